	.target	sm_103a

	.elftype	@"ET_EXEC"


//--------------------- .note.nv.tkinfo           --------------------------
	.section	.note.nv.tkinfo,"",@"SHT_NOTE"
	.sectionflags	@"SHF_NOTE_NV_TKINFO"
	.tkinfo
        /*0018*/ 	.word	0x00000002
        /*0030*/ 	.string	""
        /*0030*/ 	.string	"ptxas"
        /*0030*/ 	.string	"Cuda compilation tools, release 13.0, V13.0.88"
        /*0030*/ 	.string	"Build cuda_13.0.r13.0/compiler.36424714_0"
        /*0030*/ 	.string	"-arch sm_103a -m 64 "



//--------------------- .note.nv.cuinfo           --------------------------
	.section	.note.nv.cuinfo,"",@"SHT_NOTE"
	.sectionflags	@"SHF_NOTE_NV_CUINFO"
        /*0018*/ 	.short	0x0002
        /*001a*/ 	.short	0x0067
        /*001c*/ 	.short	0x0082
	.zero		2


//--------------------- .nv.info                  --------------------------
	.section	.nv.info,"",@"SHT_CUDA_INFO"
	.align	4


	//----- nvinfo : EIATTR_REGCOUNT
	.align		4
        /*0000*/ 	.byte	0x04, 0x2f
        /*0002*/ 	.short	(.L_1 - .L_0)
	.align		4
.L_0:
        /*0004*/ 	.word	index@(_ZN10layer_norm13ln_bwd_kernelINS_13Kernel_traitsIfffffjLj768ELj1ELj4ELj1ELj16ENS_18Kernel_traits_baseILj768EfffffjLj128EEEEELb1ELb1ELb1ELb1EEEvNS_9BwdParamsE)
        /*0008*/ 	.word	0x000000fe


	//----- nvinfo : EIATTR_FRAME_SIZE
	.align		4
.L_1:
        /*000c*/ 	.byte	0x04, 0x11
        /*000e*/ 	.short	(.L_3 - .L_2)
	.align		4
.L_2:
        /*0010*/ 	.word	index@(_ZN10layer_norm13ln_bwd_kernelINS_13Kernel_traitsIfffffjLj768ELj1ELj4ELj1ELj16ENS_18Kernel_traits_baseILj768EfffffjLj128EEEEELb1ELb1ELb1ELb1EEEvNS_9BwdParamsE)
        /*0014*/ 	.word	0x00000000


	//----- nvinfo : EIATTR_REGCOUNT
	.align		4
.L_3:
        /*0018*/ 	.byte	0x04, 0x2f
        /*001a*/ 	.short	(.L_5 - .L_4)
	.align		4
.L_4:
        /*001c*/ 	.word	index@(_ZN10layer_norm22ln_bwd_finalize_kernelINS_22Kernel_traits_finalizeILj768EfffffjLb1ELj1024ELj4ENS_18Kernel_traits_baseILj768EfffffjLj1024EEEEELb1ELb1EEEvNS_9BwdParamsE)
        /*0020*/ 	.word	0x00000020


	//----- nvinfo : EIATTR_FRAME_SIZE
	.align		4
.L_5:
        /*0024*/ 	.byte	0x04, 0x11
        /*0026*/ 	.short	(.L_7 - .L_6)
	.align		4
.L_6:
        /*0028*/ 	.word	index@(_ZN10layer_norm22ln_bwd_finalize_kernelINS_22Kernel_traits_finalizeILj768EfffffjLb1ELj1024ELj4ENS_18Kernel_traits_baseILj768EfffffjLj1024EEEEELb1ELb1EEEvNS_9BwdParamsE)
        /*002c*/ 	.word	0x00000000


	//----- nvinfo : EIATTR_REGCOUNT
	.align		4
.L_7:
        /*0030*/ 	.byte	0x04, 0x2f
        /*0032*/ 	.short	(.L_9 - .L_8)
	.align		4
.L_8:
        /*0034*/ 	.word	index@(_ZN10layer_norm13ln_bwd_kernelINS_13Kernel_traitsIfffffjLj768ELj1ELj4ELj1ELj16ENS_18Kernel_traits_baseILj768EfffffjLj128EEEEELb1ELb1ELb1ELb0EEEvNS_9BwdParamsE)
        /*0038*/ 	.word	0x000000fa


	//----- nvinfo : EIATTR_FRAME_SIZE
	.align		4
.L_9:
        /*003c*/ 	.byte	0x04, 0x11
        /*003e*/ 	.short	(.L_11 - .L_10)
	.align		4
.L_10:
        /*0040*/ 	.word	index@(_ZN10layer_norm13ln_bwd_kernelINS_13Kernel_traitsIfffffjLj768ELj1ELj4ELj1ELj16ENS_18Kernel_traits_baseILj768EfffffjLj128EEEEELb1ELb1ELb1ELb0EEEvNS_9BwdParamsE)
        /*0044*/ 	.word	0x00000000


	//----- nvinfo : EIATTR_REGCOUNT
	.align		4
.L_11:
        /*0048*/ 	.byte	0x04, 0x2f
        /*004a*/ 	.short	(.L_13 - .L_12)
	.align		4
.L_12:
        /*004c*/ 	.word	index@(_ZN10layer_norm22ln_bwd_finalize_kernelINS_22Kernel_traits_finalizeILj768EfffffjLb1ELj1024ELj4ENS_18Kernel_traits_baseILj768EfffffjLj1024EEEEELb1ELb0EEEvNS_9BwdParamsE)
        /*0050*/ 	.word	0x00000020


	//----- nvinfo : EIATTR_FRAME_SIZE
	.align		4
.L_13:
        /*0054*/ 	.byte	0x04, 0x11
        /*0056*/ 	.short	(.L_15 - .L_14)
	.align		4
.L_14:
        /*0058*/ 	.word	index@(_ZN10layer_norm22ln_bwd_finalize_kernelINS_22Kernel_traits_finalizeILj768EfffffjLb1ELj1024ELj4ENS_18Kernel_traits_baseILj768EfffffjLj1024EEEEELb1ELb0EEEvNS_9BwdParamsE)
        /*005c*/ 	.word	0x00000000


	//----- nvinfo : EIATTR_REGCOUNT
	.align		4
.L_15:
        /*0060*/ 	.byte	0x04, 0x2f
        /*0062*/ 	.short	(.L_17 - .L_16)
	.align		4
.L_16:
        /*0064*/ 	.word	index@(_ZN10layer_norm13ln_bwd_kernelINS_13Kernel_traitsIfffffjLj768ELj1ELj4ELj1ELj16ENS_18Kernel_traits_baseILj768EfffffjLj128EEEEELb1ELb1ELb0ELb1EEEvNS_9BwdParamsE)
        /*0068*/ 	.word	0x000000ff


	//----- nvinfo : EIATTR_FRAME_SIZE
	.align		4
.L_17:
        /*006c*/ 	.byte	0x04, 0x11
        /*006e*/ 	.short	(.L_19 - .L_18)
	.align		4
.L_18:
        /*0070*/ 	.word	index@(_ZN10layer_norm13ln_bwd_kernelINS_13Kernel_traitsIfffffjLj768ELj1ELj4ELj1ELj16ENS_18Kernel_traits_baseILj768EfffffjLj128EEEEELb1ELb1ELb0ELb1EEEvNS_9BwdParamsE)
        /*0074*/ 	.word	0x00000028


	//----- nvinfo : EIATTR_REGCOUNT
	.align		4
.L_19:
        /*0078*/ 	.byte	0x04, 0x2f
        /*007a*/ 	.short	(.L_21 - .L_20)
	.align		4
.L_20:
        /*007c*/ 	.word	index@(_ZN10layer_norm13ln_bwd_kernelINS_13Kernel_traitsIfffffjLj768ELj1ELj4ELj1ELj16ENS_18Kernel_traits_baseILj768EfffffjLj128EEEEELb1ELb1ELb0ELb0EEEvNS_9BwdParamsE)
        /*0080*/ 	.word	0x000000eb


	//----- nvinfo : EIATTR_FRAME_SIZE
	.align		4
.L_21:
        /*0084*/ 	.byte	0x04, 0x11
        /*0086*/ 	.short	(.L_23 - .L_22)
	.align		4
.L_22:
        /*0088*/ 	.word	index@(_ZN10layer_norm13ln_bwd_kernelINS_13Kernel_traitsIfffffjLj768ELj1ELj4ELj1ELj16ENS_18Kernel_traits_baseILj768EfffffjLj128EEEEELb1ELb1ELb0ELb0EEEvNS_9BwdParamsE)
        /*008c*/ 	.word	0x00000000


	//----- nvinfo : EIATTR_REGCOUNT
	.align		4
.L_23:
        /*0090*/ 	.byte	0x04, 0x2f
        /*0092*/ 	.short	(.L_25 - .L_24)
	.align		4
.L_24:
        /*0094*/ 	.word	index@(_ZN10layer_norm13ln_bwd_kernelINS_13Kernel_traitsIfffffjLj768ELj1ELj4ELj1ELj16ENS_18Kernel_traits_baseILj768EfffffjLj128EEEEELb1ELb0ELb1ELb1EEEvNS_9BwdParamsE)
        /*0098*/ 	.word	0x000000ca


	//----- nvinfo : EIATTR_FRAME_SIZE
	.align		4
.L_25:
        /*009c*/ 	.byte	0x04, 0x11
        /*009e*/ 	.short	(.L_27 - .L_26)
	.align		4
.L_26:
        /*00a0*/ 	.word	index@(_ZN10layer_norm13ln_bwd_kernelINS_13Kernel_traitsIfffffjLj768ELj1ELj4ELj1ELj16ENS_18Kernel_traits_baseILj768EfffffjLj128EEEEELb1ELb0ELb1ELb1EEEvNS_9BwdParamsE)
        /*00a4*/ 	.word	0x00000000


	//----- nvinfo : EIATTR_REGCOUNT
	.align		4
.L_27:
        /*00a8*/ 	.byte	0x04, 0x2f
        /*00aa*/ 	.short	(.L_29 - .L_28)
	.align		4
.L_28:
        /*00ac*/ 	.word	index@(_ZN10layer_norm22ln_bwd_finalize_kernelINS_22Kernel_traits_finalizeILj768EfffffjLb0ELj1024ELj4ENS_18Kernel_traits_baseILj768EfffffjLj1024EEEEELb0ELb1EEEvNS_9BwdParamsE)
        /*00b0*/ 	.word	0x00000020


	//----- nvinfo : EIATTR_FRAME_SIZE
	.align		4
.L_29:
        /*00b4*/ 	.byte	0x04, 0x11
        /*00b6*/ 	.short	(.L_31 - .L_30)
	.align		4
.L_30:
        /*00b8*/ 	.word	index@(_ZN10layer_norm22ln_bwd_finalize_kernelINS_22Kernel_traits_finalizeILj768EfffffjLb0ELj1024ELj4ENS_18Kernel_traits_baseILj768EfffffjLj1024EEEEELb0ELb1EEEvNS_9BwdParamsE)
        /*00bc*/ 	.word	0x00000000


	//----- nvinfo : EIATTR_REGCOUNT
	.align		4
.L_31:
        /*00c0*/ 	.byte	0x04, 0x2f
        /*00c2*/ 	.short	(.L_33 - .L_32)
	.align		4
.L_32:
        /*00c4*/ 	.word	index@(_ZN10layer_norm13ln_bwd_kernelINS_13Kernel_traitsIfffffjLj768ELj1ELj4ELj1ELj16ENS_18Kernel_traits_baseILj768EfffffjLj128EEEEELb1ELb0ELb1ELb0EEEvNS_9BwdParamsE)
        /*00c8*/ 	.word	0x000000c7


	//----- nvinfo : EIATTR_FRAME_SIZE
	.align		4
.L_33:
        /*00cc*/ 	.byte	0x04, 0x11
        /*00ce*/ 	.short	(.L_35 - .L_34)
	.align		4
.L_34:
        /*00d0*/ 	.word	index@(_ZN10layer_norm13ln_bwd_kernelINS_13Kernel_traitsIfffffjLj768ELj1ELj4ELj1ELj16ENS_18Kernel_traits_baseILj768EfffffjLj128EEEEELb1ELb0ELb1ELb0EEEvNS_9BwdParamsE)
        /*00d4*/ 	.word	0x00000000


	//----- nvinfo : EIATTR_REGCOUNT
	.align		4
.L_35:
        /*00d8*/ 	.byte	0x04, 0x2f
        /*00da*/ 	.short	(.L_37 - .L_36)
	.align		4
.L_36:
        /*00dc*/ 	.word	index@(_ZN10layer_norm22ln_bwd_finalize_kernelINS_22Kernel_traits_finalizeILj768EfffffjLb0ELj1024ELj4ENS_18Kernel_traits_baseILj768EfffffjLj1024EEEEELb0ELb0EEEvNS_9BwdParamsE)
        /*00e0*/ 	.word	0x0000003f


	//----- nvinfo : EIATTR_FRAME_SIZE
	.align		4
.L_37:
        /*00e4*/ 	.byte	0x04, 0x11
        /*00e6*/ 	.short	(.L_39 - .L_38)
	.align		4
.L_38:
        /*00e8*/ 	.word	index@(_ZN10layer_norm22ln_bwd_finalize_kernelINS_22Kernel_traits_finalizeILj768EfffffjLb0ELj1024ELj4ENS_18Kernel_traits_baseILj768EfffffjLj1024EEEEELb0ELb0EEEvNS_9BwdParamsE)
        /*00ec*/ 	.word	0x00000000


	//----- nvinfo : EIATTR_REGCOUNT
	.align		4
.L_39:
        /*00f0*/ 	.byte	0x04, 0x2f
        /*00f2*/ 	.short	(.L_41 - .L_40)
	.align		4
.L_40:
        /*00f4*/ 	.word	index@(_ZN10layer_norm13ln_bwd_kernelINS_13Kernel_traitsIfffffjLj768ELj1ELj4ELj1ELj16ENS_18Kernel_traits_baseILj768EfffffjLj128EEEEELb1ELb0ELb0ELb1EEEvNS_9BwdParamsE)
        /*00f8*/ 	.word	0x000000dd


	//----- nvinfo : EIATTR_FRAME_SIZE
	.align		4
.L_41:
        /*00fc*/ 	.byte	0x04, 0x11
        /*00fe*/ 	.short	(.L_43 - .L_42)
	.align		4
.L_42:
        /*0100*/ 	.word	index@(_ZN10layer_norm13ln_bwd_kernelINS_13Kernel_traitsIfffffjLj768ELj1ELj4ELj1ELj16ENS_18Kernel_traits_baseILj768EfffffjLj128EEEEELb1ELb0ELb0ELb1EEEvNS_9BwdParamsE)
        /*0104*/ 	.word	0x00000000


	//----- nvinfo : EIATTR_REGCOUNT
	.align		4
.L_43:
        /*0108*/ 	.byte	0x04, 0x2f
        /*010a*/ 	.short	(.L_45 - .L_44)
	.align		4
.L_44:
        /*010c*/ 	.word	index@(_ZN10layer_norm13ln_bwd_kernelINS_13Kernel_traitsIfffffjLj768ELj1ELj4ELj1ELj16ENS_18Kernel_traits_baseILj768EfffffjLj128EEEEELb1ELb0ELb0ELb0EEEvNS_9BwdParamsE)
        /*0110*/ 	.word	0x000000b3


	//----- nvinfo : EIATTR_FRAME_SIZE
	.align		4
.L_45:
        /*0114*/ 	.byte	0x04, 0x11
        /*0116*/ 	.short	(.L_47 - .L_46)
	.align		4
.L_46:
        /*0118*/ 	.word	index@(_ZN10layer_norm13ln_bwd_kernelINS_13Kernel_traitsIfffffjLj768ELj1ELj4ELj1ELj16ENS_18Kernel_traits_baseILj768EfffffjLj128EEEEELb1ELb0ELb0ELb0EEEvNS_9BwdParamsE)
        /*011c*/ 	.word	0x00000000


	//----- nvinfo : EIATTR_REGCOUNT
	.align		4
.L_47:
        /*0120*/ 	.byte	0x04, 0x2f
        /*0122*/ 	.short	(.L_49 - .L_48)
	.align		4
.L_48:
        /*0124*/ 	.word	index@(_ZN10layer_norm13ln_bwd_kernelINS_13Kernel_traitsIfffffjLj768ELj1ELj4ELj1ELj16ENS_18Kernel_traits_baseILj768EfffffjLj128EEEEELb0ELb1ELb1ELb1EEEvNS_9BwdParamsE)
        /*0128*/ 	.word	0x000000ea


	//----- nvinfo : EIATTR_FRAME_SIZE
	.align		4
.L_49:
        /*012c*/ 	.byte	0x04, 0x11
        /*012e*/ 	.short	(.L_51 - .L_50)
	.align		4
.L_50:
        /*0130*/ 	.word	index@(_ZN10layer_norm13ln_bwd_kernelINS_13Kernel_traitsIfffffjLj768ELj1ELj4ELj1ELj16ENS_18Kernel_traits_baseILj768EfffffjLj128EEEEELb0ELb1ELb1ELb1EEEvNS_9BwdParamsE)
        /*0134*/ 	.word	0x00000000


	//----- nvinfo : EIATTR_REGCOUNT
	.align		4
.L_51:
        /*0138*/ 	.byte	0x04, 0x2f
        /*013a*/ 	.short	(.L_53 - .L_52)
	.align		4
.L_52:
        /*013c*/ 	.word	index@(_ZN10layer_norm13ln_bwd_kernelINS_13Kernel_traitsIfffffjLj768ELj1ELj4ELj1ELj16ENS_18Kernel_traits_baseILj768EfffffjLj128EEEEELb0ELb1ELb1ELb0EEEvNS_9BwdParamsE)
        /*0140*/ 	.word	0x000000ea


	//----- nvinfo : EIATTR_FRAME_SIZE
	.align		4
.L_53:
        /*0144*/ 	.byte	0x04, 0x11
        /*0146*/ 	.short	(.L_55 - .L_54)
	.align		4
.L_54:
        /*0148*/ 	.word	index@(_ZN10layer_norm13ln_bwd_kernelINS_13Kernel_traitsIfffffjLj768ELj1ELj4ELj1ELj16ENS_18Kernel_traits_baseILj768EfffffjLj128EEEEELb0ELb1ELb1ELb0EEEvNS_9BwdParamsE)
        /*014c*/ 	.word	0x00000000


	//----- nvinfo : EIATTR_REGCOUNT
	.align		4
.L_55:
        /*0150*/ 	.byte	0x04, 0x2f
        /*0152*/ 	.short	(.L_57 - .L_56)
	.align		4
.L_56:
        /*0154*/ 	.word	index@(_ZN10layer_norm13ln_bwd_kernelINS_13Kernel_traitsIfffffjLj768ELj1ELj4ELj1ELj16ENS_18Kernel_traits_baseILj768EfffffjLj128EEEEELb0ELb1ELb0ELb1EEEvNS_9BwdParamsE)
        /*0158*/ 	.word	0x000000ff


	//----- nvinfo : EIATTR_FRAME_SIZE
	.align		4
.L_57:
        /*015c*/ 	.byte	0x04, 0x11
        /*015e*/ 	.short	(.L_59 - .L_58)
	.align		4
.L_58:
        /*0160*/ 	.word	index@(_ZN10layer_norm13ln_bwd_kernelINS_13Kernel_traitsIfffffjLj768ELj1ELj4ELj1ELj16ENS_18Kernel_traits_baseILj768EfffffjLj128EEEEELb0ELb1ELb0ELb1EEEvNS_9BwdParamsE)
        /*0164*/ 	.word	0x00000010


	//----- nvinfo : EIATTR_REGCOUNT
	.align		4
.L_59:
        /*0168*/ 	.byte	0x04, 0x2f
        /*016a*/ 	.short	(.L_61 - .L_60)
	.align		4
.L_60:
        /*016c*/ 	.word	index@(_ZN10layer_norm13ln_bwd_kernelINS_13Kernel_traitsIfffffjLj768ELj1ELj4ELj1ELj16ENS_18Kernel_traits_baseILj768EfffffjLj128EEEEELb0ELb1ELb0ELb0EEEvNS_9BwdParamsE)
        /*0170*/ 	.word	0x000000e5


	//----- nvinfo : EIATTR_FRAME_SIZE
	.align		4
.L_61:
        /*0174*/ 	.byte	0x04, 0x11
        /*0176*/ 	.short	(.L_63 - .L_62)
	.align		4
.L_62:
        /*0178*/ 	.word	index@(_ZN10layer_norm13ln_bwd_kernelINS_13Kernel_traitsIfffffjLj768ELj1ELj4ELj1ELj16ENS_18Kernel_traits_baseILj768EfffffjLj128EEEEELb0ELb1ELb0ELb0EEEvNS_9BwdParamsE)
        /*017c*/ 	.word	0x00000000


	//----- nvinfo : EIATTR_REGCOUNT
	.align		4
.L_63:
        /*0180*/ 	.byte	0x04, 0x2f
        /*0182*/ 	.short	(.L_65 - .L_64)
	.align		4
.L_64:
        /*0184*/ 	.word	index@(_ZN10layer_norm13ln_bwd_kernelINS_13Kernel_traitsIfffffjLj768ELj1ELj4ELj1ELj16ENS_18Kernel_traits_baseILj768EfffffjLj128EEEEELb0ELb0ELb1ELb1EEEvNS_9BwdParamsE)
        /*0188*/ 	.word	0x000000ba


	//----- nvinfo : EIATTR_FRAME_SIZE
	.align		4
.L_65:
        /*018c*/ 	.byte	0x04, 0x11
        /*018e*/ 	.short	(.L_67 - .L_66)
	.align		4
.L_66:
        /*0190*/ 	.word	index@(_ZN10layer_norm13ln_bwd_kernelINS_13Kernel_traitsIfffffjLj768ELj1ELj4ELj1ELj16ENS_18Kernel_traits_baseILj768EfffffjLj128EEEEELb0ELb0ELb1ELb1EEEvNS_9BwdParamsE)
        /*0194*/ 	.word	0x00000000


	//----- nvinfo : EIATTR_REGCOUNT
	.align		4
.L_67:
        /*0198*/ 	.byte	0x04, 0x2f
        /*019a*/ 	.short	(.L_69 - .L_68)
	.align		4
.L_68:
        /*019c*/ 	.word	index@(_ZN10layer_norm13ln_bwd_kernelINS_13Kernel_traitsIfffffjLj768ELj1ELj4ELj1ELj16ENS_18Kernel_traits_baseILj768EfffffjLj128EEEEELb0ELb0ELb1ELb0EEEvNS_9BwdParamsE)
        /*01a0*/ 	.word	0x000000b6


	//----- nvinfo : EIATTR_FRAME_SIZE
	.align		4
.L_69:
        /*01a4*/ 	.byte	0x04, 0x11
        /*01a6*/ 	.short	(.L_71 - .L_70)
	.align		4
.L_70:
        /*01a8*/ 	.word	index@(_ZN10layer_norm13ln_bwd_kernelINS_13Kernel_traitsIfffffjLj768ELj1ELj4ELj1ELj16ENS_18Kernel_traits_baseILj768EfffffjLj128EEEEELb0ELb0ELb1ELb0EEEvNS_9BwdParamsE)
        /*01ac*/ 	.word	0x00000000


	//----- nvinfo : EIATTR_REGCOUNT
	.align		4
.L_71:
        /*01b0*/ 	.byte	0x04, 0x2f
        /*01b2*/ 	.short	(.L_73 - .L_72)
	.align		4
.L_72:
        /*01b4*/ 	.word	index@(_ZN10layer_norm13ln_bwd_kernelINS_13Kernel_traitsIfffffjLj768ELj1ELj4ELj1ELj16ENS_18Kernel_traits_baseILj768EfffffjLj128EEEEELb0ELb0ELb0ELb1EEEvNS_9BwdParamsE)
        /*01b8*/ 	.word	0x000000d0


	//----- nvinfo : EIATTR_FRAME_SIZE
	.align		4
.L_73:
        /*01bc*/ 	.byte	0x04, 0x11
        /*01be*/ 	.short	(.L_75 - .L_74)
	.align		4
.L_74:
        /*01c0*/ 	.word	index@(_ZN10layer_norm13ln_bwd_kernelINS_13Kernel_traitsIfffffjLj768ELj1ELj4ELj1ELj16ENS_18Kernel_traits_baseILj768EfffffjLj128EEEEELb0ELb0ELb0ELb1EEEvNS_9BwdParamsE)
        /*01c4*/ 	.word	0x00000000


	//----- nvinfo : EIATTR_REGCOUNT
	.align		4
.L_75:
        /*01c8*/ 	.byte	0x04, 0x2f
        /*01ca*/ 	.short	(.L_77 - .L_76)
	.align		4
.L_76:
        /*01cc*/ 	.word	index@(_ZN10layer_norm13ln_bwd_kernelINS_13Kernel_traitsIfffffjLj768ELj1ELj4ELj1ELj16ENS_18Kernel_traits_baseILj768EfffffjLj128EEEEELb0ELb0ELb0ELb0EEEvNS_9BwdParamsE)
        /*01d0*/ 	.word	0x000000ae


	//----- nvinfo : EIATTR_FRAME_SIZE
	.align		4
.L_77:
        /*01d4*/ 	.byte	0x04, 0x11
        /*01d6*/ 	.short	(.L_79 - .L_78)
	.align		4
.L_78:
        /*01d8*/ 	.word	index@(_ZN10layer_norm13ln_bwd_kernelINS_13Kernel_traitsIfffffjLj768ELj1ELj4ELj1ELj16ENS_18Kernel_traits_baseILj768EfffffjLj128EEEEELb0ELb0ELb0ELb0EEEvNS_9BwdParamsE)
        /*01dc*/ 	.word	0x00000000


	//----- nvinfo : EIATTR_REGCOUNT
	.align		4
.L_79:
        /*01e0*/ 	.byte	0x04, 0x2f
        /*01e2*/ 	.short	(.L_81 - .L_80)
	.align		4
.L_80:
        /*01e4*/ 	.word	index@(_ZN10layer_norm13ln_bwd_kernelINS_13Kernel_traitsI6__halfffffjLj768ELj1ELj4ELj1ELj16ENS_18Kernel_traits_baseILj768ES2_ffffjLj128EEEEELb1ELb1ELb1ELb1EEEvNS_9BwdParamsE)
        /*01e8*/ 	.word	0x000000ea


	//----- nvinfo : EIATTR_FRAME_SIZE
	.align		4
.L_81:
        /*01ec*/ 	.byte	0x04, 0x11
        /*01ee*/ 	.short	(.L_83 - .L_82)
	.align		4
.L_82:
        /*01f0*/ 	.word	index@(_ZN10layer_norm13ln_bwd_kernelINS_13Kernel_traitsI6__halfffffjLj768ELj1ELj4ELj1ELj16ENS_18Kernel_traits_baseILj768ES2_ffffjLj128EEEEELb1ELb1ELb1ELb1EEEvNS_9BwdParamsE)
        /*01f4*/ 	.word	0x00000000


	//----- nvinfo : EIATTR_REGCOUNT
	.align		4
.L_83:
        /*01f8*/ 	.byte	0x04, 0x2f
        /*01fa*/ 	.short	(.L_85 - .L_84)
	.align		4
.L_84:
        /*01fc*/ 	.word	index@(_ZN10layer_norm22ln_bwd_finalize_kernelINS_22Kernel_traits_finalizeILj768E6__halfffffjLb1ELj1024ELj4ENS_18Kernel_traits_baseILj768ES2_ffffjLj1024EEEEELb1ELb1EEEvNS_9BwdParamsE)
        /*0200*/ 	.word	0x00000020


	//----- nvinfo : EIATTR_FRAME_SIZE
	.align		4
.L_85:
        /*0204*/ 	.byte	0x04, 0x11
        /*0206*/ 	.short	(.L_87 - .L_86)
	.align		4
.L_86:
        /*0208*/ 	.word	index@(_ZN10layer_norm22ln_bwd_finalize_kernelINS_22Kernel_traits_finalizeILj768E6__halfffffjLb1ELj1024ELj4ENS_18Kernel_traits_baseILj768ES2_ffffjLj1024EEEEELb1ELb1EEEvNS_9BwdParamsE)
        /*020c*/ 	.word	0x00000000


	//----- nvinfo : EIATTR_REGCOUNT
	.align		4
.L_87:
        /*0210*/ 	.byte	0x04, 0x2f
        /*0212*/ 	.short	(.L_89 - .L_88)
	.align		4
.L_88:
        /*0214*/ 	.word	index@(_ZN10layer_norm13ln_bwd_kernelINS_13Kernel_traitsI6__halfffffjLj768ELj1ELj4ELj1ELj16ENS_18Kernel_traits_baseILj768ES2_ffffjLj128EEEEELb1ELb1ELb1ELb0EEEvNS_9BwdParamsE)
        /*0218*/ 	.word	0x000000e4


	//----- nvinfo : EIATTR_FRAME_SIZE
	.align		4
.L_89:
        /*021c*/ 	.byte	0x04, 0x11
        /*021e*/ 	.short	(.L_91 - .L_90)
	.align		4
.L_90:
        /*0220*/ 	.word	index@(_ZN10layer_norm13ln_bwd_kernelINS_13Kernel_traitsI6__halfffffjLj768ELj1ELj4ELj1ELj16ENS_18Kernel_traits_baseILj768ES2_ffffjLj128EEEEELb1ELb1ELb1ELb0EEEvNS_9BwdParamsE)
        /*0224*/ 	.word	0x00000000


	//----- nvinfo : EIATTR_REGCOUNT
	.align		4
.L_91:
        /*0228*/ 	.byte	0x04, 0x2f
        /*022a*/ 	.short	(.L_93 - .L_92)
	.align		4
.L_92:
        /*022c*/ 	.word	index@(_ZN10layer_norm22ln_bwd_finalize_kernelINS_22Kernel_traits_finalizeILj768E6__halfffffjLb1ELj1024ELj4ENS_18Kernel_traits_baseILj768ES2_ffffjLj1024EEEEELb1ELb0EEEvNS_9BwdParamsE)
        /*0230*/ 	.word	0x00000020


	//----- nvinfo : EIATTR_FRAME_SIZE
	.align		4
.L_93:
        /*0234*/ 	.byte	0x04, 0x11
        /*0236*/ 	.short	(.L_95 - .L_94)
	.align		4
.L_94:
        /*0238*/ 	.word	index@(_ZN10layer_norm22ln_bwd_finalize_kernelINS_22Kernel_traits_finalizeILj768E6__halfffffjLb1ELj1024ELj4ENS_18Kernel_traits_baseILj768ES2_ffffjLj1024EEEEELb1ELb0EEEvNS_9BwdParamsE)
        /*023c*/ 	.word	0x00000000


	//----- nvinfo : EIATTR_REGCOUNT
	.align		4
.L_95:
        /*0240*/ 	.byte	0x04, 0x2f
        /*0242*/ 	.short	(.L_97 - .L_96)
	.align		4
.L_96:
        /*0244*/ 	.word	index@(_ZN10layer_norm13ln_bwd_kernelINS_13Kernel_traitsI6__halfffffjLj768ELj1ELj4ELj1ELj16ENS_18Kernel_traits_baseILj768ES2_ffffjLj128EEEEELb1ELb1ELb0ELb1EEEvNS_9BwdParamsE)
        /*0248*/ 	.word	0x000000f9


	//----- nvinfo : EIATTR_FRAME_SIZE
	.align		4
.L_97:
        /*024c*/ 	.byte	0x04, 0x11
        /*024e*/ 	.short	(.L_99 - .L_98)
	.align		4
.L_98:
        /*0250*/ 	.word	index@(_ZN10layer_norm13ln_bwd_kernelINS_13Kernel_traitsI6__halfffffjLj768ELj1ELj4ELj1ELj16ENS_18Kernel_traits_baseILj768ES2_ffffjLj128EEEEELb1ELb1ELb0ELb1EEEvNS_9BwdParamsE)
        /*0254*/ 	.word	0x00000000


	//----- nvinfo : EIATTR_REGCOUNT
	.align		4
.L_99:
        /*0258*/ 	.byte	0x04, 0x2f
        /*025a*/ 	.short	(.L_101 - .L_100)
	.align		4
.L_100:
        /*025c*/ 	.word	index@(_ZN10layer_norm13ln_bwd_kernelINS_13Kernel_traitsI6__halfffffjLj768ELj1ELj4ELj1ELj16ENS_18Kernel_traits_baseILj768ES2_ffffjLj128EEEEELb1ELb1ELb0ELb0EEEvNS_9BwdParamsE)
        /*0260*/ 	.word	0x000000d6


	//----- nvinfo : EIATTR_FRAME_SIZE
	.align		4
.L_101:
        /*0264*/ 	.byte	0x04, 0x11
        /*0266*/ 	.short	(.L_103 - .L_102)
	.align		4
.L_102:
        /*0268*/ 	.word	index@(_ZN10layer_norm13ln_bwd_kernelINS_13Kernel_traitsI6__halfffffjLj768ELj1ELj4ELj1ELj16ENS_18Kernel_traits_baseILj768ES2_ffffjLj128EEEEELb1ELb1ELb0ELb0EEEvNS_9BwdParamsE)
        /*026c*/ 	.word	0x00000000


	//----- nvinfo : EIATTR_REGCOUNT
	.align		4
.L_103:
        /*0270*/ 	.byte	0x04, 0x2f
        /*0272*/ 	.short	(.L_105 - .L_104)
	.align		4
.L_104:
        /*0274*/ 	.word	index@(_ZN10layer_norm13ln_bwd_kernelINS_13Kernel_traitsI6__halfffffjLj768ELj1ELj4ELj1ELj16ENS_18Kernel_traits_baseILj768ES2_ffffjLj128EEEEELb1ELb0ELb1ELb1EEEvNS_9BwdParamsE)
        /*0278*/ 	.word	0x000000a8


	//----- nvinfo : EIATTR_FRAME_SIZE
	.align		4
.L_105:
        /*027c*/ 	.byte	0x04, 0x11
        /*027e*/ 	.short	(.L_107 - .L_106)
	.align		4
.L_106:
        /*0280*/ 	.word	index@(_ZN10layer_norm13ln_bwd_kernelINS_13Kernel_traitsI6__halfffffjLj768ELj1ELj4ELj1ELj16ENS_18Kernel_traits_baseILj768ES2_ffffjLj128EEEEELb1ELb0ELb1ELb1EEEvNS_9BwdParamsE)
        /*0284*/ 	.word	0x00000000


	//----- nvinfo : EIATTR_REGCOUNT
	.align		4
.L_107:
        /*0288*/ 	.byte	0x04, 0x2f
        /*028a*/ 	.short	(.L_109 - .L_108)
	.align		4
.L_108:
        /*028c*/ 	.word	index@(_ZN10layer_norm22ln_bwd_finalize_kernelINS_22Kernel_traits_finalizeILj768E6__halfffffjLb0ELj1024ELj4ENS_18Kernel_traits_baseILj768ES2_ffffjLj1024EEEEELb0ELb1EEEvNS_9BwdParamsE)
        /*0290*/ 	.word	0x00000020


	//----- nvinfo : EIATTR_FRAME_SIZE
	.align		4
.L_109:
        /*0294*/ 	.byte	0x04, 0x11
        /*0296*/ 	.short	(.L_111 - .L_110)
	.align		4
.L_110:
        /*0298*/ 	.word	index@(_ZN10layer_norm22ln_bwd_finalize_kernelINS_22Kernel_traits_finalizeILj768E6__halfffffjLb0ELj1024ELj4ENS_18Kernel_traits_baseILj768ES2_ffffjLj1024EEEEELb0ELb1EEEvNS_9BwdParamsE)
        /*029c*/ 	.word	0x00000000


	//----- nvinfo : EIATTR_REGCOUNT
	.align		4
.L_111:
        /*02a0*/ 	.byte	0x04, 0x2f
        /*02a2*/ 	.short	(.L_113 - .L_112)
	.align		4
.L_112:
        /*02a4*/ 	.word	index@(_ZN10layer_norm13ln_bwd_kernelINS_13Kernel_traitsI6__halfffffjLj768ELj1ELj4ELj1ELj16ENS_18Kernel_traits_baseILj768ES2_ffffjLj128EEEEELb1ELb0ELb1ELb0EEEvNS_9BwdParamsE)
        /*02a8*/ 	.word	0x000000b2


	//----- nvinfo : EIATTR_FRAME_SIZE
	.align		4
.L_113:
        /*02ac*/ 	.byte	0x04, 0x11
        /*02ae*/ 	.short	(.L_115 - .L_114)
	.align		4
.L_114:
        /*02b0*/ 	.word	index@(_ZN10layer_norm13ln_bwd_kernelINS_13Kernel_traitsI6__halfffffjLj768ELj1ELj4ELj1ELj16ENS_18Kernel_traits_baseILj768ES2_ffffjLj128EEEEELb1ELb0ELb1ELb0EEEvNS_9BwdParamsE)
        /*02b4*/ 	.word	0x00000000


	//----- nvinfo : EIATTR_REGCOUNT
	.align		4
.L_115:
        /*02b8*/ 	.byte	0x04, 0x2f
        /*02ba*/ 	.short	(.L_117 - .L_116)
	.align		4
.L_116:
        /*02bc*/ 	.word	index@(_ZN10layer_norm22ln_bwd_finalize_kernelINS_22Kernel_traits_finalizeILj768E6__halfffffjLb0ELj1024ELj4ENS_18Kernel_traits_baseILj768ES2_ffffjLj1024EEEEELb0ELb0EEEvNS_9BwdParamsE)
        /*02c0*/ 	.word	0x0000003f


	//----- nvinfo : EIATTR_FRAME_SIZE
	.align		4
.L_117:
        /*02c4*/ 	.byte	0x04, 0x11
        /*02c6*/ 	.short	(.L_119 - .L_118)
	.align		4
.L_118:
        /*02c8*/ 	.word	index@(_ZN10layer_norm22ln_bwd_finalize_kernelINS_22Kernel_traits_finalizeILj768E6__halfffffjLb0ELj1024ELj4ENS_18Kernel_traits_baseILj768ES2_ffffjLj1024EEEEELb0ELb0EEEvNS_9BwdParamsE)
        /*02cc*/ 	.word	0x00000000


	//----- nvinfo : EIATTR_REGCOUNT
	.align		4
.L_119:
        /*02d0*/ 	.byte	0x04, 0x2f
        /*02d2*/ 	.short	(.L_121 - .L_120)
	.align		4
.L_120:
        /*02d4*/ 	.word	index@(_ZN10layer_norm13ln_bwd_kernelINS_13Kernel_traitsI6__halfffffjLj768ELj1ELj4ELj1ELj16ENS_18Kernel_traits_baseILj768ES2_ffffjLj128EEEEELb1ELb0ELb0ELb1EEEvNS_9BwdParamsE)
        /*02d8*/ 	.word	0x000000db


	//----- nvinfo : EIATTR_FRAME_SIZE
	.align		4
.L_121:
        /*02dc*/ 	.byte	0x04, 0x11
        /*02de*/ 	.short	(.L_123 - .L_122)
	.align		4
.L_122:
        /*02e0*/ 	.word	index@(_ZN10layer_norm13ln_bwd_kernelINS_13Kernel_traitsI6__halfffffjLj768ELj1ELj4ELj1ELj16ENS_18Kernel_traits_baseILj768ES2_ffffjLj128EEEEELb1ELb0ELb0ELb1EEEvNS_9BwdParamsE)
        /*02e4*/ 	.word	0x00000000


	//----- nvinfo : EIATTR_REGCOUNT
	.align		4
.L_123:
        /*02e8*/ 	.byte	0x04, 0x2f
        /*02ea*/ 	.short	(.L_125 - .L_124)
	.align		4
.L_124:
        /*02ec*/ 	.word	index@(_ZN10layer_norm13ln_bwd_kernelINS_13Kernel_traitsI6__halfffffjLj768ELj1ELj4ELj1ELj16ENS_18Kernel_traits_baseILj768ES2_ffffjLj128EEEEELb1ELb0ELb0ELb0EEEvNS_9BwdParamsE)
        /*02f0*/ 	.word	0x000000a6


	//----- nvinfo : EIATTR_FRAME_SIZE
	.align		4
.L_125:
        /*02f4*/ 	.byte	0x04, 0x11
        /*02f6*/ 	.short	(.L_127 - .L_126)
	.align		4
.L_126:
        /*02f8*/ 	.word	index@(_ZN10layer_norm13ln_bwd_kernelINS_13Kernel_traitsI6__halfffffjLj768ELj1ELj4ELj1ELj16ENS_18Kernel_traits_baseILj768ES2_ffffjLj128EEEEELb1ELb0ELb0ELb0EEEvNS_9BwdParamsE)
        /*02fc*/ 	.word	0x00000000


	//----- nvinfo : EIATTR_REGCOUNT
	.align		4
.L_127:
        /*0300*/ 	.byte	0x04, 0x2f
        /*0302*/ 	.short	(.L_129 - .L_128)
	.align		4
.L_128:
        /*0304*/ 	.word	index@(_ZN10layer_norm13ln_bwd_kernelINS_13Kernel_traitsI6__halfffffjLj768ELj1ELj4ELj1ELj16ENS_18Kernel_traits_baseILj768ES2_ffffjLj128EEEEELb0ELb1ELb1ELb1EEEvNS_9BwdParamsE)
        /*0308*/ 	.word	0x000000e2


	//----- nvinfo : EIATTR_FRAME_SIZE
	.align		4
.L_129:
        /*030c*/ 	.byte	0x04, 0x11
        /*030e*/ 	.short	(.L_131 - .L_130)
	.align		4
.L_130:
        /*0310*/ 	.word	index@(_ZN10layer_norm13ln_bwd_kernelINS_13Kernel_traitsI6__halfffffjLj768ELj1ELj4ELj1ELj16ENS_18Kernel_traits_baseILj768ES2_ffffjLj128EEEEELb0ELb1ELb1ELb1EEEvNS_9BwdParamsE)
        /*0314*/ 	.word	0x00000000


	//----- nvinfo : EIATTR_REGCOUNT
	.align		4
.L_131:
        /*0318*/ 	.byte	0x04, 0x2f
        /*031a*/ 	.short	(.L_133 - .L_132)
	.align		4
.L_132:
        /*031c*/ 	.word	index@(_ZN10layer_norm13ln_bwd_kernelINS_13Kernel_traitsI6__halfffffjLj768ELj1ELj4ELj1ELj16ENS_18Kernel_traits_baseILj768ES2_ffffjLj128EEEEELb0ELb1ELb1ELb0EEEvNS_9BwdParamsE)
        /*0320*/ 	.word	0x000000cf


	//----- nvinfo : EIATTR_FRAME_SIZE
	.align		4
.L_133:
        /*0324*/ 	.byte	0x04, 0x11
        /*0326*/ 	.short	(.L_135 - .L_134)
	.align		4
.L_134:
        /*0328*/ 	.word	index@(_ZN10layer_norm13ln_bwd_kernelINS_13Kernel_traitsI6__halfffffjLj768ELj1ELj4ELj1ELj16ENS_18Kernel_traits_baseILj768ES2_ffffjLj128EEEEELb0ELb1ELb1ELb0EEEvNS_9BwdParamsE)
        /*032c*/ 	.word	0x00000000


	//----- nvinfo : EIATTR_REGCOUNT
	.align		4
.L_135:
        /*0330*/ 	.byte	0x04, 0x2f
        /*0332*/ 	.short	(.L_137 - .L_136)
	.align		4
.L_136:
        /*0334*/ 	.word	index@(_ZN10layer_norm13ln_bwd_kernelINS_13Kernel_traitsI6__halfffffjLj768ELj1ELj4ELj1ELj16ENS_18Kernel_traits_baseILj768ES2_ffffjLj128EEEEELb0ELb1ELb0ELb1EEEvNS_9BwdParamsE)
        /*0338*/ 	.word	0x000000ff


	//----- nvinfo : EIATTR_FRAME_SIZE
	.align		4
.L_137:
        /*033c*/ 	.byte	0x04, 0x11
        /*033e*/ 	.short	(.L_139 - .L_138)
	.align		4
.L_138:
        /*0340*/ 	.word	index@(_ZN10layer_norm13ln_bwd_kernelINS_13Kernel_traitsI6__halfffffjLj768ELj1ELj4ELj1ELj16ENS_18Kernel_traits_baseILj768ES2_ffffjLj128EEEEELb0ELb1ELb0ELb1EEEvNS_9BwdParamsE)
        /*0344*/ 	.word	0x00000000


	//----- nvinfo : EIATTR_REGCOUNT
	.align		4
.L_139:
        /*0348*/ 	.byte	0x04, 0x2f
        /*034a*/ 	.short	(.L_141 - .L_140)
	.align		4
.L_140:
        /*034c*/ 	.word	index@(_ZN10layer_norm13ln_bwd_kernelINS_13Kernel_traitsI6__halfffffjLj768ELj1ELj4ELj1ELj16ENS_18Kernel_traits_baseILj768ES2_ffffjLj128EEEEELb0ELb1ELb0ELb0EEEvNS_9BwdParamsE)
        /*0350*/ 	.word	0x000000c9


	//----- nvinfo : EIATTR_FRAME_SIZE
	.align		4
.L_141:
        /*0354*/ 	.byte	0x04, 0x11
        /*0356*/ 	.short	(.L_143 - .L_142)
	.align		4
.L_142:
        /*0358*/ 	.word	index@(_ZN10layer_norm13ln_bwd_kernelINS_13Kernel_traitsI6__halfffffjLj768ELj1ELj4ELj1ELj16ENS_18Kernel_traits_baseILj768ES2_ffffjLj128EEEEELb0ELb1ELb0ELb0EEEvNS_9BwdParamsE)
        /*035c*/ 	.word	0x00000000


	//----- nvinfo : EIATTR_REGCOUNT
	.align		4
.L_143:
        /*0360*/ 	.byte	0x04, 0x2f
        /*0362*/ 	.short	(.L_145 - .L_144)
	.align		4
.L_144:
        /*0364*/ 	.word	index@(_ZN10layer_norm13ln_bwd_kernelINS_13Kernel_traitsI6__halfffffjLj768ELj1ELj4ELj1ELj16ENS_18Kernel_traits_baseILj768ES2_ffffjLj128EEEEELb0ELb0ELb1ELb1EEEvNS_9BwdParamsE)
        /*0368*/ 	.word	0x000000a8


	//----- nvinfo : EIATTR_FRAME_SIZE
	.align		4
.L_145:
        /*036c*/ 	.byte	0x04, 0x11
        /*036e*/ 	.short	(.L_147 - .L_146)
	.align		4
.L_146:
        /*0370*/ 	.word	index@(_ZN10layer_norm13ln_bwd_kernelINS_13Kernel_traitsI6__halfffffjLj768ELj1ELj4ELj1ELj16ENS_18Kernel_traits_baseILj768ES2_ffffjLj128EEEEELb0ELb0ELb1ELb1EEEvNS_9BwdParamsE)
        /*0374*/ 	.word	0x00000000


	//----- nvinfo : EIATTR_REGCOUNT
	.align		4
.L_147:
        /*0378*/ 	.byte	0x04, 0x2f
        /*037a*/ 	.short	(.L_149 - .L_148)
	.align		4
.L_148:
        /*037c*/ 	.word	index@(_ZN10layer_norm13ln_bwd_kernelINS_13Kernel_traitsI6__halfffffjLj768ELj1ELj4ELj1ELj16ENS_18Kernel_traits_baseILj768ES2_ffffjLj128EEEEELb0ELb0ELb1ELb0EEEvNS_9BwdParamsE)
        /*0380*/ 	.word	0x000000a8


	//----- nvinfo : EIATTR_FRAME_SIZE
	.align		4
.L_149:
        /*0384*/ 	.byte	0x04, 0x11
        /*0386*/ 	.short	(.L_151 - .L_150)
	.align		4
.L_150:
        /*0388*/ 	.word	index@(_ZN10layer_norm13ln_bwd_kernelINS_13Kernel_traitsI6__halfffffjLj768ELj1ELj4ELj1ELj16ENS_18Kernel_traits_baseILj768ES2_ffffjLj128EEEEELb0ELb0ELb1ELb0EEEvNS_9BwdParamsE)
        /*038c*/ 	.word	0x00000000


	//----- nvinfo : EIATTR_REGCOUNT
	.align		4
.L_151:
        /*0390*/ 	.byte	0x04, 0x2f
        /*0392*/ 	.short	(.L_153 - .L_152)
	.align		4
.L_152:
        /*0394*/ 	.word	index@(_ZN10layer_norm13ln_bwd_kernelINS_13Kernel_traitsI6__halfffffjLj768ELj1ELj4ELj1ELj16ENS_18Kernel_traits_baseILj768ES2_ffffjLj128EEEEELb0ELb0ELb0ELb1EEEvNS_9BwdParamsE)
        /*0398*/ 	.word	0x000000cd


	//----- nvinfo : EIATTR_FRAME_SIZE
	.align		4
.L_153:
        /*039c*/ 	.byte	0x04, 0x11
        /*039e*/ 	.short	(.L_155 - .L_154)
	.align		4
.L_154:
        /*03a0*/ 	.word	index@(_ZN10layer_norm13ln_bwd_kernelINS_13Kernel_traitsI6__halfffffjLj768ELj1ELj4ELj1ELj16ENS_18Kernel_traits_baseILj768ES2_ffffjLj128EEEEELb0ELb0ELb0ELb1EEEvNS_9BwdParamsE)
        /*03a4*/ 	.word	0x00000000


	//----- nvinfo : EIATTR_REGCOUNT
	.align		4
.L_155:
        /*03a8*/ 	.byte	0x04, 0x2f
        /*03aa*/ 	.short	(.L_157 - .L_156)
	.align		4
.L_156:
        /*03ac*/ 	.word	index@(_ZN10layer_norm13ln_bwd_kernelINS_13Kernel_traitsI6__halfffffjLj768ELj1ELj4ELj1ELj16ENS_18Kernel_traits_baseILj768ES2_ffffjLj128EEEEELb0ELb0ELb0ELb0EEEvNS_9BwdParamsE)
        /*03b0*/ 	.word	0x000000a4


	//----- nvinfo : EIATTR_FRAME_SIZE
	.align		4
.L_157:
        /*03b4*/ 	.byte	0x04, 0x11
        /*03b6*/ 	.short	(.L_159 - .L_158)
	.align		4
.L_158:
        /*03b8*/ 	.word	index@(_ZN10layer_norm13ln_bwd_kernelINS_13Kernel_traitsI6__halfffffjLj768ELj1ELj4ELj1ELj16ENS_18Kernel_traits_baseILj768ES2_ffffjLj128EEEEELb0ELb0ELb0ELb0EEEvNS_9BwdParamsE)
        /*03bc*/ 	.word	0x00000000


	//----- nvinfo : EIATTR_REGCOUNT
	.align		4
.L_159:
        /*03c0*/ 	.byte	0x04, 0x2f
        /*03c2*/ 	.short	(.L_161 - .L_160)
	.align		4
.L_160:
        /*03c4*/ 	.word	index@(_ZN10layer_norm13ln_bwd_kernelINS_13Kernel_traitsIf6__halffS2_fjLj768ELj1ELj4ELj1ELj16ENS_18Kernel_traits_baseILj768EfS2_fS2_fjLj128EEEEELb1ELb1ELb1ELb1EEEvNS_9BwdParamsE)
        /*03c8*/ 	.word	0x000000fe


	//----- nvinfo : EIATTR_FRAME_SIZE
	.align		4
.L_161:
        /*03cc*/ 	.byte	0x04, 0x11
        /*03ce*/ 	.short	(.L_163 - .L_162)
	.align		4
.L_162:
        /*03d0*/ 	.word	index@(_ZN10layer_norm13ln_bwd_kernelINS_13Kernel_traitsIf6__halffS2_fjLj768ELj1ELj4ELj1ELj16ENS_18Kernel_traits_baseILj768EfS2_fS2_fjLj128EEEEELb1ELb1ELb1ELb1EEEvNS_9BwdParamsE)
        /*03d4*/ 	.word	0x00000000


	//----- nvinfo : EIATTR_REGCOUNT
	.align		4
.L_163:
        /*03d8*/ 	.byte	0x04, 0x2f
        /*03da*/ 	.short	(.L_165 - .L_164)
	.align		4
.L_164:
        /*03dc*/ 	.word	index@(_ZN10layer_norm22ln_bwd_finalize_kernelINS_22Kernel_traits_finalizeILj768Ef6__halffS2_fjLb1ELj1024ELj4ENS_18Kernel_traits_baseILj768EfS2_fS2_fjLj1024EEEEELb1ELb1EEEvNS_9BwdParamsE)
        /*03e0*/ 	.word	0x00000020


	//----- nvinfo : EIATTR_FRAME_SIZE
	.align		4
.L_165:
        /*03e4*/ 	.byte	0x04, 0x11
        /*03e6*/ 	.short	(.L_167 - .L_166)
	.align		4
.L_166:
        /*03e8*/ 	.word	index@(_ZN10layer_norm22ln_bwd_finalize_kernelINS_22Kernel_traits_finalizeILj768Ef6__halffS2_fjLb1ELj1024ELj4ENS_18Kernel_traits_baseILj768EfS2_fS2_fjLj1024EEEEELb1ELb1EEEvNS_9BwdParamsE)
        /*03ec*/ 	.word	0x00000000


	//----- nvinfo : EIATTR_REGCOUNT
	.align		4
.L_167:
        /*03f0*/ 	.byte	0x04, 0x2f
        /*03f2*/ 	.short	(.L_169 - .L_168)
	.align		4
.L_168:
        /*03f4*/ 	.word	index@(_ZN10layer_norm13ln_bwd_kernelINS_13Kernel_traitsIf6__halffS2_fjLj768ELj1ELj4ELj1ELj16ENS_18Kernel_traits_baseILj768EfS2_fS2_fjLj128EEEEELb1ELb1ELb1ELb0EEEvNS_9BwdParamsE)
        /*03f8*/ 	.word	0x000000f4


	//----- nvinfo : EIATTR_FRAME_SIZE
	.align		4
.L_169:
        /*03fc*/ 	.byte	0x04, 0x11
        /*03fe*/ 	.short	(.L_171 - .L_170)
	.align		4
.L_170:
        /*0400*/ 	.word	index@(_ZN10layer_norm13ln_bwd_kernelINS_13Kernel_traitsIf6__halffS2_fjLj768ELj1ELj4ELj1ELj16ENS_18Kernel_traits_baseILj768EfS2_fS2_fjLj128EEEEELb1ELb1ELb1ELb0EEEvNS_9BwdParamsE)
        /*0404*/ 	.word	0x00000000


	//----- nvinfo : EIATTR_REGCOUNT
	.align		4
.L_171:
        /*0408*/ 	.byte	0x04, 0x2f
        /*040a*/ 	.short	(.L_173 - .L_172)
	.align		4
.L_172:
        /*040c*/ 	.word	index@(_ZN10layer_norm22ln_bwd_finalize_kernelINS_22Kernel_traits_finalizeILj768Ef6__halffS2_fjLb1ELj1024ELj4ENS_18Kernel_traits_baseILj768EfS2_fS2_fjLj1024EEEEELb1ELb0EEEvNS_9BwdParamsE)
        /*0410*/ 	.word	0x00000020


	//----- nvinfo : EIATTR_FRAME_SIZE
	.align		4
.L_173:
        /*0414*/ 	.byte	0x04, 0x11
        /*0416*/ 	.short	(.L_175 - .L_174)
	.align		4
.L_174:
        /*0418*/ 	.word	index@(_ZN10layer_norm22ln_bwd_finalize_kernelINS_22Kernel_traits_finalizeILj768Ef6__halffS2_fjLb1ELj1024ELj4ENS_18Kernel_traits_baseILj768EfS2_fS2_fjLj1024EEEEELb1ELb0EEEvNS_9BwdParamsE)
        /*041c*/ 	.word	0x00000000


	//----- nvinfo : EIATTR_REGCOUNT
	.align		4
.L_175:
        /*0420*/ 	.byte	0x04, 0x2f
        /*0422*/ 	.short	(.L_177 - .L_176)
	.align		4
.L_176:
        /*0424*/ 	.word	index@(_ZN10layer_norm13ln_bwd_kernelINS_13Kernel_traitsIf6__halffS2_fjLj768ELj1ELj4ELj1ELj16ENS_18Kernel_traits_baseILj768EfS2_fS2_fjLj128EEEEELb1ELb1ELb0ELb1EEEvNS_9BwdParamsE)
        /*0428*/ 	.word	0x000000fb


	//----- nvinfo : EIATTR_FRAME_SIZE
	.align		4
.L_177:
        /*042c*/ 	.byte	0x04, 0x11
        /*042e*/ 	.short	(.L_179 - .L_178)
	.align		4
.L_178:
        /*0430*/ 	.word	index@(_ZN10layer_norm13ln_bwd_kernelINS_13Kernel_traitsIf6__halffS2_fjLj768ELj1ELj4ELj1ELj16ENS_18Kernel_traits_baseILj768EfS2_fS2_fjLj128EEEEELb1ELb1ELb0ELb1EEEvNS_9BwdParamsE)
        /*0434*/ 	.word	0x00000000


	//----- nvinfo : EIATTR_REGCOUNT
	.align		4
.L_179:
        /*0438*/ 	.byte	0x04, 0x2f
        /*043a*/ 	.short	(.L_181 - .L_180)
	.align		4
.L_180:
        /*043c*/ 	.word	index@(_ZN10layer_norm13ln_bwd_kernelINS_13Kernel_traitsIf6__halffS2_fjLj768ELj1ELj4ELj1ELj16ENS_18Kernel_traits_baseILj768EfS2_fS2_fjLj128EEEEELb1ELb1ELb0ELb0EEEvNS_9BwdParamsE)
        /*0440*/ 	.word	0x000000f1


	//----- nvinfo : EIATTR_FRAME_SIZE
	.align		4
.L_181:
        /*0444*/ 	.byte	0x04, 0x11
        /*0446*/ 	.short	(.L_183 - .L_182)
	.align		4
.L_182:
        /*0448*/ 	.word	index@(_ZN10layer_norm13ln_bwd_kernelINS_13Kernel_traitsIf6__halffS2_fjLj768ELj1ELj4ELj1ELj16ENS_18Kernel_traits_baseILj768EfS2_fS2_fjLj128EEEEELb1ELb1ELb0ELb0EEEvNS_9BwdParamsE)
        /*044c*/ 	.word	0x00000000


	//----- nvinfo : EIATTR_REGCOUNT
	.align		4
.L_183:
        /*0450*/ 	.byte	0x04, 0x2f
        /*0452*/ 	.short	(.L_185 - .L_184)
	.align		4
.L_184:
        /*0454*/ 	.word	index@(_ZN10layer_norm13ln_bwd_kernelINS_13Kernel_traitsIf6__halffS2_fjLj768ELj1ELj4ELj1ELj16ENS_18Kernel_traits_baseILj768EfS2_fS2_fjLj128EEEEELb1ELb0ELb1ELb1EEEvNS_9BwdParamsE)
        /*0458*/ 	.word	0x000000cc


	//----- nvinfo : EIATTR_FRAME_SIZE
	.align		4
.L_185:
        /*045c*/ 	.byte	0x04, 0x11
        /*045e*/ 	.short	(.L_187 - .L_186)
	.align		4
.L_186:
        /*0460*/ 	.word	index@(_ZN10layer_norm13ln_bwd_kernelINS_13Kernel_traitsIf6__halffS2_fjLj768ELj1ELj4ELj1ELj16ENS_18Kernel_traits_baseILj768EfS2_fS2_fjLj128EEEEELb1ELb0ELb1ELb1EEEvNS_9BwdParamsE)
        /*0464*/ 	.word	0x00000000


	//----- nvinfo : EIATTR_REGCOUNT
	.align		4
.L_187:
        /*0468*/ 	.byte	0x04, 0x2f
        /*046a*/ 	.short	(.L_189 - .L_188)
	.align		4
.L_188:
        /*046c*/ 	.word	index@(_ZN10layer_norm22ln_bwd_finalize_kernelINS_22Kernel_traits_finalizeILj768Ef6__halffS2_fjLb0ELj1024ELj4ENS_18Kernel_traits_baseILj768EfS2_fS2_fjLj1024EEEEELb0ELb1EEEvNS_9BwdParamsE)
        /*0470*/ 	.word	0x00000020


	//----- nvinfo : EIATTR_FRAME_SIZE
	.align		4
.L_189:
        /*0474*/ 	.byte	0x04, 0x11
        /*0476*/ 	.short	(.L_191 - .L_190)
	.align		4
.L_190:
        /*0478*/ 	.word	index@(_ZN10layer_norm22ln_bwd_finalize_kernelINS_22Kernel_traits_finalizeILj768Ef6__halffS2_fjLb0ELj1024ELj4ENS_18Kernel_traits_baseILj768EfS2_fS2_fjLj1024EEEEELb0ELb1EEEvNS_9BwdParamsE)
        /*047c*/ 	.word	0x00000000


	//----- nvinfo : EIATTR_REGCOUNT
	.align		4
.L_191:
        /*0480*/ 	.byte	0x04, 0x2f
        /*0482*/ 	.short	(.L_193 - .L_192)
	.align		4
.L_192:
        /*0484*/ 	.word	index@(_ZN10layer_norm13ln_bwd_kernelINS_13Kernel_traitsIf6__halffS2_fjLj768ELj1ELj4ELj1ELj16ENS_18Kernel_traits_baseILj768EfS2_fS2_fjLj128EEEEELb1ELb0ELb1ELb0EEEvNS_9BwdParamsE)
        /*0488*/ 	.word	0x000000c9


	//----- nvinfo : EIATTR_FRAME_SIZE
	.align		4
.L_193:
        /*048c*/ 	.byte	0x04, 0x11
        /*048e*/ 	.short	(.L_195 - .L_194)
	.align		4
.L_194:
        /*0490*/ 	.word	index@(_ZN10layer_norm13ln_bwd_kernelINS_13Kernel_traitsIf6__halffS2_fjLj768ELj1ELj4ELj1ELj16ENS_18Kernel_traits_baseILj768EfS2_fS2_fjLj128EEEEELb1ELb0ELb1ELb0EEEvNS_9BwdParamsE)
        /*0494*/ 	.word	0x00000000


	//----- nvinfo : EIATTR_REGCOUNT
	.align		4
.L_195:
        /*0498*/ 	.byte	0x04, 0x2f
        /*049a*/ 	.short	(.L_197 - .L_196)
	.align		4
.L_196:
        /*049c*/ 	.word	index@(_ZN10layer_norm22ln_bwd_finalize_kernelINS_22Kernel_traits_finalizeILj768Ef6__halffS2_fjLb0ELj1024ELj4ENS_18Kernel_traits_baseILj768EfS2_fS2_fjLj1024EEEEELb0ELb0EEEvNS_9BwdParamsE)
        /*04a0*/ 	.word	0x0000003f


	//----- nvinfo : EIATTR_FRAME_SIZE
	.align		4
.L_197:
        /*04a4*/ 	.byte	0x04, 0x11
        /*04a6*/ 	.short	(.L_199 - .L_198)
	.align		4
.L_198:
        /*04a8*/ 	.word	index@(_ZN10layer_norm22ln_bwd_finalize_kernelINS_22Kernel_traits_finalizeILj768Ef6__halffS2_fjLb0ELj1024ELj4ENS_18Kernel_traits_baseILj768EfS2_fS2_fjLj1024EEEEELb0ELb0EEEvNS_9BwdParamsE)
        /*04ac*/ 	.word	0x00000000


	//----- nvinfo : EIATTR_REGCOUNT
	.align		4
.L_199:
        /*04b0*/ 	.byte	0x04, 0x2f
        /*04b2*/ 	.short	(.L_201 - .L_200)
	.align		4
.L_200:
        /*04b4*/ 	.word	index@(_ZN10layer_norm13ln_bwd_kernelINS_13Kernel_traitsIf6__halffS2_fjLj768ELj1ELj4ELj1ELj16ENS_18Kernel_traits_baseILj768EfS2_fS2_fjLj128EEEEELb1ELb0ELb0ELb1EEEvNS_9BwdParamsE)
        /*04b8*/ 	.word	0x000000cb


	//----- nvinfo : EIATTR_FRAME_SIZE
	.align		4
.L_201:
        /*04bc*/ 	.byte	0x04, 0x11
        /*04be*/ 	.short	(.L_203 - .L_202)
	.align		4
.L_202:
        /*04c0*/ 	.word	index@(_ZN10layer_norm13ln_bwd_kernelINS_13Kernel_traitsIf6__halffS2_fjLj768ELj1ELj4ELj1ELj16ENS_18Kernel_traits_baseILj768EfS2_fS2_fjLj128EEEEELb1ELb0ELb0ELb1EEEvNS_9BwdParamsE)
        /*04c4*/ 	.word	0x00000000


	//----- nvinfo : EIATTR_REGCOUNT
	.align		4
.L_203:
        /*04c8*/ 	.byte	0x04, 0x2f
        /*04ca*/ 	.short	(.L_205 - .L_204)
	.align		4
.L_204:
        /*04cc*/ 	.word	index@(_ZN10layer_norm13ln_bwd_kernelINS_13Kernel_traitsIf6__halffS2_fjLj768ELj1ELj4ELj1ELj16ENS_18Kernel_traits_baseILj768EfS2_fS2_fjLj128EEEEELb1ELb0ELb0ELb0EEEvNS_9BwdParamsE)
        /*04d0*/ 	.word	0x000000bb


	//----- nvinfo : EIATTR_FRAME_SIZE
	.align		4
.L_205:
        /*04d4*/ 	.byte	0x04, 0x11
        /*04d6*/ 	.short	(.L_207 - .L_206)
	.align		4
.L_206:
        /*04d8*/ 	.word	index@(_ZN10layer_norm13ln_bwd_kernelINS_13Kernel_traitsIf6__halffS2_fjLj768ELj1ELj4ELj1ELj16ENS_18Kernel_traits_baseILj768EfS2_fS2_fjLj128EEEEELb1ELb0ELb0ELb0EEEvNS_9BwdParamsE)
        /*04dc*/ 	.word	0x00000000


	//----- nvinfo : EIATTR_REGCOUNT
	.align		4
.L_207:
        /*04e0*/ 	.byte	0x04, 0x2f
        /*04e2*/ 	.short	(.L_209 - .L_208)
	.align		4
.L_208:
        /*04e4*/ 	.word	index@(_ZN10layer_norm13ln_bwd_kernelINS_13Kernel_traitsIf6__halffS2_fjLj768ELj1ELj4ELj1ELj16ENS_18Kernel_traits_baseILj768EfS2_fS2_fjLj128EEEEELb0ELb1ELb1ELb1EEEvNS_9BwdParamsE)
        /*04e8*/ 	.word	0x000000fe


	//----- nvinfo : EIATTR_FRAME_SIZE
	.align		4
.L_209:
        /*04ec*/ 	.byte	0x04, 0x11
        /*04ee*/ 	.short	(.L_211 - .L_210)
	.align		4
.L_210:
        /*04f0*/ 	.word	index@(_ZN10layer_norm13ln_bwd_kernelINS_13Kernel_traitsIf6__halffS2_fjLj768ELj1ELj4ELj1ELj16ENS_18Kernel_traits_baseILj768EfS2_fS2_fjLj128EEEEELb0ELb1ELb1ELb1EEEvNS_9BwdParamsE)
        /*04f4*/ 	.word	0x00000000


	//----- nvinfo : EIATTR_REGCOUNT
	.align		4
.L_211:
        /*04f8*/ 	.byte	0x04, 0x2f
        /*04fa*/ 	.short	(.L_213 - .L_212)
	.align		4
.L_212:
        /*04fc*/ 	.word	index@(_ZN10layer_norm13ln_bwd_kernelINS_13Kernel_traitsIf6__halffS2_fjLj768ELj1ELj4ELj1ELj16ENS_18Kernel_traits_baseILj768EfS2_fS2_fjLj128EEEEELb0ELb1ELb1ELb0EEEvNS_9BwdParamsE)
        /*0500*/ 	.word	0x000000f1


	//----- nvinfo : EIATTR_FRAME_SIZE
	.align		4
.L_213:
        /*0504*/ 	.byte	0x04, 0x11
        /*0506*/ 	.short	(.L_215 - .L_214)
	.align		4
.L_214:
        /*0508*/ 	.word	index@(_ZN10layer_norm13ln_bwd_kernelINS_13Kernel_traitsIf6__halffS2_fjLj768ELj1ELj4ELj1ELj16ENS_18Kernel_traits_baseILj768EfS2_fS2_fjLj128EEEEELb0ELb1ELb1ELb0EEEvNS_9BwdParamsE)
        /*050c*/ 	.word	0x00000000


	//----- nvinfo : EIATTR_REGCOUNT
	.align		4
.L_215:
        /*0510*/ 	.byte	0x04, 0x2f
        /*0512*/ 	.short	(.L_217 - .L_216)
	.align		4
.L_216:
        /*0514*/ 	.word	index@(_ZN10layer_norm13ln_bwd_kernelINS_13Kernel_traitsIf6__halffS2_fjLj768ELj1ELj4ELj1ELj16ENS_18Kernel_traits_baseILj768EfS2_fS2_fjLj128EEEEELb0ELb1ELb0ELb1EEEvNS_9BwdParamsE)
        /*0518*/ 	.word	0x000000ef


	//----- nvinfo : EIATTR_FRAME_SIZE
	.align		4
.L_217:
        /*051c*/ 	.byte	0x04, 0x11
        /*051e*/ 	.short	(.L_219 - .L_218)
	.align		4
.L_218:
        /*0520*/ 	.word	index@(_ZN10layer_norm13ln_bwd_kernelINS_13Kernel_traitsIf6__halffS2_fjLj768ELj1ELj4ELj1ELj16ENS_18Kernel_traits_baseILj768EfS2_fS2_fjLj128EEEEELb0ELb1ELb0ELb1EEEvNS_9BwdParamsE)
        /*0524*/ 	.word	0x00000000


	//----- nvinfo : EIATTR_REGCOUNT
	.align		4
.L_219:
        /*0528*/ 	.byte	0x04, 0x2f
        /*052a*/ 	.short	(.L_221 - .L_220)
	.align		4
.L_220:
        /*052c*/ 	.word	index@(_ZN10layer_norm13ln_bwd_kernelINS_13Kernel_traitsIf6__halffS2_fjLj768ELj1ELj4ELj1ELj16ENS_18Kernel_traits_baseILj768EfS2_fS2_fjLj128EEEEELb0ELb1ELb0ELb0EEEvNS_9BwdParamsE)
        /*0530*/ 	.word	0x000000e7


	//----- nvinfo : EIATTR_FRAME_SIZE
	.align		4
.L_221:
        /*0534*/ 	.byte	0x04, 0x11
        /*0536*/ 	.short	(.L_223 - .L_222)
	.align		4
.L_222:
        /*0538*/ 	.word	index@(_ZN10layer_norm13ln_bwd_kernelINS_13Kernel_traitsIf6__halffS2_fjLj768ELj1ELj4ELj1ELj16ENS_18Kernel_traits_baseILj768EfS2_fS2_fjLj128EEEEELb0ELb1ELb0ELb0EEEvNS_9BwdParamsE)
        /*053c*/ 	.word	0x00000000


	//----- nvinfo : EIATTR_REGCOUNT
	.align		4
.L_223:
        /*0540*/ 	.byte	0x04, 0x2f
        /*0542*/ 	.short	(.L_225 - .L_224)
	.align		4
.L_224:
        /*0544*/ 	.word	index@(_ZN10layer_norm13ln_bwd_kernelINS_13Kernel_traitsIf6__halffS2_fjLj768ELj1ELj4ELj1ELj16ENS_18Kernel_traits_baseILj768EfS2_fS2_fjLj128EEEEELb0ELb0ELb1ELb1EEEvNS_9BwdParamsE)
        /*0548*/ 	.word	0x000000d1


	//----- nvinfo : EIATTR_FRAME_SIZE
	.align		4
.L_225:
        /*054c*/ 	.byte	0x04, 0x11
        /*054e*/ 	.short	(.L_227 - .L_226)
	.align		4
.L_226:
        /*0550*/ 	.word	index@(_ZN10layer_norm13ln_bwd_kernelINS_13Kernel_traitsIf6__halffS2_fjLj768ELj1ELj4ELj1ELj16ENS_18Kernel_traits_baseILj768EfS2_fS2_fjLj128EEEEELb0ELb0ELb1ELb1EEEvNS_9BwdParamsE)
        /*0554*/ 	.word	0x00000000


	//----- nvinfo : EIATTR_REGCOUNT
	.align		4
.L_227:
        /*0558*/ 	.byte	0x04, 0x2f
        /*055a*/ 	.short	(.L_229 - .L_228)
	.align		4
.L_228:
        /*055c*/ 	.word	index@(_ZN10layer_norm13ln_bwd_kernelINS_13Kernel_traitsIf6__halffS2_fjLj768ELj1ELj4ELj1ELj16ENS_18Kernel_traits_baseILj768EfS2_fS2_fjLj128EEEEELb0ELb0ELb1ELb0EEEvNS_9BwdParamsE)
        /*0560*/ 	.word	0x000000bb


	//----- nvinfo : EIATTR_FRAME_SIZE
	.align		4
.L_229:
        /*0564*/ 	.byte	0x04, 0x11
        /*0566*/ 	.short	(.L_231 - .L_230)
	.align		4
.L_230:
        /*0568*/ 	.word	index@(_ZN10layer_norm13ln_bwd_kernelINS_13Kernel_traitsIf6__halffS2_fjLj768ELj1ELj4ELj1ELj16ENS_18Kernel_traits_baseILj768EfS2_fS2_fjLj128EEEEELb0ELb0ELb1ELb0EEEvNS_9BwdParamsE)
        /*056c*/ 	.word	0x00000000


	//----- nvinfo : EIATTR_REGCOUNT
	.align		4
.L_231:
        /*0570*/ 	.byte	0x04, 0x2f
        /*0572*/ 	.short	(.L_233 - .L_232)
	.align		4
.L_232:
        /*0574*/ 	.word	index@(_ZN10layer_norm13ln_bwd_kernelINS_13Kernel_traitsIf6__halffS2_fjLj768ELj1ELj4ELj1ELj16ENS_18Kernel_traits_baseILj768EfS2_fS2_fjLj128EEEEELb0ELb0ELb0ELb1EEEvNS_9BwdParamsE)
        /*0578*/ 	.word	0x000000a8


	//----- nvinfo : EIATTR_FRAME_SIZE
	.align		4
.L_233:
        /*057c*/ 	.byte	0x04, 0x11
        /*057e*/ 	.short	(.L_235 - .L_234)
	.align		4
.L_234:
        /*0580*/ 	.word	index@(_ZN10layer_norm13ln_bwd_kernelINS_13Kernel_traitsIf6__halffS2_fjLj768ELj1ELj4ELj1ELj16ENS_18Kernel_traits_baseILj768EfS2_fS2_fjLj128EEEEELb0ELb0ELb0ELb1EEEvNS_9BwdParamsE)
        /*0584*/ 	.word	0x00000000


	//----- nvinfo : EIATTR_REGCOUNT
	.align		4
.L_235:
        /*0588*/ 	.byte	0x04, 0x2f
        /*058a*/ 	.short	(.L_237 - .L_236)
	.align		4
.L_236:
        /*058c*/ 	.word	index@(_ZN10layer_norm13ln_bwd_kernelINS_13Kernel_traitsIf6__halffS2_fjLj768ELj1ELj4ELj1ELj16ENS_18Kernel_traits_baseILj768EfS2_fS2_fjLj128EEEEELb0ELb0ELb0ELb0EEEvNS_9BwdParamsE)
        /*0590*/ 	.word	0x000000b6


	//----- nvinfo : EIATTR_FRAME_SIZE
	.align		4
.L_237:
        /*0594*/ 	.byte	0x04, 0x11
        /*0596*/ 	.short	(.L_239 - .L_238)
	.align		4
.L_238:
        /*0598*/ 	.word	index@(_ZN10layer_norm13ln_bwd_kernelINS_13Kernel_traitsIf6__halffS2_fjLj768ELj1ELj4ELj1ELj16ENS_18Kernel_traits_baseILj768EfS2_fS2_fjLj128EEEEELb0ELb0ELb0ELb0EEEvNS_9BwdParamsE)
        /*059c*/ 	.word	0x00000000


	//----- nvinfo : EIATTR_REGCOUNT
	.align		4
.L_239:
        /*05a0*/ 	.byte	0x04, 0x2f
        /*05a2*/ 	.short	(.L_241 - .L_240)
	.align		4
.L_240:
        /*05a4*/ 	.word	index@(_ZN10layer_norm13ln_bwd_kernelINS_13Kernel_traitsI6__halfS2_fS2_fjLj768ELj1ELj4ELj1ELj16ENS_18Kernel_traits_baseILj768ES2_S2_fS2_fjLj128EEEEELb1ELb1ELb1ELb1EEEvNS_9BwdParamsE)
        /*05a8*/ 	.word	0x000000f4


	//----- nvinfo : EIATTR_FRAME_SIZE
	.align		4
.L_241:
        /*05ac*/ 	.byte	0x04, 0x11
        /*05ae*/ 	.short	(.L_243 - .L_242)
	.align		4
.L_242:
        /*05b0*/ 	.word	index@(_ZN10layer_norm13ln_bwd_kernelINS_13Kernel_traitsI6__halfS2_fS2_fjLj768ELj1ELj4ELj1ELj16ENS_18Kernel_traits_baseILj768ES2_S2_fS2_fjLj128EEEEELb1ELb1ELb1ELb1EEEvNS_9BwdParamsE)
        /*05b4*/ 	.word	0x00000000


	//----- nvinfo : EIATTR_REGCOUNT
	.align		4
.L_243:
        /*05b8*/ 	.byte	0x04, 0x2f
        /*05ba*/ 	.short	(.L_245 - .L_244)
	.align		4
.L_244:
        /*05bc*/ 	.word	index@(_ZN10layer_norm22ln_bwd_finalize_kernelINS_22Kernel_traits_finalizeILj768E6__halfS2_fS2_fjLb1ELj1024ELj4ENS_18Kernel_traits_baseILj768ES2_S2_fS2_fjLj1024EEEEELb1ELb1EEEvNS_9BwdParamsE)
        /*05c0*/ 	.word	0x00000020


	//----- nvinfo : EIATTR_FRAME_SIZE
	.align		4
.L_245:
        /*05c4*/ 	.byte	0x04, 0x11
        /*05c6*/ 	.short	(.L_247 - .L_246)
	.align		4
.L_246:
        /*05c8*/ 	.word	index@(_ZN10layer_norm22ln_bwd_finalize_kernelINS_22Kernel_traits_finalizeILj768E6__halfS2_fS2_fjLb1ELj1024ELj4ENS_18Kernel_traits_baseILj768ES2_S2_fS2_fjLj1024EEEEELb1ELb1EEEvNS_9BwdParamsE)
        /*05cc*/ 	.word	0x00000000


	//----- nvinfo : EIATTR_REGCOUNT
	.align		4
.L_247:
        /*05d0*/ 	.byte	0x04, 0x2f
        /*05d2*/ 	.short	(.L_249 - .L_248)
	.align		4
.L_248:
        /*05d4*/ 	.word	index@(_ZN10layer_norm13ln_bwd_kernelINS_13Kernel_traitsI6__halfS2_fS2_fjLj768ELj1ELj4ELj1ELj16ENS_18Kernel_traits_baseILj768ES2_S2_fS2_fjLj128EEEEELb1ELb1ELb1ELb0EEEvNS_9BwdParamsE)
        /*05d8*/ 	.word	0x000000de


	//----- nvinfo : EIATTR_FRAME_SIZE
	.align		4
.L_249:
        /*05dc*/ 	.byte	0x04, 0x11
        /*05de*/ 	.short	(.L_251 - .L_250)
	.align		4
.L_250:
        /*05e0*/ 	.word	index@(_ZN10layer_norm13ln_bwd_kernelINS_13Kernel_traitsI6__halfS2_fS2_fjLj768ELj1ELj4ELj1ELj16ENS_18Kernel_traits_baseILj768ES2_S2_fS2_fjLj128EEEEELb1ELb1ELb1ELb0EEEvNS_9BwdParamsE)
        /*05e4*/ 	.word	0x00000000


	//----- nvinfo : EIATTR_REGCOUNT
	.align		4
.L_251:
        /*05e8*/ 	.byte	0x04, 0x2f
        /*05ea*/ 	.short	(.L_253 - .L_252)
	.align		4
.L_252:
        /*05ec*/ 	.word	index@(_ZN10layer_norm22ln_bwd_finalize_kernelINS_22Kernel_traits_finalizeILj768E6__halfS2_fS2_fjLb1ELj1024ELj4ENS_18Kernel_traits_baseILj768ES2_S2_fS2_fjLj1024EEEEELb1ELb0EEEvNS_9BwdParamsE)
        /*05f0*/ 	.word	0x00000020


	//----- nvinfo : EIATTR_FRAME_SIZE
	.align		4
.L_253:
        /*05f4*/ 	.byte	0x04, 0x11
        /*05f6*/ 	.short	(.L_255 - .L_254)
	.align		4
.L_254:
        /*05f8*/ 	.word	index@(_ZN10layer_norm22ln_bwd_finalize_kernelINS_22Kernel_traits_finalizeILj768E6__halfS2_fS2_fjLb1ELj1024ELj4ENS_18Kernel_traits_baseILj768ES2_S2_fS2_fjLj1024EEEEELb1ELb0EEEvNS_9BwdParamsE)
        /*05fc*/ 	.word	0x00000000


	//----- nvinfo : EIATTR_REGCOUNT
	.align		4
.L_255:
        /*0600*/ 	.byte	0x04, 0x2f
        /*0602*/ 	.short	(.L_257 - .L_256)
	.align		4
.L_256:
        /*0604*/ 	.word	index@(_ZN10layer_norm13ln_bwd_kernelINS_13Kernel_traitsI6__halfS2_fS2_fjLj768ELj1ELj4ELj1ELj16ENS_18Kernel_traits_baseILj768ES2_S2_fS2_fjLj128EEEEELb1ELb1ELb0ELb1EEEvNS_9BwdParamsE)
        /*0608*/ 	.word	0x000000ed


	//----- nvinfo : EIATTR_FRAME_SIZE
	.align		4
.L_257:
        /*060c*/ 	.byte	0x04, 0x11
        /*060e*/ 	.short	(.L_259 - .L_258)
	.align		4
.L_258:
        /*0610*/ 	.word	index@(_ZN10layer_norm13ln_bwd_kernelINS_13Kernel_traitsI6__halfS2_fS2_fjLj768ELj1ELj4ELj1ELj16ENS_18Kernel_traits_baseILj768ES2_S2_fS2_fjLj128EEEEELb1ELb1ELb0ELb1EEEvNS_9BwdParamsE)
        /*0614*/ 	.word	0x00000000


	//----- nvinfo : EIATTR_REGCOUNT
	.align		4
.L_259:
        /*0618*/ 	.byte	0x04, 0x2f
        /*061a*/ 	.short	(.L_261 - .L_260)
	.align		4
.L_260:
        /*061c*/ 	.word	index@(_ZN10layer_norm13ln_bwd_kernelINS_13Kernel_traitsI6__halfS2_fS2_fjLj768ELj1ELj4ELj1ELj16ENS_18Kernel_traits_baseILj768ES2_S2_fS2_fjLj128EEEEELb1ELb1ELb0ELb0EEEvNS_9BwdParamsE)
        /*0620*/ 	.word	0x000000de


	//----- nvinfo : EIATTR_FRAME_SIZE
	.align		4
.L_261:
        /*0624*/ 	.byte	0x04, 0x11
        /*0626*/ 	.short	(.L_263 - .L_262)
	.align		4
.L_262:
        /*0628*/ 	.word	index@(_ZN10layer_norm13ln_bwd_kernelINS_13Kernel_traitsI6__halfS2_fS2_fjLj768ELj1ELj4ELj1ELj16ENS_18Kernel_traits_baseILj768ES2_S2_fS2_fjLj128EEEEELb1ELb1ELb0ELb0EEEvNS_9BwdParamsE)
        /*062c*/ 	.word	0x00000000


	//----- nvinfo : EIATTR_REGCOUNT
	.align		4
.L_263:
        /*0630*/ 	.byte	0x04, 0x2f
        /*0632*/ 	.short	(.L_265 - .L_264)
	.align		4
.L_264:
        /*0634*/ 	.word	index@(_ZN10layer_norm13ln_bwd_kernelINS_13Kernel_traitsI6__halfS2_fS2_fjLj768ELj1ELj4ELj1ELj16ENS_18Kernel_traits_baseILj768ES2_S2_fS2_fjLj128EEEEELb1ELb0ELb1ELb1EEEvNS_9BwdParamsE)
        /*0638*/ 	.word	0x000000c2


	//----- nvinfo : EIATTR_FRAME_SIZE
	.align		4
.L_265:
        /*063c*/ 	.byte	0x04, 0x11
        /*063e*/ 	.short	(.L_267 - .L_266)
	.align		4
.L_266:
        /*0640*/ 	.word	index@(_ZN10layer_norm13ln_bwd_kernelINS_13Kernel_traitsI6__halfS2_fS2_fjLj768ELj1ELj4ELj1ELj16ENS_18Kernel_traits_baseILj768ES2_S2_fS2_fjLj128EEEEELb1ELb0ELb1ELb1EEEvNS_9BwdParamsE)
        /*0644*/ 	.word	0x00000000


	//----- nvinfo : EIATTR_REGCOUNT
	.align		4
.L_267:
        /*0648*/ 	.byte	0x04, 0x2f
        /*064a*/ 	.short	(.L_269 - .L_268)
	.align		4
.L_268:
        /*064c*/ 	.word	index@(_ZN10layer_norm22ln_bwd_finalize_kernelINS_22Kernel_traits_finalizeILj768E6__halfS2_fS2_fjLb0ELj1024ELj4ENS_18Kernel_traits_baseILj768ES2_S2_fS2_fjLj1024EEEEELb0ELb1EEEvNS_9BwdParamsE)
        /*0650*/ 	.word	0x00000020


	//----- nvinfo : EIATTR_FRAME_SIZE
	.align		4
.L_269:
        /*0654*/ 	.byte	0x04, 0x11
        /*0656*/ 	.short	(.L_271 - .L_270)
	.align		4
.L_270:
        /*0658*/ 	.word	index@(_ZN10layer_norm22ln_bwd_finalize_kernelINS_22Kernel_traits_finalizeILj768E6__halfS2_fS2_fjLb0ELj1024ELj4ENS_18Kernel_traits_baseILj768ES2_S2_fS2_fjLj1024EEEEELb0ELb1EEEvNS_9BwdParamsE)
        /*065c*/ 	.word	0x00000000


	//----- nvinfo : EIATTR_REGCOUNT
	.align		4
.L_271:
        /*0660*/ 	.byte	0x04, 0x2f
        /*0662*/ 	.short	(.L_273 - .L_272)
	.align		4
.L_272:
        /*0664*/ 	.word	index@(_ZN10layer_norm13ln_bwd_kernelINS_13Kernel_traitsI6__halfS2_fS2_fjLj768ELj1ELj4ELj1ELj16ENS_18Kernel_traits_baseILj768ES2_S2_fS2_fjLj128EEEEELb1ELb0ELb1ELb0EEEvNS_9BwdParamsE)
        /*0668*/ 	.word	0x000000bf


	//----- nvinfo : EIATTR_FRAME_SIZE
	.align		4
.L_273:
        /*066c*/ 	.byte	0x04, 0x11
        /*066e*/ 	.short	(.L_275 - .L_274)
	.align		4
.L_274:
        /*0670*/ 	.word	index@(_ZN10layer_norm13ln_bwd_kernelINS_13Kernel_traitsI6__halfS2_fS2_fjLj768ELj1ELj4ELj1ELj16ENS_18Kernel_traits_baseILj768ES2_S2_fS2_fjLj128EEEEELb1ELb0ELb1ELb0EEEvNS_9BwdParamsE)
        /*0674*/ 	.word	0x00000000


	//----- nvinfo : EIATTR_REGCOUNT
	.align		4
.L_275:
        /*0678*/ 	.byte	0x04, 0x2f
        /*067a*/ 	.short	(.L_277 - .L_276)
	.align		4
.L_276:
        /*067c*/ 	.word	index@(_ZN10layer_norm22ln_bwd_finalize_kernelINS_22Kernel_traits_finalizeILj768E6__halfS2_fS2_fjLb0ELj1024ELj4ENS_18Kernel_traits_baseILj768ES2_S2_fS2_fjLj1024EEEEELb0ELb0EEEvNS_9BwdParamsE)
        /*0680*/ 	.word	0x0000003f


	//----- nvinfo : EIATTR_FRAME_SIZE
	.align		4
.L_277:
        /*0684*/ 	.byte	0x04, 0x11
        /*0686*/ 	.short	(.L_279 - .L_278)
	.align		4
.L_278:
        /*0688*/ 	.word	index@(_ZN10layer_norm22ln_bwd_finalize_kernelINS_22Kernel_traits_finalizeILj768E6__halfS2_fS2_fjLb0ELj1024ELj4ENS_18Kernel_traits_baseILj768ES2_S2_fS2_fjLj1024EEEEELb0ELb0EEEvNS_9BwdParamsE)
        /*068c*/ 	.word	0x00000000


	//----- nvinfo : EIATTR_REGCOUNT
	.align		4
.L_279:
        /*0690*/ 	.byte	0x04, 0x2f
        /*0692*/ 	.short	(.L_281 - .L_280)
	.align		4
.L_280:
        /*0694*/ 	.word	index@(_ZN10layer_norm13ln_bwd_kernelINS_13Kernel_traitsI6__halfS2_fS2_fjLj768ELj1ELj4ELj1ELj16ENS_18Kernel_traits_baseILj768ES2_S2_fS2_fjLj128EEEEELb1ELb0ELb0ELb1EEEvNS_9BwdParamsE)
        /*0698*/ 	.word	0x000000cb


	//----- nvinfo : EIATTR_FRAME_SIZE
	.align		4
.L_281:
        /*069c*/ 	.byte	0x04, 0x11
        /*069e*/ 	.short	(.L_283 - .L_282)
	.align		4
.L_282:
        /*06a0*/ 	.word	index@(_ZN10layer_norm13ln_bwd_kernelINS_13Kernel_traitsI6__halfS2_fS2_fjLj768ELj1ELj4ELj1ELj16ENS_18Kernel_traits_baseILj768ES2_S2_fS2_fjLj128EEEEELb1ELb0ELb0ELb1EEEvNS_9BwdParamsE)
        /*06a4*/ 	.word	0x00000000


	//----- nvinfo : EIATTR_REGCOUNT
	.align		4
.L_283:
        /*06a8*/ 	.byte	0x04, 0x2f
        /*06aa*/ 	.short	(.L_285 - .L_284)
	.align		4
.L_284:
        /*06ac*/ 	.word	index@(_ZN10layer_norm13ln_bwd_kernelINS_13Kernel_traitsI6__halfS2_fS2_fjLj768ELj1ELj4ELj1ELj16ENS_18Kernel_traits_baseILj768ES2_S2_fS2_fjLj128EEEEELb1ELb0ELb0ELb0EEEvNS_9BwdParamsE)
        /*06b0*/ 	.word	0x000000a8


	//----- nvinfo : EIATTR_FRAME_SIZE
	.align		4
.L_285:
        /*06b4*/ 	.byte	0x04, 0x11
        /*06b6*/ 	.short	(.L_287 - .L_286)
	.align		4
.L_286:
        /*06b8*/ 	.word	index@(_ZN10layer_norm13ln_bwd_kernelINS_13Kernel_traitsI6__halfS2_fS2_fjLj768ELj1ELj4ELj1ELj16ENS_18Kernel_traits_baseILj768ES2_S2_fS2_fjLj128EEEEELb1ELb0ELb0ELb0EEEvNS_9BwdParamsE)
        /*06bc*/ 	.word	0x00000018


	//----- nvinfo : EIATTR_REGCOUNT
	.align		4
.L_287:
        /*06c0*/ 	.byte	0x04, 0x2f
        /*06c2*/ 	.short	(.L_289 - .L_288)
	.align		4
.L_288:
        /*06c4*/ 	.word	index@(_ZN10layer_norm13ln_bwd_kernelINS_13Kernel_traitsI6__halfS2_fS2_fjLj768ELj1ELj4ELj1ELj16ENS_18Kernel_traits_baseILj768ES2_S2_fS2_fjLj128EEEEELb0ELb1ELb1ELb1EEEvNS_9BwdParamsE)
        /*06c8*/ 	.word	0x000000e3


	//----- nvinfo : EIATTR_FRAME_SIZE
	.align		4
.L_289:
        /*06cc*/ 	.byte	0x04, 0x11
        /*06ce*/ 	.short	(.L_291 - .L_290)
	.align		4
.L_290:
        /*06d0*/ 	.word	index@(_ZN10layer_norm13ln_bwd_kernelINS_13Kernel_traitsI6__halfS2_fS2_fjLj768ELj1ELj4ELj1ELj16ENS_18Kernel_traits_baseILj768ES2_S2_fS2_fjLj128EEEEELb0ELb1ELb1ELb1EEEvNS_9BwdParamsE)
        /*06d4*/ 	.word	0x00000000


	//----- nvinfo : EIATTR_REGCOUNT
	.align		4
.L_291:
        /*06d8*/ 	.byte	0x04, 0x2f
        /*06da*/ 	.short	(.L_293 - .L_292)
	.align		4
.L_292:
        /*06dc*/ 	.word	index@(_ZN10layer_norm13ln_bwd_kernelINS_13Kernel_traitsI6__halfS2_fS2_fjLj768ELj1ELj4ELj1ELj16ENS_18Kernel_traits_baseILj768ES2_S2_fS2_fjLj128EEEEELb0ELb1ELb1ELb0EEEvNS_9BwdParamsE)
        /*06e0*/ 	.word	0x000000da


	//----- nvinfo : EIATTR_FRAME_SIZE
	.align		4
.L_293:
        /*06e4*/ 	.byte	0x04, 0x11
        /*06e6*/ 	.short	(.L_295 - .L_294)
	.align		4
.L_294:
        /*06e8*/ 	.word	index@(_ZN10layer_norm13ln_bwd_kernelINS_13Kernel_traitsI6__halfS2_fS2_fjLj768ELj1ELj4ELj1ELj16ENS_18Kernel_traits_baseILj768ES2_S2_fS2_fjLj128EEEEELb0ELb1ELb1ELb0EEEvNS_9BwdParamsE)
        /*06ec*/ 	.word	0x00000000


	//----- nvinfo : EIATTR_REGCOUNT
	.align		4
.L_295:
        /*06f0*/ 	.byte	0x04, 0x2f
        /*06f2*/ 	.short	(.L_297 - .L_296)
	.align		4
.L_296:
        /*06f4*/ 	.word	index@(_ZN10layer_norm13ln_bwd_kernelINS_13Kernel_traitsI6__halfS2_fS2_fjLj768ELj1ELj4ELj1ELj16ENS_18Kernel_traits_baseILj768ES2_S2_fS2_fjLj128EEEEELb0ELb1ELb0ELb1EEEvNS_9BwdParamsE)
        /*06f8*/ 	.word	0x000000ed


	//----- nvinfo : EIATTR_FRAME_SIZE
	.align		4
.L_297:
        /*06fc*/ 	.byte	0x04, 0x11
        /*06fe*/ 	.short	(.L_299 - .L_298)
	.align		4
.L_298:
        /*0700*/ 	.word	index@(_ZN10layer_norm13ln_bwd_kernelINS_13Kernel_traitsI6__halfS2_fS2_fjLj768ELj1ELj4ELj1ELj16ENS_18Kernel_traits_baseILj768ES2_S2_fS2_fjLj128EEEEELb0ELb1ELb0ELb1EEEvNS_9BwdParamsE)
        /*0704*/ 	.word	0x00000000


	//----- nvinfo : EIATTR_REGCOUNT
	.align		4
.L_299:
        /*0708*/ 	.byte	0x04, 0x2f
        /*070a*/ 	.short	(.L_301 - .L_300)
	.align		4
.L_300:
        /*070c*/ 	.word	index@(_ZN10layer_norm13ln_bwd_kernelINS_13Kernel_traitsI6__halfS2_fS2_fjLj768ELj1ELj4ELj1ELj16ENS_18Kernel_traits_baseILj768ES2_S2_fS2_fjLj128EEEEELb0ELb1ELb0ELb0EEEvNS_9BwdParamsE)
        /*0710*/ 	.word	0x000000d2


	//----- nvinfo : EIATTR_FRAME_SIZE
	.align		4
.L_301:
        /*0714*/ 	.byte	0x04, 0x11
        /*0716*/ 	.short	(.L_303 - .L_302)
	.align		4
.L_302:
        /*0718*/ 	.word	index@(_ZN10layer_norm13ln_bwd_kernelINS_13Kernel_traitsI6__halfS2_fS2_fjLj768ELj1ELj4ELj1ELj16ENS_18Kernel_traits_baseILj768ES2_S2_fS2_fjLj128EEEEELb0ELb1ELb0ELb0EEEvNS_9BwdParamsE)
        /*071c*/ 	.word	0x00000000


	//----- nvinfo : EIATTR_REGCOUNT
	.align		4
.L_303:
        /*0720*/ 	.byte	0x04, 0x2f
        /*0722*/ 	.short	(.L_305 - .L_304)
	.align		4
.L_304:
        /*0724*/ 	.word	index@(_ZN10layer_norm13ln_bwd_kernelINS_13Kernel_traitsI6__halfS2_fS2_fjLj768ELj1ELj4ELj1ELj16ENS_18Kernel_traits_baseILj768ES2_S2_fS2_fjLj128EEEEELb0ELb0ELb1ELb1EEEvNS_9BwdParamsE)
        /*0728*/ 	.word	0x000000a8


	//----- nvinfo : EIATTR_FRAME_SIZE
	.align		4
.L_305:
        /*072c*/ 	.byte	0x04, 0x11
        /*072e*/ 	.short	(.L_307 - .L_306)
	.align		4
.L_306:
        /*0730*/ 	.word	index@(_ZN10layer_norm13ln_bwd_kernelINS_13Kernel_traitsI6__halfS2_fS2_fjLj768ELj1ELj4ELj1ELj16ENS_18Kernel_traits_baseILj768ES2_S2_fS2_fjLj128EEEEELb0ELb0ELb1ELb1EEEvNS_9BwdParamsE)
        /*0734*/ 	.word	0x00000000


	//----- nvinfo : EIATTR_REGCOUNT
	.align		4
.L_307:
        /*0738*/ 	.byte	0x04, 0x2f
        /*073a*/ 	.short	(.L_309 - .L_308)
	.align		4
.L_308:
        /*073c*/ 	.word	index@(_ZN10layer_norm13ln_bwd_kernelINS_13Kernel_traitsI6__halfS2_fS2_fjLj768ELj1ELj4ELj1ELj16ENS_18Kernel_traits_baseILj768ES2_S2_fS2_fjLj128EEEEELb0ELb0ELb1ELb0EEEvNS_9BwdParamsE)
        /*0740*/ 	.word	0x000000ad


	//----- nvinfo : EIATTR_FRAME_SIZE
	.align		4
.L_309:
        /*0744*/ 	.byte	0x04, 0x11
        /*0746*/ 	.short	(.L_311 - .L_310)
	.align		4
.L_310:
        /*0748*/ 	.word	index@(_ZN10layer_norm13ln_bwd_kernelINS_13Kernel_traitsI6__halfS2_fS2_fjLj768ELj1ELj4ELj1ELj16ENS_18Kernel_traits_baseILj768ES2_S2_fS2_fjLj128EEEEELb0ELb0ELb1ELb0EEEvNS_9BwdParamsE)
        /*074c*/ 	.word	0x00000000


	//----- nvinfo : EIATTR_REGCOUNT
	.align		4
.L_311:
        /*0750*/ 	.byte	0x04, 0x2f
        /*0752*/ 	.short	(.L_313 - .L_312)
	.align		4
.L_312:
        /*0754*/ 	.word	index@(_ZN10layer_norm13ln_bwd_kernelINS_13Kernel_traitsI6__halfS2_fS2_fjLj768ELj1ELj4ELj1ELj16ENS_18Kernel_traits_baseILj768ES2_S2_fS2_fjLj128EEEEELb0ELb0ELb0ELb1EEEvNS_9BwdParamsE)
        /*0758*/ 	.word	0x000000a8


	//----- nvinfo : EIATTR_FRAME_SIZE
	.align		4
.L_313:
        /*075c*/ 	.byte	0x04, 0x11
        /*075e*/ 	.short	(.L_315 - .L_314)
	.align		4
.L_314:
        /*0760*/ 	.word	index@(_ZN10layer_norm13ln_bwd_kernelINS_13Kernel_traitsI6__halfS2_fS2_fjLj768ELj1ELj4ELj1ELj16ENS_18Kernel_traits_baseILj768ES2_S2_fS2_fjLj128EEEEELb0ELb0ELb0ELb1EEEvNS_9BwdParamsE)
        /*0764*/ 	.word	0x00000000


	//----- nvinfo : EIATTR_REGCOUNT
	.align		4
.L_315:
        /*0768*/ 	.byte	0x04, 0x2f
        /*076a*/ 	.short	(.L_317 - .L_316)
	.align		4
.L_316:
        /*076c*/ 	.word	index@(_ZN10layer_norm13ln_bwd_kernelINS_13Kernel_traitsI6__halfS2_fS2_fjLj768ELj1ELj4ELj1ELj16ENS_18Kernel_traits_baseILj768ES2_S2_fS2_fjLj128EEEEELb0ELb0ELb0ELb0EEEvNS_9BwdParamsE)
        /*0770*/ 	.word	0x000000a7


	//----- nvinfo : EIATTR_FRAME_SIZE
	.align		4
.L_317:
        /*0774*/ 	.byte	0x04, 0x11
        /*0776*/ 	.short	(.L_319 - .L_318)
	.align		4
.L_318:
        /*0778*/ 	.word	index@(_ZN10layer_norm13ln_bwd_kernelINS_13Kernel_traitsI6__halfS2_fS2_fjLj768ELj1ELj4ELj1ELj16ENS_18Kernel_traits_baseILj768ES2_S2_fS2_fjLj128EEEEELb0ELb0ELb0ELb0EEEvNS_9BwdParamsE)
        /*077c*/ 	.word	0x00000000


	//----- nvinfo : EIATTR_REGCOUNT
	.align		4
.L_319:
        /*0780*/ 	.byte	0x04, 0x2f
        /*0782*/ 	.short	(.L_321 - .L_320)
	.align		4
.L_320:
        /*0784*/ 	.word	index@(_ZN10layer_norm13ln_bwd_kernelINS_13Kernel_traitsIf6__halfS2_S2_fjLj768ELj1ELj4ELj1ELj16ENS_18Kernel_traits_baseILj768EfS2_S2_S2_fjLj128EEEEELb1ELb1ELb1ELb1EEEvNS_9BwdParamsE)
        /*0788*/ 	.word	0x000000eb


	//----- nvinfo : EIATTR_FRAME_SIZE
	.align		4
.L_321:
        /*078c*/ 	.byte	0x04, 0x11
        /*078e*/ 	.short	(.L_323 - .L_322)
	.align		4
.L_322:
        /*0790*/ 	.word	index@(_ZN10layer_norm13ln_bwd_kernelINS_13Kernel_traitsIf6__halfS2_S2_fjLj768ELj1ELj4ELj1ELj16ENS_18Kernel_traits_baseILj768EfS2_S2_S2_fjLj128EEEEELb1ELb1ELb1ELb1EEEvNS_9BwdParamsE)
        /*0794*/ 	.word	0x00000000


	//----- nvinfo : EIATTR_REGCOUNT
	.align		4
.L_323:
        /*0798*/ 	.byte	0x04, 0x2f
        /*079a*/ 	.short	(.L_325 - .L_324)
	.align		4
.L_324:
        /*079c*/ 	.word	index@(_ZN10layer_norm22ln_bwd_finalize_kernelINS_22Kernel_traits_finalizeILj768Ef6__halfS2_S2_fjLb1ELj1024ELj4ENS_18Kernel_traits_baseILj768EfS2_S2_S2_fjLj1024EEEEELb1ELb1EEEvNS_9BwdParamsE)
        /*07a0*/ 	.word	0x00000020


	//----- nvinfo : EIATTR_FRAME_SIZE
	.align		4
.L_325:
        /*07a4*/ 	.byte	0x04, 0x11
        /*07a6*/ 	.short	(.L_327 - .L_326)
	.align		4
.L_326:
        /*07a8*/ 	.word	index@(_ZN10layer_norm22ln_bwd_finalize_kernelINS_22Kernel_traits_finalizeILj768Ef6__halfS2_S2_fjLb1ELj1024ELj4ENS_18Kernel_traits_baseILj768EfS2_S2_S2_fjLj1024EEEEELb1ELb1EEEvNS_9BwdParamsE)
        /*07ac*/ 	.word	0x00000000


	//----- nvinfo : EIATTR_REGCOUNT
	.align		4
.L_327:
        /*07b0*/ 	.byte	0x04, 0x2f
        /*07b2*/ 	.short	(.L_329 - .L_328)
	.align		4
.L_328:
        /*07b4*/ 	.word	index@(_ZN10layer_norm13ln_bwd_kernelINS_13Kernel_traitsIf6__halfS2_S2_fjLj768ELj1ELj4ELj1ELj16ENS_18Kernel_traits_baseILj768EfS2_S2_S2_fjLj128EEEEELb1ELb1ELb1ELb0EEEvNS_9BwdParamsE)
        /*07b8*/ 	.word	0x000000e4


	//----- nvinfo : EIATTR_FRAME_SIZE
	.align		4
.L_329:
        /*07bc*/ 	.byte	0x04, 0x11
        /*07be*/ 	.short	(.L_331 - .L_330)
	.align		4
.L_330:
        /*07c0*/ 	.word	index@(_ZN10layer_norm13ln_bwd_kernelINS_13Kernel_traitsIf6__halfS2_S2_fjLj768ELj1ELj4ELj1ELj16ENS_18Kernel_traits_baseILj768EfS2_S2_S2_fjLj128EEEEELb1ELb1ELb1ELb0EEEvNS_9BwdParamsE)
        /*07c4*/ 	.word	0x00000000


	//----- nvinfo : EIATTR_REGCOUNT
	.align		4
.L_331:
        /*07c8*/ 	.byte	0x04, 0x2f
        /*07ca*/ 	.short	(.L_333 - .L_332)
	.align		4
.L_332:
        /*07cc*/ 	.word	index@(_ZN10layer_norm22ln_bwd_finalize_kernelINS_22Kernel_traits_finalizeILj768Ef6__halfS2_S2_fjLb1ELj1024ELj4ENS_18Kernel_traits_baseILj768EfS2_S2_S2_fjLj1024EEEEELb1ELb0EEEvNS_9BwdParamsE)
        /*07d0*/ 	.word	0x00000020


	//----- nvinfo : EIATTR_FRAME_SIZE
	.align		4
.L_333:
        /*07d4*/ 	.byte	0x04, 0x11
        /*07d6*/ 	.short	(.L_335 - .L_334)
	.align		4
.L_334:
        /*07d8*/ 	.word	index@(_ZN10layer_norm22ln_bwd_finalize_kernelINS_22Kernel_traits_finalizeILj768Ef6__halfS2_S2_fjLb1ELj1024ELj4ENS_18Kernel_traits_baseILj768EfS2_S2_S2_fjLj1024EEEEELb1ELb0EEEvNS_9BwdParamsE)
        /*07dc*/ 	.word	0x00000000


	//----- nvinfo : EIATTR_REGCOUNT
	.align		4
.L_335:
        /*07e0*/ 	.byte	0x04, 0x2f
        /*07e2*/ 	.short	(.L_337 - .L_336)
	.align		4
.L_336:
        /*07e4*/ 	.word	index@(_ZN10layer_norm13ln_bwd_kernelINS_13Kernel_traitsIf6__halfS2_S2_fjLj768ELj1ELj4ELj1ELj16ENS_18Kernel_traits_baseILj768EfS2_S2_S2_fjLj128EEEEELb1ELb1ELb0ELb1EEEvNS_9BwdParamsE)
        /*07e8*/ 	.word	0x000000fb


	//----- nvinfo : EIATTR_FRAME_SIZE
	.align		4
.L_337:
        /*07ec*/ 	.byte	0x04, 0x11
        /*07ee*/ 	.short	(.L_339 - .L_338)
	.align		4
.L_338:
        /*07f0*/ 	.word	index@(_ZN10layer_norm13ln_bwd_kernelINS_13Kernel_traitsIf6__halfS2_S2_fjLj768ELj1ELj4ELj1ELj16ENS_18Kernel_traits_baseILj768EfS2_S2_S2_fjLj128EEEEELb1ELb1ELb0ELb1EEEvNS_9BwdParamsE)
        /*07f4*/ 	.word	0x00000000


	//----- nvinfo : EIATTR_REGCOUNT
	.align		4
.L_339:
        /*07f8*/ 	.byte	0x04, 0x2f
        /*07fa*/ 	.short	(.L_341 - .L_340)
	.align		4
.L_340:
        /*07fc*/ 	.word	index@(_ZN10layer_norm13ln_bwd_kernelINS_13Kernel_traitsIf6__halfS2_S2_fjLj768ELj1ELj4ELj1ELj16ENS_18Kernel_traits_baseILj768EfS2_S2_S2_fjLj128EEEEELb1ELb1ELb0ELb0EEEvNS_9BwdParamsE)
        /*0800*/ 	.word	0x000000e9


	//----- nvinfo : EIATTR_FRAME_SIZE
	.align		4
.L_341:
        /*0804*/ 	.byte	0x04, 0x11
        /*0806*/ 	.short	(.L_343 - .L_342)
	.align		4
.L_342:
        /*0808*/ 	.word	index@(_ZN10layer_norm13ln_bwd_kernelINS_13Kernel_traitsIf6__halfS2_S2_fjLj768ELj1ELj4ELj1ELj16ENS_18Kernel_traits_baseILj768EfS2_S2_S2_fjLj128EEEEELb1ELb1ELb0ELb0EEEvNS_9BwdParamsE)
        /*080c*/ 	.word	0x00000000


	//----- nvinfo : EIATTR_REGCOUNT
	.align		4
.L_343:
        /*0810*/ 	.byte	0x04, 0x2f
        /*0812*/ 	.short	(.L_345 - .L_344)
	.align		4
.L_344:
        /*0814*/ 	.word	index@(_ZN10layer_norm13ln_bwd_kernelINS_13Kernel_traitsIf6__halfS2_S2_fjLj768ELj1ELj4ELj1ELj16ENS_18Kernel_traits_baseILj768EfS2_S2_S2_fjLj128EEEEELb1ELb0ELb1ELb1EEEvNS_9BwdParamsE)
        /*0818*/ 	.word	0x000000ab


	//----- nvinfo : EIATTR_FRAME_SIZE
	.align		4
.L_345:
        /*081c*/ 	.byte	0x04, 0x11
        /*081e*/ 	.short	(.L_347 - .L_346)
	.align		4
.L_346:
        /*0820*/ 	.word	index@(_ZN10layer_norm13ln_bwd_kernelINS_13Kernel_traitsIf6__halfS2_S2_fjLj768ELj1ELj4ELj1ELj16ENS_18Kernel_traits_baseILj768EfS2_S2_S2_fjLj128EEEEELb1ELb0ELb1ELb1EEEvNS_9BwdParamsE)
        /*0824*/ 	.word	0x00000000


	//----- nvinfo : EIATTR_REGCOUNT
	.align		4
.L_347:
        /*0828*/ 	.byte	0x04, 0x2f
        /*082a*/ 	.short	(.L_349 - .L_348)
	.align		4
.L_348:
        /*082c*/ 	.word	index@(_ZN10layer_norm22ln_bwd_finalize_kernelINS_22Kernel_traits_finalizeILj768Ef6__halfS2_S2_fjLb0ELj1024ELj4ENS_18Kernel_traits_baseILj768EfS2_S2_S2_fjLj1024EEEEELb0ELb1EEEvNS_9BwdParamsE)
        /*0830*/ 	.word	0x00000020


	//----- nvinfo : EIATTR_FRAME_SIZE
	.align		4
.L_349:
        /*0834*/ 	.byte	0x04, 0x11
        /*0836*/ 	.short	(.L_351 - .L_350)
	.align		4
.L_350:
        /*0838*/ 	.word	index@(_ZN10layer_norm22ln_bwd_finalize_kernelINS_22Kernel_traits_finalizeILj768Ef6__halfS2_S2_fjLb0ELj1024ELj4ENS_18Kernel_traits_baseILj768EfS2_S2_S2_fjLj1024EEEEELb0ELb1EEEvNS_9BwdParamsE)
        /*083c*/ 	.word	0x00000000


	//----- nvinfo : EIATTR_REGCOUNT
	.align		4
.L_351:
        /*0840*/ 	.byte	0x04, 0x2f
        /*0842*/ 	.short	(.L_353 - .L_352)
	.align		4
.L_352:
        /*0844*/ 	.word	index@(_ZN10layer_norm13ln_bwd_kernelINS_13Kernel_traitsIf6__halfS2_S2_fjLj768ELj1ELj4ELj1ELj16ENS_18Kernel_traits_baseILj768EfS2_S2_S2_fjLj128EEEEELb1ELb0ELb1ELb0EEEvNS_9BwdParamsE)
        /*0848*/ 	.word	0x000000ab


	//----- nvinfo : EIATTR_FRAME_SIZE
	.align		4
.L_353:
        /*084c*/ 	.byte	0x04, 0x11
        /*084e*/ 	.short	(.L_355 - .L_354)
	.align		4
.L_354:
        /*0850*/ 	.word	index@(_ZN10layer_norm13ln_bwd_kernelINS_13Kernel_traitsIf6__halfS2_S2_fjLj768ELj1ELj4ELj1ELj16ENS_18Kernel_traits_baseILj768EfS2_S2_S2_fjLj128EEEEELb1ELb0ELb1ELb0EEEvNS_9BwdParamsE)
        /*0854*/ 	.word	0x00000000


	//----- nvinfo : EIATTR_REGCOUNT
	.align		4
.L_355:
        /*0858*/ 	.byte	0x04, 0x2f
        /*085a*/ 	.short	(.L_357 - .L_356)
	.align		4
.L_356:
        /*085c*/ 	.word	index@(_ZN10layer_norm22ln_bwd_finalize_kernelINS_22Kernel_traits_finalizeILj768Ef6__halfS2_S2_fjLb0ELj1024ELj4ENS_18Kernel_traits_baseILj768EfS2_S2_S2_fjLj1024EEEEELb0ELb0EEEvNS_9BwdParamsE)
        /*0860*/ 	.word	0x0000003f


	//----- nvinfo : EIATTR_FRAME_SIZE
	.align		4
.L_357:
        /*0864*/ 	.byte	0x04, 0x11
        /*0866*/ 	.short	(.L_359 - .L_358)
	.align		4
.L_358:
        /*0868*/ 	.word	index@(_ZN10layer_norm22ln_bwd_finalize_kernelINS_22Kernel_traits_finalizeILj768Ef6__halfS2_S2_fjLb0ELj1024ELj4ENS_18Kernel_traits_baseILj768EfS2_S2_S2_fjLj1024EEEEELb0ELb0EEEvNS_9BwdParamsE)
        /*086c*/ 	.word	0x00000000


	//----- nvinfo : EIATTR_REGCOUNT
	.align		4
.L_359:
        /*0870*/ 	.byte	0x04, 0x2f
        /*0872*/ 	.short	(.L_361 - .L_360)
	.align		4
.L_360:
        /*0874*/ 	.word	index@(_ZN10layer_norm13ln_bwd_kernelINS_13Kernel_traitsIf6__halfS2_S2_fjLj768ELj1ELj4ELj1ELj16ENS_18Kernel_traits_baseILj768EfS2_S2_S2_fjLj128EEEEELb1ELb0ELb0ELb1EEEvNS_9BwdParamsE)
        /*0878*/ 	.word	0x000000ce


	//----- nvinfo : EIATTR_FRAME_SIZE
	.align		4
.L_361:
        /*087c*/ 	.byte	0x04, 0x11
        /*087e*/ 	.short	(.L_363 - .L_362)
	.align		4
.L_362:
        /*0880*/ 	.word	index@(_ZN10layer_norm13ln_bwd_kernelINS_13Kernel_traitsIf6__halfS2_S2_fjLj768ELj1ELj4ELj1ELj16ENS_18Kernel_traits_baseILj768EfS2_S2_S2_fjLj128EEEEELb1ELb0ELb0ELb1EEEvNS_9BwdParamsE)
        /*0884*/ 	.word	0x00000000


	//----- nvinfo : EIATTR_REGCOUNT
	.align		4
.L_363:
        /*0888*/ 	.byte	0x04, 0x2f
        /*088a*/ 	.short	(.L_365 - .L_364)
	.align		4
.L_364:
        /*088c*/ 	.word	index@(_ZN10layer_norm13ln_bwd_kernelINS_13Kernel_traitsIf6__halfS2_S2_fjLj768ELj1ELj4ELj1ELj16ENS_18Kernel_traits_baseILj768EfS2_S2_S2_fjLj128EEEEELb1ELb0ELb0ELb0EEEvNS_9BwdParamsE)
        /*0890*/ 	.word	0x000000a8


	//----- nvinfo : EIATTR_FRAME_SIZE
	.align		4
.L_365:
        /*0894*/ 	.byte	0x04, 0x11
        /*0896*/ 	.short	(.L_367 - .L_366)
	.align		4
.L_366:
        /*0898*/ 	.word	index@(_ZN10layer_norm13ln_bwd_kernelINS_13Kernel_traitsIf6__halfS2_S2_fjLj768ELj1ELj4ELj1ELj16ENS_18Kernel_traits_baseILj768EfS2_S2_S2_fjLj128EEEEELb1ELb0ELb0ELb0EEEvNS_9BwdParamsE)
        /*089c*/ 	.word	0x00000000


	//----- nvinfo : EIATTR_REGCOUNT
	.align		4
.L_367:
        /*08a0*/ 	.byte	0x04, 0x2f
        /*08a2*/ 	.short	(.L_369 - .L_368)
	.align		4
.L_368:
        /*08a4*/ 	.word	index@(_ZN10layer_norm13ln_bwd_kernelINS_13Kernel_traitsIf6__halfS2_S2_fjLj768ELj1ELj4ELj1ELj16ENS_18Kernel_traits_baseILj768EfS2_S2_S2_fjLj128EEEEELb0ELb1ELb1ELb1EEEvNS_9BwdParamsE)
        /*08a8*/ 	.word	0x000000e4


	//----- nvinfo : EIATTR_FRAME_SIZE
	.align		4
.L_369:
        /*08ac*/ 	.byte	0x04, 0x11
        /*08ae*/ 	.short	(.L_371 - .L_370)
	.align		4
.L_370:
        /*08b0*/ 	.word	index@(_ZN10layer_norm13ln_bwd_kernelINS_13Kernel_traitsIf6__halfS2_S2_fjLj768ELj1ELj4ELj1ELj16ENS_18Kernel_traits_baseILj768EfS2_S2_S2_fjLj128EEEEELb0ELb1ELb1ELb1EEEvNS_9BwdParamsE)
        /*08b4*/ 	.word	0x00000000


	//----- nvinfo : EIATTR_REGCOUNT
	.align		4
.L_371:
        /*08b8*/ 	.byte	0x04, 0x2f
        /*08ba*/ 	.short	(.L_373 - .L_372)
	.align		4
.L_372:
        /*08bc*/ 	.word	index@(_ZN10layer_norm13ln_bwd_kernelINS_13Kernel_traitsIf6__halfS2_S2_fjLj768ELj1ELj4ELj1ELj16ENS_18Kernel_traits_baseILj768EfS2_S2_S2_fjLj128EEEEELb0ELb1ELb1ELb0EEEvNS_9BwdParamsE)
        /*08c0*/ 	.word	0x000000e6


	//----- nvinfo : EIATTR_FRAME_SIZE
	.align		4
.L_373:
        /*08c4*/ 	.byte	0x04, 0x11
        /*08c6*/ 	.short	(.L_375 - .L_374)
	.align		4
.L_374:
        /*08c8*/ 	.word	index@(_ZN10layer_norm13ln_bwd_kernelINS_13Kernel_traitsIf6__halfS2_S2_fjLj768ELj1ELj4ELj1ELj16ENS_18Kernel_traits_baseILj768EfS2_S2_S2_fjLj128EEEEELb0ELb1ELb1ELb0EEEvNS_9BwdParamsE)
        /*08cc*/ 	.word	0x00000000


	//----- nvinfo : EIATTR_REGCOUNT
	.align		4
.L_375:
        /*08d0*/ 	.byte	0x04, 0x2f
        /*08d2*/ 	.short	(.L_377 - .L_376)
	.align		4
.L_376:
        /*08d4*/ 	.word	index@(_ZN10layer_norm13ln_bwd_kernelINS_13Kernel_traitsIf6__halfS2_S2_fjLj768ELj1ELj4ELj1ELj16ENS_18Kernel_traits_baseILj768EfS2_S2_S2_fjLj128EEEEELb0ELb1ELb0ELb1EEEvNS_9BwdParamsE)
        /*08d8*/ 	.word	0x000000fb


	//----- nvinfo : EIATTR_FRAME_SIZE
	.align		4
.L_377:
        /*08dc*/ 	.byte	0x04, 0x11
        /*08de*/ 	.short	(.L_379 - .L_378)
	.align		4
.L_378:
        /*08e0*/ 	.word	index@(_ZN10layer_norm13ln_bwd_kernelINS_13Kernel_traitsIf6__halfS2_S2_fjLj768ELj1ELj4ELj1ELj16ENS_18Kernel_traits_baseILj768EfS2_S2_S2_fjLj128EEEEELb0ELb1ELb0ELb1EEEvNS_9BwdParamsE)
        /*08e4*/ 	.word	0x00000000


	//----- nvinfo : EIATTR_REGCOUNT
	.align		4
.L_379:
        /*08e8*/ 	.byte	0x04, 0x2f
        /*08ea*/ 	.short	(.L_381 - .L_380)
	.align		4
.L_380:
        /*08ec*/ 	.word	index@(_ZN10layer_norm13ln_bwd_kernelINS_13Kernel_traitsIf6__halfS2_S2_fjLj768ELj1ELj4ELj1ELj16ENS_18Kernel_traits_baseILj768EfS2_S2_S2_fjLj128EEEEELb0ELb1ELb0ELb0EEEvNS_9BwdParamsE)
        /*08f0*/ 	.word	0x000000db


	//----- nvinfo : EIATTR_FRAME_SIZE
	.align		4
.L_381:
        /*08f4*/ 	.byte	0x04, 0x11
        /*08f6*/ 	.short	(.L_383 - .L_382)
	.align		4
.L_382:
        /*08f8*/ 	.word	index@(_ZN10layer_norm13ln_bwd_kernelINS_13Kernel_traitsIf6__halfS2_S2_fjLj768ELj1ELj4ELj1ELj16ENS_18Kernel_traits_baseILj768EfS2_S2_S2_fjLj128EEEEELb0ELb1ELb0ELb0EEEvNS_9BwdParamsE)
        /*08fc*/ 	.word	0x00000000


	//----- nvinfo : EIATTR_REGCOUNT
	.align		4
.L_383:
        /*0900*/ 	.byte	0x04, 0x2f
        /*0902*/ 	.short	(.L_385 - .L_384)
	.align		4
.L_384:
        /*0904*/ 	.word	index@(_ZN10layer_norm13ln_bwd_kernelINS_13Kernel_traitsIf6__halfS2_S2_fjLj768ELj1ELj4ELj1ELj16ENS_18Kernel_traits_baseILj768EfS2_S2_S2_fjLj128EEEEELb0ELb0ELb1ELb1EEEvNS_9BwdParamsE)
        /*0908*/ 	.word	0x000000a8


	//----- nvinfo : EIATTR_FRAME_SIZE
	.align		4
.L_385:
        /*090c*/ 	.byte	0x04, 0x11
        /*090e*/ 	.short	(.L_387 - .L_386)
	.align		4
.L_386:
        /*0910*/ 	.word	index@(_ZN10layer_norm13ln_bwd_kernelINS_13Kernel_traitsIf6__halfS2_S2_fjLj768ELj1ELj4ELj1ELj16ENS_18Kernel_traits_baseILj768EfS2_S2_S2_fjLj128EEEEELb0ELb0ELb1ELb1EEEvNS_9BwdParamsE)
        /*0914*/ 	.word	0x00000000


	//----- nvinfo : EIATTR_REGCOUNT
	.align		4
.L_387:
        /*0918*/ 	.byte	0x04, 0x2f
        /*091a*/ 	.short	(.L_389 - .L_388)
	.align		4
.L_388:
        /*091c*/ 	.word	index@(_ZN10layer_norm13ln_bwd_kernelINS_13Kernel_traitsIf6__halfS2_S2_fjLj768ELj1ELj4ELj1ELj16ENS_18Kernel_traits_baseILj768EfS2_S2_S2_fjLj128EEEEELb0ELb0ELb1ELb0EEEvNS_9BwdParamsE)
        /*0920*/ 	.word	0x000000a8


	//----- nvinfo : EIATTR_FRAME_SIZE
	.align		4
.L_389:
        /*0924*/ 	.byte	0x04, 0x11
        /*0926*/ 	.short	(.L_391 - .L_390)
	.align		4
.L_390:
        /*0928*/ 	.word	index@(_ZN10layer_norm13ln_bwd_kernelINS_13Kernel_traitsIf6__halfS2_S2_fjLj768ELj1ELj4ELj1ELj16ENS_18Kernel_traits_baseILj768EfS2_S2_S2_fjLj128EEEEELb0ELb0ELb1ELb0EEEvNS_9BwdParamsE)
        /*092c*/ 	.word	0x00000000


	//----- nvinfo : EIATTR_REGCOUNT
	.align		4
.L_391:
        /*0930*/ 	.byte	0x04, 0x2f
        /*0932*/ 	.short	(.L_393 - .L_392)
	.align		4
.L_392:
        /*0934*/ 	.word	index@(_ZN10layer_norm13ln_bwd_kernelINS_13Kernel_traitsIf6__halfS2_S2_fjLj768ELj1ELj4ELj1ELj16ENS_18Kernel_traits_baseILj768EfS2_S2_S2_fjLj128EEEEELb0ELb0ELb0ELb1EEEvNS_9BwdParamsE)
        /*0938*/ 	.word	0x000000c3


	//----- nvinfo : EIATTR_FRAME_SIZE
	.align		4
.L_393:
        /*093c*/ 	.byte	0x04, 0x11
        /*093e*/ 	.short	(.L_395 - .L_394)
	.align		4
.L_394:
        /*0940*/ 	.word	index@(_ZN10layer_norm13ln_bwd_kernelINS_13Kernel_traitsIf6__halfS2_S2_fjLj768ELj1ELj4ELj1ELj16ENS_18Kernel_traits_baseILj768EfS2_S2_S2_fjLj128EEEEELb0ELb0ELb0ELb1EEEvNS_9BwdParamsE)
        /*0944*/ 	.word	0x00000000


	//----- nvinfo : EIATTR_REGCOUNT
	.align		4
.L_395:
        /*0948*/ 	.byte	0x04, 0x2f
        /*094a*/ 	.short	(.L_397 - .L_396)
	.align		4
.L_396:
        /*094c*/ 	.word	index@(_ZN10layer_norm13ln_bwd_kernelINS_13Kernel_traitsIf6__halfS2_S2_fjLj768ELj1ELj4ELj1ELj16ENS_18Kernel_traits_baseILj768EfS2_S2_S2_fjLj128EEEEELb0ELb0ELb0ELb0EEEvNS_9BwdParamsE)
        /*0950*/ 	.word	0x000000a6


	//----- nvinfo : EIATTR_FRAME_SIZE
	.align		4
.L_397:
        /*0954*/ 	.byte	0x04, 0x11
        /*0956*/ 	.short	(.L_399 - .L_398)
	.align		4
.L_398:
        /*0958*/ 	.word	index@(_ZN10layer_norm13ln_bwd_kernelINS_13Kernel_traitsIf6__halfS2_S2_fjLj768ELj1ELj4ELj1ELj16ENS_18Kernel_traits_baseILj768EfS2_S2_S2_fjLj128EEEEELb0ELb0ELb0ELb0EEEvNS_9BwdParamsE)
        /*095c*/ 	.word	0x00000000


	//----- nvinfo : EIATTR_REGCOUNT
	.align		4
.L_399:
        /*0960*/ 	.byte	0x04, 0x2f
        /*0962*/ 	.short	(.L_401 - .L_400)
	.align		4
.L_400:
        /*0964*/ 	.word	index@(_ZN10layer_norm13ln_bwd_kernelINS_13Kernel_traitsIf13__nv_bfloat16fS2_fjLj768ELj1ELj4ELj1ELj16ENS_18Kernel_traits_baseILj768EfS2_fS2_fjLj128EEEEELb1ELb1ELb1ELb1EEEvNS_9BwdParamsE)
        /*0968*/ 	.word	0x000000fe


	//----- nvinfo : EIATTR_FRAME_SIZE
	.align		4
.L_401:
        /*096c*/ 	.byte	0x04, 0x11
        /*096e*/ 	.short	(.L_403 - .L_402)
	.align		4
.L_402:
        /*0970*/ 	.word	index@(_ZN10layer_norm13ln_bwd_kernelINS_13Kernel_traitsIf13__nv_bfloat16fS2_fjLj768ELj1ELj4ELj1ELj16ENS_18Kernel_traits_baseILj768EfS2_fS2_fjLj128EEEEELb1ELb1ELb1ELb1EEEvNS_9BwdParamsE)
        /*0974*/ 	.word	0x00000000


	//----- nvinfo : EIATTR_REGCOUNT
	.align		4
.L_403:
        /*0978*/ 	.byte	0x04, 0x2f
        /*097a*/ 	.short	(.L_405 - .L_404)
	.align		4
.L_404:
        /*097c*/ 	.word	index@(_ZN10layer_norm22ln_bwd_finalize_kernelINS_22Kernel_traits_finalizeILj768Ef13__nv_bfloat16fS2_fjLb1ELj1024ELj4ENS_18Kernel_traits_baseILj768EfS2_fS2_fjLj1024EEEEELb1ELb1EEEvNS_9BwdParamsE)
        /*0980*/ 	.word	0x00000020


	//----- nvinfo : EIATTR_FRAME_SIZE
	.align		4
.L_405:
        /*0984*/ 	.byte	0x04, 0x11
        /*0986*/ 	.short	(.L_407 - .L_406)
	.align		4
.L_406:
        /*0988*/ 	.word	index@(_ZN10layer_norm22ln_bwd_finalize_kernelINS_22Kernel_traits_finalizeILj768Ef13__nv_bfloat16fS2_fjLb1ELj1024ELj4ENS_18Kernel_traits_baseILj768EfS2_fS2_fjLj1024EEEEELb1ELb1EEEvNS_9BwdParamsE)
        /*098c*/ 	.word	0x00000000


	//----- nvinfo : EIATTR_REGCOUNT
	.align		4
.L_407:
        /*0990*/ 	.byte	0x04, 0x2f
        /*0992*/ 	.short	(.L_409 - .L_408)
	.align		4
.L_408:
        /*0994*/ 	.word	index@(_ZN10layer_norm13ln_bwd_kernelINS_13Kernel_traitsIf13__nv_bfloat16fS2_fjLj768ELj1ELj4ELj1ELj16ENS_18Kernel_traits_baseILj768EfS2_fS2_fjLj128EEEEELb1ELb1ELb1ELb0EEEvNS_9BwdParamsE)
        /*0998*/ 	.word	0x000000f8


	//----- nvinfo : EIATTR_FRAME_SIZE
	.align		4
.L_409:
        /*099c*/ 	.byte	0x04, 0x11
        /*099e*/ 	.short	(.L_411 - .L_410)
	.align		4
.L_410:
        /*09a0*/ 	.word	index@(_ZN10layer_norm13ln_bwd_kernelINS_13Kernel_traitsIf13__nv_bfloat16fS2_fjLj768ELj1ELj4ELj1ELj16ENS_18Kernel_traits_baseILj768EfS2_fS2_fjLj128EEEEELb1ELb1ELb1ELb0EEEvNS_9BwdParamsE)
        /*09a4*/ 	.word	0x00000000


	//----- nvinfo : EIATTR_REGCOUNT
	.align		4
.L_411:
        /*09a8*/ 	.byte	0x04, 0x2f
        /*09aa*/ 	.short	(.L_413 - .L_412)
	.align		4
.L_412:
        /*09ac*/ 	.word	index@(_ZN10layer_norm22ln_bwd_finalize_kernelINS_22Kernel_traits_finalizeILj768Ef13__nv_bfloat16fS2_fjLb1ELj1024ELj4ENS_18Kernel_traits_baseILj768EfS2_fS2_fjLj1024EEEEELb1ELb0EEEvNS_9BwdParamsE)
        /*09b0*/ 	.word	0x00000020


	//----- nvinfo : EIATTR_FRAME_SIZE
	.align		4
.L_413:
        /*09b4*/ 	.byte	0x04, 0x11
        /*09b6*/ 	.short	(.L_415 - .L_414)
	.align		4
.L_414:
        /*09b8*/ 	.word	index@(_ZN10layer_norm22ln_bwd_finalize_kernelINS_22Kernel_traits_finalizeILj768Ef13__nv_bfloat16fS2_fjLb1ELj1024ELj4ENS_18Kernel_traits_baseILj768EfS2_fS2_fjLj1024EEEEELb1ELb0EEEvNS_9BwdParamsE)
        /*09bc*/ 	.word	0x00000000


	//----- nvinfo : EIATTR_REGCOUNT
	.align		4
.L_415:
        /*09c0*/ 	.byte	0x04, 0x2f
        /*09c2*/ 	.short	(.L_417 - .L_416)
	.align		4
.L_416:
        /*09c4*/ 	.word	index@(_ZN10layer_norm13ln_bwd_kernelINS_13Kernel_traitsIf13__nv_bfloat16fS2_fjLj768ELj1ELj4ELj1ELj16ENS_18Kernel_traits_baseILj768EfS2_fS2_fjLj128EEEEELb1ELb1ELb0ELb1EEEvNS_9BwdParamsE)
        /*09c8*/ 	.word	0x000000fe


	//----- nvinfo : EIATTR_FRAME_SIZE
	.align		4
.L_417:
        /*09cc*/ 	.byte	0x04, 0x11
        /*09ce*/ 	.short	(.L_419 - .L_418)
	.align		4
.L_418:
        /*09d0*/ 	.word	index@(_ZN10layer_norm13ln_bwd_kernelINS_13Kernel_traitsIf13__nv_bfloat16fS2_fjLj768ELj1ELj4ELj1ELj16ENS_18Kernel_traits_baseILj768EfS2_fS2_fjLj128EEEEELb1ELb1ELb0ELb1EEEvNS_9BwdParamsE)
        /*09d4*/ 	.word	0x00000000


	//----- nvinfo : EIATTR_REGCOUNT
	.align		4
.L_419:
        /*09d8*/ 	.byte	0x04, 0x2f
        /*09da*/ 	.short	(.L_421 - .L_420)
	.align		4
.L_420:
        /*09dc*/ 	.word	index@(_ZN10layer_norm13ln_bwd_kernelINS_13Kernel_traitsIf13__nv_bfloat16fS2_fjLj768ELj1ELj4ELj1ELj16ENS_18Kernel_traits_baseILj768EfS2_fS2_fjLj128EEEEELb1ELb1ELb0ELb0EEEvNS_9BwdParamsE)
        /*09e0*/ 	.word	0x000000f1


	//----- nvinfo : EIATTR_FRAME_SIZE
	.align		4
.L_421:
        /*09e4*/ 	.byte	0x04, 0x11
        /*09e6*/ 	.short	(.L_423 - .L_422)
	.align		4
.L_422:
        /*09e8*/ 	.word	index@(_ZN10layer_norm13ln_bwd_kernelINS_13Kernel_traitsIf13__nv_bfloat16fS2_fjLj768ELj1ELj4ELj1ELj16ENS_18Kernel_traits_baseILj768EfS2_fS2_fjLj128EEEEELb1ELb1ELb0ELb0EEEvNS_9BwdParamsE)
        /*09ec*/ 	.word	0x00000000


	//----- nvinfo : EIATTR_REGCOUNT
	.align		4
.L_423:
        /*09f0*/ 	.byte	0x04, 0x2f
        /*09f2*/ 	.short	(.L_425 - .L_424)
	.align		4
.L_424:
        /*09f4*/ 	.word	index@(_ZN10layer_norm13ln_bwd_kernelINS_13Kernel_traitsIf13__nv_bfloat16fS2_fjLj768ELj1ELj4ELj1ELj16ENS_18Kernel_traits_baseILj768EfS2_fS2_fjLj128EEEEELb1ELb0ELb1ELb1EEEvNS_9BwdParamsE)
        /*09f8*/ 	.word	0x000000ca


	//----- nvinfo : EIATTR_FRAME_SIZE
	.align		4
.L_425:
        /*09fc*/ 	.byte	0x04, 0x11
        /*09fe*/ 	.short	(.L_427 - .L_426)
	.align		4
.L_426:
        /*0a00*/ 	.word	index@(_ZN10layer_norm13ln_bwd_kernelINS_13Kernel_traitsIf13__nv_bfloat16fS2_fjLj768ELj1ELj4ELj1ELj16ENS_18Kernel_traits_baseILj768EfS2_fS2_fjLj128EEEEELb1ELb0ELb1ELb1EEEvNS_9BwdParamsE)
        /*0a04*/ 	.word	0x00000000


	//----- nvinfo : EIATTR_REGCOUNT
	.align		4
.L_427:
        /*0a08*/ 	.byte	0x04, 0x2f
        /*0a0a*/ 	.short	(.L_429 - .L_428)
	.align		4
.L_428:
        /*0a0c*/ 	.word	index@(_ZN10layer_norm22ln_bwd_finalize_kernelINS_22Kernel_traits_finalizeILj768Ef13__nv_bfloat16fS2_fjLb0ELj1024ELj4ENS_18Kernel_traits_baseILj768EfS2_fS2_fjLj1024EEEEELb0ELb1EEEvNS_9BwdParamsE)
        /*0a10*/ 	.word	0x00000020


	//----- nvinfo : EIATTR_FRAME_SIZE
	.align		4
.L_429:
        /*0a14*/ 	.byte	0x04, 0x11
        /*0a16*/ 	.short	(.L_431 - .L_430)
	.align		4
.L_430:
        /*0a18*/ 	.word	index@(_ZN10layer_norm22ln_bwd_finalize_kernelINS_22Kernel_traits_finalizeILj768Ef13__nv_bfloat16fS2_fjLb0ELj1024ELj4ENS_18Kernel_traits_baseILj768EfS2_fS2_fjLj1024EEEEELb0ELb1EEEvNS_9BwdParamsE)
        /*0a1c*/ 	.word	0x00000000


	//----- nvinfo : EIATTR_REGCOUNT
	.align		4
.L_431:
        /*0a20*/ 	.byte	0x04, 0x2f
        /*0a22*/ 	.short	(.L_433 - .L_432)
	.align		4
.L_432:
        /*0a24*/ 	.word	index@(_ZN10layer_norm13ln_bwd_kernelINS_13Kernel_traitsIf13__nv_bfloat16fS2_fjLj768ELj1ELj4ELj1ELj16ENS_18Kernel_traits_baseILj768EfS2_fS2_fjLj128EEEEELb1ELb0ELb1ELb0EEEvNS_9BwdParamsE)
        /*0a28*/ 	.word	0x000000c9


	//----- nvinfo : EIATTR_FRAME_SIZE
	.align		4
.L_433:
        /*0a2c*/ 	.byte	0x04, 0x11
        /*0a2e*/ 	.short	(.L_435 - .L_434)
	.align		4
.L_434:
        /*0a30*/ 	.word	index@(_ZN10layer_norm13ln_bwd_kernelINS_13Kernel_traitsIf13__nv_bfloat16fS2_fjLj768ELj1ELj4ELj1ELj16ENS_18Kernel_traits_baseILj768EfS2_fS2_fjLj128EEEEELb1ELb0ELb1ELb0EEEvNS_9BwdParamsE)
        /*0a34*/ 	.word	0x00000000


	//----- nvinfo : EIATTR_REGCOUNT
	.align		4
.L_435:
        /*0a38*/ 	.byte	0x04, 0x2f
        /*0a3a*/ 	.short	(.L_437 - .L_436)
	.align		4
.L_436:
        /*0a3c*/ 	.word	index@(_ZN10layer_norm22ln_bwd_finalize_kernelINS_22Kernel_traits_finalizeILj768Ef13__nv_bfloat16fS2_fjLb0ELj1024ELj4ENS_18Kernel_traits_baseILj768EfS2_fS2_fjLj1024EEEEELb0ELb0EEEvNS_9BwdParamsE)
        /*0a40*/ 	.word	0x0000003f


	//----- nvinfo : EIATTR_FRAME_SIZE
	.align		4
.L_437:
        /*0a44*/ 	.byte	0x04, 0x11
        /*0a46*/ 	.short	(.L_439 - .L_438)
	.align		4
.L_438:
        /*0a48*/ 	.word	index@(_ZN10layer_norm22ln_bwd_finalize_kernelINS_22Kernel_traits_finalizeILj768Ef13__nv_bfloat16fS2_fjLb0ELj1024ELj4ENS_18Kernel_traits_baseILj768EfS2_fS2_fjLj1024EEEEELb0ELb0EEEvNS_9BwdParamsE)
        /*0a4c*/ 	.word	0x00000000


	//----- nvinfo : EIATTR_REGCOUNT
	.align		4
.L_439:
        /*0a50*/ 	.byte	0x04, 0x2f
        /*0a52*/ 	.short	(.L_441 - .L_440)
	.align		4
.L_440:
        /*0a54*/ 	.word	index@(_ZN10layer_norm13ln_bwd_kernelINS_13Kernel_traitsIf13__nv_bfloat16fS2_fjLj768ELj1ELj4ELj1ELj16ENS_18Kernel_traits_baseILj768EfS2_fS2_fjLj128EEEEELb1ELb0ELb0ELb1EEEvNS_9BwdParamsE)
        /*0a58*/ 	.word	0x000000bf


	//----- nvinfo : EIATTR_FRAME_SIZE
	.align		4
.L_441:
        /*0a5c*/ 	.byte	0x04, 0x11
        /*0a5e*/ 	.short	(.L_443 - .L_442)
	.align		4
.L_442:
        /*0a60*/ 	.word	index@(_ZN10layer_norm13ln_bwd_kernelINS_13Kernel_traitsIf13__nv_bfloat16fS2_fjLj768ELj1ELj4ELj1ELj16ENS_18Kernel_traits_baseILj768EfS2_fS2_fjLj128EEEEELb1ELb0ELb0ELb1EEEvNS_9BwdParamsE)
        /*0a64*/ 	.word	0x00000000


	//----- nvinfo : EIATTR_REGCOUNT
	.align		4
.L_443:
        /*0a68*/ 	.byte	0x04, 0x2f
        /*0a6a*/ 	.short	(.L_445 - .L_444)
	.align		4
.L_444:
        /*0a6c*/ 	.word	index@(_ZN10layer_norm13ln_bwd_kernelINS_13Kernel_traitsIf13__nv_bfloat16fS2_fjLj768ELj1ELj4ELj1ELj16ENS_18Kernel_traits_baseILj768EfS2_fS2_fjLj128EEEEELb1ELb0ELb0ELb0EEEvNS_9BwdParamsE)
        /*0a70*/ 	.word	0x000000ba


	//----- nvinfo : EIATTR_FRAME_SIZE
	.align		4
.L_445:
        /*0a74*/ 	.byte	0x04, 0x11
        /*0a76*/ 	.short	(.L_447 - .L_446)
	.align		4
.L_446:
        /*0a78*/ 	.word	index@(_ZN10layer_norm13ln_bwd_kernelINS_13Kernel_traitsIf13__nv_bfloat16fS2_fjLj768ELj1ELj4ELj1ELj16ENS_18Kernel_traits_baseILj768EfS2_fS2_fjLj128EEEEELb1ELb0ELb0ELb0EEEvNS_9BwdParamsE)
        /*0a7c*/ 	.word	0x00000000


	//----- nvinfo : EIATTR_REGCOUNT
	.align		4
.L_447:
        /*0a80*/ 	.byte	0x04, 0x2f
        /*0a82*/ 	.short	(.L_449 - .L_448)
	.align		4
.L_448:
        /*0a84*/ 	.word	index@(_ZN10layer_norm13ln_bwd_kernelINS_13Kernel_traitsIf13__nv_bfloat16fS2_fjLj768ELj1ELj4ELj1ELj16ENS_18Kernel_traits_baseILj768EfS2_fS2_fjLj128EEEEELb0ELb1ELb1ELb1EEEvNS_9BwdParamsE)
        /*0a88*/ 	.word	0x000000ff


	//----- nvinfo : EIATTR_FRAME_SIZE
	.align		4
.L_449:
        /*0a8c*/ 	.byte	0x04, 0x11
        /*0a8e*/ 	.short	(.L_451 - .L_450)
	.align		4
.L_450:
        /*0a90*/ 	.word	index@(_ZN10layer_norm13ln_bwd_kernelINS_13Kernel_traitsIf13__nv_bfloat16fS2_fjLj768ELj1ELj4ELj1ELj16ENS_18Kernel_traits_baseILj768EfS2_fS2_fjLj128EEEEELb0ELb1ELb1ELb1EEEvNS_9BwdParamsE)
        /*0a94*/ 	.word	0x00000000


	//----- nvinfo : EIATTR_REGCOUNT
	.align		4
.L_451:
        /*0a98*/ 	.byte	0x04, 0x2f
        /*0a9a*/ 	.short	(.L_453 - .L_452)
	.align		4
.L_452:
        /*0a9c*/ 	.word	index@(_ZN10layer_norm13ln_bwd_kernelINS_13Kernel_traitsIf13__nv_bfloat16fS2_fjLj768ELj1ELj4ELj1ELj16ENS_18Kernel_traits_baseILj768EfS2_fS2_fjLj128EEEEELb0ELb1ELb1ELb0EEEvNS_9BwdParamsE)
        /*0aa0*/ 	.word	0x000000f0


	//----- nvinfo : EIATTR_FRAME_SIZE
	.align		4
.L_453:
        /*0aa4*/ 	.byte	0x04, 0x11
        /*0aa6*/ 	.short	(.L_455 - .L_454)
	.align		4
.L_454:
        /*0aa8*/ 	.word	index@(_ZN10layer_norm13ln_bwd_kernelINS_13Kernel_traitsIf13__nv_bfloat16fS2_fjLj768ELj1ELj4ELj1ELj16ENS_18Kernel_traits_baseILj768EfS2_fS2_fjLj128EEEEELb0ELb1ELb1ELb0EEEvNS_9BwdParamsE)
        /*0aac*/ 	.word	0x00000000


	//----- nvinfo : EIATTR_REGCOUNT
	.align		4
.L_455:
        /*0ab0*/ 	.byte	0x04, 0x2f
        /*0ab2*/ 	.short	(.L_457 - .L_456)
	.align		4
.L_456:
        /*0ab4*/ 	.word	index@(_ZN10layer_norm13ln_bwd_kernelINS_13Kernel_traitsIf13__nv_bfloat16fS2_fjLj768ELj1ELj4ELj1ELj16ENS_18Kernel_traits_baseILj768EfS2_fS2_fjLj128EEEEELb0ELb1ELb0ELb1EEEvNS_9BwdParamsE)
        /*0ab8*/ 	.word	0x000000e6


	//----- nvinfo : EIATTR_FRAME_SIZE
	.align		4
.L_457:
        /*0abc*/ 	.byte	0x04, 0x11
        /*0abe*/ 	.short	(.L_459 - .L_458)
	.align		4
.L_458:
        /*0ac0*/ 	.word	index@(_ZN10layer_norm13ln_bwd_kernelINS_13Kernel_traitsIf13__nv_bfloat16fS2_fjLj768ELj1ELj4ELj1ELj16ENS_18Kernel_traits_baseILj768EfS2_fS2_fjLj128EEEEELb0ELb1ELb0ELb1EEEvNS_9BwdParamsE)
        /*0ac4*/ 	.word	0x00000000


	//----- nvinfo : EIATTR_REGCOUNT
	.align		4
.L_459:
        /*0ac8*/ 	.byte	0x04, 0x2f
        /*0aca*/ 	.short	(.L_461 - .L_460)
	.align		4
.L_460:
        /*0acc*/ 	.word	index@(_ZN10layer_norm13ln_bwd_kernelINS_13Kernel_traitsIf13__nv_bfloat16fS2_fjLj768ELj1ELj4ELj1ELj16ENS_18Kernel_traits_baseILj768EfS2_fS2_fjLj128EEEEELb0ELb1ELb0ELb0EEEvNS_9BwdParamsE)
        /*0ad0*/ 	.word	0x000000e7


	//----- nvinfo : EIATTR_FRAME_SIZE
	.align		4
.L_461:
        /*0ad4*/ 	.byte	0x04, 0x11
        /*0ad6*/ 	.short	(.L_463 - .L_462)
	.align		4
.L_462:
        /*0ad8*/ 	.word	index@(_ZN10layer_norm13ln_bwd_kernelINS_13Kernel_traitsIf13__nv_bfloat16fS2_fjLj768ELj1ELj4ELj1ELj16ENS_18Kernel_traits_baseILj768EfS2_fS2_fjLj128EEEEELb0ELb1ELb0ELb0EEEvNS_9BwdParamsE)
        /*0adc*/ 	.word	0x00000000


	//----- nvinfo : EIATTR_REGCOUNT
	.align		4
.L_463:
        /*0ae0*/ 	.byte	0x04, 0x2f
        /*0ae2*/ 	.short	(.L_465 - .L_464)
	.align		4
.L_464:
        /*0ae4*/ 	.word	index@(_ZN10layer_norm13ln_bwd_kernelINS_13Kernel_traitsIf13__nv_bfloat16fS2_fjLj768ELj1ELj4ELj1ELj16ENS_18Kernel_traits_baseILj768EfS2_fS2_fjLj128EEEEELb0ELb0ELb1ELb1EEEvNS_9BwdParamsE)
        /*0ae8*/ 	.word	0x000000c3


	//----- nvinfo : EIATTR_FRAME_SIZE
	.align		4
.L_465:
        /*0aec*/ 	.byte	0x04, 0x11
        /*0aee*/ 	.short	(.L_467 - .L_466)
	.align		4
.L_466:
        /*0af0*/ 	.word	index@(_ZN10layer_norm13ln_bwd_kernelINS_13Kernel_traitsIf13__nv_bfloat16fS2_fjLj768ELj1ELj4ELj1ELj16ENS_18Kernel_traits_baseILj768EfS2_fS2_fjLj128EEEEELb0ELb0ELb1ELb1EEEvNS_9BwdParamsE)
        /*0af4*/ 	.word	0x00000000


	//----- nvinfo : EIATTR_REGCOUNT
	.align		4
.L_467:
        /*0af8*/ 	.byte	0x04, 0x2f
        /*0afa*/ 	.short	(.L_469 - .L_468)
	.align		4
.L_468:
        /*0afc*/ 	.word	index@(_ZN10layer_norm13ln_bwd_kernelINS_13Kernel_traitsIf13__nv_bfloat16fS2_fjLj768ELj1ELj4ELj1ELj16ENS_18Kernel_traits_baseILj768EfS2_fS2_fjLj128EEEEELb0ELb0ELb1ELb0EEEvNS_9BwdParamsE)
        /*0b00*/ 	.word	0x000000bb


	//----- nvinfo : EIATTR_FRAME_SIZE
	.align		4
.L_469:
        /*0b04*/ 	.byte	0x04, 0x11
        /*0b06*/ 	.short	(.L_471 - .L_470)
	.align		4
.L_470:
        /*0b08*/ 	.word	index@(_ZN10layer_norm13ln_bwd_kernelINS_13Kernel_traitsIf13__nv_bfloat16fS2_fjLj768ELj1ELj4ELj1ELj16ENS_18Kernel_traits_baseILj768EfS2_fS2_fjLj128EEEEELb0ELb0ELb1ELb0EEEvNS_9BwdParamsE)
        /*0b0c*/ 	.word	0x00000000


	//----- nvinfo : EIATTR_REGCOUNT
	.align		4
.L_471:
        /*0b10*/ 	.byte	0x04, 0x2f
        /*0b12*/ 	.short	(.L_473 - .L_472)
	.align		4
.L_472:
        /*0b14*/ 	.word	index@(_ZN10layer_norm13ln_bwd_kernelINS_13Kernel_traitsIf13__nv_bfloat16fS2_fjLj768ELj1ELj4ELj1ELj16ENS_18Kernel_traits_baseILj768EfS2_fS2_fjLj128EEEEELb0ELb0ELb0ELb1EEEvNS_9BwdParamsE)
        /*0b18*/ 	.word	0x000000a8


	//----- nvinfo : EIATTR_FRAME_SIZE
	.align		4
.L_473:
        /*0b1c*/ 	.byte	0x04, 0x11
        /*0b1e*/ 	.short	(.L_475 - .L_474)
	.align		4
.L_474:
        /*0b20*/ 	.word	index@(_ZN10layer_norm13ln_bwd_kernelINS_13Kernel_traitsIf13__nv_bfloat16fS2_fjLj768ELj1ELj4ELj1ELj16ENS_18Kernel_traits_baseILj768EfS2_fS2_fjLj128EEEEELb0ELb0ELb0ELb1EEEvNS_9BwdParamsE)
        /*0b24*/ 	.word	0x00000000


	//----- nvinfo : EIATTR_REGCOUNT
	.align		4
.L_475:
        /*0b28*/ 	.byte	0x04, 0x2f
        /*0b2a*/ 	.short	(.L_477 - .L_476)
	.align		4
.L_476:
        /*0b2c*/ 	.word	index@(_ZN10layer_norm13ln_bwd_kernelINS_13Kernel_traitsIf13__nv_bfloat16fS2_fjLj768ELj1ELj4ELj1ELj16ENS_18Kernel_traits_baseILj768EfS2_fS2_fjLj128EEEEELb0ELb0ELb0ELb0EEEvNS_9BwdParamsE)
        /*0b30*/ 	.word	0x000000b6


	//----- nvinfo : EIATTR_FRAME_SIZE
	.align		4
.L_477:
        /*0b34*/ 	.byte	0x04, 0x11
        /*0b36*/ 	.short	(.L_479 - .L_478)
	.align		4
.L_478:
        /*0b38*/ 	.word	index@(_ZN10layer_norm13ln_bwd_kernelINS_13Kernel_traitsIf13__nv_bfloat16fS2_fjLj768ELj1ELj4ELj1ELj16ENS_18Kernel_traits_baseILj768EfS2_fS2_fjLj128EEEEELb0ELb0ELb0ELb0EEEvNS_9BwdParamsE)
        /*0b3c*/ 	.word	0x00000000


	//----- nvinfo : EIATTR_REGCOUNT
	.align		4
.L_479:
        /*0b40*/ 	.byte	0x04, 0x2f
        /*0b42*/ 	.short	(.L_481 - .L_480)
	.align		4
.L_480:
        /*0b44*/ 	.word	index@(_ZN10layer_norm13ln_bwd_kernelINS_13Kernel_traitsI13__nv_bfloat16S2_fS2_fjLj768ELj1ELj4ELj1ELj16ENS_18Kernel_traits_baseILj768ES2_S2_fS2_fjLj128EEEEELb1ELb1ELb1ELb1EEEvNS_9BwdParamsE)
        /*0b48*/ 	.word	0x000000fe


	//----- nvinfo : EIATTR_FRAME_SIZE
	.align		4
.L_481:
        /*0b4c*/ 	.byte	0x04, 0x11
        /*0b4e*/ 	.short	(.L_483 - .L_482)
	.align		4
.L_482:
        /*0b50*/ 	.word	index@(_ZN10layer_norm13ln_bwd_kernelINS_13Kernel_traitsI13__nv_bfloat16S2_fS2_fjLj768ELj1ELj4ELj1ELj16ENS_18Kernel_traits_baseILj768ES2_S2_fS2_fjLj128EEEEELb1ELb1ELb1ELb1EEEvNS_9BwdParamsE)
        /*0b54*/ 	.word	0x00000000


	//----- nvinfo : EIATTR_REGCOUNT
	.align		4
.L_483:
        /*0b58*/ 	.byte	0x04, 0x2f
        /*0b5a*/ 	.short	(.L_485 - .L_484)
	.align		4
.L_484:
        /*0b5c*/ 	.word	index@(_ZN10layer_norm22ln_bwd_finalize_kernelINS_22Kernel_traits_finalizeILj768E13__nv_bfloat16S2_fS2_fjLb1ELj1024ELj4ENS_18Kernel_traits_baseILj768ES2_S2_fS2_fjLj1024EEEEELb1ELb1EEEvNS_9BwdParamsE)
        /*0b60*/ 	.word	0x00000020


	//----- nvinfo : EIATTR_FRAME_SIZE
	.align		4
.L_485:
        /*0b64*/ 	.byte	0x04, 0x11
        /*0b66*/ 	.short	(.L_487 - .L_486)
	.align		4
.L_486:
        /*0b68*/ 	.word	index@(_ZN10layer_norm22ln_bwd_finalize_kernelINS_22Kernel_traits_finalizeILj768E13__nv_bfloat16S2_fS2_fjLb1ELj1024ELj4ENS_18Kernel_traits_baseILj768ES2_S2_fS2_fjLj1024EEEEELb1ELb1EEEvNS_9BwdParamsE)
        /*0b6c*/ 	.word	0x00000000


	//----- nvinfo : EIATTR_REGCOUNT
	.align		4
.L_487:
        /*0b70*/ 	.byte	0x04, 0x2f
        /*0b72*/ 	.short	(.L_489 - .L_488)
	.align		4
.L_488:
        /*0b74*/ 	.word	index@(_ZN10layer_norm13ln_bwd_kernelINS_13Kernel_traitsI13__nv_bfloat16S2_fS2_fjLj768ELj1ELj4ELj1ELj16ENS_18Kernel_traits_baseILj768ES2_S2_fS2_fjLj128EEEEELb1ELb1ELb1ELb0EEEvNS_9BwdParamsE)
        /*0b78*/ 	.word	0x000000e6


	//----- nvinfo : EIATTR_FRAME_SIZE
	.align		4
.L_489:
        /*0b7c*/ 	.byte	0x04, 0x11
        /*0b7e*/ 	.short	(.L_491 - .L_490)
	.align		4
.L_490:
        /*0b80*/ 	.word	index@(_ZN10layer_norm13ln_bwd_kernelINS_13Kernel_traitsI13__nv_bfloat16S2_fS2_fjLj768ELj1ELj4ELj1ELj16ENS_18Kernel_traits_baseILj768ES2_S2_fS2_fjLj128EEEEELb1ELb1ELb1ELb0EEEvNS_9BwdParamsE)
        /*0b84*/ 	.word	0x00000000


	//----- nvinfo : EIATTR_REGCOUNT
	.align		4
.L_491:
        /*0b88*/ 	.byte	0x04, 0x2f
        /*0b8a*/ 	.short	(.L_493 - .L_492)
	.align		4
.L_492:
        /*0b8c*/ 	.word	index@(_ZN10layer_norm22ln_bwd_finalize_kernelINS_22Kernel_traits_finalizeILj768E13__nv_bfloat16S2_fS2_fjLb1ELj1024ELj4ENS_18Kernel_traits_baseILj768ES2_S2_fS2_fjLj1024EEEEELb1ELb0EEEvNS_9BwdParamsE)
        /*0b90*/ 	.word	0x00000020


	//----- nvinfo : EIATTR_FRAME_SIZE
	.align		4
.L_493:
        /*0b94*/ 	.byte	0x04, 0x11
        /*0b96*/ 	.short	(.L_495 - .L_494)
	.align		4
.L_494:
        /*0b98*/ 	.word	index@(_ZN10layer_norm22ln_bwd_finalize_kernelINS_22Kernel_traits_finalizeILj768E13__nv_bfloat16S2_fS2_fjLb1ELj1024ELj4ENS_18Kernel_traits_baseILj768ES2_S2_fS2_fjLj1024EEEEELb1ELb0EEEvNS_9BwdParamsE)
        /*0b9c*/ 	.word	0x00000000


	//----- nvinfo : EIATTR_REGCOUNT
	.align		4
.L_495:
        /*0ba0*/ 	.byte	0x04, 0x2f
        /*0ba2*/ 	.short	(.L_497 - .L_496)
	.align		4
.L_496:
        /*0ba4*/ 	.word	index@(_ZN10layer_norm13ln_bwd_kernelINS_13Kernel_traitsI13__nv_bfloat16S2_fS2_fjLj768ELj1ELj4ELj1ELj16ENS_18Kernel_traits_baseILj768ES2_S2_fS2_fjLj128EEEEELb1ELb1ELb0ELb1EEEvNS_9BwdParamsE)
        /*0ba8*/ 	.word	0x000000ed


	//----- nvinfo : EIATTR_FRAME_SIZE
	.align		4
.L_497:
        /*0bac*/ 	.byte	0x04, 0x11
        /*0bae*/ 	.short	(.L_499 - .L_498)
	.align		4
.L_498:
        /*0bb0*/ 	.word	index@(_ZN10layer_norm13ln_bwd_kernelINS_13Kernel_traitsI13__nv_bfloat16S2_fS2_fjLj768ELj1ELj4ELj1ELj16ENS_18Kernel_traits_baseILj768ES2_S2_fS2_fjLj128EEEEELb1ELb1ELb0ELb1EEEvNS_9BwdParamsE)
        /*0bb4*/ 	.word	0x00000000


	//----- nvinfo : EIATTR_REGCOUNT
	.align		4
.L_499:
        /*0bb8*/ 	.byte	0x04, 0x2f
        /*0bba*/ 	.short	(.L_501 - .L_500)
	.align		4
.L_500:
        /*0bbc*/ 	.word	index@(_ZN10layer_norm13ln_bwd_kernelINS_13Kernel_traitsI13__nv_bfloat16S2_fS2_fjLj768ELj1ELj4ELj1ELj16ENS_18Kernel_traits_baseILj768ES2_S2_fS2_fjLj128EEEEELb1ELb1ELb0ELb0EEEvNS_9BwdParamsE)
        /*0bc0*/ 	.word	0x000000f1


	//----- nvinfo : EIATTR_FRAME_SIZE
	.align		4
.L_501:
        /*0bc4*/ 	.byte	0x04, 0x11
        /*0bc6*/ 	.short	(.L_503 - .L_502)
	.align		4
.L_502:
        /*0bc8*/ 	.word	index@(_ZN10layer_norm13ln_bwd_kernelINS_13Kernel_traitsI13__nv_bfloat16S2_fS2_fjLj768ELj1ELj4ELj1ELj16ENS_18Kernel_traits_baseILj768ES2_S2_fS2_fjLj128EEEEELb1ELb1ELb0ELb0EEEvNS_9BwdParamsE)
        /*0bcc*/ 	.word	0x00000000


	//----- nvinfo : EIATTR_REGCOUNT
	.align		4
.L_503:
        /*0bd0*/ 	.byte	0x04, 0x2f
        /*0bd2*/ 	.short	(.L_505 - .L_504)
	.align		4
.L_504:
        /*0bd4*/ 	.word	index@(_ZN10layer_norm13ln_bwd_kernelINS_13Kernel_traitsI13__nv_bfloat16S2_fS2_fjLj768ELj1ELj4ELj1ELj16ENS_18Kernel_traits_baseILj768ES2_S2_fS2_fjLj128EEEEELb1ELb0ELb1ELb1EEEvNS_9BwdParamsE)
        /*0bd8*/ 	.word	0x000000c8


	//----- nvinfo : EIATTR_FRAME_SIZE
	.align		4
.L_505:
        /*0bdc*/ 	.byte	0x04, 0x11
        /*0bde*/ 	.short	(.L_507 - .L_506)
	.align		4
.L_506:
        /*0be0*/ 	.word	index@(_ZN10layer_norm13ln_bwd_kernelINS_13Kernel_traitsI13__nv_bfloat16S2_fS2_fjLj768ELj1ELj4ELj1ELj16ENS_18Kernel_traits_baseILj768ES2_S2_fS2_fjLj128EEEEELb1ELb0ELb1ELb1EEEvNS_9BwdParamsE)
        /*0be4*/ 	.word	0x00000000


	//----- nvinfo : EIATTR_REGCOUNT
	.align		4
.L_507:
        /*0be8*/ 	.byte	0x04, 0x2f
        /*0bea*/ 	.short	(.L_509 - .L_508)
	.align		4
.L_508:
        /*0bec*/ 	.word	index@(_ZN10layer_norm22ln_bwd_finalize_kernelINS_22Kernel_traits_finalizeILj768E13__nv_bfloat16S2_fS2_fjLb0ELj1024ELj4ENS_18Kernel_traits_baseILj768ES2_S2_fS2_fjLj1024EEEEELb0ELb1EEEvNS_9BwdParamsE)
        /*0bf0*/ 	.word	0x00000020


	//----- nvinfo : EIATTR_FRAME_SIZE
	.align		4
.L_509:
        /*0bf4*/ 	.byte	0x04, 0x11
        /*0bf6*/ 	.short	(.L_511 - .L_510)
	.align		4
.L_510:
        /*0bf8*/ 	.word	index@(_ZN10layer_norm22ln_bwd_finalize_kernelINS_22Kernel_traits_finalizeILj768E13__nv_bfloat16S2_fS2_fjLb0ELj1024ELj4ENS_18Kernel_traits_baseILj768ES2_S2_fS2_fjLj1024EEEEELb0ELb1EEEvNS_9BwdParamsE)
        /*0bfc*/ 	.word	0x00000000


	//----- nvinfo : EIATTR_REGCOUNT
	.align		4
.L_511:
        /*0c00*/ 	.byte	0x04, 0x2f
        /*0c02*/ 	.short	(.L_513 - .L_512)
	.align		4
.L_512:
        /*0c04*/ 	.word	index@(_ZN10layer_norm13ln_bwd_kernelINS_13Kernel_traitsI13__nv_bfloat16S2_fS2_fjLj768ELj1ELj4ELj1ELj16ENS_18Kernel_traits_baseILj768ES2_S2_fS2_fjLj128EEEEELb1ELb0ELb1ELb0EEEvNS_9BwdParamsE)
        /*0c08*/ 	.word	0x000000c1


	//----- nvinfo : EIATTR_FRAME_SIZE
	.align		4
.L_513:
        /*0c0c*/ 	.byte	0x04, 0x11
        /*0c0e*/ 	.short	(.L_515 - .L_514)
	.align		4
.L_514:
        /*0c10*/ 	.word	index@(_ZN10layer_norm13ln_bwd_kernelINS_13Kernel_traitsI13__nv_bfloat16S2_fS2_fjLj768ELj1ELj4ELj1ELj16ENS_18Kernel_traits_baseILj768ES2_S2_fS2_fjLj128EEEEELb1ELb0ELb1ELb0EEEvNS_9BwdParamsE)
        /*0c14*/ 	.word	0x00000000


	//----- nvinfo : EIATTR_REGCOUNT
	.align		4
.L_515:
        /*0c18*/ 	.byte	0x04, 0x2f
        /*0c1a*/ 	.short	(.L_517 - .L_516)
	.align		4
.L_516:
        /*0c1c*/ 	.word	index@(_ZN10layer_norm22ln_bwd_finalize_kernelINS_22Kernel_traits_finalizeILj768E13__nv_bfloat16S2_fS2_fjLb0ELj1024ELj4ENS_18Kernel_traits_baseILj768ES2_S2_fS2_fjLj1024EEEEELb0ELb0EEEvNS_9BwdParamsE)
        /*0c20*/ 	.word	0x0000003f


	//----- nvinfo : EIATTR_FRAME_SIZE
	.align		4
.L_517:
        /*0c24*/ 	.byte	0x04, 0x11
        /*0c26*/ 	.short	(.L_519 - .L_518)
	.align		4
.L_518:
        /*0c28*/ 	.word	index@(_ZN10layer_norm22ln_bwd_finalize_kernelINS_22Kernel_traits_finalizeILj768E13__nv_bfloat16S2_fS2_fjLb0ELj1024ELj4ENS_18Kernel_traits_baseILj768ES2_S2_fS2_fjLj1024EEEEELb0ELb0EEEvNS_9BwdParamsE)
        /*0c2c*/ 	.word	0x00000000


	//----- nvinfo : EIATTR_REGCOUNT
	.align		4
.L_519:
        /*0c30*/ 	.byte	0x04, 0x2f
        /*0c32*/ 	.short	(.L_521 - .L_520)
	.align		4
.L_520:
        /*0c34*/ 	.word	index@(_ZN10layer_norm13ln_bwd_kernelINS_13Kernel_traitsI13__nv_bfloat16S2_fS2_fjLj768ELj1ELj4ELj1ELj16ENS_18Kernel_traits_baseILj768ES2_S2_fS2_fjLj128EEEEELb1ELb0ELb0ELb1EEEvNS_9BwdParamsE)
        /*0c38*/ 	.word	0x000000bf


	//----- nvinfo : EIATTR_FRAME_SIZE
	.align		4
.L_521:
        /*0c3c*/ 	.byte	0x04, 0x11
        /*0c3e*/ 	.short	(.L_523 - .L_522)
	.align		4
.L_522:
        /*0c40*/ 	.word	index@(_ZN10layer_norm13ln_bwd_kernelINS_13Kernel_traitsI13__nv_bfloat16S2_fS2_fjLj768ELj1ELj4ELj1ELj16ENS_18Kernel_traits_baseILj768ES2_S2_fS2_fjLj128EEEEELb1ELb0ELb0ELb1EEEvNS_9BwdParamsE)
        /*0c44*/ 	.word	0x00000000


	//----- nvinfo : EIATTR_REGCOUNT
	.align		4
.L_523:
        /*0c48*/ 	.byte	0x04, 0x2f
        /*0c4a*/ 	.short	(.L_525 - .L_524)
	.align		4
.L_524:
        /*0c4c*/ 	.word	index@(_ZN10layer_norm13ln_bwd_kernelINS_13Kernel_traitsI13__nv_bfloat16S2_fS2_fjLj768ELj1ELj4ELj1ELj16ENS_18Kernel_traits_baseILj768ES2_S2_fS2_fjLj128EEEEELb1ELb0ELb0ELb0EEEvNS_9BwdParamsE)
        /*0c50*/ 	.word	0x000000a8


	//----- nvinfo : EIATTR_FRAME_SIZE
	.align		4
.L_525:
        /*0c54*/ 	.byte	0x04, 0x11
        /*0c56*/ 	.short	(.L_527 - .L_526)
	.align		4
.L_526:
        /*0c58*/ 	.word	index@(_ZN10layer_norm13ln_bwd_kernelINS_13Kernel_traitsI13__nv_bfloat16S2_fS2_fjLj768ELj1ELj4ELj1ELj16ENS_18Kernel_traits_baseILj768ES2_S2_fS2_fjLj128EEEEELb1ELb0ELb0ELb0EEEvNS_9BwdParamsE)
        /*0c5c*/ 	.word	0x00000010


	//----- nvinfo : EIATTR_REGCOUNT
	.align		4
.L_527:
        /*0c60*/ 	.byte	0x04, 0x2f
        /*0c62*/ 	.short	(.L_529 - .L_528)
	.align		4
.L_528:
        /*0c64*/ 	.word	index@(_ZN10layer_norm13ln_bwd_kernelINS_13Kernel_traitsI13__nv_bfloat16S2_fS2_fjLj768ELj1ELj4ELj1ELj16ENS_18Kernel_traits_baseILj768ES2_S2_fS2_fjLj128EEEEELb0ELb1ELb1ELb1EEEvNS_9BwdParamsE)
        /*0c68*/ 	.word	0x000000f9


	//----- nvinfo : EIATTR_FRAME_SIZE
	.align		4
.L_529:
        /*0c6c*/ 	.byte	0x04, 0x11
        /*0c6e*/ 	.short	(.L_531 - .L_530)
	.align		4
.L_530:
        /*0c70*/ 	.word	index@(_ZN10layer_norm13ln_bwd_kernelINS_13Kernel_traitsI13__nv_bfloat16S2_fS2_fjLj768ELj1ELj4ELj1ELj16ENS_18Kernel_traits_baseILj768ES2_S2_fS2_fjLj128EEEEELb0ELb1ELb1ELb1EEEvNS_9BwdParamsE)
        /*0c74*/ 	.word	0x00000000


	//----- nvinfo : EIATTR_REGCOUNT
	.align		4
.L_531:
        /*0c78*/ 	.byte	0x04, 0x2f
        /*0c7a*/ 	.short	(.L_533 - .L_532)
	.align		4
.L_532:
        /*0c7c*/ 	.word	index@(_ZN10layer_norm13ln_bwd_kernelINS_13Kernel_traitsI13__nv_bfloat16S2_fS2_fjLj768ELj1ELj4ELj1ELj16ENS_18Kernel_traits_baseILj768ES2_S2_fS2_fjLj128EEEEELb0ELb1ELb1ELb0EEEvNS_9BwdParamsE)
        /*0c80*/ 	.word	0x000000f0


	//----- nvinfo : EIATTR_FRAME_SIZE
	.align		4
.L_533:
        /*0c84*/ 	.byte	0x04, 0x11
        /*0c86*/ 	.short	(.L_535 - .L_534)
	.align		4
.L_534:
        /*0c88*/ 	.word	index@(_ZN10layer_norm13ln_bwd_kernelINS_13Kernel_traitsI13__nv_bfloat16S2_fS2_fjLj768ELj1ELj4ELj1ELj16ENS_18Kernel_traits_baseILj768ES2_S2_fS2_fjLj128EEEEELb0ELb1ELb1ELb0EEEvNS_9BwdParamsE)
        /*0c8c*/ 	.word	0x00000000


	//----- nvinfo : EIATTR_REGCOUNT
	.align		4
.L_535:
        /*0c90*/ 	.byte	0x04, 0x2f
        /*0c92*/ 	.short	(.L_537 - .L_536)
	.align		4
.L_536:
        /*0c94*/ 	.word	index@(_ZN10layer_norm13ln_bwd_kernelINS_13Kernel_traitsI13__nv_bfloat16S2_fS2_fjLj768ELj1ELj4ELj1ELj16ENS_18Kernel_traits_baseILj768ES2_S2_fS2_fjLj128EEEEELb0ELb1ELb0ELb1EEEvNS_9BwdParamsE)
        /*0c98*/ 	.word	0x000000e9


	//----- nvinfo : EIATTR_FRAME_SIZE
	.align		4
.L_537:
        /*0c9c*/ 	.byte	0x04, 0x11
        /*0c9e*/ 	.short	(.L_539 - .L_538)
	.align		4
.L_538:
        /*0ca0*/ 	.word	index@(_ZN10layer_norm13ln_bwd_kernelINS_13Kernel_traitsI13__nv_bfloat16S2_fS2_fjLj768ELj1ELj4ELj1ELj16ENS_18Kernel_traits_baseILj768ES2_S2_fS2_fjLj128EEEEELb0ELb1ELb0ELb1EEEvNS_9BwdParamsE)
        /*0ca4*/ 	.word	0x00000000


	//----- nvinfo : EIATTR_REGCOUNT
	.align		4
.L_539:
        /*0ca8*/ 	.byte	0x04, 0x2f
        /*0caa*/ 	.short	(.L_541 - .L_540)
	.align		4
.L_540:
        /*0cac*/ 	.word	index@(_ZN10layer_norm13ln_bwd_kernelINS_13Kernel_traitsI13__nv_bfloat16S2_fS2_fjLj768ELj1ELj4ELj1ELj16ENS_18Kernel_traits_baseILj768ES2_S2_fS2_fjLj128EEEEELb0ELb1ELb0ELb0EEEvNS_9BwdParamsE)
        /*0cb0*/ 	.word	0x000000e9


	//----- nvinfo : EIATTR_FRAME_SIZE
	.align		4
.L_541:
        /*0cb4*/ 	.byte	0x04, 0x11
        /*0cb6*/ 	.short	(.L_543 - .L_542)
	.align		4
.L_542:
        /*0cb8*/ 	.word	index@(_ZN10layer_norm13ln_bwd_kernelINS_13Kernel_traitsI13__nv_bfloat16S2_fS2_fjLj768ELj1ELj4ELj1ELj16ENS_18Kernel_traits_baseILj768ES2_S2_fS2_fjLj128EEEEELb0ELb1ELb0ELb0EEEvNS_9BwdParamsE)
        /*0cbc*/ 	.word	0x00000000


	//----- nvinfo : EIATTR_REGCOUNT
	.align		4
.L_543:
        /*0cc0*/ 	.byte	0x04, 0x2f
        /*0cc2*/ 	.short	(.L_545 - .L_544)
	.align		4
.L_544:
        /*0cc4*/ 	.word	index@(_ZN10layer_norm13ln_bwd_kernelINS_13Kernel_traitsI13__nv_bfloat16S2_fS2_fjLj768ELj1ELj4ELj1ELj16ENS_18Kernel_traits_baseILj768ES2_S2_fS2_fjLj128EEEEELb0ELb0ELb1ELb1EEEvNS_9BwdParamsE)
        /*0cc8*/ 	.word	0x000000a8


	//----- nvinfo : EIATTR_FRAME_SIZE
	.align		4
.L_545:
        /*0ccc*/ 	.byte	0x04, 0x11
        /*0cce*/ 	.short	(.L_547 - .L_546)
	.align		4
.L_546:
        /*0cd0*/ 	.word	index@(_ZN10layer_norm13ln_bwd_kernelINS_13Kernel_traitsI13__nv_bfloat16S2_fS2_fjLj768ELj1ELj4ELj1ELj16ENS_18Kernel_traits_baseILj768ES2_S2_fS2_fjLj128EEEEELb0ELb0ELb1ELb1EEEvNS_9BwdParamsE)
        /*0cd4*/ 	.word	0x00000000


	//----- nvinfo : EIATTR_REGCOUNT
	.align		4
.L_547:
        /*0cd8*/ 	.byte	0x04, 0x2f
        /*0cda*/ 	.short	(.L_549 - .L_548)
	.align		4
.L_548:
        /*0cdc*/ 	.word	index@(_ZN10layer_norm13ln_bwd_kernelINS_13Kernel_traitsI13__nv_bfloat16S2_fS2_fjLj768ELj1ELj4ELj1ELj16ENS_18Kernel_traits_baseILj768ES2_S2_fS2_fjLj128EEEEELb0ELb0ELb1ELb0EEEvNS_9BwdParamsE)
        /*0ce0*/ 	.word	0x000000b0


	//----- nvinfo : EIATTR_FRAME_SIZE
	.align		4
.L_549:
        /*0ce4*/ 	.byte	0x04, 0x11
        /*0ce6*/ 	.short	(.L_551 - .L_550)
	.align		4
.L_550:
        /*0ce8*/ 	.word	index@(_ZN10layer_norm13ln_bwd_kernelINS_13Kernel_traitsI13__nv_bfloat16S2_fS2_fjLj768ELj1ELj4ELj1ELj16ENS_18Kernel_traits_baseILj768ES2_S2_fS2_fjLj128EEEEELb0ELb0ELb1ELb0EEEvNS_9BwdParamsE)
        /*0cec*/ 	.word	0x00000000


	//----- nvinfo : EIATTR_REGCOUNT
	.align		4
.L_551:
        /*0cf0*/ 	.byte	0x04, 0x2f
        /*0cf2*/ 	.short	(.L_553 - .L_552)
	.align		4
.L_552:
        /*0cf4*/ 	.word	index@(_ZN10layer_norm13ln_bwd_kernelINS_13Kernel_traitsI13__nv_bfloat16S2_fS2_fjLj768ELj1ELj4ELj1ELj16ENS_18Kernel_traits_baseILj768ES2_S2_fS2_fjLj128EEEEELb0ELb0ELb0ELb1EEEvNS_9BwdParamsE)
        /*0cf8*/ 	.word	0x000000a8


	//----- nvinfo : EIATTR_FRAME_SIZE
	.align		4
.L_553:
        /*0cfc*/ 	.byte	0x04, 0x11
        /*0cfe*/ 	.short	(.L_555 - .L_554)
	.align		4
.L_554:
        /*0d00*/ 	.word	index@(_ZN10layer_norm13ln_bwd_kernelINS_13Kernel_traitsI13__nv_bfloat16S2_fS2_fjLj768ELj1ELj4ELj1ELj16ENS_18Kernel_traits_baseILj768ES2_S2_fS2_fjLj128EEEEELb0ELb0ELb0ELb1EEEvNS_9BwdParamsE)
        /*0d04*/ 	.word	0x00000000


	//----- nvinfo : EIATTR_REGCOUNT
	.align		4
.L_555:
        /*0d08*/ 	.byte	0x04, 0x2f
        /*0d0a*/ 	.short	(.L_557 - .L_556)
	.align		4
.L_556:
        /*0d0c*/ 	.word	index@(_ZN10layer_norm13ln_bwd_kernelINS_13Kernel_traitsI13__nv_bfloat16S2_fS2_fjLj768ELj1ELj4ELj1ELj16ENS_18Kernel_traits_baseILj768ES2_S2_fS2_fjLj128EEEEELb0ELb0ELb0ELb0EEEvNS_9BwdParamsE)
        /*0d10*/ 	.word	0x000000b5


	//----- nvinfo : EIATTR_FRAME_SIZE
	.align		4
.L_557:
        /*0d14*/ 	.byte	0x04, 0x11
        /*0d16*/ 	.short	(.L_559 - .L_558)
	.align		4
.L_558:
        /*0d18*/ 	.word	index@(_ZN10layer_norm13ln_bwd_kernelINS_13Kernel_traitsI13__nv_bfloat16S2_fS2_fjLj768ELj1ELj4ELj1ELj16ENS_18Kernel_traits_baseILj768ES2_S2_fS2_fjLj128EEEEELb0ELb0ELb0ELb0EEEvNS_9BwdParamsE)
        /*0d1c*/ 	.word	0x00000000


	//----- nvinfo : EIATTR_REGCOUNT
	.align		4
.L_559:
        /*0d20*/ 	.byte	0x04, 0x2f
        /*0d22*/ 	.short	(.L_561 - .L_560)
	.align		4
.L_560:
        /*0d24*/ 	.word	index@(_ZN10layer_norm13ln_bwd_kernelINS_13Kernel_traitsIf13__nv_bfloat16S2_S2_fjLj768ELj1ELj4ELj1ELj16ENS_18Kernel_traits_baseILj768EfS2_S2_S2_fjLj128EEEEELb1ELb1ELb1ELb1EEEvNS_9BwdParamsE)
        /*0d28*/ 	.word	0x000000e5


	//----- nvinfo : EIATTR_FRAME_SIZE
	.align		4
.L_561:
        /*0d2c*/ 	.byte	0x04, 0x11
        /*0d2e*/ 	.short	(.L_563 - .L_562)
	.align		4
.L_562:
        /*0d30*/ 	.word	index@(_ZN10layer_norm13ln_bwd_kernelINS_13Kernel_traitsIf13__nv_bfloat16S2_S2_fjLj768ELj1ELj4ELj1ELj16ENS_18Kernel_traits_baseILj768EfS2_S2_S2_fjLj128EEEEELb1ELb1ELb1ELb1EEEvNS_9BwdParamsE)
        /*0d34*/ 	.word	0x00000000


	//----- nvinfo : EIATTR_REGCOUNT
	.align		4
.L_563:
        /*0d38*/ 	.byte	0x04, 0x2f
        /*0d3a*/ 	.short	(.L_565 - .L_564)
	.align		4
.L_564:
        /*0d3c*/ 	.word	index@(_ZN10layer_norm22ln_bwd_finalize_kernelINS_22Kernel_traits_finalizeILj768Ef13__nv_bfloat16S2_S2_fjLb1ELj1024ELj4ENS_18Kernel_traits_baseILj768EfS2_S2_S2_fjLj1024EEEEELb1ELb1EEEvNS_9BwdParamsE)
        /*0d40*/ 	.word	0x00000020


	//----- nvinfo : EIATTR_FRAME_SIZE
	.align		4
.L_565:
        /*0d44*/ 	.byte	0x04, 0x11
        /*0d46*/ 	.short	(.L_567 - .L_566)
	.align		4
.L_566:
        /*0d48*/ 	.word	index@(_ZN10layer_norm22ln_bwd_finalize_kernelINS_22Kernel_traits_finalizeILj768Ef13__nv_bfloat16S2_S2_fjLb1ELj1024ELj4ENS_18Kernel_traits_baseILj768EfS2_S2_S2_fjLj1024EEEEELb1ELb1EEEvNS_9BwdParamsE)
        /*0d4c*/ 	.word	0x00000000


	//----- nvinfo : EIATTR_REGCOUNT
	.align		4
.L_567:
        /*0d50*/ 	.byte	0x04, 0x2f
        /*0d52*/ 	.short	(.L_569 - .L_568)
	.align		4
.L_568:
        /*0d54*/ 	.word	index@(_ZN10layer_norm13ln_bwd_kernelINS_13Kernel_traitsIf13__nv_bfloat16S2_S2_fjLj768ELj1ELj4ELj1ELj16ENS_18Kernel_traits_baseILj768EfS2_S2_S2_fjLj128EEEEELb1ELb1ELb1ELb0EEEvNS_9BwdParamsE)
        /*0d58*/ 	.word	0x000000e4


	//----- nvinfo : EIATTR_FRAME_SIZE
	.align		4
.L_569:
        /*0d5c*/ 	.byte	0x04, 0x11
        /*0d5e*/ 	.short	(.L_571 - .L_570)
	.align		4
.L_570:
        /*0d60*/ 	.word	index@(_ZN10layer_norm13ln_bwd_kernelINS_13Kernel_traitsIf13__nv_bfloat16S2_S2_fjLj768ELj1ELj4ELj1ELj16ENS_18Kernel_traits_baseILj768EfS2_S2_S2_fjLj128EEEEELb1ELb1ELb1ELb0EEEvNS_9BwdParamsE)
        /*0d64*/ 	.word	0x00000000


	//----- nvinfo : EIATTR_REGCOUNT
	.align		4
.L_571:
        /*0d68*/ 	.byte	0x04, 0x2f
        /*0d6a*/ 	.short	(.L_573 - .L_572)
	.align		4
.L_572:
        /*0d6c*/ 	.word	index@(_ZN10layer_norm22ln_bwd_finalize_kernelINS_22Kernel_traits_finalizeILj768Ef13__nv_bfloat16S2_S2_fjLb1ELj1024ELj4ENS_18Kernel_traits_baseILj768EfS2_S2_S2_fjLj1024EEEEELb1ELb0EEEvNS_9BwdParamsE)
        /*0d70*/ 	.word	0x00000020


	//----- nvinfo : EIATTR_FRAME_SIZE
	.align		4
.L_573:
        /*0d74*/ 	.byte	0x04, 0x11
        /*0d76*/ 	.short	(.L_575 - .L_574)
	.align		4
.L_574:
        /*0d78*/ 	.word	index@(_ZN10layer_norm22ln_bwd_finalize_kernelINS_22Kernel_traits_finalizeILj768Ef13__nv_bfloat16S2_S2_fjLb1ELj1024ELj4ENS_18Kernel_traits_baseILj768EfS2_S2_S2_fjLj1024EEEEELb1ELb0EEEvNS_9BwdParamsE)
        /*0d7c*/ 	.word	0x00000000


	//----- nvinfo : EIATTR_REGCOUNT
	.align		4
.L_575:
        /*0d80*/ 	.byte	0x04, 0x2f
        /*0d82*/ 	.short	(.L_577 - .L_576)
	.align		4
.L_576:
        /*0d84*/ 	.word	index@(_ZN10layer_norm13ln_bwd_kernelINS_13Kernel_traitsIf13__nv_bfloat16S2_S2_fjLj768ELj1ELj4ELj1ELj16ENS_18Kernel_traits_baseILj768EfS2_S2_S2_fjLj128EEEEELb1ELb1ELb0ELb1EEEvNS_9BwdParamsE)
        /*0d88*/ 	.word	0x000000ff


	//----- nvinfo : EIATTR_FRAME_SIZE
	.align		4
.L_577:
        /*0d8c*/ 	.byte	0x04, 0x11
        /*0d8e*/ 	.short	(.L_579 - .L_578)
	.align		4
.L_578:
        /*0d90*/ 	.word	index@(_ZN10layer_norm13ln_bwd_kernelINS_13Kernel_traitsIf13__nv_bfloat16S2_S2_fjLj768ELj1ELj4ELj1ELj16ENS_18Kernel_traits_baseILj768EfS2_S2_S2_fjLj128EEEEELb1ELb1ELb0ELb1EEEvNS_9BwdParamsE)
        /*0d94*/ 	.word	0x00000000


	//----- nvinfo : EIATTR_REGCOUNT
	.align		4
.L_579:
        /*0d98*/ 	.byte	0x04, 0x2f
        /*0d9a*/ 	.short	(.L_581 - .L_580)
	.align		4
.L_580:
        /*0d9c*/ 	.word	index@(_ZN10layer_norm13ln_bwd_kernelINS_13Kernel_traitsIf13__nv_bfloat16S2_S2_fjLj768ELj1ELj4ELj1ELj16ENS_18Kernel_traits_baseILj768EfS2_S2_S2_fjLj128EEEEELb1ELb1ELb0ELb0EEEvNS_9BwdParamsE)
        /*0da0*/ 	.word	0x000000e9


	//----- nvinfo : EIATTR_FRAME_SIZE
	.align		4
.L_581:
        /*0da4*/ 	.byte	0x04, 0x11
        /*0da6*/ 	.short	(.L_583 - .L_582)
	.align		4
.L_582:
        /*0da8*/ 	.word	index@(_ZN10layer_norm13ln_bwd_kernelINS_13Kernel_traitsIf13__nv_bfloat16S2_S2_fjLj768ELj1ELj4ELj1ELj16ENS_18Kernel_traits_baseILj768EfS2_S2_S2_fjLj128EEEEELb1ELb1ELb0ELb0EEEvNS_9BwdParamsE)
        /*0dac*/ 	.word	0x00000000


	//----- nvinfo : EIATTR_REGCOUNT
	.align		4
.L_583:
        /*0db0*/ 	.byte	0x04, 0x2f
        /*0db2*/ 	.short	(.L_585 - .L_584)
	.align		4
.L_584:
        /*0db4*/ 	.word	index@(_ZN10layer_norm13ln_bwd_kernelINS_13Kernel_traitsIf13__nv_bfloat16S2_S2_fjLj768ELj1ELj4ELj1ELj16ENS_18Kernel_traits_baseILj768EfS2_S2_S2_fjLj128EEEEELb1ELb0ELb1ELb1EEEvNS_9BwdParamsE)
        /*0db8*/ 	.word	0x000000bc


	//----- nvinfo : EIATTR_FRAME_SIZE
	.align		4
.L_585:
        /*0dbc*/ 	.byte	0x04, 0x11
        /*0dbe*/ 	.short	(.L_587 - .L_586)
	.align		4
.L_586:
        /*0dc0*/ 	.word	index@(_ZN10layer_norm13ln_bwd_kernelINS_13Kernel_traitsIf13__nv_bfloat16S2_S2_fjLj768ELj1ELj4ELj1ELj16ENS_18Kernel_traits_baseILj768EfS2_S2_S2_fjLj128EEEEELb1ELb0ELb1ELb1EEEvNS_9BwdParamsE)
        /*0dc4*/ 	.word	0x00000000


	//----- nvinfo : EIATTR_REGCOUNT
	.align		4
.L_587:
        /*0dc8*/ 	.byte	0x04, 0x2f
        /*0dca*/ 	.short	(.L_589 - .L_588)
	.align		4
.L_588:
        /*0dcc*/ 	.word	index@(_ZN10layer_norm22ln_bwd_finalize_kernelINS_22Kernel_traits_finalizeILj768Ef13__nv_bfloat16S2_S2_fjLb0ELj1024ELj4ENS_18Kernel_traits_baseILj768EfS2_S2_S2_fjLj1024EEEEELb0ELb1EEEvNS_9BwdParamsE)
        /*0dd0*/ 	.word	0x00000020


	//----- nvinfo : EIATTR_FRAME_SIZE
	.align		4
.L_589:
        /*0dd4*/ 	.byte	0x04, 0x11
        /*0dd6*/ 	.short	(.L_591 - .L_590)
	.align		4
.L_590:
        /*0dd8*/ 	.word	index@(_ZN10layer_norm22ln_bwd_finalize_kernelINS_22Kernel_traits_finalizeILj768Ef13__nv_bfloat16S2_S2_fjLb0ELj1024ELj4ENS_18Kernel_traits_baseILj768EfS2_S2_S2_fjLj1024EEEEELb0ELb1EEEvNS_9BwdParamsE)
        /*0ddc*/ 	.word	0x00000000


	//----- nvinfo : EIATTR_REGCOUNT
	.align		4
.L_591:
        /*0de0*/ 	.byte	0x04, 0x2f
        /*0de2*/ 	.short	(.L_593 - .L_592)
	.align		4
.L_592:
        /*0de4*/ 	.word	index@(_ZN10layer_norm13ln_bwd_kernelINS_13Kernel_traitsIf13__nv_bfloat16S2_S2_fjLj768ELj1ELj4ELj1ELj16ENS_18Kernel_traits_baseILj768EfS2_S2_S2_fjLj128EEEEELb1ELb0ELb1ELb0EEEvNS_9BwdParamsE)
        /*0de8*/ 	.word	0x000000bd


	//----- nvinfo : EIATTR_FRAME_SIZE
	.align		4
.L_593:
        /*0dec*/ 	.byte	0x04, 0x11
        /*0dee*/ 	.short	(.L_595 - .L_594)
	.align		4
.L_594:
        /*0df0*/ 	.word	index@(_ZN10layer_norm13ln_bwd_kernelINS_13Kernel_traitsIf13__nv_bfloat16S2_S2_fjLj768ELj1ELj4ELj1ELj16ENS_18Kernel_traits_baseILj768EfS2_S2_S2_fjLj128EEEEELb1ELb0ELb1ELb0EEEvNS_9BwdParamsE)
        /*0df4*/ 	.word	0x00000000


	//----- nvinfo : EIATTR_REGCOUNT
	.align		4
.L_595:
        /*0df8*/ 	.byte	0x04, 0x2f
        /*0dfa*/ 	.short	(.L_597 - .L_596)
	.align		4
.L_596:
        /*0dfc*/ 	.word	index@(_ZN10layer_norm22ln_bwd_finalize_kernelINS_22Kernel_traits_finalizeILj768Ef13__nv_bfloat16S2_S2_fjLb0ELj1024ELj4ENS_18Kernel_traits_baseILj768EfS2_S2_S2_fjLj1024EEEEELb0ELb0EEEvNS_9BwdParamsE)
        /*0e00*/ 	.word	0x0000003f


	//----- nvinfo : EIATTR_FRAME_SIZE
	.align		4
.L_597:
        /*0e04*/ 	.byte	0x04, 0x11
        /*0e06*/ 	.short	(.L_599 - .L_598)
	.align		4
.L_598:
        /*0e08*/ 	.word	index@(_ZN10layer_norm22ln_bwd_finalize_kernelINS_22Kernel_traits_finalizeILj768Ef13__nv_bfloat16S2_S2_fjLb0ELj1024ELj4ENS_18Kernel_traits_baseILj768EfS2_S2_S2_fjLj1024EEEEELb0ELb0EEEvNS_9BwdParamsE)
        /*0e0c*/ 	.word	0x00000000


	//----- nvinfo : EIATTR_REGCOUNT
	.align		4
.L_599:
        /*0e10*/ 	.byte	0x04, 0x2f
        /*0e12*/ 	.short	(.L_601 - .L_600)
	.align		4
.L_600:
        /*0e14*/ 	.word	index@(_ZN10layer_norm13ln_bwd_kernelINS_13Kernel_traitsIf13__nv_bfloat16S2_S2_fjLj768ELj1ELj4ELj1ELj16ENS_18Kernel_traits_baseILj768EfS2_S2_S2_fjLj128EEEEELb1ELb0ELb0ELb1EEEvNS_9BwdParamsE)
        /*0e18*/ 	.word	0x000000ce


	//----- nvinfo : EIATTR_FRAME_SIZE
	.align		4
.L_601:
        /*0e1c*/ 	.byte	0x04, 0x11
        /*0e1e*/ 	.short	(.L_603 - .L_602)
	.align		4
.L_602:
        /*0e20*/ 	.word	index@(_ZN10layer_norm13ln_bwd_kernelINS_13Kernel_traitsIf13__nv_bfloat16S2_S2_fjLj768ELj1ELj4ELj1ELj16ENS_18Kernel_traits_baseILj768EfS2_S2_S2_fjLj128EEEEELb1ELb0ELb0ELb1EEEvNS_9BwdParamsE)
        /*0e24*/ 	.word	0x00000000


	//----- nvinfo : EIATTR_REGCOUNT
	.align		4
.L_603:
        /*0e28*/ 	.byte	0x04, 0x2f
        /*0e2a*/ 	.short	(.L_605 - .L_604)
	.align		4
.L_604:
        /*0e2c*/ 	.word	index@(_ZN10layer_norm13ln_bwd_kernelINS_13Kernel_traitsIf13__nv_bfloat16S2_S2_fjLj768ELj1ELj4ELj1ELj16ENS_18Kernel_traits_baseILj768EfS2_S2_S2_fjLj128EEEEELb1ELb0ELb0ELb0EEEvNS_9BwdParamsE)
        /*0e30*/ 	.word	0x000000a8


	//----- nvinfo : EIATTR_FRAME_SIZE
	.align		4
.L_605:
        /*0e34*/ 	.byte	0x04, 0x11
        /*0e36*/ 	.short	(.L_607 - .L_606)
	.align		4
.L_606:
        /*0e38*/ 	.word	index@(_ZN10layer_norm13ln_bwd_kernelINS_13Kernel_traitsIf13__nv_bfloat16S2_S2_fjLj768ELj1ELj4ELj1ELj16ENS_18Kernel_traits_baseILj768EfS2_S2_S2_fjLj128EEEEELb1ELb0ELb0ELb0EEEvNS_9BwdParamsE)
        /*0e3c*/ 	.word	0x00000000


	//----- nvinfo : EIATTR_REGCOUNT
	.align		4
.L_607:
        /*0e40*/ 	.byte	0x04, 0x2f
        /*0e42*/ 	.short	(.L_609 - .L_608)
	.align		4
.L_608:
        /*0e44*/ 	.word	index@(_ZN10layer_norm13ln_bwd_kernelINS_13Kernel_traitsIf13__nv_bfloat16S2_S2_fjLj768ELj1ELj4ELj1ELj16ENS_18Kernel_traits_baseILj768EfS2_S2_S2_fjLj128EEEEELb0ELb1ELb1ELb1EEEvNS_9BwdParamsE)
        /*0e48*/ 	.word	0x000000e5


	//----- nvinfo : EIATTR_FRAME_SIZE
	.align		4
.L_609:
        /*0e4c*/ 	.byte	0x04, 0x11
        /*0e4e*/ 	.short	(.L_611 - .L_610)
	.align		4
.L_610:
        /*0e50*/ 	.word	index@(_ZN10layer_norm13ln_bwd_kernelINS_13Kernel_traitsIf13__nv_bfloat16S2_S2_fjLj768ELj1ELj4ELj1ELj16ENS_18Kernel_traits_baseILj768EfS2_S2_S2_fjLj128EEEEELb0ELb1ELb1ELb1EEEvNS_9BwdParamsE)
        /*0e54*/ 	.word	0x00000000


	//----- nvinfo : EIATTR_REGCOUNT
	.align		4
.L_611:
        /*0e58*/ 	.byte	0x04, 0x2f
        /*0e5a*/ 	.short	(.L_613 - .L_612)
	.align		4
.L_612:
        /*0e5c*/ 	.word	index@(_ZN10layer_norm13ln_bwd_kernelINS_13Kernel_traitsIf13__nv_bfloat16S2_S2_fjLj768ELj1ELj4ELj1ELj16ENS_18Kernel_traits_baseILj768EfS2_S2_S2_fjLj128EEEEELb0ELb1ELb1ELb0EEEvNS_9BwdParamsE)
        /*0e60*/ 	.word	0x000000e6


	//----- nvinfo : EIATTR_FRAME_SIZE
	.align		4
.L_613:
        /*0e64*/ 	.byte	0x04, 0x11
        /*0e66*/ 	.short	(.L_615 - .L_614)
	.align		4
.L_614:
        /*0e68*/ 	.word	index@(_ZN10layer_norm13ln_bwd_kernelINS_13Kernel_traitsIf13__nv_bfloat16S2_S2_fjLj768ELj1ELj4ELj1ELj16ENS_18Kernel_traits_baseILj768EfS2_S2_S2_fjLj128EEEEELb0ELb1ELb1ELb0EEEvNS_9BwdParamsE)
        /*0e6c*/ 	.word	0x00000000


	//----- nvinfo : EIATTR_REGCOUNT
	.align		4
.L_615:
        /*0e70*/ 	.byte	0x04, 0x2f
        /*0e72*/ 	.short	(.L_617 - .L_616)
	.align		4
.L_616:
        /*0e74*/ 	.word	index@(_ZN10layer_norm13ln_bwd_kernelINS_13Kernel_traitsIf13__nv_bfloat16S2_S2_fjLj768ELj1ELj4ELj1ELj16ENS_18Kernel_traits_baseILj768EfS2_S2_S2_fjLj128EEEEELb0ELb1ELb0ELb1EEEvNS_9BwdParamsE)
        /*0e78*/ 	.word	0x000000fb


	//----- nvinfo : EIATTR_FRAME_SIZE
	.align		4
.L_617:
        /*0e7c*/ 	.byte	0x04, 0x11
        /*0e7e*/ 	.short	(.L_619 - .L_618)
	.align		4
.L_618:
        /*0e80*/ 	.word	index@(_ZN10layer_norm13ln_bwd_kernelINS_13Kernel_traitsIf13__nv_bfloat16S2_S2_fjLj768ELj1ELj4ELj1ELj16ENS_18Kernel_traits_baseILj768EfS2_S2_S2_fjLj128EEEEELb0ELb1ELb0ELb1EEEvNS_9BwdParamsE)
        /*0e84*/ 	.word	0x00000000


	//----- nvinfo : EIATTR_REGCOUNT
	.align		4
.L_619:
        /*0e88*/ 	.byte	0x04, 0x2f
        /*0e8a*/ 	.short	(.L_621 - .L_620)
	.align		4
.L_620:
        /*0e8c*/ 	.word	index@(_ZN10layer_norm13ln_bwd_kernelINS_13Kernel_traitsIf13__nv_bfloat16S2_S2_fjLj768ELj1ELj4ELj1ELj16ENS_18Kernel_traits_baseILj768EfS2_S2_S2_fjLj128EEEEELb0ELb1ELb0ELb0EEEvNS_9BwdParamsE)
        /*0e90*/ 	.word	0x000000de


	//----- nvinfo : EIATTR_FRAME_SIZE
	.align		4
.L_621:
        /*0e94*/ 	.byte	0x04, 0x11
        /*0e96*/ 	.short	(.L_623 - .L_622)
	.align		4
.L_622:
        /*0e98*/ 	.word	index@(_ZN10layer_norm13ln_bwd_kernelINS_13Kernel_traitsIf13__nv_bfloat16S2_S2_fjLj768ELj1ELj4ELj1ELj16ENS_18Kernel_traits_baseILj768EfS2_S2_S2_fjLj128EEEEELb0ELb1ELb0ELb0EEEvNS_9BwdParamsE)
        /*0e9c*/ 	.word	0x00000000


	//----- nvinfo : EIATTR_REGCOUNT
	.align		4
.L_623:
        /*0ea0*/ 	.byte	0x04, 0x2f
        /*0ea2*/ 	.short	(.L_625 - .L_624)
	.align		4
.L_624:
        /*0ea4*/ 	.word	index@(_ZN10layer_norm13ln_bwd_kernelINS_13Kernel_traitsIf13__nv_bfloat16S2_S2_fjLj768ELj1ELj4ELj1ELj16ENS_18Kernel_traits_baseILj768EfS2_S2_S2_fjLj128EEEEELb0ELb0ELb1ELb1EEEvNS_9BwdParamsE)
        /*0ea8*/ 	.word	0x000000a8


	//----- nvinfo : EIATTR_FRAME_SIZE
	.align		4
.L_625:
        /*0eac*/ 	.byte	0x04, 0x11
        /*0eae*/ 	.short	(.L_627 - .L_626)
	.align		4
.L_626:
        /*0eb0*/ 	.word	index@(_ZN10layer_norm13ln_bwd_kernelINS_13Kernel_traitsIf13__nv_bfloat16S2_S2_fjLj768ELj1ELj4ELj1ELj16ENS_18Kernel_traits_baseILj768EfS2_S2_S2_fjLj128EEEEELb0ELb0ELb1ELb1EEEvNS_9BwdParamsE)
        /*0eb4*/ 	.word	0x00000000


	//----- nvinfo : EIATTR_REGCOUNT
	.align		4
.L_627:
        /*0eb8*/ 	.byte	0x04, 0x2f
        /*0eba*/ 	.short	(.L_629 - .L_628)
	.align		4
.L_628:
        /*0ebc*/ 	.word	index@(_ZN10layer_norm13ln_bwd_kernelINS_13Kernel_traitsIf13__nv_bfloat16S2_S2_fjLj768ELj1ELj4ELj1ELj16ENS_18Kernel_traits_baseILj768EfS2_S2_S2_fjLj128EEEEELb0ELb0ELb1ELb0EEEvNS_9BwdParamsE)
        /*0ec0*/ 	.word	0x000000a8


	//----- nvinfo : EIATTR_FRAME_SIZE
	.align		4
.L_629:
        /*0ec4*/ 	.byte	0x04, 0x11
        /*0ec6*/ 	.short	(.L_631 - .L_630)
	.align		4
.L_630:
        /*0ec8*/ 	.word	index@(_ZN10layer_norm13ln_bwd_kernelINS_13Kernel_traitsIf13__nv_bfloat16S2_S2_fjLj768ELj1ELj4ELj1ELj16ENS_18Kernel_traits_baseILj768EfS2_S2_S2_fjLj128EEEEELb0ELb0ELb1ELb0EEEvNS_9BwdParamsE)
        /*0ecc*/ 	.word	0x00000000


	//----- nvinfo : EIATTR_REGCOUNT
	.align		4
.L_631:
        /*0ed0*/ 	.byte	0x04, 0x2f
        /*0ed2*/ 	.short	(.L_633 - .L_632)
	.align		4
.L_632:
        /*0ed4*/ 	.word	index@(_ZN10layer_norm13ln_bwd_kernelINS_13Kernel_traitsIf13__nv_bfloat16S2_S2_fjLj768ELj1ELj4ELj1ELj16ENS_18Kernel_traits_baseILj768EfS2_S2_S2_fjLj128EEEEELb0ELb0ELb0ELb1EEEvNS_9BwdParamsE)
        /*0ed8*/ 	.word	0x000000c6


	//----- nvinfo : EIATTR_FRAME_SIZE
	.align		4
.L_633:
        /*0edc*/ 	.byte	0x04, 0x11
        /*0ede*/ 	.short	(.L_635 - .L_634)
	.align		4
.L_634:
        /*0ee0*/ 	.word	index@(_ZN10layer_norm13ln_bwd_kernelINS_13Kernel_traitsIf13__nv_bfloat16S2_S2_fjLj768ELj1ELj4ELj1ELj16ENS_18Kernel_traits_baseILj768EfS2_S2_S2_fjLj128EEEEELb0ELb0ELb0ELb1EEEvNS_9BwdParamsE)
        /*0ee4*/ 	.word	0x00000000


	//----- nvinfo : EIATTR_REGCOUNT
	.align		4
.L_635:
        /*0ee8*/ 	.byte	0x04, 0x2f
        /*0eea*/ 	.short	(.L_637 - .L_636)
	.align		4
.L_636:
        /*0eec*/ 	.word	index@(_ZN10layer_norm13ln_bwd_kernelINS_13Kernel_traitsIf13__nv_bfloat16S2_S2_fjLj768ELj1ELj4ELj1ELj16ENS_18Kernel_traits_baseILj768EfS2_S2_S2_fjLj128EEEEELb0ELb0ELb0ELb0EEEvNS_9BwdParamsE)
        /*0ef0*/ 	.word	0x000000a6


	//----- nvinfo : EIATTR_FRAME_SIZE
	.align		4
.L_637:
        /*0ef4*/ 	.byte	0x04, 0x11
        /*0ef6*/ 	.short	(.L_639 - .L_638)
	.align		4
.L_638:
        /*0ef8*/ 	.word	index@(_ZN10layer_norm13ln_bwd_kernelINS_13Kernel_traitsIf13__nv_bfloat16S2_S2_fjLj768ELj1ELj4ELj1ELj16ENS_18Kernel_traits_baseILj768EfS2_S2_S2_fjLj128EEEEELb0ELb0ELb0ELb0EEEvNS_9BwdParamsE)
        /*0efc*/ 	.word	0x00000000


	//----- nvinfo : EIATTR_REGCOUNT
	.align		4
.L_639:
        /*0f00*/ 	.byte	0x04, 0x2f
        /*0f02*/ 	.short	(.L_641 - .L_640)
	.align		4
.L_640:
        /*0f04*/ 	.word	index@(_ZN10layer_norm13ln_bwd_kernelINS_13Kernel_traitsI6__halfS2_S2_S2_fjLj768ELj1ELj4ELj1ELj16ENS_18Kernel_traits_baseILj768ES2_S2_S2_S2_fjLj128EEEEELb1ELb1ELb1ELb1EEEvNS_9BwdParamsE)
        /*0f08*/ 	.word	0x000000d2


	//----- nvinfo : EIATTR_FRAME_SIZE
	.align		4
.L_641:
        /*0f0c*/ 	.byte	0x04, 0x11
        /*0f0e*/ 	.short	(.L_643 - .L_642)
	.align		4
.L_642:
        /*0f10*/ 	.word	index@(_ZN10layer_norm13ln_bwd_kernelINS_13Kernel_traitsI6__halfS2_S2_S2_fjLj768ELj1ELj4ELj1ELj16ENS_18Kernel_traits_baseILj768ES2_S2_S2_S2_fjLj128EEEEELb1ELb1ELb1ELb1EEEvNS_9BwdParamsE)
        /*0f14*/ 	.word	0x00000000


	//----- nvinfo : EIATTR_REGCOUNT
	.align		4
.L_643:
        /*0f18*/ 	.byte	0x04, 0x2f
        /*0f1a*/ 	.short	(.L_645 - .L_644)
	.align		4
.L_644:
        /*0f1c*/ 	.word	index@(_ZN10layer_norm22ln_bwd_finalize_kernelINS_22Kernel_traits_finalizeILj768E6__halfS2_S2_S2_fjLb1ELj1024ELj4ENS_18Kernel_traits_baseILj768ES2_S2_S2_S2_fjLj1024EEEEELb1ELb1EEEvNS_9BwdParamsE)
        /*0f20*/ 	.word	0x00000020


	//----- nvinfo : EIATTR_FRAME_SIZE
	.align		4
.L_645:
        /*0f24*/ 	.byte	0x04, 0x11
        /*0f26*/ 	.short	(.L_647 - .L_646)
	.align		4
.L_646:
        /*0f28*/ 	.word	index@(_ZN10layer_norm22ln_bwd_finalize_kernelINS_22Kernel_traits_finalizeILj768E6__halfS2_S2_S2_fjLb1ELj1024ELj4ENS_18Kernel_traits_baseILj768ES2_S2_S2_S2_fjLj1024EEEEELb1ELb1EEEvNS_9BwdParamsE)
        /*0f2c*/ 	.word	0x00000000


	//----- nvinfo : EIATTR_REGCOUNT
	.align		4
.L_647:
        /*0f30*/ 	.byte	0x04, 0x2f
        /*0f32*/ 	.short	(.L_649 - .L_648)
	.align		4
.L_648:
        /*0f34*/ 	.word	index@(_ZN10layer_norm13ln_bwd_kernelINS_13Kernel_traitsI6__halfS2_S2_S2_fjLj768ELj1ELj4ELj1ELj16ENS_18Kernel_traits_baseILj768ES2_S2_S2_S2_fjLj128EEEEELb1ELb1ELb1ELb0EEEvNS_9BwdParamsE)
        /*0f38*/ 	.word	0x000000cd


	//----- nvinfo : EIATTR_FRAME_SIZE
	.align		4
.L_649:
        /*0f3c*/ 	.byte	0x04, 0x11
        /*0f3e*/ 	.short	(.L_651 - .L_650)
	.align		4
.L_650:
        /*0f40*/ 	.word	index@(_ZN10layer_norm13ln_bwd_kernelINS_13Kernel_traitsI6__halfS2_S2_S2_fjLj768ELj1ELj4ELj1ELj16ENS_18Kernel_traits_baseILj768ES2_S2_S2_S2_fjLj128EEEEELb1ELb1ELb1ELb0EEEvNS_9BwdParamsE)
        /*0f44*/ 	.word	0x00000000


	//----- nvinfo : EIATTR_REGCOUNT
	.align		4
.L_651:
        /*0f48*/ 	.byte	0x04, 0x2f
        /*0f4a*/ 	.short	(.L_653 - .L_652)
	.align		4
.L_652:
        /*0f4c*/ 	.word	index@(_ZN10layer_norm22ln_bwd_finalize_kernelINS_22Kernel_traits_finalizeILj768E6__halfS2_S2_S2_fjLb1ELj1024ELj4ENS_18Kernel_traits_baseILj768ES2_S2_S2_S2_fjLj1024EEEEELb1ELb0EEEvNS_9BwdParamsE)
        /*0f50*/ 	.word	0x00000020


	//----- nvinfo : EIATTR_FRAME_SIZE
	.align		4
.L_653:
        /*0f54*/ 	.byte	0x04, 0x11
        /*0f56*/ 	.short	(.L_655 - .L_654)
	.align		4
.L_654:
        /*0f58*/ 	.word	index@(_ZN10layer_norm22ln_bwd_finalize_kernelINS_22Kernel_traits_finalizeILj768E6__halfS2_S2_S2_fjLb1ELj1024ELj4ENS_18Kernel_traits_baseILj768ES2_S2_S2_S2_fjLj1024EEEEELb1ELb0EEEvNS_9BwdParamsE)
        /*0f5c*/ 	.word	0x00000000


	//----- nvinfo : EIATTR_REGCOUNT
	.align		4
.L_655:
        /*0f60*/ 	.byte	0x04, 0x2f
        /*0f62*/ 	.short	(.L_657 - .L_656)
	.align		4
.L_656:
        /*0f64*/ 	.word	index@(_ZN10layer_norm13ln_bwd_kernelINS_13Kernel_traitsI6__halfS2_S2_S2_fjLj768ELj1ELj4ELj1ELj16ENS_18Kernel_traits_baseILj768ES2_S2_S2_S2_fjLj128EEEEELb1ELb1ELb0ELb1EEEvNS_9BwdParamsE)
        /*0f68*/ 	.word	0x000000ec


	//----- nvinfo : EIATTR_FRAME_SIZE
	.align		4
.L_657:
        /*0f6c*/ 	.byte	0x04, 0x11
        /*0f6e*/ 	.short	(.L_659 - .L_658)
	.align		4
.L_658:
        /*0f70*/ 	.word	index@(_ZN10layer_norm13ln_bwd_kernelINS_13Kernel_traitsI6__halfS2_S2_S2_fjLj768ELj1ELj4ELj1ELj16ENS_18Kernel_traits_baseILj768ES2_S2_S2_S2_fjLj128EEEEELb1ELb1ELb0ELb1EEEvNS_9BwdParamsE)
        /*0f74*/ 	.word	0x00000000


	//----- nvinfo : EIATTR_REGCOUNT
	.align		4
.L_659:
        /*0f78*/ 	.byte	0x04, 0x2f
        /*0f7a*/ 	.short	(.L_661 - .L_660)
	.align		4
.L_660:
        /*0f7c*/ 	.word	index@(_ZN10layer_norm13ln_bwd_kernelINS_13Kernel_traitsI6__halfS2_S2_S2_fjLj768ELj1ELj4ELj1ELj16ENS_18Kernel_traits_baseILj768ES2_S2_S2_S2_fjLj128EEEEELb1ELb1ELb0ELb0EEEvNS_9BwdParamsE)
        /*0f80*/ 	.word	0x000000d9


	//----- nvinfo : EIATTR_FRAME_SIZE
	.align		4
.L_661:
        /*0f84*/ 	.byte	0x04, 0x11
        /*0f86*/ 	.short	(.L_663 - .L_662)
	.align		4
.L_662:
        /*0f88*/ 	.word	index@(_ZN10layer_norm13ln_bwd_kernelINS_13Kernel_traitsI6__halfS2_S2_S2_fjLj768ELj1ELj4ELj1ELj16ENS_18Kernel_traits_baseILj768ES2_S2_S2_S2_fjLj128EEEEELb1ELb1ELb0ELb0EEEvNS_9BwdParamsE)
        /*0f8c*/ 	.word	0x00000000


	//----- nvinfo : EIATTR_REGCOUNT
	.align		4
.L_663:
        /*0f90*/ 	.byte	0x04, 0x2f
        /*0f92*/ 	.short	(.L_665 - .L_664)
	.align		4
.L_664:
        /*0f94*/ 	.word	index@(_ZN10layer_norm13ln_bwd_kernelINS_13Kernel_traitsI6__halfS2_S2_S2_fjLj768ELj1ELj4ELj1ELj16ENS_18Kernel_traits_baseILj768ES2_S2_S2_S2_fjLj128EEEEELb1ELb0ELb1ELb1EEEvNS_9BwdParamsE)
        /*0f98*/ 	.word	0x000000a8


	//----- nvinfo : EIATTR_FRAME_SIZE
	.align		4
.L_665:
        /*0f9c*/ 	.byte	0x04, 0x11
        /*0f9e*/ 	.short	(.L_667 - .L_666)
	.align		4
.L_666:
        /*0fa0*/ 	.word	index@(_ZN10layer_norm13ln_bwd_kernelINS_13Kernel_traitsI6__halfS2_S2_S2_fjLj768ELj1ELj4ELj1ELj16ENS_18Kernel_traits_baseILj768ES2_S2_S2_S2_fjLj128EEEEELb1ELb0ELb1ELb1EEEvNS_9BwdParamsE)
        /*0fa4*/ 	.word	0x00000000


	//----- nvinfo : EIATTR_REGCOUNT
	.align		4
.L_667:
        /*0fa8*/ 	.byte	0x04, 0x2f
        /*0faa*/ 	.short	(.L_669 - .L_668)
	.align		4
.L_668:
        /*0fac*/ 	.word	index@(_ZN10layer_norm22ln_bwd_finalize_kernelINS_22Kernel_traits_finalizeILj768E6__halfS2_S2_S2_fjLb0ELj1024ELj4ENS_18Kernel_traits_baseILj768ES2_S2_S2_S2_fjLj1024EEEEELb0ELb1EEEvNS_9BwdParamsE)
        /*0fb0*/ 	.word	0x00000020


	//----- nvinfo : EIATTR_FRAME_SIZE
	.align		4
.L_669:
        /*0fb4*/ 	.byte	0x04, 0x11
        /*0fb6*/ 	.short	(.L_671 - .L_670)
	.align		4
.L_670:
        /*0fb8*/ 	.word	index@(_ZN10layer_norm22ln_bwd_finalize_kernelINS_22Kernel_traits_finalizeILj768E6__halfS2_S2_S2_fjLb0ELj1024ELj4ENS_18Kernel_traits_baseILj768ES2_S2_S2_S2_fjLj1024EEEEELb0ELb1EEEvNS_9BwdParamsE)
        /*0fbc*/ 	.word	0x00000000


	//----- nvinfo : EIATTR_REGCOUNT
	.align		4
.L_671:
        /*0fc0*/ 	.byte	0x04, 0x2f
        /*0fc2*/ 	.short	(.L_673 - .L_672)
	.align		4
.L_672:
        /*0fc4*/ 	.word	index@(_ZN10layer_norm13ln_bwd_kernelINS_13Kernel_traitsI6__halfS2_S2_S2_fjLj768ELj1ELj4ELj1ELj16ENS_18Kernel_traits_baseILj768ES2_S2_S2_S2_fjLj128EEEEELb1ELb0ELb1ELb0EEEvNS_9BwdParamsE)
        /*0fc8*/ 	.word	0x000000a7


	//----- nvinfo : EIATTR_FRAME_SIZE
	.align		4
.L_673:
        /*0fcc*/ 	.byte	0x04, 0x11
        /*0fce*/ 	.short	(.L_675 - .L_674)
	.align		4
.L_674:
        /*0fd0*/ 	.word	index@(_ZN10layer_norm13ln_bwd_kernelINS_13Kernel_traitsI6__halfS2_S2_S2_fjLj768ELj1ELj4ELj1ELj16ENS_18Kernel_traits_baseILj768ES2_S2_S2_S2_fjLj128EEEEELb1ELb0ELb1ELb0EEEvNS_9BwdParamsE)
        /*0fd4*/ 	.word	0x00000000


	//----- nvinfo : EIATTR_REGCOUNT
	.align		4
.L_675:
        /*0fd8*/ 	.byte	0x04, 0x2f
        /*0fda*/ 	.short	(.L_677 - .L_676)
	.align		4
.L_676:
        /*0fdc*/ 	.word	index@(_ZN10layer_norm22ln_bwd_finalize_kernelINS_22Kernel_traits_finalizeILj768E6__halfS2_S2_S2_fjLb0ELj1024ELj4ENS_18Kernel_traits_baseILj768ES2_S2_S2_S2_fjLj1024EEEEELb0ELb0EEEvNS_9BwdParamsE)
        /*0fe0*/ 	.word	0x0000003f


	//----- nvinfo : EIATTR_FRAME_SIZE
	.align		4
.L_677:
        /*0fe4*/ 	.byte	0x04, 0x11
        /*0fe6*/ 	.short	(.L_679 - .L_678)
	.align		4
.L_678:
        /*0fe8*/ 	.word	index@(_ZN10layer_norm22ln_bwd_finalize_kernelINS_22Kernel_traits_finalizeILj768E6__halfS2_S2_S2_fjLb0ELj1024ELj4ENS_18Kernel_traits_baseILj768ES2_S2_S2_S2_fjLj1024EEEEELb0ELb0EEEvNS_9BwdParamsE)
        /*0fec*/ 	.word	0x00000000


	//----- nvinfo : EIATTR_REGCOUNT
	.align		4
.L_679:
        /*0ff0*/ 	.byte	0x04, 0x2f
        /*0ff2*/ 	.short	(.L_681 - .L_680)
	.align		4
.L_680:
        /*0ff4*/ 	.word	index@(_ZN10layer_norm13ln_bwd_kernelINS_13Kernel_traitsI6__halfS2_S2_S2_fjLj768ELj1ELj4ELj1ELj16ENS_18Kernel_traits_baseILj768ES2_S2_S2_S2_fjLj128EEEEELb1ELb0ELb0ELb1EEEvNS_9BwdParamsE)
        /*0ff8*/ 	.word	0x000000c6


	//----- nvinfo : EIATTR_FRAME_SIZE
	.align		4
.L_681:
        /*0ffc*/ 	.byte	0x04, 0x11
        /*0ffe*/ 	.short	(.L_683 - .L_682)
	.align		4
.L_682:
        /*1000*/ 	.word	index@(_ZN10layer_norm13ln_bwd_kernelINS_13Kernel_traitsI6__halfS2_S2_S2_fjLj768ELj1ELj4ELj1ELj16ENS_18Kernel_traits_baseILj768ES2_S2_S2_S2_fjLj128EEEEELb1ELb0ELb0ELb1EEEvNS_9BwdParamsE)
        /*1004*/ 	.word	0x00000000


	//----- nvinfo : EIATTR_REGCOUNT
	.align		4
.L_683:
        /*1008*/ 	.byte	0x04, 0x2f
        /*100a*/ 	.short	(.L_685 - .L_684)
	.align		4
.L_684:
        /*100c*/ 	.word	index@(_ZN10layer_norm13ln_bwd_kernelINS_13Kernel_traitsI6__halfS2_S2_S2_fjLj768ELj1ELj4ELj1ELj16ENS_18Kernel_traits_baseILj768ES2_S2_S2_S2_fjLj128EEEEELb1ELb0ELb0ELb0EEEvNS_9BwdParamsE)
        /*1010*/ 	.word	0x0000009d


	//----- nvinfo : EIATTR_FRAME_SIZE
	.align		4
.L_685:
        /*1014*/ 	.byte	0x04, 0x11
        /*1016*/ 	.short	(.L_687 - .L_686)
	.align		4
.L_686:
        /*1018*/ 	.word	index@(_ZN10layer_norm13ln_bwd_kernelINS_13Kernel_traitsI6__halfS2_S2_S2_fjLj768ELj1ELj4ELj1ELj16ENS_18Kernel_traits_baseILj768ES2_S2_S2_S2_fjLj128EEEEELb1ELb0ELb0ELb0EEEvNS_9BwdParamsE)
        /*101c*/ 	.word	0x00000000


	//----- nvinfo : EIATTR_REGCOUNT
	.align		4
.L_687:
        /*1020*/ 	.byte	0x04, 0x2f
        /*1022*/ 	.short	(.L_689 - .L_688)
	.align		4
.L_688:
        /*1024*/ 	.word	index@(_ZN10layer_norm13ln_bwd_kernelINS_13Kernel_traitsI6__halfS2_S2_S2_fjLj768ELj1ELj4ELj1ELj16ENS_18Kernel_traits_baseILj768ES2_S2_S2_S2_fjLj128EEEEELb0ELb1ELb1ELb1EEEvNS_9BwdParamsE)
        /*1028*/ 	.word	0x000000cd


	//----- nvinfo : EIATTR_FRAME_SIZE
	.align		4
.L_689:
        /*102c*/ 	.byte	0x04, 0x11
        /*102e*/ 	.short	(.L_691 - .L_690)
	.align		4
.L_690:
        /*1030*/ 	.word	index@(_ZN10layer_norm13ln_bwd_kernelINS_13Kernel_traitsI6__halfS2_S2_S2_fjLj768ELj1ELj4ELj1ELj16ENS_18Kernel_traits_baseILj768ES2_S2_S2_S2_fjLj128EEEEELb0ELb1ELb1ELb1EEEvNS_9BwdParamsE)
        /*1034*/ 	.word	0x00000000


	//----- nvinfo : EIATTR_REGCOUNT
	.align		4
.L_691:
        /*1038*/ 	.byte	0x04, 0x2f
        /*103a*/ 	.short	(.L_693 - .L_692)
	.align		4
.L_692:
        /*103c*/ 	.word	index@(_ZN10layer_norm13ln_bwd_kernelINS_13Kernel_traitsI6__halfS2_S2_S2_fjLj768ELj1ELj4ELj1ELj16ENS_18Kernel_traits_baseILj768ES2_S2_S2_S2_fjLj128EEEEELb0ELb1ELb1ELb0EEEvNS_9BwdParamsE)
        /*1040*/ 	.word	0x000000ce


	//----- nvinfo : EIATTR_FRAME_SIZE
	.align		4
.L_693:
        /*1044*/ 	.byte	0x04, 0x11
        /*1046*/ 	.short	(.L_695 - .L_694)
	.align		4
.L_694:
        /*1048*/ 	.word	index@(_ZN10layer_norm13ln_bwd_kernelINS_13Kernel_traitsI6__halfS2_S2_S2_fjLj768ELj1ELj4ELj1ELj16ENS_18Kernel_traits_baseILj768ES2_S2_S2_S2_fjLj128EEEEELb0ELb1ELb1ELb0EEEvNS_9BwdParamsE)
        /*104c*/ 	.word	0x00000000


	//----- nvinfo : EIATTR_REGCOUNT
	.align		4
.L_695:
        /*1050*/ 	.byte	0x04, 0x2f
        /*1052*/ 	.short	(.L_697 - .L_696)
	.align		4
.L_696:
        /*1054*/ 	.word	index@(_ZN10layer_norm13ln_bwd_kernelINS_13Kernel_traitsI6__halfS2_S2_S2_fjLj768ELj1ELj4ELj1ELj16ENS_18Kernel_traits_baseILj768ES2_S2_S2_S2_fjLj128EEEEELb0ELb1ELb0ELb1EEEvNS_9BwdParamsE)
        /*1058*/ 	.word	0x000000e9


	//----- nvinfo : EIATTR_FRAME_SIZE
	.align		4
.L_697:
        /*105c*/ 	.byte	0x04, 0x11
        /*105e*/ 	.short	(.L_699 - .L_698)
	.align		4
.L_698:
        /*1060*/ 	.word	index@(_ZN10layer_norm13ln_bwd_kernelINS_13Kernel_traitsI6__halfS2_S2_S2_fjLj768ELj1ELj4ELj1ELj16ENS_18Kernel_traits_baseILj768ES2_S2_S2_S2_fjLj128EEEEELb0ELb1ELb0ELb1EEEvNS_9BwdParamsE)
        /*1064*/ 	.word	0x00000000


	//----- nvinfo : EIATTR_REGCOUNT
	.align		4
.L_699:
        /*1068*/ 	.byte	0x04, 0x2f
        /*106a*/ 	.short	(.L_701 - .L_700)
	.align		4
.L_700:
        /*106c*/ 	.word	index@(_ZN10layer_norm13ln_bwd_kernelINS_13Kernel_traitsI6__halfS2_S2_S2_fjLj768ELj1ELj4ELj1ELj16ENS_18Kernel_traits_baseILj768ES2_S2_S2_S2_fjLj128EEEEELb0ELb1ELb0ELb0EEEvNS_9BwdParamsE)
        /*1070*/ 	.word	0x000000c5


	//----- nvinfo : EIATTR_FRAME_SIZE
	.align		4
.L_701:
        /*1074*/ 	.byte	0x04, 0x11
        /*1076*/ 	.short	(.L_703 - .L_702)
	.align		4
.L_702:
        /*1078*/ 	.word	index@(_ZN10layer_norm13ln_bwd_kernelINS_13Kernel_traitsI6__halfS2_S2_S2_fjLj768ELj1ELj4ELj1ELj16ENS_18Kernel_traits_baseILj768ES2_S2_S2_S2_fjLj128EEEEELb0ELb1ELb0ELb0EEEvNS_9BwdParamsE)
        /*107c*/ 	.word	0x00000000


	//----- nvinfo : EIATTR_REGCOUNT
	.align		4
.L_703:
        /*1080*/ 	.byte	0x04, 0x2f
        /*1082*/ 	.short	(.L_705 - .L_704)
	.align		4
.L_704:
        /*1084*/ 	.word	index@(_ZN10layer_norm13ln_bwd_kernelINS_13Kernel_traitsI6__halfS2_S2_S2_fjLj768ELj1ELj4ELj1ELj16ENS_18Kernel_traits_baseILj768ES2_S2_S2_S2_fjLj128EEEEELb0ELb0ELb1ELb1EEEvNS_9BwdParamsE)
        /*1088*/ 	.word	0x000000a7


	//----- nvinfo : EIATTR_FRAME_SIZE
	.align		4
.L_705:
        /*108c*/ 	.byte	0x04, 0x11
        /*108e*/ 	.short	(.L_707 - .L_706)
	.align		4
.L_706:
        /*1090*/ 	.word	index@(_ZN10layer_norm13ln_bwd_kernelINS_13Kernel_traitsI6__halfS2_S2_S2_fjLj768ELj1ELj4ELj1ELj16ENS_18Kernel_traits_baseILj768ES2_S2_S2_S2_fjLj128EEEEELb0ELb0ELb1ELb1EEEvNS_9BwdParamsE)
        /*1094*/ 	.word	0x00000000


	//----- nvinfo : EIATTR_REGCOUNT
	.align		4
.L_707:
        /*1098*/ 	.byte	0x04, 0x2f
        /*109a*/ 	.short	(.L_709 - .L_708)
	.align		4
.L_708:
        /*109c*/ 	.word	index@(_ZN10layer_norm13ln_bwd_kernelINS_13Kernel_traitsI6__halfS2_S2_S2_fjLj768ELj1ELj4ELj1ELj16ENS_18Kernel_traits_baseILj768ES2_S2_S2_S2_fjLj128EEEEELb0ELb0ELb1ELb0EEEvNS_9BwdParamsE)
        /*10a0*/ 	.word	0x0000009f


	//----- nvinfo : EIATTR_FRAME_SIZE
	.align		4
.L_709:
        /*10a4*/ 	.byte	0x04, 0x11
        /*10a6*/ 	.short	(.L_711 - .L_710)
	.align		4
.L_710:
        /*10a8*/ 	.word	index@(_ZN10layer_norm13ln_bwd_kernelINS_13Kernel_traitsI6__halfS2_S2_S2_fjLj768ELj1ELj4ELj1ELj16ENS_18Kernel_traits_baseILj768ES2_S2_S2_S2_fjLj128EEEEELb0ELb0ELb1ELb0EEEvNS_9BwdParamsE)
        /*10ac*/ 	.word	0x00000000


	//----- nvinfo : EIATTR_REGCOUNT
	.align		4
.L_711:
        /*10b0*/ 	.byte	0x04, 0x2f
        /*10b2*/ 	.short	(.L_713 - .L_712)
	.align		4
.L_712:
        /*10b4*/ 	.word	index@(_ZN10layer_norm13ln_bwd_kernelINS_13Kernel_traitsI6__halfS2_S2_S2_fjLj768ELj1ELj4ELj1ELj16ENS_18Kernel_traits_baseILj768ES2_S2_S2_S2_fjLj128EEEEELb0ELb0ELb0ELb1EEEvNS_9BwdParamsE)
        /*10b8*/ 	.word	0x000000b6


	//----- nvinfo : EIATTR_FRAME_SIZE
	.align		4
.L_713:
        /*10bc*/ 	.byte	0x04, 0x11
        /*10be*/ 	.short	(.L_715 - .L_714)
	.align		4
.L_714:
        /*10c0*/ 	.word	index@(_ZN10layer_norm13ln_bwd_kernelINS_13Kernel_traitsI6__halfS2_S2_S2_fjLj768ELj1ELj4ELj1ELj16ENS_18Kernel_traits_baseILj768ES2_S2_S2_S2_fjLj128EEEEELb0ELb0ELb0ELb1EEEvNS_9BwdParamsE)
        /*10c4*/ 	.word	0x00000000


	//----- nvinfo : EIATTR_REGCOUNT
	.align		4
.L_715:
        /*10c8*/ 	.byte	0x04, 0x2f
        /*10ca*/ 	.short	(.L_717 - .L_716)
	.align		4
.L_716:
        /*10cc*/ 	.word	index@(_ZN10layer_norm13ln_bwd_kernelINS_13Kernel_traitsI6__halfS2_S2_S2_fjLj768ELj1ELj4ELj1ELj16ENS_18Kernel_traits_baseILj768ES2_S2_S2_S2_fjLj128EEEEELb0ELb0ELb0ELb0EEEvNS_9BwdParamsE)
        /*10d0*/ 	.word	0x0000009c


	//----- nvinfo : EIATTR_FRAME_SIZE
	.align		4
.L_717:
        /*10d4*/ 	.byte	0x04, 0x11
        /*10d6*/ 	.short	(.L_719 - .L_718)
	.align		4
.L_718:
        /*10d8*/ 	.word	index@(_ZN10layer_norm13ln_bwd_kernelINS_13Kernel_traitsI6__halfS2_S2_S2_fjLj768ELj1ELj4ELj1ELj16ENS_18Kernel_traits_baseILj768ES2_S2_S2_S2_fjLj128EEEEELb0ELb0ELb0ELb0EEEvNS_9BwdParamsE)
        /*10dc*/ 	.word	0x00000000


	//----- nvinfo : EIATTR_REGCOUNT
	.align		4
.L_719:
        /*10e0*/ 	.byte	0x04, 0x2f
        /*10e2*/ 	.short	(.L_721 - .L_720)
	.align		4
.L_720:
        /*10e4*/ 	.word	index@(_ZN10layer_norm13ln_bwd_kernelINS_13Kernel_traitsI13__nv_bfloat16S2_S2_S2_fjLj768ELj1ELj4ELj1ELj16ENS_18Kernel_traits_baseILj768ES2_S2_S2_S2_fjLj128EEEEELb1ELb1ELb1ELb1EEEvNS_9BwdParamsE)
        /*10e8*/ 	.word	0x000000dc


	//----- nvinfo : EIATTR_FRAME_SIZE
	.align		4
.L_721:
        /*10ec*/ 	.byte	0x04, 0x11
        /*10ee*/ 	.short	(.L_723 - .L_722)
	.align		4
.L_722:
        /*10f0*/ 	.word	index@(_ZN10layer_norm13ln_bwd_kernelINS_13Kernel_traitsI13__nv_bfloat16S2_S2_S2_fjLj768ELj1ELj4ELj1ELj16ENS_18Kernel_traits_baseILj768ES2_S2_S2_S2_fjLj128EEEEELb1ELb1ELb1ELb1EEEvNS_9BwdParamsE)
        /*10f4*/ 	.word	0x00000000


	//----- nvinfo : EIATTR_REGCOUNT
	.align		4
.L_723:
        /*10f8*/ 	.byte	0x04, 0x2f
        /*10fa*/ 	.short	(.L_725 - .L_724)
	.align		4
.L_724:
        /*10fc*/ 	.word	index@(_ZN10layer_norm22ln_bwd_finalize_kernelINS_22Kernel_traits_finalizeILj768E13__nv_bfloat16S2_S2_S2_fjLb1ELj1024ELj4ENS_18Kernel_traits_baseILj768ES2_S2_S2_S2_fjLj1024EEEEELb1ELb1EEEvNS_9BwdParamsE)
        /*1100*/ 	.word	0x00000020


	//----- nvinfo : EIATTR_FRAME_SIZE
	.align		4
.L_725:
        /*1104*/ 	.byte	0x04, 0x11
        /*1106*/ 	.short	(.L_727 - .L_726)
	.align		4
.L_726:
        /*1108*/ 	.word	index@(_ZN10layer_norm22ln_bwd_finalize_kernelINS_22Kernel_traits_finalizeILj768E13__nv_bfloat16S2_S2_S2_fjLb1ELj1024ELj4ENS_18Kernel_traits_baseILj768ES2_S2_S2_S2_fjLj1024EEEEELb1ELb1EEEvNS_9BwdParamsE)
        /*110c*/ 	.word	0x00000000


	//----- nvinfo : EIATTR_REGCOUNT
	.align		4
.L_727:
        /*1110*/ 	.byte	0x04, 0x2f
        /*1112*/ 	.short	(.L_729 - .L_728)
	.align		4
.L_728:
        /*1114*/ 	.word	index@(_ZN10layer_norm13ln_bwd_kernelINS_13Kernel_traitsI13__nv_bfloat16S2_S2_S2_fjLj768ELj1ELj4ELj1ELj16ENS_18Kernel_traits_baseILj768ES2_S2_S2_S2_fjLj128EEEEELb1ELb1ELb1ELb0EEEvNS_9BwdParamsE)
        /*1118*/ 	.word	0x000000d6


	//----- nvinfo : EIATTR_FRAME_SIZE
	.align		4
.L_729:
        /*111c*/ 	.byte	0x04, 0x11
        /*111e*/ 	.short	(.L_731 - .L_730)
	.align		4
.L_730:
        /*1120*/ 	.word	index@(_ZN10layer_norm13ln_bwd_kernelINS_13Kernel_traitsI13__nv_bfloat16S2_S2_S2_fjLj768ELj1ELj4ELj1ELj16ENS_18Kernel_traits_baseILj768ES2_S2_S2_S2_fjLj128EEEEELb1ELb1ELb1ELb0EEEvNS_9BwdParamsE)
        /*1124*/ 	.word	0x00000000


	//----- nvinfo : EIATTR_REGCOUNT
	.align		4
.L_731:
        /*1128*/ 	.byte	0x04, 0x2f
        /*112a*/ 	.short	(.L_733 - .L_732)
	.align		4
.L_732:
        /*112c*/ 	.word	index@(_ZN10layer_norm22ln_bwd_finalize_kernelINS_22Kernel_traits_finalizeILj768E13__nv_bfloat16S2_S2_S2_fjLb1ELj1024ELj4ENS_18Kernel_traits_baseILj768ES2_S2_S2_S2_fjLj1024EEEEELb1ELb0EEEvNS_9BwdParamsE)
        /*1130*/ 	.word	0x00000020


	//----- nvinfo : EIATTR_FRAME_SIZE
	.align		4
.L_733:
        /*1134*/ 	.byte	0x04, 0x11
        /*1136*/ 	.short	(.L_735 - .L_734)
	.align		4
.L_734:
        /*1138*/ 	.word	index@(_ZN10layer_norm22ln_bwd_finalize_kernelINS_22Kernel_traits_finalizeILj768E13__nv_bfloat16S2_S2_S2_fjLb1ELj1024ELj4ENS_18Kernel_traits_baseILj768ES2_S2_S2_S2_fjLj1024EEEEELb1ELb0EEEvNS_9BwdParamsE)
        /*113c*/ 	.word	0x00000000


	//----- nvinfo : EIATTR_REGCOUNT
	.align		4
.L_735:
        /*1140*/ 	.byte	0x04, 0x2f
        /*1142*/ 	.short	(.L_737 - .L_736)
	.align		4
.L_736:
        /*1144*/ 	.word	index@(_ZN10layer_norm13ln_bwd_kernelINS_13Kernel_traitsI13__nv_bfloat16S2_S2_S2_fjLj768ELj1ELj4ELj1ELj16ENS_18Kernel_traits_baseILj768ES2_S2_S2_S2_fjLj128EEEEELb1ELb1ELb0ELb1EEEvNS_9BwdParamsE)
        /*1148*/ 	.word	0x000000fb


	//----- nvinfo : EIATTR_FRAME_SIZE
	.align		4
.L_737:
        /*114c*/ 	.byte	0x04, 0x11
        /*114e*/ 	.short	(.L_739 - .L_738)
	.align		4
.L_738:
        /*1150*/ 	.word	index@(_ZN10layer_norm13ln_bwd_kernelINS_13Kernel_traitsI13__nv_bfloat16S2_S2_S2_fjLj768ELj1ELj4ELj1ELj16ENS_18Kernel_traits_baseILj768ES2_S2_S2_S2_fjLj128EEEEELb1ELb1ELb0ELb1EEEvNS_9BwdParamsE)
        /*1154*/ 	.word	0x00000000


	//----- nvinfo : EIATTR_REGCOUNT
	.align		4
.L_739:
        /*1158*/ 	.byte	0x04, 0x2f
        /*115a*/ 	.short	(.L_741 - .L_740)
	.align		4
.L_740:
        /*115c*/ 	.word	index@(_ZN10layer_norm13ln_bwd_kernelINS_13Kernel_traitsI13__nv_bfloat16S2_S2_S2_fjLj768ELj1ELj4ELj1ELj16ENS_18Kernel_traits_baseILj768ES2_S2_S2_S2_fjLj128EEEEELb1ELb1ELb0ELb0EEEvNS_9BwdParamsE)
        /*1160*/ 	.word	0x000000f0


	//----- nvinfo : EIATTR_FRAME_SIZE
	.align		4
.L_741:
        /*1164*/ 	.byte	0x04, 0x11
        /*1166*/ 	.short	(.L_743 - .L_742)
	.align		4
.L_742:
        /*1168*/ 	.word	index@(_ZN10layer_norm13ln_bwd_kernelINS_13Kernel_traitsI13__nv_bfloat16S2_S2_S2_fjLj768ELj1ELj4ELj1ELj16ENS_18Kernel_traits_baseILj768ES2_S2_S2_S2_fjLj128EEEEELb1ELb1ELb0ELb0EEEvNS_9BwdParamsE)
        /*116c*/ 	.word	0x00000000


	//----- nvinfo : EIATTR_REGCOUNT
	.align		4
.L_743:
        /*1170*/ 	.byte	0x04, 0x2f
        /*1172*/ 	.short	(.L_745 - .L_744)
	.align		4
.L_744:
        /*1174*/ 	.word	index@(_ZN10layer_norm13ln_bwd_kernelINS_13Kernel_traitsI13__nv_bfloat16S2_S2_S2_fjLj768ELj1ELj4ELj1ELj16ENS_18Kernel_traits_baseILj768ES2_S2_S2_S2_fjLj128EEEEELb1ELb0ELb1ELb1EEEvNS_9BwdParamsE)
        /*1178*/ 	.word	0x000000bc


	//----- nvinfo : EIATTR_FRAME_SIZE
	.align		4
.L_745:
        /*117c*/ 	.byte	0x04, 0x11
        /*117e*/ 	.short	(.L_747 - .L_746)
	.align		4
.L_746:
        /*1180*/ 	.word	index@(_ZN10layer_norm13ln_bwd_kernelINS_13Kernel_traitsI13__nv_bfloat16S2_S2_S2_fjLj768ELj1ELj4ELj1ELj16ENS_18Kernel_traits_baseILj768ES2_S2_S2_S2_fjLj128EEEEELb1ELb0ELb1ELb1EEEvNS_9BwdParamsE)
        /*1184*/ 	.word	0x00000000


	//----- nvinfo : EIATTR_REGCOUNT
	.align		4
.L_747:
        /*1188*/ 	.byte	0x04, 0x2f
        /*118a*/ 	.short	(.L_749 - .L_748)
	.align		4
.L_748:
        /*118c*/ 	.word	index@(_ZN10layer_norm22ln_bwd_finalize_kernelINS_22Kernel_traits_finalizeILj768E13__nv_bfloat16S2_S2_S2_fjLb0ELj1024ELj4ENS_18Kernel_traits_baseILj768ES2_S2_S2_S2_fjLj1024EEEEELb0ELb1EEEvNS_9BwdParamsE)
        /*1190*/ 	.word	0x00000020


	//----- nvinfo : EIATTR_FRAME_SIZE
	.align		4
.L_749:
        /*1194*/ 	.byte	0x04, 0x11
        /*1196*/ 	.short	(.L_751 - .L_750)
	.align		4
.L_750:
        /*1198*/ 	.word	index@(_ZN10layer_norm22ln_bwd_finalize_kernelINS_22Kernel_traits_finalizeILj768E13__nv_bfloat16S2_S2_S2_fjLb0ELj1024ELj4ENS_18Kernel_traits_baseILj768ES2_S2_S2_S2_fjLj1024EEEEELb0ELb1EEEvNS_9BwdParamsE)
        /*119c*/ 	.word	0x00000000


	//----- nvinfo : EIATTR_REGCOUNT
	.align		4
.L_751:
        /*11a0*/ 	.byte	0x04, 0x2f
        /*11a2*/ 	.short	(.L_753 - .L_752)
	.align		4
.L_752:
        /*11a4*/ 	.word	index@(_ZN10layer_norm13ln_bwd_kernelINS_13Kernel_traitsI13__nv_bfloat16S2_S2_S2_fjLj768ELj1ELj4ELj1ELj16ENS_18Kernel_traits_baseILj768ES2_S2_S2_S2_fjLj128EEEEELb1ELb0ELb1ELb0EEEvNS_9BwdParamsE)
        /*11a8*/ 	.word	0x000000bd


	//----- nvinfo : EIATTR_FRAME_SIZE
	.align		4
.L_753:
        /*11ac*/ 	.byte	0x04, 0x11
        /*11ae*/ 	.short	(.L_755 - .L_754)
	.align		4
.L_754:
        /*11b0*/ 	.word	index@(_ZN10layer_norm13ln_bwd_kernelINS_13Kernel_traitsI13__nv_bfloat16S2_S2_S2_fjLj768ELj1ELj4ELj1ELj16ENS_18Kernel_traits_baseILj768ES2_S2_S2_S2_fjLj128EEEEELb1ELb0ELb1ELb0EEEvNS_9BwdParamsE)
        /*11b4*/ 	.word	0x00000000


	//----- nvinfo : EIATTR_REGCOUNT
	.align		4
.L_755:
        /*11b8*/ 	.byte	0x04, 0x2f
        /*11ba*/ 	.short	(.L_757 - .L_756)
	.align		4
.L_756:
        /*11bc*/ 	.word	index@(_ZN10layer_norm22ln_bwd_finalize_kernelINS_22Kernel_traits_finalizeILj768E13__nv_bfloat16S2_S2_S2_fjLb0ELj1024ELj4ENS_18Kernel_traits_baseILj768ES2_S2_S2_S2_fjLj1024EEEEELb0ELb0EEEvNS_9BwdParamsE)
        /*11c0*/ 	.word	0x0000003f


	//----- nvinfo : EIATTR_FRAME_SIZE
	.align		4
.L_757:
        /*11c4*/ 	.byte	0x04, 0x11
        /*11c6*/ 	.short	(.L_759 - .L_758)
	.align		4
.L_758:
        /*11c8*/ 	.word	index@(_ZN10layer_norm22ln_bwd_finalize_kernelINS_22Kernel_traits_finalizeILj768E13__nv_bfloat16S2_S2_S2_fjLb0ELj1024ELj4ENS_18Kernel_traits_baseILj768ES2_S2_S2_S2_fjLj1024EEEEELb0ELb0EEEvNS_9BwdParamsE)
        /*11cc*/ 	.word	0x00000000


	//----- nvinfo : EIATTR_REGCOUNT
	.align		4
.L_759:
        /*11d0*/ 	.byte	0x04, 0x2f
        /*11d2*/ 	.short	(.L_761 - .L_760)
	.align		4
.L_760:
        /*11d4*/ 	.word	index@(_ZN10layer_norm13ln_bwd_kernelINS_13Kernel_traitsI13__nv_bfloat16S2_S2_S2_fjLj768ELj1ELj4ELj1ELj16ENS_18Kernel_traits_baseILj768ES2_S2_S2_S2_fjLj128EEEEELb1ELb0ELb0ELb1EEEvNS_9BwdParamsE)
        /*11d8*/ 	.word	0x000000d1


	//----- nvinfo : EIATTR_FRAME_SIZE
	.align		4
.L_761:
        /*11dc*/ 	.byte	0x04, 0x11
        /*11de*/ 	.short	(.L_763 - .L_762)
	.align		4
.L_762:
        /*11e0*/ 	.word	index@(_ZN10layer_norm13ln_bwd_kernelINS_13Kernel_traitsI13__nv_bfloat16S2_S2_S2_fjLj768ELj1ELj4ELj1ELj16ENS_18Kernel_traits_baseILj768ES2_S2_S2_S2_fjLj128EEEEELb1ELb0ELb0ELb1EEEvNS_9BwdParamsE)
        /*11e4*/ 	.word	0x00000000


	//----- nvinfo : EIATTR_REGCOUNT
	.align		4
.L_763:
        /*11e8*/ 	.byte	0x04, 0x2f
        /*11ea*/ 	.short	(.L_765 - .L_764)
	.align		4
.L_764:
        /*11ec*/ 	.word	index@(_ZN10layer_norm13ln_bwd_kernelINS_13Kernel_traitsI13__nv_bfloat16S2_S2_S2_fjLj768ELj1ELj4ELj1ELj16ENS_18Kernel_traits_baseILj768ES2_S2_S2_S2_fjLj128EEEEELb1ELb0ELb0ELb0EEEvNS_9BwdParamsE)
        /*11f0*/ 	.word	0x000000a6


	//----- nvinfo : EIATTR_FRAME_SIZE
	.align		4
.L_765:
        /*11f4*/ 	.byte	0x04, 0x11
        /*11f6*/ 	.short	(.L_767 - .L_766)
	.align		4
.L_766:
        /*11f8*/ 	.word	index@(_ZN10layer_norm13ln_bwd_kernelINS_13Kernel_traitsI13__nv_bfloat16S2_S2_S2_fjLj768ELj1ELj4ELj1ELj16ENS_18Kernel_traits_baseILj768ES2_S2_S2_S2_fjLj128EEEEELb1ELb0ELb0ELb0EEEvNS_9BwdParamsE)
        /*11fc*/ 	.word	0x00000000


	//----- nvinfo : EIATTR_REGCOUNT
	.align		4
.L_767:
        /*1200*/ 	.byte	0x04, 0x2f
        /*1202*/ 	.short	(.L_769 - .L_768)
	.align		4
.L_768:
        /*1204*/ 	.word	index@(_ZN10layer_norm13ln_bwd_kernelINS_13Kernel_traitsI13__nv_bfloat16S2_S2_S2_fjLj768ELj1ELj4ELj1ELj16ENS_18Kernel_traits_baseILj768ES2_S2_S2_S2_fjLj128EEEEELb0ELb1ELb1ELb1EEEvNS_9BwdParamsE)
        /*1208*/ 	.word	0x000000e4


	//----- nvinfo : EIATTR_FRAME_SIZE
	.align		4
.L_769:
        /*120c*/ 	.byte	0x04, 0x11
        /*120e*/ 	.short	(.L_771 - .L_770)
	.align		4
.L_770:
        /*1210*/ 	.word	index@(_ZN10layer_norm13ln_bwd_kernelINS_13Kernel_traitsI13__nv_bfloat16S2_S2_S2_fjLj768ELj1ELj4ELj1ELj16ENS_18Kernel_traits_baseILj768ES2_S2_S2_S2_fjLj128EEEEELb0ELb1ELb1ELb1EEEvNS_9BwdParamsE)
        /*1214*/ 	.word	0x00000000


	//----- nvinfo : EIATTR_REGCOUNT
	.align		4
.L_771:
        /*1218*/ 	.byte	0x04, 0x2f
        /*121a*/ 	.short	(.L_773 - .L_772)
	.align		4
.L_772:
        /*121c*/ 	.word	index@(_ZN10layer_norm13ln_bwd_kernelINS_13Kernel_traitsI13__nv_bfloat16S2_S2_S2_fjLj768ELj1ELj4ELj1ELj16ENS_18Kernel_traits_baseILj768ES2_S2_S2_S2_fjLj128EEEEELb0ELb1ELb1ELb0EEEvNS_9BwdParamsE)
        /*1220*/ 	.word	0x000000e6


	//----- nvinfo : EIATTR_FRAME_SIZE
	.align		4
.L_773:
        /*1224*/ 	.byte	0x04, 0x11
        /*1226*/ 	.short	(.L_775 - .L_774)
	.align		4
.L_774:
        /*1228*/ 	.word	index@(_ZN10layer_norm13ln_bwd_kernelINS_13Kernel_traitsI13__nv_bfloat16S2_S2_S2_fjLj768ELj1ELj4ELj1ELj16ENS_18Kernel_traits_baseILj768ES2_S2_S2_S2_fjLj128EEEEELb0ELb1ELb1ELb0EEEvNS_9BwdParamsE)
        /*122c*/ 	.word	0x00000000


	//----- nvinfo : EIATTR_REGCOUNT
	.align		4
.L_775:
        /*1230*/ 	.byte	0x04, 0x2f
        /*1232*/ 	.short	(.L_777 - .L_776)
	.align		4
.L_776:
        /*1234*/ 	.word	index@(_ZN10layer_norm13ln_bwd_kernelINS_13Kernel_traitsI13__nv_bfloat16S2_S2_S2_fjLj768ELj1ELj4ELj1ELj16ENS_18Kernel_traits_baseILj768ES2_S2_S2_S2_fjLj128EEEEELb0ELb1ELb0ELb1EEEvNS_9BwdParamsE)
        /*1238*/ 	.word	0x000000ff


	//----- nvinfo : EIATTR_FRAME_SIZE
	.align		4
.L_777:
        /*123c*/ 	.byte	0x04, 0x11
        /*123e*/ 	.short	(.L_779 - .L_778)
	.align		4
.L_778:
        /*1240*/ 	.word	index@(_ZN10layer_norm13ln_bwd_kernelINS_13Kernel_traitsI13__nv_bfloat16S2_S2_S2_fjLj768ELj1ELj4ELj1ELj16ENS_18Kernel_traits_baseILj768ES2_S2_S2_S2_fjLj128EEEEELb0ELb1ELb0ELb1EEEvNS_9BwdParamsE)
        /*1244*/ 	.word	0x00000000


	//----- nvinfo : EIATTR_REGCOUNT
	.align		4
.L_779:
        /*1248*/ 	.byte	0x04, 0x2f
        /*124a*/ 	.short	(.L_781 - .L_780)
	.align		4
.L_780:
        /*124c*/ 	.word	index@(_ZN10layer_norm13ln_bwd_kernelINS_13Kernel_traitsI13__nv_bfloat16S2_S2_S2_fjLj768ELj1ELj4ELj1ELj16ENS_18Kernel_traits_baseILj768ES2_S2_S2_S2_fjLj128EEEEELb0ELb1ELb0ELb0EEEvNS_9BwdParamsE)
        /*1250*/ 	.word	0x000000db


	//----- nvinfo : EIATTR_FRAME_SIZE
	.align		4
.L_781:
        /*1254*/ 	.byte	0x04, 0x11
        /*1256*/ 	.short	(.L_783 - .L_782)
	.align		4
.L_782:
        /*1258*/ 	.word	index@(_ZN10layer_norm13ln_bwd_kernelINS_13Kernel_traitsI13__nv_bfloat16S2_S2_S2_fjLj768ELj1ELj4ELj1ELj16ENS_18Kernel_traits_baseILj768ES2_S2_S2_S2_fjLj128EEEEELb0ELb1ELb0ELb0EEEvNS_9BwdParamsE)
        /*125c*/ 	.word	0x00000000


	//----- nvinfo : EIATTR_REGCOUNT
	.align		4
.L_783:
        /*1260*/ 	.byte	0x04, 0x2f
        /*1262*/ 	.short	(.L_785 - .L_784)
	.align		4
.L_784:
        /*1264*/ 	.word	index@(_ZN10layer_norm13ln_bwd_kernelINS_13Kernel_traitsI13__nv_bfloat16S2_S2_S2_fjLj768ELj1ELj4ELj1ELj16ENS_18Kernel_traits_baseILj768ES2_S2_S2_S2_fjLj128EEEEELb0ELb0ELb1ELb1EEEvNS_9BwdParamsE)
        /*1268*/ 	.word	0x000000a6


	//----- nvinfo : EIATTR_FRAME_SIZE
	.align		4
.L_785:
        /*126c*/ 	.byte	0x04, 0x11
        /*126e*/ 	.short	(.L_787 - .L_786)
	.align		4
.L_786:
        /*1270*/ 	.word	index@(_ZN10layer_norm13ln_bwd_kernelINS_13Kernel_traitsI13__nv_bfloat16S2_S2_S2_fjLj768ELj1ELj4ELj1ELj16ENS_18Kernel_traits_baseILj768ES2_S2_S2_S2_fjLj128EEEEELb0ELb0ELb1ELb1EEEvNS_9BwdParamsE)
        /*1274*/ 	.word	0x00000000


	//----- nvinfo : EIATTR_REGCOUNT
	.align		4
.L_787:
        /*1278*/ 	.byte	0x04, 0x2f
        /*127a*/ 	.short	(.L_789 - .L_788)
	.align		4
.L_788:
        /*127c*/ 	.word	index@(_ZN10layer_norm13ln_bwd_kernelINS_13Kernel_traitsI13__nv_bfloat16S2_S2_S2_fjLj768ELj1ELj4ELj1ELj16ENS_18Kernel_traits_baseILj768ES2_S2_S2_S2_fjLj128EEEEELb0ELb0ELb1ELb0EEEvNS_9BwdParamsE)
        /*1280*/ 	.word	0x000000a8


	//----- nvinfo : EIATTR_FRAME_SIZE
	.align		4
.L_789:
        /*1284*/ 	.byte	0x04, 0x11
        /*1286*/ 	.short	(.L_791 - .L_790)
	.align		4
.L_790:
        /*1288*/ 	.word	index@(_ZN10layer_norm13ln_bwd_kernelINS_13Kernel_traitsI13__nv_bfloat16S2_S2_S2_fjLj768ELj1ELj4ELj1ELj16ENS_18Kernel_traits_baseILj768ES2_S2_S2_S2_fjLj128EEEEELb0ELb0ELb1ELb0EEEvNS_9BwdParamsE)
        /*128c*/ 	.word	0x00000000


	//----- nvinfo : EIATTR_REGCOUNT
	.align		4
.L_791:
        /*1290*/ 	.byte	0x04, 0x2f
        /*1292*/ 	.short	(.L_793 - .L_792)
	.align		4
.L_792:
        /*1294*/ 	.word	index@(_ZN10layer_norm13ln_bwd_kernelINS_13Kernel_traitsI13__nv_bfloat16S2_S2_S2_fjLj768ELj1ELj4ELj1ELj16ENS_18Kernel_traits_baseILj768ES2_S2_S2_S2_fjLj128EEEEELb0ELb0ELb0ELb1EEEvNS_9BwdParamsE)
        /*1298*/ 	.word	0x000000c3


	//----- nvinfo : EIATTR_FRAME_SIZE
	.align		4
.L_793:
        /*129c*/ 	.byte	0x04, 0x11
        /*129e*/ 	.short	(.L_795 - .L_794)
	.align		4
.L_794:
        /*12a0*/ 	.word	index@(_ZN10layer_norm13ln_bwd_kernelINS_13Kernel_traitsI13__nv_bfloat16S2_S2_S2_fjLj768ELj1ELj4ELj1ELj16ENS_18Kernel_traits_baseILj768ES2_S2_S2_S2_fjLj128EEEEELb0ELb0ELb0ELb1EEEvNS_9BwdParamsE)
        /*12a4*/ 	.word	0x00000000


	//----- nvinfo : EIATTR_REGCOUNT
	.align		4
.L_795:
        /*12a8*/ 	.byte	0x04, 0x2f
        /*12aa*/ 	.short	(.L_797 - .L_796)
	.align		4
.L_796:
        /*12ac*/ 	.word	index@(_ZN10layer_norm13ln_bwd_kernelINS_13Kernel_traitsI13__nv_bfloat16S2_S2_S2_fjLj768ELj1ELj4ELj1ELj16ENS_18Kernel_traits_baseILj768ES2_S2_S2_S2_fjLj128EEEEELb0ELb0ELb0ELb0EEEvNS_9BwdParamsE)
        /*12b0*/ 	.word	0x000000a8


	//----- nvinfo : EIATTR_FRAME_SIZE
	.align		4
.L_797:
        /*12b4*/ 	.byte	0x04, 0x11
        /*12b6*/ 	.short	(.L_799 - .L_798)
	.align		4
.L_798:
        /*12b8*/ 	.word	index@(_ZN10layer_norm13ln_bwd_kernelINS_13Kernel_traitsI13__nv_bfloat16S2_S2_S2_fjLj768ELj1ELj4ELj1ELj16ENS_18Kernel_traits_baseILj768ES2_S2_S2_S2_fjLj128EEEEELb0ELb0ELb0ELb0EEEvNS_9BwdParamsE)
        /*12bc*/ 	.word	0x00000000


	//----- nvinfo : EIATTR_MIN_STACK_SIZE
	.align		4
.L_799:
        /*12c0*/ 	.byte	0x04, 0x12
        /*12c2*/ 	.short	(.L_801 - .L_800)
	.align		4
.L_800:
        /*12c4*/ 	.word	index@(_ZN10layer_norm13ln_bwd_kernelINS_13Kernel_traitsI13__nv_bfloat16S2_S2_S2_fjLj768ELj1ELj4ELj1ELj16ENS_18Kernel_traits_baseILj768ES2_S2_S2_S2_fjLj128EEEEELb0ELb0ELb0ELb0EEEvNS_9BwdParamsE)
        /*12c8*/ 	.word	0x00000000


	//----- nvinfo : EIATTR_MIN_STACK_SIZE
	.align		4
.L_801:
        /*12cc*/ 	.byte	0x04, 0x12
        /*12ce*/ 	.short	(.L_803 - .L_802)
	.align		4
.L_802:
        /*12d0*/ 	.word	index@(_ZN10layer_norm13ln_bwd_kernelINS_13Kernel_traitsI13__nv_bfloat16S2_S2_S2_fjLj768ELj1ELj4ELj1ELj16ENS_18Kernel_traits_baseILj768ES2_S2_S2_S2_fjLj128EEEEELb0ELb0ELb0ELb1EEEvNS_9BwdParamsE)
        /*12d4*/ 	.word	0x00000000


	//----- nvinfo : EIATTR_MIN_STACK_SIZE
	.align		4
.L_803:
        /*12d8*/ 	.byte	0x04, 0x12
        /*12da*/ 	.short	(.L_805 - .L_804)
	.align		4
.L_804:
        /*12dc*/ 	.word	index@(_ZN10layer_norm13ln_bwd_kernelINS_13Kernel_traitsI13__nv_bfloat16S2_S2_S2_fjLj768ELj1ELj4ELj1ELj16ENS_18Kernel_traits_baseILj768ES2_S2_S2_S2_fjLj128EEEEELb0ELb0ELb1ELb0EEEvNS_9BwdParamsE)
        /*12e0*/ 	.word	0x00000000


	//----- nvinfo : EIATTR_MIN_STACK_SIZE
	.align		4
.L_805:
        /*12e4*/ 	.byte	0x04, 0x12
        /*12e6*/ 	.short	(.L_807 - .L_806)
	.align		4
.L_806:
        /*12e8*/ 	.word	index@(_ZN10layer_norm13ln_bwd_kernelINS_13Kernel_traitsI13__nv_bfloat16S2_S2_S2_fjLj768ELj1ELj4ELj1ELj16ENS_18Kernel_traits_baseILj768ES2_S2_S2_S2_fjLj128EEEEELb0ELb0ELb1ELb1EEEvNS_9BwdParamsE)
        /*12ec*/ 	.word	0x00000000


	//----- nvinfo : EIATTR_MIN_STACK_SIZE
	.align		4
.L_807:
        /*12f0*/ 	.byte	0x04, 0x12
        /*12f2*/ 	.short	(.L_809 - .L_808)
	.align		4
.L_808:
        /*12f4*/ 	.word	index@(_ZN10layer_norm13ln_bwd_kernelINS_13Kernel_traitsI13__nv_bfloat16S2_S2_S2_fjLj768ELj1ELj4ELj1ELj16ENS_18Kernel_traits_baseILj768ES2_S2_S2_S2_fjLj128EEEEELb0ELb1ELb0ELb0EEEvNS_9BwdParamsE)
        /*12f8*/ 	.word	0x00000000


	//----- nvinfo : EIATTR_MIN_STACK_SIZE
	.align		4
.L_809:
        /*12fc*/ 	.byte	0x04, 0x12
        /*12fe*/ 	.short	(.L_811 - .L_810)
	.align		4
.L_810:
        /*1300*/ 	.word	index@(_ZN10layer_norm13ln_bwd_kernelINS_13Kernel_traitsI13__nv_bfloat16S2_S2_S2_fjLj768ELj1ELj4ELj1ELj16ENS_18Kernel_traits_baseILj768ES2_S2_S2_S2_fjLj128EEEEELb0ELb1ELb0ELb1EEEvNS_9BwdParamsE)
        /*1304*/ 	.word	0x00000000


	//----- nvinfo : EIATTR_MIN_STACK_SIZE
	.align		4
.L_811:
        /*1308*/ 	.byte	0x04, 0x12
        /*130a*/ 	.short	(.L_813 - .L_812)
	.align		4
.L_812:
        /*130c*/ 	.word	index@(_ZN10layer_norm13ln_bwd_kernelINS_13Kernel_traitsI13__nv_bfloat16S2_S2_S2_fjLj768ELj1ELj4ELj1ELj16ENS_18Kernel_traits_baseILj768ES2_S2_S2_S2_fjLj128EEEEELb0ELb1ELb1ELb0EEEvNS_9BwdParamsE)
        /*1310*/ 	.word	0x00000000


	//----- nvinfo : EIATTR_MIN_STACK_SIZE
	.align		4
.L_813:
        /*1314*/ 	.byte	0x04, 0x12
        /*1316*/ 	.short	(.L_815 - .L_814)
	.align		4
.L_814:
        /*1318*/ 	.word	index@(_ZN10layer_norm13ln_bwd_kernelINS_13Kernel_traitsI13__nv_bfloat16S2_S2_S2_fjLj768ELj1ELj4ELj1ELj16ENS_18Kernel_traits_baseILj768ES2_S2_S2_S2_fjLj128EEEEELb0ELb1ELb1ELb1EEEvNS_9BwdParamsE)
        /*131c*/ 	.word	0x00000000


	//----- nvinfo : EIATTR_MIN_STACK_SIZE
	.align		4
.L_815:
        /*1320*/ 	.byte	0x04, 0x12
        /*1322*/ 	.short	(.L_817 - .L_816)
	.align		4
.L_816:
        /*1324*/ 	.word	index@(_ZN10layer_norm13ln_bwd_kernelINS_13Kernel_traitsI13__nv_bfloat16S2_S2_S2_fjLj768ELj1ELj4ELj1ELj16ENS_18Kernel_traits_baseILj768ES2_S2_S2_S2_fjLj128EEEEELb1ELb0ELb0ELb0EEEvNS_9BwdParamsE)
        /*1328*/ 	.word	0x00000000


	//----- nvinfo : EIATTR_MIN_STACK_SIZE
	.align		4
.L_817:
        /*132c*/ 	.byte	0x04, 0x12
        /*132e*/ 	.short	(.L_819 - .L_818)
	.align		4
.L_818:
        /*1330*/ 	.word	index@(_ZN10layer_norm13ln_bwd_kernelINS_13Kernel_traitsI13__nv_bfloat16S2_S2_S2_fjLj768ELj1ELj4ELj1ELj16ENS_18Kernel_traits_baseILj768ES2_S2_S2_S2_fjLj128EEEEELb1ELb0ELb0ELb1EEEvNS_9BwdParamsE)
        /*1334*/ 	.word	0x00000000


	//----- nvinfo : EIATTR_MIN_STACK_SIZE
	.align		4
.L_819:
        /*1338*/ 	.byte	0x04, 0x12
        /*133a*/ 	.short	(.L_821 - .L_820)
	.align		4
.L_820:
        /*133c*/ 	.word	index@(_ZN10layer_norm22ln_bwd_finalize_kernelINS_22Kernel_traits_finalizeILj768E13__nv_bfloat16S2_S2_S2_fjLb0ELj1024ELj4ENS_18Kernel_traits_baseILj768ES2_S2_S2_S2_fjLj1024EEEEELb0ELb0EEEvNS_9BwdParamsE)
        /*1340*/ 	.word	0x00000000


	//----- nvinfo : EIATTR_MIN_STACK_SIZE
	.align		4
.L_821:
        /*1344*/ 	.byte	0x04, 0x12
        /*1346*/ 	.short	(.L_823 - .L_822)
	.align		4
.L_822:
        /*1348*/ 	.word	index@(_ZN10layer_norm13ln_bwd_kernelINS_13Kernel_traitsI13__nv_bfloat16S2_S2_S2_fjLj768ELj1ELj4ELj1ELj16ENS_18Kernel_traits_baseILj768ES2_S2_S2_S2_fjLj128EEEEELb1ELb0ELb1ELb0EEEvNS_9BwdParamsE)
        /*134c*/ 	.word	0x00000000


	//----- nvinfo : EIATTR_MIN_STACK_SIZE
	.align		4
.L_823:
        /*1350*/ 	.byte	0x04, 0x12
        /*1352*/ 	.short	(.L_825 - .L_824)
	.align		4
.L_824:
        /*1354*/ 	.word	index@(_ZN10layer_norm22ln_bwd_finalize_kernelINS_22Kernel_traits_finalizeILj768E13__nv_bfloat16S2_S2_S2_fjLb0ELj1024ELj4ENS_18Kernel_traits_baseILj768ES2_S2_S2_S2_fjLj1024EEEEELb0ELb1EEEvNS_9BwdParamsE)
        /*1358*/ 	.word	0x00000000


	//----- nvinfo : EIATTR_MIN_STACK_SIZE
	.align		4
.L_825:
        /*135c*/ 	.byte	0x04, 0x12
        /*135e*/ 	.short	(.L_827 - .L_826)
	.align		4
.L_826:
        /*1360*/ 	.word	index@(_ZN10layer_norm13ln_bwd_kernelINS_13Kernel_traitsI13__nv_bfloat16S2_S2_S2_fjLj768ELj1ELj4ELj1ELj16ENS_18Kernel_traits_baseILj768ES2_S2_S2_S2_fjLj128EEEEELb1ELb0ELb1ELb1EEEvNS_9BwdParamsE)
        /*1364*/ 	.word	0x00000000


	//----- nvinfo : EIATTR_MIN_STACK_SIZE
	.align		4
.L_827:
        /*1368*/ 	.byte	0x04, 0x12
        /*136a*/ 	.short	(.L_829 - .L_828)
	.align		4
.L_828:
        /*136c*/ 	.word	index@(_ZN10layer_norm13ln_bwd_kernelINS_13Kernel_traitsI13__nv_bfloat16S2_S2_S2_fjLj768ELj1ELj4ELj1ELj16ENS_18Kernel_traits_baseILj768ES2_S2_S2_S2_fjLj128EEEEELb1ELb1ELb0ELb0EEEvNS_9BwdParamsE)
        /*1370*/ 	.word	0x00000000


	//----- nvinfo : EIATTR_MIN_STACK_SIZE
	.align		4
.L_829:
        /*1374*/ 	.byte	0x04, 0x12
        /*1376*/ 	.short	(.L_831 - .L_830)
	.align		4
.L_830:
        /*1378*/ 	.word	index@(_ZN10layer_norm13ln_bwd_kernelINS_13Kernel_traitsI13__nv_bfloat16S2_S2_S2_fjLj768ELj1ELj4ELj1ELj16ENS_18Kernel_traits_baseILj768ES2_S2_S2_S2_fjLj128EEEEELb1ELb1ELb0ELb1EEEvNS_9BwdParamsE)
        /*137c*/ 	.word	0x00000000


	//----- nvinfo : EIATTR_MIN_STACK_SIZE
	.align		4
.L_831:
        /*1380*/ 	.byte	0x04, 0x12
        /*1382*/ 	.short	(.L_833 - .L_832)
	.align		4
.L_832:
        /*1384*/ 	.word	index@(_ZN10layer_norm22ln_bwd_finalize_kernelINS_22Kernel_traits_finalizeILj768E13__nv_bfloat16S2_S2_S2_fjLb1ELj1024ELj4ENS_18Kernel_traits_baseILj768ES2_S2_S2_S2_fjLj1024EEEEELb1ELb0EEEvNS_9BwdParamsE)
        /*1388*/ 	.word	0x00000000


	//----- nvinfo : EIATTR_MIN_STACK_SIZE
	.align		4
.L_833:
        /*138c*/ 	.byte	0x04, 0x12
        /*138e*/ 	.short	(.L_835 - .L_834)
	.align		4
.L_834:
        /*1390*/ 	.word	index@(_ZN10layer_norm13ln_bwd_kernelINS_13Kernel_traitsI13__nv_bfloat16S2_S2_S2_fjLj768ELj1ELj4ELj1ELj16ENS_18Kernel_traits_baseILj768ES2_S2_S2_S2_fjLj128EEEEELb1ELb1ELb1ELb0EEEvNS_9BwdParamsE)
        /*1394*/ 	.word	0x00000000


	//----- nvinfo : EIATTR_MIN_STACK_SIZE
	.align		4
.L_835:
        /*1398*/ 	.byte	0x04, 0x12
        /*139a*/ 	.short	(.L_837 - .L_836)
	.align		4
.L_836:
        /*139c*/ 	.word	index@(_ZN10layer_norm22ln_bwd_finalize_kernelINS_22Kernel_traits_finalizeILj768E13__nv_bfloat16S2_S2_S2_fjLb1ELj1024ELj4ENS_18Kernel_traits_baseILj768ES2_S2_S2_S2_fjLj1024EEEEELb1ELb1EEEvNS_9BwdParamsE)
        /*13a0*/ 	.word	0x00000000


	//----- nvinfo : EIATTR_MIN_STACK_SIZE
	.align		4
.L_837:
        /*13a4*/ 	.byte	0x04, 0x12
        /*13a6*/ 	.short	(.L_839 - .L_838)
	.align		4
.L_838:
        /*13a8*/ 	.word	index@(_ZN10layer_norm13ln_bwd_kernelINS_13Kernel_traitsI13__nv_bfloat16S2_S2_S2_fjLj768ELj1ELj4ELj1ELj16ENS_18Kernel_traits_baseILj768ES2_S2_S2_S2_fjLj128EEEEELb1ELb1ELb1ELb1EEEvNS_9BwdParamsE)
        /*13ac*/ 	.word	0x00000000


	//----- nvinfo : EIATTR_MIN_STACK_SIZE
	.align		4
.L_839:
        /*13b0*/ 	.byte	0x04, 0x12
        /*13b2*/ 	.short	(.L_841 - .L_840)
	.align		4
.L_840:
        /*13b4*/ 	.word	index@(_ZN10layer_norm13ln_bwd_kernelINS_13Kernel_traitsI6__halfS2_S2_S2_fjLj768ELj1ELj4ELj1ELj16ENS_18Kernel_traits_baseILj768ES2_S2_S2_S2_fjLj128EEEEELb0ELb0ELb0ELb0EEEvNS_9BwdParamsE)
        /*13b8*/ 	.word	0x00000000


	//----- nvinfo : EIATTR_MIN_STACK_SIZE
	.align		4
.L_841:
        /*13bc*/ 	.byte	0x04, 0x12
        /*13be*/ 	.short	(.L_843 - .L_842)
	.align		4
.L_842:
        /*13c0*/ 	.word	index@(_ZN10layer_norm13ln_bwd_kernelINS_13Kernel_traitsI6__halfS2_S2_S2_fjLj768ELj1ELj4ELj1ELj16ENS_18Kernel_traits_baseILj768ES2_S2_S2_S2_fjLj128EEEEELb0ELb0ELb0ELb1EEEvNS_9BwdParamsE)
        /*13c4*/ 	.word	0x00000000


	//----- nvinfo : EIATTR_MIN_STACK_SIZE
	.align		4
.L_843:
        /*13c8*/ 	.byte	0x04, 0x12
        /*13ca*/ 	.short	(.L_845 - .L_844)
	.align		4
.L_844:
        /*13cc*/ 	.word	index@(_ZN10layer_norm13ln_bwd_kernelINS_13Kernel_traitsI6__halfS2_S2_S2_fjLj768ELj1ELj4ELj1ELj16ENS_18Kernel_traits_baseILj768ES2_S2_S2_S2_fjLj128EEEEELb0ELb0ELb1ELb0EEEvNS_9BwdParamsE)
        /*13d0*/ 	.word	0x00000000


	//----- nvinfo : EIATTR_MIN_STACK_SIZE
	.align		4
.L_845:
        /*13d4*/ 	.byte	0x04, 0x12
        /*13d6*/ 	.short	(.L_847 - .L_846)
	.align		4
.L_846:
        /*13d8*/ 	.word	index@(_ZN10layer_norm13ln_bwd_kernelINS_13Kernel_traitsI6__halfS2_S2_S2_fjLj768ELj1ELj4ELj1ELj16ENS_18Kernel_traits_baseILj768ES2_S2_S2_S2_fjLj128EEEEELb0ELb0ELb1ELb1EEEvNS_9BwdParamsE)
        /*13dc*/ 	.word	0x00000000


	//----- nvinfo : EIATTR_MIN_STACK_SIZE
	.align		4
.L_847:
        /*13e0*/ 	.byte	0x04, 0x12
        /*13e2*/ 	.short	(.L_849 - .L_848)
	.align		4
.L_848:
        /*13e4*/ 	.word	index@(_ZN10layer_norm13ln_bwd_kernelINS_13Kernel_traitsI6__halfS2_S2_S2_fjLj768ELj1ELj4ELj1ELj16ENS_18Kernel_traits_baseILj768ES2_S2_S2_S2_fjLj128EEEEELb0ELb1ELb0ELb0EEEvNS_9BwdParamsE)
        /*13e8*/ 	.word	0x00000000


	//----- nvinfo : EIATTR_MIN_STACK_SIZE
	.align		4
.L_849:
        /*13ec*/ 	.byte	0x04, 0x12
        /*13ee*/ 	.short	(.L_851 - .L_850)
	.align		4
.L_850:
        /*13f0*/ 	.word	index@(_ZN10layer_norm13ln_bwd_kernelINS_13Kernel_traitsI6__halfS2_S2_S2_fjLj768ELj1ELj4ELj1ELj16ENS_18Kernel_traits_baseILj768ES2_S2_S2_S2_fjLj128EEEEELb0ELb1ELb0ELb1EEEvNS_9BwdParamsE)
        /*13f4*/ 	.word	0x00000000


	//----- nvinfo : EIATTR_MIN_STACK_SIZE
	.align		4
.L_851:
        /*13f8*/ 	.byte	0x04, 0x12
        /*13fa*/ 	.short	(.L_853 - .L_852)
	.align		4
.L_852:
        /*13fc*/ 	.word	index@(_ZN10layer_norm13ln_bwd_kernelINS_13Kernel_traitsI6__halfS2_S2_S2_fjLj768ELj1ELj4ELj1ELj16ENS_18Kernel_traits_baseILj768ES2_S2_S2_S2_fjLj128EEEEELb0ELb1ELb1ELb0EEEvNS_9BwdParamsE)
        /*1400*/ 	.word	0x00000000


	//----- nvinfo : EIATTR_MIN_STACK_SIZE
	.align		4
.L_853:
        /*1404*/ 	.byte	0x04, 0x12
        /*1406*/ 	.short	(.L_855 - .L_854)
	.align		4
.L_854:
        /*1408*/ 	.word	index@(_ZN10layer_norm13ln_bwd_kernelINS_13Kernel_traitsI6__halfS2_S2_S2_fjLj768ELj1ELj4ELj1ELj16ENS_18Kernel_traits_baseILj768ES2_S2_S2_S2_fjLj128EEEEELb0ELb1ELb1ELb1EEEvNS_9BwdParamsE)
        /*140c*/ 	.word	0x00000000


	//----- nvinfo : EIATTR_MIN_STACK_SIZE
	.align		4
.L_855:
        /*1410*/ 	.byte	0x04, 0x12
        /*1412*/ 	.short	(.L_857 - .L_856)
	.align		4
.L_856:
        /*1414*/ 	.word	index@(_ZN10layer_norm13ln_bwd_kernelINS_13Kernel_traitsI6__halfS2_S2_S2_fjLj768ELj1ELj4ELj1ELj16ENS_18Kernel_traits_baseILj768ES2_S2_S2_S2_fjLj128EEEEELb1ELb0ELb0ELb0EEEvNS_9BwdParamsE)
        /*1418*/ 	.word	0x00000000


	//----- nvinfo : EIATTR_MIN_STACK_SIZE
	.align		4
.L_857:
        /*141c*/ 	.byte	0x04, 0x12
        /*141e*/ 	.short	(.L_859 - .L_858)
	.align		4
.L_858:
        /*1420*/ 	.word	index@(_ZN10layer_norm13ln_bwd_kernelINS_13Kernel_traitsI6__halfS2_S2_S2_fjLj768ELj1ELj4ELj1ELj16ENS_18Kernel_traits_baseILj768ES2_S2_S2_S2_fjLj128EEEEELb1ELb0ELb0ELb1EEEvNS_9BwdParamsE)
        /*1424*/ 	.word	0x00000000


	//----- nvinfo : EIATTR_MIN_STACK_SIZE
	.align		4
.L_859:
        /*1428*/ 	.byte	0x04, 0x12
        /*142a*/ 	.short	(.L_861 - .L_860)
	.align		4
.L_860:
        /*142c*/ 	.word	index@(_ZN10layer_norm22ln_bwd_finalize_kernelINS_22Kernel_traits_finalizeILj768E6__halfS2_S2_S2_fjLb0ELj1024ELj4ENS_18Kernel_traits_baseILj768ES2_S2_S2_S2_fjLj1024EEEEELb0ELb0EEEvNS_9BwdParamsE)
        /*1430*/ 	.word	0x00000000


	//----- nvinfo : EIATTR_MIN_STACK_SIZE
	.align		4
.L_861:
        /*1434*/ 	.byte	0x04, 0x12
        /*1436*/ 	.short	(.L_863 - .L_862)
	.align		4
.L_862:
        /*1438*/ 	.word	index@(_ZN10layer_norm13ln_bwd_kernelINS_13Kernel_traitsI6__halfS2_S2_S2_fjLj768ELj1ELj4ELj1ELj16ENS_18Kernel_traits_baseILj768ES2_S2_S2_S2_fjLj128EEEEELb1ELb0ELb1ELb0EEEvNS_9BwdParamsE)
        /*143c*/ 	.word	0x00000000


	//----- nvinfo : EIATTR_MIN_STACK_SIZE
	.align		4
.L_863:
        /*1440*/ 	.byte	0x04, 0x12
        /*1442*/ 	.short	(.L_865 - .L_864)
	.align		4
.L_864:
        /*1444*/ 	.word	index@(_ZN10layer_norm22ln_bwd_finalize_kernelINS_22Kernel_traits_finalizeILj768E6__halfS2_S2_S2_fjLb0ELj1024ELj4ENS_18Kernel_traits_baseILj768ES2_S2_S2_S2_fjLj1024EEEEELb0ELb1EEEvNS_9BwdParamsE)
        /*1448*/ 	.word	0x00000000


	//----- nvinfo : EIATTR_MIN_STACK_SIZE
	.align		4
.L_865:
        /*144c*/ 	.byte	0x04, 0x12
        /*144e*/ 	.short	(.L_867 - .L_866)
	.align		4
.L_866:
        /*1450*/ 	.word	index@(_ZN10layer_norm13ln_bwd_kernelINS_13Kernel_traitsI6__halfS2_S2_S2_fjLj768ELj1ELj4ELj1ELj16ENS_18Kernel_traits_baseILj768ES2_S2_S2_S2_fjLj128EEEEELb1ELb0ELb1ELb1EEEvNS_9BwdParamsE)
        /*1454*/ 	.word	0x00000000


	//----- nvinfo : EIATTR_MIN_STACK_SIZE
	.align		4
.L_867:
        /*1458*/ 	.byte	0x04, 0x12
        /*145a*/ 	.short	(.L_869 - .L_868)
	.align		4
.L_868:
        /*145c*/ 	.word	index@(_ZN10layer_norm13ln_bwd_kernelINS_13Kernel_traitsI6__halfS2_S2_S2_fjLj768ELj1ELj4ELj1ELj16ENS_18Kernel_traits_baseILj768ES2_S2_S2_S2_fjLj128EEEEELb1ELb1ELb0ELb0EEEvNS_9BwdParamsE)
        /*1460*/ 	.word	0x00000000


	//----- nvinfo : EIATTR_MIN_STACK_SIZE
	.align		4
.L_869:
        /*1464*/ 	.byte	0x04, 0x12
        /*1466*/ 	.short	(.L_871 - .L_870)
	.align		4
.L_870:
        /*1468*/ 	.word	index@(_ZN10layer_norm13ln_bwd_kernelINS_13Kernel_traitsI6__halfS2_S2_S2_fjLj768ELj1ELj4ELj1ELj16ENS_18Kernel_traits_baseILj768ES2_S2_S2_S2_fjLj128EEEEELb1ELb1ELb0ELb1EEEvNS_9BwdParamsE)
        /*146c*/ 	.word	0x00000000


	//----- nvinfo : EIATTR_MIN_STACK_SIZE
	.align		4
.L_871:
        /*1470*/ 	.byte	0x04, 0x12
        /*1472*/ 	.short	(.L_873 - .L_872)
	.align		4
.L_872:
        /*1474*/ 	.word	index@(_ZN10layer_norm22ln_bwd_finalize_kernelINS_22Kernel_traits_finalizeILj768E6__halfS2_S2_S2_fjLb1ELj1024ELj4ENS_18Kernel_traits_baseILj768ES2_S2_S2_S2_fjLj1024EEEEELb1ELb0EEEvNS_9BwdParamsE)
        /*1478*/ 	.word	0x00000000


	//----- nvinfo : EIATTR_MIN_STACK_SIZE
	.align		4
.L_873:
        /*147c*/ 	.byte	0x04, 0x12
        /*147e*/ 	.short	(.L_875 - .L_874)
	.align		4
.L_874:
        /*1480*/ 	.word	index@(_ZN10layer_norm13ln_bwd_kernelINS_13Kernel_traitsI6__halfS2_S2_S2_fjLj768ELj1ELj4ELj1ELj16ENS_18Kernel_traits_baseILj768ES2_S2_S2_S2_fjLj128EEEEELb1ELb1ELb1ELb0EEEvNS_9BwdParamsE)
        /*1484*/ 	.word	0x00000000


	//----- nvinfo : EIATTR_MIN_STACK_SIZE
	.align		4
.L_875:
        /*1488*/ 	.byte	0x04, 0x12
        /*148a*/ 	.short	(.L_877 - .L_876)
	.align		4
.L_876:
        /*148c*/ 	.word	index@(_ZN10layer_norm22ln_bwd_finalize_kernelINS_22Kernel_traits_finalizeILj768E6__halfS2_S2_S2_fjLb1ELj1024ELj4ENS_18Kernel_traits_baseILj768ES2_S2_S2_S2_fjLj1024EEEEELb1ELb1EEEvNS_9BwdParamsE)
        /*1490*/ 	.word	0x00000000


	//----- nvinfo : EIATTR_MIN_STACK_SIZE
	.align		4
.L_877:
        /*1494*/ 	.byte	0x04, 0x12
        /*1496*/ 	.short	(.L_879 - .L_878)
	.align		4
.L_878:
        /*1498*/ 	.word	index@(_ZN10layer_norm13ln_bwd_kernelINS_13Kernel_traitsI6__halfS2_S2_S2_fjLj768ELj1ELj4ELj1ELj16ENS_18Kernel_traits_baseILj768ES2_S2_S2_S2_fjLj128EEEEELb1ELb1ELb1ELb1EEEvNS_9BwdParamsE)
        /*149c*/ 	.word	0x00000000


	//----- nvinfo : EIATTR_MIN_STACK_SIZE
	.align		4
.L_879:
        /*14a0*/ 	.byte	0x04, 0x12
        /*14a2*/ 	.short	(.L_881 - .L_880)
	.align		4
.L_880:
        /*14a4*/ 	.word	index@(_ZN10layer_norm13ln_bwd_kernelINS_13Kernel_traitsIf13__nv_bfloat16S2_S2_fjLj768ELj1ELj4ELj1ELj16ENS_18Kernel_traits_baseILj768EfS2_S2_S2_fjLj128EEEEELb0ELb0ELb0ELb0EEEvNS_9BwdParamsE)
        /*14a8*/ 	.word	0x00000000


	//----- nvinfo : EIATTR_MIN_STACK_SIZE
	.align		4
.L_881:
        /*14ac*/ 	.byte	0x04, 0x12
        /*14ae*/ 	.short	(.L_883 - .L_882)
	.align		4
.L_882:
        /*14b0*/ 	.word	index@(_ZN10layer_norm13ln_bwd_kernelINS_13Kernel_traitsIf13__nv_bfloat16S2_S2_fjLj768ELj1ELj4ELj1ELj16ENS_18Kernel_traits_baseILj768EfS2_S2_S2_fjLj128EEEEELb0ELb0ELb0ELb1EEEvNS_9BwdParamsE)
        /*14b4*/ 	.word	0x00000000


	//----- nvinfo : EIATTR_MIN_STACK_SIZE
	.align		4
.L_883:
        /*14b8*/ 	.byte	0x04, 0x12
        /*14ba*/ 	.short	(.L_885 - .L_884)
	.align		4
.L_884:
        /*14bc*/ 	.word	index@(_ZN10layer_norm13ln_bwd_kernelINS_13Kernel_traitsIf13__nv_bfloat16S2_S2_fjLj768ELj1ELj4ELj1ELj16ENS_18Kernel_traits_baseILj768EfS2_S2_S2_fjLj128EEEEELb0ELb0ELb1ELb0EEEvNS_9BwdParamsE)
        /*14c0*/ 	.word	0x00000000


	//----- nvinfo : EIATTR_MIN_STACK_SIZE
	.align		4
.L_885:
        /*14c4*/ 	.byte	0x04, 0x12
        /*14c6*/ 	.short	(.L_887 - .L_886)
	.align		4
.L_886:
        /*14c8*/ 	.word	index@(_ZN10layer_norm13ln_bwd_kernelINS_13Kernel_traitsIf13__nv_bfloat16S2_S2_fjLj768ELj1ELj4ELj1ELj16ENS_18Kernel_traits_baseILj768EfS2_S2_S2_fjLj128EEEEELb0ELb0ELb1ELb1EEEvNS_9BwdParamsE)
        /*14cc*/ 	.word	0x00000000


	//----- nvinfo : EIATTR_MIN_STACK_SIZE
	.align		4
.L_887:
        /*14d0*/ 	.byte	0x04, 0x12
        /*14d2*/ 	.short	(.L_889 - .L_888)
	.align		4
.L_888:
        /*14d4*/ 	.word	index@(_ZN10layer_norm13ln_bwd_kernelINS_13Kernel_traitsIf13__nv_bfloat16S2_S2_fjLj768ELj1ELj4ELj1ELj16ENS_18Kernel_traits_baseILj768EfS2_S2_S2_fjLj128EEEEELb0ELb1ELb0ELb0EEEvNS_9BwdParamsE)
        /*14d8*/ 	.word	0x00000000


	//----- nvinfo : EIATTR_MIN_STACK_SIZE
	.align		4
.L_889:
        /*14dc*/ 	.byte	0x04, 0x12
        /*14de*/ 	.short	(.L_891 - .L_890)
	.align		4
.L_890:
        /*14e0*/ 	.word	index@(_ZN10layer_norm13ln_bwd_kernelINS_13Kernel_traitsIf13__nv_bfloat16S2_S2_fjLj768ELj1ELj4ELj1ELj16ENS_18Kernel_traits_baseILj768EfS2_S2_S2_fjLj128EEEEELb0ELb1ELb0ELb1EEEvNS_9BwdParamsE)
        /*14e4*/ 	.word	0x00000000


	//----- nvinfo : EIATTR_MIN_STACK_SIZE
	.align		4
.L_891:
        /*14e8*/ 	.byte	0x04, 0x12
        /*14ea*/ 	.short	(.L_893 - .L_892)
	.align		4
.L_892:
        /*14ec*/ 	.word	index@(_ZN10layer_norm13ln_bwd_kernelINS_13Kernel_traitsIf13__nv_bfloat16S2_S2_fjLj768ELj1ELj4ELj1ELj16ENS_18Kernel_traits_baseILj768EfS2_S2_S2_fjLj128EEEEELb0ELb1ELb1ELb0EEEvNS_9BwdParamsE)
        /*14f0*/ 	.word	0x00000000


	//----- nvinfo : EIATTR_MIN_STACK_SIZE
	.align		4
.L_893:
        /*14f4*/ 	.byte	0x04, 0x12
        /*14f6*/ 	.short	(.L_895 - .L_894)
	.align		4
.L_894:
        /*14f8*/ 	.word	index@(_ZN10layer_norm13ln_bwd_kernelINS_13Kernel_traitsIf13__nv_bfloat16S2_S2_fjLj768ELj1ELj4ELj1ELj16ENS_18Kernel_traits_baseILj768EfS2_S2_S2_fjLj128EEEEELb0ELb1ELb1ELb1EEEvNS_9BwdParamsE)
        /*14fc*/ 	.word	0x00000000


	//----- nvinfo : EIATTR_MIN_STACK_SIZE
	.align		4
.L_895:
        /*1500*/ 	.byte	0x04, 0x12
        /*1502*/ 	.short	(.L_897 - .L_896)
	.align		4
.L_896:
        /*1504*/ 	.word	index@(_ZN10layer_norm13ln_bwd_kernelINS_13Kernel_traitsIf13__nv_bfloat16S2_S2_fjLj768ELj1ELj4ELj1ELj16ENS_18Kernel_traits_baseILj768EfS2_S2_S2_fjLj128EEEEELb1ELb0ELb0ELb0EEEvNS_9BwdParamsE)
        /*1508*/ 	.word	0x00000000


	//----- nvinfo : EIATTR_MIN_STACK_SIZE
	.align		4
.L_897:
        /*150c*/ 	.byte	0x04, 0x12
        /*150e*/ 	.short	(.L_899 - .L_898)
	.align		4
.L_898:
        /*1510*/ 	.word	index@(_ZN10layer_norm13ln_bwd_kernelINS_13Kernel_traitsIf13__nv_bfloat16S2_S2_fjLj768ELj1ELj4ELj1ELj16ENS_18Kernel_traits_baseILj768EfS2_S2_S2_fjLj128EEEEELb1ELb0ELb0ELb1EEEvNS_9BwdParamsE)
        /*1514*/ 	.word	0x00000000


	//----- nvinfo : EIATTR_MIN_STACK_SIZE
	.align		4
.L_899:
        /*1518*/ 	.byte	0x04, 0x12
        /*151a*/ 	.short	(.L_901 - .L_900)
	.align		4
.L_900:
        /*151c*/ 	.word	index@(_ZN10layer_norm22ln_bwd_finalize_kernelINS_22Kernel_traits_finalizeILj768Ef13__nv_bfloat16S2_S2_fjLb0ELj1024ELj4ENS_18Kernel_traits_baseILj768EfS2_S2_S2_fjLj1024EEEEELb0ELb0EEEvNS_9BwdParamsE)
        /*1520*/ 	.word	0x00000000


	//----- nvinfo : EIATTR_MIN_STACK_SIZE
	.align		4
.L_901:
        /*1524*/ 	.byte	0x04, 0x12
        /*1526*/ 	.short	(.L_903 - .L_902)
	.align		4
.L_902:
        /*1528*/ 	.word	index@(_ZN10layer_norm13ln_bwd_kernelINS_13Kernel_traitsIf13__nv_bfloat16S2_S2_fjLj768ELj1ELj4ELj1ELj16ENS_18Kernel_traits_baseILj768EfS2_S2_S2_fjLj128EEEEELb1ELb0ELb1ELb0EEEvNS_9BwdParamsE)
        /*152c*/ 	.word	0x00000000


	//----- nvinfo : EIATTR_MIN_STACK_SIZE
	.align		4
.L_903:
        /*1530*/ 	.byte	0x04, 0x12
        /*1532*/ 	.short	(.L_905 - .L_904)
	.align		4
.L_904:
        /*1534*/ 	.word	index@(_ZN10layer_norm22ln_bwd_finalize_kernelINS_22Kernel_traits_finalizeILj768Ef13__nv_bfloat16S2_S2_fjLb0ELj1024ELj4ENS_18Kernel_traits_baseILj768EfS2_S2_S2_fjLj1024EEEEELb0ELb1EEEvNS_9BwdParamsE)
        /*1538*/ 	.word	0x00000000


	//----- nvinfo : EIATTR_MIN_STACK_SIZE
	.align		4
.L_905:
        /*153c*/ 	.byte	0x04, 0x12
        /*153e*/ 	.short	(.L_907 - .L_906)
	.align		4
.L_906:
        /*1540*/ 	.word	index@(_ZN10layer_norm13ln_bwd_kernelINS_13Kernel_traitsIf13__nv_bfloat16S2_S2_fjLj768ELj1ELj4ELj1ELj16ENS_18Kernel_traits_baseILj768EfS2_S2_S2_fjLj128EEEEELb1ELb0ELb1ELb1EEEvNS_9BwdParamsE)
        /*1544*/ 	.word	0x00000000


	//----- nvinfo : EIATTR_MIN_STACK_SIZE
	.align		4
.L_907:
        /*1548*/ 	.byte	0x04, 0x12
        /*154a*/ 	.short	(.L_909 - .L_908)
	.align		4
.L_908:
        /*154c*/ 	.word	index@(_ZN10layer_norm13ln_bwd_kernelINS_13Kernel_traitsIf13__nv_bfloat16S2_S2_fjLj768ELj1ELj4ELj1ELj16ENS_18Kernel_traits_baseILj768EfS2_S2_S2_fjLj128EEEEELb1ELb1ELb0ELb0EEEvNS_9BwdParamsE)
        /*1550*/ 	.word	0x00000000


	//----- nvinfo : EIATTR_MIN_STACK_SIZE
	.align		4
.L_909:
        /*1554*/ 	.byte	0x04, 0x12
        /*1556*/ 	.short	(.L_911 - .L_910)
	.align		4
.L_910:
        /*1558*/ 	.word	index@(_ZN10layer_norm13ln_bwd_kernelINS_13Kernel_traitsIf13__nv_bfloat16S2_S2_fjLj768ELj1ELj4ELj1ELj16ENS_18Kernel_traits_baseILj768EfS2_S2_S2_fjLj128EEEEELb1ELb1ELb0ELb1EEEvNS_9BwdParamsE)
        /*155c*/ 	.word	0x00000000


	//----- nvinfo : EIATTR_MIN_STACK_SIZE
	.align		4
.L_911:
        /*1560*/ 	.byte	0x04, 0x12
        /*1562*/ 	.short	(.L_913 - .L_912)
	.align		4
.L_912:
        /*1564*/ 	.word	index@(_ZN10layer_norm22ln_bwd_finalize_kernelINS_22Kernel_traits_finalizeILj768Ef13__nv_bfloat16S2_S2_fjLb1ELj1024ELj4ENS_18Kernel_traits_baseILj768EfS2_S2_S2_fjLj1024EEEEELb1ELb0EEEvNS_9BwdParamsE)
        /*1568*/ 	.word	0x00000000


	//----- nvinfo : EIATTR_MIN_STACK_SIZE
	.align		4
.L_913:
        /*156c*/ 	.byte	0x04, 0x12
        /*156e*/ 	.short	(.L_915 - .L_914)
	.align		4
.L_914:
        /*1570*/ 	.word	index@(_ZN10layer_norm13ln_bwd_kernelINS_13Kernel_traitsIf13__nv_bfloat16S2_S2_fjLj768ELj1ELj4ELj1ELj16ENS_18Kernel_traits_baseILj768EfS2_S2_S2_fjLj128EEEEELb1ELb1ELb1ELb0EEEvNS_9BwdParamsE)
        /*1574*/ 	.word	0x00000000


	//----- nvinfo : EIATTR_MIN_STACK_SIZE
	.align		4
.L_915:
        /*1578*/ 	.byte	0x04, 0x12
        /*157a*/ 	.short	(.L_917 - .L_916)
	.align		4
.L_916:
        /*157c*/ 	.word	index@(_ZN10layer_norm22ln_bwd_finalize_kernelINS_22Kernel_traits_finalizeILj768Ef13__nv_bfloat16S2_S2_fjLb1ELj1024ELj4ENS_18Kernel_traits_baseILj768EfS2_S2_S2_fjLj1024EEEEELb1ELb1EEEvNS_9BwdParamsE)
        /*1580*/ 	.word	0x00000000


	//----- nvinfo : EIATTR_MIN_STACK_SIZE
	.align		4
.L_917:
        /*1584*/ 	.byte	0x04, 0x12
        /*1586*/ 	.short	(.L_919 - .L_918)
	.align		4
.L_918:
        /*1588*/ 	.word	index@(_ZN10layer_norm13ln_bwd_kernelINS_13Kernel_traitsIf13__nv_bfloat16S2_S2_fjLj768ELj1ELj4ELj1ELj16ENS_18Kernel_traits_baseILj768EfS2_S2_S2_fjLj128EEEEELb1ELb1ELb1ELb1EEEvNS_9BwdParamsE)
        /*158c*/ 	.word	0x00000000


	//----- nvinfo : EIATTR_MIN_STACK_SIZE
	.align		4
.L_919:
        /*1590*/ 	.byte	0x04, 0x12
        /*1592*/ 	.short	(.L_921 - .L_920)
	.align		4
.L_920:
        /*1594*/ 	.word	index@(_ZN10layer_norm13ln_bwd_kernelINS_13Kernel_traitsI13__nv_bfloat16S2_fS2_fjLj768ELj1ELj4ELj1ELj16ENS_18Kernel_traits_baseILj768ES2_S2_fS2_fjLj128EEEEELb0ELb0ELb0ELb0EEEvNS_9BwdParamsE)
        /*1598*/ 	.word	0x00000000


	//----- nvinfo : EIATTR_MIN_STACK_SIZE
	.align		4
.L_921:
        /*159c*/ 	.byte	0x04, 0x12
        /*159e*/ 	.short	(.L_923 - .L_922)
	.align		4
.L_922:
        /*15a0*/ 	.word	index@(_ZN10layer_norm13ln_bwd_kernelINS_13Kernel_traitsI13__nv_bfloat16S2_fS2_fjLj768ELj1ELj4ELj1ELj16ENS_18Kernel_traits_baseILj768ES2_S2_fS2_fjLj128EEEEELb0ELb0ELb0ELb1EEEvNS_9BwdParamsE)
        /*15a4*/ 	.word	0x00000000


	//----- nvinfo : EIATTR_MIN_STACK_SIZE
	.align		4
.L_923:
        /*15a8*/ 	.byte	0x04, 0x12
        /*15aa*/ 	.short	(.L_925 - .L_924)
	.align		4
.L_924:
        /*15ac*/ 	.word	index@(_ZN10layer_norm13ln_bwd_kernelINS_13Kernel_traitsI13__nv_bfloat16S2_fS2_fjLj768ELj1ELj4ELj1ELj16ENS_18Kernel_traits_baseILj768ES2_S2_fS2_fjLj128EEEEELb0ELb0ELb1ELb0EEEvNS_9BwdParamsE)
        /*15b0*/ 	.word	0x00000000


	//----- nvinfo : EIATTR_MIN_STACK_SIZE
	.align		4
.L_925:
        /*15b4*/ 	.byte	0x04, 0x12
        /*15b6*/ 	.short	(.L_927 - .L_926)
	.align		4
.L_926:
        /*15b8*/ 	.word	index@(_ZN10layer_norm13ln_bwd_kernelINS_13Kernel_traitsI13__nv_bfloat16S2_fS2_fjLj768ELj1ELj4ELj1ELj16ENS_18Kernel_traits_baseILj768ES2_S2_fS2_fjLj128EEEEELb0ELb0ELb1ELb1EEEvNS_9BwdParamsE)
        /*15bc*/ 	.word	0x00000000


	//----- nvinfo : EIATTR_MIN_STACK_SIZE
	.align		4
.L_927:
        /*15c0*/ 	.byte	0x04, 0x12
        /*15c2*/ 	.short	(.L_929 - .L_928)
	.align		4
.L_928:
        /*15c4*/ 	.word	index@(_ZN10layer_norm13ln_bwd_kernelINS_13Kernel_traitsI13__nv_bfloat16S2_fS2_fjLj768ELj1ELj4ELj1ELj16ENS_18Kernel_traits_baseILj768ES2_S2_fS2_fjLj128EEEEELb0ELb1ELb0ELb0EEEvNS_9BwdParamsE)
        /*15c8*/ 	.word	0x00000000


	//----- nvinfo : EIATTR_MIN_STACK_SIZE
	.align		4
.L_929:
        /*15cc*/ 	.byte	0x04, 0x12
        /*15ce*/ 	.short	(.L_931 - .L_930)
	.align		4
.L_930:
        /*15d0*/ 	.word	index@(_ZN10layer_norm13ln_bwd_kernelINS_13Kernel_traitsI13__nv_bfloat16S2_fS2_fjLj768ELj1ELj4ELj1ELj16ENS_18Kernel_traits_baseILj768ES2_S2_fS2_fjLj128EEEEELb0ELb1ELb0ELb1EEEvNS_9BwdParamsE)
        /*15d4*/ 	.word	0x00000000


	//----- nvinfo : EIATTR_MIN_STACK_SIZE
	.align		4
.L_931:
        /*15d8*/ 	.byte	0x04, 0x12
        /*15da*/ 	.short	(.L_933 - .L_932)
	.align		4
.L_932:
        /*15dc*/ 	.word	index@(_ZN10layer_norm13ln_bwd_kernelINS_13Kernel_traitsI13__nv_bfloat16S2_fS2_fjLj768ELj1ELj4ELj1ELj16ENS_18Kernel_traits_baseILj768ES2_S2_fS2_fjLj128EEEEELb0ELb1ELb1ELb0EEEvNS_9BwdParamsE)
        /*15e0*/ 	.word	0x00000000


	//----- nvinfo : EIATTR_MIN_STACK_SIZE
	.align		4
.L_933:
        /*15e4*/ 	.byte	0x04, 0x12
        /*15e6*/ 	.short	(.L_935 - .L_934)
	.align		4
.L_934:
        /*15e8*/ 	.word	index@(_ZN10layer_norm13ln_bwd_kernelINS_13Kernel_traitsI13__nv_bfloat16S2_fS2_fjLj768ELj1ELj4ELj1ELj16ENS_18Kernel_traits_baseILj768ES2_S2_fS2_fjLj128EEEEELb0ELb1ELb1ELb1EEEvNS_9BwdParamsE)
        /*15ec*/ 	.word	0x00000000


	//----- nvinfo : EIATTR_MIN_STACK_SIZE
	.align		4
.L_935:
        /*15f0*/ 	.byte	0x04, 0x12
        /*15f2*/ 	.short	(.L_937 - .L_936)
	.align		4
.L_936:
        /*15f4*/ 	.word	index@(_ZN10layer_norm13ln_bwd_kernelINS_13Kernel_traitsI13__nv_bfloat16S2_fS2_fjLj768ELj1ELj4ELj1ELj16ENS_18Kernel_traits_baseILj768ES2_S2_fS2_fjLj128EEEEELb1ELb0ELb0ELb0EEEvNS_9BwdParamsE)
        /*15f8*/ 	.word	0x00000010


	//----- nvinfo : EIATTR_MIN_STACK_SIZE
	.align		4
.L_937:
        /*15fc*/ 	.byte	0x04, 0x12
        /*15fe*/ 	.short	(.L_939 - .L_938)
	.align		4
.L_938:
        /*1600*/ 	.word	index@(_ZN10layer_norm13ln_bwd_kernelINS_13Kernel_traitsI13__nv_bfloat16S2_fS2_fjLj768ELj1ELj4ELj1ELj16ENS_18Kernel_traits_baseILj768ES2_S2_fS2_fjLj128EEEEELb1ELb0ELb0ELb1EEEvNS_9BwdParamsE)
        /*1604*/ 	.word	0x00000000


	//----- nvinfo : EIATTR_MIN_STACK_SIZE
	.align		4
.L_939:
        /*1608*/ 	.byte	0x04, 0x12
        /*160a*/ 	.short	(.L_941 - .L_940)
	.align		4
.L_940:
        /*160c*/ 	.word	index@(_ZN10layer_norm22ln_bwd_finalize_kernelINS_22Kernel_traits_finalizeILj768E13__nv_bfloat16S2_fS2_fjLb0ELj1024ELj4ENS_18Kernel_traits_baseILj768ES2_S2_fS2_fjLj1024EEEEELb0ELb0EEEvNS_9BwdParamsE)
        /*1610*/ 	.word	0x00000000


	//----- nvinfo : EIATTR_MIN_STACK_SIZE
	.align		4
.L_941:
        /*1614*/ 	.byte	0x04, 0x12
        /*1616*/ 	.short	(.L_943 - .L_942)
	.align		4
.L_942:
        /*1618*/ 	.word	index@(_ZN10layer_norm13ln_bwd_kernelINS_13Kernel_traitsI13__nv_bfloat16S2_fS2_fjLj768ELj1ELj4ELj1ELj16ENS_18Kernel_traits_baseILj768ES2_S2_fS2_fjLj128EEEEELb1ELb0ELb1ELb0EEEvNS_9BwdParamsE)
        /*161c*/ 	.word	0x00000000


	//----- nvinfo : EIATTR_MIN_STACK_SIZE
	.align		4
.L_943:
        /*1620*/ 	.byte	0x04, 0x12
        /*1622*/ 	.short	(.L_945 - .L_944)
	.align		4
.L_944:
        /*1624*/ 	.word	index@(_ZN10layer_norm22ln_bwd_finalize_kernelINS_22Kernel_traits_finalizeILj768E13__nv_bfloat16S2_fS2_fjLb0ELj1024ELj4ENS_18Kernel_traits_baseILj768ES2_S2_fS2_fjLj1024EEEEELb0ELb1EEEvNS_9BwdParamsE)
        /*1628*/ 	.word	0x00000000


	//----- nvinfo : EIATTR_MIN_STACK_SIZE
	.align		4
.L_945:
        /*162c*/ 	.byte	0x04, 0x12
        /*162e*/ 	.short	(.L_947 - .L_946)
	.align		4
.L_946:
        /*1630*/ 	.word	index@(_ZN10layer_norm13ln_bwd_kernelINS_13Kernel_traitsI13__nv_bfloat16S2_fS2_fjLj768ELj1ELj4ELj1ELj16ENS_18Kernel_traits_baseILj768ES2_S2_fS2_fjLj128EEEEELb1ELb0ELb1ELb1EEEvNS_9BwdParamsE)
        /*1634*/ 	.word	0x00000000


	//----- nvinfo : EIATTR_MIN_STACK_SIZE
	.align		4
.L_947:
        /*1638*/ 	.byte	0x04, 0x12
        /*163a*/ 	.short	(.L_949 - .L_948)
	.align		4
.L_948:
        /*163c*/ 	.word	index@(_ZN10layer_norm13ln_bwd_kernelINS_13Kernel_traitsI13__nv_bfloat16S2_fS2_fjLj768ELj1ELj4ELj1ELj16ENS_18Kernel_traits_baseILj768ES2_S2_fS2_fjLj128EEEEELb1ELb1ELb0ELb0EEEvNS_9BwdParamsE)
        /*1640*/ 	.word	0x00000000


	//----- nvinfo : EIATTR_MIN_STACK_SIZE
	.align		4
.L_949:
        /*1644*/ 	.byte	0x04, 0x12
        /*1646*/ 	.short	(.L_951 - .L_950)
	.align		4
.L_950:
        /*1648*/ 	.word	index@(_ZN10layer_norm13ln_bwd_kernelINS_13Kernel_traitsI13__nv_bfloat16S2_fS2_fjLj768ELj1ELj4ELj1ELj16ENS_18Kernel_traits_baseILj768ES2_S2_fS2_fjLj128EEEEELb1ELb1ELb0ELb1EEEvNS_9BwdParamsE)
        /*164c*/ 	.word	0x00000000


	//----- nvinfo : EIATTR_MIN_STACK_SIZE
	.align		4
.L_951:
        /*1650*/ 	.byte	0x04, 0x12
        /*1652*/ 	.short	(.L_953 - .L_952)
	.align		4
.L_952:
        /*1654*/ 	.word	index@(_ZN10layer_norm22ln_bwd_finalize_kernelINS_22Kernel_traits_finalizeILj768E13__nv_bfloat16S2_fS2_fjLb1ELj1024ELj4ENS_18Kernel_traits_baseILj768ES2_S2_fS2_fjLj1024EEEEELb1ELb0EEEvNS_9BwdParamsE)
        /*1658*/ 	.word	0x00000000


	//----- nvinfo : EIATTR_MIN_STACK_SIZE
	.align		4
.L_953:
        /*165c*/ 	.byte	0x04, 0x12
        /*165e*/ 	.short	(.L_955 - .L_954)
	.align		4
.L_954:
        /*1660*/ 	.word	index@(_ZN10layer_norm13ln_bwd_kernelINS_13Kernel_traitsI13__nv_bfloat16S2_fS2_fjLj768ELj1ELj4ELj1ELj16ENS_18Kernel_traits_baseILj768ES2_S2_fS2_fjLj128EEEEELb1ELb1ELb1ELb0EEEvNS_9BwdParamsE)
        /*1664*/ 	.word	0x00000000


	//----- nvinfo : EIATTR_MIN_STACK_SIZE
	.align		4
.L_955:
        /*1668*/ 	.byte	0x04, 0x12
        /*166a*/ 	.short	(.L_957 - .L_956)
	.align		4
.L_956:
        /*166c*/ 	.word	index@(_ZN10layer_norm22ln_bwd_finalize_kernelINS_22Kernel_traits_finalizeILj768E13__nv_bfloat16S2_fS2_fjLb1ELj1024ELj4ENS_18Kernel_traits_baseILj768ES2_S2_fS2_fjLj1024EEEEELb1ELb1EEEvNS_9BwdParamsE)
        /*1670*/ 	.word	0x00000000


	//----- nvinfo : EIATTR_MIN_STACK_SIZE
	.align		4
.L_957:
        /*1674*/ 	.byte	0x04, 0x12
        /*1676*/ 	.short	(.L_959 - .L_958)
	.align		4
.L_958:
        /*1678*/ 	.word	index@(_ZN10layer_norm13ln_bwd_kernelINS_13Kernel_traitsI13__nv_bfloat16S2_fS2_fjLj768ELj1ELj4ELj1ELj16ENS_18Kernel_traits_baseILj768ES2_S2_fS2_fjLj128EEEEELb1ELb1ELb1ELb1EEEvNS_9BwdParamsE)
        /*167c*/ 	.word	0x00000000


	//----- nvinfo : EIATTR_MIN_STACK_SIZE
	.align		4
.L_959:
        /*1680*/ 	.byte	0x04, 0x12
        /*1682*/ 	.short	(.L_961 - .L_960)
	.align		4
.L_960:
        /*1684*/ 	.word	index@(_ZN10layer_norm13ln_bwd_kernelINS_13Kernel_traitsIf13__nv_bfloat16fS2_fjLj768ELj1ELj4ELj1ELj16ENS_18Kernel_traits_baseILj768EfS2_fS2_fjLj128EEEEELb0ELb0ELb0ELb0EEEvNS_9BwdParamsE)
        /*1688*/ 	.word	0x00000000


	//----- nvinfo : EIATTR_MIN_STACK_SIZE
	.align		4
.L_961:
        /*168c*/ 	.byte	0x04, 0x12
        /*168e*/ 	.short	(.L_963 - .L_962)
	.align		4
.L_962:
        /*1690*/ 	.word	index@(_ZN10layer_norm13ln_bwd_kernelINS_13Kernel_traitsIf13__nv_bfloat16fS2_fjLj768ELj1ELj4ELj1ELj16ENS_18Kernel_traits_baseILj768EfS2_fS2_fjLj128EEEEELb0ELb0ELb0ELb1EEEvNS_9BwdParamsE)
        /*1694*/ 	.word	0x00000000


	//----- nvinfo : EIATTR_MIN_STACK_SIZE
	.align		4
.L_963:
        /*1698*/ 	.byte	0x04, 0x12
        /*169a*/ 	.short	(.L_965 - .L_964)
	.align		4
.L_964:
        /*169c*/ 	.word	index@(_ZN10layer_norm13ln_bwd_kernelINS_13Kernel_traitsIf13__nv_bfloat16fS2_fjLj768ELj1ELj4ELj1ELj16ENS_18Kernel_traits_baseILj768EfS2_fS2_fjLj128EEEEELb0ELb0ELb1ELb0EEEvNS_9BwdParamsE)
        /*16a0*/ 	.word	0x00000000


	//----- nvinfo : EIATTR_MIN_STACK_SIZE
	.align		4
.L_965:
        /*16a4*/ 	.byte	0x04, 0x12
        /*16a6*/ 	.short	(.L_967 - .L_966)
	.align		4
.L_966:
        /*16a8*/ 	.word	index@(_ZN10layer_norm13ln_bwd_kernelINS_13Kernel_traitsIf13__nv_bfloat16fS2_fjLj768ELj1ELj4ELj1ELj16ENS_18Kernel_traits_baseILj768EfS2_fS2_fjLj128EEEEELb0ELb0ELb1ELb1EEEvNS_9BwdParamsE)
        /*16ac*/ 	.word	0x00000000


	//----- nvinfo : EIATTR_MIN_STACK_SIZE
	.align		4
.L_967:
        /*16b0*/ 	.byte	0x04, 0x12
        /*16b2*/ 	.short	(.L_969 - .L_968)
	.align		4
.L_968:
        /*16b4*/ 	.word	index@(_ZN10layer_norm13ln_bwd_kernelINS_13Kernel_traitsIf13__nv_bfloat16fS2_fjLj768ELj1ELj4ELj1ELj16ENS_18Kernel_traits_baseILj768EfS2_fS2_fjLj128EEEEELb0ELb1ELb0ELb0EEEvNS_9BwdParamsE)
        /*16b8*/ 	.word	0x00000000


	//----- nvinfo : EIATTR_MIN_STACK_SIZE
	.align		4
.L_969:
        /*16bc*/ 	.byte	0x04, 0x12
        /*16be*/ 	.short	(.L_971 - .L_970)
	.align		4
.L_970:
        /*16c0*/ 	.word	index@(_ZN10layer_norm13ln_bwd_kernelINS_13Kernel_traitsIf13__nv_bfloat16fS2_fjLj768ELj1ELj4ELj1ELj16ENS_18Kernel_traits_baseILj768EfS2_fS2_fjLj128EEEEELb0ELb1ELb0ELb1EEEvNS_9BwdParamsE)
        /*16c4*/ 	.word	0x00000000


	//----- nvinfo : EIATTR_MIN_STACK_SIZE
	.align		4
.L_971:
        /*16c8*/ 	.byte	0x04, 0x12
        /*16ca*/ 	.short	(.L_973 - .L_972)
	.align		4
.L_972:
        /*16cc*/ 	.word	index@(_ZN10layer_norm13ln_bwd_kernelINS_13Kernel_traitsIf13__nv_bfloat16fS2_fjLj768ELj1ELj4ELj1ELj16ENS_18Kernel_traits_baseILj768EfS2_fS2_fjLj128EEEEELb0ELb1ELb1ELb0EEEvNS_9BwdParamsE)
        /*16d0*/ 	.word	0x00000000


	//----- nvinfo : EIATTR_MIN_STACK_SIZE
	.align		4
.L_973:
        /*16d4*/ 	.byte	0x04, 0x12
        /*16d6*/ 	.short	(.L_975 - .L_974)
	.align		4
.L_974:
        /*16d8*/ 	.word	index@(_ZN10layer_norm13ln_bwd_kernelINS_13Kernel_traitsIf13__nv_bfloat16fS2_fjLj768ELj1ELj4ELj1ELj16ENS_18Kernel_traits_baseILj768EfS2_fS2_fjLj128EEEEELb0ELb1ELb1ELb1EEEvNS_9BwdParamsE)
        /*16dc*/ 	.word	0x00000000


	//----- nvinfo : EIATTR_MIN_STACK_SIZE
	.align		4
.L_975:
        /*16e0*/ 	.byte	0x04, 0x12
        /*16e2*/ 	.short	(.L_977 - .L_976)
	.align		4
.L_976:
        /*16e4*/ 	.word	index@(_ZN10layer_norm13ln_bwd_kernelINS_13Kernel_traitsIf13__nv_bfloat16fS2_fjLj768ELj1ELj4ELj1ELj16ENS_18Kernel_traits_baseILj768EfS2_fS2_fjLj128EEEEELb1ELb0ELb0ELb0EEEvNS_9BwdParamsE)
        /*16e8*/ 	.word	0x00000000


	//----- nvinfo : EIATTR_MIN_STACK_SIZE
	.align		4
.L_977:
        /*16ec*/ 	.byte	0x04, 0x12
        /*16ee*/ 	.short	(.L_979 - .L_978)
	.align		4
.L_978:
        /*16f0*/ 	.word	index@(_ZN10layer_norm13ln_bwd_kernelINS_13Kernel_traitsIf13__nv_bfloat16fS2_fjLj768ELj1ELj4ELj1ELj16ENS_18Kernel_traits_baseILj768EfS2_fS2_fjLj128EEEEELb1ELb0ELb0ELb1EEEvNS_9BwdParamsE)
        /*16f4*/ 	.word	0x00000000


	//----- nvinfo : EIATTR_MIN_STACK_SIZE
	.align		4
.L_979:
        /*16f8*/ 	.byte	0x04, 0x12
        /*16fa*/ 	.short	(.L_981 - .L_980)
	.align		4
.L_980:
        /*16fc*/ 	.word	index@(_ZN10layer_norm22ln_bwd_finalize_kernelINS_22Kernel_traits_finalizeILj768Ef13__nv_bfloat16fS2_fjLb0ELj1024ELj4ENS_18Kernel_traits_baseILj768EfS2_fS2_fjLj1024EEEEELb0ELb0EEEvNS_9BwdParamsE)
        /*1700*/ 	.word	0x00000000


	//----- nvinfo : EIATTR_MIN_STACK_SIZE
	.align		4
.L_981:
        /*1704*/ 	.byte	0x04, 0x12
        /*1706*/ 	.short	(.L_983 - .L_982)
	.align		4
.L_982:
        /*1708*/ 	.word	index@(_ZN10layer_norm13ln_bwd_kernelINS_13Kernel_traitsIf13__nv_bfloat16fS2_fjLj768ELj1ELj4ELj1ELj16ENS_18Kernel_traits_baseILj768EfS2_fS2_fjLj128EEEEELb1ELb0ELb1ELb0EEEvNS_9BwdParamsE)
        /*170c*/ 	.word	0x00000000


	//----- nvinfo : EIATTR_MIN_STACK_SIZE
	.align		4
.L_983:
        /*1710*/ 	.byte	0x04, 0x12
        /*1712*/ 	.short	(.L_985 - .L_984)
	.align		4
.L_984:
        /*1714*/ 	.word	index@(_ZN10layer_norm22ln_bwd_finalize_kernelINS_22Kernel_traits_finalizeILj768Ef13__nv_bfloat16fS2_fjLb0ELj1024ELj4ENS_18Kernel_traits_baseILj768EfS2_fS2_fjLj1024EEEEELb0ELb1EEEvNS_9BwdParamsE)
        /*1718*/ 	.word	0x00000000


	//----- nvinfo : EIATTR_MIN_STACK_SIZE
	.align		4
.L_985:
        /*171c*/ 	.byte	0x04, 0x12
        /*171e*/ 	.short	(.L_987 - .L_986)
	.align		4
.L_986:
        /*1720*/ 	.word	index@(_ZN10layer_norm13ln_bwd_kernelINS_13Kernel_traitsIf13__nv_bfloat16fS2_fjLj768ELj1ELj4ELj1ELj16ENS_18Kernel_traits_baseILj768EfS2_fS2_fjLj128EEEEELb1ELb0ELb1ELb1EEEvNS_9BwdParamsE)
        /*1724*/ 	.word	0x00000000


	//----- nvinfo : EIATTR_MIN_STACK_SIZE
	.align		4
.L_987:
        /*1728*/ 	.byte	0x04, 0x12
        /*172a*/ 	.short	(.L_989 - .L_988)
	.align		4
.L_988:
        /*172c*/ 	.word	index@(_ZN10layer_norm13ln_bwd_kernelINS_13Kernel_traitsIf13__nv_bfloat16fS2_fjLj768ELj1ELj4ELj1ELj16ENS_18Kernel_traits_baseILj768EfS2_fS2_fjLj128EEEEELb1ELb1ELb0ELb0EEEvNS_9BwdParamsE)
        /*1730*/ 	.word	0x00000000


	//----- nvinfo : EIATTR_MIN_STACK_SIZE
	.align		4
.L_989:
        /*1734*/ 	.byte	0x04, 0x12
        /*1736*/ 	.short	(.L_991 - .L_990)
	.align		4
.L_990:
        /*1738*/ 	.word	index@(_ZN10layer_norm13ln_bwd_kernelINS_13Kernel_traitsIf13__nv_bfloat16fS2_fjLj768ELj1ELj4ELj1ELj16ENS_18Kernel_traits_baseILj768EfS2_fS2_fjLj128EEEEELb1ELb1ELb0ELb1EEEvNS_9BwdParamsE)
        /*173c*/ 	.word	0x00000000


	//----- nvinfo : EIATTR_MIN_STACK_SIZE
	.align		4
.L_991:
        /*1740*/ 	.byte	0x04, 0x12
        /*1742*/ 	.short	(.L_993 - .L_992)
	.align		4
.L_992:
        /*1744*/ 	.word	index@(_ZN10layer_norm22ln_bwd_finalize_kernelINS_22Kernel_traits_finalizeILj768Ef13__nv_bfloat16fS2_fjLb1ELj1024ELj4ENS_18Kernel_traits_baseILj768EfS2_fS2_fjLj1024EEEEELb1ELb0EEEvNS_9BwdParamsE)
        /*1748*/ 	.word	0x00000000


	//----- nvinfo : EIATTR_MIN_STACK_SIZE
	.align		4
.L_993:
        /*174c*/ 	.byte	0x04, 0x12
        /*174e*/ 	.short	(.L_995 - .L_994)
	.align		4
.L_994:
        /*1750*/ 	.word	index@(_ZN10layer_norm13ln_bwd_kernelINS_13Kernel_traitsIf13__nv_bfloat16fS2_fjLj768ELj1ELj4ELj1ELj16ENS_18Kernel_traits_baseILj768EfS2_fS2_fjLj128EEEEELb1ELb1ELb1ELb0EEEvNS_9BwdParamsE)
        /*1754*/ 	.word	0x00000000


	//----- nvinfo : EIATTR_MIN_STACK_SIZE
	.align		4
.L_995:
        /*1758*/ 	.byte	0x04, 0x12
        /*175a*/ 	.short	(.L_997 - .L_996)
	.align		4
.L_996:
        /*175c*/ 	.word	index@(_ZN10layer_norm22ln_bwd_finalize_kernelINS_22Kernel_traits_finalizeILj768Ef13__nv_bfloat16fS2_fjLb1ELj1024ELj4ENS_18Kernel_traits_baseILj768EfS2_fS2_fjLj1024EEEEELb1ELb1EEEvNS_9BwdParamsE)
        /*1760*/ 	.word	0x00000000


	//----- nvinfo : EIATTR_MIN_STACK_SIZE
	.align		4
.L_997:
        /*1764*/ 	.byte	0x04, 0x12
        /*1766*/ 	.short	(.L_999 - .L_998)
	.align		4
.L_998:
        /*1768*/ 	.word	index@(_ZN10layer_norm13ln_bwd_kernelINS_13Kernel_traitsIf13__nv_bfloat16fS2_fjLj768ELj1ELj4ELj1ELj16ENS_18Kernel_traits_baseILj768EfS2_fS2_fjLj128EEEEELb1ELb1ELb1ELb1EEEvNS_9BwdParamsE)
        /*176c*/ 	.word	0x00000000


	//----- nvinfo : EIATTR_MIN_STACK_SIZE
	.align		4
.L_999:
        /*1770*/ 	.byte	0x04, 0x12
        /*1772*/ 	.short	(.L_1001 - .L_1000)
	.align		4
.L_1000:
        /*1774*/ 	.word	index@(_ZN10layer_norm13ln_bwd_kernelINS_13Kernel_traitsIf6__halfS2_S2_fjLj768ELj1ELj4ELj1ELj16ENS_18Kernel_traits_baseILj768EfS2_S2_S2_fjLj128EEEEELb0ELb0ELb0ELb0EEEvNS_9BwdParamsE)
        /*1778*/ 	.word	0x00000000


	//----- nvinfo : EIATTR_MIN_STACK_SIZE
	.align		4
.L_1001:
        /*177c*/ 	.byte	0x04, 0x12
        /*177e*/ 	.short	(.L_1003 - .L_1002)
	.align		4
.L_1002:
        /*1780*/ 	.word	index@(_ZN10layer_norm13ln_bwd_kernelINS_13Kernel_traitsIf6__halfS2_S2_fjLj768ELj1ELj4ELj1ELj16ENS_18Kernel_traits_baseILj768EfS2_S2_S2_fjLj128EEEEELb0ELb0ELb0ELb1EEEvNS_9BwdParamsE)
        /*1784*/ 	.word	0x00000000


	//----- nvinfo : EIATTR_MIN_STACK_SIZE
	.align		4
.L_1003:
        /*1788*/ 	.byte	0x04, 0x12
        /*178a*/ 	.short	(.L_1005 - .L_1004)
	.align		4
.L_1004:
        /*178c*/ 	.word	index@(_ZN10layer_norm13ln_bwd_kernelINS_13Kernel_traitsIf6__halfS2_S2_fjLj768ELj1ELj4ELj1ELj16ENS_18Kernel_traits_baseILj768EfS2_S2_S2_fjLj128EEEEELb0ELb0ELb1ELb0EEEvNS_9BwdParamsE)
        /*1790*/ 	.word	0x00000000


	//----- nvinfo : EIATTR_MIN_STACK_SIZE
	.align		4
.L_1005:
        /*1794*/ 	.byte	0x04, 0x12
        /*1796*/ 	.short	(.L_1007 - .L_1006)
	.align		4
.L_1006:
        /*1798*/ 	.word	index@(_ZN10layer_norm13ln_bwd_kernelINS_13Kernel_traitsIf6__halfS2_S2_fjLj768ELj1ELj4ELj1ELj16ENS_18Kernel_traits_baseILj768EfS2_S2_S2_fjLj128EEEEELb0ELb0ELb1ELb1EEEvNS_9BwdParamsE)
        /*179c*/ 	.word	0x00000000


	//----- nvinfo : EIATTR_MIN_STACK_SIZE
	.align		4
.L_1007:
        /*17a0*/ 	.byte	0x04, 0x12
        /*17a2*/ 	.short	(.L_1009 - .L_1008)
	.align		4
.L_1008:
        /*17a4*/ 	.word	index@(_ZN10layer_norm13ln_bwd_kernelINS_13Kernel_traitsIf6__halfS2_S2_fjLj768ELj1ELj4ELj1ELj16ENS_18Kernel_traits_baseILj768EfS2_S2_S2_fjLj128EEEEELb0ELb1ELb0ELb0EEEvNS_9BwdParamsE)
        /*17a8*/ 	.word	0x00000000


	//----- nvinfo : EIATTR_MIN_STACK_SIZE
	.align		4
.L_1009:
        /*17ac*/ 	.byte	0x04, 0x12
        /*17ae*/ 	.short	(.L_1011 - .L_1010)
	.align		4
.L_1010:
        /*17b0*/ 	.word	index@(_ZN10layer_norm13ln_bwd_kernelINS_13Kernel_traitsIf6__halfS2_S2_fjLj768ELj1ELj4ELj1ELj16ENS_18Kernel_traits_baseILj768EfS2_S2_S2_fjLj128EEEEELb0ELb1ELb0ELb1EEEvNS_9BwdParamsE)
        /*17b4*/ 	.word	0x00000000


	//----- nvinfo : EIATTR_MIN_STACK_SIZE
	.align		4
.L_1011:
        /*17b8*/ 	.byte	0x04, 0x12
        /*17ba*/ 	.short	(.L_1013 - .L_1012)
	.align		4
.L_1012:
        /*17bc*/ 	.word	index@(_ZN10layer_norm13ln_bwd_kernelINS_13Kernel_traitsIf6__halfS2_S2_fjLj768ELj1ELj4ELj1ELj16ENS_18Kernel_traits_baseILj768EfS2_S2_S2_fjLj128EEEEELb0ELb1ELb1ELb0EEEvNS_9BwdParamsE)
        /*17c0*/ 	.word	0x00000000


	//----- nvinfo : EIATTR_MIN_STACK_SIZE
	.align		4
.L_1013:
        /*17c4*/ 	.byte	0x04, 0x12
        /*17c6*/ 	.short	(.L_1015 - .L_1014)
	.align		4
.L_1014:
        /*17c8*/ 	.word	index@(_ZN10layer_norm13ln_bwd_kernelINS_13Kernel_traitsIf6__halfS2_S2_fjLj768ELj1ELj4ELj1ELj16ENS_18Kernel_traits_baseILj768EfS2_S2_S2_fjLj128EEEEELb0ELb1ELb1ELb1EEEvNS_9BwdParamsE)
        /*17cc*/ 	.word	0x00000000


	//----- nvinfo : EIATTR_MIN_STACK_SIZE
	.align		4
.L_1015:
        /*17d0*/ 	.byte	0x04, 0x12
        /*17d2*/ 	.short	(.L_1017 - .L_1016)
	.align		4
.L_1016:
        /*17d4*/ 	.word	index@(_ZN10layer_norm13ln_bwd_kernelINS_13Kernel_traitsIf6__halfS2_S2_fjLj768ELj1ELj4ELj1ELj16ENS_18Kernel_traits_baseILj768EfS2_S2_S2_fjLj128EEEEELb1ELb0ELb0ELb0EEEvNS_9BwdParamsE)
        /*17d8*/ 	.word	0x00000000


	//----- nvinfo : EIATTR_MIN_STACK_SIZE
	.align		4
.L_1017:
        /*17dc*/ 	.byte	0x04, 0x12
        /*17de*/ 	.short	(.L_1019 - .L_1018)
	.align		4
.L_1018:
        /*17e0*/ 	.word	index@(_ZN10layer_norm13ln_bwd_kernelINS_13Kernel_traitsIf6__halfS2_S2_fjLj768ELj1ELj4ELj1ELj16ENS_18Kernel_traits_baseILj768EfS2_S2_S2_fjLj128EEEEELb1ELb0ELb0ELb1EEEvNS_9BwdParamsE)
        /*17e4*/ 	.word	0x00000000


	//----- nvinfo : EIATTR_MIN_STACK_SIZE
	.align		4
.L_1019:
        /*17e8*/ 	.byte	0x04, 0x12
        /*17ea*/ 	.short	(.L_1021 - .L_1020)
	.align		4
.L_1020:
        /*17ec*/ 	.word	index@(_ZN10layer_norm22ln_bwd_finalize_kernelINS_22Kernel_traits_finalizeILj768Ef6__halfS2_S2_fjLb0ELj1024ELj4ENS_18Kernel_traits_baseILj768EfS2_S2_S2_fjLj1024EEEEELb0ELb0EEEvNS_9BwdParamsE)
        /*17f0*/ 	.word	0x00000000


	//----- nvinfo : EIATTR_MIN_STACK_SIZE
	.align		4
.L_1021:
        /*17f4*/ 	.byte	0x04, 0x12
        /*17f6*/ 	.short	(.L_1023 - .L_1022)
	.align		4
.L_1022:
        /*17f8*/ 	.word	index@(_ZN10layer_norm13ln_bwd_kernelINS_13Kernel_traitsIf6__halfS2_S2_fjLj768ELj1ELj4ELj1ELj16ENS_18Kernel_traits_baseILj768EfS2_S2_S2_fjLj128EEEEELb1ELb0ELb1ELb0EEEvNS_9BwdParamsE)
        /*17fc*/ 	.word	0x00000000


	//----- nvinfo : EIATTR_MIN_STACK_SIZE
	.align		4
.L_1023:
        /*1800*/ 	.byte	0x04, 0x12
        /*1802*/ 	.short	(.L_1025 - .L_1024)
	.align		4
.L_1024:
        /*1804*/ 	.word	index@(_ZN10layer_norm22ln_bwd_finalize_kernelINS_22Kernel_traits_finalizeILj768Ef6__halfS2_S2_fjLb0ELj1024ELj4ENS_18Kernel_traits_baseILj768EfS2_S2_S2_fjLj1024EEEEELb0ELb1EEEvNS_9BwdParamsE)
        /*1808*/ 	.word	0x00000000


	//----- nvinfo : EIATTR_MIN_STACK_SIZE
	.align		4
.L_1025:
        /*180c*/ 	.byte	0x04, 0x12
        /*180e*/ 	.short	(.L_1027 - .L_1026)
	.align		4
.L_1026:
        /*1810*/ 	.word	index@(_ZN10layer_norm13ln_bwd_kernelINS_13Kernel_traitsIf6__halfS2_S2_fjLj768ELj1ELj4ELj1ELj16ENS_18Kernel_traits_baseILj768EfS2_S2_S2_fjLj128EEEEELb1ELb0ELb1ELb1EEEvNS_9BwdParamsE)
        /*1814*/ 	.word	0x00000000


	//----- nvinfo : EIATTR_MIN_STACK_SIZE
	.align		4
.L_1027:
        /*1818*/ 	.byte	0x04, 0x12
        /*181a*/ 	.short	(.L_1029 - .L_1028)
	.align		4
.L_1028:
        /*181c*/ 	.word	index@(_ZN10layer_norm13ln_bwd_kernelINS_13Kernel_traitsIf6__halfS2_S2_fjLj768ELj1ELj4ELj1ELj16ENS_18Kernel_traits_baseILj768EfS2_S2_S2_fjLj128EEEEELb1ELb1ELb0ELb0EEEvNS_9BwdParamsE)
        /*1820*/ 	.word	0x00000000


	//----- nvinfo : EIATTR_MIN_STACK_SIZE
	.align		4
.L_1029:
        /*1824*/ 	.byte	0x04, 0x12
        /*1826*/ 	.short	(.L_1031 - .L_1030)
	.align		4
.L_1030:
        /*1828*/ 	.word	index@(_ZN10layer_norm13ln_bwd_kernelINS_13Kernel_traitsIf6__halfS2_S2_fjLj768ELj1ELj4ELj1ELj16ENS_18Kernel_traits_baseILj768EfS2_S2_S2_fjLj128EEEEELb1ELb1ELb0ELb1EEEvNS_9BwdParamsE)
        /*182c*/ 	.word	0x00000000


	//----- nvinfo : EIATTR_MIN_STACK_SIZE
	.align		4
.L_1031:
        /*1830*/ 	.byte	0x04, 0x12
        /*1832*/ 	.short	(.L_1033 - .L_1032)
	.align		4
.L_1032:
        /*1834*/ 	.word	index@(_ZN10layer_norm22ln_bwd_finalize_kernelINS_22Kernel_traits_finalizeILj768Ef6__halfS2_S2_fjLb1ELj1024ELj4ENS_18Kernel_traits_baseILj768EfS2_S2_S2_fjLj1024EEEEELb1ELb0EEEvNS_9BwdParamsE)
        /*1838*/ 	.word	0x00000000


	//----- nvinfo : EIATTR_MIN_STACK_SIZE
	.align		4
.L_1033:
        /*183c*/ 	.byte	0x04, 0x12
        /*183e*/ 	.short	(.L_1035 - .L_1034)
	.align		4
.L_1034:
        /*1840*/ 	.word	index@(_ZN10layer_norm13ln_bwd_kernelINS_13Kernel_traitsIf6__halfS2_S2_fjLj768ELj1ELj4ELj1ELj16ENS_18Kernel_traits_baseILj768EfS2_S2_S2_fjLj128EEEEELb1ELb1ELb1ELb0EEEvNS_9BwdParamsE)
        /*1844*/ 	.word	0x00000000


	//----- nvinfo : EIATTR_MIN_STACK_SIZE
	.align		4
.L_1035:
        /*1848*/ 	.byte	0x04, 0x12
        /*184a*/ 	.short	(.L_1037 - .L_1036)
	.align		4
.L_1036:
        /*184c*/ 	.word	index@(_ZN10layer_norm22ln_bwd_finalize_kernelINS_22Kernel_traits_finalizeILj768Ef6__halfS2_S2_fjLb1ELj1024ELj4ENS_18Kernel_traits_baseILj768EfS2_S2_S2_fjLj1024EEEEELb1ELb1EEEvNS_9BwdParamsE)
        /*1850*/ 	.word	0x00000000


	//----- nvinfo : EIATTR_MIN_STACK_SIZE
	.align		4
.L_1037:
        /*1854*/ 	.byte	0x04, 0x12
        /*1856*/ 	.short	(.L_1039 - .L_1038)
	.align		4
.L_1038:
        /*1858*/ 	.word	index@(_ZN10layer_norm13ln_bwd_kernelINS_13Kernel_traitsIf6__halfS2_S2_fjLj768ELj1ELj4ELj1ELj16ENS_18Kernel_traits_baseILj768EfS2_S2_S2_fjLj128EEEEELb1ELb1ELb1ELb1EEEvNS_9BwdParamsE)
        /*185c*/ 	.word	0x00000000


	//----- nvinfo : EIATTR_MIN_STACK_SIZE
	.align		4
.L_1039:
        /*1860*/ 	.byte	0x04, 0x12
        /*1862*/ 	.short	(.L_1041 - .L_1040)
	.align		4
.L_1040:
        /*1864*/ 	.word	index@(_ZN10layer_norm13ln_bwd_kernelINS_13Kernel_traitsI6__halfS2_fS2_fjLj768ELj1ELj4ELj1ELj16ENS_18Kernel_traits_baseILj768ES2_S2_fS2_fjLj128EEEEELb0ELb0ELb0ELb0EEEvNS_9BwdParamsE)
        /*1868*/ 	.word	0x00000000


	//----- nvinfo : EIATTR_MIN_STACK_SIZE
	.align		4
.L_1041:
        /*186c*/ 	.byte	0x04, 0x12
        /*186e*/ 	.short	(.L_1043 - .L_1042)
	.align		4
.L_1042:
        /*1870*/ 	.word	index@(_ZN10layer_norm13ln_bwd_kernelINS_13Kernel_traitsI6__halfS2_fS2_fjLj768ELj1ELj4ELj1ELj16ENS_18Kernel_traits_baseILj768ES2_S2_fS2_fjLj128EEEEELb0ELb0ELb0ELb1EEEvNS_9BwdParamsE)
        /*1874*/ 	.word	0x00000000


	//----- nvinfo : EIATTR_MIN_STACK_SIZE
	.align		4
.L_1043:
        /*1878*/ 	.byte	0x04, 0x12
        /*187a*/ 	.short	(.L_1045 - .L_1044)
	.align		4
.L_1044:
        /*187c*/ 	.word	index@(_ZN10layer_norm13ln_bwd_kernelINS_13Kernel_traitsI6__halfS2_fS2_fjLj768ELj1ELj4ELj1ELj16ENS_18Kernel_traits_baseILj768ES2_S2_fS2_fjLj128EEEEELb0ELb0ELb1ELb0EEEvNS_9BwdParamsE)
        /*1880*/ 	.word	0x00000000


	//----- nvinfo : EIATTR_MIN_STACK_SIZE
	.align		4
.L_1045:
        /*1884*/ 	.byte	0x04, 0x12
        /*1886*/ 	.short	(.L_1047 - .L_1046)
	.align		4
.L_1046:
        /*1888*/ 	.word	index@(_ZN10layer_norm13ln_bwd_kernelINS_13Kernel_traitsI6__halfS2_fS2_fjLj768ELj1ELj4ELj1ELj16ENS_18Kernel_traits_baseILj768ES2_S2_fS2_fjLj128EEEEELb0ELb0ELb1ELb1EEEvNS_9BwdParamsE)
        /*188c*/ 	.word	0x00000000


	//----- nvinfo : EIATTR_MIN_STACK_SIZE
	.align		4
.L_1047:
        /*1890*/ 	.byte	0x04, 0x12
        /*1892*/ 	.short	(.L_1049 - .L_1048)
	.align		4
.L_1048:
        /*1894*/ 	.word	index@(_ZN10layer_norm13ln_bwd_kernelINS_13Kernel_traitsI6__halfS2_fS2_fjLj768ELj1ELj4ELj1ELj16ENS_18Kernel_traits_baseILj768ES2_S2_fS2_fjLj128EEEEELb0ELb1ELb0ELb0EEEvNS_9BwdParamsE)
        /*1898*/ 	.word	0x00000000


	//----- nvinfo : EIATTR_MIN_STACK_SIZE
	.align		4
.L_1049:
        /*189c*/ 	.byte	0x04, 0x12
        /*189e*/ 	.short	(.L_1051 - .L_1050)
	.align		4
.L_1050:
        /*18a0*/ 	.word	index@(_ZN10layer_norm13ln_bwd_kernelINS_13Kernel_traitsI6__halfS2_fS2_fjLj768ELj1ELj4ELj1ELj16ENS_18Kernel_traits_baseILj768ES2_S2_fS2_fjLj128EEEEELb0ELb1ELb0ELb1EEEvNS_9BwdParamsE)
        /*18a4*/ 	.word	0x00000000


	//----- nvinfo : EIATTR_MIN_STACK_SIZE
	.align		4
.L_1051:
        /*18a8*/ 	.byte	0x04, 0x12
        /*18aa*/ 	.short	(.L_1053 - .L_1052)
	.align		4
.L_1052:
        /*18ac*/ 	.word	index@(_ZN10layer_norm13ln_bwd_kernelINS_13Kernel_traitsI6__halfS2_fS2_fjLj768ELj1ELj4ELj1ELj16ENS_18Kernel_traits_baseILj768ES2_S2_fS2_fjLj128EEEEELb0ELb1ELb1ELb0EEEvNS_9BwdParamsE)
        /*18b0*/ 	.word	0x00000000


	//----- nvinfo : EIATTR_MIN_STACK_SIZE
	.align		4
.L_1053:
        /*18b4*/ 	.byte	0x04, 0x12
        /*18b6*/ 	.short	(.L_1055 - .L_1054)
	.align		4
.L_1054:
        /*18b8*/ 	.word	index@(_ZN10layer_norm13ln_bwd_kernelINS_13Kernel_traitsI6__halfS2_fS2_fjLj768ELj1ELj4ELj1ELj16ENS_18Kernel_traits_baseILj768ES2_S2_fS2_fjLj128EEEEELb0ELb1ELb1ELb1EEEvNS_9BwdParamsE)
        /*18bc*/ 	.word	0x00000000


	//----- nvinfo : EIATTR_MIN_STACK_SIZE
	.align		4
.L_1055:
        /*18c0*/ 	.byte	0x04, 0x12
        /*18c2*/ 	.short	(.L_1057 - .L_1056)
	.align		4
.L_1056:
        /*18c4*/ 	.word	index@(_ZN10layer_norm13ln_bwd_kernelINS_13Kernel_traitsI6__halfS2_fS2_fjLj768ELj1ELj4ELj1ELj16ENS_18Kernel_traits_baseILj768ES2_S2_fS2_fjLj128EEEEELb1ELb0ELb0ELb0EEEvNS_9BwdParamsE)
        /*18c8*/ 	.word	0x00000018


	//----- nvinfo : EIATTR_MIN_STACK_SIZE
	.align		4
.L_1057:
        /*18cc*/ 	.byte	0x04, 0x12
        /*18ce*/ 	.short	(.L_1059 - .L_1058)
	.align		4
.L_1058:
        /*18d0*/ 	.word	index@(_ZN10layer_norm13ln_bwd_kernelINS_13Kernel_traitsI6__halfS2_fS2_fjLj768ELj1ELj4ELj1ELj16ENS_18Kernel_traits_baseILj768ES2_S2_fS2_fjLj128EEEEELb1ELb0ELb0ELb1EEEvNS_9BwdParamsE)
        /*18d4*/ 	.word	0x00000000


	//----- nvinfo : EIATTR_MIN_STACK_SIZE
	.align		4
.L_1059:
        /*18d8*/ 	.byte	0x04, 0x12
        /*18da*/ 	.short	(.L_1061 - .L_1060)
	.align		4
.L_1060:
        /*18dc*/ 	.word	index@(_ZN10layer_norm22ln_bwd_finalize_kernelINS_22Kernel_traits_finalizeILj768E6__halfS2_fS2_fjLb0ELj1024ELj4ENS_18Kernel_traits_baseILj768ES2_S2_fS2_fjLj1024EEEEELb0ELb0EEEvNS_9BwdParamsE)
        /*18e0*/ 	.word	0x00000000


	//----- nvinfo : EIATTR_MIN_STACK_SIZE
	.align		4
.L_1061:
        /*18e4*/ 	.byte	0x04, 0x12
        /*18e6*/ 	.short	(.L_1063 - .L_1062)
	.align		4
.L_1062:
        /*18e8*/ 	.word	index@(_ZN10layer_norm13ln_bwd_kernelINS_13Kernel_traitsI6__halfS2_fS2_fjLj768ELj1ELj4ELj1ELj16ENS_18Kernel_traits_baseILj768ES2_S2_fS2_fjLj128EEEEELb1ELb0ELb1ELb0EEEvNS_9BwdParamsE)
        /*18ec*/ 	.word	0x00000000


	//----- nvinfo : EIATTR_MIN_STACK_SIZE
	.align		4
.L_1063:
        /*18f0*/ 	.byte	0x04, 0x12
        /*18f2*/ 	.short	(.L_1065 - .L_1064)
	.align		4
.L_1064:
        /*18f4*/ 	.word	index@(_ZN10layer_norm22ln_bwd_finalize_kernelINS_22Kernel_traits_finalizeILj768E6__halfS2_fS2_fjLb0ELj1024ELj4ENS_18Kernel_traits_baseILj768ES2_S2_fS2_fjLj1024EEEEELb0ELb1EEEvNS_9BwdParamsE)
        /*18f8*/ 	.word	0x00000000


	//----- nvinfo : EIATTR_MIN_STACK_SIZE
	.align		4
.L_1065:
        /*18fc*/ 	.byte	0x04, 0x12
        /*18fe*/ 	.short	(.L_1067 - .L_1066)
	.align		4
.L_1066:
        /*1900*/ 	.word	index@(_ZN10layer_norm13ln_bwd_kernelINS_13Kernel_traitsI6__halfS2_fS2_fjLj768ELj1ELj4ELj1ELj16ENS_18Kernel_traits_baseILj768ES2_S2_fS2_fjLj128EEEEELb1ELb0ELb1ELb1EEEvNS_9BwdParamsE)
        /*1904*/ 	.word	0x00000000


	//----- nvinfo : EIATTR_MIN_STACK_SIZE
	.align		4
.L_1067:
        /*1908*/ 	.byte	0x04, 0x12
        /*190a*/ 	.short	(.L_1069 - .L_1068)
	.align		4
.L_1068:
        /*190c*/ 	.word	index@(_ZN10layer_norm13ln_bwd_kernelINS_13Kernel_traitsI6__halfS2_fS2_fjLj768ELj1ELj4ELj1ELj16ENS_18Kernel_traits_baseILj768ES2_S2_fS2_fjLj128EEEEELb1ELb1ELb0ELb0EEEvNS_9BwdParamsE)
        /*1910*/ 	.word	0x00000000


	//----- nvinfo : EIATTR_MIN_STACK_SIZE
	.align		4
.L_1069:
        /*1914*/ 	.byte	0x04, 0x12
        /*1916*/ 	.short	(.L_1071 - .L_1070)
	.align		4
.L_1070:
        /*1918*/ 	.word	index@(_ZN10layer_norm13ln_bwd_kernelINS_13Kernel_traitsI6__halfS2_fS2_fjLj768ELj1ELj4ELj1ELj16ENS_18Kernel_traits_baseILj768ES2_S2_fS2_fjLj128EEEEELb1ELb1ELb0ELb1EEEvNS_9BwdParamsE)
        /*191c*/ 	.word	0x00000000


	//----- nvinfo : EIATTR_MIN_STACK_SIZE
	.align		4
.L_1071:
        /*1920*/ 	.byte	0x04, 0x12
        /*1922*/ 	.short	(.L_1073 - .L_1072)
	.align		4
.L_1072:
        /*1924*/ 	.word	index@(_ZN10layer_norm22ln_bwd_finalize_kernelINS_22Kernel_traits_finalizeILj768E6__halfS2_fS2_fjLb1ELj1024ELj4ENS_18Kernel_traits_baseILj768ES2_S2_fS2_fjLj1024EEEEELb1ELb0EEEvNS_9BwdParamsE)
        /*1928*/ 	.word	0x00000000


	//----- nvinfo : EIATTR_MIN_STACK_SIZE
	.align		4
.L_1073:
        /*192c*/ 	.byte	0x04, 0x12
        /*192e*/ 	.short	(.L_1075 - .L_1074)
	.align		4
.L_1074:
        /*1930*/ 	.word	index@(_ZN10layer_norm13ln_bwd_kernelINS_13Kernel_traitsI6__halfS2_fS2_fjLj768ELj1ELj4ELj1ELj16ENS_18Kernel_traits_baseILj768ES2_S2_fS2_fjLj128EEEEELb1ELb1ELb1ELb0EEEvNS_9BwdParamsE)
        /*1934*/ 	.word	0x00000000


	//----- nvinfo : EIATTR_MIN_STACK_SIZE
	.align		4
.L_1075:
        /*1938*/ 	.byte	0x04, 0x12
        /*193a*/ 	.short	(.L_1077 - .L_1076)
	.align		4
.L_1076:
        /*193c*/ 	.word	index@(_ZN10layer_norm22ln_bwd_finalize_kernelINS_22Kernel_traits_finalizeILj768E6__halfS2_fS2_fjLb1ELj1024ELj4ENS_18Kernel_traits_baseILj768ES2_S2_fS2_fjLj1024EEEEELb1ELb1EEEvNS_9BwdParamsE)
        /*1940*/ 	.word	0x00000000


	//----- nvinfo : EIATTR_MIN_STACK_SIZE
	.align		4
.L_1077:
        /*1944*/ 	.byte	0x04, 0x12
        /*1946*/ 	.short	(.L_1079 - .L_1078)
	.align		4
.L_1078:
        /*1948*/ 	.word	index@(_ZN10layer_norm13ln_bwd_kernelINS_13Kernel_traitsI6__halfS2_fS2_fjLj768ELj1ELj4ELj1ELj16ENS_18Kernel_traits_baseILj768ES2_S2_fS2_fjLj128EEEEELb1ELb1ELb1ELb1EEEvNS_9BwdParamsE)
        /*194c*/ 	.word	0x00000000


	//----- nvinfo : EIATTR_MIN_STACK_SIZE
	.align		4
.L_1079:
        /*1950*/ 	.byte	0x04, 0x12
        /*1952*/ 	.short	(.L_1081 - .L_1080)
	.align		4
.L_1080:
        /*1954*/ 	.word	index@(_ZN10layer_norm13ln_bwd_kernelINS_13Kernel_traitsIf6__halffS2_fjLj768ELj1ELj4ELj1ELj16ENS_18Kernel_traits_baseILj768EfS2_fS2_fjLj128EEEEELb0ELb0ELb0ELb0EEEvNS_9BwdParamsE)
        /*1958*/ 	.word	0x00000000


	//----- nvinfo : EIATTR_MIN_STACK_SIZE
	.align		4
.L_1081:
        /*195c*/ 	.byte	0x04, 0x12
        /*195e*/ 	.short	(.L_1083 - .L_1082)
	.align		4
.L_1082:
        /*1960*/ 	.word	index@(_ZN10layer_norm13ln_bwd_kernelINS_13Kernel_traitsIf6__halffS2_fjLj768ELj1ELj4ELj1ELj16ENS_18Kernel_traits_baseILj768EfS2_fS2_fjLj128EEEEELb0ELb0ELb0ELb1EEEvNS_9BwdParamsE)
        /*1964*/ 	.word	0x00000000


	//----- nvinfo : EIATTR_MIN_STACK_SIZE
	.align		4
.L_1083:
        /*1968*/ 	.byte	0x04, 0x12
        /*196a*/ 	.short	(.L_1085 - .L_1084)
	.align		4
.L_1084:
        /*196c*/ 	.word	index@(_ZN10layer_norm13ln_bwd_kernelINS_13Kernel_traitsIf6__halffS2_fjLj768ELj1ELj4ELj1ELj16ENS_18Kernel_traits_baseILj768EfS2_fS2_fjLj128EEEEELb0ELb0ELb1ELb0EEEvNS_9BwdParamsE)
        /*1970*/ 	.word	0x00000000


	//----- nvinfo : EIATTR_MIN_STACK_SIZE
	.align		4
.L_1085:
        /*1974*/ 	.byte	0x04, 0x12
        /*1976*/ 	.short	(.L_1087 - .L_1086)
	.align		4
.L_1086:
        /*1978*/ 	.word	index@(_ZN10layer_norm13ln_bwd_kernelINS_13Kernel_traitsIf6__halffS2_fjLj768ELj1ELj4ELj1ELj16ENS_18Kernel_traits_baseILj768EfS2_fS2_fjLj128EEEEELb0ELb0ELb1ELb1EEEvNS_9BwdParamsE)
        /*197c*/ 	.word	0x00000000


	//----- nvinfo : EIATTR_MIN_STACK_SIZE
	.align		4
.L_1087:
        /*1980*/ 	.byte	0x04, 0x12
        /*1982*/ 	.short	(.L_1089 - .L_1088)
	.align		4
.L_1088:
        /*1984*/ 	.word	index@(_ZN10layer_norm13ln_bwd_kernelINS_13Kernel_traitsIf6__halffS2_fjLj768ELj1ELj4ELj1ELj16ENS_18Kernel_traits_baseILj768EfS2_fS2_fjLj128EEEEELb0ELb1ELb0ELb0EEEvNS_9BwdParamsE)
        /*1988*/ 	.word	0x00000000


	//----- nvinfo : EIATTR_MIN_STACK_SIZE
	.align		4
.L_1089:
        /*198c*/ 	.byte	0x04, 0x12
        /*198e*/ 	.short	(.L_1091 - .L_1090)
	.align		4
.L_1090:
        /*1990*/ 	.word	index@(_ZN10layer_norm13ln_bwd_kernelINS_13Kernel_traitsIf6__halffS2_fjLj768ELj1ELj4ELj1ELj16ENS_18Kernel_traits_baseILj768EfS2_fS2_fjLj128EEEEELb0ELb1ELb0ELb1EEEvNS_9BwdParamsE)
        /*1994*/ 	.word	0x00000000


	//----- nvinfo : EIATTR_MIN_STACK_SIZE
	.align		4
.L_1091:
        /*1998*/ 	.byte	0x04, 0x12
        /*199a*/ 	.short	(.L_1093 - .L_1092)
	.align		4
.L_1092:
        /*199c*/ 	.word	index@(_ZN10layer_norm13ln_bwd_kernelINS_13Kernel_traitsIf6__halffS2_fjLj768ELj1ELj4ELj1ELj16ENS_18Kernel_traits_baseILj768EfS2_fS2_fjLj128EEEEELb0ELb1ELb1ELb0EEEvNS_9BwdParamsE)
        /*19a0*/ 	.word	0x00000000


	//----- nvinfo : EIATTR_MIN_STACK_SIZE
	.align		4
.L_1093:
        /*19a4*/ 	.byte	0x04, 0x12
        /*19a6*/ 	.short	(.L_1095 - .L_1094)
	.align		4
.L_1094:
        /*19a8*/ 	.word	index@(_ZN10layer_norm13ln_bwd_kernelINS_13Kernel_traitsIf6__halffS2_fjLj768ELj1ELj4ELj1ELj16ENS_18Kernel_traits_baseILj768EfS2_fS2_fjLj128EEEEELb0ELb1ELb1ELb1EEEvNS_9BwdParamsE)
        /*19ac*/ 	.word	0x00000000


	//----- nvinfo : EIATTR_MIN_STACK_SIZE
	.align		4
.L_1095:
        /*19b0*/ 	.byte	0x04, 0x12
        /*19b2*/ 	.short	(.L_1097 - .L_1096)
	.align		4
.L_1096:
        /*19b4*/ 	.word	index@(_ZN10layer_norm13ln_bwd_kernelINS_13Kernel_traitsIf6__halffS2_fjLj768ELj1ELj4ELj1ELj16ENS_18Kernel_traits_baseILj768EfS2_fS2_fjLj128EEEEELb1ELb0ELb0ELb0EEEvNS_9BwdParamsE)
        /*19b8*/ 	.word	0x00000000


	//----- nvinfo : EIATTR_MIN_STACK_SIZE
	.align		4
.L_1097:
        /*19bc*/ 	.byte	0x04, 0x12
        /*19be*/ 	.short	(.L_1099 - .L_1098)
	.align		4
.L_1098:
        /*19c0*/ 	.word	index@(_ZN10layer_norm13ln_bwd_kernelINS_13Kernel_traitsIf6__halffS2_fjLj768ELj1ELj4ELj1ELj16ENS_18Kernel_traits_baseILj768EfS2_fS2_fjLj128EEEEELb1ELb0ELb0ELb1EEEvNS_9BwdParamsE)
        /*19c4*/ 	.word	0x00000000


	//----- nvinfo : EIATTR_MIN_STACK_SIZE
	.align		4
.L_1099:
        /*19c8*/ 	.byte	0x04, 0x12
        /*19ca*/ 	.short	(.L_1101 - .L_1100)
	.align		4
.L_1100:
        /*19cc*/ 	.word	index@(_ZN10layer_norm22ln_bwd_finalize_kernelINS_22Kernel_traits_finalizeILj768Ef6__halffS2_fjLb0ELj1024ELj4ENS_18Kernel_traits_baseILj768EfS2_fS2_fjLj1024EEEEELb0ELb0EEEvNS_9BwdParamsE)
        /*19d0*/ 	.word	0x00000000


	//----- nvinfo : EIATTR_MIN_STACK_SIZE
	.align		4
.L_1101:
        /*19d4*/ 	.byte	0x04, 0x12
        /*19d6*/ 	.short	(.L_1103 - .L_1102)
	.align		4
.L_1102:
        /*19d8*/ 	.word	index@(_ZN10layer_norm13ln_bwd_kernelINS_13Kernel_traitsIf6__halffS2_fjLj768ELj1ELj4ELj1ELj16ENS_18Kernel_traits_baseILj768EfS2_fS2_fjLj128EEEEELb1ELb0ELb1ELb0EEEvNS_9BwdParamsE)
        /*19dc*/ 	.word	0x00000000


	//----- nvinfo : EIATTR_MIN_STACK_SIZE
	.align		4
.L_1103:
        /*19e0*/ 	.byte	0x04, 0x12
        /*19e2*/ 	.short	(.L_1105 - .L_1104)
	.align		4
.L_1104:
        /*19e4*/ 	.word	index@(_ZN10layer_norm22ln_bwd_finalize_kernelINS_22Kernel_traits_finalizeILj768Ef6__halffS2_fjLb0ELj1024ELj4ENS_18Kernel_traits_baseILj768EfS2_fS2_fjLj1024EEEEELb0ELb1EEEvNS_9BwdParamsE)
        /*19e8*/ 	.word	0x00000000


	//----- nvinfo : EIATTR_MIN_STACK_SIZE
	.align		4
.L_1105:
        /*19ec*/ 	.byte	0x04, 0x12
        /*19ee*/ 	.short	(.L_1107 - .L_1106)
	.align		4
.L_1106:
        /*19f0*/ 	.word	index@(_ZN10layer_norm13ln_bwd_kernelINS_13Kernel_traitsIf6__halffS2_fjLj768ELj1ELj4ELj1ELj16ENS_18Kernel_traits_baseILj768EfS2_fS2_fjLj128EEEEELb1ELb0ELb1ELb1EEEvNS_9BwdParamsE)
        /*19f4*/ 	.word	0x00000000


	//----- nvinfo : EIATTR_MIN_STACK_SIZE
	.align		4
.L_1107:
        /*19f8*/ 	.byte	0x04, 0x12
        /*19fa*/ 	.short	(.L_1109 - .L_1108)
	.align		4
.L_1108:
        /*19fc*/ 	.word	index@(_ZN10layer_norm13ln_bwd_kernelINS_13Kernel_traitsIf6__halffS2_fjLj768ELj1ELj4ELj1ELj16ENS_18Kernel_traits_baseILj768EfS2_fS2_fjLj128EEEEELb1ELb1ELb0ELb0EEEvNS_9BwdParamsE)
        /*1a00*/ 	.word	0x00000000


	//----- nvinfo : EIATTR_MIN_STACK_SIZE
	.align		4
.L_1109:
        /*1a04*/ 	.byte	0x04, 0x12
        /*1a06*/ 	.short	(.L_1111 - .L_1110)
	.align		4
.L_1110:
        /*1a08*/ 	.word	index@(_ZN10layer_norm13ln_bwd_kernelINS_13Kernel_traitsIf6__halffS2_fjLj768ELj1ELj4ELj1ELj16ENS_18Kernel_traits_baseILj768EfS2_fS2_fjLj128EEEEELb1ELb1ELb0ELb1EEEvNS_9BwdParamsE)
        /*1a0c*/ 	.word	0x00000000


	//----- nvinfo : EIATTR_MIN_STACK_SIZE
	.align		4
.L_1111:
        /*1a10*/ 	.byte	0x04, 0x12
        /*1a12*/ 	.short	(.L_1113 - .L_1112)
	.align		4
.L_1112:
        /*1a14*/ 	.word	index@(_ZN10layer_norm22ln_bwd_finalize_kernelINS_22Kernel_traits_finalizeILj768Ef6__halffS2_fjLb1ELj1024ELj4ENS_18Kernel_traits_baseILj768EfS2_fS2_fjLj1024EEEEELb1ELb0EEEvNS_9BwdParamsE)
        /*1a18*/ 	.word	0x00000000


	//----- nvinfo : EIATTR_MIN_STACK_SIZE
	.align		4
.L_1113:
        /*1a1c*/ 	.byte	0x04, 0x12
        /*1a1e*/ 	.short	(.L_1115 - .L_1114)
	.align		4
.L_1114:
        /*1a20*/ 	.word	index@(_ZN10layer_norm13ln_bwd_kernelINS_13Kernel_traitsIf6__halffS2_fjLj768ELj1ELj4ELj1ELj16ENS_18Kernel_traits_baseILj768EfS2_fS2_fjLj128EEEEELb1ELb1ELb1ELb0EEEvNS_9BwdParamsE)
        /*1a24*/ 	.word	0x00000000


	//----- nvinfo : EIATTR_MIN_STACK_SIZE
	.align		4
.L_1115:
        /*1a28*/ 	.byte	0x04, 0x12
        /*1a2a*/ 	.short	(.L_1117 - .L_1116)
	.align		4
.L_1116:
        /*1a2c*/ 	.word	index@(_ZN10layer_norm22ln_bwd_finalize_kernelINS_22Kernel_traits_finalizeILj768Ef6__halffS2_fjLb1ELj1024ELj4ENS_18Kernel_traits_baseILj768EfS2_fS2_fjLj1024EEEEELb1ELb1EEEvNS_9BwdParamsE)
        /*1a30*/ 	.word	0x00000000


	//----- nvinfo : EIATTR_MIN_STACK_SIZE
	.align		4
.L_1117:
        /*1a34*/ 	.byte	0x04, 0x12
        /*1a36*/ 	.short	(.L_1119 - .L_1118)
	.align		4
.L_1118:
        /*1a38*/ 	.word	index@(_ZN10layer_norm13ln_bwd_kernelINS_13Kernel_traitsIf6__halffS2_fjLj768ELj1ELj4ELj1ELj16ENS_18Kernel_traits_baseILj768EfS2_fS2_fjLj128EEEEELb1ELb1ELb1ELb1EEEvNS_9BwdParamsE)
        /*1a3c*/ 	.word	0x00000000


	//----- nvinfo : EIATTR_MIN_STACK_SIZE
	.align		4
.L_1119:
        /*1a40*/ 	.byte	0x04, 0x12
        /*1a42*/ 	.short	(.L_1121 - .L_1120)
	.align		4
.L_1120:
        /*1a44*/ 	.word	index@(_ZN10layer_norm13ln_bwd_kernelINS_13Kernel_traitsI6__halfffffjLj768ELj1ELj4ELj1ELj16ENS_18Kernel_traits_baseILj768ES2_ffffjLj128EEEEELb0ELb0ELb0ELb0EEEvNS_9BwdParamsE)
        /*1a48*/ 	.word	0x00000000


	//----- nvinfo : EIATTR_MIN_STACK_SIZE
	.align		4
.L_1121:
        /*1a4c*/ 	.byte	0x04, 0x12
        /*1a4e*/ 	.short	(.L_1123 - .L_1122)
	.align		4
.L_1122:
        /*1a50*/ 	.word	index@(_ZN10layer_norm13ln_bwd_kernelINS_13Kernel_traitsI6__halfffffjLj768ELj1ELj4ELj1ELj16ENS_18Kernel_traits_baseILj768ES2_ffffjLj128EEEEELb0ELb0ELb0ELb1EEEvNS_9BwdParamsE)
        /*1a54*/ 	.word	0x00000000


	//----- nvinfo : EIATTR_MIN_STACK_SIZE
	.align		4
.L_1123:
        /*1a58*/ 	.byte	0x04, 0x12
        /*1a5a*/ 	.short	(.L_1125 - .L_1124)
	.align		4
.L_1124:
        /*1a5c*/ 	.word	index@(_ZN10layer_norm13ln_bwd_kernelINS_13Kernel_traitsI6__halfffffjLj768ELj1ELj4ELj1ELj16ENS_18Kernel_traits_baseILj768ES2_ffffjLj128EEEEELb0ELb0ELb1ELb0EEEvNS_9BwdParamsE)
        /*1a60*/ 	.word	0x00000000


	//----- nvinfo : EIATTR_MIN_STACK_SIZE
	.align		4
.L_1125:
        /*1a64*/ 	.byte	0x04, 0x12
        /*1a66*/ 	.short	(.L_1127 - .L_1126)
	.align		4
.L_1126:
        /*1a68*/ 	.word	index@(_ZN10layer_norm13ln_bwd_kernelINS_13Kernel_traitsI6__halfffffjLj768ELj1ELj4ELj1ELj16ENS_18Kernel_traits_baseILj768ES2_ffffjLj128EEEEELb0ELb0ELb1ELb1EEEvNS_9BwdParamsE)
        /*1a6c*/ 	.word	0x00000000


	//----- nvinfo : EIATTR_MIN_STACK_SIZE
	.align		4
.L_1127:
        /*1a70*/ 	.byte	0x04, 0x12
        /*1a72*/ 	.short	(.L_1129 - .L_1128)
	.align		4
.L_1128:
        /*1a74*/ 	.word	index@(_ZN10layer_norm13ln_bwd_kernelINS_13Kernel_traitsI6__halfffffjLj768ELj1ELj4ELj1ELj16ENS_18Kernel_traits_baseILj768ES2_ffffjLj128EEEEELb0ELb1ELb0ELb0EEEvNS_9BwdParamsE)
        /*1a78*/ 	.word	0x00000000


	//----- nvinfo : EIATTR_MIN_STACK_SIZE
	.align		4
.L_1129:
        /*1a7c*/ 	.byte	0x04, 0x12
        /*1a7e*/ 	.short	(.L_1131 - .L_1130)
	.align		4
.L_1130:
        /*1a80*/ 	.word	index@(_ZN10layer_norm13ln_bwd_kernelINS_13Kernel_traitsI6__halfffffjLj768ELj1ELj4ELj1ELj16ENS_18Kernel_traits_baseILj768ES2_ffffjLj128EEEEELb0ELb1ELb0ELb1EEEvNS_9BwdParamsE)
        /*1a84*/ 	.word	0x00000000


	//----- nvinfo : EIATTR_MIN_STACK_SIZE
	.align		4
.L_1131:
        /*1a88*/ 	.byte	0x04, 0x12
        /*1a8a*/ 	.short	(.L_1133 - .L_1132)
	.align		4
.L_1132:
        /*1a8c*/ 	.word	index@(_ZN10layer_norm13ln_bwd_kernelINS_13Kernel_traitsI6__halfffffjLj768ELj1ELj4ELj1ELj16ENS_18Kernel_traits_baseILj768ES2_ffffjLj128EEEEELb0ELb1ELb1ELb0EEEvNS_9BwdParamsE)
        /*1a90*/ 	.word	0x00000000


	//----- nvinfo : EIATTR_MIN_STACK_SIZE
	.align		4
.L_1133:
        /*1a94*/ 	.byte	0x04, 0x12
        /*1a96*/ 	.short	(.L_1135 - .L_1134)
	.align		4
.L_1134:
        /*1a98*/ 	.word	index@(_ZN10layer_norm13ln_bwd_kernelINS_13Kernel_traitsI6__halfffffjLj768ELj1ELj4ELj1ELj16ENS_18Kernel_traits_baseILj768ES2_ffffjLj128EEEEELb0ELb1ELb1ELb1EEEvNS_9BwdParamsE)
        /*1a9c*/ 	.word	0x00000000


	//----- nvinfo : EIATTR_MIN_STACK_SIZE
	.align		4
.L_1135:
        /*1aa0*/ 	.byte	0x04, 0x12
        /*1aa2*/ 	.short	(.L_1137 - .L_1136)
	.align		4
.L_1136:
        /*1aa4*/ 	.word	index@(_ZN10layer_norm13ln_bwd_kernelINS_13Kernel_traitsI6__halfffffjLj768ELj1ELj4ELj1ELj16ENS_18Kernel_traits_baseILj768ES2_ffffjLj128EEEEELb1ELb0ELb0ELb0EEEvNS_9BwdParamsE)
        /*1aa8*/ 	.word	0x00000000


	//----- nvinfo : EIATTR_MIN_STACK_SIZE
	.align		4
.L_1137:
        /*1aac*/ 	.byte	0x04, 0x12
        /*1aae*/ 	.short	(.L_1139 - .L_1138)
	.align		4
.L_1138:
        /*1ab0*/ 	.word	index@(_ZN10layer_norm13ln_bwd_kernelINS_13Kernel_traitsI6__halfffffjLj768ELj1ELj4ELj1ELj16ENS_18Kernel_traits_baseILj768ES2_ffffjLj128EEEEELb1ELb0ELb0ELb1EEEvNS_9BwdParamsE)
        /*1ab4*/ 	.word	0x00000000


	//----- nvinfo : EIATTR_MIN_STACK_SIZE
	.align		4
.L_1139:
        /*1ab8*/ 	.byte	0x04, 0x12
        /*1aba*/ 	.short	(.L_1141 - .L_1140)
	.align		4
.L_1140:
        /*1abc*/ 	.word	index@(_ZN10layer_norm22ln_bwd_finalize_kernelINS_22Kernel_traits_finalizeILj768E6__halfffffjLb0ELj1024ELj4ENS_18Kernel_traits_baseILj768ES2_ffffjLj1024EEEEELb0ELb0EEEvNS_9BwdParamsE)
        /*1ac0*/ 	.word	0x00000000


	//----- nvinfo : EIATTR_MIN_STACK_SIZE
	.align		4
.L_1141:
        /*1ac4*/ 	.byte	0x04, 0x12
        /*1ac6*/ 	.short	(.L_1143 - .L_1142)
	.align		4
.L_1142:
        /*1ac8*/ 	.word	index@(_ZN10layer_norm13ln_bwd_kernelINS_13Kernel_traitsI6__halfffffjLj768ELj1ELj4ELj1ELj16ENS_18Kernel_traits_baseILj768ES2_ffffjLj128EEEEELb1ELb0ELb1ELb0EEEvNS_9BwdParamsE)
        /*1acc*/ 	.word	0x00000000


	//----- nvinfo : EIATTR_MIN_STACK_SIZE
	.align		4
.L_1143:
        /*1ad0*/ 	.byte	0x04, 0x12
        /*1ad2*/ 	.short	(.L_1145 - .L_1144)
	.align		4
.L_1144:
        /*1ad4*/ 	.word	index@(_ZN10layer_norm22ln_bwd_finalize_kernelINS_22Kernel_traits_finalizeILj768E6__halfffffjLb0ELj1024ELj4ENS_18Kernel_traits_baseILj768ES2_ffffjLj1024EEEEELb0ELb1EEEvNS_9BwdParamsE)
        /*1ad8*/ 	.word	0x00000000


	//----- nvinfo : EIATTR_MIN_STACK_SIZE
	.align		4
.L_1145:
        /*1adc*/ 	.byte	0x04, 0x12
        /*1ade*/ 	.short	(.L_1147 - .L_1146)
	.align		4
.L_1146:
        /*1ae0*/ 	.word	index@(_ZN10layer_norm13ln_bwd_kernelINS_13Kernel_traitsI6__halfffffjLj768ELj1ELj4ELj1ELj16ENS_18Kernel_traits_baseILj768ES2_ffffjLj128EEEEELb1ELb0ELb1ELb1EEEvNS_9BwdParamsE)
        /*1ae4*/ 	.word	0x00000000


	//----- nvinfo : EIATTR_MIN_STACK_SIZE
	.align		4
.L_1147:
        /*1ae8*/ 	.byte	0x04, 0x12
        /*1aea*/ 	.short	(.L_1149 - .L_1148)
	.align		4
.L_1148:
        /*1aec*/ 	.word	index@(_ZN10layer_norm13ln_bwd_kernelINS_13Kernel_traitsI6__halfffffjLj768ELj1ELj4ELj1ELj16ENS_18Kernel_traits_baseILj768ES2_ffffjLj128EEEEELb1ELb1ELb0ELb0EEEvNS_9BwdParamsE)
        /*1af0*/ 	.word	0x00000000


	//----- nvinfo : EIATTR_MIN_STACK_SIZE
	.align		4
.L_1149:
        /*1af4*/ 	.byte	0x04, 0x12
        /*1af6*/ 	.short	(.L_1151 - .L_1150)
	.align		4
.L_1150:
        /*1af8*/ 	.word	index@(_ZN10layer_norm13ln_bwd_kernelINS_13Kernel_traitsI6__halfffffjLj768ELj1ELj4ELj1ELj16ENS_18Kernel_traits_baseILj768ES2_ffffjLj128EEEEELb1ELb1ELb0ELb1EEEvNS_9BwdParamsE)
        /*1afc*/ 	.word	0x00000000


	//----- nvinfo : EIATTR_MIN_STACK_SIZE
	.align		4
.L_1151:
        /*1b00*/ 	.byte	0x04, 0x12
        /*1b02*/ 	.short	(.L_1153 - .L_1152)
	.align		4
.L_1152:
        /*1b04*/ 	.word	index@(_ZN10layer_norm22ln_bwd_finalize_kernelINS_22Kernel_traits_finalizeILj768E6__halfffffjLb1ELj1024ELj4ENS_18Kernel_traits_baseILj768ES2_ffffjLj1024EEEEELb1ELb0EEEvNS_9BwdParamsE)
        /*1b08*/ 	.word	0x00000000


	//----- nvinfo : EIATTR_MIN_STACK_SIZE
	.align		4
.L_1153:
        /*1b0c*/ 	.byte	0x04, 0x12
        /*1b0e*/ 	.short	(.L_1155 - .L_1154)
	.align		4
.L_1154:
        /*1b10*/ 	.word	index@(_ZN10layer_norm13ln_bwd_kernelINS_13Kernel_traitsI6__halfffffjLj768ELj1ELj4ELj1ELj16ENS_18Kernel_traits_baseILj768ES2_ffffjLj128EEEEELb1ELb1ELb1ELb0EEEvNS_9BwdParamsE)
        /*1b14*/ 	.word	0x00000000


	//----- nvinfo : EIATTR_MIN_STACK_SIZE
	.align		4
.L_1155:
        /*1b18*/ 	.byte	0x04, 0x12
        /*1b1a*/ 	.short	(.L_1157 - .L_1156)
	.align		4
.L_1156:
        /*1b1c*/ 	.word	index@(_ZN10layer_norm22ln_bwd_finalize_kernelINS_22Kernel_traits_finalizeILj768E6__halfffffjLb1ELj1024ELj4ENS_18Kernel_traits_baseILj768ES2_ffffjLj1024EEEEELb1ELb1EEEvNS_9BwdParamsE)
        /*1b20*/ 	.word	0x00000000


	//----- nvinfo : EIATTR_MIN_STACK_SIZE
	.align		4
.L_1157:
        /*1b24*/ 	.byte	0x04, 0x12
        /*1b26*/ 	.short	(.L_1159 - .L_1158)
	.align		4
.L_1158:
        /*1b28*/ 	.word	index@(_ZN10layer_norm13ln_bwd_kernelINS_13Kernel_traitsI6__halfffffjLj768ELj1ELj4ELj1ELj16ENS_18Kernel_traits_baseILj768ES2_ffffjLj128EEEEELb1ELb1ELb1ELb1EEEvNS_9BwdParamsE)
        /*1b2c*/ 	.word	0x00000000


	//----- nvinfo : EIATTR_MIN_STACK_SIZE
	.align		4
.L_1159:
        /*1b30*/ 	.byte	0x04, 0x12
        /*1b32*/ 	.short	(.L_1161 - .L_1160)
	.align		4
.L_1160:
        /*1b34*/ 	.word	index@(_ZN10layer_norm13ln_bwd_kernelINS_13Kernel_traitsIfffffjLj768ELj1ELj4ELj1ELj16ENS_18Kernel_traits_baseILj768EfffffjLj128EEEEELb0ELb0ELb0ELb0EEEvNS_9BwdParamsE)
        /*1b38*/ 	.word	0x00000000


	//----- nvinfo : EIATTR_MIN_STACK_SIZE
	.align		4
.L_1161:
        /*1b3c*/ 	.byte	0x04, 0x12
        /*1b3e*/ 	.short	(.L_1163 - .L_1162)
	.align		4
.L_1162:
        /*1b40*/ 	.word	index@(_ZN10layer_norm13ln_bwd_kernelINS_13Kernel_traitsIfffffjLj768ELj1ELj4ELj1ELj16ENS_18Kernel_traits_baseILj768EfffffjLj128EEEEELb0ELb0ELb0ELb1EEEvNS_9BwdParamsE)
        /*1b44*/ 	.word	0x00000000


	//----- nvinfo : EIATTR_MIN_STACK_SIZE
	.align		4
.L_1163:
        /*1b48*/ 	.byte	0x04, 0x12
        /*1b4a*/ 	.short	(.L_1165 - .L_1164)
	.align		4
.L_1164:
        /*1b4c*/ 	.word	index@(_ZN10layer_norm13ln_bwd_kernelINS_13Kernel_traitsIfffffjLj768ELj1ELj4ELj1ELj16ENS_18Kernel_traits_baseILj768EfffffjLj128EEEEELb0ELb0ELb1ELb0EEEvNS_9BwdParamsE)
        /*1b50*/ 	.word	0x00000000


	//----- nvinfo : EIATTR_MIN_STACK_SIZE
	.align		4
.L_1165:
        /*1b54*/ 	.byte	0x04, 0x12
        /*1b56*/ 	.short	(.L_1167 - .L_1166)
	.align		4
.L_1166:
        /*1b58*/ 	.word	index@(_ZN10layer_norm13ln_bwd_kernelINS_13Kernel_traitsIfffffjLj768ELj1ELj4ELj1ELj16ENS_18Kernel_traits_baseILj768EfffffjLj128EEEEELb0ELb0ELb1ELb1EEEvNS_9BwdParamsE)
        /*1b5c*/ 	.word	0x00000000


	//----- nvinfo : EIATTR_MIN_STACK_SIZE
	.align		4
.L_1167:
        /*1b60*/ 	.byte	0x04, 0x12
        /*1b62*/ 	.short	(.L_1169 - .L_1168)
	.align		4
.L_1168:
        /*1b64*/ 	.word	index@(_ZN10layer_norm13ln_bwd_kernelINS_13Kernel_traitsIfffffjLj768ELj1ELj4ELj1ELj16ENS_18Kernel_traits_baseILj768EfffffjLj128EEEEELb0ELb1ELb0ELb0EEEvNS_9BwdParamsE)
        /*1b68*/ 	.word	0x00000000


	//----- nvinfo : EIATTR_MIN_STACK_SIZE
	.align		4
.L_1169:
        /*1b6c*/ 	.byte	0x04, 0x12
        /*1b6e*/ 	.short	(.L_1171 - .L_1170)
	.align		4
.L_1170:
        /*1b70*/ 	.word	index@(_ZN10layer_norm13ln_bwd_kernelINS_13Kernel_traitsIfffffjLj768ELj1ELj4ELj1ELj16ENS_18Kernel_traits_baseILj768EfffffjLj128EEEEELb0ELb1ELb0ELb1EEEvNS_9BwdParamsE)
        /*1b74*/ 	.word	0x00000010


	//----- nvinfo : EIATTR_MIN_STACK_SIZE
	.align		4
.L_1171:
        /*1b78*/ 	.byte	0x04, 0x12
        /*1b7a*/ 	.short	(.L_1173 - .L_1172)
	.align		4
.L_1172:
        /*1b7c*/ 	.word	index@(_ZN10layer_norm13ln_bwd_kernelINS_13Kernel_traitsIfffffjLj768ELj1ELj4ELj1ELj16ENS_18Kernel_traits_baseILj768EfffffjLj128EEEEELb0ELb1ELb1ELb0EEEvNS_9BwdParamsE)
        /*1b80*/ 	.word	0x00000000


	//----- nvinfo : EIATTR_MIN_STACK_SIZE
	.align		4
.L_1173:
        /*1b84*/ 	.byte	0x04, 0x12
        /*1b86*/ 	.short	(.L_1175 - .L_1174)
	.align		4
.L_1174:
        /*1b88*/ 	.word	index@(_ZN10layer_norm13ln_bwd_kernelINS_13Kernel_traitsIfffffjLj768ELj1ELj4ELj1ELj16ENS_18Kernel_traits_baseILj768EfffffjLj128EEEEELb0ELb1ELb1ELb1EEEvNS_9BwdParamsE)
        /*1b8c*/ 	.word	0x00000000


	//----- nvinfo : EIATTR_MIN_STACK_SIZE
	.align		4
.L_1175:
        /*1b90*/ 	.byte	0x04, 0x12
        /*1b92*/ 	.short	(.L_1177 - .L_1176)
	.align		4
.L_1176:
        /*1b94*/ 	.word	index@(_ZN10layer_norm13ln_bwd_kernelINS_13Kernel_traitsIfffffjLj768ELj1ELj4ELj1ELj16ENS_18Kernel_traits_baseILj768EfffffjLj128EEEEELb1ELb0ELb0ELb0EEEvNS_9BwdParamsE)
        /*1b98*/ 	.word	0x00000000


	//----- nvinfo : EIATTR_MIN_STACK_SIZE
	.align		4
.L_1177:
        /*1b9c*/ 	.byte	0x04, 0x12
        /*1b9e*/ 	.short	(.L_1179 - .L_1178)
	.align		4
.L_1178:
        /*1ba0*/ 	.word	index@(_ZN10layer_norm13ln_bwd_kernelINS_13Kernel_traitsIfffffjLj768ELj1ELj4ELj1ELj16ENS_18Kernel_traits_baseILj768EfffffjLj128EEEEELb1ELb0ELb0ELb1EEEvNS_9BwdParamsE)
        /*1ba4*/ 	.word	0x00000000


	//----- nvinfo : EIATTR_MIN_STACK_SIZE
	.align		4
.L_1179:
        /*1ba8*/ 	.byte	0x04, 0x12
        /*1baa*/ 	.short	(.L_1181 - .L_1180)
	.align		4
.L_1180:
        /*1bac*/ 	.word	index@(_ZN10layer_norm22ln_bwd_finalize_kernelINS_22Kernel_traits_finalizeILj768EfffffjLb0ELj1024ELj4ENS_18Kernel_traits_baseILj768EfffffjLj1024EEEEELb0ELb0EEEvNS_9BwdParamsE)
        /*1bb0*/ 	.word	0x00000000


	//----- nvinfo : EIATTR_MIN_STACK_SIZE
	.align		4
.L_1181:
        /*1bb4*/ 	.byte	0x04, 0x12
        /*1bb6*/ 	.short	(.L_1183 - .L_1182)
	.align		4
.L_1182:
        /*1bb8*/ 	.word	index@(_ZN10layer_norm13ln_bwd_kernelINS_13Kernel_traitsIfffffjLj768ELj1ELj4ELj1ELj16ENS_18Kernel_traits_baseILj768EfffffjLj128EEEEELb1ELb0ELb1ELb0EEEvNS_9BwdParamsE)
        /*1bbc*/ 	.word	0x00000000


	//----- nvinfo : EIATTR_MIN_STACK_SIZE
	.align		4
.L_1183:
        /*1bc0*/ 	.byte	0x04, 0x12
        /*1bc2*/ 	.short	(.L_1185 - .L_1184)
	.align		4
.L_1184:
        /*1bc4*/ 	.word	index@(_ZN10layer_norm22ln_bwd_finalize_kernelINS_22Kernel_traits_finalizeILj768EfffffjLb0ELj1024ELj4ENS_18Kernel_traits_baseILj768EfffffjLj1024EEEEELb0ELb1EEEvNS_9BwdParamsE)
        /*1bc8*/ 	.word	0x00000000


	//----- nvinfo : EIATTR_MIN_STACK_SIZE
	.align		4
.L_1185:
        /*1bcc*/ 	.byte	0x04, 0x12
        /*1bce*/ 	.short	(.L_1187 - .L_1186)
	.align		4
.L_1186:
        /*1bd0*/ 	.word	index@(_ZN10layer_norm13ln_bwd_kernelINS_13Kernel_traitsIfffffjLj768ELj1ELj4ELj1ELj16ENS_18Kernel_traits_baseILj768EfffffjLj128EEEEELb1ELb0ELb1ELb1EEEvNS_9BwdParamsE)
        /*1bd4*/ 	.word	0x00000000


	//----- nvinfo : EIATTR_MIN_STACK_SIZE
	.align		4
.L_1187:
        /*1bd8*/ 	.byte	0x04, 0x12
        /*1bda*/ 	.short	(.L_1189 - .L_1188)
	.align		4
.L_1188:
        /*1bdc*/ 	.word	index@(_ZN10layer_norm13ln_bwd_kernelINS_13Kernel_traitsIfffffjLj768ELj1ELj4ELj1ELj16ENS_18Kernel_traits_baseILj768EfffffjLj128EEEEELb1ELb1ELb0ELb0EEEvNS_9BwdParamsE)
        /*1be0*/ 	.word	0x00000000


	//----- nvinfo : EIATTR_MIN_STACK_SIZE
	.align		4
.L_1189:
        /*1be4*/ 	.byte	0x04, 0x12
        /*1be6*/ 	.short	(.L_1191 - .L_1190)
	.align		4
.L_1190:
        /*1be8*/ 	.word	index@(_ZN10layer_norm13ln_bwd_kernelINS_13Kernel_traitsIfffffjLj768ELj1ELj4ELj1ELj16ENS_18Kernel_traits_baseILj768EfffffjLj128EEEEELb1ELb1ELb0ELb1EEEvNS_9BwdParamsE)
        /*1bec*/ 	.word	0x00000028


	//----- nvinfo : EIATTR_MIN_STACK_SIZE
	.align		4
.L_1191:
        /*1bf0*/ 	.byte	0x04, 0x12
        /*1bf2*/ 	.short	(.L_1193 - .L_1192)
	.align		4
.L_1192:
        /*1bf4*/ 	.word	index@(_ZN10layer_norm22ln_bwd_finalize_kernelINS_22Kernel_traits_finalizeILj768EfffffjLb1ELj1024ELj4ENS_18Kernel_traits_baseILj768EfffffjLj1024EEEEELb1ELb0EEEvNS_9BwdParamsE)
        /*1bf8*/ 	.word	0x00000000


	//----- nvinfo : EIATTR_MIN_STACK_SIZE
	.align		4
.L_1193:
        /*1bfc*/ 	.byte	0x04, 0x12
        /*1bfe*/ 	.short	(.L_1195 - .L_1194)
	.align		4
.L_1194:
        /*1c00*/ 	.word	index@(_ZN10layer_norm13ln_bwd_kernelINS_13Kernel_traitsIfffffjLj768ELj1ELj4ELj1ELj16ENS_18Kernel_traits_baseILj768EfffffjLj128EEEEELb1ELb1ELb1ELb0EEEvNS_9BwdParamsE)
        /*1c04*/ 	.word	0x00000000


	//----- nvinfo : EIATTR_MIN_STACK_SIZE
	.align		4
.L_1195:
        /*1c08*/ 	.byte	0x04, 0x12
        /*1c0a*/ 	.short	(.L_1197 - .L_1196)
	.align		4
.L_1196:
        /*1c0c*/ 	.word	index@(_ZN10layer_norm22ln_bwd_finalize_kernelINS_22Kernel_traits_finalizeILj768EfffffjLb1ELj1024ELj4ENS_18Kernel_traits_baseILj768EfffffjLj1024EEEEELb1ELb1EEEvNS_9BwdParamsE)
        /*1c10*/ 	.word	0x00000000


	//----- nvinfo : EIATTR_MIN_STACK_SIZE
	.align		4
.L_1197:
        /*1c14*/ 	.byte	0x04, 0x12
        /*1c16*/ 	.short	(.L_1199 - .L_1198)
	.align		4
.L_1198:
        /*1c18*/ 	.word	index@(_ZN10layer_norm13ln_bwd_kernelINS_13Kernel_traitsIfffffjLj768ELj1ELj4ELj1ELj16ENS_18Kernel_traits_baseILj768EfffffjLj128EEEEELb1ELb1ELb1ELb1EEEvNS_9BwdParamsE)
        /*1c1c*/ 	.word	0x00000000
.L_1199:


//--------------------- .nv.compat                --------------------------
	.section	.nv.compat,"",@"SHT_CUDA_COMPAT_INFO"
	.align	4
        /*0000*/ 	.byte	0x02, 0x09, 0x01, 0x00, 0x02, 0x02, 0x01, 0x00, 0x02, 0x05, 0x05, 0x00, 0x03, 0x07, 0x01, 0x01
        /*0010*/ 	.byte	0x02, 0x03, 0x00, 0x00, 0x02, 0x06, 0x01, 0x00, 0x04, 0x0b, 0x08, 0x00, 0x00, 0x00, 0x00, 0x00
        /*0020*/ 	.byte	0x00, 0x00, 0x00, 0x00


//--------------------- .nv.info._ZN10layer_norm13ln_bwd_kernelINS_13Kernel_traitsI13__nv_bfloat16S2_S2_S2_fjLj768ELj1ELj4ELj1ELj16ENS_18Kernel_traits_baseILj768ES2_S2_S2_S2_fjLj128EEEEELb0ELb0ELb0ELb0EEEvNS_9BwdParamsE --------------------------
	.section	.nv.info._ZN10layer_norm13ln_bwd_kernelINS_13Kernel_traitsI13__nv_bfloat16S2_S2_S2_fjLj768ELj1ELj4ELj1ELj16ENS_18Kernel_traits_baseILj768ES2_S2_S2_S2_fjLj128EEEEELb0ELb0ELb0ELb0EEEvNS_9BwdParamsE,"",@"SHT_CUDA_INFO"
	.sectionflags	@""
	.align	4


	//----- nvinfo : EIATTR_CUDA_API_VERSION
	.align		4
        /*0000*/ 	.byte	0x04, 0x37
        /*0002*/ 	.short	(.L_1201 - .L_1200)
.L_1200:
        /*0004*/ 	.word	0x00000082


	//----- nvinfo : EIATTR_KPARAM_INFO
	.align		4
.L_1201:
        /*0008*/ 	.byte	0x04, 0x17
        /*000a*/ 	.short	(.L_1203 - .L_1202)
.L_1202:
        /*000c*/ 	.word	0x00000000
        /*0010*/ 	.short	0x0000
        /*0012*/ 	.short	0x0000
        /*0014*/ 	.byte	0x00, 0xf0, 0xa1, 0x04


	//----- nvinfo : EIATTR_SPARSE_MMA_MASK
	.align		4
.L_1203:
        /*0018*/ 	.byte	0x03, 0x50
        /*001a*/ 	.short	0x0000


	//----- nvinfo : EIATTR_MAXREG_COUNT
	.align		4
        /*001c*/ 	.byte	0x03, 0x1b
        /*001e*/ 	.short	0x00ff


	//----- nvinfo : EIATTR_NUM_BARRIERS
	.align		4
        /*0020*/ 	.byte	0x02, 0x4c
        /*0022*/ 	.byte	0x01
	.zero		1


	//----- nvinfo : EIATTR_MERCURY_ISA_VERSION
	.align		4
        /*0024*/ 	.byte	0x03, 0x5f
        /*0026*/ 	.short	0x0101


	//----- nvinfo : EIATTR_COOP_GROUP_MASK_REGIDS
	.align		4
        /*0028*/ 	.byte	0x04, 0x29
        /*002a*/ 	.short	(.L_1205 - .L_1204)


	//   ....[0]....
.L_1204:
        /*002c*/ 	.word	0xffffffff


	//   ....[1]....
        /*0030*/ 	.word	0xffffffff


	//   ....[2]....
        /*0034*/ 	.word	0xffffffff


	//   ....[3]....
        /*0038*/ 	.word	0xffffffff


	//   ....[4]....
        /*003c*/ 	.word	0xffffffff


	//   ....[5]....
        /*0040*/ 	.word	0xffffffff


	//   ....[6]....
        /*0044*/ 	.word	0xffffffff


	//   ....[7]....
        /*0048*/ 	.word	0xffffffff


	//   ....[8]....
        /*004c*/ 	.word	0xffffffff


	//   ....[9]....
        /*0050*/ 	.word	0xffffffff


	//   ....[10]....
        /*0054*/ 	.word	0x05000098


	//   ....[11]....
        /*0058*/ 	.word	0x05000098


	//   ....[12]....
        /*005c*/ 	.word	0x05000098


	//   ....[13]....
        /*0060*/ 	.word	0x05000098


	//   ....[14]....
        /*0064*/ 	.word	0x05000098


	//   ....[15]....
        /*0068*/ 	.word	0x05000098


	//   ....[16]....
        /*006c*/ 	.word	0x05000098


	//   ....[17]....
        /*0070*/ 	.word	0x05000098


	//   ....[18]....
        /*0074*/ 	.word	0x05000098


	//   ....[19]....
        /*0078*/ 	.word	0x05000098


	//----- nvinfo : EIATTR_COOP_GROUP_INSTR_OFFSETS
	.align		4
.L_1205:
        /*007c*/ 	.byte	0x04, 0x28
        /*007e*/ 	.short	(.L_1207 - .L_1206)


	//   ....[0]....
.L_1206:
        /*0080*/ 	.word	0x00002d90


	//   ....[1]....
        /*0084*/ 	.word	0x00002da0


	//   ....[2]....
        /*0088*/ 	.word	0x00002dd0


	//   ....[3]....
        /*008c*/ 	.word	0x00002de0


	//   ....[4]....
        /*0090*/ 	.word	0x00002e10


	//   ....[5]....
        /*0094*/ 	.word	0x00002e20


	//   ....[6]....
        /*0098*/ 	.word	0x00002e50


	//   ....[7]....
        /*009c*/ 	.word	0x00002e60


	//   ....[8]....
        /*00a0*/ 	.word	0x00002e90


	//   ....[9]....
        /*00a4*/ 	.word	0x00002ea0


	//   ....[10]....
        /*00a8*/ 	.word	0x000062a0


	//   ....[11]....
        /*00ac*/ 	.word	0x00006340


	//   ....[12]....
        /*00b0*/ 	.word	0x000063a0


	//   ....[13]....
        /*00b4*/ 	.word	0x00006400


	//   ....[14]....
        /*00b8*/ 	.word	0x00006470


	//   ....[15]....
        /*00bc*/ 	.word	0x000064d0


	//   ....[16]....
        /*00c0*/ 	.word	0x00006540


	//   ....[17]....
        /*00c4*/ 	.word	0x000065a0


	//   ....[18]....
        /*00c8*/ 	.word	0x00006610


	//   ....[19]....
        /*00cc*/ 	.word	0x00006670


	//----- nvinfo : EIATTR_VRC_CTA_INIT_COUNT
	.align		4
.L_1207:
        /*00d0*/ 	.byte	0x02, 0x4a
	.zero		1
	.zero		1


	//----- nvinfo : EIATTR_EXIT_INSTR_OFFSETS
	.align		4
        /*00d4*/ 	.byte	0x04, 0x1c
        /*00d6*/ 	.short	(.L_1209 - .L_1208)


	//   ....[0]....
.L_1208:
        /*00d8*/ 	.word	0x00006210


	//   ....[1]....
        /*00dc*/ 	.word	0x00006240


	//----- nvinfo : EIATTR_MAX_THREADS
	.align		4
.L_1209:
        /*00e0*/ 	.byte	0x04, 0x05
        /*00e2*/ 	.short	(.L_1211 - .L_1210)
.L_1210:
        /*00e4*/ 	.word	0x00000080
        /*00e8*/ 	.word	0x00000001
        /*00ec*/ 	.word	0x00000001


	//----- nvinfo : EIATTR_CRS_STACK_SIZE
	.align		4
.L_1211:
        /*00f0*/ 	.byte	0x04, 0x1e
        /*00f2*/ 	.short	(.L_1213 - .L_1212)
.L_1212:
        /*00f4*/ 	.word	0x00000000


	//----- nvinfo : EIATTR_CBANK_PARAM_SIZE
	.align		4
.L_1213:
        /*00f8*/ 	.byte	0x03, 0x19
        /*00fa*/ 	.short	0x0128


	//----- nvinfo : EIATTR_PARAM_CBANK
	.align		4
        /*00fc*/ 	.byte	0x04, 0x0a
        /*00fe*/ 	.short	(.L_1215 - .L_1214)
	.align		4
.L_1214:
        /*0100*/ 	.word	index@(.nv.constant0._ZN10layer_norm13ln_bwd_kernelINS_13Kernel_traitsI13__nv_bfloat16S2_S2_S2_fjLj768ELj1ELj4ELj1ELj16ENS_18Kernel_traits_baseILj768ES2_S2_S2_S2_fjLj128EEEEELb0ELb0ELb0ELb0EEEvNS_9BwdParamsE)
        /*0104*/ 	.short	0x0380
        /*0106*/ 	.short	0x0128


	//----- nvinfo : EIATTR_SW_WAR
	.align		4
.L_1215:
        /*0108*/ 	.byte	0x04, 0x36
        /*010a*/ 	.short	(.L_1217 - .L_1216)
.L_1216:
        /*010c*/ 	.word	0x00000008
.L_1217:


//--------------------- .nv.info._ZN10layer_norm13ln_bwd_kernelINS_13Kernel_traitsI13__nv_bfloat16S2_S2_S2_fjLj768ELj1ELj4ELj1ELj16ENS_18Kernel_traits_baseILj768ES2_S2_S2_S2_fjLj128EEEEELb0ELb0ELb0ELb1EEEvNS_9BwdParamsE --------------------------
	.section	.nv.info._ZN10layer_norm13ln_bwd_kernelINS_13Kernel_traitsI13__nv_bfloat16S2_S2_S2_fjLj768ELj1ELj4ELj1ELj16ENS_18Kernel_traits_baseILj768ES2_S2_S2_S2_fjLj128EEEEELb0ELb0ELb0ELb1EEEvNS_9BwdParamsE,"",@"SHT_CUDA_INFO"
	.sectionflags	@""
	.align	4


	//----- nvinfo : EIATTR_CUDA_API_VERSION
	.align		4
        /*0000*/ 	.byte	0x04, 0x37
        /*0002*/ 	.short	(.L_1219 - .L_1218)
.L_1218:
        /*0004*/ 	.word	0x00000082


	//----- nvinfo : EIATTR_KPARAM_INFO
	.align		4
.L_1219:
        /*0008*/ 	.byte	0x04, 0x17
        /*000a*/ 	.short	(.L_1221 - .L_1220)
.L_1220:
        /*000c*/ 	.word	0x00000000
        /*0010*/ 	.short	0x0000
        /*0012*/ 	.short	0x0000
        /*0014*/ 	.byte	0x00, 0xf0, 0xa1, 0x04


	//----- nvinfo : EIATTR_SPARSE_MMA_MASK
	.align		4
.L_1221:
        /*0018*/ 	.byte	0x03, 0x50
        /*001a*/ 	.short	0x0000


	//----- nvinfo : EIATTR_MAXREG_COUNT
	.align		4
        /*001c*/ 	.byte	0x03, 0x1b
        /*001e*/ 	.short	0x00ff


	//----- nvinfo : EIATTR_NUM_BARRIERS
	.align		4
        /*0020*/ 	.byte	0x02, 0x4c
        /*0022*/ 	.byte	0x01
	.zero		1


	//----- nvinfo : EIATTR_MERCURY_ISA_VERSION
	.align		4
        /*0024*/ 	.byte	0x03, 0x5f
        /*0026*/ 	.short	0x0101


	//----- nvinfo : EIATTR_COOP_GROUP_MASK_REGIDS
	.align		4
        /*0028*/ 	.byte	0x04, 0x29
        /*002a*/ 	.short	(.L_1223 - .L_1222)


	//   ....[0]....
.L_1222:
        /*002c*/ 	.word	0xffffffff


	//   ....[1]....
        /*0030*/ 	.word	0xffffffff


	//   ....[2]....
        /*0034*/ 	.word	0xffffffff


	//   ....[3]....
        /*0038*/ 	.word	0xffffffff


	//   ....[4]....
        /*003c*/ 	.word	0xffffffff


	//   ....[5]....
        /*0040*/ 	.word	0xffffffff


	//   ....[6]....
        /*0044*/ 	.word	0xffffffff


	//   ....[7]....
        /*0048*/ 	.word	0xffffffff


	//   ....[8]....
        /*004c*/ 	.word	0xffffffff


	//   ....[9]....
        /*0050*/ 	.word	0xffffffff


	//   ....[10]....
        /*0054*/ 	.word	0x05000023


	//   ....[11]....
        /*0058*/ 	.word	0x05000023


	//   ....[12]....
        /*005c*/ 	.word	0x05000023


	//   ....[13]....
        /*0060*/ 	.word	0x05000023


	//   ....[14]....
        /*0064*/ 	.word	0x05000023


	//   ....[15]....
        /*0068*/ 	.word	0x05000023


	//   ....[16]....
        /*006c*/ 	.word	0x05000023


	//   ....[17]....
        /*0070*/ 	.word	0x05000023


	//   ....[18]....
        /*0074*/ 	.word	0x05000023


	//   ....[19]....
        /*0078*/ 	.word	0x05000023


	//----- nvinfo : EIATTR_COOP_GROUP_INSTR_OFFSETS
	.align		4
.L_1223:
        /*007c*/ 	.byte	0x04, 0x28
        /*007e*/ 	.short	(.L_1225 - .L_1224)


	//   ....[0]....
.L_1224:
        /*0080*/ 	.word	0x00002a60


	//   ....[1]....
        /*0084*/ 	.word	0x00002a90


	//   ....[2]....
        /*0088*/ 	.word	0x00002b10


	//   ....[3]....
        /*008c*/ 	.word	0x00002b20


	//   ....[4]....
        /*0090*/ 	.word	0x00002b60


	//   ....[5]....
        /*0094*/ 	.word	0x00002b80


	//   ....[6]....
        /*0098*/ 	.word	0x00002bc0


	//   ....[7]....
        /*009c*/ 	.word	0x00002bd0


	//   ....[8]....
        /*00a0*/ 	.word	0x00002c10


	//   ....[9]....
        /*00a4*/ 	.word	0x00002c30


	//   ....[10]....
        /*00a8*/ 	.word	0x00005c00


	//   ....[11]....
        /*00ac*/ 	.word	0x00005ca0


	//   ....[12]....
        /*00b0*/ 	.word	0x00005d50


	//   ....[13]....
        /*00b4*/ 	.word	0x00005db0


	//   ....[14]....
        /*00b8*/ 	.word	0x00005e30


	//   ....[15]....
        /*00bc*/ 	.word	0x00005ea0


	//   ....[16]....
        /*00c0*/ 	.word	0x00005f20


	//   ....[17]....
        /*00c4*/ 	.word	0x00005f80


	//   ....[18]....
        /*00c8*/ 	.word	0x00006000


	//   ....[19]....
        /*00cc*/ 	.word	0x00006070


	//----- nvinfo : EIATTR_VRC_CTA_INIT_COUNT
	.align		4
.L_1225:
        /*00d0*/ 	.byte	0x02, 0x4a
	.zero		1
	.zero		1


	//----- nvinfo : EIATTR_EXIT_INSTR_OFFSETS
	.align		4
        /*00d4*/ 	.byte	0x04, 0x1c
        /*00d6*/ 	.short	(.L_1227 - .L_1226)


	//   ....[0]....
.L_1226:
        /*00d8*/ 	.word	0x00005b90


	//----- nvinfo : EIATTR_MAX_THREADS
	.align		4
.L_1227:
        /*00dc*/ 	.byte	0x04, 0x05
        /*00de*/ 	.short	(.L_1229 - .L_1228)
.L_1228:
        /*00e0*/ 	.word	0x00000080
        /*00e4*/ 	.word	0x00000001
        /*00e8*/ 	.word	0x00000001


	//----- nvinfo : EIATTR_CRS_STACK_SIZE
	.align		4
.L_1229:
        /*00ec*/ 	.byte	0x04, 0x1e
        /*00ee*/ 	.short	(.L_1231 - .L_1230)
.L_1230:
        /*00f0*/ 	.word	0x00000000


	//----- nvinfo : EIATTR_CBANK_PARAM_SIZE
	.align		4
.L_1231:
        /*00f4*/ 	.byte	0x03, 0x19
        /*00f6*/ 	.short	0x0128


	//----- nvinfo : EIATTR_PARAM_CBANK
	.align		4
        /*00f8*/ 	.byte	0x04, 0x0a
        /*00fa*/ 	.short	(.L_1233 - .L_1232)
	.align		4
.L_1232:
        /*00fc*/ 	.word	index@(.nv.constant0._ZN10layer_norm13ln_bwd_kernelINS_13Kernel_traitsI13__nv_bfloat16S2_S2_S2_fjLj768ELj1ELj4ELj1ELj16ENS_18Kernel_traits_baseILj768ES2_S2_S2_S2_fjLj128EEEEELb0ELb0ELb0ELb1EEEvNS_9BwdParamsE)
        /*0100*/ 	.short	0x0380
        /*0102*/ 	.short	0x0128


	//----- nvinfo : EIATTR_SW_WAR
	.align		4
.L_1233:
        /*0104*/ 	.byte	0x04, 0x36
        /*0106*/ 	.short	(.L_1235 - .L_1234)
.L_1234:
        /*0108*/ 	.word	0x00000008
.L_1235:


//--------------------- .nv.info._ZN10layer_norm13ln_bwd_kernelINS_13Kernel_traitsI13__nv_bfloat16S2_S2_S2_fjLj768ELj1ELj4ELj1ELj16ENS_18Kernel_traits_baseILj768ES2_S2_S2_S2_fjLj128EEEEELb0ELb0ELb1ELb0EEEvNS_9BwdParamsE --------------------------
	.section	.nv.info._ZN10layer_norm13ln_bwd_kernelINS_13Kernel_traitsI13__nv_bfloat16S2_S2_S2_fjLj768ELj1ELj4ELj1ELj16ENS_18Kernel_traits_baseILj768ES2_S2_S2_S2_fjLj128EEEEELb0ELb0ELb1ELb0EEEvNS_9BwdParamsE,"",@"SHT_CUDA_INFO"
	.sectionflags	@""
	.align	4


	//----- nvinfo : EIATTR_CUDA_API_VERSION
	.align		4
        /*0000*/ 	.byte	0x04, 0x37
        /*0002*/ 	.short	(.L_1237 - .L_1236)
.L_1236:
        /*0004*/ 	.word	0x00000082


	//----- nvinfo : EIATTR_KPARAM_INFO
	.align		4
.L_1237:
        /*0008*/ 	.byte	0x04, 0x17
        /*000a*/ 	.short	(.L_1239 - .L_1238)
.L_1238:
        /*000c*/ 	.word	0x00000000
        /*0010*/ 	.short	0x0000
        /*0012*/ 	.short	0x0000
        /*0014*/ 	.byte	0x00, 0xf0, 0xa1, 0x04


	//----- nvinfo : EIATTR_SPARSE_MMA_MASK
	.align		4
.L_1239:
        /*0018*/ 	.byte	0x03, 0x50
        /*001a*/ 	.short	0x0000


	//----- nvinfo : EIATTR_MAXREG_COUNT
	.align		4
        /*001c*/ 	.byte	0x03, 0x1b
        /*001e*/ 	.short	0x00ff


	//----- nvinfo : EIATTR_NUM_BARRIERS
	.align		4
        /*0020*/ 	.byte	0x02, 0x4c
        /*0022*/ 	.byte	0x01
	.zero		1


	//----- nvinfo : EIATTR_MERCURY_ISA_VERSION
	.align		4
        /*0024*/ 	.byte	0x03, 0x5f
        /*0026*/ 	.short	0x0101


	//----- nvinfo : EIATTR_COOP_GROUP_MASK_REGIDS
	.align		4
        /*0028*/ 	.byte	0x04, 0x29
        /*002a*/ 	.short	(.L_1241 - .L_1240)


	//   ....[0]....
.L_1240:
        /*002c*/ 	.word	0xffffffff


	//   ....[1]....
        /*0030*/ 	.word	0xffffffff


	//   ....[2]....
        /*0034*/ 	.word	0xffffffff


	//   ....[3]....
        /*0038*/ 	.word	0xffffffff


	//   ....[4]....
        /*003c*/ 	.word	0xffffffff


	//   ....[5]....
        /*0040*/ 	.word	0xffffffff


	//   ....[6]....
        /*0044*/ 	.word	0xffffffff


	//   ....[7]....
        /*0048*/ 	.word	0xffffffff


	//   ....[8]....
        /*004c*/ 	.word	0xffffffff


	//   ....[9]....
        /*0050*/ 	.word	0xffffffff


	//   ....[10]....
        /*0054*/ 	.word	0x050000a1


	//   ....[11]....
        /*0058*/ 	.word	0x050000a1


	//   ....[12]....
        /*005c*/ 	.word	0x050000a1


	//   ....[13]....
        /*0060*/ 	.word	0x050000a1


	//   ....[14]....
        /*0064*/ 	.word	0x050000a1


	//   ....[15]....
        /*0068*/ 	.word	0x050000a1


	//   ....[16]....
        /*006c*/ 	.word	0x050000a1


	//   ....[17]....
        /*0070*/ 	.word	0x050000a1


	//   ....[18]....
        /*0074*/ 	.word	0x050000a1


	//   ....[19]....
        /*0078*/ 	.word	0x050000a1


	//----- nvinfo : EIATTR_COOP_GROUP_INSTR_OFFSETS
	.align		4
.L_1241:
        /*007c*/ 	.byte	0x04, 0x28
        /*007e*/ 	.short	(.L_1243 - .L_1242)


	//   ....[0]....
.L_1242:
        /*0080*/ 	.word	0x00001d70


	//   ....[1]....
        /*0084*/ 	.word	0x00001da0


	//   ....[2]....
        /*0088*/ 	.word	0x00001dd0


	//   ....[3]....
        /*008c*/ 	.word	0x00001de0


	//   ....[4]....
        /*0090*/ 	.word	0x00001e10


	//   ....[5]....
        /*0094*/ 	.word	0x00001e20


	//   ....[6]....
        /*0098*/ 	.word	0x00001e50


	//   ....[7]....
        /*009c*/ 	.word	0x00001e60


	//   ....[8]....
        /*00a0*/ 	.word	0x00001ea0


	//   ....[9]....
        /*00a4*/ 	.word	0x00001ec0


	//   ....[10]....
        /*00a8*/ 	.word	0x00006610


	//   ....[11]....
        /*00ac*/ 	.word	0x000066b0


	//   ....[12]....
        /*00b0*/ 	.word	0x00006730


	//   ....[13]....
        /*00b4*/ 	.word	0x00006790


	//   ....[14]....
        /*00b8*/ 	.word	0x00006800


	//   ....[15]....
        /*00bc*/ 	.word	0x00006860


	//   ....[16]....
        /*00c0*/ 	.word	0x000068c0


	//   ....[17]....
        /*00c4*/ 	.word	0x00006920


	//   ....[18]....
        /*00c8*/ 	.word	0x00006980


	//   ....[19]....
        /*00cc*/ 	.word	0x000069f0


	//----- nvinfo : EIATTR_VRC_CTA_INIT_COUNT
	.align		4
.L_1243:
        /*00d0*/ 	.byte	0x02, 0x4a
	.zero		1
	.zero		1


	//----- nvinfo : EIATTR_EXIT_INSTR_OFFSETS
	.align		4
        /*00d4*/ 	.byte	0x04, 0x1c
        /*00d6*/ 	.short	(.L_1245 - .L_1244)


	//   ....[0]....
.L_1244:
        /*00d8*/ 	.word	0x00006570


	//   ....[1]....
        /*00dc*/ 	.word	0x000065a0


	//----- nvinfo : EIATTR_MAX_THREADS
	.align		4
.L_1245:
        /*00e0*/ 	.byte	0x04, 0x05
        /*00e2*/ 	.short	(.L_1247 - .L_1246)
.L_1246:
        /*00e4*/ 	.word	0x00000080
        /*00e8*/ 	.word	0x00000001
        /*00ec*/ 	.word	0x00000001


	//----- nvinfo : EIATTR_CRS_STACK_SIZE
	.align		4
.L_1247:
        /*00f0*/ 	.byte	0x04, 0x1e
        /*00f2*/ 	.short	(.L_1249 - .L_1248)
.L_1248:
        /*00f4*/ 	.word	0x00000000


	//----- nvinfo : EIATTR_CBANK_PARAM_SIZE
	.align		4
.L_1249:
        /*00f8*/ 	.byte	0x03, 0x19
        /*00fa*/ 	.short	0x0128


	//----- nvinfo : EIATTR_PARAM_CBANK
	.align		4
        /*00fc*/ 	.byte	0x04, 0x0a
        /*00fe*/ 	.short	(.L_1251 - .L_1250)
	.align		4
.L_1250:
        /*0100*/ 	.word	index@(.nv.constant0._ZN10layer_norm13ln_bwd_kernelINS_13Kernel_traitsI13__nv_bfloat16S2_S2_S2_fjLj768ELj1ELj4ELj1ELj16ENS_18Kernel_traits_baseILj768ES2_S2_S2_S2_fjLj128EEEEELb0ELb0ELb1ELb0EEEvNS_9BwdParamsE)
        /*0104*/ 	.short	0x0380
        /*0106*/ 	.short	0x0128


	//----- nvinfo : EIATTR_SW_WAR
	.align		4
.L_1251:
        /*0108*/ 	.byte	0x04, 0x36
        /*010a*/ 	.short	(.L_1253 - .L_1252)
.L_1252:
        /*010c*/ 	.word	0x00000008
.L_1253:


//--------------------- .nv.info._ZN10layer_norm13ln_bwd_kernelINS_13Kernel_traitsI13__nv_bfloat16S2_S2_S2_fjLj768ELj1ELj4ELj1ELj16ENS_18Kernel_traits_baseILj768ES2_S2_S2_S2_fjLj128EEEEELb0ELb0ELb1ELb1EEEvNS_9BwdParamsE --------------------------
	.section	.nv.info._ZN10layer_norm13ln_bwd_kernelINS_13Kernel_traitsI13__nv_bfloat16S2_S2_S2_fjLj768ELj1ELj4ELj1ELj16ENS_18Kernel_traits_baseILj768ES2_S2_S2_S2_fjLj128EEEEELb0ELb0ELb1ELb1EEEvNS_9BwdParamsE,"",@"SHT_CUDA_INFO"
	.sectionflags	@""
	.align	4


	//----- nvinfo : EIATTR_CUDA_API_VERSION
	.align		4
        /*0000*/ 	.byte	0x04, 0x37
        /*0002*/ 	.short	(.L_1255 - .L_1254)
.L_1254:
        /*0004*/ 	.word	0x00000082


	//----- nvinfo : EIATTR_KPARAM_INFO
	.align		4
.L_1255:
        /*0008*/ 	.byte	0x04, 0x17
        /*000a*/ 	.short	(.L_1257 - .L_1256)
.L_1256:
        /*000c*/ 	.word	0x00000000
        /*0010*/ 	.short	0x0000
        /*0012*/ 	.short	0x0000
        /*0014*/ 	.byte	0x00, 0xf0, 0xa1, 0x04


	//----- nvinfo : EIATTR_SPARSE_MMA_MASK
	.align		4
.L_1257:
        /*0018*/ 	.byte	0x03, 0x50
        /*001a*/ 	.short	0x0000


	//----- nvinfo : EIATTR_MAXREG_COUNT
	.align		4
        /*001c*/ 	.byte	0x03, 0x1b
        /*001e*/ 	.short	0x00ff


	//----- nvinfo : EIATTR_NUM_BARRIERS
	.align		4
        /*0020*/ 	.byte	0x02, 0x4c
        /*0022*/ 	.byte	0x01
	.zero		1


	//----- nvinfo : EIATTR_MERCURY_ISA_VERSION
	.align		4
        /*0024*/ 	.byte	0x03, 0x5f
        /*0026*/ 	.short	0x0101


	//----- nvinfo : EIATTR_COOP_GROUP_MASK_REGIDS
	.align		4
        /*0028*/ 	.byte	0x04, 0x29
        /*002a*/ 	.short	(.L_1259 - .L_1258)


	//   ....[0]....
.L_1258:
        /*002c*/ 	.word	0xffffffff


	//   ....[1]....
        /*0030*/ 	.word	0xffffffff


	//   ....[2]....
        /*0034*/ 	.word	0xffffffff


	//   ....[3]....
        /*0038*/ 	.word	0xffffffff


	//   ....[4]....
        /*003c*/ 	.word	0xffffffff


	//   ....[5]....
        /*0040*/ 	.word	0xffffffff


	//   ....[6]....
        /*0044*/ 	.word	0xffffffff


	//   ....[7]....
        /*0048*/ 	.word	0xffffffff


	//   ....[8]....
        /*004c*/ 	.word	0xffffffff


	//   ....[9]....
        /*0050*/ 	.word	0xffffffff


	//   ....[10]....
        /*0054*/ 	.word	0x05000099


	//   ....[11]....
        /*0058*/ 	.word	0x05000099


	//   ....[12]....
        /*005c*/ 	.word	0x05000099


	//   ....[13]....
        /*0060*/ 	.word	0x05000099


	//   ....[14]....
        /*0064*/ 	.word	0x05000099


	//   ....[15]....
        /*0068*/ 	.word	0x05000099


	//   ....[16]....
        /*006c*/ 	.word	0x05000099


	//   ....[17]....
        /*0070*/ 	.word	0x05000099


	//   ....[18]....
        /*0074*/ 	.word	0x05000099


	//   ....[19]....
        /*0078*/ 	.word	0x05000099


	//----- nvinfo : EIATTR_COOP_GROUP_INSTR_OFFSETS
	.align		4
.L_1259:
        /*007c*/ 	.byte	0x04, 0x28
        /*007e*/ 	.short	(.L_1261 - .L_1260)


	//   ....[0]....
.L_1260:
        /*0080*/ 	.word	0x00001970


	//   ....[1]....
        /*0084*/ 	.word	0x000019a0


	//   ....[2]....
        /*0088*/ 	.word	0x00001a00


	//   ....[3]....
        /*008c*/ 	.word	0x00001a10


	//   ....[4]....
        /*0090*/ 	.word	0x00001a50


	//   ....[5]....
        /*0094*/ 	.word	0x00001a60


	//   ....[6]....
        /*0098*/ 	.word	0x00001aa0


	//   ....[7]....
        /*009c*/ 	.word	0x00001ac0


	//   ....[8]....
        /*00a0*/ 	.word	0x00001b00


	//   ....[9]....
        /*00a4*/ 	.word	0x00001b10


	//   ....[10]....
        /*00a8*/ 	.word	0x00005df0


	//   ....[11]....
        /*00ac*/ 	.word	0x00005e90


	//   ....[12]....
        /*00b0*/ 	.word	0x00005f40


	//   ....[13]....
        /*00b4*/ 	.word	0x00005fa0


	//   ....[14]....
        /*00b8*/ 	.word	0x00006020


	//   ....[15]....
        /*00bc*/ 	.word	0x00006080


	//   ....[16]....
        /*00c0*/ 	.word	0x000060e0


	//   ....[17]....
        /*00c4*/ 	.word	0x00006150


	//   ....[18]....
        /*00c8*/ 	.word	0x000061b0


	//   ....[19]....
        /*00cc*/ 	.word	0x00006210


	//----- nvinfo : EIATTR_VRC_CTA_INIT_COUNT
	.align		4
.L_1261:
        /*00d0*/ 	.byte	0x02, 0x4a
	.zero		1
	.zero		1


	//----- nvinfo : EIATTR_EXIT_INSTR_OFFSETS
	.align		4
        /*00d4*/ 	.byte	0x04, 0x1c
        /*00d6*/ 	.short	(.L_1263 - .L_1262)


	//   ....[0]....
.L_1262:
        /*00d8*/ 	.word	0x00005d80


	//----- nvinfo : EIATTR_MAX_THREADS
	.align		4
.L_1263:
        /*00dc*/ 	.byte	0x04, 0x05
        /*00de*/ 	.short	(.L_1265 - .L_1264)
.L_1264:
        /*00e0*/ 	.word	0x00000080
        /*00e4*/ 	.word	0x00000001
        /*00e8*/ 	.word	0x00000001


	//----- nvinfo : EIATTR_CRS_STACK_SIZE
	.align		4
.L_1265:
        /*00ec*/ 	.byte	0x04, 0x1e
        /*00ee*/ 	.short	(.L_1267 - .L_1266)
.L_1266:
        /*00f0*/ 	.word	0x00000000


	//----- nvinfo : EIATTR_CBANK_PARAM_SIZE
	.align		4
.L_1267:
        /*00f4*/ 	.byte	0x03, 0x19
        /*00f6*/ 	.short	0x0128


	//----- nvinfo : EIATTR_PARAM_CBANK
	.align		4
        /*00f8*/ 	.byte	0x04, 0x0a
        /*00fa*/ 	.short	(.L_1269 - .L_1268)
	.align		4
.L_1268:
        /*00fc*/ 	.word	index@(.nv.constant0._ZN10layer_norm13ln_bwd_kernelINS_13Kernel_traitsI13__nv_bfloat16S2_S2_S2_fjLj768ELj1ELj4ELj1ELj16ENS_18Kernel_traits_baseILj768ES2_S2_S2_S2_fjLj128EEEEELb0ELb0ELb1ELb1EEEvNS_9BwdParamsE)
        /*0100*/ 	.short	0x0380
        /*0102*/ 	.short	0x0128


	//----- nvinfo : EIATTR_SW_WAR
	.align		4
.L_1269:
        /*0104*/ 	.byte	0x04, 0x36
        /*0106*/ 	.short	(.L_1271 - .L_1270)
.L_1270:
        /*0108*/ 	.word	0x00000008
.L_1271:


//--------------------- .nv.info._ZN10layer_norm13ln_bwd_kernelINS_13Kernel_traitsI13__nv_bfloat16S2_S2_S2_fjLj768ELj1ELj4ELj1ELj16ENS_18Kernel_traits_baseILj768ES2_S2_S2_S2_fjLj128EEEEELb0ELb1ELb0ELb0EEEvNS_9BwdParamsE --------------------------
	.section	.nv.info._ZN10layer_norm13ln_bwd_kernelINS_13Kernel_traitsI13__nv_bfloat16S2_S2_S2_fjLj768ELj1ELj4ELj1ELj16ENS_18Kernel_traits_baseILj768ES2_S2_S2_S2_fjLj128EEEEELb0ELb1ELb0ELb0EEEvNS_9BwdParamsE,"",@"SHT_CUDA_INFO"
	.sectionflags	@""
	.align	4


	//----- nvinfo : EIATTR_CUDA_API_VERSION
	.align		4
        /*0000*/ 	.byte	0x04, 0x37
        /*0002*/ 	.short	(.L_1273 - .L_1272)
.L_1272:
        /*0004*/ 	.word	0x00000082


	//----- nvinfo : EIATTR_KPARAM_INFO
	.align		4
.L_1273:
        /*0008*/ 	.byte	0x04, 0x17
        /*000a*/ 	.short	(.L_1275 - .L_1274)
.L_1274:
        /*000c*/ 	.word	0x00000000
        /*0010*/ 	.short	0x0000
        /*0012*/ 	.short	0x0000
        /*0014*/ 	.byte	0x00, 0xf0, 0xa1, 0x04


	//----- nvinfo : EIATTR_SPARSE_MMA_MASK
	.align		4
.L_1275:
        /*0018*/ 	.byte	0x03, 0x50
        /*001a*/ 	.short	0x0000


	//----- nvinfo : EIATTR_MAXREG_COUNT
	.align		4
        /*001c*/ 	.byte	0x03, 0x1b
        /*001e*/ 	.short	0x00ff


	//----- nvinfo : EIATTR_NUM_BARRIERS
	.align		4
        /*0020*/ 	.byte	0x02, 0x4c
        /*0022*/ 	.byte	0x01
	.zero		1


	//----- nvinfo : EIATTR_MERCURY_ISA_VERSION
	.align		4
        /*0024*/ 	.byte	0x03, 0x5f
        /*0026*/ 	.short	0x0101


	//----- nvinfo : EIATTR_COOP_GROUP_MASK_REGIDS
	.align		4
        /*0028*/ 	.byte	0x04, 0x29
        /*002a*/ 	.short	(.L_1277 - .L_1276)


	//   ....[0]....
.L_1276:
        /*002c*/ 	.word	0xffffffff


	//   ....[1]....
        /*0030*/ 	.word	0xffffffff


	//   ....[2]....
        /*0034*/ 	.word	0xffffffff


	//   ....[3]....
        /*0038*/ 	.word	0xffffffff


	//   ....[4]....
        /*003c*/ 	.word	0xffffffff


	//   ....[5]....
        /*0040*/ 	.word	0xffffffff


	//   ....[6]....
        /*0044*/ 	.word	0xffffffff


	//   ....[7]....
        /*0048*/ 	.word	0xffffffff


	//   ....[8]....
        /*004c*/ 	.word	0xffffffff


	//   ....[9]....
        /*0050*/ 	.word	0xffffffff


	//   ....[10]....
        /*0054*/ 	.word	0x050000c8


	//   ....[11]....
        /*0058*/ 	.word	0x050000c8


	//   ....[12]....
        /*005c*/ 	.word	0x050000c8


	//   ....[13]....
        /*0060*/ 	.word	0x050000c8


	//   ....[14]....
        /*0064*/ 	.word	0x050000c8


	//   ....[15]....
        /*0068*/ 	.word	0x050000c8


	//   ....[16]....
        /*006c*/ 	.word	0x050000c8


	//   ....[17]....
        /*0070*/ 	.word	0x050000c8


	//   ....[18]....
        /*0074*/ 	.word	0x050000c8


	//   ....[19]....
        /*0078*/ 	.word	0x050000c8


	//----- nvinfo : EIATTR_COOP_GROUP_INSTR_OFFSETS
	.align		4
.L_1277:
        /*007c*/ 	.byte	0x04, 0x28
        /*007e*/ 	.short	(.L_1279 - .L_1278)


	//   ....[0]....
.L_1278:
        /*0080*/ 	.word	0x00003080


	//   ....[1]....
        /*0084*/ 	.word	0x00003090


	//   ....[2]....
        /*0088*/ 	.word	0x000030c0


	//   ....[3]....
        /*008c*/ 	.word	0x000030d0


	//   ....[4]....
        /*0090*/ 	.word	0x00003100


	//   ....[5]....
        /*0094*/ 	.word	0x00003110


	//   ....[6]....
        /*0098*/ 	.word	0x00003140


	//   ....[7]....
        /*009c*/ 	.word	0x00003150


	//   ....[8]....
        /*00a0*/ 	.word	0x00003180


	//   ....[9]....
        /*00a4*/ 	.word	0x00003190


	//   ....[10]....
        /*00a8*/ 	.word	0x00008850


	//   ....[11]....
        /*00ac*/ 	.word	0x000088e0


	//   ....[12]....
        /*00b0*/ 	.word	0x00008950


	//   ....[13]....
        /*00b4*/ 	.word	0x000089b0


	//   ....[14]....
        /*00b8*/ 	.word	0x00008a20


	//   ....[15]....
        /*00bc*/ 	.word	0x00008a80


	//   ....[16]....
        /*00c0*/ 	.word	0x00008af0


	//   ....[17]....
        /*00c4*/ 	.word	0x00008b50


	//   ....[18]....
        /*00c8*/ 	.word	0x00008bc0


	//   ....[19]....
        /*00cc*/ 	.word	0x00008c20


	//----- nvinfo : EIATTR_VRC_CTA_INIT_COUNT
	.align		4
.L_1279:
        /*00d0*/ 	.byte	0x02, 0x4a
	.zero		1
	.zero		1


	//----- nvinfo : EIATTR_EXIT_INSTR_OFFSETS
	.align		4
        /*00d4*/ 	.byte	0x04, 0x1c
        /*00d6*/ 	.short	(.L_1281 - .L_1280)


	//   ....[0]....
.L_1280:
        /*00d8*/ 	.word	0x00008760


	//   ....[1]....
        /*00dc*/ 	.word	0x000087e0


	//----- nvinfo : EIATTR_MAX_THREADS
	.align		4
.L_1281:
        /*00e0*/ 	.byte	0x04, 0x05
        /*00e2*/ 	.short	(.L_1283 - .L_1282)
.L_1282:
        /*00e4*/ 	.word	0x00000080
        /*00e8*/ 	.word	0x00000001
        /*00ec*/ 	.word	0x00000001


	//----- nvinfo : EIATTR_CRS_STACK_SIZE
	.align		4
.L_1283:
        /*00f0*/ 	.byte	0x04, 0x1e
        /*00f2*/ 	.short	(.L_1285 - .L_1284)
.L_1284:
        /*00f4*/ 	.word	0x00000000


	//----- nvinfo : EIATTR_CBANK_PARAM_SIZE
	.align		4
.L_1285:
        /*00f8*/ 	.byte	0x03, 0x19
        /*00fa*/ 	.short	0x0128


	//----- nvinfo : EIATTR_PARAM_CBANK
	.align		4
        /*00fc*/ 	.byte	0x04, 0x0a
        /*00fe*/ 	.short	(.L_1287 - .L_1286)
	.align		4
.L_1286:
        /*0100*/ 	.word	index@(.nv.constant0._ZN10layer_norm13ln_bwd_kernelINS_13Kernel_traitsI13__nv_bfloat16S2_S2_S2_fjLj768ELj1ELj4ELj1ELj16ENS_18Kernel_traits_baseILj768ES2_S2_S2_S2_fjLj128EEEEELb0ELb1ELb0ELb0EEEvNS_9BwdParamsE)
        /*0104*/ 	.short	0x0380
        /*0106*/ 	.short	0x0128


	//----- nvinfo : EIATTR_SW_WAR
	.align		4
.L_1287:
        /*0108*/ 	.byte	0x04, 0x36
        /*010a*/ 	.short	(.L_1289 - .L_1288)
.L_1288:
        /*010c*/ 	.word	0x00000008
.L_1289:


//--------------------- .nv.info._ZN10layer_norm13ln_bwd_kernelINS_13Kernel_traitsI13__nv_bfloat16S2_S2_S2_fjLj768ELj1ELj4ELj1ELj16ENS_18Kernel_traits_baseILj768ES2_S2_S2_S2_fjLj128EEEEELb0ELb1ELb0ELb1EEEvNS_9BwdParamsE --------------------------
	.section	.nv.info._ZN10layer_norm13ln_bwd_kernelINS_13Kernel_traitsI13__nv_bfloat16S2_S2_S2_fjLj768ELj1ELj4ELj1ELj16ENS_18Kernel_traits_baseILj768ES2_S2_S2_S2_fjLj128EEEEELb0ELb1ELb0ELb1EEEvNS_9BwdParamsE,"",@"SHT_CUDA_INFO"
	.sectionflags	@""
	.align	4


	//----- nvinfo : EIATTR_CUDA_API_VERSION
	.align		4
        /*0000*/ 	.byte	0x04, 0x37
        /*0002*/ 	.short	(.L_1291 - .L_1290)
.L_1290:
        /*0004*/ 	.word	0x00000082


	//----- nvinfo : EIATTR_KPARAM_INFO
	.align		4
.L_1291:
        /*0008*/ 	.byte	0x04, 0x17
        /*000a*/ 	.short	(.L_1293 - .L_1292)
.L_1292:
        /*000c*/ 	.word	0x00000000
        /*0010*/ 	.short	0x0000
        /*0012*/ 	.short	0x0000
        /*0014*/ 	.byte	0x00, 0xf0, 0xa1, 0x04


	//----- nvinfo : EIATTR_SPARSE_MMA_MASK
	.align		4
.L_1293:
        /*0018*/ 	.byte	0x03, 0x50
        /*001a*/ 	.short	0x0000


	//----- nvinfo : EIATTR_MAXREG_COUNT
	.align		4
        /*001c*/ 	.byte	0x03, 0x1b
        /*001e*/ 	.short	0x00ff


	//----- nvinfo : EIATTR_NUM_BARRIERS
	.align		4
        /*0020*/ 	.byte	0x02, 0x4c
        /*0022*/ 	.byte	0x01
	.zero		1


	//----- nvinfo : EIATTR_MERCURY_ISA_VERSION
	.align		4
        /*0024*/ 	.byte	0x03, 0x5f
        /*0026*/ 	.short	0x0101


	//----- nvinfo : EIATTR_COOP_GROUP_MASK_REGIDS
	.align		4
        /*0028*/ 	.byte	0x04, 0x29
        /*002a*/ 	.short	(.L_1295 - .L_1294)


	//   ....[0]....
.L_1294:
        /*002c*/ 	.word	0xffffffff


	//   ....[1]....
        /*0030*/ 	.word	0xffffffff


	//   ....[2]....
        /*0034*/ 	.word	0xffffffff


	//   ....[3]....
        /*0038*/ 	.word	0xffffffff


	//   ....[4]....
        /*003c*/ 	.word	0xffffffff


	//   ....[5]....
        /*0040*/ 	.word	0xffffffff


	//   ....[6]....
        /*0044*/ 	.word	0xffffffff


	//   ....[7]....
        /*0048*/ 	.word	0xffffffff


	//   ....[8]....
        /*004c*/ 	.word	0xffffffff


	//   ....[9]....
        /*0050*/ 	.word	0xffffffff


	//   ....[10]....
        /*0054*/ 	.word	0x050000b8


	//   ....[11]....
        /*0058*/ 	.word	0x050000b8


	//   ....[12]....
        /*005c*/ 	.word	0x050000b8


	//   ....[13]....
        /*0060*/ 	.word	0x050000b8


	//   ....[14]....
        /*0064*/ 	.word	0x050000b8


	//   ....[15]....
        /*0068*/ 	.word	0x050000b8


	//   ....[16]....
        /*006c*/ 	.word	0x050000b8


	//   ....[17]....
        /*0070*/ 	.word	0x050000b8


	//   ....[18]....
        /*0074*/ 	.word	0x050000b8


	//   ....[19]....
        /*0078*/ 	.word	0x050000b8


	//----- nvinfo : EIATTR_COOP_GROUP_INSTR_OFFSETS
	.align		4
.L_1295:
        /*007c*/ 	.byte	0x04, 0x28
        /*007e*/ 	.short	(.L_1297 - .L_1296)


	//   ....[0]....
.L_1296:
        /*0080*/ 	.word	0x00002d00


	//   ....[1]....
        /*0084*/ 	.word	0x00002d10


	//   ....[2]....
        /*0088*/ 	.word	0x00002d40


	//   ....[3]....
        /*008c*/ 	.word	0x00002d50


	//   ....[4]....
        /*0090*/ 	.word	0x00002d80


	//   ....[5]....
        /*0094*/ 	.word	0x00002d90


	//   ....[6]....
        /*0098*/ 	.word	0x00002dc0


	//   ....[7]....
        /*009c*/ 	.word	0x00002dd0


	//   ....[8]....
        /*00a0*/ 	.word	0x00002e00


	//   ....[9]....
        /*00a4*/ 	.word	0x00002e10


	//   ....[10]....
        /*00a8*/ 	.word	0x00008200


	//   ....[11]....
        /*00ac*/ 	.word	0x00008290


	//   ....[12]....
        /*00b0*/ 	.word	0x00008300


	//   ....[13]....
        /*00b4*/ 	.word	0x00008360


	//   ....[14]....
        /*00b8*/ 	.word	0x000083d0


	//   ....[15]....
        /*00bc*/ 	.word	0x00008430


	//   ....[16]....
        /*00c0*/ 	.word	0x000084a0


	//   ....[17]....
        /*00c4*/ 	.word	0x00008500


	//   ....[18]....
        /*00c8*/ 	.word	0x00008570


	//   ....[19]....
        /*00cc*/ 	.word	0x000085d0


	//----- nvinfo : EIATTR_VRC_CTA_INIT_COUNT
	.align		4
.L_1297:
        /*00d0*/ 	.byte	0x02, 0x4a
	.zero		1
	.zero		1


	//----- nvinfo : EIATTR_EXIT_INSTR_OFFSETS
	.align		4
        /*00d4*/ 	.byte	0x04, 0x1c
        /*00d6*/ 	.short	(.L_1299 - .L_1298)


	//   ....[0]....
.L_1298:
        /*00d8*/ 	.word	0x00008190


	//----- nvinfo : EIATTR_MAX_THREADS
	.align		4
.L_1299:
        /*00dc*/ 	.byte	0x04, 0x05
        /*00de*/ 	.short	(.L_1301 - .L_1300)
.L_1300:
        /*00e0*/ 	.word	0x00000080
        /*00e4*/ 	.word	0x00000001
        /*00e8*/ 	.word	0x00000001


	//----- nvinfo : EIATTR_CRS_STACK_SIZE
	.align		4
.L_1301:
        /*00ec*/ 	.byte	0x04, 0x1e
        /*00ee*/ 	.short	(.L_1303 - .L_1302)
.L_1302:
        /*00f0*/ 	.word	0x00000000


	//----- nvinfo : EIATTR_CBANK_PARAM_SIZE
	.align		4
.L_1303:
        /*00f4*/ 	.byte	0x03, 0x19
        /*00f6*/ 	.short	0x0128


	//----- nvinfo : EIATTR_PARAM_CBANK
	.align		4
        /*00f8*/ 	.byte	0x04, 0x0a
        /*00fa*/ 	.short	(.L_1305 - .L_1304)
	.align		4
.L_1304:
        /*00fc*/ 	.word	index@(.nv.constant0._ZN10layer_norm13ln_bwd_kernelINS_13Kernel_traitsI13__nv_bfloat16S2_S2_S2_fjLj768ELj1ELj4ELj1ELj16ENS_18Kernel_traits_baseILj768ES2_S2_S2_S2_fjLj128EEEEELb0ELb1ELb0ELb1EEEvNS_9BwdParamsE)
        /*0100*/ 	.short	0x0380
        /*0102*/ 	.short	0x0128


	//----- nvinfo : EIATTR_SW_WAR
	.align		4
.L_1305:
        /*0104*/ 	.byte	0x04, 0x36
        /*0106*/ 	.short	(.L_1307 - .L_1306)
.L_1306:
        /*0108*/ 	.word	0x00000008
.L_1307:


//--------------------- .nv.info._ZN10layer_norm13ln_bwd_kernelINS_13Kernel_traitsI13__nv_bfloat16S2_S2_S2_fjLj768ELj1ELj4ELj1ELj16ENS_18Kernel_traits_baseILj768ES2_S2_S2_S2_fjLj128EEEEELb0ELb1ELb1ELb0EEEvNS_9BwdParamsE --------------------------
	.section	.nv.info._ZN10layer_norm13ln_bwd_kernelINS_13Kernel_traitsI13__nv_bfloat16S2_S2_S2_fjLj768ELj1ELj4ELj1ELj16ENS_18Kernel_traits_baseILj768ES2_S2_S2_S2_fjLj128EEEEELb0ELb1ELb1ELb0EEEvNS_9BwdParamsE,"",@"SHT_CUDA_INFO"
	.sectionflags	@""
	.align	4


	//----- nvinfo : EIATTR_CUDA_API_VERSION
	.align		4
        /*0000*/ 	.byte	0x04, 0x37
        /*0002*/ 	.short	(.L_1309 - .L_1308)
.L_1308:
        /*0004*/ 	.word	0x00000082


	//----- nvinfo : EIATTR_KPARAM_INFO
	.align		4
.L_1309:
        /*0008*/ 	.byte	0x04, 0x17
        /*000a*/ 	.short	(.L_1311 - .L_1310)
.L_1310:
        /*000c*/ 	.word	0x00000000
        /*0010*/ 	.short	0x0000
        /*0012*/ 	.short	0x0000
        /*0014*/ 	.byte	0x00, 0xf0, 0xa1, 0x04


	//----- nvinfo : EIATTR_SPARSE_MMA_MASK
	.align		4
.L_1311:
        /*0018*/ 	.byte	0x03, 0x50
        /*001a*/ 	.short	0x0000


	//----- nvinfo : EIATTR_MAXREG_COUNT
	.align		4
        /*001c*/ 	.byte	0x03, 0x1b
        /*001e*/ 	.short	0x00ff


	//----- nvinfo : EIATTR_NUM_BARRIERS
	.align		4
        /*0020*/ 	.byte	0x02, 0x4c
        /*0022*/ 	.byte	0x01
	.zero		1


	//----- nvinfo : EIATTR_MERCURY_ISA_VERSION
	.align		4
        /*0024*/ 	.byte	0x03, 0x5f
        /*0026*/ 	.short	0x0101


	//----- nvinfo : EIATTR_COOP_GROUP_MASK_REGIDS
	.align		4
        /*0028*/ 	.byte	0x04, 0x29
        /*002a*/ 	.short	(.L_1313 - .L_1312)


	//   ....[0]....
.L_1312:
        /*002c*/ 	.word	0xffffffff


	//   ....[1]....
        /*0030*/ 	.word	0xffffffff


	//   ....[2]....
        /*0034*/ 	.word	0xffffffff


	//   ....[3]....
        /*0038*/ 	.word	0xffffffff


	//   ....[4]....
        /*003c*/ 	.word	0xffffffff


	//   ....[5]....
        /*0040*/ 	.word	0xffffffff


	//   ....[6]....
        /*0044*/ 	.word	0xffffffff


	//   ....[7]....
        /*0048*/ 	.word	0xffffffff


	//   ....[8]....
        /*004c*/ 	.word	0xffffffff


	//   ....[9]....
        /*0050*/ 	.word	0xffffffff


	//   ....[10]....
        /*0054*/ 	.word	0x050000d2


	//   ....[11]....
        /*0058*/ 	.word	0x050000d2


	//   ....[12]....
        /*005c*/ 	.word	0x050000d2


	//   ....[13]....
        /*0060*/ 	.word	0x050000d2


	//   ....[14]....
        /*0064*/ 	.word	0x050000d2


	//   ....[15]....
        /*0068*/ 	.word	0x050000d2


	//   ....[16]....
        /*006c*/ 	.word	0x050000d2


	//   ....[17]....
        /*0070*/ 	.word	0x050000d2


	//   ....[18]....
        /*0074*/ 	.word	0x050000d2


	//   ....[19]....
        /*0078*/ 	.word	0x050000d2


	//----- nvinfo : EIATTR_COOP_GROUP_INSTR_OFFSETS
	.align		4
.L_1313:
        /*007c*/ 	.byte	0x04, 0x28
        /*007e*/ 	.short	(.L_1315 - .L_1314)


	//   ....[0]....
.L_1314:
        /*0080*/ 	.word	0x00002020


	//   ....[1]....
        /*0084*/ 	.word	0x00002030


	//   ....[2]....
        /*0088*/ 	.word	0x00002060


	//   ....[3]....
        /*008c*/ 	.word	0x00002070


	//   ....[4]....
        /*0090*/ 	.word	0x000020a0


	//   ....[5]....
        /*0094*/ 	.word	0x000020b0


	//   ....[6]....
        /*0098*/ 	.word	0x000020e0


	//   ....[7]....
        /*009c*/ 	.word	0x000020f0


	//   ....[8]....
        /*00a0*/ 	.word	0x00002120


	//   ....[9]....
        /*00a4*/ 	.word	0x00002130


	//   ....[10]....
        /*00a8*/ 	.word	0x00008ff0


	//   ....[11]....
        /*00ac*/ 	.word	0x00009080


	//   ....[12]....
        /*00b0*/ 	.word	0x000090f0


	//   ....[13]....
        /*00b4*/ 	.word	0x00009150


	//   ....[14]....
        /*00b8*/ 	.word	0x000091c0


	//   ....[15]....
        /*00bc*/ 	.word	0x00009220


	//   ....[16]....
        /*00c0*/ 	.word	0x00009290


	//   ....[17]....
        /*00c4*/ 	.word	0x000092f0


	//   ....[18]....
        /*00c8*/ 	.word	0x00009360


	//   ....[19]....
        /*00cc*/ 	.word	0x000093c0


	//----- nvinfo : EIATTR_VRC_CTA_INIT_COUNT
	.align		4
.L_1315:
        /*00d0*/ 	.byte	0x02, 0x4a
	.zero		1
	.zero		1


	//----- nvinfo : EIATTR_EXIT_INSTR_OFFSETS
	.align		4
        /*00d4*/ 	.byte	0x04, 0x1c
        /*00d6*/ 	.short	(.L_1317 - .L_1316)


	//   ....[0]....
.L_1316:
        /*00d8*/ 	.word	0x00008f00


	//   ....[1]....
        /*00dc*/ 	.word	0x00008f80


	//----- nvinfo : EIATTR_MAX_THREADS
	.align		4
.L_1317:
        /*00e0*/ 	.byte	0x04, 0x05
        /*00e2*/ 	.short	(.L_1319 - .L_1318)
.L_1318:
        /*00e4*/ 	.word	0x00000080
        /*00e8*/ 	.word	0x00000001
        /*00ec*/ 	.word	0x00000001


	//----- nvinfo : EIATTR_CRS_STACK_SIZE
	.align		4
.L_1319:
        /*00f0*/ 	.byte	0x04, 0x1e
        /*00f2*/ 	.short	(.L_1321 - .L_1320)
.L_1320:
        /*00f4*/ 	.word	0x00000000


	//----- nvinfo : EIATTR_CBANK_PARAM_SIZE
	.align		4
.L_1321:
        /*00f8*/ 	.byte	0x03, 0x19
        /*00fa*/ 	.short	0x0128


	//----- nvinfo : EIATTR_PARAM_CBANK
	.align		4
        /*00fc*/ 	.byte	0x04, 0x0a
        /*00fe*/ 	.short	(.L_1323 - .L_1322)
	.align		4
.L_1322:
        /*0100*/ 	.word	index@(.nv.constant0._ZN10layer_norm13ln_bwd_kernelINS_13Kernel_traitsI13__nv_bfloat16S2_S2_S2_fjLj768ELj1ELj4ELj1ELj16ENS_18Kernel_traits_baseILj768ES2_S2_S2_S2_fjLj128EEEEELb0ELb1ELb1ELb0EEEvNS_9BwdParamsE)
        /*0104*/ 	.short	0x0380
        /*0106*/ 	.short	0x0128


	//----- nvinfo : EIATTR_SW_WAR
	.align		4
.L_1323:
        /*0108*/ 	.byte	0x04, 0x36
        /*010a*/ 	.short	(.L_1325 - .L_1324)
.L_1324:
        /*010c*/ 	.word	0x00000008
.L_1325:


//--------------------- .nv.info._ZN10layer_norm13ln_bwd_kernelINS_13Kernel_traitsI13__nv_bfloat16S2_S2_S2_fjLj768ELj1ELj4ELj1ELj16ENS_18Kernel_traits_baseILj768ES2_S2_S2_S2_fjLj128EEEEELb0ELb1ELb1ELb1EEEvNS_9BwdParamsE --------------------------
	.section	.nv.info._ZN10layer_norm13ln_bwd_kernelINS_13Kernel_traitsI13__nv_bfloat16S2_S2_S2_fjLj768ELj1ELj4ELj1ELj16ENS_18Kernel_traits_baseILj768ES2_S2_S2_S2_fjLj128EEEEELb0ELb1ELb1ELb1EEEvNS_9BwdParamsE,"",@"SHT_CUDA_INFO"
	.sectionflags	@""
	.align	4


	//----- nvinfo : EIATTR_CUDA_API_VERSION
	.align		4
        /*0000*/ 	.byte	0x04, 0x37
        /*0002*/ 	.short	(.L_1327 - .L_1326)
.L_1326:
        /*0004*/ 	.word	0x00000082


	//----- nvinfo : EIATTR_KPARAM_INFO
	.align		4
.L_1327:
        /*0008*/ 	.byte	0x04, 0x17
        /*000a*/ 	.short	(.L_1329 - .L_1328)
.L_1328:
        /*000c*/ 	.word	0x00000000
        /*0010*/ 	.short	0x0000
        /*0012*/ 	.short	0x0000
        /*0014*/ 	.byte	0x00, 0xf0, 0xa1, 0x04


	//----- nvinfo : EIATTR_SPARSE_MMA_MASK
	.align		4
.L_1329:
        /*0018*/ 	.byte	0x03, 0x50
        /*001a*/ 	.short	0x0000


	//----- nvinfo : EIATTR_MAXREG_COUNT
	.align		4
        /*001c*/ 	.byte	0x03, 0x1b
        /*001e*/ 	.short	0x00ff


	//----- nvinfo : EIATTR_NUM_BARRIERS
	.align		4
        /*0020*/ 	.byte	0x02, 0x4c
        /*0022*/ 	.byte	0x01
	.zero		1


	//----- nvinfo : EIATTR_MERCURY_ISA_VERSION
	.align		4
        /*0024*/ 	.byte	0x03, 0x5f
        /*0026*/ 	.short	0x0101


	//----- nvinfo : EIATTR_COOP_GROUP_MASK_REGIDS
	.align		4
        /*0028*/ 	.byte	0x04, 0x29
        /*002a*/ 	.short	(.L_1331 - .L_1330)


	//   ....[0]....
.L_1330:
        /*002c*/ 	.word	0xffffffff


	//   ....[1]....
        /*0030*/ 	.word	0xffffffff


	//   ....[2]....
        /*0034*/ 	.word	0xffffffff


	//   ....[3]....
        /*0038*/ 	.word	0xffffffff


	//   ....[4]....
        /*003c*/ 	.word	0xffffffff


	//   ....[5]....
        /*0040*/ 	.word	0xffffffff


	//   ....[6]....
        /*0044*/ 	.word	0xffffffff


	//   ....[7]....
        /*0048*/ 	.word	0xffffffff


	//   ....[8]....
        /*004c*/ 	.word	0xffffffff


	//   ....[9]....
        /*0050*/ 	.word	0xffffffff


	//   ....[10]....
        /*0054*/ 	.word	0x050000d1


	//   ....[11]....
        /*0058*/ 	.word	0x050000d1


	//   ....[12]....
        /*005c*/ 	.word	0x050000d1


	//   ....[13]....
        /*0060*/ 	.word	0x050000d1


	//   ....[14]....
        /*0064*/ 	.word	0x050000d1


	//   ....[15]....
        /*0068*/ 	.word	0x050000d1


	//   ....[16]....
        /*006c*/ 	.word	0x050000d1


	//   ....[17]....
        /*0070*/ 	.word	0x050000d1


	//   ....[18]....
        /*0074*/ 	.word	0x050000d1


	//   ....[19]....
        /*0078*/ 	.word	0x050000d1


	//----- nvinfo : EIATTR_COOP_GROUP_INSTR_OFFSETS
	.align		4
.L_1331:
        /*007c*/ 	.byte	0x04, 0x28
        /*007e*/ 	.short	(.L_1333 - .L_1332)


	//   ....[0]....
.L_1332:
        /*0080*/ 	.word	0x00001b40


	//   ....[1]....
        /*0084*/ 	.word	0x00001b50


	//   ....[2]....
        /*0088*/ 	.word	0x00001b80


	//   ....[3]....
        /*008c*/ 	.word	0x00001b90


	//   ....[4]....
        /*0090*/ 	.word	0x00001bc0


	//   ....[5]....
        /*0094*/ 	.word	0x00001bd0


	//   ....[6]....
        /*0098*/ 	.word	0x00001c00


	//   ....[7]....
        /*009c*/ 	.word	0x00001c10


	//   ....[8]....
        /*00a0*/ 	.word	0x00001c40


	//   ....[9]....
        /*00a4*/ 	.word	0x00001c50


	//   ....[10]....
        /*00a8*/ 	.word	0x00008440


	//   ....[11]....
        /*00ac*/ 	.word	0x000084d0


	//   ....[12]....
        /*00b0*/ 	.word	0x00008540


	//   ....[13]....
        /*00b4*/ 	.word	0x000085a0


	//   ....[14]....
        /*00b8*/ 	.word	0x00008610


	//   ....[15]....
        /*00bc*/ 	.word	0x00008670


	//   ....[16]....
        /*00c0*/ 	.word	0x000086e0


	//   ....[17]....
        /*00c4*/ 	.word	0x00008740


	//   ....[18]....
        /*00c8*/ 	.word	0x000087b0


	//   ....[19]....
        /*00cc*/ 	.word	0x00008810


	//----- nvinfo : EIATTR_VRC_CTA_INIT_COUNT
	.align		4
.L_1333:
        /*00d0*/ 	.byte	0x02, 0x4a
	.zero		1
	.zero		1


	//----- nvinfo : EIATTR_EXIT_INSTR_OFFSETS
	.align		4
        /*00d4*/ 	.byte	0x04, 0x1c
        /*00d6*/ 	.short	(.L_1335 - .L_1334)


	//   ....[0]....
.L_1334:
        /*00d8*/ 	.word	0x000083d0


	//----- nvinfo : EIATTR_MAX_THREADS
	.align		4
.L_1335:
        /*00dc*/ 	.byte	0x04, 0x05
        /*00de*/ 	.short	(.L_1337 - .L_1336)
.L_1336:
        /*00e0*/ 	.word	0x00000080
        /*00e4*/ 	.word	0x00000001
        /*00e8*/ 	.word	0x00000001


	//----- nvinfo : EIATTR_CRS_STACK_SIZE
	.align		4
.L_1337:
        /*00ec*/ 	.byte	0x04, 0x1e
        /*00ee*/ 	.short	(.L_1339 - .L_1338)
.L_1338:
        /*00f0*/ 	.word	0x00000000


	//----- nvinfo : EIATTR_CBANK_PARAM_SIZE
	.align		4
.L_1339:
        /*00f4*/ 	.byte	0x03, 0x19
        /*00f6*/ 	.short	0x0128


	//----- nvinfo : EIATTR_PARAM_CBANK
	.align		4
        /*00f8*/ 	.byte	0x04, 0x0a
        /*00fa*/ 	.short	(.L_1341 - .L_1340)
	.align		4
.L_1340:
        /*00fc*/ 	.word	index@(.nv.constant0._ZN10layer_norm13ln_bwd_kernelINS_13Kernel_traitsI13__nv_bfloat16S2_S2_S2_fjLj768ELj1ELj4ELj1ELj16ENS_18Kernel_traits_baseILj768ES2_S2_S2_S2_fjLj128EEEEELb0ELb1ELb1ELb1EEEvNS_9BwdParamsE)
        /*0100*/ 	.short	0x0380
        /*0102*/ 	.short	0x0128


	//----- nvinfo : EIATTR_SW_WAR
	.align		4
.L_1341:
        /*0104*/ 	.byte	0x04, 0x36
        /*0106*/ 	.short	(.L_1343 - .L_1342)
.L_1342:
        /*0108*/ 	.word	0x00000008
.L_1343:


//--------------------- .nv.info._ZN10layer_norm13ln_bwd_kernelINS_13Kernel_traitsI13__nv_bfloat16S2_S2_S2_fjLj768ELj1ELj4ELj1ELj16ENS_18Kernel_traits_baseILj768ES2_S2_S2_S2_fjLj128EEEEELb1ELb0ELb0ELb0EEEvNS_9BwdParamsE --------------------------
	.section	.nv.info._ZN10layer_norm13ln_bwd_kernelINS_13Kernel_traitsI13__nv_bfloat16S2_S2_S2_fjLj768ELj1ELj4ELj1ELj16ENS_18Kernel_traits_baseILj768ES2_S2_S2_S2_fjLj128EEEEELb1ELb0ELb0ELb0EEEvNS_9BwdParamsE,"",@"SHT_CUDA_INFO"
	.sectionflags	@""
	.align	4


	//----- nvinfo : EIATTR_CUDA_API_VERSION
	.align		4
        /*0000*/ 	.byte	0x04, 0x37
        /*0002*/ 	.short	(.L_1345 - .L_1344)
.L_1344:
        /*0004*/ 	.word	0x00000082


	//----- nvinfo : EIATTR_KPARAM_INFO
	.align		4
.L_1345:
        /*0008*/ 	.byte	0x04, 0x17
        /*000a*/ 	.short	(.L_1347 - .L_1346)
.L_1346:
        /*000c*/ 	.word	0x00000000
        /*0010*/ 	.short	0x0000
        /*0012*/ 	.short	0x0000
        /*0014*/ 	.byte	0x00, 0xf0, 0xa1, 0x04


	//----- nvinfo : EIATTR_SPARSE_MMA_MASK
	.align		4
.L_1347:
        /*0018*/ 	.byte	0x03, 0x50
        /*001a*/ 	.short	0x0000


	//----- nvinfo : EIATTR_MAXREG_COUNT
	.align		4
        /*001c*/ 	.byte	0x03, 0x1b
        /*001e*/ 	.short	0x00ff


	//----- nvinfo : EIATTR_NUM_BARRIERS
	.align		4
        /*0020*/ 	.byte	0x02, 0x4c
        /*0022*/ 	.byte	0x01
	.zero		1


	//----- nvinfo : EIATTR_MERCURY_ISA_VERSION
	.align		4
        /*0024*/ 	.byte	0x03, 0x5f
        /*0026*/ 	.short	0x0101


	//----- nvinfo : EIATTR_COOP_GROUP_MASK_REGIDS
	.align		4
        /*0028*/ 	.byte	0x04, 0x29
        /*002a*/ 	.short	(.L_1349 - .L_1348)


	//   ....[0]....
.L_1348:
        /*002c*/ 	.word	0xffffffff


	//   ....[1]....
        /*0030*/ 	.word	0xffffffff


	//   ....[2]....
        /*0034*/ 	.word	0xffffffff


	//   ....[3]....
        /*0038*/ 	.word	0xffffffff


	//   ....[4]....
        /*003c*/ 	.word	0xffffffff


	//   ....[5]....
        /*0040*/ 	.word	0xffffffff


	//   ....[6]....
        /*0044*/ 	.word	0xffffffff


	//   ....[7]....
        /*0048*/ 	.word	0xffffffff


	//   ....[8]....
        /*004c*/ 	.word	0xffffffff


	//   ....[9]....
        /*0050*/ 	.word	0xffffffff


	//   ....[10]....
        /*0054*/ 	.word	0x05000091


	//   ....[11]....
        /*0058*/ 	.word	0x05000091


	//   ....[12]....
        /*005c*/ 	.word	0x05000091


	//   ....[13]....
        /*0060*/ 	.word	0x05000091


	//   ....[14]....
        /*0064*/ 	.word	0x05000091


	//   ....[15]....
        /*0068*/ 	.word	0x05000091


	//   ....[16]....
        /*006c*/ 	.word	0x05000091


	//   ....[17]....
        /*0070*/ 	.word	0x05000091


	//   ....[18]....
        /*0074*/ 	.word	0x05000091


	//   ....[19]....
        /*0078*/ 	.word	0x05000091


	//----- nvinfo : EIATTR_COOP_GROUP_INSTR_OFFSETS
	.align		4
.L_1349:
        /*007c*/ 	.byte	0x04, 0x28
        /*007e*/ 	.short	(.L_1351 - .L_1350)


	//   ....[0]....
.L_1350:
        /*0080*/ 	.word	0x00001c00


	//   ....[1]....
        /*0084*/ 	.word	0x00001c10


	//   ....[2]....
        /*0088*/ 	.word	0x00001c40


	//   ....[3]....
        /*008c*/ 	.word	0x00001c50


	//   ....[4]....
        /*0090*/ 	.word	0x00001c80


	//   ....[5]....
        /*0094*/ 	.word	0x00001c90


	//   ....[6]....
        /*0098*/ 	.word	0x00001cc0


	//   ....[7]....
        /*009c*/ 	.word	0x00001cd0


	//   ....[8]....
        /*00a0*/ 	.word	0x00001d00


	//   ....[9]....
        /*00a4*/ 	.word	0x00001d10


	//   ....[10]....
        /*00a8*/ 	.word	0x000064a0


	//   ....[11]....
        /*00ac*/ 	.word	0x00006530


	//   ....[12]....
        /*00b0*/ 	.word	0x000065a0


	//   ....[13]....
        /*00b4*/ 	.word	0x00006600


	//   ....[14]....
        /*00b8*/ 	.word	0x00006670


	//   ....[15]....
        /*00bc*/ 	.word	0x000066d0


	//   ....[16]....
        /*00c0*/ 	.word	0x00006740


	//   ....[17]....
        /*00c4*/ 	.word	0x000067a0


	//   ....[18]....
        /*00c8*/ 	.word	0x00006810


	//   ....[19]....
        /*00cc*/ 	.word	0x00006870


	//----- nvinfo : EIATTR_VRC_CTA_INIT_COUNT
	.align		4
.L_1351:
        /*00d0*/ 	.byte	0x02, 0x4a
	.zero		1
	.zero		1


	//----- nvinfo : EIATTR_EXIT_INSTR_OFFSETS
	.align		4
        /*00d4*/ 	.byte	0x04, 0x1c
        /*00d6*/ 	.short	(.L_1353 - .L_1352)


	//   ....[0]....
.L_1352:
        /*00d8*/ 	.word	0x00006400


	//   ....[1]....
        /*00dc*/ 	.word	0x00006430


	//----- nvinfo : EIATTR_MAX_THREADS
	.align		4
.L_1353:
        /*00e0*/ 	.byte	0x04, 0x05
        /*00e2*/ 	.short	(.L_1355 - .L_1354)
.L_1354:
        /*00e4*/ 	.word	0x00000080
        /*00e8*/ 	.word	0x00000001
        /*00ec*/ 	.word	0x00000001


	//----- nvinfo : EIATTR_CRS_STACK_SIZE
	.align		4
.L_1355:
        /*00f0*/ 	.byte	0x04, 0x1e
        /*00f2*/ 	.short	(.L_1357 - .L_1356)
.L_1356:
        /*00f4*/ 	.word	0x00000000


	//----- nvinfo : EIATTR_CBANK_PARAM_SIZE
	.align		4
.L_1357:
        /*00f8*/ 	.byte	0x03, 0x19
        /*00fa*/ 	.short	0x0128


	//----- nvinfo : EIATTR_PARAM_CBANK
	.align		4
        /*00fc*/ 	.byte	0x04, 0x0a
        /*00fe*/ 	.short	(.L_1359 - .L_1358)
	.align		4
.L_1358:
        /*0100*/ 	.word	index@(.nv.constant0._ZN10layer_norm13ln_bwd_kernelINS_13Kernel_traitsI13__nv_bfloat16S2_S2_S2_fjLj768ELj1ELj4ELj1ELj16ENS_18Kernel_traits_baseILj768ES2_S2_S2_S2_fjLj128EEEEELb1ELb0ELb0ELb0EEEvNS_9BwdParamsE)
        /*0104*/ 	.short	0x0380
        /*0106*/ 	.short	0x0128


	//----- nvinfo : EIATTR_SW_WAR
	.align		4
.L_1359:
        /*0108*/ 	.byte	0x04, 0x36
        /*010a*/ 	.short	(.L_1361 - .L_1360)
.L_1360:
        /*010c*/ 	.word	0x00000008
.L_1361:


//--------------------- .nv.info._ZN10layer_norm13ln_bwd_kernelINS_13Kernel_traitsI13__nv_bfloat16S2_S2_S2_fjLj768ELj1ELj4ELj1ELj16ENS_18Kernel_traits_baseILj768ES2_S2_S2_S2_fjLj128EEEEELb1ELb0ELb0ELb1EEEvNS_9BwdParamsE --------------------------
	.section	.nv.info._ZN10layer_norm13ln_bwd_kernelINS_13Kernel_traitsI13__nv_bfloat16S2_S2_S2_fjLj768ELj1ELj4ELj1ELj16ENS_18Kernel_traits_baseILj768ES2_S2_S2_S2_fjLj128EEEEELb1ELb0ELb0ELb1EEEvNS_9BwdParamsE,"",@"SHT_CUDA_INFO"
	.sectionflags	@""
	.align	4


	//----- nvinfo : EIATTR_CUDA_API_VERSION
	.align		4
        /*0000*/ 	.byte	0x04, 0x37
        /*0002*/ 	.short	(.L_1363 - .L_1362)
.L_1362:
        /*0004*/ 	.word	0x00000082


	//----- nvinfo : EIATTR_KPARAM_INFO
	.align		4
.L_1363:
        /*0008*/ 	.byte	0x04, 0x17
        /*000a*/ 	.short	(.L_1365 - .L_1364)
.L_1364:
        /*000c*/ 	.word	0x00000000
        /*0010*/ 	.short	0x0000
        /*0012*/ 	.short	0x0000
        /*0014*/ 	.byte	0x00, 0xf0, 0xa1, 0x04


	//----- nvinfo : EIATTR_SPARSE_MMA_MASK
	.align		4
.L_1365:
        /*0018*/ 	.byte	0x03, 0x50
        /*001a*/ 	.short	0x0000


	//----- nvinfo : EIATTR_MAXREG_COUNT
	.align		4
        /*001c*/ 	.byte	0x03, 0x1b
        /*001e*/ 	.short	0x00ff


	//----- nvinfo : EIATTR_NUM_BARRIERS
	.align		4
        /*0020*/ 	.byte	0x02, 0x4c
        /*0022*/ 	.byte	0x01
	.zero		1


	//----- nvinfo : EIATTR_MERCURY_ISA_VERSION
	.align		4
        /*0024*/ 	.byte	0x03, 0x5f
        /*0026*/ 	.short	0x0101


	//----- nvinfo : EIATTR_COOP_GROUP_MASK_REGIDS
	.align		4
        /*0028*/ 	.byte	0x04, 0x29
        /*002a*/ 	.short	(.L_1367 - .L_1366)


	//   ....[0]....
.L_1366:
        /*002c*/ 	.word	0xffffffff


	//   ....[1]....
        /*0030*/ 	.word	0xffffffff


	//   ....[2]....
        /*0034*/ 	.word	0xffffffff


	//   ....[3]....
        /*0038*/ 	.word	0xffffffff


	//   ....[4]....
        /*003c*/ 	.word	0xffffffff


	//   ....[5]....
        /*0040*/ 	.word	0xffffffff


	//   ....[6]....
        /*0044*/ 	.word	0xffffffff


	//   ....[7]....
        /*0048*/ 	.word	0xffffffff


	//   ....[8]....
        /*004c*/ 	.word	0xffffffff


	//   ....[9]....
        /*0050*/ 	.word	0xffffffff


	//   ....[10]....
        /*0054*/ 	.word	0x05000089


	//   ....[11]....
        /*0058*/ 	.word	0x05000089


	//   ....[12]....
        /*005c*/ 	.word	0x05000089


	//   ....[13]....
        /*0060*/ 	.word	0x05000089


	//   ....[14]....
        /*0064*/ 	.word	0x05000089


	//   ....[15]....
        /*0068*/ 	.word	0x05000089


	//   ....[16]....
        /*006c*/ 	.word	0x05000089


	//   ....[17]....
        /*0070*/ 	.word	0x05000089


	//   ....[18]....
        /*0074*/ 	.word	0x05000089


	//   ....[19]....
        /*0078*/ 	.word	0x05000089


	//----- nvinfo : EIATTR_COOP_GROUP_INSTR_OFFSETS
	.align		4
.L_1367:
        /*007c*/ 	.byte	0x04, 0x28
        /*007e*/ 	.short	(.L_1369 - .L_1368)


	//   ....[0]....
.L_1368:
        /*0080*/ 	.word	0x00002b70


	//   ....[1]....
        /*0084*/ 	.word	0x00002b80


	//   ....[2]....
        /*0088*/ 	.word	0x00002bb0


	//   ....[3]....
        /*008c*/ 	.word	0x00002bc0


	//   ....[4]....
        /*0090*/ 	.word	0x00002bf0


	//   ....[5]....
        /*0094*/ 	.word	0x00002c00


	//   ....[6]....
        /*0098*/ 	.word	0x00002c30


	//   ....[7]....
        /*009c*/ 	.word	0x00002c40


	//   ....[8]....
        /*00a0*/ 	.word	0x00002c70


	//   ....[9]....
        /*00a4*/ 	.word	0x00002c80


	//   ....[10]....
        /*00a8*/ 	.word	0x00006f50


	//   ....[11]....
        /*00ac*/ 	.word	0x00006fe0


	//   ....[12]....
        /*00b0*/ 	.word	0x00007050


	//   ....[13]....
        /*00b4*/ 	.word	0x000070b0


	//   ....[14]....
        /*00b8*/ 	.word	0x00007120


	//   ....[15]....
        /*00bc*/ 	.word	0x00007180


	//   ....[16]....
        /*00c0*/ 	.word	0x000071f0


	//   ....[17]....
        /*00c4*/ 	.word	0x00007250


	//   ....[18]....
        /*00c8*/ 	.word	0x000072c0


	//   ....[19]....
        /*00cc*/ 	.word	0x00007320


	//----- nvinfo : EIATTR_VRC_CTA_INIT_COUNT
	.align		4
.L_1369:
        /*00d0*/ 	.byte	0x02, 0x4a
	.zero		1
	.zero		1


	//----- nvinfo : EIATTR_EXIT_INSTR_OFFSETS
	.align		4
        /*00d4*/ 	.byte	0x04, 0x1c
        /*00d6*/ 	.short	(.L_1371 - .L_1370)


	//   ....[0]....
.L_1370:
        /*00d8*/ 	.word	0x00006ee0


	//----- nvinfo : EIATTR_MAX_THREADS
	.align		4
.L_1371:
        /*00dc*/ 	.byte	0x04, 0x05
        /*00de*/ 	.short	(.L_1373 - .L_1372)
.L_1372:
        /*00e0*/ 	.word	0x00000080
        /*00e4*/ 	.word	0x00000001
        /*00e8*/ 	.word	0x00000001


	//----- nvinfo : EIATTR_CRS_STACK_SIZE
	.align		4
.L_1373:
        /*00ec*/ 	.byte	0x04, 0x1e
        /*00ee*/ 	.short	(.L_1375 - .L_1374)
.L_1374:
        /*00f0*/ 	.word	0x00000000


	//----- nvinfo : EIATTR_CBANK_PARAM_SIZE
	.align		4
.L_1375:
        /*00f4*/ 	.byte	0x03, 0x19
        /*00f6*/ 	.short	0x0128


	//----- nvinfo : EIATTR_PARAM_CBANK
	.align		4
        /*00f8*/ 	.byte	0x04, 0x0a
        /*00fa*/ 	.short	(.L_1377 - .L_1376)
	.align		4
.L_1376:
        /*00fc*/ 	.word	index@(.nv.constant0._ZN10layer_norm13ln_bwd_kernelINS_13Kernel_traitsI13__nv_bfloat16S2_S2_S2_fjLj768ELj1ELj4ELj1ELj16ENS_18Kernel_traits_baseILj768ES2_S2_S2_S2_fjLj128EEEEELb1ELb0ELb0ELb1EEEvNS_9BwdParamsE)
        /*0100*/ 	.short	0x0380
        /*0102*/ 	.short	0x0128


	//----- nvinfo : EIATTR_SW_WAR
	.align		4
.L_1377:
        /*0104*/ 	.byte	0x04, 0x36
        /*0106*/ 	.short	(.L_1379 - .L_1378)
.L_1378:
        /*0108*/ 	.word	0x00000008
.L_1379:


//--------------------- .nv.info._ZN10layer_norm22ln_bwd_finalize_kernelINS_22Kernel_traits_finalizeILj768E13__nv_bfloat16S2_S2_S2_fjLb0ELj1024ELj4ENS_18Kernel_traits_baseILj768ES2_S2_S2_S2_fjLj1024EEEEELb0ELb0EEEvNS_9BwdParamsE --------------------------
	.section	.nv.info._ZN10layer_norm22ln_bwd_finalize_kernelINS_22Kernel_traits_finalizeILj768E13__nv_bfloat16S2_S2_S2_fjLb0ELj1024ELj4ENS_18Kernel_traits_baseILj768ES2_S2_S2_S2_fjLj1024EEEEELb0ELb0EEEvNS_9BwdParamsE,"",@"SHT_CUDA_INFO"
	.sectionflags	@""
	.align	4


	//----- nvinfo : EIATTR_CUDA_API_VERSION
	.align		4
        /*0000*/ 	.byte	0x04, 0x37
        /*0002*/ 	.short	(.L_1381 - .L_1380)
.L_1380:
        /*0004*/ 	.word	0x00000082


	//----- nvinfo : EIATTR_KPARAM_INFO
	.align		4
.L_1381:
        /*0008*/ 	.byte	0x04, 0x17
        /*000a*/ 	.short	(.L_1383 - .L_1382)
.L_1382:
        /*000c*/ 	.word	0x00000000
        /*0010*/ 	.short	0x0000
        /*0012*/ 	.short	0x0000
        /*0014*/ 	.byte	0x00, 0xf0, 0xa1, 0x04


	//----- nvinfo : EIATTR_SPARSE_MMA_MASK
	.align		4
.L_1383:
        /*0018*/ 	.byte	0x03, 0x50
        /*001a*/ 	.short	0x0000


	//----- nvinfo : EIATTR_MAXREG_COUNT
	.align		4
        /*001c*/ 	.byte	0x03, 0x1b
        /*001e*/ 	.short	0x0040


	//----- nvinfo : EIATTR_NUM_BARRIERS
	.align		4
        /*0020*/ 	.byte	0x02, 0x4c
        /*0022*/ 	.byte	0x01
	.zero		1


	//----- nvinfo : EIATTR_MERCURY_ISA_VERSION
	.align		4
        /*0024*/ 	.byte	0x03, 0x5f
        /*0026*/ 	.short	0x0101


	//----- nvinfo : EIATTR_COOP_GROUP_MASK_REGIDS
	.align		4
        /*0028*/ 	.byte	0x04, 0x29
        /*002a*/ 	.short	(.L_1385 - .L_1384)


	//   ....[0]....
.L_1384:
        /*002c*/ 	.word	0xffffffff


	//   ....[1]....
        /*0030*/ 	.word	0xffffffff


	//   ....[2]....
        /*0034*/ 	.word	0xffffffff


	//   ....[3]....
        /*0038*/ 	.word	0xffffffff


	//   ....[4]....
        /*003c*/ 	.word	0xffffffff


	//   ....[5]....
        /*0040*/ 	.word	0xffffffff


	//   ....[6]....
        /*0044*/ 	.word	0xffffffff


	//   ....[7]....
        /*0048*/ 	.word	0xffffffff


	//   ....[8]....
        /*004c*/ 	.word	0xffffffff


	//   ....[9]....
        /*0050*/ 	.word	0xffffffff


	//----- nvinfo : EIATTR_COOP_GROUP_INSTR_OFFSETS
	.align		4
.L_1385:
        /*0054*/ 	.byte	0x04, 0x28
        /*0056*/ 	.short	(.L_1387 - .L_1386)


	//   ....[0]....
.L_1386:
        /*0058*/ 	.word	0x000015e0


	//   ....[1]....
        /*005c*/ 	.word	0x000015f0


	//   ....[2]....
        /*0060*/ 	.word	0x00001620


	//   ....[3]....
        /*0064*/ 	.word	0x00001630


	//   ....[4]....
        /*0068*/ 	.word	0x00001660


	//   ....[5]....
        /*006c*/ 	.word	0x00001670


	//   ....[6]....
        /*0070*/ 	.word	0x000016b0


	//   ....[7]....
        /*0074*/ 	.word	0x000016e0


	//   ....[8]....
        /*0078*/ 	.word	0x00001710


	//   ....[9]....
        /*007c*/ 	.word	0x00001720


	//----- nvinfo : EIATTR_VRC_CTA_INIT_COUNT
	.align		4
.L_1387:
        /*0080*/ 	.byte	0x02, 0x4a
	.zero		1
	.zero		1


	//----- nvinfo : EIATTR_EXIT_INSTR_OFFSETS
	.align		4
        /*0084*/ 	.byte	0x04, 0x1c
        /*0086*/ 	.short	(.L_1389 - .L_1388)


	//   ....[0]....
.L_1388:
        /*0088*/ 	.word	0x00000060


	//   ....[1]....
        /*008c*/ 	.word	0x00001780


	//   ....[2]....
        /*0090*/ 	.word	0x000017b0


	//   ....[3]....
        /*0094*/ 	.word	0x00001870


	//----- nvinfo : EIATTR_MAX_THREADS
	.align		4
.L_1389:
        /*0098*/ 	.byte	0x04, 0x05
        /*009a*/ 	.short	(.L_1391 - .L_1390)
.L_1390:
        /*009c*/ 	.word	0x00000400
        /*00a0*/ 	.word	0x00000001
        /*00a4*/ 	.word	0x00000001


	//----- nvinfo : EIATTR_CRS_STACK_SIZE
	.align		4
.L_1391:
        /*00a8*/ 	.byte	0x04, 0x1e
        /*00aa*/ 	.short	(.L_1393 - .L_1392)
.L_1392:
        /*00ac*/ 	.word	0x00000000


	//----- nvinfo : EIATTR_CBANK_PARAM_SIZE
	.align		4
.L_1393:
        /*00b0*/ 	.byte	0x03, 0x19
        /*00b2*/ 	.short	0x0128


	//----- nvinfo : EIATTR_PARAM_CBANK
	.align		4
        /*00b4*/ 	.byte	0x04, 0x0a
        /*00b6*/ 	.short	(.L_1395 - .L_1394)
	.align		4
.L_1394:
        /*00b8*/ 	.word	index@(.nv.constant0._ZN10layer_norm22ln_bwd_finalize_kernelINS_22Kernel_traits_finalizeILj768E13__nv_bfloat16S2_S2_S2_fjLb0ELj1024ELj4ENS_18Kernel_traits_baseILj768ES2_S2_S2_S2_fjLj1024EEEEELb0ELb0EEEvNS_9BwdParamsE)
        /*00bc*/ 	.short	0x0380
        /*00be*/ 	.short	0x0128


	//----- nvinfo : EIATTR_SW_WAR
	.align		4
.L_1395:
        /*00c0*/ 	.byte	0x04, 0x36
        /*00c2*/ 	.short	(.L_1397 - .L_1396)
.L_1396:
        /*00c4*/ 	.word	0x00000008
.L_1397:


//--------------------- .nv.info._ZN10layer_norm13ln_bwd_kernelINS_13Kernel_traitsI13__nv_bfloat16S2_S2_S2_fjLj768ELj1ELj4ELj1ELj16ENS_18Kernel_traits_baseILj768ES2_S2_S2_S2_fjLj128EEEEELb1ELb0ELb1ELb0EEEvNS_9BwdParamsE --------------------------
	.section	.nv.info._ZN10layer_norm13ln_bwd_kernelINS_13Kernel_traitsI13__nv_bfloat16S2_S2_S2_fjLj768ELj1ELj4ELj1ELj16ENS_18Kernel_traits_baseILj768ES2_S2_S2_S2_fjLj128EEEEELb1ELb0ELb1ELb0EEEvNS_9BwdParamsE,"",@"SHT_CUDA_INFO"
	.sectionflags	@""
	.align	4


	//----- nvinfo : EIATTR_CUDA_API_VERSION
	.align		4
        /*0000*/ 	.byte	0x04, 0x37
        /*0002*/ 	.short	(.L_1399 - .L_1398)
.L_1398:
        /*0004*/ 	.word	0x00000082


	//----- nvinfo : EIATTR_KPARAM_INFO
	.align		4
.L_1399:
        /*0008*/ 	.byte	0x04, 0x17
        /*000a*/ 	.short	(.L_1401 - .L_1400)
.L_1400:
        /*000c*/ 	.word	0x00000000
        /*0010*/ 	.short	0x0000
        /*0012*/ 	.short	0x0000
        /*0014*/ 	.byte	0x00, 0xf0, 0xa1, 0x04


	//----- nvinfo : EIATTR_SPARSE_MMA_MASK
	.align		4
.L_1401:
        /*0018*/ 	.byte	0x03, 0x50
        /*001a*/ 	.short	0x0000


	//----- nvinfo : EIATTR_MAXREG_COUNT
	.align		4
        /*001c*/ 	.byte	0x03, 0x1b
        /*001e*/ 	.short	0x00ff


	//----- nvinfo : EIATTR_NUM_BARRIERS
	.align		4
        /*0020*/ 	.byte	0x02, 0x4c
        /*0022*/ 	.byte	0x01
	.zero		1


	//----- nvinfo : EIATTR_MERCURY_ISA_VERSION
	.align		4
        /*0024*/ 	.byte	0x03, 0x5f
        /*0026*/ 	.short	0x0101


	//----- nvinfo : EIATTR_COOP_GROUP_MASK_REGIDS
	.align		4
        /*0028*/ 	.byte	0x04, 0x29
        /*002a*/ 	.short	(.L_1403 - .L_1402)


	//   ....[0]....
.L_1402:
        /*002c*/ 	.word	0xffffffff


	//   ....[1]....
        /*0030*/ 	.word	0xffffffff


	//   ....[2]....
        /*0034*/ 	.word	0xffffffff


	//   ....[3]....
        /*0038*/ 	.word	0xffffffff


	//   ....[4]....
        /*003c*/ 	.word	0xffffffff


	//   ....[5]....
        /*0040*/ 	.word	0xffffffff


	//   ....[6]....
        /*0044*/ 	.word	0xffffffff


	//   ....[7]....
        /*0048*/ 	.word	0xffffffff


	//   ....[8]....
        /*004c*/ 	.word	0xffffffff


	//   ....[9]....
        /*0050*/ 	.word	0xffffffff


	//   ....[10]....
        /*0054*/ 	.word	0x05000098


	//   ....[11]....
        /*0058*/ 	.word	0x05000098


	//   ....[12]....
        /*005c*/ 	.word	0x05000098


	//   ....[13]....
        /*0060*/ 	.word	0x05000098


	//   ....[14]....
        /*0064*/ 	.word	0x05000098


	//   ....[15]....
        /*0068*/ 	.word	0x05000098


	//   ....[16]....
        /*006c*/ 	.word	0x05000098


	//   ....[17]....
        /*0070*/ 	.word	0x05000098


	//   ....[18]....
        /*0074*/ 	.word	0x05000098


	//   ....[19]....
        /*0078*/ 	.word	0x05000098


	//----- nvinfo : EIATTR_COOP_GROUP_INSTR_OFFSETS
	.align		4
.L_1403:
        /*007c*/ 	.byte	0x04, 0x28
        /*007e*/ 	.short	(.L_1405 - .L_1404)


	//   ....[0]....
.L_1404:
        /*0080*/ 	.word	0x00002070


	//   ....[1]....
        /*0084*/ 	.word	0x00002080


	//   ....[2]....
        /*0088*/ 	.word	0x000020b0


	//   ....[3]....
        /*008c*/ 	.word	0x000020c0


	//   ....[4]....
        /*0090*/ 	.word	0x000020f0


	//   ....[5]....
        /*0094*/ 	.word	0x00002100


	//   ....[6]....
        /*0098*/ 	.word	0x00002130


	//   ....[7]....
        /*009c*/ 	.word	0x00002140


	//   ....[8]....
        /*00a0*/ 	.word	0x00002180


	//   ....[9]....
        /*00a4*/ 	.word	0x000021a0


	//   ....[10]....
        /*00a8*/ 	.word	0x00007ee0


	//   ....[11]....
        /*00ac*/ 	.word	0x00007f70


	//   ....[12]....
        /*00b0*/ 	.word	0x00007fe0


	//   ....[13]....
        /*00b4*/ 	.word	0x00008040


	//   ....[14]....
        /*00b8*/ 	.word	0x000080b0


	//   ....[15]....
        /*00bc*/ 	.word	0x00008110


	//   ....[16]....
        /*00c0*/ 	.word	0x00008180


	//   ....[17]....
        /*00c4*/ 	.word	0x000081e0


	//   ....[18]....
        /*00c8*/ 	.word	0x00008260


	//   ....[19]....
        /*00cc*/ 	.word	0x000082d0


	//----- nvinfo : EIATTR_VRC_CTA_INIT_COUNT
	.align		4
.L_1405:
        /*00d0*/ 	.byte	0x02, 0x4a
	.zero		1
	.zero		1


	//----- nvinfo : EIATTR_EXIT_INSTR_OFFSETS
	.align		4
        /*00d4*/ 	.byte	0x04, 0x1c
        /*00d6*/ 	.short	(.L_1407 - .L_1406)


	//   ....[0]....
.L_1406:
        /*00d8*/ 	.word	0x00007e40


	//   ....[1]....
        /*00dc*/ 	.word	0x00007e70


	//----- nvinfo : EIATTR_MAX_THREADS
	.align		4
.L_1407:
        /*00e0*/ 	.byte	0x04, 0x05
        /*00e2*/ 	.short	(.L_1409 - .L_1408)
.L_1408:
        /*00e4*/ 	.word	0x00000080
        /*00e8*/ 	.word	0x00000001
        /*00ec*/ 	.word	0x00000001


	//----- nvinfo : EIATTR_CRS_STACK_SIZE
	.align		4
.L_1409:
        /*00f0*/ 	.byte	0x04, 0x1e
        /*00f2*/ 	.short	(.L_1411 - .L_1410)
.L_1410:
        /*00f4*/ 	.word	0x00000000


	//----- nvinfo : EIATTR_CBANK_PARAM_SIZE
	.align		4
.L_1411:
        /*00f8*/ 	.byte	0x03, 0x19
        /*00fa*/ 	.short	0x0128


	//----- nvinfo : EIATTR_PARAM_CBANK
	.align		4
        /*00fc*/ 	.byte	0x04, 0x0a
        /*00fe*/ 	.short	(.L_1413 - .L_1412)
	.align		4
.L_1412:
        /*0100*/ 	.word	index@(.nv.constant0._ZN10layer_norm13ln_bwd_kernelINS_13Kernel_traitsI13__nv_bfloat16S2_S2_S2_fjLj768ELj1ELj4ELj1ELj16ENS_18Kernel_traits_baseILj768ES2_S2_S2_S2_fjLj128EEEEELb1ELb0ELb1ELb0EEEvNS_9BwdParamsE)
        /*0104*/ 	.short	0x0380
        /*0106*/ 	.short	0x0128


	//----- nvinfo : EIATTR_SW_WAR
	.align		4
.L_1413:
        /*0108*/ 	.byte	0x04, 0x36
        /*010a*/ 	.short	(.L_1415 - .L_1414)
.L_1414:
        /*010c*/ 	.word	0x00000008
.L_1415:


//--------------------- .nv.info._ZN10layer_norm22ln_bwd_finalize_kernelINS_22Kernel_traits_finalizeILj768E13__nv_bfloat16S2_S2_S2_fjLb0ELj1024ELj4ENS_18Kernel_traits_baseILj768ES2_S2_S2_S2_fjLj1024EEEEELb0ELb1EEEvNS_9BwdParamsE --------------------------
	.section	.nv.info._ZN10layer_norm22ln_bwd_finalize_kernelINS_22Kernel_traits_finalizeILj768E13__nv_bfloat16S2_S2_S2_fjLb0ELj1024ELj4ENS_18Kernel_traits_baseILj768ES2_S2_S2_S2_fjLj1024EEEEELb0ELb1EEEvNS_9BwdParamsE,"",@"SHT_CUDA_INFO"
	.sectionflags	@""
	.align	4


	//----- nvinfo : EIATTR_CUDA_API_VERSION
	.align		4
        /*0000*/ 	.byte	0x04, 0x37
        /*0002*/ 	.short	(.L_1417 - .L_1416)
.L_1416:
        /*0004*/ 	.word	0x00000082


	//----- nvinfo : EIATTR_KPARAM_INFO
	.align		4
.L_1417:
        /*0008*/ 	.byte	0x04, 0x17
        /*000a*/ 	.short	(.L_1419 - .L_1418)
.L_1418:
        /*000c*/ 	.word	0x00000000
        /*0010*/ 	.short	0x0000
        /*0012*/ 	.short	0x0000
        /*0014*/ 	.byte	0x00, 0xf0, 0xa1, 0x04


	//----- nvinfo : EIATTR_SPARSE_MMA_MASK
	.align		4
.L_1419:
        /*0018*/ 	.byte	0x03, 0x50
        /*001a*/ 	.short	0x0000


	//----- nvinfo : EIATTR_MAXREG_COUNT
	.align		4
        /*001c*/ 	.byte	0x03, 0x1b
        /*001e*/ 	.short	0x0040


	//----- nvinfo : EIATTR_NUM_BARRIERS
	.align		4
        /*0020*/ 	.byte	0x02, 0x4c
        /*0022*/ 	.byte	0x01
	.zero		1


	//----- nvinfo : EIATTR_MERCURY_ISA_VERSION
	.align		4
        /*0024*/ 	.byte	0x03, 0x5f
        /*0026*/ 	.short	0x0101


	//----- nvinfo : EIATTR_COOP_GROUP_MASK_REGIDS
	.align		4
        /*0028*/ 	.byte	0x04, 0x29
        /*002a*/ 	.short	(.L_1421 - .L_1420)


	//   ....[0]....
.L_1420:
        /*002c*/ 	.word	0xffffffff


	//   ....[1]....
        /*0030*/ 	.word	0xffffffff


	//   ....[2]....
        /*0034*/ 	.word	0xffffffff


	//   ....[3]....
        /*0038*/ 	.word	0xffffffff


	//   ....[4]....
        /*003c*/ 	.word	0xffffffff


	//   ....[5]....
        /*0040*/ 	.word	0xffffffff


	//   ....[6]....
        /*0044*/ 	.word	0xffffffff


	//   ....[7]....
        /*0048*/ 	.word	0xffffffff


	//   ....[8]....
        /*004c*/ 	.word	0xffffffff


	//   ....[9]....
        /*0050*/ 	.word	0xffffffff


	//----- nvinfo : EIATTR_COOP_GROUP_INSTR_OFFSETS
	.align		4
.L_1421:
        /*0054*/ 	.byte	0x04, 0x28
        /*0056*/ 	.short	(.L_1423 - .L_1422)


	//   ....[0]....
.L_1422:
        /*0058*/ 	.word	0x00001630


	//   ....[1]....
        /*005c*/ 	.word	0x00001640


	//   ....[2]....
        /*0060*/ 	.word	0x00001670


	//   ....[3]....
        /*0064*/ 	.word	0x00001680


	//   ....[4]....
        /*0068*/ 	.word	0x000016b0


	//   ....[5]....
        /*006c*/ 	.word	0x000016d0


	//   ....[6]....
        /*0070*/ 	.word	0x00001700


	//   ....[7]....
        /*0074*/ 	.word	0x00001710


	//   ....[8]....
        /*0078*/ 	.word	0x00001740


	//   ....[9]....
        /*007c*/ 	.word	0x00001750


	//----- nvinfo : EIATTR_VRC_CTA_INIT_COUNT
	.align		4
.L_1423:
        /*0080*/ 	.byte	0x02, 0x4a
	.zero		1
	.zero		1


	//----- nvinfo : EIATTR_EXIT_INSTR_OFFSETS
	.align		4
        /*0084*/ 	.byte	0x04, 0x1c
        /*0086*/ 	.short	(.L_1425 - .L_1424)


	//   ....[0]....
.L_1424:
        /*0088*/ 	.word	0x00000070


	//   ....[1]....
        /*008c*/ 	.word	0x000017b0


	//   ....[2]....
        /*0090*/ 	.word	0x00001880


	//----- nvinfo : EIATTR_MAX_THREADS
	.align		4
.L_1425:
        /*0094*/ 	.byte	0x04, 0x05
        /*0096*/ 	.short	(.L_1427 - .L_1426)
.L_1426:
        /*0098*/ 	.word	0x00000400
        /*009c*/ 	.word	0x00000001
        /*00a0*/ 	.word	0x00000001


	//----- nvinfo : EIATTR_CRS_STACK_SIZE
	.align		4
.L_1427:
        /*00a4*/ 	.byte	0x04, 0x1e
        /*00a6*/ 	.short	(.L_1429 - .L_1428)
.L_1428:
        /*00a8*/ 	.word	0x00000000


	//----- nvinfo : EIATTR_CBANK_PARAM_SIZE
	.align		4
.L_1429:
        /*00ac*/ 	.byte	0x03, 0x19
        /*00ae*/ 	.short	0x0128


	//----- nvinfo : EIATTR_PARAM_CBANK
	.align		4
        /*00b0*/ 	.byte	0x04, 0x0a
        /*00b2*/ 	.short	(.L_1431 - .L_1430)
	.align		4
.L_1430:
        /*00b4*/ 	.word	index@(.nv.constant0._ZN10layer_norm22ln_bwd_finalize_kernelINS_22Kernel_traits_finalizeILj768E13__nv_bfloat16S2_S2_S2_fjLb0ELj1024ELj4ENS_18Kernel_traits_baseILj768ES2_S2_S2_S2_fjLj1024EEEEELb0ELb1EEEvNS_9BwdParamsE)
        /*00b8*/ 	.short	0x0380
        /*00ba*/ 	.short	0x0128


	//----- nvinfo : EIATTR_SW_WAR
	.align		4
.L_1431:
        /*00bc*/ 	.byte	0x04, 0x36
        /*00be*/ 	.short	(.L_1433 - .L_1432)
.L_1432:
        /*00c0*/ 	.word	0x00000008
.L_1433:


//--------------------- .nv.info._ZN10layer_norm13ln_bwd_kernelINS_13Kernel_traitsI13__nv_bfloat16S2_S2_S2_fjLj768ELj1ELj4ELj1ELj16ENS_18Kernel_traits_baseILj768ES2_S2_S2_S2_fjLj128EEEEELb1ELb0ELb1ELb1EEEvNS_9BwdParamsE --------------------------
	.section	.nv.info._ZN10layer_norm13ln_bwd_kernelINS_13Kernel_traitsI13__nv_bfloat16S2_S2_S2_fjLj768ELj1ELj4ELj1ELj16ENS_18Kernel_traits_baseILj768ES2_S2_S2_S2_fjLj128EEEEELb1ELb0ELb1ELb1EEEvNS_9BwdParamsE,"",@"SHT_CUDA_INFO"
	.sectionflags	@""
	.align	4


	//----- nvinfo : EIATTR_CUDA_API_VERSION
	.align		4
        /*0000*/ 	.byte	0x04, 0x37
        /*0002*/ 	.short	(.L_1435 - .L_1434)
.L_1434:
        /*0004*/ 	.word	0x00000082


	//----- nvinfo : EIATTR_KPARAM_INFO
	.align		4
.L_1435:
        /*0008*/ 	.byte	0x04, 0x17
        /*000a*/ 	.short	(.L_1437 - .L_1436)
.L_1436:
        /*000c*/ 	.word	0x00000000
        /*0010*/ 	.short	0x0000
        /*0012*/ 	.short	0x0000
        /*0014*/ 	.byte	0x00, 0xf0, 0xa1, 0x04


	//----- nvinfo : EIATTR_SPARSE_MMA_MASK
	.align		4
.L_1437:
        /*0018*/ 	.byte	0x03, 0x50
        /*001a*/ 	.short	0x0000


	//----- nvinfo : EIATTR_MAXREG_COUNT
	.align		4
        /*001c*/ 	.byte	0x03, 0x1b
        /*001e*/ 	.short	0x00ff


	//----- nvinfo : EIATTR_NUM_BARRIERS
	.align		4
        /*0020*/ 	.byte	0x02, 0x4c
        /*0022*/ 	.byte	0x01
	.zero		1


	//----- nvinfo : EIATTR_MERCURY_ISA_VERSION
	.align		4
        /*0024*/ 	.byte	0x03, 0x5f
        /*0026*/ 	.short	0x0101


	//----- nvinfo : EIATTR_COOP_GROUP_MASK_REGIDS
	.align		4
        /*0028*/ 	.byte	0x04, 0x29
        /*002a*/ 	.short	(.L_1439 - .L_1438)


	//   ....[0]....
.L_1438:
        /*002c*/ 	.word	0xffffffff


	//   ....[1]....
        /*0030*/ 	.word	0xffffffff


	//   ....[2]....
        /*0034*/ 	.word	0xffffffff


	//   ....[3]....
        /*0038*/ 	.word	0xffffffff


	//   ....[4]....
        /*003c*/ 	.word	0xffffffff


	//   ....[5]....
        /*0040*/ 	.word	0xffffffff


	//   ....[6]....
        /*0044*/ 	.word	0xffffffff


	//   ....[7]....
        /*0048*/ 	.word	0xffffffff


	//   ....[8]....
        /*004c*/ 	.word	0xffffffff


	//   ....[9]....
        /*0050*/ 	.word	0xffffffff


	//   ....[10]....
        /*0054*/ 	.word	0x050000a2


	//   ....[11]....
        /*0058*/ 	.word	0x050000a2


	//   ....[12]....
        /*005c*/ 	.word	0x050000a2


	//   ....[13]....
        /*0060*/ 	.word	0x050000a2


	//   ....[14]....
        /*0064*/ 	.word	0x050000a2


	//   ....[15]....
        /*0068*/ 	.word	0x050000a2


	//   ....[16]....
        /*006c*/ 	.word	0x050000a2


	//   ....[17]....
        /*0070*/ 	.word	0x050000a2


	//   ....[18]....
        /*0074*/ 	.word	0x050000a2


	//   ....[19]....
        /*0078*/ 	.word	0x050000a2


	//----- nvinfo : EIATTR_COOP_GROUP_INSTR_OFFSETS
	.align		4
.L_1439:
        /*007c*/ 	.byte	0x04, 0x28
        /*007e*/ 	.short	(.L_1441 - .L_1440)


	//   ....[0]....
.L_1440:
        /*0080*/ 	.word	0x00001bf0


	//   ....[1]....
        /*0084*/ 	.word	0x00001c20


	//   ....[2]....
        /*0088*/ 	.word	0x00001c70


	//   ....[3]....
        /*008c*/ 	.word	0x00001c80


	//   ....[4]....
        /*0090*/ 	.word	0x00001cb0


	//   ....[5]....
        /*0094*/ 	.word	0x00001cc0


	//   ....[6]....
        /*0098*/ 	.word	0x00001d00


	//   ....[7]....
        /*009c*/ 	.word	0x00001d20


	//   ....[8]....
        /*00a0*/ 	.word	0x00001d50


	//   ....[9]....
        /*00a4*/ 	.word	0x00001d70


	//   ....[10]....
        /*00a8*/ 	.word	0x00007610


	//   ....[11]....
        /*00ac*/ 	.word	0x000076d0


	//   ....[12]....
        /*00b0*/ 	.word	0x00007750


	//   ....[13]....
        /*00b4*/ 	.word	0x000077b0


	//   ....[14]....
        /*00b8*/ 	.word	0x00007820


	//   ....[15]....
        /*00bc*/ 	.word	0x00007880


	//   ....[16]....
        /*00c0*/ 	.word	0x00007900


	//   ....[17]....
        /*00c4*/ 	.word	0x00007970


	//   ....[18]....
        /*00c8*/ 	.word	0x000079e0


	//   ....[19]....
        /*00cc*/ 	.word	0x00007a50


	//----- nvinfo : EIATTR_VRC_CTA_INIT_COUNT
	.align		4
.L_1441:
        /*00d0*/ 	.byte	0x02, 0x4a
	.zero		1
	.zero		1


	//----- nvinfo : EIATTR_EXIT_INSTR_OFFSETS
	.align		4
        /*00d4*/ 	.byte	0x04, 0x1c
        /*00d6*/ 	.short	(.L_1443 - .L_1442)


	//   ....[0]....
.L_1442:
        /*00d8*/ 	.word	0x000075a0


	//----- nvinfo : EIATTR_MAX_THREADS
	.align		4
.L_1443:
        /*00dc*/ 	.byte	0x04, 0x05
        /*00de*/ 	.short	(.L_1445 - .L_1444)
.L_1444:
        /*00e0*/ 	.word	0x00000080
        /*00e4*/ 	.word	0x00000001
        /*00e8*/ 	.word	0x00000001


	//----- nvinfo : EIATTR_CRS_STACK_SIZE
	.align		4
.L_1445:
        /*00ec*/ 	.byte	0x04, 0x1e
        /*00ee*/ 	.short	(.L_1447 - .L_1446)
.L_1446:
        /*00f0*/ 	.word	0x00000000


	//----- nvinfo : EIATTR_CBANK_PARAM_SIZE
	.align		4
.L_1447:
        /*00f4*/ 	.byte	0x03, 0x19
        /*00f6*/ 	.short	0x0128


	//----- nvinfo : EIATTR_PARAM_CBANK
	.align		4
        /*00f8*/ 	.byte	0x04, 0x0a
        /*00fa*/ 	.short	(.L_1449 - .L_1448)
	.align		4
.L_1448:
        /*00fc*/ 	.word	index@(.nv.constant0._ZN10layer_norm13ln_bwd_kernelINS_13Kernel_traitsI13__nv_bfloat16S2_S2_S2_fjLj768ELj1ELj4ELj1ELj16ENS_18Kernel_traits_baseILj768ES2_S2_S2_S2_fjLj128EEEEELb1ELb0ELb1ELb1EEEvNS_9BwdParamsE)
        /*0100*/ 	.short	0x0380
        /*0102*/ 	.short	0x0128


	//----- nvinfo : EIATTR_SW_WAR
	.align		4
.L_1449:
        /*0104*/ 	.byte	0x04, 0x36
        /*0106*/ 	.short	(.L_1451 - .L_1450)
.L_1450:
        /*0108*/ 	.word	0x00000008
.L_1451:


//--------------------- .nv.info._ZN10layer_norm13ln_bwd_kernelINS_13Kernel_traitsI13__nv_bfloat16S2_S2_S2_fjLj768ELj1ELj4ELj1ELj16ENS_18Kernel_traits_baseILj768ES2_S2_S2_S2_fjLj128EEEEELb1ELb1ELb0ELb0EEEvNS_9BwdParamsE --------------------------
	.section	.nv.info._ZN10layer_norm13ln_bwd_kernelINS_13Kernel_traitsI13__nv_bfloat16S2_S2_S2_fjLj768ELj1ELj4ELj1ELj16ENS_18Kernel_traits_baseILj768ES2_S2_S2_S2_fjLj128EEEEELb1ELb1ELb0ELb0EEEvNS_9BwdParamsE,"",@"SHT_CUDA_INFO"
	.sectionflags	@""
	.align	4


	//----- nvinfo : EIATTR_CUDA_API_VERSION
	.align		4
        /*0000*/ 	.byte	0x04, 0x37
        /*0002*/ 	.short	(.L_1453 - .L_1452)
.L_1452:
        /*0004*/ 	.word	0x00000082


	//----- nvinfo : EIATTR_KPARAM_INFO
	.align		4
.L_1453:
        /*0008*/ 	.byte	0x04, 0x17
        /*000a*/ 	.short	(.L_1455 - .L_1454)
.L_1454:
        /*000c*/ 	.word	0x00000000
        /*0010*/ 	.short	0x0000
        /*0012*/ 	.short	0x0000
        /*0014*/ 	.byte	0x00, 0xf0, 0xa1, 0x04


	//----- nvinfo : EIATTR_SPARSE_MMA_MASK
	.align		4
.L_1455:
        /*0018*/ 	.byte	0x03, 0x50
        /*001a*/ 	.short	0x0000


	//----- nvinfo : EIATTR_MAXREG_COUNT
	.align		4
        /*001c*/ 	.byte	0x03, 0x1b
        /*001e*/ 	.short	0x00ff


	//----- nvinfo : EIATTR_NUM_BARRIERS
	.align		4
        /*0020*/ 	.byte	0x02, 0x4c
        /*0022*/ 	.byte	0x01
	.zero		1


	//----- nvinfo : EIATTR_MERCURY_ISA_VERSION
	.align		4
        /*0024*/ 	.byte	0x03, 0x5f
        /*0026*/ 	.short	0x0101


	//----- nvinfo : EIATTR_COOP_GROUP_MASK_REGIDS
	.align		4
        /*0028*/ 	.byte	0x04, 0x29
        /*002a*/ 	.short	(.L_1457 - .L_1456)


	//   ....[0]....
.L_1456:
        /*002c*/ 	.word	0xffffffff


	//   ....[1]....
        /*0030*/ 	.word	0xffffffff


	//   ....[2]....
        /*0034*/ 	.word	0xffffffff


	//   ....[3]....
        /*0038*/ 	.word	0xffffffff


	//   ....[4]....
        /*003c*/ 	.word	0xffffffff


	//   ....[5]....
        /*0040*/ 	.word	0xffffffff


	//   ....[6]....
        /*0044*/ 	.word	0xffffffff


	//   ....[7]....
        /*0048*/ 	.word	0xffffffff


	//   ....[8]....
        /*004c*/ 	.word	0xffffffff


	//   ....[9]....
        /*0050*/ 	.word	0xffffffff


	//   ....[10]....
        /*0054*/ 	.word	0x050000c9


	//   ....[11]....
        /*0058*/ 	.word	0x050000c9


	//   ....[12]....
        /*005c*/ 	.word	0x050000c9


	//   ....[13]....
        /*0060*/ 	.word	0x050000c9


	//   ....[14]....
        /*0064*/ 	.word	0x050000c9


	//   ....[15]....
        /*0068*/ 	.word	0x050000c9


	//   ....[16]....
        /*006c*/ 	.word	0x050000c9


	//   ....[17]....
        /*0070*/ 	.word	0x050000c9


	//   ....[18]....
        /*0074*/ 	.word	0x050000c9


	//   ....[19]....
        /*0078*/ 	.word	0x050000c9


	//----- nvinfo : EIATTR_COOP_GROUP_INSTR_OFFSETS
	.align		4
.L_1457:
        /*007c*/ 	.byte	0x04, 0x28
        /*007e*/ 	.short	(.L_1459 - .L_1458)


	//   ....[0]....
.L_1458:
        /*0080*/ 	.word	0x00001ec0


	//   ....[1]....
        /*0084*/ 	.word	0x00001ed0


	//   ....[2]....
        /*0088*/ 	.word	0x00001f00


	//   ....[3]....
        /*008c*/ 	.word	0x00001f10


	//   ....[4]....
        /*0090*/ 	.word	0x00001f40


	//   ....[5]....
        /*0094*/ 	.word	0x00001f50


	//   ....[6]....
        /*0098*/ 	.word	0x00001f80


	//   ....[7]....
        /*009c*/ 	.word	0x00001f90


	//   ....[8]....
        /*00a0*/ 	.word	0x00001fc0


	//   ....[9]....
        /*00a4*/ 	.word	0x00001fd0


	//   ....[10]....
        /*00a8*/ 	.word	0x000094f0


	//   ....[11]....
        /*00ac*/ 	.word	0x00009580


	//   ....[12]....
        /*00b0*/ 	.word	0x000095f0


	//   ....[13]....
        /*00b4*/ 	.word	0x00009650


	//   ....[14]....
        /*00b8*/ 	.word	0x000096c0


	//   ....[15]....
        /*00bc*/ 	.word	0x00009720


	//   ....[16]....
        /*00c0*/ 	.word	0x00009790


	//   ....[17]....
        /*00c4*/ 	.word	0x000097f0


	//   ....[18]....
        /*00c8*/ 	.word	0x00009860


	//   ....[19]....
        /*00cc*/ 	.word	0x000098c0


	//----- nvinfo : EIATTR_VRC_CTA_INIT_COUNT
	.align		4
.L_1459:
        /*00d0*/ 	.byte	0x02, 0x4a
	.zero		1
	.zero		1


	//----- nvinfo : EIATTR_EXIT_INSTR_OFFSETS
	.align		4
        /*00d4*/ 	.byte	0x04, 0x1c
        /*00d6*/ 	.short	(.L_1461 - .L_1460)


	//   ....[0]....
.L_1460:
        /*00d8*/ 	.word	0x00009400


	//   ....[1]....
        /*00dc*/ 	.word	0x00009480


	//----- nvinfo : EIATTR_MAX_THREADS
	.align		4
.L_1461:
        /*00e0*/ 	.byte	0x04, 0x05
        /*00e2*/ 	.short	(.L_1463 - .L_1462)
.L_1462:
        /*00e4*/ 	.word	0x00000080
        /*00e8*/ 	.word	0x00000001
        /*00ec*/ 	.word	0x00000001


	//----- nvinfo : EIATTR_CRS_STACK_SIZE
	.align		4
.L_1463:
        /*00f0*/ 	.byte	0x04, 0x1e
        /*00f2*/ 	.short	(.L_1465 - .L_1464)
.L_1464:
        /*00f4*/ 	.word	0x00000000


	//----- nvinfo : EIATTR_CBANK_PARAM_SIZE
	.align		4
.L_1465:
        /*00f8*/ 	.byte	0x03, 0x19
        /*00fa*/ 	.short	0x0128


	//----- nvinfo : EIATTR_PARAM_CBANK
	.align		4
        /*00fc*/ 	.byte	0x04, 0x0a
        /*00fe*/ 	.short	(.L_1467 - .L_1466)
	.align		4
.L_1466:
        /*0100*/ 	.word	index@(.nv.constant0._ZN10layer_norm13ln_bwd_kernelINS_13Kernel_traitsI13__nv_bfloat16S2_S2_S2_fjLj768ELj1ELj4ELj1ELj16ENS_18Kernel_traits_baseILj768ES2_S2_S2_S2_fjLj128EEEEELb1ELb1ELb0ELb0EEEvNS_9BwdParamsE)
        /*0104*/ 	.short	0x0380
        /*0106*/ 	.short	0x0128


	//----- nvinfo : EIATTR_SW_WAR
	.align		4
.L_1467:
        /*0108*/ 	.byte	0x04, 0x36
        /*010a*/ 	.short	(.L_1469 - .L_1468)
.L_1468:
        /*010c*/ 	.word	0x00000008
.L_1469:


//--------------------- .nv.info._ZN10layer_norm13ln_bwd_kernelINS_13Kernel_traitsI13__nv_bfloat16S2_S2_S2_fjLj768ELj1ELj4ELj1ELj16ENS_18Kernel_traits_baseILj768ES2_S2_S2_S2_fjLj128EEEEELb1ELb1ELb0ELb1EEEvNS_9BwdParamsE --------------------------
	.section	.nv.info._ZN10layer_norm13ln_bwd_kernelINS_13Kernel_traitsI13__nv_bfloat16S2_S2_S2_fjLj768ELj1ELj4ELj1ELj16ENS_18Kernel_traits_baseILj768ES2_S2_S2_S2_fjLj128EEEEELb1ELb1ELb0ELb1EEEvNS_9BwdParamsE,"",@"SHT_CUDA_INFO"
	.sectionflags	@""
	.align	4


	//----- nvinfo : EIATTR_CUDA_API_VERSION
	.align		4
        /*0000*/ 	.byte	0x04, 0x37
        /*0002*/ 	.short	(.L_1471 - .L_1470)
.L_1470:
        /*0004*/ 	.word	0x00000082


	//----- nvinfo : EIATTR_KPARAM_INFO
	.align		4
.L_1471:
        /*0008*/ 	.byte	0x04, 0x17
        /*000a*/ 	.short	(.L_1473 - .L_1472)
.L_1472:
        /*000c*/ 	.word	0x00000000
        /*0010*/ 	.short	0x0000
        /*0012*/ 	.short	0x0000
        /*0014*/ 	.byte	0x00, 0xf0, 0xa1, 0x04


	//----- nvinfo : EIATTR_SPARSE_MMA_MASK
	.align		4
.L_1473:
        /*0018*/ 	.byte	0x03, 0x50
        /*001a*/ 	.short	0x0000


	//----- nvinfo : EIATTR_MAXREG_COUNT
	.align		4
        /*001c*/ 	.byte	0x03, 0x1b
        /*001e*/ 	.short	0x00ff


	//----- nvinfo : EIATTR_NUM_BARRIERS
	.align		4
        /*0020*/ 	.byte	0x02, 0x4c
        /*0022*/ 	.byte	0x01
	.zero		1


	//----- nvinfo : EIATTR_MERCURY_ISA_VERSION
	.align		4
        /*0024*/ 	.byte	0x03, 0x5f
        /*0026*/ 	.short	0x0101


	//----- nvinfo : EIATTR_COOP_GROUP_MASK_REGIDS
	.align		4
        /*0028*/ 	.byte	0x04, 0x29
        /*002a*/ 	.short	(.L_1475 - .L_1474)


	//   ....[0]....
.L_1474:
        /*002c*/ 	.word	0xffffffff


	//   ....[1]....
        /*0030*/ 	.word	0xffffffff


	//   ....[2]....
        /*0034*/ 	.word	0xffffffff


	//   ....[3]....
        /*0038*/ 	.word	0xffffffff


	//   ....[4]....
        /*003c*/ 	.word	0xffffffff


	//   ....[5]....
        /*0040*/ 	.word	0xffffffff


	//   ....[6]....
        /*0044*/ 	.word	0xffffffff


	//   ....[7]....
        /*0048*/ 	.word	0xffffffff


	//   ....[8]....
        /*004c*/ 	.word	0xffffffff


	//   ....[9]....
        /*0050*/ 	.word	0xffffffff


	//   ....[10]....
        /*0054*/ 	.word	0x050000bc


	//   ....[11]....
        /*0058*/ 	.word	0x050000bc


	//   ....[12]....
        /*005c*/ 	.word	0x050000bc


	//   ....[13]....
        /*0060*/ 	.word	0x050000bc


	//   ....[14]....
        /*0064*/ 	.word	0x050000bc


	//   ....[15]....
        /*0068*/ 	.word	0x050000bc


	//   ....[16]....
        /*006c*/ 	.word	0x050000bc


	//   ....[17]....
        /*0070*/ 	.word	0x050000bc


	//   ....[18]....
        /*0074*/ 	.word	0x050000bc


	//   ....[19]....
        /*0078*/ 	.word	0x050000bc


	//----- nvinfo : EIATTR_COOP_GROUP_INSTR_OFFSETS
	.align		4
.L_1475:
        /*007c*/ 	.byte	0x04, 0x28
        /*007e*/ 	.short	(.L_1477 - .L_1476)


	//   ....[0]....
.L_1476:
        /*0080*/ 	.word	0x00002e00


	//   ....[1]....
        /*0084*/ 	.word	0x00002e10


	//   ....[2]....
        /*0088*/ 	.word	0x00002e40


	//   ....[3]....
        /*008c*/ 	.word	0x00002e50


	//   ....[4]....
        /*0090*/ 	.word	0x00002e80


	//   ....[5]....
        /*0094*/ 	.word	0x00002e90


	//   ....[6]....
        /*0098*/ 	.word	0x00002ec0


	//   ....[7]....
        /*009c*/ 	.word	0x00002ed0


	//   ....[8]....
        /*00a0*/ 	.word	0x00002f00


	//   ....[9]....
        /*00a4*/ 	.word	0x00002f10


	//   ....[10]....
        /*00a8*/ 	.word	0x00009ed0


	//   ....[11]....
        /*00ac*/ 	.word	0x00009f60


	//   ....[12]....
        /*00b0*/ 	.word	0x00009fd0


	//   ....[13]....
        /*00b4*/ 	.word	0x0000a030


	//   ....[14]....
        /*00b8*/ 	.word	0x0000a0a0


	//   ....[15]....
        /*00bc*/ 	.word	0x0000a100


	//   ....[16]....
        /*00c0*/ 	.word	0x0000a170


	//   ....[17]....
        /*00c4*/ 	.word	0x0000a1d0


	//   ....[18]....
        /*00c8*/ 	.word	0x0000a240


	//   ....[19]....
        /*00cc*/ 	.word	0x0000a290


	//----- nvinfo : EIATTR_VRC_CTA_INIT_COUNT
	.align		4
.L_1477:
        /*00d0*/ 	.byte	0x02, 0x4a
	.zero		1
	.zero		1


	//----- nvinfo : EIATTR_EXIT_INSTR_OFFSETS
	.align		4
        /*00d4*/ 	.byte	0x04, 0x1c
        /*00d6*/ 	.short	(.L_1479 - .L_1478)


	//   ....[0]....
.L_1478:
        /*00d8*/ 	.word	0x00009e60


	//----- nvinfo : EIATTR_MAX_THREADS
	.align		4
.L_1479:
        /*00dc*/ 	.byte	0x04, 0x05
        /*00de*/ 	.short	(.L_1481 - .L_1480)
.L_1480:
        /*00e0*/ 	.word	0x00000080
        /*00e4*/ 	.word	0x00000001
        /*00e8*/ 	.word	0x00000001


	//----- nvinfo : EIATTR_CRS_STACK_SIZE
	.align		4
.L_1481:
        /*00ec*/ 	.byte	0x04, 0x1e
        /*00ee*/ 	.short	(.L_1483 - .L_1482)
.L_1482:
        /*00f0*/ 	.word	0x00000000


	//----- nvinfo : EIATTR_CBANK_PARAM_SIZE
	.align		4
.L_1483:
        /*00f4*/ 	.byte	0x03, 0x19
        /*00f6*/ 	.short	0x0128


	//----- nvinfo : EIATTR_PARAM_CBANK
	.align		4
        /*00f8*/ 	.byte	0x04, 0x0a
        /*00fa*/ 	.short	(.L_1485 - .L_1484)
	.align		4
.L_1484:
        /*00fc*/ 	.word	index@(.nv.constant0._ZN10layer_norm13ln_bwd_kernelINS_13Kernel_traitsI13__nv_bfloat16S2_S2_S2_fjLj768ELj1ELj4ELj1ELj16ENS_18Kernel_traits_baseILj768ES2_S2_S2_S2_fjLj128EEEEELb1ELb1ELb0ELb1EEEvNS_9BwdParamsE)
        /*0100*/ 	.short	0x0380
        /*0102*/ 	.short	0x0128


	//----- nvinfo : EIATTR_SW_WAR
	.align		4
.L_1485:
        /*0104*/ 	.byte	0x04, 0x36
        /*0106*/ 	.short	(.L_1487 - .L_1486)
.L_1486:
        /*0108*/ 	.word	0x00000008
.L_1487:


//--------------------- .nv.info._ZN10layer_norm22ln_bwd_finalize_kernelINS_22Kernel_traits_finalizeILj768E13__nv_bfloat16S2_S2_S2_fjLb1ELj1024ELj4ENS_18Kernel_traits_baseILj768ES2_S2_S2_S2_fjLj1024EEEEELb1ELb0EEEvNS_9BwdParamsE --------------------------
	.section	.nv.info._ZN10layer_norm22ln_bwd_finalize_kernelINS_22Kernel_traits_finalizeILj768E13__nv_bfloat16S2_S2_S2_fjLb1ELj1024ELj4ENS_18Kernel_traits_baseILj768ES2_S2_S2_S2_fjLj1024EEEEELb1ELb0EEEvNS_9BwdParamsE,"",@"SHT_CUDA_INFO"
	.sectionflags	@""
	.align	4


	//----- nvinfo : EIATTR_CUDA_API_VERSION
	.align		4
        /*0000*/ 	.byte	0x04, 0x37
        /*0002*/ 	.short	(.L_1489 - .L_1488)
.L_1488:
        /*0004*/ 	.word	0x00000082


	//----- nvinfo : EIATTR_KPARAM_INFO
	.align		4
.L_1489:
        /*0008*/ 	.byte	0x04, 0x17
        /*000a*/ 	.short	(.L_1491 - .L_1490)
.L_1490:
        /*000c*/ 	.word	0x00000000
        /*0010*/ 	.short	0x0000
        /*0012*/ 	.short	0x0000
        /*0014*/ 	.byte	0x00, 0xf0, 0xa1, 0x04


	//----- nvinfo : EIATTR_SPARSE_MMA_MASK
	.align		4
.L_1491:
        /*0018*/ 	.byte	0x03, 0x50
        /*001a*/ 	.short	0x0000


	//----- nvinfo : EIATTR_MAXREG_COUNT
	.align		4
        /*001c*/ 	.byte	0x03, 0x1b
        /*001e*/ 	.short	0x0040


	//----- nvinfo : EIATTR_NUM_BARRIERS
	.align		4
        /*0020*/ 	.byte	0x02, 0x4c
        /*0022*/ 	.byte	0x01
	.zero		1


	//----- nvinfo : EIATTR_MERCURY_ISA_VERSION
	.align		4
        /*0024*/ 	.byte	0x03, 0x5f
        /*0026*/ 	.short	0x0101


	//----- nvinfo : EIATTR_COOP_GROUP_MASK_REGIDS
	.align		4
        /*0028*/ 	.byte	0x04, 0x29
        /*002a*/ 	.short	(.L_1493 - .L_1492)


	//   ....[0]....
.L_1492:
        /*002c*/ 	.word	0xffffffff


	//   ....[1]....
        /*0030*/ 	.word	0xffffffff


	//   ....[2]....
        /*0034*/ 	.word	0xffffffff


	//   ....[3]....
        /*0038*/ 	.word	0xffffffff


	//   ....[4]....
        /*003c*/ 	.word	0xffffffff


	//   ....[5]....
        /*0040*/ 	.word	0xffffffff


	//   ....[6]....
        /*0044*/ 	.word	0xffffffff


	//   ....[7]....
        /*0048*/ 	.word	0xffffffff


	//   ....[8]....
        /*004c*/ 	.word	0xffffffff


	//   ....[9]....
        /*0050*/ 	.word	0xffffffff


	//   ....[10]....
        /*0054*/ 	.word	0xffffffff


	//   ....[11]....
        /*0058*/ 	.word	0xffffffff


	//   ....[12]....
        /*005c*/ 	.word	0xffffffff


	//   ....[13]....
        /*0060*/ 	.word	0xffffffff


	//   ....[14]....
        /*0064*/ 	.word	0xffffffff


	//----- nvinfo : EIATTR_COOP_GROUP_INSTR_OFFSETS
	.align		4
.L_1493:
        /*0068*/ 	.byte	0x04, 0x28
        /*006a*/ 	.short	(.L_1495 - .L_1494)


	//   ....[0]....
.L_1494:
        /*006c*/ 	.word	0x00001060


	//   ....[1]....
        /*0070*/ 	.word	0x00001070


	//   ....[2]....
        /*0074*/ 	.word	0x00001080


	//   ....[3]....
        /*0078*/ 	.word	0x000010b0


	//   ....[4]....
        /*007c*/ 	.word	0x000010d0


	//   ....[5]....
        /*0080*/ 	.word	0x000010e0


	//   ....[6]....
        /*0084*/ 	.word	0x00001110


	//   ....[7]....
        /*0088*/ 	.word	0x00001130


	//   ....[8]....
        /*008c*/ 	.word	0x00001140


	//   ....[9]....
        /*0090*/ 	.word	0x00001180


	//   ....[10]....
        /*0094*/ 	.word	0x000011b0


	//   ....[11]....
        /*0098*/ 	.word	0x000011c0


	//   ....[12]....
        /*009c*/ 	.word	0x00001200


	//   ....[13]....
        /*00a0*/ 	.word	0x00001220


	//   ....[14]....
        /*00a4*/ 	.word	0x00001230


	//----- nvinfo : EIATTR_VRC_CTA_INIT_COUNT
	.align		4
.L_1495:
        /*00a8*/ 	.byte	0x02, 0x4a
	.zero		1
	.zero		1


	//----- nvinfo : EIATTR_EXIT_INSTR_OFFSETS
	.align		4
        /*00ac*/ 	.byte	0x04, 0x1c
        /*00ae*/ 	.short	(.L_1497 - .L_1496)


	//   ....[0]....
.L_1496:
        /*00b0*/ 	.word	0x00000060


	//   ....[1]....
        /*00b4*/ 	.word	0x000012b0


	//   ....[2]....
        /*00b8*/ 	.word	0x000012e0


	//   ....[3]....
        /*00bc*/ 	.word	0x000013f0


	//----- nvinfo : EIATTR_MAX_THREADS
	.align		4
.L_1497:
        /*00c0*/ 	.byte	0x04, 0x05
        /*00c2*/ 	.short	(.L_1499 - .L_1498)
.L_1498:
        /*00c4*/ 	.word	0x00000400
        /*00c8*/ 	.word	0x00000001
        /*00cc*/ 	.word	0x00000001


	//----- nvinfo : EIATTR_CRS_STACK_SIZE
	.align		4
.L_1499:
        /*00d0*/ 	.byte	0x04, 0x1e
        /*00d2*/ 	.short	(.L_1501 - .L_1500)
.L_1500:
        /*00d4*/ 	.word	0x00000000


	//----- nvinfo : EIATTR_CBANK_PARAM_SIZE
	.align		4
.L_1501:
        /*00d8*/ 	.byte	0x03, 0x19
        /*00da*/ 	.short	0x0128


	//----- nvinfo : EIATTR_PARAM_CBANK
	.align		4
        /*00dc*/ 	.byte	0x04, 0x0a
        /*00de*/ 	.short	(.L_1503 - .L_1502)
	.align		4
.L_1502:
        /*00e0*/ 	.word	index@(.nv.constant0._ZN10layer_norm22ln_bwd_finalize_kernelINS_22Kernel_traits_finalizeILj768E13__nv_bfloat16S2_S2_S2_fjLb1ELj1024ELj4ENS_18Kernel_traits_baseILj768ES2_S2_S2_S2_fjLj1024EEEEELb1ELb0EEEvNS_9BwdParamsE)
        /*00e4*/ 	.short	0x0380
        /*00e6*/ 	.short	0x0128


	//----- nvinfo : EIATTR_SW_WAR
	.align		4
.L_1503:
        /*00e8*/ 	.byte	0x04, 0x36
        /*00ea*/ 	.short	(.L_1505 - .L_1504)
.L_1504:
        /*00ec*/ 	.word	0x00000008
.L_1505:


//--------------------- .nv.info._ZN10layer_norm13ln_bwd_kernelINS_13Kernel_traitsI13__nv_bfloat16S2_S2_S2_fjLj768ELj1ELj4ELj1ELj16ENS_18Kernel_traits_baseILj768ES2_S2_S2_S2_fjLj128EEEEELb1ELb1ELb1ELb0EEEvNS_9BwdParamsE --------------------------
	.section	.nv.info._ZN10layer_norm13ln_bwd_kernelINS_13Kernel_traitsI13__nv_bfloat16S2_S2_S2_fjLj768ELj1ELj4ELj1ELj16ENS_18Kernel_traits_baseILj768ES2_S2_S2_S2_fjLj128EEEEELb1ELb1ELb1ELb0EEEvNS_9BwdParamsE,"",@"SHT_CUDA_INFO"
	.sectionflags	@""
	.align	4


	//----- nvinfo : EIATTR_CUDA_API_VERSION
	.align		4
        /*0000*/ 	.byte	0x04, 0x37
        /*0002*/ 	.short	(.L_1507 - .L_1506)
.L_1506:
        /*0004*/ 	.word	0x00000082


	//----- nvinfo : EIATTR_KPARAM_INFO
	.align		4
.L_1507:
        /*0008*/ 	.byte	0x04, 0x17
        /*000a*/ 	.short	(.L_1509 - .L_1508)
.L_1508:
        /*000c*/ 	.word	0x00000000
        /*0010*/ 	.short	0x0000
        /*0012*/ 	.short	0x0000
        /*0014*/ 	.byte	0x00, 0xf0, 0xa1, 0x04


	//----- nvinfo : EIATTR_SPARSE_MMA_MASK
	.align		4
.L_1509:
        /*0018*/ 	.byte	0x03, 0x50
        /*001a*/ 	.short	0x0000


	//----- nvinfo : EIATTR_MAXREG_COUNT
	.align		4
        /*001c*/ 	.byte	0x03, 0x1b
        /*001e*/ 	.short	0x00ff


	//----- nvinfo : EIATTR_NUM_BARRIERS
	.align		4
        /*0020*/ 	.byte	0x02, 0x4c
        /*0022*/ 	.byte	0x01
	.zero		1


	//----- nvinfo : EIATTR_MERCURY_ISA_VERSION
	.align		4
        /*0024*/ 	.byte	0x03, 0x5f
        /*0026*/ 	.short	0x0101


	//----- nvinfo : EIATTR_COOP_GROUP_MASK_REGIDS
	.align		4
        /*0028*/ 	.byte	0x04, 0x29
        /*002a*/ 	.short	(.L_1511 - .L_1510)


	//   ....[0]....
.L_1510:
        /*002c*/ 	.word	0xffffffff


	//   ....[1]....
        /*0030*/ 	.word	0xffffffff


	//   ....[2]....
        /*0034*/ 	.word	0xffffffff


	//   ....[3]....
        /*0038*/ 	.word	0xffffffff


	//   ....[4]....
        /*003c*/ 	.word	0xffffffff


	//   ....[5]....
        /*0040*/ 	.word	0xffffffff


	//   ....[6]....
        /*0044*/ 	.word	0xffffffff


	//   ....[7]....
        /*0048*/ 	.word	0xffffffff


	//   ....[8]....
        /*004c*/ 	.word	0xffffffff


	//   ....[9]....
        /*0050*/ 	.word	0xffffffff


	//   ....[10]....
        /*0054*/ 	.word	0x05000086


	//   ....[11]....
        /*0058*/ 	.word	0x05000086


	//   ....[12]....
        /*005c*/ 	.word	0x05000086


	//   ....[13]....
        /*0060*/ 	.word	0x05000086


	//   ....[14]....
        /*0064*/ 	.word	0x05000086


	//   ....[15]....
        /*0068*/ 	.word	0x05000086


	//   ....[16]....
        /*006c*/ 	.word	0x05000086


	//   ....[17]....
        /*0070*/ 	.word	0x05000086


	//   ....[18]....
        /*0074*/ 	.word	0x05000086


	//   ....[19]....
        /*0078*/ 	.word	0x05000086


	//----- nvinfo : EIATTR_COOP_GROUP_INSTR_OFFSETS
	.align		4
.L_1511:
        /*007c*/ 	.byte	0x04, 0x28
        /*007e*/ 	.short	(.L_1513 - .L_1512)


	//   ....[0]....
.L_1512:
        /*0080*/ 	.word	0x00002300


	//   ....[1]....
        /*0084*/ 	.word	0x00002310


	//   ....[2]....
        /*0088*/ 	.word	0x00002340


	//   ....[3]....
        /*008c*/ 	.word	0x00002350


	//   ....[4]....
        /*0090*/ 	.word	0x00002380


	//   ....[5]....
        /*0094*/ 	.word	0x00002390


	//   ....[6]....
        /*0098*/ 	.word	0x000023c0


	//   ....[7]....
        /*009c*/ 	.word	0x000023d0


	//   ....[8]....
        /*00a0*/ 	.word	0x00002400


	//   ....[9]....
        /*00a4*/ 	.word	0x00002410


	//   ....[10]....
        /*00a8*/ 	.word	0x0000b9f0


	//   ....[11]....
        /*00ac*/ 	.word	0x0000ba80


	//   ....[12]....
        /*00b0*/ 	.word	0x0000baf0


	//   ....[13]....
        /*00b4*/ 	.word	0x0000bb50


	//   ....[14]....
        /*00b8*/ 	.word	0x0000bbc0


	//   ....[15]....
        /*00bc*/ 	.word	0x0000bc20


	//   ....[16]....
        /*00c0*/ 	.word	0x0000bc90


	//   ....[17]....
        /*00c4*/ 	.word	0x0000bcf0


	//   ....[18]....
        /*00c8*/ 	.word	0x0000bd60


	//   ....[19]....
        /*00cc*/ 	.word	0x0000bdc0


	//----- nvinfo : EIATTR_VRC_CTA_INIT_COUNT
	.align		4
.L_1513:
        /*00d0*/ 	.byte	0x02, 0x4a
	.zero		1
	.zero		1


	//----- nvinfo : EIATTR_EXIT_INSTR_OFFSETS
	.align		4
        /*00d4*/ 	.byte	0x04, 0x1c
        /*00d6*/ 	.short	(.L_1515 - .L_1514)


	//   ....[0]....
.L_1514:
        /*00d8*/ 	.word	0x0000b900


	//   ....[1]....
        /*00dc*/ 	.word	0x0000b980


	//----- nvinfo : EIATTR_MAX_THREADS
	.align		4
.L_1515:
        /*00e0*/ 	.byte	0x04, 0x05
        /*00e2*/ 	.short	(.L_1517 - .L_1516)
.L_1516:
        /*00e4*/ 	.word	0x00000080
        /*00e8*/ 	.word	0x00000001
        /*00ec*/ 	.word	0x00000001


	//----- nvinfo : EIATTR_CRS_STACK_SIZE
	.align		4
.L_1517:
        /*00f0*/ 	.byte	0x04, 0x1e
        /*00f2*/ 	.short	(.L_1519 - .L_1518)
.L_1518:
        /*00f4*/ 	.word	0x00000000


	//----- nvinfo : EIATTR_CBANK_PARAM_SIZE
	.align		4
.L_1519:
        /*00f8*/ 	.byte	0x03, 0x19
        /*00fa*/ 	.short	0x0128


	//----- nvinfo : EIATTR_PARAM_CBANK
	.align		4
        /*00fc*/ 	.byte	0x04, 0x0a
        /*00fe*/ 	.short	(.L_1521 - .L_1520)
	.align		4
.L_1520:
        /*0100*/ 	.word	index@(.nv.constant0._ZN10layer_norm13ln_bwd_kernelINS_13Kernel_traitsI13__nv_bfloat16S2_S2_S2_fjLj768ELj1ELj4ELj1ELj16ENS_18Kernel_traits_baseILj768ES2_S2_S2_S2_fjLj128EEEEELb1ELb1ELb1ELb0EEEvNS_9BwdParamsE)
        /*0104*/ 	.short	0x0380
        /*0106*/ 	.short	0x0128


	//----- nvinfo : EIATTR_SW_WAR
	.align		4
.L_1521:
        /*0108*/ 	.byte	0x04, 0x36
        /*010a*/ 	.short	(.L_1523 - .L_1522)
.L_1522:
        /*010c*/ 	.word	0x00000008
.L_1523:


//--------------------- .nv.info._ZN10layer_norm22ln_bwd_finalize_kernelINS_22Kernel_traits_finalizeILj768E13__nv_bfloat16S2_S2_S2_fjLb1ELj1024ELj4ENS_18Kernel_traits_baseILj768ES2_S2_S2_S2_fjLj1024EEEEELb1ELb1EEEvNS_9BwdParamsE --------------------------
	.section	.nv.info._ZN10layer_norm22ln_bwd_finalize_kernelINS_22Kernel_traits_finalizeILj768E13__nv_bfloat16S2_S2_S2_fjLb1ELj1024ELj4ENS_18Kernel_traits_baseILj768ES2_S2_S2_S2_fjLj1024EEEEELb1ELb1EEEvNS_9BwdParamsE,"",@"SHT_CUDA_INFO"
	.sectionflags	@""
	.align	4


	//----- nvinfo : EIATTR_CUDA_API_VERSION
	.align		4
        /*0000*/ 	.byte	0x04, 0x37
        /*0002*/ 	.short	(.L_1525 - .L_1524)
.L_1524:
        /*0004*/ 	.word	0x00000082


	//----- nvinfo : EIATTR_KPARAM_INFO
	.align		4
.L_1525:
        /*0008*/ 	.byte	0x04, 0x17
        /*000a*/ 	.short	(.L_1527 - .L_1526)
.L_1526:
        /*000c*/ 	.word	0x00000000
        /*0010*/ 	.short	0x0000
        /*0012*/ 	.short	0x0000
        /*0014*/ 	.byte	0x00, 0xf0, 0xa1, 0x04


	//----- nvinfo : EIATTR_SPARSE_MMA_MASK
	.align		4
.L_1527:
        /*0018*/ 	.byte	0x03, 0x50
        /*001a*/ 	.short	0x0000


	//----- nvinfo : EIATTR_MAXREG_COUNT
	.align		4
        /*001c*/ 	.byte	0x03, 0x1b
        /*001e*/ 	.short	0x0040


	//----- nvinfo : EIATTR_NUM_BARRIERS
	.align		4
        /*0020*/ 	.byte	0x02, 0x4c
        /*0022*/ 	.byte	0x01
	.zero		1


	//----- nvinfo : EIATTR_MERCURY_ISA_VERSION
	.align		4
        /*0024*/ 	.byte	0x03, 0x5f
        /*0026*/ 	.short	0x0101


	//----- nvinfo : EIATTR_COOP_GROUP_MASK_REGIDS
	.align		4
        /*0028*/ 	.byte	0x04, 0x29
        /*002a*/ 	.short	(.L_1529 - .L_1528)


	//   ....[0]....
.L_1528:
        /*002c*/ 	.word	0xffffffff


	//   ....[1]....
        /*0030*/ 	.word	0xffffffff


	//   ....[2]....
        /*0034*/ 	.word	0xffffffff


	//   ....[3]....
        /*0038*/ 	.word	0xffffffff


	//   ....[4]....
        /*003c*/ 	.word	0xffffffff


	//   ....[5]....
        /*0040*/ 	.word	0xffffffff


	//   ....[6]....
        /*0044*/ 	.word	0xffffffff


	//   ....[7]....
        /*0048*/ 	.word	0xffffffff


	//   ....[8]....
        /*004c*/ 	.word	0xffffffff


	//   ....[9]....
        /*0050*/ 	.word	0xffffffff


	//   ....[10]....
        /*0054*/ 	.word	0xffffffff


	//   ....[11]....
        /*0058*/ 	.word	0xffffffff


	//   ....[12]....
        /*005c*/ 	.word	0xffffffff


	//   ....[13]....
        /*0060*/ 	.word	0xffffffff


	//   ....[14]....
        /*0064*/ 	.word	0xffffffff


	//----- nvinfo : EIATTR_COOP_GROUP_INSTR_OFFSETS
	.align		4
.L_1529:
        /*0068*/ 	.byte	0x04, 0x28
        /*006a*/ 	.short	(.L_1531 - .L_1530)


	//   ....[0]....
.L_1530:
        /*006c*/ 	.word	0x00001070


	//   ....[1]....
        /*0070*/ 	.word	0x00001080


	//   ....[2]....
        /*0074*/ 	.word	0x00001090


	//   ....[3]....
        /*0078*/ 	.word	0x000010c0


	//   ....[4]....
        /*007c*/ 	.word	0x000010e0


	//   ....[5]....
        /*0080*/ 	.word	0x000010f0


	//   ....[6]....
        /*0084*/ 	.word	0x00001120


	//   ....[7]....
        /*0088*/ 	.word	0x00001140


	//   ....[8]....
        /*008c*/ 	.word	0x00001150


	//   ....[9]....
        /*0090*/ 	.word	0x00001180


	//   ....[10]....
        /*0094*/ 	.word	0x000011a0


	//   ....[11]....
        /*0098*/ 	.word	0x000011b0


	//   ....[12]....
        /*009c*/ 	.word	0x000011f0


	//   ....[13]....
        /*00a0*/ 	.word	0x00001210


	//   ....[14]....
        /*00a4*/ 	.word	0x00001220


	//----- nvinfo : EIATTR_VRC_CTA_INIT_COUNT
	.align		4
.L_1531:
        /*00a8*/ 	.byte	0x02, 0x4a
	.zero		1
	.zero		1


	//----- nvinfo : EIATTR_EXIT_INSTR_OFFSETS
	.align		4
        /*00ac*/ 	.byte	0x04, 0x1c
        /*00ae*/ 	.short	(.L_1533 - .L_1532)


	//   ....[0]....
.L_1532:
        /*00b0*/ 	.word	0x00000060


	//   ....[1]....
        /*00b4*/ 	.word	0x000012a0


	//   ....[2]....
        /*00b8*/ 	.word	0x000013c0


	//----- nvinfo : EIATTR_MAX_THREADS
	.align		4
.L_1533:
        /*00bc*/ 	.byte	0x04, 0x05
        /*00be*/ 	.short	(.L_1535 - .L_1534)
.L_1534:
        /*00c0*/ 	.word	0x00000400
        /*00c4*/ 	.word	0x00000001
        /*00c8*/ 	.word	0x00000001


	//----- nvinfo : EIATTR_CRS_STACK_SIZE
	.align		4
.L_1535:
        /*00cc*/ 	.byte	0x04, 0x1e
        /*00ce*/ 	.short	(.L_1537 - .L_1536)
.L_1536:
        /*00d0*/ 	.word	0x00000000


	//----- nvinfo : EIATTR_CBANK_PARAM_SIZE
	.align		4
.L_1537:
        /*00d4*/ 	.byte	0x03, 0x19
        /*00d6*/ 	.short	0x0128


	//----- nvinfo : EIATTR_PARAM_CBANK
	.align		4
        /*00d8*/ 	.byte	0x04, 0x0a
        /*00da*/ 	.short	(.L_1539 - .L_1538)
	.align		4
.L_1538:
        /*00dc*/ 	.word	index@(.nv.constant0._ZN10layer_norm22ln_bwd_finalize_kernelINS_22Kernel_traits_finalizeILj768E13__nv_bfloat16S2_S2_S2_fjLb1ELj1024ELj4ENS_18Kernel_traits_baseILj768ES2_S2_S2_S2_fjLj1024EEEEELb1ELb1EEEvNS_9BwdParamsE)
        /*00e0*/ 	.short	0x0380
        /*00e2*/ 	.short	0x0128


	//----- nvinfo : EIATTR_SW_WAR
	.align		4
.L_1539:
        /*00e4*/ 	.byte	0x04, 0x36
        /*00e6*/ 	.short	(.L_1541 - .L_1540)
.L_1540:
        /*00e8*/ 	.word	0x00000008
.L_1541:


//--------------------- .nv.info._ZN10layer_norm13ln_bwd_kernelINS_13Kernel_traitsI13__nv_bfloat16S2_S2_S2_fjLj768ELj1ELj4ELj1ELj16ENS_18Kernel_traits_baseILj768ES2_S2_S2_S2_fjLj128EEEEELb1ELb1ELb1ELb1EEEvNS_9BwdParamsE --------------------------
	.section	.nv.info._ZN10layer_norm13ln_bwd_kernelINS_13Kernel_traitsI13__nv_bfloat16S2_S2_S2_fjLj768ELj1ELj4ELj1ELj16ENS_18Kernel_traits_baseILj768ES2_S2_S2_S2_fjLj128EEEEELb1ELb1ELb1ELb1EEEvNS_9BwdParamsE,"",@"SHT_CUDA_INFO"
	.sectionflags	@""
	.align	4


	//----- nvinfo : EIATTR_CUDA_API_VERSION
	.align		4
        /*0000*/ 	.byte	0x04, 0x37
        /*0002*/ 	.short	(.L_1543 - .L_1542)
.L_1542:
        /*0004*/ 	.word	0x00000082


	//----- nvinfo : EIATTR_KPARAM_INFO
	.align		4
.L_1543:
        /*0008*/ 	.byte	0x04, 0x17
        /*000a*/ 	.short	(.L_1545 - .L_1544)
.L_1544:
        /*000c*/ 	.word	0x00000000
        /*0010*/ 	.short	0x0000
        /*0012*/ 	.short	0x0000
        /*0014*/ 	.byte	0x00, 0xf0, 0xa1, 0x04


	//----- nvinfo : EIATTR_SPARSE_MMA_MASK
	.align		4
.L_1545:
        /*0018*/ 	.byte	0x03, 0x50
        /*001a*/ 	.short	0x0000


	//----- nvinfo : EIATTR_MAXREG_COUNT
	.align		4
        /*001c*/ 	.byte	0x03, 0x1b
        /*001e*/ 	.short	0x00ff


	//----- nvinfo : EIATTR_NUM_BARRIERS
	.align		4
        /*0020*/ 	.byte	0x02, 0x4c
        /*0022*/ 	.byte	0x01
	.zero		1


	//----- nvinfo : EIATTR_MERCURY_ISA_VERSION
	.align		4
        /*0024*/ 	.byte	0x03, 0x5f
        /*0026*/ 	.short	0x0101


	//----- nvinfo : EIATTR_COOP_GROUP_MASK_REGIDS
	.align		4
        /*0028*/ 	.byte	0x04, 0x29
        /*002a*/ 	.short	(.L_1547 - .L_1546)


	//   ....[0]....
.L_1546:
        /*002c*/ 	.word	0xffffffff


	//   ....[1]....
        /*0030*/ 	.word	0xffffffff


	//   ....[2]....
        /*0034*/ 	.word	0xffffffff


	//   ....[3]....
        /*0038*/ 	.word	0xffffffff


	//   ....[4]....
        /*003c*/ 	.word	0xffffffff


	//   ....[5]....
        /*0040*/ 	.word	0xffffffff


	//   ....[6]....
        /*0044*/ 	.word	0xffffffff


	//   ....[7]....
        /*0048*/ 	.word	0xffffffff


	//   ....[8]....
        /*004c*/ 	.word	0xffffffff


	//   ....[9]....
        /*0050*/ 	.word	0xffffffff


	//   ....[10]....
        /*0054*/ 	.word	0x050000bf


	//   ....[11]....
        /*0058*/ 	.word	0x050000bf


	//   ....[12]....
        /*005c*/ 	.word	0x050000bf


	//   ....[13]....
        /*0060*/ 	.word	0x050000bf


	//   ....[14]....
        /*0064*/ 	.word	0x050000bf


	//   ....[15]....
        /*0068*/ 	.word	0x050000bf


	//   ....[16]....
        /*006c*/ 	.word	0x050000bf


	//   ....[17]....
        /*0070*/ 	.word	0x050000bf


	//   ....[18]....
        /*0074*/ 	.word	0x050000bf


	//   ....[19]....
        /*0078*/ 	.word	0x050000bf


	//----- nvinfo : EIATTR_COOP_GROUP_INSTR_OFFSETS
	.align		4
.L_1547:
        /*007c*/ 	.byte	0x04, 0x28
        /*007e*/ 	.short	(.L_1549 - .L_1548)


	//   ....[0]....
.L_1548:
        /*0080*/ 	.word	0x00001d30


	//   ....[1]....
        /*0084*/ 	.word	0x00001d40


	//   ....[2]....
        /*0088*/ 	.word	0x00001d70


	//   ....[3]....
        /*008c*/ 	.word	0x00001d80


	//   ....[4]....
        /*0090*/ 	.word	0x00001db0


	//   ....[5]....
        /*0094*/ 	.word	0x00001dc0


	//   ....[6]....
        /*0098*/ 	.word	0x00001df0


	//   ....[7]....
        /*009c*/ 	.word	0x00001e00


	//   ....[8]....
        /*00a0*/ 	.word	0x00001e30


	//   ....[9]....
        /*00a4*/ 	.word	0x00001e40


	//   ....[10]....
        /*00a8*/ 	.word	0x0000ad40


	//   ....[11]....
        /*00ac*/ 	.word	0x0000add0


	//   ....[12]....
        /*00b0*/ 	.word	0x0000ae40


	//   ....[13]....
        /*00b4*/ 	.word	0x0000aea0


	//   ....[14]....
        /*00b8*/ 	.word	0x0000af10


	//   ....[15]....
        /*00bc*/ 	.word	0x0000af70


	//   ....[16]....
        /*00c0*/ 	.word	0x0000afe0


	//   ....[17]....
        /*00c4*/ 	.word	0x0000b040


	//   ....[18]....
        /*00c8*/ 	.word	0x0000b0b0


	//   ....[19]....
        /*00cc*/ 	.word	0x0000b110


	//----- nvinfo : EIATTR_VRC_CTA_INIT_COUNT
	.align		4
.L_1549:
        /*00d0*/ 	.byte	0x02, 0x4a
	.zero		1
	.zero		1


	//----- nvinfo : EIATTR_EXIT_INSTR_OFFSETS
	.align		4
        /*00d4*/ 	.byte	0x04, 0x1c
        /*00d6*/ 	.short	(.L_1551 - .L_1550)


	//   ....[0]....
.L_1550:
        /*00d8*/ 	.word	0x0000acd0


	//----- nvinfo : EIATTR_MAX_THREADS
	.align		4
.L_1551:
        /*00dc*/ 	.byte	0x04, 0x05
        /*00de*/ 	.short	(.L_1553 - .L_1552)
.L_1552:
        /*00e0*/ 	.word	0x00000080
        /*00e4*/ 	.word	0x00000001
        /*00e8*/ 	.word	0x00000001


	//----- nvinfo : EIATTR_CRS_STACK_SIZE
	.align		4
.L_1553:
        /*00ec*/ 	.byte	0x04, 0x1e
        /*00ee*/ 	.short	(.L_1555 - .L_1554)
.L_1554:
        /*00f0*/ 	.word	0x00000000


	//----- nvinfo : EIATTR_CBANK_PARAM_SIZE
	.align		4
.L_1555:
        /*00f4*/ 	.byte	0x03, 0x19
        /*00f6*/ 	.short	0x0128


	//----- nvinfo : EIATTR_PARAM_CBANK
	.align		4
        /*00f8*/ 	.byte	0x04, 0x0a
        /*00fa*/ 	.short	(.L_1557 - .L_1556)
	.align		4
.L_1556:
        /*00fc*/ 	.word	index@(.nv.constant0._ZN10layer_norm13ln_bwd_kernelINS_13Kernel_traitsI13__nv_bfloat16S2_S2_S2_fjLj768ELj1ELj4ELj1ELj16ENS_18Kernel_traits_baseILj768ES2_S2_S2_S2_fjLj128EEEEELb1ELb1ELb1ELb1EEEvNS_9BwdParamsE)
        /*0100*/ 	.short	0x0380
        /*0102*/ 	.short	0x0128


	//----- nvinfo : EIATTR_SW_WAR
	.align		4
.L_1557:
        /*0104*/ 	.byte	0x04, 0x36
        /*0106*/ 	.short	(.L_1559 - .L_1558)
.L_1558:
        /*0108*/ 	.word	0x00000008
.L_1559:


//--------------------- .nv.info._ZN10layer_norm13ln_bwd_kernelINS_13Kernel_traitsI6__halfS2_S2_S2_fjLj768ELj1ELj4ELj1ELj16ENS_18Kernel_traits_baseILj768ES2_S2_S2_S2_fjLj128EEEEELb0ELb0ELb0ELb0EEEvNS_9BwdParamsE --------------------------
	.section	.nv.info._ZN10layer_norm13ln_bwd_kernelINS_13Kernel_traitsI6__halfS2_S2_S2_fjLj768ELj1ELj4ELj1ELj16ENS_18Kernel_traits_baseILj768ES2_S2_S2_S2_fjLj128EEEEELb0ELb0ELb0ELb0EEEvNS_9BwdParamsE,"",@"SHT_CUDA_INFO"
	.sectionflags	@""
	.align	4


	//----- nvinfo : EIATTR_CUDA_API_VERSION
	.align		4
        /*0000*/ 	.byte	0x04, 0x37
        /*0002*/ 	.short	(.L_1561 - .L_1560)
.L_1560:
        /*0004*/ 	.word	0x00000082


	//----- nvinfo : EIATTR_KPARAM_INFO
	.align		4
.L_1561:
        /*0008*/ 	.byte	0x04, 0x17
        /*000a*/ 	.short	(.L_1563 - .L_1562)
.L_1562:
        /*000c*/ 	.word	0x00000000
        /*0010*/ 	.short	0x0000
        /*0012*/ 	.short	0x0000
        /*0014*/ 	.byte	0x00, 0xf0, 0xa1, 0x04


	//----- nvinfo : EIATTR_SPARSE_MMA_MASK
	.align		4
.L_1563:
        /*0018*/ 	.byte	0x03, 0x50
        /*001a*/ 	.short	0x0000


	//----- nvinfo : EIATTR_MAXREG_COUNT
	.align		4
        /*001c*/ 	.byte	0x03, 0x1b
        /*001e*/ 	.short	0x00ff


	//----- nvinfo : EIATTR_NUM_BARRIERS
	.align		4
        /*0020*/ 	.byte	0x02, 0x4c
        /*0022*/ 	.byte	0x01
	.zero		1


	//----- nvinfo : EIATTR_MERCURY_ISA_VERSION
	.align		4
        /*0024*/ 	.byte	0x03, 0x5f
        /*0026*/ 	.short	0x0101


	//----- nvinfo : EIATTR_COOP_GROUP_MASK_REGIDS
	.align		4
        /*0028*/ 	.byte	0x04, 0x29
        /*002a*/ 	.short	(.L_1565 - .L_1564)


	//   ....[0]....
.L_1564:
        /*002c*/ 	.word	0xffffffff


	//   ....[1]....
        /*0030*/ 	.word	0xffffffff


	//   ....[2]....
        /*0034*/ 	.word	0xffffffff


	//   ....[3]....
        /*0038*/ 	.word	0xffffffff


	//   ....[4]....
        /*003c*/ 	.word	0xffffffff


	//   ....[5]....
        /*0040*/ 	.word	0xffffffff


	//   ....[6]....
        /*0044*/ 	.word	0xffffffff


	//   ....[7]....
        /*0048*/ 	.word	0xffffffff


	//   ....[8]....
        /*004c*/ 	.word	0xffffffff


	//   ....[9]....
        /*0050*/ 	.word	0xffffffff


	//   ....[10]....
        /*0054*/ 	.word	0x0500008c


	//   ....[11]....
        /*0058*/ 	.word	0x0500008c


	//   ....[12]....
        /*005c*/ 	.word	0x0500008c


	//   ....[13]....
        /*0060*/ 	.word	0x0500008c


	//   ....[14]....
        /*0064*/ 	.word	0x0500008c


	//   ....[15]....
        /*0068*/ 	.word	0x0500008c


	//   ....[16]....
        /*006c*/ 	.word	0x0500008c


	//   ....[17]....
        /*0070*/ 	.word	0x0500008c


	//   ....[18]....
        /*0074*/ 	.word	0x0500008c


	//   ....[19]....
        /*0078*/ 	.word	0x0500008c


	//----- nvinfo : EIATTR_COOP_GROUP_INSTR_OFFSETS
	.align		4
.L_1565:
        /*007c*/ 	.byte	0x04, 0x28
        /*007e*/ 	.short	(.L_1567 - .L_1566)


	//   ....[0]....
.L_1566:
        /*0080*/ 	.word	0x000029d0


	//   ....[1]....
        /*0084*/ 	.word	0x000029e0


	//   ....[2]....
        /*0088*/ 	.word	0x00002a10


	//   ....[3]....
        /*008c*/ 	.word	0x00002a20


	//   ....[4]....
        /*0090*/ 	.word	0x00002a50


	//   ....[5]....
        /*0094*/ 	.word	0x00002a60


	//   ....[6]....
        /*0098*/ 	.word	0x00002a90


	//   ....[7]....
        /*009c*/ 	.word	0x00002aa0


	//   ....[8]....
        /*00a0*/ 	.word	0x00002ad0


	//   ....[9]....
        /*00a4*/ 	.word	0x00002ae0


	//   ....[10]....
        /*00a8*/ 	.word	0x00005d70


	//   ....[11]....
        /*00ac*/ 	.word	0x00005e00


	//   ....[12]....
        /*00b0*/ 	.word	0x00005e70


	//   ....[13]....
        /*00b4*/ 	.word	0x00005ed0


	//   ....[14]....
        /*00b8*/ 	.word	0x00005f40


	//   ....[15]....
        /*00bc*/ 	.word	0x00005fa0


	//   ....[16]....
        /*00c0*/ 	.word	0x00006010


	//   ....[17]....
        /*00c4*/ 	.word	0x00006070


	//   ....[18]....
        /*00c8*/ 	.word	0x000060e0


	//   ....[19]....
        /*00cc*/ 	.word	0x00006140


	//----- nvinfo : EIATTR_VRC_CTA_INIT_COUNT
	.align		4
.L_1567:
        /*00d0*/ 	.byte	0x02, 0x4a
	.zero		1
	.zero		1


	//----- nvinfo : EIATTR_EXIT_INSTR_OFFSETS
	.align		4
        /*00d4*/ 	.byte	0x04, 0x1c
        /*00d6*/ 	.short	(.L_1569 - .L_1568)


	//   ....[0]....
.L_1568:
        /*00d8*/ 	.word	0x00005cd0


	//   ....[1]....
        /*00dc*/ 	.word	0x00005d00


	//----- nvinfo : EIATTR_MAX_THREADS
	.align		4
.L_1569:
        /*00e0*/ 	.byte	0x04, 0x05
        /*00e2*/ 	.short	(.L_1571 - .L_1570)
.L_1570:
        /*00e4*/ 	.word	0x00000080
        /*00e8*/ 	.word	0x00000001
        /*00ec*/ 	.word	0x00000001


	//----- nvinfo : EIATTR_CRS_STACK_SIZE
	.align		4
.L_1571:
        /*00f0*/ 	.byte	0x04, 0x1e
        /*00f2*/ 	.short	(.L_1573 - .L_1572)
.L_1572:
        /*00f4*/ 	.word	0x00000000


	//----- nvinfo : EIATTR_CBANK_PARAM_SIZE
	.align		4
.L_1573:
        /*00f8*/ 	.byte	0x03, 0x19
        /*00fa*/ 	.short	0x0128


	//----- nvinfo : EIATTR_PARAM_CBANK
	.align		4
        /*00fc*/ 	.byte	0x04, 0x0a
        /*00fe*/ 	.short	(.L_1575 - .L_1574)
	.align		4
.L_1574:
        /*0100*/ 	.word	index@(.nv.constant0._ZN10layer_norm13ln_bwd_kernelINS_13Kernel_traitsI6__halfS2_S2_S2_fjLj768ELj1ELj4ELj1ELj16ENS_18Kernel_traits_baseILj768ES2_S2_S2_S2_fjLj128EEEEELb0ELb0ELb0ELb0EEEvNS_9BwdParamsE)
        /*0104*/ 	.short	0x0380
        /*0106*/ 	.short	0x0128


	//----- nvinfo : EIATTR_SW_WAR
	.align		4
.L_1575:
        /*0108*/ 	.byte	0x04, 0x36
        /*010a*/ 	.short	(.L_1577 - .L_1576)
.L_1576:
        /*010c*/ 	.word	0x00000008
.L_1577:


//--------------------- .nv.info._ZN10layer_norm13ln_bwd_kernelINS_13Kernel_traitsI6__halfS2_S2_S2_fjLj768ELj1ELj4ELj1ELj16ENS_18Kernel_traits_baseILj768ES2_S2_S2_S2_fjLj128EEEEELb0ELb0ELb0ELb1EEEvNS_9BwdParamsE --------------------------
	.section	.nv.info._ZN10layer_norm13ln_bwd_kernelINS_13Kernel_traitsI6__halfS2_S2_S2_fjLj768ELj1ELj4ELj1ELj16ENS_18Kernel_traits_baseILj768ES2_S2_S2_S2_fjLj128EEEEELb0ELb0ELb0ELb1EEEvNS_9BwdParamsE,"",@"SHT_CUDA_INFO"
	.sectionflags	@""
	.align	4


	//----- nvinfo : EIATTR_CUDA_API_VERSION
	.align		4
        /*0000*/ 	.byte	0x04, 0x37
        /*0002*/ 	.short	(.L_1579 - .L_1578)
.L_1578:
        /*0004*/ 	.word	0x00000082


	//----- nvinfo : EIATTR_KPARAM_INFO
	.align		4
.L_1579:
        /*0008*/ 	.byte	0x04, 0x17
        /*000a*/ 	.short	(.L_1581 - .L_1580)
.L_1580:
        /*000c*/ 	.word	0x00000000
        /*0010*/ 	.short	0x0000
        /*0012*/ 	.short	0x0000
        /*0014*/ 	.byte	0x00, 0xf0, 0xa1, 0x04


	//----- nvinfo : EIATTR_SPARSE_MMA_MASK
	.align		4
.L_1581:
        /*0018*/ 	.byte	0x03, 0x50
        /*001a*/ 	.short	0x0000


	//----- nvinfo : EIATTR_MAXREG_COUNT
	.align		4
        /*001c*/ 	.byte	0x03, 0x1b
        /*001e*/ 	.short	0x00ff


	//----- nvinfo : EIATTR_NUM_BARRIERS
	.align		4
        /*0020*/ 	.byte	0x02, 0x4c
        /*0022*/ 	.byte	0x01
	.zero		1


	//----- nvinfo : EIATTR_MERCURY_ISA_VERSION
	.align		4
        /*0024*/ 	.byte	0x03, 0x5f
        /*0026*/ 	.short	0x0101


	//----- nvinfo : EIATTR_COOP_GROUP_MASK_REGIDS
	.align		4
        /*0028*/ 	.byte	0x04, 0x29
        /*002a*/ 	.short	(.L_1583 - .L_1582)


	//   ....[0]....
.L_1582:
        /*002c*/ 	.word	0xffffffff


	//   ....[1]....
        /*0030*/ 	.word	0xffffffff


	//   ....[2]....
        /*0034*/ 	.word	0xffffffff


	//   ....[3]....
        /*0038*/ 	.word	0xffffffff


	//   ....[4]....
        /*003c*/ 	.word	0xffffffff


	//   ....[5]....
        /*0040*/ 	.word	0xffffffff


	//   ....[6]....
        /*0044*/ 	.word	0xffffffff


	//   ....[7]....
        /*0048*/ 	.word	0xffffffff


	//   ....[8]....
        /*004c*/ 	.word	0xffffffff


	//   ....[9]....
        /*0050*/ 	.word	0xffffffff


	//   ....[10]....
        /*0054*/ 	.word	0x05000020


	//   ....[11]....
        /*0058*/ 	.word	0x05000020


	//   ....[12]....
        /*005c*/ 	.word	0x05000020


	//   ....[13]....
        /*0060*/ 	.word	0x05000020


	//   ....[14]....
        /*0064*/ 	.word	0x05000020


	//   ....[15]....
        /*0068*/ 	.word	0x05000020


	//   ....[16]....
        /*006c*/ 	.word	0x05000020


	//   ....[17]....
        /*0070*/ 	.word	0x05000020


	//   ....[18]....
        /*0074*/ 	.word	0x05000020


	//   ....[19]....
        /*0078*/ 	.word	0x05000020


	//----- nvinfo : EIATTR_COOP_GROUP_INSTR_OFFSETS
	.align		4
.L_1583:
        /*007c*/ 	.byte	0x04, 0x28
        /*007e*/ 	.short	(.L_1585 - .L_1584)


	//   ....[0]....
.L_1584:
        /*0080*/ 	.word	0x00002690


	//   ....[1]....
        /*0084*/ 	.word	0x000026a0


	//   ....[2]....
        /*0088*/ 	.word	0x000026d0


	//   ....[3]....
        /*008c*/ 	.word	0x000026e0


	//   ....[4]....
        /*0090*/ 	.word	0x00002710


	//   ....[5]....
        /*0094*/ 	.word	0x00002720


	//   ....[6]....
        /*0098*/ 	.word	0x00002750


	//   ....[7]....
        /*009c*/ 	.word	0x00002760


	//   ....[8]....
        /*00a0*/ 	.word	0x00002790


	//   ....[9]....
        /*00a4*/ 	.word	0x000027a0


	//   ....[10]....
        /*00a8*/ 	.word	0x00005770


	//   ....[11]....
        /*00ac*/ 	.word	0x00005800


	//   ....[12]....
        /*00b0*/ 	.word	0x00005870


	//   ....[13]....
        /*00b4*/ 	.word	0x000058d0


	//   ....[14]....
        /*00b8*/ 	.word	0x00005940


	//   ....[15]....
        /*00bc*/ 	.word	0x000059a0


	//   ....[16]....
        /*00c0*/ 	.word	0x00005a10


	//   ....[17]....
        /*00c4*/ 	.word	0x00005a70


	//   ....[18]....
        /*00c8*/ 	.word	0x00005ae0


	//   ....[19]....
        /*00cc*/ 	.word	0x00005b40


	//----- nvinfo : EIATTR_VRC_CTA_INIT_COUNT
	.align		4
.L_1585:
        /*00d0*/ 	.byte	0x02, 0x4a
	.zero		1
	.zero		1


	//----- nvinfo : EIATTR_EXIT_INSTR_OFFSETS
	.align		4
        /*00d4*/ 	.byte	0x04, 0x1c
        /*00d6*/ 	.short	(.L_1587 - .L_1586)


	//   ....[0]....
.L_1586:
        /*00d8*/ 	.word	0x00005700


	//----- nvinfo : EIATTR_MAX_THREADS
	.align		4
.L_1587:
        /*00dc*/ 	.byte	0x04, 0x05
        /*00de*/ 	.short	(.L_1589 - .L_1588)
.L_1588:
        /*00e0*/ 	.word	0x00000080
        /*00e4*/ 	.word	0x00000001
        /*00e8*/ 	.word	0x00000001


	//----- nvinfo : EIATTR_CRS_STACK_SIZE
	.align		4
.L_1589:
        /*00ec*/ 	.byte	0x04, 0x1e
        /*00ee*/ 	.short	(.L_1591 - .L_1590)
.L_1590:
        /*00f0*/ 	.word	0x00000000


	//----- nvinfo : EIATTR_CBANK_PARAM_SIZE
	.align		4
.L_1591:
        /*00f4*/ 	.byte	0x03, 0x19
        /*00f6*/ 	.short	0x0128


	//----- nvinfo : EIATTR_PARAM_CBANK
	.align		4
        /*00f8*/ 	.byte	0x04, 0x0a
        /*00fa*/ 	.short	(.L_1593 - .L_1592)
	.align		4
.L_1592:
        /*00fc*/ 	.word	index@(.nv.constant0._ZN10layer_norm13ln_bwd_kernelINS_13Kernel_traitsI6__halfS2_S2_S2_fjLj768ELj1ELj4ELj1ELj16ENS_18Kernel_traits_baseILj768ES2_S2_S2_S2_fjLj128EEEEELb0ELb0ELb0ELb1EEEvNS_9BwdParamsE)
        /*0100*/ 	.short	0x0380
        /*0102*/ 	.short	0x0128


	//----- nvinfo : EIATTR_SW_WAR
	.align		4
.L_1593:
        /*0104*/ 	.byte	0x04, 0x36
        /*0106*/ 	.short	(.L_1595 - .L_1594)
.L_1594:
        /*0108*/ 	.word	0x00000008
.L_1595:


//--------------------- .nv.info._ZN10layer_norm13ln_bwd_kernelINS_13Kernel_traitsI6__halfS2_S2_S2_fjLj768ELj1ELj4ELj1ELj16ENS_18Kernel_traits_baseILj768ES2_S2_S2_S2_fjLj128EEEEELb0ELb0ELb1ELb0EEEvNS_9BwdParamsE --------------------------
	.section	.nv.info._ZN10layer_norm13ln_bwd_kernelINS_13Kernel_traitsI6__halfS2_S2_S2_fjLj768ELj1ELj4ELj1ELj16ENS_18Kernel_traits_baseILj768ES2_S2_S2_S2_fjLj128EEEEELb0ELb0ELb1ELb0EEEvNS_9BwdParamsE,"",@"SHT_CUDA_INFO"
	.sectionflags	@""
	.align	4


	//----- nvinfo : EIATTR_CUDA_API_VERSION
	.align		4
        /*0000*/ 	.byte	0x04, 0x37
        /*0002*/ 	.short	(.L_1597 - .L_1596)
.L_1596:
        /*0004*/ 	.word	0x00000082


	//----- nvinfo : EIATTR_KPARAM_INFO
	.align		4
.L_1597:
        /*0008*/ 	.byte	0x04, 0x17
        /*000a*/ 	.short	(.L_1599 - .L_1598)
.L_1598:
        /*000c*/ 	.word	0x00000000
        /*0010*/ 	.short	0x0000
        /*0012*/ 	.short	0x0000
        /*0014*/ 	.byte	0x00, 0xf0, 0xa1, 0x04


	//----- nvinfo : EIATTR_SPARSE_MMA_MASK
	.align		4
.L_1599:
        /*0018*/ 	.byte	0x03, 0x50
        /*001a*/ 	.short	0x0000


	//----- nvinfo : EIATTR_MAXREG_COUNT
	.align		4
        /*001c*/ 	.byte	0x03, 0x1b
        /*001e*/ 	.short	0x00ff


	//----- nvinfo : EIATTR_NUM_BARRIERS
	.align		4
        /*0020*/ 	.byte	0x02, 0x4c
        /*0022*/ 	.byte	0x01
	.zero		1


	//----- nvinfo : EIATTR_MERCURY_ISA_VERSION
	.align		4
        /*0024*/ 	.byte	0x03, 0x5f
        /*0026*/ 	.short	0x0101


	//----- nvinfo : EIATTR_COOP_GROUP_MASK_REGIDS
	.align		4
        /*0028*/ 	.byte	0x04, 0x29
        /*002a*/ 	.short	(.L_1601 - .L_1600)


	//   ....[0]....
.L_1600:
        /*002c*/ 	.word	0xffffffff


	//   ....[1]....
        /*0030*/ 	.word	0xffffffff


	//   ....[2]....
        /*0034*/ 	.word	0xffffffff


	//   ....[3]....
        /*0038*/ 	.word	0xffffffff


	//   ....[4]....
        /*003c*/ 	.word	0xffffffff


	//   ....[5]....
        /*0040*/ 	.word	0xffffffff


	//   ....[6]....
        /*0044*/ 	.word	0xffffffff


	//   ....[7]....
        /*0048*/ 	.word	0xffffffff


	//   ....[8]....
        /*004c*/ 	.word	0xffffffff


	//   ....[9]....
        /*0050*/ 	.word	0xffffffff


	//   ....[10]....
        /*0054*/ 	.word	0x05000093


	//   ....[11]....
        /*0058*/ 	.word	0x05000093


	//   ....[12]....
        /*005c*/ 	.word	0x05000093


	//   ....[13]....
        /*0060*/ 	.word	0x05000093


	//   ....[14]....
        /*0064*/ 	.word	0x05000093


	//   ....[15]....
        /*0068*/ 	.word	0x05000093


	//   ....[16]....
        /*006c*/ 	.word	0x05000093


	//   ....[17]....
        /*0070*/ 	.word	0x05000093


	//   ....[18]....
        /*0074*/ 	.word	0x05000093


	//   ....[19]....
        /*0078*/ 	.word	0x05000093


	//----- nvinfo : EIATTR_COOP_GROUP_INSTR_OFFSETS
	.align		4
.L_1601:
        /*007c*/ 	.byte	0x04, 0x28
        /*007e*/ 	.short	(.L_1603 - .L_1602)


	//   ....[0]....
.L_1602:
        /*0080*/ 	.word	0x00001b30


	//   ....[1]....
        /*0084*/ 	.word	0x00001b40


	//   ....[2]....
        /*0088*/ 	.word	0x00001b70


	//   ....[3]....
        /*008c*/ 	.word	0x00001b80


	//   ....[4]....
        /*0090*/ 	.word	0x00001bb0


	//   ....[5]....
        /*0094*/ 	.word	0x00001bc0


	//   ....[6]....
        /*0098*/ 	.word	0x00001bf0


	//   ....[7]....
        /*009c*/ 	.word	0x00001c00


	//   ....[8]....
        /*00a0*/ 	.word	0x00001c30


	//   ....[9]....
        /*00a4*/ 	.word	0x00001c40


	//   ....[10]....
        /*00a8*/ 	.word	0x00006290


	//   ....[11]....
        /*00ac*/ 	.word	0x00006320


	//   ....[12]....
        /*00b0*/ 	.word	0x00006390


	//   ....[13]....
        /*00b4*/ 	.word	0x000063f0


	//   ....[14]....
        /*00b8*/ 	.word	0x00006460


	//   ....[15]....
        /*00bc*/ 	.word	0x000064c0


	//   ....[16]....
        /*00c0*/ 	.word	0x00006530


	//   ....[17]....
        /*00c4*/ 	.word	0x00006590


	//   ....[18]....
        /*00c8*/ 	.word	0x00006600


	//   ....[19]....
        /*00cc*/ 	.word	0x00006660


	//----- nvinfo : EIATTR_VRC_CTA_INIT_COUNT
	.align		4
.L_1603:
        /*00d0*/ 	.byte	0x02, 0x4a
	.zero		1
	.zero		1


	//----- nvinfo : EIATTR_EXIT_INSTR_OFFSETS
	.align		4
        /*00d4*/ 	.byte	0x04, 0x1c
        /*00d6*/ 	.short	(.L_1605 - .L_1604)


	//   ....[0]....
.L_1604:
        /*00d8*/ 	.word	0x000061f0


	//   ....[1]....
        /*00dc*/ 	.word	0x00006220


	//----- nvinfo : EIATTR_MAX_THREADS
	.align		4
.L_1605:
        /*00e0*/ 	.byte	0x04, 0x05
        /*00e2*/ 	.short	(.L_1607 - .L_1606)
.L_1606:
        /*00e4*/ 	.word	0x00000080
        /*00e8*/ 	.word	0x00000001
        /*00ec*/ 	.word	0x00000001


	//----- nvinfo : EIATTR_CRS_STACK_SIZE
	.align		4
.L_1607:
        /*00f0*/ 	.byte	0x04, 0x1e
        /*00f2*/ 	.short	(.L_1609 - .L_1608)
.L_1608:
        /*00f4*/ 	.word	0x00000000


	//----- nvinfo : EIATTR_CBANK_PARAM_SIZE
	.align		4
.L_1609:
        /*00f8*/ 	.byte	0x03, 0x19
        /*00fa*/ 	.short	0x0128


	//----- nvinfo : EIATTR_PARAM_CBANK
	.align		4
        /*00fc*/ 	.byte	0x04, 0x0a
        /*00fe*/ 	.short	(.L_1611 - .L_1610)
	.align		4
.L_1610:
        /*0100*/ 	.word	index@(.nv.constant0._ZN10layer_norm13ln_bwd_kernelINS_13Kernel_traitsI6__halfS2_S2_S2_fjLj768ELj1ELj4ELj1ELj16ENS_18Kernel_traits_baseILj768ES2_S2_S2_S2_fjLj128EEEEELb0ELb0ELb1ELb0EEEvNS_9BwdParamsE)
        /*0104*/ 	.short	0x0380
        /*0106*/ 	.short	0x0128


	//----- nvinfo : EIATTR_SW_WAR
	.align		4
.L_1611:
        /*0108*/ 	.byte	0x04, 0x36
        /*010a*/ 	.short	(.L_1613 - .L_1612)
.L_1612:
        /*010c*/ 	.word	0x00000008
.L_1613:


//--------------------- .nv.info._ZN10layer_norm13ln_bwd_kernelINS_13Kernel_traitsI6__halfS2_S2_S2_fjLj768ELj1ELj4ELj1ELj16ENS_18Kernel_traits_baseILj768ES2_S2_S2_S2_fjLj128EEEEELb0ELb0ELb1ELb1EEEvNS_9BwdParamsE --------------------------
	.section	.nv.info._ZN10layer_norm13ln_bwd_kernelINS_13Kernel_traitsI6__halfS2_S2_S2_fjLj768ELj1ELj4ELj1ELj16ENS_18Kernel_traits_baseILj768ES2_S2_S2_S2_fjLj128EEEEELb0ELb0ELb1ELb1EEEvNS_9BwdParamsE,"",@"SHT_CUDA_INFO"
	.sectionflags	@""
	.align	4


	//----- nvinfo : EIATTR_CUDA_API_VERSION
	.align		4
        /*0000*/ 	.byte	0x04, 0x37
        /*0002*/ 	.short	(.L_1615 - .L_1614)
.L_1614:
        /*0004*/ 	.word	0x00000082


	//----- nvinfo : EIATTR_KPARAM_INFO
	.align		4
.L_1615:
        /*0008*/ 	.byte	0x04, 0x17
        /*000a*/ 	.short	(.L_1617 - .L_1616)
.L_1616:
        /*000c*/ 	.word	0x00000000
        /*0010*/ 	.short	0x0000
        /*0012*/ 	.short	0x0000
        /*0014*/ 	.byte	0x00, 0xf0, 0xa1, 0x04


	//----- nvinfo : EIATTR_SPARSE_MMA_MASK
	.align		4
.L_1617:
        /*0018*/ 	.byte	0x03, 0x50
        /*001a*/ 	.short	0x0000


	//----- nvinfo : EIATTR_MAXREG_COUNT
	.align		4
        /*001c*/ 	.byte	0x03, 0x1b
        /*001e*/ 	.short	0x00ff


	//----- nvinfo : EIATTR_NUM_BARRIERS
	.align		4
        /*0020*/ 	.byte	0x02, 0x4c
        /*0022*/ 	.byte	0x01
	.zero		1


	//----- nvinfo : EIATTR_MERCURY_ISA_VERSION
	.align		4
        /*0024*/ 	.byte	0x03, 0x5f
        /*0026*/ 	.short	0x0101


	//----- nvinfo : EIATTR_COOP_GROUP_MASK_REGIDS
	.align		4
        /*0028*/ 	.byte	0x04, 0x29
        /*002a*/ 	.short	(.L_1619 - .L_1618)


	//   ....[0]....
.L_1618:
        /*002c*/ 	.word	0xffffffff


	//   ....[1]....
        /*0030*/ 	.word	0xffffffff


	//   ....[2]....
        /*0034*/ 	.word	0xffffffff


	//   ....[3]....
        /*0038*/ 	.word	0xffffffff


	//   ....[4]....
        /*003c*/ 	.word	0xffffffff


	//   ....[5]....
        /*0040*/ 	.word	0xffffffff


	//   ....[6]....
        /*0044*/ 	.word	0xffffffff


	//   ....[7]....
        /*0048*/ 	.word	0xffffffff


	//   ....[8]....
        /*004c*/ 	.word	0xffffffff


	//   ....[9]....
        /*0050*/ 	.word	0xffffffff


	//   ....[10]....
        /*0054*/ 	.word	0x05000091


	//   ....[11]....
        /*0058*/ 	.word	0x05000091


	//   ....[12]....
        /*005c*/ 	.word	0x05000091


	//   ....[13]....
        /*0060*/ 	.word	0x05000091


	//   ....[14]....
        /*0064*/ 	.word	0x05000091


	//   ....[15]....
        /*0068*/ 	.word	0x05000091


	//   ....[16]....
        /*006c*/ 	.word	0x05000091


	//   ....[17]....
        /*0070*/ 	.word	0x05000091


	//   ....[18]....
        /*0074*/ 	.word	0x05000091


	//   ....[19]....
        /*0078*/ 	.word	0x05000091


	//----- nvinfo : EIATTR_COOP_GROUP_INSTR_OFFSETS
	.align		4
.L_1619:
        /*007c*/ 	.byte	0x04, 0x28
        /*007e*/ 	.short	(.L_1621 - .L_1620)


	//   ....[0]....
.L_1620:
        /*0080*/ 	.word	0x00001730


	//   ....[1]....
        /*0084*/ 	.word	0x00001740


	//   ....[2]....
        /*0088*/ 	.word	0x00001770


	//   ....[3]....
        /*008c*/ 	.word	0x00001780


	//   ....[4]....
        /*0090*/ 	.word	0x000017b0


	//   ....[5]....
        /*0094*/ 	.word	0x000017c0


	//   ....[6]....
        /*0098*/ 	.word	0x000017f0


	//   ....[7]....
        /*009c*/ 	.word	0x00001800


	//   ....[8]....
        /*00a0*/ 	.word	0x00001830


	//   ....[9]....
        /*00a4*/ 	.word	0x00001840


	//   ....[10]....
        /*00a8*/ 	.word	0x000059e0


	//   ....[11]....
        /*00ac*/ 	.word	0x00005a70


	//   ....[12]....
        /*00b0*/ 	.word	0x00005ae0


	//   ....[13]....
        /*00b4*/ 	.word	0x00005b40


	//   ....[14]....
        /*00b8*/ 	.word	0x00005bb0


	//   ....[15]....
        /*00bc*/ 	.word	0x00005c10


	//   ....[16]....
        /*00c0*/ 	.word	0x00005c80


	//   ....[17]....
        /*00c4*/ 	.word	0x00005ce0


	//   ....[18]....
        /*00c8*/ 	.word	0x00005d50


	//   ....[19]....
        /*00cc*/ 	.word	0x00005db0


	//----- nvinfo : EIATTR_VRC_CTA_INIT_COUNT
	.align		4
.L_1621:
        /*00d0*/ 	.byte	0x02, 0x4a
	.zero		1
	.zero		1


	//----- nvinfo : EIATTR_EXIT_INSTR_OFFSETS
	.align		4
        /*00d4*/ 	.byte	0x04, 0x1c
        /*00d6*/ 	.short	(.L_1623 - .L_1622)


	//   ....[0]....
.L_1622:
        /*00d8*/ 	.word	0x00005970


	//----- nvinfo : EIATTR_MAX_THREADS
	.align		4
.L_1623:
        /*00dc*/ 	.byte	0x04, 0x05
        /*00de*/ 	.short	(.L_1625 - .L_1624)
.L_1624:
        /*00e0*/ 	.word	0x00000080
        /*00e4*/ 	.word	0x00000001
        /*00e8*/ 	.word	0x00000001


	//----- nvinfo : EIATTR_CRS_STACK_SIZE
	.align		4
.L_1625:
        /*00ec*/ 	.byte	0x04, 0x1e
        /*00ee*/ 	.short	(.L_1627 - .L_1626)
.L_1626:
        /*00f0*/ 	.word	0x00000000


	//----- nvinfo : EIATTR_CBANK_PARAM_SIZE
	.align		4
.L_1627:
        /*00f4*/ 	.byte	0x03, 0x19
        /*00f6*/ 	.short	0x0128


	//----- nvinfo : EIATTR_PARAM_CBANK
	.align		4
        /*00f8*/ 	.byte	0x04, 0x0a
        /*00fa*/ 	.short	(.L_1629 - .L_1628)
	.align		4
.L_1628:
        /*00fc*/ 	.word	index@(.nv.constant0._ZN10layer_norm13ln_bwd_kernelINS_13Kernel_traitsI6__halfS2_S2_S2_fjLj768ELj1ELj4ELj1ELj16ENS_18Kernel_traits_baseILj768ES2_S2_S2_S2_fjLj128EEEEELb0ELb0ELb1ELb1EEEvNS_9BwdParamsE)
        /*0100*/ 	.short	0x0380
        /*0102*/ 	.short	0x0128


	//----- nvinfo : EIATTR_SW_WAR
	.align		4
.L_1629:
        /*0104*/ 	.byte	0x04, 0x36
        /*0106*/ 	.short	(.L_1631 - .L_1630)
.L_1630:
        /*0108*/ 	.word	0x00000008
.L_1631:


//--------------------- .nv.info._ZN10layer_norm13ln_bwd_kernelINS_13Kernel_traitsI6__halfS2_S2_S2_fjLj768ELj1ELj4ELj1ELj16ENS_18Kernel_traits_baseILj768ES2_S2_S2_S2_fjLj128EEEEELb0ELb1ELb0ELb0EEEvNS_9BwdParamsE --------------------------
	.section	.nv.info._ZN10layer_norm13ln_bwd_kernelINS_13Kernel_traitsI6__halfS2_S2_S2_fjLj768ELj1ELj4ELj1ELj16ENS_18Kernel_traits_baseILj768ES2_S2_S2_S2_fjLj128EEEEELb0ELb1ELb0ELb0EEEvNS_9BwdParamsE,"",@"SHT_CUDA_INFO"
	.sectionflags	@""
	.align	4


	//----- nvinfo : EIATTR_CUDA_API_VERSION
	.align		4
        /*0000*/ 	.byte	0x04, 0x37
        /*0002*/ 	.short	(.L_1633 - .L_1632)
.L_1632:
        /*0004*/ 	.word	0x00000082


	//----- nvinfo : EIATTR_KPARAM_INFO
	.align		4
.L_1633:
        /*0008*/ 	.byte	0x04, 0x17
        /*000a*/ 	.short	(.L_1635 - .L_1634)
.L_1634:
        /*000c*/ 	.word	0x00000000
        /*0010*/ 	.short	0x0000
        /*0012*/ 	.short	0x0000
        /*0014*/ 	.byte	0x00, 0xf0, 0xa1, 0x04


	//----- nvinfo : EIATTR_SPARSE_MMA_MASK
	.align		4
.L_1635:
        /*0018*/ 	.byte	0x03, 0x50
        /*001a*/ 	.short	0x0000


	//----- nvinfo : EIATTR_MAXREG_COUNT
	.align		4
        /*001c*/ 	.byte	0x03, 0x1b
        /*001e*/ 	.short	0x00ff


	//----- nvinfo : EIATTR_NUM_BARRIERS
	.align		4
        /*0020*/ 	.byte	0x02, 0x4c
        /*0022*/ 	.byte	0x01
	.zero		1


	//----- nvinfo : EIATTR_MERCURY_ISA_VERSION
	.align		4
        /*0024*/ 	.byte	0x03, 0x5f
        /*0026*/ 	.short	0x0101


	//----- nvinfo : EIATTR_COOP_GROUP_MASK_REGIDS
	.align		4
        /*0028*/ 	.byte	0x04, 0x29
        /*002a*/ 	.short	(.L_1637 - .L_1636)


	//   ....[0]....
.L_1636:
        /*002c*/ 	.word	0xffffffff


	//   ....[1]....
        /*0030*/ 	.word	0xffffffff


	//   ....[2]....
        /*0034*/ 	.word	0xffffffff


	//   ....[3]....
        /*0038*/ 	.word	0xffffffff


	//   ....[4]....
        /*003c*/ 	.word	0xffffffff


	//   ....[5]....
        /*0040*/ 	.word	0xffffffff


	//   ....[6]....
        /*0044*/ 	.word	0xffffffff


	//   ....[7]....
        /*0048*/ 	.word	0xffffffff


	//   ....[8]....
        /*004c*/ 	.word	0xffffffff


	//   ....[9]....
        /*0050*/ 	.word	0xffffffff


	//   ....[10]....
        /*0054*/ 	.word	0x050000b1


	//   ....[11]....
        /*0058*/ 	.word	0x050000b1


	//   ....[12]....
        /*005c*/ 	.word	0x050000b1


	//   ....[13]....
        /*0060*/ 	.word	0x050000b1


	//   ....[14]....
        /*0064*/ 	.word	0x050000b1


	//   ....[15]....
        /*0068*/ 	.word	0x050000b1


	//   ....[16]....
        /*006c*/ 	.word	0x050000b1


	//   ....[17]....
        /*0070*/ 	.word	0x050000b1


	//   ....[18]....
        /*0074*/ 	.word	0x050000b1


	//   ....[19]....
        /*0078*/ 	.word	0x050000b1


	//----- nvinfo : EIATTR_COOP_GROUP_INSTR_OFFSETS
	.align		4
.L_1637:
        /*007c*/ 	.byte	0x04, 0x28
        /*007e*/ 	.short	(.L_1639 - .L_1638)


	//   ....[0]....
.L_1638:
        /*0080*/ 	.word	0x00002be0


	//   ....[1]....
        /*0084*/ 	.word	0x00002bf0


	//   ....[2]....
        /*0088*/ 	.word	0x00002c20


	//   ....[3]....
        /*008c*/ 	.word	0x00002c30


	//   ....[4]....
        /*0090*/ 	.word	0x00002c60


	//   ....[5]....
        /*0094*/ 	.word	0x00002c70


	//   ....[6]....
        /*0098*/ 	.word	0x00002ca0


	//   ....[7]....
        /*009c*/ 	.word	0x00002cb0


	//   ....[8]....
        /*00a0*/ 	.word	0x00002ce0


	//   ....[9]....
        /*00a4*/ 	.word	0x00002cf0


	//   ....[10]....
        /*00a8*/ 	.word	0x00007fa0


	//   ....[11]....
        /*00ac*/ 	.word	0x00008030


	//   ....[12]....
        /*00b0*/ 	.word	0x000080a0


	//   ....[13]....
        /*00b4*/ 	.word	0x00008100


	//   ....[14]....
        /*00b8*/ 	.word	0x00008170


	//   ....[15]....
        /*00bc*/ 	.word	0x000081d0


	//   ....[16]....
        /*00c0*/ 	.word	0x00008240


	//   ....[17]....
        /*00c4*/ 	.word	0x000082a0


	//   ....[18]....
        /*00c8*/ 	.word	0x00008310


	//   ....[19]....
        /*00cc*/ 	.word	0x00008370


	//----- nvinfo : EIATTR_VRC_CTA_INIT_COUNT
	.align		4
.L_1639:
        /*00d0*/ 	.byte	0x02, 0x4a
	.zero		1
	.zero		1


	//----- nvinfo : EIATTR_EXIT_INSTR_OFFSETS
	.align		4
        /*00d4*/ 	.byte	0x04, 0x1c
        /*00d6*/ 	.short	(.L_1641 - .L_1640)


	//   ....[0]....
.L_1640:
        /*00d8*/ 	.word	0x00007eb0


	//   ....[1]....
        /*00dc*/ 	.word	0x00007f30


	//----- nvinfo : EIATTR_MAX_THREADS
	.align		4
.L_1641:
        /*00e0*/ 	.byte	0x04, 0x05
        /*00e2*/ 	.short	(.L_1643 - .L_1642)
.L_1642:
        /*00e4*/ 	.word	0x00000080
        /*00e8*/ 	.word	0x00000001
        /*00ec*/ 	.word	0x00000001


	//----- nvinfo : EIATTR_CRS_STACK_SIZE
	.align		4
.L_1643:
        /*00f0*/ 	.byte	0x04, 0x1e
        /*00f2*/ 	.short	(.L_1645 - .L_1644)
.L_1644:
        /*00f4*/ 	.word	0x00000000


	//----- nvinfo : EIATTR_CBANK_PARAM_SIZE
	.align		4
.L_1645:
        /*00f8*/ 	.byte	0x03, 0x19
        /*00fa*/ 	.short	0x0128


	//----- nvinfo : EIATTR_PARAM_CBANK
	.align		4
        /*00fc*/ 	.byte	0x04, 0x0a
        /*00fe*/ 	.short	(.L_1647 - .L_1646)
	.align		4
.L_1646:
        /*0100*/ 	.word	index@(.nv.constant0._ZN10layer_norm13ln_bwd_kernelINS_13Kernel_traitsI6__halfS2_S2_S2_fjLj768ELj1ELj4ELj1ELj16ENS_18Kernel_traits_baseILj768ES2_S2_S2_S2_fjLj128EEEEELb0ELb1ELb0ELb0EEEvNS_9BwdParamsE)
        /*0104*/ 	.short	0x0380
        /*0106*/ 	.short	0x0128


	//----- nvinfo : EIATTR_SW_WAR
	.align		4
.L_1647:
        /*0108*/ 	.byte	0x04, 0x36
        /*010a*/ 	.short	(.L_1649 - .L_1648)
.L_1648:
        /*010c*/ 	.word	0x00000008
.L_1649:


//--------------------- .nv.info._ZN10layer_norm13ln_bwd_kernelINS_13Kernel_traitsI6__halfS2_S2_S2_fjLj768ELj1ELj4ELj1ELj16ENS_18Kernel_traits_baseILj768ES2_S2_S2_S2_fjLj128EEEEELb0ELb1ELb0ELb1EEEvNS_9BwdParamsE --------------------------
	.section	.nv.info._ZN10layer_norm13ln_bwd_kernelINS_13Kernel_traitsI6__halfS2_S2_S2_fjLj768ELj1ELj4ELj1ELj16ENS_18Kernel_traits_baseILj768ES2_S2_S2_S2_fjLj128EEEEELb0ELb1ELb0ELb1EEEvNS_9BwdParamsE,"",@"SHT_CUDA_INFO"
	.sectionflags	@""
	.align	4


	//----- nvinfo : EIATTR_CUDA_API_VERSION
	.align		4
        /*0000*/ 	.byte	0x04, 0x37
        /*0002*/ 	.short	(.L_1651 - .L_1650)
.L_1650:
        /*0004*/ 	.word	0x00000082


	//----- nvinfo : EIATTR_KPARAM_INFO
	.align		4
.L_1651:
        /*0008*/ 	.byte	0x04, 0x17
        /*000a*/ 	.short	(.L_1653 - .L_1652)
.L_1652:
        /*000c*/ 	.word	0x00000000
        /*0010*/ 	.short	0x0000
        /*0012*/ 	.short	0x0000
        /*0014*/ 	.byte	0x00, 0xf0, 0xa1, 0x04


	//----- nvinfo : EIATTR_SPARSE_MMA_MASK
	.align		4
.L_1653:
        /*0018*/ 	.byte	0x03, 0x50
        /*001a*/ 	.short	0x0000


	//----- nvinfo : EIATTR_MAXREG_COUNT
	.align		4
        /*001c*/ 	.byte	0x03, 0x1b
        /*001e*/ 	.short	0x00ff


	//----- nvinfo : EIATTR_NUM_BARRIERS
	.align		4
        /*0020*/ 	.byte	0x02, 0x4c
        /*0022*/ 	.byte	0x01
	.zero		1


	//----- nvinfo : EIATTR_MERCURY_ISA_VERSION
	.align		4
        /*0024*/ 	.byte	0x03, 0x5f
        /*0026*/ 	.short	0x0101


	//----- nvinfo : EIATTR_COOP_GROUP_MASK_REGIDS
	.align		4
        /*0028*/ 	.byte	0x04, 0x29
        /*002a*/ 	.short	(.L_1655 - .L_1654)


	//   ....[0]....
.L_1654:
        /*002c*/ 	.word	0xffffffff


	//   ....[1]....
        /*0030*/ 	.word	0xffffffff


	//   ....[2]....
        /*0034*/ 	.word	0xffffffff


	//   ....[3]....
        /*0038*/ 	.word	0xffffffff


	//   ....[4]....
        /*003c*/ 	.word	0xffffffff


	//   ....[5]....
        /*0040*/ 	.word	0xffffffff


	//   ....[6]....
        /*0044*/ 	.word	0xffffffff


	//   ....[7]....
        /*0048*/ 	.word	0xffffffff


	//   ....[8]....
        /*004c*/ 	.word	0xffffffff


	//   ....[9]....
        /*0050*/ 	.word	0xffffffff


	//   ....[10]....
        /*0054*/ 	.word	0x05000098


	//   ....[11]....
        /*0058*/ 	.word	0x05000098


	//   ....[12]....
        /*005c*/ 	.word	0x05000098


	//   ....[13]....
        /*0060*/ 	.word	0x05000098


	//   ....[14]....
        /*0064*/ 	.word	0x05000098


	//   ....[15]....
        /*0068*/ 	.word	0x05000098


	//   ....[16]....
        /*006c*/ 	.word	0x05000098


	//   ....[17]....
        /*0070*/ 	.word	0x05000098


	//   ....[18]....
        /*0074*/ 	.word	0x05000098


	//   ....[19]....
        /*0078*/ 	.word	0x05000098


	//----- nvinfo : EIATTR_COOP_GROUP_INSTR_OFFSETS
	.align		4
.L_1655:
        /*007c*/ 	.byte	0x04, 0x28
        /*007e*/ 	.short	(.L_1657 - .L_1656)


	//   ....[0]....
.L_1656:
        /*0080*/ 	.word	0x00002880


	//   ....[1]....
        /*0084*/ 	.word	0x00002890


	//   ....[2]....
        /*0088*/ 	.word	0x000028c0


	//   ....[3]....
        /*008c*/ 	.word	0x000028d0


	//   ....[4]....
        /*0090*/ 	.word	0x00002900


	//   ....[5]....
        /*0094*/ 	.word	0x00002910


	//   ....[6]....
        /*0098*/ 	.word	0x00002940


	//   ....[7]....
        /*009c*/ 	.word	0x00002950


	//   ....[8]....
        /*00a0*/ 	.word	0x00002980


	//   ....[9]....
        /*00a4*/ 	.word	0x00002990


	//   ....[10]....
        /*00a8*/ 	.word	0x000077d0


	//   ....[11]....
        /*00ac*/ 	.word	0x00007860


	//   ....[12]....
        /*00b0*/ 	.word	0x000078d0


	//   ....[13]....
        /*00b4*/ 	.word	0x00007930


	//   ....[14]....
        /*00b8*/ 	.word	0x000079a0


	//   ....[15]....
        /*00bc*/ 	.word	0x00007a00


	//   ....[16]....
        /*00c0*/ 	.word	0x00007a70


	//   ....[17]....
        /*00c4*/ 	.word	0x00007ad0


	//   ....[18]....
        /*00c8*/ 	.word	0x00007b40


	//   ....[19]....
        /*00cc*/ 	.word	0x00007ba0


	//----- nvinfo : EIATTR_VRC_CTA_INIT_COUNT
	.align		4
.L_1657:
        /*00d0*/ 	.byte	0x02, 0x4a
	.zero		1
	.zero		1


	//----- nvinfo : EIATTR_EXIT_INSTR_OFFSETS
	.align		4
        /*00d4*/ 	.byte	0x04, 0x1c
        /*00d6*/ 	.short	(.L_1659 - .L_1658)


	//   ....[0]....
.L_1658:
        /*00d8*/ 	.word	0x00007760


	//----- nvinfo : EIATTR_MAX_THREADS
	.align		4
.L_1659:
        /*00dc*/ 	.byte	0x04, 0x05
        /*00de*/ 	.short	(.L_1661 - .L_1660)
.L_1660:
        /*00e0*/ 	.word	0x00000080
        /*00e4*/ 	.word	0x00000001
        /*00e8*/ 	.word	0x00000001


	//----- nvinfo : EIATTR_CRS_STACK_SIZE
	.align		4
.L_1661:
        /*00ec*/ 	.byte	0x04, 0x1e
        /*00ee*/ 	.short	(.L_1663 - .L_1662)
.L_1662:
        /*00f0*/ 	.word	0x00000000


	//----- nvinfo : EIATTR_CBANK_PARAM_SIZE
	.align		4
.L_1663:
        /*00f4*/ 	.byte	0x03, 0x19
        /*00f6*/ 	.short	0x0128


	//----- nvinfo : EIATTR_PARAM_CBANK
	.align		4
        /*00f8*/ 	.byte	0x04, 0x0a
        /*00fa*/ 	.short	(.L_1665 - .L_1664)
	.align		4
.L_1664:
        /*00fc*/ 	.word	index@(.nv.constant0._ZN10layer_norm13ln_bwd_kernelINS_13Kernel_traitsI6__halfS2_S2_S2_fjLj768ELj1ELj4ELj1ELj16ENS_18Kernel_traits_baseILj768ES2_S2_S2_S2_fjLj128EEEEELb0ELb1ELb0ELb1EEEvNS_9BwdParamsE)
        /*0100*/ 	.short	0x0380
        /*0102*/ 	.short	0x0128


	//----- nvinfo : EIATTR_SW_WAR
	.align		4
.L_1665:
        /*0104*/ 	.byte	0x04, 0x36
        /*0106*/ 	.short	(.L_1667 - .L_1666)
.L_1666:
        /*0108*/ 	.word	0x00000008
.L_1667:


//--------------------- .nv.info._ZN10layer_norm13ln_bwd_kernelINS_13Kernel_traitsI6__halfS2_S2_S2_fjLj768ELj1ELj4ELj1ELj16ENS_18Kernel_traits_baseILj768ES2_S2_S2_S2_fjLj128EEEEELb0ELb1ELb1ELb0EEEvNS_9BwdParamsE --------------------------
	.section	.nv.info._ZN10layer_norm13ln_bwd_kernelINS_13Kernel_traitsI6__halfS2_S2_S2_fjLj768ELj1ELj4ELj1ELj16ENS_18Kernel_traits_baseILj768ES2_S2_S2_S2_fjLj128EEEEELb0ELb1ELb1ELb0EEEvNS_9BwdParamsE,"",@"SHT_CUDA_INFO"
	.sectionflags	@""
	.align	4


	//----- nvinfo : EIATTR_CUDA_API_VERSION
	.align		4
        /*0000*/ 	.byte	0x04, 0x37
        /*0002*/ 	.short	(.L_1669 - .L_1668)
.L_1668:
        /*0004*/ 	.word	0x00000082


	//----- nvinfo : EIATTR_KPARAM_INFO
	.align		4
.L_1669:
        /*0008*/ 	.byte	0x04, 0x17
        /*000a*/ 	.short	(.L_1671 - .L_1670)
.L_1670:
        /*000c*/ 	.word	0x00000000
        /*0010*/ 	.short	0x0000
        /*0012*/ 	.short	0x0000
        /*0014*/ 	.byte	0x00, 0xf0, 0xa1, 0x04


	//----- nvinfo : EIATTR_SPARSE_MMA_MASK
	.align		4
.L_1671:
        /*0018*/ 	.byte	0x03, 0x50
        /*001a*/ 	.short	0x0000


	//----- nvinfo : EIATTR_MAXREG_COUNT
	.align		4
        /*001c*/ 	.byte	0x03, 0x1b
        /*001e*/ 	.short	0x00ff


	//----- nvinfo : EIATTR_NUM_BARRIERS
	.align		4
        /*0020*/ 	.byte	0x02, 0x4c
        /*0022*/ 	.byte	0x01
	.zero		1


	//----- nvinfo : EIATTR_MERCURY_ISA_VERSION
	.align		4
        /*0024*/ 	.byte	0x03, 0x5f
        /*0026*/ 	.short	0x0101


	//----- nvinfo : EIATTR_COOP_GROUP_MASK_REGIDS
	.align		4
        /*0028*/ 	.byte	0x04, 0x29
        /*002a*/ 	.short	(.L_1673 - .L_1672)


	//   ....[0]....
.L_1672:
        /*002c*/ 	.word	0xffffffff


	//   ....[1]....
        /*0030*/ 	.word	0xffffffff


	//   ....[2]....
        /*0034*/ 	.word	0xffffffff


	//   ....[3]....
        /*0038*/ 	.word	0xffffffff


	//   ....[4]....
        /*003c*/ 	.word	0xffffffff


	//   ....[5]....
        /*0040*/ 	.word	0xffffffff


	//   ....[6]....
        /*0044*/ 	.word	0xffffffff


	//   ....[7]....
        /*0048*/ 	.word	0xffffffff


	//   ....[8]....
        /*004c*/ 	.word	0xffffffff


	//   ....[9]....
        /*0050*/ 	.word	0xffffffff


	//   ....[10]....
        /*0054*/ 	.word	0x050000b8


	//   ....[11]....
        /*0058*/ 	.word	0x050000b8


	//   ....[12]....
        /*005c*/ 	.word	0x050000b8


	//   ....[13]....
        /*0060*/ 	.word	0x050000b8


	//   ....[14]....
        /*0064*/ 	.word	0x050000b8


	//   ....[15]....
        /*0068*/ 	.word	0x050000b8


	//   ....[16]....
        /*006c*/ 	.word	0x050000b8


	//   ....[17]....
        /*0070*/ 	.word	0x050000b8


	//   ....[18]....
        /*0074*/ 	.word	0x050000b8


	//   ....[19]....
        /*0078*/ 	.word	0x050000b8


	//----- nvinfo : EIATTR_COOP_GROUP_INSTR_OFFSETS
	.align		4
.L_1673:
        /*007c*/ 	.byte	0x04, 0x28
        /*007e*/ 	.short	(.L_1675 - .L_1674)


	//   ....[0]....
.L_1674:
        /*0080*/ 	.word	0x00001d40


	//   ....[1]....
        /*0084*/ 	.word	0x00001d50


	//   ....[2]....
        /*0088*/ 	.word	0x00001d80


	//   ....[3]....
        /*008c*/ 	.word	0x00001d90


	//   ....[4]....
        /*0090*/ 	.word	0x00001dc0


	//   ....[5]....
        /*0094*/ 	.word	0x00001dd0


	//   ....[6]....
        /*0098*/ 	.word	0x00001e00


	//   ....[7]....
        /*009c*/ 	.word	0x00001e10


	//   ....[8]....
        /*00a0*/ 	.word	0x00001e40


	//   ....[9]....
        /*00a4*/ 	.word	0x00001e50


	//   ....[10]....
        /*00a8*/ 	.word	0x000088d0


	//   ....[11]....
        /*00ac*/ 	.word	0x00008960


	//   ....[12]....
        /*00b0*/ 	.word	0x000089d0


	//   ....[13]....
        /*00b4*/ 	.word	0x00008a30


	//   ....[14]....
        /*00b8*/ 	.word	0x00008aa0


	//   ....[15]....
        /*00bc*/ 	.word	0x00008b00


	//   ....[16]....
        /*00c0*/ 	.word	0x00008b70


	//   ....[17]....
        /*00c4*/ 	.word	0x00008bd0


	//   ....[18]....
        /*00c8*/ 	.word	0x00008c40


	//   ....[19]....
        /*00cc*/ 	.word	0x00008ca0


	//----- nvinfo : EIATTR_VRC_CTA_INIT_COUNT
	.align		4
.L_1675:
        /*00d0*/ 	.byte	0x02, 0x4a
	.zero		1
	.zero		1


	//----- nvinfo : EIATTR_EXIT_INSTR_OFFSETS
	.align		4
        /*00d4*/ 	.byte	0x04, 0x1c
        /*00d6*/ 	.short	(.L_1677 - .L_1676)


	//   ....[0]....
.L_1676:
        /*00d8*/ 	.word	0x000087e0


	//   ....[1]....
        /*00dc*/ 	.word	0x00008860


	//----- nvinfo : EIATTR_MAX_THREADS
	.align		4
.L_1677:
        /*00e0*/ 	.byte	0x04, 0x05
        /*00e2*/ 	.short	(.L_1679 - .L_1678)
.L_1678:
        /*00e4*/ 	.word	0x00000080
        /*00e8*/ 	.word	0x00000001
        /*00ec*/ 	.word	0x00000001


	//----- nvinfo : EIATTR_CRS_STACK_SIZE
	.align		4
.L_1679:
        /*00f0*/ 	.byte	0x04, 0x1e
        /*00f2*/ 	.short	(.L_1681 - .L_1680)
.L_1680:
        /*00f4*/ 	.word	0x00000000


	//----- nvinfo : EIATTR_CBANK_PARAM_SIZE
	.align		4
.L_1681:
        /*00f8*/ 	.byte	0x03, 0x19
        /*00fa*/ 	.short	0x0128


	//----- nvinfo : EIATTR_PARAM_CBANK
	.align		4
        /*00fc*/ 	.byte	0x04, 0x0a
        /*00fe*/ 	.short	(.L_1683 - .L_1682)
	.align		4
.L_1682:
        /*0100*/ 	.word	index@(.nv.constant0._ZN10layer_norm13ln_bwd_kernelINS_13Kernel_traitsI6__halfS2_S2_S2_fjLj768ELj1ELj4ELj1ELj16ENS_18Kernel_traits_baseILj768ES2_S2_S2_S2_fjLj128EEEEELb0ELb1ELb1ELb0EEEvNS_9BwdParamsE)
        /*0104*/ 	.short	0x0380
        /*0106*/ 	.short	0x0128


	//----- nvinfo : EIATTR_SW_WAR
	.align		4
.L_1683:
        /*0108*/ 	.byte	0x04, 0x36
        /*010a*/ 	.short	(.L_1685 - .L_1684)
.L_1684:
        /*010c*/ 	.word	0x00000008
.L_1685:


//--------------------- .nv.info._ZN10layer_norm13ln_bwd_kernelINS_13Kernel_traitsI6__halfS2_S2_S2_fjLj768ELj1ELj4ELj1ELj16ENS_18Kernel_traits_baseILj768ES2_S2_S2_S2_fjLj128EEEEELb0ELb1ELb1ELb1EEEvNS_9BwdParamsE --------------------------
	.section	.nv.info._ZN10layer_norm13ln_bwd_kernelINS_13Kernel_traitsI6__halfS2_S2_S2_fjLj768ELj1ELj4ELj1ELj16ENS_18Kernel_traits_baseILj768ES2_S2_S2_S2_fjLj128EEEEELb0ELb1ELb1ELb1EEEvNS_9BwdParamsE,"",@"SHT_CUDA_INFO"
	.sectionflags	@""
	.align	4


	//----- nvinfo : EIATTR_CUDA_API_VERSION
	.align		4
        /*0000*/ 	.byte	0x04, 0x37
        /*0002*/ 	.short	(.L_1687 - .L_1686)
.L_1686:
        /*0004*/ 	.word	0x00000082


	//----- nvinfo : EIATTR_KPARAM_INFO
	.align		4
.L_1687:
        /*0008*/ 	.byte	0x04, 0x17
        /*000a*/ 	.short	(.L_1689 - .L_1688)
.L_1688:
        /*000c*/ 	.word	0x00000000
        /*0010*/ 	.short	0x0000
        /*0012*/ 	.short	0x0000
        /*0014*/ 	.byte	0x00, 0xf0, 0xa1, 0x04


	//----- nvinfo : EIATTR_SPARSE_MMA_MASK
	.align		4
.L_1689:
        /*0018*/ 	.byte	0x03, 0x50
        /*001a*/ 	.short	0x0000


	//----- nvinfo : EIATTR_MAXREG_COUNT
	.align		4
        /*001c*/ 	.byte	0x03, 0x1b
        /*001e*/ 	.short	0x00ff


	//----- nvinfo : EIATTR_NUM_BARRIERS
	.align		4
        /*0020*/ 	.byte	0x02, 0x4c
        /*0022*/ 	.byte	0x01
	.zero		1


	//----- nvinfo : EIATTR_MERCURY_ISA_VERSION
	.align		4
        /*0024*/ 	.byte	0x03, 0x5f
        /*0026*/ 	.short	0x0101


	//----- nvinfo : EIATTR_COOP_GROUP_MASK_REGIDS
	.align		4
        /*0028*/ 	.byte	0x04, 0x29
        /*002a*/ 	.short	(.L_1691 - .L_1690)


	//   ....[0]....
.L_1690:
        /*002c*/ 	.word	0xffffffff


	//   ....[1]....
        /*0030*/ 	.word	0xffffffff


	//   ....[2]....
        /*0034*/ 	.word	0xffffffff


	//   ....[3]....
        /*0038*/ 	.word	0xffffffff


	//   ....[4]....
        /*003c*/ 	.word	0xffffffff


	//   ....[5]....
        /*0040*/ 	.word	0xffffffff


	//   ....[6]....
        /*0044*/ 	.word	0xffffffff


	//   ....[7]....
        /*0048*/ 	.word	0xffffffff


	//   ....[8]....
        /*004c*/ 	.word	0xffffffff


	//   ....[9]....
        /*0050*/ 	.word	0xffffffff


	//   ....[10]....
        /*0054*/ 	.word	0x050000b9


	//   ....[11]....
        /*0058*/ 	.word	0x050000b9


	//   ....[12]....
        /*005c*/ 	.word	0x050000b9


	//   ....[13]....
        /*0060*/ 	.word	0x050000b9


	//   ....[14]....
        /*0064*/ 	.word	0x050000b9


	//   ....[15]....
        /*0068*/ 	.word	0x050000b9


	//   ....[16]....
        /*006c*/ 	.word	0x050000b9


	//   ....[17]....
        /*0070*/ 	.word	0x050000b9


	//   ....[18]....
        /*0074*/ 	.word	0x050000b9


	//   ....[19]....
        /*0078*/ 	.word	0x050000b9


	//----- nvinfo : EIATTR_COOP_GROUP_INSTR_OFFSETS
	.align		4
.L_1691:
        /*007c*/ 	.byte	0x04, 0x28
        /*007e*/ 	.short	(.L_1693 - .L_1692)


	//   ....[0]....
.L_1692:
        /*0080*/ 	.word	0x00001850


	//   ....[1]....
        /*0084*/ 	.word	0x00001860


	//   ....[2]....
        /*0088*/ 	.word	0x00001890


	//   ....[3]....
        /*008c*/ 	.word	0x000018a0


	//   ....[4]....
        /*0090*/ 	.word	0x000018d0


	//   ....[5]....
        /*0094*/ 	.word	0x000018e0


	//   ....[6]....
        /*0098*/ 	.word	0x00001910


	//   ....[7]....
        /*009c*/ 	.word	0x00001920


	//   ....[8]....
        /*00a0*/ 	.word	0x00001950


	//   ....[9]....
        /*00a4*/ 	.word	0x00001960


	//   ....[10]....
        /*00a8*/ 	.word	0x00007d10


	//   ....[11]....
        /*00ac*/ 	.word	0x00007da0


	//   ....[12]....
        /*00b0*/ 	.word	0x00007e10


	//   ....[13]....
        /*00b4*/ 	.word	0x00007e70


	//   ....[14]....
        /*00b8*/ 	.word	0x00007ee0


	//   ....[15]....
        /*00bc*/ 	.word	0x00007f40


	//   ....[16]....
        /*00c0*/ 	.word	0x00007fb0


	//   ....[17]....
        /*00c4*/ 	.word	0x00008010


	//   ....[18]....
        /*00c8*/ 	.word	0x00008080


	//   ....[19]....
        /*00cc*/ 	.word	0x000080e0


	//----- nvinfo : EIATTR_VRC_CTA_INIT_COUNT
	.align		4
.L_1693:
        /*00d0*/ 	.byte	0x02, 0x4a
	.zero		1
	.zero		1


	//----- nvinfo : EIATTR_EXIT_INSTR_OFFSETS
	.align		4
        /*00d4*/ 	.byte	0x04, 0x1c
        /*00d6*/ 	.short	(.L_1695 - .L_1694)


	//   ....[0]....
.L_1694:
        /*00d8*/ 	.word	0x00007ca0


	//----- nvinfo : EIATTR_MAX_THREADS
	.align		4
.L_1695:
        /*00dc*/ 	.byte	0x04, 0x05
        /*00de*/ 	.short	(.L_1697 - .L_1696)
.L_1696:
        /*00e0*/ 	.word	0x00000080
        /*00e4*/ 	.word	0x00000001
        /*00e8*/ 	.word	0x00000001


	//----- nvinfo : EIATTR_CRS_STACK_SIZE
	.align		4
.L_1697:
        /*00ec*/ 	.byte	0x04, 0x1e
        /*00ee*/ 	.short	(.L_1699 - .L_1698)
.L_1698:
        /*00f0*/ 	.word	0x00000000


	//----- nvinfo : EIATTR_CBANK_PARAM_SIZE
	.align		4
.L_1699:
        /*00f4*/ 	.byte	0x03, 0x19
        /*00f6*/ 	.short	0x0128


	//----- nvinfo : EIATTR_PARAM_CBANK
	.align		4
        /*00f8*/ 	.byte	0x04, 0x0a
        /*00fa*/ 	.short	(.L_1701 - .L_1700)
	.align		4
.L_1700:
        /*00fc*/ 	.word	index@(.nv.constant0._ZN10layer_norm13ln_bwd_kernelINS_13Kernel_traitsI6__halfS2_S2_S2_fjLj768ELj1ELj4ELj1ELj16ENS_18Kernel_traits_baseILj768ES2_S2_S2_S2_fjLj128EEEEELb0ELb1ELb1ELb1EEEvNS_9BwdParamsE)
        /*0100*/ 	.short	0x0380
        /*0102*/ 	.short	0x0128


	//----- nvinfo : EIATTR_SW_WAR
	.align		4
.L_1701:
        /*0104*/ 	.byte	0x04, 0x36
        /*0106*/ 	.short	(.L_1703 - .L_1702)
.L_1702:
        /*0108*/ 	.word	0x00000008
.L_1703:


//--------------------- .nv.info._ZN10layer_norm13ln_bwd_kernelINS_13Kernel_traitsI6__halfS2_S2_S2_fjLj768ELj1ELj4ELj1ELj16ENS_18Kernel_traits_baseILj768ES2_S2_S2_S2_fjLj128EEEEELb1ELb0ELb0ELb0EEEvNS_9BwdParamsE --------------------------
	.section	.nv.info._ZN10layer_norm13ln_bwd_kernelINS_13Kernel_traitsI6__halfS2_S2_S2_fjLj768ELj1ELj4ELj1ELj16ENS_18Kernel_traits_baseILj768ES2_S2_S2_S2_fjLj128EEEEELb1ELb0ELb0ELb0EEEvNS_9BwdParamsE,"",@"SHT_CUDA_INFO"
	.sectionflags	@""
	.align	4


	//----- nvinfo : EIATTR_CUDA_API_VERSION
	.align		4
        /*0000*/ 	.byte	0x04, 0x37
        /*0002*/ 	.short	(.L_1705 - .L_1704)
.L_1704:
        /*0004*/ 	.word	0x00000082


	//----- nvinfo : EIATTR_KPARAM_INFO
	.align		4
.L_1705:
        /*0008*/ 	.byte	0x04, 0x17
        /*000a*/ 	.short	(.L_1707 - .L_1706)
.L_1706:
        /*000c*/ 	.word	0x00000000
        /*0010*/ 	.short	0x0000
        /*0012*/ 	.short	0x0000
        /*0014*/ 	.byte	0x00, 0xf0, 0xa1, 0x04


	//----- nvinfo : EIATTR_SPARSE_MMA_MASK
	.align		4
.L_1707:
        /*0018*/ 	.byte	0x03, 0x50
        /*001a*/ 	.short	0x0000


	//----- nvinfo : EIATTR_MAXREG_COUNT
	.align		4
        /*001c*/ 	.byte	0x03, 0x1b
        /*001e*/ 	.short	0x00ff


	//----- nvinfo : EIATTR_NUM_BARRIERS
	.align		4
        /*0020*/ 	.byte	0x02, 0x4c
        /*0022*/ 	.byte	0x01
	.zero		1


	//----- nvinfo : EIATTR_MERCURY_ISA_VERSION
	.align		4
        /*0024*/ 	.byte	0x03, 0x5f
        /*0026*/ 	.short	0x0101


	//----- nvinfo : EIATTR_COOP_GROUP_MASK_REGIDS
	.align		4
        /*0028*/ 	.byte	0x04, 0x29
        /*002a*/ 	.short	(.L_1709 - .L_1708)


	//   ....[0]....
.L_1708:
        /*002c*/ 	.word	0xffffffff


	//   ....[1]....
        /*0030*/ 	.word	0xffffffff


	//   ....[2]....
        /*0034*/ 	.word	0xffffffff


	//   ....[3]....
        /*0038*/ 	.word	0xffffffff


	//   ....[4]....
        /*003c*/ 	.word	0xffffffff


	//   ....[5]....
        /*0040*/ 	.word	0xffffffff


	//   ....[6]....
        /*0044*/ 	.word	0xffffffff


	//   ....[7]....
        /*0048*/ 	.word	0xffffffff


	//   ....[8]....
        /*004c*/ 	.word	0xffffffff


	//   ....[9]....
        /*0050*/ 	.word	0xffffffff


	//   ....[10]....
        /*0054*/ 	.word	0x05000089


	//   ....[11]....
        /*0058*/ 	.word	0x05000089


	//   ....[12]....
        /*005c*/ 	.word	0x05000089


	//   ....[13]....
        /*0060*/ 	.word	0x05000089


	//   ....[14]....
        /*0064*/ 	.word	0x05000089


	//   ....[15]....
        /*0068*/ 	.word	0x05000089


	//   ....[16]....
        /*006c*/ 	.word	0x05000089


	//   ....[17]....
        /*0070*/ 	.word	0x05000089


	//   ....[18]....
        /*0074*/ 	.word	0x05000089


	//   ....[19]....
        /*0078*/ 	.word	0x05000089


	//----- nvinfo : EIATTR_COOP_GROUP_INSTR_OFFSETS
	.align		4
.L_1709:
        /*007c*/ 	.byte	0x04, 0x28
        /*007e*/ 	.short	(.L_1711 - .L_1710)


	//   ....[0]....
.L_1710:
        /*0080*/ 	.word	0x000019b0


	//   ....[1]....
        /*0084*/ 	.word	0x000019c0


	//   ....[2]....
        /*0088*/ 	.word	0x000019f0


	//   ....[3]....
        /*008c*/ 	.word	0x00001a00


	//   ....[4]....
        /*0090*/ 	.word	0x00001a30


	//   ....[5]....
        /*0094*/ 	.word	0x00001a40


	//   ....[6]....
        /*0098*/ 	.word	0x00001a70


	//   ....[7]....
        /*009c*/ 	.word	0x00001a80


	//   ....[8]....
        /*00a0*/ 	.word	0x00001ab0


	//   ....[9]....
        /*00a4*/ 	.word	0x00001ac0


	//   ....[10]....
        /*00a8*/ 	.word	0x000060d0


	//   ....[11]....
        /*00ac*/ 	.word	0x00006160


	//   ....[12]....
        /*00b0*/ 	.word	0x000061d0


	//   ....[13]....
        /*00b4*/ 	.word	0x00006230


	//   ....[14]....
        /*00b8*/ 	.word	0x000062a0


	//   ....[15]....
        /*00bc*/ 	.word	0x00006300


	//   ....[16]....
        /*00c0*/ 	.word	0x00006370


	//   ....[17]....
        /*00c4*/ 	.word	0x000063d0


	//   ....[18]....
        /*00c8*/ 	.word	0x00006440


	//   ....[19]....
        /*00cc*/ 	.word	0x000064a0


	//----- nvinfo : EIATTR_VRC_CTA_INIT_COUNT
	.align		4
.L_1711:
        /*00d0*/ 	.byte	0x02, 0x4a
	.zero		1
	.zero		1


	//----- nvinfo : EIATTR_EXIT_INSTR_OFFSETS
	.align		4
        /*00d4*/ 	.byte	0x04, 0x1c
        /*00d6*/ 	.short	(.L_1713 - .L_1712)


	//   ....[0]....
.L_1712:
        /*00d8*/ 	.word	0x00006030


	//   ....[1]....
        /*00dc*/ 	.word	0x00006060


	//----- nvinfo : EIATTR_MAX_THREADS
	.align		4
.L_1713:
        /*00e0*/ 	.byte	0x04, 0x05
        /*00e2*/ 	.short	(.L_1715 - .L_1714)
.L_1714:
        /*00e4*/ 	.word	0x00000080
        /*00e8*/ 	.word	0x00000001
        /*00ec*/ 	.word	0x00000001


	//----- nvinfo : EIATTR_CRS_STACK_SIZE
	.align		4
.L_1715:
        /*00f0*/ 	.byte	0x04, 0x1e
        /*00f2*/ 	.short	(.L_1717 - .L_1716)
.L_1716:
        /*00f4*/ 	.word	0x00000000


	//----- nvinfo : EIATTR_CBANK_PARAM_SIZE
	.align		4
.L_1717:
        /*00f8*/ 	.byte	0x03, 0x19
        /*00fa*/ 	.short	0x0128


	//----- nvinfo : EIATTR_PARAM_CBANK
	.align		4
        /*00fc*/ 	.byte	0x04, 0x0a
        /*00fe*/ 	.short	(.L_1719 - .L_1718)
	.align		4
.L_1718:
        /*0100*/ 	.word	index@(.nv.constant0._ZN10layer_norm13ln_bwd_kernelINS_13Kernel_traitsI6__halfS2_S2_S2_fjLj768ELj1ELj4ELj1ELj16ENS_18Kernel_traits_baseILj768ES2_S2_S2_S2_fjLj128EEEEELb1ELb0ELb0ELb0EEEvNS_9BwdParamsE)
        /*0104*/ 	.short	0x0380
        /*0106*/ 	.short	0x0128


	//----- nvinfo : EIATTR_SW_WAR
	.align		4
.L_1719:
        /*0108*/ 	.byte	0x04, 0x36
        /*010a*/ 	.short	(.L_1721 - .L_1720)
.L_1720:
        /*010c*/ 	.word	0x00000008
.L_1721:


//--------------------- .nv.info._ZN10layer_norm13ln_bwd_kernelINS_13Kernel_traitsI6__halfS2_S2_S2_fjLj768ELj1ELj4ELj1ELj16ENS_18Kernel_traits_baseILj768ES2_S2_S2_S2_fjLj128EEEEELb1ELb0ELb0ELb1EEEvNS_9BwdParamsE --------------------------
	.section	.nv.info._ZN10layer_norm13ln_bwd_kernelINS_13Kernel_traitsI6__halfS2_S2_S2_fjLj768ELj1ELj4ELj1ELj16ENS_18Kernel_traits_baseILj768ES2_S2_S2_S2_fjLj128EEEEELb1ELb0ELb0ELb1EEEvNS_9BwdParamsE,"",@"SHT_CUDA_INFO"
	.sectionflags	@""
	.align	4


	//----- nvinfo : EIATTR_CUDA_API_VERSION
	.align		4
        /*0000*/ 	.byte	0x04, 0x37
        /*0002*/ 	.short	(.L_1723 - .L_1722)
.L_1722:
        /*0004*/ 	.word	0x00000082


	//----- nvinfo : EIATTR_KPARAM_INFO
	.align		4
.L_1723:
        /*0008*/ 	.byte	0x04, 0x17
        /*000a*/ 	.short	(.L_1725 - .L_1724)
.L_1724:
        /*000c*/ 	.word	0x00000000
        /*0010*/ 	.short	0x0000
        /*0012*/ 	.short	0x0000
        /*0014*/ 	.byte	0x00, 0xf0, 0xa1, 0x04


	//----- nvinfo : EIATTR_SPARSE_MMA_MASK
	.align		4
.L_1725:
        /*0018*/ 	.byte	0x03, 0x50
        /*001a*/ 	.short	0x0000


	//----- nvinfo : EIATTR_MAXREG_COUNT
	.align		4
        /*001c*/ 	.byte	0x03, 0x1b
        /*001e*/ 	.short	0x00ff


	//----- nvinfo : EIATTR_NUM_BARRIERS
	.align		4
        /*0020*/ 	.byte	0x02, 0x4c
        /*0022*/ 	.byte	0x01
	.zero		1


	//----- nvinfo : EIATTR_MERCURY_ISA_VERSION
	.align		4
        /*0024*/ 	.byte	0x03, 0x5f
        /*0026*/ 	.short	0x0101


	//----- nvinfo : EIATTR_COOP_GROUP_MASK_REGIDS
	.align		4
        /*0028*/ 	.byte	0x04, 0x29
        /*002a*/ 	.short	(.L_1727 - .L_1726)


	//   ....[0]....
.L_1726:
        /*002c*/ 	.word	0xffffffff


	//   ....[1]....
        /*0030*/ 	.word	0xffffffff


	//   ....[2]....
        /*0034*/ 	.word	0xffffffff


	//   ....[3]....
        /*0038*/ 	.word	0xffffffff


	//   ....[4]....
        /*003c*/ 	.word	0xffffffff


	//   ....[5]....
        /*0040*/ 	.word	0xffffffff


	//   ....[6]....
        /*0044*/ 	.word	0xffffffff


	//   ....[7]....
        /*0048*/ 	.word	0xffffffff


	//   ....[8]....
        /*004c*/ 	.word	0xffffffff


	//   ....[9]....
        /*0050*/ 	.word	0xffffffff


	//   ....[10]....
        /*0054*/ 	.word	0x05000076


	//   ....[11]....
        /*0058*/ 	.word	0x05000076


	//   ....[12]....
        /*005c*/ 	.word	0x05000076


	//   ....[13]....
        /*0060*/ 	.word	0x05000076


	//   ....[14]....
        /*0064*/ 	.word	0x05000076


	//   ....[15]....
        /*0068*/ 	.word	0x05000076


	//   ....[16]....
        /*006c*/ 	.word	0x05000076


	//   ....[17]....
        /*0070*/ 	.word	0x05000076


	//   ....[18]....
        /*0074*/ 	.word	0x05000076


	//   ....[19]....
        /*0078*/ 	.word	0x05000076


	//----- nvinfo : EIATTR_COOP_GROUP_INSTR_OFFSETS
	.align		4
.L_1727:
        /*007c*/ 	.byte	0x04, 0x28
        /*007e*/ 	.short	(.L_1729 - .L_1728)


	//   ....[0]....
.L_1728:
        /*0080*/ 	.word	0x000027a0


	//   ....[1]....
        /*0084*/ 	.word	0x000027b0


	//   ....[2]....
        /*0088*/ 	.word	0x000027e0


	//   ....[3]....
        /*008c*/ 	.word	0x000027f0


	//   ....[4]....
        /*0090*/ 	.word	0x00002820


	//   ....[5]....
        /*0094*/ 	.word	0x00002830


	//   ....[6]....
        /*0098*/ 	.word	0x00002860


	//   ....[7]....
        /*009c*/ 	.word	0x00002870


	//   ....[8]....
        /*00a0*/ 	.word	0x000028a0


	//   ....[9]....
        /*00a4*/ 	.word	0x000028b0


	//   ....[10]....
        /*00a8*/ 	.word	0x00006a70


	//   ....[11]....
        /*00ac*/ 	.word	0x00006b00


	//   ....[12]....
        /*00b0*/ 	.word	0x00006b70


	//   ....[13]....
        /*00b4*/ 	.word	0x00006bd0


	//   ....[14]....
        /*00b8*/ 	.word	0x00006c40


	//   ....[15]....
        /*00bc*/ 	.word	0x00006ca0


	//   ....[16]....
        /*00c0*/ 	.word	0x00006d10


	//   ....[17]....
        /*00c4*/ 	.word	0x00006d70


	//   ....[18]....
        /*00c8*/ 	.word	0x00006de0


	//   ....[19]....
        /*00cc*/ 	.word	0x00006e40


	//----- nvinfo : EIATTR_VRC_CTA_INIT_COUNT
	.align		4
.L_1729:
        /*00d0*/ 	.byte	0x02, 0x4a
	.zero		1
	.zero		1


	//----- nvinfo : EIATTR_EXIT_INSTR_OFFSETS
	.align		4
        /*00d4*/ 	.byte	0x04, 0x1c
        /*00d6*/ 	.short	(.L_1731 - .L_1730)


	//   ....[0]....
.L_1730:
        /*00d8*/ 	.word	0x00006a00


	//----- nvinfo : EIATTR_MAX_THREADS
	.align		4
.L_1731:
        /*00dc*/ 	.byte	0x04, 0x05
        /*00de*/ 	.short	(.L_1733 - .L_1732)
.L_1732:
        /*00e0*/ 	.word	0x00000080
        /*00e4*/ 	.word	0x00000001
        /*00e8*/ 	.word	0x00000001


	//----- nvinfo : EIATTR_CRS_STACK_SIZE
	.align		4
.L_1733:
        /*00ec*/ 	.byte	0x04, 0x1e
        /*00ee*/ 	.short	(.L_1735 - .L_1734)
.L_1734:
        /*00f0*/ 	.word	0x00000000


	//----- nvinfo : EIATTR_CBANK_PARAM_SIZE
	.align		4
.L_1735:
        /*00f4*/ 	.byte	0x03, 0x19
        /*00f6*/ 	.short	0x0128


	//----- nvinfo : EIATTR_PARAM_CBANK
	.align		4
        /*00f8*/ 	.byte	0x04, 0x0a
        /*00fa*/ 	.short	(.L_1737 - .L_1736)
	.align		4
.L_1736:
        /*00fc*/ 	.word	index@(.nv.constant0._ZN10layer_norm13ln_bwd_kernelINS_13Kernel_traitsI6__halfS2_S2_S2_fjLj768ELj1ELj4ELj1ELj16ENS_18Kernel_traits_baseILj768ES2_S2_S2_S2_fjLj128EEEEELb1ELb0ELb0ELb1EEEvNS_9BwdParamsE)
        /*0100*/ 	.short	0x0380
        /*0102*/ 	.short	0x0128


	//----- nvinfo : EIATTR_SW_WAR
	.align		4
.L_1737:
        /*0104*/ 	.byte	0x04, 0x36
        /*0106*/ 	.short	(.L_1739 - .L_1738)
.L_1738:
        /*0108*/ 	.word	0x00000008
.L_1739:


//--------------------- .nv.info._ZN10layer_norm22ln_bwd_finalize_kernelINS_22Kernel_traits_finalizeILj768E6__halfS2_S2_S2_fjLb0ELj1024ELj4ENS_18Kernel_traits_baseILj768ES2_S2_S2_S2_fjLj1024EEEEELb0ELb0EEEvNS_9BwdParamsE --------------------------
	.section	.nv.info._ZN10layer_norm22ln_bwd_finalize_kernelINS_22Kernel_traits_finalizeILj768E6__halfS2_S2_S2_fjLb0ELj1024ELj4ENS_18Kernel_traits_baseILj768ES2_S2_S2_S2_fjLj1024EEEEELb0ELb0EEEvNS_9BwdParamsE,"",@"SHT_CUDA_INFO"
	.sectionflags	@""
	.align	4


	//----- nvinfo : EIATTR_CUDA_API_VERSION
	.align		4
        /*0000*/ 	.byte	0x04, 0x37
        /*0002*/ 	.short	(.L_1741 - .L_1740)
.L_1740:
        /*0004*/ 	.word	0x00000082


	//----- nvinfo : EIATTR_KPARAM_INFO
	.align		4
.L_1741:
        /*0008*/ 	.byte	0x04, 0x17
        /*000a*/ 	.short	(.L_1743 - .L_1742)
.L_1742:
        /*000c*/ 	.word	0x00000000
        /*0010*/ 	.short	0x0000
        /*0012*/ 	.short	0x0000
        /*0014*/ 	.byte	0x00, 0xf0, 0xa1, 0x04


	//----- nvinfo : EIATTR_SPARSE_MMA_MASK
	.align		4
.L_1743:
        /*0018*/ 	.byte	0x03, 0x50
        /*001a*/ 	.short	0x0000


	//----- nvinfo : EIATTR_MAXREG_COUNT
	.align		4
        /*001c*/ 	.byte	0x03, 0x1b
        /*001e*/ 	.short	0x0040


	//----- nvinfo : EIATTR_NUM_BARRIERS
	.align		4
        /*0020*/ 	.byte	0x02, 0x4c
        /*0022*/ 	.byte	0x01
	.zero		1


	//----- nvinfo : EIATTR_MERCURY_ISA_VERSION
	.align		4
        /*0024*/ 	.byte	0x03, 0x5f
        /*0026*/ 	.short	0x0101


	//----- nvinfo : EIATTR_COOP_GROUP_MASK_REGIDS
	.align		4
        /*0028*/ 	.byte	0x04, 0x29
        /*002a*/ 	.short	(.L_1745 - .L_1744)


	//   ....[0]....
.L_1744:
        /*002c*/ 	.word	0xffffffff


	//   ....[1]....
        /*0030*/ 	.word	0xffffffff


	//   ....[2]....
        /*0034*/ 	.word	0xffffffff


	//   ....[3]....
        /*0038*/ 	.word	0xffffffff


	//   ....[4]....
        /*003c*/ 	.word	0xffffffff


	//   ....[5]....
        /*0040*/ 	.word	0xffffffff


	//   ....[6]....
        /*0044*/ 	.word	0xffffffff


	//   ....[7]....
        /*0048*/ 	.word	0xffffffff


	//   ....[8]....
        /*004c*/ 	.word	0xffffffff


	//   ....[9]....
        /*0050*/ 	.word	0xffffffff


	//----- nvinfo : EIATTR_COOP_GROUP_INSTR_OFFSETS
	.align		4
.L_1745:
        /*0054*/ 	.byte	0x04, 0x28
        /*0056*/ 	.short	(.L_1747 - .L_1746)


	//   ....[0]....
.L_1746:
        /*0058*/ 	.word	0x000015e0


	//   ....[1]....
        /*005c*/ 	.word	0x000015f0


	//   ....[2]....
        /*0060*/ 	.word	0x00001620


	//   ....[3]....
        /*0064*/ 	.word	0x00001630


	//   ....[4]....
        /*0068*/ 	.word	0x00001660


	//   ....[5]....
        /*006c*/ 	.word	0x00001670


	//   ....[6]....
        /*0070*/ 	.word	0x000016b0


	//   ....[7]....
        /*0074*/ 	.word	0x000016e0


	//   ....[8]....
        /*0078*/ 	.word	0x00001710


	//   ....[9]....
        /*007c*/ 	.word	0x00001720


	//----- nvinfo : EIATTR_VRC_CTA_INIT_COUNT
	.align		4
.L_1747:
        /*0080*/ 	.byte	0x02, 0x4a
	.zero		1
	.zero		1


	//----- nvinfo : EIATTR_EXIT_INSTR_OFFSETS
	.align		4
        /*0084*/ 	.byte	0x04, 0x1c
        /*0086*/ 	.short	(.L_1749 - .L_1748)


	//   ....[0]....
.L_1748:
        /*0088*/ 	.word	0x00000060


	//   ....[1]....
        /*008c*/ 	.word	0x00001780


	//   ....[2]....
        /*0090*/ 	.word	0x000017b0


	//   ....[3]....
        /*0094*/ 	.word	0x00001870


	//----- nvinfo : EIATTR_MAX_THREADS
	.align		4
.L_1749:
        /*0098*/ 	.byte	0x04, 0x05
        /*009a*/ 	.short	(.L_1751 - .L_1750)
.L_1750:
        /*009c*/ 	.word	0x00000400
        /*00a0*/ 	.word	0x00000001
        /*00a4*/ 	.word	0x00000001


	//----- nvinfo : EIATTR_CRS_STACK_SIZE
	.align		4
.L_1751:
        /*00a8*/ 	.byte	0x04, 0x1e
        /*00aa*/ 	.short	(.L_1753 - .L_1752)
.L_1752:
        /*00ac*/ 	.word	0x00000000


	//----- nvinfo : EIATTR_CBANK_PARAM_SIZE
	.align		4
.L_1753:
        /*00b0*/ 	.byte	0x03, 0x19
        /*00b2*/ 	.short	0x0128


	//----- nvinfo : EIATTR_PARAM_CBANK
	.align		4
        /*00b4*/ 	.byte	0x04, 0x0a
        /*00b6*/ 	.short	(.L_1755 - .L_1754)
	.align		4
.L_1754:
        /*00b8*/ 	.word	index@(.nv.constant0._ZN10layer_norm22ln_bwd_finalize_kernelINS_22Kernel_traits_finalizeILj768E6__halfS2_S2_S2_fjLb0ELj1024ELj4ENS_18Kernel_traits_baseILj768ES2_S2_S2_S2_fjLj1024EEEEELb0ELb0EEEvNS_9BwdParamsE)
        /*00bc*/ 	.short	0x0380
        /*00be*/ 	.short	0x0128


	//----- nvinfo : EIATTR_SW_WAR
	.align		4
.L_1755:
        /*00c0*/ 	.byte	0x04, 0x36
        /*00c2*/ 	.short	(.L_1757 - .L_1756)
.L_1756:
        /*00c4*/ 	.word	0x00000008
.L_1757:


//--------------------- .nv.info._ZN10layer_norm13ln_bwd_kernelINS_13Kernel_traitsI6__halfS2_S2_S2_fjLj768ELj1ELj4ELj1ELj16ENS_18Kernel_traits_baseILj768ES2_S2_S2_S2_fjLj128EEEEELb1ELb0ELb1ELb0EEEvNS_9BwdParamsE --------------------------
	.section	.nv.info._ZN10layer_norm13ln_bwd_kernelINS_13Kernel_traitsI6__halfS2_S2_S2_fjLj768ELj1ELj4ELj1ELj16ENS_18Kernel_traits_baseILj768ES2_S2_S2_S2_fjLj128EEEEELb1ELb0ELb1ELb0EEEvNS_9BwdParamsE,"",@"SHT_CUDA_INFO"
	.sectionflags	@""
	.align	4


	//----- nvinfo : EIATTR_CUDA_API_VERSION
	.align		4
        /*0000*/ 	.byte	0x04, 0x37
        /*0002*/ 	.short	(.L_1759 - .L_1758)
.L_1758:
        /*0004*/ 	.word	0x00000082


	//----- nvinfo : EIATTR_KPARAM_INFO
	.align		4
.L_1759:
        /*0008*/ 	.byte	0x04, 0x17
        /*000a*/ 	.short	(.L_1761 - .L_1760)
.L_1760:
        /*000c*/ 	.word	0x00000000
        /*0010*/ 	.short	0x0000
        /*0012*/ 	.short	0x0000
        /*0014*/ 	.byte	0x00, 0xf0, 0xa1, 0x04


	//----- nvinfo : EIATTR_SPARSE_MMA_MASK
	.align		4
.L_1761:
        /*0018*/ 	.byte	0x03, 0x50
        /*001a*/ 	.short	0x0000


	//----- nvinfo : EIATTR_MAXREG_COUNT
	.align		4
        /*001c*/ 	.byte	0x03, 0x1b
        /*001e*/ 	.short	0x00ff


	//----- nvinfo : EIATTR_NUM_BARRIERS
	.align		4
        /*0020*/ 	.byte	0x02, 0x4c
        /*0022*/ 	.byte	0x01
	.zero		1


	//----- nvinfo : EIATTR_MERCURY_ISA_VERSION
	.align		4
        /*0024*/ 	.byte	0x03, 0x5f
        /*0026*/ 	.short	0x0101


	//----- nvinfo : EIATTR_COOP_GROUP_MASK_REGIDS
	.align		4
        /*0028*/ 	.byte	0x04, 0x29
        /*002a*/ 	.short	(.L_1763 - .L_1762)


	//   ....[0]....
.L_1762:
        /*002c*/ 	.word	0xffffffff


	//   ....[1]....
        /*0030*/ 	.word	0xffffffff


	//   ....[2]....
        /*0034*/ 	.word	0xffffffff


	//   ....[3]....
        /*0038*/ 	.word	0xffffffff


	//   ....[4]....
        /*003c*/ 	.word	0xffffffff


	//   ....[5]....
        /*0040*/ 	.word	0xffffffff


	//   ....[6]....
        /*0044*/ 	.word	0xffffffff


	//   ....[7]....
        /*0048*/ 	.word	0xffffffff


	//   ....[8]....
        /*004c*/ 	.word	0xffffffff


	//   ....[9]....
        /*0050*/ 	.word	0xffffffff


	//   ....[10]....
        /*0054*/ 	.word	0x05000083


	//   ....[11]....
        /*0058*/ 	.word	0x05000083


	//   ....[12]....
        /*005c*/ 	.word	0x05000083


	//   ....[13]....
        /*0060*/ 	.word	0x05000083


	//   ....[14]....
        /*0064*/ 	.word	0x05000083


	//   ....[15]....
        /*0068*/ 	.word	0x05000083


	//   ....[16]....
        /*006c*/ 	.word	0x05000083


	//   ....[17]....
        /*0070*/ 	.word	0x05000083


	//   ....[18]....
        /*0074*/ 	.word	0x05000083


	//   ....[19]....
        /*0078*/ 	.word	0x05000083


	//----- nvinfo : EIATTR_COOP_GROUP_INSTR_OFFSETS
	.align		4
.L_1763:
        /*007c*/ 	.byte	0x04, 0x28
        /*007e*/ 	.short	(.L_1765 - .L_1764)


	//   ....[0]....
.L_1764:
        /*0080*/ 	.word	0x00001e30


	//   ....[1]....
        /*0084*/ 	.word	0x00001e40


	//   ....[2]....
        /*0088*/ 	.word	0x00001e70


	//   ....[3]....
        /*008c*/ 	.word	0x00001e80


	//   ....[4]....
        /*0090*/ 	.word	0x00001eb0


	//   ....[5]....
        /*0094*/ 	.word	0x00001ec0


	//   ....[6]....
        /*0098*/ 	.word	0x00001ef0


	//   ....[7]....
        /*009c*/ 	.word	0x00001f00


	//   ....[8]....
        /*00a0*/ 	.word	0x00001f30


	//   ....[9]....
        /*00a4*/ 	.word	0x00001f40


	//   ....[10]....
        /*00a8*/ 	.word	0x00007b30


	//   ....[11]....
        /*00ac*/ 	.word	0x00007bc0


	//   ....[12]....
        /*00b0*/ 	.word	0x00007c30


	//   ....[13]....
        /*00b4*/ 	.word	0x00007c90


	//   ....[14]....
        /*00b8*/ 	.word	0x00007d00


	//   ....[15]....
        /*00bc*/ 	.word	0x00007d60


	//   ....[16]....
        /*00c0*/ 	.word	0x00007dd0


	//   ....[17]....
        /*00c4*/ 	.word	0x00007e30


	//   ....[18]....
        /*00c8*/ 	.word	0x00007ea0


	//   ....[19]....
        /*00cc*/ 	.word	0x00007f00


	//----- nvinfo : EIATTR_VRC_CTA_INIT_COUNT
	.align		4
.L_1765:
        /*00d0*/ 	.byte	0x02, 0x4a
	.zero		1
	.zero		1


	//----- nvinfo : EIATTR_EXIT_INSTR_OFFSETS
	.align		4
        /*00d4*/ 	.byte	0x04, 0x1c
        /*00d6*/ 	.short	(.L_1767 - .L_1766)


	//   ....[0]....
.L_1766:
        /*00d8*/ 	.word	0x00007a90


	//   ....[1]....
        /*00dc*/ 	.word	0x00007ac0


	//----- nvinfo : EIATTR_MAX_THREADS
	.align		4
.L_1767:
        /*00e0*/ 	.byte	0x04, 0x05
        /*00e2*/ 	.short	(.L_1769 - .L_1768)
.L_1768:
        /*00e4*/ 	.word	0x00000080
        /*00e8*/ 	.word	0x00000001
        /*00ec*/ 	.word	0x00000001


	//----- nvinfo : EIATTR_CRS_STACK_SIZE
	.align		4
.L_1769:
        /*00f0*/ 	.byte	0x04, 0x1e
        /*00f2*/ 	.short	(.L_1771 - .L_1770)
.L_1770:
        /*00f4*/ 	.word	0x00000000


	//----- nvinfo : EIATTR_CBANK_PARAM_SIZE
	.align		4
.L_1771:
        /*00f8*/ 	.byte	0x03, 0x19
        /*00fa*/ 	.short	0x0128


	//----- nvinfo : EIATTR_PARAM_CBANK
	.align		4
        /*00fc*/ 	.byte	0x04, 0x0a
        /*00fe*/ 	.short	(.L_1773 - .L_1772)
	.align		4
.L_1772:
        /*0100*/ 	.word	index@(.nv.constant0._ZN10layer_norm13ln_bwd_kernelINS_13Kernel_traitsI6__halfS2_S2_S2_fjLj768ELj1ELj4ELj1ELj16ENS_18Kernel_traits_baseILj768ES2_S2_S2_S2_fjLj128EEEEELb1ELb0ELb1ELb0EEEvNS_9BwdParamsE)
        /*0104*/ 	.short	0x0380
        /*0106*/ 	.short	0x0128


	//----- nvinfo : EIATTR_SW_WAR
	.align		4
.L_1773:
        /*0108*/ 	.byte	0x04, 0x36
        /*010a*/ 	.short	(.L_1775 - .L_1774)
.L_1774:
        /*010c*/ 	.word	0x00000008
.L_1775:


//--------------------- .nv.info._ZN10layer_norm22ln_bwd_finalize_kernelINS_22Kernel_traits_finalizeILj768E6__halfS2_S2_S2_fjLb0ELj1024ELj4ENS_18Kernel_traits_baseILj768ES2_S2_S2_S2_fjLj1024EEEEELb0ELb1EEEvNS_9BwdParamsE --------------------------
	.section	.nv.info._ZN10layer_norm22ln_bwd_finalize_kernelINS_22Kernel_traits_finalizeILj768E6__halfS2_S2_S2_fjLb0ELj1024ELj4ENS_18Kernel_traits_baseILj768ES2_S2_S2_S2_fjLj1024EEEEELb0ELb1EEEvNS_9BwdParamsE,"",@"SHT_CUDA_INFO"
	.sectionflags	@""
	.align	4


	//----- nvinfo : EIATTR_CUDA_API_VERSION
	.align		4
        /*0000*/ 	.byte	0x04, 0x37
        /*0002*/ 	.short	(.L_1777 - .L_1776)
.L_1776:
        /*0004*/ 	.word	0x00000082


	//----- nvinfo : EIATTR_KPARAM_INFO
	.align		4
.L_1777:
        /*0008*/ 	.byte	0x04, 0x17
        /*000a*/ 	.short	(.L_1779 - .L_1778)
.L_1778:
        /*000c*/ 	.word	0x00000000
        /*0010*/ 	.short	0x0000
        /*0012*/ 	.short	0x0000
        /*0014*/ 	.byte	0x00, 0xf0, 0xa1, 0x04


	//----- nvinfo : EIATTR_SPARSE_MMA_MASK
	.align		4
.L_1779:
        /*0018*/ 	.byte	0x03, 0x50
        /*001a*/ 	.short	0x0000


	//----- nvinfo : EIATTR_MAXREG_COUNT
	.align		4
        /*001c*/ 	.byte	0x03, 0x1b
        /*001e*/ 	.short	0x0040


	//----- nvinfo : EIATTR_NUM_BARRIERS
	.align		4
        /*0020*/ 	.byte	0x02, 0x4c
        /*0022*/ 	.byte	0x01
	.zero		1


	//----- nvinfo : EIATTR_MERCURY_ISA_VERSION
	.align		4
        /*0024*/ 	.byte	0x03, 0x5f
        /*0026*/ 	.short	0x0101


	//----- nvinfo : EIATTR_COOP_GROUP_MASK_REGIDS
	.align		4
        /*0028*/ 	.byte	0x04, 0x29
        /*002a*/ 	.short	(.L_1781 - .L_1780)


	//   ....[0]....
.L_1780:
        /*002c*/ 	.word	0xffffffff


	//   ....[1]....
        /*0030*/ 	.word	0xffffffff


	//   ....[2]....
        /*0034*/ 	.word	0xffffffff


	//   ....[3]....
        /*0038*/ 	.word	0xffffffff


	//   ....[4]....
        /*003c*/ 	.word	0xffffffff


	//   ....[5]....
        /*0040*/ 	.word	0xffffffff


	//   ....[6]....
        /*0044*/ 	.word	0xffffffff


	//   ....[7]....
        /*0048*/ 	.word	0xffffffff


	//   ....[8]....
        /*004c*/ 	.word	0xffffffff


	//   ....[9]....
        /*0050*/ 	.word	0xffffffff


	//----- nvinfo : EIATTR_COOP_GROUP_INSTR_OFFSETS
	.align		4
.L_1781:
        /*0054*/ 	.byte	0x04, 0x28
        /*0056*/ 	.short	(.L_1783 - .L_1782)


	//   ....[0]....
.L_1782:
        /*0058*/ 	.word	0x00001630


	//   ....[1]....
        /*005c*/ 	.word	0x00001640


	//   ....[2]....
        /*0060*/ 	.word	0x00001670


	//   ....[3]....
        /*0064*/ 	.word	0x00001680


	//   ....[4]....
        /*0068*/ 	.word	0x000016b0


	//   ....[5]....
        /*006c*/ 	.word	0x000016d0


	//   ....[6]....
        /*0070*/ 	.word	0x00001700


	//   ....[7]....
        /*0074*/ 	.word	0x00001710


	//   ....[8]....
        /*0078*/ 	.word	0x00001740


	//   ....[9]....
        /*007c*/ 	.word	0x00001750


	//----- nvinfo : EIATTR_VRC_CTA_INIT_COUNT
	.align		4
.L_1783:
        /*0080*/ 	.byte	0x02, 0x4a
	.zero		1
	.zero		1


	//----- nvinfo : EIATTR_EXIT_INSTR_OFFSETS
	.align		4
        /*0084*/ 	.byte	0x04, 0x1c
        /*0086*/ 	.short	(.L_1785 - .L_1784)


	//   ....[0]....
.L_1784:
        /*0088*/ 	.word	0x00000070


	//   ....[1]....
        /*008c*/ 	.word	0x000017b0


	//   ....[2]....
        /*0090*/ 	.word	0x00001880


	//----- nvinfo : EIATTR_MAX_THREADS
	.align		4
.L_1785:
        /*0094*/ 	.byte	0x04, 0x05
        /*0096*/ 	.short	(.L_1787 - .L_1786)
.L_1786:
        /*0098*/ 	.word	0x00000400
        /*009c*/ 	.word	0x00000001
        /*00a0*/ 	.word	0x00000001


	//----- nvinfo : EIATTR_CRS_STACK_SIZE
	.align		4
.L_1787:
        /*00a4*/ 	.byte	0x04, 0x1e
        /*00a6*/ 	.short	(.L_1789 - .L_1788)
.L_1788:
        /*00a8*/ 	.word	0x00000000


	//----- nvinfo : EIATTR_CBANK_PARAM_SIZE
	.align		4
.L_1789:
        /*00ac*/ 	.byte	0x03, 0x19
        /*00ae*/ 	.short	0x0128


	//----- nvinfo : EIATTR_PARAM_CBANK
	.align		4
        /*00b0*/ 	.byte	0x04, 0x0a
        /*00b2*/ 	.short	(.L_1791 - .L_1790)
	.align		4
.L_1790:
        /*00b4*/ 	.word	index@(.nv.constant0._ZN10layer_norm22ln_bwd_finalize_kernelINS_22Kernel_traits_finalizeILj768E6__halfS2_S2_S2_fjLb0ELj1024ELj4ENS_18Kernel_traits_baseILj768ES2_S2_S2_S2_fjLj1024EEEEELb0ELb1EEEvNS_9BwdParamsE)
        /*00b8*/ 	.short	0x0380
        /*00ba*/ 	.short	0x0128


	//----- nvinfo : EIATTR_SW_WAR
	.align		4
.L_1791:
        /*00bc*/ 	.byte	0x04, 0x36
        /*00be*/ 	.short	(.L_1793 - .L_1792)
.L_1792:
        /*00c0*/ 	.word	0x00000008
.L_1793:


//--------------------- .nv.info._ZN10layer_norm13ln_bwd_kernelINS_13Kernel_traitsI6__halfS2_S2_S2_fjLj768ELj1ELj4ELj1ELj16ENS_18Kernel_traits_baseILj768ES2_S2_S2_S2_fjLj128EEEEELb1ELb0ELb1ELb1EEEvNS_9BwdParamsE --------------------------
	.section	.nv.info._ZN10layer_norm13ln_bwd_kernelINS_13Kernel_traitsI6__halfS2_S2_S2_fjLj768ELj1ELj4ELj1ELj16ENS_18Kernel_traits_baseILj768ES2_S2_S2_S2_fjLj128EEEEELb1ELb0ELb1ELb1EEEvNS_9BwdParamsE,"",@"SHT_CUDA_INFO"
	.sectionflags	@""
	.align	4


	//----- nvinfo : EIATTR_CUDA_API_VERSION
	.align		4
        /*0000*/ 	.byte	0x04, 0x37
        /*0002*/ 	.short	(.L_1795 - .L_1794)
.L_1794:
        /*0004*/ 	.word	0x00000082


	//----- nvinfo : EIATTR_KPARAM_INFO
	.align		4
.L_1795:
        /*0008*/ 	.byte	0x04, 0x17
        /*000a*/ 	.short	(.L_1797 - .L_1796)
.L_1796:
        /*000c*/ 	.word	0x00000000
        /*0010*/ 	.short	0x0000
        /*0012*/ 	.short	0x0000
        /*0014*/ 	.byte	0x00, 0xf0, 0xa1, 0x04


	//----- nvinfo : EIATTR_SPARSE_MMA_MASK
	.align		4
.L_1797:
        /*0018*/ 	.byte	0x03, 0x50
        /*001a*/ 	.short	0x0000


	//----- nvinfo : EIATTR_MAXREG_COUNT
	.align		4
        /*001c*/ 	.byte	0x03, 0x1b
        /*001e*/ 	.short	0x00ff


	//----- nvinfo : EIATTR_NUM_BARRIERS
	.align		4
        /*0020*/ 	.byte	0x02, 0x4c
        /*0022*/ 	.byte	0x01
	.zero		1


	//----- nvinfo : EIATTR_MERCURY_ISA_VERSION
	.align		4
        /*0024*/ 	.byte	0x03, 0x5f
        /*0026*/ 	.short	0x0101


	//----- nvinfo : EIATTR_COOP_GROUP_MASK_REGIDS
	.align		4
        /*0028*/ 	.byte	0x04, 0x29
        /*002a*/ 	.short	(.L_1799 - .L_1798)


	//   ....[0]....
.L_1798:
        /*002c*/ 	.word	0xffffffff


	//   ....[1]....
        /*0030*/ 	.word	0xffffffff


	//   ....[2]....
        /*0034*/ 	.word	0xffffffff


	//   ....[3]....
        /*0038*/ 	.word	0xffffffff


	//   ....[4]....
        /*003c*/ 	.word	0xffffffff


	//   ....[5]....
        /*0040*/ 	.word	0xffffffff


	//   ....[6]....
        /*0044*/ 	.word	0xffffffff


	//   ....[7]....
        /*0048*/ 	.word	0xffffffff


	//   ....[8]....
        /*004c*/ 	.word	0xffffffff


	//   ....[9]....
        /*0050*/ 	.word	0xffffffff


	//   ....[10]....
        /*0054*/ 	.word	0x0500007e


	//   ....[11]....
        /*0058*/ 	.word	0x0500007e


	//   ....[12]....
        /*005c*/ 	.word	0x0500007e


	//   ....[13]....
        /*0060*/ 	.word	0x0500007e


	//   ....[14]....
        /*0064*/ 	.word	0x0500007e


	//   ....[15]....
        /*0068*/ 	.word	0x0500007e


	//   ....[16]....
        /*006c*/ 	.word	0x0500007e


	//   ....[17]....
        /*0070*/ 	.word	0x0500007e


	//   ....[18]....
        /*0074*/ 	.word	0x0500007e


	//   ....[19]....
        /*0078*/ 	.word	0x0500007e


	//----- nvinfo : EIATTR_COOP_GROUP_INSTR_OFFSETS
	.align		4
.L_1799:
        /*007c*/ 	.byte	0x04, 0x28
        /*007e*/ 	.short	(.L_1801 - .L_1800)


	//   ....[0]....
.L_1800:
        /*0080*/ 	.word	0x000019a0


	//   ....[1]....
        /*0084*/ 	.word	0x000019b0


	//   ....[2]....
        /*0088*/ 	.word	0x000019e0


	//   ....[3]....
        /*008c*/ 	.word	0x000019f0


	//   ....[4]....
        /*0090*/ 	.word	0x00001a20


	//   ....[5]....
        /*0094*/ 	.word	0x00001a30


	//   ....[6]....
        /*0098*/ 	.word	0x00001a60


	//   ....[7]....
        /*009c*/ 	.word	0x00001a70


	//   ....[8]....
        /*00a0*/ 	.word	0x00001aa0


	//   ....[9]....
        /*00a4*/ 	.word	0x00001ab0


	//   ....[10]....
        /*00a8*/ 	.word	0x00007240


	//   ....[11]....
        /*00ac*/ 	.word	0x000072d0


	//   ....[12]....
        /*00b0*/ 	.word	0x00007340


	//   ....[13]....
        /*00b4*/ 	.word	0x000073a0


	//   ....[14]....
        /*00b8*/ 	.word	0x00007410


	//   ....[15]....
        /*00bc*/ 	.word	0x00007470


	//   ....[16]....
        /*00c0*/ 	.word	0x000074e0


	//   ....[17]....
        /*00c4*/ 	.word	0x00007540


	//   ....[18]....
        /*00c8*/ 	.word	0x000075b0


	//   ....[19]....
        /*00cc*/ 	.word	0x00007610


	//----- nvinfo : EIATTR_VRC_CTA_INIT_COUNT
	.align		4
.L_1801:
        /*00d0*/ 	.byte	0x02, 0x4a
	.zero		1
	.zero		1


	//----- nvinfo : EIATTR_EXIT_INSTR_OFFSETS
	.align		4
        /*00d4*/ 	.byte	0x04, 0x1c
        /*00d6*/ 	.short	(.L_1803 - .L_1802)


	//   ....[0]....
.L_1802:
        /*00d8*/ 	.word	0x000071d0


	//----- nvinfo : EIATTR_MAX_THREADS
	.align		4
.L_1803:
        /*00dc*/ 	.byte	0x04, 0x05
        /*00de*/ 	.short	(.L_1805 - .L_1804)
.L_1804:
        /*00e0*/ 	.word	0x00000080
        /*00e4*/ 	.word	0x00000001
        /*00e8*/ 	.word	0x00000001


	//----- nvinfo : EIATTR_CRS_STACK_SIZE
	.align		4
.L_1805:
        /*00ec*/ 	.byte	0x04, 0x1e
        /*00ee*/ 	.short	(.L_1807 - .L_1806)
.L_1806:
        /*00f0*/ 	.word	0x00000000


	//----- nvinfo : EIATTR_CBANK_PARAM_SIZE
	.align		4
.L_1807:
        /*00f4*/ 	.byte	0x03, 0x19
        /*00f6*/ 	.short	0x0128


	//----- nvinfo : EIATTR_PARAM_CBANK
	.align		4
        /*00f8*/ 	.byte	0x04, 0x0a
        /*00fa*/ 	.short	(.L_1809 - .L_1808)
	.align		4
.L_1808:
        /*00fc*/ 	.word	index@(.nv.constant0._ZN10layer_norm13ln_bwd_kernelINS_13Kernel_traitsI6__halfS2_S2_S2_fjLj768ELj1ELj4ELj1ELj16ENS_18Kernel_traits_baseILj768ES2_S2_S2_S2_fjLj128EEEEELb1ELb0ELb1ELb1EEEvNS_9BwdParamsE)
        /*0100*/ 	.short	0x0380
        /*0102*/ 	.short	0x0128


	//----- nvinfo : EIATTR_SW_WAR
	.align		4
.L_1809:
        /*0104*/ 	.byte	0x04, 0x36
        /*0106*/ 	.short	(.L_1811 - .L_1810)
.L_1810:
        /*0108*/ 	.word	0x00000008
.L_1811:


//--------------------- .nv.info._ZN10layer_norm13ln_bwd_kernelINS_13Kernel_traitsI6__halfS2_S2_S2_fjLj768ELj1ELj4ELj1ELj16ENS_18Kernel_traits_baseILj768ES2_S2_S2_S2_fjLj128EEEEELb1ELb1ELb0ELb0EEEvNS_9BwdParamsE --------------------------
	.section	.nv.info._ZN10layer_norm13ln_bwd_kernelINS_13Kernel_traitsI6__halfS2_S2_S2_fjLj768ELj1ELj4ELj1ELj16ENS_18Kernel_traits_baseILj768ES2_S2_S2_S2_fjLj128EEEEELb1ELb1ELb0ELb0EEEvNS_9BwdParamsE,"",@"SHT_CUDA_INFO"
	.sectionflags	@""
	.align	4


	//----- nvinfo : EIATTR_CUDA_API_VERSION
	.align		4
        /*0000*/ 	.byte	0x04, 0x37
        /*0002*/ 	.short	(.L_1813 - .L_1812)
.L_1812:
        /*0004*/ 	.word	0x00000082


	//----- nvinfo : EIATTR_KPARAM_INFO
	.align		4
.L_1813:
        /*0008*/ 	.byte	0x04, 0x17
        /*000a*/ 	.short	(.L_1815 - .L_1814)
.L_1814:
        /*000c*/ 	.word	0x00000000
        /*0010*/ 	.short	0x0000
        /*0012*/ 	.short	0x0000
        /*0014*/ 	.byte	0x00, 0xf0, 0xa1, 0x04


	//----- nvinfo : EIATTR_SPARSE_MMA_MASK
	.align		4
.L_1815:
        /*0018*/ 	.byte	0x03, 0x50
        /*001a*/ 	.short	0x0000


	//----- nvinfo : EIATTR_MAXREG_COUNT
	.align		4
        /*001c*/ 	.byte	0x03, 0x1b
        /*001e*/ 	.short	0x00ff


	//----- nvinfo : EIATTR_NUM_BARRIERS
	.align		4
        /*0020*/ 	.byte	0x02, 0x4c
        /*0022*/ 	.byte	0x01
	.zero		1


	//----- nvinfo : EIATTR_MERCURY_ISA_VERSION
	.align		4
        /*0024*/ 	.byte	0x03, 0x5f
        /*0026*/ 	.short	0x0101


	//----- nvinfo : EIATTR_COOP_GROUP_MASK_REGIDS
	.align		4
        /*0028*/ 	.byte	0x04, 0x29
        /*002a*/ 	.short	(.L_1817 - .L_1816)


	//   ....[0]....
.L_1816:
        /*002c*/ 	.word	0xffffffff


	//   ....[1]....
        /*0030*/ 	.word	0xffffffff


	//   ....[2]....
        /*0034*/ 	.word	0xffffffff


	//   ....[3]....
        /*0038*/ 	.word	0xffffffff


	//   ....[4]....
        /*003c*/ 	.word	0xffffffff


	//   ....[5]....
        /*0040*/ 	.word	0xffffffff


	//   ....[6]....
        /*0044*/ 	.word	0xffffffff


	//   ....[7]....
        /*0048*/ 	.word	0xffffffff


	//   ....[8]....
        /*004c*/ 	.word	0xffffffff


	//   ....[9]....
        /*0050*/ 	.word	0xffffffff


	//   ....[10]....
        /*0054*/ 	.word	0x050000b1


	//   ....[11]....
        /*0058*/ 	.word	0x050000b1


	//   ....[12]....
        /*005c*/ 	.word	0x050000b1


	//   ....[13]....
        /*0060*/ 	.word	0x050000b1


	//   ....[14]....
        /*0064*/ 	.word	0x050000b1


	//   ....[15]....
        /*0068*/ 	.word	0x050000b1


	//   ....[16]....
        /*006c*/ 	.word	0x050000b1


	//   ....[17]....
        /*0070*/ 	.word	0x050000b1


	//   ....[18]....
        /*0074*/ 	.word	0x050000b1


	//   ....[19]....
        /*0078*/ 	.word	0x050000b1


	//----- nvinfo : EIATTR_COOP_GROUP_INSTR_OFFSETS
	.align		4
.L_1817:
        /*007c*/ 	.byte	0x04, 0x28
        /*007e*/ 	.short	(.L_1819 - .L_1818)


	//   ....[0]....
.L_1818:
        /*0080*/ 	.word	0x00001bb0


	//   ....[1]....
        /*0084*/ 	.word	0x00001bc0


	//   ....[2]....
        /*0088*/ 	.word	0x00001bf0


	//   ....[3]....
        /*008c*/ 	.word	0x00001c00


	//   ....[4]....
        /*0090*/ 	.word	0x00001c30


	//   ....[5]....
        /*0094*/ 	.word	0x00001c40


	//   ....[6]....
        /*0098*/ 	.word	0x00001c70


	//   ....[7]....
        /*009c*/ 	.word	0x00001c80


	//   ....[8]....
        /*00a0*/ 	.word	0x00001cb0


	//   ....[9]....
        /*00a4*/ 	.word	0x00001cc0


	//   ....[10]....
        /*00a8*/ 	.word	0x00008cc0


	//   ....[11]....
        /*00ac*/ 	.word	0x00008d50


	//   ....[12]....
        /*00b0*/ 	.word	0x00008dc0


	//   ....[13]....
        /*00b4*/ 	.word	0x00008e20


	//   ....[14]....
        /*00b8*/ 	.word	0x00008e90


	//   ....[15]....
        /*00bc*/ 	.word	0x00008ef0


	//   ....[16]....
        /*00c0*/ 	.word	0x00008f60


	//   ....[17]....
        /*00c4*/ 	.word	0x00008fc0


	//   ....[18]....
        /*00c8*/ 	.word	0x00009030


	//   ....[19]....
        /*00cc*/ 	.word	0x00009090


	//----- nvinfo : EIATTR_VRC_CTA_INIT_COUNT
	.align		4
.L_1819:
        /*00d0*/ 	.byte	0x02, 0x4a
	.zero		1
	.zero		1


	//----- nvinfo : EIATTR_EXIT_INSTR_OFFSETS
	.align		4
        /*00d4*/ 	.byte	0x04, 0x1c
        /*00d6*/ 	.short	(.L_1821 - .L_1820)


	//   ....[0]....
.L_1820:
        /*00d8*/ 	.word	0x00008bd0


	//   ....[1]....
        /*00dc*/ 	.word	0x00008c50


	//----- nvinfo : EIATTR_MAX_THREADS
	.align		4
.L_1821:
        /*00e0*/ 	.byte	0x04, 0x05
        /*00e2*/ 	.short	(.L_1823 - .L_1822)
.L_1822:
        /*00e4*/ 	.word	0x00000080
        /*00e8*/ 	.word	0x00000001
        /*00ec*/ 	.word	0x00000001


	//----- nvinfo : EIATTR_CRS_STACK_SIZE
	.align		4
.L_1823:
        /*00f0*/ 	.byte	0x04, 0x1e
        /*00f2*/ 	.short	(.L_1825 - .L_1824)
.L_1824:
        /*00f4*/ 	.word	0x00000000


	//----- nvinfo : EIATTR_CBANK_PARAM_SIZE
	.align		4
.L_1825:
        /*00f8*/ 	.byte	0x03, 0x19
        /*00fa*/ 	.short	0x0128


	//----- nvinfo : EIATTR_PARAM_CBANK
	.align		4
        /*00fc*/ 	.byte	0x04, 0x0a
        /*00fe*/ 	.short	(.L_1827 - .L_1826)
	.align		4
.L_1826:
        /*0100*/ 	.word	index@(.nv.constant0._ZN10layer_norm13ln_bwd_kernelINS_13Kernel_traitsI6__halfS2_S2_S2_fjLj768ELj1ELj4ELj1ELj16ENS_18Kernel_traits_baseILj768ES2_S2_S2_S2_fjLj128EEEEELb1ELb1ELb0ELb0EEEvNS_9BwdParamsE)
        /*0104*/ 	.short	0x0380
        /*0106*/ 	.short	0x0128


	//----- nvinfo : EIATTR_SW_WAR
	.align		4
.L_1827:
        /*0108*/ 	.byte	0x04, 0x36
        /*010a*/ 	.short	(.L_1829 - .L_1828)
.L_1828:
        /*010c*/ 	.word	0x00000008
.L_1829:


//--------------------- .nv.info._ZN10layer_norm13ln_bwd_kernelINS_13Kernel_traitsI6__halfS2_S2_S2_fjLj768ELj1ELj4ELj1ELj16ENS_18Kernel_traits_baseILj768ES2_S2_S2_S2_fjLj128EEEEELb1ELb1ELb0ELb1EEEvNS_9BwdParamsE --------------------------
	.section	.nv.info._ZN10layer_norm13ln_bwd_kernelINS_13Kernel_traitsI6__halfS2_S2_S2_fjLj768ELj1ELj4ELj1ELj16ENS_18Kernel_traits_baseILj768ES2_S2_S2_S2_fjLj128EEEEELb1ELb1ELb0ELb1EEEvNS_9BwdParamsE,"",@"SHT_CUDA_INFO"
	.sectionflags	@""
	.align	4


	//----- nvinfo : EIATTR_CUDA_API_VERSION
	.align		4
        /*0000*/ 	.byte	0x04, 0x37
        /*0002*/ 	.short	(.L_1831 - .L_1830)
.L_1830:
        /*0004*/ 	.word	0x00000082


	//----- nvinfo : EIATTR_KPARAM_INFO
	.align		4
.L_1831:
        /*0008*/ 	.byte	0x04, 0x17
        /*000a*/ 	.short	(.L_1833 - .L_1832)
.L_1832:
        /*000c*/ 	.word	0x00000000
        /*0010*/ 	.short	0x0000
        /*0012*/ 	.short	0x0000
        /*0014*/ 	.byte	0x00, 0xf0, 0xa1, 0x04


	//----- nvinfo : EIATTR_SPARSE_MMA_MASK
	.align		4
.L_1833:
        /*0018*/ 	.byte	0x03, 0x50
        /*001a*/ 	.short	0x0000


	//----- nvinfo : EIATTR_MAXREG_COUNT
	.align		4
        /*001c*/ 	.byte	0x03, 0x1b
        /*001e*/ 	.short	0x00ff


	//----- nvinfo : EIATTR_NUM_BARRIERS
	.align		4
        /*0020*/ 	.byte	0x02, 0x4c
        /*0022*/ 	.byte	0x01
	.zero		1


	//----- nvinfo : EIATTR_MERCURY_ISA_VERSION
	.align		4
        /*0024*/ 	.byte	0x03, 0x5f
        /*0026*/ 	.short	0x0101


	//----- nvinfo : EIATTR_COOP_GROUP_MASK_REGIDS
	.align		4
        /*0028*/ 	.byte	0x04, 0x29
        /*002a*/ 	.short	(.L_1835 - .L_1834)


	//   ....[0]....
.L_1834:
        /*002c*/ 	.word	0xffffffff


	//   ....[1]....
        /*0030*/ 	.word	0xffffffff


	//   ....[2]....
        /*0034*/ 	.word	0xffffffff


	//   ....[3]....
        /*0038*/ 	.word	0xffffffff


	//   ....[4]....
        /*003c*/ 	.word	0xffffffff


	//   ....[5]....
        /*0040*/ 	.word	0xffffffff


	//   ....[6]....
        /*0044*/ 	.word	0xffffffff


	//   ....[7]....
        /*0048*/ 	.word	0xffffffff


	//   ....[8]....
        /*004c*/ 	.word	0xffffffff


	//   ....[9]....
        /*0050*/ 	.word	0xffffffff


	//   ....[10]....
        /*0054*/ 	.word	0x05000036


	//   ....[11]....
        /*0058*/ 	.word	0x05000036


	//   ....[12]....
        /*005c*/ 	.word	0x05000036


	//   ....[13]....
        /*0060*/ 	.word	0x05000036


	//   ....[14]....
        /*0064*/ 	.word	0x05000036


	//   ....[15]....
        /*0068*/ 	.word	0x05000036


	//   ....[16]....
        /*006c*/ 	.word	0x05000036


	//   ....[17]....
        /*0070*/ 	.word	0x05000036


	//   ....[18]....
        /*0074*/ 	.word	0x05000036


	//   ....[19]....
        /*0078*/ 	.word	0x05000036


	//----- nvinfo : EIATTR_COOP_GROUP_INSTR_OFFSETS
	.align		4
.L_1835:
        /*007c*/ 	.byte	0x04, 0x28
        /*007e*/ 	.short	(.L_1837 - .L_1836)


	//   ....[0]....
.L_1836:
        /*0080*/ 	.word	0x00002970


	//   ....[1]....
        /*0084*/ 	.word	0x00002980


	//   ....[2]....
        /*0088*/ 	.word	0x000029b0


	//   ....[3]....
        /*008c*/ 	.word	0x000029c0


	//   ....[4]....
        /*0090*/ 	.word	0x000029f0


	//   ....[5]....
        /*0094*/ 	.word	0x00002a00


	//   ....[6]....
        /*0098*/ 	.word	0x00002a30


	//   ....[7]....
        /*009c*/ 	.word	0x00002a40


	//   ....[8]....
        /*00a0*/ 	.word	0x00002a70


	//   ....[9]....
        /*00a4*/ 	.word	0x00002a80


	//   ....[10]....
        /*00a8*/ 	.word	0x00009590


	//   ....[11]....
        /*00ac*/ 	.word	0x00009620


	//   ....[12]....
        /*00b0*/ 	.word	0x00009690


	//   ....[13]....
        /*00b4*/ 	.word	0x000096f0


	//   ....[14]....
        /*00b8*/ 	.word	0x00009760


	//   ....[15]....
        /*00bc*/ 	.word	0x000097c0


	//   ....[16]....
        /*00c0*/ 	.word	0x00009830


	//   ....[17]....
        /*00c4*/ 	.word	0x00009890


	//   ....[18]....
        /*00c8*/ 	.word	0x00009900


	//   ....[19]....
        /*00cc*/ 	.word	0x00009960


	//----- nvinfo : EIATTR_VRC_CTA_INIT_COUNT
	.align		4
.L_1837:
        /*00d0*/ 	.byte	0x02, 0x4a
	.zero		1
	.zero		1


	//----- nvinfo : EIATTR_EXIT_INSTR_OFFSETS
	.align		4
        /*00d4*/ 	.byte	0x04, 0x1c
        /*00d6*/ 	.short	(.L_1839 - .L_1838)


	//   ....[0]....
.L_1838:
        /*00d8*/ 	.word	0x00009520


	//----- nvinfo : EIATTR_MAX_THREADS
	.align		4
.L_1839:
        /*00dc*/ 	.byte	0x04, 0x05
        /*00de*/ 	.short	(.L_1841 - .L_1840)
.L_1840:
        /*00e0*/ 	.word	0x00000080
        /*00e4*/ 	.word	0x00000001
        /*00e8*/ 	.word	0x00000001


	//----- nvinfo : EIATTR_CRS_STACK_SIZE
	.align		4
.L_1841:
        /*00ec*/ 	.byte	0x04, 0x1e
        /*00ee*/ 	.short	(.L_1843 - .L_1842)
.L_1842:
        /*00f0*/ 	.word	0x00000000


	//----- nvinfo : EIATTR_CBANK_PARAM_SIZE
	.align		4
.L_1843:
        /*00f4*/ 	.byte	0x03, 0x19
        /*00f6*/ 	.short	0x0128


	//----- nvinfo : EIATTR_PARAM_CBANK
	.align		4
        /*00f8*/ 	.byte	0x04, 0x0a
        /*00fa*/ 	.short	(.L_1845 - .L_1844)
	.align		4
.L_1844:
        /*00fc*/ 	.word	index@(.nv.constant0._ZN10layer_norm13ln_bwd_kernelINS_13Kernel_traitsI6__halfS2_S2_S2_fjLj768ELj1ELj4ELj1ELj16ENS_18Kernel_traits_baseILj768ES2_S2_S2_S2_fjLj128EEEEELb1ELb1ELb0ELb1EEEvNS_9BwdParamsE)
        /*0100*/ 	.short	0x0380
        /*0102*/ 	.short	0x0128


	//----- nvinfo : EIATTR_SW_WAR
	.align		4
.L_1845:
        /*0104*/ 	.byte	0x04, 0x36
        /*0106*/ 	.short	(.L_1847 - .L_1846)
.L_1846:
        /*0108*/ 	.word	0x00000008
.L_1847:


//--------------------- .nv.info._ZN10layer_norm22ln_bwd_finalize_kernelINS_22Kernel_traits_finalizeILj768E6__halfS2_S2_S2_fjLb1ELj1024ELj4ENS_18Kernel_traits_baseILj768ES2_S2_S2_S2_fjLj1024EEEEELb1ELb0EEEvNS_9BwdParamsE --------------------------
	.section	.nv.info._ZN10layer_norm22ln_bwd_finalize_kernelINS_22Kernel_traits_finalizeILj768E6__halfS2_S2_S2_fjLb1ELj1024ELj4ENS_18Kernel_traits_baseILj768ES2_S2_S2_S2_fjLj1024EEEEELb1ELb0EEEvNS_9BwdParamsE,"",@"SHT_CUDA_INFO"
	.sectionflags	@""
	.align	4


	//----- nvinfo : EIATTR_CUDA_API_VERSION
	.align		4
        /*0000*/ 	.byte	0x04, 0x37
        /*0002*/ 	.short	(.L_1849 - .L_1848)
.L_1848:
        /*0004*/ 	.word	0x00000082


	//----- nvinfo : EIATTR_KPARAM_INFO
	.align		4
.L_1849:
        /*0008*/ 	.byte	0x04, 0x17
        /*000a*/ 	.short	(.L_1851 - .L_1850)
.L_1850:
        /*000c*/ 	.word	0x00000000
        /*0010*/ 	.short	0x0000
        /*0012*/ 	.short	0x0000
        /*0014*/ 	.byte	0x00, 0xf0, 0xa1, 0x04


	//----- nvinfo : EIATTR_SPARSE_MMA_MASK
	.align		4
.L_1851:
        /*0018*/ 	.byte	0x03, 0x50
        /*001a*/ 	.short	0x0000


	//----- nvinfo : EIATTR_MAXREG_COUNT
	.align		4
        /*001c*/ 	.byte	0x03, 0x1b
        /*001e*/ 	.short	0x0040


	//----- nvinfo : EIATTR_NUM_BARRIERS
	.align		4
        /*0020*/ 	.byte	0x02, 0x4c
        /*0022*/ 	.byte	0x01
	.zero		1


	//----- nvinfo : EIATTR_MERCURY_ISA_VERSION
	.align		4
        /*0024*/ 	.byte	0x03, 0x5f
        /*0026*/ 	.short	0x0101


	//----- nvinfo : EIATTR_COOP_GROUP_MASK_REGIDS
	.align		4
        /*0028*/ 	.byte	0x04, 0x29
        /*002a*/ 	.short	(.L_1853 - .L_1852)


	//   ....[0]....
.L_1852:
        /*002c*/ 	.word	0xffffffff


	//   ....[1]....
        /*0030*/ 	.word	0xffffffff


	//   ....[2]....
        /*0034*/ 	.word	0xffffffff


	//   ....[3]....
        /*0038*/ 	.word	0xffffffff


	//   ....[4]....
        /*003c*/ 	.word	0xffffffff


	//   ....[5]....
        /*0040*/ 	.word	0xffffffff


	//   ....[6]....
        /*0044*/ 	.word	0xffffffff


	//   ....[7]....
        /*0048*/ 	.word	0xffffffff


	//   ....[8]....
        /*004c*/ 	.word	0xffffffff


	//   ....[9]....
        /*0050*/ 	.word	0xffffffff


	//   ....[10]....
        /*0054*/ 	.word	0xffffffff


	//   ....[11]....
        /*0058*/ 	.word	0xffffffff


	//   ....[12]....
        /*005c*/ 	.word	0xffffffff


	//   ....[13]....
        /*0060*/ 	.word	0xffffffff


	//   ....[14]....
        /*0064*/ 	.word	0xffffffff


	//----- nvinfo : EIATTR_COOP_GROUP_INSTR_OFFSETS
	.align		4
.L_1853:
        /*0068*/ 	.byte	0x04, 0x28
        /*006a*/ 	.short	(.L_1855 - .L_1854)


	//   ....[0]....
.L_1854:
        /*006c*/ 	.word	0x00001060


	//   ....[1]....
        /*0070*/ 	.word	0x00001070


	//   ....[2]....
        /*0074*/ 	.word	0x00001080


	//   ....[3]....
        /*0078*/ 	.word	0x000010b0


	//   ....[4]....
        /*007c*/ 	.word	0x000010d0


	//   ....[5]....
        /*0080*/ 	.word	0x000010e0


	//   ....[6]....
        /*0084*/ 	.word	0x00001110


	//   ....[7]....
        /*0088*/ 	.word	0x00001130


	//   ....[8]....
        /*008c*/ 	.word	0x00001140


	//   ....[9]....
        /*0090*/ 	.word	0x00001180


	//   ....[10]....
        /*0094*/ 	.word	0x000011b0


	//   ....[11]....
        /*0098*/ 	.word	0x000011c0


	//   ....[12]....
        /*009c*/ 	.word	0x00001200


	//   ....[13]....
        /*00a0*/ 	.word	0x00001220


	//   ....[14]....
        /*00a4*/ 	.word	0x00001230


	//----- nvinfo : EIATTR_VRC_CTA_INIT_COUNT
	.align		4
.L_1855:
        /*00a8*/ 	.byte	0x02, 0x4a
	.zero		1
	.zero		1


	//----- nvinfo : EIATTR_EXIT_INSTR_OFFSETS
	.align		4
        /*00ac*/ 	.byte	0x04, 0x1c
        /*00ae*/ 	.short	(.L_1857 - .L_1856)


	//   ....[0]....
.L_1856:
        /*00b0*/ 	.word	0x00000060


	//   ....[1]....
        /*00b4*/ 	.word	0x000012b0


	//   ....[2]....
        /*00b8*/ 	.word	0x000012e0


	//   ....[3]....
        /*00bc*/ 	.word	0x000013f0


	//----- nvinfo : EIATTR_MAX_THREADS
	.align		4
.L_1857:
        /*00c0*/ 	.byte	0x04, 0x05
        /*00c2*/ 	.short	(.L_1859 - .L_1858)
.L_1858:
        /*00c4*/ 	.word	0x00000400
        /*00c8*/ 	.word	0x00000001
        /*00cc*/ 	.word	0x00000001


	//----- nvinfo : EIATTR_CRS_STACK_SIZE
	.align		4
.L_1859:
        /*00d0*/ 	.byte	0x04, 0x1e
        /*00d2*/ 	.short	(.L_1861 - .L_1860)
.L_1860:
        /*00d4*/ 	.word	0x00000000


	//----- nvinfo : EIATTR_CBANK_PARAM_SIZE
	.align		4
.L_1861:
        /*00d8*/ 	.byte	0x03, 0x19
        /*00da*/ 	.short	0x0128


	//----- nvinfo : EIATTR_PARAM_CBANK
	.align		4
        /*00dc*/ 	.byte	0x04, 0x0a
        /*00de*/ 	.short	(.L_1863 - .L_1862)
	.align		4
.L_1862:
        /*00e0*/ 	.word	index@(.nv.constant0._ZN10layer_norm22ln_bwd_finalize_kernelINS_22Kernel_traits_finalizeILj768E6__halfS2_S2_S2_fjLb1ELj1024ELj4ENS_18Kernel_traits_baseILj768ES2_S2_S2_S2_fjLj1024EEEEELb1ELb0EEEvNS_9BwdParamsE)
        /*00e4*/ 	.short	0x0380
        /*00e6*/ 	.short	0x0128


	//----- nvinfo : EIATTR_SW_WAR
	.align		4
.L_1863:
        /*00e8*/ 	.byte	0x04, 0x36
        /*00ea*/ 	.short	(.L_1865 - .L_1864)
.L_1864:
        /*00ec*/ 	.word	0x00000008
.L_1865:


//--------------------- .nv.info._ZN10layer_norm13ln_bwd_kernelINS_13Kernel_traitsI6__halfS2_S2_S2_fjLj768ELj1ELj4ELj1ELj16ENS_18Kernel_traits_baseILj768ES2_S2_S2_S2_fjLj128EEEEELb1ELb1ELb1ELb0EEEvNS_9BwdParamsE --------------------------
	.section	.nv.info._ZN10layer_norm13ln_bwd_kernelINS_13Kernel_traitsI6__halfS2_S2_S2_fjLj768ELj1ELj4ELj1ELj16ENS_18Kernel_traits_baseILj768ES2_S2_S2_S2_fjLj128EEEEELb1ELb1ELb1ELb0EEEvNS_9BwdParamsE,"",@"SHT_CUDA_INFO"
	.sectionflags	@""
	.align	4


	//----- nvinfo : EIATTR_CUDA_API_VERSION
	.align		4
        /*0000*/ 	.byte	0x04, 0x37
        /*0002*/ 	.short	(.L_1867 - .L_1866)
.L_1866:
        /*0004*/ 	.word	0x00000082


	//----- nvinfo : EIATTR_KPARAM_INFO
	.align		4
.L_1867:
        /*0008*/ 	.byte	0x04, 0x17
        /*000a*/ 	.short	(.L_1869 - .L_1868)
.L_1868:
        /*000c*/ 	.word	0x00000000
        /*0010*/ 	.short	0x0000
        /*0012*/ 	.short	0x0000
        /*0014*/ 	.byte	0x00, 0xf0, 0xa1, 0x04


	//----- nvinfo : EIATTR_SPARSE_MMA_MASK
	.align		4
.L_1869:
        /*0018*/ 	.byte	0x03, 0x50
        /*001a*/ 	.short	0x0000


	//----- nvinfo : EIATTR_MAXREG_COUNT
	.align		4
        /*001c*/ 	.byte	0x03, 0x1b
        /*001e*/ 	.short	0x00ff


	//----- nvinfo : EIATTR_NUM_BARRIERS
	.align		4
        /*0020*/ 	.byte	0x02, 0x4c
        /*0022*/ 	.byte	0x01
	.zero		1


	//----- nvinfo : EIATTR_MERCURY_ISA_VERSION
	.align		4
        /*0024*/ 	.byte	0x03, 0x5f
        /*0026*/ 	.short	0x0101


	//----- nvinfo : EIATTR_COOP_GROUP_MASK_REGIDS
	.align		4
        /*0028*/ 	.byte	0x04, 0x29
        /*002a*/ 	.short	(.L_1871 - .L_1870)


	//   ....[0]....
.L_1870:
        /*002c*/ 	.word	0xffffffff


	//   ....[1]....
        /*0030*/ 	.word	0xffffffff


	//   ....[2]....
        /*0034*/ 	.word	0xffffffff


	//   ....[3]....
        /*0038*/ 	.word	0xffffffff


	//   ....[4]....
        /*003c*/ 	.word	0xffffffff


	//   ....[5]....
        /*0040*/ 	.word	0xffffffff


	//   ....[6]....
        /*0044*/ 	.word	0xffffffff


	//   ....[7]....
        /*0048*/ 	.word	0xffffffff


	//   ....[8]....
        /*004c*/ 	.word	0xffffffff


	//   ....[9]....
        /*0050*/ 	.word	0xffffffff


	//   ....[10]....
        /*0054*/ 	.word	0x05000086


	//   ....[11]....
        /*0058*/ 	.word	0x05000086


	//   ....[12]....
        /*005c*/ 	.word	0x05000086


	//   ....[13]....
        /*0060*/ 	.word	0x05000086


	//   ....[14]....
        /*0064*/ 	.word	0x05000086


	//   ....[15]....
        /*0068*/ 	.word	0x05000086


	//   ....[16]....
        /*006c*/ 	.word	0x05000086


	//   ....[17]....
        /*0070*/ 	.word	0x05000086


	//   ....[18]....
        /*0074*/ 	.word	0x05000086


	//   ....[19]....
        /*0078*/ 	.word	0x05000086


	//----- nvinfo : EIATTR_COOP_GROUP_INSTR_OFFSETS
	.align		4
.L_1871:
        /*007c*/ 	.byte	0x04, 0x28
        /*007e*/ 	.short	(.L_1873 - .L_1872)


	//   ....[0]....
.L_1872:
        /*0080*/ 	.word	0x00002040


	//   ....[1]....
        /*0084*/ 	.word	0x00002050


	//   ....[2]....
        /*0088*/ 	.word	0x00002080


	//   ....[3]....
        /*008c*/ 	.word	0x00002090


	//   ....[4]....
        /*0090*/ 	.word	0x000020c0


	//   ....[5]....
        /*0094*/ 	.word	0x000020d0


	//   ....[6]....
        /*0098*/ 	.word	0x00002100


	//   ....[7]....
        /*009c*/ 	.word	0x00002110


	//   ....[8]....
        /*00a0*/ 	.word	0x00002140


	//   ....[9]....
        /*00a4*/ 	.word	0x00002150


	//   ....[10]....
        /*00a8*/ 	.word	0x0000adb0


	//   ....[11]....
        /*00ac*/ 	.word	0x0000ae40


	//   ....[12]....
        /*00b0*/ 	.word	0x0000aeb0


	//   ....[13]....
        /*00b4*/ 	.word	0x0000af10


	//   ....[14]....
        /*00b8*/ 	.word	0x0000af80


	//   ....[15]....
        /*00bc*/ 	.word	0x0000afe0


	//   ....[16]....
        /*00c0*/ 	.word	0x0000b050


	//   ....[17]....
        /*00c4*/ 	.word	0x0000b0b0


	//   ....[18]....
        /*00c8*/ 	.word	0x0000b120


	//   ....[19]....
        /*00cc*/ 	.word	0x0000b180


	//----- nvinfo : EIATTR_VRC_CTA_INIT_COUNT
	.align		4
.L_1873:
        /*00d0*/ 	.byte	0x02, 0x4a
	.zero		1
	.zero		1


	//----- nvinfo : EIATTR_EXIT_INSTR_OFFSETS
	.align		4
        /*00d4*/ 	.byte	0x04, 0x1c
        /*00d6*/ 	.short	(.L_1875 - .L_1874)


	//   ....[0]....
.L_1874:
        /*00d8*/ 	.word	0x0000acc0


	//   ....[1]....
        /*00dc*/ 	.word	0x0000ad40


	//----- nvinfo : EIATTR_MAX_THREADS
	.align		4
.L_1875:
        /*00e0*/ 	.byte	0x04, 0x05
        /*00e2*/ 	.short	(.L_1877 - .L_1876)
.L_1876:
        /*00e4*/ 	.word	0x00000080
        /*00e8*/ 	.word	0x00000001
        /*00ec*/ 	.word	0x00000001


	//----- nvinfo : EIATTR_CRS_STACK_SIZE
	.align		4
.L_1877:
        /*00f0*/ 	.byte	0x04, 0x1e
        /*00f2*/ 	.short	(.L_1879 - .L_1878)
.L_1878:
        /*00f4*/ 	.word	0x00000000


	//----- nvinfo : EIATTR_CBANK_PARAM_SIZE
	.align		4
.L_1879:
        /*00f8*/ 	.byte	0x03, 0x19
        /*00fa*/ 	.short	0x0128


	//----- nvinfo : EIATTR_PARAM_CBANK
	.align		4
        /*00fc*/ 	.byte	0x04, 0x0a
        /*00fe*/ 	.short	(.L_1881 - .L_1880)
	.align		4
.L_1880:
        /*0100*/ 	.word	index@(.nv.constant0._ZN10layer_norm13ln_bwd_kernelINS_13Kernel_traitsI6__halfS2_S2_S2_fjLj768ELj1ELj4ELj1ELj16ENS_18Kernel_traits_baseILj768ES2_S2_S2_S2_fjLj128EEEEELb1ELb1ELb1ELb0EEEvNS_9BwdParamsE)
        /*0104*/ 	.short	0x0380
        /*0106*/ 	.short	0x0128


	//----- nvinfo : EIATTR_SW_WAR
	.align		4
.L_1881:
        /*0108*/ 	.byte	0x04, 0x36
        /*010a*/ 	.short	(.L_1883 - .L_1882)
.L_1882:
        /*010c*/ 	.word	0x00000008
.L_1883:


//--------------------- .nv.info._ZN10layer_norm22ln_bwd_finalize_kernelINS_22Kernel_traits_finalizeILj768E6__halfS2_S2_S2_fjLb1ELj1024ELj4ENS_18Kernel_traits_baseILj768ES2_S2_S2_S2_fjLj1024EEEEELb1ELb1EEEvNS_9BwdParamsE --------------------------
	.section	.nv.info._ZN10layer_norm22ln_bwd_finalize_kernelINS_22Kernel_traits_finalizeILj768E6__halfS2_S2_S2_fjLb1ELj1024ELj4ENS_18Kernel_traits_baseILj768ES2_S2_S2_S2_fjLj1024EEEEELb1ELb1EEEvNS_9BwdParamsE,"",@"SHT_CUDA_INFO"
	.sectionflags	@""
	.align	4


	//----- nvinfo : EIATTR_CUDA_API_VERSION
	.align		4
        /*0000*/ 	.byte	0x04, 0x37
        /*0002*/ 	.short	(.L_1885 - .L_1884)
.L_1884:
        /*0004*/ 	.word	0x00000082


	//----- nvinfo : EIATTR_KPARAM_INFO
	.align		4
.L_1885:
        /*0008*/ 	.byte	0x04, 0x17
        /*000a*/ 	.short	(.L_1887 - .L_1886)
.L_1886:
        /*000c*/ 	.word	0x00000000
        /*0010*/ 	.short	0x0000
        /*0012*/ 	.short	0x0000
        /*0014*/ 	.byte	0x00, 0xf0, 0xa1, 0x04


	//----- nvinfo : EIATTR_SPARSE_MMA_MASK
	.align		4
.L_1887:
        /*0018*/ 	.byte	0x03, 0x50
        /*001a*/ 	.short	0x0000


	//----- nvinfo : EIATTR_MAXREG_COUNT
	.align		4
        /*001c*/ 	.byte	0x03, 0x1b
        /*001e*/ 	.short	0x0040


	//----- nvinfo : EIATTR_NUM_BARRIERS
	.align		4
        /*0020*/ 	.byte	0x02, 0x4c
        /*0022*/ 	.byte	0x01
	.zero		1


	//----- nvinfo : EIATTR_MERCURY_ISA_VERSION
	.align		4
        /*0024*/ 	.byte	0x03, 0x5f
        /*0026*/ 	.short	0x0101


	//----- nvinfo : EIATTR_COOP_GROUP_MASK_REGIDS
	.align		4
        /*0028*/ 	.byte	0x04, 0x29
        /*002a*/ 	.short	(.L_1889 - .L_1888)


	//   ....[0]....
.L_1888:
        /*002c*/ 	.word	0xffffffff


	//   ....[1]....
        /*0030*/ 	.word	0xffffffff


	//   ....[2]....
        /*0034*/ 	.word	0xffffffff


	//   ....[3]....
        /*0038*/ 	.word	0xffffffff


	//   ....[4]....
        /*003c*/ 	.word	0xffffffff


	//   ....[5]....
        /*0040*/ 	.word	0xffffffff


	//   ....[6]....
        /*0044*/ 	.word	0xffffffff


	//   ....[7]....
        /*0048*/ 	.word	0xffffffff


	//   ....[8]....
        /*004c*/ 	.word	0xffffffff


	//   ....[9]....
        /*0050*/ 	.word	0xffffffff


	//   ....[10]....
        /*0054*/ 	.word	0xffffffff


	//   ....[11]....
        /*0058*/ 	.word	0xffffffff


	//   ....[12]....
        /*005c*/ 	.word	0xffffffff


	//   ....[13]....
        /*0060*/ 	.word	0xffffffff


	//   ....[14]....
        /*0064*/ 	.word	0xffffffff


	//----- nvinfo : EIATTR_COOP_GROUP_INSTR_OFFSETS
	.align		4
.L_1889:
        /*0068*/ 	.byte	0x04, 0x28
        /*006a*/ 	.short	(.L_1891 - .L_1890)


	//   ....[0]....
.L_1890:
        /*006c*/ 	.word	0x00001070


	//   ....[1]....
        /*0070*/ 	.word	0x00001080


	//   ....[2]....
        /*0074*/ 	.word	0x00001090


	//   ....[3]....
        /*0078*/ 	.word	0x000010c0


	//   ....[4]....
        /*007c*/ 	.word	0x000010e0


	//   ....[5]....
        /*0080*/ 	.word	0x000010f0


	//   ....[6]....
        /*0084*/ 	.word	0x00001120


	//   ....[7]....
        /*0088*/ 	.word	0x00001140


	//   ....[8]....
        /*008c*/ 	.word	0x00001150


	//   ....[9]....
        /*0090*/ 	.word	0x00001180


	//   ....[10]....
        /*0094*/ 	.word	0x000011a0


	//   ....[11]....
        /*0098*/ 	.word	0x000011b0


	//   ....[12]....
        /*009c*/ 	.word	0x000011f0


	//   ....[13]....
        /*00a0*/ 	.word	0x00001210


	//   ....[14]....
        /*00a4*/ 	.word	0x00001220


	//----- nvinfo : EIATTR_VRC_CTA_INIT_COUNT
	.align		4
.L_1891:
        /*00a8*/ 	.byte	0x02, 0x4a
	.zero		1
	.zero		1


	//----- nvinfo : EIATTR_EXIT_INSTR_OFFSETS
	.align		4
        /*00ac*/ 	.byte	0x04, 0x1c
        /*00ae*/ 	.short	(.L_1893 - .L_1892)


	//   ....[0]....
.L_1892:
        /*00b0*/ 	.word	0x00000060


	//   ....[1]....
        /*00b4*/ 	.word	0x000012a0


	//   ....[2]....
        /*00b8*/ 	.word	0x000013c0


	//----- nvinfo : EIATTR_MAX_THREADS
	.align		4
.L_1893:
        /*00bc*/ 	.byte	0x04, 0x05
        /*00be*/ 	.short	(.L_1895 - .L_1894)
.L_1894:
        /*00c0*/ 	.word	0x00000400
        /*00c4*/ 	.word	0x00000001
        /*00c8*/ 	.word	0x00000001


	//----- nvinfo : EIATTR_CRS_STACK_SIZE
	.align		4
.L_1895:
        /*00cc*/ 	.byte	0x04, 0x1e
        /*00ce*/ 	.short	(.L_1897 - .L_1896)
.L_1896:
        /*00d0*/ 	.word	0x00000000


	//----- nvinfo : EIATTR_CBANK_PARAM_SIZE
	.align		4
.L_1897:
        /*00d4*/ 	.byte	0x03, 0x19
        /*00d6*/ 	.short	0x0128


	//----- nvinfo : EIATTR_PARAM_CBANK
	.align		4
        /*00d8*/ 	.byte	0x04, 0x0a
        /*00da*/ 	.short	(.L_1899 - .L_1898)
	.align		4
.L_1898:
        /*00dc*/ 	.word	index@(.nv.constant0._ZN10layer_norm22ln_bwd_finalize_kernelINS_22Kernel_traits_finalizeILj768E6__halfS2_S2_S2_fjLb1ELj1024ELj4ENS_18Kernel_traits_baseILj768ES2_S2_S2_S2_fjLj1024EEEEELb1ELb1EEEvNS_9BwdParamsE)
        /*00e0*/ 	.short	0x0380
        /*00e2*/ 	.short	0x0128


	//----- nvinfo : EIATTR_SW_WAR
	.align		4
.L_1899:
        /*00e4*/ 	.byte	0x04, 0x36
        /*00e6*/ 	.short	(.L_1901 - .L_1900)
.L_1900:
        /*00e8*/ 	.word	0x00000008
.L_1901:


//--------------------- .nv.info._ZN10layer_norm13ln_bwd_kernelINS_13Kernel_traitsI6__halfS2_S2_S2_fjLj768ELj1ELj4ELj1ELj16ENS_18Kernel_traits_baseILj768ES2_S2_S2_S2_fjLj128EEEEELb1ELb1ELb1ELb1EEEvNS_9BwdParamsE --------------------------
	.section	.nv.info._ZN10layer_norm13ln_bwd_kernelINS_13Kernel_traitsI6__halfS2_S2_S2_fjLj768ELj1ELj4ELj1ELj16ENS_18Kernel_traits_baseILj768ES2_S2_S2_S2_fjLj128EEEEELb1ELb1ELb1ELb1EEEvNS_9BwdParamsE,"",@"SHT_CUDA_INFO"
	.sectionflags	@""
	.align	4


	//----- nvinfo : EIATTR_CUDA_API_VERSION
	.align		4
        /*0000*/ 	.byte	0x04, 0x37
        /*0002*/ 	.short	(.L_1903 - .L_1902)
.L_1902:
        /*0004*/ 	.word	0x00000082


	//----- nvinfo : EIATTR_KPARAM_INFO
	.align		4
.L_1903:
        /*0008*/ 	.byte	0x04, 0x17
        /*000a*/ 	.short	(.L_1905 - .L_1904)
.L_1904:
        /*000c*/ 	.word	0x00000000
        /*0010*/ 	.short	0x0000
        /*0012*/ 	.short	0x0000
        /*0014*/ 	.byte	0x00, 0xf0, 0xa1, 0x04


	//----- nvinfo : EIATTR_SPARSE_MMA_MASK
	.align		4
.L_1905:
        /*0018*/ 	.byte	0x03, 0x50
        /*001a*/ 	.short	0x0000


	//----- nvinfo : EIATTR_MAXREG_COUNT
	.align		4
        /*001c*/ 	.byte	0x03, 0x1b
        /*001e*/ 	.short	0x00ff


	//----- nvinfo : EIATTR_NUM_BARRIERS
	.align		4
        /*0020*/ 	.byte	0x02, 0x4c
        /*0022*/ 	.byte	0x01
	.zero		1


	//----- nvinfo : EIATTR_MERCURY_ISA_VERSION
	.align		4
        /*0024*/ 	.byte	0x03, 0x5f
        /*0026*/ 	.short	0x0101


	//----- nvinfo : EIATTR_COOP_GROUP_MASK_REGIDS
	.align		4
        /*0028*/ 	.byte	0x04, 0x29
        /*002a*/ 	.short	(.L_1907 - .L_1906)


	//   ....[0]....
.L_1906:
        /*002c*/ 	.word	0xffffffff


	//   ....[1]....
        /*0030*/ 	.word	0xffffffff


	//   ....[2]....
        /*0034*/ 	.word	0xffffffff


	//   ....[3]....
        /*0038*/ 	.word	0xffffffff


	//   ....[4]....
        /*003c*/ 	.word	0xffffffff


	//   ....[5]....
        /*0040*/ 	.word	0xffffffff


	//   ....[6]....
        /*0044*/ 	.word	0xffffffff


	//   ....[7]....
        /*0048*/ 	.word	0xffffffff


	//   ....[8]....
        /*004c*/ 	.word	0xffffffff


	//   ....[9]....
        /*0050*/ 	.word	0xffffffff


	//   ....[10]....
        /*0054*/ 	.word	0x050000bf


	//   ....[11]....
        /*0058*/ 	.word	0x050000bf


	//   ....[12]....
        /*005c*/ 	.word	0x050000bf


	//   ....[13]....
        /*0060*/ 	.word	0x050000bf


	//   ....[14]....
        /*0064*/ 	.word	0x050000bf


	//   ....[15]....
        /*0068*/ 	.word	0x050000bf


	//   ....[16]....
        /*006c*/ 	.word	0x050000bf


	//   ....[17]....
        /*0070*/ 	.word	0x050000bf


	//   ....[18]....
        /*0074*/ 	.word	0x050000bf


	//   ....[19]....
        /*0078*/ 	.word	0x050000bf


	//----- nvinfo : EIATTR_COOP_GROUP_INSTR_OFFSETS
	.align		4
.L_1907:
        /*007c*/ 	.byte	0x04, 0x28
        /*007e*/ 	.short	(.L_1909 - .L_1908)


	//   ....[0]....
.L_1908:
        /*0080*/ 	.word	0x00001ac0


	//   ....[1]....
        /*0084*/ 	.word	0x00001ad0


	//   ....[2]....
        /*0088*/ 	.word	0x00001b00


	//   ....[3]....
        /*008c*/ 	.word	0x00001b10


	//   ....[4]....
        /*0090*/ 	.word	0x00001b40


	//   ....[5]....
        /*0094*/ 	.word	0x00001b50


	//   ....[6]....
        /*0098*/ 	.word	0x00001b80


	//   ....[7]....
        /*009c*/ 	.word	0x00001b90


	//   ....[8]....
        /*00a0*/ 	.word	0x00001bc0


	//   ....[9]....
        /*00a4*/ 	.word	0x00001bd0


	//   ....[10]....
        /*00a8*/ 	.word	0x0000a3c0


	//   ....[11]....
        /*00ac*/ 	.word	0x0000a450


	//   ....[12]....
        /*00b0*/ 	.word	0x0000a4c0


	//   ....[13]....
        /*00b4*/ 	.word	0x0000a520


	//   ....[14]....
        /*00b8*/ 	.word	0x0000a590


	//   ....[15]....
        /*00bc*/ 	.word	0x0000a5f0


	//   ....[16]....
        /*00c0*/ 	.word	0x0000a660


	//   ....[17]....
        /*00c4*/ 	.word	0x0000a6c0


	//   ....[18]....
        /*00c8*/ 	.word	0x0000a730


	//   ....[19]....
        /*00cc*/ 	.word	0x0000a790


	//----- nvinfo : EIATTR_VRC_CTA_INIT_COUNT
	.align		4
.L_1909:
        /*00d0*/ 	.byte	0x02, 0x4a
	.zero		1
	.zero		1


	//----- nvinfo : EIATTR_EXIT_INSTR_OFFSETS
	.align		4
        /*00d4*/ 	.byte	0x04, 0x1c
        /*00d6*/ 	.short	(.L_1911 - .L_1910)


	//   ....[0]....
.L_1910:
        /*00d8*/ 	.word	0x0000a350


	//----- nvinfo : EIATTR_MAX_THREADS
	.align		4
.L_1911:
        /*00dc*/ 	.byte	0x04, 0x05
        /*00de*/ 	.short	(.L_1913 - .L_1912)
.L_1912:
        /*00e0*/ 	.word	0x00000080
        /*00e4*/ 	.word	0x00000001
        /*00e8*/ 	.word	0x00000001


	//----- nvinfo : EIATTR_CRS_STACK_SIZE
	.align		4
.L_1913:
        /*00ec*/ 	.byte	0x04, 0x1e
        /*00ee*/ 	.short	(.L_1915 - .L_1914)
.L_1914:
        /*00f0*/ 	.word	0x00000000


	//----- nvinfo : EIATTR_CBANK_PARAM_SIZE
	.align		4
.L_1915:
        /*00f4*/ 	.byte	0x03, 0x19
        /*00f6*/ 	.short	0x0128


	//----- nvinfo : EIATTR_PARAM_CBANK
	.align		4
        /*00f8*/ 	.byte	0x04, 0x0a
        /*00fa*/ 	.short	(.L_1917 - .L_1916)
	.align		4
.L_1916:
        /*00fc*/ 	.word	index@(.nv.constant0._ZN10layer_norm13ln_bwd_kernelINS_13Kernel_traitsI6__halfS2_S2_S2_fjLj768ELj1ELj4ELj1ELj16ENS_18Kernel_traits_baseILj768ES2_S2_S2_S2_fjLj128EEEEELb1ELb1ELb1ELb1EEEvNS_9BwdParamsE)
        /*0100*/ 	.short	0x0380
        /*0102*/ 	.short	0x0128


	//----- nvinfo : EIATTR_SW_WAR
	.align		4
.L_1917:
        /*0104*/ 	.byte	0x04, 0x36
        /*0106*/ 	.short	(.L_1919 - .L_1918)
.L_1918:
        /*0108*/ 	.word	0x00000008
.L_1919:


//--------------------- .nv.info._ZN10layer_norm13ln_bwd_kernelINS_13Kernel_traitsIf13__nv_bfloat16S2_S2_fjLj768ELj1ELj4ELj1ELj16ENS_18Kernel_traits_baseILj768EfS2_S2_S2_fjLj128EEEEELb0ELb0ELb0ELb0EEEvNS_9BwdParamsE --------------------------
	.section	.nv.info._ZN10layer_norm13ln_bwd_kernelINS_13Kernel_traitsIf13__nv_bfloat16S2_S2_fjLj768ELj1ELj4ELj1ELj16ENS_18Kernel_traits_baseILj768EfS2_S2_S2_fjLj128EEEEELb0ELb0ELb0ELb0EEEvNS_9BwdParamsE,"",@"SHT_CUDA_INFO"
	.sectionflags	@""
	.align	4


	//----- nvinfo : EIATTR_CUDA_API_VERSION
	.align		4
        /*0000*/ 	.byte	0x04, 0x37
        /*0002*/ 	.short	(.L_1921 - .L_1920)
.L_1920:
        /*0004*/ 	.word	0x00000082


	//----- nvinfo : EIATTR_KPARAM_INFO
	.align		4
.L_1921:
        /*0008*/ 	.byte	0x04, 0x17
        /*000a*/ 	.short	(.L_1923 - .L_1922)
.L_1922:
        /*000c*/ 	.word	0x00000000
        /*0010*/ 	.short	0x0000
        /*0012*/ 	.short	0x0000
        /*0014*/ 	.byte	0x00, 0xf0, 0xa1, 0x04


	//----- nvinfo : EIATTR_SPARSE_MMA_MASK
	.align		4
.L_1923:
        /*0018*/ 	.byte	0x03, 0x50
        /*001a*/ 	.short	0x0000


	//----- nvinfo : EIATTR_MAXREG_COUNT
	.align		4
        /*001c*/ 	.byte	0x03, 0x1b
        /*001e*/ 	.short	0x00ff


	//----- nvinfo : EIATTR_NUM_BARRIERS
	.align		4
        /*0020*/ 	.byte	0x02, 0x4c
        /*0022*/ 	.byte	0x01
	.zero		1


	//----- nvinfo : EIATTR_MERCURY_ISA_VERSION
	.align		4
        /*0024*/ 	.byte	0x03, 0x5f
        /*0026*/ 	.short	0x0101


	//----- nvinfo : EIATTR_COOP_GROUP_MASK_REGIDS
	.align		4
        /*0028*/ 	.byte	0x04, 0x29
        /*002a*/ 	.short	(.L_1925 - .L_1924)


	//   ....[0]....
.L_1924:
        /*002c*/ 	.word	0xffffffff


	//   ....[1]....
        /*0030*/ 	.word	0xffffffff


	//   ....[2]....
        /*0034*/ 	.word	0xffffffff


	//   ....[3]....
        /*0038*/ 	.word	0xffffffff


	//   ....[4]....
        /*003c*/ 	.word	0xffffffff


	//   ....[5]....
        /*0040*/ 	.word	0xffffffff


	//   ....[6]....
        /*0044*/ 	.word	0xffffffff


	//   ....[7]....
        /*0048*/ 	.word	0xffffffff


	//   ....[8]....
        /*004c*/ 	.word	0xffffffff


	//   ....[9]....
        /*0050*/ 	.word	0xffffffff


	//   ....[10]....
        /*0054*/ 	.word	0x05000098


	//   ....[11]....
        /*0058*/ 	.word	0x05000098


	//   ....[12]....
        /*005c*/ 	.word	0x05000098


	//   ....[13]....
        /*0060*/ 	.word	0x05000098


	//   ....[14]....
        /*0064*/ 	.word	0x05000098


	//   ....[15]....
        /*0068*/ 	.word	0x05000098


	//   ....[16]....
        /*006c*/ 	.word	0x05000098


	//   ....[17]....
        /*0070*/ 	.word	0x05000098


	//   ....[18]....
        /*0074*/ 	.word	0x05000098


	//   ....[19]....
        /*0078*/ 	.word	0x05000098


	//----- nvinfo : EIATTR_COOP_GROUP_INSTR_OFFSETS
	.align		4
.L_1925:
        /*007c*/ 	.byte	0x04, 0x28
        /*007e*/ 	.short	(.L_1927 - .L_1926)


	//   ....[0]....
.L_1926:
        /*0080*/ 	.word	0x00002a20


	//   ....[1]....
        /*0084*/ 	.word	0x00002a30


	//   ....[2]....
        /*0088*/ 	.word	0x00002a60


	//   ....[3]....
        /*008c*/ 	.word	0x00002a70


	//   ....[4]....
        /*0090*/ 	.word	0x00002aa0


	//   ....[5]....
        /*0094*/ 	.word	0x00002ab0


	//   ....[6]....
        /*0098*/ 	.word	0x00002ae0


	//   ....[7]....
        /*009c*/ 	.word	0x00002af0


	//   ....[8]....
        /*00a0*/ 	.word	0x00002b20


	//   ....[9]....
        /*00a4*/ 	.word	0x00002b30


	//   ....[10]....
        /*00a8*/ 	.word	0x00005f40


	//   ....[11]....
        /*00ac*/ 	.word	0x00005fd0


	//   ....[12]....
        /*00b0*/ 	.word	0x00006040


	//   ....[13]....
        /*00b4*/ 	.word	0x000060a0


	//   ....[14]....
        /*00b8*/ 	.word	0x00006110


	//   ....[15]....
        /*00bc*/ 	.word	0x00006170


	//   ....[16]....
        /*00c0*/ 	.word	0x000061e0


	//   ....[17]....
        /*00c4*/ 	.word	0x00006240


	//   ....[18]....
        /*00c8*/ 	.word	0x000062b0


	//   ....[19]....
        /*00cc*/ 	.word	0x00006310


	//----- nvinfo : EIATTR_VRC_CTA_INIT_COUNT
	.align		4
.L_1927:
        /*00d0*/ 	.byte	0x02, 0x4a
	.zero		1
	.zero		1


	//----- nvinfo : EIATTR_EXIT_INSTR_OFFSETS
	.align		4
        /*00d4*/ 	.byte	0x04, 0x1c
        /*00d6*/ 	.short	(.L_1929 - .L_1928)


	//   ....[0]....
.L_1928:
        /*00d8*/ 	.word	0x00005ea0


	//   ....[1]....
        /*00dc*/ 	.word	0x00005ed0


	//----- nvinfo : EIATTR_MAX_THREADS
	.align		4
.L_1929:
        /*00e0*/ 	.byte	0x04, 0x05
        /*00e2*/ 	.short	(.L_1931 - .L_1930)
.L_1930:
        /*00e4*/ 	.word	0x00000080
        /*00e8*/ 	.word	0x00000001
        /*00ec*/ 	.word	0x00000001


	//----- nvinfo : EIATTR_CRS_STACK_SIZE
	.align		4
.L_1931:
        /*00f0*/ 	.byte	0x04, 0x1e
        /*00f2*/ 	.short	(.L_1933 - .L_1932)
.L_1932:
        /*00f4*/ 	.word	0x00000000


	//----- nvinfo : EIATTR_CBANK_PARAM_SIZE
	.align		4
.L_1933:
        /*00f8*/ 	.byte	0x03, 0x19
        /*00fa*/ 	.short	0x0128


	//----- nvinfo : EIATTR_PARAM_CBANK
	.align		4
        /*00fc*/ 	.byte	0x04, 0x0a
        /*00fe*/ 	.short	(.L_1935 - .L_1934)
	.align		4
.L_1934:
        /*0100*/ 	.word	index@(.nv.constant0._ZN10layer_norm13ln_bwd_kernelINS_13Kernel_traitsIf13__nv_bfloat16S2_S2_fjLj768ELj1ELj4ELj1ELj16ENS_18Kernel_traits_baseILj768EfS2_S2_S2_fjLj128EEEEELb0ELb0ELb0ELb0EEEvNS_9BwdParamsE)
        /*0104*/ 	.short	0x0380
        /*0106*/ 	.short	0x0128


	//----- nvinfo : EIATTR_SW_WAR
	.align		4
.L_1935:
        /*0108*/ 	.byte	0x04, 0x36
        /*010a*/ 	.short	(.L_1937 - .L_1936)
.L_1936:
        /*010c*/ 	.word	0x00000008
.L_1937:


//--------------------- .nv.info._ZN10layer_norm13ln_bwd_kernelINS_13Kernel_traitsIf13__nv_bfloat16S2_S2_fjLj768ELj1ELj4ELj1ELj16ENS_18Kernel_traits_baseILj768EfS2_S2_S2_fjLj128EEEEELb0ELb0ELb0ELb1EEEvNS_9BwdParamsE --------------------------
	.section	.nv.info._ZN10layer_norm13ln_bwd_kernelINS_13Kernel_traitsIf13__nv_bfloat16S2_S2_fjLj768ELj1ELj4ELj1ELj16ENS_18Kernel_traits_baseILj768EfS2_S2_S2_fjLj128EEEEELb0ELb0ELb0ELb1EEEvNS_9BwdParamsE,"",@"SHT_CUDA_INFO"
	.sectionflags	@""
	.align	4


	//----- nvinfo : EIATTR_CUDA_API_VERSION
	.align		4
        /*0000*/ 	.byte	0x04, 0x37
        /*0002*/ 	.short	(.L_1939 - .L_1938)
.L_1938:
        /*0004*/ 	.word	0x00000082


	//----- nvinfo : EIATTR_KPARAM_INFO
	.align		4
.L_1939:
        /*0008*/ 	.byte	0x04, 0x17
        /*000a*/ 	.short	(.L_1941 - .L_1940)
.L_1940:
        /*000c*/ 	.word	0x00000000
        /*0010*/ 	.short	0x0000
        /*0012*/ 	.short	0x0000
        /*0014*/ 	.byte	0x00, 0xf0, 0xa1, 0x04


	//----- nvinfo : EIATTR_SPARSE_MMA_MASK
	.align		4
.L_1941:
        /*0018*/ 	.byte	0x03, 0x50
        /*001a*/ 	.short	0x0000


	//----- nvinfo : EIATTR_MAXREG_COUNT
	.align		4
        /*001c*/ 	.byte	0x03, 0x1b
        /*001e*/ 	.short	0x00ff


	//----- nvinfo : EIATTR_NUM_BARRIERS
	.align		4
        /*0020*/ 	.byte	0x02, 0x4c
        /*0022*/ 	.byte	0x01
	.zero		1


	//----- nvinfo : EIATTR_MERCURY_ISA_VERSION
	.align		4
        /*0024*/ 	.byte	0x03, 0x5f
        /*0026*/ 	.short	0x0101


	//----- nvinfo : EIATTR_COOP_GROUP_MASK_REGIDS
	.align		4
        /*0028*/ 	.byte	0x04, 0x29
        /*002a*/ 	.short	(.L_1943 - .L_1942)


	//   ....[0]....
.L_1942:
        /*002c*/ 	.word	0xffffffff


	//   ....[1]....
        /*0030*/ 	.word	0xffffffff


	//   ....[2]....
        /*0034*/ 	.word	0xffffffff


	//   ....[3]....
        /*0038*/ 	.word	0xffffffff


	//   ....[4]....
        /*003c*/ 	.word	0xffffffff


	//   ....[5]....
        /*0040*/ 	.word	0xffffffff


	//   ....[6]....
        /*0044*/ 	.word	0xffffffff


	//   ....[7]....
        /*0048*/ 	.word	0xffffffff


	//   ....[8]....
        /*004c*/ 	.word	0xffffffff


	//   ....[9]....
        /*0050*/ 	.word	0xffffffff


	//   ....[10]....
        /*0054*/ 	.word	0x05000033


	//   ....[11]....
        /*0058*/ 	.word	0x05000033


	//   ....[12]....
        /*005c*/ 	.word	0x05000033


	//   ....[13]....
        /*0060*/ 	.word	0x05000033


	//   ....[14]....
        /*0064*/ 	.word	0x05000033


	//   ....[15]....
        /*0068*/ 	.word	0x05000033


	//   ....[16]....
        /*006c*/ 	.word	0x05000033


	//   ....[17]....
        /*0070*/ 	.word	0x05000033


	//   ....[18]....
        /*0074*/ 	.word	0x05000033


	//   ....[19]....
        /*0078*/ 	.word	0x05000033


	//----- nvinfo : EIATTR_COOP_GROUP_INSTR_OFFSETS
	.align		4
.L_1943:
        /*007c*/ 	.byte	0x04, 0x28
        /*007e*/ 	.short	(.L_1945 - .L_1944)


	//   ....[0]....
.L_1944:
        /*0080*/ 	.word	0x000026c0


	//   ....[1]....
        /*0084*/ 	.word	0x000026f0


	//   ....[2]....
        /*0088*/ 	.word	0x00002770


	//   ....[3]....
        /*008c*/ 	.word	0x00002780


	//   ....[4]....
        /*0090*/ 	.word	0x000027c0


	//   ....[5]....
        /*0094*/ 	.word	0x000027e0


	//   ....[6]....
        /*0098*/ 	.word	0x00002810


	//   ....[7]....
        /*009c*/ 	.word	0x00002830


	//   ....[8]....
        /*00a0*/ 	.word	0x00002870


	//   ....[9]....
        /*00a4*/ 	.word	0x00002890


	//   ....[10]....
        /*00a8*/ 	.word	0x00005860


	//   ....[11]....
        /*00ac*/ 	.word	0x00005900


	//   ....[12]....
        /*00b0*/ 	.word	0x000059b0


	//   ....[13]....
        /*00b4*/ 	.word	0x00005a10


	//   ....[14]....
        /*00b8*/ 	.word	0x00005a90


	//   ....[15]....
        /*00bc*/ 	.word	0x00005b00


	//   ....[16]....
        /*00c0*/ 	.word	0x00005b70


	//   ....[17]....
        /*00c4*/ 	.word	0x00005be0


	//   ....[18]....
        /*00c8*/ 	.word	0x00005c60


	//   ....[19]....
        /*00cc*/ 	.word	0x00005cb0


	//----- nvinfo : EIATTR_VRC_CTA_INIT_COUNT
	.align		4
.L_1945:
        /*00d0*/ 	.byte	0x02, 0x4a
	.zero		1
	.zero		1


	//----- nvinfo : EIATTR_EXIT_INSTR_OFFSETS
	.align		4
        /*00d4*/ 	.byte	0x04, 0x1c
        /*00d6*/ 	.short	(.L_1947 - .L_1946)


	//   ....[0]....
.L_1946:
        /*00d8*/ 	.word	0x000057f0


	//----- nvinfo : EIATTR_MAX_THREADS
	.align		4
.L_1947:
        /*00dc*/ 	.byte	0x04, 0x05
        /*00de*/ 	.short	(.L_1949 - .L_1948)
.L_1948:
        /*00e0*/ 	.word	0x00000080
        /*00e4*/ 	.word	0x00000001
        /*00e8*/ 	.word	0x00000001


	//----- nvinfo : EIATTR_CRS_STACK_SIZE
	.align		4
.L_1949:
        /*00ec*/ 	.byte	0x04, 0x1e
        /*00ee*/ 	.short	(.L_1951 - .L_1950)
.L_1950:
        /*00f0*/ 	.word	0x00000000


	//----- nvinfo : EIATTR_CBANK_PARAM_SIZE
	.align		4
.L_1951:
        /*00f4*/ 	.byte	0x03, 0x19
        /*00f6*/ 	.short	0x0128


	//----- nvinfo : EIATTR_PARAM_CBANK
	.align		4
        /*00f8*/ 	.byte	0x04, 0x0a
        /*00fa*/ 	.short	(.L_1953 - .L_1952)
	.align		4
.L_1952:
        /*00fc*/ 	.word	index@(.nv.constant0._ZN10layer_norm13ln_bwd_kernelINS_13Kernel_traitsIf13__nv_bfloat16S2_S2_fjLj768ELj1ELj4ELj1ELj16ENS_18Kernel_traits_baseILj768EfS2_S2_S2_fjLj128EEEEELb0ELb0ELb0ELb1EEEvNS_9BwdParamsE)
        /*0100*/ 	.short	0x0380
        /*0102*/ 	.short	0x0128


	//----- nvinfo : EIATTR_SW_WAR
	.align		4
.L_1953:
        /*0104*/ 	.byte	0x04, 0x36
        /*0106*/ 	.short	(.L_1955 - .L_1954)
.L_1954:
        /*0108*/ 	.word	0x00000008
.L_1955:


//--------------------- .nv.info._ZN10layer_norm13ln_bwd_kernelINS_13Kernel_traitsIf13__nv_bfloat16S2_S2_fjLj768ELj1ELj4ELj1ELj16ENS_18Kernel_traits_baseILj768EfS2_S2_S2_fjLj128EEEEELb0ELb0ELb1ELb0EEEvNS_9BwdParamsE --------------------------
	.section	.nv.info._ZN10layer_norm13ln_bwd_kernelINS_13Kernel_traitsIf13__nv_bfloat16S2_S2_fjLj768ELj1ELj4ELj1ELj16ENS_18Kernel_traits_baseILj768EfS2_S2_S2_fjLj128EEEEELb0ELb0ELb1ELb0EEEvNS_9BwdParamsE,"",@"SHT_CUDA_INFO"
	.sectionflags	@""
	.align	4


	//----- nvinfo : EIATTR_CUDA_API_VERSION
	.align		4
        /*0000*/ 	.byte	0x04, 0x37
        /*0002*/ 	.short	(.L_1957 - .L_1956)
.L_1956:
        /*0004*/ 	.word	0x00000082


	//----- nvinfo : EIATTR_KPARAM_INFO
	.align		4
.L_1957:
        /*0008*/ 	.byte	0x04, 0x17
        /*000a*/ 	.short	(.L_1959 - .L_1958)
.L_1958:
        /*000c*/ 	.word	0x00000000
        /*0010*/ 	.short	0x0000
        /*0012*/ 	.short	0x0000
        /*0014*/ 	.byte	0x00, 0xf0, 0xa1, 0x04


	//----- nvinfo : EIATTR_SPARSE_MMA_MASK
	.align		4
.L_1959:
        /*0018*/ 	.byte	0x03, 0x50
        /*001a*/ 	.short	0x0000


	//----- nvinfo : EIATTR_MAXREG_COUNT
	.align		4
        /*001c*/ 	.byte	0x03, 0x1b
        /*001e*/ 	.short	0x00ff


	//----- nvinfo : EIATTR_NUM_BARRIERS
	.align		4
        /*0020*/ 	.byte	0x02, 0x4c
        /*0022*/ 	.byte	0x01
	.zero		1


	//----- nvinfo : EIATTR_MERCURY_ISA_VERSION
	.align		4
        /*0024*/ 	.byte	0x03, 0x5f
        /*0026*/ 	.short	0x0101


	//----- nvinfo : EIATTR_COOP_GROUP_MASK_REGIDS
	.align		4
        /*0028*/ 	.byte	0x04, 0x29
        /*002a*/ 	.short	(.L_1961 - .L_1960)


	//   ....[0]....
.L_1960:
        /*002c*/ 	.word	0xffffffff


	//   ....[1]....
        /*0030*/ 	.word	0xffffffff


	//   ....[2]....
        /*0034*/ 	.word	0xffffffff


	//   ....[3]....
        /*0038*/ 	.word	0xffffffff


	//   ....[4]....
        /*003c*/ 	.word	0xffffffff


	//   ....[5]....
        /*0040*/ 	.word	0xffffffff


	//   ....[6]....
        /*0044*/ 	.word	0xffffffff


	//   ....[7]....
        /*0048*/ 	.word	0xffffffff


	//   ....[8]....
        /*004c*/ 	.word	0xffffffff


	//   ....[9]....
        /*0050*/ 	.word	0xffffffff


	//   ....[10]....
        /*0054*/ 	.word	0x050000a2


	//   ....[11]....
        /*0058*/ 	.word	0x050000a2


	//   ....[12]....
        /*005c*/ 	.word	0x050000a2


	//   ....[13]....
        /*0060*/ 	.word	0x050000a2


	//   ....[14]....
        /*0064*/ 	.word	0x050000a2


	//   ....[15]....
        /*0068*/ 	.word	0x050000a2


	//   ....[16]....
        /*006c*/ 	.word	0x050000a2


	//   ....[17]....
        /*0070*/ 	.word	0x050000a2


	//   ....[18]....
        /*0074*/ 	.word	0x050000a2


	//   ....[19]....
        /*0078*/ 	.word	0x050000a2


	//----- nvinfo : EIATTR_COOP_GROUP_INSTR_OFFSETS
	.align		4
.L_1961:
        /*007c*/ 	.byte	0x04, 0x28
        /*007e*/ 	.short	(.L_1963 - .L_1962)


	//   ....[0]....
.L_1962:
        /*0080*/ 	.word	0x00001b40


	//   ....[1]....
        /*0084*/ 	.word	0x00001b70


	//   ....[2]....
        /*0088*/ 	.word	0x00001ba0


	//   ....[3]....
        /*008c*/ 	.word	0x00001bb0


	//   ....[4]....
        /*0090*/ 	.word	0x00001be0


	//   ....[5]....
        /*0094*/ 	.word	0x00001bf0


	//   ....[6]....
        /*0098*/ 	.word	0x00001c20


	//   ....[7]....
        /*009c*/ 	.word	0x00001c30


	//   ....[8]....
        /*00a0*/ 	.word	0x00001c60


	//   ....[9]....
        /*00a4*/ 	.word	0x00001c80


	//   ....[10]....
        /*00a8*/ 	.word	0x000063d0


	//   ....[11]....
        /*00ac*/ 	.word	0x00006490


	//   ....[12]....
        /*00b0*/ 	.word	0x000064f0


	//   ....[13]....
        /*00b4*/ 	.word	0x00006550


	//   ....[14]....
        /*00b8*/ 	.word	0x000065c0


	//   ....[15]....
        /*00bc*/ 	.word	0x00006620


	//   ....[16]....
        /*00c0*/ 	.word	0x00006690


	//   ....[17]....
        /*00c4*/ 	.word	0x000066f0


	//   ....[18]....
        /*00c8*/ 	.word	0x00006760


	//   ....[19]....
        /*00cc*/ 	.word	0x000067b0


	//----- nvinfo : EIATTR_VRC_CTA_INIT_COUNT
	.align		4
.L_1963:
        /*00d0*/ 	.byte	0x02, 0x4a
	.zero		1
	.zero		1


	//----- nvinfo : EIATTR_EXIT_INSTR_OFFSETS
	.align		4
        /*00d4*/ 	.byte	0x04, 0x1c
        /*00d6*/ 	.short	(.L_1965 - .L_1964)


	//   ....[0]....
.L_1964:
        /*00d8*/ 	.word	0x00006340


	//   ....[1]....
        /*00dc*/ 	.word	0x00006370


	//----- nvinfo : EIATTR_MAX_THREADS
	.align		4
.L_1965:
        /*00e0*/ 	.byte	0x04, 0x05
        /*00e2*/ 	.short	(.L_1967 - .L_1966)
.L_1966:
        /*00e4*/ 	.word	0x00000080
        /*00e8*/ 	.word	0x00000001
        /*00ec*/ 	.word	0x00000001


	//----- nvinfo : EIATTR_CRS_STACK_SIZE
	.align		4
.L_1967:
        /*00f0*/ 	.byte	0x04, 0x1e
        /*00f2*/ 	.short	(.L_1969 - .L_1968)
.L_1968:
        /*00f4*/ 	.word	0x00000000


	//----- nvinfo : EIATTR_CBANK_PARAM_SIZE
	.align		4
.L_1969:
        /*00f8*/ 	.byte	0x03, 0x19
        /*00fa*/ 	.short	0x0128


	//----- nvinfo : EIATTR_PARAM_CBANK
	.align		4
        /*00fc*/ 	.byte	0x04, 0x0a
        /*00fe*/ 	.short	(.L_1971 - .L_1970)
	.align		4
.L_1970:
        /*0100*/ 	.word	index@(.nv.constant0._ZN10layer_norm13ln_bwd_kernelINS_13Kernel_traitsIf13__nv_bfloat16S2_S2_fjLj768ELj1ELj4ELj1ELj16ENS_18Kernel_traits_baseILj768EfS2_S2_S2_fjLj128EEEEELb0ELb0ELb1ELb0EEEvNS_9BwdParamsE)
        /*0104*/ 	.short	0x0380
        /*0106*/ 	.short	0x0128


	//----- nvinfo : EIATTR_SW_WAR
	.align		4
.L_1971:
        /*0108*/ 	.byte	0x04, 0x36
        /*010a*/ 	.short	(.L_1973 - .L_1972)
.L_1972:
        /*010c*/ 	.word	0x00000008
.L_1973:


//--------------------- .nv.info._ZN10layer_norm13ln_bwd_kernelINS_13Kernel_traitsIf13__nv_bfloat16S2_S2_fjLj768ELj1ELj4ELj1ELj16ENS_18Kernel_traits_baseILj768EfS2_S2_S2_fjLj128EEEEELb0ELb0ELb1ELb1EEEvNS_9BwdParamsE --------------------------
	.section	.nv.info._ZN10layer_norm13ln_bwd_kernelINS_13Kernel_traitsIf13__nv_bfloat16S2_S2_fjLj768ELj1ELj4ELj1ELj16ENS_18Kernel_traits_baseILj768EfS2_S2_S2_fjLj128EEEEELb0ELb0ELb1ELb1EEEvNS_9BwdParamsE,"",@"SHT_CUDA_INFO"
	.sectionflags	@""
	.align	4


	//----- nvinfo : EIATTR_CUDA_API_VERSION
	.align		4
        /*0000*/ 	.byte	0x04, 0x37
        /*0002*/ 	.short	(.L_1975 - .L_1974)
.L_1974:
        /*0004*/ 	.word	0x00000082


	//----- nvinfo : EIATTR_KPARAM_INFO
	.align		4
.L_1975:
        /*0008*/ 	.byte	0x04, 0x17
        /*000a*/ 	.short	(.L_1977 - .L_1976)
.L_1976:
        /*000c*/ 	.word	0x00000000
        /*0010*/ 	.short	0x0000
        /*0012*/ 	.short	0x0000
        /*0014*/ 	.byte	0x00, 0xf0, 0xa1, 0x04


	//----- nvinfo : EIATTR_SPARSE_MMA_MASK
	.align		4
.L_1977:
        /*0018*/ 	.byte	0x03, 0x50
        /*001a*/ 	.short	0x0000


	//----- nvinfo : EIATTR_MAXREG_COUNT
	.align		4
        /*001c*/ 	.byte	0x03, 0x1b
        /*001e*/ 	.short	0x00ff


	//----- nvinfo : EIATTR_NUM_BARRIERS
	.align		4
        /*0020*/ 	.byte	0x02, 0x4c
        /*0022*/ 	.byte	0x01
	.zero		1


	//----- nvinfo : EIATTR_MERCURY_ISA_VERSION
	.align		4
        /*0024*/ 	.byte	0x03, 0x5f
        /*0026*/ 	.short	0x0101


	//----- nvinfo : EIATTR_COOP_GROUP_MASK_REGIDS
	.align		4
        /*0028*/ 	.byte	0x04, 0x29
        /*002a*/ 	.short	(.L_1979 - .L_1978)


	//   ....[0]....
.L_1978:
        /*002c*/ 	.word	0xffffffff


	//   ....[1]....
        /*0030*/ 	.word	0xffffffff


	//   ....[2]....
        /*0034*/ 	.word	0xffffffff


	//   ....[3]....
        /*0038*/ 	.word	0xffffffff


	//   ....[4]....
        /*003c*/ 	.word	0xffffffff


	//   ....[5]....
        /*0040*/ 	.word	0xffffffff


	//   ....[6]....
        /*0044*/ 	.word	0xffffffff


	//   ....[7]....
        /*0048*/ 	.word	0xffffffff


	//   ....[8]....
        /*004c*/ 	.word	0xffffffff


	//   ....[9]....
        /*0050*/ 	.word	0xffffffff


	//   ....[10]....
        /*0054*/ 	.word	0x050000a3


	//   ....[11]....
        /*0058*/ 	.word	0x050000a3


	//   ....[12]....
        /*005c*/ 	.word	0x050000a3


	//   ....[13]....
        /*0060*/ 	.word	0x050000a3


	//   ....[14]....
        /*0064*/ 	.word	0x050000a3


	//   ....[15]....
        /*0068*/ 	.word	0x050000a3


	//   ....[16]....
        /*006c*/ 	.word	0x050000a3


	//   ....[17]....
        /*0070*/ 	.word	0x050000a3


	//   ....[18]....
        /*0074*/ 	.word	0x050000a3


	//   ....[19]....
        /*0078*/ 	.word	0x050000a3


	//----- nvinfo : EIATTR_COOP_GROUP_INSTR_OFFSETS
	.align		4
.L_1979:
        /*007c*/ 	.byte	0x04, 0x28
        /*007e*/ 	.short	(.L_1981 - .L_1980)


	//   ....[0]....
.L_1980:
        /*0080*/ 	.word	0x00001760


	//   ....[1]....
        /*0084*/ 	.word	0x00001790


	//   ....[2]....
        /*0088*/ 	.word	0x000017d0


	//   ....[3]....
        /*008c*/ 	.word	0x000017f0


	//   ....[4]....
        /*0090*/ 	.word	0x00001840


	//   ....[5]....
        /*0094*/ 	.word	0x00001850


	//   ....[6]....
        /*0098*/ 	.word	0x00001880


	//   ....[7]....
        /*009c*/ 	.word	0x000018a0


	//   ....[8]....
        /*00a0*/ 	.word	0x000018e0


	//   ....[9]....
        /*00a4*/ 	.word	0x00001900


	//   ....[10]....
        /*00a8*/ 	.word	0x00005be0


	//   ....[11]....
        /*00ac*/ 	.word	0x00005c80


	//   ....[12]....
        /*00b0*/ 	.word	0x00005d00


	//   ....[13]....
        /*00b4*/ 	.word	0x00005d70


	//   ....[14]....
        /*00b8*/ 	.word	0x00005df0


	//   ....[15]....
        /*00bc*/ 	.word	0x00005e60


	//   ....[16]....
        /*00c0*/ 	.word	0x00005ed0


	//   ....[17]....
        /*00c4*/ 	.word	0x00005f20


	//   ....[18]....
        /*00c8*/ 	.word	0x00005fa0


	//   ....[19]....
        /*00cc*/ 	.word	0x00006010


	//----- nvinfo : EIATTR_VRC_CTA_INIT_COUNT
	.align		4
.L_1981:
        /*00d0*/ 	.byte	0x02, 0x4a
	.zero		1
	.zero		1


	//----- nvinfo : EIATTR_EXIT_INSTR_OFFSETS
	.align		4
        /*00d4*/ 	.byte	0x04, 0x1c
        /*00d6*/ 	.short	(.L_1983 - .L_1982)


	//   ....[0]....
.L_1982:
        /*00d8*/ 	.word	0x00005b70


	//----- nvinfo : EIATTR_MAX_THREADS
	.align		4
.L_1983:
        /*00dc*/ 	.byte	0x04, 0x05
        /*00de*/ 	.short	(.L_1985 - .L_1984)
.L_1984:
        /*00e0*/ 	.word	0x00000080
        /*00e4*/ 	.word	0x00000001
        /*00e8*/ 	.word	0x00000001


	//----- nvinfo : EIATTR_CRS_STACK_SIZE
	.align		4
.L_1985:
        /*00ec*/ 	.byte	0x04, 0x1e
        /*00ee*/ 	.short	(.L_1987 - .L_1986)
.L_1986:
        /*00f0*/ 	.word	0x00000000


	//----- nvinfo : EIATTR_CBANK_PARAM_SIZE
	.align		4
.L_1987:
        /*00f4*/ 	.byte	0x03, 0x19
        /*00f6*/ 	.short	0x0128


	//----- nvinfo : EIATTR_PARAM_CBANK
	.align		4
        /*00f8*/ 	.byte	0x04, 0x0a
        /*00fa*/ 	.short	(.L_1989 - .L_1988)
	.align		4
.L_1988:
        /*00fc*/ 	.word	index@(.nv.constant0._ZN10layer_norm13ln_bwd_kernelINS_13Kernel_traitsIf13__nv_bfloat16S2_S2_fjLj768ELj1ELj4ELj1ELj16ENS_18Kernel_traits_baseILj768EfS2_S2_S2_fjLj128EEEEELb0ELb0ELb1ELb1EEEvNS_9BwdParamsE)
        /*0100*/ 	.short	0x0380
        /*0102*/ 	.short	0x0128


	//----- nvinfo : EIATTR_SW_WAR
	.align		4
.L_1989:
        /*0104*/ 	.byte	0x04, 0x36
        /*0106*/ 	.short	(.L_1991 - .L_1990)
.L_1990:
        /*0108*/ 	.word	0x00000008
.L_1991:


//--------------------- .nv.info._ZN10layer_norm13ln_bwd_kernelINS_13Kernel_traitsIf13__nv_bfloat16S2_S2_fjLj768ELj1ELj4ELj1ELj16ENS_18Kernel_traits_baseILj768EfS2_S2_S2_fjLj128EEEEELb0ELb1ELb0ELb0EEEvNS_9BwdParamsE --------------------------
	.section	.nv.info._ZN10layer_norm13ln_bwd_kernelINS_13Kernel_traitsIf13__nv_bfloat16S2_S2_fjLj768ELj1ELj4ELj1ELj16ENS_18Kernel_traits_baseILj768EfS2_S2_S2_fjLj128EEEEELb0ELb1ELb0ELb0EEEvNS_9BwdParamsE,"",@"SHT_CUDA_INFO"
	.sectionflags	@""
	.align	4


	//----- nvinfo : EIATTR_CUDA_API_VERSION
	.align		4
        /*0000*/ 	.byte	0x04, 0x37
        /*0002*/ 	.short	(.L_1993 - .L_1992)
.L_1992:
        /*0004*/ 	.word	0x00000082


	//----- nvinfo : EIATTR_KPARAM_INFO
	.align		4
.L_1993:
        /*0008*/ 	.byte	0x04, 0x17
        /*000a*/ 	.short	(.L_1995 - .L_1994)
.L_1994:
        /*000c*/ 	.word	0x00000000
        /*0010*/ 	.short	0x0000
        /*0012*/ 	.short	0x0000
        /*0014*/ 	.byte	0x00, 0xf0, 0xa1, 0x04


	//----- nvinfo : EIATTR_SPARSE_MMA_MASK
	.align		4
.L_1995:
        /*0018*/ 	.byte	0x03, 0x50
        /*001a*/ 	.short	0x0000


	//----- nvinfo : EIATTR_MAXREG_COUNT
	.align		4
        /*001c*/ 	.byte	0x03, 0x1b
        /*001e*/ 	.short	0x00ff


	//----- nvinfo : EIATTR_NUM_BARRIERS
	.align		4
        /*0020*/ 	.byte	0x02, 0x4c
        /*0022*/ 	.byte	0x01
	.zero		1


	//----- nvinfo : EIATTR_MERCURY_ISA_VERSION
	.align		4
        /*0024*/ 	.byte	0x03, 0x5f
        /*0026*/ 	.short	0x0101


	//----- nvinfo : EIATTR_COOP_GROUP_MASK_REGIDS
	.align		4
        /*0028*/ 	.byte	0x04, 0x29
        /*002a*/ 	.short	(.L_1997 - .L_1996)


	//   ....[0]....
.L_1996:
        /*002c*/ 	.word	0xffffffff


	//   ....[1]....
        /*0030*/ 	.word	0xffffffff


	//   ....[2]....
        /*0034*/ 	.word	0xffffffff


	//   ....[3]....
        /*0038*/ 	.word	0xffffffff


	//   ....[4]....
        /*003c*/ 	.word	0xffffffff


	//   ....[5]....
        /*0040*/ 	.word	0xffffffff


	//   ....[6]....
        /*0044*/ 	.word	0xffffffff


	//   ....[7]....
        /*0048*/ 	.word	0xffffffff


	//   ....[8]....
        /*004c*/ 	.word	0xffffffff


	//   ....[9]....
        /*0050*/ 	.word	0xffffffff


	//   ....[10]....
        /*0054*/ 	.word	0x050000c8


	//   ....[11]....
        /*0058*/ 	.word	0x050000c8


	//   ....[12]....
        /*005c*/ 	.word	0x050000c8


	//   ....[13]....
        /*0060*/ 	.word	0x050000c8


	//   ....[14]....
        /*0064*/ 	.word	0x050000c8


	//   ....[15]....
        /*0068*/ 	.word	0x050000c8


	//   ....[16]....
        /*006c*/ 	.word	0x050000c8


	//   ....[17]....
        /*0070*/ 	.word	0x050000c8


	//   ....[18]....
        /*0074*/ 	.word	0x050000c8


	//   ....[19]....
        /*0078*/ 	.word	0x050000c8


	//----- nvinfo : EIATTR_COOP_GROUP_INSTR_OFFSETS
	.align		4
.L_1997:
        /*007c*/ 	.byte	0x04, 0x28
        /*007e*/ 	.short	(.L_1999 - .L_1998)


	//   ....[0]....
.L_1998:
        /*0080*/ 	.word	0x00002c40


	//   ....[1]....
        /*0084*/ 	.word	0x00002c50


	//   ....[2]....
        /*0088*/ 	.word	0x00002c80


	//   ....[3]....
        /*008c*/ 	.word	0x00002c90


	//   ....[4]....
        /*0090*/ 	.word	0x00002cc0


	//   ....[5]....
        /*0094*/ 	.word	0x00002cd0


	//   ....[6]....
        /*0098*/ 	.word	0x00002d00


	//   ....[7]....
        /*009c*/ 	.word	0x00002d10


	//   ....[8]....
        /*00a0*/ 	.word	0x00002d40


	//   ....[9]....
        /*00a4*/ 	.word	0x00002d50


	//   ....[10]....
        /*00a8*/ 	.word	0x00007e10


	//   ....[11]....
        /*00ac*/ 	.word	0x00007ea0


	//   ....[12]....
        /*00b0*/ 	.word	0x00007f10


	//   ....[13]....
        /*00b4*/ 	.word	0x00007f70


	//   ....[14]....
        /*00b8*/ 	.word	0x00007fe0


	//   ....[15]....
        /*00bc*/ 	.word	0x00008040


	//   ....[16]....
        /*00c0*/ 	.word	0x000080b0


	//   ....[17]....
        /*00c4*/ 	.word	0x00008110


	//   ....[18]....
        /*00c8*/ 	.word	0x00008180


	//   ....[19]....
        /*00cc*/ 	.word	0x000081e0


	//----- nvinfo : EIATTR_VRC_CTA_INIT_COUNT
	.align		4
.L_1999:
        /*00d0*/ 	.byte	0x02, 0x4a
	.zero		1
	.zero		1


	//----- nvinfo : EIATTR_EXIT_INSTR_OFFSETS
	.align		4
        /*00d4*/ 	.byte	0x04, 0x1c
        /*00d6*/ 	.short	(.L_2001 - .L_2000)


	//   ....[0]....
.L_2000:
        /*00d8*/ 	.word	0x00007d20


	//   ....[1]....
        /*00dc*/ 	.word	0x00007da0


	//----- nvinfo : EIATTR_MAX_THREADS
	.align		4
.L_2001:
        /*00e0*/ 	.byte	0x04, 0x05
        /*00e2*/ 	.short	(.L_2003 - .L_2002)
.L_2002:
        /*00e4*/ 	.word	0x00000080
        /*00e8*/ 	.word	0x00000001
        /*00ec*/ 	.word	0x00000001


	//----- nvinfo : EIATTR_CRS_STACK_SIZE
	.align		4
.L_2003:
        /*00f0*/ 	.byte	0x04, 0x1e
        /*00f2*/ 	.short	(.L_2005 - .L_2004)
.L_2004:
        /*00f4*/ 	.word	0x00000000


	//----- nvinfo : EIATTR_CBANK_PARAM_SIZE
	.align		4
.L_2005:
        /*00f8*/ 	.byte	0x03, 0x19
        /*00fa*/ 	.short	0x0128


	//----- nvinfo : EIATTR_PARAM_CBANK
	.align		4
        /*00fc*/ 	.byte	0x04, 0x0a
        /*00fe*/ 	.short	(.L_2007 - .L_2006)
	.align		4
.L_2006:
        /*0100*/ 	.word	index@(.nv.constant0._ZN10layer_norm13ln_bwd_kernelINS_13Kernel_traitsIf13__nv_bfloat16S2_S2_fjLj768ELj1ELj4ELj1ELj16ENS_18Kernel_traits_baseILj768EfS2_S2_S2_fjLj128EEEEELb0ELb1ELb0ELb0EEEvNS_9BwdParamsE)
        /*0104*/ 	.short	0x0380
        /*0106*/ 	.short	0x0128


	//----- nvinfo : EIATTR_SW_WAR
	.align		4
.L_2007:
        /*0108*/ 	.byte	0x04, 0x36
        /*010a*/ 	.short	(.L_2009 - .L_2008)
.L_2008:
        /*010c*/ 	.word	0x00000008
.L_2009:


//--------------------- .nv.info._ZN10layer_norm13ln_bwd_kernelINS_13Kernel_traitsIf13__nv_bfloat16S2_S2_fjLj768ELj1ELj4ELj1ELj16ENS_18Kernel_traits_baseILj768EfS2_S2_S2_fjLj128EEEEELb0ELb1ELb0ELb1EEEvNS_9BwdParamsE --------------------------
	.section	.nv.info._ZN10layer_norm13ln_bwd_kernelINS_13Kernel_traitsIf13__nv_bfloat16S2_S2_fjLj768ELj1ELj4ELj1ELj16ENS_18Kernel_traits_baseILj768EfS2_S2_S2_fjLj128EEEEELb0ELb1ELb0ELb1EEEvNS_9BwdParamsE,"",@"SHT_CUDA_INFO"
	.sectionflags	@""
	.align	4


	//----- nvinfo : EIATTR_CUDA_API_VERSION
	.align		4
        /*0000*/ 	.byte	0x04, 0x37
        /*0002*/ 	.short	(.L_2011 - .L_2010)
.L_2010:
        /*0004*/ 	.word	0x00000082


	//----- nvinfo : EIATTR_KPARAM_INFO
	.align		4
.L_2011:
        /*0008*/ 	.byte	0x04, 0x17
        /*000a*/ 	.short	(.L_2013 - .L_2012)
.L_2012:
        /*000c*/ 	.word	0x00000000
        /*0010*/ 	.short	0x0000
        /*0012*/ 	.short	0x0000
        /*0014*/ 	.byte	0x00, 0xf0, 0xa1, 0x04


	//----- nvinfo : EIATTR_SPARSE_MMA_MASK
	.align		4
.L_2013:
        /*0018*/ 	.byte	0x03, 0x50
        /*001a*/ 	.short	0x0000


	//----- nvinfo : EIATTR_MAXREG_COUNT
	.align		4
        /*001c*/ 	.byte	0x03, 0x1b
        /*001e*/ 	.short	0x00ff


	//----- nvinfo : EIATTR_NUM_BARRIERS
	.align		4
        /*0020*/ 	.byte	0x02, 0x4c
        /*0022*/ 	.byte	0x01
	.zero		1


	//----- nvinfo : EIATTR_MERCURY_ISA_VERSION
	.align		4
        /*0024*/ 	.byte	0x03, 0x5f
        /*0026*/ 	.short	0x0101


	//----- nvinfo : EIATTR_COOP_GROUP_MASK_REGIDS
	.align		4
        /*0028*/ 	.byte	0x04, 0x29
        /*002a*/ 	.short	(.L_2015 - .L_2014)


	//   ....[0]....
.L_2014:
        /*002c*/ 	.word	0xffffffff


	//   ....[1]....
        /*0030*/ 	.word	0xffffffff


	//   ....[2]....
        /*0034*/ 	.word	0xffffffff


	//   ....[3]....
        /*0038*/ 	.word	0xffffffff


	//   ....[4]....
        /*003c*/ 	.word	0xffffffff


	//   ....[5]....
        /*0040*/ 	.word	0xffffffff


	//   ....[6]....
        /*0044*/ 	.word	0xffffffff


	//   ....[7]....
        /*0048*/ 	.word	0xffffffff


	//   ....[8]....
        /*004c*/ 	.word	0xffffffff


	//   ....[9]....
        /*0050*/ 	.word	0xffffffff


	//   ....[10]....
        /*0054*/ 	.word	0x05000055


	//   ....[11]....
        /*0058*/ 	.word	0x05000055


	//   ....[12]....
        /*005c*/ 	.word	0x05000055


	//   ....[13]....
        /*0060*/ 	.word	0x05000055


	//   ....[14]....
        /*0064*/ 	.word	0x05000055


	//   ....[15]....
        /*0068*/ 	.word	0x05000055


	//   ....[16]....
        /*006c*/ 	.word	0x05000055


	//   ....[17]....
        /*0070*/ 	.word	0x05000055


	//   ....[18]....
        /*0074*/ 	.word	0x05000055


	//   ....[19]....
        /*0078*/ 	.word	0x05000055


	//----- nvinfo : EIATTR_COOP_GROUP_INSTR_OFFSETS
	.align		4
.L_2015:
        /*007c*/ 	.byte	0x04, 0x28
        /*007e*/ 	.short	(.L_2017 - .L_2016)


	//   ....[0]....
.L_2016:
        /*0080*/ 	.word	0x000028e0


	//   ....[1]....
        /*0084*/ 	.word	0x000028f0


	//   ....[2]....
        /*0088*/ 	.word	0x00002920


	//   ....[3]....
        /*008c*/ 	.word	0x00002930


	//   ....[4]....
        /*0090*/ 	.word	0x00002960


	//   ....[5]....
        /*0094*/ 	.word	0x00002970


	//   ....[6]....
        /*0098*/ 	.word	0x000029a0


	//   ....[7]....
        /*009c*/ 	.word	0x000029b0


	//   ....[8]....
        /*00a0*/ 	.word	0x000029e0


	//   ....[9]....
        /*00a4*/ 	.word	0x000029f0


	//   ....[10]....
        /*00a8*/ 	.word	0x00007840


	//   ....[11]....
        /*00ac*/ 	.word	0x000078d0


	//   ....[12]....
        /*00b0*/ 	.word	0x00007940


	//   ....[13]....
        /*00b4*/ 	.word	0x000079a0


	//   ....[14]....
        /*00b8*/ 	.word	0x00007a10


	//   ....[15]....
        /*00bc*/ 	.word	0x00007a70


	//   ....[16]....
        /*00c0*/ 	.word	0x00007ae0


	//   ....[17]....
        /*00c4*/ 	.word	0x00007b40


	//   ....[18]....
        /*00c8*/ 	.word	0x00007bb0


	//   ....[19]....
        /*00cc*/ 	.word	0x00007c10


	//----- nvinfo : EIATTR_VRC_CTA_INIT_COUNT
	.align		4
.L_2017:
        /*00d0*/ 	.byte	0x02, 0x4a
	.zero		1
	.zero		1


	//----- nvinfo : EIATTR_EXIT_INSTR_OFFSETS
	.align		4
        /*00d4*/ 	.byte	0x04, 0x1c
        /*00d6*/ 	.short	(.L_2019 - .L_2018)


	//   ....[0]....
.L_2018:
        /*00d8*/ 	.word	0x000077d0


	//----- nvinfo : EIATTR_MAX_THREADS
	.align		4
.L_2019:
        /*00dc*/ 	.byte	0x04, 0x05
        /*00de*/ 	.short	(.L_2021 - .L_2020)
.L_2020:
        /*00e0*/ 	.word	0x00000080
        /*00e4*/ 	.word	0x00000001
        /*00e8*/ 	.word	0x00000001


	//----- nvinfo : EIATTR_CRS_STACK_SIZE
	.align		4
.L_2021:
        /*00ec*/ 	.byte	0x04, 0x1e
        /*00ee*/ 	.short	(.L_2023 - .L_2022)
.L_2022:
        /*00f0*/ 	.word	0x00000000


	//----- nvinfo : EIATTR_CBANK_PARAM_SIZE
	.align		4
.L_2023:
        /*00f4*/ 	.byte	0x03, 0x19
        /*00f6*/ 	.short	0x0128


	//----- nvinfo : EIATTR_PARAM_CBANK
	.align		4
        /*00f8*/ 	.byte	0x04, 0x0a
        /*00fa*/ 	.short	(.L_2025 - .L_2024)
	.align		4
.L_2024:
        /*00fc*/ 	.word	index@(.nv.constant0._ZN10layer_norm13ln_bwd_kernelINS_13Kernel_traitsIf13__nv_bfloat16S2_S2_fjLj768ELj1ELj4ELj1ELj16ENS_18Kernel_traits_baseILj768EfS2_S2_S2_fjLj128EEEEELb0ELb1ELb0ELb1EEEvNS_9BwdParamsE)
        /*0100*/ 	.short	0x0380
        /*0102*/ 	.short	0x0128


	//----- nvinfo : EIATTR_SW_WAR
	.align		4
.L_2025:
        /*0104*/ 	.byte	0x04, 0x36
        /*0106*/ 	.short	(.L_2027 - .L_2026)
.L_2026:
        /*0108*/ 	.word	0x00000008
.L_2027:


//--------------------- .nv.info._ZN10layer_norm13ln_bwd_kernelINS_13Kernel_traitsIf13__nv_bfloat16S2_S2_fjLj768ELj1ELj4ELj1ELj16ENS_18Kernel_traits_baseILj768EfS2_S2_S2_fjLj128EEEEELb0ELb1ELb1ELb0EEEvNS_9BwdParamsE --------------------------
	.section	.nv.info._ZN10layer_norm13ln_bwd_kernelINS_13Kernel_traitsIf13__nv_bfloat16S2_S2_fjLj768ELj1ELj4ELj1ELj16ENS_18Kernel_traits_baseILj768EfS2_S2_S2_fjLj128EEEEELb0ELb1ELb1ELb0EEEvNS_9BwdParamsE,"",@"SHT_CUDA_INFO"
	.sectionflags	@""
	.align	4


	//----- nvinfo : EIATTR_CUDA_API_VERSION
	.align		4
        /*0000*/ 	.byte	0x04, 0x37
        /*0002*/ 	.short	(.L_2029 - .L_2028)
.L_2028:
        /*0004*/ 	.word	0x00000082


	//----- nvinfo : EIATTR_KPARAM_INFO
	.align		4
.L_2029:
        /*0008*/ 	.byte	0x04, 0x17
        /*000a*/ 	.short	(.L_2031 - .L_2030)
.L_2030:
        /*000c*/ 	.word	0x00000000
        /*0010*/ 	.short	0x0000
        /*0012*/ 	.short	0x0000
        /*0014*/ 	.byte	0x00, 0xf0, 0xa1, 0x04


	//----- nvinfo : EIATTR_SPARSE_MMA_MASK
	.align		4
.L_2031:
        /*0018*/ 	.byte	0x03, 0x50
        /*001a*/ 	.short	0x0000


	//----- nvinfo : EIATTR_MAXREG_COUNT
	.align		4
        /*001c*/ 	.byte	0x03, 0x1b
        /*001e*/ 	.short	0x00ff


	//----- nvinfo : EIATTR_NUM_BARRIERS
	.align		4
        /*0020*/ 	.byte	0x02, 0x4c
        /*0022*/ 	.byte	0x01
	.zero		1


	//----- nvinfo : EIATTR_MERCURY_ISA_VERSION
	.align		4
        /*0024*/ 	.byte	0x03, 0x5f
        /*0026*/ 	.short	0x0101


	//----- nvinfo : EIATTR_COOP_GROUP_MASK_REGIDS
	.align		4
        /*0028*/ 	.byte	0x04, 0x29
        /*002a*/ 	.short	(.L_2033 - .L_2032)


	//   ....[0]....
.L_2032:
        /*002c*/ 	.word	0xffffffff


	//   ....[1]....
        /*0030*/ 	.word	0xffffffff


	//   ....[2]....
        /*0034*/ 	.word	0xffffffff


	//   ....[3]....
        /*0038*/ 	.word	0xffffffff


	//   ....[4]....
        /*003c*/ 	.word	0xffffffff


	//   ....[5]....
        /*0040*/ 	.word	0xffffffff


	//   ....[6]....
        /*0044*/ 	.word	0xffffffff


	//   ....[7]....
        /*0048*/ 	.word	0xffffffff


	//   ....[8]....
        /*004c*/ 	.word	0xffffffff


	//   ....[9]....
        /*0050*/ 	.word	0xffffffff


	//   ....[10]....
        /*0054*/ 	.word	0x050000d0


	//   ....[11]....
        /*0058*/ 	.word	0x050000d0


	//   ....[12]....
        /*005c*/ 	.word	0x050000d0


	//   ....[13]....
        /*0060*/ 	.word	0x050000d0


	//   ....[14]....
        /*0064*/ 	.word	0x050000d0


	//   ....[15]....
        /*0068*/ 	.word	0x050000d0


	//   ....[16]....
        /*006c*/ 	.word	0x050000d0


	//   ....[17]....
        /*0070*/ 	.word	0x050000d0


	//   ....[18]....
        /*0074*/ 	.word	0x050000d0


	//   ....[19]....
        /*0078*/ 	.word	0x050000d0


	//----- nvinfo : EIATTR_COOP_GROUP_INSTR_OFFSETS
	.align		4
.L_2033:
        /*007c*/ 	.byte	0x04, 0x28
        /*007e*/ 	.short	(.L_2035 - .L_2034)


	//   ....[0]....
.L_2034:
        /*0080*/ 	.word	0x00001d80


	//   ....[1]....
        /*0084*/ 	.word	0x00001d90


	//   ....[2]....
        /*0088*/ 	.word	0x00001dc0


	//   ....[3]....
        /*008c*/ 	.word	0x00001dd0


	//   ....[4]....
        /*0090*/ 	.word	0x00001e00


	//   ....[5]....
        /*0094*/ 	.word	0x00001e10


	//   ....[6]....
        /*0098*/ 	.word	0x00001e40


	//   ....[7]....
        /*009c*/ 	.word	0x00001e50


	//   ....[8]....
        /*00a0*/ 	.word	0x00001e80


	//   ....[9]....
        /*00a4*/ 	.word	0x00001e90


	//   ....[10]....
        /*00a8*/ 	.word	0x00008760


	//   ....[11]....
        /*00ac*/ 	.word	0x000087f0


	//   ....[12]....
        /*00b0*/ 	.word	0x00008860


	//   ....[13]....
        /*00b4*/ 	.word	0x000088c0


	//   ....[14]....
        /*00b8*/ 	.word	0x00008930


	//   ....[15]....
        /*00bc*/ 	.word	0x00008990


	//   ....[16]....
        /*00c0*/ 	.word	0x00008a00


	//   ....[17]....
        /*00c4*/ 	.word	0x00008a60


	//   ....[18]....
        /*00c8*/ 	.word	0x00008ad0


	//   ....[19]....
        /*00cc*/ 	.word	0x00008b30


	//----- nvinfo : EIATTR_VRC_CTA_INIT_COUNT
	.align		4
.L_2035:
        /*00d0*/ 	.byte	0x02, 0x4a
	.zero		1
	.zero		1


	//----- nvinfo : EIATTR_EXIT_INSTR_OFFSETS
	.align		4
        /*00d4*/ 	.byte	0x04, 0x1c
        /*00d6*/ 	.short	(.L_2037 - .L_2036)


	//   ....[0]....
.L_2036:
        /*00d8*/ 	.word	0x00008670


	//   ....[1]....
        /*00dc*/ 	.word	0x000086f0


	//----- nvinfo : EIATTR_MAX_THREADS
	.align		4
.L_2037:
        /*00e0*/ 	.byte	0x04, 0x05
        /*00e2*/ 	.short	(.L_2039 - .L_2038)
.L_2038:
        /*00e4*/ 	.word	0x00000080
        /*00e8*/ 	.word	0x00000001
        /*00ec*/ 	.word	0x00000001


	//----- nvinfo : EIATTR_CRS_STACK_SIZE
	.align		4
.L_2039:
        /*00f0*/ 	.byte	0x04, 0x1e
        /*00f2*/ 	.short	(.L_2041 - .L_2040)
.L_2040:
        /*00f4*/ 	.word	0x00000000


	//----- nvinfo : EIATTR_CBANK_PARAM_SIZE
	.align		4
.L_2041:
        /*00f8*/ 	.byte	0x03, 0x19
        /*00fa*/ 	.short	0x0128


	//----- nvinfo : EIATTR_PARAM_CBANK
	.align		4
        /*00fc*/ 	.byte	0x04, 0x0a
        /*00fe*/ 	.short	(.L_2043 - .L_2042)
	.align		4
.L_2042:
        /*0100*/ 	.word	index@(.nv.constant0._ZN10layer_norm13ln_bwd_kernelINS_13Kernel_traitsIf13__nv_bfloat16S2_S2_fjLj768ELj1ELj4ELj1ELj16ENS_18Kernel_traits_baseILj768EfS2_S2_S2_fjLj128EEEEELb0ELb1ELb1ELb0EEEvNS_9BwdParamsE)
        /*0104*/ 	.short	0x0380
        /*0106*/ 	.short	0x0128


	//----- nvinfo : EIATTR_SW_WAR
	.align		4
.L_2043:
        /*0108*/ 	.byte	0x04, 0x36
        /*010a*/ 	.short	(.L_2045 - .L_2044)
.L_2044:
        /*010c*/ 	.word	0x00000008
.L_2045:


//--------------------- .nv.info._ZN10layer_norm13ln_bwd_kernelINS_13Kernel_traitsIf13__nv_bfloat16S2_S2_fjLj768ELj1ELj4ELj1ELj16ENS_18Kernel_traits_baseILj768EfS2_S2_S2_fjLj128EEEEELb0ELb1ELb1ELb1EEEvNS_9BwdParamsE --------------------------
	.section	.nv.info._ZN10layer_norm13ln_bwd_kernelINS_13Kernel_traitsIf13__nv_bfloat16S2_S2_fjLj768ELj1ELj4ELj1ELj16ENS_18Kernel_traits_baseILj768EfS2_S2_S2_fjLj128EEEEELb0ELb1ELb1ELb1EEEvNS_9BwdParamsE,"",@"SHT_CUDA_INFO"
	.sectionflags	@""
	.align	4


	//----- nvinfo : EIATTR_CUDA_API_VERSION
	.align		4
        /*0000*/ 	.byte	0x04, 0x37
        /*0002*/ 	.short	(.L_2047 - .L_2046)
.L_2046:
        /*0004*/ 	.word	0x00000082


	//----- nvinfo : EIATTR_KPARAM_INFO
	.align		4
.L_2047:
        /*0008*/ 	.byte	0x04, 0x17
        /*000a*/ 	.short	(.L_2049 - .L_2048)
.L_2048:
        /*000c*/ 	.word	0x00000000
        /*0010*/ 	.short	0x0000
        /*0012*/ 	.short	0x0000
        /*0014*/ 	.byte	0x00, 0xf0, 0xa1, 0x04


	//----- nvinfo : EIATTR_SPARSE_MMA_MASK
	.align		4
.L_2049:
        /*0018*/ 	.byte	0x03, 0x50
        /*001a*/ 	.short	0x0000


	//----- nvinfo : EIATTR_MAXREG_COUNT
	.align		4
        /*001c*/ 	.byte	0x03, 0x1b
        /*001e*/ 	.short	0x00ff


	//----- nvinfo : EIATTR_NUM_BARRIERS
	.align		4
        /*0020*/ 	.byte	0x02, 0x4c
        /*0022*/ 	.byte	0x01
	.zero		1


	//----- nvinfo : EIATTR_MERCURY_ISA_VERSION
	.align		4
        /*0024*/ 	.byte	0x03, 0x5f
        /*0026*/ 	.short	0x0101


	//----- nvinfo : EIATTR_COOP_GROUP_MASK_REGIDS
	.align		4
        /*0028*/ 	.byte	0x04, 0x29
        /*002a*/ 	.short	(.L_2051 - .L_2050)


	//   ....[0]....
.L_2050:
        /*002c*/ 	.word	0xffffffff


	//   ....[1]....
        /*0030*/ 	.word	0xffffffff


	//   ....[2]....
        /*0034*/ 	.word	0xffffffff


	//   ....[3]....
        /*0038*/ 	.word	0xffffffff


	//   ....[4]....
        /*003c*/ 	.word	0xffffffff


	//   ....[5]....
        /*0040*/ 	.word	0xffffffff


	//   ....[6]....
        /*0044*/ 	.word	0xffffffff


	//   ....[7]....
        /*0048*/ 	.word	0xffffffff


	//   ....[8]....
        /*004c*/ 	.word	0xffffffff


	//   ....[9]....
        /*0050*/ 	.word	0xffffffff


	//   ....[10]....
        /*0054*/ 	.word	0x050000d2


	//   ....[11]....
        /*0058*/ 	.word	0x050000d2


	//   ....[12]....
        /*005c*/ 	.word	0x050000d2


	//   ....[13]....
        /*0060*/ 	.word	0x050000d2


	//   ....[14]....
        /*0064*/ 	.word	0x050000d2


	//   ....[15]....
        /*0068*/ 	.word	0x050000d2


	//   ....[16]....
        /*006c*/ 	.word	0x050000d2


	//   ....[17]....
        /*0070*/ 	.word	0x050000d2


	//   ....[18]....
        /*0074*/ 	.word	0x050000d2


	//   ....[19]....
        /*0078*/ 	.word	0x050000d2


	//----- nvinfo : EIATTR_COOP_GROUP_INSTR_OFFSETS
	.align		4
.L_2051:
        /*007c*/ 	.byte	0x04, 0x28
        /*007e*/ 	.short	(.L_2053 - .L_2052)


	//   ....[0]....
.L_2052:
        /*0080*/ 	.word	0x000018a0


	//   ....[1]....
        /*0084*/ 	.word	0x000018b0


	//   ....[2]....
        /*0088*/ 	.word	0x000018e0


	//   ....[3]....
        /*008c*/ 	.word	0x000018f0


	//   ....[4]....
        /*0090*/ 	.word	0x00001920


	//   ....[5]....
        /*0094*/ 	.word	0x00001930


	//   ....[6]....
        /*0098*/ 	.word	0x00001960


	//   ....[7]....
        /*009c*/ 	.word	0x00001970


	//   ....[8]....
        /*00a0*/ 	.word	0x000019a0


	//   ....[9]....
        /*00a4*/ 	.word	0x000019b0


	//   ....[10]....
        /*00a8*/ 	.word	0x00007ba0


	//   ....[11]....
        /*00ac*/ 	.word	0x00007c30


	//   ....[12]....
        /*00b0*/ 	.word	0x00007ca0


	//   ....[13]....
        /*00b4*/ 	.word	0x00007d00


	//   ....[14]....
        /*00b8*/ 	.word	0x00007d70


	//   ....[15]....
        /*00bc*/ 	.word	0x00007dd0


	//   ....[16]....
        /*00c0*/ 	.word	0x00007e40


	//   ....[17]....
        /*00c4*/ 	.word	0x00007ea0


	//   ....[18]....
        /*00c8*/ 	.word	0x00007f10


	//   ....[19]....
        /*00cc*/ 	.word	0x00007f60


	//----- nvinfo : EIATTR_VRC_CTA_INIT_COUNT
	.align		4
.L_2053:
        /*00d0*/ 	.byte	0x02, 0x4a
	.zero		1
	.zero		1


	//----- nvinfo : EIATTR_EXIT_INSTR_OFFSETS
	.align		4
        /*00d4*/ 	.byte	0x04, 0x1c
        /*00d6*/ 	.short	(.L_2055 - .L_2054)


	//   ....[0]....
.L_2054:
        /*00d8*/ 	.word	0x00007b30


	//----- nvinfo : EIATTR_MAX_THREADS
	.align		4
.L_2055:
        /*00dc*/ 	.byte	0x04, 0x05
        /*00de*/ 	.short	(.L_2057 - .L_2056)
.L_2056:
        /*00e0*/ 	.word	0x00000080
        /*00e4*/ 	.word	0x00000001
        /*00e8*/ 	.word	0x00000001


	//----- nvinfo : EIATTR_CRS_STACK_SIZE
	.align		4
.L_2057:
        /*00ec*/ 	.byte	0x04, 0x1e
        /*00ee*/ 	.short	(.L_2059 - .L_2058)
.L_2058:
        /*00f0*/ 	.word	0x00000000


	//----- nvinfo : EIATTR_CBANK_PARAM_SIZE
	.align		4
.L_2059:
        /*00f4*/ 	.byte	0x03, 0x19
        /*00f6*/ 	.short	0x0128


	//----- nvinfo : EIATTR_PARAM_CBANK
	.align		4
        /*00f8*/ 	.byte	0x04, 0x0a
        /*00fa*/ 	.short	(.L_2061 - .L_2060)
	.align		4
.L_2060:
        /*00fc*/ 	.word	index@(.nv.constant0._ZN10layer_norm13ln_bwd_kernelINS_13Kernel_traitsIf13__nv_bfloat16S2_S2_fjLj768ELj1ELj4ELj1ELj16ENS_18Kernel_traits_baseILj768EfS2_S2_S2_fjLj128EEEEELb0ELb1ELb1ELb1EEEvNS_9BwdParamsE)
        /*0100*/ 	.short	0x0380
        /*0102*/ 	.short	0x0128


	//----- nvinfo : EIATTR_SW_WAR
	.align		4
.L_2061:
        /*0104*/ 	.byte	0x04, 0x36
        /*0106*/ 	.short	(.L_2063 - .L_2062)
.L_2062:
        /*0108*/ 	.word	0x00000008
.L_2063:


//--------------------- .nv.info._ZN10layer_norm13ln_bwd_kernelINS_13Kernel_traitsIf13__nv_bfloat16S2_S2_fjLj768ELj1ELj4ELj1ELj16ENS_18Kernel_traits_baseILj768EfS2_S2_S2_fjLj128EEEEELb1ELb0ELb0ELb0EEEvNS_9BwdParamsE --------------------------
	.section	.nv.info._ZN10layer_norm13ln_bwd_kernelINS_13Kernel_traitsIf13__nv_bfloat16S2_S2_fjLj768ELj1ELj4ELj1ELj16ENS_18Kernel_traits_baseILj768EfS2_S2_S2_fjLj128EEEEELb1ELb0ELb0ELb0EEEvNS_9BwdParamsE,"",@"SHT_CUDA_INFO"
	.sectionflags	@""
	.align	4


	//----- nvinfo : EIATTR_CUDA_API_VERSION
	.align		4
        /*0000*/ 	.byte	0x04, 0x37
        /*0002*/ 	.short	(.L_2065 - .L_2064)
.L_2064:
        /*0004*/ 	.word	0x00000082


	//----- nvinfo : EIATTR_KPARAM_INFO
	.align		4
.L_2065:
        /*0008*/ 	.byte	0x04, 0x17
        /*000a*/ 	.short	(.L_2067 - .L_2066)
.L_2066:
        /*000c*/ 	.word	0x00000000
        /*0010*/ 	.short	0x0000
        /*0012*/ 	.short	0x0000
        /*0014*/ 	.byte	0x00, 0xf0, 0xa1, 0x04


	//----- nvinfo : EIATTR_SPARSE_MMA_MASK
	.align		4
.L_2067:
        /*0018*/ 	.byte	0x03, 0x50
        /*001a*/ 	.short	0x0000


	//----- nvinfo : EIATTR_MAXREG_COUNT
	.align		4
        /*001c*/ 	.byte	0x03, 0x1b
        /*001e*/ 	.short	0x00ff


	//----- nvinfo : EIATTR_NUM_BARRIERS
	.align		4
        /*0020*/ 	.byte	0x02, 0x4c
        /*0022*/ 	.byte	0x01
	.zero		1


	//----- nvinfo : EIATTR_MERCURY_ISA_VERSION
	.align		4
        /*0024*/ 	.byte	0x03, 0x5f
        /*0026*/ 	.short	0x0101


	//----- nvinfo : EIATTR_COOP_GROUP_MASK_REGIDS
	.align		4
        /*0028*/ 	.byte	0x04, 0x29
        /*002a*/ 	.short	(.L_2069 - .L_2068)


	//   ....[0]....
.L_2068:
        /*002c*/ 	.word	0xffffffff


	//   ....[1]....
        /*0030*/ 	.word	0xffffffff


	//   ....[2]....
        /*0034*/ 	.word	0xffffffff


	//   ....[3]....
        /*0038*/ 	.word	0xffffffff


	//   ....[4]....
        /*003c*/ 	.word	0xffffffff


	//   ....[5]....
        /*0040*/ 	.word	0xffffffff


	//   ....[6]....
        /*0044*/ 	.word	0xffffffff


	//   ....[7]....
        /*0048*/ 	.word	0xffffffff


	//   ....[8]....
        /*004c*/ 	.word	0xffffffff


	//   ....[9]....
        /*0050*/ 	.word	0xffffffff


	//   ....[10]....
        /*0054*/ 	.word	0x05000095


	//   ....[11]....
        /*0058*/ 	.word	0x05000095


	//   ....[12]....
        /*005c*/ 	.word	0x05000095


	//   ....[13]....
        /*0060*/ 	.word	0x05000095


	//   ....[14]....
        /*0064*/ 	.word	0x05000095


	//   ....[15]....
        /*0068*/ 	.word	0x05000095


	//   ....[16]....
        /*006c*/ 	.word	0x05000095


	//   ....[17]....
        /*0070*/ 	.word	0x05000095


	//   ....[18]....
        /*0074*/ 	.word	0x05000095


	//   ....[19]....
        /*0078*/ 	.word	0x05000095


	//----- nvinfo : EIATTR_COOP_GROUP_INSTR_OFFSETS
	.align		4
.L_2069:
        /*007c*/ 	.byte	0x04, 0x28
        /*007e*/ 	.short	(.L_2071 - .L_2070)


	//   ....[0]....
.L_2070:
        /*0080*/ 	.word	0x000019f0


	//   ....[1]....
        /*0084*/ 	.word	0x00001a00


	//   ....[2]....
        /*0088*/ 	.word	0x00001a30


	//   ....[3]....
        /*008c*/ 	.word	0x00001a40


	//   ....[4]....
        /*0090*/ 	.word	0x00001a70


	//   ....[5]....
        /*0094*/ 	.word	0x00001a80


	//   ....[6]....
        /*0098*/ 	.word	0x00001ab0


	//   ....[7]....
        /*009c*/ 	.word	0x00001ac0


	//   ....[8]....
        /*00a0*/ 	.word	0x00001af0


	//   ....[9]....
        /*00a4*/ 	.word	0x00001b00


	//   ....[10]....
        /*00a8*/ 	.word	0x00006290


	//   ....[11]....
        /*00ac*/ 	.word	0x00006320


	//   ....[12]....
        /*00b0*/ 	.word	0x00006390


	//   ....[13]....
        /*00b4*/ 	.word	0x000063f0


	//   ....[14]....
        /*00b8*/ 	.word	0x00006460


	//   ....[15]....
        /*00bc*/ 	.word	0x000064c0


	//   ....[16]....
        /*00c0*/ 	.word	0x00006530


	//   ....[17]....
        /*00c4*/ 	.word	0x00006590


	//   ....[18]....
        /*00c8*/ 	.word	0x00006600


	//   ....[19]....
        /*00cc*/ 	.word	0x00006660


	//----- nvinfo : EIATTR_VRC_CTA_INIT_COUNT
	.align		4
.L_2071:
        /*00d0*/ 	.byte	0x02, 0x4a
	.zero		1
	.zero		1


	//----- nvinfo : EIATTR_EXIT_INSTR_OFFSETS
	.align		4
        /*00d4*/ 	.byte	0x04, 0x1c
        /*00d6*/ 	.short	(.L_2073 - .L_2072)


	//   ....[0]....
.L_2072:
        /*00d8*/ 	.word	0x000061f0


	//   ....[1]....
        /*00dc*/ 	.word	0x00006220


	//----- nvinfo : EIATTR_MAX_THREADS
	.align		4
.L_2073:
        /*00e0*/ 	.byte	0x04, 0x05
        /*00e2*/ 	.short	(.L_2075 - .L_2074)
.L_2074:
        /*00e4*/ 	.word	0x00000080
        /*00e8*/ 	.word	0x00000001
        /*00ec*/ 	.word	0x00000001


	//----- nvinfo : EIATTR_CRS_STACK_SIZE
	.align		4
.L_2075:
        /*00f0*/ 	.byte	0x04, 0x1e
        /*00f2*/ 	.short	(.L_2077 - .L_2076)
.L_2076:
        /*00f4*/ 	.word	0x00000000


	//----- nvinfo : EIATTR_CBANK_PARAM_SIZE
	.align		4
.L_2077:
        /*00f8*/ 	.byte	0x03, 0x19
        /*00fa*/ 	.short	0x0128


	//----- nvinfo : EIATTR_PARAM_CBANK
	.align		4
        /*00fc*/ 	.byte	0x04, 0x0a
        /*00fe*/ 	.short	(.L_2079 - .L_2078)
	.align		4
.L_2078:
        /*0100*/ 	.word	index@(.nv.constant0._ZN10layer_norm13ln_bwd_kernelINS_13Kernel_traitsIf13__nv_bfloat16S2_S2_fjLj768ELj1ELj4ELj1ELj16ENS_18Kernel_traits_baseILj768EfS2_S2_S2_fjLj128EEEEELb1ELb0ELb0ELb0EEEvNS_9BwdParamsE)
        /*0104*/ 	.short	0x0380
        /*0106*/ 	.short	0x0128


	//----- nvinfo : EIATTR_SW_WAR
	.align		4
.L_2079:
        /*0108*/ 	.byte	0x04, 0x36
        /*010a*/ 	.short	(.L_2081 - .L_2080)
.L_2080:
        /*010c*/ 	.word	0x00000008
.L_2081:


//--------------------- .nv.info._ZN10layer_norm13ln_bwd_kernelINS_13Kernel_traitsIf13__nv_bfloat16S2_S2_fjLj768ELj1ELj4ELj1ELj16ENS_18Kernel_traits_baseILj768EfS2_S2_S2_fjLj128EEEEELb1ELb0ELb0ELb1EEEvNS_9BwdParamsE --------------------------
	.section	.nv.info._ZN10layer_norm13ln_bwd_kernelINS_13Kernel_traitsIf13__nv_bfloat16S2_S2_fjLj768ELj1ELj4ELj1ELj16ENS_18Kernel_traits_baseILj768EfS2_S2_S2_fjLj128EEEEELb1ELb0ELb0ELb1EEEvNS_9BwdParamsE,"",@"SHT_CUDA_INFO"
	.sectionflags	@""
	.align	4


	//----- nvinfo : EIATTR_CUDA_API_VERSION
	.align		4
        /*0000*/ 	.byte	0x04, 0x37
        /*0002*/ 	.short	(.L_2083 - .L_2082)
.L_2082:
        /*0004*/ 	.word	0x00000082


	//----- nvinfo : EIATTR_KPARAM_INFO
	.align		4
.L_2083:
        /*0008*/ 	.byte	0x04, 0x17
        /*000a*/ 	.short	(.L_2085 - .L_2084)
.L_2084:
        /*000c*/ 	.word	0x00000000
        /*0010*/ 	.short	0x0000
        /*0012*/ 	.short	0x0000
        /*0014*/ 	.byte	0x00, 0xf0, 0xa1, 0x04


	//----- nvinfo : EIATTR_SPARSE_MMA_MASK
	.align		4
.L_2085:
        /*0018*/ 	.byte	0x03, 0x50
        /*001a*/ 	.short	0x0000


	//----- nvinfo : EIATTR_MAXREG_COUNT
	.align		4
        /*001c*/ 	.byte	0x03, 0x1b
        /*001e*/ 	.short	0x00ff


	//----- nvinfo : EIATTR_NUM_BARRIERS
	.align		4
        /*0020*/ 	.byte	0x02, 0x4c
        /*0022*/ 	.byte	0x01
	.zero		1


	//----- nvinfo : EIATTR_MERCURY_ISA_VERSION
	.align		4
        /*0024*/ 	.byte	0x03, 0x5f
        /*0026*/ 	.short	0x0101


	//----- nvinfo : EIATTR_COOP_GROUP_MASK_REGIDS
	.align		4
        /*0028*/ 	.byte	0x04, 0x29
        /*002a*/ 	.short	(.L_2087 - .L_2086)


	//   ....[0]....
.L_2086:
        /*002c*/ 	.word	0xffffffff


	//   ....[1]....
        /*0030*/ 	.word	0xffffffff


	//   ....[2]....
        /*0034*/ 	.word	0xffffffff


	//   ....[3]....
        /*0038*/ 	.word	0xffffffff


	//   ....[4]....
        /*003c*/ 	.word	0xffffffff


	//   ....[5]....
        /*0040*/ 	.word	0xffffffff


	//   ....[6]....
        /*0044*/ 	.word	0xffffffff


	//   ....[7]....
        /*0048*/ 	.word	0xffffffff


	//   ....[8]....
        /*004c*/ 	.word	0xffffffff


	//   ....[9]....
        /*0050*/ 	.word	0xffffffff


	//   ....[10]....
        /*0054*/ 	.word	0x0500008b


	//   ....[11]....
        /*0058*/ 	.word	0x0500008b


	//   ....[12]....
        /*005c*/ 	.word	0x0500008b


	//   ....[13]....
        /*0060*/ 	.word	0x0500008b


	//   ....[14]....
        /*0064*/ 	.word	0x0500008b


	//   ....[15]....
        /*0068*/ 	.word	0x0500008b


	//   ....[16]....
        /*006c*/ 	.word	0x0500008b


	//   ....[17]....
        /*0070*/ 	.word	0x0500008b


	//   ....[18]....
        /*0074*/ 	.word	0x0500008b


	//   ....[19]....
        /*0078*/ 	.word	0x0500008b


	//----- nvinfo : EIATTR_COOP_GROUP_INSTR_OFFSETS
	.align		4
.L_2087:
        /*007c*/ 	.byte	0x04, 0x28
        /*007e*/ 	.short	(.L_2089 - .L_2088)


	//   ....[0]....
.L_2088:
        /*0080*/ 	.word	0x000027d0


	//   ....[1]....
        /*0084*/ 	.word	0x000027e0


	//   ....[2]....
        /*0088*/ 	.word	0x00002810


	//   ....[3]....
        /*008c*/ 	.word	0x00002820


	//   ....[4]....
        /*0090*/ 	.word	0x00002850


	//   ....[5]....
        /*0094*/ 	.word	0x00002860


	//   ....[6]....
        /*0098*/ 	.word	0x00002890


	//   ....[7]....
        /*009c*/ 	.word	0x000028a0


	//   ....[8]....
        /*00a0*/ 	.word	0x000028d0


	//   ....[9]....
        /*00a4*/ 	.word	0x000028e0


	//   ....[10]....
        /*00a8*/ 	.word	0x00006aa0


	//   ....[11]....
        /*00ac*/ 	.word	0x00006b30


	//   ....[12]....
        /*00b0*/ 	.word	0x00006ba0


	//   ....[13]....
        /*00b4*/ 	.word	0x00006c00


	//   ....[14]....
        /*00b8*/ 	.word	0x00006c70


	//   ....[15]....
        /*00bc*/ 	.word	0x00006cd0


	//   ....[16]....
        /*00c0*/ 	.word	0x00006d40


	//   ....[17]....
        /*00c4*/ 	.word	0x00006da0


	//   ....[18]....
        /*00c8*/ 	.word	0x00006e10


	//   ....[19]....
        /*00cc*/ 	.word	0x00006e70


	//----- nvinfo : EIATTR_VRC_CTA_INIT_COUNT
	.align		4
.L_2089:
        /*00d0*/ 	.byte	0x02, 0x4a
	.zero		1
	.zero		1


	//----- nvinfo : EIATTR_EXIT_INSTR_OFFSETS
	.align		4
        /*00d4*/ 	.byte	0x04, 0x1c
        /*00d6*/ 	.short	(.L_2091 - .L_2090)


	//   ....[0]....
.L_2090:
        /*00d8*/ 	.word	0x00006a30


	//----- nvinfo : EIATTR_MAX_THREADS
	.align		4
.L_2091:
        /*00dc*/ 	.byte	0x04, 0x05
        /*00de*/ 	.short	(.L_2093 - .L_2092)
.L_2092:
        /*00e0*/ 	.word	0x00000080
        /*00e4*/ 	.word	0x00000001
        /*00e8*/ 	.word	0x00000001


	//----- nvinfo : EIATTR_CRS_STACK_SIZE
	.align		4
.L_2093:
        /*00ec*/ 	.byte	0x04, 0x1e
        /*00ee*/ 	.short	(.L_2095 - .L_2094)
.L_2094:
        /*00f0*/ 	.word	0x00000000


	//----- nvinfo : EIATTR_CBANK_PARAM_SIZE
	.align		4
.L_2095:
        /*00f4*/ 	.byte	0x03, 0x19
        /*00f6*/ 	.short	0x0128


	//----- nvinfo : EIATTR_PARAM_CBANK
	.align		4
        /*00f8*/ 	.byte	0x04, 0x0a
        /*00fa*/ 	.short	(.L_2097 - .L_2096)
	.align		4
.L_2096:
        /*00fc*/ 	.word	index@(.nv.constant0._ZN10layer_norm13ln_bwd_kernelINS_13Kernel_traitsIf13__nv_bfloat16S2_S2_fjLj768ELj1ELj4ELj1ELj16ENS_18Kernel_traits_baseILj768EfS2_S2_S2_fjLj128EEEEELb1ELb0ELb0ELb1EEEvNS_9BwdParamsE)
        /*0100*/ 	.short	0x0380
        /*0102*/ 	.short	0x0128


	//----- nvinfo : EIATTR_SW_WAR
	.align		4
.L_2097:
        /*0104*/ 	.byte	0x04, 0x36
        /*0106*/ 	.short	(.L_2099 - .L_2098)
.L_2098:
        /*0108*/ 	.word	0x00000008
.L_2099:


//--------------------- .nv.info._ZN10layer_norm22ln_bwd_finalize_kernelINS_22Kernel_traits_finalizeILj768Ef13__nv_bfloat16S2_S2_fjLb0ELj1024ELj4ENS_18Kernel_traits_baseILj768EfS2_S2_S2_fjLj1024EEEEELb0ELb0EEEvNS_9BwdParamsE --------------------------
	.section	.nv.info._ZN10layer_norm22ln_bwd_finalize_kernelINS_22Kernel_traits_finalizeILj768Ef13__nv_bfloat16S2_S2_fjLb0ELj1024ELj4ENS_18Kernel_traits_baseILj768EfS2_S2_S2_fjLj1024EEEEELb0ELb0EEEvNS_9BwdParamsE,"",@"SHT_CUDA_INFO"
	.sectionflags	@""
	.align	4


	//----- nvinfo : EIATTR_CUDA_API_VERSION
	.align		4
        /*0000*/ 	.byte	0x04, 0x37
        /*0002*/ 	.short	(.L_2101 - .L_2100)
.L_2100:
        /*0004*/ 	.word	0x00000082


	//----- nvinfo : EIATTR_KPARAM_INFO
	.align		4
.L_2101:
        /*0008*/ 	.byte	0x04, 0x17
        /*000a*/ 	.short	(.L_2103 - .L_2102)
.L_2102:
        /*000c*/ 	.word	0x00000000
        /*0010*/ 	.short	0x0000
        /*0012*/ 	.short	0x0000
        /*0014*/ 	.byte	0x00, 0xf0, 0xa1, 0x04


	//----- nvinfo : EIATTR_SPARSE_MMA_MASK
	.align		4
.L_2103:
        /*0018*/ 	.byte	0x03, 0x50
        /*001a*/ 	.short	0x0000


	//----- nvinfo : EIATTR_MAXREG_COUNT
	.align		4
        /*001c*/ 	.byte	0x03, 0x1b
        /*001e*/ 	.short	0x0040


	//----- nvinfo : EIATTR_NUM_BARRIERS
	.align		4
        /*0020*/ 	.byte	0x02, 0x4c
        /*0022*/ 	.byte	0x01
	.zero		1


	//----- nvinfo : EIATTR_MERCURY_ISA_VERSION
	.align		4
        /*0024*/ 	.byte	0x03, 0x5f
        /*0026*/ 	.short	0x0101


	//----- nvinfo : EIATTR_COOP_GROUP_MASK_REGIDS
	.align		4
        /*0028*/ 	.byte	0x04, 0x29
        /*002a*/ 	.short	(.L_2105 - .L_2104)


	//   ....[0]....
.L_2104:
        /*002c*/ 	.word	0xffffffff


	//   ....[1]....
        /*0030*/ 	.word	0xffffffff


	//   ....[2]....
        /*0034*/ 	.word	0xffffffff


	//   ....[3]....
        /*0038*/ 	.word	0xffffffff


	//   ....[4]....
        /*003c*/ 	.word	0xffffffff


	//   ....[5]....
        /*0040*/ 	.word	0xffffffff


	//   ....[6]....
        /*0044*/ 	.word	0xffffffff


	//   ....[7]....
        /*0048*/ 	.word	0xffffffff


	//   ....[8]....
        /*004c*/ 	.word	0xffffffff


	//   ....[9]....
        /*0050*/ 	.word	0xffffffff


	//----- nvinfo : EIATTR_COOP_GROUP_INSTR_OFFSETS
	.align		4
.L_2105:
        /*0054*/ 	.byte	0x04, 0x28
        /*0056*/ 	.short	(.L_2107 - .L_2106)


	//   ....[0]....
.L_2106:
        /*0058*/ 	.word	0x000015e0


	//   ....[1]....
        /*005c*/ 	.word	0x000015f0


	//   ....[2]....
        /*0060*/ 	.word	0x00001620


	//   ....[3]....
        /*0064*/ 	.word	0x00001630


	//   ....[4]....
        /*0068*/ 	.word	0x00001660


	//   ....[5]....
        /*006c*/ 	.word	0x00001670


	//   ....[6]....
        /*0070*/ 	.word	0x000016b0


	//   ....[7]....
        /*0074*/ 	.word	0x000016e0


	//   ....[8]....
        /*0078*/ 	.word	0x00001710


	//   ....[9]....
        /*007c*/ 	.word	0x00001720


	//----- nvinfo : EIATTR_VRC_CTA_INIT_COUNT
	.align		4
.L_2107:
        /*0080*/ 	.byte	0x02, 0x4a
	.zero		1
	.zero		1


	//----- nvinfo : EIATTR_EXIT_INSTR_OFFSETS
	.align		4
        /*0084*/ 	.byte	0x04, 0x1c
        /*0086*/ 	.short	(.L_2109 - .L_2108)


	//   ....[0]....
.L_2108:
        /*0088*/ 	.word	0x00000060


	//   ....[1]....
        /*008c*/ 	.word	0x00001780


	//   ....[2]....
        /*0090*/ 	.word	0x000017b0


	//   ....[3]....
        /*0094*/ 	.word	0x00001850


	//----- nvinfo : EIATTR_MAX_THREADS
	.align		4
.L_2109:
        /*0098*/ 	.byte	0x04, 0x05
        /*009a*/ 	.short	(.L_2111 - .L_2110)
.L_2110:
        /*009c*/ 	.word	0x00000400
        /*00a0*/ 	.word	0x00000001
        /*00a4*/ 	.word	0x00000001


	//----- nvinfo : EIATTR_CRS_STACK_SIZE
	.align		4
.L_2111:
        /*00a8*/ 	.byte	0x04, 0x1e
        /*00aa*/ 	.short	(.L_2113 - .L_2112)
.L_2112:
        /*00ac*/ 	.word	0x00000000


	//----- nvinfo : EIATTR_CBANK_PARAM_SIZE
	.align		4
.L_2113:
        /*00b0*/ 	.byte	0x03, 0x19
        /*00b2*/ 	.short	0x0128


	//----- nvinfo : EIATTR_PARAM_CBANK
	.align		4
        /*00b4*/ 	.byte	0x04, 0x0a
        /*00b6*/ 	.short	(.L_2115 - .L_2114)
	.align		4
.L_2114:
        /*00b8*/ 	.word	index@(.nv.constant0._ZN10layer_norm22ln_bwd_finalize_kernelINS_22Kernel_traits_finalizeILj768Ef13__nv_bfloat16S2_S2_fjLb0ELj1024ELj4ENS_18Kernel_traits_baseILj768EfS2_S2_S2_fjLj1024EEEEELb0ELb0EEEvNS_9BwdParamsE)
        /*00bc*/ 	.short	0x0380
        /*00be*/ 	.short	0x0128


	//----- nvinfo : EIATTR_SW_WAR
	.align		4
.L_2115:
        /*00c0*/ 	.byte	0x04, 0x36
        /*00c2*/ 	.short	(.L_2117 - .L_2116)
.L_2116:
        /*00c4*/ 	.word	0x00000008
.L_2117:


//--------------------- .nv.info._ZN10layer_norm13ln_bwd_kernelINS_13Kernel_traitsIf13__nv_bfloat16S2_S2_fjLj768ELj1ELj4ELj1ELj16ENS_18Kernel_traits_baseILj768EfS2_S2_S2_fjLj128EEEEELb1ELb0ELb1ELb0EEEvNS_9BwdParamsE --------------------------
	.section	.nv.info._ZN10layer_norm13ln_bwd_kernelINS_13Kernel_traitsIf13__nv_bfloat16S2_S2_fjLj768ELj1ELj4ELj1ELj16ENS_18Kernel_traits_baseILj768EfS2_S2_S2_fjLj128EEEEELb1ELb0ELb1ELb0EEEvNS_9BwdParamsE,"",@"SHT_CUDA_INFO"
	.sectionflags	@""
	.align	4


	//----- nvinfo : EIATTR_CUDA_API_VERSION
	.align		4
        /*0000*/ 	.byte	0x04, 0x37
        /*0002*/ 	.short	(.L_2119 - .L_2118)
.L_2118:
        /*0004*/ 	.word	0x00000082


	//----- nvinfo : EIATTR_KPARAM_INFO
	.align		4
.L_2119:
        /*0008*/ 	.byte	0x04, 0x17
        /*000a*/ 	.short	(.L_2121 - .L_2120)
.L_2120:
        /*000c*/ 	.word	0x00000000
        /*0010*/ 	.short	0x0000
        /*0012*/ 	.short	0x0000
        /*0014*/ 	.byte	0x00, 0xf0, 0xa1, 0x04


	//----- nvinfo : EIATTR_SPARSE_MMA_MASK
	.align		4
.L_2121:
        /*0018*/ 	.byte	0x03, 0x50
        /*001a*/ 	.short	0x0000


	//----- nvinfo : EIATTR_MAXREG_COUNT
	.align		4
        /*001c*/ 	.byte	0x03, 0x1b
        /*001e*/ 	.short	0x00ff


	//----- nvinfo : EIATTR_NUM_BARRIERS
	.align		4
        /*0020*/ 	.byte	0x02, 0x4c
        /*0022*/ 	.byte	0x01
	.zero		1


	//----- nvinfo : EIATTR_MERCURY_ISA_VERSION
	.align		4
        /*0024*/ 	.byte	0x03, 0x5f
        /*0026*/ 	.short	0x0101


	//----- nvinfo : EIATTR_COOP_GROUP_MASK_REGIDS
	.align		4
        /*0028*/ 	.byte	0x04, 0x29
        /*002a*/ 	.short	(.L_2123 - .L_2122)


	//   ....[0]....
.L_2122:
        /*002c*/ 	.word	0xffffffff


	//   ....[1]....
        /*0030*/ 	.word	0xffffffff


	//   ....[2]....
        /*0034*/ 	.word	0xffffffff


	//   ....[3]....
        /*0038*/ 	.word	0xffffffff


	//   ....[4]....
        /*003c*/ 	.word	0xffffffff


	//   ....[5]....
        /*0040*/ 	.word	0xffffffff


	//   ....[6]....
        /*0044*/ 	.word	0xffffffff


	//   ....[7]....
        /*0048*/ 	.word	0xffffffff


	//   ....[8]....
        /*004c*/ 	.word	0xffffffff


	//   ....[9]....
        /*0050*/ 	.word	0xffffffff


	//   ....[10]....
        /*0054*/ 	.word	0x050000a4


	//   ....[11]....
        /*0058*/ 	.word	0x050000a4


	//   ....[12]....
        /*005c*/ 	.word	0x050000a4


	//   ....[13]....
        /*0060*/ 	.word	0x050000a4


	//   ....[14]....
        /*0064*/ 	.word	0x050000a4


	//   ....[15]....
        /*0068*/ 	.word	0x050000a4


	//   ....[16]....
        /*006c*/ 	.word	0x050000a4


	//   ....[17]....
        /*0070*/ 	.word	0x050000a4


	//   ....[18]....
        /*0074*/ 	.word	0x050000a4


	//   ....[19]....
        /*0078*/ 	.word	0x050000a4


	//----- nvinfo : EIATTR_COOP_GROUP_INSTR_OFFSETS
	.align		4
.L_2123:
        /*007c*/ 	.byte	0x04, 0x28
        /*007e*/ 	.short	(.L_2125 - .L_2124)


	//   ....[0]....
.L_2124:
        /*0080*/ 	.word	0x00001e60


	//   ....[1]....
        /*0084*/ 	.word	0x00001e70


	//   ....[2]....
        /*0088*/ 	.word	0x00001ea0


	//   ....[3]....
        /*008c*/ 	.word	0x00001eb0


	//   ....[4]....
        /*0090*/ 	.word	0x00001ee0


	//   ....[5]....
        /*0094*/ 	.word	0x00001ef0


	//   ....[6]....
        /*0098*/ 	.word	0x00001f20


	//   ....[7]....
        /*009c*/ 	.word	0x00001f30


	//   ....[8]....
        /*00a0*/ 	.word	0x00001f70


	//   ....[9]....
        /*00a4*/ 	.word	0x00001f90


	//   ....[10]....
        /*00a8*/ 	.word	0x00007cd0


	//   ....[11]....
        /*00ac*/ 	.word	0x00007d60


	//   ....[12]....
        /*00b0*/ 	.word	0x00007dd0


	//   ....[13]....
        /*00b4*/ 	.word	0x00007e30


	//   ....[14]....
        /*00b8*/ 	.word	0x00007ea0


	//   ....[15]....
        /*00bc*/ 	.word	0x00007f00


	//   ....[16]....
        /*00c0*/ 	.word	0x00007f70


	//   ....[17]....
        /*00c4*/ 	.word	0x00007fd0


	//   ....[18]....
        /*00c8*/ 	.word	0x00008050


	//   ....[19]....
        /*00cc*/ 	.word	0x000080a0


	//----- nvinfo : EIATTR_VRC_CTA_INIT_COUNT
	.align		4
.L_2125:
        /*00d0*/ 	.byte	0x02, 0x4a
	.zero		1
	.zero		1


	//----- nvinfo : EIATTR_EXIT_INSTR_OFFSETS
	.align		4
        /*00d4*/ 	.byte	0x04, 0x1c
        /*00d6*/ 	.short	(.L_2127 - .L_2126)


	//   ....[0]....
.L_2126:
        /*00d8*/ 	.word	0x00007c30


	//   ....[1]....
        /*00dc*/ 	.word	0x00007c60


	//----- nvinfo : EIATTR_MAX_THREADS
	.align		4
.L_2127:
        /*00e0*/ 	.byte	0x04, 0x05
        /*00e2*/ 	.short	(.L_2129 - .L_2128)
.L_2128:
        /*00e4*/ 	.word	0x00000080
        /*00e8*/ 	.word	0x00000001
        /*00ec*/ 	.word	0x00000001


	//----- nvinfo : EIATTR_CRS_STACK_SIZE
	.align		4
.L_2129:
        /*00f0*/ 	.byte	0x04, 0x1e
        /*00f2*/ 	.short	(.L_2131 - .L_2130)
.L_2130:
        /*00f4*/ 	.word	0x00000000


	//----- nvinfo : EIATTR_CBANK_PARAM_SIZE
	.align		4
.L_2131:
        /*00f8*/ 	.byte	0x03, 0x19
        /*00fa*/ 	.short	0x0128


	//----- nvinfo : EIATTR_PARAM_CBANK
	.align		4
        /*00fc*/ 	.byte	0x04, 0x0a
        /*00fe*/ 	.short	(.L_2133 - .L_2132)
	.align		4
.L_2132:
        /*0100*/ 	.word	index@(.nv.constant0._ZN10layer_norm13ln_bwd_kernelINS_13Kernel_traitsIf13__nv_bfloat16S2_S2_fjLj768ELj1ELj4ELj1ELj16ENS_18Kernel_traits_baseILj768EfS2_S2_S2_fjLj128EEEEELb1ELb0ELb1ELb0EEEvNS_9BwdParamsE)
        /*0104*/ 	.short	0x0380
        /*0106*/ 	.short	0x0128


	//----- nvinfo : EIATTR_SW_WAR
	.align		4
.L_2133:
        /*0108*/ 	.byte	0x04, 0x36
        /*010a*/ 	.short	(.L_2135 - .L_2134)
.L_2134:
        /*010c*/ 	.word	0x00000008
.L_2135:


//--------------------- .nv.info._ZN10layer_norm22ln_bwd_finalize_kernelINS_22Kernel_traits_finalizeILj768Ef13__nv_bfloat16S2_S2_fjLb0ELj1024ELj4ENS_18Kernel_traits_baseILj768EfS2_S2_S2_fjLj1024EEEEELb0ELb1EEEvNS_9BwdParamsE --------------------------
	.section	.nv.info._ZN10layer_norm22ln_bwd_finalize_kernelINS_22Kernel_traits_finalizeILj768Ef13__nv_bfloat16S2_S2_fjLb0ELj1024ELj4ENS_18Kernel_traits_baseILj768EfS2_S2_S2_fjLj1024EEEEELb0ELb1EEEvNS_9BwdParamsE,"",@"SHT_CUDA_INFO"
	.sectionflags	@""
	.align	4


	//----- nvinfo : EIATTR_CUDA_API_VERSION
	.align		4
        /*0000*/ 	.byte	0x04, 0x37
        /*0002*/ 	.short	(.L_2137 - .L_2136)
.L_2136:
        /*0004*/ 	.word	0x00000082


	//----- nvinfo : EIATTR_KPARAM_INFO
	.align		4
.L_2137:
        /*0008*/ 	.byte	0x04, 0x17
        /*000a*/ 	.short	(.L_2139 - .L_2138)
.L_2138:
        /*000c*/ 	.word	0x00000000
        /*0010*/ 	.short	0x0000
        /*0012*/ 	.short	0x0000
        /*0014*/ 	.byte	0x00, 0xf0, 0xa1, 0x04


	//----- nvinfo : EIATTR_SPARSE_MMA_MASK
	.align		4
.L_2139:
        /*0018*/ 	.byte	0x03, 0x50
        /*001a*/ 	.short	0x0000


	//----- nvinfo : EIATTR_MAXREG_COUNT
	.align		4
        /*001c*/ 	.byte	0x03, 0x1b
        /*001e*/ 	.short	0x0040


	//----- nvinfo : EIATTR_NUM_BARRIERS
	.align		4
        /*0020*/ 	.byte	0x02, 0x4c
        /*0022*/ 	.byte	0x01
	.zero		1


	//----- nvinfo : EIATTR_MERCURY_ISA_VERSION
	.align		4
        /*0024*/ 	.byte	0x03, 0x5f
        /*0026*/ 	.short	0x0101


	//----- nvinfo : EIATTR_COOP_GROUP_MASK_REGIDS
	.align		4
        /*0028*/ 	.byte	0x04, 0x29
        /*002a*/ 	.short	(.L_2141 - .L_2140)


	//   ....[0]....
.L_2140:
        /*002c*/ 	.word	0xffffffff


	//   ....[1]....
        /*0030*/ 	.word	0xffffffff


	//   ....[2]....
        /*0034*/ 	.word	0xffffffff


	//   ....[3]....
        /*0038*/ 	.word	0xffffffff


	//   ....[4]....
        /*003c*/ 	.word	0xffffffff


	//   ....[5]....
        /*0040*/ 	.word	0xffffffff


	//   ....[6]....
        /*0044*/ 	.word	0xffffffff


	//   ....[7]....
        /*0048*/ 	.word	0xffffffff


	//   ....[8]....
        /*004c*/ 	.word	0xffffffff


	//   ....[9]....
        /*0050*/ 	.word	0xffffffff


	//----- nvinfo : EIATTR_COOP_GROUP_INSTR_OFFSETS
	.align		4
.L_2141:
        /*0054*/ 	.byte	0x04, 0x28
        /*0056*/ 	.short	(.L_2143 - .L_2142)


	//   ....[0]....
.L_2142:
        /*0058*/ 	.word	0x00001630


	//   ....[1]....
        /*005c*/ 	.word	0x00001640


	//   ....[2]....
        /*0060*/ 	.word	0x00001670


	//   ....[3]....
        /*0064*/ 	.word	0x00001680


	//   ....[4]....
        /*0068*/ 	.word	0x000016b0


	//   ....[5]....
        /*006c*/ 	.word	0x000016c0


	//   ....[6]....
        /*0070*/ 	.word	0x000016f0


	//   ....[7]....
        /*0074*/ 	.word	0x00001710


	//   ....[8]....
        /*0078*/ 	.word	0x00001740


	//   ....[9]....
        /*007c*/ 	.word	0x00001750


	//----- nvinfo : EIATTR_VRC_CTA_INIT_COUNT
	.align		4
.L_2143:
        /*0080*/ 	.byte	0x02, 0x4a
	.zero		1
	.zero		1


	//----- nvinfo : EIATTR_EXIT_INSTR_OFFSETS
	.align		4
        /*0084*/ 	.byte	0x04, 0x1c
        /*0086*/ 	.short	(.L_2145 - .L_2144)


	//   ....[0]....
.L_2144:
        /*0088*/ 	.word	0x00000070


	//   ....[1]....
        /*008c*/ 	.word	0x000017b0


	//   ....[2]....
        /*0090*/ 	.word	0x00001860


	//----- nvinfo : EIATTR_MAX_THREADS
	.align		4
.L_2145:
        /*0094*/ 	.byte	0x04, 0x05
        /*0096*/ 	.short	(.L_2147 - .L_2146)
.L_2146:
        /*0098*/ 	.word	0x00000400
        /*009c*/ 	.word	0x00000001
        /*00a0*/ 	.word	0x00000001


	//----- nvinfo : EIATTR_CRS_STACK_SIZE
	.align		4
.L_2147:
        /*00a4*/ 	.byte	0x04, 0x1e
        /*00a6*/ 	.short	(.L_2149 - .L_2148)
.L_2148:
        /*00a8*/ 	.word	0x00000000


	//----- nvinfo : EIATTR_CBANK_PARAM_SIZE
	.align		4
.L_2149:
        /*00ac*/ 	.byte	0x03, 0x19
        /*00ae*/ 	.short	0x0128


	//----- nvinfo : EIATTR_PARAM_CBANK
	.align		4
        /*00b0*/ 	.byte	0x04, 0x0a
        /*00b2*/ 	.short	(.L_2151 - .L_2150)
	.align		4
.L_2150:
        /*00b4*/ 	.word	index@(.nv.constant0._ZN10layer_norm22ln_bwd_finalize_kernelINS_22Kernel_traits_finalizeILj768Ef13__nv_bfloat16S2_S2_fjLb0ELj1024ELj4ENS_18Kernel_traits_baseILj768EfS2_S2_S2_fjLj1024EEEEELb0ELb1EEEvNS_9BwdParamsE)
        /*00b8*/ 	.short	0x0380
        /*00ba*/ 	.short	0x0128


	//----- nvinfo : EIATTR_SW_WAR
	.align		4
.L_2151:
        /*00bc*/ 	.byte	0x04, 0x36
        /*00be*/ 	.short	(.L_2153 - .L_2152)
.L_2152:
        /*00c0*/ 	.word	0x00000008
.L_2153:


//--------------------- .nv.info._ZN10layer_norm13ln_bwd_kernelINS_13Kernel_traitsIf13__nv_bfloat16S2_S2_fjLj768ELj1ELj4ELj1ELj16ENS_18Kernel_traits_baseILj768EfS2_S2_S2_fjLj128EEEEELb1ELb0ELb1ELb1EEEvNS_9BwdParamsE --------------------------
	.section	.nv.info._ZN10layer_norm13ln_bwd_kernelINS_13Kernel_traitsIf13__nv_bfloat16S2_S2_fjLj768ELj1ELj4ELj1ELj16ENS_18Kernel_traits_baseILj768EfS2_S2_S2_fjLj128EEEEELb1ELb0ELb1ELb1EEEvNS_9BwdParamsE,"",@"SHT_CUDA_INFO"
	.sectionflags	@""
	.align	4


	//----- nvinfo : EIATTR_CUDA_API_VERSION
	.align		4
        /*0000*/ 	.byte	0x04, 0x37
        /*0002*/ 	.short	(.L_2155 - .L_2154)
.L_2154:
        /*0004*/ 	.word	0x00000082


	//----- nvinfo : EIATTR_KPARAM_INFO
	.align		4
.L_2155:
        /*0008*/ 	.byte	0x04, 0x17
        /*000a*/ 	.short	(.L_2157 - .L_2156)
.L_2156:
        /*000c*/ 	.word	0x00000000
        /*0010*/ 	.short	0x0000
        /*0012*/ 	.short	0x0000
        /*0014*/ 	.byte	0x00, 0xf0, 0xa1, 0x04


	//----- nvinfo : EIATTR_SPARSE_MMA_MASK
	.align		4
.L_2157:
        /*0018*/ 	.byte	0x03, 0x50
        /*001a*/ 	.short	0x0000


	//----- nvinfo : EIATTR_MAXREG_COUNT
	.align		4
        /*001c*/ 	.byte	0x03, 0x1b
        /*001e*/ 	.short	0x00ff


	//----- nvinfo : EIATTR_NUM_BARRIERS
	.align		4
        /*0020*/ 	.byte	0x02, 0x4c
        /*0022*/ 	.byte	0x01
	.zero		1


	//----- nvinfo : EIATTR_MERCURY_ISA_VERSION
	.align		4
        /*0024*/ 	.byte	0x03, 0x5f
        /*0026*/ 	.short	0x0101


	//----- nvinfo : EIATTR_COOP_GROUP_MASK_REGIDS
	.align		4
        /*0028*/ 	.byte	0x04, 0x29
        /*002a*/ 	.short	(.L_2159 - .L_2158)


	//   ....[0]....
.L_2158:
        /*002c*/ 	.word	0xffffffff


	//   ....[1]....
        /*0030*/ 	.word	0xffffffff


	//   ....[2]....
        /*0034*/ 	.word	0xffffffff


	//   ....[3]....
        /*0038*/ 	.word	0xffffffff


	//   ....[4]....
        /*003c*/ 	.word	0xffffffff


	//   ....[5]....
        /*0040*/ 	.word	0xffffffff


	//   ....[6]....
        /*0044*/ 	.word	0xffffffff


	//   ....[7]....
        /*0048*/ 	.word	0xffffffff


	//   ....[8]....
        /*004c*/ 	.word	0xffffffff


	//   ....[9]....
        /*0050*/ 	.word	0xffffffff


	//   ....[10]....
        /*0054*/ 	.word	0x050000a6


	//   ....[11]....
        /*0058*/ 	.word	0x050000a6


	//   ....[12]....
        /*005c*/ 	.word	0x050000a6


	//   ....[13]....
        /*0060*/ 	.word	0x050000a6


	//   ....[14]....
        /*0064*/ 	.word	0x050000a6


	//   ....[15]....
        /*0068*/ 	.word	0x050000a6


	//   ....[16]....
        /*006c*/ 	.word	0x050000a6


	//   ....[17]....
        /*0070*/ 	.word	0x050000a6


	//   ....[18]....
        /*0074*/ 	.word	0x050000a6


	//   ....[19]....
        /*0078*/ 	.word	0x050000a6


	//----- nvinfo : EIATTR_COOP_GROUP_INSTR_OFFSETS
	.align		4
.L_2159:
        /*007c*/ 	.byte	0x04, 0x28
        /*007e*/ 	.short	(.L_2161 - .L_2160)


	//   ....[0]....
.L_2160:
        /*0080*/ 	.word	0x000019e0


	//   ....[1]....
        /*0084*/ 	.word	0x00001a10


	//   ....[2]....
        /*0088*/ 	.word	0x00001a60


	//   ....[3]....
        /*008c*/ 	.word	0x00001a70


	//   ....[4]....
        /*0090*/ 	.word	0x00001aa0


	//   ....[5]....
        /*0094*/ 	.word	0x00001ab0


	//   ....[6]....
        /*0098*/ 	.word	0x00001af0


	//   ....[7]....
        /*009c*/ 	.word	0x00001b10


	//   ....[8]....
        /*00a0*/ 	.word	0x00001b40


	//   ....[9]....
        /*00a4*/ 	.word	0x00001b60


	//   ....[10]....
        /*00a8*/ 	.word	0x00007400


	//   ....[11]....
        /*00ac*/ 	.word	0x000074a0


	//   ....[12]....
        /*00b0*/ 	.word	0x00007540


	//   ....[13]....
        /*00b4*/ 	.word	0x000075a0


	//   ....[14]....
        /*00b8*/ 	.word	0x00007610


	//   ....[15]....
        /*00bc*/ 	.word	0x00007670


	//   ....[16]....
        /*00c0*/ 	.word	0x000076f0


	//   ....[17]....
        /*00c4*/ 	.word	0x00007760


	//   ....[18]....
        /*00c8*/ 	.word	0x000077d0


	//   ....[19]....
        /*00cc*/ 	.word	0x00007840


	//----- nvinfo : EIATTR_VRC_CTA_INIT_COUNT
	.align		4
.L_2161:
        /*00d0*/ 	.byte	0x02, 0x4a
	.zero		1
	.zero		1


	//----- nvinfo : EIATTR_EXIT_INSTR_OFFSETS
	.align		4
        /*00d4*/ 	.byte	0x04, 0x1c
        /*00d6*/ 	.short	(.L_2163 - .L_2162)


	//   ....[0]....
.L_2162:
        /*00d8*/ 	.word	0x00007390


	//----- nvinfo : EIATTR_MAX_THREADS
	.align		4
.L_2163:
        /*00dc*/ 	.byte	0x04, 0x05
        /*00de*/ 	.short	(.L_2165 - .L_2164)
.L_2164:
        /*00e0*/ 	.word	0x00000080
        /*00e4*/ 	.word	0x00000001
        /*00e8*/ 	.word	0x00000001


	//----- nvinfo : EIATTR_CRS_STACK_SIZE
	.align		4
.L_2165:
        /*00ec*/ 	.byte	0x04, 0x1e
        /*00ee*/ 	.short	(.L_2167 - .L_2166)
.L_2166:
        /*00f0*/ 	.word	0x00000000


	//----- nvinfo : EIATTR_CBANK_PARAM_SIZE
	.align		4
.L_2167:
        /*00f4*/ 	.byte	0x03, 0x19
        /*00f6*/ 	.short	0x0128


	//----- nvinfo : EIATTR_PARAM_CBANK
	.align		4
        /*00f8*/ 	.byte	0x04, 0x0a
        /*00fa*/ 	.short	(.L_2169 - .L_2168)
	.align		4
.L_2168:
        /*00fc*/ 	.word	index@(.nv.constant0._ZN10layer_norm13ln_bwd_kernelINS_13Kernel_traitsIf13__nv_bfloat16S2_S2_fjLj768ELj1ELj4ELj1ELj16ENS_18Kernel_traits_baseILj768EfS2_S2_S2_fjLj128EEEEELb1ELb0ELb1ELb1EEEvNS_9BwdParamsE)
        /*0100*/ 	.short	0x0380
        /*0102*/ 	.short	0x0128


	//----- nvinfo : EIATTR_SW_WAR
	.align		4
.L_2169:
        /*0104*/ 	.byte	0x04, 0x36
        /*0106*/ 	.short	(.L_2171 - .L_2170)
.L_2170:
        /*0108*/ 	.word	0x00000008
.L_2171:


//--------------------- .nv.info._ZN10layer_norm13ln_bwd_kernelINS_13Kernel_traitsIf13__nv_bfloat16S2_S2_fjLj768ELj1ELj4ELj1ELj16ENS_18Kernel_traits_baseILj768EfS2_S2_S2_fjLj128EEEEELb1ELb1ELb0ELb0EEEvNS_9BwdParamsE --------------------------
	.section	.nv.info._ZN10layer_norm13ln_bwd_kernelINS_13Kernel_traitsIf13__nv_bfloat16S2_S2_fjLj768ELj1ELj4ELj1ELj16ENS_18Kernel_traits_baseILj768EfS2_S2_S2_fjLj128EEEEELb1ELb1ELb0ELb0EEEvNS_9BwdParamsE,"",@"SHT_CUDA_INFO"
	.sectionflags	@""
	.align	4


	//----- nvinfo : EIATTR_CUDA_API_VERSION
	.align		4
        /*0000*/ 	.byte	0x04, 0x37
        /*0002*/ 	.short	(.L_2173 - .L_2172)
.L_2172:
        /*0004*/ 	.word	0x00000082


	//----- nvinfo : EIATTR_KPARAM_INFO
	.align		4
.L_2173:
        /*0008*/ 	.byte	0x04, 0x17
        /*000a*/ 	.short	(.L_2175 - .L_2174)
.L_2174:
        /*000c*/ 	.word	0x00000000
        /*0010*/ 	.short	0x0000
        /*0012*/ 	.short	0x0000
        /*0014*/ 	.byte	0x00, 0xf0, 0xa1, 0x04


	//----- nvinfo : EIATTR_SPARSE_MMA_MASK
	.align		4
.L_2175:
        /*0018*/ 	.byte	0x03, 0x50
        /*001a*/ 	.short	0x0000


	//----- nvinfo : EIATTR_MAXREG_COUNT
	.align		4
        /*001c*/ 	.byte	0x03, 0x1b
        /*001e*/ 	.short	0x00ff


	//----- nvinfo : EIATTR_NUM_BARRIERS
	.align		4
        /*0020*/ 	.byte	0x02, 0x4c
        /*0022*/ 	.byte	0x01
	.zero		1


	//----- nvinfo : EIATTR_MERCURY_ISA_VERSION
	.align		4
        /*0024*/ 	.byte	0x03, 0x5f
        /*0026*/ 	.short	0x0101


	//----- nvinfo : EIATTR_COOP_GROUP_MASK_REGIDS
	.align		4
        /*0028*/ 	.byte	0x04, 0x29
        /*002a*/ 	.short	(.L_2177 - .L_2176)


	//   ....[0]....
.L_2176:
        /*002c*/ 	.word	0xffffffff


	//   ....[1]....
        /*0030*/ 	.word	0xffffffff


	//   ....[2]....
        /*0034*/ 	.word	0xffffffff


	//   ....[3]....
        /*0038*/ 	.word	0xffffffff


	//   ....[4]....
        /*003c*/ 	.word	0xffffffff


	//   ....[5]....
        /*0040*/ 	.word	0xffffffff


	//   ....[6]....
        /*0044*/ 	.word	0xffffffff


	//   ....[7]....
        /*0048*/ 	.word	0xffffffff


	//   ....[8]....
        /*004c*/ 	.word	0xffffffff


	//   ....[9]....
        /*0050*/ 	.word	0xffffffff


	//   ....[10]....
        /*0054*/ 	.word	0x050000c9


	//   ....[11]....
        /*0058*/ 	.word	0x050000c9


	//   ....[12]....
        /*005c*/ 	.word	0x050000c9


	//   ....[13]....
        /*0060*/ 	.word	0x050000c9


	//   ....[14]....
        /*0064*/ 	.word	0x050000c9


	//   ....[15]....
        /*0068*/ 	.word	0x050000c9


	//   ....[16]....
        /*006c*/ 	.word	0x050000c9


	//   ....[17]....
        /*0070*/ 	.word	0x050000c9


	//   ....[18]....
        /*0074*/ 	.word	0x050000c9


	//   ....[19]....
        /*0078*/ 	.word	0x050000c9


	//----- nvinfo : EIATTR_COOP_GROUP_INSTR_OFFSETS
	.align		4
.L_2177:
        /*007c*/ 	.byte	0x04, 0x28
        /*007e*/ 	.short	(.L_2179 - .L_2178)


	//   ....[0]....
.L_2178:
        /*0080*/ 	.word	0x00001c20


	//   ....[1]....
        /*0084*/ 	.word	0x00001c30


	//   ....[2]....
        /*0088*/ 	.word	0x00001c60


	//   ....[3]....
        /*008c*/ 	.word	0x00001c70


	//   ....[4]....
        /*0090*/ 	.word	0x00001ca0


	//   ....[5]....
        /*0094*/ 	.word	0x00001cb0


	//   ....[6]....
        /*0098*/ 	.word	0x00001ce0


	//   ....[7]....
        /*009c*/ 	.word	0x00001cf0


	//   ....[8]....
        /*00a0*/ 	.word	0x00001d20


	//   ....[9]....
        /*00a4*/ 	.word	0x00001d30


	//   ....[10]....
        /*00a8*/ 	.word	0x00008d10


	//   ....[11]....
        /*00ac*/ 	.word	0x00008da0


	//   ....[12]....
        /*00b0*/ 	.word	0x00008e10


	//   ....[13]....
        /*00b4*/ 	.word	0x00008e70


	//   ....[14]....
        /*00b8*/ 	.word	0x00008ee0


	//   ....[15]....
        /*00bc*/ 	.word	0x00008f40


	//   ....[16]....
        /*00c0*/ 	.word	0x00008fb0


	//   ....[17]....
        /*00c4*/ 	.word	0x00009010


	//   ....[18]....
        /*00c8*/ 	.word	0x00009080


	//   ....[19]....
        /*00cc*/ 	.word	0x000090e0


	//----- nvinfo : EIATTR_VRC_CTA_INIT_COUNT
	.align		4
.L_2179:
        /*00d0*/ 	.byte	0x02, 0x4a
	.zero		1
	.zero		1


	//----- nvinfo : EIATTR_EXIT_INSTR_OFFSETS
	.align		4
        /*00d4*/ 	.byte	0x04, 0x1c
        /*00d6*/ 	.short	(.L_2181 - .L_2180)


	//   ....[0]....
.L_2180:
        /*00d8*/ 	.word	0x00008c20


	//   ....[1]....
        /*00dc*/ 	.word	0x00008ca0


	//----- nvinfo : EIATTR_MAX_THREADS
	.align		4
.L_2181:
        /*00e0*/ 	.byte	0x04, 0x05
        /*00e2*/ 	.short	(.L_2183 - .L_2182)
.L_2182:
        /*00e4*/ 	.word	0x00000080
        /*00e8*/ 	.word	0x00000001
        /*00ec*/ 	.word	0x00000001


	//----- nvinfo : EIATTR_CRS_STACK_SIZE
	.align		4
.L_2183:
        /*00f0*/ 	.byte	0x04, 0x1e
        /*00f2*/ 	.short	(.L_2185 - .L_2184)
.L_2184:
        /*00f4*/ 	.word	0x00000000


	//----- nvinfo : EIATTR_CBANK_PARAM_SIZE
	.align		4
.L_2185:
        /*00f8*/ 	.byte	0x03, 0x19
        /*00fa*/ 	.short	0x0128


	//----- nvinfo : EIATTR_PARAM_CBANK
	.align		4
        /*00fc*/ 	.byte	0x04, 0x0a
        /*00fe*/ 	.short	(.L_2187 - .L_2186)
	.align		4
.L_2186:
        /*0100*/ 	.word	index@(.nv.constant0._ZN10layer_norm13ln_bwd_kernelINS_13Kernel_traitsIf13__nv_bfloat16S2_S2_fjLj768ELj1ELj4ELj1ELj16ENS_18Kernel_traits_baseILj768EfS2_S2_S2_fjLj128EEEEELb1ELb1ELb0ELb0EEEvNS_9BwdParamsE)
        /*0104*/ 	.short	0x0380
        /*0106*/ 	.short	0x0128


	//----- nvinfo : EIATTR_SW_WAR
	.align		4
.L_2187:
        /*0108*/ 	.byte	0x04, 0x36
        /*010a*/ 	.short	(.L_2189 - .L_2188)
.L_2188:
        /*010c*/ 	.word	0x00000008
.L_2189:


//--------------------- .nv.info._ZN10layer_norm13ln_bwd_kernelINS_13Kernel_traitsIf13__nv_bfloat16S2_S2_fjLj768ELj1ELj4ELj1ELj16ENS_18Kernel_traits_baseILj768EfS2_S2_S2_fjLj128EEEEELb1ELb1ELb0ELb1EEEvNS_9BwdParamsE --------------------------
	.section	.nv.info._ZN10layer_norm13ln_bwd_kernelINS_13Kernel_traitsIf13__nv_bfloat16S2_S2_fjLj768ELj1ELj4ELj1ELj16ENS_18Kernel_traits_baseILj768EfS2_S2_S2_fjLj128EEEEELb1ELb1ELb0ELb1EEEvNS_9BwdParamsE,"",@"SHT_CUDA_INFO"
	.sectionflags	@""
	.align	4


	//----- nvinfo : EIATTR_CUDA_API_VERSION
	.align		4
        /*0000*/ 	.byte	0x04, 0x37
        /*0002*/ 	.short	(.L_2191 - .L_2190)
.L_2190:
        /*0004*/ 	.word	0x00000082


	//----- nvinfo : EIATTR_KPARAM_INFO
	.align		4
.L_2191:
        /*0008*/ 	.byte	0x04, 0x17
        /*000a*/ 	.short	(.L_2193 - .L_2192)
.L_2192:
        /*000c*/ 	.word	0x00000000
        /*0010*/ 	.short	0x0000
        /*0012*/ 	.short	0x0000
        /*0014*/ 	.byte	0x00, 0xf0, 0xa1, 0x04


	//----- nvinfo : EIATTR_SPARSE_MMA_MASK
	.align		4
.L_2193:
        /*0018*/ 	.byte	0x03, 0x50
        /*001a*/ 	.short	0x0000


	//----- nvinfo : EIATTR_MAXREG_COUNT
	.align		4
        /*001c*/ 	.byte	0x03, 0x1b
        /*001e*/ 	.short	0x00ff


	//----- nvinfo : EIATTR_NUM_BARRIERS
	.align		4
        /*0020*/ 	.byte	0x02, 0x4c
        /*0022*/ 	.byte	0x01
	.zero		1


	//----- nvinfo : EIATTR_MERCURY_ISA_VERSION
	.align		4
        /*0024*/ 	.byte	0x03, 0x5f
        /*0026*/ 	.short	0x0101


	//----- nvinfo : EIATTR_COOP_GROUP_MASK_REGIDS
	.align		4
        /*0028*/ 	.byte	0x04, 0x29
        /*002a*/ 	.short	(.L_2195 - .L_2194)


	//   ....[0]....
.L_2194:
        /*002c*/ 	.word	0xffffffff


	//   ....[1]....
        /*0030*/ 	.word	0xffffffff


	//   ....[2]....
        /*0034*/ 	.word	0xffffffff


	//   ....[3]....
        /*0038*/ 	.word	0xffffffff


	//   ....[4]....
        /*003c*/ 	.word	0xffffffff


	//   ....[5]....
        /*0040*/ 	.word	0xffffffff


	//   ....[6]....
        /*0044*/ 	.word	0xffffffff


	//   ....[7]....
        /*0048*/ 	.word	0xffffffff


	//   ....[8]....
        /*004c*/ 	.word	0xffffffff


	//   ....[9]....
        /*0050*/ 	.word	0xffffffff


	//   ....[10]....
        /*0054*/ 	.word	0x0500007d


	//   ....[11]....
        /*0058*/ 	.word	0x0500007d


	//   ....[12]....
        /*005c*/ 	.word	0x0500007d


	//   ....[13]....
        /*0060*/ 	.word	0x0500007d


	//   ....[14]....
        /*0064*/ 	.word	0x0500007d


	//   ....[15]....
        /*0068*/ 	.word	0x0500007d


	//   ....[16]....
        /*006c*/ 	.word	0x0500007d


	//   ....[17]....
        /*0070*/ 	.word	0x0500007d


	//   ....[18]....
        /*0074*/ 	.word	0x0500007d


	//   ....[19]....
        /*0078*/ 	.word	0x0500007d


	//----- nvinfo : EIATTR_COOP_GROUP_INSTR_OFFSETS
	.align		4
.L_2195:
        /*007c*/ 	.byte	0x04, 0x28
        /*007e*/ 	.short	(.L_2197 - .L_2196)


	//   ....[0]....
.L_2196:
        /*0080*/ 	.word	0x000029d0


	//   ....[1]....
        /*0084*/ 	.word	0x000029e0


	//   ....[2]....
        /*0088*/ 	.word	0x00002a10


	//   ....[3]....
        /*008c*/ 	.word	0x00002a20


	//   ....[4]....
        /*0090*/ 	.word	0x00002a50


	//   ....[5]....
        /*0094*/ 	.word	0x00002a60


	//   ....[6]....
        /*0098*/ 	.word	0x00002a90


	//   ....[7]....
        /*009c*/ 	.word	0x00002aa0


	//   ....[8]....
        /*00a0*/ 	.word	0x00002ad0


	//   ....[9]....
        /*00a4*/ 	.word	0x00002ae0


	//   ....[10]....
        /*00a8*/ 	.word	0x00009430


	//   ....[11]....
        /*00ac*/ 	.word	0x000094c0


	//   ....[12]....
        /*00b0*/ 	.word	0x00009530


	//   ....[13]....
        /*00b4*/ 	.word	0x00009590


	//   ....[14]....
        /*00b8*/ 	.word	0x00009600


	//   ....[15]....
        /*00bc*/ 	.word	0x00009660


	//   ....[16]....
        /*00c0*/ 	.word	0x000096d0


	//   ....[17]....
        /*00c4*/ 	.word	0x00009730


	//   ....[18]....
        /*00c8*/ 	.word	0x000097a0


	//   ....[19]....
        /*00cc*/ 	.word	0x00009800


	//----- nvinfo : EIATTR_VRC_CTA_INIT_COUNT
	.align		4
.L_2197:
        /*00d0*/ 	.byte	0x02, 0x4a
	.zero		1
	.zero		1


	//----- nvinfo : EIATTR_EXIT_INSTR_OFFSETS
	.align		4
        /*00d4*/ 	.byte	0x04, 0x1c
        /*00d6*/ 	.short	(.L_2199 - .L_2198)


	//   ....[0]....
.L_2198:
        /*00d8*/ 	.word	0x000093c0


	//----- nvinfo : EIATTR_MAX_THREADS
	.align		4
.L_2199:
        /*00dc*/ 	.byte	0x04, 0x05
        /*00de*/ 	.short	(.L_2201 - .L_2200)
.L_2200:
        /*00e0*/ 	.word	0x00000080
        /*00e4*/ 	.word	0x00000001
        /*00e8*/ 	.word	0x00000001


	//----- nvinfo : EIATTR_CRS_STACK_SIZE
	.align		4
.L_2201:
        /*00ec*/ 	.byte	0x04, 0x1e
        /*00ee*/ 	.short	(.L_2203 - .L_2202)
.L_2202:
        /*00f0*/ 	.word	0x00000000


	//----- nvinfo : EIATTR_CBANK_PARAM_SIZE
	.align		4
.L_2203:
        /*00f4*/ 	.byte	0x03, 0x19
        /*00f6*/ 	.short	0x0128


	//----- nvinfo : EIATTR_PARAM_CBANK
	.align		4
        /*00f8*/ 	.byte	0x04, 0x0a
        /*00fa*/ 	.short	(.L_2205 - .L_2204)
	.align		4
.L_2204:
        /*00fc*/ 	.word	index@(.nv.constant0._ZN10layer_norm13ln_bwd_kernelINS_13Kernel_traitsIf13__nv_bfloat16S2_S2_fjLj768ELj1ELj4ELj1ELj16ENS_18Kernel_traits_baseILj768EfS2_S2_S2_fjLj128EEEEELb1ELb1ELb0ELb1EEEvNS_9BwdParamsE)
        /*0100*/ 	.short	0x0380
        /*0102*/ 	.short	0x0128


	//----- nvinfo : EIATTR_SW_WAR
	.align		4
.L_2205:
        /*0104*/ 	.byte	0x04, 0x36
        /*0106*/ 	.short	(.L_2207 - .L_2206)
.L_2206:
        /*0108*/ 	.word	0x00000008
.L_2207:


//--------------------- .nv.info._ZN10layer_norm22ln_bwd_finalize_kernelINS_22Kernel_traits_finalizeILj768Ef13__nv_bfloat16S2_S2_fjLb1ELj1024ELj4ENS_18Kernel_traits_baseILj768EfS2_S2_S2_fjLj1024EEEEELb1ELb0EEEvNS_9BwdParamsE --------------------------
	.section	.nv.info._ZN10layer_norm22ln_bwd_finalize_kernelINS_22Kernel_traits_finalizeILj768Ef13__nv_bfloat16S2_S2_fjLb1ELj1024ELj4ENS_18Kernel_traits_baseILj768EfS2_S2_S2_fjLj1024EEEEELb1ELb0EEEvNS_9BwdParamsE,"",@"SHT_CUDA_INFO"
	.sectionflags	@""
	.align	4


	//----- nvinfo : EIATTR_CUDA_API_VERSION
	.align		4
        /*0000*/ 	.byte	0x04, 0x37
        /*0002*/ 	.short	(.L_2209 - .L_2208)
.L_2208:
        /*0004*/ 	.word	0x00000082


	//----- nvinfo : EIATTR_KPARAM_INFO
	.align		4
.L_2209:
        /*0008*/ 	.byte	0x04, 0x17
        /*000a*/ 	.short	(.L_2211 - .L_2210)
.L_2210:
        /*000c*/ 	.word	0x00000000
        /*0010*/ 	.short	0x0000
        /*0012*/ 	.short	0x0000
        /*0014*/ 	.byte	0x00, 0xf0, 0xa1, 0x04


	//----- nvinfo : EIATTR_SPARSE_MMA_MASK
	.align		4
.L_2211:
        /*0018*/ 	.byte	0x03, 0x50
        /*001a*/ 	.short	0x0000


	//----- nvinfo : EIATTR_MAXREG_COUNT
	.align		4
        /*001c*/ 	.byte	0x03, 0x1b
        /*001e*/ 	.short	0x0040


	//----- nvinfo : EIATTR_NUM_BARRIERS
	.align		4
        /*0020*/ 	.byte	0x02, 0x4c
        /*0022*/ 	.byte	0x01
	.zero		1


	//----- nvinfo : EIATTR_MERCURY_ISA_VERSION
	.align		4
        /*0024*/ 	.byte	0x03, 0x5f
        /*0026*/ 	.short	0x0101


	//----- nvinfo : EIATTR_COOP_GROUP_MASK_REGIDS
	.align		4
        /*0028*/ 	.byte	0x04, 0x29
        /*002a*/ 	.short	(.L_2213 - .L_2212)


	//   ....[0]....
.L_2212:
        /*002c*/ 	.word	0xffffffff


	//   ....[1]....
        /*0030*/ 	.word	0xffffffff


	//   ....[2]....
        /*0034*/ 	.word	0xffffffff


	//   ....[3]....
        /*0038*/ 	.word	0xffffffff


	//   ....[4]....
        /*003c*/ 	.word	0xffffffff


	//   ....[5]....
        /*0040*/ 	.word	0xffffffff


	//   ....[6]....
        /*0044*/ 	.word	0xffffffff


	//   ....[7]....
        /*0048*/ 	.word	0xffffffff


	//   ....[8]....
        /*004c*/ 	.word	0xffffffff


	//   ....[9]....
        /*0050*/ 	.word	0xffffffff


	//   ....[10]....
        /*0054*/ 	.word	0xffffffff


	//   ....[11]....
        /*0058*/ 	.word	0xffffffff


	//   ....[12]....
        /*005c*/ 	.word	0xffffffff


	//   ....[13]....
        /*0060*/ 	.word	0xffffffff


	//   ....[14]....
        /*0064*/ 	.word	0xffffffff


	//----- nvinfo : EIATTR_COOP_GROUP_INSTR_OFFSETS
	.align		4
.L_2213:
        /*0068*/ 	.byte	0x04, 0x28
        /*006a*/ 	.short	(.L_2215 - .L_2214)


	//   ....[0]....
.L_2214:
        /*006c*/ 	.word	0x00001040


	//   ....[1]....
        /*0070*/ 	.word	0x00001050


	//   ....[2]....
        /*0074*/ 	.word	0x00001060


	//   ....[3]....
        /*0078*/ 	.word	0x00001090


	//   ....[4]....
        /*007c*/ 	.word	0x000010b0


	//   ....[5]....
        /*0080*/ 	.word	0x000010c0


	//   ....[6]....
        /*0084*/ 	.word	0x000010f0


	//   ....[7]....
        /*0088*/ 	.word	0x00001110


	//   ....[8]....
        /*008c*/ 	.word	0x00001120


	//   ....[9]....
        /*0090*/ 	.word	0x00001160


	//   ....[10]....
        /*0094*/ 	.word	0x00001190


	//   ....[11]....
        /*0098*/ 	.word	0x000011a0


	//   ....[12]....
        /*009c*/ 	.word	0x000011e0


	//   ....[13]....
        /*00a0*/ 	.word	0x00001200


	//   ....[14]....
        /*00a4*/ 	.word	0x00001210


	//----- nvinfo : EIATTR_VRC_CTA_INIT_COUNT
	.align		4
.L_2215:
        /*00a8*/ 	.byte	0x02, 0x4a
	.zero		1
	.zero		1


	//----- nvinfo : EIATTR_EXIT_INSTR_OFFSETS
	.align		4
        /*00ac*/ 	.byte	0x04, 0x1c
        /*00ae*/ 	.short	(.L_2217 - .L_2216)


	//   ....[0]....
.L_2216:
        /*00b0*/ 	.word	0x00000060


	//   ....[1]....
        /*00b4*/ 	.word	0x00001290


	//   ....[2]....
        /*00b8*/ 	.word	0x000012c0


	//   ....[3]....
        /*00bc*/ 	.word	0x000013a0


	//----- nvinfo : EIATTR_MAX_THREADS
	.align		4
.L_2217:
        /*00c0*/ 	.byte	0x04, 0x05
        /*00c2*/ 	.short	(.L_2219 - .L_2218)
.L_2218:
        /*00c4*/ 	.word	0x00000400
        /*00c8*/ 	.word	0x00000001
        /*00cc*/ 	.word	0x00000001


	//----- nvinfo : EIATTR_CRS_STACK_SIZE
	.align		4
.L_2219:
        /*00d0*/ 	.byte	0x04, 0x1e
        /*00d2*/ 	.short	(.L_2221 - .L_2220)
.L_2220:
        /*00d4*/ 	.word	0x00000000


	//----- nvinfo : EIATTR_CBANK_PARAM_SIZE
	.align		4
.L_2221:
        /*00d8*/ 	.byte	0x03, 0x19
        /*00da*/ 	.short	0x0128


	//----- nvinfo : EIATTR_PARAM_CBANK
	.align		4
        /*00dc*/ 	.byte	0x04, 0x0a
        /*00de*/ 	.short	(.L_2223 - .L_2222)
	.align		4
.L_2222:
        /*00e0*/ 	.word	index@(.nv.constant0._ZN10layer_norm22ln_bwd_finalize_kernelINS_22Kernel_traits_finalizeILj768Ef13__nv_bfloat16S2_S2_fjLb1ELj1024ELj4ENS_18Kernel_traits_baseILj768EfS2_S2_S2_fjLj1024EEEEELb1ELb0EEEvNS_9BwdParamsE)
        /*00e4*/ 	.short	0x0380
        /*00e6*/ 	.short	0x0128


	//----- nvinfo : EIATTR_SW_WAR
	.align		4
.L_2223:
        /*00e8*/ 	.byte	0x04, 0x36
        /*00ea*/ 	.short	(.L_2225 - .L_2224)
.L_2224:
        /*00ec*/ 	.word	0x00000008
.L_2225:


//--------------------- .nv.info._ZN10layer_norm13ln_bwd_kernelINS_13Kernel_traitsIf13__nv_bfloat16S2_S2_fjLj768ELj1ELj4ELj1ELj16ENS_18Kernel_traits_baseILj768EfS2_S2_S2_fjLj128EEEEELb1ELb1ELb1ELb0EEEvNS_9BwdParamsE --------------------------
	.section	.nv.info._ZN10layer_norm13ln_bwd_kernelINS_13Kernel_traitsIf13__nv_bfloat16S2_S2_fjLj768ELj1ELj4ELj1ELj16ENS_18Kernel_traits_baseILj768EfS2_S2_S2_fjLj128EEEEELb1ELb1ELb1ELb0EEEvNS_9BwdParamsE,"",@"SHT_CUDA_INFO"
	.sectionflags	@""
	.align	4


	//----- nvinfo : EIATTR_CUDA_API_VERSION
	.align		4
        /*0000*/ 	.byte	0x04, 0x37
        /*0002*/ 	.short	(.L_2227 - .L_2226)
.L_2226:
        /*0004*/ 	.word	0x00000082


	//----- nvinfo : EIATTR_KPARAM_INFO
	.align		4
.L_2227:
        /*0008*/ 	.byte	0x04, 0x17
        /*000a*/ 	.short	(.L_2229 - .L_2228)
.L_2228:
        /*000c*/ 	.word	0x00000000
        /*0010*/ 	.short	0x0000
        /*0012*/ 	.short	0x0000
        /*0014*/ 	.byte	0x00, 0xf0, 0xa1, 0x04


	//----- nvinfo : EIATTR_SPARSE_MMA_MASK
	.align		4
.L_2229:
        /*0018*/ 	.byte	0x03, 0x50
        /*001a*/ 	.short	0x0000


	//----- nvinfo : EIATTR_MAXREG_COUNT
	.align		4
        /*001c*/ 	.byte	0x03, 0x1b
        /*001e*/ 	.short	0x00ff


	//----- nvinfo : EIATTR_NUM_BARRIERS
	.align		4
        /*0020*/ 	.byte	0x02, 0x4c
        /*0022*/ 	.byte	0x01
	.zero		1


	//----- nvinfo : EIATTR_MERCURY_ISA_VERSION
	.align		4
        /*0024*/ 	.byte	0x03, 0x5f
        /*0026*/ 	.short	0x0101


	//----- nvinfo : EIATTR_COOP_GROUP_MASK_REGIDS
	.align		4
        /*0028*/ 	.byte	0x04, 0x29
        /*002a*/ 	.short	(.L_2231 - .L_2230)


	//   ....[0]....
.L_2230:
        /*002c*/ 	.word	0xffffffff


	//   ....[1]....
        /*0030*/ 	.word	0xffffffff


	//   ....[2]....
        /*0034*/ 	.word	0xffffffff


	//   ....[3]....
        /*0038*/ 	.word	0xffffffff


	//   ....[4]....
        /*003c*/ 	.word	0xffffffff


	//   ....[5]....
        /*0040*/ 	.word	0xffffffff


	//   ....[6]....
        /*0044*/ 	.word	0xffffffff


	//   ....[7]....
        /*0048*/ 	.word	0xffffffff


	//   ....[8]....
        /*004c*/ 	.word	0xffffffff


	//   ....[9]....
        /*0050*/ 	.word	0xffffffff


	//   ....[10]....
        /*0054*/ 	.word	0x050000cc


	//   ....[11]....
        /*0058*/ 	.word	0x050000cc


	//   ....[12]....
        /*005c*/ 	.word	0x050000cc


	//   ....[13]....
        /*0060*/ 	.word	0x050000cc


	//   ....[14]....
        /*0064*/ 	.word	0x050000cc


	//   ....[15]....
        /*0068*/ 	.word	0x050000cc


	//   ....[16]....
        /*006c*/ 	.word	0x050000cc


	//   ....[17]....
        /*0070*/ 	.word	0x050000cc


	//   ....[18]....
        /*0074*/ 	.word	0x050000cc


	//   ....[19]....
        /*0078*/ 	.word	0x050000cc


	//----- nvinfo : EIATTR_COOP_GROUP_INSTR_OFFSETS
	.align		4
.L_2231:
        /*007c*/ 	.byte	0x04, 0x28
        /*007e*/ 	.short	(.L_2233 - .L_2232)


	//   ....[0]....
.L_2232:
        /*0080*/ 	.word	0x000020d0


	//   ....[1]....
        /*0084*/ 	.word	0x000020e0


	//   ....[2]....
        /*0088*/ 	.word	0x00002110


	//   ....[3]....
        /*008c*/ 	.word	0x00002120


	//   ....[4]....
        /*0090*/ 	.word	0x00002150


	//   ....[5]....
        /*0094*/ 	.word	0x00002160


	//   ....[6]....
        /*0098*/ 	.word	0x00002190


	//   ....[7]....
        /*009c*/ 	.word	0x000021a0


	//   ....[8]....
        /*00a0*/ 	.word	0x000021d0


	//   ....[9]....
        /*00a4*/ 	.word	0x000021e0


	//   ....[10]....
        /*00a8*/ 	.word	0x0000b1f0


	//   ....[11]....
        /*00ac*/ 	.word	0x0000b280


	//   ....[12]....
        /*00b0*/ 	.word	0x0000b2f0


	//   ....[13]....
        /*00b4*/ 	.word	0x0000b350


	//   ....[14]....
        /*00b8*/ 	.word	0x0000b3c0


	//   ....[15]....
        /*00bc*/ 	.word	0x0000b420


	//   ....[16]....
        /*00c0*/ 	.word	0x0000b490


	//   ....[17]....
        /*00c4*/ 	.word	0x0000b4f0


	//   ....[18]....
        /*00c8*/ 	.word	0x0000b560


	//   ....[19]....
        /*00cc*/ 	.word	0x0000b5c0


	//----- nvinfo : EIATTR_VRC_CTA_INIT_COUNT
	.align		4
.L_2233:
        /*00d0*/ 	.byte	0x02, 0x4a
	.zero		1
	.zero		1


	//----- nvinfo : EIATTR_EXIT_INSTR_OFFSETS
	.align		4
        /*00d4*/ 	.byte	0x04, 0x1c
        /*00d6*/ 	.short	(.L_2235 - .L_2234)


	//   ....[0]....
.L_2234:
        /*00d8*/ 	.word	0x0000b100


	//   ....[1]....
        /*00dc*/ 	.word	0x0000b180


	//----- nvinfo : EIATTR_MAX_THREADS
	.align		4
.L_2235:
        /*00e0*/ 	.byte	0x04, 0x05
        /*00e2*/ 	.short	(.L_2237 - .L_2236)
.L_2236:
        /*00e4*/ 	.word	0x00000080
        /*00e8*/ 	.word	0x00000001
        /*00ec*/ 	.word	0x00000001


	//----- nvinfo : EIATTR_CRS_STACK_SIZE
	.align		4
.L_2237:
        /*00f0*/ 	.byte	0x04, 0x1e
        /*00f2*/ 	.short	(.L_2239 - .L_2238)
.L_2238:
        /*00f4*/ 	.word	0x00000000


	//----- nvinfo : EIATTR_CBANK_PARAM_SIZE
	.align		4
.L_2239:
        /*00f8*/ 	.byte	0x03, 0x19
        /*00fa*/ 	.short	0x0128


	//----- nvinfo : EIATTR_PARAM_CBANK
	.align		4
        /*00fc*/ 	.byte	0x04, 0x0a
        /*00fe*/ 	.short	(.L_2241 - .L_2240)
	.align		4
.L_2240:
        /*0100*/ 	.word	index@(.nv.constant0._ZN10layer_norm13ln_bwd_kernelINS_13Kernel_traitsIf13__nv_bfloat16S2_S2_fjLj768ELj1ELj4ELj1ELj16ENS_18Kernel_traits_baseILj768EfS2_S2_S2_fjLj128EEEEELb1ELb1ELb1ELb0EEEvNS_9BwdParamsE)
        /*0104*/ 	.short	0x0380
        /*0106*/ 	.short	0x0128


	//----- nvinfo : EIATTR_SW_WAR
	.align		4
.L_2241:
        /*0108*/ 	.byte	0x04, 0x36
        /*010a*/ 	.short	(.L_2243 - .L_2242)
.L_2242:
        /*010c*/ 	.word	0x00000008
.L_2243:


//--------------------- .nv.info._ZN10layer_norm22ln_bwd_finalize_kernelINS_22Kernel_traits_finalizeILj768Ef13__nv_bfloat16S2_S2_fjLb1ELj1024ELj4ENS_18Kernel_traits_baseILj768EfS2_S2_S2_fjLj1024EEEEELb1ELb1EEEvNS_9BwdParamsE --------------------------
	.section	.nv.info._ZN10layer_norm22ln_bwd_finalize_kernelINS_22Kernel_traits_finalizeILj768Ef13__nv_bfloat16S2_S2_fjLb1ELj1024ELj4ENS_18Kernel_traits_baseILj768EfS2_S2_S2_fjLj1024EEEEELb1ELb1EEEvNS_9BwdParamsE,"",@"SHT_CUDA_INFO"
	.sectionflags	@""
	.align	4


	//----- nvinfo : EIATTR_CUDA_API_VERSION
	.align		4
        /*0000*/ 	.byte	0x04, 0x37
        /*0002*/ 	.short	(.L_2245 - .L_2244)
.L_2244:
        /*0004*/ 	.word	0x00000082


	//----- nvinfo : EIATTR_KPARAM_INFO
	.align		4
.L_2245:
        /*0008*/ 	.byte	0x04, 0x17
        /*000a*/ 	.short	(.L_2247 - .L_2246)
.L_2246:
        /*000c*/ 	.word	0x00000000
        /*0010*/ 	.short	0x0000
        /*0012*/ 	.short	0x0000
        /*0014*/ 	.byte	0x00, 0xf0, 0xa1, 0x04


	//----- nvinfo : EIATTR_SPARSE_MMA_MASK
	.align		4
.L_2247:
        /*0018*/ 	.byte	0x03, 0x50
        /*001a*/ 	.short	0x0000


	//----- nvinfo : EIATTR_MAXREG_COUNT
	.align		4
        /*001c*/ 	.byte	0x03, 0x1b
        /*001e*/ 	.short	0x0040


	//----- nvinfo : EIATTR_NUM_BARRIERS
	.align		4
        /*0020*/ 	.byte	0x02, 0x4c
        /*0022*/ 	.byte	0x01
	.zero		1


	//----- nvinfo : EIATTR_MERCURY_ISA_VERSION
	.align		4
        /*0024*/ 	.byte	0x03, 0x5f
        /*0026*/ 	.short	0x0101


	//----- nvinfo : EIATTR_COOP_GROUP_MASK_REGIDS
	.align		4
        /*0028*/ 	.byte	0x04, 0x29
        /*002a*/ 	.short	(.L_2249 - .L_2248)


	//   ....[0]....
.L_2248:
        /*002c*/ 	.word	0xffffffff


	//   ....[1]....
        /*0030*/ 	.word	0xffffffff


	//   ....[2]....
        /*0034*/ 	.word	0xffffffff


	//   ....[3]....
        /*0038*/ 	.word	0xffffffff


	//   ....[4]....
        /*003c*/ 	.word	0xffffffff


	//   ....[5]....
        /*0040*/ 	.word	0xffffffff


	//   ....[6]....
        /*0044*/ 	.word	0xffffffff


	//   ....[7]....
        /*0048*/ 	.word	0xffffffff


	//   ....[8]....
        /*004c*/ 	.word	0xffffffff


	//   ....[9]....
        /*0050*/ 	.word	0xffffffff


	//   ....[10]....
        /*0054*/ 	.word	0xffffffff


	//   ....[11]....
        /*0058*/ 	.word	0xffffffff


	//   ....[12]....
        /*005c*/ 	.word	0xffffffff


	//   ....[13]....
        /*0060*/ 	.word	0xffffffff


	//   ....[14]....
        /*0064*/ 	.word	0xffffffff


	//----- nvinfo : EIATTR_COOP_GROUP_INSTR_OFFSETS
	.align		4
.L_2249:
        /*0068*/ 	.byte	0x04, 0x28
        /*006a*/ 	.short	(.L_2251 - .L_2250)


	//   ....[0]....
.L_2250:
        /*006c*/ 	.word	0x00001090


	//   ....[1]....
        /*0070*/ 	.word	0x000010a0


	//   ....[2]....
        /*0074*/ 	.word	0x000010b0


	//   ....[3]....
        /*0078*/ 	.word	0x000010e0


	//   ....[4]....
        /*007c*/ 	.word	0x00001100


	//   ....[5]....
        /*0080*/ 	.word	0x00001110


	//   ....[6]....
        /*0084*/ 	.word	0x00001140


	//   ....[7]....
        /*0088*/ 	.word	0x00001160


	//   ....[8]....
        /*008c*/ 	.word	0x00001170


	//   ....[9]....
        /*0090*/ 	.word	0x000011a0


	//   ....[10]....
        /*0094*/ 	.word	0x000011c0


	//   ....[11]....
        /*0098*/ 	.word	0x000011d0


	//   ....[12]....
        /*009c*/ 	.word	0x00001210


	//   ....[13]....
        /*00a0*/ 	.word	0x00001230


	//   ....[14]....
        /*00a4*/ 	.word	0x00001240


	//----- nvinfo : EIATTR_VRC_CTA_INIT_COUNT
	.align		4
.L_2251:
        /*00a8*/ 	.byte	0x02, 0x4a
	.zero		1
	.zero		1


	//----- nvinfo : EIATTR_EXIT_INSTR_OFFSETS
	.align		4
        /*00ac*/ 	.byte	0x04, 0x1c
        /*00ae*/ 	.short	(.L_2253 - .L_2252)


	//   ....[0]....
.L_2252:
        /*00b0*/ 	.word	0x00000060


	//   ....[1]....
        /*00b4*/ 	.word	0x000012c0


	//   ....[2]....
        /*00b8*/ 	.word	0x000013b0


	//----- nvinfo : EIATTR_MAX_THREADS
	.align		4
.L_2253:
        /*00bc*/ 	.byte	0x04, 0x05
        /*00be*/ 	.short	(.L_2255 - .L_2254)
.L_2254:
        /*00c0*/ 	.word	0x00000400
        /*00c4*/ 	.word	0x00000001
        /*00c8*/ 	.word	0x00000001


	//----- nvinfo : EIATTR_CRS_STACK_SIZE
	.align		4
.L_2255:
        /*00cc*/ 	.byte	0x04, 0x1e
        /*00ce*/ 	.short	(.L_2257 - .L_2256)
.L_2256:
        /*00d0*/ 	.word	0x00000000


	//----- nvinfo : EIATTR_CBANK_PARAM_SIZE
	.align		4
.L_2257:
        /*00d4*/ 	.byte	0x03, 0x19
        /*00d6*/ 	.short	0x0128


	//----- nvinfo : EIATTR_PARAM_CBANK
	.align		4
        /*00d8*/ 	.byte	0x04, 0x0a
        /*00da*/ 	.short	(.L_2259 - .L_2258)
	.align		4
.L_2258:
        /*00dc*/ 	.word	index@(.nv.constant0._ZN10layer_norm22ln_bwd_finalize_kernelINS_22Kernel_traits_finalizeILj768Ef13__nv_bfloat16S2_S2_fjLb1ELj1024ELj4ENS_18Kernel_traits_baseILj768EfS2_S2_S2_fjLj1024EEEEELb1ELb1EEEvNS_9BwdParamsE)
        /*00e0*/ 	.short	0x0380
        /*00e2*/ 	.short	0x0128


	//----- nvinfo : EIATTR_SW_WAR
	.align		4
.L_2259:
        /*00e4*/ 	.byte	0x04, 0x36
        /*00e6*/ 	.short	(.L_2261 - .L_2260)
.L_2260:
        /*00e8*/ 	.word	0x00000008
.L_2261:


//--------------------- .nv.info._ZN10layer_norm13ln_bwd_kernelINS_13Kernel_traitsIf13__nv_bfloat16S2_S2_fjLj768ELj1ELj4ELj1ELj16ENS_18Kernel_traits_baseILj768EfS2_S2_S2_fjLj128EEEEELb1ELb1ELb1ELb1EEEvNS_9BwdParamsE --------------------------
	.section	.nv.info._ZN10layer_norm13ln_bwd_kernelINS_13Kernel_traitsIf13__nv_bfloat16S2_S2_fjLj768ELj1ELj4ELj1ELj16ENS_18Kernel_traits_baseILj768EfS2_S2_S2_fjLj128EEEEELb1ELb1ELb1ELb1EEEvNS_9BwdParamsE,"",@"SHT_CUDA_INFO"
	.sectionflags	@""
	.align	4


	//----- nvinfo : EIATTR_CUDA_API_VERSION
	.align		4
        /*0000*/ 	.byte	0x04, 0x37
        /*0002*/ 	.short	(.L_2263 - .L_2262)
.L_2262:
        /*0004*/ 	.word	0x00000082


	//----- nvinfo : EIATTR_KPARAM_INFO
	.align		4
.L_2263:
        /*0008*/ 	.byte	0x04, 0x17
        /*000a*/ 	.short	(.L_2265 - .L_2264)
.L_2264:
        /*000c*/ 	.word	0x00000000
        /*0010*/ 	.short	0x0000
        /*0012*/ 	.short	0x0000
        /*0014*/ 	.byte	0x00, 0xf0, 0xa1, 0x04


	//----- nvinfo : EIATTR_SPARSE_MMA_MASK
	.align		4
.L_2265:
        /*0018*/ 	.byte	0x03, 0x50
        /*001a*/ 	.short	0x0000


	//----- nvinfo : EIATTR_MAXREG_COUNT
	.align		4
        /*001c*/ 	.byte	0x03, 0x1b
        /*001e*/ 	.short	0x00ff


	//----- nvinfo : EIATTR_NUM_BARRIERS
	.align		4
        /*0020*/ 	.byte	0x02, 0x4c
        /*0022*/ 	.byte	0x01
	.zero		1


	//----- nvinfo : EIATTR_MERCURY_ISA_VERSION
	.align		4
        /*0024*/ 	.byte	0x03, 0x5f
        /*0026*/ 	.short	0x0101


	//----- nvinfo : EIATTR_COOP_GROUP_MASK_REGIDS
	.align		4
        /*0028*/ 	.byte	0x04, 0x29
        /*002a*/ 	.short	(.L_2267 - .L_2266)


	//   ....[0]....
.L_2266:
        /*002c*/ 	.word	0xffffffff


	//   ....[1]....
        /*0030*/ 	.word	0xffffffff


	//   ....[2]....
        /*0034*/ 	.word	0xffffffff


	//   ....[3]....
        /*0038*/ 	.word	0xffffffff


	//   ....[4]....
        /*003c*/ 	.word	0xffffffff


	//   ....[5]....
        /*0040*/ 	.word	0xffffffff


	//   ....[6]....
        /*0044*/ 	.word	0xffffffff


	//   ....[7]....
        /*0048*/ 	.word	0xffffffff


	//   ....[8]....
        /*004c*/ 	.word	0xffffffff


	//   ....[9]....
        /*0050*/ 	.word	0xffffffff


	//   ....[10]....
        /*0054*/ 	.word	0x050000d5


	//   ....[11]....
        /*0058*/ 	.word	0x050000d5


	//   ....[12]....
        /*005c*/ 	.word	0x050000d5


	//   ....[13]....
        /*0060*/ 	.word	0x050000d5


	//   ....[14]....
        /*0064*/ 	.word	0x050000d5


	//   ....[15]....
        /*0068*/ 	.word	0x050000d5


	//   ....[16]....
        /*006c*/ 	.word	0x050000d5


	//   ....[17]....
        /*0070*/ 	.word	0x050000d5


	//   ....[18]....
        /*0074*/ 	.word	0x050000d5


	//   ....[19]....
        /*0078*/ 	.word	0x050000d5


	//----- nvinfo : EIATTR_COOP_GROUP_INSTR_OFFSETS
	.align		4
.L_2267:
        /*007c*/ 	.byte	0x04, 0x28
        /*007e*/ 	.short	(.L_2269 - .L_2268)


	//   ....[0]....
.L_2268:
        /*0080*/ 	.word	0x00001b20


	//   ....[1]....
        /*0084*/ 	.word	0x00001b30


	//   ....[2]....
        /*0088*/ 	.word	0x00001b60


	//   ....[3]....
        /*008c*/ 	.word	0x00001b70


	//   ....[4]....
        /*0090*/ 	.word	0x00001ba0


	//   ....[5]....
        /*0094*/ 	.word	0x00001bb0


	//   ....[6]....
        /*0098*/ 	.word	0x00001be0


	//   ....[7]....
        /*009c*/ 	.word	0x00001bf0


	//   ....[8]....
        /*00a0*/ 	.word	0x00001c20


	//   ....[9]....
        /*00a4*/ 	.word	0x00001c30


	//   ....[10]....
        /*00a8*/ 	.word	0x0000a4f0


	//   ....[11]....
        /*00ac*/ 	.word	0x0000a580


	//   ....[12]....
        /*00b0*/ 	.word	0x0000a5f0


	//   ....[13]....
        /*00b4*/ 	.word	0x0000a650


	//   ....[14]....
        /*00b8*/ 	.word	0x0000a6c0


	//   ....[15]....
        /*00bc*/ 	.word	0x0000a720


	//   ....[16]....
        /*00c0*/ 	.word	0x0000a790


	//   ....[17]....
        /*00c4*/ 	.word	0x0000a7f0


	//   ....[18]....
        /*00c8*/ 	.word	0x0000a860


	//   ....[19]....
        /*00cc*/ 	.word	0x0000a8c0


	//----- nvinfo : EIATTR_VRC_CTA_INIT_COUNT
	.align		4
.L_2269:
        /*00d0*/ 	.byte	0x02, 0x4a
	.zero		1
	.zero		1


	//----- nvinfo : EIATTR_EXIT_INSTR_OFFSETS
	.align		4
        /*00d4*/ 	.byte	0x04, 0x1c
        /*00d6*/ 	.short	(.L_2271 - .L_2270)


	//   ....[0]....
.L_2270:
        /*00d8*/ 	.word	0x0000a480


	//----- nvinfo : EIATTR_MAX_THREADS
	.align		4
.L_2271:
        /*00dc*/ 	.byte	0x04, 0x05
        /*00de*/ 	.short	(.L_2273 - .L_2272)
.L_2272:
        /*00e0*/ 	.word	0x00000080
        /*00e4*/ 	.word	0x00000001
        /*00e8*/ 	.word	0x00000001


	//----- nvinfo : EIATTR_CRS_STACK_SIZE
	.align		4
.L_2273:
        /*00ec*/ 	.byte	0x04, 0x1e
        /*00ee*/ 	.short	(.L_2275 - .L_2274)
.L_2274:
        /*00f0*/ 	.word	0x00000000


	//----- nvinfo : EIATTR_CBANK_PARAM_SIZE
	.align		4
.L_2275:
        /*00f4*/ 	.byte	0x03, 0x19
        /*00f6*/ 	.short	0x0128


	//----- nvinfo : EIATTR_PARAM_CBANK
	.align		4
        /*00f8*/ 	.byte	0x04, 0x0a
        /*00fa*/ 	.short	(.L_2277 - .L_2276)
	.align		4
.L_2276:
        /*00fc*/ 	.word	index@(.nv.constant0._ZN10layer_norm13ln_bwd_kernelINS_13Kernel_traitsIf13__nv_bfloat16S2_S2_fjLj768ELj1ELj4ELj1ELj16ENS_18Kernel_traits_baseILj768EfS2_S2_S2_fjLj128EEEEELb1ELb1ELb1ELb1EEEvNS_9BwdParamsE)
        /*0100*/ 	.short	0x0380
        /*0102*/ 	.short	0x0128


	//----- nvinfo : EIATTR_SW_WAR
	.align		4
.L_2277:
        /*0104*/ 	.byte	0x04, 0x36
        /*0106*/ 	.short	(.L_2279 - .L_2278)
.L_2278:
        /*0108*/ 	.word	0x00000008
.L_2279:


//--------------------- .nv.info._ZN10layer_norm13ln_bwd_kernelINS_13Kernel_traitsI13__nv_bfloat16S2_fS2_fjLj768ELj1ELj4ELj1ELj16ENS_18Kernel_traits_baseILj768ES2_S2_fS2_fjLj128EEEEELb0ELb0ELb0ELb0EEEvNS_9BwdParamsE --------------------------
	.section	.nv.info._ZN10layer_norm13ln_bwd_kernelINS_13Kernel_traitsI13__nv_bfloat16S2_fS2_fjLj768ELj1ELj4ELj1ELj16ENS_18Kernel_traits_baseILj768ES2_S2_fS2_fjLj128EEEEELb0ELb0ELb0ELb0EEEvNS_9BwdParamsE,"",@"SHT_CUDA_INFO"
	.sectionflags	@""
	.align	4


	//----- nvinfo : EIATTR_CUDA_API_VERSION
	.align		4
        /*0000*/ 	.byte	0x04, 0x37
        /*0002*/ 	.short	(.L_2281 - .L_2280)
.L_2280:
        /*0004*/ 	.word	0x00000082


	//----- nvinfo : EIATTR_KPARAM_INFO
	.align		4
.L_2281:
        /*0008*/ 	.byte	0x04, 0x17
        /*000a*/ 	.short	(.L_2283 - .L_2282)
.L_2282:
        /*000c*/ 	.word	0x00000000
        /*0010*/ 	.short	0x0000
        /*0012*/ 	.short	0x0000
        /*0014*/ 	.byte	0x00, 0xf0, 0xa1, 0x04


	//----- nvinfo : EIATTR_SPARSE_MMA_MASK
	.align		4
.L_2283:
        /*0018*/ 	.byte	0x03, 0x50
        /*001a*/ 	.short	0x0000


	//----- nvinfo : EIATTR_MAXREG_COUNT
	.align		4
        /*001c*/ 	.byte	0x03, 0x1b
        /*001e*/ 	.short	0x00ff


	//----- nvinfo : EIATTR_NUM_BARRIERS
	.align		4
        /*0020*/ 	.byte	0x02, 0x4c
        /*0022*/ 	.byte	0x01
	.zero		1


	//----- nvinfo : EIATTR_MERCURY_ISA_VERSION
	.align		4
        /*0024*/ 	.byte	0x03, 0x5f
        /*0026*/ 	.short	0x0101


	//----- nvinfo : EIATTR_COOP_GROUP_MASK_REGIDS
	.align		4
        /*0028*/ 	.byte	0x04, 0x29
        /*002a*/ 	.short	(.L_2285 - .L_2284)


	//   ....[0]....
.L_2284:
        /*002c*/ 	.word	0xffffffff


	//   ....[1]....
        /*0030*/ 	.word	0xffffffff


	//   ....[2]....
        /*0034*/ 	.word	0xffffffff


	//   ....[3]....
        /*0038*/ 	.word	0xffffffff


	//   ....[4]....
        /*003c*/ 	.word	0xffffffff


	//   ....[5]....
        /*0040*/ 	.word	0xffffffff


	//   ....[6]....
        /*0044*/ 	.word	0xffffffff


	//   ....[7]....
        /*0048*/ 	.word	0xffffffff


	//   ....[8]....
        /*004c*/ 	.word	0xffffffff


	//   ....[9]....
        /*0050*/ 	.word	0xffffffff


	//   ....[10]....
        /*0054*/ 	.word	0x05000064


	//   ....[11]....
        /*0058*/ 	.word	0x05000064


	//   ....[12]....
        /*005c*/ 	.word	0x05000064


	//   ....[13]....
        /*0060*/ 	.word	0x05000064


	//   ....[14]....
        /*0064*/ 	.word	0x05000064


	//   ....[15]....
        /*0068*/ 	.word	0x05000064


	//   ....[16]....
        /*006c*/ 	.word	0x05000064


	//   ....[17]....
        /*0070*/ 	.word	0x05000064


	//   ....[18]....
        /*0074*/ 	.word	0x05000064


	//   ....[19]....
        /*0078*/ 	.word	0x05000064


	//----- nvinfo : EIATTR_COOP_GROUP_INSTR_OFFSETS
	.align		4
.L_2285:
        /*007c*/ 	.byte	0x04, 0x28
        /*007e*/ 	.short	(.L_2287 - .L_2286)


	//   ....[0]....
.L_2286:
        /*0080*/ 	.word	0x00001970


	//   ....[1]....
        /*0084*/ 	.word	0x00001980


	//   ....[2]....
        /*0088*/ 	.word	0x000019b0


	//   ....[3]....
        /*008c*/ 	.word	0x000019c0


	//   ....[4]....
        /*0090*/ 	.word	0x000019f0


	//   ....[5]....
        /*0094*/ 	.word	0x00001a00


	//   ....[6]....
        /*0098*/ 	.word	0x00001a30


	//   ....[7]....
        /*009c*/ 	.word	0x00001a40


	//   ....[8]....
        /*00a0*/ 	.word	0x00001a70


	//   ....[9]....
        /*00a4*/ 	.word	0x00001a80


	//   ....[10]....
        /*00a8*/ 	.word	0x000048f0


	//   ....[11]....
        /*00ac*/ 	.word	0x00004980


	//   ....[12]....
        /*00b0*/ 	.word	0x000049f0


	//   ....[13]....
        /*00b4*/ 	.word	0x00004a50


	//   ....[14]....
        /*00b8*/ 	.word	0x00004ac0


	//   ....[15]....
        /*00bc*/ 	.word	0x00004b20


	//   ....[16]....
        /*00c0*/ 	.word	0x00004b90


	//   ....[17]....
        /*00c4*/ 	.word	0x00004bf0


	//   ....[18]....
        /*00c8*/ 	.word	0x00004c60


	//   ....[19]....
        /*00cc*/ 	.word	0x00004cc0


	//----- nvinfo : EIATTR_VRC_CTA_INIT_COUNT
	.align		4
.L_2287:
        /*00d0*/ 	.byte	0x02, 0x4a
	.zero		1
	.zero		1


	//----- nvinfo : EIATTR_EXIT_INSTR_OFFSETS
	.align		4
        /*00d4*/ 	.byte	0x04, 0x1c
        /*00d6*/ 	.short	(.L_2289 - .L_2288)


	//   ....[0]....
.L_2288:
        /*00d8*/ 	.word	0x00004850


	//   ....[1]....
        /*00dc*/ 	.word	0x00004880


	//----- nvinfo : EIATTR_MAX_THREADS
	.align		4
.L_2289:
        /*00e0*/ 	.byte	0x04, 0x05
        /*00e2*/ 	.short	(.L_2291 - .L_2290)
.L_2290:
        /*00e4*/ 	.word	0x00000080
        /*00e8*/ 	.word	0x00000001
        /*00ec*/ 	.word	0x00000001


	//----- nvinfo : EIATTR_CRS_STACK_SIZE
	.align		4
.L_2291:
        /*00f0*/ 	.byte	0x04, 0x1e
        /*00f2*/ 	.short	(.L_2293 - .L_2292)
.L_2292:
        /*00f4*/ 	.word	0x00000000


	//----- nvinfo : EIATTR_CBANK_PARAM_SIZE
	.align		4
.L_2293:
        /*00f8*/ 	.byte	0x03, 0x19
        /*00fa*/ 	.short	0x0128


	//----- nvinfo : EIATTR_PARAM_CBANK
	.align		4
        /*00fc*/ 	.byte	0x04, 0x0a
        /*00fe*/ 	.short	(.L_2295 - .L_2294)
	.align		4
.L_2294:
        /*0100*/ 	.word	index@(.nv.constant0._ZN10layer_norm13ln_bwd_kernelINS_13Kernel_traitsI13__nv_bfloat16S2_fS2_fjLj768ELj1ELj4ELj1ELj16ENS_18Kernel_traits_baseILj768ES2_S2_fS2_fjLj128EEEEELb0ELb0ELb0ELb0EEEvNS_9BwdParamsE)
        /*0104*/ 	.short	0x0380
        /*0106*/ 	.short	0x0128


	//----- nvinfo : EIATTR_SW_WAR
	.align		4
.L_2295:
        /*0108*/ 	.byte	0x04, 0x36
        /*010a*/ 	.short	(.L_2297 - .L_2296)
.L_2296:
        /*010c*/ 	.word	0x00000008
.L_2297:


//--------------------- .nv.info._ZN10layer_norm13ln_bwd_kernelINS_13Kernel_traitsI13__nv_bfloat16S2_fS2_fjLj768ELj1ELj4ELj1ELj16ENS_18Kernel_traits_baseILj768ES2_S2_fS2_fjLj128EEEEELb0ELb0ELb0ELb1EEEvNS_9BwdParamsE --------------------------
	.section	.nv.info._ZN10layer_norm13ln_bwd_kernelINS_13Kernel_traitsI13__nv_bfloat16S2_fS2_fjLj768ELj1ELj4ELj1ELj16ENS_18Kernel_traits_baseILj768ES2_S2_fS2_fjLj128EEEEELb0ELb0ELb0ELb1EEEvNS_9BwdParamsE,"",@"SHT_CUDA_INFO"
	.sectionflags	@""
	.align	4


	//----- nvinfo : EIATTR_CUDA_API_VERSION
	.align		4
        /*0000*/ 	.byte	0x04, 0x37
        /*0002*/ 	.short	(.L_2299 - .L_2298)
.L_2298:
        /*0004*/ 	.word	0x00000082


	//----- nvinfo : EIATTR_KPARAM_INFO
	.align		4
.L_2299:
        /*0008*/ 	.byte	0x04, 0x17
        /*000a*/ 	.short	(.L_2301 - .L_2300)
.L_2300:
        /*000c*/ 	.word	0x00000000
        /*0010*/ 	.short	0x0000
        /*0012*/ 	.short	0x0000
        /*0014*/ 	.byte	0x00, 0xf0, 0xa1, 0x04


	//----- nvinfo : EIATTR_SPARSE_MMA_MASK
	.align		4
.L_2301:
        /*0018*/ 	.byte	0x03, 0x50
        /*001a*/ 	.short	0x0000


	//----- nvinfo : EIATTR_MAXREG_COUNT
	.align		4
        /*001c*/ 	.byte	0x03, 0x1b
        /*001e*/ 	.short	0x00ff


	//----- nvinfo : EIATTR_NUM_BARRIERS
	.align		4
        /*0020*/ 	.byte	0x02, 0x4c
        /*0022*/ 	.byte	0x01
	.zero		1


	//----- nvinfo : EIATTR_MERCURY_ISA_VERSION
	.align		4
        /*0024*/ 	.byte	0x03, 0x5f
        /*0026*/ 	.short	0x0101


	//----- nvinfo : EIATTR_COOP_GROUP_MASK_REGIDS
	.align		4
        /*0028*/ 	.byte	0x04, 0x29
        /*002a*/ 	.short	(.L_2303 - .L_2302)


	//   ....[0]....
.L_2302:
        /*002c*/ 	.word	0xffffffff


	//   ....[1]....
        /*0030*/ 	.word	0xffffffff


	//   ....[2]....
        /*0034*/ 	.word	0xffffffff


	//   ....[3]....
        /*0038*/ 	.word	0xffffffff


	//   ....[4]....
        /*003c*/ 	.word	0xffffffff


	//   ....[5]....
        /*0040*/ 	.word	0xffffffff


	//   ....[6]....
        /*0044*/ 	.word	0xffffffff


	//   ....[7]....
        /*0048*/ 	.word	0xffffffff


	//   ....[8]....
        /*004c*/ 	.word	0xffffffff


	//   ....[9]....
        /*0050*/ 	.word	0xffffffff


	//   ....[10]....
        /*0054*/ 	.word	0x050000a3


	//   ....[11]....
        /*0058*/ 	.word	0x050000a3


	//   ....[12]....
        /*005c*/ 	.word	0x050000a3


	//   ....[13]....
        /*0060*/ 	.word	0x050000a3


	//   ....[14]....
        /*0064*/ 	.word	0x050000a3


	//   ....[15]....
        /*0068*/ 	.word	0x050000a3


	//   ....[16]....
        /*006c*/ 	.word	0x050000a3


	//   ....[17]....
        /*0070*/ 	.word	0x050000a3


	//   ....[18]....
        /*0074*/ 	.word	0x050000a3


	//   ....[19]....
        /*0078*/ 	.word	0x050000a3


	//----- nvinfo : EIATTR_COOP_GROUP_INSTR_OFFSETS
	.align		4
.L_2303:
        /*007c*/ 	.byte	0x04, 0x28
        /*007e*/ 	.short	(.L_2305 - .L_2304)


	//   ....[0]....
.L_2304:
        /*0080*/ 	.word	0x00001710


	//   ....[1]....
        /*0084*/ 	.word	0x00001720


	//   ....[2]....
        /*0088*/ 	.word	0x00001750


	//   ....[3]....
        /*008c*/ 	.word	0x00001760


	//   ....[4]....
        /*0090*/ 	.word	0x00001790


	//   ....[5]....
        /*0094*/ 	.word	0x000017b0


	//   ....[6]....
        /*0098*/ 	.word	0x000017d0


	//   ....[7]....
        /*009c*/ 	.word	0x000017e0


	//   ....[8]....
        /*00a0*/ 	.word	0x00001810


	//   ....[9]....
        /*00a4*/ 	.word	0x00001820


	//   ....[10]....
        /*00a8*/ 	.word	0x000043f0


	//   ....[11]....
        /*00ac*/ 	.word	0x00004480


	//   ....[12]....
        /*00b0*/ 	.word	0x000044f0


	//   ....[13]....
        /*00b4*/ 	.word	0x00004550


	//   ....[14]....
        /*00b8*/ 	.word	0x000045b0


	//   ....[15]....
        /*00bc*/ 	.word	0x00004600


	//   ....[16]....
        /*00c0*/ 	.word	0x00004660


	//   ....[17]....
        /*00c4*/ 	.word	0x000046b0


	//   ....[18]....
        /*00c8*/ 	.word	0x00004720


	//   ....[19]....
        /*00cc*/ 	.word	0x00004770


	//----- nvinfo : EIATTR_VRC_CTA_INIT_COUNT
	.align		4
.L_2305:
        /*00d0*/ 	.byte	0x02, 0x4a
	.zero		1
	.zero		1


	//----- nvinfo : EIATTR_EXIT_INSTR_OFFSETS
	.align		4
        /*00d4*/ 	.byte	0x04, 0x1c
        /*00d6*/ 	.short	(.L_2307 - .L_2306)


	//   ....[0]....
.L_2306:
        /*00d8*/ 	.word	0x00004380


	//----- nvinfo : EIATTR_MAX_THREADS
	.align		4
.L_2307:
        /*00dc*/ 	.byte	0x04, 0x05
        /*00de*/ 	.short	(.L_2309 - .L_2308)
.L_2308:
        /*00e0*/ 	.word	0x00000080
        /*00e4*/ 	.word	0x00000001
        /*00e8*/ 	.word	0x00000001


	//----- nvinfo : EIATTR_CRS_STACK_SIZE
	.align		4
.L_2309:
        /*00ec*/ 	.byte	0x04, 0x1e
        /*00ee*/ 	.short	(.L_2311 - .L_2310)
.L_2310:
        /*00f0*/ 	.word	0x00000000


	//----- nvinfo : EIATTR_CBANK_PARAM_SIZE
	.align		4
.L_2311:
        /*00f4*/ 	.byte	0x03, 0x19
        /*00f6*/ 	.short	0x0128


	//----- nvinfo : EIATTR_PARAM_CBANK
	.align		4
        /*00f8*/ 	.byte	0x04, 0x0a
        /*00fa*/ 	.short	(.L_2313 - .L_2312)
	.align		4
.L_2312:
        /*00fc*/ 	.word	index@(.nv.constant0._ZN10layer_norm13ln_bwd_kernelINS_13Kernel_traitsI13__nv_bfloat16S2_fS2_fjLj768ELj1ELj4ELj1ELj16ENS_18Kernel_traits_baseILj768ES2_S2_fS2_fjLj128EEEEELb0ELb0ELb0ELb1EEEvNS_9BwdParamsE)
        /*0100*/ 	.short	0x0380
        /*0102*/ 	.short	0x0128


	//----- nvinfo : EIATTR_SW_WAR
	.align		4
.L_2313:
        /*0104*/ 	.byte	0x04, 0x36
        /*0106*/ 	.short	(.L_2315 - .L_2314)
.L_2314:
        /*0108*/ 	.word	0x00000008
.L_2315:


//--------------------- .nv.info._ZN10layer_norm13ln_bwd_kernelINS_13Kernel_traitsI13__nv_bfloat16S2_fS2_fjLj768ELj1ELj4ELj1ELj16ENS_18Kernel_traits_baseILj768ES2_S2_fS2_fjLj128EEEEELb0ELb0ELb1ELb0EEEvNS_9BwdParamsE --------------------------
	.section	.nv.info._ZN10layer_norm13ln_bwd_kernelINS_13Kernel_traitsI13__nv_bfloat16S2_fS2_fjLj768ELj1ELj4ELj1ELj16ENS_18Kernel_traits_baseILj768ES2_S2_fS2_fjLj128EEEEELb0ELb0ELb1ELb0EEEvNS_9BwdParamsE,"",@"SHT_CUDA_INFO"
	.sectionflags	@""
	.align	4


	//----- nvinfo : EIATTR_CUDA_API_VERSION
	.align		4
        /*0000*/ 	.byte	0x04, 0x37
        /*0002*/ 	.short	(.L_2317 - .L_2316)
.L_2316:
        /*0004*/ 	.word	0x00000082


	//----- nvinfo : EIATTR_KPARAM_INFO
	.align		4
.L_2317:
        /*0008*/ 	.byte	0x04, 0x17
        /*000a*/ 	.short	(.L_2319 - .L_2318)
.L_2318:
        /*000c*/ 	.word	0x00000000
        /*0010*/ 	.short	0x0000
        /*0012*/ 	.short	0x0000
        /*0014*/ 	.byte	0x00, 0xf0, 0xa1, 0x04


	//----- nvinfo : EIATTR_SPARSE_MMA_MASK
	.align		4
.L_2319:
        /*0018*/ 	.byte	0x03, 0x50
        /*001a*/ 	.short	0x0000


	//----- nvinfo : EIATTR_MAXREG_COUNT
	.align		4
        /*001c*/ 	.byte	0x03, 0x1b
        /*001e*/ 	.short	0x00ff


	//----- nvinfo : EIATTR_NUM_BARRIERS
	.align		4
        /*0020*/ 	.byte	0x02, 0x4c
        /*0022*/ 	.byte	0x01
	.zero		1


	//----- nvinfo : EIATTR_MERCURY_ISA_VERSION
	.align		4
        /*0024*/ 	.byte	0x03, 0x5f
        /*0026*/ 	.short	0x0101


	//----- nvinfo : EIATTR_COOP_GROUP_MASK_REGIDS
	.align		4
        /*0028*/ 	.byte	0x04, 0x29
        /*002a*/ 	.short	(.L_2321 - .L_2320)


	//   ....[0]....
.L_2320:
        /*002c*/ 	.word	0xffffffff


	//   ....[1]....
        /*0030*/ 	.word	0xffffffff


	//   ....[2]....
        /*0034*/ 	.word	0xffffffff


	//   ....[3]....
        /*0038*/ 	.word	0xffffffff


	//   ....[4]....
        /*003c*/ 	.word	0xffffffff


	//   ....[5]....
        /*0040*/ 	.word	0xffffffff


	//   ....[6]....
        /*0044*/ 	.word	0xffffffff


	//   ....[7]....
        /*0048*/ 	.word	0xffffffff


	//   ....[8]....
        /*004c*/ 	.word	0xffffffff


	//   ....[9]....
        /*0050*/ 	.word	0xffffffff


	//   ....[10]....
        /*0054*/ 	.word	0x05000000


	//   ....[11]....
        /*0058*/ 	.word	0x05000000


	//   ....[12]....
        /*005c*/ 	.word	0x05000000


	//   ....[13]....
        /*0060*/ 	.word	0x05000000


	//   ....[14]....
        /*0064*/ 	.word	0x05000000


	//   ....[15]....
        /*0068*/ 	.word	0x05000000


	//   ....[16]....
        /*006c*/ 	.word	0x05000000


	//   ....[17]....
        /*0070*/ 	.word	0x05000000


	//   ....[18]....
        /*0074*/ 	.word	0x05000000


	//   ....[19]....
        /*0078*/ 	.word	0x05000000


	//----- nvinfo : EIATTR_COOP_GROUP_INSTR_OFFSETS
	.align		4
.L_2321:
        /*007c*/ 	.byte	0x04, 0x28
        /*007e*/ 	.short	(.L_2323 - .L_2322)


	//   ....[0]....
.L_2322:
        /*0080*/ 	.word	0x00001be0


	//   ....[1]....
        /*0084*/ 	.word	0x00001bf0


	//   ....[2]....
        /*0088*/ 	.word	0x00001c20


	//   ....[3]....
        /*008c*/ 	.word	0x00001c30


	//   ....[4]....
        /*0090*/ 	.word	0x00001c60


	//   ....[5]....
        /*0094*/ 	.word	0x00001c70


	//   ....[6]....
        /*0098*/ 	.word	0x00001ca0


	//   ....[7]....
        /*009c*/ 	.word	0x00001cb0


	//   ....[8]....
        /*00a0*/ 	.word	0x00001ce0


	//   ....[9]....
        /*00a4*/ 	.word	0x00001cf0


	//   ....[10]....
        /*00a8*/ 	.word	0x00006db0


	//   ....[11]....
        /*00ac*/ 	.word	0x00006e50


	//   ....[12]....
        /*00b0*/ 	.word	0x00006eb0


	//   ....[13]....
        /*00b4*/ 	.word	0x00006f10


	//   ....[14]....
        /*00b8*/ 	.word	0x00006f80


	//   ....[15]....
        /*00bc*/ 	.word	0x00006fe0


	//   ....[16]....
        /*00c0*/ 	.word	0x00007050


	//   ....[17]....
        /*00c4*/ 	.word	0x000070b0


	//   ....[18]....
        /*00c8*/ 	.word	0x00007110


	//   ....[19]....
        /*00cc*/ 	.word	0x00007170


	//----- nvinfo : EIATTR_VRC_CTA_INIT_COUNT
	.align		4
.L_2323:
        /*00d0*/ 	.byte	0x02, 0x4a
	.zero		1
	.zero		1


	//----- nvinfo : EIATTR_EXIT_INSTR_OFFSETS
	.align		4
        /*00d4*/ 	.byte	0x04, 0x1c
        /*00d6*/ 	.short	(.L_2325 - .L_2324)


	//   ....[0]....
.L_2324:
        /*00d8*/ 	.word	0x00006d20


	//   ....[1]....
        /*00dc*/ 	.word	0x00006d50


	//----- nvinfo : EIATTR_MAX_THREADS
	.align		4
.L_2325:
        /*00e0*/ 	.byte	0x04, 0x05
        /*00e2*/ 	.short	(.L_2327 - .L_2326)
.L_2326:
        /*00e4*/ 	.word	0x00000080
        /*00e8*/ 	.word	0x00000001
        /*00ec*/ 	.word	0x00000001


	//----- nvinfo : EIATTR_CRS_STACK_SIZE
	.align		4
.L_2327:
        /*00f0*/ 	.byte	0x04, 0x1e
        /*00f2*/ 	.short	(.L_2329 - .L_2328)
.L_2328:
        /*00f4*/ 	.word	0x00000000


	//----- nvinfo : EIATTR_CBANK_PARAM_SIZE
	.align		4
.L_2329:
        /*00f8*/ 	.byte	0x03, 0x19
        /*00fa*/ 	.short	0x0128


	//----- nvinfo : EIATTR_PARAM_CBANK
	.align		4
        /*00fc*/ 	.byte	0x04, 0x0a
        /*00fe*/ 	.short	(.L_2331 - .L_2330)
	.align		4
.L_2330:
        /*0100*/ 	.word	index@(.nv.constant0._ZN10layer_norm13ln_bwd_kernelINS_13Kernel_traitsI13__nv_bfloat16S2_fS2_fjLj768ELj1ELj4ELj1ELj16ENS_18Kernel_traits_baseILj768ES2_S2_fS2_fjLj128EEEEELb0ELb0ELb1ELb0EEEvNS_9BwdParamsE)
        /*0104*/ 	.short	0x0380
        /*0106*/ 	.short	0x0128


	//----- nvinfo : EIATTR_SW_WAR
	.align		4
.L_2331:
        /*0108*/ 	.byte	0x04, 0x36
        /*010a*/ 	.short	(.L_2333 - .L_2332)
.L_2332:
        /*010c*/ 	.word	0x00000008
.L_2333:


//--------------------- .nv.info._ZN10layer_norm13ln_bwd_kernelINS_13Kernel_traitsI13__nv_bfloat16S2_fS2_fjLj768ELj1ELj4ELj1ELj16ENS_18Kernel_traits_baseILj768ES2_S2_fS2_fjLj128EEEEELb0ELb0ELb1ELb1EEEvNS_9BwdParamsE --------------------------
	.section	.nv.info._ZN10layer_norm13ln_bwd_kernelINS_13Kernel_traitsI13__nv_bfloat16S2_fS2_fjLj768ELj1ELj4ELj1ELj16ENS_18Kernel_traits_baseILj768ES2_S2_fS2_fjLj128EEEEELb0ELb0ELb1ELb1EEEvNS_9BwdParamsE,"",@"SHT_CUDA_INFO"
	.sectionflags	@""
	.align	4


	//----- nvinfo : EIATTR_CUDA_API_VERSION
	.align		4
        /*0000*/ 	.byte	0x04, 0x37
        /*0002*/ 	.short	(.L_2335 - .L_2334)
.L_2334:
        /*0004*/ 	.word	0x00000082


	//----- nvinfo : EIATTR_KPARAM_INFO
	.align		4
.L_2335:
        /*0008*/ 	.byte	0x04, 0x17
        /*000a*/ 	.short	(.L_2337 - .L_2336)
.L_2336:
        /*000c*/ 	.word	0x00000000
        /*0010*/ 	.short	0x0000
        /*0012*/ 	.short	0x0000
        /*0014*/ 	.byte	0x00, 0xf0, 0xa1, 0x04


	//----- nvinfo : EIATTR_SPARSE_MMA_MASK
	.align		4
.L_2337:
        /*0018*/ 	.byte	0x03, 0x50
        /*001a*/ 	.short	0x0000


	//----- nvinfo : EIATTR_MAXREG_COUNT
	.align		4
        /*001c*/ 	.byte	0x03, 0x1b
        /*001e*/ 	.short	0x00ff


	//----- nvinfo : EIATTR_NUM_BARRIERS
	.align		4
        /*0020*/ 	.byte	0x02, 0x4c
        /*0022*/ 	.byte	0x01
	.zero		1


	//----- nvinfo : EIATTR_MERCURY_ISA_VERSION
	.align		4
        /*0024*/ 	.byte	0x03, 0x5f
        /*0026*/ 	.short	0x0101


	//----- nvinfo : EIATTR_COOP_GROUP_MASK_REGIDS
	.align		4
        /*0028*/ 	.byte	0x04, 0x29
        /*002a*/ 	.short	(.L_2339 - .L_2338)


	//   ....[0]....
.L_2338:
        /*002c*/ 	.word	0xffffffff


	//   ....[1]....
        /*0030*/ 	.word	0xffffffff


	//   ....[2]....
        /*0034*/ 	.word	0xffffffff


	//   ....[3]....
        /*0038*/ 	.word	0xffffffff


	//   ....[4]....
        /*003c*/ 	.word	0xffffffff


	//   ....[5]....
        /*0040*/ 	.word	0xffffffff


	//   ....[6]....
        /*0044*/ 	.word	0xffffffff


	//   ....[7]....
        /*0048*/ 	.word	0xffffffff


	//   ....[8]....
        /*004c*/ 	.word	0xffffffff


	//   ....[9]....
        /*0050*/ 	.word	0xffffffff


	//   ....[10]....
        /*0054*/ 	.word	0x0500008a


	//   ....[11]....
        /*0058*/ 	.word	0x0500008a


	//   ....[12]....
        /*005c*/ 	.word	0x0500008a


	//   ....[13]....
        /*0060*/ 	.word	0x0500008a


	//   ....[14]....
        /*0064*/ 	.word	0x0500008a


	//   ....[15]....
        /*0068*/ 	.word	0x0500008a


	//   ....[16]....
        /*006c*/ 	.word	0x0500008a


	//   ....[17]....
        /*0070*/ 	.word	0x0500008a


	//   ....[18]....
        /*0074*/ 	.word	0x0500008a


	//   ....[19]....
        /*0078*/ 	.word	0x0500008a


	//----- nvinfo : EIATTR_COOP_GROUP_INSTR_OFFSETS
	.align		4
.L_2339:
        /*007c*/ 	.byte	0x04, 0x28
        /*007e*/ 	.short	(.L_2341 - .L_2340)


	//   ....[0]....
.L_2340:
        /*0080*/ 	.word	0x00001810


	//   ....[1]....
        /*0084*/ 	.word	0x00001820


	//   ....[2]....
        /*0088*/ 	.word	0x00001850


	//   ....[3]....
        /*008c*/ 	.word	0x00001860


	//   ....[4]....
        /*0090*/ 	.word	0x00001890


	//   ....[5]....
        /*0094*/ 	.word	0x000018a0


	//   ....[6]....
        /*0098*/ 	.word	0x000018d0


	//   ....[7]....
        /*009c*/ 	.word	0x000018e0


	//   ....[8]....
        /*00a0*/ 	.word	0x00001910


	//   ....[9]....
        /*00a4*/ 	.word	0x00001920


	//   ....[10]....
        /*00a8*/ 	.word	0x00006560


	//   ....[11]....
        /*00ac*/ 	.word	0x000065f0


	//   ....[12]....
        /*00b0*/ 	.word	0x00006660


	//   ....[13]....
        /*00b4*/ 	.word	0x000066c0


	//   ....[14]....
        /*00b8*/ 	.word	0x00006730


	//   ....[15]....
        /*00bc*/ 	.word	0x00006790


	//   ....[16]....
        /*00c0*/ 	.word	0x00006800


	//   ....[17]....
        /*00c4*/ 	.word	0x00006860


	//   ....[18]....
        /*00c8*/ 	.word	0x000068d0


	//   ....[19]....
        /*00cc*/ 	.word	0x00006930


	//----- nvinfo : EIATTR_VRC_CTA_INIT_COUNT
	.align		4
.L_2341:
        /*00d0*/ 	.byte	0x02, 0x4a
	.zero		1
	.zero		1


	//----- nvinfo : EIATTR_EXIT_INSTR_OFFSETS
	.align		4
        /*00d4*/ 	.byte	0x04, 0x1c
        /*00d6*/ 	.short	(.L_2343 - .L_2342)


	//   ....[0]....
.L_2342:
        /*00d8*/ 	.word	0x000064f0


	//----- nvinfo : EIATTR_MAX_THREADS
	.align		4
.L_2343:
        /*00dc*/ 	.byte	0x04, 0x05
        /*00de*/ 	.short	(.L_2345 - .L_2344)
.L_2344:
        /*00e0*/ 	.word	0x00000080
        /*00e4*/ 	.word	0x00000001
        /*00e8*/ 	.word	0x00000001


	//----- nvinfo : EIATTR_CRS_STACK_SIZE
	.align		4
.L_2345:
        /*00ec*/ 	.byte	0x04, 0x1e
        /*00ee*/ 	.short	(.L_2347 - .L_2346)
.L_2346:
        /*00f0*/ 	.word	0x00000000


	//----- nvinfo : EIATTR_CBANK_PARAM_SIZE
	.align		4
.L_2347:
        /*00f4*/ 	.byte	0x03, 0x19
        /*00f6*/ 	.short	0x0128


	//----- nvinfo : EIATTR_PARAM_CBANK
	.align		4
        /*00f8*/ 	.byte	0x04, 0x0a
        /*00fa*/ 	.short	(.L_2349 - .L_2348)
	.align		4
.L_2348:
        /*00fc*/ 	.word	index@(.nv.constant0._ZN10layer_norm13ln_bwd_kernelINS_13Kernel_traitsI13__nv_bfloat16S2_fS2_fjLj768ELj1ELj4ELj1ELj16ENS_18Kernel_traits_baseILj768ES2_S2_fS2_fjLj128EEEEELb0ELb0ELb1ELb1EEEvNS_9BwdParamsE)
        /*0100*/ 	.short	0x0380
        /*0102*/ 	.short	0x0128


	//----- nvinfo : EIATTR_SW_WAR
	.align		4
.L_2349:
        /*0104*/ 	.byte	0x04, 0x36
        /*0106*/ 	.short	(.L_2351 - .L_2350)
.L_2350:
        /*0108*/ 	.word	0x00000008
.L_2351:


//--------------------- .nv.info._ZN10layer_norm13ln_bwd_kernelINS_13Kernel_traitsI13__nv_bfloat16S2_fS2_fjLj768ELj1ELj4ELj1ELj16ENS_18Kernel_traits_baseILj768ES2_S2_fS2_fjLj128EEEEELb0ELb1ELb0ELb0EEEvNS_9BwdParamsE --------------------------
	.section	.nv.info._ZN10layer_norm13ln_bwd_kernelINS_13Kernel_traitsI13__nv_bfloat16S2_fS2_fjLj768ELj1ELj4ELj1ELj16ENS_18Kernel_traits_baseILj768ES2_S2_fS2_fjLj128EEEEELb0ELb1ELb0ELb0EEEvNS_9BwdParamsE,"",@"SHT_CUDA_INFO"
	.sectionflags	@""
	.align	4


	//----- nvinfo : EIATTR_CUDA_API_VERSION
	.align		4
        /*0000*/ 	.byte	0x04, 0x37
        /*0002*/ 	.short	(.L_2353 - .L_2352)
.L_2352:
        /*0004*/ 	.word	0x00000082


	//----- nvinfo : EIATTR_KPARAM_INFO
	.align		4
.L_2353:
        /*0008*/ 	.byte	0x04, 0x17
        /*000a*/ 	.short	(.L_2355 - .L_2354)
.L_2354:
        /*000c*/ 	.word	0x00000000
        /*0010*/ 	.short	0x0000
        /*0012*/ 	.short	0x0000
        /*0014*/ 	.byte	0x00, 0xf0, 0xa1, 0x04


	//----- nvinfo : EIATTR_SPARSE_MMA_MASK
	.align		4
.L_2355:
        /*0018*/ 	.byte	0x03, 0x50
        /*001a*/ 	.short	0x0000


	//----- nvinfo : EIATTR_MAXREG_COUNT
	.align		4
        /*001c*/ 	.byte	0x03, 0x1b
        /*001e*/ 	.short	0x00ff


	//----- nvinfo : EIATTR_NUM_BARRIERS
	.align		4
        /*0020*/ 	.byte	0x02, 0x4c
        /*0022*/ 	.byte	0x01
	.zero		1


	//----- nvinfo : EIATTR_MERCURY_ISA_VERSION
	.align		4
        /*0024*/ 	.byte	0x03, 0x5f
        /*0026*/ 	.short	0x0101


	//----- nvinfo : EIATTR_COOP_GROUP_MASK_REGIDS
	.align		4
        /*0028*/ 	.byte	0x04, 0x29
        /*002a*/ 	.short	(.L_2357 - .L_2356)


	//   ....[0]....
.L_2356:
        /*002c*/ 	.word	0xffffffff


	//   ....[1]....
        /*0030*/ 	.word	0xffffffff


	//   ....[2]....
        /*0034*/ 	.word	0xffffffff


	//   ....[3]....
        /*0038*/ 	.word	0xffffffff


	//   ....[4]....
        /*003c*/ 	.word	0xffffffff


	//   ....[5]....
        /*0040*/ 	.word	0xffffffff


	//   ....[6]....
        /*0044*/ 	.word	0xffffffff


	//   ....[7]....
        /*0048*/ 	.word	0xffffffff


	//   ....[8]....
        /*004c*/ 	.word	0xffffffff


	//   ....[9]....
        /*0050*/ 	.word	0xffffffff


	//   ....[10]....
        /*0054*/ 	.word	0x050000a4


	//   ....[11]....
        /*0058*/ 	.word	0x050000a4


	//   ....[12]....
        /*005c*/ 	.word	0x050000a4


	//   ....[13]....
        /*0060*/ 	.word	0x050000a4


	//   ....[14]....
        /*0064*/ 	.word	0x050000a4


	//   ....[15]....
        /*0068*/ 	.word	0x050000a4


	//   ....[16]....
        /*006c*/ 	.word	0x050000a4


	//   ....[17]....
        /*0070*/ 	.word	0x050000a4


	//   ....[18]....
        /*0074*/ 	.word	0x050000a4


	//   ....[19]....
        /*0078*/ 	.word	0x050000a4


	//----- nvinfo : EIATTR_COOP_GROUP_INSTR_OFFSETS
	.align		4
.L_2357:
        /*007c*/ 	.byte	0x04, 0x28
        /*007e*/ 	.short	(.L_2359 - .L_2358)


	//   ....[0]....
.L_2358:
        /*0080*/ 	.word	0x00001c50


	//   ....[1]....
        /*0084*/ 	.word	0x00001c60


	//   ....[2]....
        /*0088*/ 	.word	0x00001c90


	//   ....[3]....
        /*008c*/ 	.word	0x00001ca0


	//   ....[4]....
        /*0090*/ 	.word	0x00001cd0


	//   ....[5]....
        /*0094*/ 	.word	0x00001ce0


	//   ....[6]....
        /*0098*/ 	.word	0x00001d10


	//   ....[7]....
        /*009c*/ 	.word	0x00001d20


	//   ....[8]....
        /*00a0*/ 	.word	0x00001d50


	//   ....[9]....
        /*00a4*/ 	.word	0x00001d60


	//   ....[10]....
        /*00a8*/ 	.word	0x00006e80


	//   ....[11]....
        /*00ac*/ 	.word	0x00006f10


	//   ....[12]....
        /*00b0*/ 	.word	0x00006f80


	//   ....[13]....
        /*00b4*/ 	.word	0x00006fe0


	//   ....[14]....
        /*00b8*/ 	.word	0x00007050


	//   ....[15]....
        /*00bc*/ 	.word	0x000070b0


	//   ....[16]....
        /*00c0*/ 	.word	0x00007120


	//   ....[17]....
        /*00c4*/ 	.word	0x00007180


	//   ....[18]....
        /*00c8*/ 	.word	0x000071f0


	//   ....[19]....
        /*00cc*/ 	.word	0x00007250


	//----- nvinfo : EIATTR_VRC_CTA_INIT_COUNT
	.align		4
.L_2359:
        /*00d0*/ 	.byte	0x02, 0x4a
	.zero		1
	.zero		1


	//----- nvinfo : EIATTR_EXIT_INSTR_OFFSETS
	.align		4
        /*00d4*/ 	.byte	0x04, 0x1c
        /*00d6*/ 	.short	(.L_2361 - .L_2360)


	//   ....[0]....
.L_2360:
        /*00d8*/ 	.word	0x00006d90


	//   ....[1]....
        /*00dc*/ 	.word	0x00006e10


	//----- nvinfo : EIATTR_MAX_THREADS
	.align		4
.L_2361:
        /*00e0*/ 	.byte	0x04, 0x05
        /*00e2*/ 	.short	(.L_2363 - .L_2362)
.L_2362:
        /*00e4*/ 	.word	0x00000080
        /*00e8*/ 	.word	0x00000001
        /*00ec*/ 	.word	0x00000001


	//----- nvinfo : EIATTR_CRS_STACK_SIZE
	.align		4
.L_2363:
        /*00f0*/ 	.byte	0x04, 0x1e
        /*00f2*/ 	.short	(.L_2365 - .L_2364)
.L_2364:
        /*00f4*/ 	.word	0x00000000


	//----- nvinfo : EIATTR_CBANK_PARAM_SIZE
	.align		4
.L_2365:
        /*00f8*/ 	.byte	0x03, 0x19
        /*00fa*/ 	.short	0x0128


	//----- nvinfo : EIATTR_PARAM_CBANK
	.align		4
        /*00fc*/ 	.byte	0x04, 0x0a
        /*00fe*/ 	.short	(.L_2367 - .L_2366)
	.align		4
.L_2366:
        /*0100*/ 	.word	index@(.nv.constant0._ZN10layer_norm13ln_bwd_kernelINS_13Kernel_traitsI13__nv_bfloat16S2_fS2_fjLj768ELj1ELj4ELj1ELj16ENS_18Kernel_traits_baseILj768ES2_S2_fS2_fjLj128EEEEELb0ELb1ELb0ELb0EEEvNS_9BwdParamsE)
        /*0104*/ 	.short	0x0380
        /*0106*/ 	.short	0x0128


	//----- nvinfo : EIATTR_SW_WAR
	.align		4
.L_2367:
        /*0108*/ 	.byte	0x04, 0x36
        /*010a*/ 	.short	(.L_2369 - .L_2368)
.L_2368:
        /*010c*/ 	.word	0x00000008
.L_2369:


//--------------------- .nv.info._ZN10layer_norm13ln_bwd_kernelINS_13Kernel_traitsI13__nv_bfloat16S2_fS2_fjLj768ELj1ELj4ELj1ELj16ENS_18Kernel_traits_baseILj768ES2_S2_fS2_fjLj128EEEEELb0ELb1ELb0ELb1EEEvNS_9BwdParamsE --------------------------
	.section	.nv.info._ZN10layer_norm13ln_bwd_kernelINS_13Kernel_traitsI13__nv_bfloat16S2_fS2_fjLj768ELj1ELj4ELj1ELj16ENS_18Kernel_traits_baseILj768ES2_S2_fS2_fjLj128EEEEELb0ELb1ELb0ELb1EEEvNS_9BwdParamsE,"",@"SHT_CUDA_INFO"
	.sectionflags	@""
	.align	4


	//----- nvinfo : EIATTR_CUDA_API_VERSION
	.align		4
        /*0000*/ 	.byte	0x04, 0x37
        /*0002*/ 	.short	(.L_2371 - .L_2370)
.L_2370:
        /*0004*/ 	.word	0x00000082


	//----- nvinfo : EIATTR_KPARAM_INFO
	.align		4
.L_2371:
        /*0008*/ 	.byte	0x04, 0x17
        /*000a*/ 	.short	(.L_2373 - .L_2372)
.L_2372:
        /*000c*/ 	.word	0x00000000
        /*0010*/ 	.short	0x0000
        /*0012*/ 	.short	0x0000
        /*0014*/ 	.byte	0x00, 0xf0, 0xa1, 0x04


	//----- nvinfo : EIATTR_SPARSE_MMA_MASK
	.align		4
.L_2373:
        /*0018*/ 	.byte	0x03, 0x50
        /*001a*/ 	.short	0x0000


	//----- nvinfo : EIATTR_MAXREG_COUNT
	.align		4
        /*001c*/ 	.byte	0x03, 0x1b
        /*001e*/ 	.short	0x00ff


	//----- nvinfo : EIATTR_NUM_BARRIERS
	.align		4
        /*0020*/ 	.byte	0x02, 0x4c
        /*0022*/ 	.byte	0x01
	.zero		1


	//----- nvinfo : EIATTR_MERCURY_ISA_VERSION
	.align		4
        /*0024*/ 	.byte	0x03, 0x5f
        /*0026*/ 	.short	0x0101


	//----- nvinfo : EIATTR_COOP_GROUP_MASK_REGIDS
	.align		4
        /*0028*/ 	.byte	0x04, 0x29
        /*002a*/ 	.short	(.L_2375 - .L_2374)


	//   ....[0]....
.L_2374:
        /*002c*/ 	.word	0xffffffff


	//   ....[1]....
        /*0030*/ 	.word	0xffffffff


	//   ....[2]....
        /*0034*/ 	.word	0xffffffff


	//   ....[3]....
        /*0038*/ 	.word	0xffffffff


	//   ....[4]....
        /*003c*/ 	.word	0xffffffff


	//   ....[5]....
        /*0040*/ 	.word	0xffffffff


	//   ....[6]....
        /*0044*/ 	.word	0xffffffff


	//   ....[7]....
        /*0048*/ 	.word	0xffffffff


	//   ....[8]....
        /*004c*/ 	.word	0xffffffff


	//   ....[9]....
        /*0050*/ 	.word	0xffffffff


	//   ....[10]....
        /*0054*/ 	.word	0x050000c9


	//   ....[11]....
        /*0058*/ 	.word	0x050000c9


	//   ....[12]....
        /*005c*/ 	.word	0x050000c9


	//   ....[13]....
        /*0060*/ 	.word	0x050000c9


	//   ....[14]....
        /*0064*/ 	.word	0x050000c9


	//   ....[15]....
        /*0068*/ 	.word	0x050000c9


	//   ....[16]....
        /*006c*/ 	.word	0x050000c9


	//   ....[17]....
        /*0070*/ 	.word	0x050000c9


	//   ....[18]....
        /*0074*/ 	.word	0x050000c9


	//   ....[19]....
        /*0078*/ 	.word	0x050000c9


	//----- nvinfo : EIATTR_COOP_GROUP_INSTR_OFFSETS
	.align		4
.L_2375:
        /*007c*/ 	.byte	0x04, 0x28
        /*007e*/ 	.short	(.L_2377 - .L_2376)


	//   ....[0]....
.L_2376:
        /*0080*/ 	.word	0x000019d0


	//   ....[1]....
        /*0084*/ 	.word	0x000019e0


	//   ....[2]....
        /*0088*/ 	.word	0x00001a10


	//   ....[3]....
        /*008c*/ 	.word	0x00001a20


	//   ....[4]....
        /*0090*/ 	.word	0x00001a50


	//   ....[5]....
        /*0094*/ 	.word	0x00001a60


	//   ....[6]....
        /*0098*/ 	.word	0x00001a90


	//   ....[7]....
        /*009c*/ 	.word	0x00001aa0


	//   ....[8]....
        /*00a0*/ 	.word	0x00001ad0


	//   ....[9]....
        /*00a4*/ 	.word	0x00001ae0


	//   ....[10]....
        /*00a8*/ 	.word	0x00006990


	//   ....[11]....
        /*00ac*/ 	.word	0x00006a20


	//   ....[12]....
        /*00b0*/ 	.word	0x00006a90


	//   ....[13]....
        /*00b4*/ 	.word	0x00006af0


	//   ....[14]....
        /*00b8*/ 	.word	0x00006b60


	//   ....[15]....
        /*00bc*/ 	.word	0x00006bc0


	//   ....[16]....
        /*00c0*/ 	.word	0x00006c30


	//   ....[17]....
        /*00c4*/ 	.word	0x00006c90


	//   ....[18]....
        /*00c8*/ 	.word	0x00006d00


	//   ....[19]....
        /*00cc*/ 	.word	0x00006d60


	//----- nvinfo : EIATTR_VRC_CTA_INIT_COUNT
	.align		4
.L_2377:
        /*00d0*/ 	.byte	0x02, 0x4a
	.zero		1
	.zero		1


	//----- nvinfo : EIATTR_EXIT_INSTR_OFFSETS
	.align		4
        /*00d4*/ 	.byte	0x04, 0x1c
        /*00d6*/ 	.short	(.L_2379 - .L_2378)


	//   ....[0]....
.L_2378:
        /*00d8*/ 	.word	0x00006920


	//----- nvinfo : EIATTR_MAX_THREADS
	.align		4
.L_2379:
        /*00dc*/ 	.byte	0x04, 0x05
        /*00de*/ 	.short	(.L_2381 - .L_2380)
.L_2380:
        /*00e0*/ 	.word	0x00000080
        /*00e4*/ 	.word	0x00000001
        /*00e8*/ 	.word	0x00000001


	//----- nvinfo : EIATTR_CRS_STACK_SIZE
	.align		4
.L_2381:
        /*00ec*/ 	.byte	0x04, 0x1e
        /*00ee*/ 	.short	(.L_2383 - .L_2382)
.L_2382:
        /*00f0*/ 	.word	0x00000000


	//----- nvinfo : EIATTR_CBANK_PARAM_SIZE
	.align		4
.L_2383:
        /*00f4*/ 	.byte	0x03, 0x19
        /*00f6*/ 	.short	0x0128


	//----- nvinfo : EIATTR_PARAM_CBANK
	.align		4
        /*00f8*/ 	.byte	0x04, 0x0a
        /*00fa*/ 	.short	(.L_2385 - .L_2384)
	.align		4
.L_2384:
        /*00fc*/ 	.word	index@(.nv.constant0._ZN10layer_norm13ln_bwd_kernelINS_13Kernel_traitsI13__nv_bfloat16S2_fS2_fjLj768ELj1ELj4ELj1ELj16ENS_18Kernel_traits_baseILj768ES2_S2_fS2_fjLj128EEEEELb0ELb1ELb0ELb1EEEvNS_9BwdParamsE)
        /*0100*/ 	.short	0x0380
        /*0102*/ 	.short	0x0128


	//----- nvinfo : EIATTR_SW_WAR
	.align		4
.L_2385:
        /*0104*/ 	.byte	0x04, 0x36
        /*0106*/ 	.short	(.L_2387 - .L_2386)
.L_2386:
        /*0108*/ 	.word	0x00000008
.L_2387:


//--------------------- .nv.info._ZN10layer_norm13ln_bwd_kernelINS_13Kernel_traitsI13__nv_bfloat16S2_fS2_fjLj768ELj1ELj4ELj1ELj16ENS_18Kernel_traits_baseILj768ES2_S2_fS2_fjLj128EEEEELb0ELb1ELb1ELb0EEEvNS_9BwdParamsE --------------------------
	.section	.nv.info._ZN10layer_norm13ln_bwd_kernelINS_13Kernel_traitsI13__nv_bfloat16S2_fS2_fjLj768ELj1ELj4ELj1ELj16ENS_18Kernel_traits_baseILj768ES2_S2_fS2_fjLj128EEEEELb0ELb1ELb1ELb0EEEvNS_9BwdParamsE,"",@"SHT_CUDA_INFO"
	.sectionflags	@""
	.align	4


	//----- nvinfo : EIATTR_CUDA_API_VERSION
	.align		4
        /*0000*/ 	.byte	0x04, 0x37
        /*0002*/ 	.short	(.L_2389 - .L_2388)
.L_2388:
        /*0004*/ 	.word	0x00000082


	//----- nvinfo : EIATTR_KPARAM_INFO
	.align		4
.L_2389:
        /*0008*/ 	.byte	0x04, 0x17
        /*000a*/ 	.short	(.L_2391 - .L_2390)
.L_2390:
        /*000c*/ 	.word	0x00000000
        /*0010*/ 	.short	0x0000
        /*0012*/ 	.short	0x0000
        /*0014*/ 	.byte	0x00, 0xf0, 0xa1, 0x04


	//----- nvinfo : EIATTR_SPARSE_MMA_MASK
	.align		4
.L_2391:
        /*0018*/ 	.byte	0x03, 0x50
        /*001a*/ 	.short	0x0000


	//----- nvinfo : EIATTR_MAXREG_COUNT
	.align		4
        /*001c*/ 	.byte	0x03, 0x1b
        /*001e*/ 	.short	0x00ff


	//----- nvinfo : EIATTR_NUM_BARRIERS
	.align		4
        /*0020*/ 	.byte	0x02, 0x4c
        /*0022*/ 	.byte	0x01
	.zero		1


	//----- nvinfo : EIATTR_MERCURY_ISA_VERSION
	.align		4
        /*0024*/ 	.byte	0x03, 0x5f
        /*0026*/ 	.short	0x0101


	//----- nvinfo : EIATTR_COOP_GROUP_MASK_REGIDS
	.align		4
        /*0028*/ 	.byte	0x04, 0x29
        /*002a*/ 	.short	(.L_2393 - .L_2392)


	//   ....[0]....
.L_2392:
        /*002c*/ 	.word	0xffffffff


	//   ....[1]....
        /*0030*/ 	.word	0xffffffff


	//   ....[2]....
        /*0034*/ 	.word	0xffffffff


	//   ....[3]....
        /*0038*/ 	.word	0xffffffff


	//   ....[4]....
        /*003c*/ 	.word	0xffffffff


	//   ....[5]....
        /*0040*/ 	.word	0xffffffff


	//   ....[6]....
        /*0044*/ 	.word	0xffffffff


	//   ....[7]....
        /*0048*/ 	.word	0xffffffff


	//   ....[8]....
        /*004c*/ 	.word	0xffffffff


	//   ....[9]....
        /*0050*/ 	.word	0xffffffff


	//   ....[10]....
        /*0054*/ 	.word	0x050000ac


	//   ....[11]....
        /*0058*/ 	.word	0x050000ac


	//   ....[12]....
        /*005c*/ 	.word	0x050000ac


	//   ....[13]....
        /*0060*/ 	.word	0x050000ac


	//   ....[14]....
        /*0064*/ 	.word	0x050000ac


	//   ....[15]....
        /*0068*/ 	.word	0x050000ac


	//   ....[16]....
        /*006c*/ 	.word	0x050000ac


	//   ....[17]....
        /*0070*/ 	.word	0x050000ac


	//   ....[18]....
        /*0074*/ 	.word	0x050000ac


	//   ....[19]....
        /*0078*/ 	.word	0x050000ac


	//----- nvinfo : EIATTR_COOP_GROUP_INSTR_OFFSETS
	.align		4
.L_2393:
        /*007c*/ 	.byte	0x04, 0x28
        /*007e*/ 	.short	(.L_2395 - .L_2394)


	//   ....[0]....
.L_2394:
        /*0080*/ 	.word	0x00001e90


	//   ....[1]....
        /*0084*/ 	.word	0x00001ea0


	//   ....[2]....
        /*0088*/ 	.word	0x00001ed0


	//   ....[3]....
        /*008c*/ 	.word	0x00001ee0


	//   ....[4]....
        /*0090*/ 	.word	0x00001f10


	//   ....[5]....
        /*0094*/ 	.word	0x00001f20


	//   ....[6]....
        /*0098*/ 	.word	0x00001f50


	//   ....[7]....
        /*009c*/ 	.word	0x00001f60


	//   ....[8]....
        /*00a0*/ 	.word	0x00001f90


	//   ....[9]....
        /*00a4*/ 	.word	0x00001fa0


	//   ....[10]....
        /*00a8*/ 	.word	0x000089d0


	//   ....[11]....
        /*00ac*/ 	.word	0x00008a70


	//   ....[12]....
        /*00b0*/ 	.word	0x00008ad0


	//   ....[13]....
        /*00b4*/ 	.word	0x00008b30


	//   ....[14]....
        /*00b8*/ 	.word	0x00008ba0


	//   ....[15]....
        /*00bc*/ 	.word	0x00008c00


	//   ....[16]....
        /*00c0*/ 	.word	0x00008c70


	//   ....[17]....
        /*00c4*/ 	.word	0x00008cd0


	//   ....[18]....
        /*00c8*/ 	.word	0x00008d40


	//   ....[19]....
        /*00cc*/ 	.word	0x00008da0


	//----- nvinfo : EIATTR_VRC_CTA_INIT_COUNT
	.align		4
.L_2395:
        /*00d0*/ 	.byte	0x02, 0x4a
	.zero		1
	.zero		1


	//----- nvinfo : EIATTR_EXIT_INSTR_OFFSETS
	.align		4
        /*00d4*/ 	.byte	0x04, 0x1c
        /*00d6*/ 	.short	(.L_2397 - .L_2396)


	//   ....[0]....
.L_2396:
        /*00d8*/ 	.word	0x000088f0


	//   ....[1]....
        /*00dc*/ 	.word	0x00008970


	//----- nvinfo : EIATTR_MAX_THREADS
	.align		4
.L_2397:
        /*00e0*/ 	.byte	0x04, 0x05
        /*00e2*/ 	.short	(.L_2399 - .L_2398)
.L_2398:
        /*00e4*/ 	.word	0x00000080
        /*00e8*/ 	.word	0x00000001
        /*00ec*/ 	.word	0x00000001


	//----- nvinfo : EIATTR_CRS_STACK_SIZE
	.align		4
.L_2399:
        /*00f0*/ 	.byte	0x04, 0x1e
        /*00f2*/ 	.short	(.L_2401 - .L_2400)
.L_2400:
        /*00f4*/ 	.word	0x00000000


	//----- nvinfo : EIATTR_CBANK_PARAM_SIZE
	.align		4
.L_2401:
        /*00f8*/ 	.byte	0x03, 0x19
        /*00fa*/ 	.short	0x0128


	//----- nvinfo : EIATTR_PARAM_CBANK
	.align		4
        /*00fc*/ 	.byte	0x04, 0x0a
        /*00fe*/ 	.short	(.L_2403 - .L_2402)
	.align		4
.L_2402:
        /*0100*/ 	.word	index@(.nv.constant0._ZN10layer_norm13ln_bwd_kernelINS_13Kernel_traitsI13__nv_bfloat16S2_fS2_fjLj768ELj1ELj4ELj1ELj16ENS_18Kernel_traits_baseILj768ES2_S2_fS2_fjLj128EEEEELb0ELb1ELb1ELb0EEEvNS_9BwdParamsE)
        /*0104*/ 	.short	0x0380
        /*0106*/ 	.short	0x0128


	//----- nvinfo : EIATTR_SW_WAR
	.align		4
.L_2403:
        /*0108*/ 	.byte	0x04, 0x36
        /*010a*/ 	.short	(.L_2405 - .L_2404)
.L_2404:
        /*010c*/ 	.word	0x00000008
.L_2405:


//--------------------- .nv.info._ZN10layer_norm13ln_bwd_kernelINS_13Kernel_traitsI13__nv_bfloat16S2_fS2_fjLj768ELj1ELj4ELj1ELj16ENS_18Kernel_traits_baseILj768ES2_S2_fS2_fjLj128EEEEELb0ELb1ELb1ELb1EEEvNS_9BwdParamsE --------------------------
	.section	.nv.info._ZN10layer_norm13ln_bwd_kernelINS_13Kernel_traitsI13__nv_bfloat16S2_fS2_fjLj768ELj1ELj4ELj1ELj16ENS_18Kernel_traits_baseILj768ES2_S2_fS2_fjLj128EEEEELb0ELb1ELb1ELb1EEEvNS_9BwdParamsE,"",@"SHT_CUDA_INFO"
	.sectionflags	@""
	.align	4


	//----- nvinfo : EIATTR_CUDA_API_VERSION
	.align		4
        /*0000*/ 	.byte	0x04, 0x37
        /*0002*/ 	.short	(.L_2407 - .L_2406)
.L_2406:
        /*0004*/ 	.word	0x00000082


	//----- nvinfo : EIATTR_KPARAM_INFO
	.align		4
.L_2407:
        /*0008*/ 	.byte	0x04, 0x17
        /*000a*/ 	.short	(.L_2409 - .L_2408)
.L_2408:
        /*000c*/ 	.word	0x00000000
        /*0010*/ 	.short	0x0000
        /*0012*/ 	.short	0x0000
        /*0014*/ 	.byte	0x00, 0xf0, 0xa1, 0x04


	//----- nvinfo : EIATTR_SPARSE_MMA_MASK
	.align		4
.L_2409:
        /*0018*/ 	.byte	0x03, 0x50
        /*001a*/ 	.short	0x0000


	//----- nvinfo : EIATTR_MAXREG_COUNT
	.align		4
        /*001c*/ 	.byte	0x03, 0x1b
        /*001e*/ 	.short	0x00ff


	//----- nvinfo : EIATTR_NUM_BARRIERS
	.align		4
        /*0020*/ 	.byte	0x02, 0x4c
        /*0022*/ 	.byte	0x01
	.zero		1


	//----- nvinfo : EIATTR_MERCURY_ISA_VERSION
	.align		4
        /*0024*/ 	.byte	0x03, 0x5f
        /*0026*/ 	.short	0x0101


	//----- nvinfo : EIATTR_COOP_GROUP_MASK_REGIDS
	.align		4
        /*0028*/ 	.byte	0x04, 0x29
        /*002a*/ 	.short	(.L_2411 - .L_2410)


	//   ....[0]....
.L_2410:
        /*002c*/ 	.word	0xffffffff


	//   ....[1]....
        /*0030*/ 	.word	0xffffffff


	//   ....[2]....
        /*0034*/ 	.word	0xffffffff


	//   ....[3]....
        /*0038*/ 	.word	0xffffffff


	//   ....[4]....
        /*003c*/ 	.word	0xffffffff


	//   ....[5]....
        /*0040*/ 	.word	0xffffffff


	//   ....[6]....
        /*0044*/ 	.word	0xffffffff


	//   ....[7]....
        /*0048*/ 	.word	0xffffffff


	//   ....[8]....
        /*004c*/ 	.word	0xffffffff


	//   ....[9]....
        /*0050*/ 	.word	0xffffffff


	//   ....[10]....
        /*0054*/ 	.word	0x050000e1


	//   ....[11]....
        /*0058*/ 	.word	0x050000e1


	//   ....[12]....
        /*005c*/ 	.word	0x050000e1


	//   ....[13]....
        /*0060*/ 	.word	0x050000e1


	//   ....[14]....
        /*0064*/ 	.word	0x050000e1


	//   ....[15]....
        /*0068*/ 	.word	0x050000e1


	//   ....[16]....
        /*006c*/ 	.word	0x050000e1


	//   ....[17]....
        /*0070*/ 	.word	0x050000e1


	//   ....[18]....
        /*0074*/ 	.word	0x050000e1


	//   ....[19]....
        /*0078*/ 	.word	0x050000e1


	//----- nvinfo : EIATTR_COOP_GROUP_INSTR_OFFSETS
	.align		4
.L_2411:
        /*007c*/ 	.byte	0x04, 0x28
        /*007e*/ 	.short	(.L_2413 - .L_2412)


	//   ....[0]....
.L_2412:
        /*0080*/ 	.word	0x000019e0


	//   ....[1]....
        /*0084*/ 	.word	0x000019f0


	//   ....[2]....
        /*0088*/ 	.word	0x00001a20


	//   ....[3]....
        /*008c*/ 	.word	0x00001a30


	//   ....[4]....
        /*0090*/ 	.word	0x00001a60


	//   ....[5]....
        /*0094*/ 	.word	0x00001a70


	//   ....[6]....
        /*0098*/ 	.word	0x00001aa0


	//   ....[7]....
        /*009c*/ 	.word	0x00001ab0


	//   ....[8]....
        /*00a0*/ 	.word	0x00001ae0


	//   ....[9]....
        /*00a4*/ 	.word	0x00001af0


	//   ....[10]....
        /*00a8*/ 	.word	0x00007e10


	//   ....[11]....
        /*00ac*/ 	.word	0x00007ea0


	//   ....[12]....
        /*00b0*/ 	.word	0x00007f10


	//   ....[13]....
        /*00b4*/ 	.word	0x00007f70


	//   ....[14]....
        /*00b8*/ 	.word	0x00007fe0


	//   ....[15]....
        /*00bc*/ 	.word	0x00008040


	//   ....[16]....
        /*00c0*/ 	.word	0x000080b0


	//   ....[17]....
        /*00c4*/ 	.word	0x00008110


	//   ....[18]....
        /*00c8*/ 	.word	0x00008180


	//   ....[19]....
        /*00cc*/ 	.word	0x000081e0


	//----- nvinfo : EIATTR_VRC_CTA_INIT_COUNT
	.align		4
.L_2413:
        /*00d0*/ 	.byte	0x02, 0x4a
	.zero		1
	.zero		1


	//----- nvinfo : EIATTR_EXIT_INSTR_OFFSETS
	.align		4
        /*00d4*/ 	.byte	0x04, 0x1c
        /*00d6*/ 	.short	(.L_2415 - .L_2414)


	//   ....[0]....
.L_2414:
        /*00d8*/ 	.word	0x00007da0


	//----- nvinfo : EIATTR_MAX_THREADS
	.align		4
.L_2415:
        /*00dc*/ 	.byte	0x04, 0x05
        /*00de*/ 	.short	(.L_2417 - .L_2416)
.L_2416:
        /*00e0*/ 	.word	0x00000080
        /*00e4*/ 	.word	0x00000001
        /*00e8*/ 	.word	0x00000001


	//----- nvinfo : EIATTR_CRS_STACK_SIZE
	.align		4
.L_2417:
        /*00ec*/ 	.byte	0x04, 0x1e
        /*00ee*/ 	.short	(.L_2419 - .L_2418)
.L_2418:
        /*00f0*/ 	.word	0x00000000


	//----- nvinfo : EIATTR_CBANK_PARAM_SIZE
	.align		4
.L_2419:
        /*00f4*/ 	.byte	0x03, 0x19
        /*00f6*/ 	.short	0x0128


	//----- nvinfo : EIATTR_PARAM_CBANK
	.align		4
        /*00f8*/ 	.byte	0x04, 0x0a
        /*00fa*/ 	.short	(.L_2421 - .L_2420)
	.align		4
.L_2420:
        /*00fc*/ 	.word	index@(.nv.constant0._ZN10layer_norm13ln_bwd_kernelINS_13Kernel_traitsI13__nv_bfloat16S2_fS2_fjLj768ELj1ELj4ELj1ELj16ENS_18Kernel_traits_baseILj768ES2_S2_fS2_fjLj128EEEEELb0ELb1ELb1ELb1EEEvNS_9BwdParamsE)
        /*0100*/ 	.short	0x0380
        /*0102*/ 	.short	0x0128


	//----- nvinfo : EIATTR_SW_WAR
	.align		4
.L_2421:
        /*0104*/ 	.byte	0x04, 0x36
        /*0106*/ 	.short	(.L_2423 - .L_2422)
.L_2422:
        /*0108*/ 	.word	0x00000008
.L_2423:


//--------------------- .nv.info._ZN10layer_norm13ln_bwd_kernelINS_13Kernel_traitsI13__nv_bfloat16S2_fS2_fjLj768ELj1ELj4ELj1ELj16ENS_18Kernel_traits_baseILj768ES2_S2_fS2_fjLj128EEEEELb1ELb0ELb0ELb0EEEvNS_9BwdParamsE --------------------------
	.section	.nv.info._ZN10layer_norm13ln_bwd_kernelINS_13Kernel_traitsI13__nv_bfloat16S2_fS2_fjLj768ELj1ELj4ELj1ELj16ENS_18Kernel_traits_baseILj768ES2_S2_fS2_fjLj128EEEEELb1ELb0ELb0ELb0EEEvNS_9BwdParamsE,"",@"SHT_CUDA_INFO"
	.sectionflags	@""
	.align	4


	//----- nvinfo : EIATTR_CUDA_API_VERSION
	.align		4
        /*0000*/ 	.byte	0x04, 0x37
        /*0002*/ 	.short	(.L_2425 - .L_2424)
.L_2424:
        /*0004*/ 	.word	0x00000082


	//----- nvinfo : EIATTR_KPARAM_INFO
	.align		4
.L_2425:
        /*0008*/ 	.byte	0x04, 0x17
        /*000a*/ 	.short	(.L_2427 - .L_2426)
.L_2426:
        /*000c*/ 	.word	0x00000000
        /*0010*/ 	.short	0x0000
        /*0012*/ 	.short	0x0000
        /*0014*/ 	.byte	0x00, 0xf0, 0xa1, 0x04


	//----- nvinfo : EIATTR_SPARSE_MMA_MASK
	.align		4
.L_2427:
        /*0018*/ 	.byte	0x03, 0x50
        /*001a*/ 	.short	0x0000


	//----- nvinfo : EIATTR_MAXREG_COUNT
	.align		4
        /*001c*/ 	.byte	0x03, 0x1b
        /*001e*/ 	.short	0x00ff


	//----- nvinfo : EIATTR_NUM_BARRIERS
	.align		4
        /*0020*/ 	.byte	0x02, 0x4c
        /*0022*/ 	.byte	0x01
	.zero		1


	//----- nvinfo : EIATTR_ANNOTATIONS
	.align		4
        /*0024*/ 	.byte	0x04, 0x55
        /*0026*/ 	.short	(.L_2429 - .L_2428)


	//   ....[0]....
.L_2428:
        /*0028*/ 	.word	0x00000001
        /*002c*/ 	.byte	0xb0, 0x00, 0x00, 0x00, 0x01, 0x00, 0x00, 0x00, 0x20, 0x01, 0x00, 0x00, 0x01, 0x00, 0x00, 0x00
        /*003c*/ 	.byte	0x60, 0x01, 0x00, 0x00, 0x01, 0x00, 0x00, 0x00, 0xe0, 0x05, 0x00, 0x00, 0x01, 0x00, 0x00, 0x00
        /*004c*/ 	.byte	0x70, 0x06, 0x00, 0x00, 0x01, 0x00, 0x00, 0x00, 0xf0, 0x06, 0x00, 0x00, 0x01, 0x00, 0x00, 0x00
        /*005c*/ 	.byte	0x90, 0x0d, 0x00, 0x00, 0x01, 0x00, 0x00, 0x00, 0x40, 0x1c, 0x00, 0x00, 0x01, 0x00, 0x00, 0x00
        /*006c*/ 	.byte	0xf0, 0x35, 0x00, 0x00, 0x01, 0x00, 0x00, 0x00, 0x30, 0x36, 0x00, 0x00, 0x01, 0x00, 0x00, 0x00
        /*007c*/ 	.byte	0xe0, 0x42, 0x00, 0x00, 0x01, 0x00, 0x00, 0x00, 0x70, 0x50, 0x00, 0x00, 0x01, 0x00, 0x00, 0x00
        /*008c*/ 	.byte	0x80, 0x50, 0x00, 0x00


	//----- nvinfo : EIATTR_MERCURY_ISA_VERSION
	.align		4
.L_2429:
        /*0090*/ 	.byte	0x03, 0x5f
        /*0092*/ 	.short	0x0101


	//----- nvinfo : EIATTR_COOP_GROUP_MASK_REGIDS
	.align		4
        /*0094*/ 	.byte	0x04, 0x29
        /*0096*/ 	.short	(.L_2431 - .L_2430)


	//   ....[0]....
.L_2430:
        /*0098*/ 	.word	0xffffffff


	//   ....[1]....
        /*009c*/ 	.word	0xffffffff


	//   ....[2]....
        /*00a0*/ 	.word	0xffffffff


	//   ....[3]....
        /*00a4*/ 	.word	0xffffffff


	//   ....[4]....
        /*00a8*/ 	.word	0xffffffff


	//   ....[5]....
        /*00ac*/ 	.word	0xffffffff


	//   ....[6]....
        /*00b0*/ 	.word	0xffffffff


	//   ....[7]....
        /*00b4*/ 	.word	0xffffffff


	//   ....[8]....
        /*00b8*/ 	.word	0xffffffff


	//   ....[9]....
        /*00bc*/ 	.word	0xffffffff


	//   ....[10]....
        /*00c0*/ 	.word	0x05000070


	//   ....[11]....
        /*00c4*/ 	.word	0x05000070


	//   ....[12]....
        /*00c8*/ 	.word	0x05000070


	//   ....[13]....
        /*00cc*/ 	.word	0x05000070


	//   ....[14]....
        /*00d0*/ 	.word	0x05000070


	//   ....[15]....
        /*00d4*/ 	.word	0x05000070


	//   ....[16]....
        /*00d8*/ 	.word	0x05000070


	//   ....[17]....
        /*00dc*/ 	.word	0x05000070


	//   ....[18]....
        /*00e0*/ 	.word	0x05000070


	//   ....[19]....
        /*00e4*/ 	.word	0x05000070


	//----- nvinfo : EIATTR_COOP_GROUP_INSTR_OFFSETS
	.align		4
.L_2431:
        /*00e8*/ 	.byte	0x04, 0x28
        /*00ea*/ 	.short	(.L_2433 - .L_2432)


	//   ....[0]....
.L_2432:
        /*00ec*/ 	.word	0x00001a90


	//   ....[1]....
        /*00f0*/ 	.word	0x00001aa0


	//   ....[2]....
        /*00f4*/ 	.word	0x00001ad0


	//   ....[3]....
        /*00f8*/ 	.word	0x00001ae0


	//   ....[4]....
        /*00fc*/ 	.word	0x00001b10


	//   ....[5]....
        /*0100*/ 	.word	0x00001b20


	//   ....[6]....
        /*0104*/ 	.word	0x00001b50


	//   ....[7]....
        /*0108*/ 	.word	0x00001b60


	//   ....[8]....
        /*010c*/ 	.word	0x00001b90


	//   ....[9]....
        /*0110*/ 	.word	0x00001ba0


	//   ....[10]....
        /*0114*/ 	.word	0x00005d30


	//   ....[11]....
        /*0118*/ 	.word	0x00005dc0


	//   ....[12]....
        /*011c*/ 	.word	0x00005e20


	//   ....[13]....
        /*0120*/ 	.word	0x00005e80


	//   ....[14]....
        /*0124*/ 	.word	0x00005ee0


	//   ....[15]....
        /*0128*/ 	.word	0x00005f40


	//   ....[16]....
        /*012c*/ 	.word	0x00005fa0


	//   ....[17]....
        /*0130*/ 	.word	0x00006000


	//   ....[18]....
        /*0134*/ 	.word	0x00006060


	//   ....[19]....
        /*0138*/ 	.word	0x000060c0


	//----- nvinfo : EIATTR_VRC_CTA_INIT_COUNT
	.align		4
.L_2433:
        /*013c*/ 	.byte	0x02, 0x4a
	.zero		1
	.zero		1


	//----- nvinfo : EIATTR_EXIT_INSTR_OFFSETS
	.align		4
        /*0140*/ 	.byte	0x04, 0x1c
        /*0142*/ 	.short	(.L_2435 - .L_2434)


	//   ....[0]....
.L_2434:
        /*0144*/ 	.word	0x00005ca0


	//   ....[1]....
        /*0148*/ 	.word	0x00005cd0


	//----- nvinfo : EIATTR_MAX_THREADS
	.align		4
.L_2435:
        /*014c*/ 	.byte	0x04, 0x05
        /*014e*/ 	.short	(.L_2437 - .L_2436)
.L_2436:
        /*0150*/ 	.word	0x00000080
        /*0154*/ 	.word	0x00000001
        /*0158*/ 	.word	0x00000001


	//----- nvinfo : EIATTR_CRS_STACK_SIZE
	.align		4
.L_2437:
        /*015c*/ 	.byte	0x04, 0x1e
        /*015e*/ 	.short	(.L_2439 - .L_2438)
.L_2438:
        /*0160*/ 	.word	0x00000000


	//----- nvinfo : EIATTR_CBANK_PARAM_SIZE
	.align		4
.L_2439:
        /*0164*/ 	.byte	0x03, 0x19
        /*0166*/ 	.short	0x0128


	//----- nvinfo : EIATTR_PARAM_CBANK
	.align		4
        /*0168*/ 	.byte	0x04, 0x0a
        /*016a*/ 	.short	(.L_2441 - .L_2440)
	.align		4
.L_2440:
        /*016c*/ 	.word	index@(.nv.constant0._ZN10layer_norm13ln_bwd_kernelINS_13Kernel_traitsI13__nv_bfloat16S2_fS2_fjLj768ELj1ELj4ELj1ELj16ENS_18Kernel_traits_baseILj768ES2_S2_fS2_fjLj128EEEEELb1ELb0ELb0ELb0EEEvNS_9BwdParamsE)
        /*0170*/ 	.short	0x0380
        /*0172*/ 	.short	0x0128


	//----- nvinfo : EIATTR_SW_WAR
	.align		4
.L_2441:
        /*0174*/ 	.byte	0x04, 0x36
        /*0176*/ 	.short	(.L_2443 - .L_2442)
.L_2442:
        /*0178*/ 	.word	0x00000008
.L_2443:


//--------------------- .nv.info._ZN10layer_norm13ln_bwd_kernelINS_13Kernel_traitsI13__nv_bfloat16S2_fS2_fjLj768ELj1ELj4ELj1ELj16ENS_18Kernel_traits_baseILj768ES2_S2_fS2_fjLj128EEEEELb1ELb0ELb0ELb1EEEvNS_9BwdParamsE --------------------------
	.section	.nv.info._ZN10layer_norm13ln_bwd_kernelINS_13Kernel_traitsI13__nv_bfloat16S2_fS2_fjLj768ELj1ELj4ELj1ELj16ENS_18Kernel_traits_baseILj768ES2_S2_fS2_fjLj128EEEEELb1ELb0ELb0ELb1EEEvNS_9BwdParamsE,"",@"SHT_CUDA_INFO"
	.sectionflags	@""
	.align	4


	//----- nvinfo : EIATTR_CUDA_API_VERSION
	.align		4
        /*0000*/ 	.byte	0x04, 0x37
        /*0002*/ 	.short	(.L_2445 - .L_2444)
.L_2444:
        /*0004*/ 	.word	0x00000082


	//----- nvinfo : EIATTR_KPARAM_INFO
	.align		4
.L_2445:
        /*0008*/ 	.byte	0x04, 0x17
        /*000a*/ 	.short	(.L_2447 - .L_2446)
.L_2446:
        /*000c*/ 	.word	0x00000000
        /*0010*/ 	.short	0x0000
        /*0012*/ 	.short	0x0000
        /*0014*/ 	.byte	0x00, 0xf0, 0xa1, 0x04


	//----- nvinfo : EIATTR_SPARSE_MMA_MASK
	.align		4
.L_2447:
        /*0018*/ 	.byte	0x03, 0x50
        /*001a*/ 	.short	0x0000


	//----- nvinfo : EIATTR_MAXREG_COUNT
	.align		4
        /*001c*/ 	.byte	0x03, 0x1b
        /*001e*/ 	.short	0x00ff


	//----- nvinfo : EIATTR_NUM_BARRIERS
	.align		4
        /*0020*/ 	.byte	0x02, 0x4c
        /*0022*/ 	.byte	0x01
	.zero		1


	//----- nvinfo : EIATTR_MERCURY_ISA_VERSION
	.align		4
        /*0024*/ 	.byte	0x03, 0x5f
        /*0026*/ 	.short	0x0101


	//----- nvinfo : EIATTR_COOP_GROUP_MASK_REGIDS
	.align		4
        /*0028*/ 	.byte	0x04, 0x29
        /*002a*/ 	.short	(.L_2449 - .L_2448)


	//   ....[0]....
.L_2448:
        /*002c*/ 	.word	0xffffffff


	//   ....[1]....
        /*0030*/ 	.word	0xffffffff


	//   ....[2]....
        /*0034*/ 	.word	0xffffffff


	//   ....[3]....
        /*0038*/ 	.word	0xffffffff


	//   ....[4]....
        /*003c*/ 	.word	0xffffffff


	//   ....[5]....
        /*0040*/ 	.word	0xffffffff


	//   ....[6]....
        /*0044*/ 	.word	0xffffffff


	//   ....[7]....
        /*0048*/ 	.word	0xffffffff


	//   ....[8]....
        /*004c*/ 	.word	0xffffffff


	//   ....[9]....
        /*0050*/ 	.word	0xffffffff


	//   ....[10]....
        /*0054*/ 	.word	0x050000b0


	//   ....[11]....
        /*0058*/ 	.word	0x050000b0


	//   ....[12]....
        /*005c*/ 	.word	0x050000b0


	//   ....[13]....
        /*0060*/ 	.word	0x050000b0


	//   ....[14]....
        /*0064*/ 	.word	0x050000b0


	//   ....[15]....
        /*0068*/ 	.word	0x050000b0


	//   ....[16]....
        /*006c*/ 	.word	0x050000b0


	//   ....[17]....
        /*0070*/ 	.word	0x050000b0


	//   ....[18]....
        /*0074*/ 	.word	0x050000b0


	//   ....[19]....
        /*0078*/ 	.word	0x050000b0


	//----- nvinfo : EIATTR_COOP_GROUP_INSTR_OFFSETS
	.align		4
.L_2449:
        /*007c*/ 	.byte	0x04, 0x28
        /*007e*/ 	.short	(.L_2451 - .L_2450)


	//   ....[0]....
.L_2450:
        /*0080*/ 	.word	0x00001780


	//   ....[1]....
        /*0084*/ 	.word	0x00001790


	//   ....[2]....
        /*0088*/ 	.word	0x000017c0


	//   ....[3]....
        /*008c*/ 	.word	0x000017f0


	//   ....[4]....
        /*0090*/ 	.word	0x00001830


	//   ....[5]....
        /*0094*/ 	.word	0x00001850


	//   ....[6]....
        /*0098*/ 	.word	0x00001890


	//   ....[7]....
        /*009c*/ 	.word	0x000018b0


	//   ....[8]....
        /*00a0*/ 	.word	0x000018f0


	//   ....[9]....
        /*00a4*/ 	.word	0x00001900


	//   ....[10]....
        /*00a8*/ 	.word	0x000054b0


	//   ....[11]....
        /*00ac*/ 	.word	0x00005540


	//   ....[12]....
        /*00b0*/ 	.word	0x000055b0


	//   ....[13]....
        /*00b4*/ 	.word	0x00005630


	//   ....[14]....
        /*00b8*/ 	.word	0x000056b0


	//   ....[15]....
        /*00bc*/ 	.word	0x00005720


	//   ....[16]....
        /*00c0*/ 	.word	0x000057a0


	//   ....[17]....
        /*00c4*/ 	.word	0x00005810


	//   ....[18]....
        /*00c8*/ 	.word	0x00005890


	//   ....[19]....
        /*00cc*/ 	.word	0x000058f0


	//----- nvinfo : EIATTR_VRC_CTA_INIT_COUNT
	.align		4
.L_2451:
        /*00d0*/ 	.byte	0x02, 0x4a
	.zero		1
	.zero		1


	//----- nvinfo : EIATTR_EXIT_INSTR_OFFSETS
	.align		4
        /*00d4*/ 	.byte	0x04, 0x1c
        /*00d6*/ 	.short	(.L_2453 - .L_2452)


	//   ....[0]....
.L_2452:
        /*00d8*/ 	.word	0x00005440


	//----- nvinfo : EIATTR_MAX_THREADS
	.align		4
.L_2453:
        /*00dc*/ 	.byte	0x04, 0x05
        /*00de*/ 	.short	(.L_2455 - .L_2454)
.L_2454:
        /*00e0*/ 	.word	0x00000080
        /*00e4*/ 	.word	0x00000001
        /*00e8*/ 	.word	0x00000001


	//----- nvinfo : EIATTR_CRS_STACK_SIZE
	.align		4
.L_2455:
        /*00ec*/ 	.byte	0x04, 0x1e
        /*00ee*/ 	.short	(.L_2457 - .L_2456)
.L_2456:
        /*00f0*/ 	.word	0x00000000


	//----- nvinfo : EIATTR_CBANK_PARAM_SIZE
	.align		4
.L_2457:
        /*00f4*/ 	.byte	0x03, 0x19
        /*00f6*/ 	.short	0x0128


	//----- nvinfo : EIATTR_PARAM_CBANK
	.align		4
        /*00f8*/ 	.byte	0x04, 0x0a
        /*00fa*/ 	.short	(.L_2459 - .L_2458)
	.align		4
.L_2458:
        /*00fc*/ 	.word	index@(.nv.constant0._ZN10layer_norm13ln_bwd_kernelINS_13Kernel_traitsI13__nv_bfloat16S2_fS2_fjLj768ELj1ELj4ELj1ELj16ENS_18Kernel_traits_baseILj768ES2_S2_fS2_fjLj128EEEEELb1ELb0ELb0ELb1EEEvNS_9BwdParamsE)
        /*0100*/ 	.short	0x0380
        /*0102*/ 	.short	0x0128


	//----- nvinfo : EIATTR_SW_WAR
	.align		4
.L_2459:
        /*0104*/ 	.byte	0x04, 0x36
        /*0106*/ 	.short	(.L_2461 - .L_2460)
.L_2460:
        /*0108*/ 	.word	0x00000008
.L_2461:


//--------------------- .nv.info._ZN10layer_norm22ln_bwd_finalize_kernelINS_22Kernel_traits_finalizeILj768E13__nv_bfloat16S2_fS2_fjLb0ELj1024ELj4ENS_18Kernel_traits_baseILj768ES2_S2_fS2_fjLj1024EEEEELb0ELb0EEEvNS_9BwdParamsE --------------------------
	.section	.nv.info._ZN10layer_norm22ln_bwd_finalize_kernelINS_22Kernel_traits_finalizeILj768E13__nv_bfloat16S2_fS2_fjLb0ELj1024ELj4ENS_18Kernel_traits_baseILj768ES2_S2_fS2_fjLj1024EEEEELb0ELb0EEEvNS_9BwdParamsE,"",@"SHT_CUDA_INFO"
	.sectionflags	@""
	.align	4


	//----- nvinfo : EIATTR_CUDA_API_VERSION
	.align		4
        /*0000*/ 	.byte	0x04, 0x37
        /*0002*/ 	.short	(.L_2463 - .L_2462)
.L_2462:
        /*0004*/ 	.word	0x00000082


	//----- nvinfo : EIATTR_KPARAM_INFO
	.align		4
.L_2463:
        /*0008*/ 	.byte	0x04, 0x17
        /*000a*/ 	.short	(.L_2465 - .L_2464)
.L_2464:
        /*000c*/ 	.word	0x00000000
        /*0010*/ 	.short	0x0000
        /*0012*/ 	.short	0x0000
        /*0014*/ 	.byte	0x00, 0xf0, 0xa1, 0x04


	//----- nvinfo : EIATTR_SPARSE_MMA_MASK
	.align		4
.L_2465:
        /*0018*/ 	.byte	0x03, 0x50
        /*001a*/ 	.short	0x0000


	//----- nvinfo : EIATTR_MAXREG_COUNT
	.align		4
        /*001c*/ 	.byte	0x03, 0x1b
        /*001e*/ 	.short	0x0040


	//----- nvinfo : EIATTR_NUM_BARRIERS
	.align		4
        /*0020*/ 	.byte	0x02, 0x4c
        /*0022*/ 	.byte	0x01
	.zero		1


	//----- nvinfo : EIATTR_MERCURY_ISA_VERSION
	.align		4
        /*0024*/ 	.byte	0x03, 0x5f
        /*0026*/ 	.short	0x0101


	//----- nvinfo : EIATTR_COOP_GROUP_MASK_REGIDS
	.align		4
        /*0028*/ 	.byte	0x04, 0x29
        /*002a*/ 	.short	(.L_2467 - .L_2466)


	//   ....[0]....
.L_2466:
        /*002c*/ 	.word	0xffffffff


	//   ....[1]....
        /*0030*/ 	.word	0xffffffff


	//   ....[2]....
        /*0034*/ 	.word	0xffffffff


	//   ....[3]....
        /*0038*/ 	.word	0xffffffff


	//   ....[4]....
        /*003c*/ 	.word	0xffffffff


	//   ....[5]....
        /*0040*/ 	.word	0xffffffff


	//   ....[6]....
        /*0044*/ 	.word	0xffffffff


	//   ....[7]....
        /*0048*/ 	.word	0xffffffff


	//   ....[8]....
        /*004c*/ 	.word	0xffffffff


	//   ....[9]....
        /*0050*/ 	.word	0xffffffff


	//----- nvinfo : EIATTR_COOP_GROUP_INSTR_OFFSETS
	.align		4
.L_2467:
        /*0054*/ 	.byte	0x04, 0x28
        /*0056*/ 	.short	(.L_2469 - .L_2468)


	//   ....[0]....
.L_2468:
        /*0058*/ 	.word	0x000015e0


	//   ....[1]....
        /*005c*/ 	.word	0x000015f0


	//   ....[2]....
        /*0060*/ 	.word	0x00001620


	//   ....[3]....
        /*0064*/ 	.word	0x00001630


	//   ....[4]....
        /*0068*/ 	.word	0x00001660


	//   ....[5]....
        /*006c*/ 	.word	0x00001670


	//   ....[6]....
        /*0070*/ 	.word	0x000016b0


	//   ....[7]....
        /*0074*/ 	.word	0x000016e0


	//   ....[8]....
        /*0078*/ 	.word	0x00001710


	//   ....[9]....
        /*007c*/ 	.word	0x00001720


	//----- nvinfo : EIATTR_VRC_CTA_INIT_COUNT
	.align		4
.L_2469:
        /*0080*/ 	.byte	0x02, 0x4a
	.zero		1
	.zero		1


	//----- nvinfo : EIATTR_EXIT_INSTR_OFFSETS
	.align		4
        /*0084*/ 	.byte	0x04, 0x1c
        /*0086*/ 	.short	(.L_2471 - .L_2470)


	//   ....[0]....
.L_2470:
        /*0088*/ 	.word	0x00000060


	//   ....[1]....
        /*008c*/ 	.word	0x00001780


	//   ....[2]....
        /*0090*/ 	.word	0x000017b0


	//   ....[3]....
        /*0094*/ 	.word	0x00001870


	//----- nvinfo : EIATTR_MAX_THREADS
	.align		4
.L_2471:
        /*0098*/ 	.byte	0x04, 0x05
        /*009a*/ 	.short	(.L_2473 - .L_2472)
.L_2472:
        /*009c*/ 	.word	0x00000400
        /*00a0*/ 	.word	0x00000001
        /*00a4*/ 	.word	0x00000001


	//----- nvinfo : EIATTR_CRS_STACK_SIZE
	.align		4
.L_2473:
        /*00a8*/ 	.byte	0x04, 0x1e
        /*00aa*/ 	.short	(.L_2475 - .L_2474)
.L_2474:
        /*00ac*/ 	.word	0x00000000


	//----- nvinfo : EIATTR_CBANK_PARAM_SIZE
	.align		4
.L_2475:
        /*00b0*/ 	.byte	0x03, 0x19
        /*00b2*/ 	.short	0x0128


	//----- nvinfo : EIATTR_PARAM_CBANK
	.align		4
        /*00b4*/ 	.byte	0x04, 0x0a
        /*00b6*/ 	.short	(.L_2477 - .L_2476)
	.align		4
.L_2476:
        /*00b8*/ 	.word	index@(.nv.constant0._ZN10layer_norm22ln_bwd_finalize_kernelINS_22Kernel_traits_finalizeILj768E13__nv_bfloat16S2_fS2_fjLb0ELj1024ELj4ENS_18Kernel_traits_baseILj768ES2_S2_fS2_fjLj1024EEEEELb0ELb0EEEvNS_9BwdParamsE)
        /*00bc*/ 	.short	0x0380
        /*00be*/ 	.short	0x0128


	//----- nvinfo : EIATTR_SW_WAR
	.align		4
.L_2477:
        /*00c0*/ 	.byte	0x04, 0x36
        /*00c2*/ 	.short	(.L_2479 - .L_2478)
.L_2478:
        /*00c4*/ 	.word	0x00000008
.L_2479:


//--------------------- .nv.info._ZN10layer_norm13ln_bwd_kernelINS_13Kernel_traitsI13__nv_bfloat16S2_fS2_fjLj768ELj1ELj4ELj1ELj16ENS_18Kernel_traits_baseILj768ES2_S2_fS2_fjLj128EEEEELb1ELb0ELb1ELb0EEEvNS_9BwdParamsE --------------------------
	.section	.nv.info._ZN10layer_norm13ln_bwd_kernelINS_13Kernel_traitsI13__nv_bfloat16S2_fS2_fjLj768ELj1ELj4ELj1ELj16ENS_18Kernel_traits_baseILj768ES2_S2_fS2_fjLj128EEEEELb1ELb0ELb1ELb0EEEvNS_9BwdParamsE,"",@"SHT_CUDA_INFO"
	.sectionflags	@""
	.align	4


	//----- nvinfo : EIATTR_CUDA_API_VERSION
	.align		4
        /*0000*/ 	.byte	0x04, 0x37
        /*0002*/ 	.short	(.L_2481 - .L_2480)
.L_2480:
        /*0004*/ 	.word	0x00000082


	//----- nvinfo : EIATTR_KPARAM_INFO
	.align		4
.L_2481:
        /*0008*/ 	.byte	0x04, 0x17
        /*000a*/ 	.short	(.L_2483 - .L_2482)
.L_2482:
        /*000c*/ 	.word	0x00000000
        /*0010*/ 	.short	0x0000
        /*0012*/ 	.short	0x0000
        /*0014*/ 	.byte	0x00, 0xf0, 0xa1, 0x04


	//----- nvinfo : EIATTR_SPARSE_MMA_MASK
	.align		4
.L_2483:
        /*0018*/ 	.byte	0x03, 0x50
        /*001a*/ 	.short	0x0000


	//----- nvinfo : EIATTR_MAXREG_COUNT
	.align		4
        /*001c*/ 	.byte	0x03, 0x1b
        /*001e*/ 	.short	0x00ff


	//----- nvinfo : EIATTR_NUM_BARRIERS
	.align		4
        /*0020*/ 	.byte	0x02, 0x4c
        /*0022*/ 	.byte	0x01
	.zero		1


	//----- nvinfo : EIATTR_MERCURY_ISA_VERSION
	.align		4
        /*0024*/ 	.byte	0x03, 0x5f
        /*0026*/ 	.short	0x0101


	//----- nvinfo : EIATTR_COOP_GROUP_MASK_REGIDS
	.align		4
        /*0028*/ 	.byte	0x04, 0x29
        /*002a*/ 	.short	(.L_2485 - .L_2484)


	//   ....[0]....
.L_2484:
        /*002c*/ 	.word	0xffffffff


	//   ....[1]....
        /*0030*/ 	.word	0xffffffff


	//   ....[2]....
        /*0034*/ 	.word	0xffffffff


	//   ....[3]....
        /*0038*/ 	.word	0xffffffff


	//   ....[4]....
        /*003c*/ 	.word	0xffffffff


	//   ....[5]....
        /*0040*/ 	.word	0xffffffff


	//   ....[6]....
        /*0044*/ 	.word	0xffffffff


	//   ....[7]....
        /*0048*/ 	.word	0xffffffff


	//   ....[8]....
        /*004c*/ 	.word	0xffffffff


	//   ....[9]....
        /*0050*/ 	.word	0xffffffff


	//   ....[10]....
        /*0054*/ 	.word	0x05000068


	//   ....[11]....
        /*0058*/ 	.word	0x05000068


	//   ....[12]....
        /*005c*/ 	.word	0x05000068


	//   ....[13]....
        /*0060*/ 	.word	0x05000068


	//   ....[14]....
        /*0064*/ 	.word	0x05000068


	//   ....[15]....
        /*0068*/ 	.word	0x05000068


	//   ....[16]....
        /*006c*/ 	.word	0x05000068


	//   ....[17]....
        /*0070*/ 	.word	0x05000068


	//   ....[18]....
        /*0074*/ 	.word	0x05000068


	//   ....[19]....
        /*0078*/ 	.word	0x05000068


	//----- nvinfo : EIATTR_COOP_GROUP_INSTR_OFFSETS
	.align		4
.L_2485:
        /*007c*/ 	.byte	0x04, 0x28
        /*007e*/ 	.short	(.L_2487 - .L_2486)


	//   ....[0]....
.L_2486:
        /*0080*/ 	.word	0x00001f00


	//   ....[1]....
        /*0084*/ 	.word	0x00001f10


	//   ....[2]....
        /*0088*/ 	.word	0x00001f40


	//   ....[3]....
        /*008c*/ 	.word	0x00001f50


	//   ....[4]....
        /*0090*/ 	.word	0x00001f80


	//   ....[5]....
        /*0094*/ 	.word	0x00001f90


	//   ....[6]....
        /*0098*/ 	.word	0x00001fc0


	//   ....[7]....
        /*009c*/ 	.word	0x00001fd0


	//   ....[8]....
        /*00a0*/ 	.word	0x00002000


	//   ....[9]....
        /*00a4*/ 	.word	0x00002010


	//   ....[10]....
        /*00a8*/ 	.word	0x000083c0


	//   ....[11]....
        /*00ac*/ 	.word	0x00008450


	//   ....[12]....
        /*00b0*/ 	.word	0x000084c0


	//   ....[13]....
        /*00b4*/ 	.word	0x00008520


	//   ....[14]....
        /*00b8*/ 	.word	0x00008590


	//   ....[15]....
        /*00bc*/ 	.word	0x000085f0


	//   ....[16]....
        /*00c0*/ 	.word	0x00008660


	//   ....[17]....
        /*00c4*/ 	.word	0x000086c0


	//   ....[18]....
        /*00c8*/ 	.word	0x00008730


	//   ....[19]....
        /*00cc*/ 	.word	0x00008790


	//----- nvinfo : EIATTR_VRC_CTA_INIT_COUNT
	.align		4
.L_2487:
        /*00d0*/ 	.byte	0x02, 0x4a
	.zero		1
	.zero		1


	//----- nvinfo : EIATTR_EXIT_INSTR_OFFSETS
	.align		4
        /*00d4*/ 	.byte	0x04, 0x1c
        /*00d6*/ 	.short	(.L_2489 - .L_2488)


	//   ....[0]....
.L_2488:
        /*00d8*/ 	.word	0x00008320


	//   ....[1]....
        /*00dc*/ 	.word	0x00008350


	//----- nvinfo : EIATTR_MAX_THREADS
	.align		4
.L_2489:
        /*00e0*/ 	.byte	0x04, 0x05
        /*00e2*/ 	.short	(.L_2491 - .L_2490)
.L_2490:
        /*00e4*/ 	.word	0x00000080
        /*00e8*/ 	.word	0x00000001
        /*00ec*/ 	.word	0x00000001


	//----- nvinfo : EIATTR_CRS_STACK_SIZE
	.align		4
.L_2491:
        /*00f0*/ 	.byte	0x04, 0x1e
        /*00f2*/ 	.short	(.L_2493 - .L_2492)
.L_2492:
        /*00f4*/ 	.word	0x00000000


	//----- nvinfo : EIATTR_CBANK_PARAM_SIZE
	.align		4
.L_2493:
        /*00f8*/ 	.byte	0x03, 0x19
        /*00fa*/ 	.short	0x0128


	//----- nvinfo : EIATTR_PARAM_CBANK
	.align		4
        /*00fc*/ 	.byte	0x04, 0x0a
        /*00fe*/ 	.short	(.L_2495 - .L_2494)
	.align		4
.L_2494:
        /*0100*/ 	.word	index@(.nv.constant0._ZN10layer_norm13ln_bwd_kernelINS_13Kernel_traitsI13__nv_bfloat16S2_fS2_fjLj768ELj1ELj4ELj1ELj16ENS_18Kernel_traits_baseILj768ES2_S2_fS2_fjLj128EEEEELb1ELb0ELb1ELb0EEEvNS_9BwdParamsE)
        /*0104*/ 	.short	0x0380
        /*0106*/ 	.short	0x0128


	//----- nvinfo : EIATTR_SW_WAR
	.align		4
.L_2495:
        /*0108*/ 	.byte	0x04, 0x36
        /*010a*/ 	.short	(.L_2497 - .L_2496)
.L_2496:
        /*010c*/ 	.word	0x00000008
.L_2497:


//--------------------- .nv.info._ZN10layer_norm22ln_bwd_finalize_kernelINS_22Kernel_traits_finalizeILj768E13__nv_bfloat16S2_fS2_fjLb0ELj1024ELj4ENS_18Kernel_traits_baseILj768ES2_S2_fS2_fjLj1024EEEEELb0ELb1EEEvNS_9BwdParamsE --------------------------
	.section	.nv.info._ZN10layer_norm22ln_bwd_finalize_kernelINS_22Kernel_traits_finalizeILj768E13__nv_bfloat16S2_fS2_fjLb0ELj1024ELj4ENS_18Kernel_traits_baseILj768ES2_S2_fS2_fjLj1024EEEEELb0ELb1EEEvNS_9BwdParamsE,"",@"SHT_CUDA_INFO"
	.sectionflags	@""
	.align	4


	//----- nvinfo : EIATTR_CUDA_API_VERSION
	.align		4
        /*0000*/ 	.byte	0x04, 0x37
        /*0002*/ 	.short	(.L_2499 - .L_2498)
.L_2498:
        /*0004*/ 	.word	0x00000082


	//----- nvinfo : EIATTR_KPARAM_INFO
	.align		4
.L_2499:
        /*0008*/ 	.byte	0x04, 0x17
        /*000a*/ 	.short	(.L_2501 - .L_2500)
.L_2500:
        /*000c*/ 	.word	0x00000000
        /*0010*/ 	.short	0x0000
        /*0012*/ 	.short	0x0000
        /*0014*/ 	.byte	0x00, 0xf0, 0xa1, 0x04


	//----- nvinfo : EIATTR_SPARSE_MMA_MASK
	.align		4
.L_2501:
        /*0018*/ 	.byte	0x03, 0x50
        /*001a*/ 	.short	0x0000


	//----- nvinfo : EIATTR_MAXREG_COUNT
	.align		4
        /*001c*/ 	.byte	0x03, 0x1b
        /*001e*/ 	.short	0x0040


	//----- nvinfo : EIATTR_NUM_BARRIERS
	.align		4
        /*0020*/ 	.byte	0x02, 0x4c
        /*0022*/ 	.byte	0x01
	.zero		1


	//----- nvinfo : EIATTR_MERCURY_ISA_VERSION
	.align		4
        /*0024*/ 	.byte	0x03, 0x5f
        /*0026*/ 	.short	0x0101


	//----- nvinfo : EIATTR_COOP_GROUP_MASK_REGIDS
	.align		4
        /*0028*/ 	.byte	0x04, 0x29
        /*002a*/ 	.short	(.L_2503 - .L_2502)


	//   ....[0]....
.L_2502:
        /*002c*/ 	.word	0xffffffff


	//   ....[1]....
        /*0030*/ 	.word	0xffffffff


	//   ....[2]....
        /*0034*/ 	.word	0xffffffff


	//   ....[3]....
        /*0038*/ 	.word	0xffffffff


	//   ....[4]....
        /*003c*/ 	.word	0xffffffff


	//   ....[5]....
        /*0040*/ 	.word	0xffffffff


	//   ....[6]....
        /*0044*/ 	.word	0xffffffff


	//   ....[7]....
        /*0048*/ 	.word	0xffffffff


	//   ....[8]....
        /*004c*/ 	.word	0xffffffff


	//   ....[9]....
        /*0050*/ 	.word	0xffffffff


	//----- nvinfo : EIATTR_COOP_GROUP_INSTR_OFFSETS
	.align		4
.L_2503:
        /*0054*/ 	.byte	0x04, 0x28
        /*0056*/ 	.short	(.L_2505 - .L_2504)


	//   ....[0]....
.L_2504:
        /*0058*/ 	.word	0x00001630


	//   ....[1]....
        /*005c*/ 	.word	0x00001640


	//   ....[2]....
        /*0060*/ 	.word	0x00001670


	//   ....[3]....
        /*0064*/ 	.word	0x00001680


	//   ....[4]....
        /*0068*/ 	.word	0x000016b0


	//   ....[5]....
        /*006c*/ 	.word	0x000016d0


	//   ....[6]....
        /*0070*/ 	.word	0x00001700


	//   ....[7]....
        /*0074*/ 	.word	0x00001710


	//   ....[8]....
        /*0078*/ 	.word	0x00001740


	//   ....[9]....
        /*007c*/ 	.word	0x00001750


	//----- nvinfo : EIATTR_VRC_CTA_INIT_COUNT
	.align		4
.L_2505:
        /*0080*/ 	.byte	0x02, 0x4a
	.zero		1
	.zero		1


	//----- nvinfo : EIATTR_EXIT_INSTR_OFFSETS
	.align		4
        /*0084*/ 	.byte	0x04, 0x1c
        /*0086*/ 	.short	(.L_2507 - .L_2506)


	//   ....[0]....
.L_2506:
        /*0088*/ 	.word	0x00000070


	//   ....[1]....
        /*008c*/ 	.word	0x000017b0


	//   ....[2]....
        /*0090*/ 	.word	0x00001880


	//----- nvinfo : EIATTR_MAX_THREADS
	.align		4
.L_2507:
        /*0094*/ 	.byte	0x04, 0x05
        /*0096*/ 	.short	(.L_2509 - .L_2508)
.L_2508:
        /*0098*/ 	.word	0x00000400
        /*009c*/ 	.word	0x00000001
        /*00a0*/ 	.word	0x00000001


	//----- nvinfo : EIATTR_CRS_STACK_SIZE
	.align		4
.L_2509:
        /*00a4*/ 	.byte	0x04, 0x1e
        /*00a6*/ 	.short	(.L_2511 - .L_2510)
.L_2510:
        /*00a8*/ 	.word	0x00000000


	//----- nvinfo : EIATTR_CBANK_PARAM_SIZE
	.align		4
.L_2511:
        /*00ac*/ 	.byte	0x03, 0x19
        /*00ae*/ 	.short	0x0128


	//----- nvinfo : EIATTR_PARAM_CBANK
	.align		4
        /*00b0*/ 	.byte	0x04, 0x0a
        /*00b2*/ 	.short	(.L_2513 - .L_2512)
	.align		4
.L_2512:
        /*00b4*/ 	.word	index@(.nv.constant0._ZN10layer_norm22ln_bwd_finalize_kernelINS_22Kernel_traits_finalizeILj768E13__nv_bfloat16S2_fS2_fjLb0ELj1024ELj4ENS_18Kernel_traits_baseILj768ES2_S2_fS2_fjLj1024EEEEELb0ELb1EEEvNS_9BwdParamsE)
        /*00b8*/ 	.short	0x0380
        /*00ba*/ 	.short	0x0128


	//----- nvinfo : EIATTR_SW_WAR
	.align		4
.L_2513:
        /*00bc*/ 	.byte	0x04, 0x36
        /*00be*/ 	.short	(.L_2515 - .L_2514)
.L_2514:
        /*00c0*/ 	.word	0x00000008
.L_2515:


//--------------------- .nv.info._ZN10layer_norm13ln_bwd_kernelINS_13Kernel_traitsI13__nv_bfloat16S2_fS2_fjLj768ELj1ELj4ELj1ELj16ENS_18Kernel_traits_baseILj768ES2_S2_fS2_fjLj128EEEEELb1ELb0ELb1ELb1EEEvNS_9BwdParamsE --------------------------
	.section	.nv.info._ZN10layer_norm13ln_bwd_kernelINS_13Kernel_traitsI13__nv_bfloat16S2_fS2_fjLj768ELj1ELj4ELj1ELj16ENS_18Kernel_traits_baseILj768ES2_S2_fS2_fjLj128EEEEELb1ELb0ELb1ELb1EEEvNS_9BwdParamsE,"",@"SHT_CUDA_INFO"
	.sectionflags	@""
	.align	4


	//----- nvinfo : EIATTR_CUDA_API_VERSION
	.align		4
        /*0000*/ 	.byte	0x04, 0x37
        /*0002*/ 	.short	(.L_2517 - .L_2516)
.L_2516:
        /*0004*/ 	.word	0x00000082


	//----- nvinfo : EIATTR_KPARAM_INFO
	.align		4
.L_2517:
        /*0008*/ 	.byte	0x04, 0x17
        /*000a*/ 	.short	(.L_2519 - .L_2518)
.L_2518:
        /*000c*/ 	.word	0x00000000
        /*0010*/ 	.short	0x0000
        /*0012*/ 	.short	0x0000
        /*0014*/ 	.byte	0x00, 0xf0, 0xa1, 0x04


	//----- nvinfo : EIATTR_SPARSE_MMA_MASK
	.align		4
.L_2519:
        /*0018*/ 	.byte	0x03, 0x50
        /*001a*/ 	.short	0x0000


	//----- nvinfo : EIATTR_MAXREG_COUNT
	.align		4
        /*001c*/ 	.byte	0x03, 0x1b
        /*001e*/ 	.short	0x00ff


	//----- nvinfo : EIATTR_NUM_BARRIERS
	.align		4
        /*0020*/ 	.byte	0x02, 0x4c
        /*0022*/ 	.byte	0x01
	.zero		1


	//----- nvinfo : EIATTR_MERCURY_ISA_VERSION
	.align		4
        /*0024*/ 	.byte	0x03, 0x5f
        /*0026*/ 	.short	0x0101


	//----- nvinfo : EIATTR_COOP_GROUP_MASK_REGIDS
	.align		4
        /*0028*/ 	.byte	0x04, 0x29
        /*002a*/ 	.short	(.L_2521 - .L_2520)


	//   ....[0]....
.L_2520:
        /*002c*/ 	.word	0xffffffff


	//   ....[1]....
        /*0030*/ 	.word	0xffffffff


	//   ....[2]....
        /*0034*/ 	.word	0xffffffff


	//   ....[3]....
        /*0038*/ 	.word	0xffffffff


	//   ....[4]....
        /*003c*/ 	.word	0xffffffff


	//   ....[5]....
        /*0040*/ 	.word	0xffffffff


	//   ....[6]....
        /*0044*/ 	.word	0xffffffff


	//   ....[7]....
        /*0048*/ 	.word	0xffffffff


	//   ....[8]....
        /*004c*/ 	.word	0xffffffff


	//   ....[9]....
        /*0050*/ 	.word	0xffffffff


	//   ....[10]....
        /*0054*/ 	.word	0x050000a9


	//   ....[11]....
        /*0058*/ 	.word	0x050000a9


	//   ....[12]....
        /*005c*/ 	.word	0x050000a9


	//   ....[13]....
        /*0060*/ 	.word	0x050000a9


	//   ....[14]....
        /*0064*/ 	.word	0x050000a9


	//   ....[15]....
        /*0068*/ 	.word	0x050000a9


	//   ....[16]....
        /*006c*/ 	.word	0x050000a9


	//   ....[17]....
        /*0070*/ 	.word	0x050000a9


	//   ....[18]....
        /*0074*/ 	.word	0x050000a9


	//   ....[19]....
        /*0078*/ 	.word	0x050000a9


	//----- nvinfo : EIATTR_COOP_GROUP_INSTR_OFFSETS
	.align		4
.L_2521:
        /*007c*/ 	.byte	0x04, 0x28
        /*007e*/ 	.short	(.L_2523 - .L_2522)


	//   ....[0]....
.L_2522:
        /*0080*/ 	.word	0x00001aa0


	//   ....[1]....
        /*0084*/ 	.word	0x00001ab0


	//   ....[2]....
        /*0088*/ 	.word	0x00001ae0


	//   ....[3]....
        /*008c*/ 	.word	0x00001af0


	//   ....[4]....
        /*0090*/ 	.word	0x00001b20


	//   ....[5]....
        /*0094*/ 	.word	0x00001b30


	//   ....[6]....
        /*0098*/ 	.word	0x00001b60


	//   ....[7]....
        /*009c*/ 	.word	0x00001b70


	//   ....[8]....
        /*00a0*/ 	.word	0x00001ba0


	//   ....[9]....
        /*00a4*/ 	.word	0x00001bb0


	//   ....[10]....
        /*00a8*/ 	.word	0x00007b10


	//   ....[11]....
        /*00ac*/ 	.word	0x00007ba0


	//   ....[12]....
        /*00b0*/ 	.word	0x00007c10


	//   ....[13]....
        /*00b4*/ 	.word	0x00007c70


	//   ....[14]....
        /*00b8*/ 	.word	0x00007ce0


	//   ....[15]....
        /*00bc*/ 	.word	0x00007d40


	//   ....[16]....
        /*00c0*/ 	.word	0x00007db0


	//   ....[17]....
        /*00c4*/ 	.word	0x00007e10


	//   ....[18]....
        /*00c8*/ 	.word	0x00007e80


	//   ....[19]....
        /*00cc*/ 	.word	0x00007ee0


	//----- nvinfo : EIATTR_VRC_CTA_INIT_COUNT
	.align		4
.L_2523:
        /*00d0*/ 	.byte	0x02, 0x4a
	.zero		1
	.zero		1


	//----- nvinfo : EIATTR_EXIT_INSTR_OFFSETS
	.align		4
        /*00d4*/ 	.byte	0x04, 0x1c
        /*00d6*/ 	.short	(.L_2525 - .L_2524)


	//   ....[0]....
.L_2524:
        /*00d8*/ 	.word	0x00007aa0


	//----- nvinfo : EIATTR_MAX_THREADS
	.align		4
.L_2525:
        /*00dc*/ 	.byte	0x04, 0x05
        /*00de*/ 	.short	(.L_2527 - .L_2526)
.L_2526:
        /*00e0*/ 	.word	0x00000080
        /*00e4*/ 	.word	0x00000001
        /*00e8*/ 	.word	0x00000001


	//----- nvinfo : EIATTR_CRS_STACK_SIZE
	.align		4
.L_2527:
        /*00ec*/ 	.byte	0x04, 0x1e
        /*00ee*/ 	.short	(.L_2529 - .L_2528)
.L_2528:
        /*00f0*/ 	.word	0x00000000


	//----- nvinfo : EIATTR_CBANK_PARAM_SIZE
	.align		4
.L_2529:
        /*00f4*/ 	.byte	0x03, 0x19
        /*00f6*/ 	.short	0x0128


	//----- nvinfo : EIATTR_PARAM_CBANK
	.align		4
        /*00f8*/ 	.byte	0x04, 0x0a
        /*00fa*/ 	.short	(.L_2531 - .L_2530)
	.align		4
.L_2530:
        /*00fc*/ 	.word	index@(.nv.constant0._ZN10layer_norm13ln_bwd_kernelINS_13Kernel_traitsI13__nv_bfloat16S2_fS2_fjLj768ELj1ELj4ELj1ELj16ENS_18Kernel_traits_baseILj768ES2_S2_fS2_fjLj128EEEEELb1ELb0ELb1ELb1EEEvNS_9BwdParamsE)
        /*0100*/ 	.short	0x0380
        /*0102*/ 	.short	0x0128


	//----- nvinfo : EIATTR_SW_WAR
	.align		4
.L_2531:
        /*0104*/ 	.byte	0x04, 0x36
        /*0106*/ 	.short	(.L_2533 - .L_2532)
.L_2532:
        /*0108*/ 	.word	0x00000008
.L_2533:


//--------------------- .nv.info._ZN10layer_norm13ln_bwd_kernelINS_13Kernel_traitsI13__nv_bfloat16S2_fS2_fjLj768ELj1ELj4ELj1ELj16ENS_18Kernel_traits_baseILj768ES2_S2_fS2_fjLj128EEEEELb1ELb1ELb0ELb0EEEvNS_9BwdParamsE --------------------------
	.section	.nv.info._ZN10layer_norm13ln_bwd_kernelINS_13Kernel_traitsI13__nv_bfloat16S2_fS2_fjLj768ELj1ELj4ELj1ELj16ENS_18Kernel_traits_baseILj768ES2_S2_fS2_fjLj128EEEEELb1ELb1ELb0ELb0EEEvNS_9BwdParamsE,"",@"SHT_CUDA_INFO"
	.sectionflags	@""
	.align	4


	//----- nvinfo : EIATTR_CUDA_API_VERSION
	.align		4
        /*0000*/ 	.byte	0x04, 0x37
        /*0002*/ 	.short	(.L_2535 - .L_2534)
.L_2534:
        /*0004*/ 	.word	0x00000082


	//----- nvinfo : EIATTR_KPARAM_INFO
	.align		4
.L_2535:
        /*0008*/ 	.byte	0x04, 0x17
        /*000a*/ 	.short	(.L_2537 - .L_2536)
.L_2536:
        /*000c*/ 	.word	0x00000000
        /*0010*/ 	.short	0x0000
        /*0012*/ 	.short	0x0000
        /*0014*/ 	.byte	0x00, 0xf0, 0xa1, 0x04


	//----- nvinfo : EIATTR_SPARSE_MMA_MASK
	.align		4
.L_2537:
        /*0018*/ 	.byte	0x03, 0x50
        /*001a*/ 	.short	0x0000


	//----- nvinfo : EIATTR_MAXREG_COUNT
	.align		4
        /*001c*/ 	.byte	0x03, 0x1b
        /*001e*/ 	.short	0x00ff


	//----- nvinfo : EIATTR_NUM_BARRIERS
	.align		4
        /*0020*/ 	.byte	0x02, 0x4c
        /*0022*/ 	.byte	0x01
	.zero		1


	//----- nvinfo : EIATTR_MERCURY_ISA_VERSION
	.align		4
        /*0024*/ 	.byte	0x03, 0x5f
        /*0026*/ 	.short	0x0101


	//----- nvinfo : EIATTR_COOP_GROUP_MASK_REGIDS
	.align		4
        /*0028*/ 	.byte	0x04, 0x29
        /*002a*/ 	.short	(.L_2539 - .L_2538)


	//   ....[0]....
.L_2538:
        /*002c*/ 	.word	0xffffffff


	//   ....[1]....
        /*0030*/ 	.word	0xffffffff


	//   ....[2]....
        /*0034*/ 	.word	0xffffffff


	//   ....[3]....
        /*0038*/ 	.word	0xffffffff


	//   ....[4]....
        /*003c*/ 	.word	0xffffffff


	//   ....[5]....
        /*0040*/ 	.word	0xffffffff


	//   ....[6]....
        /*0044*/ 	.word	0xffffffff


	//   ....[7]....
        /*0048*/ 	.word	0xffffffff


	//   ....[8]....
        /*004c*/ 	.word	0xffffffff


	//   ....[9]....
        /*0050*/ 	.word	0xffffffff


	//   ....[10]....
        /*0054*/ 	.word	0x050000a4


	//   ....[11]....
        /*0058*/ 	.word	0x050000a4


	//   ....[12]....
        /*005c*/ 	.word	0x050000a4


	//   ....[13]....
        /*0060*/ 	.word	0x050000a4


	//   ....[14]....
        /*0064*/ 	.word	0x050000a4


	//   ....[15]....
        /*0068*/ 	.word	0x050000a4


	//   ....[16]....
        /*006c*/ 	.word	0x050000a4


	//   ....[17]....
        /*0070*/ 	.word	0x050000a4


	//   ....[18]....
        /*0074*/ 	.word	0x050000a4


	//   ....[19]....
        /*0078*/ 	.word	0x050000a4


	//----- nvinfo : EIATTR_COOP_GROUP_INSTR_OFFSETS
	.align		4
.L_2539:
        /*007c*/ 	.byte	0x04, 0x28
        /*007e*/ 	.short	(.L_2541 - .L_2540)


	//   ....[0]....
.L_2540:
        /*0080*/ 	.word	0x00001ce0


	//   ....[1]....
        /*0084*/ 	.word	0x00001cf0


	//   ....[2]....
        /*0088*/ 	.word	0x00001d20


	//   ....[3]....
        /*008c*/ 	.word	0x00001d30


	//   ....[4]....
        /*0090*/ 	.word	0x00001d60


	//   ....[5]....
        /*0094*/ 	.word	0x00001d70


	//   ....[6]....
        /*0098*/ 	.word	0x00001da0


	//   ....[7]....
        /*009c*/ 	.word	0x00001db0


	//   ....[8]....
        /*00a0*/ 	.word	0x00001de0


	//   ....[9]....
        /*00a4*/ 	.word	0x00001df0


	//   ....[10]....
        /*00a8*/ 	.word	0x00008b40


	//   ....[11]....
        /*00ac*/ 	.word	0x00008be0


	//   ....[12]....
        /*00b0*/ 	.word	0x00008c40


	//   ....[13]....
        /*00b4*/ 	.word	0x00008ca0


	//   ....[14]....
        /*00b8*/ 	.word	0x00008d10


	//   ....[15]....
        /*00bc*/ 	.word	0x00008d70


	//   ....[16]....
        /*00c0*/ 	.word	0x00008de0


	//   ....[17]....
        /*00c4*/ 	.word	0x00008e40


	//   ....[18]....
        /*00c8*/ 	.word	0x00008eb0


	//   ....[19]....
        /*00cc*/ 	.word	0x00008f10


	//----- nvinfo : EIATTR_VRC_CTA_INIT_COUNT
	.align		4
.L_2541:
        /*00d0*/ 	.byte	0x02, 0x4a
	.zero		1
	.zero		1


	//----- nvinfo : EIATTR_EXIT_INSTR_OFFSETS
	.align		4
        /*00d4*/ 	.byte	0x04, 0x1c
        /*00d6*/ 	.short	(.L_2543 - .L_2542)


	//   ....[0]....
.L_2542:
        /*00d8*/ 	.word	0x00008a60


	//   ....[1]....
        /*00dc*/ 	.word	0x00008ae0


	//----- nvinfo : EIATTR_MAX_THREADS
	.align		4
.L_2543:
        /*00e0*/ 	.byte	0x04, 0x05
        /*00e2*/ 	.short	(.L_2545 - .L_2544)
.L_2544:
        /*00e4*/ 	.word	0x00000080
        /*00e8*/ 	.word	0x00000001
        /*00ec*/ 	.word	0x00000001


	//----- nvinfo : EIATTR_CRS_STACK_SIZE
	.align		4
.L_2545:
        /*00f0*/ 	.byte	0x04, 0x1e
        /*00f2*/ 	.short	(.L_2547 - .L_2546)
.L_2546:
        /*00f4*/ 	.word	0x00000000


	//----- nvinfo : EIATTR_CBANK_PARAM_SIZE
	.align		4
.L_2547:
        /*00f8*/ 	.byte	0x03, 0x19
        /*00fa*/ 	.short	0x0128


	//----- nvinfo : EIATTR_PARAM_CBANK
	.align		4
        /*00fc*/ 	.byte	0x04, 0x0a
        /*00fe*/ 	.short	(.L_2549 - .L_2548)
	.align		4
.L_2548:
        /*0100*/ 	.word	index@(.nv.constant0._ZN10layer_norm13ln_bwd_kernelINS_13Kernel_traitsI13__nv_bfloat16S2_fS2_fjLj768ELj1ELj4ELj1ELj16ENS_18Kernel_traits_baseILj768ES2_S2_fS2_fjLj128EEEEELb1ELb1ELb0ELb0EEEvNS_9BwdParamsE)
        /*0104*/ 	.short	0x0380
        /*0106*/ 	.short	0x0128


	//----- nvinfo : EIATTR_SW_WAR
	.align		4
.L_2549:
        /*0108*/ 	.byte	0x04, 0x36
        /*010a*/ 	.short	(.L_2551 - .L_2550)
.L_2550:
        /*010c*/ 	.word	0x00000008
.L_2551:


//--------------------- .nv.info._ZN10layer_norm13ln_bwd_kernelINS_13Kernel_traitsI13__nv_bfloat16S2_fS2_fjLj768ELj1ELj4ELj1ELj16ENS_18Kernel_traits_baseILj768ES2_S2_fS2_fjLj128EEEEELb1ELb1ELb0ELb1EEEvNS_9BwdParamsE --------------------------
	.section	.nv.info._ZN10layer_norm13ln_bwd_kernelINS_13Kernel_traitsI13__nv_bfloat16S2_fS2_fjLj768ELj1ELj4ELj1ELj16ENS_18Kernel_traits_baseILj768ES2_S2_fS2_fjLj128EEEEELb1ELb1ELb0ELb1EEEvNS_9BwdParamsE,"",@"SHT_CUDA_INFO"
	.sectionflags	@""
	.align	4


	//----- nvinfo : EIATTR_CUDA_API_VERSION
	.align		4
        /*0000*/ 	.byte	0x04, 0x37
        /*0002*/ 	.short	(.L_2553 - .L_2552)
.L_2552:
        /*0004*/ 	.word	0x00000082


	//----- nvinfo : EIATTR_KPARAM_INFO
	.align		4
.L_2553:
        /*0008*/ 	.byte	0x04, 0x17
        /*000a*/ 	.short	(.L_2555 - .L_2554)
.L_2554:
        /*000c*/ 	.word	0x00000000
        /*0010*/ 	.short	0x0000
        /*0012*/ 	.short	0x0000
        /*0014*/ 	.byte	0x00, 0xf0, 0xa1, 0x04


	//----- nvinfo : EIATTR_SPARSE_MMA_MASK
	.align		4
.L_2555:
        /*0018*/ 	.byte	0x03, 0x50
        /*001a*/ 	.short	0x0000


	//----- nvinfo : EIATTR_MAXREG_COUNT
	.align		4
        /*001c*/ 	.byte	0x03, 0x1b
        /*001e*/ 	.short	0x00ff


	//----- nvinfo : EIATTR_NUM_BARRIERS
	.align		4
        /*0020*/ 	.byte	0x02, 0x4c
        /*0022*/ 	.byte	0x01
	.zero		1


	//----- nvinfo : EIATTR_MERCURY_ISA_VERSION
	.align		4
        /*0024*/ 	.byte	0x03, 0x5f
        /*0026*/ 	.short	0x0101


	//----- nvinfo : EIATTR_COOP_GROUP_MASK_REGIDS
	.align		4
        /*0028*/ 	.byte	0x04, 0x29
        /*002a*/ 	.short	(.L_2557 - .L_2556)


	//   ....[0]....
.L_2556:
        /*002c*/ 	.word	0xffffffff


	//   ....[1]....
        /*0030*/ 	.word	0xffffffff


	//   ....[2]....
        /*0034*/ 	.word	0xffffffff


	//   ....[3]....
        /*0038*/ 	.word	0xffffffff


	//   ....[4]....
        /*003c*/ 	.word	0xffffffff


	//   ....[5]....
        /*0040*/ 	.word	0xffffffff


	//   ....[6]....
        /*0044*/ 	.word	0xffffffff


	//   ....[7]....
        /*0048*/ 	.word	0xffffffff


	//   ....[8]....
        /*004c*/ 	.word	0xffffffff


	//   ....[9]....
        /*0050*/ 	.word	0xffffffff


	//   ....[10]....
        /*0054*/ 	.word	0x050000cf


	//   ....[11]....
        /*0058*/ 	.word	0x050000cf


	//   ....[12]....
        /*005c*/ 	.word	0x050000cf


	//   ....[13]....
        /*0060*/ 	.word	0x050000cf


	//   ....[14]....
        /*0064*/ 	.word	0x050000cf


	//   ....[15]....
        /*0068*/ 	.word	0x050000cf


	//   ....[16]....
        /*006c*/ 	.word	0x050000cf


	//   ....[17]....
        /*0070*/ 	.word	0x050000cf


	//   ....[18]....
        /*0074*/ 	.word	0x050000cf


	//   ....[19]....
        /*0078*/ 	.word	0x050000cf


	//----- nvinfo : EIATTR_COOP_GROUP_INSTR_OFFSETS
	.align		4
.L_2557:
        /*007c*/ 	.byte	0x04, 0x28
        /*007e*/ 	.short	(.L_2559 - .L_2558)


	//   ....[0]....
.L_2558:
        /*0080*/ 	.word	0x00001a30


	//   ....[1]....
        /*0084*/ 	.word	0x00001a40


	//   ....[2]....
        /*0088*/ 	.word	0x00001a70


	//   ....[3]....
        /*008c*/ 	.word	0x00001a80


	//   ....[4]....
        /*0090*/ 	.word	0x00001ab0


	//   ....[5]....
        /*0094*/ 	.word	0x00001ac0


	//   ....[6]....
        /*0098*/ 	.word	0x00001af0


	//   ....[7]....
        /*009c*/ 	.word	0x00001b00


	//   ....[8]....
        /*00a0*/ 	.word	0x00001b30


	//   ....[9]....
        /*00a4*/ 	.word	0x00001b40


	//   ....[10]....
        /*00a8*/ 	.word	0x00007fc0


	//   ....[11]....
        /*00ac*/ 	.word	0x00008050


	//   ....[12]....
        /*00b0*/ 	.word	0x000080c0


	//   ....[13]....
        /*00b4*/ 	.word	0x00008120


	//   ....[14]....
        /*00b8*/ 	.word	0x00008190


	//   ....[15]....
        /*00bc*/ 	.word	0x000081f0


	//   ....[16]....
        /*00c0*/ 	.word	0x00008260


	//   ....[17]....
        /*00c4*/ 	.word	0x000082c0


	//   ....[18]....
        /*00c8*/ 	.word	0x00008330


	//   ....[19]....
        /*00cc*/ 	.word	0x00008390


	//----- nvinfo : EIATTR_VRC_CTA_INIT_COUNT
	.align		4
.L_2559:
        /*00d0*/ 	.byte	0x02, 0x4a
	.zero		1
	.zero		1


	//----- nvinfo : EIATTR_EXIT_INSTR_OFFSETS
	.align		4
        /*00d4*/ 	.byte	0x04, 0x1c
        /*00d6*/ 	.short	(.L_2561 - .L_2560)


	//   ....[0]....
.L_2560:
        /*00d8*/ 	.word	0x00007f50


	//----- nvinfo : EIATTR_MAX_THREADS
	.align		4
.L_2561:
        /*00dc*/ 	.byte	0x04, 0x05
        /*00de*/ 	.short	(.L_2563 - .L_2562)
.L_2562:
        /*00e0*/ 	.word	0x00000080
        /*00e4*/ 	.word	0x00000001
        /*00e8*/ 	.word	0x00000001


	//----- nvinfo : EIATTR_CRS_STACK_SIZE
	.align		4
.L_2563:
        /*00ec*/ 	.byte	0x04, 0x1e
        /*00ee*/ 	.short	(.L_2565 - .L_2564)
.L_2564:
        /*00f0*/ 	.word	0x00000000


	//----- nvinfo : EIATTR_CBANK_PARAM_SIZE
	.align		4
.L_2565:
        /*00f4*/ 	.byte	0x03, 0x19
        /*00f6*/ 	.short	0x0128


	//----- nvinfo : EIATTR_PARAM_CBANK
	.align		4
        /*00f8*/ 	.byte	0x04, 0x0a
        /*00fa*/ 	.short	(.L_2567 - .L_2566)
	.align		4
.L_2566:
        /*00fc*/ 	.word	index@(.nv.constant0._ZN10layer_norm13ln_bwd_kernelINS_13Kernel_traitsI13__nv_bfloat16S2_fS2_fjLj768ELj1ELj4ELj1ELj16ENS_18Kernel_traits_baseILj768ES2_S2_fS2_fjLj128EEEEELb1ELb1ELb0ELb1EEEvNS_9BwdParamsE)
        /*0100*/ 	.short	0x0380
        /*0102*/ 	.short	0x0128


	//----- nvinfo : EIATTR_SW_WAR
	.align		4
.L_2567:
        /*0104*/ 	.byte	0x04, 0x36
        /*0106*/ 	.short	(.L_2569 - .L_2568)
.L_2568:
        /*0108*/ 	.word	0x00000008
.L_2569:


//--------------------- .nv.info._ZN10layer_norm22ln_bwd_finalize_kernelINS_22Kernel_traits_finalizeILj768E13__nv_bfloat16S2_fS2_fjLb1ELj1024ELj4ENS_18Kernel_traits_baseILj768ES2_S2_fS2_fjLj1024EEEEELb1ELb0EEEvNS_9BwdParamsE --------------------------
	.section	.nv.info._ZN10layer_norm22ln_bwd_finalize_kernelINS_22Kernel_traits_finalizeILj768E13__nv_bfloat16S2_fS2_fjLb1ELj1024ELj4ENS_18Kernel_traits_baseILj768ES2_S2_fS2_fjLj1024EEEEELb1ELb0EEEvNS_9BwdParamsE,"",@"SHT_CUDA_INFO"
	.sectionflags	@""
	.align	4


	//----- nvinfo : EIATTR_CUDA_API_VERSION
	.align		4
        /*0000*/ 	.byte	0x04, 0x37
        /*0002*/ 	.short	(.L_2571 - .L_2570)
.L_2570:
        /*0004*/ 	.word	0x00000082


	//----- nvinfo : EIATTR_KPARAM_INFO
	.align		4
.L_2571:
        /*0008*/ 	.byte	0x04, 0x17
        /*000a*/ 	.short	(.L_2573 - .L_2572)
.L_2572:
        /*000c*/ 	.word	0x00000000
        /*0010*/ 	.short	0x0000
        /*0012*/ 	.short	0x0000
        /*0014*/ 	.byte	0x00, 0xf0, 0xa1, 0x04


	//----- nvinfo : EIATTR_SPARSE_MMA_MASK
	.align		4
.L_2573:
        /*0018*/ 	.byte	0x03, 0x50
        /*001a*/ 	.short	0x0000


	//----- nvinfo : EIATTR_MAXREG_COUNT
	.align		4
        /*001c*/ 	.byte	0x03, 0x1b
        /*001e*/ 	.short	0x0040


	//----- nvinfo : EIATTR_NUM_BARRIERS
	.align		4
        /*0020*/ 	.byte	0x02, 0x4c
        /*0022*/ 	.byte	0x01
	.zero		1


	//----- nvinfo : EIATTR_MERCURY_ISA_VERSION
	.align		4
        /*0024*/ 	.byte	0x03, 0x5f
        /*0026*/ 	.short	0x0101


	//----- nvinfo : EIATTR_COOP_GROUP_MASK_REGIDS
	.align		4
        /*0028*/ 	.byte	0x04, 0x29
        /*002a*/ 	.short	(.L_2575 - .L_2574)


	//   ....[0]....
.L_2574:
        /*002c*/ 	.word	0xffffffff


	//   ....[1]....
        /*0030*/ 	.word	0xffffffff


	//   ....[2]....
        /*0034*/ 	.word	0xffffffff


	//   ....[3]....
        /*0038*/ 	.word	0xffffffff


	//   ....[4]....
        /*003c*/ 	.word	0xffffffff


	//   ....[5]....
        /*0040*/ 	.word	0xffffffff


	//   ....[6]....
        /*0044*/ 	.word	0xffffffff


	//   ....[7]....
        /*0048*/ 	.word	0xffffffff


	//   ....[8]....
        /*004c*/ 	.word	0xffffffff


	//   ....[9]....
        /*0050*/ 	.word	0xffffffff


	//   ....[10]....
        /*0054*/ 	.word	0xffffffff


	//   ....[11]....
        /*0058*/ 	.word	0xffffffff


	//   ....[12]....
        /*005c*/ 	.word	0xffffffff


	//   ....[13]....
        /*0060*/ 	.word	0xffffffff


	//   ....[14]....
        /*0064*/ 	.word	0xffffffff


	//----- nvinfo : EIATTR_COOP_GROUP_INSTR_OFFSETS
	.align		4
.L_2575:
        /*0068*/ 	.byte	0x04, 0x28
        /*006a*/ 	.short	(.L_2577 - .L_2576)


	//   ....[0]....
.L_2576:
        /*006c*/ 	.word	0x00001060


	//   ....[1]....
        /*0070*/ 	.word	0x00001070


	//   ....[2]....
        /*0074*/ 	.word	0x00001080


	//   ....[3]....
        /*0078*/ 	.word	0x000010b0


	//   ....[4]....
        /*007c*/ 	.word	0x000010d0


	//   ....[5]....
        /*0080*/ 	.word	0x000010e0


	//   ....[6]....
        /*0084*/ 	.word	0x00001110


	//   ....[7]....
        /*0088*/ 	.word	0x00001130


	//   ....[8]....
        /*008c*/ 	.word	0x00001140


	//   ....[9]....
        /*0090*/ 	.word	0x00001180


	//   ....[10]....
        /*0094*/ 	.word	0x000011b0


	//   ....[11]....
        /*0098*/ 	.word	0x000011c0


	//   ....[12]....
        /*009c*/ 	.word	0x00001200


	//   ....[13]....
        /*00a0*/ 	.word	0x00001220


	//   ....[14]....
        /*00a4*/ 	.word	0x00001230


	//----- nvinfo : EIATTR_VRC_CTA_INIT_COUNT
	.align		4
.L_2577:
        /*00a8*/ 	.byte	0x02, 0x4a
	.zero		1
	.zero		1


	//----- nvinfo : EIATTR_EXIT_INSTR_OFFSETS
	.align		4
        /*00ac*/ 	.byte	0x04, 0x1c
        /*00ae*/ 	.short	(.L_2579 - .L_2578)


	//   ....[0]....
.L_2578:
        /*00b0*/ 	.word	0x00000060


	//   ....[1]....
        /*00b4*/ 	.word	0x000012b0


	//   ....[2]....
        /*00b8*/ 	.word	0x000012e0


	//   ....[3]....
        /*00bc*/ 	.word	0x000013f0


	//----- nvinfo : EIATTR_MAX_THREADS
	.align		4
.L_2579:
        /*00c0*/ 	.byte	0x04, 0x05
        /*00c2*/ 	.short	(.L_2581 - .L_2580)
.L_2580:
        /*00c4*/ 	.word	0x00000400
        /*00c8*/ 	.word	0x00000001
        /*00cc*/ 	.word	0x00000001


	//----- nvinfo : EIATTR_CRS_STACK_SIZE
	.align		4
.L_2581:
        /*00d0*/ 	.byte	0x04, 0x1e
        /*00d2*/ 	.short	(.L_2583 - .L_2582)
.L_2582:
        /*00d4*/ 	.word	0x00000000


	//----- nvinfo : EIATTR_CBANK_PARAM_SIZE
	.align		4
.L_2583:
        /*00d8*/ 	.byte	0x03, 0x19
        /*00da*/ 	.short	0x0128


	//----- nvinfo : EIATTR_PARAM_CBANK
	.align		4
        /*00dc*/ 	.byte	0x04, 0x0a
        /*00de*/ 	.short	(.L_2585 - .L_2584)
	.align		4
.L_2584:
        /*00e0*/ 	.word	index@(.nv.constant0._ZN10layer_norm22ln_bwd_finalize_kernelINS_22Kernel_traits_finalizeILj768E13__nv_bfloat16S2_fS2_fjLb1ELj1024ELj4ENS_18Kernel_traits_baseILj768ES2_S2_fS2_fjLj1024EEEEELb1ELb0EEEvNS_9BwdParamsE)
        /*00e4*/ 	.short	0x0380
        /*00e6*/ 	.short	0x0128


	//----- nvinfo : EIATTR_SW_WAR
	.align		4
.L_2585:
        /*00e8*/ 	.byte	0x04, 0x36
        /*00ea*/ 	.short	(.L_2587 - .L_2586)
.L_2586:
        /*00ec*/ 	.word	0x00000008
.L_2587:


//--------------------- .nv.info._ZN10layer_norm13ln_bwd_kernelINS_13Kernel_traitsI13__nv_bfloat16S2_fS2_fjLj768ELj1ELj4ELj1ELj16ENS_18Kernel_traits_baseILj768ES2_S2_fS2_fjLj128EEEEELb1ELb1ELb1ELb0EEEvNS_9BwdParamsE --------------------------
	.section	.nv.info._ZN10layer_norm13ln_bwd_kernelINS_13Kernel_traitsI13__nv_bfloat16S2_fS2_fjLj768ELj1ELj4ELj1ELj16ENS_18Kernel_traits_baseILj768ES2_S2_fS2_fjLj128EEEEELb1ELb1ELb1ELb0EEEvNS_9BwdParamsE,"",@"SHT_CUDA_INFO"
	.sectionflags	@""
	.align	4


	//----- nvinfo : EIATTR_CUDA_API_VERSION
	.align		4
        /*0000*/ 	.byte	0x04, 0x37
        /*0002*/ 	.short	(.L_2589 - .L_2588)
.L_2588:
        /*0004*/ 	.word	0x00000082


	//----- nvinfo : EIATTR_KPARAM_INFO
	.align		4
.L_2589:
        /*0008*/ 	.byte	0x04, 0x17
        /*000a*/ 	.short	(.L_2591 - .L_2590)
.L_2590:
        /*000c*/ 	.word	0x00000000
        /*0010*/ 	.short	0x0000
        /*0012*/ 	.short	0x0000
        /*0014*/ 	.byte	0x00, 0xf0, 0xa1, 0x04


	//----- nvinfo : EIATTR_SPARSE_MMA_MASK
	.align		4
.L_2591:
        /*0018*/ 	.byte	0x03, 0x50
        /*001a*/ 	.short	0x0000


	//----- nvinfo : EIATTR_MAXREG_COUNT
	.align		4
        /*001c*/ 	.byte	0x03, 0x1b
        /*001e*/ 	.short	0x00ff


	//----- nvinfo : EIATTR_NUM_BARRIERS
	.align		4
        /*0020*/ 	.byte	0x02, 0x4c
        /*0022*/ 	.byte	0x01
	.zero		1


	//----- nvinfo : EIATTR_MERCURY_ISA_VERSION
	.align		4
        /*0024*/ 	.byte	0x03, 0x5f
        /*0026*/ 	.short	0x0101


	//----- nvinfo : EIATTR_COOP_GROUP_MASK_REGIDS
	.align		4
        /*0028*/ 	.byte	0x04, 0x29
        /*002a*/ 	.short	(.L_2593 - .L_2592)


	//   ....[0]....
.L_2592:
        /*002c*/ 	.word	0xffffffff


	//   ....[1]....
        /*0030*/ 	.word	0xffffffff


	//   ....[2]....
        /*0034*/ 	.word	0xffffffff


	//   ....[3]....
        /*0038*/ 	.word	0xffffffff


	//   ....[4]....
        /*003c*/ 	.word	0xffffffff


	//   ....[5]....
        /*0040*/ 	.word	0xffffffff


	//   ....[6]....
        /*0044*/ 	.word	0xffffffff


	//   ....[7]....
        /*0048*/ 	.word	0xffffffff


	//   ....[8]....
        /*004c*/ 	.word	0xffffffff


	//   ....[9]....
        /*0050*/ 	.word	0xffffffff


	//   ....[10]....
        /*0054*/ 	.word	0x050000ac


	//   ....[11]....
        /*0058*/ 	.word	0x050000ac


	//   ....[12]....
        /*005c*/ 	.word	0x050000ac


	//   ....[13]....
        /*0060*/ 	.word	0x050000ac


	//   ....[14]....
        /*0064*/ 	.word	0x050000ac


	//   ....[15]....
        /*0068*/ 	.word	0x050000ac


	//   ....[16]....
        /*006c*/ 	.word	0x050000ac


	//   ....[17]....
        /*0070*/ 	.word	0x050000ac


	//   ....[18]....
        /*0074*/ 	.word	0x050000ac


	//   ....[19]....
        /*0078*/ 	.word	0x050000ac


	//----- nvinfo : EIATTR_COOP_GROUP_INSTR_OFFSETS
	.align		4
.L_2593:
        /*007c*/ 	.byte	0x04, 0x28
        /*007e*/ 	.short	(.L_2595 - .L_2594)


	//   ....[0]....
.L_2594:
        /*0080*/ 	.word	0x00002190


	//   ....[1]....
        /*0084*/ 	.word	0x000021a0


	//   ....[2]....
        /*0088*/ 	.word	0x000021d0


	//   ....[3]....
        /*008c*/ 	.word	0x000021e0


	//   ....[4]....
        /*0090*/ 	.word	0x00002210


	//   ....[5]....
        /*0094*/ 	.word	0x00002220


	//   ....[6]....
        /*0098*/ 	.word	0x00002250


	//   ....[7]....
        /*009c*/ 	.word	0x00002260


	//   ....[8]....
        /*00a0*/ 	.word	0x00002290


	//   ....[9]....
        /*00a4*/ 	.word	0x000022a0


	//   ....[10]....
        /*00a8*/ 	.word	0x0000cbc0


	//   ....[11]....
        /*00ac*/ 	.word	0x0000cc50


	//   ....[12]....
        /*00b0*/ 	.word	0x0000ccc0


	//   ....[13]....
        /*00b4*/ 	.word	0x0000cd20


	//   ....[14]....
        /*00b8*/ 	.word	0x0000cd90


	//   ....[15]....
        /*00bc*/ 	.word	0x0000cdf0


	//   ....[16]....
        /*00c0*/ 	.word	0x0000ce60


	//   ....[17]....
        /*00c4*/ 	.word	0x0000cec0


	//   ....[18]....
        /*00c8*/ 	.word	0x0000cf30


	//   ....[19]....
        /*00cc*/ 	.word	0x0000cf90


	//----- nvinfo : EIATTR_VRC_CTA_INIT_COUNT
	.align		4
.L_2595:
        /*00d0*/ 	.byte	0x02, 0x4a
	.zero		1
	.zero		1


	//----- nvinfo : EIATTR_EXIT_INSTR_OFFSETS
	.align		4
        /*00d4*/ 	.byte	0x04, 0x1c
        /*00d6*/ 	.short	(.L_2597 - .L_2596)


	//   ....[0]....
.L_2596:
        /*00d8*/ 	.word	0x0000cad0


	//   ....[1]....
        /*00dc*/ 	.word	0x0000cb50


	//----- nvinfo : EIATTR_MAX_THREADS
	.align		4
.L_2597:
        /*00e0*/ 	.byte	0x04, 0x05
        /*00e2*/ 	.short	(.L_2599 - .L_2598)
.L_2598:
        /*00e4*/ 	.word	0x00000080
        /*00e8*/ 	.word	0x00000001
        /*00ec*/ 	.word	0x00000001


	//----- nvinfo : EIATTR_CRS_STACK_SIZE
	.align		4
.L_2599:
        /*00f0*/ 	.byte	0x04, 0x1e
        /*00f2*/ 	.short	(.L_2601 - .L_2600)
.L_2600:
        /*00f4*/ 	.word	0x00000000


	//----- nvinfo : EIATTR_CBANK_PARAM_SIZE
	.align		4
.L_2601:
        /*00f8*/ 	.byte	0x03, 0x19
        /*00fa*/ 	.short	0x0128


	//----- nvinfo : EIATTR_PARAM_CBANK
	.align		4
        /*00fc*/ 	.byte	0x04, 0x0a
        /*00fe*/ 	.short	(.L_2603 - .L_2602)
	.align		4
.L_2602:
        /*0100*/ 	.word	index@(.nv.constant0._ZN10layer_norm13ln_bwd_kernelINS_13Kernel_traitsI13__nv_bfloat16S2_fS2_fjLj768ELj1ELj4ELj1ELj16ENS_18Kernel_traits_baseILj768ES2_S2_fS2_fjLj128EEEEELb1ELb1ELb1ELb0EEEvNS_9BwdParamsE)
        /*0104*/ 	.short	0x0380
        /*0106*/ 	.short	0x0128


	//----- nvinfo : EIATTR_SW_WAR
	.align		4
.L_2603:
        /*0108*/ 	.byte	0x04, 0x36
        /*010a*/ 	.short	(.L_2605 - .L_2604)
.L_2604:
        /*010c*/ 	.word	0x00000008
.L_2605:


//--------------------- .nv.info._ZN10layer_norm22ln_bwd_finalize_kernelINS_22Kernel_traits_finalizeILj768E13__nv_bfloat16S2_fS2_fjLb1ELj1024ELj4ENS_18Kernel_traits_baseILj768ES2_S2_fS2_fjLj1024EEEEELb1ELb1EEEvNS_9BwdParamsE --------------------------
	.section	.nv.info._ZN10layer_norm22ln_bwd_finalize_kernelINS_22Kernel_traits_finalizeILj768E13__nv_bfloat16S2_fS2_fjLb1ELj1024ELj4ENS_18Kernel_traits_baseILj768ES2_S2_fS2_fjLj1024EEEEELb1ELb1EEEvNS_9BwdParamsE,"",@"SHT_CUDA_INFO"
	.sectionflags	@""
	.align	4


	//----- nvinfo : EIATTR_CUDA_API_VERSION
	.align		4
        /*0000*/ 	.byte	0x04, 0x37
        /*0002*/ 	.short	(.L_2607 - .L_2606)
.L_2606:
        /*0004*/ 	.word	0x00000082


	//----- nvinfo : EIATTR_KPARAM_INFO
	.align		4
.L_2607:
        /*0008*/ 	.byte	0x04, 0x17
        /*000a*/ 	.short	(.L_2609 - .L_2608)
.L_2608:
        /*000c*/ 	.word	0x00000000
        /*0010*/ 	.short	0x0000
        /*0012*/ 	.short	0x0000
        /*0014*/ 	.byte	0x00, 0xf0, 0xa1, 0x04


	//----- nvinfo : EIATTR_SPARSE_MMA_MASK
	.align		4
.L_2609:
        /*0018*/ 	.byte	0x03, 0x50
        /*001a*/ 	.short	0x0000


	//----- nvinfo : EIATTR_MAXREG_COUNT
	.align		4
        /*001c*/ 	.byte	0x03, 0x1b
        /*001e*/ 	.short	0x0040


	//----- nvinfo : EIATTR_NUM_BARRIERS
	.align		4
        /*0020*/ 	.byte	0x02, 0x4c
        /*0022*/ 	.byte	0x01
	.zero		1


	//----- nvinfo : EIATTR_MERCURY_ISA_VERSION
	.align		4
        /*0024*/ 	.byte	0x03, 0x5f
        /*0026*/ 	.short	0x0101


	//----- nvinfo : EIATTR_COOP_GROUP_MASK_REGIDS
	.align		4
        /*0028*/ 	.byte	0x04, 0x29
        /*002a*/ 	.short	(.L_2611 - .L_2610)


	//   ....[0]....
.L_2610:
        /*002c*/ 	.word	0xffffffff


	//   ....[1]....
        /*0030*/ 	.word	0xffffffff


	//   ....[2]....
        /*0034*/ 	.word	0xffffffff


	//   ....[3]....
        /*0038*/ 	.word	0xffffffff


	//   ....[4]....
        /*003c*/ 	.word	0xffffffff


	//   ....[5]....
        /*0040*/ 	.word	0xffffffff


	//   ....[6]....
        /*0044*/ 	.word	0xffffffff


	//   ....[7]....
        /*0048*/ 	.word	0xffffffff


	//   ....[8]....
        /*004c*/ 	.word	0xffffffff


	//   ....[9]....
        /*0050*/ 	.word	0xffffffff


	//   ....[10]....
        /*0054*/ 	.word	0xffffffff


	//   ....[11]....
        /*0058*/ 	.word	0xffffffff


	//   ....[12]....
        /*005c*/ 	.word	0xffffffff


	//   ....[13]....
        /*0060*/ 	.word	0xffffffff


	//   ....[14]....
        /*0064*/ 	.word	0xffffffff


	//----- nvinfo : EIATTR_COOP_GROUP_INSTR_OFFSETS
	.align		4
.L_2611:
        /*0068*/ 	.byte	0x04, 0x28
        /*006a*/ 	.short	(.L_2613 - .L_2612)


	//   ....[0]....
.L_2612:
        /*006c*/ 	.word	0x00001070


	//   ....[1]....
        /*0070*/ 	.word	0x00001080


	//   ....[2]....
        /*0074*/ 	.word	0x00001090


	//   ....[3]....
        /*0078*/ 	.word	0x000010c0


	//   ....[4]....
        /*007c*/ 	.word	0x000010e0


	//   ....[5]....
        /*0080*/ 	.word	0x000010f0


	//   ....[6]....
        /*0084*/ 	.word	0x00001120


	//   ....[7]....
        /*0088*/ 	.word	0x00001140


	//   ....[8]....
        /*008c*/ 	.word	0x00001150


	//   ....[9]....
        /*0090*/ 	.word	0x00001180


	//   ....[10]....
        /*0094*/ 	.word	0x000011a0


	//   ....[11]....
        /*0098*/ 	.word	0x000011b0


	//   ....[12]....
        /*009c*/ 	.word	0x000011f0


	//   ....[13]....
        /*00a0*/ 	.word	0x00001210


	//   ....[14]....
        /*00a4*/ 	.word	0x00001220


	//----- nvinfo : EIATTR_VRC_CTA_INIT_COUNT
	.align		4
.L_2613:
        /*00a8*/ 	.byte	0x02, 0x4a
	.zero		1
	.zero		1


	//----- nvinfo : EIATTR_EXIT_INSTR_OFFSETS
	.align		4
        /*00ac*/ 	.byte	0x04, 0x1c
        /*00ae*/ 	.short	(.L_2615 - .L_2614)


	//   ....[0]....
.L_2614:
        /*00b0*/ 	.word	0x00000060


	//   ....[1]....
        /*00b4*/ 	.word	0x000012a0


	//   ....[2]....
        /*00b8*/ 	.word	0x000013c0


	//----- nvinfo : EIATTR_MAX_THREADS
	.align		4
.L_2615:
        /*00bc*/ 	.byte	0x04, 0x05
        /*00be*/ 	.short	(.L_2617 - .L_2616)
.L_2616:
        /*00c0*/ 	.word	0x00000400
        /*00c4*/ 	.word	0x00000001
        /*00c8*/ 	.word	0x00000001


	//----- nvinfo : EIATTR_CRS_STACK_SIZE
	.align		4
.L_2617:
        /*00cc*/ 	.byte	0x04, 0x1e
        /*00ce*/ 	.short	(.L_2619 - .L_2618)
.L_2618:
        /*00d0*/ 	.word	0x00000000


	//----- nvinfo : EIATTR_CBANK_PARAM_SIZE
	.align		4
.L_2619:
        /*00d4*/ 	.byte	0x03, 0x19
        /*00d6*/ 	.short	0x0128


	//----- nvinfo : EIATTR_PARAM_CBANK
	.align		4
        /*00d8*/ 	.byte	0x04, 0x0a
        /*00da*/ 	.short	(.L_2621 - .L_2620)
	.align		4
.L_2620:
        /*00dc*/ 	.word	index@(.nv.constant0._ZN10layer_norm22ln_bwd_finalize_kernelINS_22Kernel_traits_finalizeILj768E13__nv_bfloat16S2_fS2_fjLb1ELj1024ELj4ENS_18Kernel_traits_baseILj768ES2_S2_fS2_fjLj1024EEEEELb1ELb1EEEvNS_9BwdParamsE)
        /*00e0*/ 	.short	0x0380
        /*00e2*/ 	.short	0x0128


	//----- nvinfo : EIATTR_SW_WAR
	.align		4
.L_2621:
        /*00e4*/ 	.byte	0x04, 0x36
        /*00e6*/ 	.short	(.L_2623 - .L_2622)
.L_2622:
        /*00e8*/ 	.word	0x00000008
.L_2623:


//--------------------- .nv.info._ZN10layer_norm13ln_bwd_kernelINS_13Kernel_traitsI13__nv_bfloat16S2_fS2_fjLj768ELj1ELj4ELj1ELj16ENS_18Kernel_traits_baseILj768ES2_S2_fS2_fjLj128EEEEELb1ELb1ELb1ELb1EEEvNS_9BwdParamsE --------------------------
	.section	.nv.info._ZN10layer_norm13ln_bwd_kernelINS_13Kernel_traitsI13__nv_bfloat16S2_fS2_fjLj768ELj1ELj4ELj1ELj16ENS_18Kernel_traits_baseILj768ES2_S2_fS2_fjLj128EEEEELb1ELb1ELb1ELb1EEEvNS_9BwdParamsE,"",@"SHT_CUDA_INFO"
	.sectionflags	@""
	.align	4


	//----- nvinfo : EIATTR_CUDA_API_VERSION
	.align		4
        /*0000*/ 	.byte	0x04, 0x37
        /*0002*/ 	.short	(.L_2625 - .L_2624)
.L_2624:
        /*0004*/ 	.word	0x00000082


	//----- nvinfo : EIATTR_KPARAM_INFO
	.align		4
.L_2625:
        /*0008*/ 	.byte	0x04, 0x17
        /*000a*/ 	.short	(.L_2627 - .L_2626)
.L_2626:
        /*000c*/ 	.word	0x00000000
        /*0010*/ 	.short	0x0000
        /*0012*/ 	.short	0x0000
        /*0014*/ 	.byte	0x00, 0xf0, 0xa1, 0x04


	//----- nvinfo : EIATTR_SPARSE_MMA_MASK
	.align		4
.L_2627:
        /*0018*/ 	.byte	0x03, 0x50
        /*001a*/ 	.short	0x0000


	//----- nvinfo : EIATTR_MAXREG_COUNT
	.align		4
        /*001c*/ 	.byte	0x03, 0x1b
        /*001e*/ 	.short	0x00ff


	//----- nvinfo : EIATTR_NUM_BARRIERS
	.align		4
        /*0020*/ 	.byte	0x02, 0x4c
        /*0022*/ 	.byte	0x01
	.zero		1


	//----- nvinfo : EIATTR_MERCURY_ISA_VERSION
	.align		4
        /*0024*/ 	.byte	0x03, 0x5f
        /*0026*/ 	.short	0x0101


	//----- nvinfo : EIATTR_COOP_GROUP_MASK_REGIDS
	.align		4
        /*0028*/ 	.byte	0x04, 0x29
        /*002a*/ 	.short	(.L_2629 - .L_2628)


	//   ....[0]....
.L_2628:
        /*002c*/ 	.word	0xffffffff


	//   ....[1]....
        /*0030*/ 	.word	0xffffffff


	//   ....[2]....
        /*0034*/ 	.word	0xffffffff


	//   ....[3]....
        /*0038*/ 	.word	0xffffffff


	//   ....[4]....
        /*003c*/ 	.word	0xffffffff


	//   ....[5]....
        /*0040*/ 	.word	0xffffffff


	//   ....[6]....
        /*0044*/ 	.word	0xffffffff


	//   ....[7]....
        /*0048*/ 	.word	0xffffffff


	//   ....[8]....
        /*004c*/ 	.word	0xffffffff


	//   ....[9]....
        /*0050*/ 	.word	0xffffffff


	//   ....[10]....
        /*0054*/ 	.word	0x050000d5


	//   ....[11]....
        /*0058*/ 	.word	0x050000d5


	//   ....[12]....
        /*005c*/ 	.word	0x050000d5


	//   ....[13]....
        /*0060*/ 	.word	0x050000d5


	//   ....[14]....
        /*0064*/ 	.word	0x050000d5


	//   ....[15]....
        /*0068*/ 	.word	0x050000d5


	//   ....[16]....
        /*006c*/ 	.word	0x050000d5


	//   ....[17]....
        /*0070*/ 	.word	0x050000d5


	//   ....[18]....
        /*0074*/ 	.word	0x050000d5


	//   ....[19]....
        /*0078*/ 	.word	0x050000d5


	//----- nvinfo : EIATTR_COOP_GROUP_INSTR_OFFSETS
	.align		4
.L_2629:
        /*007c*/ 	.byte	0x04, 0x28
        /*007e*/ 	.short	(.L_2631 - .L_2630)


	//   ....[0]....
.L_2630:
        /*0080*/ 	.word	0x00001c30


	//   ....[1]....
        /*0084*/ 	.word	0x00001c40


	//   ....[2]....
        /*0088*/ 	.word	0x00001c70


	//   ....[3]....
        /*008c*/ 	.word	0x00001c80


	//   ....[4]....
        /*0090*/ 	.word	0x00001cb0


	//   ....[5]....
        /*0094*/ 	.word	0x00001cc0


	//   ....[6]....
        /*0098*/ 	.word	0x00001cf0


	//   ....[7]....
        /*009c*/ 	.word	0x00001d00


	//   ....[8]....
        /*00a0*/ 	.word	0x00001d30


	//   ....[9]....
        /*00a4*/ 	.word	0x00001d40


	//   ....[10]....
        /*00a8*/ 	.word	0x0000a6f0


	//   ....[11]....
        /*00ac*/ 	.word	0x0000a780


	//   ....[12]....
        /*00b0*/ 	.word	0x0000a7f0


	//   ....[13]....
        /*00b4*/ 	.word	0x0000a850


	//   ....[14]....
        /*00b8*/ 	.word	0x0000a8c0


	//   ....[15]....
        /*00bc*/ 	.word	0x0000a920


	//   ....[16]....
        /*00c0*/ 	.word	0x0000a990


	//   ....[17]....
        /*00c4*/ 	.word	0x0000a9f0


	//   ....[18]....
        /*00c8*/ 	.word	0x0000aa60


	//   ....[19]....
        /*00cc*/ 	.word	0x0000aac0


	//----- nvinfo : EIATTR_VRC_CTA_INIT_COUNT
	.align		4
.L_2631:
        /*00d0*/ 	.byte	0x02, 0x4a
	.zero		1
	.zero		1


	//----- nvinfo : EIATTR_EXIT_INSTR_OFFSETS
	.align		4
        /*00d4*/ 	.byte	0x04, 0x1c
        /*00d6*/ 	.short	(.L_2633 - .L_2632)


	//   ....[0]....
.L_2632:
        /*00d8*/ 	.word	0x0000a680


	//----- nvinfo : EIATTR_MAX_THREADS
	.align		4
.L_2633:
        /*00dc*/ 	.byte	0x04, 0x05
        /*00de*/ 	.short	(.L_2635 - .L_2634)
.L_2634:
        /*00e0*/ 	.word	0x00000080
        /*00e4*/ 	.word	0x00000001
        /*00e8*/ 	.word	0x00000001


	//----- nvinfo : EIATTR_CRS_STACK_SIZE
	.align		4
.L_2635:
        /*00ec*/ 	.byte	0x04, 0x1e
        /*00ee*/ 	.short	(.L_2637 - .L_2636)
.L_2636:
        /*00f0*/ 	.word	0x00000000


	//----- nvinfo : EIATTR_CBANK_PARAM_SIZE
	.align		4
.L_2637:
        /*00f4*/ 	.byte	0x03, 0x19
        /*00f6*/ 	.short	0x0128


	//----- nvinfo : EIATTR_PARAM_CBANK
	.align		4
        /*00f8*/ 	.byte	0x04, 0x0a
        /*00fa*/ 	.short	(.L_2639 - .L_2638)
	.align		4
.L_2638:
        /*00fc*/ 	.word	index@(.nv.constant0._ZN10layer_norm13ln_bwd_kernelINS_13Kernel_traitsI13__nv_bfloat16S2_fS2_fjLj768ELj1ELj4ELj1ELj16ENS_18Kernel_traits_baseILj768ES2_S2_fS2_fjLj128EEEEELb1ELb1ELb1ELb1EEEvNS_9BwdParamsE)
        /*0100*/ 	.short	0x0380
        /*0102*/ 	.short	0x0128


	//----- nvinfo : EIATTR_SW_WAR
	.align		4
.L_2639:
        /*0104*/ 	.byte	0x04, 0x36
        /*0106*/ 	.short	(.L_2641 - .L_2640)
.L_2640:
        /*0108*/ 	.word	0x00000008
.L_2641:


//--------------------- .nv.info._ZN10layer_norm13ln_bwd_kernelINS_13Kernel_traitsIf13__nv_bfloat16fS2_fjLj768ELj1ELj4ELj1ELj16ENS_18Kernel_traits_baseILj768EfS2_fS2_fjLj128EEEEELb0ELb0ELb0ELb0EEEvNS_9BwdParamsE --------------------------
	.section	.nv.info._ZN10layer_norm13ln_bwd_kernelINS_13Kernel_traitsIf13__nv_bfloat16fS2_fjLj768ELj1ELj4ELj1ELj16ENS_18Kernel_traits_baseILj768EfS2_fS2_fjLj128EEEEELb0ELb0ELb0ELb0EEEvNS_9BwdParamsE,"",@"SHT_CUDA_INFO"
	.sectionflags	@""
	.align	4


	//----- nvinfo : EIATTR_CUDA_API_VERSION
	.align		4
        /*0000*/ 	.byte	0x04, 0x37
        /*0002*/ 	.short	(.L_2643 - .L_2642)
.L_2642:
        /*0004*/ 	.word	0x00000082


	//----- nvinfo : EIATTR_KPARAM_INFO
	.align		4
.L_2643:
        /*0008*/ 	.byte	0x04, 0x17
        /*000a*/ 	.short	(.L_2645 - .L_2644)
.L_2644:
        /*000c*/ 	.word	0x00000000
        /*0010*/ 	.short	0x0000
        /*0012*/ 	.short	0x0000
        /*0014*/ 	.byte	0x00, 0xf0, 0xa1, 0x04


	//----- nvinfo : EIATTR_SPARSE_MMA_MASK
	.align		4
.L_2645:
        /*0018*/ 	.byte	0x03, 0x50
        /*001a*/ 	.short	0x0000


	//----- nvinfo : EIATTR_MAXREG_COUNT
	.align		4
        /*001c*/ 	.byte	0x03, 0x1b
        /*001e*/ 	.short	0x00ff


	//----- nvinfo : EIATTR_NUM_BARRIERS
	.align		4
        /*0020*/ 	.byte	0x02, 0x4c
        /*0022*/ 	.byte	0x01
	.zero		1


	//----- nvinfo : EIATTR_MERCURY_ISA_VERSION
	.align		4
        /*0024*/ 	.byte	0x03, 0x5f
        /*0026*/ 	.short	0x0101


	//----- nvinfo : EIATTR_COOP_GROUP_MASK_REGIDS
	.align		4
        /*0028*/ 	.byte	0x04, 0x29
        /*002a*/ 	.short	(.L_2647 - .L_2646)


	//   ....[0]....
.L_2646:
        /*002c*/ 	.word	0xffffffff


	//   ....[1]....
        /*0030*/ 	.word	0xffffffff


	//   ....[2]....
        /*0034*/ 	.word	0xffffffff


	//   ....[3]....
        /*0038*/ 	.word	0xffffffff


	//   ....[4]....
        /*003c*/ 	.word	0xffffffff


	//   ....[5]....
        /*0040*/ 	.word	0xffffffff


	//   ....[6]....
        /*0044*/ 	.word	0xffffffff


	//   ....[7]....
        /*0048*/ 	.word	0xffffffff


	//   ....[8]....
        /*004c*/ 	.word	0xffffffff


	//   ....[9]....
        /*0050*/ 	.word	0xffffffff


	//   ....[10]....
        /*0054*/ 	.word	0x05000074


	//   ....[11]....
        /*0058*/ 	.word	0x05000074


	//   ....[12]....
        /*005c*/ 	.word	0x05000074


	//   ....[13]....
        /*0060*/ 	.word	0x05000074


	//   ....[14]....
        /*0064*/ 	.word	0x05000074


	//   ....[15]....
        /*0068*/ 	.word	0x05000074


	//   ....[16]....
        /*006c*/ 	.word	0x05000074


	//   ....[17]....
        /*0070*/ 	.word	0x05000074


	//   ....[18]....
        /*0074*/ 	.word	0x05000074


	//   ....[19]....
        /*0078*/ 	.word	0x05000074


	//----- nvinfo : EIATTR_COOP_GROUP_INSTR_OFFSETS
	.align		4
.L_2647:
        /*007c*/ 	.byte	0x04, 0x28
        /*007e*/ 	.short	(.L_2649 - .L_2648)


	//   ....[0]....
.L_2648:
        /*0080*/ 	.word	0x00001770


	//   ....[1]....
        /*0084*/ 	.word	0x00001780


	//   ....[2]....
        /*0088*/ 	.word	0x000017b0


	//   ....[3]....
        /*008c*/ 	.word	0x000017c0


	//   ....[4]....
        /*0090*/ 	.word	0x000017f0


	//   ....[5]....
        /*0094*/ 	.word	0x00001800


	//   ....[6]....
        /*0098*/ 	.word	0x00001830


	//   ....[7]....
        /*009c*/ 	.word	0x00001840


	//   ....[8]....
        /*00a0*/ 	.word	0x00001870


	//   ....[9]....
        /*00a4*/ 	.word	0x00001880


	//   ....[10]....
        /*00a8*/ 	.word	0x000046f0


	//   ....[11]....
        /*00ac*/ 	.word	0x00004780


	//   ....[12]....
        /*00b0*/ 	.word	0x000047f0


	//   ....[13]....
        /*00b4*/ 	.word	0x00004850


	//   ....[14]....
        /*00b8*/ 	.word	0x000048c0


	//   ....[15]....
        /*00bc*/ 	.word	0x00004920


	//   ....[16]....
        /*00c0*/ 	.word	0x00004990


	//   ....[17]....
        /*00c4*/ 	.word	0x000049f0


	//   ....[18]....
        /*00c8*/ 	.word	0x00004a60


	//   ....[19]....
        /*00cc*/ 	.word	0x00004ac0


	//----- nvinfo : EIATTR_VRC_CTA_INIT_COUNT
	.align		4
.L_2649:
        /*00d0*/ 	.byte	0x02, 0x4a
	.zero		1
	.zero		1


	//----- nvinfo : EIATTR_EXIT_INSTR_OFFSETS
	.align		4
        /*00d4*/ 	.byte	0x04, 0x1c
        /*00d6*/ 	.short	(.L_2651 - .L_2650)


	//   ....[0]....
.L_2650:
        /*00d8*/ 	.word	0x00004650


	//   ....[1]....
        /*00dc*/ 	.word	0x00004680


	//----- nvinfo : EIATTR_MAX_THREADS
	.align		4
.L_2651:
        /*00e0*/ 	.byte	0x04, 0x05
        /*00e2*/ 	.short	(.L_2653 - .L_2652)
.L_2652:
        /*00e4*/ 	.word	0x00000080
        /*00e8*/ 	.word	0x00000001
        /*00ec*/ 	.word	0x00000001


	//----- nvinfo : EIATTR_CRS_STACK_SIZE
	.align		4
.L_2653:
        /*00f0*/ 	.byte	0x04, 0x1e
        /*00f2*/ 	.short	(.L_2655 - .L_2654)
.L_2654:
        /*00f4*/ 	.word	0x00000000


	//----- nvinfo : EIATTR_CBANK_PARAM_SIZE
	.align		4
.L_2655:
        /*00f8*/ 	.byte	0x03, 0x19
        /*00fa*/ 	.short	0x0128


	//----- nvinfo : EIATTR_PARAM_CBANK
	.align		4
        /*00fc*/ 	.byte	0x04, 0x0a
        /*00fe*/ 	.short	(.L_2657 - .L_2656)
	.align		4
.L_2656:
        /*0100*/ 	.word	index@(.nv.constant0._ZN10layer_norm13ln_bwd_kernelINS_13Kernel_traitsIf13__nv_bfloat16fS2_fjLj768ELj1ELj4ELj1ELj16ENS_18Kernel_traits_baseILj768EfS2_fS2_fjLj128EEEEELb0ELb0ELb0ELb0EEEvNS_9BwdParamsE)
        /*0104*/ 	.short	0x0380
        /*0106*/ 	.short	0x0128


	//----- nvinfo : EIATTR_SW_WAR
	.align		4
.L_2657:
        /*0108*/ 	.byte	0x04, 0x36
        /*010a*/ 	.short	(.L_2659 - .L_2658)
.L_2658:
        /*010c*/ 	.word	0x00000008
.L_2659:


//--------------------- .nv.info._ZN10layer_norm13ln_bwd_kernelINS_13Kernel_traitsIf13__nv_bfloat16fS2_fjLj768ELj1ELj4ELj1ELj16ENS_18Kernel_traits_baseILj768EfS2_fS2_fjLj128EEEEELb0ELb0ELb0ELb1EEEvNS_9BwdParamsE --------------------------
	.section	.nv.info._ZN10layer_norm13ln_bwd_kernelINS_13Kernel_traitsIf13__nv_bfloat16fS2_fjLj768ELj1ELj4ELj1ELj16ENS_18Kernel_traits_baseILj768EfS2_fS2_fjLj128EEEEELb0ELb0ELb0ELb1EEEvNS_9BwdParamsE,"",@"SHT_CUDA_INFO"
	.sectionflags	@""
	.align	4


	//----- nvinfo : EIATTR_CUDA_API_VERSION
	.align		4
        /*0000*/ 	.byte	0x04, 0x37
        /*0002*/ 	.short	(.L_2661 - .L_2660)
.L_2660:
        /*0004*/ 	.word	0x00000082


	//----- nvinfo : EIATTR_KPARAM_INFO
	.align		4
.L_2661:
        /*0008*/ 	.byte	0x04, 0x17
        /*000a*/ 	.short	(.L_2663 - .L_2662)
.L_2662:
        /*000c*/ 	.word	0x00000000
        /*0010*/ 	.short	0x0000
        /*0012*/ 	.short	0x0000
        /*0014*/ 	.byte	0x00, 0xf0, 0xa1, 0x04


	//----- nvinfo : EIATTR_SPARSE_MMA_MASK
	.align		4
.L_2663:
        /*0018*/ 	.byte	0x03, 0x50
        /*001a*/ 	.short	0x0000


	//----- nvinfo : EIATTR_MAXREG_COUNT
	.align		4
        /*001c*/ 	.byte	0x03, 0x1b
        /*001e*/ 	.short	0x00ff


	//----- nvinfo : EIATTR_NUM_BARRIERS
	.align		4
        /*0020*/ 	.byte	0x02, 0x4c
        /*0022*/ 	.byte	0x01
	.zero		1


	//----- nvinfo : EIATTR_MERCURY_ISA_VERSION
	.align		4
        /*0024*/ 	.byte	0x03, 0x5f
        /*0026*/ 	.short	0x0101


	//----- nvinfo : EIATTR_COOP_GROUP_MASK_REGIDS
	.align		4
        /*0028*/ 	.byte	0x04, 0x29
        /*002a*/ 	.short	(.L_2665 - .L_2664)


	//   ....[0]....
.L_2664:
        /*002c*/ 	.word	0xffffffff


	//   ....[1]....
        /*0030*/ 	.word	0xffffffff


	//   ....[2]....
        /*0034*/ 	.word	0xffffffff


	//   ....[3]....
        /*0038*/ 	.word	0xffffffff


	//   ....[4]....
        /*003c*/ 	.word	0xffffffff


	//   ....[5]....
        /*0040*/ 	.word	0xffffffff


	//   ....[6]....
        /*0044*/ 	.word	0xffffffff


	//   ....[7]....
        /*0048*/ 	.word	0xffffffff


	//   ....[8]....
        /*004c*/ 	.word	0xffffffff


	//   ....[9]....
        /*0050*/ 	.word	0xffffffff


	//   ....[10]....
        /*0054*/ 	.word	0x050000a3


	//   ....[11]....
        /*0058*/ 	.word	0x050000a3


	//   ....[12]....
        /*005c*/ 	.word	0x050000a3


	//   ....[13]....
        /*0060*/ 	.word	0x050000a3


	//   ....[14]....
        /*0064*/ 	.word	0x050000a3


	//   ....[15]....
        /*0068*/ 	.word	0x050000a3


	//   ....[16]....
        /*006c*/ 	.word	0x050000a3


	//   ....[17]....
        /*0070*/ 	.word	0x050000a3


	//   ....[18]....
        /*0074*/ 	.word	0x050000a3


	//   ....[19]....
        /*0078*/ 	.word	0x050000a3


	//----- nvinfo : EIATTR_COOP_GROUP_INSTR_OFFSETS
	.align		4
.L_2665:
        /*007c*/ 	.byte	0x04, 0x28
        /*007e*/ 	.short	(.L_2667 - .L_2666)


	//   ....[0]....
.L_2666:
        /*0080*/ 	.word	0x00001500


	//   ....[1]....
        /*0084*/ 	.word	0x00001510


	//   ....[2]....
        /*0088*/ 	.word	0x00001540


	//   ....[3]....
        /*008c*/ 	.word	0x00001550


	//   ....[4]....
        /*0090*/ 	.word	0x00001580


	//   ....[5]....
        /*0094*/ 	.word	0x000015a0


	//   ....[6]....
        /*0098*/ 	.word	0x000015c0


	//   ....[7]....
        /*009c*/ 	.word	0x000015d0


	//   ....[8]....
        /*00a0*/ 	.word	0x00001600


	//   ....[9]....
        /*00a4*/ 	.word	0x00001610


	//   ....[10]....
        /*00a8*/ 	.word	0x00004150


	//   ....[11]....
        /*00ac*/ 	.word	0x000041e0


	//   ....[12]....
        /*00b0*/ 	.word	0x00004250


	//   ....[13]....
        /*00b4*/ 	.word	0x000042b0


	//   ....[14]....
        /*00b8*/ 	.word	0x00004310


	//   ....[15]....
        /*00bc*/ 	.word	0x00004360


	//   ....[16]....
        /*00c0*/ 	.word	0x000043c0


	//   ....[17]....
        /*00c4*/ 	.word	0x00004410


	//   ....[18]....
        /*00c8*/ 	.word	0x00004480


	//   ....[19]....
        /*00cc*/ 	.word	0x000044d0


	//----- nvinfo : EIATTR_VRC_CTA_INIT_COUNT
	.align		4
.L_2667:
        /*00d0*/ 	.byte	0x02, 0x4a
	.zero		1
	.zero		1


	//----- nvinfo : EIATTR_EXIT_INSTR_OFFSETS
	.align		4
        /*00d4*/ 	.byte	0x04, 0x1c
        /*00d6*/ 	.short	(.L_2669 - .L_2668)


	//   ....[0]....
.L_2668:
        /*00d8*/ 	.word	0x000040e0


	//----- nvinfo : EIATTR_MAX_THREADS
	.align		4
.L_2669:
        /*00dc*/ 	.byte	0x04, 0x05
        /*00de*/ 	.short	(.L_2671 - .L_2670)
.L_2670:
        /*00e0*/ 	.word	0x00000080
        /*00e4*/ 	.word	0x00000001
        /*00e8*/ 	.word	0x00000001


	//----- nvinfo : EIATTR_CRS_STACK_SIZE
	.align		4
.L_2671:
        /*00ec*/ 	.byte	0x04, 0x1e
        /*00ee*/ 	.short	(.L_2673 - .L_2672)
.L_2672:
        /*00f0*/ 	.word	0x00000000


	//----- nvinfo : EIATTR_CBANK_PARAM_SIZE
	.align		4
.L_2673:
        /*00f4*/ 	.byte	0x03, 0x19
        /*00f6*/ 	.short	0x0128


	//----- nvinfo : EIATTR_PARAM_CBANK
	.align		4
        /*00f8*/ 	.byte	0x04, 0x0a
        /*00fa*/ 	.short	(.L_2675 - .L_2674)
	.align		4
.L_2674:
        /*00fc*/ 	.word	index@(.nv.constant0._ZN10layer_norm13ln_bwd_kernelINS_13Kernel_traitsIf13__nv_bfloat16fS2_fjLj768ELj1ELj4ELj1ELj16ENS_18Kernel_traits_baseILj768EfS2_fS2_fjLj128EEEEELb0ELb0ELb0ELb1EEEvNS_9BwdParamsE)
        /*0100*/ 	.short	0x0380
        /*0102*/ 	.short	0x0128


	//----- nvinfo : EIATTR_SW_WAR
	.align		4
.L_2675:
        /*0104*/ 	.byte	0x04, 0x36
        /*0106*/ 	.short	(.L_2677 - .L_2676)
.L_2676:
        /*0108*/ 	.word	0x00000008
.L_2677:


//--------------------- .nv.info._ZN10layer_norm13ln_bwd_kernelINS_13Kernel_traitsIf13__nv_bfloat16fS2_fjLj768ELj1ELj4ELj1ELj16ENS_18Kernel_traits_baseILj768EfS2_fS2_fjLj128EEEEELb0ELb0ELb1ELb0EEEvNS_9BwdParamsE --------------------------
	.section	.nv.info._ZN10layer_norm13ln_bwd_kernelINS_13Kernel_traitsIf13__nv_bfloat16fS2_fjLj768ELj1ELj4ELj1ELj16ENS_18Kernel_traits_baseILj768EfS2_fS2_fjLj128EEEEELb0ELb0ELb1ELb0EEEvNS_9BwdParamsE,"",@"SHT_CUDA_INFO"
	.sectionflags	@""
	.align	4


	//----- nvinfo : EIATTR_CUDA_API_VERSION
	.align		4
        /*0000*/ 	.byte	0x04, 0x37
        /*0002*/ 	.short	(.L_2679 - .L_2678)
.L_2678:
        /*0004*/ 	.word	0x00000082


	//----- nvinfo : EIATTR_KPARAM_INFO
	.align		4
.L_2679:
        /*0008*/ 	.byte	0x04, 0x17
        /*000a*/ 	.short	(.L_2681 - .L_2680)
.L_2680:
        /*000c*/ 	.word	0x00000000
        /*0010*/ 	.short	0x0000
        /*0012*/ 	.short	0x0000
        /*0014*/ 	.byte	0x00, 0xf0, 0xa1, 0x04


	//----- nvinfo : EIATTR_SPARSE_MMA_MASK
	.align		4
.L_2681:
        /*0018*/ 	.byte	0x03, 0x50
        /*001a*/ 	.short	0x0000


	//----- nvinfo : EIATTR_MAXREG_COUNT
	.align		4
        /*001c*/ 	.byte	0x03, 0x1b
        /*001e*/ 	.short	0x00ff


	//----- nvinfo : EIATTR_NUM_BARRIERS
	.align		4
        /*0020*/ 	.byte	0x02, 0x4c
        /*0022*/ 	.byte	0x01
	.zero		1


	//----- nvinfo : EIATTR_MERCURY_ISA_VERSION
	.align		4
        /*0024*/ 	.byte	0x03, 0x5f
        /*0026*/ 	.short	0x0101


	//----- nvinfo : EIATTR_COOP_GROUP_MASK_REGIDS
	.align		4
        /*0028*/ 	.byte	0x04, 0x29
        /*002a*/ 	.short	(.L_2683 - .L_2682)


	//   ....[0]....
.L_2682:
        /*002c*/ 	.word	0xffffffff


	//   ....[1]....
        /*0030*/ 	.word	0xffffffff


	//   ....[2]....
        /*0034*/ 	.word	0xffffffff


	//   ....[3]....
        /*0038*/ 	.word	0xffffffff


	//   ....[4]....
        /*003c*/ 	.word	0xffffffff


	//   ....[5]....
        /*0040*/ 	.word	0xffffffff


	//   ....[6]....
        /*0044*/ 	.word	0xffffffff


	//   ....[7]....
        /*0048*/ 	.word	0xffffffff


	//   ....[8]....
        /*004c*/ 	.word	0xffffffff


	//   ....[9]....
        /*0050*/ 	.word	0xffffffff


	//   ....[10]....
        /*0054*/ 	.word	0x05000078


	//   ....[11]....
        /*0058*/ 	.word	0x05000078


	//   ....[12]....
        /*005c*/ 	.word	0x05000078


	//   ....[13]....
        /*0060*/ 	.word	0x05000078


	//   ....[14]....
        /*0064*/ 	.word	0x05000078


	//   ....[15]....
        /*0068*/ 	.word	0x05000078


	//   ....[16]....
        /*006c*/ 	.word	0x05000078


	//   ....[17]....
        /*0070*/ 	.word	0x05000078


	//   ....[18]....
        /*0074*/ 	.word	0x05000078


	//   ....[19]....
        /*0078*/ 	.word	0x05000078


	//----- nvinfo : EIATTR_COOP_GROUP_INSTR_OFFSETS
	.align		4
.L_2683:
        /*007c*/ 	.byte	0x04, 0x28
        /*007e*/ 	.short	(.L_2685 - .L_2684)


	//   ....[0]....
.L_2684:
        /*0080*/ 	.word	0x000019d0


	//   ....[1]....
        /*0084*/ 	.word	0x000019e0


	//   ....[2]....
        /*0088*/ 	.word	0x00001a10


	//   ....[3]....
        /*008c*/ 	.word	0x00001a20


	//   ....[4]....
        /*0090*/ 	.word	0x00001a50


	//   ....[5]....
        /*0094*/ 	.word	0x00001a60


	//   ....[6]....
        /*0098*/ 	.word	0x00001a90


	//   ....[7]....
        /*009c*/ 	.word	0x00001aa0


	//   ....[8]....
        /*00a0*/ 	.word	0x00001ad0


	//   ....[9]....
        /*00a4*/ 	.word	0x00001ae0


	//   ....[10]....
        /*00a8*/ 	.word	0x00006bf0


	//   ....[11]....
        /*00ac*/ 	.word	0x00006c80


	//   ....[12]....
        /*00b0*/ 	.word	0x00006cf0


	//   ....[13]....
        /*00b4*/ 	.word	0x00006d50


	//   ....[14]....
        /*00b8*/ 	.word	0x00006dc0


	//   ....[15]....
        /*00bc*/ 	.word	0x00006e20


	//   ....[16]....
        /*00c0*/ 	.word	0x00006e90


	//   ....[17]....
        /*00c4*/ 	.word	0x00006ef0


	//   ....[18]....
        /*00c8*/ 	.word	0x00006f60


	//   ....[19]....
        /*00cc*/ 	.word	0x00006fc0


	//----- nvinfo : EIATTR_VRC_CTA_INIT_COUNT
	.align		4
.L_2685:
        /*00d0*/ 	.byte	0x02, 0x4a
	.zero		1
	.zero		1


	//----- nvinfo : EIATTR_EXIT_INSTR_OFFSETS
	.align		4
        /*00d4*/ 	.byte	0x04, 0x1c
        /*00d6*/ 	.short	(.L_2687 - .L_2686)


	//   ....[0]....
.L_2686:
        /*00d8*/ 	.word	0x00006b50


	//   ....[1]....
        /*00dc*/ 	.word	0x00006b80


	//----- nvinfo : EIATTR_MAX_THREADS
	.align		4
.L_2687:
        /*00e0*/ 	.byte	0x04, 0x05
        /*00e2*/ 	.short	(.L_2689 - .L_2688)
.L_2688:
        /*00e4*/ 	.word	0x00000080
        /*00e8*/ 	.word	0x00000001
        /*00ec*/ 	.word	0x00000001


	//----- nvinfo : EIATTR_CRS_STACK_SIZE
	.align		4
.L_2689:
        /*00f0*/ 	.byte	0x04, 0x1e
        /*00f2*/ 	.short	(.L_2691 - .L_2690)
.L_2690:
        /*00f4*/ 	.word	0x00000000


	//----- nvinfo : EIATTR_CBANK_PARAM_SIZE
	.align		4
.L_2691:
        /*00f8*/ 	.byte	0x03, 0x19
        /*00fa*/ 	.short	0x0128


	//----- nvinfo : EIATTR_PARAM_CBANK
	.align		4
        /*00fc*/ 	.byte	0x04, 0x0a
        /*00fe*/ 	.short	(.L_2693 - .L_2692)
	.align		4
.L_2692:
        /*0100*/ 	.word	index@(.nv.constant0._ZN10layer_norm13ln_bwd_kernelINS_13Kernel_traitsIf13__nv_bfloat16fS2_fjLj768ELj1ELj4ELj1ELj16ENS_18Kernel_traits_baseILj768EfS2_fS2_fjLj128EEEEELb0ELb0ELb1ELb0EEEvNS_9BwdParamsE)
        /*0104*/ 	.short	0x0380
        /*0106*/ 	.short	0x0128


	//----- nvinfo : EIATTR_SW_WAR
	.align		4
.L_2693:
        /*0108*/ 	.byte	0x04, 0x36
        /*010a*/ 	.short	(.L_2695 - .L_2694)
.L_2694:
        /*010c*/ 	.word	0x00000008
.L_2695:


//--------------------- .nv.info._ZN10layer_norm13ln_bwd_kernelINS_13Kernel_traitsIf13__nv_bfloat16fS2_fjLj768ELj1ELj4ELj1ELj16ENS_18Kernel_traits_baseILj768EfS2_fS2_fjLj128EEEEELb0ELb0ELb1ELb1EEEvNS_9BwdParamsE --------------------------
	.section	.nv.info._ZN10layer_norm13ln_bwd_kernelINS_13Kernel_traitsIf13__nv_bfloat16fS2_fjLj768ELj1ELj4ELj1ELj16ENS_18Kernel_traits_baseILj768EfS2_fS2_fjLj128EEEEELb0ELb0ELb1ELb1EEEvNS_9BwdParamsE,"",@"SHT_CUDA_INFO"
	.sectionflags	@""
	.align	4


	//----- nvinfo : EIATTR_CUDA_API_VERSION
	.align		4
        /*0000*/ 	.byte	0x04, 0x37
        /*0002*/ 	.short	(.L_2697 - .L_2696)
.L_2696:
        /*0004*/ 	.word	0x00000082


	//----- nvinfo : EIATTR_KPARAM_INFO
	.align		4
.L_2697:
        /*0008*/ 	.byte	0x04, 0x17
        /*000a*/ 	.short	(.L_2699 - .L_2698)
.L_2698:
        /*000c*/ 	.word	0x00000000
        /*0010*/ 	.short	0x0000
        /*0012*/ 	.short	0x0000
        /*0014*/ 	.byte	0x00, 0xf0, 0xa1, 0x04


	//----- nvinfo : EIATTR_SPARSE_MMA_MASK
	.align		4
.L_2699:
        /*0018*/ 	.byte	0x03, 0x50
        /*001a*/ 	.short	0x0000


	//----- nvinfo : EIATTR_MAXREG_COUNT
	.align		4
        /*001c*/ 	.byte	0x03, 0x1b
        /*001e*/ 	.short	0x00ff


	//----- nvinfo : EIATTR_NUM_BARRIERS
	.align		4
        /*0020*/ 	.byte	0x02, 0x4c
        /*0022*/ 	.byte	0x01
	.zero		1


	//----- nvinfo : EIATTR_MERCURY_ISA_VERSION
	.align		4
        /*0024*/ 	.byte	0x03, 0x5f
        /*0026*/ 	.short	0x0101


	//----- nvinfo : EIATTR_COOP_GROUP_MASK_REGIDS
	.align		4
        /*0028*/ 	.byte	0x04, 0x29
        /*002a*/ 	.short	(.L_2701 - .L_2700)


	//   ....[0]....
.L_2700:
        /*002c*/ 	.word	0xffffffff


	//   ....[1]....
        /*0030*/ 	.word	0xffffffff


	//   ....[2]....
        /*0034*/ 	.word	0xffffffff


	//   ....[3]....
        /*0038*/ 	.word	0xffffffff


	//   ....[4]....
        /*003c*/ 	.word	0xffffffff


	//   ....[5]....
        /*0040*/ 	.word	0xffffffff


	//   ....[6]....
        /*0044*/ 	.word	0xffffffff


	//   ....[7]....
        /*0048*/ 	.word	0xffffffff


	//   ....[8]....
        /*004c*/ 	.word	0xffffffff


	//   ....[9]....
        /*0050*/ 	.word	0xffffffff


	//   ....[10]....
        /*0054*/ 	.word	0x050000ac


	//   ....[11]....
        /*0058*/ 	.word	0x050000ac


	//   ....[12]....
        /*005c*/ 	.word	0x050000ac


	//   ....[13]....
        /*0060*/ 	.word	0x050000ac


	//   ....[14]....
        /*0064*/ 	.word	0x050000ac


	//   ....[15]....
        /*0068*/ 	.word	0x050000ac


	//   ....[16]....
        /*006c*/ 	.word	0x050000ac


	//   ....[17]....
        /*0070*/ 	.word	0x050000ac


	//   ....[18]....
        /*0074*/ 	.word	0x050000ac


	//   ....[19]....
        /*0078*/ 	.word	0x050000ac


	//----- nvinfo : EIATTR_COOP_GROUP_INSTR_OFFSETS
	.align		4
.L_2701:
        /*007c*/ 	.byte	0x04, 0x28
        /*007e*/ 	.short	(.L_2703 - .L_2702)


	//   ....[0]....
.L_2702:
        /*0080*/ 	.word	0x00001600


	//   ....[1]....
        /*0084*/ 	.word	0x00001610


	//   ....[2]....
        /*0088*/ 	.word	0x00001640


	//   ....[3]....
        /*008c*/ 	.word	0x00001650


	//   ....[4]....
        /*0090*/ 	.word	0x00001680


	//   ....[5]....
        /*0094*/ 	.word	0x00001690


	//   ....[6]....
        /*0098*/ 	.word	0x000016c0


	//   ....[7]....
        /*009c*/ 	.word	0x000016d0


	//   ....[8]....
        /*00a0*/ 	.word	0x00001700


	//   ....[9]....
        /*00a4*/ 	.word	0x00001710


	//   ....[10]....
        /*00a8*/ 	.word	0x00006390


	//   ....[11]....
        /*00ac*/ 	.word	0x00006420


	//   ....[12]....
        /*00b0*/ 	.word	0x00006490


	//   ....[13]....
        /*00b4*/ 	.word	0x000064f0


	//   ....[14]....
        /*00b8*/ 	.word	0x00006560


	//   ....[15]....
        /*00bc*/ 	.word	0x000065c0


	//   ....[16]....
        /*00c0*/ 	.word	0x00006630


	//   ....[17]....
        /*00c4*/ 	.word	0x00006690


	//   ....[18]....
        /*00c8*/ 	.word	0x00006700


	//   ....[19]....
        /*00cc*/ 	.word	0x00006760


	//----- nvinfo : EIATTR_VRC_CTA_INIT_COUNT
	.align		4
.L_2703:
        /*00d0*/ 	.byte	0x02, 0x4a
	.zero		1
	.zero		1


	//----- nvinfo : EIATTR_EXIT_INSTR_OFFSETS
	.align		4
        /*00d4*/ 	.byte	0x04, 0x1c
        /*00d6*/ 	.short	(.L_2705 - .L_2704)


	//   ....[0]....
.L_2704:
        /*00d8*/ 	.word	0x00006320


	//----- nvinfo : EIATTR_MAX_THREADS
	.align		4
.L_2705:
        /*00dc*/ 	.byte	0x04, 0x05
        /*00de*/ 	.short	(.L_2707 - .L_2706)
.L_2706:
        /*00e0*/ 	.word	0x00000080
        /*00e4*/ 	.word	0x00000001
        /*00e8*/ 	.word	0x00000001


	//----- nvinfo : EIATTR_CRS_STACK_SIZE
	.align		4
.L_2707:
        /*00ec*/ 	.byte	0x04, 0x1e
        /*00ee*/ 	.short	(.L_2709 - .L_2708)
.L_2708:
        /*00f0*/ 	.word	0x00000000


	//----- nvinfo : EIATTR_CBANK_PARAM_SIZE
	.align		4
.L_2709:
        /*00f4*/ 	.byte	0x03, 0x19
        /*00f6*/ 	.short	0x0128


	//----- nvinfo : EIATTR_PARAM_CBANK
	.align		4
        /*00f8*/ 	.byte	0x04, 0x0a
        /*00fa*/ 	.short	(.L_2711 - .L_2710)
	.align		4
.L_2710:
        /*00fc*/ 	.word	index@(.nv.constant0._ZN10layer_norm13ln_bwd_kernelINS_13Kernel_traitsIf13__nv_bfloat16fS2_fjLj768ELj1ELj4ELj1ELj16ENS_18Kernel_traits_baseILj768EfS2_fS2_fjLj128EEEEELb0ELb0ELb1ELb1EEEvNS_9BwdParamsE)
        /*0100*/ 	.short	0x0380
        /*0102*/ 	.short	0x0128


	//----- nvinfo : EIATTR_SW_WAR
	.align		4
.L_2711:
        /*0104*/ 	.byte	0x04, 0x36
        /*0106*/ 	.short	(.L_2713 - .L_2712)
.L_2712:
        /*0108*/ 	.word	0x00000008
.L_2713:


//--------------------- .nv.info._ZN10layer_norm13ln_bwd_kernelINS_13Kernel_traitsIf13__nv_bfloat16fS2_fjLj768ELj1ELj4ELj1ELj16ENS_18Kernel_traits_baseILj768EfS2_fS2_fjLj128EEEEELb0ELb1ELb0ELb0EEEvNS_9BwdParamsE --------------------------
	.section	.nv.info._ZN10layer_norm13ln_bwd_kernelINS_13Kernel_traitsIf13__nv_bfloat16fS2_fjLj768ELj1ELj4ELj1ELj16ENS_18Kernel_traits_baseILj768EfS2_fS2_fjLj128EEEEELb0ELb1ELb0ELb0EEEvNS_9BwdParamsE,"",@"SHT_CUDA_INFO"
	.sectionflags	@""
	.align	4


	//----- nvinfo : EIATTR_CUDA_API_VERSION
	.align		4
        /*0000*/ 	.byte	0x04, 0x37
        /*0002*/ 	.short	(.L_2715 - .L_2714)
.L_2714:
        /*0004*/ 	.word	0x00000082


	//----- nvinfo : EIATTR_KPARAM_INFO
	.align		4
.L_2715:
        /*0008*/ 	.byte	0x04, 0x17
        /*000a*/ 	.short	(.L_2717 - .L_2716)
.L_2716:
        /*000c*/ 	.word	0x00000000
        /*0010*/ 	.short	0x0000
        /*0012*/ 	.short	0x0000
        /*0014*/ 	.byte	0x00, 0xf0, 0xa1, 0x04


	//----- nvinfo : EIATTR_SPARSE_MMA_MASK
	.align		4
.L_2717:
        /*0018*/ 	.byte	0x03, 0x50
        /*001a*/ 	.short	0x0000


	//----- nvinfo : EIATTR_MAXREG_COUNT
	.align		4
        /*001c*/ 	.byte	0x03, 0x1b
        /*001e*/ 	.short	0x00ff


	//----- nvinfo : EIATTR_NUM_BARRIERS
	.align		4
        /*0020*/ 	.byte	0x02, 0x4c
        /*0022*/ 	.byte	0x01
	.zero		1


	//----- nvinfo : EIATTR_MERCURY_ISA_VERSION
	.align		4
        /*0024*/ 	.byte	0x03, 0x5f
        /*0026*/ 	.short	0x0101


	//----- nvinfo : EIATTR_COOP_GROUP_MASK_REGIDS
	.align		4
        /*0028*/ 	.byte	0x04, 0x29
        /*002a*/ 	.short	(.L_2719 - .L_2718)


	//   ....[0]....
.L_2718:
        /*002c*/ 	.word	0xffffffff


	//   ....[1]....
        /*0030*/ 	.word	0xffffffff


	//   ....[2]....
        /*0034*/ 	.word	0xffffffff


	//   ....[3]....
        /*0038*/ 	.word	0xffffffff


	//   ....[4]....
        /*003c*/ 	.word	0xffffffff


	//   ....[5]....
        /*0040*/ 	.word	0xffffffff


	//   ....[6]....
        /*0044*/ 	.word	0xffffffff


	//   ....[7]....
        /*0048*/ 	.word	0xffffffff


	//   ....[8]....
        /*004c*/ 	.word	0xffffffff


	//   ....[9]....
        /*0050*/ 	.word	0xffffffff


	//   ....[10]....
        /*0054*/ 	.word	0x050000b8


	//   ....[11]....
        /*0058*/ 	.word	0x050000b8


	//   ....[12]....
        /*005c*/ 	.word	0x050000b8


	//   ....[13]....
        /*0060*/ 	.word	0x050000b8


	//   ....[14]....
        /*0064*/ 	.word	0x050000b8


	//   ....[15]....
        /*0068*/ 	.word	0x050000b8


	//   ....[16]....
        /*006c*/ 	.word	0x050000b8


	//   ....[17]....
        /*0070*/ 	.word	0x050000b8


	//   ....[18]....
        /*0074*/ 	.word	0x050000b8


	//   ....[19]....
        /*0078*/ 	.word	0x050000b8


	//----- nvinfo : EIATTR_COOP_GROUP_INSTR_OFFSETS
	.align		4
.L_2719:
        /*007c*/ 	.byte	0x04, 0x28
        /*007e*/ 	.short	(.L_2721 - .L_2720)


	//   ....[0]....
.L_2720:
        /*0080*/ 	.word	0x000019b0


	//   ....[1]....
        /*0084*/ 	.word	0x000019c0


	//   ....[2]....
        /*0088*/ 	.word	0x000019f0


	//   ....[3]....
        /*008c*/ 	.word	0x00001a00


	//   ....[4]....
        /*0090*/ 	.word	0x00001a30


	//   ....[5]....
        /*0094*/ 	.word	0x00001a40


	//   ....[6]....
        /*0098*/ 	.word	0x00001a70


	//   ....[7]....
        /*009c*/ 	.word	0x00001a80


	//   ....[8]....
        /*00a0*/ 	.word	0x00001ab0


	//   ....[9]....
        /*00a4*/ 	.word	0x00001ac0


	//   ....[10]....
        /*00a8*/ 	.word	0x000065e0


	//   ....[11]....
        /*00ac*/ 	.word	0x00006670


	//   ....[12]....
        /*00b0*/ 	.word	0x000066e0


	//   ....[13]....
        /*00b4*/ 	.word	0x00006740


	//   ....[14]....
        /*00b8*/ 	.word	0x000067b0


	//   ....[15]....
        /*00bc*/ 	.word	0x00006810


	//   ....[16]....
        /*00c0*/ 	.word	0x00006880


	//   ....[17]....
        /*00c4*/ 	.word	0x000068e0


	//   ....[18]....
        /*00c8*/ 	.word	0x00006950


	//   ....[19]....
        /*00cc*/ 	.word	0x000069b0


	//----- nvinfo : EIATTR_VRC_CTA_INIT_COUNT
	.align		4
.L_2721:
        /*00d0*/ 	.byte	0x02, 0x4a
	.zero		1
	.zero		1


	//----- nvinfo : EIATTR_EXIT_INSTR_OFFSETS
	.align		4
        /*00d4*/ 	.byte	0x04, 0x1c
        /*00d6*/ 	.short	(.L_2723 - .L_2722)


	//   ....[0]....
.L_2722:
        /*00d8*/ 	.word	0x000064f0


	//   ....[1]....
        /*00dc*/ 	.word	0x00006570


	//----- nvinfo : EIATTR_MAX_THREADS
	.align		4
.L_2723:
        /*00e0*/ 	.byte	0x04, 0x05
        /*00e2*/ 	.short	(.L_2725 - .L_2724)
.L_2724:
        /*00e4*/ 	.word	0x00000080
        /*00e8*/ 	.word	0x00000001
        /*00ec*/ 	.word	0x00000001


	//----- nvinfo : EIATTR_CRS_STACK_SIZE
	.align		4
.L_2725:
        /*00f0*/ 	.byte	0x04, 0x1e
        /*00f2*/ 	.short	(.L_2727 - .L_2726)
.L_2726:
        /*00f4*/ 	.word	0x00000000


	//----- nvinfo : EIATTR_CBANK_PARAM_SIZE
	.align		4
.L_2727:
        /*00f8*/ 	.byte	0x03, 0x19
        /*00fa*/ 	.short	0x0128


	//----- nvinfo : EIATTR_PARAM_CBANK
	.align		4
        /*00fc*/ 	.byte	0x04, 0x0a
        /*00fe*/ 	.short	(.L_2729 - .L_2728)
	.align		4
.L_2728:
        /*0100*/ 	.word	index@(.nv.constant0._ZN10layer_norm13ln_bwd_kernelINS_13Kernel_traitsIf13__nv_bfloat16fS2_fjLj768ELj1ELj4ELj1ELj16ENS_18Kernel_traits_baseILj768EfS2_fS2_fjLj128EEEEELb0ELb1ELb0ELb0EEEvNS_9BwdParamsE)
        /*0104*/ 	.short	0x0380
        /*0106*/ 	.short	0x0128


	//----- nvinfo : EIATTR_SW_WAR
	.align		4
.L_2729:
        /*0108*/ 	.byte	0x04, 0x36
        /*010a*/ 	.short	(.L_2731 - .L_2730)
.L_2730:
        /*010c*/ 	.word	0x00000008
.L_2731:


//--------------------- .nv.info._ZN10layer_norm13ln_bwd_kernelINS_13Kernel_traitsIf13__nv_bfloat16fS2_fjLj768ELj1ELj4ELj1ELj16ENS_18Kernel_traits_baseILj768EfS2_fS2_fjLj128EEEEELb0ELb1ELb0ELb1EEEvNS_9BwdParamsE --------------------------
	.section	.nv.info._ZN10layer_norm13ln_bwd_kernelINS_13Kernel_traitsIf13__nv_bfloat16fS2_fjLj768ELj1ELj4ELj1ELj16ENS_18Kernel_traits_baseILj768EfS2_fS2_fjLj128EEEEELb0ELb1ELb0ELb1EEEvNS_9BwdParamsE,"",@"SHT_CUDA_INFO"
	.sectionflags	@""
	.align	4


	//----- nvinfo : EIATTR_CUDA_API_VERSION
	.align		4
        /*0000*/ 	.byte	0x04, 0x37
        /*0002*/ 	.short	(.L_2733 - .L_2732)
.L_2732:
        /*0004*/ 	.word	0x00000082


	//----- nvinfo : EIATTR_KPARAM_INFO
	.align		4
.L_2733:
        /*0008*/ 	.byte	0x04, 0x17
        /*000a*/ 	.short	(.L_2735 - .L_2734)
.L_2734:
        /*000c*/ 	.word	0x00000000
        /*0010*/ 	.short	0x0000
        /*0012*/ 	.short	0x0000
        /*0014*/ 	.byte	0x00, 0xf0, 0xa1, 0x04


	//----- nvinfo : EIATTR_SPARSE_MMA_MASK
	.align		4
.L_2735:
        /*0018*/ 	.byte	0x03, 0x50
        /*001a*/ 	.short	0x0000


	//----- nvinfo : EIATTR_MAXREG_COUNT
	.align		4
        /*001c*/ 	.byte	0x03, 0x1b
        /*001e*/ 	.short	0x00ff


	//----- nvinfo : EIATTR_NUM_BARRIERS
	.align		4
        /*0020*/ 	.byte	0x02, 0x4c
        /*0022*/ 	.byte	0x01
	.zero		1


	//----- nvinfo : EIATTR_MERCURY_ISA_VERSION
	.align		4
        /*0024*/ 	.byte	0x03, 0x5f
        /*0026*/ 	.short	0x0101


	//----- nvinfo : EIATTR_COOP_GROUP_MASK_REGIDS
	.align		4
        /*0028*/ 	.byte	0x04, 0x29
        /*002a*/ 	.short	(.L_2737 - .L_2736)


	//   ....[0]....
.L_2736:
        /*002c*/ 	.word	0xffffffff


	//   ....[1]....
        /*0030*/ 	.word	0xffffffff


	//   ....[2]....
        /*0034*/ 	.word	0xffffffff


	//   ....[3]....
        /*0038*/ 	.word	0xffffffff


	//   ....[4]....
        /*003c*/ 	.word	0xffffffff


	//   ....[5]....
        /*0040*/ 	.word	0xffffffff


	//   ....[6]....
        /*0044*/ 	.word	0xffffffff


	//   ....[7]....
        /*0048*/ 	.word	0xffffffff


	//   ....[8]....
        /*004c*/ 	.word	0xffffffff


	//   ....[9]....
        /*0050*/ 	.word	0xffffffff


	//   ....[10]....
        /*0054*/ 	.word	0x050000c9


	//   ....[11]....
        /*0058*/ 	.word	0x050000c9


	//   ....[12]....
        /*005c*/ 	.word	0x050000c9


	//   ....[13]....
        /*0060*/ 	.word	0x050000c9


	//   ....[14]....
        /*0064*/ 	.word	0x050000c9


	//   ....[15]....
        /*0068*/ 	.word	0x050000c9


	//   ....[16]....
        /*006c*/ 	.word	0x050000c9


	//   ....[17]....
        /*0070*/ 	.word	0x050000c9


	//   ....[18]....
        /*0074*/ 	.word	0x050000c9


	//   ....[19]....
        /*0078*/ 	.word	0x050000c9


	//----- nvinfo : EIATTR_COOP_GROUP_INSTR_OFFSETS
	.align		4
.L_2737:
        /*007c*/ 	.byte	0x04, 0x28
        /*007e*/ 	.short	(.L_2739 - .L_2738)


	//   ....[0]....
.L_2738:
        /*0080*/ 	.word	0x00001720


	//   ....[1]....
        /*0084*/ 	.word	0x00001730


	//   ....[2]....
        /*0088*/ 	.word	0x00001760


	//   ....[3]....
        /*008c*/ 	.word	0x00001770


	//   ....[4]....
        /*0090*/ 	.word	0x000017a0


	//   ....[5]....
        /*0094*/ 	.word	0x000017b0


	//   ....[6]....
        /*0098*/ 	.word	0x000017e0


	//   ....[7]....
        /*009c*/ 	.word	0x000017f0


	//   ....[8]....
        /*00a0*/ 	.word	0x00001820


	//   ....[9]....
        /*00a4*/ 	.word	0x00001830


	//   ....[10]....
        /*00a8*/ 	.word	0x000060b0


	//   ....[11]....
        /*00ac*/ 	.word	0x00006140


	//   ....[12]....
        /*00b0*/ 	.word	0x000061b0


	//   ....[13]....
        /*00b4*/ 	.word	0x00006210


	//   ....[14]....
        /*00b8*/ 	.word	0x00006280


	//   ....[15]....
        /*00bc*/ 	.word	0x000062e0


	//   ....[16]....
        /*00c0*/ 	.word	0x00006350


	//   ....[17]....
        /*00c4*/ 	.word	0x000063b0


	//   ....[18]....
        /*00c8*/ 	.word	0x00006420


	//   ....[19]....
        /*00cc*/ 	.word	0x00006480


	//----- nvinfo : EIATTR_VRC_CTA_INIT_COUNT
	.align		4
.L_2739:
        /*00d0*/ 	.byte	0x02, 0x4a
	.zero		1
	.zero		1


	//----- nvinfo : EIATTR_EXIT_INSTR_OFFSETS
	.align		4
        /*00d4*/ 	.byte	0x04, 0x1c
        /*00d6*/ 	.short	(.L_2741 - .L_2740)


	//   ....[0]....
.L_2740:
        /*00d8*/ 	.word	0x00006040


	//----- nvinfo : EIATTR_MAX_THREADS
	.align		4
.L_2741:
        /*00dc*/ 	.byte	0x04, 0x05
        /*00de*/ 	.short	(.L_2743 - .L_2742)
.L_2742:
        /*00e0*/ 	.word	0x00000080
        /*00e4*/ 	.word	0x00000001
        /*00e8*/ 	.word	0x00000001


	//----- nvinfo : EIATTR_CRS_STACK_SIZE
	.align		4
.L_2743:
        /*00ec*/ 	.byte	0x04, 0x1e
        /*00ee*/ 	.short	(.L_2745 - .L_2744)
.L_2744:
        /*00f0*/ 	.word	0x00000000


	//----- nvinfo : EIATTR_CBANK_PARAM_SIZE
	.align		4
.L_2745:
        /*00f4*/ 	.byte	0x03, 0x19
        /*00f6*/ 	.short	0x0128


	//----- nvinfo : EIATTR_PARAM_CBANK
	.align		4
        /*00f8*/ 	.byte	0x04, 0x0a
        /*00fa*/ 	.short	(.L_2747 - .L_2746)
	.align		4
.L_2746:
        /*00fc*/ 	.word	index@(.nv.constant0._ZN10layer_norm13ln_bwd_kernelINS_13Kernel_traitsIf13__nv_bfloat16fS2_fjLj768ELj1ELj4ELj1ELj16ENS_18Kernel_traits_baseILj768EfS2_fS2_fjLj128EEEEELb0ELb1ELb0ELb1EEEvNS_9BwdParamsE)
        /*0100*/ 	.short	0x0380
        /*0102*/ 	.short	0x0128


	//----- nvinfo : EIATTR_SW_WAR
	.align		4
.L_2747:
        /*0104*/ 	.byte	0x04, 0x36
        /*0106*/ 	.short	(.L_2749 - .L_2748)
.L_2748:
        /*0108*/ 	.word	0x00000008
.L_2749:


//--------------------- .nv.info._ZN10layer_norm13ln_bwd_kernelINS_13Kernel_traitsIf13__nv_bfloat16fS2_fjLj768ELj1ELj4ELj1ELj16ENS_18Kernel_traits_baseILj768EfS2_fS2_fjLj128EEEEELb0ELb1ELb1ELb0EEEvNS_9BwdParamsE --------------------------
	.section	.nv.info._ZN10layer_norm13ln_bwd_kernelINS_13Kernel_traitsIf13__nv_bfloat16fS2_fjLj768ELj1ELj4ELj1ELj16ENS_18Kernel_traits_baseILj768EfS2_fS2_fjLj128EEEEELb0ELb1ELb1ELb0EEEvNS_9BwdParamsE,"",@"SHT_CUDA_INFO"
	.sectionflags	@""
	.align	4


	//----- nvinfo : EIATTR_CUDA_API_VERSION
	.align		4
        /*0000*/ 	.byte	0x04, 0x37
        /*0002*/ 	.short	(.L_2751 - .L_2750)
.L_2750:
        /*0004*/ 	.word	0x00000082


	//----- nvinfo : EIATTR_KPARAM_INFO
	.align		4
.L_2751:
        /*0008*/ 	.byte	0x04, 0x17
        /*000a*/ 	.short	(.L_2753 - .L_2752)
.L_2752:
        /*000c*/ 	.word	0x00000000
        /*0010*/ 	.short	0x0000
        /*0012*/ 	.short	0x0000
        /*0014*/ 	.byte	0x00, 0xf0, 0xa1, 0x04


	//----- nvinfo : EIATTR_SPARSE_MMA_MASK
	.align		4
.L_2753:
        /*0018*/ 	.byte	0x03, 0x50
        /*001a*/ 	.short	0x0000


	//----- nvinfo : EIATTR_MAXREG_COUNT
	.align		4
        /*001c*/ 	.byte	0x03, 0x1b
        /*001e*/ 	.short	0x00ff


	//----- nvinfo : EIATTR_NUM_BARRIERS
	.align		4
        /*0020*/ 	.byte	0x02, 0x4c
        /*0022*/ 	.byte	0x01
	.zero		1


	//----- nvinfo : EIATTR_MERCURY_ISA_VERSION
	.align		4
        /*0024*/ 	.byte	0x03, 0x5f
        /*0026*/ 	.short	0x0101


	//----- nvinfo : EIATTR_COOP_GROUP_MASK_REGIDS
	.align		4
        /*0028*/ 	.byte	0x04, 0x29
        /*002a*/ 	.short	(.L_2755 - .L_2754)


	//   ....[0]....
.L_2754:
        /*002c*/ 	.word	0xffffffff


	//   ....[1]....
        /*0030*/ 	.word	0xffffffff


	//   ....[2]....
        /*0034*/ 	.word	0xffffffff


	//   ....[3]....
        /*0038*/ 	.word	0xffffffff


	//   ....[4]....
        /*003c*/ 	.word	0xffffffff


	//   ....[5]....
        /*0040*/ 	.word	0xffffffff


	//   ....[6]....
        /*0044*/ 	.word	0xffffffff


	//   ....[7]....
        /*0048*/ 	.word	0xffffffff


	//   ....[8]....
        /*004c*/ 	.word	0xffffffff


	//   ....[9]....
        /*0050*/ 	.word	0xffffffff


	//   ....[10]....
        /*0054*/ 	.word	0x050000be


	//   ....[11]....
        /*0058*/ 	.word	0x050000be


	//   ....[12]....
        /*005c*/ 	.word	0x050000be


	//   ....[13]....
        /*0060*/ 	.word	0x050000be


	//   ....[14]....
        /*0064*/ 	.word	0x050000be


	//   ....[15]....
        /*0068*/ 	.word	0x050000be


	//   ....[16]....
        /*006c*/ 	.word	0x050000be


	//   ....[17]....
        /*0070*/ 	.word	0x050000be


	//   ....[18]....
        /*0074*/ 	.word	0x050000be


	//   ....[19]....
        /*0078*/ 	.word	0x050000be


	//----- nvinfo : EIATTR_COOP_GROUP_INSTR_OFFSETS
	.align		4
.L_2755:
        /*007c*/ 	.byte	0x04, 0x28
        /*007e*/ 	.short	(.L_2757 - .L_2756)


	//   ....[0]....
.L_2756:
        /*0080*/ 	.word	0x00001bf0


	//   ....[1]....
        /*0084*/ 	.word	0x00001c00


	//   ....[2]....
        /*0088*/ 	.word	0x00001c30


	//   ....[3]....
        /*008c*/ 	.word	0x00001c40


	//   ....[4]....
        /*0090*/ 	.word	0x00001c70


	//   ....[5]....
        /*0094*/ 	.word	0x00001c80


	//   ....[6]....
        /*0098*/ 	.word	0x00001cb0


	//   ....[7]....
        /*009c*/ 	.word	0x00001cc0


	//   ....[8]....
        /*00a0*/ 	.word	0x00001cf0


	//   ....[9]....
        /*00a4*/ 	.word	0x00001d00


	//   ....[10]....
        /*00a8*/ 	.word	0x00008130


	//   ....[11]....
        /*00ac*/ 	.word	0x000081d0


	//   ....[12]....
        /*00b0*/ 	.word	0x00008230


	//   ....[13]....
        /*00b4*/ 	.word	0x00008290


	//   ....[14]....
        /*00b8*/ 	.word	0x00008300


	//   ....[15]....
        /*00bc*/ 	.word	0x00008360


	//   ....[16]....
        /*00c0*/ 	.word	0x000083d0


	//   ....[17]....
        /*00c4*/ 	.word	0x00008430


	//   ....[18]....
        /*00c8*/ 	.word	0x000084a0


	//   ....[19]....
        /*00cc*/ 	.word	0x00008500


	//----- nvinfo : EIATTR_VRC_CTA_INIT_COUNT
	.align		4
.L_2757:
        /*00d0*/ 	.byte	0x02, 0x4a
	.zero		1
	.zero		1


	//----- nvinfo : EIATTR_EXIT_INSTR_OFFSETS
	.align		4
        /*00d4*/ 	.byte	0x04, 0x1c
        /*00d6*/ 	.short	(.L_2759 - .L_2758)


	//   ....[0]....
.L_2758:
        /*00d8*/ 	.word	0x00008050


	//   ....[1]....
        /*00dc*/ 	.word	0x000080d0


	//----- nvinfo : EIATTR_MAX_THREADS
	.align		4
.L_2759:
        /*00e0*/ 	.byte	0x04, 0x05
        /*00e2*/ 	.short	(.L_2761 - .L_2760)
.L_2760:
        /*00e4*/ 	.word	0x00000080
        /*00e8*/ 	.word	0x00000001
        /*00ec*/ 	.word	0x00000001


	//----- nvinfo : EIATTR_CRS_STACK_SIZE
	.align		4
.L_2761:
        /*00f0*/ 	.byte	0x04, 0x1e
        /*00f2*/ 	.short	(.L_2763 - .L_2762)
.L_2762:
        /*00f4*/ 	.word	0x00000000


	//----- nvinfo : EIATTR_CBANK_PARAM_SIZE
	.align		4
.L_2763:
        /*00f8*/ 	.byte	0x03, 0x19
        /*00fa*/ 	.short	0x0128


	//----- nvinfo : EIATTR_PARAM_CBANK
	.align		4
        /*00fc*/ 	.byte	0x04, 0x0a
        /*00fe*/ 	.short	(.L_2765 - .L_2764)
	.align		4
.L_2764:
        /*0100*/ 	.word	index@(.nv.constant0._ZN10layer_norm13ln_bwd_kernelINS_13Kernel_traitsIf13__nv_bfloat16fS2_fjLj768ELj1ELj4ELj1ELj16ENS_18Kernel_traits_baseILj768EfS2_fS2_fjLj128EEEEELb0ELb1ELb1ELb0EEEvNS_9BwdParamsE)
        /*0104*/ 	.short	0x0380
        /*0106*/ 	.short	0x0128


	//----- nvinfo : EIATTR_SW_WAR
	.align		4
.L_2765:
        /*0108*/ 	.byte	0x04, 0x36
        /*010a*/ 	.short	(.L_2767 - .L_2766)
.L_2766:
        /*010c*/ 	.word	0x00000008
.L_2767:


//--------------------- .nv.info._ZN10layer_norm13ln_bwd_kernelINS_13Kernel_traitsIf13__nv_bfloat16fS2_fjLj768ELj1ELj4ELj1ELj16ENS_18Kernel_traits_baseILj768EfS2_fS2_fjLj128EEEEELb0ELb1ELb1ELb1EEEvNS_9BwdParamsE --------------------------
	.section	.nv.info._ZN10layer_norm13ln_bwd_kernelINS_13Kernel_traitsIf13__nv_bfloat16fS2_fjLj768ELj1ELj4ELj1ELj16ENS_18Kernel_traits_baseILj768EfS2_fS2_fjLj128EEEEELb0ELb1ELb1ELb1EEEvNS_9BwdParamsE,"",@"SHT_CUDA_INFO"
	.sectionflags	@""
	.align	4


	//----- nvinfo : EIATTR_CUDA_API_VERSION
	.align		4
        /*0000*/ 	.byte	0x04, 0x37
        /*0002*/ 	.short	(.L_2769 - .L_2768)
.L_2768:
        /*0004*/ 	.word	0x00000082


	//----- nvinfo : EIATTR_KPARAM_INFO
	.align		4
.L_2769:
        /*0008*/ 	.byte	0x04, 0x17
        /*000a*/ 	.short	(.L_2771 - .L_2770)
.L_2770:
        /*000c*/ 	.word	0x00000000
        /*0010*/ 	.short	0x0000
        /*0012*/ 	.short	0x0000
        /*0014*/ 	.byte	0x00, 0xf0, 0xa1, 0x04


	//----- nvinfo : EIATTR_SPARSE_MMA_MASK
	.align		4
.L_2771:
        /*0018*/ 	.byte	0x03, 0x50
        /*001a*/ 	.short	0x0000


	//----- nvinfo : EIATTR_MAXREG_COUNT
	.align		4
        /*001c*/ 	.byte	0x03, 0x1b
        /*001e*/ 	.short	0x00ff


	//----- nvinfo : EIATTR_NUM_BARRIERS
	.align		4
        /*0020*/ 	.byte	0x02, 0x4c
        /*0022*/ 	.byte	0x01
	.zero		1


	//----- nvinfo : EIATTR_MERCURY_ISA_VERSION
	.align		4
        /*0024*/ 	.byte	0x03, 0x5f
        /*0026*/ 	.short	0x0101


	//----- nvinfo : EIATTR_COOP_GROUP_MASK_REGIDS
	.align		4
        /*0028*/ 	.byte	0x04, 0x29
        /*002a*/ 	.short	(.L_2773 - .L_2772)


	//   ....[0]....
.L_2772:
        /*002c*/ 	.word	0xffffffff


	//   ....[1]....
        /*0030*/ 	.word	0xffffffff


	//   ....[2]....
        /*0034*/ 	.word	0xffffffff


	//   ....[3]....
        /*0038*/ 	.word	0xffffffff


	//   ....[4]....
        /*003c*/ 	.word	0xffffffff


	//   ....[5]....
        /*0040*/ 	.word	0xffffffff


	//   ....[6]....
        /*0044*/ 	.word	0xffffffff


	//   ....[7]....
        /*0048*/ 	.word	0xffffffff


	//   ....[8]....
        /*004c*/ 	.word	0xffffffff


	//   ....[9]....
        /*0050*/ 	.word	0xffffffff


	//   ....[10]....
        /*0054*/ 	.word	0x050000df


	//   ....[11]....
        /*0058*/ 	.word	0x050000df


	//   ....[12]....
        /*005c*/ 	.word	0x050000df


	//   ....[13]....
        /*0060*/ 	.word	0x050000df


	//   ....[14]....
        /*0064*/ 	.word	0x050000df


	//   ....[15]....
        /*0068*/ 	.word	0x050000df


	//   ....[16]....
        /*006c*/ 	.word	0x050000df


	//   ....[17]....
        /*0070*/ 	.word	0x050000df


	//   ....[18]....
        /*0074*/ 	.word	0x050000df


	//   ....[19]....
        /*0078*/ 	.word	0x050000df


	//----- nvinfo : EIATTR_COOP_GROUP_INSTR_OFFSETS
	.align		4
.L_2773:
        /*007c*/ 	.byte	0x04, 0x28
        /*007e*/ 	.short	(.L_2775 - .L_2774)


	//   ....[0]....
.L_2774:
        /*0080*/ 	.word	0x00001740


	//   ....[1]....
        /*0084*/ 	.word	0x00001750


	//   ....[2]....
        /*0088*/ 	.word	0x00001780


	//   ....[3]....
        /*008c*/ 	.word	0x00001790


	//   ....[4]....
        /*0090*/ 	.word	0x000017c0


	//   ....[5]....
        /*0094*/ 	.word	0x000017d0


	//   ....[6]....
        /*0098*/ 	.word	0x00001800


	//   ....[7]....
        /*009c*/ 	.word	0x00001810


	//   ....[8]....
        /*00a0*/ 	.word	0x00001840


	//   ....[9]....
        /*00a4*/ 	.word	0x00001850


	//   ....[10]....
        /*00a8*/ 	.word	0x00007570


	//   ....[11]....
        /*00ac*/ 	.word	0x00007600


	//   ....[12]....
        /*00b0*/ 	.word	0x00007670


	//   ....[13]....
        /*00b4*/ 	.word	0x000076d0


	//   ....[14]....
        /*00b8*/ 	.word	0x00007740


	//   ....[15]....
        /*00bc*/ 	.word	0x000077a0


	//   ....[16]....
        /*00c0*/ 	.word	0x00007810


	//   ....[17]....
        /*00c4*/ 	.word	0x00007870


	//   ....[18]....
        /*00c8*/ 	.word	0x000078e0


	//   ....[19]....
        /*00cc*/ 	.word	0x00007940


	//----- nvinfo : EIATTR_VRC_CTA_INIT_COUNT
	.align		4
.L_2775:
        /*00d0*/ 	.byte	0x02, 0x4a
	.zero		1
	.zero		1


	//----- nvinfo : EIATTR_EXIT_INSTR_OFFSETS
	.align		4
        /*00d4*/ 	.byte	0x04, 0x1c
        /*00d6*/ 	.short	(.L_2777 - .L_2776)


	//   ....[0]....
.L_2776:
        /*00d8*/ 	.word	0x00007500


	//----- nvinfo : EIATTR_MAX_THREADS
	.align		4
.L_2777:
        /*00dc*/ 	.byte	0x04, 0x05
        /*00de*/ 	.short	(.L_2779 - .L_2778)
.L_2778:
        /*00e0*/ 	.word	0x00000080
        /*00e4*/ 	.word	0x00000001
        /*00e8*/ 	.word	0x00000001


	//----- nvinfo : EIATTR_CRS_STACK_SIZE
	.align		4
.L_2779:
        /*00ec*/ 	.byte	0x04, 0x1e
        /*00ee*/ 	.short	(.L_2781 - .L_2780)
.L_2780:
        /*00f0*/ 	.word	0x00000000


	//----- nvinfo : EIATTR_CBANK_PARAM_SIZE
	.align		4
.L_2781:
        /*00f4*/ 	.byte	0x03, 0x19
        /*00f6*/ 	.short	0x0128


	//----- nvinfo : EIATTR_PARAM_CBANK
	.align		4
        /*00f8*/ 	.byte	0x04, 0x0a
        /*00fa*/ 	.short	(.L_2783 - .L_2782)
	.align		4
.L_2782:
        /*00fc*/ 	.word	index@(.nv.constant0._ZN10layer_norm13ln_bwd_kernelINS_13Kernel_traitsIf13__nv_bfloat16fS2_fjLj768ELj1ELj4ELj1ELj16ENS_18Kernel_traits_baseILj768EfS2_fS2_fjLj128EEEEELb0ELb1ELb1ELb1EEEvNS_9BwdParamsE)
        /*0100*/ 	.short	0x0380
        /*0102*/ 	.short	0x0128


	//----- nvinfo : EIATTR_SW_WAR
	.align		4
.L_2783:
        /*0104*/ 	.byte	0x04, 0x36
        /*0106*/ 	.short	(.L_2785 - .L_2784)
.L_2784:
        /*0108*/ 	.word	0x00000008
.L_2785:


//--------------------- .nv.info._ZN10layer_norm13ln_bwd_kernelINS_13Kernel_traitsIf13__nv_bfloat16fS2_fjLj768ELj1ELj4ELj1ELj16ENS_18Kernel_traits_baseILj768EfS2_fS2_fjLj128EEEEELb1ELb0ELb0ELb0EEEvNS_9BwdParamsE --------------------------
	.section	.nv.info._ZN10layer_norm13ln_bwd_kernelINS_13Kernel_traitsIf13__nv_bfloat16fS2_fjLj768ELj1ELj4ELj1ELj16ENS_18Kernel_traits_baseILj768EfS2_fS2_fjLj128EEEEELb1ELb0ELb0ELb0EEEvNS_9BwdParamsE,"",@"SHT_CUDA_INFO"
	.sectionflags	@""
	.align	4


	//----- nvinfo : EIATTR_CUDA_API_VERSION
	.align		4
        /*0000*/ 	.byte	0x04, 0x37
        /*0002*/ 	.short	(.L_2787 - .L_2786)
.L_2786:
        /*0004*/ 	.word	0x00000082


	//----- nvinfo : EIATTR_KPARAM_INFO
	.align		4
.L_2787:
        /*0008*/ 	.byte	0x04, 0x17
        /*000a*/ 	.short	(.L_2789 - .L_2788)
.L_2788:
        /*000c*/ 	.word	0x00000000
        /*0010*/ 	.short	0x0000
        /*0012*/ 	.short	0x0000
        /*0014*/ 	.byte	0x00, 0xf0, 0xa1, 0x04


	//----- nvinfo : EIATTR_SPARSE_MMA_MASK
	.align		4
.L_2789:
        /*0018*/ 	.byte	0x03, 0x50
        /*001a*/ 	.short	0x0000


	//----- nvinfo : EIATTR_MAXREG_COUNT
	.align		4
        /*001c*/ 	.byte	0x03, 0x1b
        /*001e*/ 	.short	0x00ff


	//----- nvinfo : EIATTR_NUM_BARRIERS
	.align		4
        /*0020*/ 	.byte	0x02, 0x4c
        /*0022*/ 	.byte	0x01
	.zero		1


	//----- nvinfo : EIATTR_MERCURY_ISA_VERSION
	.align		4
        /*0024*/ 	.byte	0x03, 0x5f
        /*0026*/ 	.short	0x0101


	//----- nvinfo : EIATTR_COOP_GROUP_MASK_REGIDS
	.align		4
        /*0028*/ 	.byte	0x04, 0x29
        /*002a*/ 	.short	(.L_2791 - .L_2790)


	//   ....[0]....
.L_2790:
        /*002c*/ 	.word	0xffffffff


	//   ....[1]....
        /*0030*/ 	.word	0xffffffff


	//   ....[2]....
        /*0034*/ 	.word	0xffffffff


	//   ....[3]....
        /*0038*/ 	.word	0xffffffff


	//   ....[4]....
        /*003c*/ 	.word	0xffffffff


	//   ....[5]....
        /*0040*/ 	.word	0xffffffff


	//   ....[6]....
        /*0044*/ 	.word	0xffffffff


	//   ....[7]....
        /*0048*/ 	.word	0xffffffff


	//   ....[8]....
        /*004c*/ 	.word	0xffffffff


	//   ....[9]....
        /*0050*/ 	.word	0xffffffff


	//   ....[10]....
        /*0054*/ 	.word	0x05000074


	//   ....[11]....
        /*0058*/ 	.word	0x05000074


	//   ....[12]....
        /*005c*/ 	.word	0x05000074


	//   ....[13]....
        /*0060*/ 	.word	0x05000074


	//   ....[14]....
        /*0064*/ 	.word	0x05000074


	//   ....[15]....
        /*0068*/ 	.word	0x05000074


	//   ....[16]....
        /*006c*/ 	.word	0x05000074


	//   ....[17]....
        /*0070*/ 	.word	0x05000074


	//   ....[18]....
        /*0074*/ 	.word	0x05000074


	//   ....[19]....
        /*0078*/ 	.word	0x05000074


	//----- nvinfo : EIATTR_COOP_GROUP_INSTR_OFFSETS
	.align		4
.L_2791:
        /*007c*/ 	.byte	0x04, 0x28
        /*007e*/ 	.short	(.L_2793 - .L_2792)


	//   ....[0]....
.L_2792:
        /*0080*/ 	.word	0x00001800


	//   ....[1]....
        /*0084*/ 	.word	0x00001810


	//   ....[2]....
        /*0088*/ 	.word	0x00001840


	//   ....[3]....
        /*008c*/ 	.word	0x00001850


	//   ....[4]....
        /*0090*/ 	.word	0x00001880


	//   ....[5]....
        /*0094*/ 	.word	0x00001890


	//   ....[6]....
        /*0098*/ 	.word	0x000018c0


	//   ....[7]....
        /*009c*/ 	.word	0x000018d0


	//   ....[8]....
        /*00a0*/ 	.word	0x00001900


	//   ....[9]....
        /*00a4*/ 	.word	0x00001910


	//   ....[10]....
        /*00a8*/ 	.word	0x00005a40


	//   ....[11]....
        /*00ac*/ 	.word	0x00005ad0


	//   ....[12]....
        /*00b0*/ 	.word	0x00005b40


	//   ....[13]....
        /*00b4*/ 	.word	0x00005ba0


	//   ....[14]....
        /*00b8*/ 	.word	0x00005c10


	//   ....[15]....
        /*00bc*/ 	.word	0x00005c70


	//   ....[16]....
        /*00c0*/ 	.word	0x00005ce0


	//   ....[17]....
        /*00c4*/ 	.word	0x00005d40


	//   ....[18]....
        /*00c8*/ 	.word	0x00005db0


	//   ....[19]....
        /*00cc*/ 	.word	0x00005e10


	//----- nvinfo : EIATTR_VRC_CTA_INIT_COUNT
	.align		4
.L_2793:
        /*00d0*/ 	.byte	0x02, 0x4a
	.zero		1
	.zero		1


	//----- nvinfo : EIATTR_EXIT_INSTR_OFFSETS
	.align		4
        /*00d4*/ 	.byte	0x04, 0x1c
        /*00d6*/ 	.short	(.L_2795 - .L_2794)


	//   ....[0]....
.L_2794:
        /*00d8*/ 	.word	0x000059a0


	//   ....[1]....
        /*00dc*/ 	.word	0x000059d0


	//----- nvinfo : EIATTR_MAX_THREADS
	.align		4
.L_2795:
        /*00e0*/ 	.byte	0x04, 0x05
        /*00e2*/ 	.short	(.L_2797 - .L_2796)
.L_2796:
        /*00e4*/ 	.word	0x00000080
        /*00e8*/ 	.word	0x00000001
        /*00ec*/ 	.word	0x00000001


	//----- nvinfo : EIATTR_CRS_STACK_SIZE
	.align		4
.L_2797:
        /*00f0*/ 	.byte	0x04, 0x1e
        /*00f2*/ 	.short	(.L_2799 - .L_2798)
.L_2798:
        /*00f4*/ 	.word	0x00000000


	//----- nvinfo : EIATTR_CBANK_PARAM_SIZE
	.align		4
.L_2799:
        /*00f8*/ 	.byte	0x03, 0x19
        /*00fa*/ 	.short	0x0128


	//----- nvinfo : EIATTR_PARAM_CBANK
	.align		4
        /*00fc*/ 	.byte	0x04, 0x0a
        /*00fe*/ 	.short	(.L_2801 - .L_2800)
	.align		4
.L_2800:
        /*0100*/ 	.word	index@(.nv.constant0._ZN10layer_norm13ln_bwd_kernelINS_13Kernel_traitsIf13__nv_bfloat16fS2_fjLj768ELj1ELj4ELj1ELj16ENS_18Kernel_traits_baseILj768EfS2_fS2_fjLj128EEEEELb1ELb0ELb0ELb0EEEvNS_9BwdParamsE)
        /*0104*/ 	.short	0x0380
        /*0106*/ 	.short	0x0128


	//----- nvinfo : EIATTR_SW_WAR
	.align		4
.L_2801:
        /*0108*/ 	.byte	0x04, 0x36
        /*010a*/ 	.short	(.L_2803 - .L_2802)
.L_2802:
        /*010c*/ 	.word	0x00000008
.L_2803:


//--------------------- .nv.info._ZN10layer_norm13ln_bwd_kernelINS_13Kernel_traitsIf13__nv_bfloat16fS2_fjLj768ELj1ELj4ELj1ELj16ENS_18Kernel_traits_baseILj768EfS2_fS2_fjLj128EEEEELb1ELb0ELb0ELb1EEEvNS_9BwdParamsE --------------------------
	.section	.nv.info._ZN10layer_norm13ln_bwd_kernelINS_13Kernel_traitsIf13__nv_bfloat16fS2_fjLj768ELj1ELj4ELj1ELj16ENS_18Kernel_traits_baseILj768EfS2_fS2_fjLj128EEEEELb1ELb0ELb0ELb1EEEvNS_9BwdParamsE,"",@"SHT_CUDA_INFO"
	.sectionflags	@""
	.align	4


	//----- nvinfo : EIATTR_CUDA_API_VERSION
	.align		4
        /*0000*/ 	.byte	0x04, 0x37
        /*0002*/ 	.short	(.L_2805 - .L_2804)
.L_2804:
        /*0004*/ 	.word	0x00000082


	//----- nvinfo : EIATTR_KPARAM_INFO
	.align		4
.L_2805:
        /*0008*/ 	.byte	0x04, 0x17
        /*000a*/ 	.short	(.L_2807 - .L_2806)
.L_2806:
        /*000c*/ 	.word	0x00000000
        /*0010*/ 	.short	0x0000
        /*0012*/ 	.short	0x0000
        /*0014*/ 	.byte	0x00, 0xf0, 0xa1, 0x04


	//----- nvinfo : EIATTR_SPARSE_MMA_MASK
	.align		4
.L_2807:
        /*0018*/ 	.byte	0x03, 0x50
        /*001a*/ 	.short	0x0000


	//----- nvinfo : EIATTR_MAXREG_COUNT
	.align		4
        /*001c*/ 	.byte	0x03, 0x1b
        /*001e*/ 	.short	0x00ff


	//----- nvinfo : EIATTR_NUM_BARRIERS
	.align		4
        /*0020*/ 	.byte	0x02, 0x4c
        /*0022*/ 	.byte	0x01
	.zero		1


	//----- nvinfo : EIATTR_MERCURY_ISA_VERSION
	.align		4
        /*0024*/ 	.byte	0x03, 0x5f
        /*0026*/ 	.short	0x0101


	//----- nvinfo : EIATTR_COOP_GROUP_MASK_REGIDS
	.align		4
        /*0028*/ 	.byte	0x04, 0x29
        /*002a*/ 	.short	(.L_2809 - .L_2808)


	//   ....[0]....
.L_2808:
        /*002c*/ 	.word	0xffffffff


	//   ....[1]....
        /*0030*/ 	.word	0xffffffff


	//   ....[2]....
        /*0034*/ 	.word	0xffffffff


	//   ....[3]....
        /*0038*/ 	.word	0xffffffff


	//   ....[4]....
        /*003c*/ 	.word	0xffffffff


	//   ....[5]....
        /*0040*/ 	.word	0xffffffff


	//   ....[6]....
        /*0044*/ 	.word	0xffffffff


	//   ....[7]....
        /*0048*/ 	.word	0xffffffff


	//   ....[8]....
        /*004c*/ 	.word	0xffffffff


	//   ....[9]....
        /*0050*/ 	.word	0xffffffff


	//   ....[10]....
        /*0054*/ 	.word	0x050000ae


	//   ....[11]....
        /*0058*/ 	.word	0x050000ae


	//   ....[12]....
        /*005c*/ 	.word	0x050000ae


	//   ....[13]....
        /*0060*/ 	.word	0x050000ae


	//   ....[14]....
        /*0064*/ 	.word	0x050000ae


	//   ....[15]....
        /*0068*/ 	.word	0x050000ae


	//   ....[16]....
        /*006c*/ 	.word	0x050000ae


	//   ....[17]....
        /*0070*/ 	.word	0x050000ae


	//   ....[18]....
        /*0074*/ 	.word	0x050000ae


	//   ....[19]....
        /*0078*/ 	.word	0x050000ae


	//----- nvinfo : EIATTR_COOP_GROUP_INSTR_OFFSETS
	.align		4
.L_2809:
        /*007c*/ 	.byte	0x04, 0x28
        /*007e*/ 	.short	(.L_2811 - .L_2810)


	//   ....[0]....
.L_2810:
        /*0080*/ 	.word	0x00001570


	//   ....[1]....
        /*0084*/ 	.word	0x00001580


	//   ....[2]....
        /*0088*/ 	.word	0x000015b0


	//   ....[3]....
        /*008c*/ 	.word	0x000015c0


	//   ....[4]....
        /*0090*/ 	.word	0x00001600


	//   ....[5]....
        /*0094*/ 	.word	0x00001610


	//   ....[6]....
        /*0098*/ 	.word	0x00001660


	//   ....[7]....
        /*009c*/ 	.word	0x00001690


	//   ....[8]....
        /*00a0*/ 	.word	0x000016c0


	//   ....[9]....
        /*00a4*/ 	.word	0x000016e0


	//   ....[10]....
        /*00a8*/ 	.word	0x00005290


	//   ....[11]....
        /*00ac*/ 	.word	0x00005320


	//   ....[12]....
        /*00b0*/ 	.word	0x00005390


	//   ....[13]....
        /*00b4*/ 	.word	0x000053f0


	//   ....[14]....
        /*00b8*/ 	.word	0x00005470


	//   ....[15]....
        /*00bc*/ 	.word	0x000054d0


	//   ....[16]....
        /*00c0*/ 	.word	0x00005560


	//   ....[17]....
        /*00c4*/ 	.word	0x000055e0


	//   ....[18]....
        /*00c8*/ 	.word	0x00005650


	//   ....[19]....
        /*00cc*/ 	.word	0x000056c0


	//----- nvinfo : EIATTR_VRC_CTA_INIT_COUNT
	.align		4
.L_2811:
        /*00d0*/ 	.byte	0x02, 0x4a
	.zero		1
	.zero		1


	//----- nvinfo : EIATTR_EXIT_INSTR_OFFSETS
	.align		4
        /*00d4*/ 	.byte	0x04, 0x1c
        /*00d6*/ 	.short	(.L_2813 - .L_2812)


	//   ....[0]....
.L_2812:
        /*00d8*/ 	.word	0x00005220


	//----- nvinfo : EIATTR_MAX_THREADS
	.align		4
.L_2813:
        /*00dc*/ 	.byte	0x04, 0x05
        /*00de*/ 	.short	(.L_2815 - .L_2814)
.L_2814:
        /*00e0*/ 	.word	0x00000080
        /*00e4*/ 	.word	0x00000001
        /*00e8*/ 	.word	0x00000001


	//----- nvinfo : EIATTR_CRS_STACK_SIZE
	.align		4
.L_2815:
        /*00ec*/ 	.byte	0x04, 0x1e
        /*00ee*/ 	.short	(.L_2817 - .L_2816)
.L_2816:
        /*00f0*/ 	.word	0x00000000


	//----- nvinfo : EIATTR_CBANK_PARAM_SIZE
	.align		4
.L_2817:
        /*00f4*/ 	.byte	0x03, 0x19
        /*00f6*/ 	.short	0x0128


	//----- nvinfo : EIATTR_PARAM_CBANK
	.align		4
        /*00f8*/ 	.byte	0x04, 0x0a
        /*00fa*/ 	.short	(.L_2819 - .L_2818)
	.align		4
.L_2818:
        /*00fc*/ 	.word	index@(.nv.constant0._ZN10layer_norm13ln_bwd_kernelINS_13Kernel_traitsIf13__nv_bfloat16fS2_fjLj768ELj1ELj4ELj1ELj16ENS_18Kernel_traits_baseILj768EfS2_fS2_fjLj128EEEEELb1ELb0ELb0ELb1EEEvNS_9BwdParamsE)
        /*0100*/ 	.short	0x0380
        /*0102*/ 	.short	0x0128


	//----- nvinfo : EIATTR_SW_WAR
	.align		4
.L_2819:
        /*0104*/ 	.byte	0x04, 0x36
        /*0106*/ 	.short	(.L_2821 - .L_2820)
.L_2820:
        /*0108*/ 	.word	0x00000008
.L_2821:


//--------------------- .nv.info._ZN10layer_norm22ln_bwd_finalize_kernelINS_22Kernel_traits_finalizeILj768Ef13__nv_bfloat16fS2_fjLb0ELj1024ELj4ENS_18Kernel_traits_baseILj768EfS2_fS2_fjLj1024EEEEELb0ELb0EEEvNS_9BwdParamsE --------------------------
	.section	.nv.info._ZN10layer_norm22ln_bwd_finalize_kernelINS_22Kernel_traits_finalizeILj768Ef13__nv_bfloat16fS2_fjLb0ELj1024ELj4ENS_18Kernel_traits_baseILj768EfS2_fS2_fjLj1024EEEEELb0ELb0EEEvNS_9BwdParamsE,"",@"SHT_CUDA_INFO"
	.sectionflags	@""
	.align	4


	//----- nvinfo : EIATTR_CUDA_API_VERSION
	.align		4
        /*0000*/ 	.byte	0x04, 0x37
        /*0002*/ 	.short	(.L_2823 - .L_2822)
.L_2822:
        /*0004*/ 	.word	0x00000082


	//----- nvinfo : EIATTR_KPARAM_INFO
	.align		4
.L_2823:
        /*0008*/ 	.byte	0x04, 0x17
        /*000a*/ 	.short	(.L_2825 - .L_2824)
.L_2824:
        /*000c*/ 	.word	0x00000000
        /*0010*/ 	.short	0x0000
        /*0012*/ 	.short	0x0000
        /*0014*/ 	.byte	0x00, 0xf0, 0xa1, 0x04


	//----- nvinfo : EIATTR_SPARSE_MMA_MASK
	.align		4
.L_2825:
        /*0018*/ 	.byte	0x03, 0x50
        /*001a*/ 	.short	0x0000


	//----- nvinfo : EIATTR_MAXREG_COUNT
	.align		4
        /*001c*/ 	.byte	0x03, 0x1b
        /*001e*/ 	.short	0x0040


	//----- nvinfo : EIATTR_NUM_BARRIERS
	.align		4
        /*0020*/ 	.byte	0x02, 0x4c
        /*0022*/ 	.byte	0x01
	.zero		1


	//----- nvinfo : EIATTR_MERCURY_ISA_VERSION
	.align		4
        /*0024*/ 	.byte	0x03, 0x5f
        /*0026*/ 	.short	0x0101


	//----- nvinfo : EIATTR_COOP_GROUP_MASK_REGIDS
	.align		4
        /*0028*/ 	.byte	0x04, 0x29
        /*002a*/ 	.short	(.L_2827 - .L_2826)


	//   ....[0]....
.L_2826:
        /*002c*/ 	.word	0xffffffff


	//   ....[1]....
        /*0030*/ 	.word	0xffffffff


	//   ....[2]....
        /*0034*/ 	.word	0xffffffff


	//   ....[3]....
        /*0038*/ 	.word	0xffffffff


	//   ....[4]....
        /*003c*/ 	.word	0xffffffff


	//   ....[5]....
        /*0040*/ 	.word	0xffffffff


	//   ....[6]....
        /*0044*/ 	.word	0xffffffff


	//   ....[7]....
        /*0048*/ 	.word	0xffffffff


	//   ....[8]....
        /*004c*/ 	.word	0xffffffff


	//   ....[9]....
        /*0050*/ 	.word	0xffffffff


	//----- nvinfo : EIATTR_COOP_GROUP_INSTR_OFFSETS
	.align		4
.L_2827:
        /*0054*/ 	.byte	0x04, 0x28
        /*0056*/ 	.short	(.L_2829 - .L_2828)


	//   ....[0]....
.L_2828:
        /*0058*/ 	.word	0x000015e0


	//   ....[1]....
        /*005c*/ 	.word	0x000015f0


	//   ....[2]....
        /*0060*/ 	.word	0x00001620


	//   ....[3]....
        /*0064*/ 	.word	0x00001630


	//   ....[4]....
        /*0068*/ 	.word	0x00001660


	//   ....[5]....
        /*006c*/ 	.word	0x00001670


	//   ....[6]....
        /*0070*/ 	.word	0x000016b0


	//   ....[7]....
        /*0074*/ 	.word	0x000016e0


	//   ....[8]....
        /*0078*/ 	.word	0x00001710


	//   ....[9]....
        /*007c*/ 	.word	0x00001720


	//----- nvinfo : EIATTR_VRC_CTA_INIT_COUNT
	.align		4
.L_2829:
        /*0080*/ 	.byte	0x02, 0x4a
	.zero		1
	.zero		1


	//----- nvinfo : EIATTR_EXIT_INSTR_OFFSETS
	.align		4
        /*0084*/ 	.byte	0x04, 0x1c
        /*0086*/ 	.short	(.L_2831 - .L_2830)


	//   ....[0]....
.L_2830:
        /*0088*/ 	.word	0x00000060


	//   ....[1]....
        /*008c*/ 	.word	0x00001780


	//   ....[2]....
        /*0090*/ 	.word	0x000017b0


	//   ....[3]....
        /*0094*/ 	.word	0x00001850


	//----- nvinfo : EIATTR_MAX_THREADS
	.align		4
.L_2831:
        /*0098*/ 	.byte	0x04, 0x05
        /*009a*/ 	.short	(.L_2833 - .L_2832)
.L_2832:
        /*009c*/ 	.word	0x00000400
        /*00a0*/ 	.word	0x00000001
        /*00a4*/ 	.word	0x00000001


	//----- nvinfo : EIATTR_CRS_STACK_SIZE
	.align		4
.L_2833:
        /*00a8*/ 	.byte	0x04, 0x1e
        /*00aa*/ 	.short	(.L_2835 - .L_2834)
.L_2834:
        /*00ac*/ 	.word	0x00000000


	//----- nvinfo : EIATTR_CBANK_PARAM_SIZE
	.align		4
.L_2835:
        /*00b0*/ 	.byte	0x03, 0x19
        /*00b2*/ 	.short	0x0128


	//----- nvinfo : EIATTR_PARAM_CBANK
	.align		4
        /*00b4*/ 	.byte	0x04, 0x0a
        /*00b6*/ 	.short	(.L_2837 - .L_2836)
	.align		4
.L_2836:
        /*00b8*/ 	.word	index@(.nv.constant0._ZN10layer_norm22ln_bwd_finalize_kernelINS_22Kernel_traits_finalizeILj768Ef13__nv_bfloat16fS2_fjLb0ELj1024ELj4ENS_18Kernel_traits_baseILj768EfS2_fS2_fjLj1024EEEEELb0ELb0EEEvNS_9BwdParamsE)
        /*00bc*/ 	.short	0x0380
        /*00be*/ 	.short	0x0128


	//----- nvinfo : EIATTR_SW_WAR
	.align		4
.L_2837:
        /*00c0*/ 	.byte	0x04, 0x36
        /*00c2*/ 	.short	(.L_2839 - .L_2838)
.L_2838:
        /*00c4*/ 	.word	0x00000008
.L_2839:


//--------------------- .nv.info._ZN10layer_norm13ln_bwd_kernelINS_13Kernel_traitsIf13__nv_bfloat16fS2_fjLj768ELj1ELj4ELj1ELj16ENS_18Kernel_traits_baseILj768EfS2_fS2_fjLj128EEEEELb1ELb0ELb1ELb0EEEvNS_9BwdParamsE --------------------------
	.section	.nv.info._ZN10layer_norm13ln_bwd_kernelINS_13Kernel_traitsIf13__nv_bfloat16fS2_fjLj768ELj1ELj4ELj1ELj16ENS_18Kernel_traits_baseILj768EfS2_fS2_fjLj128EEEEELb1ELb0ELb1ELb0EEEvNS_9BwdParamsE,"",@"SHT_CUDA_INFO"
	.sectionflags	@""
	.align	4


	//----- nvinfo : EIATTR_CUDA_API_VERSION
	.align		4
        /*0000*/ 	.byte	0x04, 0x37
        /*0002*/ 	.short	(.L_2841 - .L_2840)
.L_2840:
        /*0004*/ 	.word	0x00000082


	//----- nvinfo : EIATTR_KPARAM_INFO
	.align		4
.L_2841:
        /*0008*/ 	.byte	0x04, 0x17
        /*000a*/ 	.short	(.L_2843 - .L_2842)
.L_2842:
        /*000c*/ 	.word	0x00000000
        /*0010*/ 	.short	0x0000
        /*0012*/ 	.short	0x0000
        /*0014*/ 	.byte	0x00, 0xf0, 0xa1, 0x04


	//----- nvinfo : EIATTR_SPARSE_MMA_MASK
	.align		4
.L_2843:
        /*0018*/ 	.byte	0x03, 0x50
        /*001a*/ 	.short	0x0000


	//----- nvinfo : EIATTR_MAXREG_COUNT
	.align		4
        /*001c*/ 	.byte	0x03, 0x1b
        /*001e*/ 	.short	0x00ff


	//----- nvinfo : EIATTR_NUM_BARRIERS
	.align		4
        /*0020*/ 	.byte	0x02, 0x4c
        /*0022*/ 	.byte	0x01
	.zero		1


	//----- nvinfo : EIATTR_MERCURY_ISA_VERSION
	.align		4
        /*0024*/ 	.byte	0x03, 0x5f
        /*0026*/ 	.short	0x0101


	//----- nvinfo : EIATTR_COOP_GROUP_MASK_REGIDS
	.align		4
        /*0028*/ 	.byte	0x04, 0x29
        /*002a*/ 	.short	(.L_2845 - .L_2844)


	//   ....[0]....
.L_2844:
        /*002c*/ 	.word	0xffffffff


	//   ....[1]....
        /*0030*/ 	.word	0xffffffff


	//   ....[2]....
        /*0034*/ 	.word	0xffffffff


	//   ....[3]....
        /*0038*/ 	.word	0xffffffff


	//   ....[4]....
        /*003c*/ 	.word	0xffffffff


	//   ....[5]....
        /*0040*/ 	.word	0xffffffff


	//   ....[6]....
        /*0044*/ 	.word	0xffffffff


	//   ....[7]....
        /*0048*/ 	.word	0xffffffff


	//   ....[8]....
        /*004c*/ 	.word	0xffffffff


	//   ....[9]....
        /*0050*/ 	.word	0xffffffff


	//   ....[10]....
        /*0054*/ 	.word	0x05000078


	//   ....[11]....
        /*0058*/ 	.word	0x05000078


	//   ....[12]....
        /*005c*/ 	.word	0x05000078


	//   ....[13]....
        /*0060*/ 	.word	0x05000078


	//   ....[14]....
        /*0064*/ 	.word	0x05000078


	//   ....[15]....
        /*0068*/ 	.word	0x05000078


	//   ....[16]....
        /*006c*/ 	.word	0x05000078


	//   ....[17]....
        /*0070*/ 	.word	0x05000078


	//   ....[18]....
        /*0074*/ 	.word	0x05000078


	//   ....[19]....
        /*0078*/ 	.word	0x05000078


	//----- nvinfo : EIATTR_COOP_GROUP_INSTR_OFFSETS
	.align		4
.L_2845:
        /*007c*/ 	.byte	0x04, 0x28
        /*007e*/ 	.short	(.L_2847 - .L_2846)


	//   ....[0]....
.L_2846:
        /*0080*/ 	.word	0x00001cf0


	//   ....[1]....
        /*0084*/ 	.word	0x00001d00


	//   ....[2]....
        /*0088*/ 	.word	0x00001d30


	//   ....[3]....
        /*008c*/ 	.word	0x00001d40


	//   ....[4]....
        /*0090*/ 	.word	0x00001d70


	//   ....[5]....
        /*0094*/ 	.word	0x00001d80


	//   ....[6]....
        /*0098*/ 	.word	0x00001db0


	//   ....[7]....
        /*009c*/ 	.word	0x00001dc0


	//   ....[8]....
        /*00a0*/ 	.word	0x00001df0


	//   ....[9]....
        /*00a4*/ 	.word	0x00001e00


	//   ....[10]....
        /*00a8*/ 	.word	0x000081b0


	//   ....[11]....
        /*00ac*/ 	.word	0x00008250


	//   ....[12]....
        /*00b0*/ 	.word	0x000082b0


	//   ....[13]....
        /*00b4*/ 	.word	0x00008310


	//   ....[14]....
        /*00b8*/ 	.word	0x00008380


	//   ....[15]....
        /*00bc*/ 	.word	0x000083e0


	//   ....[16]....
        /*00c0*/ 	.word	0x00008450


	//   ....[17]....
        /*00c4*/ 	.word	0x000084b0


	//   ....[18]....
        /*00c8*/ 	.word	0x00008520


	//   ....[19]....
        /*00cc*/ 	.word	0x00008580


	//----- nvinfo : EIATTR_VRC_CTA_INIT_COUNT
	.align		4
.L_2847:
        /*00d0*/ 	.byte	0x02, 0x4a
	.zero		1
	.zero		1


	//----- nvinfo : EIATTR_EXIT_INSTR_OFFSETS
	.align		4
        /*00d4*/ 	.byte	0x04, 0x1c
        /*00d6*/ 	.short	(.L_2849 - .L_2848)


	//   ....[0]....
.L_2848:
        /*00d8*/ 	.word	0x00008110


	//   ....[1]....
        /*00dc*/ 	.word	0x00008140


	//----- nvinfo : EIATTR_MAX_THREADS
	.align		4
.L_2849:
        /*00e0*/ 	.byte	0x04, 0x05
        /*00e2*/ 	.short	(.L_2851 - .L_2850)
.L_2850:
        /*00e4*/ 	.word	0x00000080
        /*00e8*/ 	.word	0x00000001
        /*00ec*/ 	.word	0x00000001


	//----- nvinfo : EIATTR_CRS_STACK_SIZE
	.align		4
.L_2851:
        /*00f0*/ 	.byte	0x04, 0x1e
        /*00f2*/ 	.short	(.L_2853 - .L_2852)
.L_2852:
        /*00f4*/ 	.word	0x00000000


	//----- nvinfo : EIATTR_CBANK_PARAM_SIZE
	.align		4
.L_2853:
        /*00f8*/ 	.byte	0x03, 0x19
        /*00fa*/ 	.short	0x0128


	//----- nvinfo : EIATTR_PARAM_CBANK
	.align		4
        /*00fc*/ 	.byte	0x04, 0x0a
        /*00fe*/ 	.short	(.L_2855 - .L_2854)
	.align		4
.L_2854:
        /*0100*/ 	.word	index@(.nv.constant0._ZN10layer_norm13ln_bwd_kernelINS_13Kernel_traitsIf13__nv_bfloat16fS2_fjLj768ELj1ELj4ELj1ELj16ENS_18Kernel_traits_baseILj768EfS2_fS2_fjLj128EEEEELb1ELb0ELb1ELb0EEEvNS_9BwdParamsE)
        /*0104*/ 	.short	0x0380
        /*0106*/ 	.short	0x0128


	//----- nvinfo : EIATTR_SW_WAR
	.align		4
.L_2855:
        /*0108*/ 	.byte	0x04, 0x36
        /*010a*/ 	.short	(.L_2857 - .L_2856)
.L_2856:
        /*010c*/ 	.word	0x00000008
.L_2857:


//--------------------- .nv.info._ZN10layer_norm22ln_bwd_finalize_kernelINS_22Kernel_traits_finalizeILj768Ef13__nv_bfloat16fS2_fjLb0ELj1024ELj4ENS_18Kernel_traits_baseILj768EfS2_fS2_fjLj1024EEEEELb0ELb1EEEvNS_9BwdParamsE --------------------------
	.section	.nv.info._ZN10layer_norm22ln_bwd_finalize_kernelINS_22Kernel_traits_finalizeILj768Ef13__nv_bfloat16fS2_fjLb0ELj1024ELj4ENS_18Kernel_traits_baseILj768EfS2_fS2_fjLj1024EEEEELb0ELb1EEEvNS_9BwdParamsE,"",@"SHT_CUDA_INFO"
	.sectionflags	@""
	.align	4


	//----- nvinfo : EIATTR_CUDA_API_VERSION
	.align		4
        /*0000*/ 	.byte	0x04, 0x37
        /*0002*/ 	.short	(.L_2859 - .L_2858)
.L_2858:
        /*0004*/ 	.word	0x00000082


	//----- nvinfo : EIATTR_KPARAM_INFO
	.align		4
.L_2859:
        /*0008*/ 	.byte	0x04, 0x17
        /*000a*/ 	.short	(.L_2861 - .L_2860)
.L_2860:
        /*000c*/ 	.word	0x00000000
        /*0010*/ 	.short	0x0000
        /*0012*/ 	.short	0x0000
        /*0014*/ 	.byte	0x00, 0xf0, 0xa1, 0x04


	//----- nvinfo : EIATTR_SPARSE_MMA_MASK
	.align		4
.L_2861:
        /*0018*/ 	.byte	0x03, 0x50
        /*001a*/ 	.short	0x0000


	//----- nvinfo : EIATTR_MAXREG_COUNT
	.align		4
        /*001c*/ 	.byte	0x03, 0x1b
        /*001e*/ 	.short	0x0040


	//----- nvinfo : EIATTR_NUM_BARRIERS
	.align		4
        /*0020*/ 	.byte	0x02, 0x4c
        /*0022*/ 	.byte	0x01
	.zero		1


	//----- nvinfo : EIATTR_MERCURY_ISA_VERSION
	.align		4
        /*0024*/ 	.byte	0x03, 0x5f
        /*0026*/ 	.short	0x0101


	//----- nvinfo : EIATTR_COOP_GROUP_MASK_REGIDS
	.align		4
        /*0028*/ 	.byte	0x04, 0x29
        /*002a*/ 	.short	(.L_2863 - .L_2862)


	//   ....[0]....
.L_2862:
        /*002c*/ 	.word	0xffffffff


	//   ....[1]....
        /*0030*/ 	.word	0xffffffff


	//   ....[2]....
        /*0034*/ 	.word	0xffffffff


	//   ....[3]....
        /*0038*/ 	.word	0xffffffff


	//   ....[4]....
        /*003c*/ 	.word	0xffffffff


	//   ....[5]....
        /*0040*/ 	.word	0xffffffff


	//   ....[6]....
        /*0044*/ 	.word	0xffffffff


	//   ....[7]....
        /*0048*/ 	.word	0xffffffff


	//   ....[8]....
        /*004c*/ 	.word	0xffffffff


	//   ....[9]....
        /*0050*/ 	.word	0xffffffff


	//----- nvinfo : EIATTR_COOP_GROUP_INSTR_OFFSETS
	.align		4
.L_2863:
        /*0054*/ 	.byte	0x04, 0x28
        /*0056*/ 	.short	(.L_2865 - .L_2864)


	//   ....[0]....
.L_2864:
        /*0058*/ 	.word	0x00001630


	//   ....[1]....
        /*005c*/ 	.word	0x00001640


	//   ....[2]....
        /*0060*/ 	.word	0x00001670


	//   ....[3]....
        /*0064*/ 	.word	0x00001680


	//   ....[4]....
        /*0068*/ 	.word	0x000016b0


	//   ....[5]....
        /*006c*/ 	.word	0x000016c0


	//   ....[6]....
        /*0070*/ 	.word	0x000016f0


	//   ....[7]....
        /*0074*/ 	.word	0x00001710


	//   ....[8]....
        /*0078*/ 	.word	0x00001740


	//   ....[9]....
        /*007c*/ 	.word	0x00001750


	//----- nvinfo : EIATTR_VRC_CTA_INIT_COUNT
	.align		4
.L_2865:
        /*0080*/ 	.byte	0x02, 0x4a
	.zero		1
	.zero		1


	//----- nvinfo : EIATTR_EXIT_INSTR_OFFSETS
	.align		4
        /*0084*/ 	.byte	0x04, 0x1c
        /*0086*/ 	.short	(.L_2867 - .L_2866)


	//   ....[0]....
.L_2866:
        /*0088*/ 	.word	0x00000070


	//   ....[1]....
        /*008c*/ 	.word	0x000017b0


	//   ....[2]....
        /*0090*/ 	.word	0x00001860


	//----- nvinfo : EIATTR_MAX_THREADS
	.align		4
.L_2867:
        /*0094*/ 	.byte	0x04, 0x05
        /*0096*/ 	.short	(.L_2869 - .L_2868)
.L_2868:
        /*0098*/ 	.word	0x00000400
        /*009c*/ 	.word	0x00000001
        /*00a0*/ 	.word	0x00000001


	//----- nvinfo : EIATTR_CRS_STACK_SIZE
	.align		4
.L_2869:
        /*00a4*/ 	.byte	0x04, 0x1e
        /*00a6*/ 	.short	(.L_2871 - .L_2870)
.L_2870:
        /*00a8*/ 	.word	0x00000000


	//----- nvinfo : EIATTR_CBANK_PARAM_SIZE
	.align		4
.L_2871:
        /*00ac*/ 	.byte	0x03, 0x19
        /*00ae*/ 	.short	0x0128


	//----- nvinfo : EIATTR_PARAM_CBANK
	.align		4
        /*00b0*/ 	.byte	0x04, 0x0a
        /*00b2*/ 	.short	(.L_2873 - .L_2872)
	.align		4
.L_2872:
        /*00b4*/ 	.word	index@(.nv.constant0._ZN10layer_norm22ln_bwd_finalize_kernelINS_22Kernel_traits_finalizeILj768Ef13__nv_bfloat16fS2_fjLb0ELj1024ELj4ENS_18Kernel_traits_baseILj768EfS2_fS2_fjLj1024EEEEELb0ELb1EEEvNS_9BwdParamsE)
        /*00b8*/ 	.short	0x0380
        /*00ba*/ 	.short	0x0128


	//----- nvinfo : EIATTR_SW_WAR
	.align		4
.L_2873:
        /*00bc*/ 	.byte	0x04, 0x36
        /*00be*/ 	.short	(.L_2875 - .L_2874)
.L_2874:
        /*00c0*/ 	.word	0x00000008
.L_2875:


//--------------------- .nv.info._ZN10layer_norm13ln_bwd_kernelINS_13Kernel_traitsIf13__nv_bfloat16fS2_fjLj768ELj1ELj4ELj1ELj16ENS_18Kernel_traits_baseILj768EfS2_fS2_fjLj128EEEEELb1ELb0ELb1ELb1EEEvNS_9BwdParamsE --------------------------
	.section	.nv.info._ZN10layer_norm13ln_bwd_kernelINS_13Kernel_traitsIf13__nv_bfloat16fS2_fjLj768ELj1ELj4ELj1ELj16ENS_18Kernel_traits_baseILj768EfS2_fS2_fjLj128EEEEELb1ELb0ELb1ELb1EEEvNS_9BwdParamsE,"",@"SHT_CUDA_INFO"
	.sectionflags	@""
	.align	4


	//----- nvinfo : EIATTR_CUDA_API_VERSION
	.align		4
        /*0000*/ 	.byte	0x04, 0x37
        /*0002*/ 	.short	(.L_2877 - .L_2876)
.L_2876:
        /*0004*/ 	.word	0x00000082


	//----- nvinfo : EIATTR_KPARAM_INFO
	.align		4
.L_2877:
        /*0008*/ 	.byte	0x04, 0x17
        /*000a*/ 	.short	(.L_2879 - .L_2878)
.L_2878:
        /*000c*/ 	.word	0x00000000
        /*0010*/ 	.short	0x0000
        /*0012*/ 	.short	0x0000
        /*0014*/ 	.byte	0x00, 0xf0, 0xa1, 0x04


	//----- nvinfo : EIATTR_SPARSE_MMA_MASK
	.align		4
.L_2879:
        /*0018*/ 	.byte	0x03, 0x50
        /*001a*/ 	.short	0x0000


	//----- nvinfo : EIATTR_MAXREG_COUNT
	.align		4
        /*001c*/ 	.byte	0x03, 0x1b
        /*001e*/ 	.short	0x00ff


	//----- nvinfo : EIATTR_NUM_BARRIERS
	.align		4
        /*0020*/ 	.byte	0x02, 0x4c
        /*0022*/ 	.byte	0x01
	.zero		1


	//----- nvinfo : EIATTR_MERCURY_ISA_VERSION
	.align		4
        /*0024*/ 	.byte	0x03, 0x5f
        /*0026*/ 	.short	0x0101


	//----- nvinfo : EIATTR_COOP_GROUP_MASK_REGIDS
	.align		4
        /*0028*/ 	.byte	0x04, 0x29
        /*002a*/ 	.short	(.L_2881 - .L_2880)


	//   ....[0]....
.L_2880:
        /*002c*/ 	.word	0xffffffff


	//   ....[1]....
        /*0030*/ 	.word	0xffffffff


	//   ....[2]....
        /*0034*/ 	.word	0xffffffff


	//   ....[3]....
        /*0038*/ 	.word	0xffffffff


	//   ....[4]....
        /*003c*/ 	.word	0xffffffff


	//   ....[5]....
        /*0040*/ 	.word	0xffffffff


	//   ....[6]....
        /*0044*/ 	.word	0xffffffff


	//   ....[7]....
        /*0048*/ 	.word	0xffffffff


	//   ....[8]....
        /*004c*/ 	.word	0xffffffff


	//   ....[9]....
        /*0050*/ 	.word	0xffffffff


	//   ....[10]....
        /*0054*/ 	.word	0x050000b2


	//   ....[11]....
        /*0058*/ 	.word	0x050000b2


	//   ....[12]....
        /*005c*/ 	.word	0x050000b2


	//   ....[13]....
        /*0060*/ 	.word	0x050000b2


	//   ....[14]....
        /*0064*/ 	.word	0x050000b2


	//   ....[15]....
        /*0068*/ 	.word	0x050000b2


	//   ....[16]....
        /*006c*/ 	.word	0x050000b2


	//   ....[17]....
        /*0070*/ 	.word	0x050000b2


	//   ....[18]....
        /*0074*/ 	.word	0x050000b2


	//   ....[19]....
        /*0078*/ 	.word	0x050000b2


	//----- nvinfo : EIATTR_COOP_GROUP_INSTR_OFFSETS
	.align		4
.L_2881:
        /*007c*/ 	.byte	0x04, 0x28
        /*007e*/ 	.short	(.L_2883 - .L_2882)


	//   ....[0]....
.L_2882:
        /*0080*/ 	.word	0x00001890


	//   ....[1]....
        /*0084*/ 	.word	0x000018a0


	//   ....[2]....
        /*0088*/ 	.word	0x000018d0


	//   ....[3]....
        /*008c*/ 	.word	0x000018e0


	//   ....[4]....
        /*0090*/ 	.word	0x00001910


	//   ....[5]....
        /*0094*/ 	.word	0x00001920


	//   ....[6]....
        /*0098*/ 	.word	0x00001950


	//   ....[7]....
        /*009c*/ 	.word	0x00001960


	//   ....[8]....
        /*00a0*/ 	.word	0x00001990


	//   ....[9]....
        /*00a4*/ 	.word	0x000019a0


	//   ....[10]....
        /*00a8*/ 	.word	0x00007900


	//   ....[11]....
        /*00ac*/ 	.word	0x00007990


	//   ....[12]....
        /*00b0*/ 	.word	0x00007a00


	//   ....[13]....
        /*00b4*/ 	.word	0x00007a60


	//   ....[14]....
        /*00b8*/ 	.word	0x00007ad0


	//   ....[15]....
        /*00bc*/ 	.word	0x00007b30


	//   ....[16]....
        /*00c0*/ 	.word	0x00007ba0


	//   ....[17]....
        /*00c4*/ 	.word	0x00007c00


	//   ....[18]....
        /*00c8*/ 	.word	0x00007c70


	//   ....[19]....
        /*00cc*/ 	.word	0x00007cd0


	//----- nvinfo : EIATTR_VRC_CTA_INIT_COUNT
	.align		4
.L_2883:
        /*00d0*/ 	.byte	0x02, 0x4a
	.zero		1
	.zero		1


	//----- nvinfo : EIATTR_EXIT_INSTR_OFFSETS
	.align		4
        /*00d4*/ 	.byte	0x04, 0x1c
        /*00d6*/ 	.short	(.L_2885 - .L_2884)


	//   ....[0]....
.L_2884:
        /*00d8*/ 	.word	0x00007890


	//----- nvinfo : EIATTR_MAX_THREADS
	.align		4
.L_2885:
        /*00dc*/ 	.byte	0x04, 0x05
        /*00de*/ 	.short	(.L_2887 - .L_2886)
.L_2886:
        /*00e0*/ 	.word	0x00000080
        /*00e4*/ 	.word	0x00000001
        /*00e8*/ 	.word	0x00000001


	//----- nvinfo : EIATTR_CRS_STACK_SIZE
	.align		4
.L_2887:
        /*00ec*/ 	.byte	0x04, 0x1e
        /*00ee*/ 	.short	(.L_2889 - .L_2888)
.L_2888:
        /*00f0*/ 	.word	0x00000000


	//----- nvinfo : EIATTR_CBANK_PARAM_SIZE
	.align		4
.L_2889:
        /*00f4*/ 	.byte	0x03, 0x19
        /*00f6*/ 	.short	0x0128


	//----- nvinfo : EIATTR_PARAM_CBANK
	.align		4
        /*00f8*/ 	.byte	0x04, 0x0a
        /*00fa*/ 	.short	(.L_2891 - .L_2890)
	.align		4
.L_2890:
        /*00fc*/ 	.word	index@(.nv.constant0._ZN10layer_norm13ln_bwd_kernelINS_13Kernel_traitsIf13__nv_bfloat16fS2_fjLj768ELj1ELj4ELj1ELj16ENS_18Kernel_traits_baseILj768EfS2_fS2_fjLj128EEEEELb1ELb0ELb1ELb1EEEvNS_9BwdParamsE)
        /*0100*/ 	.short	0x0380
        /*0102*/ 	.short	0x0128


	//----- nvinfo : EIATTR_SW_WAR
	.align		4
.L_2891:
        /*0104*/ 	.byte	0x04, 0x36
        /*0106*/ 	.short	(.L_2893 - .L_2892)
.L_2892:
        /*0108*/ 	.word	0x00000008
.L_2893:


//--------------------- .nv.info._ZN10layer_norm13ln_bwd_kernelINS_13Kernel_traitsIf13__nv_bfloat16fS2_fjLj768ELj1ELj4ELj1ELj16ENS_18Kernel_traits_baseILj768EfS2_fS2_fjLj128EEEEELb1ELb1ELb0ELb0EEEvNS_9BwdParamsE --------------------------
	.section	.nv.info._ZN10layer_norm13ln_bwd_kernelINS_13Kernel_traitsIf13__nv_bfloat16fS2_fjLj768ELj1ELj4ELj1ELj16ENS_18Kernel_traits_baseILj768EfS2_fS2_fjLj128EEEEELb1ELb1ELb0ELb0EEEvNS_9BwdParamsE,"",@"SHT_CUDA_INFO"
	.sectionflags	@""
	.align	4


	//----- nvinfo : EIATTR_CUDA_API_VERSION
	.align		4
        /*0000*/ 	.byte	0x04, 0x37
        /*0002*/ 	.short	(.L_2895 - .L_2894)
.L_2894:
        /*0004*/ 	.word	0x00000082


	//----- nvinfo : EIATTR_KPARAM_INFO
	.align		4
.L_2895:
        /*0008*/ 	.byte	0x04, 0x17
        /*000a*/ 	.short	(.L_2897 - .L_2896)
.L_2896:
        /*000c*/ 	.word	0x00000000
        /*0010*/ 	.short	0x0000
        /*0012*/ 	.short	0x0000
        /*0014*/ 	.byte	0x00, 0xf0, 0xa1, 0x04


	//----- nvinfo : EIATTR_SPARSE_MMA_MASK
	.align		4
.L_2897:
        /*0018*/ 	.byte	0x03, 0x50
        /*001a*/ 	.short	0x0000


	//----- nvinfo : EIATTR_MAXREG_COUNT
	.align		4
        /*001c*/ 	.byte	0x03, 0x1b
        /*001e*/ 	.short	0x00ff


	//----- nvinfo : EIATTR_NUM_BARRIERS
	.align		4
        /*0020*/ 	.byte	0x02, 0x4c
        /*0022*/ 	.byte	0x01
	.zero		1


	//----- nvinfo : EIATTR_MERCURY_ISA_VERSION
	.align		4
        /*0024*/ 	.byte	0x03, 0x5f
        /*0026*/ 	.short	0x0101


	//----- nvinfo : EIATTR_COOP_GROUP_MASK_REGIDS
	.align		4
        /*0028*/ 	.byte	0x04, 0x29
        /*002a*/ 	.short	(.L_2899 - .L_2898)


	//   ....[0]....
.L_2898:
        /*002c*/ 	.word	0xffffffff


	//   ....[1]....
        /*0030*/ 	.word	0xffffffff


	//   ....[2]....
        /*0034*/ 	.word	0xffffffff


	//   ....[3]....
        /*0038*/ 	.word	0xffffffff


	//   ....[4]....
        /*003c*/ 	.word	0xffffffff


	//   ....[5]....
        /*0040*/ 	.word	0xffffffff


	//   ....[6]....
        /*0044*/ 	.word	0xffffffff


	//   ....[7]....
        /*0048*/ 	.word	0xffffffff


	//   ....[8]....
        /*004c*/ 	.word	0xffffffff


	//   ....[9]....
        /*0050*/ 	.word	0xffffffff


	//   ....[10]....
        /*0054*/ 	.word	0x050000b8


	//   ....[11]....
        /*0058*/ 	.word	0x050000b8


	//   ....[12]....
        /*005c*/ 	.word	0x050000b8


	//   ....[13]....
        /*0060*/ 	.word	0x050000b8


	//   ....[14]....
        /*0064*/ 	.word	0x050000b8


	//   ....[15]....
        /*0068*/ 	.word	0x050000b8


	//   ....[16]....
        /*006c*/ 	.word	0x050000b8


	//   ....[17]....
        /*0070*/ 	.word	0x050000b8


	//   ....[18]....
        /*0074*/ 	.word	0x050000b8


	//   ....[19]....
        /*0078*/ 	.word	0x050000b8


	//----- nvinfo : EIATTR_COOP_GROUP_INSTR_OFFSETS
	.align		4
.L_2899:
        /*007c*/ 	.byte	0x04, 0x28
        /*007e*/ 	.short	(.L_2901 - .L_2900)


	//   ....[0]....
.L_2900:
        /*0080*/ 	.word	0x00001a40


	//   ....[1]....
        /*0084*/ 	.word	0x00001a50


	//   ....[2]....
        /*0088*/ 	.word	0x00001a80


	//   ....[3]....
        /*008c*/ 	.word	0x00001a90


	//   ....[4]....
        /*0090*/ 	.word	0x00001ac0


	//   ....[5]....
        /*0094*/ 	.word	0x00001ad0


	//   ....[6]....
        /*0098*/ 	.word	0x00001b00


	//   ....[7]....
        /*009c*/ 	.word	0x00001b10


	//   ....[8]....
        /*00a0*/ 	.word	0x00001b40


	//   ....[9]....
        /*00a4*/ 	.word	0x00001b50


	//   ....[10]....
        /*00a8*/ 	.word	0x00008480


	//   ....[11]....
        /*00ac*/ 	.word	0x00008520


	//   ....[12]....
        /*00b0*/ 	.word	0x00008580


	//   ....[13]....
        /*00b4*/ 	.word	0x000085e0


	//   ....[14]....
        /*00b8*/ 	.word	0x00008650


	//   ....[15]....
        /*00bc*/ 	.word	0x000086b0


	//   ....[16]....
        /*00c0*/ 	.word	0x00008720


	//   ....[17]....
        /*00c4*/ 	.word	0x00008780


	//   ....[18]....
        /*00c8*/ 	.word	0x000087f0


	//   ....[19]....
        /*00cc*/ 	.word	0x00008850


	//----- nvinfo : EIATTR_VRC_CTA_INIT_COUNT
	.align		4
.L_2901:
        /*00d0*/ 	.byte	0x02, 0x4a
	.zero		1
	.zero		1


	//----- nvinfo : EIATTR_EXIT_INSTR_OFFSETS
	.align		4
        /*00d4*/ 	.byte	0x04, 0x1c
        /*00d6*/ 	.short	(.L_2903 - .L_2902)


	//   ....[0]....
.L_2902:
        /*00d8*/ 	.word	0x000083a0


	//   ....[1]....
        /*00dc*/ 	.word	0x00008420


	//----- nvinfo : EIATTR_MAX_THREADS
	.align		4
.L_2903:
        /*00e0*/ 	.byte	0x04, 0x05
        /*00e2*/ 	.short	(.L_2905 - .L_2904)
.L_2904:
        /*00e4*/ 	.word	0x00000080
        /*00e8*/ 	.word	0x00000001
        /*00ec*/ 	.word	0x00000001


	//----- nvinfo : EIATTR_CRS_STACK_SIZE
	.align		4
.L_2905:
        /*00f0*/ 	.byte	0x04, 0x1e
        /*00f2*/ 	.short	(.L_2907 - .L_2906)
.L_2906:
        /*00f4*/ 	.word	0x00000000


	//----- nvinfo : EIATTR_CBANK_PARAM_SIZE
	.align		4
.L_2907:
        /*00f8*/ 	.byte	0x03, 0x19
        /*00fa*/ 	.short	0x0128


	//----- nvinfo : EIATTR_PARAM_CBANK
	.align		4
        /*00fc*/ 	.byte	0x04, 0x0a
        /*00fe*/ 	.short	(.L_2909 - .L_2908)
	.align		4
.L_2908:
        /*0100*/ 	.word	index@(.nv.constant0._ZN10layer_norm13ln_bwd_kernelINS_13Kernel_traitsIf13__nv_bfloat16fS2_fjLj768ELj1ELj4ELj1ELj16ENS_18Kernel_traits_baseILj768EfS2_fS2_fjLj128EEEEELb1ELb1ELb0ELb0EEEvNS_9BwdParamsE)
        /*0104*/ 	.short	0x0380
        /*0106*/ 	.short	0x0128


	//----- nvinfo : EIATTR_SW_WAR
	.align		4
.L_2909:
        /*0108*/ 	.byte	0x04, 0x36
        /*010a*/ 	.short	(.L_2911 - .L_2910)
.L_2910:
        /*010c*/ 	.word	0x00000008
.L_2911:


//--------------------- .nv.info._ZN10layer_norm13ln_bwd_kernelINS_13Kernel_traitsIf13__nv_bfloat16fS2_fjLj768ELj1ELj4ELj1ELj16ENS_18Kernel_traits_baseILj768EfS2_fS2_fjLj128EEEEELb1ELb1ELb0ELb1EEEvNS_9BwdParamsE --------------------------
	.section	.nv.info._ZN10layer_norm13ln_bwd_kernelINS_13Kernel_traitsIf13__nv_bfloat16fS2_fjLj768ELj1ELj4ELj1ELj16ENS_18Kernel_traits_baseILj768EfS2_fS2_fjLj128EEEEELb1ELb1ELb0ELb1EEEvNS_9BwdParamsE,"",@"SHT_CUDA_INFO"
	.sectionflags	@""
	.align	4


	//----- nvinfo : EIATTR_CUDA_API_VERSION
	.align		4
        /*0000*/ 	.byte	0x04, 0x37
        /*0002*/ 	.short	(.L_2913 - .L_2912)
.L_2912:
        /*0004*/ 	.word	0x00000082


	//----- nvinfo : EIATTR_KPARAM_INFO
	.align		4
.L_2913:
        /*0008*/ 	.byte	0x04, 0x17
        /*000a*/ 	.short	(.L_2915 - .L_2914)
.L_2914:
        /*000c*/ 	.word	0x00000000
        /*0010*/ 	.short	0x0000
        /*0012*/ 	.short	0x0000
        /*0014*/ 	.byte	0x00, 0xf0, 0xa1, 0x04


	//----- nvinfo : EIATTR_SPARSE_MMA_MASK
	.align		4
.L_2915:
        /*0018*/ 	.byte	0x03, 0x50
        /*001a*/ 	.short	0x0000


	//----- nvinfo : EIATTR_MAXREG_COUNT
	.align		4
        /*001c*/ 	.byte	0x03, 0x1b
        /*001e*/ 	.short	0x00ff


	//----- nvinfo : EIATTR_NUM_BARRIERS
	.align		4
        /*0020*/ 	.byte	0x02, 0x4c
        /*0022*/ 	.byte	0x01
	.zero		1


	//----- nvinfo : EIATTR_MERCURY_ISA_VERSION
	.align		4
        /*0024*/ 	.byte	0x03, 0x5f
        /*0026*/ 	.short	0x0101


	//----- nvinfo : EIATTR_COOP_GROUP_MASK_REGIDS
	.align		4
        /*0028*/ 	.byte	0x04, 0x29
        /*002a*/ 	.short	(.L_2917 - .L_2916)


	//   ....[0]....
.L_2916:
        /*002c*/ 	.word	0xffffffff


	//   ....[1]....
        /*0030*/ 	.word	0xffffffff


	//   ....[2]....
        /*0034*/ 	.word	0xffffffff


	//   ....[3]....
        /*0038*/ 	.word	0xffffffff


	//   ....[4]....
        /*003c*/ 	.word	0xffffffff


	//   ....[5]....
        /*0040*/ 	.word	0xffffffff


	//   ....[6]....
        /*0044*/ 	.word	0xffffffff


	//   ....[7]....
        /*0048*/ 	.word	0xffffffff


	//   ....[8]....
        /*004c*/ 	.word	0xffffffff


	//   ....[9]....
        /*0050*/ 	.word	0xffffffff


	//   ....[10]....
        /*0054*/ 	.word	0x05000089


	//   ....[11]....
        /*0058*/ 	.word	0x05000089


	//   ....[12]....
        /*005c*/ 	.word	0x05000089


	//   ....[13]....
        /*0060*/ 	.word	0x05000089


	//   ....[14]....
        /*0064*/ 	.word	0x05000089


	//   ....[15]....
        /*0068*/ 	.word	0x05000089


	//   ....[16]....
        /*006c*/ 	.word	0x05000089


	//   ....[17]....
        /*0070*/ 	.word	0x05000089


	//   ....[18]....
        /*0074*/ 	.word	0x05000089


	//   ....[19]....
        /*0078*/ 	.word	0x05000089


	//----- nvinfo : EIATTR_COOP_GROUP_INSTR_OFFSETS
	.align		4
.L_2917:
        /*007c*/ 	.byte	0x04, 0x28
        /*007e*/ 	.short	(.L_2919 - .L_2918)


	//   ....[0]....
.L_2918:
        /*0080*/ 	.word	0x00001790


	//   ....[1]....
        /*0084*/ 	.word	0x000017a0


	//   ....[2]....
        /*0088*/ 	.word	0x000017d0


	//   ....[3]....
        /*008c*/ 	.word	0x000017e0


	//   ....[4]....
        /*0090*/ 	.word	0x00001810


	//   ....[5]....
        /*0094*/ 	.word	0x00001820


	//   ....[6]....
        /*0098*/ 	.word	0x00001850


	//   ....[7]....
        /*009c*/ 	.word	0x00001860


	//   ....[8]....
        /*00a0*/ 	.word	0x00001890


	//   ....[9]....
        /*00a4*/ 	.word	0x000018a0


	//   ....[10]....
        /*00a8*/ 	.word	0x000077e0


	//   ....[11]....
        /*00ac*/ 	.word	0x00007870


	//   ....[12]....
        /*00b0*/ 	.word	0x000078e0


	//   ....[13]....
        /*00b4*/ 	.word	0x00007940


	//   ....[14]....
        /*00b8*/ 	.word	0x000079b0


	//   ....[15]....
        /*00bc*/ 	.word	0x00007a10


	//   ....[16]....
        /*00c0*/ 	.word	0x00007a80


	//   ....[17]....
        /*00c4*/ 	.word	0x00007ae0


	//   ....[18]....
        /*00c8*/ 	.word	0x00007b50


	//   ....[19]....
        /*00cc*/ 	.word	0x00007bb0


	//----- nvinfo : EIATTR_VRC_CTA_INIT_COUNT
	.align		4
.L_2919:
        /*00d0*/ 	.byte	0x02, 0x4a
	.zero		1
	.zero		1


	//----- nvinfo : EIATTR_EXIT_INSTR_OFFSETS
	.align		4
        /*00d4*/ 	.byte	0x04, 0x1c
        /*00d6*/ 	.short	(.L_2921 - .L_2920)


	//   ....[0]....
.L_2920:
        /*00d8*/ 	.word	0x00007770


	//----- nvinfo : EIATTR_MAX_THREADS
	.align		4
.L_2921:
        /*00dc*/ 	.byte	0x04, 0x05
        /*00de*/ 	.short	(.L_2923 - .L_2922)
.L_2922:
        /*00e0*/ 	.word	0x00000080
        /*00e4*/ 	.word	0x00000001
        /*00e8*/ 	.word	0x00000001


	//----- nvinfo : EIATTR_CRS_STACK_SIZE
	.align		4
.L_2923:
        /*00ec*/ 	.byte	0x04, 0x1e
        /*00ee*/ 	.short	(.L_2925 - .L_2924)
.L_2924:
        /*00f0*/ 	.word	0x00000000


	//----- nvinfo : EIATTR_CBANK_PARAM_SIZE
	.align		4
.L_2925:
        /*00f4*/ 	.byte	0x03, 0x19
        /*00f6*/ 	.short	0x0128


	//----- nvinfo : EIATTR_PARAM_CBANK
	.align		4
        /*00f8*/ 	.byte	0x04, 0x0a
        /*00fa*/ 	.short	(.L_2927 - .L_2926)
	.align		4
.L_2926:
        /*00fc*/ 	.word	index@(.nv.constant0._ZN10layer_norm13ln_bwd_kernelINS_13Kernel_traitsIf13__nv_bfloat16fS2_fjLj768ELj1ELj4ELj1ELj16ENS_18Kernel_traits_baseILj768EfS2_fS2_fjLj128EEEEELb1ELb1ELb0ELb1EEEvNS_9BwdParamsE)
        /*0100*/ 	.short	0x0380
        /*0102*/ 	.short	0x0128


	//----- nvinfo : EIATTR_SW_WAR
	.align		4
.L_2927:
        /*0104*/ 	.byte	0x04, 0x36
        /*0106*/ 	.short	(.L_2929 - .L_2928)
.L_2928:
        /*0108*/ 	.word	0x00000008
.L_2929:


//--------------------- .nv.info._ZN10layer_norm22ln_bwd_finalize_kernelINS_22Kernel_traits_finalizeILj768Ef13__nv_bfloat16fS2_fjLb1ELj1024ELj4ENS_18Kernel_traits_baseILj768EfS2_fS2_fjLj1024EEEEELb1ELb0EEEvNS_9BwdParamsE --------------------------
	.section	.nv.info._ZN10layer_norm22ln_bwd_finalize_kernelINS_22Kernel_traits_finalizeILj768Ef13__nv_bfloat16fS2_fjLb1ELj1024ELj4ENS_18Kernel_traits_baseILj768EfS2_fS2_fjLj1024EEEEELb1ELb0EEEvNS_9BwdParamsE,"",@"SHT_CUDA_INFO"
	.sectionflags	@""
	.align	4


	//----- nvinfo : EIATTR_CUDA_API_VERSION
	.align		4
        /*0000*/ 	.byte	0x04, 0x37
        /*0002*/ 	.short	(.L_2931 - .L_2930)
.L_2930:
        /*0004*/ 	.word	0x00000082


	//----- nvinfo : EIATTR_KPARAM_INFO
	.align		4
.L_2931:
        /*0008*/ 	.byte	0x04, 0x17
        /*000a*/ 	.short	(.L_2933 - .L_2932)
.L_2932:
        /*000c*/ 	.word	0x00000000
        /*0010*/ 	.short	0x0000
        /*0012*/ 	.short	0x0000
        /*0014*/ 	.byte	0x00, 0xf0, 0xa1, 0x04


	//----- nvinfo : EIATTR_SPARSE_MMA_MASK
	.align		4
.L_2933:
        /*0018*/ 	.byte	0x03, 0x50
        /*001a*/ 	.short	0x0000


	//----- nvinfo : EIATTR_MAXREG_COUNT
	.align		4
        /*001c*/ 	.byte	0x03, 0x1b
        /*001e*/ 	.short	0x0040


	//----- nvinfo : EIATTR_NUM_BARRIERS
	.align		4
        /*0020*/ 	.byte	0x02, 0x4c
        /*0022*/ 	.byte	0x01
	.zero		1


	//----- nvinfo : EIATTR_MERCURY_ISA_VERSION
	.align		4
        /*0024*/ 	.byte	0x03, 0x5f
        /*0026*/ 	.short	0x0101


	//----- nvinfo : EIATTR_COOP_GROUP_MASK_REGIDS
	.align		4
        /*0028*/ 	.byte	0x04, 0x29
        /*002a*/ 	.short	(.L_2935 - .L_2934)


	//   ....[0]....
.L_2934:
        /*002c*/ 	.word	0xffffffff


	//   ....[1]....
        /*0030*/ 	.word	0xffffffff


	//   ....[2]....
        /*0034*/ 	.word	0xffffffff


	//   ....[3]....
        /*0038*/ 	.word	0xffffffff


	//   ....[4]....
        /*003c*/ 	.word	0xffffffff


	//   ....[5]....
        /*0040*/ 	.word	0xffffffff


	//   ....[6]....
        /*0044*/ 	.word	0xffffffff


	//   ....[7]....
        /*0048*/ 	.word	0xffffffff


	//   ....[8]....
        /*004c*/ 	.word	0xffffffff


	//   ....[9]....
        /*0050*/ 	.word	0xffffffff


	//   ....[10]....
        /*0054*/ 	.word	0xffffffff


	//   ....[11]....
        /*0058*/ 	.word	0xffffffff


	//   ....[12]....
        /*005c*/ 	.word	0xffffffff


	//   ....[13]....
        /*0060*/ 	.word	0xffffffff


	//   ....[14]....
        /*0064*/ 	.word	0xffffffff


	//----- nvinfo : EIATTR_COOP_GROUP_INSTR_OFFSETS
	.align		4
.L_2935:
        /*0068*/ 	.byte	0x04, 0x28
        /*006a*/ 	.short	(.L_2937 - .L_2936)


	//   ....[0]....
.L_2936:
        /*006c*/ 	.word	0x00001040


	//   ....[1]....
        /*0070*/ 	.word	0x00001050


	//   ....[2]....
        /*0074*/ 	.word	0x00001060


	//   ....[3]....
        /*0078*/ 	.word	0x00001090


	//   ....[4]....
        /*007c*/ 	.word	0x000010b0


	//   ....[5]....
        /*0080*/ 	.word	0x000010c0


	//   ....[6]....
        /*0084*/ 	.word	0x000010f0


	//   ....[7]....
        /*0088*/ 	.word	0x00001110


	//   ....[8]....
        /*008c*/ 	.word	0x00001120


	//   ....[9]....
        /*0090*/ 	.word	0x00001160


	//   ....[10]....
        /*0094*/ 	.word	0x00001190


	//   ....[11]....
        /*0098*/ 	.word	0x000011a0


	//   ....[12]....
        /*009c*/ 	.word	0x000011e0


	//   ....[13]....
        /*00a0*/ 	.word	0x00001200


	//   ....[14]....
        /*00a4*/ 	.word	0x00001210


	//----- nvinfo : EIATTR_VRC_CTA_INIT_COUNT
	.align		4
.L_2937:
        /*00a8*/ 	.byte	0x02, 0x4a
	.zero		1
	.zero		1


	//----- nvinfo : EIATTR_EXIT_INSTR_OFFSETS
	.align		4
        /*00ac*/ 	.byte	0x04, 0x1c
        /*00ae*/ 	.short	(.L_2939 - .L_2938)


	//   ....[0]....
.L_2938:
        /*00b0*/ 	.word	0x00000060


	//   ....[1]....
        /*00b4*/ 	.word	0x00001290


	//   ....[2]....
        /*00b8*/ 	.word	0x000012c0


	//   ....[3]....
        /*00bc*/ 	.word	0x000013a0


	//----- nvinfo : EIATTR_MAX_THREADS
	.align		4
.L_2939:
        /*00c0*/ 	.byte	0x04, 0x05
        /*00c2*/ 	.short	(.L_2941 - .L_2940)
.L_2940:
        /*00c4*/ 	.word	0x00000400
        /*00c8*/ 	.word	0x00000001
        /*00cc*/ 	.word	0x00000001


	//----- nvinfo : EIATTR_CRS_STACK_SIZE
	.align		4
.L_2941:
        /*00d0*/ 	.byte	0x04, 0x1e
        /*00d2*/ 	.short	(.L_2943 - .L_2942)
.L_2942:
        /*00d4*/ 	.word	0x00000000


	//----- nvinfo : EIATTR_CBANK_PARAM_SIZE
	.align		4
.L_2943:
        /*00d8*/ 	.byte	0x03, 0x19
        /*00da*/ 	.short	0x0128


	//----- nvinfo : EIATTR_PARAM_CBANK
	.align		4
        /*00dc*/ 	.byte	0x04, 0x0a
        /*00de*/ 	.short	(.L_2945 - .L_2944)
	.align		4
.L_2944:
        /*00e0*/ 	.word	index@(.nv.constant0._ZN10layer_norm22ln_bwd_finalize_kernelINS_22Kernel_traits_finalizeILj768Ef13__nv_bfloat16fS2_fjLb1ELj1024ELj4ENS_18Kernel_traits_baseILj768EfS2_fS2_fjLj1024EEEEELb1ELb0EEEvNS_9BwdParamsE)
        /*00e4*/ 	.short	0x0380
        /*00e6*/ 	.short	0x0128


	//----- nvinfo : EIATTR_SW_WAR
	.align		4
.L_2945:
        /*00e8*/ 	.byte	0x04, 0x36
        /*00ea*/ 	.short	(.L_2947 - .L_2946)
.L_2946:
        /*00ec*/ 	.word	0x00000008
.L_2947:


//--------------------- .nv.info._ZN10layer_norm13ln_bwd_kernelINS_13Kernel_traitsIf13__nv_bfloat16fS2_fjLj768ELj1ELj4ELj1ELj16ENS_18Kernel_traits_baseILj768EfS2_fS2_fjLj128EEEEELb1ELb1ELb1ELb0EEEvNS_9BwdParamsE --------------------------
	.section	.nv.info._ZN10layer_norm13ln_bwd_kernelINS_13Kernel_traitsIf13__nv_bfloat16fS2_fjLj768ELj1ELj4ELj1ELj16ENS_18Kernel_traits_baseILj768EfS2_fS2_fjLj128EEEEELb1ELb1ELb1ELb0EEEvNS_9BwdParamsE,"",@"SHT_CUDA_INFO"
	.sectionflags	@""
	.align	4


	//----- nvinfo : EIATTR_CUDA_API_VERSION
	.align		4
        /*0000*/ 	.byte	0x04, 0x37
        /*0002*/ 	.short	(.L_2949 - .L_2948)
.L_2948:
        /*0004*/ 	.word	0x00000082


	//----- nvinfo : EIATTR_KPARAM_INFO
	.align		4
.L_2949:
        /*0008*/ 	.byte	0x04, 0x17
        /*000a*/ 	.short	(.L_2951 - .L_2950)
.L_2950:
        /*000c*/ 	.word	0x00000000
        /*0010*/ 	.short	0x0000
        /*0012*/ 	.short	0x0000
        /*0014*/ 	.byte	0x00, 0xf0, 0xa1, 0x04


	//----- nvinfo : EIATTR_SPARSE_MMA_MASK
	.align		4
.L_2951:
        /*0018*/ 	.byte	0x03, 0x50
        /*001a*/ 	.short	0x0000


	//----- nvinfo : EIATTR_MAXREG_COUNT
	.align		4
        /*001c*/ 	.byte	0x03, 0x1b
        /*001e*/ 	.short	0x00ff


	//----- nvinfo : EIATTR_NUM_BARRIERS
	.align		4
        /*0020*/ 	.byte	0x02, 0x4c
        /*0022*/ 	.byte	0x01
	.zero		1


	//----- nvinfo : EIATTR_MERCURY_ISA_VERSION
	.align		4
        /*0024*/ 	.byte	0x03, 0x5f
        /*0026*/ 	.short	0x0101


	//----- nvinfo : EIATTR_COOP_GROUP_MASK_REGIDS
	.align		4
        /*0028*/ 	.byte	0x04, 0x29
        /*002a*/ 	.short	(.L_2953 - .L_2952)


	//   ....[0]....
.L_2952:
        /*002c*/ 	.word	0xffffffff


	//   ....[1]....
        /*0030*/ 	.word	0xffffffff


	//   ....[2]....
        /*0034*/ 	.word	0xffffffff


	//   ....[3]....
        /*0038*/ 	.word	0xffffffff


	//   ....[4]....
        /*003c*/ 	.word	0xffffffff


	//   ....[5]....
        /*0040*/ 	.word	0xffffffff


	//   ....[6]....
        /*0044*/ 	.word	0xffffffff


	//   ....[7]....
        /*0048*/ 	.word	0xffffffff


	//   ....[8]....
        /*004c*/ 	.word	0xffffffff


	//   ....[9]....
        /*0050*/ 	.word	0xffffffff


	//   ....[10]....
        /*0054*/ 	.word	0x050000bd


	//   ....[11]....
        /*0058*/ 	.word	0x050000bd


	//   ....[12]....
        /*005c*/ 	.word	0x050000bd


	//   ....[13]....
        /*0060*/ 	.word	0x050000bd


	//   ....[14]....
        /*0064*/ 	.word	0x050000bd


	//   ....[15]....
        /*0068*/ 	.word	0x050000bd


	//   ....[16]....
        /*006c*/ 	.word	0x050000bd


	//   ....[17]....
        /*0070*/ 	.word	0x050000bd


	//   ....[18]....
        /*0074*/ 	.word	0x050000bd


	//   ....[19]....
        /*0078*/ 	.word	0x050000bd


	//----- nvinfo : EIATTR_COOP_GROUP_INSTR_OFFSETS
	.align		4
.L_2953:
        /*007c*/ 	.byte	0x04, 0x28
        /*007e*/ 	.short	(.L_2955 - .L_2954)


	//   ....[0]....
.L_2954:
        /*0080*/ 	.word	0x00001f30


	//   ....[1]....
        /*0084*/ 	.word	0x00001f40


	//   ....[2]....
        /*0088*/ 	.word	0x00001f70


	//   ....[3]....
        /*008c*/ 	.word	0x00001f80


	//   ....[4]....
        /*0090*/ 	.word	0x00001fb0


	//   ....[5]....
        /*0094*/ 	.word	0x00001fc0


	//   ....[6]....
        /*0098*/ 	.word	0x00001ff0


	//   ....[7]....
        /*009c*/ 	.word	0x00002000


	//   ....[8]....
        /*00a0*/ 	.word	0x00002030


	//   ....[9]....
        /*00a4*/ 	.word	0x00002040


	//   ....[10]....
        /*00a8*/ 	.word	0x0000b7f0


	//   ....[11]....
        /*00ac*/ 	.word	0x0000b880


	//   ....[12]....
        /*00b0*/ 	.word	0x0000b8f0


	//   ....[13]....
        /*00b4*/ 	.word	0x0000b950


	//   ....[14]....
        /*00b8*/ 	.word	0x0000b9c0


	//   ....[15]....
        /*00bc*/ 	.word	0x0000ba20


	//   ....[16]....
        /*00c0*/ 	.word	0x0000ba90


	//   ....[17]....
        /*00c4*/ 	.word	0x0000baf0


	//   ....[18]....
        /*00c8*/ 	.word	0x0000bb60


	//   ....[19]....
        /*00cc*/ 	.word	0x0000bbc0


	//----- nvinfo : EIATTR_VRC_CTA_INIT_COUNT
	.align		4
.L_2955:
        /*00d0*/ 	.byte	0x02, 0x4a
	.zero		1
	.zero		1


	//----- nvinfo : EIATTR_EXIT_INSTR_OFFSETS
	.align		4
        /*00d4*/ 	.byte	0x04, 0x1c
        /*00d6*/ 	.short	(.L_2957 - .L_2956)


	//   ....[0]....
.L_2956:
        /*00d8*/ 	.word	0x0000b700


	//   ....[1]....
        /*00dc*/ 	.word	0x0000b780


	//----- nvinfo : EIATTR_MAX_THREADS
	.align		4
.L_2957:
        /*00e0*/ 	.byte	0x04, 0x05
        /*00e2*/ 	.short	(.L_2959 - .L_2958)
.L_2958:
        /*00e4*/ 	.word	0x00000080
        /*00e8*/ 	.word	0x00000001
        /*00ec*/ 	.word	0x00000001


	//----- nvinfo : EIATTR_CRS_STACK_SIZE
	.align		4
.L_2959:
        /*00f0*/ 	.byte	0x04, 0x1e
        /*00f2*/ 	.short	(.L_2961 - .L_2960)
.L_2960:
        /*00f4*/ 	.word	0x00000000


	//----- nvinfo : EIATTR_CBANK_PARAM_SIZE
	.align		4
.L_2961:
        /*00f8*/ 	.byte	0x03, 0x19
        /*00fa*/ 	.short	0x0128


	//----- nvinfo : EIATTR_PARAM_CBANK
	.align		4
        /*00fc*/ 	.byte	0x04, 0x0a
        /*00fe*/ 	.short	(.L_2963 - .L_2962)
	.align		4
.L_2962:
        /*0100*/ 	.word	index@(.nv.constant0._ZN10layer_norm13ln_bwd_kernelINS_13Kernel_traitsIf13__nv_bfloat16fS2_fjLj768ELj1ELj4ELj1ELj16ENS_18Kernel_traits_baseILj768EfS2_fS2_fjLj128EEEEELb1ELb1ELb1ELb0EEEvNS_9BwdParamsE)
        /*0104*/ 	.short	0x0380
        /*0106*/ 	.short	0x0128


	//----- nvinfo : EIATTR_SW_WAR
	.align		4
.L_2963:
        /*0108*/ 	.byte	0x04, 0x36
        /*010a*/ 	.short	(.L_2965 - .L_2964)
.L_2964:
        /*010c*/ 	.word	0x00000008
.L_2965:


//--------------------- .nv.info._ZN10layer_norm22ln_bwd_finalize_kernelINS_22Kernel_traits_finalizeILj768Ef13__nv_bfloat16fS2_fjLb1ELj1024ELj4ENS_18Kernel_traits_baseILj768EfS2_fS2_fjLj1024EEEEELb1ELb1EEEvNS_9BwdParamsE --------------------------
	.section	.nv.info._ZN10layer_norm22ln_bwd_finalize_kernelINS_22Kernel_traits_finalizeILj768Ef13__nv_bfloat16fS2_fjLb1ELj1024ELj4ENS_18Kernel_traits_baseILj768EfS2_fS2_fjLj1024EEEEELb1ELb1EEEvNS_9BwdParamsE,"",@"SHT_CUDA_INFO"
	.sectionflags	@""
	.align	4


	//----- nvinfo : EIATTR_CUDA_API_VERSION
	.align		4
        /*0000*/ 	.byte	0x04, 0x37
        /*0002*/ 	.short	(.L_2967 - .L_2966)
.L_2966:
        /*0004*/ 	.word	0x00000082


	//----- nvinfo : EIATTR_KPARAM_INFO
	.align		4
.L_2967:
        /*0008*/ 	.byte	0x04, 0x17
        /*000a*/ 	.short	(.L_2969 - .L_2968)
.L_2968:
        /*000c*/ 	.word	0x00000000
        /*0010*/ 	.short	0x0000
        /*0012*/ 	.short	0x0000
        /*0014*/ 	.byte	0x00, 0xf0, 0xa1, 0x04


	//----- nvinfo : EIATTR_SPARSE_MMA_MASK
	.align		4
.L_2969:
        /*0018*/ 	.byte	0x03, 0x50
        /*001a*/ 	.short	0x0000


	//----- nvinfo : EIATTR_MAXREG_COUNT
	.align		4
        /*001c*/ 	.byte	0x03, 0x1b
        /*001e*/ 	.short	0x0040


	//----- nvinfo : EIATTR_NUM_BARRIERS
	.align		4
        /*0020*/ 	.byte	0x02, 0x4c
        /*0022*/ 	.byte	0x01
	.zero		1


	//----- nvinfo : EIATTR_MERCURY_ISA_VERSION
	.align		4
        /*0024*/ 	.byte	0x03, 0x5f
        /*0026*/ 	.short	0x0101


	//----- nvinfo : EIATTR_COOP_GROUP_MASK_REGIDS
	.align		4
        /*0028*/ 	.byte	0x04, 0x29
        /*002a*/ 	.short	(.L_2971 - .L_2970)


	//   ....[0]....
.L_2970:
        /*002c*/ 	.word	0xffffffff


	//   ....[1]....
        /*0030*/ 	.word	0xffffffff


	//   ....[2]....
        /*0034*/ 	.word	0xffffffff


	//   ....[3]....
        /*0038*/ 	.word	0xffffffff


	//   ....[4]....
        /*003c*/ 	.word	0xffffffff


	//   ....[5]....
        /*0040*/ 	.word	0xffffffff


	//   ....[6]....
        /*0044*/ 	.word	0xffffffff


	//   ....[7]....
        /*0048*/ 	.word	0xffffffff


	//   ....[8]....
        /*004c*/ 	.word	0xffffffff


	//   ....[9]....
        /*0050*/ 	.word	0xffffffff


	//   ....[10]....
        /*0054*/ 	.word	0xffffffff


	//   ....[11]....
        /*0058*/ 	.word	0xffffffff


	//   ....[12]....
        /*005c*/ 	.word	0xffffffff


	//   ....[13]....
        /*0060*/ 	.word	0xffffffff


	//   ....[14]....
        /*0064*/ 	.word	0xffffffff


	//----- nvinfo : EIATTR_COOP_GROUP_INSTR_OFFSETS
	.align		4
.L_2971:
        /*0068*/ 	.byte	0x04, 0x28
        /*006a*/ 	.short	(.L_2973 - .L_2972)


	//   ....[0]....
.L_2972:
        /*006c*/ 	.word	0x00001090


	//   ....[1]....
        /*0070*/ 	.word	0x000010a0


	//   ....[2]....
        /*0074*/ 	.word	0x000010b0


	//   ....[3]....
        /*0078*/ 	.word	0x000010e0


	//   ....[4]....
        /*007c*/ 	.word	0x00001100


	//   ....[5]....
        /*0080*/ 	.word	0x00001110


	//   ....[6]....
        /*0084*/ 	.word	0x00001140


	//   ....[7]....
        /*0088*/ 	.word	0x00001160


	//   ....[8]....
        /*008c*/ 	.word	0x00001170


	//   ....[9]....
        /*0090*/ 	.word	0x000011a0


	//   ....[10]....
        /*0094*/ 	.word	0x000011c0


	//   ....[11]....
        /*0098*/ 	.word	0x000011d0


	//   ....[12]....
        /*009c*/ 	.word	0x00001210


	//   ....[13]....
        /*00a0*/ 	.word	0x00001230


	//   ....[14]....
        /*00a4*/ 	.word	0x00001240


	//----- nvinfo : EIATTR_VRC_CTA_INIT_COUNT
	.align		4
.L_2973:
        /*00a8*/ 	.byte	0x02, 0x4a
	.zero		1
	.zero		1


	//----- nvinfo : EIATTR_EXIT_INSTR_OFFSETS
	.align		4
        /*00ac*/ 	.byte	0x04, 0x1c
        /*00ae*/ 	.short	(.L_2975 - .L_2974)


	//   ....[0]....
.L_2974:
        /*00b0*/ 	.word	0x00000060


	//   ....[1]....
        /*00b4*/ 	.word	0x000012c0


	//   ....[2]....
        /*00b8*/ 	.word	0x000013b0


	//----- nvinfo : EIATTR_MAX_THREADS
	.align		4
.L_2975:
        /*00bc*/ 	.byte	0x04, 0x05
        /*00be*/ 	.short	(.L_2977 - .L_2976)
.L_2976:
        /*00c0*/ 	.word	0x00000400
        /*00c4*/ 	.word	0x00000001
        /*00c8*/ 	.word	0x00000001


	//----- nvinfo : EIATTR_CRS_STACK_SIZE
	.align		4
.L_2977:
        /*00cc*/ 	.byte	0x04, 0x1e
        /*00ce*/ 	.short	(.L_2979 - .L_2978)
.L_2978:
        /*00d0*/ 	.word	0x00000000


	//----- nvinfo : EIATTR_CBANK_PARAM_SIZE
	.align		4
.L_2979:
        /*00d4*/ 	.byte	0x03, 0x19
        /*00d6*/ 	.short	0x0128


	//----- nvinfo : EIATTR_PARAM_CBANK
	.align		4
        /*00d8*/ 	.byte	0x04, 0x0a
        /*00da*/ 	.short	(.L_2981 - .L_2980)
	.align		4
.L_2980:
        /*00dc*/ 	.word	index@(.nv.constant0._ZN10layer_norm22ln_bwd_finalize_kernelINS_22Kernel_traits_finalizeILj768Ef13__nv_bfloat16fS2_fjLb1ELj1024ELj4ENS_18Kernel_traits_baseILj768EfS2_fS2_fjLj1024EEEEELb1ELb1EEEvNS_9BwdParamsE)
        /*00e0*/ 	.short	0x0380
        /*00e2*/ 	.short	0x0128


	//----- nvinfo : EIATTR_SW_WAR
	.align		4
.L_2981:
        /*00e4*/ 	.byte	0x04, 0x36
        /*00e6*/ 	.short	(.L_2983 - .L_2982)
.L_2982:
        /*00e8*/ 	.word	0x00000008
.L_2983:


//--------------------- .nv.info._ZN10layer_norm13ln_bwd_kernelINS_13Kernel_traitsIf13__nv_bfloat16fS2_fjLj768ELj1ELj4ELj1ELj16ENS_18Kernel_traits_baseILj768EfS2_fS2_fjLj128EEEEELb1ELb1ELb1ELb1EEEvNS_9BwdParamsE --------------------------
	.section	.nv.info._ZN10layer_norm13ln_bwd_kernelINS_13Kernel_traitsIf13__nv_bfloat16fS2_fjLj768ELj1ELj4ELj1ELj16ENS_18Kernel_traits_baseILj768EfS2_fS2_fjLj128EEEEELb1ELb1ELb1ELb1EEEvNS_9BwdParamsE,"",@"SHT_CUDA_INFO"
	.sectionflags	@""
	.align	4


	//----- nvinfo : EIATTR_CUDA_API_VERSION
	.align		4
        /*0000*/ 	.byte	0x04, 0x37
        /*0002*/ 	.short	(.L_2985 - .L_2984)
.L_2984:
        /*0004*/ 	.word	0x00000082


	//----- nvinfo : EIATTR_KPARAM_INFO
	.align		4
.L_2985:
        /*0008*/ 	.byte	0x04, 0x17
        /*000a*/ 	.short	(.L_2987 - .L_2986)
.L_2986:
        /*000c*/ 	.word	0x00000000
        /*0010*/ 	.short	0x0000
        /*0012*/ 	.short	0x0000
        /*0014*/ 	.byte	0x00, 0xf0, 0xa1, 0x04


	//----- nvinfo : EIATTR_SPARSE_MMA_MASK
	.align		4
.L_2987:
        /*0018*/ 	.byte	0x03, 0x50
        /*001a*/ 	.short	0x0000


	//----- nvinfo : EIATTR_MAXREG_COUNT
	.align		4
        /*001c*/ 	.byte	0x03, 0x1b
        /*001e*/ 	.short	0x00ff


	//----- nvinfo : EIATTR_NUM_BARRIERS
	.align		4
        /*0020*/ 	.byte	0x02, 0x4c
        /*0022*/ 	.byte	0x01
	.zero		1


	//----- nvinfo : EIATTR_MERCURY_ISA_VERSION
	.align		4
        /*0024*/ 	.byte	0x03, 0x5f
        /*0026*/ 	.short	0x0101


	//----- nvinfo : EIATTR_COOP_GROUP_MASK_REGIDS
	.align		4
        /*0028*/ 	.byte	0x04, 0x29
        /*002a*/ 	.short	(.L_2989 - .L_2988)


	//   ....[0]....
.L_2988:
        /*002c*/ 	.word	0xffffffff


	//   ....[1]....
        /*0030*/ 	.word	0xffffffff


	//   ....[2]....
        /*0034*/ 	.word	0xffffffff


	//   ....[3]....
        /*0038*/ 	.word	0xffffffff


	//   ....[4]....
        /*003c*/ 	.word	0xffffffff


	//   ....[5]....
        /*0040*/ 	.word	0xffffffff


	//   ....[6]....
        /*0044*/ 	.word	0xffffffff


	//   ....[7]....
        /*0048*/ 	.word	0xffffffff


	//   ....[8]....
        /*004c*/ 	.word	0xffffffff


	//   ....[9]....
        /*0050*/ 	.word	0xffffffff


	//   ....[10]....
        /*0054*/ 	.word	0x050000e5


	//   ....[11]....
        /*0058*/ 	.word	0x050000e5


	//   ....[12]....
        /*005c*/ 	.word	0x050000e5


	//   ....[13]....
        /*0060*/ 	.word	0x050000e5


	//   ....[14]....
        /*0064*/ 	.word	0x050000e5


	//   ....[15]....
        /*0068*/ 	.word	0x050000e5


	//   ....[16]....
        /*006c*/ 	.word	0x050000e5


	//   ....[17]....
        /*0070*/ 	.word	0x050000e5


	//   ....[18]....
        /*0074*/ 	.word	0x050000e5


	//   ....[19]....
        /*0078*/ 	.word	0x050000e5


	//----- nvinfo : EIATTR_COOP_GROUP_INSTR_OFFSETS
	.align		4
.L_2989:
        /*007c*/ 	.byte	0x04, 0x28
        /*007e*/ 	.short	(.L_2991 - .L_2990)


	//   ....[0]....
.L_2990:
        /*0080*/ 	.word	0x000019d0


	//   ....[1]....
        /*0084*/ 	.word	0x000019e0


	//   ....[2]....
        /*0088*/ 	.word	0x00001a10


	//   ....[3]....
        /*008c*/ 	.word	0x00001a20


	//   ....[4]....
        /*0090*/ 	.word	0x00001a50


	//   ....[5]....
        /*0094*/ 	.word	0x00001a60


	//   ....[6]....
        /*0098*/ 	.word	0x00001a90


	//   ....[7]....
        /*009c*/ 	.word	0x00001aa0


	//   ....[8]....
        /*00a0*/ 	.word	0x00001ad0


	//   ....[9]....
        /*00a4*/ 	.word	0x00001ae0


	//   ....[10]....
        /*00a8*/ 	.word	0x00009eb0


	//   ....[11]....
        /*00ac*/ 	.word	0x00009f40


	//   ....[12]....
        /*00b0*/ 	.word	0x00009fb0


	//   ....[13]....
        /*00b4*/ 	.word	0x0000a010


	//   ....[14]....
        /*00b8*/ 	.word	0x0000a080


	//   ....[15]....
        /*00bc*/ 	.word	0x0000a0e0


	//   ....[16]....
        /*00c0*/ 	.word	0x0000a150


	//   ....[17]....
        /*00c4*/ 	.word	0x0000a1b0


	//   ....[18]....
        /*00c8*/ 	.word	0x0000a220


	//   ....[19]....
        /*00cc*/ 	.word	0x0000a280


	//----- nvinfo : EIATTR_VRC_CTA_INIT_COUNT
	.align		4
.L_2991:
        /*00d0*/ 	.byte	0x02, 0x4a
	.zero		1
	.zero		1


	//----- nvinfo : EIATTR_EXIT_INSTR_OFFSETS
	.align		4
        /*00d4*/ 	.byte	0x04, 0x1c
        /*00d6*/ 	.short	(.L_2993 - .L_2992)


	//   ....[0]....
.L_2992:
        /*00d8*/ 	.word	0x00009e40


	//----- nvinfo : EIATTR_MAX_THREADS
	.align		4
.L_2993:
        /*00dc*/ 	.byte	0x04, 0x05
        /*00de*/ 	.short	(.L_2995 - .L_2994)
.L_2994:
        /*00e0*/ 	.word	0x00000080
        /*00e4*/ 	.word	0x00000001
        /*00e8*/ 	.word	0x00000001


	//----- nvinfo : EIATTR_CRS_STACK_SIZE
	.align		4
.L_2995:
        /*00ec*/ 	.byte	0x04, 0x1e
        /*00ee*/ 	.short	(.L_2997 - .L_2996)
.L_2996:
        /*00f0*/ 	.word	0x00000000


	//----- nvinfo : EIATTR_CBANK_PARAM_SIZE
	.align		4
.L_2997:
        /*00f4*/ 	.byte	0x03, 0x19
        /*00f6*/ 	.short	0x0128


	//----- nvinfo : EIATTR_PARAM_CBANK
	.align		4
        /*00f8*/ 	.byte	0x04, 0x0a
        /*00fa*/ 	.short	(.L_2999 - .L_2998)
	.align		4
.L_2998:
        /*00fc*/ 	.word	index@(.nv.constant0._ZN10layer_norm13ln_bwd_kernelINS_13Kernel_traitsIf13__nv_bfloat16fS2_fjLj768ELj1ELj4ELj1ELj16ENS_18Kernel_traits_baseILj768EfS2_fS2_fjLj128EEEEELb1ELb1ELb1ELb1EEEvNS_9BwdParamsE)
        /*0100*/ 	.short	0x0380
        /*0102*/ 	.short	0x0128


	//----- nvinfo : EIATTR_SW_WAR
	.align		4
.L_2999:
        /*0104*/ 	.byte	0x04, 0x36
        /*0106*/ 	.short	(.L_3001 - .L_3000)
.L_3000:
        /*0108*/ 	.word	0x00000008
.L_3001:


//--------------------- .nv.info._ZN10layer_norm13ln_bwd_kernelINS_13Kernel_traitsIf6__halfS2_S2_fjLj768ELj1ELj4ELj1ELj16ENS_18Kernel_traits_baseILj768EfS2_S2_S2_fjLj128EEEEELb0ELb0ELb0ELb0EEEvNS_9BwdParamsE --------------------------
	.section	.nv.info._ZN10layer_norm13ln_bwd_kernelINS_13Kernel_traitsIf6__halfS2_S2_fjLj768ELj1ELj4ELj1ELj16ENS_18Kernel_traits_baseILj768EfS2_S2_S2_fjLj128EEEEELb0ELb0ELb0ELb0EEEvNS_9BwdParamsE,"",@"SHT_CUDA_INFO"
	.sectionflags	@""
	.align	4


	//----- nvinfo : EIATTR_CUDA_API_VERSION
	.align		4
        /*0000*/ 	.byte	0x04, 0x37
        /*0002*/ 	.short	(.L_3003 - .L_3002)
.L_3002:
        /*0004*/ 	.word	0x00000082


	//----- nvinfo : EIATTR_KPARAM_INFO
	.align		4
.L_3003:
        /*0008*/ 	.byte	0x04, 0x17
        /*000a*/ 	.short	(.L_3005 - .L_3004)
.L_3004:
        /*000c*/ 	.word	0x00000000
        /*0010*/ 	.short	0x0000
        /*0012*/ 	.short	0x0000
        /*0014*/ 	.byte	0x00, 0xf0, 0xa1, 0x04


	//----- nvinfo : EIATTR_SPARSE_MMA_MASK
	.align		4
.L_3005:
        /*0018*/ 	.byte	0x03, 0x50
        /*001a*/ 	.short	0x0000


	//----- nvinfo : EIATTR_MAXREG_COUNT
	.align		4
        /*001c*/ 	.byte	0x03, 0x1b
        /*001e*/ 	.short	0x00ff


	//----- nvinfo : EIATTR_NUM_BARRIERS
	.align		4
        /*0020*/ 	.byte	0x02, 0x4c
        /*0022*/ 	.byte	0x01
	.zero		1


	//----- nvinfo : EIATTR_MERCURY_ISA_VERSION
	.align		4
        /*0024*/ 	.byte	0x03, 0x5f
        /*0026*/ 	.short	0x0101


	//----- nvinfo : EIATTR_COOP_GROUP_MASK_REGIDS
	.align		4
        /*0028*/ 	.byte	0x04, 0x29
        /*002a*/ 	.short	(.L_3007 - .L_3006)


	//   ....[0]....
.L_3006:
        /*002c*/ 	.word	0xffffffff


	//   ....[1]....
        /*0030*/ 	.word	0xffffffff


	//   ....[2]....
        /*0034*/ 	.word	0xffffffff


	//   ....[3]....
        /*0038*/ 	.word	0xffffffff


	//   ....[4]....
        /*003c*/ 	.word	0xffffffff


	//   ....[5]....
        /*0040*/ 	.word	0xffffffff


	//   ....[6]....
        /*0044*/ 	.word	0xffffffff


	//   ....[7]....
        /*0048*/ 	.word	0xffffffff


	//   ....[8]....
        /*004c*/ 	.word	0xffffffff


	//   ....[9]....
        /*0050*/ 	.word	0xffffffff


	//   ....[10]....
        /*0054*/ 	.word	0x05000098


	//   ....[11]....
        /*0058*/ 	.word	0x05000098


	//   ....[12]....
        /*005c*/ 	.word	0x05000098


	//   ....[13]....
        /*0060*/ 	.word	0x05000098


	//   ....[14]....
        /*0064*/ 	.word	0x05000098


	//   ....[15]....
        /*0068*/ 	.word	0x05000098


	//   ....[16]....
        /*006c*/ 	.word	0x05000098


	//   ....[17]....
        /*0070*/ 	.word	0x05000098


	//   ....[18]....
        /*0074*/ 	.word	0x05000098


	//   ....[19]....
        /*0078*/ 	.word	0x05000098


	//----- nvinfo : EIATTR_COOP_GROUP_INSTR_OFFSETS
	.align		4
.L_3007:
        /*007c*/ 	.byte	0x04, 0x28
        /*007e*/ 	.short	(.L_3009 - .L_3008)


	//   ....[0]....
.L_3008:
        /*0080*/ 	.word	0x00002720


	//   ....[1]....
        /*0084*/ 	.word	0x00002730


	//   ....[2]....
        /*0088*/ 	.word	0x00002760


	//   ....[3]....
        /*008c*/ 	.word	0x00002770


	//   ....[4]....
        /*0090*/ 	.word	0x000027a0


	//   ....[5]....
        /*0094*/ 	.word	0x000027b0


	//   ....[6]....
        /*0098*/ 	.word	0x000027e0


	//   ....[7]....
        /*009c*/ 	.word	0x000027f0


	//   ....[8]....
        /*00a0*/ 	.word	0x00002820


	//   ....[9]....
        /*00a4*/ 	.word	0x00002830


	//   ....[10]....
        /*00a8*/ 	.word	0x00005ac0


	//   ....[11]....
        /*00ac*/ 	.word	0x00005b50


	//   ....[12]....
        /*00b0*/ 	.word	0x00005bc0


	//   ....[13]....
        /*00b4*/ 	.word	0x00005c20


	//   ....[14]....
        /*00b8*/ 	.word	0x00005c90


	//   ....[15]....
        /*00bc*/ 	.word	0x00005cf0


	//   ....[16]....
        /*00c0*/ 	.word	0x00005d60


	//   ....[17]....
        /*00c4*/ 	.word	0x00005dc0


	//   ....[18]....
        /*00c8*/ 	.word	0x00005e30


	//   ....[19]....
        /*00cc*/ 	.word	0x00005e90


	//----- nvinfo : EIATTR_VRC_CTA_INIT_COUNT
	.align		4
.L_3009:
        /*00d0*/ 	.byte	0x02, 0x4a
	.zero		1
	.zero		1


	//----- nvinfo : EIATTR_EXIT_INSTR_OFFSETS
	.align		4
        /*00d4*/ 	.byte	0x04, 0x1c
        /*00d6*/ 	.short	(.L_3011 - .L_3010)


	//   ....[0]....
.L_3010:
        /*00d8*/ 	.word	0x00005a20


	//   ....[1]....
        /*00dc*/ 	.word	0x00005a50


	//----- nvinfo : EIATTR_MAX_THREADS
	.align		4
.L_3011:
        /*00e0*/ 	.byte	0x04, 0x05
        /*00e2*/ 	.short	(.L_3013 - .L_3012)
.L_3012:
        /*00e4*/ 	.word	0x00000080
        /*00e8*/ 	.word	0x00000001
        /*00ec*/ 	.word	0x00000001


	//----- nvinfo : EIATTR_CRS_STACK_SIZE
	.align		4
.L_3013:
        /*00f0*/ 	.byte	0x04, 0x1e
        /*00f2*/ 	.short	(.L_3015 - .L_3014)
.L_3014:
        /*00f4*/ 	.word	0x00000000


	//----- nvinfo : EIATTR_CBANK_PARAM_SIZE
	.align		4
.L_3015:
        /*00f8*/ 	.byte	0x03, 0x19
        /*00fa*/ 	.short	0x0128


	//----- nvinfo : EIATTR_PARAM_CBANK
	.align		4
        /*00fc*/ 	.byte	0x04, 0x0a
        /*00fe*/ 	.short	(.L_3017 - .L_3016)
	.align		4
.L_3016:
        /*0100*/ 	.word	index@(.nv.constant0._ZN10layer_norm13ln_bwd_kernelINS_13Kernel_traitsIf6__halfS2_S2_fjLj768ELj1ELj4ELj1ELj16ENS_18Kernel_traits_baseILj768EfS2_S2_S2_fjLj128EEEEELb0ELb0ELb0ELb0EEEvNS_9BwdParamsE)
        /*0104*/ 	.short	0x0380
        /*0106*/ 	.short	0x0128


	//----- nvinfo : EIATTR_SW_WAR
	.align		4
.L_3017:
        /*0108*/ 	.byte	0x04, 0x36
        /*010a*/ 	.short	(.L_3019 - .L_3018)
.L_3018:
        /*010c*/ 	.word	0x00000008
.L_3019:


//--------------------- .nv.info._ZN10layer_norm13ln_bwd_kernelINS_13Kernel_traitsIf6__halfS2_S2_fjLj768ELj1ELj4ELj1ELj16ENS_18Kernel_traits_baseILj768EfS2_S2_S2_fjLj128EEEEELb0ELb0ELb0ELb1EEEvNS_9BwdParamsE --------------------------
	.section	.nv.info._ZN10layer_norm13ln_bwd_kernelINS_13Kernel_traitsIf6__halfS2_S2_fjLj768ELj1ELj4ELj1ELj16ENS_18Kernel_traits_baseILj768EfS2_S2_S2_fjLj128EEEEELb0ELb0ELb0ELb1EEEvNS_9BwdParamsE,"",@"SHT_CUDA_INFO"
	.sectionflags	@""
	.align	4


	//----- nvinfo : EIATTR_CUDA_API_VERSION
	.align		4
        /*0000*/ 	.byte	0x04, 0x37
        /*0002*/ 	.short	(.L_3021 - .L_3020)
.L_3020:
        /*0004*/ 	.word	0x00000082


	//----- nvinfo : EIATTR_KPARAM_INFO
	.align		4
.L_3021:
        /*0008*/ 	.byte	0x04, 0x17
        /*000a*/ 	.short	(.L_3023 - .L_3022)
.L_3022:
        /*000c*/ 	.word	0x00000000
        /*0010*/ 	.short	0x0000
        /*0012*/ 	.short	0x0000
        /*0014*/ 	.byte	0x00, 0xf0, 0xa1, 0x04


	//----- nvinfo : EIATTR_SPARSE_MMA_MASK
	.align		4
.L_3023:
        /*0018*/ 	.byte	0x03, 0x50
        /*001a*/ 	.short	0x0000


	//----- nvinfo : EIATTR_MAXREG_COUNT
	.align		4
        /*001c*/ 	.byte	0x03, 0x1b
        /*001e*/ 	.short	0x00ff


	//----- nvinfo : EIATTR_NUM_BARRIERS
	.align		4
        /*0020*/ 	.byte	0x02, 0x4c
        /*0022*/ 	.byte	0x01
	.zero		1


	//----- nvinfo : EIATTR_MERCURY_ISA_VERSION
	.align		4
        /*0024*/ 	.byte	0x03, 0x5f
        /*0026*/ 	.short	0x0101


	//----- nvinfo : EIATTR_COOP_GROUP_MASK_REGIDS
	.align		4
        /*0028*/ 	.byte	0x04, 0x29
        /*002a*/ 	.short	(.L_3025 - .L_3024)


	//   ....[0]....
.L_3024:
        /*002c*/ 	.word	0xffffffff


	//   ....[1]....
        /*0030*/ 	.word	0xffffffff


	//   ....[2]....
        /*0034*/ 	.word	0xffffffff


	//   ....[3]....
        /*0038*/ 	.word	0xffffffff


	//   ....[4]....
        /*003c*/ 	.word	0xffffffff


	//   ....[5]....
        /*0040*/ 	.word	0xffffffff


	//   ....[6]....
        /*0044*/ 	.word	0xffffffff


	//   ....[7]....
        /*0048*/ 	.word	0xffffffff


	//   ....[8]....
        /*004c*/ 	.word	0xffffffff


	//   ....[9]....
        /*0050*/ 	.word	0xffffffff


	//   ....[10]....
        /*0054*/ 	.word	0x05000030


	//   ....[11]....
        /*0058*/ 	.word	0x05000030


	//   ....[12]....
        /*005c*/ 	.word	0x05000030


	//   ....[13]....
        /*0060*/ 	.word	0x05000030


	//   ....[14]....
        /*0064*/ 	.word	0x05000030


	//   ....[15]....
        /*0068*/ 	.word	0x05000030


	//   ....[16]....
        /*006c*/ 	.word	0x05000030


	//   ....[17]....
        /*0070*/ 	.word	0x05000030


	//   ....[18]....
        /*0074*/ 	.word	0x05000030


	//   ....[19]....
        /*0078*/ 	.word	0x05000030


	//----- nvinfo : EIATTR_COOP_GROUP_INSTR_OFFSETS
	.align		4
.L_3025:
        /*007c*/ 	.byte	0x04, 0x28
        /*007e*/ 	.short	(.L_3027 - .L_3026)


	//   ....[0]....
.L_3026:
        /*0080*/ 	.word	0x000023c0


	//   ....[1]....
        /*0084*/ 	.word	0x000023d0


	//   ....[2]....
        /*0088*/ 	.word	0x00002400


	//   ....[3]....
        /*008c*/ 	.word	0x00002410


	//   ....[4]....
        /*0090*/ 	.word	0x00002440


	//   ....[5]....
        /*0094*/ 	.word	0x00002450


	//   ....[6]....
        /*0098*/ 	.word	0x00002480


	//   ....[7]....
        /*009c*/ 	.word	0x00002490


	//   ....[8]....
        /*00a0*/ 	.word	0x000024c0


	//   ....[9]....
        /*00a4*/ 	.word	0x000024d0


	//   ....[10]....
        /*00a8*/ 	.word	0x000054a0


	//   ....[11]....
        /*00ac*/ 	.word	0x00005530


	//   ....[12]....
        /*00b0*/ 	.word	0x000055a0


	//   ....[13]....
        /*00b4*/ 	.word	0x00005600


	//   ....[14]....
        /*00b8*/ 	.word	0x00005670


	//   ....[15]....
        /*00bc*/ 	.word	0x000056d0


	//   ....[16]....
        /*00c0*/ 	.word	0x00005740


	//   ....[17]....
        /*00c4*/ 	.word	0x000057a0


	//   ....[18]....
        /*00c8*/ 	.word	0x00005810


	//   ....[19]....
        /*00cc*/ 	.word	0x00005870


	//----- nvinfo : EIATTR_VRC_CTA_INIT_COUNT
	.align		4
.L_3027:
        /*00d0*/ 	.byte	0x02, 0x4a
	.zero		1
	.zero		1


	//----- nvinfo : EIATTR_EXIT_INSTR_OFFSETS
	.align		4
        /*00d4*/ 	.byte	0x04, 0x1c
        /*00d6*/ 	.short	(.L_3029 - .L_3028)


	//   ....[0]....
.L_3028:
        /*00d8*/ 	.word	0x00005430


	//----- nvinfo : EIATTR_MAX_THREADS
	.align		4
.L_3029:
        /*00dc*/ 	.byte	0x04, 0x05
        /*00de*/ 	.short	(.L_3031 - .L_3030)
.L_3030:
        /*00e0*/ 	.word	0x00000080
        /*00e4*/ 	.word	0x00000001
        /*00e8*/ 	.word	0x00000001


	//----- nvinfo : EIATTR_CRS_STACK_SIZE
	.align		4
.L_3031:
        /*00ec*/ 	.byte	0x04, 0x1e
        /*00ee*/ 	.short	(.L_3033 - .L_3032)
.L_3032:
        /*00f0*/ 	.word	0x00000000


	//----- nvinfo : EIATTR_CBANK_PARAM_SIZE
	.align		4
.L_3033:
        /*00f4*/ 	.byte	0x03, 0x19
        /*00f6*/ 	.short	0x0128


	//----- nvinfo : EIATTR_PARAM_CBANK
	.align		4
        /*00f8*/ 	.byte	0x04, 0x0a
        /*00fa*/ 	.short	(.L_3035 - .L_3034)
	.align		4
.L_3034:
        /*00fc*/ 	.word	index@(.nv.constant0._ZN10layer_norm13ln_bwd_kernelINS_13Kernel_traitsIf6__halfS2_S2_fjLj768ELj1ELj4ELj1ELj16ENS_18Kernel_traits_baseILj768EfS2_S2_S2_fjLj128EEEEELb0ELb0ELb0ELb1EEEvNS_9BwdParamsE)
        /*0100*/ 	.short	0x0380
        /*0102*/ 	.short	0x0128


	//----- nvinfo : EIATTR_SW_WAR
	.align		4
.L_3035:
        /*0104*/ 	.byte	0x04, 0x36
        /*0106*/ 	.short	(.L_3037 - .L_3036)
.L_3036:
        /*0108*/ 	.word	0x00000008
.L_3037:


//--------------------- .nv.info._ZN10layer_norm13ln_bwd_kernelINS_13Kernel_traitsIf6__halfS2_S2_fjLj768ELj1ELj4ELj1ELj16ENS_18Kernel_traits_baseILj768EfS2_S2_S2_fjLj128EEEEELb0ELb0ELb1ELb0EEEvNS_9BwdParamsE --------------------------
	.section	.nv.info._ZN10layer_norm13ln_bwd_kernelINS_13Kernel_traitsIf6__halfS2_S2_fjLj768ELj1ELj4ELj1ELj16ENS_18Kernel_traits_baseILj768EfS2_S2_S2_fjLj128EEEEELb0ELb0ELb1ELb0EEEvNS_9BwdParamsE,"",@"SHT_CUDA_INFO"
	.sectionflags	@""
	.align	4


	//----- nvinfo : EIATTR_CUDA_API_VERSION
	.align		4
        /*0000*/ 	.byte	0x04, 0x37
        /*0002*/ 	.short	(.L_3039 - .L_3038)
.L_3038:
        /*0004*/ 	.word	0x00000082


	//----- nvinfo : EIATTR_KPARAM_INFO
	.align		4
.L_3039:
        /*0008*/ 	.byte	0x04, 0x17
        /*000a*/ 	.short	(.L_3041 - .L_3040)
.L_3040:
        /*000c*/ 	.word	0x00000000
        /*0010*/ 	.short	0x0000
        /*0012*/ 	.short	0x0000
        /*0014*/ 	.byte	0x00, 0xf0, 0xa1, 0x04


	//----- nvinfo : EIATTR_SPARSE_MMA_MASK
	.align		4
.L_3041:
        /*0018*/ 	.byte	0x03, 0x50
        /*001a*/ 	.short	0x0000


	//----- nvinfo : EIATTR_MAXREG_COUNT
	.align		4
        /*001c*/ 	.byte	0x03, 0x1b
        /*001e*/ 	.short	0x00ff


	//----- nvinfo : EIATTR_NUM_BARRIERS
	.align		4
        /*0020*/ 	.byte	0x02, 0x4c
        /*0022*/ 	.byte	0x01
	.zero		1


	//----- nvinfo : EIATTR_MERCURY_ISA_VERSION
	.align		4
        /*0024*/ 	.byte	0x03, 0x5f
        /*0026*/ 	.short	0x0101


	//----- nvinfo : EIATTR_COOP_GROUP_MASK_REGIDS
	.align		4
        /*0028*/ 	.byte	0x04, 0x29
        /*002a*/ 	.short	(.L_3043 - .L_3042)


	//   ....[0]....
.L_3042:
        /*002c*/ 	.word	0xffffffff


	//   ....[1]....
        /*0030*/ 	.word	0xffffffff


	//   ....[2]....
        /*0034*/ 	.word	0xffffffff


	//   ....[3]....
        /*0038*/ 	.word	0xffffffff


	//   ....[4]....
        /*003c*/ 	.word	0xffffffff


	//   ....[5]....
        /*0040*/ 	.word	0xffffffff


	//   ....[6]....
        /*0044*/ 	.word	0xffffffff


	//   ....[7]....
        /*0048*/ 	.word	0xffffffff


	//   ....[8]....
        /*004c*/ 	.word	0xffffffff


	//   ....[9]....
        /*0050*/ 	.word	0xffffffff


	//   ....[10]....
        /*0054*/ 	.word	0x05000070


	//   ....[11]....
        /*0058*/ 	.word	0x05000070


	//   ....[12]....
        /*005c*/ 	.word	0x05000070


	//   ....[13]....
        /*0060*/ 	.word	0x05000070


	//   ....[14]....
        /*0064*/ 	.word	0x05000070


	//   ....[15]....
        /*0068*/ 	.word	0x05000070


	//   ....[16]....
        /*006c*/ 	.word	0x05000070


	//   ....[17]....
        /*0070*/ 	.word	0x05000070


	//   ....[18]....
        /*0074*/ 	.word	0x05000070


	//   ....[19]....
        /*0078*/ 	.word	0x05000070


	//----- nvinfo : EIATTR_COOP_GROUP_INSTR_OFFSETS
	.align		4
.L_3043:
        /*007c*/ 	.byte	0x04, 0x28
        /*007e*/ 	.short	(.L_3045 - .L_3044)


	//   ....[0]....
.L_3044:
        /*0080*/ 	.word	0x000019c0


	//   ....[1]....
        /*0084*/ 	.word	0x000019d0


	//   ....[2]....
        /*0088*/ 	.word	0x00001a00


	//   ....[3]....
        /*008c*/ 	.word	0x00001a10


	//   ....[4]....
        /*0090*/ 	.word	0x00001a40


	//   ....[5]....
        /*0094*/ 	.word	0x00001a50


	//   ....[6]....
        /*0098*/ 	.word	0x00001a80


	//   ....[7]....
        /*009c*/ 	.word	0x00001a90


	//   ....[8]....
        /*00a0*/ 	.word	0x00001ac0


	//   ....[9]....
        /*00a4*/ 	.word	0x00001ad0


	//   ....[10]....
        /*00a8*/ 	.word	0x00006110


	//   ....[11]....
        /*00ac*/ 	.word	0x000061b0


	//   ....[12]....
        /*00b0*/ 	.word	0x00006210


	//   ....[13]....
        /*00b4*/ 	.word	0x00006270


	//   ....[14]....
        /*00b8*/ 	.word	0x000062e0


	//   ....[15]....
        /*00bc*/ 	.word	0x00006340


	//   ....[16]....
        /*00c0*/ 	.word	0x000063b0


	//   ....[17]....
        /*00c4*/ 	.word	0x00006410


	//   ....[18]....
        /*00c8*/ 	.word	0x00006480


	//   ....[19]....
        /*00cc*/ 	.word	0x000064e0


	//----- nvinfo : EIATTR_VRC_CTA_INIT_COUNT
	.align		4
.L_3045:
        /*00d0*/ 	.byte	0x02, 0x4a
	.zero		1
	.zero		1


	//----- nvinfo : EIATTR_EXIT_INSTR_OFFSETS
	.align		4
        /*00d4*/ 	.byte	0x04, 0x1c
        /*00d6*/ 	.short	(.L_3047 - .L_3046)


	//   ....[0]....
.L_3046:
        /*00d8*/ 	.word	0x00006080


	//   ....[1]....
        /*00dc*/ 	.word	0x000060b0


	//----- nvinfo : EIATTR_MAX_THREADS
	.align		4
.L_3047:
        /*00e0*/ 	.byte	0x04, 0x05
        /*00e2*/ 	.short	(.L_3049 - .L_3048)
.L_3048:
        /*00e4*/ 	.word	0x00000080
        /*00e8*/ 	.word	0x00000001
        /*00ec*/ 	.word	0x00000001


	//----- nvinfo : EIATTR_CRS_STACK_SIZE
	.align		4
.L_3049:
        /*00f0*/ 	.byte	0x04, 0x1e
        /*00f2*/ 	.short	(.L_3051 - .L_3050)
.L_3050:
        /*00f4*/ 	.word	0x00000000


	//----- nvinfo : EIATTR_CBANK_PARAM_SIZE
	.align		4
.L_3051:
        /*00f8*/ 	.byte	0x03, 0x19
        /*00fa*/ 	.short	0x0128


	//----- nvinfo : EIATTR_PARAM_CBANK
	.align		4
        /*00fc*/ 	.byte	0x04, 0x0a
        /*00fe*/ 	.short	(.L_3053 - .L_3052)
	.align		4
.L_3052:
        /*0100*/ 	.word	index@(.nv.constant0._ZN10layer_norm13ln_bwd_kernelINS_13Kernel_traitsIf6__halfS2_S2_fjLj768ELj1ELj4ELj1ELj16ENS_18Kernel_traits_baseILj768EfS2_S2_S2_fjLj128EEEEELb0ELb0ELb1ELb0EEEvNS_9BwdParamsE)
        /*0104*/ 	.short	0x0380
        /*0106*/ 	.short	0x0128


	//----- nvinfo : EIATTR_SW_WAR
	.align		4
.L_3053:
        /*0108*/ 	.byte	0x04, 0x36
        /*010a*/ 	.short	(.L_3055 - .L_3054)
.L_3054:
        /*010c*/ 	.word	0x00000008
.L_3055:


//--------------------- .nv.info._ZN10layer_norm13ln_bwd_kernelINS_13Kernel_traitsIf6__halfS2_S2_fjLj768ELj1ELj4ELj1ELj16ENS_18Kernel_traits_baseILj768EfS2_S2_S2_fjLj128EEEEELb0ELb0ELb1ELb1EEEvNS_9BwdParamsE --------------------------
	.section	.nv.info._ZN10layer_norm13ln_bwd_kernelINS_13Kernel_traitsIf6__halfS2_S2_fjLj768ELj1ELj4ELj1ELj16ENS_18Kernel_traits_baseILj768EfS2_S2_S2_fjLj128EEEEELb0ELb0ELb1ELb1EEEvNS_9BwdParamsE,"",@"SHT_CUDA_INFO"
	.sectionflags	@""
	.align	4


	//----- nvinfo : EIATTR_CUDA_API_VERSION
	.align		4
        /*0000*/ 	.byte	0x04, 0x37
        /*0002*/ 	.short	(.L_3057 - .L_3056)
.L_3056:
        /*0004*/ 	.word	0x00000082


	//----- nvinfo : EIATTR_KPARAM_INFO
	.align		4
.L_3057:
        /*0008*/ 	.byte	0x04, 0x17
        /*000a*/ 	.short	(.L_3059 - .L_3058)
.L_3058:
        /*000c*/ 	.word	0x00000000
        /*0010*/ 	.short	0x0000
        /*0012*/ 	.short	0x0000
        /*0014*/ 	.byte	0x00, 0xf0, 0xa1, 0x04


	//----- nvinfo : EIATTR_SPARSE_MMA_MASK
	.align		4
.L_3059:
        /*0018*/ 	.byte	0x03, 0x50
        /*001a*/ 	.short	0x0000


	//----- nvinfo : EIATTR_MAXREG_COUNT
	.align		4
        /*001c*/ 	.byte	0x03, 0x1b
        /*001e*/ 	.short	0x00ff


	//----- nvinfo : EIATTR_NUM_BARRIERS
	.align		4
        /*0020*/ 	.byte	0x02, 0x4c
        /*0022*/ 	.byte	0x01
	.zero		1


	//----- nvinfo : EIATTR_MERCURY_ISA_VERSION
	.align		4
        /*0024*/ 	.byte	0x03, 0x5f
        /*0026*/ 	.short	0x0101


	//----- nvinfo : EIATTR_COOP_GROUP_MASK_REGIDS
	.align		4
        /*0028*/ 	.byte	0x04, 0x29
        /*002a*/ 	.short	(.L_3061 - .L_3060)


	//   ....[0]....
.L_3060:
        /*002c*/ 	.word	0xffffffff


	//   ....[1]....
        /*0030*/ 	.word	0xffffffff


	//   ....[2]....
        /*0034*/ 	.word	0xffffffff


	//   ....[3]....
        /*0038*/ 	.word	0xffffffff


	//   ....[4]....
        /*003c*/ 	.word	0xffffffff


	//   ....[5]....
        /*0040*/ 	.word	0xffffffff


	//   ....[6]....
        /*0044*/ 	.word	0xffffffff


	//   ....[7]....
        /*0048*/ 	.word	0xffffffff


	//   ....[8]....
        /*004c*/ 	.word	0xffffffff


	//   ....[9]....
        /*0050*/ 	.word	0xffffffff


	//   ....[10]....
        /*0054*/ 	.word	0x0500009d


	//   ....[11]....
        /*0058*/ 	.word	0x0500009d


	//   ....[12]....
        /*005c*/ 	.word	0x0500009d


	//   ....[13]....
        /*0060*/ 	.word	0x0500009d


	//   ....[14]....
        /*0064*/ 	.word	0x0500009d


	//   ....[15]....
        /*0068*/ 	.word	0x0500009d


	//   ....[16]....
        /*006c*/ 	.word	0x0500009d


	//   ....[17]....
        /*0070*/ 	.word	0x0500009d


	//   ....[18]....
        /*0074*/ 	.word	0x0500009d


	//   ....[19]....
        /*0078*/ 	.word	0x0500009d


	//----- nvinfo : EIATTR_COOP_GROUP_INSTR_OFFSETS
	.align		4
.L_3061:
        /*007c*/ 	.byte	0x04, 0x28
        /*007e*/ 	.short	(.L_3063 - .L_3062)


	//   ....[0]....
.L_3062:
        /*0080*/ 	.word	0x000015f0


	//   ....[1]....
        /*0084*/ 	.word	0x00001600


	//   ....[2]....
        /*0088*/ 	.word	0x00001630


	//   ....[3]....
        /*008c*/ 	.word	0x00001640


	//   ....[4]....
        /*0090*/ 	.word	0x00001670


	//   ....[5]....
        /*0094*/ 	.word	0x00001680


	//   ....[6]....
        /*0098*/ 	.word	0x000016b0


	//   ....[7]....
        /*009c*/ 	.word	0x000016c0


	//   ....[8]....
        /*00a0*/ 	.word	0x000016f0


	//   ....[9]....
        /*00a4*/ 	.word	0x00001700


	//   ....[10]....
        /*00a8*/ 	.word	0x000058a0


	//   ....[11]....
        /*00ac*/ 	.word	0x00005930


	//   ....[12]....
        /*00b0*/ 	.word	0x000059a0


	//   ....[13]....
        /*00b4*/ 	.word	0x00005a00


	//   ....[14]....
        /*00b8*/ 	.word	0x00005a70


	//   ....[15]....
        /*00bc*/ 	.word	0x00005ad0


	//   ....[16]....
        /*00c0*/ 	.word	0x00005b40


	//   ....[17]....
        /*00c4*/ 	.word	0x00005ba0


	//   ....[18]....
        /*00c8*/ 	.word	0x00005c10


	//   ....[19]....
        /*00cc*/ 	.word	0x00005c70


	//----- nvinfo : EIATTR_VRC_CTA_INIT_COUNT
	.align		4
.L_3063:
        /*00d0*/ 	.byte	0x02, 0x4a
	.zero		1
	.zero		1


	//----- nvinfo : EIATTR_EXIT_INSTR_OFFSETS
	.align		4
        /*00d4*/ 	.byte	0x04, 0x1c
        /*00d6*/ 	.short	(.L_3065 - .L_3064)


	//   ....[0]....
.L_3064:
        /*00d8*/ 	.word	0x00005830


	//----- nvinfo : EIATTR_MAX_THREADS
	.align		4
.L_3065:
        /*00dc*/ 	.byte	0x04, 0x05
        /*00de*/ 	.short	(.L_3067 - .L_3066)
.L_3066:
        /*00e0*/ 	.word	0x00000080
        /*00e4*/ 	.word	0x00000001
        /*00e8*/ 	.word	0x00000001


	//----- nvinfo : EIATTR_CRS_STACK_SIZE
	.align		4
.L_3067:
        /*00ec*/ 	.byte	0x04, 0x1e
        /*00ee*/ 	.short	(.L_3069 - .L_3068)
.L_3068:
        /*00f0*/ 	.word	0x00000000


	//----- nvinfo : EIATTR_CBANK_PARAM_SIZE
	.align		4
.L_3069:
        /*00f4*/ 	.byte	0x03, 0x19
        /*00f6*/ 	.short	0x0128


	//----- nvinfo : EIATTR_PARAM_CBANK
	.align		4
        /*00f8*/ 	.byte	0x04, 0x0a
        /*00fa*/ 	.short	(.L_3071 - .L_3070)
	.align		4
.L_3070:
        /*00fc*/ 	.word	index@(.nv.constant0._ZN10layer_norm13ln_bwd_kernelINS_13Kernel_traitsIf6__halfS2_S2_fjLj768ELj1ELj4ELj1ELj16ENS_18Kernel_traits_baseILj768EfS2_S2_S2_fjLj128EEEEELb0ELb0ELb1ELb1EEEvNS_9BwdParamsE)
        /*0100*/ 	.short	0x0380
        /*0102*/ 	.short	0x0128


	//----- nvinfo : EIATTR_SW_WAR
	.align		4
.L_3071:
        /*0104*/ 	.byte	0x04, 0x36
        /*0106*/ 	.short	(.L_3073 - .L_3072)
.L_3072:
        /*0108*/ 	.word	0x00000008
.L_3073:


//--------------------- .nv.info._ZN10layer_norm13ln_bwd_kernelINS_13Kernel_traitsIf6__halfS2_S2_fjLj768ELj1ELj4ELj1ELj16ENS_18Kernel_traits_baseILj768EfS2_S2_S2_fjLj128EEEEELb0ELb1ELb0ELb0EEEvNS_9BwdParamsE --------------------------
	.section	.nv.info._ZN10layer_norm13ln_bwd_kernelINS_13Kernel_traitsIf6__halfS2_S2_fjLj768ELj1ELj4ELj1ELj16ENS_18Kernel_traits_baseILj768EfS2_S2_S2_fjLj128EEEEELb0ELb1ELb0ELb0EEEvNS_9BwdParamsE,"",@"SHT_CUDA_INFO"
	.sectionflags	@""
	.align	4


	//----- nvinfo : EIATTR_CUDA_API_VERSION
	.align		4
        /*0000*/ 	.byte	0x04, 0x37
        /*0002*/ 	.short	(.L_3075 - .L_3074)
.L_3074:
        /*0004*/ 	.word	0x00000082


	//----- nvinfo : EIATTR_KPARAM_INFO
	.align		4
.L_3075:
        /*0008*/ 	.byte	0x04, 0x17
        /*000a*/ 	.short	(.L_3077 - .L_3076)
.L_3076:
        /*000c*/ 	.word	0x00000000
        /*0010*/ 	.short	0x0000
        /*0012*/ 	.short	0x0000
        /*0014*/ 	.byte	0x00, 0xf0, 0xa1, 0x04


	//----- nvinfo : EIATTR_SPARSE_MMA_MASK
	.align		4
.L_3077:
        /*0018*/ 	.byte	0x03, 0x50
        /*001a*/ 	.short	0x0000


	//----- nvinfo : EIATTR_MAXREG_COUNT
	.align		4
        /*001c*/ 	.byte	0x03, 0x1b
        /*001e*/ 	.short	0x00ff


	//----- nvinfo : EIATTR_NUM_BARRIERS
	.align		4
        /*0020*/ 	.byte	0x02, 0x4c
        /*0022*/ 	.byte	0x01
	.zero		1


	//----- nvinfo : EIATTR_MERCURY_ISA_VERSION
	.align		4
        /*0024*/ 	.byte	0x03, 0x5f
        /*0026*/ 	.short	0x0101


	//----- nvinfo : EIATTR_COOP_GROUP_MASK_REGIDS
	.align		4
        /*0028*/ 	.byte	0x04, 0x29
        /*002a*/ 	.short	(.L_3079 - .L_3078)


	//   ....[0]....
.L_3078:
        /*002c*/ 	.word	0xffffffff


	//   ....[1]....
        /*0030*/ 	.word	0xffffffff


	//   ....[2]....
        /*0034*/ 	.word	0xffffffff


	//   ....[3]....
        /*0038*/ 	.word	0xffffffff


	//   ....[4]....
        /*003c*/ 	.word	0xffffffff


	//   ....[5]....
        /*0040*/ 	.word	0xffffffff


	//   ....[6]....
        /*0044*/ 	.word	0xffffffff


	//   ....[7]....
        /*0048*/ 	.word	0xffffffff


	//   ....[8]....
        /*004c*/ 	.word	0xffffffff


	//   ....[9]....
        /*0050*/ 	.word	0xffffffff


	//   ....[10]....
        /*0054*/ 	.word	0x050000c8


	//   ....[11]....
        /*0058*/ 	.word	0x050000c8


	//   ....[12]....
        /*005c*/ 	.word	0x050000c8


	//   ....[13]....
        /*0060*/ 	.word	0x050000c8


	//   ....[14]....
        /*0064*/ 	.word	0x050000c8


	//   ....[15]....
        /*0068*/ 	.word	0x050000c8


	//   ....[16]....
        /*006c*/ 	.word	0x050000c8


	//   ....[17]....
        /*0070*/ 	.word	0x050000c8


	//   ....[18]....
        /*0074*/ 	.word	0x050000c8


	//   ....[19]....
        /*0078*/ 	.word	0x050000c8


	//----- nvinfo : EIATTR_COOP_GROUP_INSTR_OFFSETS
	.align		4
.L_3079:
        /*007c*/ 	.byte	0x04, 0x28
        /*007e*/ 	.short	(.L_3081 - .L_3080)


	//   ....[0]....
.L_3080:
        /*0080*/ 	.word	0x00002940


	//   ....[1]....
        /*0084*/ 	.word	0x00002950


	//   ....[2]....
        /*0088*/ 	.word	0x00002980


	//   ....[3]....
        /*008c*/ 	.word	0x00002990


	//   ....[4]....
        /*0090*/ 	.word	0x000029c0


	//   ....[5]....
        /*0094*/ 	.word	0x000029d0


	//   ....[6]....
        /*0098*/ 	.word	0x00002a00


	//   ....[7]....
        /*009c*/ 	.word	0x00002a10


	//   ....[8]....
        /*00a0*/ 	.word	0x00002a40


	//   ....[9]....
        /*00a4*/ 	.word	0x00002a50


	//   ....[10]....
        /*00a8*/ 	.word	0x000076b0


	//   ....[11]....
        /*00ac*/ 	.word	0x00007740


	//   ....[12]....
        /*00b0*/ 	.word	0x000077b0


	//   ....[13]....
        /*00b4*/ 	.word	0x00007810


	//   ....[14]....
        /*00b8*/ 	.word	0x00007880


	//   ....[15]....
        /*00bc*/ 	.word	0x000078e0


	//   ....[16]....
        /*00c0*/ 	.word	0x00007950


	//   ....[17]....
        /*00c4*/ 	.word	0x000079b0


	//   ....[18]....
        /*00c8*/ 	.word	0x00007a20


	//   ....[19]....
        /*00cc*/ 	.word	0x00007a80


	//----- nvinfo : EIATTR_VRC_CTA_INIT_COUNT
	.align		4
.L_3081:
        /*00d0*/ 	.byte	0x02, 0x4a
	.zero		1
	.zero		1


	//----- nvinfo : EIATTR_EXIT_INSTR_OFFSETS
	.align		4
        /*00d4*/ 	.byte	0x04, 0x1c
        /*00d6*/ 	.short	(.L_3083 - .L_3082)


	//   ....[0]....
.L_3082:
        /*00d8*/ 	.word	0x000075c0


	//   ....[1]....
        /*00dc*/ 	.word	0x00007640


	//----- nvinfo : EIATTR_MAX_THREADS
	.align		4
.L_3083:
        /*00e0*/ 	.byte	0x04, 0x05
        /*00e2*/ 	.short	(.L_3085 - .L_3084)
.L_3084:
        /*00e4*/ 	.word	0x00000080
        /*00e8*/ 	.word	0x00000001
        /*00ec*/ 	.word	0x00000001


	//----- nvinfo : EIATTR_CRS_STACK_SIZE
	.align		4
.L_3085:
        /*00f0*/ 	.byte	0x04, 0x1e
        /*00f2*/ 	.short	(.L_3087 - .L_3086)
.L_3086:
        /*00f4*/ 	.word	0x00000000


	//----- nvinfo : EIATTR_CBANK_PARAM_SIZE
	.align		4
.L_3087:
        /*00f8*/ 	.byte	0x03, 0x19
        /*00fa*/ 	.short	0x0128


	//----- nvinfo : EIATTR_PARAM_CBANK
	.align		4
        /*00fc*/ 	.byte	0x04, 0x0a
        /*00fe*/ 	.short	(.L_3089 - .L_3088)
	.align		4
.L_3088:
        /*0100*/ 	.word	index@(.nv.constant0._ZN10layer_norm13ln_bwd_kernelINS_13Kernel_traitsIf6__halfS2_S2_fjLj768ELj1ELj4ELj1ELj16ENS_18Kernel_traits_baseILj768EfS2_S2_S2_fjLj128EEEEELb0ELb1ELb0ELb0EEEvNS_9BwdParamsE)
        /*0104*/ 	.short	0x0380
        /*0106*/ 	.short	0x0128


	//----- nvinfo : EIATTR_SW_WAR
	.align		4
.L_3089:
        /*0108*/ 	.byte	0x04, 0x36
        /*010a*/ 	.short	(.L_3091 - .L_3090)
.L_3090:
        /*010c*/ 	.word	0x00000008
.L_3091:


//--------------------- .nv.info._ZN10layer_norm13ln_bwd_kernelINS_13Kernel_traitsIf6__halfS2_S2_fjLj768ELj1ELj4ELj1ELj16ENS_18Kernel_traits_baseILj768EfS2_S2_S2_fjLj128EEEEELb0ELb1ELb0ELb1EEEvNS_9BwdParamsE --------------------------
	.section	.nv.info._ZN10layer_norm13ln_bwd_kernelINS_13Kernel_traitsIf6__halfS2_S2_fjLj768ELj1ELj4ELj1ELj16ENS_18Kernel_traits_baseILj768EfS2_S2_S2_fjLj128EEEEELb0ELb1ELb0ELb1EEEvNS_9BwdParamsE,"",@"SHT_CUDA_INFO"
	.sectionflags	@""
	.align	4


	//----- nvinfo : EIATTR_CUDA_API_VERSION
	.align		4
        /*0000*/ 	.byte	0x04, 0x37
        /*0002*/ 	.short	(.L_3093 - .L_3092)
.L_3092:
        /*0004*/ 	.word	0x00000082


	//----- nvinfo : EIATTR_KPARAM_INFO
	.align		4
.L_3093:
        /*0008*/ 	.byte	0x04, 0x17
        /*000a*/ 	.short	(.L_3095 - .L_3094)
.L_3094:
        /*000c*/ 	.word	0x00000000
        /*0010*/ 	.short	0x0000
        /*0012*/ 	.short	0x0000
        /*0014*/ 	.byte	0x00, 0xf0, 0xa1, 0x04


	//----- nvinfo : EIATTR_SPARSE_MMA_MASK
	.align		4
.L_3095:
        /*0018*/ 	.byte	0x03, 0x50
        /*001a*/ 	.short	0x0000


	//----- nvinfo : EIATTR_MAXREG_COUNT
	.align		4
        /*001c*/ 	.byte	0x03, 0x1b
        /*001e*/ 	.short	0x00ff


	//----- nvinfo : EIATTR_NUM_BARRIERS
	.align		4
        /*0020*/ 	.byte	0x02, 0x4c
        /*0022*/ 	.byte	0x01
	.zero		1


	//----- nvinfo : EIATTR_MERCURY_ISA_VERSION
	.align		4
        /*0024*/ 	.byte	0x03, 0x5f
        /*0026*/ 	.short	0x0101


	//----- nvinfo : EIATTR_COOP_GROUP_MASK_REGIDS
	.align		4
        /*0028*/ 	.byte	0x04, 0x29
        /*002a*/ 	.short	(.L_3097 - .L_3096)


	//   ....[0]....
.L_3096:
        /*002c*/ 	.word	0xffffffff


	//   ....[1]....
        /*0030*/ 	.word	0xffffffff


	//   ....[2]....
        /*0034*/ 	.word	0xffffffff


	//   ....[3]....
        /*0038*/ 	.word	0xffffffff


	//   ....[4]....
        /*003c*/ 	.word	0xffffffff


	//   ....[5]....
        /*0040*/ 	.word	0xffffffff


	//   ....[6]....
        /*0044*/ 	.word	0xffffffff


	//   ....[7]....
        /*0048*/ 	.word	0xffffffff


	//   ....[8]....
        /*004c*/ 	.word	0xffffffff


	//   ....[9]....
        /*0050*/ 	.word	0xffffffff


	//   ....[10]....
        /*0054*/ 	.word	0x05000054


	//   ....[11]....
        /*0058*/ 	.word	0x05000054


	//   ....[12]....
        /*005c*/ 	.word	0x05000054


	//   ....[13]....
        /*0060*/ 	.word	0x05000054


	//   ....[14]....
        /*0064*/ 	.word	0x05000054


	//   ....[15]....
        /*0068*/ 	.word	0x05000054


	//   ....[16]....
        /*006c*/ 	.word	0x05000054


	//   ....[17]....
        /*0070*/ 	.word	0x05000054


	//   ....[18]....
        /*0074*/ 	.word	0x05000054


	//   ....[19]....
        /*0078*/ 	.word	0x05000054


	//----- nvinfo : EIATTR_COOP_GROUP_INSTR_OFFSETS
	.align		4
.L_3097:
        /*007c*/ 	.byte	0x04, 0x28
        /*007e*/ 	.short	(.L_3099 - .L_3098)


	//   ....[0]....
.L_3098:
        /*0080*/ 	.word	0x000025e0


	//   ....[1]....
        /*0084*/ 	.word	0x000025f0


	//   ....[2]....
        /*0088*/ 	.word	0x00002620


	//   ....[3]....
        /*008c*/ 	.word	0x00002630


	//   ....[4]....
        /*0090*/ 	.word	0x00002660


	//   ....[5]....
        /*0094*/ 	.word	0x00002670


	//   ....[6]....
        /*0098*/ 	.word	0x000026a0


	//   ....[7]....
        /*009c*/ 	.word	0x000026b0


	//   ....[8]....
        /*00a0*/ 	.word	0x000026e0


	//   ....[9]....
        /*00a4*/ 	.word	0x000026f0


	//   ....[10]....
        /*00a8*/ 	.word	0x000070c0


	//   ....[11]....
        /*00ac*/ 	.word	0x00007150


	//   ....[12]....
        /*00b0*/ 	.word	0x000071c0


	//   ....[13]....
        /*00b4*/ 	.word	0x00007220


	//   ....[14]....
        /*00b8*/ 	.word	0x00007290


	//   ....[15]....
        /*00bc*/ 	.word	0x000072f0


	//   ....[16]....
        /*00c0*/ 	.word	0x00007360


	//   ....[17]....
        /*00c4*/ 	.word	0x000073c0


	//   ....[18]....
        /*00c8*/ 	.word	0x00007430


	//   ....[19]....
        /*00cc*/ 	.word	0x00007490


	//----- nvinfo : EIATTR_VRC_CTA_INIT_COUNT
	.align		4
.L_3099:
        /*00d0*/ 	.byte	0x02, 0x4a
	.zero		1
	.zero		1


	//----- nvinfo : EIATTR_EXIT_INSTR_OFFSETS
	.align		4
        /*00d4*/ 	.byte	0x04, 0x1c
        /*00d6*/ 	.short	(.L_3101 - .L_3100)


	//   ....[0]....
.L_3100:
        /*00d8*/ 	.word	0x00007050


	//----- nvinfo : EIATTR_MAX_THREADS
	.align		4
.L_3101:
        /*00dc*/ 	.byte	0x04, 0x05
        /*00de*/ 	.short	(.L_3103 - .L_3102)
.L_3102:
        /*00e0*/ 	.word	0x00000080
        /*00e4*/ 	.word	0x00000001
        /*00e8*/ 	.word	0x00000001


	//----- nvinfo : EIATTR_CRS_STACK_SIZE
	.align		4
.L_3103:
        /*00ec*/ 	.byte	0x04, 0x1e
        /*00ee*/ 	.short	(.L_3105 - .L_3104)
.L_3104:
        /*00f0*/ 	.word	0x00000000


	//----- nvinfo : EIATTR_CBANK_PARAM_SIZE
	.align		4
.L_3105:
        /*00f4*/ 	.byte	0x03, 0x19
        /*00f6*/ 	.short	0x0128


	//----- nvinfo : EIATTR_PARAM_CBANK
	.align		4
        /*00f8*/ 	.byte	0x04, 0x0a
        /*00fa*/ 	.short	(.L_3107 - .L_3106)
	.align		4
.L_3106:
        /*00fc*/ 	.word	index@(.nv.constant0._ZN10layer_norm13ln_bwd_kernelINS_13Kernel_traitsIf6__halfS2_S2_fjLj768ELj1ELj4ELj1ELj16ENS_18Kernel_traits_baseILj768EfS2_S2_S2_fjLj128EEEEELb0ELb1ELb0ELb1EEEvNS_9BwdParamsE)
        /*0100*/ 	.short	0x0380
        /*0102*/ 	.short	0x0128


	//----- nvinfo : EIATTR_SW_WAR
	.align		4
.L_3107:
        /*0104*/ 	.byte	0x04, 0x36
        /*0106*/ 	.short	(.L_3109 - .L_3108)
.L_3108:
        /*0108*/ 	.word	0x00000008
.L_3109:


//--------------------- .nv.info._ZN10layer_norm13ln_bwd_kernelINS_13Kernel_traitsIf6__halfS2_S2_fjLj768ELj1ELj4ELj1ELj16ENS_18Kernel_traits_baseILj768EfS2_S2_S2_fjLj128EEEEELb0ELb1ELb1ELb0EEEvNS_9BwdParamsE --------------------------
	.section	.nv.info._ZN10layer_norm13ln_bwd_kernelINS_13Kernel_traitsIf6__halfS2_S2_fjLj768ELj1ELj4ELj1ELj16ENS_18Kernel_traits_baseILj768EfS2_S2_S2_fjLj128EEEEELb0ELb1ELb1ELb0EEEvNS_9BwdParamsE,"",@"SHT_CUDA_INFO"
	.sectionflags	@""
	.align	4


	//----- nvinfo : EIATTR_CUDA_API_VERSION
	.align		4
        /*0000*/ 	.byte	0x04, 0x37
        /*0002*/ 	.short	(.L_3111 - .L_3110)
.L_3110:
        /*0004*/ 	.word	0x00000082


	//----- nvinfo : EIATTR_KPARAM_INFO
	.align		4
.L_3111:
        /*0008*/ 	.byte	0x04, 0x17
        /*000a*/ 	.short	(.L_3113 - .L_3112)
.L_3112:
        /*000c*/ 	.word	0x00000000
        /*0010*/ 	.short	0x0000
        /*0012*/ 	.short	0x0000
        /*0014*/ 	.byte	0x00, 0xf0, 0xa1, 0x04


	//----- nvinfo : EIATTR_SPARSE_MMA_MASK
	.align		4
.L_3113:
        /*0018*/ 	.byte	0x03, 0x50
        /*001a*/ 	.short	0x0000


	//----- nvinfo : EIATTR_MAXREG_COUNT
	.align		4
        /*001c*/ 	.byte	0x03, 0x1b
        /*001e*/ 	.short	0x00ff


	//----- nvinfo : EIATTR_NUM_BARRIERS
	.align		4
        /*0020*/ 	.byte	0x02, 0x4c
        /*0022*/ 	.byte	0x01
	.zero		1


	//----- nvinfo : EIATTR_MERCURY_ISA_VERSION
	.align		4
        /*0024*/ 	.byte	0x03, 0x5f
        /*0026*/ 	.short	0x0101


	//----- nvinfo : EIATTR_COOP_GROUP_MASK_REGIDS
	.align		4
        /*0028*/ 	.byte	0x04, 0x29
        /*002a*/ 	.short	(.L_3115 - .L_3114)


	//   ....[0]....
.L_3114:
        /*002c*/ 	.word	0xffffffff


	//   ....[1]....
        /*0030*/ 	.word	0xffffffff


	//   ....[2]....
        /*0034*/ 	.word	0xffffffff


	//   ....[3]....
        /*0038*/ 	.word	0xffffffff


	//   ....[4]....
        /*003c*/ 	.word	0xffffffff


	//   ....[5]....
        /*0040*/ 	.word	0xffffffff


	//   ....[6]....
        /*0044*/ 	.word	0xffffffff


	//   ....[7]....
        /*0048*/ 	.word	0xffffffff


	//   ....[8]....
        /*004c*/ 	.word	0xffffffff


	//   ....[9]....
        /*0050*/ 	.word	0xffffffff


	//   ....[10]....
        /*0054*/ 	.word	0x050000d0


	//   ....[11]....
        /*0058*/ 	.word	0x050000d0


	//   ....[12]....
        /*005c*/ 	.word	0x050000d0


	//   ....[13]....
        /*0060*/ 	.word	0x050000d0


	//   ....[14]....
        /*0064*/ 	.word	0x050000d0


	//   ....[15]....
        /*0068*/ 	.word	0x050000d0


	//   ....[16]....
        /*006c*/ 	.word	0x050000d0


	//   ....[17]....
        /*0070*/ 	.word	0x050000d0


	//   ....[18]....
        /*0074*/ 	.word	0x050000d0


	//   ....[19]....
        /*0078*/ 	.word	0x050000d0


	//----- nvinfo : EIATTR_COOP_GROUP_INSTR_OFFSETS
	.align		4
.L_3115:
        /*007c*/ 	.byte	0x04, 0x28
        /*007e*/ 	.short	(.L_3117 - .L_3116)


	//   ....[0]....
.L_3116:
        /*0080*/ 	.word	0x00001c00


	//   ....[1]....
        /*0084*/ 	.word	0x00001c10


	//   ....[2]....
        /*0088*/ 	.word	0x00001c40


	//   ....[3]....
        /*008c*/ 	.word	0x00001c50


	//   ....[4]....
        /*0090*/ 	.word	0x00001c80


	//   ....[5]....
        /*0094*/ 	.word	0x00001c90


	//   ....[6]....
        /*0098*/ 	.word	0x00001cc0


	//   ....[7]....
        /*009c*/ 	.word	0x00001cd0


	//   ....[8]....
        /*00a0*/ 	.word	0x00001d00


	//   ....[9]....
        /*00a4*/ 	.word	0x00001d10


	//   ....[10]....
        /*00a8*/ 	.word	0x00008190


	//   ....[11]....
        /*00ac*/ 	.word	0x00008220


	//   ....[12]....
        /*00b0*/ 	.word	0x00008290


	//   ....[13]....
        /*00b4*/ 	.word	0x000082f0


	//   ....[14]....
        /*00b8*/ 	.word	0x00008360


	//   ....[15]....
        /*00bc*/ 	.word	0x000083c0


	//   ....[16]....
        /*00c0*/ 	.word	0x00008430


	//   ....[17]....
        /*00c4*/ 	.word	0x00008490


	//   ....[18]....
        /*00c8*/ 	.word	0x00008500


	//   ....[19]....
        /*00cc*/ 	.word	0x00008560


	//----- nvinfo : EIATTR_VRC_CTA_INIT_COUNT
	.align		4
.L_3117:
        /*00d0*/ 	.byte	0x02, 0x4a
	.zero		1
	.zero		1


	//----- nvinfo : EIATTR_EXIT_INSTR_OFFSETS
	.align		4
        /*00d4*/ 	.byte	0x04, 0x1c
        /*00d6*/ 	.short	(.L_3119 - .L_3118)


	//   ....[0]....
.L_3118:
        /*00d8*/ 	.word	0x000080a0


	//   ....[1]....
        /*00dc*/ 	.word	0x00008120


	//----- nvinfo : EIATTR_MAX_THREADS
	.align		4
.L_3119:
        /*00e0*/ 	.byte	0x04, 0x05
        /*00e2*/ 	.short	(.L_3121 - .L_3120)
.L_3120:
        /*00e4*/ 	.word	0x00000080
        /*00e8*/ 	.word	0x00000001
        /*00ec*/ 	.word	0x00000001


	//----- nvinfo : EIATTR_CRS_STACK_SIZE
	.align		4
.L_3121:
        /*00f0*/ 	.byte	0x04, 0x1e
        /*00f2*/ 	.short	(.L_3123 - .L_3122)
.L_3122:
        /*00f4*/ 	.word	0x00000000


	//----- nvinfo : EIATTR_CBANK_PARAM_SIZE
	.align		4
.L_3123:
        /*00f8*/ 	.byte	0x03, 0x19
        /*00fa*/ 	.short	0x0128


	//----- nvinfo : EIATTR_PARAM_CBANK
	.align		4
        /*00fc*/ 	.byte	0x04, 0x0a
        /*00fe*/ 	.short	(.L_3125 - .L_3124)
	.align		4
.L_3124:
        /*0100*/ 	.word	index@(.nv.constant0._ZN10layer_norm13ln_bwd_kernelINS_13Kernel_traitsIf6__halfS2_S2_fjLj768ELj1ELj4ELj1ELj16ENS_18Kernel_traits_baseILj768EfS2_S2_S2_fjLj128EEEEELb0ELb1ELb1ELb0EEEvNS_9BwdParamsE)
        /*0104*/ 	.short	0x0380
        /*0106*/ 	.short	0x0128


	//----- nvinfo : EIATTR_SW_WAR
	.align		4
.L_3125:
        /*0108*/ 	.byte	0x04, 0x36
        /*010a*/ 	.short	(.L_3127 - .L_3126)
.L_3126:
        /*010c*/ 	.word	0x00000008
.L_3127:


//--------------------- .nv.info._ZN10layer_norm13ln_bwd_kernelINS_13Kernel_traitsIf6__halfS2_S2_fjLj768ELj1ELj4ELj1ELj16ENS_18Kernel_traits_baseILj768EfS2_S2_S2_fjLj128EEEEELb0ELb1ELb1ELb1EEEvNS_9BwdParamsE --------------------------
	.section	.nv.info._ZN10layer_norm13ln_bwd_kernelINS_13Kernel_traitsIf6__halfS2_S2_fjLj768ELj1ELj4ELj1ELj16ENS_18Kernel_traits_baseILj768EfS2_S2_S2_fjLj128EEEEELb0ELb1ELb1ELb1EEEvNS_9BwdParamsE,"",@"SHT_CUDA_INFO"
	.sectionflags	@""
	.align	4


	//----- nvinfo : EIATTR_CUDA_API_VERSION
	.align		4
        /*0000*/ 	.byte	0x04, 0x37
        /*0002*/ 	.short	(.L_3129 - .L_3128)
.L_3128:
        /*0004*/ 	.word	0x00000082


	//----- nvinfo : EIATTR_KPARAM_INFO
	.align		4
.L_3129:
        /*0008*/ 	.byte	0x04, 0x17
        /*000a*/ 	.short	(.L_3131 - .L_3130)
.L_3130:
        /*000c*/ 	.word	0x00000000
        /*0010*/ 	.short	0x0000
        /*0012*/ 	.short	0x0000
        /*0014*/ 	.byte	0x00, 0xf0, 0xa1, 0x04


	//----- nvinfo : EIATTR_SPARSE_MMA_MASK
	.align		4
.L_3131:
        /*0018*/ 	.byte	0x03, 0x50
        /*001a*/ 	.short	0x0000


	//----- nvinfo : EIATTR_MAXREG_COUNT
	.align		4
        /*001c*/ 	.byte	0x03, 0x1b
        /*001e*/ 	.short	0x00ff


	//----- nvinfo : EIATTR_NUM_BARRIERS
	.align		4
        /*0020*/ 	.byte	0x02, 0x4c
        /*0022*/ 	.byte	0x01
	.zero		1


	//----- nvinfo : EIATTR_MERCURY_ISA_VERSION
	.align		4
        /*0024*/ 	.byte	0x03, 0x5f
        /*0026*/ 	.short	0x0101


	//----- nvinfo : EIATTR_COOP_GROUP_MASK_REGIDS
	.align		4
        /*0028*/ 	.byte	0x04, 0x29
        /*002a*/ 	.short	(.L_3133 - .L_3132)


	//   ....[0]....
.L_3132:
        /*002c*/ 	.word	0xffffffff


	//   ....[1]....
        /*0030*/ 	.word	0xffffffff


	//   ....[2]....
        /*0034*/ 	.word	0xffffffff


	//   ....[3]....
        /*0038*/ 	.word	0xffffffff


	//   ....[4]....
        /*003c*/ 	.word	0xffffffff


	//   ....[5]....
        /*0040*/ 	.word	0xffffffff


	//   ....[6]....
        /*0044*/ 	.word	0xffffffff


	//   ....[7]....
        /*0048*/ 	.word	0xffffffff


	//   ....[8]....
        /*004c*/ 	.word	0xffffffff


	//   ....[9]....
        /*0050*/ 	.word	0xffffffff


	//   ....[10]....
        /*0054*/ 	.word	0x050000d2


	//   ....[11]....
        /*0058*/ 	.word	0x050000d2


	//   ....[12]....
        /*005c*/ 	.word	0x050000d2


	//   ....[13]....
        /*0060*/ 	.word	0x050000d2


	//   ....[14]....
        /*0064*/ 	.word	0x050000d2


	//   ....[15]....
        /*0068*/ 	.word	0x050000d2


	//   ....[16]....
        /*006c*/ 	.word	0x050000d2


	//   ....[17]....
        /*0070*/ 	.word	0x050000d2


	//   ....[18]....
        /*0074*/ 	.word	0x050000d2


	//   ....[19]....
        /*0078*/ 	.word	0x050000d2


	//----- nvinfo : EIATTR_COOP_GROUP_INSTR_OFFSETS
	.align		4
.L_3133:
        /*007c*/ 	.byte	0x04, 0x28
        /*007e*/ 	.short	(.L_3135 - .L_3134)


	//   ....[0]....
.L_3134:
        /*0080*/ 	.word	0x00001720


	//   ....[1]....
        /*0084*/ 	.word	0x00001730


	//   ....[2]....
        /*0088*/ 	.word	0x00001760


	//   ....[3]....
        /*008c*/ 	.word	0x00001770


	//   ....[4]....
        /*0090*/ 	.word	0x000017a0


	//   ....[5]....
        /*0094*/ 	.word	0x000017b0


	//   ....[6]....
        /*0098*/ 	.word	0x000017e0


	//   ....[7]....
        /*009c*/ 	.word	0x000017f0


	//   ....[8]....
        /*00a0*/ 	.word	0x00001820


	//   ....[9]....
        /*00a4*/ 	.word	0x00001830


	//   ....[10]....
        /*00a8*/ 	.word	0x000075e0


	//   ....[11]....
        /*00ac*/ 	.word	0x00007670


	//   ....[12]....
        /*00b0*/ 	.word	0x000076e0


	//   ....[13]....
        /*00b4*/ 	.word	0x00007740


	//   ....[14]....
        /*00b8*/ 	.word	0x000077b0


	//   ....[15]....
        /*00bc*/ 	.word	0x00007810


	//   ....[16]....
        /*00c0*/ 	.word	0x00007880


	//   ....[17]....
        /*00c4*/ 	.word	0x000078e0


	//   ....[18]....
        /*00c8*/ 	.word	0x00007950


	//   ....[19]....
        /*00cc*/ 	.word	0x000079a0


	//----- nvinfo : EIATTR_VRC_CTA_INIT_COUNT
	.align		4
.L_3135:
        /*00d0*/ 	.byte	0x02, 0x4a
	.zero		1
	.zero		1


	//----- nvinfo : EIATTR_EXIT_INSTR_OFFSETS
	.align		4
        /*00d4*/ 	.byte	0x04, 0x1c
        /*00d6*/ 	.short	(.L_3137 - .L_3136)


	//   ....[0]....
.L_3136:
        /*00d8*/ 	.word	0x00007570


	//----- nvinfo : EIATTR_MAX_THREADS
	.align		4
.L_3137:
        /*00dc*/ 	.byte	0x04, 0x05
        /*00de*/ 	.short	(.L_3139 - .L_3138)
.L_3138:
        /*00e0*/ 	.word	0x00000080
        /*00e4*/ 	.word	0x00000001
        /*00e8*/ 	.word	0x00000001


	//----- nvinfo : EIATTR_CRS_STACK_SIZE
	.align		4
.L_3139:
        /*00ec*/ 	.byte	0x04, 0x1e
        /*00ee*/ 	.short	(.L_3141 - .L_3140)
.L_3140:
        /*00f0*/ 	.word	0x00000000


	//----- nvinfo : EIATTR_CBANK_PARAM_SIZE
	.align		4
.L_3141:
        /*00f4*/ 	.byte	0x03, 0x19
        /*00f6*/ 	.short	0x0128


	//----- nvinfo : EIATTR_PARAM_CBANK
	.align		4
        /*00f8*/ 	.byte	0x04, 0x0a
        /*00fa*/ 	.short	(.L_3143 - .L_3142)
	.align		4
.L_3142:
        /*00fc*/ 	.word	index@(.nv.constant0._ZN10layer_norm13ln_bwd_kernelINS_13Kernel_traitsIf6__halfS2_S2_fjLj768ELj1ELj4ELj1ELj16ENS_18Kernel_traits_baseILj768EfS2_S2_S2_fjLj128EEEEELb0ELb1ELb1ELb1EEEvNS_9BwdParamsE)
        /*0100*/ 	.short	0x0380
        /*0102*/ 	.short	0x0128


	//----- nvinfo : EIATTR_SW_WAR
	.align		4
.L_3143:
        /*0104*/ 	.byte	0x04, 0x36
        /*0106*/ 	.short	(.L_3145 - .L_3144)
.L_3144:
        /*0108*/ 	.word	0x00000008
.L_3145:


//--------------------- .nv.info._ZN10layer_norm13ln_bwd_kernelINS_13Kernel_traitsIf6__halfS2_S2_fjLj768ELj1ELj4ELj1ELj16ENS_18Kernel_traits_baseILj768EfS2_S2_S2_fjLj128EEEEELb1ELb0ELb0ELb0EEEvNS_9BwdParamsE --------------------------
	.section	.nv.info._ZN10layer_norm13ln_bwd_kernelINS_13Kernel_traitsIf6__halfS2_S2_fjLj768ELj1ELj4ELj1ELj16ENS_18Kernel_traits_baseILj768EfS2_S2_S2_fjLj128EEEEELb1ELb0ELb0ELb0EEEvNS_9BwdParamsE,"",@"SHT_CUDA_INFO"
	.sectionflags	@""
	.align	4


	//----- nvinfo : EIATTR_CUDA_API_VERSION
	.align		4
        /*0000*/ 	.byte	0x04, 0x37
        /*0002*/ 	.short	(.L_3147 - .L_3146)
.L_3146:
        /*0004*/ 	.word	0x00000082


	//----- nvinfo : EIATTR_KPARAM_INFO
	.align		4
.L_3147:
        /*0008*/ 	.byte	0x04, 0x17
        /*000a*/ 	.short	(.L_3149 - .L_3148)
.L_3148:
        /*000c*/ 	.word	0x00000000
        /*0010*/ 	.short	0x0000
        /*0012*/ 	.short	0x0000
        /*0014*/ 	.byte	0x00, 0xf0, 0xa1, 0x04


	//----- nvinfo : EIATTR_SPARSE_MMA_MASK
	.align		4
.L_3149:
        /*0018*/ 	.byte	0x03, 0x50
        /*001a*/ 	.short	0x0000


	//----- nvinfo : EIATTR_MAXREG_COUNT
	.align		4
        /*001c*/ 	.byte	0x03, 0x1b
        /*001e*/ 	.short	0x00ff


	//----- nvinfo : EIATTR_NUM_BARRIERS
	.align		4
        /*0020*/ 	.byte	0x02, 0x4c
        /*0022*/ 	.byte	0x01
	.zero		1


	//----- nvinfo : EIATTR_MERCURY_ISA_VERSION
	.align		4
        /*0024*/ 	.byte	0x03, 0x5f
        /*0026*/ 	.short	0x0101


	//----- nvinfo : EIATTR_COOP_GROUP_MASK_REGIDS
	.align		4
        /*0028*/ 	.byte	0x04, 0x29
        /*002a*/ 	.short	(.L_3151 - .L_3150)


	//   ....[0]....
.L_3150:
        /*002c*/ 	.word	0xffffffff


	//   ....[1]....
        /*0030*/ 	.word	0xffffffff


	//   ....[2]....
        /*0034*/ 	.word	0xffffffff


	//   ....[3]....
        /*0038*/ 	.word	0xffffffff


	//   ....[4]....
        /*003c*/ 	.word	0xffffffff


	//   ....[5]....
        /*0040*/ 	.word	0xffffffff


	//   ....[6]....
        /*0044*/ 	.word	0xffffffff


	//   ....[7]....
        /*0048*/ 	.word	0xffffffff


	//   ....[8]....
        /*004c*/ 	.word	0xffffffff


	//   ....[9]....
        /*0050*/ 	.word	0xffffffff


	//   ....[10]....
        /*0054*/ 	.word	0x05000095


	//   ....[11]....
        /*0058*/ 	.word	0x05000095


	//   ....[12]....
        /*005c*/ 	.word	0x05000095


	//   ....[13]....
        /*0060*/ 	.word	0x05000095


	//   ....[14]....
        /*0064*/ 	.word	0x05000095


	//   ....[15]....
        /*0068*/ 	.word	0x05000095


	//   ....[16]....
        /*006c*/ 	.word	0x05000095


	//   ....[17]....
        /*0070*/ 	.word	0x05000095


	//   ....[18]....
        /*0074*/ 	.word	0x05000095


	//   ....[19]....
        /*0078*/ 	.word	0x05000095


	//----- nvinfo : EIATTR_COOP_GROUP_INSTR_OFFSETS
	.align		4
.L_3151:
        /*007c*/ 	.byte	0x04, 0x28
        /*007e*/ 	.short	(.L_3153 - .L_3152)


	//   ....[0]....
.L_3152:
        /*0080*/ 	.word	0x00001870


	//   ....[1]....
        /*0084*/ 	.word	0x00001880


	//   ....[2]....
        /*0088*/ 	.word	0x000018b0


	//   ....[3]....
        /*008c*/ 	.word	0x000018c0


	//   ....[4]....
        /*0090*/ 	.word	0x000018f0


	//   ....[5]....
        /*0094*/ 	.word	0x00001900


	//   ....[6]....
        /*0098*/ 	.word	0x00001930


	//   ....[7]....
        /*009c*/ 	.word	0x00001940


	//   ....[8]....
        /*00a0*/ 	.word	0x00001970


	//   ....[9]....
        /*00a4*/ 	.word	0x00001980


	//   ....[10]....
        /*00a8*/ 	.word	0x00005f90


	//   ....[11]....
        /*00ac*/ 	.word	0x00006020


	//   ....[12]....
        /*00b0*/ 	.word	0x00006090


	//   ....[13]....
        /*00b4*/ 	.word	0x000060f0


	//   ....[14]....
        /*00b8*/ 	.word	0x00006160


	//   ....[15]....
        /*00bc*/ 	.word	0x000061c0


	//   ....[16]....
        /*00c0*/ 	.word	0x00006230


	//   ....[17]....
        /*00c4*/ 	.word	0x00006290


	//   ....[18]....
        /*00c8*/ 	.word	0x00006300


	//   ....[19]....
        /*00cc*/ 	.word	0x00006360


	//----- nvinfo : EIATTR_VRC_CTA_INIT_COUNT
	.align		4
.L_3153:
        /*00d0*/ 	.byte	0x02, 0x4a
	.zero		1
	.zero		1


	//----- nvinfo : EIATTR_EXIT_INSTR_OFFSETS
	.align		4
        /*00d4*/ 	.byte	0x04, 0x1c
        /*00d6*/ 	.short	(.L_3155 - .L_3154)


	//   ....[0]....
.L_3154:
        /*00d8*/ 	.word	0x00005ef0


	//   ....[1]....
        /*00dc*/ 	.word	0x00005f20


	//----- nvinfo : EIATTR_MAX_THREADS
	.align		4
.L_3155:
        /*00e0*/ 	.byte	0x04, 0x05
        /*00e2*/ 	.short	(.L_3157 - .L_3156)
.L_3156:
        /*00e4*/ 	.word	0x00000080
        /*00e8*/ 	.word	0x00000001
        /*00ec*/ 	.word	0x00000001


	//----- nvinfo : EIATTR_CRS_STACK_SIZE
	.align		4
.L_3157:
        /*00f0*/ 	.byte	0x04, 0x1e
        /*00f2*/ 	.short	(.L_3159 - .L_3158)
.L_3158:
        /*00f4*/ 	.word	0x00000000


	//----- nvinfo : EIATTR_CBANK_PARAM_SIZE
	.align		4
.L_3159:
        /*00f8*/ 	.byte	0x03, 0x19
        /*00fa*/ 	.short	0x0128


	//----- nvinfo : EIATTR_PARAM_CBANK
	.align		4
        /*00fc*/ 	.byte	0x04, 0x0a
        /*00fe*/ 	.short	(.L_3161 - .L_3160)
	.align		4
.L_3160:
        /*0100*/ 	.word	index@(.nv.constant0._ZN10layer_norm13ln_bwd_kernelINS_13Kernel_traitsIf6__halfS2_S2_fjLj768ELj1ELj4ELj1ELj16ENS_18Kernel_traits_baseILj768EfS2_S2_S2_fjLj128EEEEELb1ELb0ELb0ELb0EEEvNS_9BwdParamsE)
        /*0104*/ 	.short	0x0380
        /*0106*/ 	.short	0x0128


	//----- nvinfo : EIATTR_SW_WAR
	.align		4
.L_3161:
        /*0108*/ 	.byte	0x04, 0x36
        /*010a*/ 	.short	(.L_3163 - .L_3162)
.L_3162:
        /*010c*/ 	.word	0x00000008
.L_3163:


//--------------------- .nv.info._ZN10layer_norm13ln_bwd_kernelINS_13Kernel_traitsIf6__halfS2_S2_fjLj768ELj1ELj4ELj1ELj16ENS_18Kernel_traits_baseILj768EfS2_S2_S2_fjLj128EEEEELb1ELb0ELb0ELb1EEEvNS_9BwdParamsE --------------------------
	.section	.nv.info._ZN10layer_norm13ln_bwd_kernelINS_13Kernel_traitsIf6__halfS2_S2_fjLj768ELj1ELj4ELj1ELj16ENS_18Kernel_traits_baseILj768EfS2_S2_S2_fjLj128EEEEELb1ELb0ELb0ELb1EEEvNS_9BwdParamsE,"",@"SHT_CUDA_INFO"
	.sectionflags	@""
	.align	4


	//----- nvinfo : EIATTR_CUDA_API_VERSION
	.align		4
        /*0000*/ 	.byte	0x04, 0x37
        /*0002*/ 	.short	(.L_3165 - .L_3164)
.L_3164:
        /*0004*/ 	.word	0x00000082


	//----- nvinfo : EIATTR_KPARAM_INFO
	.align		4
.L_3165:
        /*0008*/ 	.byte	0x04, 0x17
        /*000a*/ 	.short	(.L_3167 - .L_3166)
.L_3166:
        /*000c*/ 	.word	0x00000000
        /*0010*/ 	.short	0x0000
        /*0012*/ 	.short	0x0000
        /*0014*/ 	.byte	0x00, 0xf0, 0xa1, 0x04


	//----- nvinfo : EIATTR_SPARSE_MMA_MASK
	.align		4
.L_3167:
        /*0018*/ 	.byte	0x03, 0x50
        /*001a*/ 	.short	0x0000


	//----- nvinfo : EIATTR_MAXREG_COUNT
	.align		4
        /*001c*/ 	.byte	0x03, 0x1b
        /*001e*/ 	.short	0x00ff


	//----- nvinfo : EIATTR_NUM_BARRIERS
	.align		4
        /*0020*/ 	.byte	0x02, 0x4c
        /*0022*/ 	.byte	0x01
	.zero		1


	//----- nvinfo : EIATTR_MERCURY_ISA_VERSION
	.align		4
        /*0024*/ 	.byte	0x03, 0x5f
        /*0026*/ 	.short	0x0101


	//----- nvinfo : EIATTR_COOP_GROUP_MASK_REGIDS
	.align		4
        /*0028*/ 	.byte	0x04, 0x29
        /*002a*/ 	.short	(.L_3169 - .L_3168)


	//   ....[0]....
.L_3168:
        /*002c*/ 	.word	0xffffffff


	//   ....[1]....
        /*0030*/ 	.word	0xffffffff


	//   ....[2]....
        /*0034*/ 	.word	0xffffffff


	//   ....[3]....
        /*0038*/ 	.word	0xffffffff


	//   ....[4]....
        /*003c*/ 	.word	0xffffffff


	//   ....[5]....
        /*0040*/ 	.word	0xffffffff


	//   ....[6]....
        /*0044*/ 	.word	0xffffffff


	//   ....[7]....
        /*0048*/ 	.word	0xffffffff


	//   ....[8]....
        /*004c*/ 	.word	0xffffffff


	//   ....[9]....
        /*0050*/ 	.word	0xffffffff


	//   ....[10]....
        /*0054*/ 	.word	0x05000083


	//   ....[11]....
        /*0058*/ 	.word	0x05000083


	//   ....[12]....
        /*005c*/ 	.word	0x05000083


	//   ....[13]....
        /*0060*/ 	.word	0x05000083


	//   ....[14]....
        /*0064*/ 	.word	0x05000083


	//   ....[15]....
        /*0068*/ 	.word	0x05000083


	//   ....[16]....
        /*006c*/ 	.word	0x05000083


	//   ....[17]....
        /*0070*/ 	.word	0x05000083


	//   ....[18]....
        /*0074*/ 	.word	0x05000083


	//   ....[19]....
        /*0078*/ 	.word	0x05000083


	//----- nvinfo : EIATTR_COOP_GROUP_INSTR_OFFSETS
	.align		4
.L_3169:
        /*007c*/ 	.byte	0x04, 0x28
        /*007e*/ 	.short	(.L_3171 - .L_3170)


	//   ....[0]....
.L_3170:
        /*0080*/ 	.word	0x000024d0


	//   ....[1]....
        /*0084*/ 	.word	0x000024e0


	//   ....[2]....
        /*0088*/ 	.word	0x00002510


	//   ....[3]....
        /*008c*/ 	.word	0x00002520


	//   ....[4]....
        /*0090*/ 	.word	0x00002550


	//   ....[5]....
        /*0094*/ 	.word	0x00002560


	//   ....[6]....
        /*0098*/ 	.word	0x00002590


	//   ....[7]....
        /*009c*/ 	.word	0x000025a0


	//   ....[8]....
        /*00a0*/ 	.word	0x000025d0


	//   ....[9]....
        /*00a4*/ 	.word	0x000025e0


	//   ....[10]....
        /*00a8*/ 	.word	0x000066e0


	//   ....[11]....
        /*00ac*/ 	.word	0x00006770


	//   ....[12]....
        /*00b0*/ 	.word	0x000067e0


	//   ....[13]....
        /*00b4*/ 	.word	0x00006840


	//   ....[14]....
        /*00b8*/ 	.word	0x000068b0


	//   ....[15]....
        /*00bc*/ 	.word	0x00006910


	//   ....[16]....
        /*00c0*/ 	.word	0x00006980


	//   ....[17]....
        /*00c4*/ 	.word	0x000069e0


	//   ....[18]....
        /*00c8*/ 	.word	0x00006a50


	//   ....[19]....
        /*00cc*/ 	.word	0x00006ab0


	//----- nvinfo : EIATTR_VRC_CTA_INIT_COUNT
	.align		4
.L_3171:
        /*00d0*/ 	.byte	0x02, 0x4a
	.zero		1
	.zero		1


	//----- nvinfo : EIATTR_EXIT_INSTR_OFFSETS
	.align		4
        /*00d4*/ 	.byte	0x04, 0x1c
        /*00d6*/ 	.short	(.L_3173 - .L_3172)


	//   ....[0]....
.L_3172:
        /*00d8*/ 	.word	0x00006670


	//----- nvinfo : EIATTR_MAX_THREADS
	.align		4
.L_3173:
        /*00dc*/ 	.byte	0x04, 0x05
        /*00de*/ 	.short	(.L_3175 - .L_3174)
.L_3174:
        /*00e0*/ 	.word	0x00000080
        /*00e4*/ 	.word	0x00000001
        /*00e8*/ 	.word	0x00000001


	//----- nvinfo : EIATTR_CRS_STACK_SIZE
	.align		4
.L_3175:
        /*00ec*/ 	.byte	0x04, 0x1e
        /*00ee*/ 	.short	(.L_3177 - .L_3176)
.L_3176:
        /*00f0*/ 	.word	0x00000000


	//----- nvinfo : EIATTR_CBANK_PARAM_SIZE
	.align		4
.L_3177:
        /*00f4*/ 	.byte	0x03, 0x19
        /*00f6*/ 	.short	0x0128


	//----- nvinfo : EIATTR_PARAM_CBANK
	.align		4
        /*00f8*/ 	.byte	0x04, 0x0a
        /*00fa*/ 	.short	(.L_3179 - .L_3178)
	.align		4
.L_3178:
        /*00fc*/ 	.word	index@(.nv.constant0._ZN10layer_norm13ln_bwd_kernelINS_13Kernel_traitsIf6__halfS2_S2_fjLj768ELj1ELj4ELj1ELj16ENS_18Kernel_traits_baseILj768EfS2_S2_S2_fjLj128EEEEELb1ELb0ELb0ELb1EEEvNS_9BwdParamsE)
        /*0100*/ 	.short	0x0380
        /*0102*/ 	.short	0x0128


	//----- nvinfo : EIATTR_SW_WAR
	.align		4
.L_3179:
        /*0104*/ 	.byte	0x04, 0x36
        /*0106*/ 	.short	(.L_3181 - .L_3180)
.L_3180:
        /*0108*/ 	.word	0x00000008
.L_3181:


//--------------------- .nv.info._ZN10layer_norm22ln_bwd_finalize_kernelINS_22Kernel_traits_finalizeILj768Ef6__halfS2_S2_fjLb0ELj1024ELj4ENS_18Kernel_traits_baseILj768EfS2_S2_S2_fjLj1024EEEEELb0ELb0EEEvNS_9BwdParamsE --------------------------
	.section	.nv.info._ZN10layer_norm22ln_bwd_finalize_kernelINS_22Kernel_traits_finalizeILj768Ef6__halfS2_S2_fjLb0ELj1024ELj4ENS_18Kernel_traits_baseILj768EfS2_S2_S2_fjLj1024EEEEELb0ELb0EEEvNS_9BwdParamsE,"",@"SHT_CUDA_INFO"
	.sectionflags	@""
	.align	4


	//----- nvinfo : EIATTR_CUDA_API_VERSION
	.align		4
        /*0000*/ 	.byte	0x04, 0x37
        /*0002*/ 	.short	(.L_3183 - .L_3182)
.L_3182:
        /*0004*/ 	.word	0x00000082


	//----- nvinfo : EIATTR_KPARAM_INFO
	.align		4
.L_3183:
        /*0008*/ 	.byte	0x04, 0x17
        /*000a*/ 	.short	(.L_3185 - .L_3184)
.L_3184:
        /*000c*/ 	.word	0x00000000
        /*0010*/ 	.short	0x0000
        /*0012*/ 	.short	0x0000
        /*0014*/ 	.byte	0x00, 0xf0, 0xa1, 0x04


	//----- nvinfo : EIATTR_SPARSE_MMA_MASK
	.align		4
.L_3185:
        /*0018*/ 	.byte	0x03, 0x50
        /*001a*/ 	.short	0x0000


	//----- nvinfo : EIATTR_MAXREG_COUNT
	.align		4
        /*001c*/ 	.byte	0x03, 0x1b
        /*001e*/ 	.short	0x0040


	//----- nvinfo : EIATTR_NUM_BARRIERS
	.align		4
        /*0020*/ 	.byte	0x02, 0x4c
        /*0022*/ 	.byte	0x01
	.zero		1


	//----- nvinfo : EIATTR_MERCURY_ISA_VERSION
	.align		4
        /*0024*/ 	.byte	0x03, 0x5f
        /*0026*/ 	.short	0x0101


	//----- nvinfo : EIATTR_COOP_GROUP_MASK_REGIDS
	.align		4
        /*0028*/ 	.byte	0x04, 0x29
        /*002a*/ 	.short	(.L_3187 - .L_3186)


	//   ....[0]....
.L_3186:
        /*002c*/ 	.word	0xffffffff


	//   ....[1]....
        /*0030*/ 	.word	0xffffffff


	//   ....[2]....
        /*0034*/ 	.word	0xffffffff


	//   ....[3]....
        /*0038*/ 	.word	0xffffffff


	//   ....[4]....
        /*003c*/ 	.word	0xffffffff


	//   ....[5]....
        /*0040*/ 	.word	0xffffffff


	//   ....[6]....
        /*0044*/ 	.word	0xffffffff


	//   ....[7]....
        /*0048*/ 	.word	0xffffffff


	//   ....[8]....
        /*004c*/ 	.word	0xffffffff


	//   ....[9]....
        /*0050*/ 	.word	0xffffffff


	//----- nvinfo : EIATTR_COOP_GROUP_INSTR_OFFSETS
	.align		4
.L_3187:
        /*0054*/ 	.byte	0x04, 0x28
        /*0056*/ 	.short	(.L_3189 - .L_3188)


	//   ....[0]....
.L_3188:
        /*0058*/ 	.word	0x000015e0


	//   ....[1]....
        /*005c*/ 	.word	0x000015f0


	//   ....[2]....
        /*0060*/ 	.word	0x00001620


	//   ....[3]....
        /*0064*/ 	.word	0x00001630


	//   ....[4]....
        /*0068*/ 	.word	0x00001660


	//   ....[5]....
        /*006c*/ 	.word	0x00001670


	//   ....[6]....
        /*0070*/ 	.word	0x000016b0


	//   ....[7]....
        /*0074*/ 	.word	0x000016e0


	//   ....[8]....
        /*0078*/ 	.word	0x00001710


	//   ....[9]....
        /*007c*/ 	.word	0x00001720


	//----- nvinfo : EIATTR_VRC_CTA_INIT_COUNT
	.align		4
.L_3189:
        /*0080*/ 	.byte	0x02, 0x4a
	.zero		1
	.zero		1


	//----- nvinfo : EIATTR_EXIT_INSTR_OFFSETS
	.align		4
        /*0084*/ 	.byte	0x04, 0x1c
        /*0086*/ 	.short	(.L_3191 - .L_3190)


	//   ....[0]....
.L_3190:
        /*0088*/ 	.word	0x00000060


	//   ....[1]....
        /*008c*/ 	.word	0x00001780


	//   ....[2]....
        /*0090*/ 	.word	0x000017b0


	//   ....[3]....
        /*0094*/ 	.word	0x00001850


	//----- nvinfo : EIATTR_MAX_THREADS
	.align		4
.L_3191:
        /*0098*/ 	.byte	0x04, 0x05
        /*009a*/ 	.short	(.L_3193 - .L_3192)
.L_3192:
        /*009c*/ 	.word	0x00000400
        /*00a0*/ 	.word	0x00000001
        /*00a4*/ 	.word	0x00000001


	//----- nvinfo : EIATTR_CRS_STACK_SIZE
	.align		4
.L_3193:
        /*00a8*/ 	.byte	0x04, 0x1e
        /*00aa*/ 	.short	(.L_3195 - .L_3194)
.L_3194:
        /*00ac*/ 	.word	0x00000000


	//----- nvinfo : EIATTR_CBANK_PARAM_SIZE
	.align		4
.L_3195:
        /*00b0*/ 	.byte	0x03, 0x19
        /*00b2*/ 	.short	0x0128


	//----- nvinfo : EIATTR_PARAM_CBANK
	.align		4
        /*00b4*/ 	.byte	0x04, 0x0a
        /*00b6*/ 	.short	(.L_3197 - .L_3196)
	.align		4
.L_3196:
        /*00b8*/ 	.word	index@(.nv.constant0._ZN10layer_norm22ln_bwd_finalize_kernelINS_22Kernel_traits_finalizeILj768Ef6__halfS2_S2_fjLb0ELj1024ELj4ENS_18Kernel_traits_baseILj768EfS2_S2_S2_fjLj1024EEEEELb0ELb0EEEvNS_9BwdParamsE)
        /*00bc*/ 	.short	0x0380
        /*00be*/ 	.short	0x0128


	//----- nvinfo : EIATTR_SW_WAR
	.align		4
.L_3197:
        /*00c0*/ 	.byte	0x04, 0x36
        /*00c2*/ 	.short	(.L_3199 - .L_3198)
.L_3198:
        /*00c4*/ 	.word	0x00000008
.L_3199:


//--------------------- .nv.info._ZN10layer_norm13ln_bwd_kernelINS_13Kernel_traitsIf6__halfS2_S2_fjLj768ELj1ELj4ELj1ELj16ENS_18Kernel_traits_baseILj768EfS2_S2_S2_fjLj128EEEEELb1ELb0ELb1ELb0EEEvNS_9BwdParamsE --------------------------
	.section	.nv.info._ZN10layer_norm13ln_bwd_kernelINS_13Kernel_traitsIf6__halfS2_S2_fjLj768ELj1ELj4ELj1ELj16ENS_18Kernel_traits_baseILj768EfS2_S2_S2_fjLj128EEEEELb1ELb0ELb1ELb0EEEvNS_9BwdParamsE,"",@"SHT_CUDA_INFO"
	.sectionflags	@""
	.align	4


	//----- nvinfo : EIATTR_CUDA_API_VERSION
	.align		4
        /*0000*/ 	.byte	0x04, 0x37
        /*0002*/ 	.short	(.L_3201 - .L_3200)
.L_3200:
        /*0004*/ 	.word	0x00000082


	//----- nvinfo : EIATTR_KPARAM_INFO
	.align		4
.L_3201:
        /*0008*/ 	.byte	0x04, 0x17
        /*000a*/ 	.short	(.L_3203 - .L_3202)
.L_3202:
        /*000c*/ 	.word	0x00000000
        /*0010*/ 	.short	0x0000
        /*0012*/ 	.short	0x0000
        /*0014*/ 	.byte	0x00, 0xf0, 0xa1, 0x04


	//----- nvinfo : EIATTR_SPARSE_MMA_MASK
	.align		4
.L_3203:
        /*0018*/ 	.byte	0x03, 0x50
        /*001a*/ 	.short	0x0000


	//----- nvinfo : EIATTR_MAXREG_COUNT
	.align		4
        /*001c*/ 	.byte	0x03, 0x1b
        /*001e*/ 	.short	0x00ff


	//----- nvinfo : EIATTR_NUM_BARRIERS
	.align		4
        /*0020*/ 	.byte	0x02, 0x4c
        /*0022*/ 	.byte	0x01
	.zero		1


	//----- nvinfo : EIATTR_MERCURY_ISA_VERSION
	.align		4
        /*0024*/ 	.byte	0x03, 0x5f
        /*0026*/ 	.short	0x0101


	//----- nvinfo : EIATTR_COOP_GROUP_MASK_REGIDS
	.align		4
        /*0028*/ 	.byte	0x04, 0x29
        /*002a*/ 	.short	(.L_3205 - .L_3204)


	//   ....[0]....
.L_3204:
        /*002c*/ 	.word	0xffffffff


	//   ....[1]....
        /*0030*/ 	.word	0xffffffff


	//   ....[2]....
        /*0034*/ 	.word	0xffffffff


	//   ....[3]....
        /*0038*/ 	.word	0xffffffff


	//   ....[4]....
        /*003c*/ 	.word	0xffffffff


	//   ....[5]....
        /*0040*/ 	.word	0xffffffff


	//   ....[6]....
        /*0044*/ 	.word	0xffffffff


	//   ....[7]....
        /*0048*/ 	.word	0xffffffff


	//   ....[8]....
        /*004c*/ 	.word	0xffffffff


	//   ....[9]....
        /*0050*/ 	.word	0xffffffff


	//   ....[10]....
        /*0054*/ 	.word	0x05000070


	//   ....[11]....
        /*0058*/ 	.word	0x05000070


	//   ....[12]....
        /*005c*/ 	.word	0x05000070


	//   ....[13]....
        /*0060*/ 	.word	0x05000070


	//   ....[14]....
        /*0064*/ 	.word	0x05000070


	//   ....[15]....
        /*0068*/ 	.word	0x05000070


	//   ....[16]....
        /*006c*/ 	.word	0x05000070


	//   ....[17]....
        /*0070*/ 	.word	0x05000070


	//   ....[18]....
        /*0074*/ 	.word	0x05000070


	//   ....[19]....
        /*0078*/ 	.word	0x05000070


	//----- nvinfo : EIATTR_COOP_GROUP_INSTR_OFFSETS
	.align		4
.L_3205:
        /*007c*/ 	.byte	0x04, 0x28
        /*007e*/ 	.short	(.L_3207 - .L_3206)


	//   ....[0]....
.L_3206:
        /*0080*/ 	.word	0x00001ce0


	//   ....[1]....
        /*0084*/ 	.word	0x00001cf0


	//   ....[2]....
        /*0088*/ 	.word	0x00001d20


	//   ....[3]....
        /*008c*/ 	.word	0x00001d30


	//   ....[4]....
        /*0090*/ 	.word	0x00001d60


	//   ....[5]....
        /*0094*/ 	.word	0x00001d70


	//   ....[6]....
        /*0098*/ 	.word	0x00001da0


	//   ....[7]....
        /*009c*/ 	.word	0x00001db0


	//   ....[8]....
        /*00a0*/ 	.word	0x00001de0


	//   ....[9]....
        /*00a4*/ 	.word	0x00001df0


	//   ....[10]....
        /*00a8*/ 	.word	0x000079e0


	//   ....[11]....
        /*00ac*/ 	.word	0x00007a80


	//   ....[12]....
        /*00b0*/ 	.word	0x00007ae0


	//   ....[13]....
        /*00b4*/ 	.word	0x00007b40


	//   ....[14]....
        /*00b8*/ 	.word	0x00007bb0


	//   ....[15]....
        /*00bc*/ 	.word	0x00007c10


	//   ....[16]....
        /*00c0*/ 	.word	0x00007c80


	//   ....[17]....
        /*00c4*/ 	.word	0x00007ce0


	//   ....[18]....
        /*00c8*/ 	.word	0x00007d50


	//   ....[19]....
        /*00cc*/ 	.word	0x00007db0


	//----- nvinfo : EIATTR_VRC_CTA_INIT_COUNT
	.align		4
.L_3207:
        /*00d0*/ 	.byte	0x02, 0x4a
	.zero		1
	.zero		1


	//----- nvinfo : EIATTR_EXIT_INSTR_OFFSETS
	.align		4
        /*00d4*/ 	.byte	0x04, 0x1c
        /*00d6*/ 	.short	(.L_3209 - .L_3208)


	//   ....[0]....
.L_3208:
        /*00d8*/ 	.word	0x00007950


	//   ....[1]....
        /*00dc*/ 	.word	0x00007980


	//----- nvinfo : EIATTR_MAX_THREADS
	.align		4
.L_3209:
        /*00e0*/ 	.byte	0x04, 0x05
        /*00e2*/ 	.short	(.L_3211 - .L_3210)
.L_3210:
        /*00e4*/ 	.word	0x00000080
        /*00e8*/ 	.word	0x00000001
        /*00ec*/ 	.word	0x00000001


	//----- nvinfo : EIATTR_CRS_STACK_SIZE
	.align		4
.L_3211:
        /*00f0*/ 	.byte	0x04, 0x1e
        /*00f2*/ 	.short	(.L_3213 - .L_3212)
.L_3212:
        /*00f4*/ 	.word	0x00000000


	//----- nvinfo : EIATTR_CBANK_PARAM_SIZE
	.align		4
.L_3213:
        /*00f8*/ 	.byte	0x03, 0x19
        /*00fa*/ 	.short	0x0128


	//----- nvinfo : EIATTR_PARAM_CBANK
	.align		4
        /*00fc*/ 	.byte	0x04, 0x0a
        /*00fe*/ 	.short	(.L_3215 - .L_3214)
	.align		4
.L_3214:
        /*0100*/ 	.word	index@(.nv.constant0._ZN10layer_norm13ln_bwd_kernelINS_13Kernel_traitsIf6__halfS2_S2_fjLj768ELj1ELj4ELj1ELj16ENS_18Kernel_traits_baseILj768EfS2_S2_S2_fjLj128EEEEELb1ELb0ELb1ELb0EEEvNS_9BwdParamsE)
        /*0104*/ 	.short	0x0380
        /*0106*/ 	.short	0x0128


	//----- nvinfo : EIATTR_SW_WAR
	.align		4
.L_3215:
        /*0108*/ 	.byte	0x04, 0x36
        /*010a*/ 	.short	(.L_3217 - .L_3216)
.L_3216:
        /*010c*/ 	.word	0x00000008
.L_3217:


//--------------------- .nv.info._ZN10layer_norm22ln_bwd_finalize_kernelINS_22Kernel_traits_finalizeILj768Ef6__halfS2_S2_fjLb0ELj1024ELj4ENS_18Kernel_traits_baseILj768EfS2_S2_S2_fjLj1024EEEEELb0ELb1EEEvNS_9BwdParamsE --------------------------
	.section	.nv.info._ZN10layer_norm22ln_bwd_finalize_kernelINS_22Kernel_traits_finalizeILj768Ef6__halfS2_S2_fjLb0ELj1024ELj4ENS_18Kernel_traits_baseILj768EfS2_S2_S2_fjLj1024EEEEELb0ELb1EEEvNS_9BwdParamsE,"",@"SHT_CUDA_INFO"
	.sectionflags	@""
	.align	4


	//----- nvinfo : EIATTR_CUDA_API_VERSION
	.align		4
        /*0000*/ 	.byte	0x04, 0x37
        /*0002*/ 	.short	(.L_3219 - .L_3218)
.L_3218:
        /*0004*/ 	.word	0x00000082


	//----- nvinfo : EIATTR_KPARAM_INFO
	.align		4
.L_3219:
        /*0008*/ 	.byte	0x04, 0x17
        /*000a*/ 	.short	(.L_3221 - .L_3220)
.L_3220:
        /*000c*/ 	.word	0x00000000
        /*0010*/ 	.short	0x0000
        /*0012*/ 	.short	0x0000
        /*0014*/ 	.byte	0x00, 0xf0, 0xa1, 0x04


	//----- nvinfo : EIATTR_SPARSE_MMA_MASK
	.align		4
.L_3221:
        /*0018*/ 	.byte	0x03, 0x50
        /*001a*/ 	.short	0x0000


	//----- nvinfo : EIATTR_MAXREG_COUNT
	.align		4
        /*001c*/ 	.byte	0x03, 0x1b
        /*001e*/ 	.short	0x0040


	//----- nvinfo : EIATTR_NUM_BARRIERS
	.align		4
        /*0020*/ 	.byte	0x02, 0x4c
        /*0022*/ 	.byte	0x01
	.zero		1


	//----- nvinfo : EIATTR_MERCURY_ISA_VERSION
	.align		4
        /*0024*/ 	.byte	0x03, 0x5f
        /*0026*/ 	.short	0x0101


	//----- nvinfo : EIATTR_COOP_GROUP_MASK_REGIDS
	.align		4
        /*0028*/ 	.byte	0x04, 0x29
        /*002a*/ 	.short	(.L_3223 - .L_3222)


	//   ....[0]....
.L_3222:
        /*002c*/ 	.word	0xffffffff


	//   ....[1]....
        /*0030*/ 	.word	0xffffffff


	//   ....[2]....
        /*0034*/ 	.word	0xffffffff


	//   ....[3]....
        /*0038*/ 	.word	0xffffffff


	//   ....[4]....
        /*003c*/ 	.word	0xffffffff


	//   ....[5]....
        /*0040*/ 	.word	0xffffffff


	//   ....[6]....
        /*0044*/ 	.word	0xffffffff


	//   ....[7]....
        /*0048*/ 	.word	0xffffffff


	//   ....[8]....
        /*004c*/ 	.word	0xffffffff


	//   ....[9]....
        /*0050*/ 	.word	0xffffffff


	//----- nvinfo : EIATTR_COOP_GROUP_INSTR_OFFSETS
	.align		4
.L_3223:
        /*0054*/ 	.byte	0x04, 0x28
        /*0056*/ 	.short	(.L_3225 - .L_3224)


	//   ....[0]....
.L_3224:
        /*0058*/ 	.word	0x00001630


	//   ....[1]....
        /*005c*/ 	.word	0x00001640


	//   ....[2]....
        /*0060*/ 	.word	0x00001670


	//   ....[3]....
        /*0064*/ 	.word	0x00001680


	//   ....[4]....
        /*0068*/ 	.word	0x000016b0


	//   ....[5]....
        /*006c*/ 	.word	0x000016c0


	//   ....[6]....
        /*0070*/ 	.word	0x000016f0


	//   ....[7]....
        /*0074*/ 	.word	0x00001710


	//   ....[8]....
        /*0078*/ 	.word	0x00001740


	//   ....[9]....
        /*007c*/ 	.word	0x00001750


	//----- nvinfo : EIATTR_VRC_CTA_INIT_COUNT
	.align		4
.L_3225:
        /*0080*/ 	.byte	0x02, 0x4a
	.zero		1
	.zero		1


	//----- nvinfo : EIATTR_EXIT_INSTR_OFFSETS
	.align		4
        /*0084*/ 	.byte	0x04, 0x1c
        /*0086*/ 	.short	(.L_3227 - .L_3226)


	//   ....[0]....
.L_3226:
        /*0088*/ 	.word	0x00000070


	//   ....[1]....
        /*008c*/ 	.word	0x000017b0


	//   ....[2]....
        /*0090*/ 	.word	0x00001860


	//----- nvinfo : EIATTR_MAX_THREADS
	.align		4
.L_3227:
        /*0094*/ 	.byte	0x04, 0x05
        /*0096*/ 	.short	(.L_3229 - .L_3228)
.L_3228:
        /*0098*/ 	.word	0x00000400
        /*009c*/ 	.word	0x00000001
        /*00a0*/ 	.word	0x00000001


	//----- nvinfo : EIATTR_CRS_STACK_SIZE
	.align		4
.L_3229:
        /*00a4*/ 	.byte	0x04, 0x1e
        /*00a6*/ 	.short	(.L_3231 - .L_3230)
.L_3230:
        /*00a8*/ 	.word	0x00000000


	//----- nvinfo : EIATTR_CBANK_PARAM_SIZE
	.align		4
.L_3231:
        /*00ac*/ 	.byte	0x03, 0x19
        /*00ae*/ 	.short	0x0128


	//----- nvinfo : EIATTR_PARAM_CBANK
	.align		4
        /*00b0*/ 	.byte	0x04, 0x0a
        /*00b2*/ 	.short	(.L_3233 - .L_3232)
	.align		4
.L_3232:
        /*00b4*/ 	.word	index@(.nv.constant0._ZN10layer_norm22ln_bwd_finalize_kernelINS_22Kernel_traits_finalizeILj768Ef6__halfS2_S2_fjLb0ELj1024ELj4ENS_18Kernel_traits_baseILj768EfS2_S2_S2_fjLj1024EEEEELb0ELb1EEEvNS_9BwdParamsE)
        /*00b8*/ 	.short	0x0380
        /*00ba*/ 	.short	0x0128


	//----- nvinfo : EIATTR_SW_WAR
	.align		4
.L_3233:
        /*00bc*/ 	.byte	0x04, 0x36
        /*00be*/ 	.short	(.L_3235 - .L_3234)
.L_3234:
        /*00c0*/ 	.word	0x00000008
.L_3235:


//--------------------- .nv.info._ZN10layer_norm13ln_bwd_kernelINS_13Kernel_traitsIf6__halfS2_S2_fjLj768ELj1ELj4ELj1ELj16ENS_18Kernel_traits_baseILj768EfS2_S2_S2_fjLj128EEEEELb1ELb0ELb1ELb1EEEvNS_9BwdParamsE --------------------------
	.section	.nv.info._ZN10layer_norm13ln_bwd_kernelINS_13Kernel_traitsIf6__halfS2_S2_fjLj768ELj1ELj4ELj1ELj16ENS_18Kernel_traits_baseILj768EfS2_S2_S2_fjLj128EEEEELb1ELb0ELb1ELb1EEEvNS_9BwdParamsE,"",@"SHT_CUDA_INFO"
	.sectionflags	@""
	.align	4


	//----- nvinfo : EIATTR_CUDA_API_VERSION
	.align		4
        /*0000*/ 	.byte	0x04, 0x37
        /*0002*/ 	.short	(.L_3237 - .L_3236)
.L_3236:
        /*0004*/ 	.word	0x00000082


	//----- nvinfo : EIATTR_KPARAM_INFO
	.align		4
.L_3237:
        /*0008*/ 	.byte	0x04, 0x17
        /*000a*/ 	.short	(.L_3239 - .L_3238)
.L_3238:
        /*000c*/ 	.word	0x00000000
        /*0010*/ 	.short	0x0000
        /*0012*/ 	.short	0x0000
        /*0014*/ 	.byte	0x00, 0xf0, 0xa1, 0x04


	//----- nvinfo : EIATTR_SPARSE_MMA_MASK
	.align		4
.L_3239:
        /*0018*/ 	.byte	0x03, 0x50
        /*001a*/ 	.short	0x0000


	//----- nvinfo : EIATTR_MAXREG_COUNT
	.align		4
        /*001c*/ 	.byte	0x03, 0x1b
        /*001e*/ 	.short	0x00ff


	//----- nvinfo : EIATTR_NUM_BARRIERS
	.align		4
        /*0020*/ 	.byte	0x02, 0x4c
        /*0022*/ 	.byte	0x01
	.zero		1


	//----- nvinfo : EIATTR_MERCURY_ISA_VERSION
	.align		4
        /*0024*/ 	.byte	0x03, 0x5f
        /*0026*/ 	.short	0x0101


	//----- nvinfo : EIATTR_COOP_GROUP_MASK_REGIDS
	.align		4
        /*0028*/ 	.byte	0x04, 0x29
        /*002a*/ 	.short	(.L_3241 - .L_3240)


	//   ....[0]....
.L_3240:
        /*002c*/ 	.word	0xffffffff


	//   ....[1]....
        /*0030*/ 	.word	0xffffffff


	//   ....[2]....
        /*0034*/ 	.word	0xffffffff


	//   ....[3]....
        /*0038*/ 	.word	0xffffffff


	//   ....[4]....
        /*003c*/ 	.word	0xffffffff


	//   ....[5]....
        /*0040*/ 	.word	0xffffffff


	//   ....[6]....
        /*0044*/ 	.word	0xffffffff


	//   ....[7]....
        /*0048*/ 	.word	0xffffffff


	//   ....[8]....
        /*004c*/ 	.word	0xffffffff


	//   ....[9]....
        /*0050*/ 	.word	0xffffffff


	//   ....[10]....
        /*0054*/ 	.word	0x05000081


	//   ....[11]....
        /*0058*/ 	.word	0x05000081


	//   ....[12]....
        /*005c*/ 	.word	0x05000081


	//   ....[13]....
        /*0060*/ 	.word	0x05000081


	//   ....[14]....
        /*0064*/ 	.word	0x05000081


	//   ....[15]....
        /*0068*/ 	.word	0x05000081


	//   ....[16]....
        /*006c*/ 	.word	0x05000081


	//   ....[17]....
        /*0070*/ 	.word	0x05000081


	//   ....[18]....
        /*0074*/ 	.word	0x05000081


	//   ....[19]....
        /*0078*/ 	.word	0x05000081


	//----- nvinfo : EIATTR_COOP_GROUP_INSTR_OFFSETS
	.align		4
.L_3241:
        /*007c*/ 	.byte	0x04, 0x28
        /*007e*/ 	.short	(.L_3243 - .L_3242)


	//   ....[0]....
.L_3242:
        /*0080*/ 	.word	0x00001860


	//   ....[1]....
        /*0084*/ 	.word	0x00001870


	//   ....[2]....
        /*0088*/ 	.word	0x000018a0


	//   ....[3]....
        /*008c*/ 	.word	0x000018b0


	//   ....[4]....
        /*0090*/ 	.word	0x000018e0


	//   ....[5]....
        /*0094*/ 	.word	0x000018f0


	//   ....[6]....
        /*0098*/ 	.word	0x00001920


	//   ....[7]....
        /*009c*/ 	.word	0x00001930


	//   ....[8]....
        /*00a0*/ 	.word	0x00001960


	//   ....[9]....
        /*00a4*/ 	.word	0x00001970


	//   ....[10]....
        /*00a8*/ 	.word	0x000070f0


	//   ....[11]....
        /*00ac*/ 	.word	0x00007190


	//   ....[12]....
        /*00b0*/ 	.word	0x000071f0


	//   ....[13]....
        /*00b4*/ 	.word	0x00007250


	//   ....[14]....
        /*00b8*/ 	.word	0x000072c0


	//   ....[15]....
        /*00bc*/ 	.word	0x00007320


	//   ....[16]....
        /*00c0*/ 	.word	0x00007390


	//   ....[17]....
        /*00c4*/ 	.word	0x000073f0


	//   ....[18]....
        /*00c8*/ 	.word	0x00007460


	//   ....[19]....
        /*00cc*/ 	.word	0x000074c0


	//----- nvinfo : EIATTR_VRC_CTA_INIT_COUNT
	.align		4
.L_3243:
        /*00d0*/ 	.byte	0x02, 0x4a
	.zero		1
	.zero		1


	//----- nvinfo : EIATTR_EXIT_INSTR_OFFSETS
	.align		4
        /*00d4*/ 	.byte	0x04, 0x1c
        /*00d6*/ 	.short	(.L_3245 - .L_3244)


	//   ....[0]....
.L_3244:
        /*00d8*/ 	.word	0x00007090


	//----- nvinfo : EIATTR_MAX_THREADS
	.align		4
.L_3245:
        /*00dc*/ 	.byte	0x04, 0x05
        /*00de*/ 	.short	(.L_3247 - .L_3246)
.L_3246:
        /*00e0*/ 	.word	0x00000080
        /*00e4*/ 	.word	0x00000001
        /*00e8*/ 	.word	0x00000001


	//----- nvinfo : EIATTR_CRS_STACK_SIZE
	.align		4
.L_3247:
        /*00ec*/ 	.byte	0x04, 0x1e
        /*00ee*/ 	.short	(.L_3249 - .L_3248)
.L_3248:
        /*00f0*/ 	.word	0x00000000


	//----- nvinfo : EIATTR_CBANK_PARAM_SIZE
	.align		4
.L_3249:
        /*00f4*/ 	.byte	0x03, 0x19
        /*00f6*/ 	.short	0x0128


	//----- nvinfo : EIATTR_PARAM_CBANK
	.align		4
        /*00f8*/ 	.byte	0x04, 0x0a
        /*00fa*/ 	.short	(.L_3251 - .L_3250)
	.align		4
.L_3250:
        /*00fc*/ 	.word	index@(.nv.constant0._ZN10layer_norm13ln_bwd_kernelINS_13Kernel_traitsIf6__halfS2_S2_fjLj768ELj1ELj4ELj1ELj16ENS_18Kernel_traits_baseILj768EfS2_S2_S2_fjLj128EEEEELb1ELb0ELb1ELb1EEEvNS_9BwdParamsE)
        /*0100*/ 	.short	0x0380
        /*0102*/ 	.short	0x0128


	//----- nvinfo : EIATTR_SW_WAR
	.align		4
.L_3251:
        /*0104*/ 	.byte	0x04, 0x36
        /*0106*/ 	.short	(.L_3253 - .L_3252)
.L_3252:
        /*0108*/ 	.word	0x00000008
.L_3253:


//--------------------- .nv.info._ZN10layer_norm13ln_bwd_kernelINS_13Kernel_traitsIf6__halfS2_S2_fjLj768ELj1ELj4ELj1ELj16ENS_18Kernel_traits_baseILj768EfS2_S2_S2_fjLj128EEEEELb1ELb1ELb0ELb0EEEvNS_9BwdParamsE --------------------------
	.section	.nv.info._ZN10layer_norm13ln_bwd_kernelINS_13Kernel_traitsIf6__halfS2_S2_fjLj768ELj1ELj4ELj1ELj16ENS_18Kernel_traits_baseILj768EfS2_S2_S2_fjLj128EEEEELb1ELb1ELb0ELb0EEEvNS_9BwdParamsE,"",@"SHT_CUDA_INFO"
	.sectionflags	@""
	.align	4


	//----- nvinfo : EIATTR_CUDA_API_VERSION
	.align		4
        /*0000*/ 	.byte	0x04, 0x37
        /*0002*/ 	.short	(.L_3255 - .L_3254)
.L_3254:
        /*0004*/ 	.word	0x00000082


	//----- nvinfo : EIATTR_KPARAM_INFO
	.align		4
.L_3255:
        /*0008*/ 	.byte	0x04, 0x17
        /*000a*/ 	.short	(.L_3257 - .L_3256)
.L_3256:
        /*000c*/ 	.word	0x00000000
        /*0010*/ 	.short	0x0000
        /*0012*/ 	.short	0x0000
        /*0014*/ 	.byte	0x00, 0xf0, 0xa1, 0x04


	//----- nvinfo : EIATTR_SPARSE_MMA_MASK
	.align		4
.L_3257:
        /*0018*/ 	.byte	0x03, 0x50
        /*001a*/ 	.short	0x0000


	//----- nvinfo : EIATTR_MAXREG_COUNT
	.align		4
        /*001c*/ 	.byte	0x03, 0x1b
        /*001e*/ 	.short	0x00ff


	//----- nvinfo : EIATTR_NUM_BARRIERS
	.align		4
        /*0020*/ 	.byte	0x02, 0x4c
        /*0022*/ 	.byte	0x01
	.zero		1


	//----- nvinfo : EIATTR_MERCURY_ISA_VERSION
	.align		4
        /*0024*/ 	.byte	0x03, 0x5f
        /*0026*/ 	.short	0x0101


	//----- nvinfo : EIATTR_COOP_GROUP_MASK_REGIDS
	.align		4
        /*0028*/ 	.byte	0x04, 0x29
        /*002a*/ 	.short	(.L_3259 - .L_3258)


	//   ....[0]....
.L_3258:
        /*002c*/ 	.word	0xffffffff


	//   ....[1]....
        /*0030*/ 	.word	0xffffffff


	//   ....[2]....
        /*0034*/ 	.word	0xffffffff


	//   ....[3]....
        /*0038*/ 	.word	0xffffffff


	//   ....[4]....
        /*003c*/ 	.word	0xffffffff


	//   ....[5]....
        /*0040*/ 	.word	0xffffffff


	//   ....[6]....
        /*0044*/ 	.word	0xffffffff


	//   ....[7]....
        /*0048*/ 	.word	0xffffffff


	//   ....[8]....
        /*004c*/ 	.word	0xffffffff


	//   ....[9]....
        /*0050*/ 	.word	0xffffffff


	//   ....[10]....
        /*0054*/ 	.word	0x050000c9


	//   ....[11]....
        /*0058*/ 	.word	0x050000c9


	//   ....[12]....
        /*005c*/ 	.word	0x050000c9


	//   ....[13]....
        /*0060*/ 	.word	0x050000c9


	//   ....[14]....
        /*0064*/ 	.word	0x050000c9


	//   ....[15]....
        /*0068*/ 	.word	0x050000c9


	//   ....[16]....
        /*006c*/ 	.word	0x050000c9


	//   ....[17]....
        /*0070*/ 	.word	0x050000c9


	//   ....[18]....
        /*0074*/ 	.word	0x050000c9


	//   ....[19]....
        /*0078*/ 	.word	0x050000c9


	//----- nvinfo : EIATTR_COOP_GROUP_INSTR_OFFSETS
	.align		4
.L_3259:
        /*007c*/ 	.byte	0x04, 0x28
        /*007e*/ 	.short	(.L_3261 - .L_3260)


	//   ....[0]....
.L_3260:
        /*0080*/ 	.word	0x00001aa0


	//   ....[1]....
        /*0084*/ 	.word	0x00001ab0


	//   ....[2]....
        /*0088*/ 	.word	0x00001ae0


	//   ....[3]....
        /*008c*/ 	.word	0x00001af0


	//   ....[4]....
        /*0090*/ 	.word	0x00001b20


	//   ....[5]....
        /*0094*/ 	.word	0x00001b30


	//   ....[6]....
        /*0098*/ 	.word	0x00001b60


	//   ....[7]....
        /*009c*/ 	.word	0x00001b70


	//   ....[8]....
        /*00a0*/ 	.word	0x00001ba0


	//   ....[9]....
        /*00a4*/ 	.word	0x00001bb0


	//   ....[10]....
        /*00a8*/ 	.word	0x00008740


	//   ....[11]....
        /*00ac*/ 	.word	0x000087d0


	//   ....[12]....
        /*00b0*/ 	.word	0x00008840


	//   ....[13]....
        /*00b4*/ 	.word	0x000088a0


	//   ....[14]....
        /*00b8*/ 	.word	0x00008910


	//   ....[15]....
        /*00bc*/ 	.word	0x00008970


	//   ....[16]....
        /*00c0*/ 	.word	0x000089e0


	//   ....[17]....
        /*00c4*/ 	.word	0x00008a40


	//   ....[18]....
        /*00c8*/ 	.word	0x00008ab0


	//   ....[19]....
        /*00cc*/ 	.word	0x00008b10


	//----- nvinfo : EIATTR_VRC_CTA_INIT_COUNT
	.align		4
.L_3261:
        /*00d0*/ 	.byte	0x02, 0x4a
	.zero		1
	.zero		1


	//----- nvinfo : EIATTR_EXIT_INSTR_OFFSETS
	.align		4
        /*00d4*/ 	.byte	0x04, 0x1c
        /*00d6*/ 	.short	(.L_3263 - .L_3262)


	//   ....[0]....
.L_3262:
        /*00d8*/ 	.word	0x00008650


	//   ....[1]....
        /*00dc*/ 	.word	0x000086d0


	//----- nvinfo : EIATTR_MAX_THREADS
	.align		4
.L_3263:
        /*00e0*/ 	.byte	0x04, 0x05
        /*00e2*/ 	.short	(.L_3265 - .L_3264)
.L_3264:
        /*00e4*/ 	.word	0x00000080
        /*00e8*/ 	.word	0x00000001
        /*00ec*/ 	.word	0x00000001


	//----- nvinfo : EIATTR_CRS_STACK_SIZE
	.align		4
.L_3265:
        /*00f0*/ 	.byte	0x04, 0x1e
        /*00f2*/ 	.short	(.L_3267 - .L_3266)
.L_3266:
        /*00f4*/ 	.word	0x00000000


	//----- nvinfo : EIATTR_CBANK_PARAM_SIZE
	.align		4
.L_3267:
        /*00f8*/ 	.byte	0x03, 0x19
        /*00fa*/ 	.short	0x0128


	//----- nvinfo : EIATTR_PARAM_CBANK
	.align		4
        /*00fc*/ 	.byte	0x04, 0x0a
        /*00fe*/ 	.short	(.L_3269 - .L_3268)
	.align		4
.L_3268:
        /*0100*/ 	.word	index@(.nv.constant0._ZN10layer_norm13ln_bwd_kernelINS_13Kernel_traitsIf6__halfS2_S2_fjLj768ELj1ELj4ELj1ELj16ENS_18Kernel_traits_baseILj768EfS2_S2_S2_fjLj128EEEEELb1ELb1ELb0ELb0EEEvNS_9BwdParamsE)
        /*0104*/ 	.short	0x0380
        /*0106*/ 	.short	0x0128


	//----- nvinfo : EIATTR_SW_WAR
	.align		4
.L_3269:
        /*0108*/ 	.byte	0x04, 0x36
        /*010a*/ 	.short	(.L_3271 - .L_3270)
.L_3270:
        /*010c*/ 	.word	0x00000008
.L_3271:


//--------------------- .nv.info._ZN10layer_norm13ln_bwd_kernelINS_13Kernel_traitsIf6__halfS2_S2_fjLj768ELj1ELj4ELj1ELj16ENS_18Kernel_traits_baseILj768EfS2_S2_S2_fjLj128EEEEELb1ELb1ELb0ELb1EEEvNS_9BwdParamsE --------------------------
	.section	.nv.info._ZN10layer_norm13ln_bwd_kernelINS_13Kernel_traitsIf6__halfS2_S2_fjLj768ELj1ELj4ELj1ELj16ENS_18Kernel_traits_baseILj768EfS2_S2_S2_fjLj128EEEEELb1ELb1ELb0ELb1EEEvNS_9BwdParamsE,"",@"SHT_CUDA_INFO"
	.sectionflags	@""
	.align	4


	//----- nvinfo : EIATTR_CUDA_API_VERSION
	.align		4
        /*0000*/ 	.byte	0x04, 0x37
        /*0002*/ 	.short	(.L_3273 - .L_3272)
.L_3272:
        /*0004*/ 	.word	0x00000082


	//----- nvinfo : EIATTR_KPARAM_INFO
	.align		4
.L_3273:
        /*0008*/ 	.byte	0x04, 0x17
        /*000a*/ 	.short	(.L_3275 - .L_3274)
.L_3274:
        /*000c*/ 	.word	0x00000000
        /*0010*/ 	.short	0x0000
        /*0012*/ 	.short	0x0000
        /*0014*/ 	.byte	0x00, 0xf0, 0xa1, 0x04


	//----- nvinfo : EIATTR_SPARSE_MMA_MASK
	.align		4
.L_3275:
        /*0018*/ 	.byte	0x03, 0x50
        /*001a*/ 	.short	0x0000


	//----- nvinfo : EIATTR_MAXREG_COUNT
	.align		4
        /*001c*/ 	.byte	0x03, 0x1b
        /*001e*/ 	.short	0x00ff


	//----- nvinfo : EIATTR_NUM_BARRIERS
	.align		4
        /*0020*/ 	.byte	0x02, 0x4c
        /*0022*/ 	.byte	0x01
	.zero		1


	//----- nvinfo : EIATTR_MERCURY_ISA_VERSION
	.align		4
        /*0024*/ 	.byte	0x03, 0x5f
        /*0026*/ 	.short	0x0101


	//----- nvinfo : EIATTR_COOP_GROUP_MASK_REGIDS
	.align		4
        /*0028*/ 	.byte	0x04, 0x29
        /*002a*/ 	.short	(.L_3277 - .L_3276)


	//   ....[0]....
.L_3276:
        /*002c*/ 	.word	0xffffffff


	//   ....[1]....
        /*0030*/ 	.word	0xffffffff


	//   ....[2]....
        /*0034*/ 	.word	0xffffffff


	//   ....[3]....
        /*0038*/ 	.word	0xffffffff


	//   ....[4]....
        /*003c*/ 	.word	0xffffffff


	//   ....[5]....
        /*0040*/ 	.word	0xffffffff


	//   ....[6]....
        /*0044*/ 	.word	0xffffffff


	//   ....[7]....
        /*0048*/ 	.word	0xffffffff


	//   ....[8]....
        /*004c*/ 	.word	0xffffffff


	//   ....[9]....
        /*0050*/ 	.word	0xffffffff


	//   ....[10]....
        /*0054*/ 	.word	0x05000082


	//   ....[11]....
        /*0058*/ 	.word	0x05000082


	//   ....[12]....
        /*005c*/ 	.word	0x05000082


	//   ....[13]....
        /*0060*/ 	.word	0x05000082


	//   ....[14]....
        /*0064*/ 	.word	0x05000082


	//   ....[15]....
        /*0068*/ 	.word	0x05000082


	//   ....[16]....
        /*006c*/ 	.word	0x05000082


	//   ....[17]....
        /*0070*/ 	.word	0x05000082


	//   ....[18]....
        /*0074*/ 	.word	0x05000082


	//   ....[19]....
        /*0078*/ 	.word	0x05000082


	//----- nvinfo : EIATTR_COOP_GROUP_INSTR_OFFSETS
	.align		4
.L_3277:
        /*007c*/ 	.byte	0x04, 0x28
        /*007e*/ 	.short	(.L_3279 - .L_3278)


	//   ....[0]....
.L_3278:
        /*0080*/ 	.word	0x000026d0


	//   ....[1]....
        /*0084*/ 	.word	0x000026e0


	//   ....[2]....
        /*0088*/ 	.word	0x00002710


	//   ....[3]....
        /*008c*/ 	.word	0x00002720


	//   ....[4]....
        /*0090*/ 	.word	0x00002750


	//   ....[5]....
        /*0094*/ 	.word	0x00002760


	//   ....[6]....
        /*0098*/ 	.word	0x00002790


	//   ....[7]....
        /*009c*/ 	.word	0x000027a0


	//   ....[8]....
        /*00a0*/ 	.word	0x000027d0


	//   ....[9]....
        /*00a4*/ 	.word	0x000027e0


	//   ....[10]....
        /*00a8*/ 	.word	0x00008ca0


	//   ....[11]....
        /*00ac*/ 	.word	0x00008d30


	//   ....[12]....
        /*00b0*/ 	.word	0x00008da0


	//   ....[13]....
        /*00b4*/ 	.word	0x00008e00


	//   ....[14]....
        /*00b8*/ 	.word	0x00008e70


	//   ....[15]....
        /*00bc*/ 	.word	0x00008ed0


	//   ....[16]....
        /*00c0*/ 	.word	0x00008f40


	//   ....[17]....
        /*00c4*/ 	.word	0x00008fa0


	//   ....[18]....
        /*00c8*/ 	.word	0x00009010


	//   ....[19]....
        /*00cc*/ 	.word	0x00009060


	//----- nvinfo : EIATTR_VRC_CTA_INIT_COUNT
	.align		4
.L_3279:
        /*00d0*/ 	.byte	0x02, 0x4a
	.zero		1
	.zero		1


	//----- nvinfo : EIATTR_EXIT_INSTR_OFFSETS
	.align		4
        /*00d4*/ 	.byte	0x04, 0x1c
        /*00d6*/ 	.short	(.L_3281 - .L_3280)


	//   ....[0]....
.L_3280:
        /*00d8*/ 	.word	0x00008c30


	//----- nvinfo : EIATTR_MAX_THREADS
	.align		4
.L_3281:
        /*00dc*/ 	.byte	0x04, 0x05
        /*00de*/ 	.short	(.L_3283 - .L_3282)
.L_3282:
        /*00e0*/ 	.word	0x00000080
        /*00e4*/ 	.word	0x00000001
        /*00e8*/ 	.word	0x00000001


	//----- nvinfo : EIATTR_CRS_STACK_SIZE
	.align		4
.L_3283:
        /*00ec*/ 	.byte	0x04, 0x1e
        /*00ee*/ 	.short	(.L_3285 - .L_3284)
.L_3284:
        /*00f0*/ 	.word	0x00000000


	//----- nvinfo : EIATTR_CBANK_PARAM_SIZE
	.align		4
.L_3285:
        /*00f4*/ 	.byte	0x03, 0x19
        /*00f6*/ 	.short	0x0128


	//----- nvinfo : EIATTR_PARAM_CBANK
	.align		4
        /*00f8*/ 	.byte	0x04, 0x0a
        /*00fa*/ 	.short	(.L_3287 - .L_3286)
	.align		4
.L_3286:
        /*00fc*/ 	.word	index@(.nv.constant0._ZN10layer_norm13ln_bwd_kernelINS_13Kernel_traitsIf6__halfS2_S2_fjLj768ELj1ELj4ELj1ELj16ENS_18Kernel_traits_baseILj768EfS2_S2_S2_fjLj128EEEEELb1ELb1ELb0ELb1EEEvNS_9BwdParamsE)
        /*0100*/ 	.short	0x0380
        /*0102*/ 	.short	0x0128


	//----- nvinfo : EIATTR_SW_WAR
	.align		4
.L_3287:
        /*0104*/ 	.byte	0x04, 0x36
        /*0106*/ 	.short	(.L_3289 - .L_3288)
.L_3288:
        /*0108*/ 	.word	0x00000008
.L_3289:


//--------------------- .nv.info._ZN10layer_norm22ln_bwd_finalize_kernelINS_22Kernel_traits_finalizeILj768Ef6__halfS2_S2_fjLb1ELj1024ELj4ENS_18Kernel_traits_baseILj768EfS2_S2_S2_fjLj1024EEEEELb1ELb0EEEvNS_9BwdParamsE --------------------------
	.section	.nv.info._ZN10layer_norm22ln_bwd_finalize_kernelINS_22Kernel_traits_finalizeILj768Ef6__halfS2_S2_fjLb1ELj1024ELj4ENS_18Kernel_traits_baseILj768EfS2_S2_S2_fjLj1024EEEEELb1ELb0EEEvNS_9BwdParamsE,"",@"SHT_CUDA_INFO"
	.sectionflags	@""
	.align	4


	//----- nvinfo : EIATTR_CUDA_API_VERSION
	.align		4
        /*0000*/ 	.byte	0x04, 0x37
        /*0002*/ 	.short	(.L_3291 - .L_3290)
.L_3290:
        /*0004*/ 	.word	0x00000082


	//----- nvinfo : EIATTR_KPARAM_INFO
	.align		4
.L_3291:
        /*0008*/ 	.byte	0x04, 0x17
        /*000a*/ 	.short	(.L_3293 - .L_3292)
.L_3292:
        /*000c*/ 	.word	0x00000000
        /*0010*/ 	.short	0x0000
        /*0012*/ 	.short	0x0000
        /*0014*/ 	.byte	0x00, 0xf0, 0xa1, 0x04


	//----- nvinfo : EIATTR_SPARSE_MMA_MASK
	.align		4
.L_3293:
        /*0018*/ 	.byte	0x03, 0x50
        /*001a*/ 	.short	0x0000


	//----- nvinfo : EIATTR_MAXREG_COUNT
	.align		4
        /*001c*/ 	.byte	0x03, 0x1b
        /*001e*/ 	.short	0x0040


	//----- nvinfo : EIATTR_NUM_BARRIERS
	.align		4
        /*0020*/ 	.byte	0x02, 0x4c
        /*0022*/ 	.byte	0x01
	.zero		1


	//----- nvinfo : EIATTR_MERCURY_ISA_VERSION
	.align		4
        /*0024*/ 	.byte	0x03, 0x5f
        /*0026*/ 	.short	0x0101


	//----- nvinfo : EIATTR_COOP_GROUP_MASK_REGIDS
	.align		4
        /*0028*/ 	.byte	0x04, 0x29
        /*002a*/ 	.short	(.L_3295 - .L_3294)


	//   ....[0]....
.L_3294:
        /*002c*/ 	.word	0xffffffff


	//   ....[1]....
        /*0030*/ 	.word	0xffffffff


	//   ....[2]....
        /*0034*/ 	.word	0xffffffff


	//   ....[3]....
        /*0038*/ 	.word	0xffffffff


	//   ....[4]....
        /*003c*/ 	.word	0xffffffff


	//   ....[5]....
        /*0040*/ 	.word	0xffffffff


	//   ....[6]....
        /*0044*/ 	.word	0xffffffff


	//   ....[7]....
        /*0048*/ 	.word	0xffffffff


	//   ....[8]....
        /*004c*/ 	.word	0xffffffff


	//   ....[9]....
        /*0050*/ 	.word	0xffffffff


	//   ....[10]....
        /*0054*/ 	.word	0xffffffff


	//   ....[11]....
        /*0058*/ 	.word	0xffffffff


	//   ....[12]....
        /*005c*/ 	.word	0xffffffff


	//   ....[13]....
        /*0060*/ 	.word	0xffffffff


	//   ....[14]....
        /*0064*/ 	.word	0xffffffff


	//----- nvinfo : EIATTR_COOP_GROUP_INSTR_OFFSETS
	.align		4
.L_3295:
        /*0068*/ 	.byte	0x04, 0x28
        /*006a*/ 	.short	(.L_3297 - .L_3296)


	//   ....[0]....
.L_3296:
        /*006c*/ 	.word	0x00001040


	//   ....[1]....
        /*0070*/ 	.word	0x00001050


	//   ....[2]....
        /*0074*/ 	.word	0x00001060


	//   ....[3]....
        /*0078*/ 	.word	0x00001090


	//   ....[4]....
        /*007c*/ 	.word	0x000010b0


	//   ....[5]....
        /*0080*/ 	.word	0x000010c0


	//   ....[6]....
        /*0084*/ 	.word	0x000010f0


	//   ....[7]....
        /*0088*/ 	.word	0x00001110


	//   ....[8]....
        /*008c*/ 	.word	0x00001120


	//   ....[9]....
        /*0090*/ 	.word	0x00001160


	//   ....[10]....
        /*0094*/ 	.word	0x00001190


	//   ....[11]....
        /*0098*/ 	.word	0x000011a0


	//   ....[12]....
        /*009c*/ 	.word	0x000011e0


	//   ....[13]....
        /*00a0*/ 	.word	0x00001200


	//   ....[14]....
        /*00a4*/ 	.word	0x00001210


	//----- nvinfo : EIATTR_VRC_CTA_INIT_COUNT
	.align		4
.L_3297:
        /*00a8*/ 	.byte	0x02, 0x4a
	.zero		1
	.zero		1


	//----- nvinfo : EIATTR_EXIT_INSTR_OFFSETS
	.align		4
        /*00ac*/ 	.byte	0x04, 0x1c
        /*00ae*/ 	.short	(.L_3299 - .L_3298)


	//   ....[0]....
.L_3298:
        /*00b0*/ 	.word	0x00000060


	//   ....[1]....
        /*00b4*/ 	.word	0x00001290


	//   ....[2]....
        /*00b8*/ 	.word	0x000012c0


	//   ....[3]....
        /*00bc*/ 	.word	0x000013a0


	//----- nvinfo : EIATTR_MAX_THREADS
	.align		4
.L_3299:
        /*00c0*/ 	.byte	0x04, 0x05
        /*00c2*/ 	.short	(.L_3301 - .L_3300)
.L_3300:
        /*00c4*/ 	.word	0x00000400
        /*00c8*/ 	.word	0x00000001
        /*00cc*/ 	.word	0x00000001


	//----- nvinfo : EIATTR_CRS_STACK_SIZE
	.align		4
.L_3301:
        /*00d0*/ 	.byte	0x04, 0x1e
        /*00d2*/ 	.short	(.L_3303 - .L_3302)
.L_3302:
        /*00d4*/ 	.word	0x00000000


	//----- nvinfo : EIATTR_CBANK_PARAM_SIZE
	.align		4
.L_3303:
        /*00d8*/ 	.byte	0x03, 0x19
        /*00da*/ 	.short	0x0128


	//----- nvinfo : EIATTR_PARAM_CBANK
	.align		4
        /*00dc*/ 	.byte	0x04, 0x0a
        /*00de*/ 	.short	(.L_3305 - .L_3304)
	.align		4
.L_3304:
        /*00e0*/ 	.word	index@(.nv.constant0._ZN10layer_norm22ln_bwd_finalize_kernelINS_22Kernel_traits_finalizeILj768Ef6__halfS2_S2_fjLb1ELj1024ELj4ENS_18Kernel_traits_baseILj768EfS2_S2_S2_fjLj1024EEEEELb1ELb0EEEvNS_9BwdParamsE)
        /*00e4*/ 	.short	0x0380
        /*00e6*/ 	.short	0x0128


	//----- nvinfo : EIATTR_SW_WAR
	.align		4
.L_3305:
        /*00e8*/ 	.byte	0x04, 0x36
        /*00ea*/ 	.short	(.L_3307 - .L_3306)
.L_3306:
        /*00ec*/ 	.word	0x00000008
.L_3307:


//--------------------- .nv.info._ZN10layer_norm13ln_bwd_kernelINS_13Kernel_traitsIf6__halfS2_S2_fjLj768ELj1ELj4ELj1ELj16ENS_18Kernel_traits_baseILj768EfS2_S2_S2_fjLj128EEEEELb1ELb1ELb1ELb0EEEvNS_9BwdParamsE --------------------------
	.section	.nv.info._ZN10layer_norm13ln_bwd_kernelINS_13Kernel_traitsIf6__halfS2_S2_fjLj768ELj1ELj4ELj1ELj16ENS_18Kernel_traits_baseILj768EfS2_S2_S2_fjLj128EEEEELb1ELb1ELb1ELb0EEEvNS_9BwdParamsE,"",@"SHT_CUDA_INFO"
	.sectionflags	@""
	.align	4


	//----- nvinfo : EIATTR_CUDA_API_VERSION
	.align		4
        /*0000*/ 	.byte	0x04, 0x37
        /*0002*/ 	.short	(.L_3309 - .L_3308)
.L_3308:
        /*0004*/ 	.word	0x00000082


	//----- nvinfo : EIATTR_KPARAM_INFO
	.align		4
.L_3309:
        /*0008*/ 	.byte	0x04, 0x17
        /*000a*/ 	.short	(.L_3311 - .L_3310)
.L_3310:
        /*000c*/ 	.word	0x00000000
        /*0010*/ 	.short	0x0000
        /*0012*/ 	.short	0x0000
        /*0014*/ 	.byte	0x00, 0xf0, 0xa1, 0x04


	//----- nvinfo : EIATTR_SPARSE_MMA_MASK
	.align		4
.L_3311:
        /*0018*/ 	.byte	0x03, 0x50
        /*001a*/ 	.short	0x0000


	//----- nvinfo : EIATTR_MAXREG_COUNT
	.align		4
        /*001c*/ 	.byte	0x03, 0x1b
        /*001e*/ 	.short	0x00ff


	//----- nvinfo : EIATTR_NUM_BARRIERS
	.align		4
        /*0020*/ 	.byte	0x02, 0x4c
        /*0022*/ 	.byte	0x01
	.zero		1


	//----- nvinfo : EIATTR_MERCURY_ISA_VERSION
	.align		4
        /*0024*/ 	.byte	0x03, 0x5f
        /*0026*/ 	.short	0x0101


	//----- nvinfo : EIATTR_COOP_GROUP_MASK_REGIDS
	.align		4
        /*0028*/ 	.byte	0x04, 0x29
        /*002a*/ 	.short	(.L_3313 - .L_3312)


	//   ....[0]....
.L_3312:
        /*002c*/ 	.word	0xffffffff


	//   ....[1]....
        /*0030*/ 	.word	0xffffffff


	//   ....[2]....
        /*0034*/ 	.word	0xffffffff


	//   ....[3]....
        /*0038*/ 	.word	0xffffffff


	//   ....[4]....
        /*003c*/ 	.word	0xffffffff


	//   ....[5]....
        /*0040*/ 	.word	0xffffffff


	//   ....[6]....
        /*0044*/ 	.word	0xffffffff


	//   ....[7]....
        /*0048*/ 	.word	0xffffffff


	//   ....[8]....
        /*004c*/ 	.word	0xffffffff


	//   ....[9]....
        /*0050*/ 	.word	0xffffffff


	//   ....[10]....
        /*0054*/ 	.word	0x050000cc


	//   ....[11]....
        /*0058*/ 	.word	0x050000cc


	//   ....[12]....
        /*005c*/ 	.word	0x050000cc


	//   ....[13]....
        /*0060*/ 	.word	0x050000cc


	//   ....[14]....
        /*0064*/ 	.word	0x050000cc


	//   ....[15]....
        /*0068*/ 	.word	0x050000cc


	//   ....[16]....
        /*006c*/ 	.word	0x050000cc


	//   ....[17]....
        /*0070*/ 	.word	0x050000cc


	//   ....[18]....
        /*0074*/ 	.word	0x050000cc


	//   ....[19]....
        /*0078*/ 	.word	0x050000cc


	//----- nvinfo : EIATTR_COOP_GROUP_INSTR_OFFSETS
	.align		4
.L_3313:
        /*007c*/ 	.byte	0x04, 0x28
        /*007e*/ 	.short	(.L_3315 - .L_3314)


	//   ....[0]....
.L_3314:
        /*0080*/ 	.word	0x00001f50


	//   ....[1]....
        /*0084*/ 	.word	0x00001f60


	//   ....[2]....
        /*0088*/ 	.word	0x00001f90


	//   ....[3]....
        /*008c*/ 	.word	0x00001fa0


	//   ....[4]....
        /*0090*/ 	.word	0x00001fd0


	//   ....[5]....
        /*0094*/ 	.word	0x00001fe0


	//   ....[6]....
        /*0098*/ 	.word	0x00002010


	//   ....[7]....
        /*009c*/ 	.word	0x00002020


	//   ....[8]....
        /*00a0*/ 	.word	0x00002050


	//   ....[9]....
        /*00a4*/ 	.word	0x00002060


	//   ....[10]....
        /*00a8*/ 	.word	0x0000abf0


	//   ....[11]....
        /*00ac*/ 	.word	0x0000ac80


	//   ....[12]....
        /*00b0*/ 	.word	0x0000acf0


	//   ....[13]....
        /*00b4*/ 	.word	0x0000ad50


	//   ....[14]....
        /*00b8*/ 	.word	0x0000adc0


	//   ....[15]....
        /*00bc*/ 	.word	0x0000ae20


	//   ....[16]....
        /*00c0*/ 	.word	0x0000ae90


	//   ....[17]....
        /*00c4*/ 	.word	0x0000aef0


	//   ....[18]....
        /*00c8*/ 	.word	0x0000af60


	//   ....[19]....
        /*00cc*/ 	.word	0x0000afc0


	//----- nvinfo : EIATTR_VRC_CTA_INIT_COUNT
	.align		4
.L_3315:
        /*00d0*/ 	.byte	0x02, 0x4a
	.zero		1
	.zero		1


	//----- nvinfo : EIATTR_EXIT_INSTR_OFFSETS
	.align		4
        /*00d4*/ 	.byte	0x04, 0x1c
        /*00d6*/ 	.short	(.L_3317 - .L_3316)


	//   ....[0]....
.L_3316:
        /*00d8*/ 	.word	0x0000ab00


	//   ....[1]....
        /*00dc*/ 	.word	0x0000ab80


	//----- nvinfo : EIATTR_MAX_THREADS
	.align		4
.L_3317:
        /*00e0*/ 	.byte	0x04, 0x05
        /*00e2*/ 	.short	(.L_3319 - .L_3318)
.L_3318:
        /*00e4*/ 	.word	0x00000080
        /*00e8*/ 	.word	0x00000001
        /*00ec*/ 	.word	0x00000001


	//----- nvinfo : EIATTR_CRS_STACK_SIZE
	.align		4
.L_3319:
        /*00f0*/ 	.byte	0x04, 0x1e
        /*00f2*/ 	.short	(.L_3321 - .L_3320)
.L_3320:
        /*00f4*/ 	.word	0x00000000


	//----- nvinfo : EIATTR_CBANK_PARAM_SIZE
	.align		4
.L_3321:
        /*00f8*/ 	.byte	0x03, 0x19
        /*00fa*/ 	.short	0x0128


	//----- nvinfo : EIATTR_PARAM_CBANK
	.align		4
        /*00fc*/ 	.byte	0x04, 0x0a
        /*00fe*/ 	.short	(.L_3323 - .L_3322)
	.align		4
.L_3322:
        /*0100*/ 	.word	index@(.nv.constant0._ZN10layer_norm13ln_bwd_kernelINS_13Kernel_traitsIf6__halfS2_S2_fjLj768ELj1ELj4ELj1ELj16ENS_18Kernel_traits_baseILj768EfS2_S2_S2_fjLj128EEEEELb1ELb1ELb1ELb0EEEvNS_9BwdParamsE)
        /*0104*/ 	.short	0x0380
        /*0106*/ 	.short	0x0128


	//----- nvinfo : EIATTR_SW_WAR
	.align		4
.L_3323:
        /*0108*/ 	.byte	0x04, 0x36
        /*010a*/ 	.short	(.L_3325 - .L_3324)
.L_3324:
        /*010c*/ 	.word	0x00000008
.L_3325:


//--------------------- .nv.info._ZN10layer_norm22ln_bwd_finalize_kernelINS_22Kernel_traits_finalizeILj768Ef6__halfS2_S2_fjLb1ELj1024ELj4ENS_18Kernel_traits_baseILj768EfS2_S2_S2_fjLj1024EEEEELb1ELb1EEEvNS_9BwdParamsE --------------------------
	.section	.nv.info._ZN10layer_norm22ln_bwd_finalize_kernelINS_22Kernel_traits_finalizeILj768Ef6__halfS2_S2_fjLb1ELj1024ELj4ENS_18Kernel_traits_baseILj768EfS2_S2_S2_fjLj1024EEEEELb1ELb1EEEvNS_9BwdParamsE,"",@"SHT_CUDA_INFO"
	.sectionflags	@""
	.align	4


	//----- nvinfo : EIATTR_CUDA_API_VERSION
	.align		4
        /*0000*/ 	.byte	0x04, 0x37
        /*0002*/ 	.short	(.L_3327 - .L_3326)
.L_3326:
        /*0004*/ 	.word	0x00000082


	//----- nvinfo : EIATTR_KPARAM_INFO
	.align		4
.L_3327:
        /*0008*/ 	.byte	0x04, 0x17
        /*000a*/ 	.short	(.L_3329 - .L_3328)
.L_3328:
        /*000c*/ 	.word	0x00000000
        /*0010*/ 	.short	0x0000
        /*0012*/ 	.short	0x0000
        /*0014*/ 	.byte	0x00, 0xf0, 0xa1, 0x04


	//----- nvinfo : EIATTR_SPARSE_MMA_MASK
	.align		4
.L_3329:
        /*0018*/ 	.byte	0x03, 0x50
        /*001a*/ 	.short	0x0000


	//----- nvinfo : EIATTR_MAXREG_COUNT
	.align		4
        /*001c*/ 	.byte	0x03, 0x1b
        /*001e*/ 	.short	0x0040


	//----- nvinfo : EIATTR_NUM_BARRIERS
	.align		4
        /*0020*/ 	.byte	0x02, 0x4c
        /*0022*/ 	.byte	0x01
	.zero		1


	//----- nvinfo : EIATTR_MERCURY_ISA_VERSION
	.align		4
        /*0024*/ 	.byte	0x03, 0x5f
        /*0026*/ 	.short	0x0101


	//----- nvinfo : EIATTR_COOP_GROUP_MASK_REGIDS
	.align		4
        /*0028*/ 	.byte	0x04, 0x29
        /*002a*/ 	.short	(.L_3331 - .L_3330)


	//   ....[0]....
.L_3330:
        /*002c*/ 	.word	0xffffffff


	//   ....[1]....
        /*0030*/ 	.word	0xffffffff


	//   ....[2]....
        /*0034*/ 	.word	0xffffffff


	//   ....[3]....
        /*0038*/ 	.word	0xffffffff


	//   ....[4]....
        /*003c*/ 	.word	0xffffffff


	//   ....[5]....
        /*0040*/ 	.word	0xffffffff


	//   ....[6]....
        /*0044*/ 	.word	0xffffffff


	//   ....[7]....
        /*0048*/ 	.word	0xffffffff


	//   ....[8]....
        /*004c*/ 	.word	0xffffffff


	//   ....[9]....
        /*0050*/ 	.word	0xffffffff


	//   ....[10]....
        /*0054*/ 	.word	0xffffffff


	//   ....[11]....
        /*0058*/ 	.word	0xffffffff


	//   ....[12]....
        /*005c*/ 	.word	0xffffffff


	//   ....[13]....
        /*0060*/ 	.word	0xffffffff


	//   ....[14]....
        /*0064*/ 	.word	0xffffffff


	//----- nvinfo : EIATTR_COOP_GROUP_INSTR_OFFSETS
	.align		4
.L_3331:
        /*0068*/ 	.byte	0x04, 0x28
        /*006a*/ 	.short	(.L_3333 - .L_3332)


	//   ....[0]....
.L_3332:
        /*006c*/ 	.word	0x00001090


	//   ....[1]....
        /*0070*/ 	.word	0x000010a0


	//   ....[2]....
        /*0074*/ 	.word	0x000010b0


	//   ....[3]....
        /*0078*/ 	.word	0x000010e0


	//   ....[4]....
        /*007c*/ 	.word	0x00001100


	//   ....[5]....
        /*0080*/ 	.word	0x00001110


	//   ....[6]....
        /*0084*/ 	.word	0x00001140


	//   ....[7]....
        /*0088*/ 	.word	0x00001160


	//   ....[8]....
        /*008c*/ 	.word	0x00001170


	//   ....[9]....
        /*0090*/ 	.word	0x000011a0


	//   ....[10]....
        /*0094*/ 	.word	0x000011c0


	//   ....[11]....
        /*0098*/ 	.word	0x000011d0


	//   ....[12]....
        /*009c*/ 	.word	0x00001210


	//   ....[13]....
        /*00a0*/ 	.word	0x00001230


	//   ....[14]....
        /*00a4*/ 	.word	0x00001240


	//----- nvinfo : EIATTR_VRC_CTA_INIT_COUNT
	.align		4
.L_3333:
        /*00a8*/ 	.byte	0x02, 0x4a
	.zero		1
	.zero		1


	//----- nvinfo : EIATTR_EXIT_INSTR_OFFSETS
	.align		4
        /*00ac*/ 	.byte	0x04, 0x1c
        /*00ae*/ 	.short	(.L_3335 - .L_3334)


	//   ....[0]....
.L_3334:
        /*00b0*/ 	.word	0x00000060


	//   ....[1]....
        /*00b4*/ 	.word	0x000012c0


	//   ....[2]....
        /*00b8*/ 	.word	0x000013b0


	//----- nvinfo : EIATTR_MAX_THREADS
	.align		4
.L_3335:
        /*00bc*/ 	.byte	0x04, 0x05
        /*00be*/ 	.short	(.L_3337 - .L_3336)
.L_3336:
        /*00c0*/ 	.word	0x00000400
        /*00c4*/ 	.word	0x00000001
        /*00c8*/ 	.word	0x00000001


	//----- nvinfo : EIATTR_CRS_STACK_SIZE
	.align		4
.L_3337:
        /*00cc*/ 	.byte	0x04, 0x1e
        /*00ce*/ 	.short	(.L_3339 - .L_3338)
.L_3338:
        /*00d0*/ 	.word	0x00000000


	//----- nvinfo : EIATTR_CBANK_PARAM_SIZE
	.align		4
.L_3339:
        /*00d4*/ 	.byte	0x03, 0x19
        /*00d6*/ 	.short	0x0128


	//----- nvinfo : EIATTR_PARAM_CBANK
	.align		4
        /*00d8*/ 	.byte	0x04, 0x0a
        /*00da*/ 	.short	(.L_3341 - .L_3340)
	.align		4
.L_3340:
        /*00dc*/ 	.word	index@(.nv.constant0._ZN10layer_norm22ln_bwd_finalize_kernelINS_22Kernel_traits_finalizeILj768Ef6__halfS2_S2_fjLb1ELj1024ELj4ENS_18Kernel_traits_baseILj768EfS2_S2_S2_fjLj1024EEEEELb1ELb1EEEvNS_9BwdParamsE)
        /*00e0*/ 	.short	0x0380
        /*00e2*/ 	.short	0x0128


	//----- nvinfo : EIATTR_SW_WAR
	.align		4
.L_3341:
        /*00e4*/ 	.byte	0x04, 0x36
        /*00e6*/ 	.short	(.L_3343 - .L_3342)
.L_3342:
        /*00e8*/ 	.word	0x00000008
.L_3343:


//--------------------- .nv.info._ZN10layer_norm13ln_bwd_kernelINS_13Kernel_traitsIf6__halfS2_S2_fjLj768ELj1ELj4ELj1ELj16ENS_18Kernel_traits_baseILj768EfS2_S2_S2_fjLj128EEEEELb1ELb1ELb1ELb1EEEvNS_9BwdParamsE --------------------------
	.section	.nv.info._ZN10layer_norm13ln_bwd_kernelINS_13Kernel_traitsIf6__halfS2_S2_fjLj768ELj1ELj4ELj1ELj16ENS_18Kernel_traits_baseILj768EfS2_S2_S2_fjLj128EEEEELb1ELb1ELb1ELb1EEEvNS_9BwdParamsE,"",@"SHT_CUDA_INFO"
	.sectionflags	@""
	.align	4


	//----- nvinfo : EIATTR_CUDA_API_VERSION
	.align		4
        /*0000*/ 	.byte	0x04, 0x37
        /*0002*/ 	.short	(.L_3345 - .L_3344)
.L_3344:
        /*0004*/ 	.word	0x00000082


	//----- nvinfo : EIATTR_KPARAM_INFO
	.align		4
.L_3345:
        /*0008*/ 	.byte	0x04, 0x17
        /*000a*/ 	.short	(.L_3347 - .L_3346)
.L_3346:
        /*000c*/ 	.word	0x00000000
        /*0010*/ 	.short	0x0000
        /*0012*/ 	.short	0x0000
        /*0014*/ 	.byte	0x00, 0xf0, 0xa1, 0x04


	//----- nvinfo : EIATTR_SPARSE_MMA_MASK
	.align		4
.L_3347:
        /*0018*/ 	.byte	0x03, 0x50
        /*001a*/ 	.short	0x0000


	//----- nvinfo : EIATTR_MAXREG_COUNT
	.align		4
        /*001c*/ 	.byte	0x03, 0x1b
        /*001e*/ 	.short	0x00ff


	//----- nvinfo : EIATTR_NUM_BARRIERS
	.align		4
        /*0020*/ 	.byte	0x02, 0x4c
        /*0022*/ 	.byte	0x01
	.zero		1


	//----- nvinfo : EIATTR_MERCURY_ISA_VERSION
	.align		4
        /*0024*/ 	.byte	0x03, 0x5f
        /*0026*/ 	.short	0x0101


	//----- nvinfo : EIATTR_COOP_GROUP_MASK_REGIDS
	.align		4
        /*0028*/ 	.byte	0x04, 0x29
        /*002a*/ 	.short	(.L_3349 - .L_3348)


	//   ....[0]....
.L_3348:
        /*002c*/ 	.word	0xffffffff


	//   ....[1]....
        /*0030*/ 	.word	0xffffffff


	//   ....[2]....
        /*0034*/ 	.word	0xffffffff


	//   ....[3]....
        /*0038*/ 	.word	0xffffffff


	//   ....[4]....
        /*003c*/ 	.word	0xffffffff


	//   ....[5]....
        /*0040*/ 	.word	0xffffffff


	//   ....[6]....
        /*0044*/ 	.word	0xffffffff


	//   ....[7]....
        /*0048*/ 	.word	0xffffffff


	//   ....[8]....
        /*004c*/ 	.word	0xffffffff


	//   ....[9]....
        /*0050*/ 	.word	0xffffffff


	//   ....[10]....
        /*0054*/ 	.word	0x050000d5


	//   ....[11]....
        /*0058*/ 	.word	0x050000d5


	//   ....[12]....
        /*005c*/ 	.word	0x050000d5


	//   ....[13]....
        /*0060*/ 	.word	0x050000d5


	//   ....[14]....
        /*0064*/ 	.word	0x050000d5


	//   ....[15]....
        /*0068*/ 	.word	0x050000d5


	//   ....[16]....
        /*006c*/ 	.word	0x050000d5


	//   ....[17]....
        /*0070*/ 	.word	0x050000d5


	//   ....[18]....
        /*0074*/ 	.word	0x050000d5


	//   ....[19]....
        /*0078*/ 	.word	0x050000d5


	//----- nvinfo : EIATTR_COOP_GROUP_INSTR_OFFSETS
	.align		4
.L_3349:
        /*007c*/ 	.byte	0x04, 0x28
        /*007e*/ 	.short	(.L_3351 - .L_3350)


	//   ....[0]....
.L_3350:
        /*0080*/ 	.word	0x000019a0


	//   ....[1]....
        /*0084*/ 	.word	0x000019b0


	//   ....[2]....
        /*0088*/ 	.word	0x000019e0


	//   ....[3]....
        /*008c*/ 	.word	0x000019f0


	//   ....[4]....
        /*0090*/ 	.word	0x00001a20


	//   ....[5]....
        /*0094*/ 	.word	0x00001a30


	//   ....[6]....
        /*0098*/ 	.word	0x00001a60


	//   ....[7]....
        /*009c*/ 	.word	0x00001a70


	//   ....[8]....
        /*00a0*/ 	.word	0x00001aa0


	//   ....[9]....
        /*00a4*/ 	.word	0x00001ab0


	//   ....[10]....
        /*00a8*/ 	.word	0x00009f00


	//   ....[11]....
        /*00ac*/ 	.word	0x00009f90


	//   ....[12]....
        /*00b0*/ 	.word	0x0000a000


	//   ....[13]....
        /*00b4*/ 	.word	0x0000a060


	//   ....[14]....
        /*00b8*/ 	.word	0x0000a0d0


	//   ....[15]....
        /*00bc*/ 	.word	0x0000a130


	//   ....[16]....
        /*00c0*/ 	.word	0x0000a1a0


	//   ....[17]....
        /*00c4*/ 	.word	0x0000a200


	//   ....[18]....
        /*00c8*/ 	.word	0x0000a270


	//   ....[19]....
        /*00cc*/ 	.word	0x0000a2d0


	//----- nvinfo : EIATTR_VRC_CTA_INIT_COUNT
	.align		4
.L_3351:
        /*00d0*/ 	.byte	0x02, 0x4a
	.zero		1
	.zero		1


	//----- nvinfo : EIATTR_EXIT_INSTR_OFFSETS
	.align		4
        /*00d4*/ 	.byte	0x04, 0x1c
        /*00d6*/ 	.short	(.L_3353 - .L_3352)


	//   ....[0]....
.L_3352:
        /*00d8*/ 	.word	0x00009e90


	//----- nvinfo : EIATTR_MAX_THREADS
	.align		4
.L_3353:
        /*00dc*/ 	.byte	0x04, 0x05
        /*00de*/ 	.short	(.L_3355 - .L_3354)
.L_3354:
        /*00e0*/ 	.word	0x00000080
        /*00e4*/ 	.word	0x00000001
        /*00e8*/ 	.word	0x00000001


	//----- nvinfo : EIATTR_CRS_STACK_SIZE
	.align		4
.L_3355:
        /*00ec*/ 	.byte	0x04, 0x1e
        /*00ee*/ 	.short	(.L_3357 - .L_3356)
.L_3356:
        /*00f0*/ 	.word	0x00000000


	//----- nvinfo : EIATTR_CBANK_PARAM_SIZE
	.align		4
.L_3357:
        /*00f4*/ 	.byte	0x03, 0x19
        /*00f6*/ 	.short	0x0128


	//----- nvinfo : EIATTR_PARAM_CBANK
	.align		4
        /*00f8*/ 	.byte	0x04, 0x0a
        /*00fa*/ 	.short	(.L_3359 - .L_3358)
	.align		4
.L_3358:
        /*00fc*/ 	.word	index@(.nv.constant0._ZN10layer_norm13ln_bwd_kernelINS_13Kernel_traitsIf6__halfS2_S2_fjLj768ELj1ELj4ELj1ELj16ENS_18Kernel_traits_baseILj768EfS2_S2_S2_fjLj128EEEEELb1ELb1ELb1ELb1EEEvNS_9BwdParamsE)
        /*0100*/ 	.short	0x0380
        /*0102*/ 	.short	0x0128


	//----- nvinfo : EIATTR_SW_WAR
	.align		4
.L_3359:
        /*0104*/ 	.byte	0x04, 0x36
        /*0106*/ 	.short	(.L_3361 - .L_3360)
.L_3360:
        /*0108*/ 	.word	0x00000008
.L_3361:


//--------------------- .nv.info._ZN10layer_norm13ln_bwd_kernelINS_13Kernel_traitsI6__halfS2_fS2_fjLj768ELj1ELj4ELj1ELj16ENS_18Kernel_traits_baseILj768ES2_S2_fS2_fjLj128EEEEELb0ELb0ELb0ELb0EEEvNS_9BwdParamsE --------------------------
	.section	.nv.info._ZN10layer_norm13ln_bwd_kernelINS_13Kernel_traitsI6__halfS2_fS2_fjLj768ELj1ELj4ELj1ELj16ENS_18Kernel_traits_baseILj768ES2_S2_fS2_fjLj128EEEEELb0ELb0ELb0ELb0EEEvNS_9BwdParamsE,"",@"SHT_CUDA_INFO"
	.sectionflags	@""
	.align	4


	//----- nvinfo : EIATTR_CUDA_API_VERSION
	.align		4
        /*0000*/ 	.byte	0x04, 0x37
        /*0002*/ 	.short	(.L_3363 - .L_3362)
.L_3362:
        /*0004*/ 	.word	0x00000082


	//----- nvinfo : EIATTR_KPARAM_INFO
	.align		4
.L_3363:
        /*0008*/ 	.byte	0x04, 0x17
        /*000a*/ 	.short	(.L_3365 - .L_3364)
.L_3364:
        /*000c*/ 	.word	0x00000000
        /*0010*/ 	.short	0x0000
        /*0012*/ 	.short	0x0000
        /*0014*/ 	.byte	0x00, 0xf0, 0xa1, 0x04


	//----- nvinfo : EIATTR_SPARSE_MMA_MASK
	.align		4
.L_3365:
        /*0018*/ 	.byte	0x03, 0x50
        /*001a*/ 	.short	0x0000


	//----- nvinfo : EIATTR_MAXREG_COUNT
	.align		4
        /*001c*/ 	.byte	0x03, 0x1b
        /*001e*/ 	.short	0x00ff


	//----- nvinfo : EIATTR_NUM_BARRIERS
	.align		4
        /*0020*/ 	.byte	0x02, 0x4c
        /*0022*/ 	.byte	0x01
	.zero		1


	//----- nvinfo : EIATTR_MERCURY_ISA_VERSION
	.align		4
        /*0024*/ 	.byte	0x03, 0x5f
        /*0026*/ 	.short	0x0101


	//----- nvinfo : EIATTR_COOP_GROUP_MASK_REGIDS
	.align		4
        /*0028*/ 	.byte	0x04, 0x29
        /*002a*/ 	.short	(.L_3367 - .L_3366)


	//   ....[0]....
.L_3366:
        /*002c*/ 	.word	0xffffffff


	//   ....[1]....
        /*0030*/ 	.word	0xffffffff


	//   ....[2]....
        /*0034*/ 	.word	0xffffffff


	//   ....[3]....
        /*0038*/ 	.word	0xffffffff


	//   ....[4]....
        /*003c*/ 	.word	0xffffffff


	//   ....[5]....
        /*0040*/ 	.word	0xffffffff


	//   ....[6]....
        /*0044*/ 	.word	0xffffffff


	//   ....[7]....
        /*0048*/ 	.word	0xffffffff


	//   ....[8]....
        /*004c*/ 	.word	0xffffffff


	//   ....[9]....
        /*0050*/ 	.word	0xffffffff


	//   ....[10]....
        /*0054*/ 	.word	0x05000074


	//   ....[11]....
        /*0058*/ 	.word	0x05000074


	//   ....[12]....
        /*005c*/ 	.word	0x05000074


	//   ....[13]....
        /*0060*/ 	.word	0x05000074


	//   ....[14]....
        /*0064*/ 	.word	0x05000074


	//   ....[15]....
        /*0068*/ 	.word	0x05000074


	//   ....[16]....
        /*006c*/ 	.word	0x05000074


	//   ....[17]....
        /*0070*/ 	.word	0x05000074


	//   ....[18]....
        /*0074*/ 	.word	0x05000074


	//   ....[19]....
        /*0078*/ 	.word	0x05000074


	//----- nvinfo : EIATTR_COOP_GROUP_INSTR_OFFSETS
	.align		4
.L_3367:
        /*007c*/ 	.byte	0x04, 0x28
        /*007e*/ 	.short	(.L_3369 - .L_3368)


	//   ....[0]....
.L_3368:
        /*0080*/ 	.word	0x00001800


	//   ....[1]....
        /*0084*/ 	.word	0x00001810


	//   ....[2]....
        /*0088*/ 	.word	0x00001840


	//   ....[3]....
        /*008c*/ 	.word	0x00001850


	//   ....[4]....
        /*0090*/ 	.word	0x00001880


	//   ....[5]....
        /*0094*/ 	.word	0x00001890


	//   ....[6]....
        /*0098*/ 	.word	0x000018c0


	//   ....[7]....
        /*009c*/ 	.word	0x000018d0


	//   ....[8]....
        /*00a0*/ 	.word	0x00001900


	//   ....[9]....
        /*00a4*/ 	.word	0x00001910


	//   ....[10]....
        /*00a8*/ 	.word	0x00004770


	//   ....[11]....
        /*00ac*/ 	.word	0x00004810


	//   ....[12]....
        /*00b0*/ 	.word	0x00004870


	//   ....[13]....
        /*00b4*/ 	.word	0x000048d0


	//   ....[14]....
        /*00b8*/ 	.word	0x00004940


	//   ....[15]....
        /*00bc*/ 	.word	0x000049a0


	//   ....[16]....
        /*00c0*/ 	.word	0x00004a10


	//   ....[17]....
        /*00c4*/ 	.word	0x00004a70


	//   ....[18]....
        /*00c8*/ 	.word	0x00004ae0


	//   ....[19]....
        /*00cc*/ 	.word	0x00004b40


	//----- nvinfo : EIATTR_VRC_CTA_INIT_COUNT
	.align		4
.L_3369:
        /*00d0*/ 	.byte	0x02, 0x4a
	.zero		1
	.zero		1


	//----- nvinfo : EIATTR_EXIT_INSTR_OFFSETS
	.align		4
        /*00d4*/ 	.byte	0x04, 0x1c
        /*00d6*/ 	.short	(.L_3371 - .L_3370)


	//   ....[0]....
.L_3370:
        /*00d8*/ 	.word	0x000046e0


	//   ....[1]....
        /*00dc*/ 	.word	0x00004710


	//----- nvinfo : EIATTR_MAX_THREADS
	.align		4
.L_3371:
        /*00e0*/ 	.byte	0x04, 0x05
        /*00e2*/ 	.short	(.L_3373 - .L_3372)
.L_3372:
        /*00e4*/ 	.word	0x00000080
        /*00e8*/ 	.word	0x00000001
        /*00ec*/ 	.word	0x00000001


	//----- nvinfo : EIATTR_CRS_STACK_SIZE
	.align		4
.L_3373:
        /*00f0*/ 	.byte	0x04, 0x1e
        /*00f2*/ 	.short	(.L_3375 - .L_3374)
.L_3374:
        /*00f4*/ 	.word	0x00000000


	//----- nvinfo : EIATTR_CBANK_PARAM_SIZE
	.align		4
.L_3375:
        /*00f8*/ 	.byte	0x03, 0x19
        /*00fa*/ 	.short	0x0128


	//----- nvinfo : EIATTR_PARAM_CBANK
	.align		4
        /*00fc*/ 	.byte	0x04, 0x0a
        /*00fe*/ 	.short	(.L_3377 - .L_3376)
	.align		4
.L_3376:
        /*0100*/ 	.word	index@(.nv.constant0._ZN10layer_norm13ln_bwd_kernelINS_13Kernel_traitsI6__halfS2_fS2_fjLj768ELj1ELj4ELj1ELj16ENS_18Kernel_traits_baseILj768ES2_S2_fS2_fjLj128EEEEELb0ELb0ELb0ELb0EEEvNS_9BwdParamsE)
        /*0104*/ 	.short	0x0380
        /*0106*/ 	.short	0x0128


	//----- nvinfo : EIATTR_SW_WAR
	.align		4
.L_3377:
        /*0108*/ 	.byte	0x04, 0x36
        /*010a*/ 	.short	(.L_3379 - .L_3378)
.L_3378:
        /*010c*/ 	.word	0x00000008
.L_3379:


//--------------------- .nv.info._ZN10layer_norm13ln_bwd_kernelINS_13Kernel_traitsI6__halfS2_fS2_fjLj768ELj1ELj4ELj1ELj16ENS_18Kernel_traits_baseILj768ES2_S2_fS2_fjLj128EEEEELb0ELb0ELb0ELb1EEEvNS_9BwdParamsE --------------------------
	.section	.nv.info._ZN10layer_norm13ln_bwd_kernelINS_13Kernel_traitsI6__halfS2_fS2_fjLj768ELj1ELj4ELj1ELj16ENS_18Kernel_traits_baseILj768ES2_S2_fS2_fjLj128EEEEELb0ELb0ELb0ELb1EEEvNS_9BwdParamsE,"",@"SHT_CUDA_INFO"
	.sectionflags	@""
	.align	4


	//----- nvinfo : EIATTR_CUDA_API_VERSION
	.align		4
        /*0000*/ 	.byte	0x04, 0x37
        /*0002*/ 	.short	(.L_3381 - .L_3380)
.L_3380:
        /*0004*/ 	.word	0x00000082


	//----- nvinfo : EIATTR_KPARAM_INFO
	.align		4
.L_3381:
        /*0008*/ 	.byte	0x04, 0x17
        /*000a*/ 	.short	(.L_3383 - .L_3382)
.L_3382:
        /*000c*/ 	.word	0x00000000
        /*0010*/ 	.short	0x0000
        /*0012*/ 	.short	0x0000
        /*0014*/ 	.byte	0x00, 0xf0, 0xa1, 0x04


	//----- nvinfo : EIATTR_SPARSE_MMA_MASK
	.align		4
.L_3383:
        /*0018*/ 	.byte	0x03, 0x50
        /*001a*/ 	.short	0x0000


	//----- nvinfo : EIATTR_MAXREG_COUNT
	.align		4
        /*001c*/ 	.byte	0x03, 0x1b
        /*001e*/ 	.short	0x00ff


	//----- nvinfo : EIATTR_NUM_BARRIERS
	.align		4
        /*0020*/ 	.byte	0x02, 0x4c
        /*0022*/ 	.byte	0x01
	.zero		1


	//----- nvinfo : EIATTR_MERCURY_ISA_VERSION
	.align		4
        /*0024*/ 	.byte	0x03, 0x5f
        /*0026*/ 	.short	0x0101


	//----- nvinfo : EIATTR_COOP_GROUP_MASK_REGIDS
	.align		4
        /*0028*/ 	.byte	0x04, 0x29
        /*002a*/ 	.short	(.L_3385 - .L_3384)


	//   ....[0]....
.L_3384:
        /*002c*/ 	.word	0xffffffff


	//   ....[1]....
        /*0030*/ 	.word	0xffffffff


	//   ....[2]....
        /*0034*/ 	.word	0xffffffff


	//   ....[3]....
        /*0038*/ 	.word	0xffffffff


	//   ....[4]....
        /*003c*/ 	.word	0xffffffff


	//   ....[5]....
        /*0040*/ 	.word	0xffffffff


	//   ....[6]....
        /*0044*/ 	.word	0xffffffff


	//   ....[7]....
        /*0048*/ 	.word	0xffffffff


	//   ....[8]....
        /*004c*/ 	.word	0xffffffff


	//   ....[9]....
        /*0050*/ 	.word	0xffffffff


	//   ....[10]....
        /*0054*/ 	.word	0x05000059


	//   ....[11]....
        /*0058*/ 	.word	0x05000059


	//   ....[12]....
        /*005c*/ 	.word	0x05000059


	//   ....[13]....
        /*0060*/ 	.word	0x05000059


	//   ....[14]....
        /*0064*/ 	.word	0x05000059


	//   ....[15]....
        /*0068*/ 	.word	0x05000059


	//   ....[16]....
        /*006c*/ 	.word	0x05000059


	//   ....[17]....
        /*0070*/ 	.word	0x05000059


	//   ....[18]....
        /*0074*/ 	.word	0x05000059


	//   ....[19]....
        /*0078*/ 	.word	0x05000059


	//----- nvinfo : EIATTR_COOP_GROUP_INSTR_OFFSETS
	.align		4
.L_3385:
        /*007c*/ 	.byte	0x04, 0x28
        /*007e*/ 	.short	(.L_3387 - .L_3386)


	//   ....[0]....
.L_3386:
        /*0080*/ 	.word	0x00001590


	//   ....[1]....
        /*0084*/ 	.word	0x000015a0


	//   ....[2]....
        /*0088*/ 	.word	0x000015d0


	//   ....[3]....
        /*008c*/ 	.word	0x000015f0


	//   ....[4]....
        /*0090*/ 	.word	0x00001600


	//   ....[5]....
        /*0094*/ 	.word	0x00001630


	//   ....[6]....
        /*0098*/ 	.word	0x00001640


	//   ....[7]....
        /*009c*/ 	.word	0x00001670


	//   ....[8]....
        /*00a0*/ 	.word	0x00001680


	//   ....[9]....
        /*00a4*/ 	.word	0x000016a0


	//   ....[10]....
        /*00a8*/ 	.word	0x00004270


	//   ....[11]....
        /*00ac*/ 	.word	0x00004300


	//   ....[12]....
        /*00b0*/ 	.word	0x00004370


	//   ....[13]....
        /*00b4*/ 	.word	0x000043d0


	//   ....[14]....
        /*00b8*/ 	.word	0x00004440


	//   ....[15]....
        /*00bc*/ 	.word	0x00004490


	//   ....[16]....
        /*00c0*/ 	.word	0x00004500


	//   ....[17]....
        /*00c4*/ 	.word	0x00004550


	//   ....[18]....
        /*00c8*/ 	.word	0x000045b0


	//   ....[19]....
        /*00cc*/ 	.word	0x00004600


	//----- nvinfo : EIATTR_VRC_CTA_INIT_COUNT
	.align		4
.L_3387:
        /*00d0*/ 	.byte	0x02, 0x4a
	.zero		1
	.zero		1


	//----- nvinfo : EIATTR_EXIT_INSTR_OFFSETS
	.align		4
        /*00d4*/ 	.byte	0x04, 0x1c
        /*00d6*/ 	.short	(.L_3389 - .L_3388)


	//   ....[0]....
.L_3388:
        /*00d8*/ 	.word	0x00004200


	//----- nvinfo : EIATTR_MAX_THREADS
	.align		4
.L_3389:
        /*00dc*/ 	.byte	0x04, 0x05
        /*00de*/ 	.short	(.L_3391 - .L_3390)
.L_3390:
        /*00e0*/ 	.word	0x00000080
        /*00e4*/ 	.word	0x00000001
        /*00e8*/ 	.word	0x00000001


	//----- nvinfo : EIATTR_CRS_STACK_SIZE
	.align		4
.L_3391:
        /*00ec*/ 	.byte	0x04, 0x1e
        /*00ee*/ 	.short	(.L_3393 - .L_3392)
.L_3392:
        /*00f0*/ 	.word	0x00000000


	//----- nvinfo : EIATTR_CBANK_PARAM_SIZE
	.align		4
.L_3393:
        /*00f4*/ 	.byte	0x03, 0x19
        /*00f6*/ 	.short	0x0128


	//----- nvinfo : EIATTR_PARAM_CBANK
	.align		4
        /*00f8*/ 	.byte	0x04, 0x0a
        /*00fa*/ 	.short	(.L_3395 - .L_3394)
	.align		4
.L_3394:
        /*00fc*/ 	.word	index@(.nv.constant0._ZN10layer_norm13ln_bwd_kernelINS_13Kernel_traitsI6__halfS2_fS2_fjLj768ELj1ELj4ELj1ELj16ENS_18Kernel_traits_baseILj768ES2_S2_fS2_fjLj128EEEEELb0ELb0ELb0ELb1EEEvNS_9BwdParamsE)
        /*0100*/ 	.short	0x0380
        /*0102*/ 	.short	0x0128


	//----- nvinfo : EIATTR_SW_WAR
	.align		4
.L_3395:
        /*0104*/ 	.byte	0x04, 0x36
        /*0106*/ 	.short	(.L_3397 - .L_3396)
.L_3396:
        /*0108*/ 	.word	0x00000008
.L_3397:


//--------------------- .nv.info._ZN10layer_norm13ln_bwd_kernelINS_13Kernel_traitsI6__halfS2_fS2_fjLj768ELj1ELj4ELj1ELj16ENS_18Kernel_traits_baseILj768ES2_S2_fS2_fjLj128EEEEELb0ELb0ELb1ELb0EEEvNS_9BwdParamsE --------------------------
	.section	.nv.info._ZN10layer_norm13ln_bwd_kernelINS_13Kernel_traitsI6__halfS2_fS2_fjLj768ELj1ELj4ELj1ELj16ENS_18Kernel_traits_baseILj768ES2_S2_fS2_fjLj128EEEEELb0ELb0ELb1ELb0EEEvNS_9BwdParamsE,"",@"SHT_CUDA_INFO"
	.sectionflags	@""
	.align	4


	//----- nvinfo : EIATTR_CUDA_API_VERSION
	.align		4
        /*0000*/ 	.byte	0x04, 0x37
        /*0002*/ 	.short	(.L_3399 - .L_3398)
.L_3398:
        /*0004*/ 	.word	0x00000082


	//----- nvinfo : EIATTR_KPARAM_INFO
	.align		4
.L_3399:
        /*0008*/ 	.byte	0x04, 0x17
        /*000a*/ 	.short	(.L_3401 - .L_3400)
.L_3400:
        /*000c*/ 	.word	0x00000000
        /*0010*/ 	.short	0x0000
        /*0012*/ 	.short	0x0000
        /*0014*/ 	.byte	0x00, 0xf0, 0xa1, 0x04


	//----- nvinfo : EIATTR_SPARSE_MMA_MASK
	.align		4
.L_3401:
        /*0018*/ 	.byte	0x03, 0x50
        /*001a*/ 	.short	0x0000


	//----- nvinfo : EIATTR_MAXREG_COUNT
	.align		4
        /*001c*/ 	.byte	0x03, 0x1b
        /*001e*/ 	.short	0x00ff


	//----- nvinfo : EIATTR_NUM_BARRIERS
	.align		4
        /*0020*/ 	.byte	0x02, 0x4c
        /*0022*/ 	.byte	0x01
	.zero		1


	//----- nvinfo : EIATTR_MERCURY_ISA_VERSION
	.align		4
        /*0024*/ 	.byte	0x03, 0x5f
        /*0026*/ 	.short	0x0101


	//----- nvinfo : EIATTR_COOP_GROUP_MASK_REGIDS
	.align		4
        /*0028*/ 	.byte	0x04, 0x29
        /*002a*/ 	.short	(.L_3403 - .L_3402)


	//   ....[0]....
.L_3402:
        /*002c*/ 	.word	0xffffffff


	//   ....[1]....
        /*0030*/ 	.word	0xffffffff


	//   ....[2]....
        /*0034*/ 	.word	0xffffffff


	//   ....[3]....
        /*0038*/ 	.word	0xffffffff


	//   ....[4]....
        /*003c*/ 	.word	0xffffffff


	//   ....[5]....
        /*0040*/ 	.word	0xffffffff


	//   ....[6]....
        /*0044*/ 	.word	0xffffffff


	//   ....[7]....
        /*0048*/ 	.word	0xffffffff


	//   ....[8]....
        /*004c*/ 	.word	0xffffffff


	//   ....[9]....
        /*0050*/ 	.word	0xffffffff


	//   ....[10]....
        /*0054*/ 	.word	0x05000000


	//   ....[11]....
        /*0058*/ 	.word	0x05000000


	//   ....[12]....
        /*005c*/ 	.word	0x05000000


	//   ....[13]....
        /*0060*/ 	.word	0x05000000


	//   ....[14]....
        /*0064*/ 	.word	0x05000000


	//   ....[15]....
        /*0068*/ 	.word	0x05000000


	//   ....[16]....
        /*006c*/ 	.word	0x05000000


	//   ....[17]....
        /*0070*/ 	.word	0x05000000


	//   ....[18]....
        /*0074*/ 	.word	0x05000000


	//   ....[19]....
        /*0078*/ 	.word	0x05000000


	//----- nvinfo : EIATTR_COOP_GROUP_INSTR_OFFSETS
	.align		4
.L_3403:
        /*007c*/ 	.byte	0x04, 0x28
        /*007e*/ 	.short	(.L_3405 - .L_3404)


	//   ....[0]....
.L_3404:
        /*0080*/ 	.word	0x00001a60


	//   ....[1]....
        /*0084*/ 	.word	0x00001a70


	//   ....[2]....
        /*0088*/ 	.word	0x00001aa0


	//   ....[3]....
        /*008c*/ 	.word	0x00001ab0


	//   ....[4]....
        /*0090*/ 	.word	0x00001ae0


	//   ....[5]....
        /*0094*/ 	.word	0x00001af0


	//   ....[6]....
        /*0098*/ 	.word	0x00001b20


	//   ....[7]....
        /*009c*/ 	.word	0x00001b30


	//   ....[8]....
        /*00a0*/ 	.word	0x00001b60


	//   ....[9]....
        /*00a4*/ 	.word	0x00001b70


	//   ....[10]....
        /*00a8*/ 	.word	0x00006c30


	//   ....[11]....
        /*00ac*/ 	.word	0x00006cd0


	//   ....[12]....
        /*00b0*/ 	.word	0x00006d30


	//   ....[13]....
        /*00b4*/ 	.word	0x00006d90


	//   ....[14]....
        /*00b8*/ 	.word	0x00006e00


	//   ....[15]....
        /*00bc*/ 	.word	0x00006e60


	//   ....[16]....
        /*00c0*/ 	.word	0x00006ed0


	//   ....[17]....
        /*00c4*/ 	.word	0x00006f30


	//   ....[18]....
        /*00c8*/ 	.word	0x00006f90


	//   ....[19]....
        /*00cc*/ 	.word	0x00006ff0


	//----- nvinfo : EIATTR_VRC_CTA_INIT_COUNT
	.align		4
.L_3405:
        /*00d0*/ 	.byte	0x02, 0x4a
	.zero		1
	.zero		1


	//----- nvinfo : EIATTR_EXIT_INSTR_OFFSETS
	.align		4
        /*00d4*/ 	.byte	0x04, 0x1c
        /*00d6*/ 	.short	(.L_3407 - .L_3406)


	//   ....[0]....
.L_3406:
        /*00d8*/ 	.word	0x00006ba0


	//   ....[1]....
        /*00dc*/ 	.word	0x00006bd0


	//----- nvinfo : EIATTR_MAX_THREADS
	.align		4
.L_3407:
        /*00e0*/ 	.byte	0x04, 0x05
        /*00e2*/ 	.short	(.L_3409 - .L_3408)
.L_3408:
        /*00e4*/ 	.word	0x00000080
        /*00e8*/ 	.word	0x00000001
        /*00ec*/ 	.word	0x00000001


	//----- nvinfo : EIATTR_CRS_STACK_SIZE
	.align		4
.L_3409:
        /*00f0*/ 	.byte	0x04, 0x1e
        /*00f2*/ 	.short	(.L_3411 - .L_3410)
.L_3410:
        /*00f4*/ 	.word	0x00000000


	//----- nvinfo : EIATTR_CBANK_PARAM_SIZE
	.align		4
.L_3411:
        /*00f8*/ 	.byte	0x03, 0x19
        /*00fa*/ 	.short	0x0128


	//----- nvinfo : EIATTR_PARAM_CBANK
	.align		4
        /*00fc*/ 	.byte	0x04, 0x0a
        /*00fe*/ 	.short	(.L_3413 - .L_3412)
	.align		4
.L_3412:
        /*0100*/ 	.word	index@(.nv.constant0._ZN10layer_norm13ln_bwd_kernelINS_13Kernel_traitsI6__halfS2_fS2_fjLj768ELj1ELj4ELj1ELj16ENS_18Kernel_traits_baseILj768ES2_S2_fS2_fjLj128EEEEELb0ELb0ELb1ELb0EEEvNS_9BwdParamsE)
        /*0104*/ 	.short	0x0380
        /*0106*/ 	.short	0x0128


	//----- nvinfo : EIATTR_SW_WAR
	.align		4
.L_3413:
        /*0108*/ 	.byte	0x04, 0x36
        /*010a*/ 	.short	(.L_3415 - .L_3414)
.L_3414:
        /*010c*/ 	.word	0x00000008
.L_3415:


//--------------------- .nv.info._ZN10layer_norm13ln_bwd_kernelINS_13Kernel_traitsI6__halfS2_fS2_fjLj768ELj1ELj4ELj1ELj16ENS_18Kernel_traits_baseILj768ES2_S2_fS2_fjLj128EEEEELb0ELb0ELb1ELb1EEEvNS_9BwdParamsE --------------------------
	.section	.nv.info._ZN10layer_norm13ln_bwd_kernelINS_13Kernel_traitsI6__halfS2_fS2_fjLj768ELj1ELj4ELj1ELj16ENS_18Kernel_traits_baseILj768ES2_S2_fS2_fjLj128EEEEELb0ELb0ELb1ELb1EEEvNS_9BwdParamsE,"",@"SHT_CUDA_INFO"
	.sectionflags	@""
	.align	4


	//----- nvinfo : EIATTR_CUDA_API_VERSION
	.align		4
        /*0000*/ 	.byte	0x04, 0x37
        /*0002*/ 	.short	(.L_3417 - .L_3416)
.L_3416:
        /*0004*/ 	.word	0x00000082


	//----- nvinfo : EIATTR_KPARAM_INFO
	.align		4
.L_3417:
        /*0008*/ 	.byte	0x04, 0x17
        /*000a*/ 	.short	(.L_3419 - .L_3418)
.L_3418:
        /*000c*/ 	.word	0x00000000
        /*0010*/ 	.short	0x0000
        /*0012*/ 	.short	0x0000
        /*0014*/ 	.byte	0x00, 0xf0, 0xa1, 0x04


	//----- nvinfo : EIATTR_SPARSE_MMA_MASK
	.align		4
.L_3419:
        /*0018*/ 	.byte	0x03, 0x50
        /*001a*/ 	.short	0x0000


	//----- nvinfo : EIATTR_MAXREG_COUNT
	.align		4
        /*001c*/ 	.byte	0x03, 0x1b
        /*001e*/ 	.short	0x00ff


	//----- nvinfo : EIATTR_NUM_BARRIERS
	.align		4
        /*0020*/ 	.byte	0x02, 0x4c
        /*0022*/ 	.byte	0x01
	.zero		1


	//----- nvinfo : EIATTR_MERCURY_ISA_VERSION
	.align		4
        /*0024*/ 	.byte	0x03, 0x5f
        /*0026*/ 	.short	0x0101


	//----- nvinfo : EIATTR_COOP_GROUP_MASK_REGIDS
	.align		4
        /*0028*/ 	.byte	0x04, 0x29
        /*002a*/ 	.short	(.L_3421 - .L_3420)


	//   ....[0]....
.L_3420:
        /*002c*/ 	.word	0xffffffff


	//   ....[1]....
        /*0030*/ 	.word	0xffffffff


	//   ....[2]....
        /*0034*/ 	.word	0xffffffff


	//   ....[3]....
        /*0038*/ 	.word	0xffffffff


	//   ....[4]....
        /*003c*/ 	.word	0xffffffff


	//   ....[5]....
        /*0040*/ 	.word	0xffffffff


	//   ....[6]....
        /*0044*/ 	.word	0xffffffff


	//   ....[7]....
        /*0048*/ 	.word	0xffffffff


	//   ....[8]....
        /*004c*/ 	.word	0xffffffff


	//   ....[9]....
        /*0050*/ 	.word	0xffffffff


	//   ....[10]....
        /*0054*/ 	.word	0x0500009e


	//   ....[11]....
        /*0058*/ 	.word	0x0500009e


	//   ....[12]....
        /*005c*/ 	.word	0x0500009e


	//   ....[13]....
        /*0060*/ 	.word	0x0500009e


	//   ....[14]....
        /*0064*/ 	.word	0x0500009e


	//   ....[15]....
        /*0068*/ 	.word	0x0500009e


	//   ....[16]....
        /*006c*/ 	.word	0x0500009e


	//   ....[17]....
        /*0070*/ 	.word	0x0500009e


	//   ....[18]....
        /*0074*/ 	.word	0x0500009e


	//   ....[19]....
        /*0078*/ 	.word	0x0500009e


	//----- nvinfo : EIATTR_COOP_GROUP_INSTR_OFFSETS
	.align		4
.L_3421:
        /*007c*/ 	.byte	0x04, 0x28
        /*007e*/ 	.short	(.L_3423 - .L_3422)


	//   ....[0]....
.L_3422:
        /*0080*/ 	.word	0x00001690


	//   ....[1]....
        /*0084*/ 	.word	0x000016a0


	//   ....[2]....
        /*0088*/ 	.word	0x000016d0


	//   ....[3]....
        /*008c*/ 	.word	0x000016e0


	//   ....[4]....
        /*0090*/ 	.word	0x00001710


	//   ....[5]....
        /*0094*/ 	.word	0x00001720


	//   ....[6]....
        /*0098*/ 	.word	0x00001750


	//   ....[7]....
        /*009c*/ 	.word	0x00001760


	//   ....[8]....
        /*00a0*/ 	.word	0x00001790


	//   ....[9]....
        /*00a4*/ 	.word	0x000017a0


	//   ....[10]....
        /*00a8*/ 	.word	0x000063d0


	//   ....[11]....
        /*00ac*/ 	.word	0x00006460


	//   ....[12]....
        /*00b0*/ 	.word	0x000064d0


	//   ....[13]....
        /*00b4*/ 	.word	0x00006530


	//   ....[14]....
        /*00b8*/ 	.word	0x000065a0


	//   ....[15]....
        /*00bc*/ 	.word	0x00006600


	//   ....[16]....
        /*00c0*/ 	.word	0x00006670


	//   ....[17]....
        /*00c4*/ 	.word	0x000066d0


	//   ....[18]....
        /*00c8*/ 	.word	0x00006740


	//   ....[19]....
        /*00cc*/ 	.word	0x000067a0


	//----- nvinfo : EIATTR_VRC_CTA_INIT_COUNT
	.align		4
.L_3423:
        /*00d0*/ 	.byte	0x02, 0x4a
	.zero		1
	.zero		1


	//----- nvinfo : EIATTR_EXIT_INSTR_OFFSETS
	.align		4
        /*00d4*/ 	.byte	0x04, 0x1c
        /*00d6*/ 	.short	(.L_3425 - .L_3424)


	//   ....[0]....
.L_3424:
        /*00d8*/ 	.word	0x00006360


	//----- nvinfo : EIATTR_MAX_THREADS
	.align		4
.L_3425:
        /*00dc*/ 	.byte	0x04, 0x05
        /*00de*/ 	.short	(.L_3427 - .L_3426)
.L_3426:
        /*00e0*/ 	.word	0x00000080
        /*00e4*/ 	.word	0x00000001
        /*00e8*/ 	.word	0x00000001


	//----- nvinfo : EIATTR_CRS_STACK_SIZE
	.align		4
.L_3427:
        /*00ec*/ 	.byte	0x04, 0x1e
        /*00ee*/ 	.short	(.L_3429 - .L_3428)
.L_3428:
        /*00f0*/ 	.word	0x00000000


	//----- nvinfo : EIATTR_CBANK_PARAM_SIZE
	.align		4
.L_3429:
        /*00f4*/ 	.byte	0x03, 0x19
        /*00f6*/ 	.short	0x0128


	//----- nvinfo : EIATTR_PARAM_CBANK
	.align		4
        /*00f8*/ 	.byte	0x04, 0x0a
        /*00fa*/ 	.short	(.L_3431 - .L_3430)
	.align		4
.L_3430:
        /*00fc*/ 	.word	index@(.nv.constant0._ZN10layer_norm13ln_bwd_kernelINS_13Kernel_traitsI6__halfS2_fS2_fjLj768ELj1ELj4ELj1ELj16ENS_18Kernel_traits_baseILj768ES2_S2_fS2_fjLj128EEEEELb0ELb0ELb1ELb1EEEvNS_9BwdParamsE)
        /*0100*/ 	.short	0x0380
        /*0102*/ 	.short	0x0128


	//----- nvinfo : EIATTR_SW_WAR
	.align		4
.L_3431:
        /*0104*/ 	.byte	0x04, 0x36
        /*0106*/ 	.short	(.L_3433 - .L_3432)
.L_3432:
        /*0108*/ 	.word	0x00000008
.L_3433:


//--------------------- .nv.info._ZN10layer_norm13ln_bwd_kernelINS_13Kernel_traitsI6__halfS2_fS2_fjLj768ELj1ELj4ELj1ELj16ENS_18Kernel_traits_baseILj768ES2_S2_fS2_fjLj128EEEEELb0ELb1ELb0ELb0EEEvNS_9BwdParamsE --------------------------
	.section	.nv.info._ZN10layer_norm13ln_bwd_kernelINS_13Kernel_traitsI6__halfS2_fS2_fjLj768ELj1ELj4ELj1ELj16ENS_18Kernel_traits_baseILj768ES2_S2_fS2_fjLj128EEEEELb0ELb1ELb0ELb0EEEvNS_9BwdParamsE,"",@"SHT_CUDA_INFO"
	.sectionflags	@""
	.align	4


	//----- nvinfo : EIATTR_CUDA_API_VERSION
	.align		4
        /*0000*/ 	.byte	0x04, 0x37
        /*0002*/ 	.short	(.L_3435 - .L_3434)
.L_3434:
        /*0004*/ 	.word	0x00000082


	//----- nvinfo : EIATTR_KPARAM_INFO
	.align		4
.L_3435:
        /*0008*/ 	.byte	0x04, 0x17
        /*000a*/ 	.short	(.L_3437 - .L_3436)
.L_3436:
        /*000c*/ 	.word	0x00000000
        /*0010*/ 	.short	0x0000
        /*0012*/ 	.short	0x0000
        /*0014*/ 	.byte	0x00, 0xf0, 0xa1, 0x04


	//----- nvinfo : EIATTR_SPARSE_MMA_MASK
	.align		4
.L_3437:
        /*0018*/ 	.byte	0x03, 0x50
        /*001a*/ 	.short	0x0000


	//----- nvinfo : EIATTR_MAXREG_COUNT
	.align		4
        /*001c*/ 	.byte	0x03, 0x1b
        /*001e*/ 	.short	0x00ff


	//----- nvinfo : EIATTR_NUM_BARRIERS
	.align		4
        /*0020*/ 	.byte	0x02, 0x4c
        /*0022*/ 	.byte	0x01
	.zero		1


	//----- nvinfo : EIATTR_MERCURY_ISA_VERSION
	.align		4
        /*0024*/ 	.byte	0x03, 0x5f
        /*0026*/ 	.short	0x0101


	//----- nvinfo : EIATTR_COOP_GROUP_MASK_REGIDS
	.align		4
        /*0028*/ 	.byte	0x04, 0x29
        /*002a*/ 	.short	(.L_3439 - .L_3438)


	//   ....[0]....
.L_3438:
        /*002c*/ 	.word	0xffffffff


	//   ....[1]....
        /*0030*/ 	.word	0xffffffff


	//   ....[2]....
        /*0034*/ 	.word	0xffffffff


	//   ....[3]....
        /*0038*/ 	.word	0xffffffff


	//   ....[4]....
        /*003c*/ 	.word	0xffffffff


	//   ....[5]....
        /*0040*/ 	.word	0xffffffff


	//   ....[6]....
        /*0044*/ 	.word	0xffffffff


	//   ....[7]....
        /*0048*/ 	.word	0xffffffff


	//   ....[8]....
        /*004c*/ 	.word	0xffffffff


	//   ....[9]....
        /*0050*/ 	.word	0xffffffff


	//   ....[10]....
        /*0054*/ 	.word	0x050000c2


	//   ....[11]....
        /*0058*/ 	.word	0x050000c2


	//   ....[12]....
        /*005c*/ 	.word	0x050000c2


	//   ....[13]....
        /*0060*/ 	.word	0x050000c2


	//   ....[14]....
        /*0064*/ 	.word	0x050000c2


	//   ....[15]....
        /*0068*/ 	.word	0x050000c2


	//   ....[16]....
        /*006c*/ 	.word	0x050000c2


	//   ....[17]....
        /*0070*/ 	.word	0x050000c2


	//   ....[18]....
        /*0074*/ 	.word	0x050000c2


	//   ....[19]....
        /*0078*/ 	.word	0x050000c2


	//----- nvinfo : EIATTR_COOP_GROUP_INSTR_OFFSETS
	.align		4
.L_3439:
        /*007c*/ 	.byte	0x04, 0x28
        /*007e*/ 	.short	(.L_3441 - .L_3440)


	//   ....[0]....
.L_3440:
        /*0080*/ 	.word	0x00001a00


	//   ....[1]....
        /*0084*/ 	.word	0x00001a10


	//   ....[2]....
        /*0088*/ 	.word	0x00001a40


	//   ....[3]....
        /*008c*/ 	.word	0x00001a50


	//   ....[4]....
        /*0090*/ 	.word	0x00001a80


	//   ....[5]....
        /*0094*/ 	.word	0x00001a90


	//   ....[6]....
        /*0098*/ 	.word	0x00001ac0


	//   ....[7]....
        /*009c*/ 	.word	0x00001ad0


	//   ....[8]....
        /*00a0*/ 	.word	0x00001b00


	//   ....[9]....
        /*00a4*/ 	.word	0x00001b10


	//   ....[10]....
        /*00a8*/ 	.word	0x00006970


	//   ....[11]....
        /*00ac*/ 	.word	0x00006a00


	//   ....[12]....
        /*00b0*/ 	.word	0x00006a70


	//   ....[13]....
        /*00b4*/ 	.word	0x00006ad0


	//   ....[14]....
        /*00b8*/ 	.word	0x00006b40


	//   ....[15]....
        /*00bc*/ 	.word	0x00006ba0


	//   ....[16]....
        /*00c0*/ 	.word	0x00006c10


	//   ....[17]....
        /*00c4*/ 	.word	0x00006c70


	//   ....[18]....
        /*00c8*/ 	.word	0x00006ce0


	//   ....[19]....
        /*00cc*/ 	.word	0x00006d40


	//----- nvinfo : EIATTR_VRC_CTA_INIT_COUNT
	.align		4
.L_3441:
        /*00d0*/ 	.byte	0x02, 0x4a
	.zero		1
	.zero		1


	//----- nvinfo : EIATTR_EXIT_INSTR_OFFSETS
	.align		4
        /*00d4*/ 	.byte	0x04, 0x1c
        /*00d6*/ 	.short	(.L_3443 - .L_3442)


	//   ....[0]....
.L_3442:
        /*00d8*/ 	.word	0x00006880


	//   ....[1]....
        /*00dc*/ 	.word	0x00006900


	//----- nvinfo : EIATTR_MAX_THREADS
	.align		4
.L_3443:
        /*00e0*/ 	.byte	0x04, 0x05
        /*00e2*/ 	.short	(.L_3445 - .L_3444)
.L_3444:
        /*00e4*/ 	.word	0x00000080
        /*00e8*/ 	.word	0x00000001
        /*00ec*/ 	.word	0x00000001


	//----- nvinfo : EIATTR_CRS_STACK_SIZE
	.align		4
.L_3445:
        /*00f0*/ 	.byte	0x04, 0x1e
        /*00f2*/ 	.short	(.L_3447 - .L_3446)
.L_3446:
        /*00f4*/ 	.word	0x00000000


	//----- nvinfo : EIATTR_CBANK_PARAM_SIZE
	.align		4
.L_3447:
        /*00f8*/ 	.byte	0x03, 0x19
        /*00fa*/ 	.short	0x0128


	//----- nvinfo : EIATTR_PARAM_CBANK
	.align		4
        /*00fc*/ 	.byte	0x04, 0x0a
        /*00fe*/ 	.short	(.L_3449 - .L_3448)
	.align		4
.L_3448:
        /*0100*/ 	.word	index@(.nv.constant0._ZN10layer_norm13ln_bwd_kernelINS_13Kernel_traitsI6__halfS2_fS2_fjLj768ELj1ELj4ELj1ELj16ENS_18Kernel_traits_baseILj768ES2_S2_fS2_fjLj128EEEEELb0ELb1ELb0ELb0EEEvNS_9BwdParamsE)
        /*0104*/ 	.short	0x0380
        /*0106*/ 	.short	0x0128


	//----- nvinfo : EIATTR_SW_WAR
	.align		4
.L_3449:
        /*0108*/ 	.byte	0x04, 0x36
        /*010a*/ 	.short	(.L_3451 - .L_3450)
.L_3450:
        /*010c*/ 	.word	0x00000008
.L_3451:


//--------------------- .nv.info._ZN10layer_norm13ln_bwd_kernelINS_13Kernel_traitsI6__halfS2_fS2_fjLj768ELj1ELj4ELj1ELj16ENS_18Kernel_traits_baseILj768ES2_S2_fS2_fjLj128EEEEELb0ELb1ELb0ELb1EEEvNS_9BwdParamsE --------------------------
	.section	.nv.info._ZN10layer_norm13ln_bwd_kernelINS_13Kernel_traitsI6__halfS2_fS2_fjLj768ELj1ELj4ELj1ELj16ENS_18Kernel_traits_baseILj768ES2_S2_fS2_fjLj128EEEEELb0ELb1ELb0ELb1EEEvNS_9BwdParamsE,"",@"SHT_CUDA_INFO"
	.sectionflags	@""
	.align	4


	//----- nvinfo : EIATTR_CUDA_API_VERSION
	.align		4
        /*0000*/ 	.byte	0x04, 0x37
        /*0002*/ 	.short	(.L_3453 - .L_3452)
.L_3452:
        /*0004*/ 	.word	0x00000082


	//----- nvinfo : EIATTR_KPARAM_INFO
	.align		4
.L_3453:
        /*0008*/ 	.byte	0x04, 0x17
        /*000a*/ 	.short	(.L_3455 - .L_3454)
.L_3454:
        /*000c*/ 	.word	0x00000000
        /*0010*/ 	.short	0x0000
        /*0012*/ 	.short	0x0000
        /*0014*/ 	.byte	0x00, 0xf0, 0xa1, 0x04


	//----- nvinfo : EIATTR_SPARSE_MMA_MASK
	.align		4
.L_3455:
        /*0018*/ 	.byte	0x03, 0x50
        /*001a*/ 	.short	0x0000


	//----- nvinfo : EIATTR_MAXREG_COUNT
	.align		4
        /*001c*/ 	.byte	0x03, 0x1b
        /*001e*/ 	.short	0x00ff


	//----- nvinfo : EIATTR_NUM_BARRIERS
	.align		4
        /*0020*/ 	.byte	0x02, 0x4c
        /*0022*/ 	.byte	0x01
	.zero		1


	//----- nvinfo : EIATTR_MERCURY_ISA_VERSION
	.align		4
        /*0024*/ 	.byte	0x03, 0x5f
        /*0026*/ 	.short	0x0101


	//----- nvinfo : EIATTR_COOP_GROUP_MASK_REGIDS
	.align		4
        /*0028*/ 	.byte	0x04, 0x29
        /*002a*/ 	.short	(.L_3457 - .L_3456)


	//   ....[0]....
.L_3456:
        /*002c*/ 	.word	0xffffffff


	//   ....[1]....
        /*0030*/ 	.word	0xffffffff


	//   ....[2]....
        /*0034*/ 	.word	0xffffffff


	//   ....[3]....
        /*0038*/ 	.word	0xffffffff


	//   ....[4]....
        /*003c*/ 	.word	0xffffffff


	//   ....[5]....
        /*0040*/ 	.word	0xffffffff


	//   ....[6]....
        /*0044*/ 	.word	0xffffffff


	//   ....[7]....
        /*0048*/ 	.word	0xffffffff


	//   ....[8]....
        /*004c*/ 	.word	0xffffffff


	//   ....[9]....
        /*0050*/ 	.word	0xffffffff


	//   ....[10]....
        /*0054*/ 	.word	0x050000cc


	//   ....[11]....
        /*0058*/ 	.word	0x050000cc


	//   ....[12]....
        /*005c*/ 	.word	0x050000cc


	//   ....[13]....
        /*0060*/ 	.word	0x050000cc


	//   ....[14]....
        /*0064*/ 	.word	0x050000cc


	//   ....[15]....
        /*0068*/ 	.word	0x050000cc


	//   ....[16]....
        /*006c*/ 	.word	0x050000cc


	//   ....[17]....
        /*0070*/ 	.word	0x050000cc


	//   ....[18]....
        /*0074*/ 	.word	0x050000cc


	//   ....[19]....
        /*0078*/ 	.word	0x050000cc


	//----- nvinfo : EIATTR_COOP_GROUP_INSTR_OFFSETS
	.align		4
.L_3457:
        /*007c*/ 	.byte	0x04, 0x28
        /*007e*/ 	.short	(.L_3459 - .L_3458)


	//   ....[0]....
.L_3458:
        /*0080*/ 	.word	0x00001780


	//   ....[1]....
        /*0084*/ 	.word	0x00001790


	//   ....[2]....
        /*0088*/ 	.word	0x000017c0


	//   ....[3]....
        /*008c*/ 	.word	0x000017d0


	//   ....[4]....
        /*0090*/ 	.word	0x00001810


	//   ....[5]....
        /*0094*/ 	.word	0x00001830


	//   ....[6]....
        /*0098*/ 	.word	0x00001870


	//   ....[7]....
        /*009c*/ 	.word	0x00001880


	//   ....[8]....
        /*00a0*/ 	.word	0x000018c0


	//   ....[9]....
        /*00a4*/ 	.word	0x000018e0


	//   ....[10]....
        /*00a8*/ 	.word	0x00006460


	//   ....[11]....
        /*00ac*/ 	.word	0x000064f0


	//   ....[12]....
        /*00b0*/ 	.word	0x00006560


	//   ....[13]....
        /*00b4*/ 	.word	0x000065c0


	//   ....[14]....
        /*00b8*/ 	.word	0x00006640


	//   ....[15]....
        /*00bc*/ 	.word	0x000066b0


	//   ....[16]....
        /*00c0*/ 	.word	0x00006730


	//   ....[17]....
        /*00c4*/ 	.word	0x00006790


	//   ....[18]....
        /*00c8*/ 	.word	0x00006810


	//   ....[19]....
        /*00cc*/ 	.word	0x00006880


	//----- nvinfo : EIATTR_VRC_CTA_INIT_COUNT
	.align		4
.L_3459:
        /*00d0*/ 	.byte	0x02, 0x4a
	.zero		1
	.zero		1


	//----- nvinfo : EIATTR_EXIT_INSTR_OFFSETS
	.align		4
        /*00d4*/ 	.byte	0x04, 0x1c
        /*00d6*/ 	.short	(.L_3461 - .L_3460)


	//   ....[0]....
.L_3460:
        /*00d8*/ 	.word	0x000063f0


	//----- nvinfo : EIATTR_MAX_THREADS
	.align		4
.L_3461:
        /*00dc*/ 	.byte	0x04, 0x05
        /*00de*/ 	.short	(.L_3463 - .L_3462)
.L_3462:
        /*00e0*/ 	.word	0x00000080
        /*00e4*/ 	.word	0x00000001
        /*00e8*/ 	.word	0x00000001


	//----- nvinfo : EIATTR_CRS_STACK_SIZE
	.align		4
.L_3463:
        /*00ec*/ 	.byte	0x04, 0x1e
        /*00ee*/ 	.short	(.L_3465 - .L_3464)
.L_3464:
        /*00f0*/ 	.word	0x00000000


	//----- nvinfo : EIATTR_CBANK_PARAM_SIZE
	.align		4
.L_3465:
        /*00f4*/ 	.byte	0x03, 0x19
        /*00f6*/ 	.short	0x0128


	//----- nvinfo : EIATTR_PARAM_CBANK
	.align		4
        /*00f8*/ 	.byte	0x04, 0x0a
        /*00fa*/ 	.short	(.L_3467 - .L_3466)
	.align		4
.L_3466:
        /*00fc*/ 	.word	index@(.nv.constant0._ZN10layer_norm13ln_bwd_kernelINS_13Kernel_traitsI6__halfS2_fS2_fjLj768ELj1ELj4ELj1ELj16ENS_18Kernel_traits_baseILj768ES2_S2_fS2_fjLj128EEEEELb0ELb1ELb0ELb1EEEvNS_9BwdParamsE)
        /*0100*/ 	.short	0x0380
        /*0102*/ 	.short	0x0128


	//----- nvinfo : EIATTR_SW_WAR
	.align		4
.L_3467:
        /*0104*/ 	.byte	0x04, 0x36
        /*0106*/ 	.short	(.L_3469 - .L_3468)
.L_3468:
        /*0108*/ 	.word	0x00000008
.L_3469:


//--------------------- .nv.info._ZN10layer_norm13ln_bwd_kernelINS_13Kernel_traitsI6__halfS2_fS2_fjLj768ELj1ELj4ELj1ELj16ENS_18Kernel_traits_baseILj768ES2_S2_fS2_fjLj128EEEEELb0ELb1ELb1ELb0EEEvNS_9BwdParamsE --------------------------
	.section	.nv.info._ZN10layer_norm13ln_bwd_kernelINS_13Kernel_traitsI6__halfS2_fS2_fjLj768ELj1ELj4ELj1ELj16ENS_18Kernel_traits_baseILj768ES2_S2_fS2_fjLj128EEEEELb0ELb1ELb1ELb0EEEvNS_9BwdParamsE,"",@"SHT_CUDA_INFO"
	.sectionflags	@""
	.align	4


	//----- nvinfo : EIATTR_CUDA_API_VERSION
	.align		4
        /*0000*/ 	.byte	0x04, 0x37
        /*0002*/ 	.short	(.L_3471 - .L_3470)
.L_3470:
        /*0004*/ 	.word	0x00000082


	//----- nvinfo : EIATTR_KPARAM_INFO
	.align		4
.L_3471:
        /*0008*/ 	.byte	0x04, 0x17
        /*000a*/ 	.short	(.L_3473 - .L_3472)
.L_3472:
        /*000c*/ 	.word	0x00000000
        /*0010*/ 	.short	0x0000
        /*0012*/ 	.short	0x0000
        /*0014*/ 	.byte	0x00, 0xf0, 0xa1, 0x04


	//----- nvinfo : EIATTR_SPARSE_MMA_MASK
	.align		4
.L_3473:
        /*0018*/ 	.byte	0x03, 0x50
        /*001a*/ 	.short	0x0000


	//----- nvinfo : EIATTR_MAXREG_COUNT
	.align		4
        /*001c*/ 	.byte	0x03, 0x1b
        /*001e*/ 	.short	0x00ff


	//----- nvinfo : EIATTR_NUM_BARRIERS
	.align		4
        /*0020*/ 	.byte	0x02, 0x4c
        /*0022*/ 	.byte	0x01
	.zero		1


	//----- nvinfo : EIATTR_MERCURY_ISA_VERSION
	.align		4
        /*0024*/ 	.byte	0x03, 0x5f
        /*0026*/ 	.short	0x0101


	//----- nvinfo : EIATTR_COOP_GROUP_MASK_REGIDS
	.align		4
        /*0028*/ 	.byte	0x04, 0x29
        /*002a*/ 	.short	(.L_3475 - .L_3474)


	//   ....[0]....
.L_3474:
        /*002c*/ 	.word	0xffffffff


	//   ....[1]....
        /*0030*/ 	.word	0xffffffff


	//   ....[2]....
        /*0034*/ 	.word	0xffffffff


	//   ....[3]....
        /*0038*/ 	.word	0xffffffff


	//   ....[4]....
        /*003c*/ 	.word	0xffffffff


	//   ....[5]....
        /*0040*/ 	.word	0xffffffff


	//   ....[6]....
        /*0044*/ 	.word	0xffffffff


	//   ....[7]....
        /*0048*/ 	.word	0xffffffff


	//   ....[8]....
        /*004c*/ 	.word	0xffffffff


	//   ....[9]....
        /*0050*/ 	.word	0xffffffff


	//   ....[10]....
        /*0054*/ 	.word	0x05000090


	//   ....[11]....
        /*0058*/ 	.word	0x05000090


	//   ....[12]....
        /*005c*/ 	.word	0x05000090


	//   ....[13]....
        /*0060*/ 	.word	0x05000090


	//   ....[14]....
        /*0064*/ 	.word	0x05000090


	//   ....[15]....
        /*0068*/ 	.word	0x05000090


	//   ....[16]....
        /*006c*/ 	.word	0x05000090


	//   ....[17]....
        /*0070*/ 	.word	0x05000090


	//   ....[18]....
        /*0074*/ 	.word	0x05000090


	//   ....[19]....
        /*0078*/ 	.word	0x05000090


	//----- nvinfo : EIATTR_COOP_GROUP_INSTR_OFFSETS
	.align		4
.L_3475:
        /*007c*/ 	.byte	0x04, 0x28
        /*007e*/ 	.short	(.L_3477 - .L_3476)


	//   ....[0]....
.L_3476:
        /*0080*/ 	.word	0x00001c50


	//   ....[1]....
        /*0084*/ 	.word	0x00001c60


	//   ....[2]....
        /*0088*/ 	.word	0x00001c90


	//   ....[3]....
        /*008c*/ 	.word	0x00001ca0


	//   ....[4]....
        /*0090*/ 	.word	0x00001cd0


	//   ....[5]....
        /*0094*/ 	.word	0x00001ce0


	//   ....[6]....
        /*0098*/ 	.word	0x00001d10


	//   ....[7]....
        /*009c*/ 	.word	0x00001d20


	//   ....[8]....
        /*00a0*/ 	.word	0x00001d50


	//   ....[9]....
        /*00a4*/ 	.word	0x00001d60


	//   ....[10]....
        /*00a8*/ 	.word	0x000084b0


	//   ....[11]....
        /*00ac*/ 	.word	0x00008540


	//   ....[12]....
        /*00b0*/ 	.word	0x000085b0


	//   ....[13]....
        /*00b4*/ 	.word	0x00008610


	//   ....[14]....
        /*00b8*/ 	.word	0x00008680


	//   ....[15]....
        /*00bc*/ 	.word	0x000086e0


	//   ....[16]....
        /*00c0*/ 	.word	0x00008750


	//   ....[17]....
        /*00c4*/ 	.word	0x000087b0


	//   ....[18]....
        /*00c8*/ 	.word	0x00008820


	//   ....[19]....
        /*00cc*/ 	.word	0x00008880


	//----- nvinfo : EIATTR_VRC_CTA_INIT_COUNT
	.align		4
.L_3477:
        /*00d0*/ 	.byte	0x02, 0x4a
	.zero		1
	.zero		1


	//----- nvinfo : EIATTR_EXIT_INSTR_OFFSETS
	.align		4
        /*00d4*/ 	.byte	0x04, 0x1c
        /*00d6*/ 	.short	(.L_3479 - .L_3478)


	//   ....[0]....
.L_3478:
        /*00d8*/ 	.word	0x000083c0


	//   ....[1]....
        /*00dc*/ 	.word	0x00008440


	//----- nvinfo : EIATTR_MAX_THREADS
	.align		4
.L_3479:
        /*00e0*/ 	.byte	0x04, 0x05
        /*00e2*/ 	.short	(.L_3481 - .L_3480)
.L_3480:
        /*00e4*/ 	.word	0x00000080
        /*00e8*/ 	.word	0x00000001
        /*00ec*/ 	.word	0x00000001


	//----- nvinfo : EIATTR_CRS_STACK_SIZE
	.align		4
.L_3481:
        /*00f0*/ 	.byte	0x04, 0x1e
        /*00f2*/ 	.short	(.L_3483 - .L_3482)
.L_3482:
        /*00f4*/ 	.word	0x00000000


	//----- nvinfo : EIATTR_CBANK_PARAM_SIZE
	.align		4
.L_3483:
        /*00f8*/ 	.byte	0x03, 0x19
        /*00fa*/ 	.short	0x0128


	//----- nvinfo : EIATTR_PARAM_CBANK
	.align		4
        /*00fc*/ 	.byte	0x04, 0x0a
        /*00fe*/ 	.short	(.L_3485 - .L_3484)
	.align		4
.L_3484:
        /*0100*/ 	.word	index@(.nv.constant0._ZN10layer_norm13ln_bwd_kernelINS_13Kernel_traitsI6__halfS2_fS2_fjLj768ELj1ELj4ELj1ELj16ENS_18Kernel_traits_baseILj768ES2_S2_fS2_fjLj128EEEEELb0ELb1ELb1ELb0EEEvNS_9BwdParamsE)
        /*0104*/ 	.short	0x0380
        /*0106*/ 	.short	0x0128


	//----- nvinfo : EIATTR_SW_WAR
	.align		4
.L_3485:
        /*0108*/ 	.byte	0x04, 0x36
        /*010a*/ 	.short	(.L_3487 - .L_3486)
.L_3486:
        /*010c*/ 	.word	0x00000008
.L_3487:


//--------------------- .nv.info._ZN10layer_norm13ln_bwd_kernelINS_13Kernel_traitsI6__halfS2_fS2_fjLj768ELj1ELj4ELj1ELj16ENS_18Kernel_traits_baseILj768ES2_S2_fS2_fjLj128EEEEELb0ELb1ELb1ELb1EEEvNS_9BwdParamsE --------------------------
	.section	.nv.info._ZN10layer_norm13ln_bwd_kernelINS_13Kernel_traitsI6__halfS2_fS2_fjLj768ELj1ELj4ELj1ELj16ENS_18Kernel_traits_baseILj768ES2_S2_fS2_fjLj128EEEEELb0ELb1ELb1ELb1EEEvNS_9BwdParamsE,"",@"SHT_CUDA_INFO"
	.sectionflags	@""
	.align	4


	//----- nvinfo : EIATTR_CUDA_API_VERSION
	.align		4
        /*0000*/ 	.byte	0x04, 0x37
        /*0002*/ 	.short	(.L_3489 - .L_3488)
.L_3488:
        /*0004*/ 	.word	0x00000082


	//----- nvinfo : EIATTR_KPARAM_INFO
	.align		4
.L_3489:
        /*0008*/ 	.byte	0x04, 0x17
        /*000a*/ 	.short	(.L_3491 - .L_3490)
.L_3490:
        /*000c*/ 	.word	0x00000000
        /*0010*/ 	.short	0x0000
        /*0012*/ 	.short	0x0000
        /*0014*/ 	.byte	0x00, 0xf0, 0xa1, 0x04


	//----- nvinfo : EIATTR_SPARSE_MMA_MASK
	.align		4
.L_3491:
        /*0018*/ 	.byte	0x03, 0x50
        /*001a*/ 	.short	0x0000


	//----- nvinfo : EIATTR_MAXREG_COUNT
	.align		4
        /*001c*/ 	.byte	0x03, 0x1b
        /*001e*/ 	.short	0x00ff


	//----- nvinfo : EIATTR_NUM_BARRIERS
	.align		4
        /*0020*/ 	.byte	0x02, 0x4c
        /*0022*/ 	.byte	0x01
	.zero		1


	//----- nvinfo : EIATTR_MERCURY_ISA_VERSION
	.align		4
        /*0024*/ 	.byte	0x03, 0x5f
        /*0026*/ 	.short	0x0101


	//----- nvinfo : EIATTR_COOP_GROUP_MASK_REGIDS
	.align		4
        /*0028*/ 	.byte	0x04, 0x29
        /*002a*/ 	.short	(.L_3493 - .L_3492)


	//   ....[0]....
.L_3492:
        /*002c*/ 	.word	0xffffffff


	//   ....[1]....
        /*0030*/ 	.word	0xffffffff


	//   ....[2]....
        /*0034*/ 	.word	0xffffffff


	//   ....[3]....
        /*0038*/ 	.word	0xffffffff


	//   ....[4]....
        /*003c*/ 	.word	0xffffffff


	//   ....[5]....
        /*0040*/ 	.word	0xffffffff


	//   ....[6]....
        /*0044*/ 	.word	0xffffffff


	//   ....[7]....
        /*0048*/ 	.word	0xffffffff


	//   ....[8]....
        /*004c*/ 	.word	0xffffffff


	//   ....[9]....
        /*0050*/ 	.word	0xffffffff


	//   ....[10]....
        /*0054*/ 	.word	0x050000ca


	//   ....[11]....
        /*0058*/ 	.word	0x050000ca


	//   ....[12]....
        /*005c*/ 	.word	0x050000ca


	//   ....[13]....
        /*0060*/ 	.word	0x050000ca


	//   ....[14]....
        /*0064*/ 	.word	0x050000ca


	//   ....[15]....
        /*0068*/ 	.word	0x050000ca


	//   ....[16]....
        /*006c*/ 	.word	0x050000ca


	//   ....[17]....
        /*0070*/ 	.word	0x050000ca


	//   ....[18]....
        /*0074*/ 	.word	0x050000ca


	//   ....[19]....
        /*0078*/ 	.word	0x050000ca


	//----- nvinfo : EIATTR_COOP_GROUP_INSTR_OFFSETS
	.align		4
.L_3493:
        /*007c*/ 	.byte	0x04, 0x28
        /*007e*/ 	.short	(.L_3495 - .L_3494)


	//   ....[0]....
.L_3494:
        /*0080*/ 	.word	0x000017a0


	//   ....[1]....
        /*0084*/ 	.word	0x000017b0


	//   ....[2]....
        /*0088*/ 	.word	0x000017e0


	//   ....[3]....
        /*008c*/ 	.word	0x000017f0


	//   ....[4]....
        /*0090*/ 	.word	0x00001820


	//   ....[5]....
        /*0094*/ 	.word	0x00001830


	//   ....[6]....
        /*0098*/ 	.word	0x00001860


	//   ....[7]....
        /*009c*/ 	.word	0x00001870


	//   ....[8]....
        /*00a0*/ 	.word	0x000018a0


	//   ....[9]....
        /*00a4*/ 	.word	0x000018b0


	//   ....[10]....
        /*00a8*/ 	.word	0x000078e0


	//   ....[11]....
        /*00ac*/ 	.word	0x00007970


	//   ....[12]....
        /*00b0*/ 	.word	0x000079e0


	//   ....[13]....
        /*00b4*/ 	.word	0x00007a40


	//   ....[14]....
        /*00b8*/ 	.word	0x00007ab0


	//   ....[15]....
        /*00bc*/ 	.word	0x00007b10


	//   ....[16]....
        /*00c0*/ 	.word	0x00007b80


	//   ....[17]....
        /*00c4*/ 	.word	0x00007be0


	//   ....[18]....
        /*00c8*/ 	.word	0x00007c50


	//   ....[19]....
        /*00cc*/ 	.word	0x00007cb0


	//----- nvinfo : EIATTR_VRC_CTA_INIT_COUNT
	.align		4
.L_3495:
        /*00d0*/ 	.byte	0x02, 0x4a
	.zero		1
	.zero		1


	//----- nvinfo : EIATTR_EXIT_INSTR_OFFSETS
	.align		4
        /*00d4*/ 	.byte	0x04, 0x1c
        /*00d6*/ 	.short	(.L_3497 - .L_3496)


	//   ....[0]....
.L_3496:
        /*00d8*/ 	.word	0x00007870


	//----- nvinfo : EIATTR_MAX_THREADS
	.align		4
.L_3497:
        /*00dc*/ 	.byte	0x04, 0x05
        /*00de*/ 	.short	(.L_3499 - .L_3498)
.L_3498:
        /*00e0*/ 	.word	0x00000080
        /*00e4*/ 	.word	0x00000001
        /*00e8*/ 	.word	0x00000001


	//----- nvinfo : EIATTR_CRS_STACK_SIZE
	.align		4
.L_3499:
        /*00ec*/ 	.byte	0x04, 0x1e
        /*00ee*/ 	.short	(.L_3501 - .L_3500)
.L_3500:
        /*00f0*/ 	.word	0x00000000


	//----- nvinfo : EIATTR_CBANK_PARAM_SIZE
	.align		4
.L_3501:
        /*00f4*/ 	.byte	0x03, 0x19
        /*00f6*/ 	.short	0x0128


	//----- nvinfo : EIATTR_PARAM_CBANK
	.align		4
        /*00f8*/ 	.byte	0x04, 0x0a
        /*00fa*/ 	.short	(.L_3503 - .L_3502)
	.align		4
.L_3502:
        /*00fc*/ 	.word	index@(.nv.constant0._ZN10layer_norm13ln_bwd_kernelINS_13Kernel_traitsI6__halfS2_fS2_fjLj768ELj1ELj4ELj1ELj16ENS_18Kernel_traits_baseILj768ES2_S2_fS2_fjLj128EEEEELb0ELb1ELb1ELb1EEEvNS_9BwdParamsE)
        /*0100*/ 	.short	0x0380
        /*0102*/ 	.short	0x0128


	//----- nvinfo : EIATTR_SW_WAR
	.align		4
.L_3503:
        /*0104*/ 	.byte	0x04, 0x36
        /*0106*/ 	.short	(.L_3505 - .L_3504)
.L_3504:
        /*0108*/ 	.word	0x00000008
.L_3505:


//--------------------- .nv.info._ZN10layer_norm13ln_bwd_kernelINS_13Kernel_traitsI6__halfS2_fS2_fjLj768ELj1ELj4ELj1ELj16ENS_18Kernel_traits_baseILj768ES2_S2_fS2_fjLj128EEEEELb1ELb0ELb0ELb0EEEvNS_9BwdParamsE --------------------------
	.section	.nv.info._ZN10layer_norm13ln_bwd_kernelINS_13Kernel_traitsI6__halfS2_fS2_fjLj768ELj1ELj4ELj1ELj16ENS_18Kernel_traits_baseILj768ES2_S2_fS2_fjLj128EEEEELb1ELb0ELb0ELb0EEEvNS_9BwdParamsE,"",@"SHT_CUDA_INFO"
	.sectionflags	@""
	.align	4


	//----- nvinfo : EIATTR_CUDA_API_VERSION
	.align		4
        /*0000*/ 	.byte	0x04, 0x37
        /*0002*/ 	.short	(.L_3507 - .L_3506)
.L_3506:
        /*0004*/ 	.word	0x00000082


	//----- nvinfo : EIATTR_KPARAM_INFO
	.align		4
.L_3507:
        /*0008*/ 	.byte	0x04, 0x17
        /*000a*/ 	.short	(.L_3509 - .L_3508)
.L_3508:
        /*000c*/ 	.word	0x00000000
        /*0010*/ 	.short	0x0000
        /*0012*/ 	.short	0x0000
        /*0014*/ 	.byte	0x00, 0xf0, 0xa1, 0x04


	//----- nvinfo : EIATTR_SPARSE_MMA_MASK
	.align		4
.L_3509:
        /*0018*/ 	.byte	0x03, 0x50
        /*001a*/ 	.short	0x0000


	//----- nvinfo : EIATTR_MAXREG_COUNT
	.align		4
        /*001c*/ 	.byte	0x03, 0x1b
        /*001e*/ 	.short	0x00ff


	//----- nvinfo : EIATTR_NUM_BARRIERS
	.align		4
        /*0020*/ 	.byte	0x02, 0x4c
        /*0022*/ 	.byte	0x01
	.zero		1


	//----- nvinfo : EIATTR_ANNOTATIONS
	.align		4
        /*0024*/ 	.byte	0x04, 0x55
        /*0026*/ 	.short	(.L_3511 - .L_3510)


	//   ....[0]....
.L_3510:
        /*0028*/ 	.word	0x00000001
        /*002c*/ 	.byte	0xb0, 0x00, 0x00, 0x00, 0x01, 0x00, 0x00, 0x00, 0x20, 0x01, 0x00, 0x00, 0x01, 0x00, 0x00, 0x00
        /*003c*/ 	.byte	0x60, 0x01, 0x00, 0x00, 0x01, 0x00, 0x00, 0x00, 0xe0, 0x05, 0x00, 0x00, 0x01, 0x00, 0x00, 0x00
        /*004c*/ 	.byte	0x80, 0x06, 0x00, 0x00, 0x01, 0x00, 0x00, 0x00, 0x00, 0x07, 0x00, 0x00, 0x01, 0x00, 0x00, 0x00
        /*005c*/ 	.byte	0x00, 0x0c, 0x00, 0x00, 0x01, 0x00, 0x00, 0x00, 0xf0, 0x10, 0x00, 0x00, 0x01, 0x00, 0x00, 0x00
        /*006c*/ 	.byte	0xe0, 0x1a, 0x00, 0x00, 0x01, 0x00, 0x00, 0x00, 0x80, 0x23, 0x00, 0x00, 0x01, 0x00, 0x00, 0x00
        /*007c*/ 	.byte	0xa0, 0x34, 0x00, 0x00, 0x01, 0x00, 0x00, 0x00, 0xe0, 0x34, 0x00, 0x00, 0x01, 0x00, 0x00, 0x00
        /*008c*/ 	.byte	0x30, 0x39, 0x00, 0x00, 0x01, 0x00, 0x00, 0x00, 0xa0, 0x41, 0x00, 0x00, 0x01, 0x00, 0x00, 0x00
        /*009c*/ 	.byte	0x30, 0x46, 0x00, 0x00, 0x01, 0x00, 0x00, 0x00, 0x40, 0x4f, 0x00, 0x00, 0x01, 0x00, 0x00, 0x00
        /*00ac*/ 	.byte	0x50, 0x4f, 0x00, 0x00


	//----- nvinfo : EIATTR_MERCURY_ISA_VERSION
	.align		4
.L_3511:
        /*00b0*/ 	.byte	0x03, 0x5f
        /*00b2*/ 	.short	0x0101


	//----- nvinfo : EIATTR_COOP_GROUP_MASK_REGIDS
	.align		4
        /*00b4*/ 	.byte	0x04, 0x29
        /*00b6*/ 	.short	(.L_3513 - .L_3512)


	//   ....[0]....
.L_3512:
        /*00b8*/ 	.word	0xffffffff


	//   ....[1]....
        /*00bc*/ 	.word	0xffffffff


	//   ....[2]....
        /*00c0*/ 	.word	0xffffffff


	//   ....[3]....
        /*00c4*/ 	.word	0xffffffff


	//   ....[4]....
        /*00c8*/ 	.word	0xffffffff


	//   ....[5]....
        /*00cc*/ 	.word	0xffffffff


	//   ....[6]....
        /*00d0*/ 	.word	0xffffffff


	//   ....[7]....
        /*00d4*/ 	.word	0xffffffff


	//   ....[8]....
        /*00d8*/ 	.word	0xffffffff


	//   ....[9]....
        /*00dc*/ 	.word	0xffffffff


	//   ....[10]....
        /*00e0*/ 	.word	0x0500006c


	//   ....[11]....
        /*00e4*/ 	.word	0x0500006c


	//   ....[12]....
        /*00e8*/ 	.word	0x0500006c


	//   ....[13]....
        /*00ec*/ 	.word	0x0500006c


	//   ....[14]....
        /*00f0*/ 	.word	0x0500006c


	//   ....[15]....
        /*00f4*/ 	.word	0x0500006c


	//   ....[16]....
        /*00f8*/ 	.word	0x0500006c


	//   ....[17]....
        /*00fc*/ 	.word	0x0500006c


	//   ....[18]....
        /*0100*/ 	.word	0x0500006c


	//   ....[19]....
        /*0104*/ 	.word	0x0500006c


	//----- nvinfo : EIATTR_COOP_GROUP_INSTR_OFFSETS
	.align		4
.L_3513:
        /*0108*/ 	.byte	0x04, 0x28
        /*010a*/ 	.short	(.L_3515 - .L_3514)


	//   ....[0]....
.L_3514:
        /*010c*/ 	.word	0x00001930


	//   ....[1]....
        /*0110*/ 	.word	0x00001940


	//   ....[2]....
        /*0114*/ 	.word	0x00001970


	//   ....[3]....
        /*0118*/ 	.word	0x00001980


	//   ....[4]....
        /*011c*/ 	.word	0x000019b0


	//   ....[5]....
        /*0120*/ 	.word	0x000019c0


	//   ....[6]....
        /*0124*/ 	.word	0x000019f0


	//   ....[7]....
        /*0128*/ 	.word	0x00001a00


	//   ....[8]....
        /*012c*/ 	.word	0x00001a30


	//   ....[9]....
        /*0130*/ 	.word	0x00001a40


	//   ....[10]....
        /*0134*/ 	.word	0x00005c10


	//   ....[11]....
        /*0138*/ 	.word	0x00005ca0


	//   ....[12]....
        /*013c*/ 	.word	0x00005d00


	//   ....[13]....
        /*0140*/ 	.word	0x00005d60


	//   ....[14]....
        /*0144*/ 	.word	0x00005dc0


	//   ....[15]....
        /*0148*/ 	.word	0x00005e20


	//   ....[16]....
        /*014c*/ 	.word	0x00005e80


	//   ....[17]....
        /*0150*/ 	.word	0x00005ee0


	//   ....[18]....
        /*0154*/ 	.word	0x00005f40


	//   ....[19]....
        /*0158*/ 	.word	0x00005fa0


	//----- nvinfo : EIATTR_VRC_CTA_INIT_COUNT
	.align		4
.L_3515:
        /*015c*/ 	.byte	0x02, 0x4a
	.zero		1
	.zero		1


	//----- nvinfo : EIATTR_EXIT_INSTR_OFFSETS
	.align		4
        /*0160*/ 	.byte	0x04, 0x1c
        /*0162*/ 	.short	(.L_3517 - .L_3516)


	//   ....[0]....
.L_3516:
        /*0164*/ 	.word	0x00005b70


	//   ....[1]....
        /*0168*/ 	.word	0x00005ba0


	//----- nvinfo : EIATTR_MAX_THREADS
	.align		4
.L_3517:
        /*016c*/ 	.byte	0x04, 0x05
        /*016e*/ 	.short	(.L_3519 - .L_3518)
.L_3518:
        /*0170*/ 	.word	0x00000080
        /*0174*/ 	.word	0x00000001
        /*0178*/ 	.word	0x00000001


	//----- nvinfo : EIATTR_CRS_STACK_SIZE
	.align		4
.L_3519:
        /*017c*/ 	.byte	0x04, 0x1e
        /*017e*/ 	.short	(.L_3521 - .L_3520)
.L_3520:
        /*0180*/ 	.word	0x00000000


	//----- nvinfo : EIATTR_CBANK_PARAM_SIZE
	.align		4
.L_3521:
        /*0184*/ 	.byte	0x03, 0x19
        /*0186*/ 	.short	0x0128


	//----- nvinfo : EIATTR_PARAM_CBANK
	.align		4
        /*0188*/ 	.byte	0x04, 0x0a
        /*018a*/ 	.short	(.L_3523 - .L_3522)
	.align		4
.L_3522:
        /*018c*/ 	.word	index@(.nv.constant0._ZN10layer_norm13ln_bwd_kernelINS_13Kernel_traitsI6__halfS2_fS2_fjLj768ELj1ELj4ELj1ELj16ENS_18Kernel_traits_baseILj768ES2_S2_fS2_fjLj128EEEEELb1ELb0ELb0ELb0EEEvNS_9BwdParamsE)
        /*0190*/ 	.short	0x0380
        /*0192*/ 	.short	0x0128


	//----- nvinfo : EIATTR_SW_WAR
	.align		4
.L_3523:
        /*0194*/ 	.byte	0x04, 0x36
        /*0196*/ 	.short	(.L_3525 - .L_3524)
.L_3524:
        /*0198*/ 	.word	0x00000008
.L_3525:


//--------------------- .nv.info._ZN10layer_norm13ln_bwd_kernelINS_13Kernel_traitsI6__halfS2_fS2_fjLj768ELj1ELj4ELj1ELj16ENS_18Kernel_traits_baseILj768ES2_S2_fS2_fjLj128EEEEELb1ELb0ELb0ELb1EEEvNS_9BwdParamsE --------------------------
	.section	.nv.info._ZN10layer_norm13ln_bwd_kernelINS_13Kernel_traitsI6__halfS2_fS2_fjLj768ELj1ELj4ELj1ELj16ENS_18Kernel_traits_baseILj768ES2_S2_fS2_fjLj128EEEEELb1ELb0ELb0ELb1EEEvNS_9BwdParamsE,"",@"SHT_CUDA_INFO"
	.sectionflags	@""
	.align	4


	//----- nvinfo : EIATTR_CUDA_API_VERSION
	.align		4
        /*0000*/ 	.byte	0x04, 0x37
        /*0002*/ 	.short	(.L_3527 - .L_3526)
.L_3526:
        /*0004*/ 	.word	0x00000082


	//----- nvinfo : EIATTR_KPARAM_INFO
	.align		4
.L_3527:
        /*0008*/ 	.byte	0x04, 0x17
        /*000a*/ 	.short	(.L_3529 - .L_3528)
.L_3528:
        /*000c*/ 	.word	0x00000000
        /*0010*/ 	.short	0x0000
        /*0012*/ 	.short	0x0000
        /*0014*/ 	.byte	0x00, 0xf0, 0xa1, 0x04


	//----- nvinfo : EIATTR_SPARSE_MMA_MASK
	.align		4
.L_3529:
        /*0018*/ 	.byte	0x03, 0x50
        /*001a*/ 	.short	0x0000


	//----- nvinfo : EIATTR_MAXREG_COUNT
	.align		4
        /*001c*/ 	.byte	0x03, 0x1b
        /*001e*/ 	.short	0x00ff


	//----- nvinfo : EIATTR_NUM_BARRIERS
	.align		4
        /*0020*/ 	.byte	0x02, 0x4c
        /*0022*/ 	.byte	0x01
	.zero		1


	//----- nvinfo : EIATTR_MERCURY_ISA_VERSION
	.align		4
        /*0024*/ 	.byte	0x03, 0x5f
        /*0026*/ 	.short	0x0101


	//----- nvinfo : EIATTR_COOP_GROUP_MASK_REGIDS
	.align		4
        /*0028*/ 	.byte	0x04, 0x29
        /*002a*/ 	.short	(.L_3531 - .L_3530)


	//   ....[0]....
.L_3530:
        /*002c*/ 	.word	0xffffffff


	//   ....[1]....
        /*0030*/ 	.word	0xffffffff


	//   ....[2]....
        /*0034*/ 	.word	0xffffffff


	//   ....[3]....
        /*0038*/ 	.word	0xffffffff


	//   ....[4]....
        /*003c*/ 	.word	0xffffffff


	//   ....[5]....
        /*0040*/ 	.word	0xffffffff


	//   ....[6]....
        /*0044*/ 	.word	0xffffffff


	//   ....[7]....
        /*0048*/ 	.word	0xffffffff


	//   ....[8]....
        /*004c*/ 	.word	0xffffffff


	//   ....[9]....
        /*0050*/ 	.word	0xffffffff


	//   ....[10]....
        /*0054*/ 	.word	0x050000b0


	//   ....[11]....
        /*0058*/ 	.word	0x050000b0


	//   ....[12]....
        /*005c*/ 	.word	0x050000b0


	//   ....[13]....
        /*0060*/ 	.word	0x050000b0


	//   ....[14]....
        /*0064*/ 	.word	0x050000b0


	//   ....[15]....
        /*0068*/ 	.word	0x050000b0


	//   ....[16]....
        /*006c*/ 	.word	0x050000b0


	//   ....[17]....
        /*0070*/ 	.word	0x050000b0


	//   ....[18]....
        /*0074*/ 	.word	0x050000b0


	//   ....[19]....
        /*0078*/ 	.word	0x050000b0


	//----- nvinfo : EIATTR_COOP_GROUP_INSTR_OFFSETS
	.align		4
.L_3531:
        /*007c*/ 	.byte	0x04, 0x28
        /*007e*/ 	.short	(.L_3533 - .L_3532)


	//   ....[0]....
.L_3532:
        /*0080*/ 	.word	0x00001600


	//   ....[1]....
        /*0084*/ 	.word	0x00001610


	//   ....[2]....
        /*0088*/ 	.word	0x00001640


	//   ....[3]....
        /*008c*/ 	.word	0x00001650


	//   ....[4]....
        /*0090*/ 	.word	0x000016a0


	//   ....[5]....
        /*0094*/ 	.word	0x000016d0


	//   ....[6]....
        /*0098*/ 	.word	0x00001700


	//   ....[7]....
        /*009c*/ 	.word	0x00001730


	//   ....[8]....
        /*00a0*/ 	.word	0x00001760


	//   ....[9]....
        /*00a4*/ 	.word	0x00001790


	//   ....[10]....
        /*00a8*/ 	.word	0x00005340


	//   ....[11]....
        /*00ac*/ 	.word	0x000053d0


	//   ....[12]....
        /*00b0*/ 	.word	0x00005440


	//   ....[13]....
        /*00b4*/ 	.word	0x000054a0


	//   ....[14]....
        /*00b8*/ 	.word	0x00005530


	//   ....[15]....
        /*00bc*/ 	.word	0x000055b0


	//   ....[16]....
        /*00c0*/ 	.word	0x00005620


	//   ....[17]....
        /*00c4*/ 	.word	0x000056a0


	//   ....[18]....
        /*00c8*/ 	.word	0x00005710


	//   ....[19]....
        /*00cc*/ 	.word	0x00005790


	//----- nvinfo : EIATTR_VRC_CTA_INIT_COUNT
	.align		4
.L_3533:
        /*00d0*/ 	.byte	0x02, 0x4a
	.zero		1
	.zero		1


	//----- nvinfo : EIATTR_EXIT_INSTR_OFFSETS
	.align		4
        /*00d4*/ 	.byte	0x04, 0x1c
        /*00d6*/ 	.short	(.L_3535 - .L_3534)


	//   ....[0]....
.L_3534:
        /*00d8*/ 	.word	0x000052d0


	//----- nvinfo : EIATTR_MAX_THREADS
	.align		4
.L_3535:
        /*00dc*/ 	.byte	0x04, 0x05
        /*00de*/ 	.short	(.L_3537 - .L_3536)
.L_3536:
        /*00e0*/ 	.word	0x00000080
        /*00e4*/ 	.word	0x00000001
        /*00e8*/ 	.word	0x00000001


	//----- nvinfo : EIATTR_CRS_STACK_SIZE
	.align		4
.L_3537:
        /*00ec*/ 	.byte	0x04, 0x1e
        /*00ee*/ 	.short	(.L_3539 - .L_3538)
.L_3538:
        /*00f0*/ 	.word	0x00000000


	//----- nvinfo : EIATTR_CBANK_PARAM_SIZE
	.align		4
.L_3539:
        /*00f4*/ 	.byte	0x03, 0x19
        /*00f6*/ 	.short	0x0128


	//----- nvinfo : EIATTR_PARAM_CBANK
	.align		4
        /*00f8*/ 	.byte	0x04, 0x0a
        /*00fa*/ 	.short	(.L_3541 - .L_3540)
	.align		4
.L_3540:
        /*00fc*/ 	.word	index@(.nv.constant0._ZN10layer_norm13ln_bwd_kernelINS_13Kernel_traitsI6__halfS2_fS2_fjLj768ELj1ELj4ELj1ELj16ENS_18Kernel_traits_baseILj768ES2_S2_fS2_fjLj128EEEEELb1ELb0ELb0ELb1EEEvNS_9BwdParamsE)
        /*0100*/ 	.short	0x0380
        /*0102*/ 	.short	0x0128


	//----- nvinfo : EIATTR_SW_WAR
	.align		4
.L_3541:
        /*0104*/ 	.byte	0x04, 0x36
        /*0106*/ 	.short	(.L_3543 - .L_3542)
.L_3542:
        /*0108*/ 	.word	0x00000008
.L_3543:


//--------------------- .nv.info._ZN10layer_norm22ln_bwd_finalize_kernelINS_22Kernel_traits_finalizeILj768E6__halfS2_fS2_fjLb0ELj1024ELj4ENS_18Kernel_traits_baseILj768ES2_S2_fS2_fjLj1024EEEEELb0ELb0EEEvNS_9BwdParamsE --------------------------
	.section	.nv.info._ZN10layer_norm22ln_bwd_finalize_kernelINS_22Kernel_traits_finalizeILj768E6__halfS2_fS2_fjLb0ELj1024ELj4ENS_18Kernel_traits_baseILj768ES2_S2_fS2_fjLj1024EEEEELb0ELb0EEEvNS_9BwdParamsE,"",@"SHT_CUDA_INFO"
	.sectionflags	@""
	.align	4


	//----- nvinfo : EIATTR_CUDA_API_VERSION
	.align		4
        /*0000*/ 	.byte	0x04, 0x37
        /*0002*/ 	.short	(.L_3545 - .L_3544)
.L_3544:
        /*0004*/ 	.word	0x00000082


	//----- nvinfo : EIATTR_KPARAM_INFO
	.align		4
.L_3545:
        /*0008*/ 	.byte	0x04, 0x17
        /*000a*/ 	.short	(.L_3547 - .L_3546)
.L_3546:
        /*000c*/ 	.word	0x00000000
        /*0010*/ 	.short	0x0000
        /*0012*/ 	.short	0x0000
        /*0014*/ 	.byte	0x00, 0xf0, 0xa1, 0x04


	//----- nvinfo : EIATTR_SPARSE_MMA_MASK
	.align		4
.L_3547:
        /*0018*/ 	.byte	0x03, 0x50
        /*001a*/ 	.short	0x0000


	//----- nvinfo : EIATTR_MAXREG_COUNT
	.align		4
        /*001c*/ 	.byte	0x03, 0x1b
        /*001e*/ 	.short	0x0040


	//----- nvinfo : EIATTR_NUM_BARRIERS
	.align		4
        /*0020*/ 	.byte	0x02, 0x4c
        /*0022*/ 	.byte	0x01
	.zero		1


	//----- nvinfo : EIATTR_MERCURY_ISA_VERSION
	.align		4
        /*0024*/ 	.byte	0x03, 0x5f
        /*0026*/ 	.short	0x0101


	//----- nvinfo : EIATTR_COOP_GROUP_MASK_REGIDS
	.align		4
        /*0028*/ 	.byte	0x04, 0x29
        /*002a*/ 	.short	(.L_3549 - .L_3548)


	//   ....[0]....
.L_3548:
        /*002c*/ 	.word	0xffffffff


	//   ....[1]....
        /*0030*/ 	.word	0xffffffff


	//   ....[2]....
        /*0034*/ 	.word	0xffffffff


	//   ....[3]....
        /*0038*/ 	.word	0xffffffff


	//   ....[4]....
        /*003c*/ 	.word	0xffffffff


	//   ....[5]....
        /*0040*/ 	.word	0xffffffff


	//   ....[6]....
        /*0044*/ 	.word	0xffffffff


	//   ....[7]....
        /*0048*/ 	.word	0xffffffff


	//   ....[8]....
        /*004c*/ 	.word	0xffffffff


	//   ....[9]....
        /*0050*/ 	.word	0xffffffff


	//----- nvinfo : EIATTR_COOP_GROUP_INSTR_OFFSETS
	.align		4
.L_3549:
        /*0054*/ 	.byte	0x04, 0x28
        /*0056*/ 	.short	(.L_3551 - .L_3550)


	//   ....[0]....
.L_3550:
        /*0058*/ 	.word	0x000015e0


	//   ....[1]....
        /*005c*/ 	.word	0x000015f0


	//   ....[2]....
        /*0060*/ 	.word	0x00001620


	//   ....[3]....
        /*0064*/ 	.word	0x00001630


	//   ....[4]....
        /*0068*/ 	.word	0x00001660


	//   ....[5]....
        /*006c*/ 	.word	0x00001670


	//   ....[6]....
        /*0070*/ 	.word	0x000016b0


	//   ....[7]....
        /*0074*/ 	.word	0x000016e0


	//   ....[8]....
        /*0078*/ 	.word	0x00001710


	//   ....[9]....
        /*007c*/ 	.word	0x00001720


	//----- nvinfo : EIATTR_VRC_CTA_INIT_COUNT
	.align		4
.L_3551:
        /*0080*/ 	.byte	0x02, 0x4a
	.zero		1
	.zero		1


	//----- nvinfo : EIATTR_EXIT_INSTR_OFFSETS
	.align		4
        /*0084*/ 	.byte	0x04, 0x1c
        /*0086*/ 	.short	(.L_3553 - .L_3552)


	//   ....[0]....
.L_3552:
        /*0088*/ 	.word	0x00000060


	//   ....[1]....
        /*008c*/ 	.word	0x00001780


	//   ....[2]....
        /*0090*/ 	.word	0x000017b0


	//   ....[3]....
        /*0094*/ 	.word	0x00001870


	//----- nvinfo : EIATTR_MAX_THREADS
	.align		4
.L_3553:
        /*0098*/ 	.byte	0x04, 0x05
        /*009a*/ 	.short	(.L_3555 - .L_3554)
.L_3554:
        /*009c*/ 	.word	0x00000400
        /*00a0*/ 	.word	0x00000001
        /*00a4*/ 	.word	0x00000001


	//----- nvinfo : EIATTR_CRS_STACK_SIZE
	.align		4
.L_3555:
        /*00a8*/ 	.byte	0x04, 0x1e
        /*00aa*/ 	.short	(.L_3557 - .L_3556)
.L_3556:
        /*00ac*/ 	.word	0x00000000


	//----- nvinfo : EIATTR_CBANK_PARAM_SIZE
	.align		4
.L_3557:
        /*00b0*/ 	.byte	0x03, 0x19
        /*00b2*/ 	.short	0x0128


	//----- nvinfo : EIATTR_PARAM_CBANK
	.align		4
        /*00b4*/ 	.byte	0x04, 0x0a
        /*00b6*/ 	.short	(.L_3559 - .L_3558)
	.align		4
.L_3558:
        /*00b8*/ 	.word	index@(.nv.constant0._ZN10layer_norm22ln_bwd_finalize_kernelINS_22Kernel_traits_finalizeILj768E6__halfS2_fS2_fjLb0ELj1024ELj4ENS_18Kernel_traits_baseILj768ES2_S2_fS2_fjLj1024EEEEELb0ELb0EEEvNS_9BwdParamsE)
        /*00bc*/ 	.short	0x0380
        /*00be*/ 	.short	0x0128


	//----- nvinfo : EIATTR_SW_WAR
	.align		4
.L_3559:
        /*00c0*/ 	.byte	0x04, 0x36
        /*00c2*/ 	.short	(.L_3561 - .L_3560)
.L_3560:
        /*00c4*/ 	.word	0x00000008
.L_3561:


//--------------------- .nv.info._ZN10layer_norm13ln_bwd_kernelINS_13Kernel_traitsI6__halfS2_fS2_fjLj768ELj1ELj4ELj1ELj16ENS_18Kernel_traits_baseILj768ES2_S2_fS2_fjLj128EEEEELb1ELb0ELb1ELb0EEEvNS_9BwdParamsE --------------------------
	.section	.nv.info._ZN10layer_norm13ln_bwd_kernelINS_13Kernel_traitsI6__halfS2_fS2_fjLj768ELj1ELj4ELj1ELj16ENS_18Kernel_traits_baseILj768ES2_S2_fS2_fjLj128EEEEELb1ELb0ELb1ELb0EEEvNS_9BwdParamsE,"",@"SHT_CUDA_INFO"
	.sectionflags	@""
	.align	4


	//----- nvinfo : EIATTR_CUDA_API_VERSION
	.align		4
        /*0000*/ 	.byte	0x04, 0x37
        /*0002*/ 	.short	(.L_3563 - .L_3562)
.L_3562:
        /*0004*/ 	.word	0x00000082


	//----- nvinfo : EIATTR_KPARAM_INFO
	.align		4
.L_3563:
        /*0008*/ 	.byte	0x04, 0x17
        /*000a*/ 	.short	(.L_3565 - .L_3564)
.L_3564:
        /*000c*/ 	.word	0x00000000
        /*0010*/ 	.short	0x0000
        /*0012*/ 	.short	0x0000
        /*0014*/ 	.byte	0x00, 0xf0, 0xa1, 0x04


	//----- nvinfo : EIATTR_SPARSE_MMA_MASK
	.align		4
.L_3565:
        /*0018*/ 	.byte	0x03, 0x50
        /*001a*/ 	.short	0x0000


	//----- nvinfo : EIATTR_MAXREG_COUNT
	.align		4
        /*001c*/ 	.byte	0x03, 0x1b
        /*001e*/ 	.short	0x00ff


	//----- nvinfo : EIATTR_NUM_BARRIERS
	.align		4
        /*0020*/ 	.byte	0x02, 0x4c
        /*0022*/ 	.byte	0x01
	.zero		1


	//----- nvinfo : EIATTR_MERCURY_ISA_VERSION
	.align		4
        /*0024*/ 	.byte	0x03, 0x5f
        /*0026*/ 	.short	0x0101


	//----- nvinfo : EIATTR_COOP_GROUP_MASK_REGIDS
	.align		4
        /*0028*/ 	.byte	0x04, 0x29
        /*002a*/ 	.short	(.L_3567 - .L_3566)


	//   ....[0]....
.L_3566:
        /*002c*/ 	.word	0xffffffff


	//   ....[1]....
        /*0030*/ 	.word	0xffffffff


	//   ....[2]....
        /*0034*/ 	.word	0xffffffff


	//   ....[3]....
        /*0038*/ 	.word	0xffffffff


	//   ....[4]....
        /*003c*/ 	.word	0xffffffff


	//   ....[5]....
        /*0040*/ 	.word	0xffffffff


	//   ....[6]....
        /*0044*/ 	.word	0xffffffff


	//   ....[7]....
        /*0048*/ 	.word	0xffffffff


	//   ....[8]....
        /*004c*/ 	.word	0xffffffff


	//   ....[9]....
        /*0050*/ 	.word	0xffffffff


	//   ....[10]....
        /*0054*/ 	.word	0x05000068


	//   ....[11]....
        /*0058*/ 	.word	0x05000068


	//   ....[12]....
        /*005c*/ 	.word	0x05000068


	//   ....[13]....
        /*0060*/ 	.word	0x05000068


	//   ....[14]....
        /*0064*/ 	.word	0x05000068


	//   ....[15]....
        /*0068*/ 	.word	0x05000068


	//   ....[16]....
        /*006c*/ 	.word	0x05000068


	//   ....[17]....
        /*0070*/ 	.word	0x05000068


	//   ....[18]....
        /*0074*/ 	.word	0x05000068


	//   ....[19]....
        /*0078*/ 	.word	0x05000068


	//----- nvinfo : EIATTR_COOP_GROUP_INSTR_OFFSETS
	.align		4
.L_3567:
        /*007c*/ 	.byte	0x04, 0x28
        /*007e*/ 	.short	(.L_3569 - .L_3568)


	//   ....[0]....
.L_3568:
        /*0080*/ 	.word	0x00001d80


	//   ....[1]....
        /*0084*/ 	.word	0x00001d90


	//   ....[2]....
        /*0088*/ 	.word	0x00001dc0


	//   ....[3]....
        /*008c*/ 	.word	0x00001dd0


	//   ....[4]....
        /*0090*/ 	.word	0x00001e00


	//   ....[5]....
        /*0094*/ 	.word	0x00001e10


	//   ....[6]....
        /*0098*/ 	.word	0x00001e40


	//   ....[7]....
        /*009c*/ 	.word	0x00001e50


	//   ....[8]....
        /*00a0*/ 	.word	0x00001e80


	//   ....[9]....
        /*00a4*/ 	.word	0x00001e90


	//   ....[10]....
        /*00a8*/ 	.word	0x00008240


	//   ....[11]....
        /*00ac*/ 	.word	0x000082d0


	//   ....[12]....
        /*00b0*/ 	.word	0x00008340


	//   ....[13]....
        /*00b4*/ 	.word	0x000083a0


	//   ....[14]....
        /*00b8*/ 	.word	0x00008410


	//   ....[15]....
        /*00bc*/ 	.word	0x00008470


	//   ....[16]....
        /*00c0*/ 	.word	0x000084e0


	//   ....[17]....
        /*00c4*/ 	.word	0x00008540


	//   ....[18]....
        /*00c8*/ 	.word	0x000085b0


	//   ....[19]....
        /*00cc*/ 	.word	0x00008610


	//----- nvinfo : EIATTR_VRC_CTA_INIT_COUNT
	.align		4
.L_3569:
        /*00d0*/ 	.byte	0x02, 0x4a
	.zero		1
	.zero		1


	//----- nvinfo : EIATTR_EXIT_INSTR_OFFSETS
	.align		4
        /*00d4*/ 	.byte	0x04, 0x1c
        /*00d6*/ 	.short	(.L_3571 - .L_3570)


	//   ....[0]....
.L_3570:
        /*00d8*/ 	.word	0x000081a0


	//   ....[1]....
        /*00dc*/ 	.word	0x000081d0


	//----- nvinfo : EIATTR_MAX_THREADS
	.align		4
.L_3571:
        /*00e0*/ 	.byte	0x04, 0x05
        /*00e2*/ 	.short	(.L_3573 - .L_3572)
.L_3572:
        /*00e4*/ 	.word	0x00000080
        /*00e8*/ 	.word	0x00000001
        /*00ec*/ 	.word	0x00000001


	//----- nvinfo : EIATTR_CRS_STACK_SIZE
	.align		4
.L_3573:
        /*00f0*/ 	.byte	0x04, 0x1e
        /*00f2*/ 	.short	(.L_3575 - .L_3574)
.L_3574:
        /*00f4*/ 	.word	0x00000000


	//----- nvinfo : EIATTR_CBANK_PARAM_SIZE
	.align		4
.L_3575:
        /*00f8*/ 	.byte	0x03, 0x19
        /*00fa*/ 	.short	0x0128


	//----- nvinfo : EIATTR_PARAM_CBANK
	.align		4
        /*00fc*/ 	.byte	0x04, 0x0a
        /*00fe*/ 	.short	(.L_3577 - .L_3576)
	.align		4
.L_3576:
        /*0100*/ 	.word	index@(.nv.constant0._ZN10layer_norm13ln_bwd_kernelINS_13Kernel_traitsI6__halfS2_fS2_fjLj768ELj1ELj4ELj1ELj16ENS_18Kernel_traits_baseILj768ES2_S2_fS2_fjLj128EEEEELb1ELb0ELb1ELb0EEEvNS_9BwdParamsE)
        /*0104*/ 	.short	0x0380
        /*0106*/ 	.short	0x0128


	//----- nvinfo : EIATTR_SW_WAR
	.align		4
.L_3577:
        /*0108*/ 	.byte	0x04, 0x36
        /*010a*/ 	.short	(.L_3579 - .L_3578)
.L_3578:
        /*010c*/ 	.word	0x00000008
.L_3579:


//--------------------- .nv.info._ZN10layer_norm22ln_bwd_finalize_kernelINS_22Kernel_traits_finalizeILj768E6__halfS2_fS2_fjLb0ELj1024ELj4ENS_18Kernel_traits_baseILj768ES2_S2_fS2_fjLj1024EEEEELb0ELb1EEEvNS_9BwdParamsE --------------------------
	.section	.nv.info._ZN10layer_norm22ln_bwd_finalize_kernelINS_22Kernel_traits_finalizeILj768E6__halfS2_fS2_fjLb0ELj1024ELj4ENS_18Kernel_traits_baseILj768ES2_S2_fS2_fjLj1024EEEEELb0ELb1EEEvNS_9BwdParamsE,"",@"SHT_CUDA_INFO"
	.sectionflags	@""
	.align	4


	//----- nvinfo : EIATTR_CUDA_API_VERSION
	.align		4
        /*0000*/ 	.byte	0x04, 0x37
        /*0002*/ 	.short	(.L_3581 - .L_3580)
.L_3580:
        /*0004*/ 	.word	0x00000082


	//----- nvinfo : EIATTR_KPARAM_INFO
	.align		4
.L_3581:
        /*0008*/ 	.byte	0x04, 0x17
        /*000a*/ 	.short	(.L_3583 - .L_3582)
.L_3582:
        /*000c*/ 	.word	0x00000000
        /*0010*/ 	.short	0x0000
        /*0012*/ 	.short	0x0000
        /*0014*/ 	.byte	0x00, 0xf0, 0xa1, 0x04


	//----- nvinfo : EIATTR_SPARSE_MMA_MASK
	.align		4
.L_3583:
        /*0018*/ 	.byte	0x03, 0x50
        /*001a*/ 	.short	0x0000


	//----- nvinfo : EIATTR_MAXREG_COUNT
	.align		4
        /*001c*/ 	.byte	0x03, 0x1b
        /*001e*/ 	.short	0x0040


	//----- nvinfo : EIATTR_NUM_BARRIERS
	.align		4
        /*0020*/ 	.byte	0x02, 0x4c
        /*0022*/ 	.byte	0x01
	.zero		1


	//----- nvinfo : EIATTR_MERCURY_ISA_VERSION
	.align		4
        /*0024*/ 	.byte	0x03, 0x5f
        /*0026*/ 	.short	0x0101


	//----- nvinfo : EIATTR_COOP_GROUP_MASK_REGIDS
	.align		4
        /*0028*/ 	.byte	0x04, 0x29
        /*002a*/ 	.short	(.L_3585 - .L_3584)


	//   ....[0]....
.L_3584:
        /*002c*/ 	.word	0xffffffff


	//   ....[1]....
        /*0030*/ 	.word	0xffffffff


	//   ....[2]....
        /*0034*/ 	.word	0xffffffff


	//   ....[3]....
        /*0038*/ 	.word	0xffffffff


	//   ....[4]....
        /*003c*/ 	.word	0xffffffff


	//   ....[5]....
        /*0040*/ 	.word	0xffffffff


	//   ....[6]....
        /*0044*/ 	.word	0xffffffff


	//   ....[7]....
        /*0048*/ 	.word	0xffffffff


	//   ....[8]....
        /*004c*/ 	.word	0xffffffff


	//   ....[9]....
        /*0050*/ 	.word	0xffffffff


	//----- nvinfo : EIATTR_COOP_GROUP_INSTR_OFFSETS
	.align		4
.L_3585:
        /*0054*/ 	.byte	0x04, 0x28
        /*0056*/ 	.short	(.L_3587 - .L_3586)


	//   ....[0]....
.L_3586:
        /*0058*/ 	.word	0x00001630


	//   ....[1]....
        /*005c*/ 	.word	0x00001640


	//   ....[2]....
        /*0060*/ 	.word	0x00001670


	//   ....[3]....
        /*0064*/ 	.word	0x00001680


	//   ....[4]....
        /*0068*/ 	.word	0x000016b0


	//   ....[5]....
        /*006c*/ 	.word	0x000016d0


	//   ....[6]....
        /*0070*/ 	.word	0x00001700


	//   ....[7]....
        /*0074*/ 	.word	0x00001710


	//   ....[8]....
        /*0078*/ 	.word	0x00001740


	//   ....[9]....
        /*007c*/ 	.word	0x00001750


	//----- nvinfo : EIATTR_VRC_CTA_INIT_COUNT
	.align		4
.L_3587:
        /*0080*/ 	.byte	0x02, 0x4a
	.zero		1
	.zero		1


	//----- nvinfo : EIATTR_EXIT_INSTR_OFFSETS
	.align		4
        /*0084*/ 	.byte	0x04, 0x1c
        /*0086*/ 	.short	(.L_3589 - .L_3588)


	//   ....[0]....
.L_3588:
        /*0088*/ 	.word	0x00000070


	//   ....[1]....
        /*008c*/ 	.word	0x000017b0


	//   ....[2]....
        /*0090*/ 	.word	0x00001880


	//----- nvinfo : EIATTR_MAX_THREADS
	.align		4
.L_3589:
        /*0094*/ 	.byte	0x04, 0x05
        /*0096*/ 	.short	(.L_3591 - .L_3590)
.L_3590:
        /*0098*/ 	.word	0x00000400
        /*009c*/ 	.word	0x00000001
        /*00a0*/ 	.word	0x00000001


	//----- nvinfo : EIATTR_CRS_STACK_SIZE
	.align		4
.L_3591:
        /*00a4*/ 	.byte	0x04, 0x1e
        /*00a6*/ 	.short	(.L_3593 - .L_3592)
.L_3592:
        /*00a8*/ 	.word	0x00000000


	//----- nvinfo : EIATTR_CBANK_PARAM_SIZE
	.align		4
.L_3593:
        /*00ac*/ 	.byte	0x03, 0x19
        /*00ae*/ 	.short	0x0128


	//----- nvinfo : EIATTR_PARAM_CBANK
	.align		4
        /*00b0*/ 	.byte	0x04, 0x0a
        /*00b2*/ 	.short	(.L_3595 - .L_3594)
	.align		4
.L_3594:
        /*00b4*/ 	.word	index@(.nv.constant0._ZN10layer_norm22ln_bwd_finalize_kernelINS_22Kernel_traits_finalizeILj768E6__halfS2_fS2_fjLb0ELj1024ELj4ENS_18Kernel_traits_baseILj768ES2_S2_fS2_fjLj1024EEEEELb0ELb1EEEvNS_9BwdParamsE)
        /*00b8*/ 	.short	0x0380
        /*00ba*/ 	.short	0x0128


	//----- nvinfo : EIATTR_SW_WAR
	.align		4
.L_3595:
        /*00bc*/ 	.byte	0x04, 0x36
        /*00be*/ 	.short	(.L_3597 - .L_3596)
.L_3596:
        /*00c0*/ 	.word	0x00000008
.L_3597:


//--------------------- .nv.info._ZN10layer_norm13ln_bwd_kernelINS_13Kernel_traitsI6__halfS2_fS2_fjLj768ELj1ELj4ELj1ELj16ENS_18Kernel_traits_baseILj768ES2_S2_fS2_fjLj128EEEEELb1ELb0ELb1ELb1EEEvNS_9BwdParamsE --------------------------
	.section	.nv.info._ZN10layer_norm13ln_bwd_kernelINS_13Kernel_traitsI6__halfS2_fS2_fjLj768ELj1ELj4ELj1ELj16ENS_18Kernel_traits_baseILj768ES2_S2_fS2_fjLj128EEEEELb1ELb0ELb1ELb1EEEvNS_9BwdParamsE,"",@"SHT_CUDA_INFO"
	.sectionflags	@""
	.align	4


	//----- nvinfo : EIATTR_CUDA_API_VERSION
	.align		4
        /*0000*/ 	.byte	0x04, 0x37
        /*0002*/ 	.short	(.L_3599 - .L_3598)
.L_3598:
        /*0004*/ 	.word	0x00000082


	//----- nvinfo : EIATTR_KPARAM_INFO
	.align		4
.L_3599:
        /*0008*/ 	.byte	0x04, 0x17
        /*000a*/ 	.short	(.L_3601 - .L_3600)
.L_3600:
        /*000c*/ 	.word	0x00000000
        /*0010*/ 	.short	0x0000
        /*0012*/ 	.short	0x0000
        /*0014*/ 	.byte	0x00, 0xf0, 0xa1, 0x04


	//----- nvinfo : EIATTR_SPARSE_MMA_MASK
	.align		4
.L_3601:
        /*0018*/ 	.byte	0x03, 0x50
        /*001a*/ 	.short	0x0000


	//----- nvinfo : EIATTR_MAXREG_COUNT
	.align		4
        /*001c*/ 	.byte	0x03, 0x1b
        /*001e*/ 	.short	0x00ff


	//----- nvinfo : EIATTR_NUM_BARRIERS
	.align		4
        /*0020*/ 	.byte	0x02, 0x4c
        /*0022*/ 	.byte	0x01
	.zero		1


	//----- nvinfo : EIATTR_MERCURY_ISA_VERSION
	.align		4
        /*0024*/ 	.byte	0x03, 0x5f
        /*0026*/ 	.short	0x0101


	//----- nvinfo : EIATTR_COOP_GROUP_MASK_REGIDS
	.align		4
        /*0028*/ 	.byte	0x04, 0x29
        /*002a*/ 	.short	(.L_3603 - .L_3602)


	//   ....[0]....
.L_3602:
        /*002c*/ 	.word	0xffffffff


	//   ....[1]....
        /*0030*/ 	.word	0xffffffff


	//   ....[2]....
        /*0034*/ 	.word	0xffffffff


	//   ....[3]....
        /*0038*/ 	.word	0xffffffff


	//   ....[4]....
        /*003c*/ 	.word	0xffffffff


	//   ....[5]....
        /*0040*/ 	.word	0xffffffff


	//   ....[6]....
        /*0044*/ 	.word	0xffffffff


	//   ....[7]....
        /*0048*/ 	.word	0xffffffff


	//   ....[8]....
        /*004c*/ 	.word	0xffffffff


	//   ....[9]....
        /*0050*/ 	.word	0xffffffff


	//   ....[10]....
        /*0054*/ 	.word	0x050000a6


	//   ....[11]....
        /*0058*/ 	.word	0x050000a6


	//   ....[12]....
        /*005c*/ 	.word	0x050000a6


	//   ....[13]....
        /*0060*/ 	.word	0x050000a6


	//   ....[14]....
        /*0064*/ 	.word	0x050000a6


	//   ....[15]....
        /*0068*/ 	.word	0x050000a6


	//   ....[16]....
        /*006c*/ 	.word	0x050000a6


	//   ....[17]....
        /*0070*/ 	.word	0x050000a6


	//   ....[18]....
        /*0074*/ 	.word	0x050000a6


	//   ....[19]....
        /*0078*/ 	.word	0x050000a6


	//----- nvinfo : EIATTR_COOP_GROUP_INSTR_OFFSETS
	.align		4
.L_3603:
        /*007c*/ 	.byte	0x04, 0x28
        /*007e*/ 	.short	(.L_3605 - .L_3604)


	//   ....[0]....
.L_3604:
        /*0080*/ 	.word	0x00001920


	//   ....[1]....
        /*0084*/ 	.word	0x00001930


	//   ....[2]....
        /*0088*/ 	.word	0x00001960


	//   ....[3]....
        /*008c*/ 	.word	0x00001970


	//   ....[4]....
        /*0090*/ 	.word	0x000019a0


	//   ....[5]....
        /*0094*/ 	.word	0x000019b0


	//   ....[6]....
        /*0098*/ 	.word	0x000019e0


	//   ....[7]....
        /*009c*/ 	.word	0x000019f0


	//   ....[8]....
        /*00a0*/ 	.word	0x00001a20


	//   ....[9]....
        /*00a4*/ 	.word	0x00001a30


	//   ....[10]....
        /*00a8*/ 	.word	0x00007990


	//   ....[11]....
        /*00ac*/ 	.word	0x00007a20


	//   ....[12]....
        /*00b0*/ 	.word	0x00007a90


	//   ....[13]....
        /*00b4*/ 	.word	0x00007af0


	//   ....[14]....
        /*00b8*/ 	.word	0x00007b60


	//   ....[15]....
        /*00bc*/ 	.word	0x00007bc0


	//   ....[16]....
        /*00c0*/ 	.word	0x00007c30


	//   ....[17]....
        /*00c4*/ 	.word	0x00007c90


	//   ....[18]....
        /*00c8*/ 	.word	0x00007d00


	//   ....[19]....
        /*00cc*/ 	.word	0x00007d60


	//----- nvinfo : EIATTR_VRC_CTA_INIT_COUNT
	.align		4
.L_3605:
        /*00d0*/ 	.byte	0x02, 0x4a
	.zero		1
	.zero		1


	//----- nvinfo : EIATTR_EXIT_INSTR_OFFSETS
	.align		4
        /*00d4*/ 	.byte	0x04, 0x1c
        /*00d6*/ 	.short	(.L_3607 - .L_3606)


	//   ....[0]....
.L_3606:
        /*00d8*/ 	.word	0x00007920


	//----- nvinfo : EIATTR_MAX_THREADS
	.align		4
.L_3607:
        /*00dc*/ 	.byte	0x04, 0x05
        /*00de*/ 	.short	(.L_3609 - .L_3608)
.L_3608:
        /*00e0*/ 	.word	0x00000080
        /*00e4*/ 	.word	0x00000001
        /*00e8*/ 	.word	0x00000001


	//----- nvinfo : EIATTR_CRS_STACK_SIZE
	.align		4
.L_3609:
        /*00ec*/ 	.byte	0x04, 0x1e
        /*00ee*/ 	.short	(.L_3611 - .L_3610)
.L_3610:
        /*00f0*/ 	.word	0x00000000


	//----- nvinfo : EIATTR_CBANK_PARAM_SIZE
	.align		4
.L_3611:
        /*00f4*/ 	.byte	0x03, 0x19
        /*00f6*/ 	.short	0x0128


	//----- nvinfo : EIATTR_PARAM_CBANK
	.align		4
        /*00f8*/ 	.byte	0x04, 0x0a
        /*00fa*/ 	.short	(.L_3613 - .L_3612)
	.align		4
.L_3612:
        /*00fc*/ 	.word	index@(.nv.constant0._ZN10layer_norm13ln_bwd_kernelINS_13Kernel_traitsI6__halfS2_fS2_fjLj768ELj1ELj4ELj1ELj16ENS_18Kernel_traits_baseILj768ES2_S2_fS2_fjLj128EEEEELb1ELb0ELb1ELb1EEEvNS_9BwdParamsE)
        /*0100*/ 	.short	0x0380
        /*0102*/ 	.short	0x0128


	//----- nvinfo : EIATTR_SW_WAR
	.align		4
.L_3613:
        /*0104*/ 	.byte	0x04, 0x36
        /*0106*/ 	.short	(.L_3615 - .L_3614)
.L_3614:
        /*0108*/ 	.word	0x00000008
.L_3615:


//--------------------- .nv.info._ZN10layer_norm13ln_bwd_kernelINS_13Kernel_traitsI6__halfS2_fS2_fjLj768ELj1ELj4ELj1ELj16ENS_18Kernel_traits_baseILj768ES2_S2_fS2_fjLj128EEEEELb1ELb1ELb0ELb0EEEvNS_9BwdParamsE --------------------------
	.section	.nv.info._ZN10layer_norm13ln_bwd_kernelINS_13Kernel_traitsI6__halfS2_fS2_fjLj768ELj1ELj4ELj1ELj16ENS_18Kernel_traits_baseILj768ES2_S2_fS2_fjLj128EEEEELb1ELb1ELb0ELb0EEEvNS_9BwdParamsE,"",@"SHT_CUDA_INFO"
	.sectionflags	@""
	.align	4


	//----- nvinfo : EIATTR_CUDA_API_VERSION
	.align		4
        /*0000*/ 	.byte	0x04, 0x37
        /*0002*/ 	.short	(.L_3617 - .L_3616)
.L_3616:
        /*0004*/ 	.word	0x00000082


	//----- nvinfo : EIATTR_KPARAM_INFO
	.align		4
.L_3617:
        /*0008*/ 	.byte	0x04, 0x17
        /*000a*/ 	.short	(.L_3619 - .L_3618)
.L_3618:
        /*000c*/ 	.word	0x00000000
        /*0010*/ 	.short	0x0000
        /*0012*/ 	.short	0x0000
        /*0014*/ 	.byte	0x00, 0xf0, 0xa1, 0x04


	//----- nvinfo : EIATTR_SPARSE_MMA_MASK
	.align		4
.L_3619:
        /*0018*/ 	.byte	0x03, 0x50
        /*001a*/ 	.short	0x0000


	//----- nvinfo : EIATTR_MAXREG_COUNT
	.align		4
        /*001c*/ 	.byte	0x03, 0x1b
        /*001e*/ 	.short	0x00ff


	//----- nvinfo : EIATTR_NUM_BARRIERS
	.align		4
        /*0020*/ 	.byte	0x02, 0x4c
        /*0022*/ 	.byte	0x01
	.zero		1


	//----- nvinfo : EIATTR_MERCURY_ISA_VERSION
	.align		4
        /*0024*/ 	.byte	0x03, 0x5f
        /*0026*/ 	.short	0x0101


	//----- nvinfo : EIATTR_COOP_GROUP_MASK_REGIDS
	.align		4
        /*0028*/ 	.byte	0x04, 0x29
        /*002a*/ 	.short	(.L_3621 - .L_3620)


	//   ....[0]....
.L_3620:
        /*002c*/ 	.word	0xffffffff


	//   ....[1]....
        /*0030*/ 	.word	0xffffffff


	//   ....[2]....
        /*0034*/ 	.word	0xffffffff


	//   ....[3]....
        /*0038*/ 	.word	0xffffffff


	//   ....[4]....
        /*003c*/ 	.word	0xffffffff


	//   ....[5]....
        /*0040*/ 	.word	0xffffffff


	//   ....[6]....
        /*0044*/ 	.word	0xffffffff


	//   ....[7]....
        /*0048*/ 	.word	0xffffffff


	//   ....[8]....
        /*004c*/ 	.word	0xffffffff


	//   ....[9]....
        /*0050*/ 	.word	0xffffffff


	//   ....[10]....
        /*0054*/ 	.word	0x050000c6


	//   ....[11]....
        /*0058*/ 	.word	0x050000c6


	//   ....[12]....
        /*005c*/ 	.word	0x050000c6


	//   ....[13]....
        /*0060*/ 	.word	0x050000c6


	//   ....[14]....
        /*0064*/ 	.word	0x050000c6


	//   ....[15]....
        /*0068*/ 	.word	0x050000c6


	//   ....[16]....
        /*006c*/ 	.word	0x050000c6


	//   ....[17]....
        /*0070*/ 	.word	0x050000c6


	//   ....[18]....
        /*0074*/ 	.word	0x050000c6


	//   ....[19]....
        /*0078*/ 	.word	0x050000c6


	//----- nvinfo : EIATTR_COOP_GROUP_INSTR_OFFSETS
	.align		4
.L_3621:
        /*007c*/ 	.byte	0x04, 0x28
        /*007e*/ 	.short	(.L_3623 - .L_3622)


	//   ....[0]....
.L_3622:
        /*0080*/ 	.word	0x00001aa0


	//   ....[1]....
        /*0084*/ 	.word	0x00001ab0


	//   ....[2]....
        /*0088*/ 	.word	0x00001ae0


	//   ....[3]....
        /*008c*/ 	.word	0x00001af0


	//   ....[4]....
        /*0090*/ 	.word	0x00001b20


	//   ....[5]....
        /*0094*/ 	.word	0x00001b30


	//   ....[6]....
        /*0098*/ 	.word	0x00001b60


	//   ....[7]....
        /*009c*/ 	.word	0x00001b70


	//   ....[8]....
        /*00a0*/ 	.word	0x00001ba0


	//   ....[9]....
        /*00a4*/ 	.word	0x00001bb0


	//   ....[10]....
        /*00a8*/ 	.word	0x000086c0


	//   ....[11]....
        /*00ac*/ 	.word	0x00008750


	//   ....[12]....
        /*00b0*/ 	.word	0x000087c0


	//   ....[13]....
        /*00b4*/ 	.word	0x00008820


	//   ....[14]....
        /*00b8*/ 	.word	0x00008890


	//   ....[15]....
        /*00bc*/ 	.word	0x000088f0


	//   ....[16]....
        /*00c0*/ 	.word	0x00008960


	//   ....[17]....
        /*00c4*/ 	.word	0x000089c0


	//   ....[18]....
        /*00c8*/ 	.word	0x00008a30


	//   ....[19]....
        /*00cc*/ 	.word	0x00008a90


	//----- nvinfo : EIATTR_VRC_CTA_INIT_COUNT
	.align		4
.L_3623:
        /*00d0*/ 	.byte	0x02, 0x4a
	.zero		1
	.zero		1


	//----- nvinfo : EIATTR_EXIT_INSTR_OFFSETS
	.align		4
        /*00d4*/ 	.byte	0x04, 0x1c
        /*00d6*/ 	.short	(.L_3625 - .L_3624)


	//   ....[0]....
.L_3624:
        /*00d8*/ 	.word	0x000085d0


	//   ....[1]....
        /*00dc*/ 	.word	0x00008650


	//----- nvinfo : EIATTR_MAX_THREADS
	.align		4
.L_3625:
        /*00e0*/ 	.byte	0x04, 0x05
        /*00e2*/ 	.short	(.L_3627 - .L_3626)
.L_3626:
        /*00e4*/ 	.word	0x00000080
        /*00e8*/ 	.word	0x00000001
        /*00ec*/ 	.word	0x00000001


	//----- nvinfo : EIATTR_CRS_STACK_SIZE
	.align		4
.L_3627:
        /*00f0*/ 	.byte	0x04, 0x1e
        /*00f2*/ 	.short	(.L_3629 - .L_3628)
.L_3628:
        /*00f4*/ 	.word	0x00000000


	//----- nvinfo : EIATTR_CBANK_PARAM_SIZE
	.align		4
.L_3629:
        /*00f8*/ 	.byte	0x03, 0x19
        /*00fa*/ 	.short	0x0128


	//----- nvinfo : EIATTR_PARAM_CBANK
	.align		4
        /*00fc*/ 	.byte	0x04, 0x0a
        /*00fe*/ 	.short	(.L_3631 - .L_3630)
	.align		4
.L_3630:
        /*0100*/ 	.word	index@(.nv.constant0._ZN10layer_norm13ln_bwd_kernelINS_13Kernel_traitsI6__halfS2_fS2_fjLj768ELj1ELj4ELj1ELj16ENS_18Kernel_traits_baseILj768ES2_S2_fS2_fjLj128EEEEELb1ELb1ELb0ELb0EEEvNS_9BwdParamsE)
        /*0104*/ 	.short	0x0380
        /*0106*/ 	.short	0x0128


	//----- nvinfo : EIATTR_SW_WAR
	.align		4
.L_3631:
        /*0108*/ 	.byte	0x04, 0x36
        /*010a*/ 	.short	(.L_3633 - .L_3632)
.L_3632:
        /*010c*/ 	.word	0x00000008
.L_3633:


//--------------------- .nv.info._ZN10layer_norm13ln_bwd_kernelINS_13Kernel_traitsI6__halfS2_fS2_fjLj768ELj1ELj4ELj1ELj16ENS_18Kernel_traits_baseILj768ES2_S2_fS2_fjLj128EEEEELb1ELb1ELb0ELb1EEEvNS_9BwdParamsE --------------------------
	.section	.nv.info._ZN10layer_norm13ln_bwd_kernelINS_13Kernel_traitsI6__halfS2_fS2_fjLj768ELj1ELj4ELj1ELj16ENS_18Kernel_traits_baseILj768ES2_S2_fS2_fjLj128EEEEELb1ELb1ELb0ELb1EEEvNS_9BwdParamsE,"",@"SHT_CUDA_INFO"
	.sectionflags	@""
	.align	4


	//----- nvinfo : EIATTR_CUDA_API_VERSION
	.align		4
        /*0000*/ 	.byte	0x04, 0x37
        /*0002*/ 	.short	(.L_3635 - .L_3634)
.L_3634:
        /*0004*/ 	.word	0x00000082


	//----- nvinfo : EIATTR_KPARAM_INFO
	.align		4
.L_3635:
        /*0008*/ 	.byte	0x04, 0x17
        /*000a*/ 	.short	(.L_3637 - .L_3636)
.L_3636:
        /*000c*/ 	.word	0x00000000
        /*0010*/ 	.short	0x0000
        /*0012*/ 	.short	0x0000
        /*0014*/ 	.byte	0x00, 0xf0, 0xa1, 0x04


	//----- nvinfo : EIATTR_SPARSE_MMA_MASK
	.align		4
.L_3637:
        /*0018*/ 	.byte	0x03, 0x50
        /*001a*/ 	.short	0x0000


	//----- nvinfo : EIATTR_MAXREG_COUNT
	.align		4
        /*001c*/ 	.byte	0x03, 0x1b
        /*001e*/ 	.short	0x00ff


	//----- nvinfo : EIATTR_NUM_BARRIERS
	.align		4
        /*0020*/ 	.byte	0x02, 0x4c
        /*0022*/ 	.byte	0x01
	.zero		1


	//----- nvinfo : EIATTR_MERCURY_ISA_VERSION
	.align		4
        /*0024*/ 	.byte	0x03, 0x5f
        /*0026*/ 	.short	0x0101


	//----- nvinfo : EIATTR_COOP_GROUP_MASK_REGIDS
	.align		4
        /*0028*/ 	.byte	0x04, 0x29
        /*002a*/ 	.short	(.L_3639 - .L_3638)


	//   ....[0]....
.L_3638:
        /*002c*/ 	.word	0xffffffff


	//   ....[1]....
        /*0030*/ 	.word	0xffffffff


	//   ....[2]....
        /*0034*/ 	.word	0xffffffff


	//   ....[3]....
        /*0038*/ 	.word	0xffffffff


	//   ....[4]....
        /*003c*/ 	.word	0xffffffff


	//   ....[5]....
        /*0040*/ 	.word	0xffffffff


	//   ....[6]....
        /*0044*/ 	.word	0xffffffff


	//   ....[7]....
        /*0048*/ 	.word	0xffffffff


	//   ....[8]....
        /*004c*/ 	.word	0xffffffff


	//   ....[9]....
        /*0050*/ 	.word	0xffffffff


	//   ....[10]....
        /*0054*/ 	.word	0x050000c3


	//   ....[11]....
        /*0058*/ 	.word	0x050000c3


	//   ....[12]....
        /*005c*/ 	.word	0x050000c3


	//   ....[13]....
        /*0060*/ 	.word	0x050000c3


	//   ....[14]....
        /*0064*/ 	.word	0x050000c3


	//   ....[15]....
        /*0068*/ 	.word	0x050000c3


	//   ....[16]....
        /*006c*/ 	.word	0x050000c3


	//   ....[17]....
        /*0070*/ 	.word	0x050000c3


	//   ....[18]....
        /*0074*/ 	.word	0x050000c3


	//   ....[19]....
        /*0078*/ 	.word	0x050000c3


	//----- nvinfo : EIATTR_COOP_GROUP_INSTR_OFFSETS
	.align		4
.L_3639:
        /*007c*/ 	.byte	0x04, 0x28
        /*007e*/ 	.short	(.L_3641 - .L_3640)


	//   ....[0]....
.L_3640:
        /*0080*/ 	.word	0x000017f0


	//   ....[1]....
        /*0084*/ 	.word	0x00001800


	//   ....[2]....
        /*0088*/ 	.word	0x00001830


	//   ....[3]....
        /*008c*/ 	.word	0x00001840


	//   ....[4]....
        /*0090*/ 	.word	0x00001870


	//   ....[5]....
        /*0094*/ 	.word	0x00001880


	//   ....[6]....
        /*0098*/ 	.word	0x000018b0


	//   ....[7]....
        /*009c*/ 	.word	0x000018c0


	//   ....[8]....
        /*00a0*/ 	.word	0x00001900


	//   ....[9]....
        /*00a4*/ 	.word	0x00001910


	//   ....[10]....
        /*00a8*/ 	.word	0x00007a70


	//   ....[11]....
        /*00ac*/ 	.word	0x00007b00


	//   ....[12]....
        /*00b0*/ 	.word	0x00007b70


	//   ....[13]....
        /*00b4*/ 	.word	0x00007bd0


	//   ....[14]....
        /*00b8*/ 	.word	0x00007c40


	//   ....[15]....
        /*00bc*/ 	.word	0x00007ca0


	//   ....[16]....
        /*00c0*/ 	.word	0x00007d10


	//   ....[17]....
        /*00c4*/ 	.word	0x00007d70


	//   ....[18]....
        /*00c8*/ 	.word	0x00007df0


	//   ....[19]....
        /*00cc*/ 	.word	0x00007e50


	//----- nvinfo : EIATTR_VRC_CTA_INIT_COUNT
	.align		4
.L_3641:
        /*00d0*/ 	.byte	0x02, 0x4a
	.zero		1
	.zero		1


	//----- nvinfo : EIATTR_EXIT_INSTR_OFFSETS
	.align		4
        /*00d4*/ 	.byte	0x04, 0x1c
        /*00d6*/ 	.short	(.L_3643 - .L_3642)


	//   ....[0]....
.L_3642:
        /*00d8*/ 	.word	0x00007a00


	//----- nvinfo : EIATTR_MAX_THREADS
	.align		4
.L_3643:
        /*00dc*/ 	.byte	0x04, 0x05
        /*00de*/ 	.short	(.L_3645 - .L_3644)
.L_3644:
        /*00e0*/ 	.word	0x00000080
        /*00e4*/ 	.word	0x00000001
        /*00e8*/ 	.word	0x00000001


	//----- nvinfo : EIATTR_CRS_STACK_SIZE
	.align		4
.L_3645:
        /*00ec*/ 	.byte	0x04, 0x1e
        /*00ee*/ 	.short	(.L_3647 - .L_3646)
.L_3646:
        /*00f0*/ 	.word	0x00000000


	//----- nvinfo : EIATTR_CBANK_PARAM_SIZE
	.align		4
.L_3647:
        /*00f4*/ 	.byte	0x03, 0x19
        /*00f6*/ 	.short	0x0128


	//----- nvinfo : EIATTR_PARAM_CBANK
	.align		4
        /*00f8*/ 	.byte	0x04, 0x0a
        /*00fa*/ 	.short	(.L_3649 - .L_3648)
	.align		4
.L_3648:
        /*00fc*/ 	.word	index@(.nv.constant0._ZN10layer_norm13ln_bwd_kernelINS_13Kernel_traitsI6__halfS2_fS2_fjLj768ELj1ELj4ELj1ELj16ENS_18Kernel_traits_baseILj768ES2_S2_fS2_fjLj128EEEEELb1ELb1ELb0ELb1EEEvNS_9BwdParamsE)
        /*0100*/ 	.short	0x0380
        /*0102*/ 	.short	0x0128


	//----- nvinfo : EIATTR_SW_WAR
	.align		4
.L_3649:
        /*0104*/ 	.byte	0x04, 0x36
        /*0106*/ 	.short	(.L_3651 - .L_3650)
.L_3650:
        /*0108*/ 	.word	0x00000008
.L_3651:


//--------------------- .nv.info._ZN10layer_norm22ln_bwd_finalize_kernelINS_22Kernel_traits_finalizeILj768E6__halfS2_fS2_fjLb1ELj1024ELj4ENS_18Kernel_traits_baseILj768ES2_S2_fS2_fjLj1024EEEEELb1ELb0EEEvNS_9BwdParamsE --------------------------
	.section	.nv.info._ZN10layer_norm22ln_bwd_finalize_kernelINS_22Kernel_traits_finalizeILj768E6__halfS2_fS2_fjLb1ELj1024ELj4ENS_18Kernel_traits_baseILj768ES2_S2_fS2_fjLj1024EEEEELb1ELb0EEEvNS_9BwdParamsE,"",@"SHT_CUDA_INFO"
	.sectionflags	@""
	.align	4


	//----- nvinfo : EIATTR_CUDA_API_VERSION
	.align		4
        /*0000*/ 	.byte	0x04, 0x37
        /*0002*/ 	.short	(.L_3653 - .L_3652)
.L_3652:
        /*0004*/ 	.word	0x00000082


	//----- nvinfo : EIATTR_KPARAM_INFO
	.align		4
.L_3653:
        /*0008*/ 	.byte	0x04, 0x17
        /*000a*/ 	.short	(.L_3655 - .L_3654)
.L_3654:
        /*000c*/ 	.word	0x00000000
        /*0010*/ 	.short	0x0000
        /*0012*/ 	.short	0x0000
        /*0014*/ 	.byte	0x00, 0xf0, 0xa1, 0x04


	//----- nvinfo : EIATTR_SPARSE_MMA_MASK
	.align		4
.L_3655:
        /*0018*/ 	.byte	0x03, 0x50
        /*001a*/ 	.short	0x0000


	//----- nvinfo : EIATTR_MAXREG_COUNT
	.align		4
        /*001c*/ 	.byte	0x03, 0x1b
        /*001e*/ 	.short	0x0040


	//----- nvinfo : EIATTR_NUM_BARRIERS
	.align		4
        /*0020*/ 	.byte	0x02, 0x4c
        /*0022*/ 	.byte	0x01
	.zero		1


	//----- nvinfo : EIATTR_MERCURY_ISA_VERSION
	.align		4
        /*0024*/ 	.byte	0x03, 0x5f
        /*0026*/ 	.short	0x0101


	//----- nvinfo : EIATTR_COOP_GROUP_MASK_REGIDS
	.align		4
        /*0028*/ 	.byte	0x04, 0x29
        /*002a*/ 	.short	(.L_3657 - .L_3656)


	//   ....[0]....
.L_3656:
        /*002c*/ 	.word	0xffffffff


	//   ....[1]....
        /*0030*/ 	.word	0xffffffff


	//   ....[2]....
        /*0034*/ 	.word	0xffffffff


	//   ....[3]....
        /*0038*/ 	.word	0xffffffff


	//   ....[4]....
        /*003c*/ 	.word	0xffffffff


	//   ....[5]....
        /*0040*/ 	.word	0xffffffff


	//   ....[6]....
        /*0044*/ 	.word	0xffffffff


	//   ....[7]....
        /*0048*/ 	.word	0xffffffff


	//   ....[8]....
        /*004c*/ 	.word	0xffffffff


	//   ....[9]....
        /*0050*/ 	.word	0xffffffff


	//   ....[10]....
        /*0054*/ 	.word	0xffffffff


	//   ....[11]....
        /*0058*/ 	.word	0xffffffff


	//   ....[12]....
        /*005c*/ 	.word	0xffffffff


	//   ....[13]....
        /*0060*/ 	.word	0xffffffff


	//   ....[14]....
        /*0064*/ 	.word	0xffffffff


	//----- nvinfo : EIATTR_COOP_GROUP_INSTR_OFFSETS
	.align		4
.L_3657:
        /*0068*/ 	.byte	0x04, 0x28
        /*006a*/ 	.short	(.L_3659 - .L_3658)


	//   ....[0]....
.L_3658:
        /*006c*/ 	.word	0x00001060


	//   ....[1]....
        /*0070*/ 	.word	0x00001070


	//   ....[2]....
        /*0074*/ 	.word	0x00001080


	//   ....[3]....
        /*0078*/ 	.word	0x000010b0


	//   ....[4]....
        /*007c*/ 	.word	0x000010d0


	//   ....[5]....
        /*0080*/ 	.word	0x000010e0


	//   ....[6]....
        /*0084*/ 	.word	0x00001110


	//   ....[7]....
        /*0088*/ 	.word	0x00001130


	//   ....[8]....
        /*008c*/ 	.word	0x00001140


	//   ....[9]....
        /*0090*/ 	.word	0x00001180


	//   ....[10]....
        /*0094*/ 	.word	0x000011b0


	//   ....[11]....
        /*0098*/ 	.word	0x000011c0


	//   ....[12]....
        /*009c*/ 	.word	0x00001200


	//   ....[13]....
        /*00a0*/ 	.word	0x00001220


	//   ....[14]....
        /*00a4*/ 	.word	0x00001230


	//----- nvinfo : EIATTR_VRC_CTA_INIT_COUNT
	.align		4
.L_3659:
        /*00a8*/ 	.byte	0x02, 0x4a
	.zero		1
	.zero		1


	//----- nvinfo : EIATTR_EXIT_INSTR_OFFSETS
	.align		4
        /*00ac*/ 	.byte	0x04, 0x1c
        /*00ae*/ 	.short	(.L_3661 - .L_3660)


	//   ....[0]....
.L_3660:
        /*00b0*/ 	.word	0x00000060


	//   ....[1]....
        /*00b4*/ 	.word	0x000012b0


	//   ....[2]....
        /*00b8*/ 	.word	0x000012e0


	//   ....[3]....
        /*00bc*/ 	.word	0x000013f0


	//----- nvinfo : EIATTR_MAX_THREADS
	.align		4
.L_3661:
        /*00c0*/ 	.byte	0x04, 0x05
        /*00c2*/ 	.short	(.L_3663 - .L_3662)
.L_3662:
        /*00c4*/ 	.word	0x00000400
        /*00c8*/ 	.word	0x00000001
        /*00cc*/ 	.word	0x00000001


	//----- nvinfo : EIATTR_CRS_STACK_SIZE
	.align		4
.L_3663:
        /*00d0*/ 	.byte	0x04, 0x1e
        /*00d2*/ 	.short	(.L_3665 - .L_3664)
.L_3664:
        /*00d4*/ 	.word	0x00000000


	//----- nvinfo : EIATTR_CBANK_PARAM_SIZE
	.align		4
.L_3665:
        /*00d8*/ 	.byte	0x03, 0x19
        /*00da*/ 	.short	0x0128


	//----- nvinfo : EIATTR_PARAM_CBANK
	.align		4
        /*00dc*/ 	.byte	0x04, 0x0a
        /*00de*/ 	.short	(.L_3667 - .L_3666)
	.align		4
.L_3666:
        /*00e0*/ 	.word	index@(.nv.constant0._ZN10layer_norm22ln_bwd_finalize_kernelINS_22Kernel_traits_finalizeILj768E6__halfS2_fS2_fjLb1ELj1024ELj4ENS_18Kernel_traits_baseILj768ES2_S2_fS2_fjLj1024EEEEELb1ELb0EEEvNS_9BwdParamsE)
        /*00e4*/ 	.short	0x0380
        /*00e6*/ 	.short	0x0128


	//----- nvinfo : EIATTR_SW_WAR
	.align		4
.L_3667:
        /*00e8*/ 	.byte	0x04, 0x36
        /*00ea*/ 	.short	(.L_3669 - .L_3668)
.L_3668:
        /*00ec*/ 	.word	0x00000008
.L_3669:


//--------------------- .nv.info._ZN10layer_norm13ln_bwd_kernelINS_13Kernel_traitsI6__halfS2_fS2_fjLj768ELj1ELj4ELj1ELj16ENS_18Kernel_traits_baseILj768ES2_S2_fS2_fjLj128EEEEELb1ELb1ELb1ELb0EEEvNS_9BwdParamsE --------------------------
	.section	.nv.info._ZN10layer_norm13ln_bwd_kernelINS_13Kernel_traitsI6__halfS2_fS2_fjLj768ELj1ELj4ELj1ELj16ENS_18Kernel_traits_baseILj768ES2_S2_fS2_fjLj128EEEEELb1ELb1ELb1ELb0EEEvNS_9BwdParamsE,"",@"SHT_CUDA_INFO"
	.sectionflags	@""
	.align	4


	//----- nvinfo : EIATTR_CUDA_API_VERSION
	.align		4
        /*0000*/ 	.byte	0x04, 0x37
        /*0002*/ 	.short	(.L_3671 - .L_3670)
.L_3670:
        /*0004*/ 	.word	0x00000082


	//----- nvinfo : EIATTR_KPARAM_INFO
	.align		4
.L_3671:
        /*0008*/ 	.byte	0x04, 0x17
        /*000a*/ 	.short	(.L_3673 - .L_3672)
.L_3672:
        /*000c*/ 	.word	0x00000000
        /*0010*/ 	.short	0x0000
        /*0012*/ 	.short	0x0000
        /*0014*/ 	.byte	0x00, 0xf0, 0xa1, 0x04


	//----- nvinfo : EIATTR_SPARSE_MMA_MASK
	.align		4
.L_3673:
        /*0018*/ 	.byte	0x03, 0x50
        /*001a*/ 	.short	0x0000


	//----- nvinfo : EIATTR_MAXREG_COUNT
	.align		4
        /*001c*/ 	.byte	0x03, 0x1b
        /*001e*/ 	.short	0x00ff


	//----- nvinfo : EIATTR_NUM_BARRIERS
	.align		4
        /*0020*/ 	.byte	0x02, 0x4c
        /*0022*/ 	.byte	0x01
	.zero		1


	//----- nvinfo : EIATTR_MERCURY_ISA_VERSION
	.align		4
        /*0024*/ 	.byte	0x03, 0x5f
        /*0026*/ 	.short	0x0101


	//----- nvinfo : EIATTR_COOP_GROUP_MASK_REGIDS
	.align		4
        /*0028*/ 	.byte	0x04, 0x29
        /*002a*/ 	.short	(.L_3675 - .L_3674)


	//   ....[0]....
.L_3674:
        /*002c*/ 	.word	0xffffffff


	//   ....[1]....
        /*0030*/ 	.word	0xffffffff


	//   ....[2]....
        /*0034*/ 	.word	0xffffffff


	//   ....[3]....
        /*0038*/ 	.word	0xffffffff


	//   ....[4]....
        /*003c*/ 	.word	0xffffffff


	//   ....[5]....
        /*0040*/ 	.word	0xffffffff


	//   ....[6]....
        /*0044*/ 	.word	0xffffffff


	//   ....[7]....
        /*0048*/ 	.word	0xffffffff


	//   ....[8]....
        /*004c*/ 	.word	0xffffffff


	//   ....[9]....
        /*0050*/ 	.word	0xffffffff


	//   ....[10]....
        /*0054*/ 	.word	0x050000ac


	//   ....[11]....
        /*0058*/ 	.word	0x050000ac


	//   ....[12]....
        /*005c*/ 	.word	0x050000ac


	//   ....[13]....
        /*0060*/ 	.word	0x050000ac


	//   ....[14]....
        /*0064*/ 	.word	0x050000ac


	//   ....[15]....
        /*0068*/ 	.word	0x050000ac


	//   ....[16]....
        /*006c*/ 	.word	0x050000ac


	//   ....[17]....
        /*0070*/ 	.word	0x050000ac


	//   ....[18]....
        /*0074*/ 	.word	0x050000ac


	//   ....[19]....
        /*0078*/ 	.word	0x050000ac


	//----- nvinfo : EIATTR_COOP_GROUP_INSTR_OFFSETS
	.align		4
.L_3675:
        /*007c*/ 	.byte	0x04, 0x28
        /*007e*/ 	.short	(.L_3677 - .L_3676)


	//   ....[0]....
.L_3676:
        /*0080*/ 	.word	0x00001f90


	//   ....[1]....
        /*0084*/ 	.word	0x00001fa0


	//   ....[2]....
        /*0088*/ 	.word	0x00001fd0


	//   ....[3]....
        /*008c*/ 	.word	0x00001fe0


	//   ....[4]....
        /*0090*/ 	.word	0x00002010


	//   ....[5]....
        /*0094*/ 	.word	0x00002020


	//   ....[6]....
        /*0098*/ 	.word	0x00002050


	//   ....[7]....
        /*009c*/ 	.word	0x00002060


	//   ....[8]....
        /*00a0*/ 	.word	0x00002090


	//   ....[9]....
        /*00a4*/ 	.word	0x000020a0


	//   ....[10]....
        /*00a8*/ 	.word	0x0000c560


	//   ....[11]....
        /*00ac*/ 	.word	0x0000c5f0


	//   ....[12]....
        /*00b0*/ 	.word	0x0000c660


	//   ....[13]....
        /*00b4*/ 	.word	0x0000c6c0


	//   ....[14]....
        /*00b8*/ 	.word	0x0000c730


	//   ....[15]....
        /*00bc*/ 	.word	0x0000c790


	//   ....[16]....
        /*00c0*/ 	.word	0x0000c800


	//   ....[17]....
        /*00c4*/ 	.word	0x0000c860


	//   ....[18]....
        /*00c8*/ 	.word	0x0000c8d0


	//   ....[19]....
        /*00cc*/ 	.word	0x0000c930


	//----- nvinfo : EIATTR_VRC_CTA_INIT_COUNT
	.align		4
.L_3677:
        /*00d0*/ 	.byte	0x02, 0x4a
	.zero		1
	.zero		1


	//----- nvinfo : EIATTR_EXIT_INSTR_OFFSETS
	.align		4
        /*00d4*/ 	.byte	0x04, 0x1c
        /*00d6*/ 	.short	(.L_3679 - .L_3678)


	//   ....[0]....
.L_3678:
        /*00d8*/ 	.word	0x0000c470


	//   ....[1]....
        /*00dc*/ 	.word	0x0000c4f0


	//----- nvinfo : EIATTR_MAX_THREADS
	.align		4
.L_3679:
        /*00e0*/ 	.byte	0x04, 0x05
        /*00e2*/ 	.short	(.L_3681 - .L_3680)
.L_3680:
        /*00e4*/ 	.word	0x00000080
        /*00e8*/ 	.word	0x00000001
        /*00ec*/ 	.word	0x00000001


	//----- nvinfo : EIATTR_CRS_STACK_SIZE
	.align		4
.L_3681:
        /*00f0*/ 	.byte	0x04, 0x1e
        /*00f2*/ 	.short	(.L_3683 - .L_3682)
.L_3682:
        /*00f4*/ 	.word	0x00000000


	//----- nvinfo : EIATTR_CBANK_PARAM_SIZE
	.align		4
.L_3683:
        /*00f8*/ 	.byte	0x03, 0x19
        /*00fa*/ 	.short	0x0128


	//----- nvinfo : EIATTR_PARAM_CBANK
	.align		4
        /*00fc*/ 	.byte	0x04, 0x0a
        /*00fe*/ 	.short	(.L_3685 - .L_3684)
	.align		4
.L_3684:
        /*0100*/ 	.word	index@(.nv.constant0._ZN10layer_norm13ln_bwd_kernelINS_13Kernel_traitsI6__halfS2_fS2_fjLj768ELj1ELj4ELj1ELj16ENS_18Kernel_traits_baseILj768ES2_S2_fS2_fjLj128EEEEELb1ELb1ELb1ELb0EEEvNS_9BwdParamsE)
        /*0104*/ 	.short	0x0380
        /*0106*/ 	.short	0x0128


	//----- nvinfo : EIATTR_SW_WAR
	.align		4
.L_3685:
        /*0108*/ 	.byte	0x04, 0x36
        /*010a*/ 	.short	(.L_3687 - .L_3686)
.L_3686:
        /*010c*/ 	.word	0x00000008
.L_3687:


//--------------------- .nv.info._ZN10layer_norm22ln_bwd_finalize_kernelINS_22Kernel_traits_finalizeILj768E6__halfS2_fS2_fjLb1ELj1024ELj4ENS_18Kernel_traits_baseILj768ES2_S2_fS2_fjLj1024EEEEELb1ELb1EEEvNS_9BwdParamsE --------------------------
	.section	.nv.info._ZN10layer_norm22ln_bwd_finalize_kernelINS_22Kernel_traits_finalizeILj768E6__halfS2_fS2_fjLb1ELj1024ELj4ENS_18Kernel_traits_baseILj768ES2_S2_fS2_fjLj1024EEEEELb1ELb1EEEvNS_9BwdParamsE,"",@"SHT_CUDA_INFO"
	.sectionflags	@""
	.align	4


	//----- nvinfo : EIATTR_CUDA_API_VERSION
	.align		4
        /*0000*/ 	.byte	0x04, 0x37
        /*0002*/ 	.short	(.L_3689 - .L_3688)
.L_3688:
        /*0004*/ 	.word	0x00000082


	//----- nvinfo : EIATTR_KPARAM_INFO
	.align		4
.L_3689:
        /*0008*/ 	.byte	0x04, 0x17
        /*000a*/ 	.short	(.L_3691 - .L_3690)
.L_3690:
        /*000c*/ 	.word	0x00000000
        /*0010*/ 	.short	0x0000
        /*0012*/ 	.short	0x0000
        /*0014*/ 	.byte	0x00, 0xf0, 0xa1, 0x04


	//----- nvinfo : EIATTR_SPARSE_MMA_MASK
	.align		4
.L_3691:
        /*0018*/ 	.byte	0x03, 0x50
        /*001a*/ 	.short	0x0000


	//----- nvinfo : EIATTR_MAXREG_COUNT
	.align		4
        /*001c*/ 	.byte	0x03, 0x1b
        /*001e*/ 	.short	0x0040


	//----- nvinfo : EIATTR_NUM_BARRIERS
	.align		4
        /*0020*/ 	.byte	0x02, 0x4c
        /*0022*/ 	.byte	0x01
	.zero		1


	//----- nvinfo : EIATTR_MERCURY_ISA_VERSION
	.align		4
        /*0024*/ 	.byte	0x03, 0x5f
        /*0026*/ 	.short	0x0101


	//----- nvinfo : EIATTR_COOP_GROUP_MASK_REGIDS
	.align		4
        /*0028*/ 	.byte	0x04, 0x29
        /*002a*/ 	.short	(.L_3693 - .L_3692)


	//   ....[0]....
.L_3692:
        /*002c*/ 	.word	0xffffffff


	//   ....[1]....
        /*0030*/ 	.word	0xffffffff


	//   ....[2]....
        /*0034*/ 	.word	0xffffffff


	//   ....[3]....
        /*0038*/ 	.word	0xffffffff


	//   ....[4]....
        /*003c*/ 	.word	0xffffffff


	//   ....[5]....
        /*0040*/ 	.word	0xffffffff


	//   ....[6]....
        /*0044*/ 	.word	0xffffffff


	//   ....[7]....
        /*0048*/ 	.word	0xffffffff


	//   ....[8]....
        /*004c*/ 	.word	0xffffffff


	//   ....[9]....
        /*0050*/ 	.word	0xffffffff


	//   ....[10]....
        /*0054*/ 	.word	0xffffffff


	//   ....[11]....
        /*0058*/ 	.word	0xffffffff


	//   ....[12]....
        /*005c*/ 	.word	0xffffffff


	//   ....[13]....
        /*0060*/ 	.word	0xffffffff


	//   ....[14]....
        /*0064*/ 	.word	0xffffffff


	//----- nvinfo : EIATTR_COOP_GROUP_INSTR_OFFSETS
	.align		4
.L_3693:
        /*0068*/ 	.byte	0x04, 0x28
        /*006a*/ 	.short	(.L_3695 - .L_3694)


	//   ....[0]....
.L_3694:
        /*006c*/ 	.word	0x00001070


	//   ....[1]....
        /*0070*/ 	.word	0x00001080


	//   ....[2]....
        /*0074*/ 	.word	0x00001090


	//   ....[3]....
        /*0078*/ 	.word	0x000010c0


	//   ....[4]....
        /*007c*/ 	.word	0x000010e0


	//   ....[5]....
        /*0080*/ 	.word	0x000010f0


	//   ....[6]....
        /*0084*/ 	.word	0x00001120


	//   ....[7]....
        /*0088*/ 	.word	0x00001140


	//   ....[8]....
        /*008c*/ 	.word	0x00001150


	//   ....[9]....
        /*0090*/ 	.word	0x00001180


	//   ....[10]....
        /*0094*/ 	.word	0x000011a0


	//   ....[11]....
        /*0098*/ 	.word	0x000011b0


	//   ....[12]....
        /*009c*/ 	.word	0x000011f0


	//   ....[13]....
        /*00a0*/ 	.word	0x00001210


	//   ....[14]....
        /*00a4*/ 	.word	0x00001220


	//----- nvinfo : EIATTR_VRC_CTA_INIT_COUNT
	.align		4
.L_3695:
        /*00a8*/ 	.byte	0x02, 0x4a
	.zero		1
	.zero		1


	//----- nvinfo : EIATTR_EXIT_INSTR_OFFSETS
	.align		4
        /*00ac*/ 	.byte	0x04, 0x1c
        /*00ae*/ 	.short	(.L_3697 - .L_3696)


	//   ....[0]....
.L_3696:
        /*00b0*/ 	.word	0x00000060


	//   ....[1]....
        /*00b4*/ 	.word	0x000012a0


	//   ....[2]....
        /*00b8*/ 	.word	0x000013c0


	//----- nvinfo : EIATTR_MAX_THREADS
	.align		4
.L_3697:
        /*00bc*/ 	.byte	0x04, 0x05
        /*00be*/ 	.short	(.L_3699 - .L_3698)
.L_3698:
        /*00c0*/ 	.word	0x00000400
        /*00c4*/ 	.word	0x00000001
        /*00c8*/ 	.word	0x00000001


	//----- nvinfo : EIATTR_CRS_STACK_SIZE
	.align		4
.L_3699:
        /*00cc*/ 	.byte	0x04, 0x1e
        /*00ce*/ 	.short	(.L_3701 - .L_3700)
.L_3700:
        /*00d0*/ 	.word	0x00000000


	//----- nvinfo : EIATTR_CBANK_PARAM_SIZE
	.align		4
.L_3701:
        /*00d4*/ 	.byte	0x03, 0x19
        /*00d6*/ 	.short	0x0128


	//----- nvinfo : EIATTR_PARAM_CBANK
	.align		4
        /*00d8*/ 	.byte	0x04, 0x0a
        /*00da*/ 	.short	(.L_3703 - .L_3702)
	.align		4
.L_3702:
        /*00dc*/ 	.word	index@(.nv.constant0._ZN10layer_norm22ln_bwd_finalize_kernelINS_22Kernel_traits_finalizeILj768E6__halfS2_fS2_fjLb1ELj1024ELj4ENS_18Kernel_traits_baseILj768ES2_S2_fS2_fjLj1024EEEEELb1ELb1EEEvNS_9BwdParamsE)
        /*00e0*/ 	.short	0x0380
        /*00e2*/ 	.short	0x0128


	//----- nvinfo : EIATTR_SW_WAR
	.align		4
.L_3703:
        /*00e4*/ 	.byte	0x04, 0x36
        /*00e6*/ 	.short	(.L_3705 - .L_3704)
.L_3704:
        /*00e8*/ 	.word	0x00000008
.L_3705:


//--------------------- .nv.info._ZN10layer_norm13ln_bwd_kernelINS_13Kernel_traitsI6__halfS2_fS2_fjLj768ELj1ELj4ELj1ELj16ENS_18Kernel_traits_baseILj768ES2_S2_fS2_fjLj128EEEEELb1ELb1ELb1ELb1EEEvNS_9BwdParamsE --------------------------
	.section	.nv.info._ZN10layer_norm13ln_bwd_kernelINS_13Kernel_traitsI6__halfS2_fS2_fjLj768ELj1ELj4ELj1ELj16ENS_18Kernel_traits_baseILj768ES2_S2_fS2_fjLj128EEEEELb1ELb1ELb1ELb1EEEvNS_9BwdParamsE,"",@"SHT_CUDA_INFO"
	.sectionflags	@""
	.align	4


	//----- nvinfo : EIATTR_CUDA_API_VERSION
	.align		4
        /*0000*/ 	.byte	0x04, 0x37
        /*0002*/ 	.short	(.L_3707 - .L_3706)
.L_3706:
        /*0004*/ 	.word	0x00000082


	//----- nvinfo : EIATTR_KPARAM_INFO
	.align		4
.L_3707:
        /*0008*/ 	.byte	0x04, 0x17
        /*000a*/ 	.short	(.L_3709 - .L_3708)
.L_3708:
        /*000c*/ 	.word	0x00000000
        /*0010*/ 	.short	0x0000
        /*0012*/ 	.short	0x0000
        /*0014*/ 	.byte	0x00, 0xf0, 0xa1, 0x04


	//----- nvinfo : EIATTR_SPARSE_MMA_MASK
	.align		4
.L_3709:
        /*0018*/ 	.byte	0x03, 0x50
        /*001a*/ 	.short	0x0000


	//----- nvinfo : EIATTR_MAXREG_COUNT
	.align		4
        /*001c*/ 	.byte	0x03, 0x1b
        /*001e*/ 	.short	0x00ff


	//----- nvinfo : EIATTR_NUM_BARRIERS
	.align		4
        /*0020*/ 	.byte	0x02, 0x4c
        /*0022*/ 	.byte	0x01
	.zero		1


	//----- nvinfo : EIATTR_MERCURY_ISA_VERSION
	.align		4
        /*0024*/ 	.byte	0x03, 0x5f
        /*0026*/ 	.short	0x0101


	//----- nvinfo : EIATTR_COOP_GROUP_MASK_REGIDS
	.align		4
        /*0028*/ 	.byte	0x04, 0x29
        /*002a*/ 	.short	(.L_3711 - .L_3710)


	//   ....[0]....
.L_3710:
        /*002c*/ 	.word	0xffffffff


	//   ....[1]....
        /*0030*/ 	.word	0xffffffff


	//   ....[2]....
        /*0034*/ 	.word	0xffffffff


	//   ....[3]....
        /*0038*/ 	.word	0xffffffff


	//   ....[4]....
        /*003c*/ 	.word	0xffffffff


	//   ....[5]....
        /*0040*/ 	.word	0xffffffff


	//   ....[6]....
        /*0044*/ 	.word	0xffffffff


	//   ....[7]....
        /*0048*/ 	.word	0xffffffff


	//   ....[8]....
        /*004c*/ 	.word	0xffffffff


	//   ....[9]....
        /*0050*/ 	.word	0xffffffff


	//   ....[10]....
        /*0054*/ 	.word	0x050000cb


	//   ....[11]....
        /*0058*/ 	.word	0x050000cb


	//   ....[12]....
        /*005c*/ 	.word	0x050000cb


	//   ....[13]....
        /*0060*/ 	.word	0x050000cb


	//   ....[14]....
        /*0064*/ 	.word	0x050000cb


	//   ....[15]....
        /*0068*/ 	.word	0x050000cb


	//   ....[16]....
        /*006c*/ 	.word	0x050000cb


	//   ....[17]....
        /*0070*/ 	.word	0x050000cb


	//   ....[18]....
        /*0074*/ 	.word	0x050000cb


	//   ....[19]....
        /*0078*/ 	.word	0x050000cb


	//----- nvinfo : EIATTR_COOP_GROUP_INSTR_OFFSETS
	.align		4
.L_3711:
        /*007c*/ 	.byte	0x04, 0x28
        /*007e*/ 	.short	(.L_3713 - .L_3712)


	//   ....[0]....
.L_3712:
        /*0080*/ 	.word	0x00001a30


	//   ....[1]....
        /*0084*/ 	.word	0x00001a40


	//   ....[2]....
        /*0088*/ 	.word	0x00001a70


	//   ....[3]....
        /*008c*/ 	.word	0x00001a80


	//   ....[4]....
        /*0090*/ 	.word	0x00001ab0


	//   ....[5]....
        /*0094*/ 	.word	0x00001ac0


	//   ....[6]....
        /*0098*/ 	.word	0x00001af0


	//   ....[7]....
        /*009c*/ 	.word	0x00001b00


	//   ....[8]....
        /*00a0*/ 	.word	0x00001b30


	//   ....[9]....
        /*00a4*/ 	.word	0x00001b40


	//   ....[10]....
        /*00a8*/ 	.word	0x0000a270


	//   ....[11]....
        /*00ac*/ 	.word	0x0000a300


	//   ....[12]....
        /*00b0*/ 	.word	0x0000a370


	//   ....[13]....
        /*00b4*/ 	.word	0x0000a3d0


	//   ....[14]....
        /*00b8*/ 	.word	0x0000a440


	//   ....[15]....
        /*00bc*/ 	.word	0x0000a4a0


	//   ....[16]....
        /*00c0*/ 	.word	0x0000a510


	//   ....[17]....
        /*00c4*/ 	.word	0x0000a570


	//   ....[18]....
        /*00c8*/ 	.word	0x0000a5e0


	//   ....[19]....
        /*00cc*/ 	.word	0x0000a640


	//----- nvinfo : EIATTR_VRC_CTA_INIT_COUNT
	.align		4
.L_3713:
        /*00d0*/ 	.byte	0x02, 0x4a
	.zero		1
	.zero		1


	//----- nvinfo : EIATTR_EXIT_INSTR_OFFSETS
	.align		4
        /*00d4*/ 	.byte	0x04, 0x1c
        /*00d6*/ 	.short	(.L_3715 - .L_3714)


	//   ....[0]....
.L_3714:
        /*00d8*/ 	.word	0x0000a200


	//----- nvinfo : EIATTR_MAX_THREADS
	.align		4
.L_3715:
        /*00dc*/ 	.byte	0x04, 0x05
        /*00de*/ 	.short	(.L_3717 - .L_3716)
.L_3716:
        /*00e0*/ 	.word	0x00000080
        /*00e4*/ 	.word	0x00000001
        /*00e8*/ 	.word	0x00000001


	//----- nvinfo : EIATTR_CRS_STACK_SIZE
	.align		4
.L_3717:
        /*00ec*/ 	.byte	0x04, 0x1e
        /*00ee*/ 	.short	(.L_3719 - .L_3718)
.L_3718:
        /*00f0*/ 	.word	0x00000000


	//----- nvinfo : EIATTR_CBANK_PARAM_SIZE
	.align		4
.L_3719:
        /*00f4*/ 	.byte	0x03, 0x19
        /*00f6*/ 	.short	0x0128


	//----- nvinfo : EIATTR_PARAM_CBANK
	.align		4
        /*00f8*/ 	.byte	0x04, 0x0a
        /*00fa*/ 	.short	(.L_3721 - .L_3720)
	.align		4
.L_3720:
        /*00fc*/ 	.word	index@(.nv.constant0._ZN10layer_norm13ln_bwd_kernelINS_13Kernel_traitsI6__halfS2_fS2_fjLj768ELj1ELj4ELj1ELj16ENS_18Kernel_traits_baseILj768ES2_S2_fS2_fjLj128EEEEELb1ELb1ELb1ELb1EEEvNS_9BwdParamsE)
        /*0100*/ 	.short	0x0380
        /*0102*/ 	.short	0x0128


	//----- nvinfo : EIATTR_SW_WAR
	.align		4
.L_3721:
        /*0104*/ 	.byte	0x04, 0x36
        /*0106*/ 	.short	(.L_3723 - .L_3722)
.L_3722:
        /*0108*/ 	.word	0x00000008
.L_3723:


//--------------------- .nv.info._ZN10layer_norm13ln_bwd_kernelINS_13Kernel_traitsIf6__halffS2_fjLj768ELj1ELj4ELj1ELj16ENS_18Kernel_traits_baseILj768EfS2_fS2_fjLj128EEEEELb0ELb0ELb0ELb0EEEvNS_9BwdParamsE --------------------------
	.section	.nv.info._ZN10layer_norm13ln_bwd_kernelINS_13Kernel_traitsIf6__halffS2_fjLj768ELj1ELj4ELj1ELj16ENS_18Kernel_traits_baseILj768EfS2_fS2_fjLj128EEEEELb0ELb0ELb0ELb0EEEvNS_9BwdParamsE,"",@"SHT_CUDA_INFO"
	.sectionflags	@""
	.align	4


	//----- nvinfo : EIATTR_CUDA_API_VERSION
	.align		4
        /*0000*/ 	.byte	0x04, 0x37
        /*0002*/ 	.short	(.L_3725 - .L_3724)
.L_3724:
        /*0004*/ 	.word	0x00000082


	//----- nvinfo : EIATTR_KPARAM_INFO
	.align		4
.L_3725:
        /*0008*/ 	.byte	0x04, 0x17
        /*000a*/ 	.short	(.L_3727 - .L_3726)
.L_3726:
        /*000c*/ 	.word	0x00000000
        /*0010*/ 	.short	0x0000
        /*0012*/ 	.short	0x0000
        /*0014*/ 	.byte	0x00, 0xf0, 0xa1, 0x04


	//----- nvinfo : EIATTR_SPARSE_MMA_MASK
	.align		4
.L_3727:
        /*0018*/ 	.byte	0x03, 0x50
        /*001a*/ 	.short	0x0000


	//----- nvinfo : EIATTR_MAXREG_COUNT
	.align		4
        /*001c*/ 	.byte	0x03, 0x1b
        /*001e*/ 	.short	0x00ff


	//----- nvinfo : EIATTR_NUM_BARRIERS
	.align		4
        /*0020*/ 	.byte	0x02, 0x4c
        /*0022*/ 	.byte	0x01
	.zero		1


	//----- nvinfo : EIATTR_MERCURY_ISA_VERSION
	.align		4
        /*0024*/ 	.byte	0x03, 0x5f
        /*0026*/ 	.short	0x0101


	//----- nvinfo : EIATTR_COOP_GROUP_MASK_REGIDS
	.align		4
        /*0028*/ 	.byte	0x04, 0x29
        /*002a*/ 	.short	(.L_3729 - .L_3728)


	//   ....[0]....
.L_3728:
        /*002c*/ 	.word	0xffffffff


	//   ....[1]....
        /*0030*/ 	.word	0xffffffff


	//   ....[2]....
        /*0034*/ 	.word	0xffffffff


	//   ....[3]....
        /*0038*/ 	.word	0xffffffff


	//   ....[4]....
        /*003c*/ 	.word	0xffffffff


	//   ....[5]....
        /*0040*/ 	.word	0xffffffff


	//   ....[6]....
        /*0044*/ 	.word	0xffffffff


	//   ....[7]....
        /*0048*/ 	.word	0xffffffff


	//   ....[8]....
        /*004c*/ 	.word	0xffffffff


	//   ....[9]....
        /*0050*/ 	.word	0xffffffff


	//   ....[10]....
        /*0054*/ 	.word	0x05000074


	//   ....[11]....
        /*0058*/ 	.word	0x05000074


	//   ....[12]....
        /*005c*/ 	.word	0x05000074


	//   ....[13]....
        /*0060*/ 	.word	0x05000074


	//   ....[14]....
        /*0064*/ 	.word	0x05000074


	//   ....[15]....
        /*0068*/ 	.word	0x05000074


	//   ....[16]....
        /*006c*/ 	.word	0x05000074


	//   ....[17]....
        /*0070*/ 	.word	0x05000074


	//   ....[18]....
        /*0074*/ 	.word	0x05000074


	//   ....[19]....
        /*0078*/ 	.word	0x05000074


	//----- nvinfo : EIATTR_COOP_GROUP_INSTR_OFFSETS
	.align		4
.L_3729:
        /*007c*/ 	.byte	0x04, 0x28
        /*007e*/ 	.short	(.L_3731 - .L_3730)


	//   ....[0]....
.L_3730:
        /*0080*/ 	.word	0x000016b0


	//   ....[1]....
        /*0084*/ 	.word	0x000016c0


	//   ....[2]....
        /*0088*/ 	.word	0x000016f0


	//   ....[3]....
        /*008c*/ 	.word	0x00001700


	//   ....[4]....
        /*0090*/ 	.word	0x00001730


	//   ....[5]....
        /*0094*/ 	.word	0x00001740


	//   ....[6]....
        /*0098*/ 	.word	0x00001770


	//   ....[7]....
        /*009c*/ 	.word	0x00001780


	//   ....[8]....
        /*00a0*/ 	.word	0x000017b0


	//   ....[9]....
        /*00a4*/ 	.word	0x000017c0


	//   ....[10]....
        /*00a8*/ 	.word	0x00004630


	//   ....[11]....
        /*00ac*/ 	.word	0x000046c0


	//   ....[12]....
        /*00b0*/ 	.word	0x00004730


	//   ....[13]....
        /*00b4*/ 	.word	0x00004790


	//   ....[14]....
        /*00b8*/ 	.word	0x00004800


	//   ....[15]....
        /*00bc*/ 	.word	0x00004860


	//   ....[16]....
        /*00c0*/ 	.word	0x000048d0


	//   ....[17]....
        /*00c4*/ 	.word	0x00004930


	//   ....[18]....
        /*00c8*/ 	.word	0x000049a0


	//   ....[19]....
        /*00cc*/ 	.word	0x00004a00


	//----- nvinfo : EIATTR_VRC_CTA_INIT_COUNT
	.align		4
.L_3731:
        /*00d0*/ 	.byte	0x02, 0x4a
	.zero		1
	.zero		1


	//----- nvinfo : EIATTR_EXIT_INSTR_OFFSETS
	.align		4
        /*00d4*/ 	.byte	0x04, 0x1c
        /*00d6*/ 	.short	(.L_3733 - .L_3732)


	//   ....[0]....
.L_3732:
        /*00d8*/ 	.word	0x00004590


	//   ....[1]....
        /*00dc*/ 	.word	0x000045c0


	//----- nvinfo : EIATTR_MAX_THREADS
	.align		4
.L_3733:
        /*00e0*/ 	.byte	0x04, 0x05
        /*00e2*/ 	.short	(.L_3735 - .L_3734)
.L_3734:
        /*00e4*/ 	.word	0x00000080
        /*00e8*/ 	.word	0x00000001
        /*00ec*/ 	.word	0x00000001


	//----- nvinfo : EIATTR_CRS_STACK_SIZE
	.align		4
.L_3735:
        /*00f0*/ 	.byte	0x04, 0x1e
        /*00f2*/ 	.short	(.L_3737 - .L_3736)
.L_3736:
        /*00f4*/ 	.word	0x00000000


	//----- nvinfo : EIATTR_CBANK_PARAM_SIZE
	.align		4
.L_3737:
        /*00f8*/ 	.byte	0x03, 0x19
        /*00fa*/ 	.short	0x0128


	//----- nvinfo : EIATTR_PARAM_CBANK
	.align		4
        /*00fc*/ 	.byte	0x04, 0x0a
        /*00fe*/ 	.short	(.L_3739 - .L_3738)
	.align		4
.L_3738:
        /*0100*/ 	.word	index@(.nv.constant0._ZN10layer_norm13ln_bwd_kernelINS_13Kernel_traitsIf6__halffS2_fjLj768ELj1ELj4ELj1ELj16ENS_18Kernel_traits_baseILj768EfS2_fS2_fjLj128EEEEELb0ELb0ELb0ELb0EEEvNS_9BwdParamsE)
        /*0104*/ 	.short	0x0380
        /*0106*/ 	.short	0x0128


	//----- nvinfo : EIATTR_SW_WAR
	.align		4
.L_3739:
        /*0108*/ 	.byte	0x04, 0x36
        /*010a*/ 	.short	(.L_3741 - .L_3740)
.L_3740:
        /*010c*/ 	.word	0x00000008
.L_3741:


//--------------------- .nv.info._ZN10layer_norm13ln_bwd_kernelINS_13Kernel_traitsIf6__halffS2_fjLj768ELj1ELj4ELj1ELj16ENS_18Kernel_traits_baseILj768EfS2_fS2_fjLj128EEEEELb0ELb0ELb0ELb1EEEvNS_9BwdParamsE --------------------------
	.section	.nv.info._ZN10layer_norm13ln_bwd_kernelINS_13Kernel_traitsIf6__halffS2_fjLj768ELj1ELj4ELj1ELj16ENS_18Kernel_traits_baseILj768EfS2_fS2_fjLj128EEEEELb0ELb0ELb0ELb1EEEvNS_9BwdParamsE,"",@"SHT_CUDA_INFO"
	.sectionflags	@""
	.align	4


	//----- nvinfo : EIATTR_CUDA_API_VERSION
	.align		4
        /*0000*/ 	.byte	0x04, 0x37
        /*0002*/ 	.short	(.L_3743 - .L_3742)
.L_3742:
        /*0004*/ 	.word	0x00000082


	//----- nvinfo : EIATTR_KPARAM_INFO
	.align		4
.L_3743:
        /*0008*/ 	.byte	0x04, 0x17
        /*000a*/ 	.short	(.L_3745 - .L_3744)
.L_3744:
        /*000c*/ 	.word	0x00000000
        /*0010*/ 	.short	0x0000
        /*0012*/ 	.short	0x0000
        /*0014*/ 	.byte	0x00, 0xf0, 0xa1, 0x04


	//----- nvinfo : EIATTR_SPARSE_MMA_MASK
	.align		4
.L_3745:
        /*0018*/ 	.byte	0x03, 0x50
        /*001a*/ 	.short	0x0000


	//----- nvinfo : EIATTR_MAXREG_COUNT
	.align		4
        /*001c*/ 	.byte	0x03, 0x1b
        /*001e*/ 	.short	0x00ff


	//----- nvinfo : EIATTR_NUM_BARRIERS
	.align		4
        /*0020*/ 	.byte	0x02, 0x4c
        /*0022*/ 	.byte	0x01
	.zero		1


	//----- nvinfo : EIATTR_MERCURY_ISA_VERSION
	.align		4
        /*0024*/ 	.byte	0x03, 0x5f
        /*0026*/ 	.short	0x0101


	//----- nvinfo : EIATTR_COOP_GROUP_MASK_REGIDS
	.align		4
        /*0028*/ 	.byte	0x04, 0x29
        /*002a*/ 	.short	(.L_3747 - .L_3746)


	//   ....[0]....
.L_3746:
        /*002c*/ 	.word	0xffffffff


	//   ....[1]....
        /*0030*/ 	.word	0xffffffff


	//   ....[2]....
        /*0034*/ 	.word	0xffffffff


	//   ....[3]....
        /*0038*/ 	.word	0xffffffff


	//   ....[4]....
        /*003c*/ 	.word	0xffffffff


	//   ....[5]....
        /*0040*/ 	.word	0xffffffff


	//   ....[6]....
        /*0044*/ 	.word	0xffffffff


	//   ....[7]....
        /*0048*/ 	.word	0xffffffff


	//   ....[8]....
        /*004c*/ 	.word	0xffffffff


	//   ....[9]....
        /*0050*/ 	.word	0xffffffff


	//   ....[10]....
        /*0054*/ 	.word	0x0500006d


	//   ....[11]....
        /*0058*/ 	.word	0x0500006d


	//   ....[12]....
        /*005c*/ 	.word	0x0500006d


	//   ....[13]....
        /*0060*/ 	.word	0x0500006d


	//   ....[14]....
        /*0064*/ 	.word	0x0500006d


	//   ....[15]....
        /*0068*/ 	.word	0x0500006d


	//   ....[16]....
        /*006c*/ 	.word	0x0500006d


	//   ....[17]....
        /*0070*/ 	.word	0x0500006d


	//   ....[18]....
        /*0074*/ 	.word	0x0500006d


	//   ....[19]....
        /*0078*/ 	.word	0x0500006d


	//----- nvinfo : EIATTR_COOP_GROUP_INSTR_OFFSETS
	.align		4
.L_3747:
        /*007c*/ 	.byte	0x04, 0x28
        /*007e*/ 	.short	(.L_3749 - .L_3748)


	//   ....[0]....
.L_3748:
        /*0080*/ 	.word	0x00001440


	//   ....[1]....
        /*0084*/ 	.word	0x00001450


	//   ....[2]....
        /*0088*/ 	.word	0x00001480


	//   ....[3]....
        /*008c*/ 	.word	0x000014a0


	//   ....[4]....
        /*0090*/ 	.word	0x000014b0


	//   ....[5]....
        /*0094*/ 	.word	0x000014e0


	//   ....[6]....
        /*0098*/ 	.word	0x000014f0


	//   ....[7]....
        /*009c*/ 	.word	0x00001520


	//   ....[8]....
        /*00a0*/ 	.word	0x00001530


	//   ....[9]....
        /*00a4*/ 	.word	0x00001550


	//   ....[10]....
        /*00a8*/ 	.word	0x00004090


	//   ....[11]....
        /*00ac*/ 	.word	0x00004120


	//   ....[12]....
        /*00b0*/ 	.word	0x00004190


	//   ....[13]....
        /*00b4*/ 	.word	0x000041f0


	//   ....[14]....
        /*00b8*/ 	.word	0x00004260


	//   ....[15]....
        /*00bc*/ 	.word	0x000042b0


	//   ....[16]....
        /*00c0*/ 	.word	0x00004320


	//   ....[17]....
        /*00c4*/ 	.word	0x00004370


	//   ....[18]....
        /*00c8*/ 	.word	0x000043d0


	//   ....[19]....
        /*00cc*/ 	.word	0x00004420


	//----- nvinfo : EIATTR_VRC_CTA_INIT_COUNT
	.align		4
.L_3749:
        /*00d0*/ 	.byte	0x02, 0x4a
	.zero		1
	.zero		1


	//----- nvinfo : EIATTR_EXIT_INSTR_OFFSETS
	.align		4
        /*00d4*/ 	.byte	0x04, 0x1c
        /*00d6*/ 	.short	(.L_3751 - .L_3750)


	//   ....[0]....
.L_3750:
        /*00d8*/ 	.word	0x00004020


	//----- nvinfo : EIATTR_MAX_THREADS
	.align		4
.L_3751:
        /*00dc*/ 	.byte	0x04, 0x05
        /*00de*/ 	.short	(.L_3753 - .L_3752)
.L_3752:
        /*00e0*/ 	.word	0x00000080
        /*00e4*/ 	.word	0x00000001
        /*00e8*/ 	.word	0x00000001


	//----- nvinfo : EIATTR_CRS_STACK_SIZE
	.align		4
.L_3753:
        /*00ec*/ 	.byte	0x04, 0x1e
        /*00ee*/ 	.short	(.L_3755 - .L_3754)
.L_3754:
        /*00f0*/ 	.word	0x00000000


	//----- nvinfo : EIATTR_CBANK_PARAM_SIZE
	.align		4
.L_3755:
        /*00f4*/ 	.byte	0x03, 0x19
        /*00f6*/ 	.short	0x0128


	//----- nvinfo : EIATTR_PARAM_CBANK
	.align		4
        /*00f8*/ 	.byte	0x04, 0x0a
        /*00fa*/ 	.short	(.L_3757 - .L_3756)
	.align		4
.L_3756:
        /*00fc*/ 	.word	index@(.nv.constant0._ZN10layer_norm13ln_bwd_kernelINS_13Kernel_traitsIf6__halffS2_fjLj768ELj1ELj4ELj1ELj16ENS_18Kernel_traits_baseILj768EfS2_fS2_fjLj128EEEEELb0ELb0ELb0ELb1EEEvNS_9BwdParamsE)
        /*0100*/ 	.short	0x0380
        /*0102*/ 	.short	0x0128


	//----- nvinfo : EIATTR_SW_WAR
	.align		4
.L_3757:
        /*0104*/ 	.byte	0x04, 0x36
        /*0106*/ 	.short	(.L_3759 - .L_3758)
.L_3758:
        /*0108*/ 	.word	0x00000008
.L_3759:


//--------------------- .nv.info._ZN10layer_norm13ln_bwd_kernelINS_13Kernel_traitsIf6__halffS2_fjLj768ELj1ELj4ELj1ELj16ENS_18Kernel_traits_baseILj768EfS2_fS2_fjLj128EEEEELb0ELb0ELb1ELb0EEEvNS_9BwdParamsE --------------------------
	.section	.nv.info._ZN10layer_norm13ln_bwd_kernelINS_13Kernel_traitsIf6__halffS2_fjLj768ELj1ELj4ELj1ELj16ENS_18Kernel_traits_baseILj768EfS2_fS2_fjLj128EEEEELb0ELb0ELb1ELb0EEEvNS_9BwdParamsE,"",@"SHT_CUDA_INFO"
	.sectionflags	@""
	.align	4


	//----- nvinfo : EIATTR_CUDA_API_VERSION
	.align		4
        /*0000*/ 	.byte	0x04, 0x37
        /*0002*/ 	.short	(.L_3761 - .L_3760)
.L_3760:
        /*0004*/ 	.word	0x00000082


	//----- nvinfo : EIATTR_KPARAM_INFO
	.align		4
.L_3761:
        /*0008*/ 	.byte	0x04, 0x17
        /*000a*/ 	.short	(.L_3763 - .L_3762)
.L_3762:
        /*000c*/ 	.word	0x00000000
        /*0010*/ 	.short	0x0000
        /*0012*/ 	.short	0x0000
        /*0014*/ 	.byte	0x00, 0xf0, 0xa1, 0x04


	//----- nvinfo : EIATTR_SPARSE_MMA_MASK
	.align		4
.L_3763:
        /*0018*/ 	.byte	0x03, 0x50
        /*001a*/ 	.short	0x0000


	//----- nvinfo : EIATTR_MAXREG_COUNT
	.align		4
        /*001c*/ 	.byte	0x03, 0x1b
        /*001e*/ 	.short	0x00ff


	//----- nvinfo : EIATTR_NUM_BARRIERS
	.align		4
        /*0020*/ 	.byte	0x02, 0x4c
        /*0022*/ 	.byte	0x01
	.zero		1


	//----- nvinfo : EIATTR_MERCURY_ISA_VERSION
	.align		4
        /*0024*/ 	.byte	0x03, 0x5f
        /*0026*/ 	.short	0x0101


	//----- nvinfo : EIATTR_COOP_GROUP_MASK_REGIDS
	.align		4
        /*0028*/ 	.byte	0x04, 0x29
        /*002a*/ 	.short	(.L_3765 - .L_3764)


	//   ....[0]....
.L_3764:
        /*002c*/ 	.word	0xffffffff


	//   ....[1]....
        /*0030*/ 	.word	0xffffffff


	//   ....[2]....
        /*0034*/ 	.word	0xffffffff


	//   ....[3]....
        /*0038*/ 	.word	0xffffffff


	//   ....[4]....
        /*003c*/ 	.word	0xffffffff


	//   ....[5]....
        /*0040*/ 	.word	0xffffffff


	//   ....[6]....
        /*0044*/ 	.word	0xffffffff


	//   ....[7]....
        /*0048*/ 	.word	0xffffffff


	//   ....[8]....
        /*004c*/ 	.word	0xffffffff


	//   ....[9]....
        /*0050*/ 	.word	0xffffffff


	//   ....[10]....
        /*0054*/ 	.word	0x05000078


	//   ....[11]....
        /*0058*/ 	.word	0x05000078


	//   ....[12]....
        /*005c*/ 	.word	0x05000078


	//   ....[13]....
        /*0060*/ 	.word	0x05000078


	//   ....[14]....
        /*0064*/ 	.word	0x05000078


	//   ....[15]....
        /*0068*/ 	.word	0x05000078


	//   ....[16]....
        /*006c*/ 	.word	0x05000078


	//   ....[17]....
        /*0070*/ 	.word	0x05000078


	//   ....[18]....
        /*0074*/ 	.word	0x05000078


	//   ....[19]....
        /*0078*/ 	.word	0x05000078


	//----- nvinfo : EIATTR_COOP_GROUP_INSTR_OFFSETS
	.align		4
.L_3765:
        /*007c*/ 	.byte	0x04, 0x28
        /*007e*/ 	.short	(.L_3767 - .L_3766)


	//   ....[0]....
.L_3766:
        /*0080*/ 	.word	0x00001910


	//   ....[1]....
        /*0084*/ 	.word	0x00001920


	//   ....[2]....
        /*0088*/ 	.word	0x00001950


	//   ....[3]....
        /*008c*/ 	.word	0x00001960


	//   ....[4]....
        /*0090*/ 	.word	0x00001990


	//   ....[5]....
        /*0094*/ 	.word	0x000019a0


	//   ....[6]....
        /*0098*/ 	.word	0x000019d0


	//   ....[7]....
        /*009c*/ 	.word	0x000019e0


	//   ....[8]....
        /*00a0*/ 	.word	0x00001a10


	//   ....[9]....
        /*00a4*/ 	.word	0x00001a20


	//   ....[10]....
        /*00a8*/ 	.word	0x00006b30


	//   ....[11]....
        /*00ac*/ 	.word	0x00006bc0


	//   ....[12]....
        /*00b0*/ 	.word	0x00006c30


	//   ....[13]....
        /*00b4*/ 	.word	0x00006c90


	//   ....[14]....
        /*00b8*/ 	.word	0x00006d00


	//   ....[15]....
        /*00bc*/ 	.word	0x00006d60


	//   ....[16]....
        /*00c0*/ 	.word	0x00006dd0


	//   ....[17]....
        /*00c4*/ 	.word	0x00006e30


	//   ....[18]....
        /*00c8*/ 	.word	0x00006ea0


	//   ....[19]....
        /*00cc*/ 	.word	0x00006f00


	//----- nvinfo : EIATTR_VRC_CTA_INIT_COUNT
	.align		4
.L_3767:
        /*00d0*/ 	.byte	0x02, 0x4a
	.zero		1
	.zero		1


	//----- nvinfo : EIATTR_EXIT_INSTR_OFFSETS
	.align		4
        /*00d4*/ 	.byte	0x04, 0x1c
        /*00d6*/ 	.short	(.L_3769 - .L_3768)


	//   ....[0]....
.L_3768:
        /*00d8*/ 	.word	0x00006a90


	//   ....[1]....
        /*00dc*/ 	.word	0x00006ac0


	//----- nvinfo : EIATTR_MAX_THREADS
	.align		4
.L_3769:
        /*00e0*/ 	.byte	0x04, 0x05
        /*00e2*/ 	.short	(.L_3771 - .L_3770)
.L_3770:
        /*00e4*/ 	.word	0x00000080
        /*00e8*/ 	.word	0x00000001
        /*00ec*/ 	.word	0x00000001


	//----- nvinfo : EIATTR_CRS_STACK_SIZE
	.align		4
.L_3771:
        /*00f0*/ 	.byte	0x04, 0x1e
        /*00f2*/ 	.short	(.L_3773 - .L_3772)
.L_3772:
        /*00f4*/ 	.word	0x00000000


	//----- nvinfo : EIATTR_CBANK_PARAM_SIZE
	.align		4
.L_3773:
        /*00f8*/ 	.byte	0x03, 0x19
        /*00fa*/ 	.short	0x0128


	//----- nvinfo : EIATTR_PARAM_CBANK
	.align		4
        /*00fc*/ 	.byte	0x04, 0x0a
        /*00fe*/ 	.short	(.L_3775 - .L_3774)
	.align		4
.L_3774:
        /*0100*/ 	.word	index@(.nv.constant0._ZN10layer_norm13ln_bwd_kernelINS_13Kernel_traitsIf6__halffS2_fjLj768ELj1ELj4ELj1ELj16ENS_18Kernel_traits_baseILj768EfS2_fS2_fjLj128EEEEELb0ELb0ELb1ELb0EEEvNS_9BwdParamsE)
        /*0104*/ 	.short	0x0380
        /*0106*/ 	.short	0x0128


	//----- nvinfo : EIATTR_SW_WAR
	.align		4
.L_3775:
        /*0108*/ 	.byte	0x04, 0x36
        /*010a*/ 	.short	(.L_3777 - .L_3776)
.L_3776:
        /*010c*/ 	.word	0x00000008
.L_3777:


//--------------------- .nv.info._ZN10layer_norm13ln_bwd_kernelINS_13Kernel_traitsIf6__halffS2_fjLj768ELj1ELj4ELj1ELj16ENS_18Kernel_traits_baseILj768EfS2_fS2_fjLj128EEEEELb0ELb0ELb1ELb1EEEvNS_9BwdParamsE --------------------------
	.section	.nv.info._ZN10layer_norm13ln_bwd_kernelINS_13Kernel_traitsIf6__halffS2_fjLj768ELj1ELj4ELj1ELj16ENS_18Kernel_traits_baseILj768EfS2_fS2_fjLj128EEEEELb0ELb0ELb1ELb1EEEvNS_9BwdParamsE,"",@"SHT_CUDA_INFO"
	.sectionflags	@""
	.align	4


	//----- nvinfo : EIATTR_CUDA_API_VERSION
	.align		4
        /*0000*/ 	.byte	0x04, 0x37
        /*0002*/ 	.short	(.L_3779 - .L_3778)
.L_3778:
        /*0004*/ 	.word	0x00000082


	//----- nvinfo : EIATTR_KPARAM_INFO
	.align		4
.L_3779:
        /*0008*/ 	.byte	0x04, 0x17
        /*000a*/ 	.short	(.L_3781 - .L_3780)
.L_3780:
        /*000c*/ 	.word	0x00000000
        /*0010*/ 	.short	0x0000
        /*0012*/ 	.short	0x0000
        /*0014*/ 	.byte	0x00, 0xf0, 0xa1, 0x04


	//----- nvinfo : EIATTR_SPARSE_MMA_MASK
	.align		4
.L_3781:
        /*0018*/ 	.byte	0x03, 0x50
        /*001a*/ 	.short	0x0000


	//----- nvinfo : EIATTR_MAXREG_COUNT
	.align		4
        /*001c*/ 	.byte	0x03, 0x1b
        /*001e*/ 	.short	0x00ff


	//----- nvinfo : EIATTR_NUM_BARRIERS
	.align		4
        /*0020*/ 	.byte	0x02, 0x4c
        /*0022*/ 	.byte	0x01
	.zero		1


	//----- nvinfo : EIATTR_MERCURY_ISA_VERSION
	.align		4
        /*0024*/ 	.byte	0x03, 0x5f
        /*0026*/ 	.short	0x0101


	//----- nvinfo : EIATTR_COOP_GROUP_MASK_REGIDS
	.align		4
        /*0028*/ 	.byte	0x04, 0x29
        /*002a*/ 	.short	(.L_3783 - .L_3782)


	//   ....[0]....
.L_3782:
        /*002c*/ 	.word	0xffffffff


	//   ....[1]....
        /*0030*/ 	.word	0xffffffff


	//   ....[2]....
        /*0034*/ 	.word	0xffffffff


	//   ....[3]....
        /*0038*/ 	.word	0xffffffff


	//   ....[4]....
        /*003c*/ 	.word	0xffffffff


	//   ....[5]....
        /*0040*/ 	.word	0xffffffff


	//   ....[6]....
        /*0044*/ 	.word	0xffffffff


	//   ....[7]....
        /*0048*/ 	.word	0xffffffff


	//   ....[8]....
        /*004c*/ 	.word	0xffffffff


	//   ....[9]....
        /*0050*/ 	.word	0xffffffff


	//   ....[10]....
        /*0054*/ 	.word	0x050000ad


	//   ....[11]....
        /*0058*/ 	.word	0x050000ad


	//   ....[12]....
        /*005c*/ 	.word	0x050000ad


	//   ....[13]....
        /*0060*/ 	.word	0x050000ad


	//   ....[14]....
        /*0064*/ 	.word	0x050000ad


	//   ....[15]....
        /*0068*/ 	.word	0x050000ad


	//   ....[16]....
        /*006c*/ 	.word	0x050000ad


	//   ....[17]....
        /*0070*/ 	.word	0x050000ad


	//   ....[18]....
        /*0074*/ 	.word	0x050000ad


	//   ....[19]....
        /*0078*/ 	.word	0x050000ad


	//----- nvinfo : EIATTR_COOP_GROUP_INSTR_OFFSETS
	.align		4
.L_3783:
        /*007c*/ 	.byte	0x04, 0x28
        /*007e*/ 	.short	(.L_3785 - .L_3784)


	//   ....[0]....
.L_3784:
        /*0080*/ 	.word	0x00001540


	//   ....[1]....
        /*0084*/ 	.word	0x00001550


	//   ....[2]....
        /*0088*/ 	.word	0x00001580


	//   ....[3]....
        /*008c*/ 	.word	0x00001590


	//   ....[4]....
        /*0090*/ 	.word	0x000015c0


	//   ....[5]....
        /*0094*/ 	.word	0x000015d0


	//   ....[6]....
        /*0098*/ 	.word	0x00001600


	//   ....[7]....
        /*009c*/ 	.word	0x00001610


	//   ....[8]....
        /*00a0*/ 	.word	0x00001640


	//   ....[9]....
        /*00a4*/ 	.word	0x00001650


	//   ....[10]....
        /*00a8*/ 	.word	0x000062d0


	//   ....[11]....
        /*00ac*/ 	.word	0x00006360


	//   ....[12]....
        /*00b0*/ 	.word	0x000063d0


	//   ....[13]....
        /*00b4*/ 	.word	0x00006430


	//   ....[14]....
        /*00b8*/ 	.word	0x000064a0


	//   ....[15]....
        /*00bc*/ 	.word	0x00006500


	//   ....[16]....
        /*00c0*/ 	.word	0x00006570


	//   ....[17]....
        /*00c4*/ 	.word	0x000065d0


	//   ....[18]....
        /*00c8*/ 	.word	0x00006640


	//   ....[19]....
        /*00cc*/ 	.word	0x000066a0


	//----- nvinfo : EIATTR_VRC_CTA_INIT_COUNT
	.align		4
.L_3785:
        /*00d0*/ 	.byte	0x02, 0x4a
	.zero		1
	.zero		1


	//----- nvinfo : EIATTR_EXIT_INSTR_OFFSETS
	.align		4
        /*00d4*/ 	.byte	0x04, 0x1c
        /*00d6*/ 	.short	(.L_3787 - .L_3786)


	//   ....[0]....
.L_3786:
        /*00d8*/ 	.word	0x00006260


	//----- nvinfo : EIATTR_MAX_THREADS
	.align		4
.L_3787:
        /*00dc*/ 	.byte	0x04, 0x05
        /*00de*/ 	.short	(.L_3789 - .L_3788)
.L_3788:
        /*00e0*/ 	.word	0x00000080
        /*00e4*/ 	.word	0x00000001
        /*00e8*/ 	.word	0x00000001


	//----- nvinfo : EIATTR_CRS_STACK_SIZE
	.align		4
.L_3789:
        /*00ec*/ 	.byte	0x04, 0x1e
        /*00ee*/ 	.short	(.L_3791 - .L_3790)
.L_3790:
        /*00f0*/ 	.word	0x00000000


	//----- nvinfo : EIATTR_CBANK_PARAM_SIZE
	.align		4
.L_3791:
        /*00f4*/ 	.byte	0x03, 0x19
        /*00f6*/ 	.short	0x0128


	//----- nvinfo : EIATTR_PARAM_CBANK
	.align		4
        /*00f8*/ 	.byte	0x04, 0x0a
        /*00fa*/ 	.short	(.L_3793 - .L_3792)
	.align		4
.L_3792:
        /*00fc*/ 	.word	index@(.nv.constant0._ZN10layer_norm13ln_bwd_kernelINS_13Kernel_traitsIf6__halffS2_fjLj768ELj1ELj4ELj1ELj16ENS_18Kernel_traits_baseILj768EfS2_fS2_fjLj128EEEEELb0ELb0ELb1ELb1EEEvNS_9BwdParamsE)
        /*0100*/ 	.short	0x0380
        /*0102*/ 	.short	0x0128


	//----- nvinfo : EIATTR_SW_WAR
	.align		4
.L_3793:
        /*0104*/ 	.byte	0x04, 0x36
        /*0106*/ 	.short	(.L_3795 - .L_3794)
.L_3794:
        /*0108*/ 	.word	0x00000008
.L_3795:


//--------------------- .nv.info._ZN10layer_norm13ln_bwd_kernelINS_13Kernel_traitsIf6__halffS2_fjLj768ELj1ELj4ELj1ELj16ENS_18Kernel_traits_baseILj768EfS2_fS2_fjLj128EEEEELb0ELb1ELb0ELb0EEEvNS_9BwdParamsE --------------------------
	.section	.nv.info._ZN10layer_norm13ln_bwd_kernelINS_13Kernel_traitsIf6__halffS2_fjLj768ELj1ELj4ELj1ELj16ENS_18Kernel_traits_baseILj768EfS2_fS2_fjLj128EEEEELb0ELb1ELb0ELb0EEEvNS_9BwdParamsE,"",@"SHT_CUDA_INFO"
	.sectionflags	@""
	.align	4


	//----- nvinfo : EIATTR_CUDA_API_VERSION
	.align		4
        /*0000*/ 	.byte	0x04, 0x37
        /*0002*/ 	.short	(.L_3797 - .L_3796)
.L_3796:
        /*0004*/ 	.word	0x00000082


	//----- nvinfo : EIATTR_KPARAM_INFO
	.align		4
.L_3797:
        /*0008*/ 	.byte	0x04, 0x17
        /*000a*/ 	.short	(.L_3799 - .L_3798)
.L_3798:
        /*000c*/ 	.word	0x00000000
        /*0010*/ 	.short	0x0000
        /*0012*/ 	.short	0x0000
        /*0014*/ 	.byte	0x00, 0xf0, 0xa1, 0x04


	//----- nvinfo : EIATTR_SPARSE_MMA_MASK
	.align		4
.L_3799:
        /*0018*/ 	.byte	0x03, 0x50
        /*001a*/ 	.short	0x0000


	//----- nvinfo : EIATTR_MAXREG_COUNT
	.align		4
        /*001c*/ 	.byte	0x03, 0x1b
        /*001e*/ 	.short	0x00ff


	//----- nvinfo : EIATTR_NUM_BARRIERS
	.align		4
        /*0020*/ 	.byte	0x02, 0x4c
        /*0022*/ 	.byte	0x01
	.zero		1


	//----- nvinfo : EIATTR_MERCURY_ISA_VERSION
	.align		4
        /*0024*/ 	.byte	0x03, 0x5f
        /*0026*/ 	.short	0x0101


	//----- nvinfo : EIATTR_COOP_GROUP_MASK_REGIDS
	.align		4
        /*0028*/ 	.byte	0x04, 0x29
        /*002a*/ 	.short	(.L_3801 - .L_3800)


	//   ....[0]....
.L_3800:
        /*002c*/ 	.word	0xffffffff


	//   ....[1]....
        /*0030*/ 	.word	0xffffffff


	//   ....[2]....
        /*0034*/ 	.word	0xffffffff


	//   ....[3]....
        /*0038*/ 	.word	0xffffffff


	//   ....[4]....
        /*003c*/ 	.word	0xffffffff


	//   ....[5]....
        /*0040*/ 	.word	0xffffffff


	//   ....[6]....
        /*0044*/ 	.word	0xffffffff


	//   ....[7]....
        /*0048*/ 	.word	0xffffffff


	//   ....[8]....
        /*004c*/ 	.word	0xffffffff


	//   ....[9]....
        /*0050*/ 	.word	0xffffffff


	//   ....[10]....
        /*0054*/ 	.word	0x050000b8


	//   ....[11]....
        /*0058*/ 	.word	0x050000b8


	//   ....[12]....
        /*005c*/ 	.word	0x050000b8


	//   ....[13]....
        /*0060*/ 	.word	0x050000b8


	//   ....[14]....
        /*0064*/ 	.word	0x050000b8


	//   ....[15]....
        /*0068*/ 	.word	0x050000b8


	//   ....[16]....
        /*006c*/ 	.word	0x050000b8


	//   ....[17]....
        /*0070*/ 	.word	0x050000b8


	//   ....[18]....
        /*0074*/ 	.word	0x050000b8


	//   ....[19]....
        /*0078*/ 	.word	0x050000b8


	//----- nvinfo : EIATTR_COOP_GROUP_INSTR_OFFSETS
	.align		4
.L_3801:
        /*007c*/ 	.byte	0x04, 0x28
        /*007e*/ 	.short	(.L_3803 - .L_3802)


	//   ....[0]....
.L_3802:
        /*0080*/ 	.word	0x000018f0


	//   ....[1]....
        /*0084*/ 	.word	0x00001900


	//   ....[2]....
        /*0088*/ 	.word	0x00001930


	//   ....[3]....
        /*008c*/ 	.word	0x00001940


	//   ....[4]....
        /*0090*/ 	.word	0x00001970


	//   ....[5]....
        /*0094*/ 	.word	0x00001980


	//   ....[6]....
        /*0098*/ 	.word	0x000019b0


	//   ....[7]....
        /*009c*/ 	.word	0x000019c0


	//   ....[8]....
        /*00a0*/ 	.word	0x000019f0


	//   ....[9]....
        /*00a4*/ 	.word	0x00001a00


	//   ....[10]....
        /*00a8*/ 	.word	0x00006220


	//   ....[11]....
        /*00ac*/ 	.word	0x000062b0


	//   ....[12]....
        /*00b0*/ 	.word	0x00006320


	//   ....[13]....
        /*00b4*/ 	.word	0x00006380


	//   ....[14]....
        /*00b8*/ 	.word	0x000063f0


	//   ....[15]....
        /*00bc*/ 	.word	0x00006450


	//   ....[16]....
        /*00c0*/ 	.word	0x000064c0


	//   ....[17]....
        /*00c4*/ 	.word	0x00006520


	//   ....[18]....
        /*00c8*/ 	.word	0x00006590


	//   ....[19]....
        /*00cc*/ 	.word	0x000065f0


	//----- nvinfo : EIATTR_VRC_CTA_INIT_COUNT
	.align		4
.L_3803:
        /*00d0*/ 	.byte	0x02, 0x4a
	.zero		1
	.zero		1


	//----- nvinfo : EIATTR_EXIT_INSTR_OFFSETS
	.align		4
        /*00d4*/ 	.byte	0x04, 0x1c
        /*00d6*/ 	.short	(.L_3805 - .L_3804)


	//   ....[0]....
.L_3804:
        /*00d8*/ 	.word	0x00006130


	//   ....[1]....
        /*00dc*/ 	.word	0x000061b0


	//----- nvinfo : EIATTR_MAX_THREADS
	.align		4
.L_3805:
        /*00e0*/ 	.byte	0x04, 0x05
        /*00e2*/ 	.short	(.L_3807 - .L_3806)
.L_3806:
        /*00e4*/ 	.word	0x00000080
        /*00e8*/ 	.word	0x00000001
        /*00ec*/ 	.word	0x00000001


	//----- nvinfo : EIATTR_CRS_STACK_SIZE
	.align		4
.L_3807:
        /*00f0*/ 	.byte	0x04, 0x1e
        /*00f2*/ 	.short	(.L_3809 - .L_3808)
.L_3808:
        /*00f4*/ 	.word	0x00000000


	//----- nvinfo : EIATTR_CBANK_PARAM_SIZE
	.align		4
.L_3809:
        /*00f8*/ 	.byte	0x03, 0x19
        /*00fa*/ 	.short	0x0128


	//----- nvinfo : EIATTR_PARAM_CBANK
	.align		4
        /*00fc*/ 	.byte	0x04, 0x0a
        /*00fe*/ 	.short	(.L_3811 - .L_3810)
	.align		4
.L_3810:
        /*0100*/ 	.word	index@(.nv.constant0._ZN10layer_norm13ln_bwd_kernelINS_13Kernel_traitsIf6__halffS2_fjLj768ELj1ELj4ELj1ELj16ENS_18Kernel_traits_baseILj768EfS2_fS2_fjLj128EEEEELb0ELb1ELb0ELb0EEEvNS_9BwdParamsE)
        /*0104*/ 	.short	0x0380
        /*0106*/ 	.short	0x0128


	//----- nvinfo : EIATTR_SW_WAR
	.align		4
.L_3811:
        /*0108*/ 	.byte	0x04, 0x36
        /*010a*/ 	.short	(.L_3813 - .L_3812)
.L_3812:
        /*010c*/ 	.word	0x00000008
.L_3813:


//--------------------- .nv.info._ZN10layer_norm13ln_bwd_kernelINS_13Kernel_traitsIf6__halffS2_fjLj768ELj1ELj4ELj1ELj16ENS_18Kernel_traits_baseILj768EfS2_fS2_fjLj128EEEEELb0ELb1ELb0ELb1EEEvNS_9BwdParamsE --------------------------
	.section	.nv.info._ZN10layer_norm13ln_bwd_kernelINS_13Kernel_traitsIf6__halffS2_fjLj768ELj1ELj4ELj1ELj16ENS_18Kernel_traits_baseILj768EfS2_fS2_fjLj128EEEEELb0ELb1ELb0ELb1EEEvNS_9BwdParamsE,"",@"SHT_CUDA_INFO"
	.sectionflags	@""
	.align	4


	//----- nvinfo : EIATTR_CUDA_API_VERSION
	.align		4
        /*0000*/ 	.byte	0x04, 0x37
        /*0002*/ 	.short	(.L_3815 - .L_3814)
.L_3814:
        /*0004*/ 	.word	0x00000082


	//----- nvinfo : EIATTR_KPARAM_INFO
	.align		4
.L_3815:
        /*0008*/ 	.byte	0x04, 0x17
        /*000a*/ 	.short	(.L_3817 - .L_3816)
.L_3816:
        /*000c*/ 	.word	0x00000000
        /*0010*/ 	.short	0x0000
        /*0012*/ 	.short	0x0000
        /*0014*/ 	.byte	0x00, 0xf0, 0xa1, 0x04


	//----- nvinfo : EIATTR_SPARSE_MMA_MASK
	.align		4
.L_3817:
        /*0018*/ 	.byte	0x03, 0x50
        /*001a*/ 	.short	0x0000


	//----- nvinfo : EIATTR_MAXREG_COUNT
	.align		4
        /*001c*/ 	.byte	0x03, 0x1b
        /*001e*/ 	.short	0x00ff


	//----- nvinfo : EIATTR_NUM_BARRIERS
	.align		4
        /*0020*/ 	.byte	0x02, 0x4c
        /*0022*/ 	.byte	0x01
	.zero		1


	//----- nvinfo : EIATTR_MERCURY_ISA_VERSION
	.align		4
        /*0024*/ 	.byte	0x03, 0x5f
        /*0026*/ 	.short	0x0101


	//----- nvinfo : EIATTR_COOP_GROUP_MASK_REGIDS
	.align		4
        /*0028*/ 	.byte	0x04, 0x29
        /*002a*/ 	.short	(.L_3819 - .L_3818)


	//   ....[0]....
.L_3818:
        /*002c*/ 	.word	0xffffffff


	//   ....[1]....
        /*0030*/ 	.word	0xffffffff


	//   ....[2]....
        /*0034*/ 	.word	0xffffffff


	//   ....[3]....
        /*0038*/ 	.word	0xffffffff


	//   ....[4]....
        /*003c*/ 	.word	0xffffffff


	//   ....[5]....
        /*0040*/ 	.word	0xffffffff


	//   ....[6]....
        /*0044*/ 	.word	0xffffffff


	//   ....[7]....
        /*0048*/ 	.word	0xffffffff


	//   ....[8]....
        /*004c*/ 	.word	0xffffffff


	//   ....[9]....
        /*0050*/ 	.word	0xffffffff


	//   ....[10]....
        /*0054*/ 	.word	0x050000cb


	//   ....[11]....
        /*0058*/ 	.word	0x050000cb


	//   ....[12]....
        /*005c*/ 	.word	0x050000cb


	//   ....[13]....
        /*0060*/ 	.word	0x050000cb


	//   ....[14]....
        /*0064*/ 	.word	0x050000cb


	//   ....[15]....
        /*0068*/ 	.word	0x050000cb


	//   ....[16]....
        /*006c*/ 	.word	0x050000cb


	//   ....[17]....
        /*0070*/ 	.word	0x050000cb


	//   ....[18]....
        /*0074*/ 	.word	0x050000cb


	//   ....[19]....
        /*0078*/ 	.word	0x050000cb


	//----- nvinfo : EIATTR_COOP_GROUP_INSTR_OFFSETS
	.align		4
.L_3819:
        /*007c*/ 	.byte	0x04, 0x28
        /*007e*/ 	.short	(.L_3821 - .L_3820)


	//   ....[0]....
.L_3820:
        /*0080*/ 	.word	0x00001660


	//   ....[1]....
        /*0084*/ 	.word	0x00001670


	//   ....[2]....
        /*0088*/ 	.word	0x000016a0


	//   ....[3]....
        /*008c*/ 	.word	0x000016b0


	//   ....[4]....
        /*0090*/ 	.word	0x000016e0


	//   ....[5]....
        /*0094*/ 	.word	0x000016f0


	//   ....[6]....
        /*0098*/ 	.word	0x00001720


	//   ....[7]....
        /*009c*/ 	.word	0x00001730


	//   ....[8]....
        /*00a0*/ 	.word	0x00001760


	//   ....[9]....
        /*00a4*/ 	.word	0x00001770


	//   ....[10]....
        /*00a8*/ 	.word	0x00005cf0


	//   ....[11]....
        /*00ac*/ 	.word	0x00005d80


	//   ....[12]....
        /*00b0*/ 	.word	0x00005df0


	//   ....[13]....
        /*00b4*/ 	.word	0x00005e50


	//   ....[14]....
        /*00b8*/ 	.word	0x00005ec0


	//   ....[15]....
        /*00bc*/ 	.word	0x00005f20


	//   ....[16]....
        /*00c0*/ 	.word	0x00005f90


	//   ....[17]....
        /*00c4*/ 	.word	0x00005ff0


	//   ....[18]....
        /*00c8*/ 	.word	0x00006060


	//   ....[19]....
        /*00cc*/ 	.word	0x000060c0


	//----- nvinfo : EIATTR_VRC_CTA_INIT_COUNT
	.align		4
.L_3821:
        /*00d0*/ 	.byte	0x02, 0x4a
	.zero		1
	.zero		1


	//----- nvinfo : EIATTR_EXIT_INSTR_OFFSETS
	.align		4
        /*00d4*/ 	.byte	0x04, 0x1c
        /*00d6*/ 	.short	(.L_3823 - .L_3822)


	//   ....[0]....
.L_3822:
        /*00d8*/ 	.word	0x00005c80


	//----- nvinfo : EIATTR_MAX_THREADS
	.align		4
.L_3823:
        /*00dc*/ 	.byte	0x04, 0x05
        /*00de*/ 	.short	(.L_3825 - .L_3824)
.L_3824:
        /*00e0*/ 	.word	0x00000080
        /*00e4*/ 	.word	0x00000001
        /*00e8*/ 	.word	0x00000001


	//----- nvinfo : EIATTR_CRS_STACK_SIZE
	.align		4
.L_3825:
        /*00ec*/ 	.byte	0x04, 0x1e
        /*00ee*/ 	.short	(.L_3827 - .L_3826)
.L_3826:
        /*00f0*/ 	.word	0x00000000


	//----- nvinfo : EIATTR_CBANK_PARAM_SIZE
	.align		4
.L_3827:
        /*00f4*/ 	.byte	0x03, 0x19
        /*00f6*/ 	.short	0x0128


	//----- nvinfo : EIATTR_PARAM_CBANK
	.align		4
        /*00f8*/ 	.byte	0x04, 0x0a
        /*00fa*/ 	.short	(.L_3829 - .L_3828)
	.align		4
.L_3828:
        /*00fc*/ 	.word	index@(.nv.constant0._ZN10layer_norm13ln_bwd_kernelINS_13Kernel_traitsIf6__halffS2_fjLj768ELj1ELj4ELj1ELj16ENS_18Kernel_traits_baseILj768EfS2_fS2_fjLj128EEEEELb0ELb1ELb0ELb1EEEvNS_9BwdParamsE)
        /*0100*/ 	.short	0x0380
        /*0102*/ 	.short	0x0128


	//----- nvinfo : EIATTR_SW_WAR
	.align		4
.L_3829:
        /*0104*/ 	.byte	0x04, 0x36
        /*0106*/ 	.short	(.L_3831 - .L_3830)
.L_3830:
        /*0108*/ 	.word	0x00000008
.L_3831:


//--------------------- .nv.info._ZN10layer_norm13ln_bwd_kernelINS_13Kernel_traitsIf6__halffS2_fjLj768ELj1ELj4ELj1ELj16ENS_18Kernel_traits_baseILj768EfS2_fS2_fjLj128EEEEELb0ELb1ELb1ELb0EEEvNS_9BwdParamsE --------------------------
	.section	.nv.info._ZN10layer_norm13ln_bwd_kernelINS_13Kernel_traitsIf6__halffS2_fjLj768ELj1ELj4ELj1ELj16ENS_18Kernel_traits_baseILj768EfS2_fS2_fjLj128EEEEELb0ELb1ELb1ELb0EEEvNS_9BwdParamsE,"",@"SHT_CUDA_INFO"
	.sectionflags	@""
	.align	4


	//----- nvinfo : EIATTR_CUDA_API_VERSION
	.align		4
        /*0000*/ 	.byte	0x04, 0x37
        /*0002*/ 	.short	(.L_3833 - .L_3832)
.L_3832:
        /*0004*/ 	.word	0x00000082


	//----- nvinfo : EIATTR_KPARAM_INFO
	.align		4
.L_3833:
        /*0008*/ 	.byte	0x04, 0x17
        /*000a*/ 	.short	(.L_3835 - .L_3834)
.L_3834:
        /*000c*/ 	.word	0x00000000
        /*0010*/ 	.short	0x0000
        /*0012*/ 	.short	0x0000
        /*0014*/ 	.byte	0x00, 0xf0, 0xa1, 0x04


	//----- nvinfo : EIATTR_SPARSE_MMA_MASK
	.align		4
.L_3835:
        /*0018*/ 	.byte	0x03, 0x50
        /*001a*/ 	.short	0x0000


	//----- nvinfo : EIATTR_MAXREG_COUNT
	.align		4
        /*001c*/ 	.byte	0x03, 0x1b
        /*001e*/ 	.short	0x00ff


	//----- nvinfo : EIATTR_NUM_BARRIERS
	.align		4
        /*0020*/ 	.byte	0x02, 0x4c
        /*0022*/ 	.byte	0x01
	.zero		1


	//----- nvinfo : EIATTR_MERCURY_ISA_VERSION
	.align		4
        /*0024*/ 	.byte	0x03, 0x5f
        /*0026*/ 	.short	0x0101


	//----- nvinfo : EIATTR_COOP_GROUP_MASK_REGIDS
	.align		4
        /*0028*/ 	.byte	0x04, 0x29
        /*002a*/ 	.short	(.L_3837 - .L_3836)


	//   ....[0]....
.L_3836:
        /*002c*/ 	.word	0xffffffff


	//   ....[1]....
        /*0030*/ 	.word	0xffffffff


	//   ....[2]....
        /*0034*/ 	.word	0xffffffff


	//   ....[3]....
        /*0038*/ 	.word	0xffffffff


	//   ....[4]....
        /*003c*/ 	.word	0xffffffff


	//   ....[5]....
        /*0040*/ 	.word	0xffffffff


	//   ....[6]....
        /*0044*/ 	.word	0xffffffff


	//   ....[7]....
        /*0048*/ 	.word	0xffffffff


	//   ....[8]....
        /*004c*/ 	.word	0xffffffff


	//   ....[9]....
        /*0050*/ 	.word	0xffffffff


	//   ....[10]....
        /*0054*/ 	.word	0x050000ba


	//   ....[11]....
        /*0058*/ 	.word	0x050000ba


	//   ....[12]....
        /*005c*/ 	.word	0x050000ba


	//   ....[13]....
        /*0060*/ 	.word	0x050000ba


	//   ....[14]....
        /*0064*/ 	.word	0x050000ba


	//   ....[15]....
        /*0068*/ 	.word	0x050000ba


	//   ....[16]....
        /*006c*/ 	.word	0x050000ba


	//   ....[17]....
        /*0070*/ 	.word	0x050000ba


	//   ....[18]....
        /*0074*/ 	.word	0x050000ba


	//   ....[19]....
        /*0078*/ 	.word	0x050000ba


	//----- nvinfo : EIATTR_COOP_GROUP_INSTR_OFFSETS
	.align		4
.L_3837:
        /*007c*/ 	.byte	0x04, 0x28
        /*007e*/ 	.short	(.L_3839 - .L_3838)


	//   ....[0]....
.L_3838:
        /*0080*/ 	.word	0x00001b30


	//   ....[1]....
        /*0084*/ 	.word	0x00001b40


	//   ....[2]....
        /*0088*/ 	.word	0x00001b70


	//   ....[3]....
        /*008c*/ 	.word	0x00001b80


	//   ....[4]....
        /*0090*/ 	.word	0x00001bb0


	//   ....[5]....
        /*0094*/ 	.word	0x00001bc0


	//   ....[6]....
        /*0098*/ 	.word	0x00001bf0


	//   ....[7]....
        /*009c*/ 	.word	0x00001c00


	//   ....[8]....
        /*00a0*/ 	.word	0x00001c30


	//   ....[9]....
        /*00a4*/ 	.word	0x00001c40


	//   ....[10]....
        /*00a8*/ 	.word	0x00007d60


	//   ....[11]....
        /*00ac*/ 	.word	0x00007e00


	//   ....[12]....
        /*00b0*/ 	.word	0x00007e60


	//   ....[13]....
        /*00b4*/ 	.word	0x00007ec0


	//   ....[14]....
        /*00b8*/ 	.word	0x00007f30


	//   ....[15]....
        /*00bc*/ 	.word	0x00007f90


	//   ....[16]....
        /*00c0*/ 	.word	0x00008000


	//   ....[17]....
        /*00c4*/ 	.word	0x00008060


	//   ....[18]....
        /*00c8*/ 	.word	0x000080d0


	//   ....[19]....
        /*00cc*/ 	.word	0x00008130


	//----- nvinfo : EIATTR_VRC_CTA_INIT_COUNT
	.align		4
.L_3839:
        /*00d0*/ 	.byte	0x02, 0x4a
	.zero		1
	.zero		1


	//----- nvinfo : EIATTR_EXIT_INSTR_OFFSETS
	.align		4
        /*00d4*/ 	.byte	0x04, 0x1c
        /*00d6*/ 	.short	(.L_3841 - .L_3840)


	//   ....[0]....
.L_3840:
        /*00d8*/ 	.word	0x00007c80


	//   ....[1]....
        /*00dc*/ 	.word	0x00007d00


	//----- nvinfo : EIATTR_MAX_THREADS
	.align		4
.L_3841:
        /*00e0*/ 	.byte	0x04, 0x05
        /*00e2*/ 	.short	(.L_3843 - .L_3842)
.L_3842:
        /*00e4*/ 	.word	0x00000080
        /*00e8*/ 	.word	0x00000001
        /*00ec*/ 	.word	0x00000001


	//----- nvinfo : EIATTR_CRS_STACK_SIZE
	.align		4
.L_3843:
        /*00f0*/ 	.byte	0x04, 0x1e
        /*00f2*/ 	.short	(.L_3845 - .L_3844)
.L_3844:
        /*00f4*/ 	.word	0x00000000


	//----- nvinfo : EIATTR_CBANK_PARAM_SIZE
	.align		4
.L_3845:
        /*00f8*/ 	.byte	0x03, 0x19
        /*00fa*/ 	.short	0x0128


	//----- nvinfo : EIATTR_PARAM_CBANK
	.align		4
        /*00fc*/ 	.byte	0x04, 0x0a
        /*00fe*/ 	.short	(.L_3847 - .L_3846)
	.align		4
.L_3846:
        /*0100*/ 	.word	index@(.nv.constant0._ZN10layer_norm13ln_bwd_kernelINS_13Kernel_traitsIf6__halffS2_fjLj768ELj1ELj4ELj1ELj16ENS_18Kernel_traits_baseILj768EfS2_fS2_fjLj128EEEEELb0ELb1ELb1ELb0EEEvNS_9BwdParamsE)
        /*0104*/ 	.short	0x0380
        /*0106*/ 	.short	0x0128


	//----- nvinfo : EIATTR_SW_WAR
	.align		4
.L_3847:
        /*0108*/ 	.byte	0x04, 0x36
        /*010a*/ 	.short	(.L_3849 - .L_3848)
.L_3848:
        /*010c*/ 	.word	0x00000008
.L_3849:


//--------------------- .nv.info._ZN10layer_norm13ln_bwd_kernelINS_13Kernel_traitsIf6__halffS2_fjLj768ELj1ELj4ELj1ELj16ENS_18Kernel_traits_baseILj768EfS2_fS2_fjLj128EEEEELb0ELb1ELb1ELb1EEEvNS_9BwdParamsE --------------------------
	.section	.nv.info._ZN10layer_norm13ln_bwd_kernelINS_13Kernel_traitsIf6__halffS2_fjLj768ELj1ELj4ELj1ELj16ENS_18Kernel_traits_baseILj768EfS2_fS2_fjLj128EEEEELb0ELb1ELb1ELb1EEEvNS_9BwdParamsE,"",@"SHT_CUDA_INFO"
	.sectionflags	@""
	.align	4


	//----- nvinfo : EIATTR_CUDA_API_VERSION
	.align		4
        /*0000*/ 	.byte	0x04, 0x37
        /*0002*/ 	.short	(.L_3851 - .L_3850)
.L_3850:
        /*0004*/ 	.word	0x00000082


	//----- nvinfo : EIATTR_KPARAM_INFO
	.align		4
.L_3851:
        /*0008*/ 	.byte	0x04, 0x17
        /*000a*/ 	.short	(.L_3853 - .L_3852)
.L_3852:
        /*000c*/ 	.word	0x00000000
        /*0010*/ 	.short	0x0000
        /*0012*/ 	.short	0x0000
        /*0014*/ 	.byte	0x00, 0xf0, 0xa1, 0x04


	//----- nvinfo : EIATTR_SPARSE_MMA_MASK
	.align		4
.L_3853:
        /*0018*/ 	.byte	0x03, 0x50
        /*001a*/ 	.short	0x0000


	//----- nvinfo : EIATTR_MAXREG_COUNT
	.align		4
        /*001c*/ 	.byte	0x03, 0x1b
        /*001e*/ 	.short	0x00ff


	//----- nvinfo : EIATTR_NUM_BARRIERS
	.align		4
        /*0020*/ 	.byte	0x02, 0x4c
        /*0022*/ 	.byte	0x01
	.zero		1


	//----- nvinfo : EIATTR_MERCURY_ISA_VERSION
	.align		4
        /*0024*/ 	.byte	0x03, 0x5f
        /*0026*/ 	.short	0x0101


	//----- nvinfo : EIATTR_COOP_GROUP_MASK_REGIDS
	.align		4
        /*0028*/ 	.byte	0x04, 0x29
        /*002a*/ 	.short	(.L_3855 - .L_3854)


	//   ....[0]....
.L_3854:
        /*002c*/ 	.word	0xffffffff


	//   ....[1]....
        /*0030*/ 	.word	0xffffffff


	//   ....[2]....
        /*0034*/ 	.word	0xffffffff


	//   ....[3]....
        /*0038*/ 	.word	0xffffffff


	//   ....[4]....
        /*003c*/ 	.word	0xffffffff


	//   ....[5]....
        /*0040*/ 	.word	0xffffffff


	//   ....[6]....
        /*0044*/ 	.word	0xffffffff


	//   ....[7]....
        /*0048*/ 	.word	0xffffffff


	//   ....[8]....
        /*004c*/ 	.word	0xffffffff


	//   ....[9]....
        /*0050*/ 	.word	0xffffffff


	//   ....[10]....
        /*0054*/ 	.word	0x050000e2


	//   ....[11]....
        /*0058*/ 	.word	0x050000e2


	//   ....[12]....
        /*005c*/ 	.word	0x050000e2


	//   ....[13]....
        /*0060*/ 	.word	0x050000e2


	//   ....[14]....
        /*0064*/ 	.word	0x050000e2


	//   ....[15]....
        /*0068*/ 	.word	0x050000e2


	//   ....[16]....
        /*006c*/ 	.word	0x050000e2


	//   ....[17]....
        /*0070*/ 	.word	0x050000e2


	//   ....[18]....
        /*0074*/ 	.word	0x050000e2


	//   ....[19]....
        /*0078*/ 	.word	0x050000e2


	//----- nvinfo : EIATTR_COOP_GROUP_INSTR_OFFSETS
	.align		4
.L_3855:
        /*007c*/ 	.byte	0x04, 0x28
        /*007e*/ 	.short	(.L_3857 - .L_3856)


	//   ....[0]....
.L_3856:
        /*0080*/ 	.word	0x00001680


	//   ....[1]....
        /*0084*/ 	.word	0x00001690


	//   ....[2]....
        /*0088*/ 	.word	0x000016c0


	//   ....[3]....
        /*008c*/ 	.word	0x000016d0


	//   ....[4]....
        /*0090*/ 	.word	0x00001700


	//   ....[5]....
        /*0094*/ 	.word	0x00001710


	//   ....[6]....
        /*0098*/ 	.word	0x00001740


	//   ....[7]....
        /*009c*/ 	.word	0x00001750


	//   ....[8]....
        /*00a0*/ 	.word	0x00001780


	//   ....[9]....
        /*00a4*/ 	.word	0x00001790


	//   ....[10]....
        /*00a8*/ 	.word	0x000071a0


	//   ....[11]....
        /*00ac*/ 	.word	0x00007230


	//   ....[12]....
        /*00b0*/ 	.word	0x000072a0


	//   ....[13]....
        /*00b4*/ 	.word	0x00007300


	//   ....[14]....
        /*00b8*/ 	.word	0x00007370


	//   ....[15]....
        /*00bc*/ 	.word	0x000073d0


	//   ....[16]....
        /*00c0*/ 	.word	0x00007440


	//   ....[17]....
        /*00c4*/ 	.word	0x000074a0


	//   ....[18]....
        /*00c8*/ 	.word	0x00007510


	//   ....[19]....
        /*00cc*/ 	.word	0x00007570


	//----- nvinfo : EIATTR_VRC_CTA_INIT_COUNT
	.align		4
.L_3857:
        /*00d0*/ 	.byte	0x02, 0x4a
	.zero		1
	.zero		1


	//----- nvinfo : EIATTR_EXIT_INSTR_OFFSETS
	.align		4
        /*00d4*/ 	.byte	0x04, 0x1c
        /*00d6*/ 	.short	(.L_3859 - .L_3858)


	//   ....[0]....
.L_3858:
        /*00d8*/ 	.word	0x00007130


	//----- nvinfo : EIATTR_MAX_THREADS
	.align		4
.L_3859:
        /*00dc*/ 	.byte	0x04, 0x05
        /*00de*/ 	.short	(.L_3861 - .L_3860)
.L_3860:
        /*00e0*/ 	.word	0x00000080
        /*00e4*/ 	.word	0x00000001
        /*00e8*/ 	.word	0x00000001


	//----- nvinfo : EIATTR_CRS_STACK_SIZE
	.align		4
.L_3861:
        /*00ec*/ 	.byte	0x04, 0x1e
        /*00ee*/ 	.short	(.L_3863 - .L_3862)
.L_3862:
        /*00f0*/ 	.word	0x00000000


	//----- nvinfo : EIATTR_CBANK_PARAM_SIZE
	.align		4
.L_3863:
        /*00f4*/ 	.byte	0x03, 0x19
        /*00f6*/ 	.short	0x0128


	//----- nvinfo : EIATTR_PARAM_CBANK
	.align		4
        /*00f8*/ 	.byte	0x04, 0x0a
        /*00fa*/ 	.short	(.L_3865 - .L_3864)
	.align		4
.L_3864:
        /*00fc*/ 	.word	index@(.nv.constant0._ZN10layer_norm13ln_bwd_kernelINS_13Kernel_traitsIf6__halffS2_fjLj768ELj1ELj4ELj1ELj16ENS_18Kernel_traits_baseILj768EfS2_fS2_fjLj128EEEEELb0ELb1ELb1ELb1EEEvNS_9BwdParamsE)
        /*0100*/ 	.short	0x0380
        /*0102*/ 	.short	0x0128


	//----- nvinfo : EIATTR_SW_WAR
	.align		4
.L_3865:
        /*0104*/ 	.byte	0x04, 0x36
        /*0106*/ 	.short	(.L_3867 - .L_3866)
.L_3866:
        /*0108*/ 	.word	0x00000008
.L_3867:


//--------------------- .nv.info._ZN10layer_norm13ln_bwd_kernelINS_13Kernel_traitsIf6__halffS2_fjLj768ELj1ELj4ELj1ELj16ENS_18Kernel_traits_baseILj768EfS2_fS2_fjLj128EEEEELb1ELb0ELb0ELb0EEEvNS_9BwdParamsE --------------------------
	.section	.nv.info._ZN10layer_norm13ln_bwd_kernelINS_13Kernel_traitsIf6__halffS2_fjLj768ELj1ELj4ELj1ELj16ENS_18Kernel_traits_baseILj768EfS2_fS2_fjLj128EEEEELb1ELb0ELb0ELb0EEEvNS_9BwdParamsE,"",@"SHT_CUDA_INFO"
	.sectionflags	@""
	.align	4


	//----- nvinfo : EIATTR_CUDA_API_VERSION
	.align		4
        /*0000*/ 	.byte	0x04, 0x37
        /*0002*/ 	.short	(.L_3869 - .L_3868)
.L_3868:
        /*0004*/ 	.word	0x00000082


	//----- nvinfo : EIATTR_KPARAM_INFO
	.align		4
.L_3869:
        /*0008*/ 	.byte	0x04, 0x17
        /*000a*/ 	.short	(.L_3871 - .L_3870)
.L_3870:
        /*000c*/ 	.word	0x00000000
        /*0010*/ 	.short	0x0000
        /*0012*/ 	.short	0x0000
        /*0014*/ 	.byte	0x00, 0xf0, 0xa1, 0x04


	//----- nvinfo : EIATTR_SPARSE_MMA_MASK
	.align		4
.L_3871:
        /*0018*/ 	.byte	0x03, 0x50
        /*001a*/ 	.short	0x0000


	//----- nvinfo : EIATTR_MAXREG_COUNT
	.align		4
        /*001c*/ 	.byte	0x03, 0x1b
        /*001e*/ 	.short	0x00ff


	//----- nvinfo : EIATTR_NUM_BARRIERS
	.align		4
        /*0020*/ 	.byte	0x02, 0x4c
        /*0022*/ 	.byte	0x01
	.zero		1


	//----- nvinfo : EIATTR_MERCURY_ISA_VERSION
	.align		4
        /*0024*/ 	.byte	0x03, 0x5f
        /*0026*/ 	.short	0x0101


	//----- nvinfo : EIATTR_COOP_GROUP_MASK_REGIDS
	.align		4
        /*0028*/ 	.byte	0x04, 0x29
        /*002a*/ 	.short	(.L_3873 - .L_3872)


	//   ....[0]....
.L_3872:
        /*002c*/ 	.word	0xffffffff


	//   ....[1]....
        /*0030*/ 	.word	0xffffffff


	//   ....[2]....
        /*0034*/ 	.word	0xffffffff


	//   ....[3]....
        /*0038*/ 	.word	0xffffffff


	//   ....[4]....
        /*003c*/ 	.word	0xffffffff


	//   ....[5]....
        /*0040*/ 	.word	0xffffffff


	//   ....[6]....
        /*0044*/ 	.word	0xffffffff


	//   ....[7]....
        /*0048*/ 	.word	0xffffffff


	//   ....[8]....
        /*004c*/ 	.word	0xffffffff


	//   ....[9]....
        /*0050*/ 	.word	0xffffffff


	//   ....[10]....
        /*0054*/ 	.word	0x05000074


	//   ....[11]....
        /*0058*/ 	.word	0x05000074


	//   ....[12]....
        /*005c*/ 	.word	0x05000074


	//   ....[13]....
        /*0060*/ 	.word	0x05000074


	//   ....[14]....
        /*0064*/ 	.word	0x05000074


	//   ....[15]....
        /*0068*/ 	.word	0x05000074


	//   ....[16]....
        /*006c*/ 	.word	0x05000074


	//   ....[17]....
        /*0070*/ 	.word	0x05000074


	//   ....[18]....
        /*0074*/ 	.word	0x05000074


	//   ....[19]....
        /*0078*/ 	.word	0x05000074


	//----- nvinfo : EIATTR_COOP_GROUP_INSTR_OFFSETS
	.align		4
.L_3873:
        /*007c*/ 	.byte	0x04, 0x28
        /*007e*/ 	.short	(.L_3875 - .L_3874)


	//   ....[0]....
.L_3874:
        /*0080*/ 	.word	0x00001740


	//   ....[1]....
        /*0084*/ 	.word	0x00001750


	//   ....[2]....
        /*0088*/ 	.word	0x00001780


	//   ....[3]....
        /*008c*/ 	.word	0x00001790


	//   ....[4]....
        /*0090*/ 	.word	0x000017c0


	//   ....[5]....
        /*0094*/ 	.word	0x000017d0


	//   ....[6]....
        /*0098*/ 	.word	0x00001800


	//   ....[7]....
        /*009c*/ 	.word	0x00001810


	//   ....[8]....
        /*00a0*/ 	.word	0x00001840


	//   ....[9]....
        /*00a4*/ 	.word	0x00001850


	//   ....[10]....
        /*00a8*/ 	.word	0x00005980


	//   ....[11]....
        /*00ac*/ 	.word	0x00005a10


	//   ....[12]....
        /*00b0*/ 	.word	0x00005a80


	//   ....[13]....
        /*00b4*/ 	.word	0x00005ae0


	//   ....[14]....
        /*00b8*/ 	.word	0x00005b50


	//   ....[15]....
        /*00bc*/ 	.word	0x00005bb0


	//   ....[16]....
        /*00c0*/ 	.word	0x00005c20


	//   ....[17]....
        /*00c4*/ 	.word	0x00005c80


	//   ....[18]....
        /*00c8*/ 	.word	0x00005cf0


	//   ....[19]....
        /*00cc*/ 	.word	0x00005d50


	//----- nvinfo : EIATTR_VRC_CTA_INIT_COUNT
	.align		4
.L_3875:
        /*00d0*/ 	.byte	0x02, 0x4a
	.zero		1
	.zero		1


	//----- nvinfo : EIATTR_EXIT_INSTR_OFFSETS
	.align		4
        /*00d4*/ 	.byte	0x04, 0x1c
        /*00d6*/ 	.short	(.L_3877 - .L_3876)


	//   ....[0]....
.L_3876:
        /*00d8*/ 	.word	0x000058e0


	//   ....[1]....
        /*00dc*/ 	.word	0x00005910


	//----- nvinfo : EIATTR_MAX_THREADS
	.align		4
.L_3877:
        /*00e0*/ 	.byte	0x04, 0x05
        /*00e2*/ 	.short	(.L_3879 - .L_3878)
.L_3878:
        /*00e4*/ 	.word	0x00000080
        /*00e8*/ 	.word	0x00000001
        /*00ec*/ 	.word	0x00000001


	//----- nvinfo : EIATTR_CRS_STACK_SIZE
	.align		4
.L_3879:
        /*00f0*/ 	.byte	0x04, 0x1e
        /*00f2*/ 	.short	(.L_3881 - .L_3880)
.L_3880:
        /*00f4*/ 	.word	0x00000000


	//----- nvinfo : EIATTR_CBANK_PARAM_SIZE
	.align		4
.L_3881:
        /*00f8*/ 	.byte	0x03, 0x19
        /*00fa*/ 	.short	0x0128


	//----- nvinfo : EIATTR_PARAM_CBANK
	.align		4
        /*00fc*/ 	.byte	0x04, 0x0a
        /*00fe*/ 	.short	(.L_3883 - .L_3882)
	.align		4
.L_3882:
        /*0100*/ 	.word	index@(.nv.constant0._ZN10layer_norm13ln_bwd_kernelINS_13Kernel_traitsIf6__halffS2_fjLj768ELj1ELj4ELj1ELj16ENS_18Kernel_traits_baseILj768EfS2_fS2_fjLj128EEEEELb1ELb0ELb0ELb0EEEvNS_9BwdParamsE)
        /*0104*/ 	.short	0x0380
        /*0106*/ 	.short	0x0128


	//----- nvinfo : EIATTR_SW_WAR
	.align		4
.L_3883:
        /*0108*/ 	.byte	0x04, 0x36
        /*010a*/ 	.short	(.L_3885 - .L_3884)
.L_3884:
        /*010c*/ 	.word	0x00000008
.L_3885:


//--------------------- .nv.info._ZN10layer_norm13ln_bwd_kernelINS_13Kernel_traitsIf6__halffS2_fjLj768ELj1ELj4ELj1ELj16ENS_18Kernel_traits_baseILj768EfS2_fS2_fjLj128EEEEELb1ELb0ELb0ELb1EEEvNS_9BwdParamsE --------------------------
	.section	.nv.info._ZN10layer_norm13ln_bwd_kernelINS_13Kernel_traitsIf6__halffS2_fjLj768ELj1ELj4ELj1ELj16ENS_18Kernel_traits_baseILj768EfS2_fS2_fjLj128EEEEELb1ELb0ELb0ELb1EEEvNS_9BwdParamsE,"",@"SHT_CUDA_INFO"
	.sectionflags	@""
	.align	4


	//----- nvinfo : EIATTR_CUDA_API_VERSION
	.align		4
        /*0000*/ 	.byte	0x04, 0x37
        /*0002*/ 	.short	(.L_3887 - .L_3886)
.L_3886:
        /*0004*/ 	.word	0x00000082


	//----- nvinfo : EIATTR_KPARAM_INFO
	.align		4
.L_3887:
        /*0008*/ 	.byte	0x04, 0x17
        /*000a*/ 	.short	(.L_3889 - .L_3888)
.L_3888:
        /*000c*/ 	.word	0x00000000
        /*0010*/ 	.short	0x0000
        /*0012*/ 	.short	0x0000
        /*0014*/ 	.byte	0x00, 0xf0, 0xa1, 0x04


	//----- nvinfo : EIATTR_SPARSE_MMA_MASK
	.align		4
.L_3889:
        /*0018*/ 	.byte	0x03, 0x50
        /*001a*/ 	.short	0x0000


	//----- nvinfo : EIATTR_MAXREG_COUNT
	.align		4
        /*001c*/ 	.byte	0x03, 0x1b
        /*001e*/ 	.short	0x00ff


	//----- nvinfo : EIATTR_NUM_BARRIERS
	.align		4
        /*0020*/ 	.byte	0x02, 0x4c
        /*0022*/ 	.byte	0x01
	.zero		1


	//----- nvinfo : EIATTR_MERCURY_ISA_VERSION
	.align		4
        /*0024*/ 	.byte	0x03, 0x5f
        /*0026*/ 	.short	0x0101


	//----- nvinfo : EIATTR_COOP_GROUP_MASK_REGIDS
	.align		4
        /*0028*/ 	.byte	0x04, 0x29
        /*002a*/ 	.short	(.L_3891 - .L_3890)


	//   ....[0]....
.L_3890:
        /*002c*/ 	.word	0xffffffff


	//   ....[1]....
        /*0030*/ 	.word	0xffffffff


	//   ....[2]....
        /*0034*/ 	.word	0xffffffff


	//   ....[3]....
        /*0038*/ 	.word	0xffffffff


	//   ....[4]....
        /*003c*/ 	.word	0xffffffff


	//   ....[5]....
        /*0040*/ 	.word	0xffffffff


	//   ....[6]....
        /*0044*/ 	.word	0xffffffff


	//   ....[7]....
        /*0048*/ 	.word	0xffffffff


	//   ....[8]....
        /*004c*/ 	.word	0xffffffff


	//   ....[9]....
        /*0050*/ 	.word	0xffffffff


	//   ....[10]....
        /*0054*/ 	.word	0x050000b2


	//   ....[11]....
        /*0058*/ 	.word	0x050000b2


	//   ....[12]....
        /*005c*/ 	.word	0x050000b2


	//   ....[13]....
        /*0060*/ 	.word	0x050000b2


	//   ....[14]....
        /*0064*/ 	.word	0x050000b2


	//   ....[15]....
        /*0068*/ 	.word	0x050000b2


	//   ....[16]....
        /*006c*/ 	.word	0x050000b2


	//   ....[17]....
        /*0070*/ 	.word	0x050000b2


	//   ....[18]....
        /*0074*/ 	.word	0x050000b2


	//   ....[19]....
        /*0078*/ 	.word	0x050000b2


	//----- nvinfo : EIATTR_COOP_GROUP_INSTR_OFFSETS
	.align		4
.L_3891:
        /*007c*/ 	.byte	0x04, 0x28
        /*007e*/ 	.short	(.L_3893 - .L_3892)


	//   ....[0]....
.L_3892:
        /*0080*/ 	.word	0x000014b0


	//   ....[1]....
        /*0084*/ 	.word	0x000014c0


	//   ....[2]....
        /*0088*/ 	.word	0x000014f0


	//   ....[3]....
        /*008c*/ 	.word	0x00001500


	//   ....[4]....
        /*0090*/ 	.word	0x00001550


	//   ....[5]....
        /*0094*/ 	.word	0x00001580


	//   ....[6]....
        /*0098*/ 	.word	0x000015b0


	//   ....[7]....
        /*009c*/ 	.word	0x000015c0


	//   ....[8]....
        /*00a0*/ 	.word	0x00001610


	//   ....[9]....
        /*00a4*/ 	.word	0x00001640


	//   ....[10]....
        /*00a8*/ 	.word	0x000051f0


	//   ....[11]....
        /*00ac*/ 	.word	0x00005280


	//   ....[12]....
        /*00b0*/ 	.word	0x000052f0


	//   ....[13]....
        /*00b4*/ 	.word	0x00005350


	//   ....[14]....
        /*00b8*/ 	.word	0x000053e0


	//   ....[15]....
        /*00bc*/ 	.word	0x00005460


	//   ....[16]....
        /*00c0*/ 	.word	0x000054d0


	//   ....[17]....
        /*00c4*/ 	.word	0x00005530


	//   ....[18]....
        /*00c8*/ 	.word	0x000055c0


	//   ....[19]....
        /*00cc*/ 	.word	0x00005640


	//----- nvinfo : EIATTR_VRC_CTA_INIT_COUNT
	.align		4
.L_3893:
        /*00d0*/ 	.byte	0x02, 0x4a
	.zero		1
	.zero		1


	//----- nvinfo : EIATTR_EXIT_INSTR_OFFSETS
	.align		4
        /*00d4*/ 	.byte	0x04, 0x1c
        /*00d6*/ 	.short	(.L_3895 - .L_3894)


	//   ....[0]....
.L_3894:
        /*00d8*/ 	.word	0x00005180


	//----- nvinfo : EIATTR_MAX_THREADS
	.align		4
.L_3895:
        /*00dc*/ 	.byte	0x04, 0x05
        /*00de*/ 	.short	(.L_3897 - .L_3896)
.L_3896:
        /*00e0*/ 	.word	0x00000080
        /*00e4*/ 	.word	0x00000001
        /*00e8*/ 	.word	0x00000001


	//----- nvinfo : EIATTR_CRS_STACK_SIZE
	.align		4
.L_3897:
        /*00ec*/ 	.byte	0x04, 0x1e
        /*00ee*/ 	.short	(.L_3899 - .L_3898)
.L_3898:
        /*00f0*/ 	.word	0x00000000


	//----- nvinfo : EIATTR_CBANK_PARAM_SIZE
	.align		4
.L_3899:
        /*00f4*/ 	.byte	0x03, 0x19
        /*00f6*/ 	.short	0x0128


	//----- nvinfo : EIATTR_PARAM_CBANK
	.align		4
        /*00f8*/ 	.byte	0x04, 0x0a
        /*00fa*/ 	.short	(.L_3901 - .L_3900)
	.align		4
.L_3900:
        /*00fc*/ 	.word	index@(.nv.constant0._ZN10layer_norm13ln_bwd_kernelINS_13Kernel_traitsIf6__halffS2_fjLj768ELj1ELj4ELj1ELj16ENS_18Kernel_traits_baseILj768EfS2_fS2_fjLj128EEEEELb1ELb0ELb0ELb1EEEvNS_9BwdParamsE)
        /*0100*/ 	.short	0x0380
        /*0102*/ 	.short	0x0128


	//----- nvinfo : EIATTR_SW_WAR
	.align		4
.L_3901:
        /*0104*/ 	.byte	0x04, 0x36
        /*0106*/ 	.short	(.L_3903 - .L_3902)
.L_3902:
        /*0108*/ 	.word	0x00000008
.L_3903:


//--------------------- .nv.info._ZN10layer_norm22ln_bwd_finalize_kernelINS_22Kernel_traits_finalizeILj768Ef6__halffS2_fjLb0ELj1024ELj4ENS_18Kernel_traits_baseILj768EfS2_fS2_fjLj1024EEEEELb0ELb0EEEvNS_9BwdParamsE --------------------------
	.section	.nv.info._ZN10layer_norm22ln_bwd_finalize_kernelINS_22Kernel_traits_finalizeILj768Ef6__halffS2_fjLb0ELj1024ELj4ENS_18Kernel_traits_baseILj768EfS2_fS2_fjLj1024EEEEELb0ELb0EEEvNS_9BwdParamsE,"",@"SHT_CUDA_INFO"
	.sectionflags	@""
	.align	4


	//----- nvinfo : EIATTR_CUDA_API_VERSION
	.align		4
        /*0000*/ 	.byte	0x04, 0x37
        /*0002*/ 	.short	(.L_3905 - .L_3904)
.L_3904:
        /*0004*/ 	.word	0x00000082


	//----- nvinfo : EIATTR_KPARAM_INFO
	.align		4
.L_3905:
        /*0008*/ 	.byte	0x04, 0x17
        /*000a*/ 	.short	(.L_3907 - .L_3906)
.L_3906:
        /*000c*/ 	.word	0x00000000
        /*0010*/ 	.short	0x0000
        /*0012*/ 	.short	0x0000
        /*0014*/ 	.byte	0x00, 0xf0, 0xa1, 0x04


	//----- nvinfo : EIATTR_SPARSE_MMA_MASK
	.align		4
.L_3907:
        /*0018*/ 	.byte	0x03, 0x50
        /*001a*/ 	.short	0x0000


	//----- nvinfo : EIATTR_MAXREG_COUNT
	.align		4
        /*001c*/ 	.byte	0x03, 0x1b
        /*001e*/ 	.short	0x0040


	//----- nvinfo : EIATTR_NUM_BARRIERS
	.align		4
        /*0020*/ 	.byte	0x02, 0x4c
        /*0022*/ 	.byte	0x01
	.zero		1


	//----- nvinfo : EIATTR_MERCURY_ISA_VERSION
	.align		4
        /*0024*/ 	.byte	0x03, 0x5f
        /*0026*/ 	.short	0x0101


	//----- nvinfo : EIATTR_COOP_GROUP_MASK_REGIDS
	.align		4
        /*0028*/ 	.byte	0x04, 0x29
        /*002a*/ 	.short	(.L_3909 - .L_3908)


	//   ....[0]....
.L_3908:
        /*002c*/ 	.word	0xffffffff


	//   ....[1]....
        /*0030*/ 	.word	0xffffffff


	//   ....[2]....
        /*0034*/ 	.word	0xffffffff


	//   ....[3]....
        /*0038*/ 	.word	0xffffffff


	//   ....[4]....
        /*003c*/ 	.word	0xffffffff


	//   ....[5]....
        /*0040*/ 	.word	0xffffffff


	//   ....[6]....
        /*0044*/ 	.word	0xffffffff


	//   ....[7]....
        /*0048*/ 	.word	0xffffffff


	//   ....[8]....
        /*004c*/ 	.word	0xffffffff


	//   ....[9]....
        /*0050*/ 	.word	0xffffffff


	//----- nvinfo : EIATTR_COOP_GROUP_INSTR_OFFSETS
	.align		4
.L_3909:
        /*0054*/ 	.byte	0x04, 0x28
        /*0056*/ 	.short	(.L_3911 - .L_3910)


	//   ....[0]....
.L_3910:
        /*0058*/ 	.word	0x000015e0


	//   ....[1]....
        /*005c*/ 	.word	0x000015f0


	//   ....[2]....
        /*0060*/ 	.word	0x00001620


	//   ....[3]....
        /*0064*/ 	.word	0x00001630


	//   ....[4]....
        /*0068*/ 	.word	0x00001660


	//   ....[5]....
        /*006c*/ 	.word	0x00001670


	//   ....[6]....
        /*0070*/ 	.word	0x000016b0


	//   ....[7]....
        /*0074*/ 	.word	0x000016e0


	//   ....[8]....
        /*0078*/ 	.word	0x00001710


	//   ....[9]....
        /*007c*/ 	.word	0x00001720


	//----- nvinfo : EIATTR_VRC_CTA_INIT_COUNT
	.align		4
.L_3911:
        /*0080*/ 	.byte	0x02, 0x4a
	.zero		1
	.zero		1


	//----- nvinfo : EIATTR_EXIT_INSTR_OFFSETS
	.align		4
        /*0084*/ 	.byte	0x04, 0x1c
        /*0086*/ 	.short	(.L_3913 - .L_3912)


	//   ....[0]....
.L_3912:
        /*0088*/ 	.word	0x00000060


	//   ....[1]....
        /*008c*/ 	.word	0x00001780


	//   ....[2]....
        /*0090*/ 	.word	0x000017b0


	//   ....[3]....
        /*0094*/ 	.word	0x00001850


	//----- nvinfo : EIATTR_MAX_THREADS
	.align		4
.L_3913:
        /*0098*/ 	.byte	0x04, 0x05
        /*009a*/ 	.short	(.L_3915 - .L_3914)
.L_3914:
        /*009c*/ 	.word	0x00000400
        /*00a0*/ 	.word	0x00000001
        /*00a4*/ 	.word	0x00000001


	//----- nvinfo : EIATTR_CRS_STACK_SIZE
	.align		4
.L_3915:
        /*00a8*/ 	.byte	0x04, 0x1e
        /*00aa*/ 	.short	(.L_3917 - .L_3916)
.L_3916:
        /*00ac*/ 	.word	0x00000000


	//----- nvinfo : EIATTR_CBANK_PARAM_SIZE
	.align		4
.L_3917:
        /*00b0*/ 	.byte	0x03, 0x19
        /*00b2*/ 	.short	0x0128


	//----- nvinfo : EIATTR_PARAM_CBANK
	.align		4
        /*00b4*/ 	.byte	0x04, 0x0a
        /*00b6*/ 	.short	(.L_3919 - .L_3918)
	.align		4
.L_3918:
        /*00b8*/ 	.word	index@(.nv.constant0._ZN10layer_norm22ln_bwd_finalize_kernelINS_22Kernel_traits_finalizeILj768Ef6__halffS2_fjLb0ELj1024ELj4ENS_18Kernel_traits_baseILj768EfS2_fS2_fjLj1024EEEEELb0ELb0EEEvNS_9BwdParamsE)
        /*00bc*/ 	.short	0x0380
        /*00be*/ 	.short	0x0128


	//----- nvinfo : EIATTR_SW_WAR
	.align		4
.L_3919:
        /*00c0*/ 	.byte	0x04, 0x36
        /*00c2*/ 	.short	(.L_3921 - .L_3920)
.L_3920:
        /*00c4*/ 	.word	0x00000008
.L_3921:


//--------------------- .nv.info._ZN10layer_norm13ln_bwd_kernelINS_13Kernel_traitsIf6__halffS2_fjLj768ELj1ELj4ELj1ELj16ENS_18Kernel_traits_baseILj768EfS2_fS2_fjLj128EEEEELb1ELb0ELb1ELb0EEEvNS_9BwdParamsE --------------------------
	.section	.nv.info._ZN10layer_norm13ln_bwd_kernelINS_13Kernel_traitsIf6__halffS2_fjLj768ELj1ELj4ELj1ELj16ENS_18Kernel_traits_baseILj768EfS2_fS2_fjLj128EEEEELb1ELb0ELb1ELb0EEEvNS_9BwdParamsE,"",@"SHT_CUDA_INFO"
	.sectionflags	@""
	.align	4


	//----- nvinfo : EIATTR_CUDA_API_VERSION
	.align		4
        /*0000*/ 	.byte	0x04, 0x37
        /*0002*/ 	.short	(.L_3923 - .L_3922)
.L_3922:
        /*0004*/ 	.word	0x00000082


	//----- nvinfo : EIATTR_KPARAM_INFO
	.align		4
.L_3923:
        /*0008*/ 	.byte	0x04, 0x17
        /*000a*/ 	.short	(.L_3925 - .L_3924)
.L_3924:
        /*000c*/ 	.word	0x00000000
        /*0010*/ 	.short	0x0000
        /*0012*/ 	.short	0x0000
        /*0014*/ 	.byte	0x00, 0xf0, 0xa1, 0x04


	//----- nvinfo : EIATTR_SPARSE_MMA_MASK
	.align		4
.L_3925:
        /*0018*/ 	.byte	0x03, 0x50
        /*001a*/ 	.short	0x0000


	//----- nvinfo : EIATTR_MAXREG_COUNT
	.align		4
        /*001c*/ 	.byte	0x03, 0x1b
        /*001e*/ 	.short	0x00ff


	//----- nvinfo : EIATTR_NUM_BARRIERS
	.align		4
        /*0020*/ 	.byte	0x02, 0x4c
        /*0022*/ 	.byte	0x01
	.zero		1


	//----- nvinfo : EIATTR_MERCURY_ISA_VERSION
	.align		4
        /*0024*/ 	.byte	0x03, 0x5f
        /*0026*/ 	.short	0x0101


	//----- nvinfo : EIATTR_COOP_GROUP_MASK_REGIDS
	.align		4
        /*0028*/ 	.byte	0x04, 0x29
        /*002a*/ 	.short	(.L_3927 - .L_3926)


	//   ....[0]....
.L_3926:
        /*002c*/ 	.word	0xffffffff


	//   ....[1]....
        /*0030*/ 	.word	0xffffffff


	//   ....[2]....
        /*0034*/ 	.word	0xffffffff


	//   ....[3]....
        /*0038*/ 	.word	0xffffffff


	//   ....[4]....
        /*003c*/ 	.word	0xffffffff


	//   ....[5]....
        /*0040*/ 	.word	0xffffffff


	//   ....[6]....
        /*0044*/ 	.word	0xffffffff


	//   ....[7]....
        /*0048*/ 	.word	0xffffffff


	//   ....[8]....
        /*004c*/ 	.word	0xffffffff


	//   ....[9]....
        /*0050*/ 	.word	0xffffffff


	//   ....[10]....
        /*0054*/ 	.word	0x05000078


	//   ....[11]....
        /*0058*/ 	.word	0x05000078


	//   ....[12]....
        /*005c*/ 	.word	0x05000078


	//   ....[13]....
        /*0060*/ 	.word	0x05000078


	//   ....[14]....
        /*0064*/ 	.word	0x05000078


	//   ....[15]....
        /*0068*/ 	.word	0x05000078


	//   ....[16]....
        /*006c*/ 	.word	0x05000078


	//   ....[17]....
        /*0070*/ 	.word	0x05000078


	//   ....[18]....
        /*0074*/ 	.word	0x05000078


	//   ....[19]....
        /*0078*/ 	.word	0x05000078


	//----- nvinfo : EIATTR_COOP_GROUP_INSTR_OFFSETS
	.align		4
.L_3927:
        /*007c*/ 	.byte	0x04, 0x28
        /*007e*/ 	.short	(.L_3929 - .L_3928)


	//   ....[0]....
.L_3928:
        /*0080*/ 	.word	0x00001c30


	//   ....[1]....
        /*0084*/ 	.word	0x00001c40


	//   ....[2]....
        /*0088*/ 	.word	0x00001c70


	//   ....[3]....
        /*008c*/ 	.word	0x00001c80


	//   ....[4]....
        /*0090*/ 	.word	0x00001cb0


	//   ....[5]....
        /*0094*/ 	.word	0x00001cc0


	//   ....[6]....
        /*0098*/ 	.word	0x00001cf0


	//   ....[7]....
        /*009c*/ 	.word	0x00001d00


	//   ....[8]....
        /*00a0*/ 	.word	0x00001d30


	//   ....[9]....
        /*00a4*/ 	.word	0x00001d40


	//   ....[10]....
        /*00a8*/ 	.word	0x000080f0


	//   ....[11]....
        /*00ac*/ 	.word	0x00008180


	//   ....[12]....
        /*00b0*/ 	.word	0x000081f0


	//   ....[13]....
        /*00b4*/ 	.word	0x00008250


	//   ....[14]....
        /*00b8*/ 	.word	0x000082c0


	//   ....[15]....
        /*00bc*/ 	.word	0x00008320


	//   ....[16]....
        /*00c0*/ 	.word	0x00008390


	//   ....[17]....
        /*00c4*/ 	.word	0x000083f0


	//   ....[18]....
        /*00c8*/ 	.word	0x00008460


	//   ....[19]....
        /*00cc*/ 	.word	0x000084c0


	//----- nvinfo : EIATTR_VRC_CTA_INIT_COUNT
	.align		4
.L_3929:
        /*00d0*/ 	.byte	0x02, 0x4a
	.zero		1
	.zero		1


	//----- nvinfo : EIATTR_EXIT_INSTR_OFFSETS
	.align		4
        /*00d4*/ 	.byte	0x04, 0x1c
        /*00d6*/ 	.short	(.L_3931 - .L_3930)


	//   ....[0]....
.L_3930:
        /*00d8*/ 	.word	0x00008050


	//   ....[1]....
        /*00dc*/ 	.word	0x00008080


	//----- nvinfo : EIATTR_MAX_THREADS
	.align		4
.L_3931:
        /*00e0*/ 	.byte	0x04, 0x05
        /*00e2*/ 	.short	(.L_3933 - .L_3932)
.L_3932:
        /*00e4*/ 	.word	0x00000080
        /*00e8*/ 	.word	0x00000001
        /*00ec*/ 	.word	0x00000001


	//----- nvinfo : EIATTR_CRS_STACK_SIZE
	.align		4
.L_3933:
        /*00f0*/ 	.byte	0x04, 0x1e
        /*00f2*/ 	.short	(.L_3935 - .L_3934)
.L_3934:
        /*00f4*/ 	.word	0x00000000


	//----- nvinfo : EIATTR_CBANK_PARAM_SIZE
	.align		4
.L_3935:
        /*00f8*/ 	.byte	0x03, 0x19
        /*00fa*/ 	.short	0x0128


	//----- nvinfo : EIATTR_PARAM_CBANK
	.align		4
        /*00fc*/ 	.byte	0x04, 0x0a
        /*00fe*/ 	.short	(.L_3937 - .L_3936)
	.align		4
.L_3936:
        /*0100*/ 	.word	index@(.nv.constant0._ZN10layer_norm13ln_bwd_kernelINS_13Kernel_traitsIf6__halffS2_fjLj768ELj1ELj4ELj1ELj16ENS_18Kernel_traits_baseILj768EfS2_fS2_fjLj128EEEEELb1ELb0ELb1ELb0EEEvNS_9BwdParamsE)
        /*0104*/ 	.short	0x0380
        /*0106*/ 	.short	0x0128


	//----- nvinfo : EIATTR_SW_WAR
	.align		4
.L_3937:
        /*0108*/ 	.byte	0x04, 0x36
        /*010a*/ 	.short	(.L_3939 - .L_3938)
.L_3938:
        /*010c*/ 	.word	0x00000008
.L_3939:


//--------------------- .nv.info._ZN10layer_norm22ln_bwd_finalize_kernelINS_22Kernel_traits_finalizeILj768Ef6__halffS2_fjLb0ELj1024ELj4ENS_18Kernel_traits_baseILj768EfS2_fS2_fjLj1024EEEEELb0ELb1EEEvNS_9BwdParamsE --------------------------
	.section	.nv.info._ZN10layer_norm22ln_bwd_finalize_kernelINS_22Kernel_traits_finalizeILj768Ef6__halffS2_fjLb0ELj1024ELj4ENS_18Kernel_traits_baseILj768EfS2_fS2_fjLj1024EEEEELb0ELb1EEEvNS_9BwdParamsE,"",@"SHT_CUDA_INFO"
	.sectionflags	@""
	.align	4


	//----- nvinfo : EIATTR_CUDA_API_VERSION
	.align		4
        /*0000*/ 	.byte	0x04, 0x37
        /*0002*/ 	.short	(.L_3941 - .L_3940)
.L_3940:
        /*0004*/ 	.word	0x00000082


	//----- nvinfo : EIATTR_KPARAM_INFO
	.align		4
.L_3941:
        /*0008*/ 	.byte	0x04, 0x17
        /*000a*/ 	.short	(.L_3943 - .L_3942)
.L_3942:
        /*000c*/ 	.word	0x00000000
        /*0010*/ 	.short	0x0000
        /*0012*/ 	.short	0x0000
        /*0014*/ 	.byte	0x00, 0xf0, 0xa1, 0x04


	//----- nvinfo : EIATTR_SPARSE_MMA_MASK
	.align		4
.L_3943:
        /*0018*/ 	.byte	0x03, 0x50
        /*001a*/ 	.short	0x0000


	//----- nvinfo : EIATTR_MAXREG_COUNT
	.align		4
        /*001c*/ 	.byte	0x03, 0x1b
        /*001e*/ 	.short	0x0040


	//----- nvinfo : EIATTR_NUM_BARRIERS
	.align		4
        /*0020*/ 	.byte	0x02, 0x4c
        /*0022*/ 	.byte	0x01
	.zero		1


	//----- nvinfo : EIATTR_MERCURY_ISA_VERSION
	.align		4
        /*0024*/ 	.byte	0x03, 0x5f
        /*0026*/ 	.short	0x0101


	//----- nvinfo : EIATTR_COOP_GROUP_MASK_REGIDS
	.align		4
        /*0028*/ 	.byte	0x04, 0x29
        /*002a*/ 	.short	(.L_3945 - .L_3944)


	//   ....[0]....
.L_3944:
        /*002c*/ 	.word	0xffffffff


	//   ....[1]....
        /*0030*/ 	.word	0xffffffff


	//   ....[2]....
        /*0034*/ 	.word	0xffffffff


	//   ....[3]....
        /*0038*/ 	.word	0xffffffff


	//   ....[4]....
        /*003c*/ 	.word	0xffffffff


	//   ....[5]....
        /*0040*/ 	.word	0xffffffff


	//   ....[6]....
        /*0044*/ 	.word	0xffffffff


	//   ....[7]....
        /*0048*/ 	.word	0xffffffff


	//   ....[8]....
        /*004c*/ 	.word	0xffffffff


	//   ....[9]....
        /*0050*/ 	.word	0xffffffff


	//----- nvinfo : EIATTR_COOP_GROUP_INSTR_OFFSETS
	.align		4
.L_3945:
        /*0054*/ 	.byte	0x04, 0x28
        /*0056*/ 	.short	(.L_3947 - .L_3946)


	//   ....[0]....
.L_3946:
        /*0058*/ 	.word	0x00001630


	//   ....[1]....
        /*005c*/ 	.word	0x00001640


	//   ....[2]....
        /*0060*/ 	.word	0x00001670


	//   ....[3]....
        /*0064*/ 	.word	0x00001680


	//   ....[4]....
        /*0068*/ 	.word	0x000016b0


	//   ....[5]....
        /*006c*/ 	.word	0x000016c0


	//   ....[6]....
        /*0070*/ 	.word	0x000016f0


	//   ....[7]....
        /*0074*/ 	.word	0x00001710


	//   ....[8]....
        /*0078*/ 	.word	0x00001740


	//   ....[9]....
        /*007c*/ 	.word	0x00001750


	//----- nvinfo : EIATTR_VRC_CTA_INIT_COUNT
	.align		4
.L_3947:
        /*0080*/ 	.byte	0x02, 0x4a
	.zero		1
	.zero		1


	//----- nvinfo : EIATTR_EXIT_INSTR_OFFSETS
	.align		4
        /*0084*/ 	.byte	0x04, 0x1c
        /*0086*/ 	.short	(.L_3949 - .L_3948)


	//   ....[0]....
.L_3948:
        /*0088*/ 	.word	0x00000070


	//   ....[1]....
        /*008c*/ 	.word	0x000017b0


	//   ....[2]....
        /*0090*/ 	.word	0x00001860


	//----- nvinfo : EIATTR_MAX_THREADS
	.align		4
.L_3949:
        /*0094*/ 	.byte	0x04, 0x05
        /*0096*/ 	.short	(.L_3951 - .L_3950)
.L_3950:
        /*0098*/ 	.word	0x00000400
        /*009c*/ 	.word	0x00000001
        /*00a0*/ 	.word	0x00000001


	//----- nvinfo : EIATTR_CRS_STACK_SIZE
	.align		4
.L_3951:
        /*00a4*/ 	.byte	0x04, 0x1e
        /*00a6*/ 	.short	(.L_3953 - .L_3952)
.L_3952:
        /*00a8*/ 	.word	0x00000000


	//----- nvinfo : EIATTR_CBANK_PARAM_SIZE
	.align		4
.L_3953:
        /*00ac*/ 	.byte	0x03, 0x19
        /*00ae*/ 	.short	0x0128


	//----- nvinfo : EIATTR_PARAM_CBANK
	.align		4
        /*00b0*/ 	.byte	0x04, 0x0a
        /*00b2*/ 	.short	(.L_3955 - .L_3954)
	.align		4
.L_3954:
        /*00b4*/ 	.word	index@(.nv.constant0._ZN10layer_norm22ln_bwd_finalize_kernelINS_22Kernel_traits_finalizeILj768Ef6__halffS2_fjLb0ELj1024ELj4ENS_18Kernel_traits_baseILj768EfS2_fS2_fjLj1024EEEEELb0ELb1EEEvNS_9BwdParamsE)
        /*00b8*/ 	.short	0x0380
        /*00ba*/ 	.short	0x0128


	//----- nvinfo : EIATTR_SW_WAR
	.align		4
.L_3955:
        /*00bc*/ 	.byte	0x04, 0x36
        /*00be*/ 	.short	(.L_3957 - .L_3956)
.L_3956:
        /*00c0*/ 	.word	0x00000008
.L_3957:


//--------------------- .nv.info._ZN10layer_norm13ln_bwd_kernelINS_13Kernel_traitsIf6__halffS2_fjLj768ELj1ELj4ELj1ELj16ENS_18Kernel_traits_baseILj768EfS2_fS2_fjLj128EEEEELb1ELb0ELb1ELb1EEEvNS_9BwdParamsE --------------------------
	.section	.nv.info._ZN10layer_norm13ln_bwd_kernelINS_13Kernel_traitsIf6__halffS2_fjLj768ELj1ELj4ELj1ELj16ENS_18Kernel_traits_baseILj768EfS2_fS2_fjLj128EEEEELb1ELb0ELb1ELb1EEEvNS_9BwdParamsE,"",@"SHT_CUDA_INFO"
	.sectionflags	@""
	.align	4


	//----- nvinfo : EIATTR_CUDA_API_VERSION
	.align		4
        /*0000*/ 	.byte	0x04, 0x37
        /*0002*/ 	.short	(.L_3959 - .L_3958)
.L_3958:
        /*0004*/ 	.word	0x00000082


	//----- nvinfo : EIATTR_KPARAM_INFO
	.align		4
.L_3959:
        /*0008*/ 	.byte	0x04, 0x17
        /*000a*/ 	.short	(.L_3961 - .L_3960)
.L_3960:
        /*000c*/ 	.word	0x00000000
        /*0010*/ 	.short	0x0000
        /*0012*/ 	.short	0x0000
        /*0014*/ 	.byte	0x00, 0xf0, 0xa1, 0x04


	//----- nvinfo : EIATTR_SPARSE_MMA_MASK
	.align		4
.L_3961:
        /*0018*/ 	.byte	0x03, 0x50
        /*001a*/ 	.short	0x0000


	//----- nvinfo : EIATTR_MAXREG_COUNT
	.align		4
        /*001c*/ 	.byte	0x03, 0x1b
        /*001e*/ 	.short	0x00ff


	//----- nvinfo : EIATTR_NUM_BARRIERS
	.align		4
        /*0020*/ 	.byte	0x02, 0x4c
        /*0022*/ 	.byte	0x01
	.zero		1


	//----- nvinfo : EIATTR_MERCURY_ISA_VERSION
	.align		4
        /*0024*/ 	.byte	0x03, 0x5f
        /*0026*/ 	.short	0x0101


	//----- nvinfo : EIATTR_COOP_GROUP_MASK_REGIDS
	.align		4
        /*0028*/ 	.byte	0x04, 0x29
        /*002a*/ 	.short	(.L_3963 - .L_3962)


	//   ....[0]....
.L_3962:
        /*002c*/ 	.word	0xffffffff


	//   ....[1]....
        /*0030*/ 	.word	0xffffffff


	//   ....[2]....
        /*0034*/ 	.word	0xffffffff


	//   ....[3]....
        /*0038*/ 	.word	0xffffffff


	//   ....[4]....
        /*003c*/ 	.word	0xffffffff


	//   ....[5]....
        /*0040*/ 	.word	0xffffffff


	//   ....[6]....
        /*0044*/ 	.word	0xffffffff


	//   ....[7]....
        /*0048*/ 	.word	0xffffffff


	//   ....[8]....
        /*004c*/ 	.word	0xffffffff


	//   ....[9]....
        /*0050*/ 	.word	0xffffffff


	//   ....[10]....
        /*0054*/ 	.word	0x050000b2


	//   ....[11]....
        /*0058*/ 	.word	0x050000b2


	//   ....[12]....
        /*005c*/ 	.word	0x050000b2


	//   ....[13]....
        /*0060*/ 	.word	0x050000b2


	//   ....[14]....
        /*0064*/ 	.word	0x050000b2


	//   ....[15]....
        /*0068*/ 	.word	0x050000b2


	//   ....[16]....
        /*006c*/ 	.word	0x050000b2


	//   ....[17]....
        /*0070*/ 	.word	0x050000b2


	//   ....[18]....
        /*0074*/ 	.word	0x050000b2


	//   ....[19]....
        /*0078*/ 	.word	0x050000b2


	//----- nvinfo : EIATTR_COOP_GROUP_INSTR_OFFSETS
	.align		4
.L_3963:
        /*007c*/ 	.byte	0x04, 0x28
        /*007e*/ 	.short	(.L_3965 - .L_3964)


	//   ....[0]....
.L_3964:
        /*0080*/ 	.word	0x000017d0


	//   ....[1]....
        /*0084*/ 	.word	0x000017e0


	//   ....[2]....
        /*0088*/ 	.word	0x00001810


	//   ....[3]....
        /*008c*/ 	.word	0x00001820


	//   ....[4]....
        /*0090*/ 	.word	0x00001850


	//   ....[5]....
        /*0094*/ 	.word	0x00001860


	//   ....[6]....
        /*0098*/ 	.word	0x00001890


	//   ....[7]....
        /*009c*/ 	.word	0x000018a0


	//   ....[8]....
        /*00a0*/ 	.word	0x000018d0


	//   ....[9]....
        /*00a4*/ 	.word	0x000018e0


	//   ....[10]....
        /*00a8*/ 	.word	0x00007840


	//   ....[11]....
        /*00ac*/ 	.word	0x000078d0


	//   ....[12]....
        /*00b0*/ 	.word	0x00007940


	//   ....[13]....
        /*00b4*/ 	.word	0x000079a0


	//   ....[14]....
        /*00b8*/ 	.word	0x00007a10


	//   ....[15]....
        /*00bc*/ 	.word	0x00007a70


	//   ....[16]....
        /*00c0*/ 	.word	0x00007ae0


	//   ....[17]....
        /*00c4*/ 	.word	0x00007b40


	//   ....[18]....
        /*00c8*/ 	.word	0x00007bb0


	//   ....[19]....
        /*00cc*/ 	.word	0x00007c10


	//----- nvinfo : EIATTR_VRC_CTA_INIT_COUNT
	.align		4
.L_3965:
        /*00d0*/ 	.byte	0x02, 0x4a
	.zero		1
	.zero		1


	//----- nvinfo : EIATTR_EXIT_INSTR_OFFSETS
	.align		4
        /*00d4*/ 	.byte	0x04, 0x1c
        /*00d6*/ 	.short	(.L_3967 - .L_3966)


	//   ....[0]....
.L_3966:
        /*00d8*/ 	.word	0x000077d0


	//----- nvinfo : EIATTR_MAX_THREADS
	.align		4
.L_3967:
        /*00dc*/ 	.byte	0x04, 0x05
        /*00de*/ 	.short	(.L_3969 - .L_3968)
.L_3968:
        /*00e0*/ 	.word	0x00000080
        /*00e4*/ 	.word	0x00000001
        /*00e8*/ 	.word	0x00000001


	//----- nvinfo : EIATTR_CRS_STACK_SIZE
	.align		4
.L_3969:
        /*00ec*/ 	.byte	0x04, 0x1e
        /*00ee*/ 	.short	(.L_3971 - .L_3970)
.L_3970:
        /*00f0*/ 	.word	0x00000000


	//----- nvinfo : EIATTR_CBANK_PARAM_SIZE
	.align		4
.L_3971:
        /*00f4*/ 	.byte	0x03, 0x19
        /*00f6*/ 	.short	0x0128


	//----- nvinfo : EIATTR_PARAM_CBANK
	.align		4
        /*00f8*/ 	.byte	0x04, 0x0a
        /*00fa*/ 	.short	(.L_3973 - .L_3972)
	.align		4
.L_3972:
        /*00fc*/ 	.word	index@(.nv.constant0._ZN10layer_norm13ln_bwd_kernelINS_13Kernel_traitsIf6__halffS2_fjLj768ELj1ELj4ELj1ELj16ENS_18Kernel_traits_baseILj768EfS2_fS2_fjLj128EEEEELb1ELb0ELb1ELb1EEEvNS_9BwdParamsE)
        /*0100*/ 	.short	0x0380
        /*0102*/ 	.short	0x0128


	//----- nvinfo : EIATTR_SW_WAR
	.align		4
.L_3973:
        /*0104*/ 	.byte	0x04, 0x36
        /*0106*/ 	.short	(.L_3975 - .L_3974)
.L_3974:
        /*0108*/ 	.word	0x00000008
.L_3975:


//--------------------- .nv.info._ZN10layer_norm13ln_bwd_kernelINS_13Kernel_traitsIf6__halffS2_fjLj768ELj1ELj4ELj1ELj16ENS_18Kernel_traits_baseILj768EfS2_fS2_fjLj128EEEEELb1ELb1ELb0ELb0EEEvNS_9BwdParamsE --------------------------
	.section	.nv.info._ZN10layer_norm13ln_bwd_kernelINS_13Kernel_traitsIf6__halffS2_fjLj768ELj1ELj4ELj1ELj16ENS_18Kernel_traits_baseILj768EfS2_fS2_fjLj128EEEEELb1ELb1ELb0ELb0EEEvNS_9BwdParamsE,"",@"SHT_CUDA_INFO"
	.sectionflags	@""
	.align	4


	//----- nvinfo : EIATTR_CUDA_API_VERSION
	.align		4
        /*0000*/ 	.byte	0x04, 0x37
        /*0002*/ 	.short	(.L_3977 - .L_3976)
.L_3976:
        /*0004*/ 	.word	0x00000082


	//----- nvinfo : EIATTR_KPARAM_INFO
	.align		4
.L_3977:
        /*0008*/ 	.byte	0x04, 0x17
        /*000a*/ 	.short	(.L_3979 - .L_3978)
.L_3978:
        /*000c*/ 	.word	0x00000000
        /*0010*/ 	.short	0x0000
        /*0012*/ 	.short	0x0000
        /*0014*/ 	.byte	0x00, 0xf0, 0xa1, 0x04


	//----- nvinfo : EIATTR_SPARSE_MMA_MASK
	.align		4
.L_3979:
        /*0018*/ 	.byte	0x03, 0x50
        /*001a*/ 	.short	0x0000


	//----- nvinfo : EIATTR_MAXREG_COUNT
	.align		4
        /*001c*/ 	.byte	0x03, 0x1b
        /*001e*/ 	.short	0x00ff


	//----- nvinfo : EIATTR_NUM_BARRIERS
	.align		4
        /*0020*/ 	.byte	0x02, 0x4c
        /*0022*/ 	.byte	0x01
	.zero		1


	//----- nvinfo : EIATTR_MERCURY_ISA_VERSION
	.align		4
        /*0024*/ 	.byte	0x03, 0x5f
        /*0026*/ 	.short	0x0101


	//----- nvinfo : EIATTR_COOP_GROUP_MASK_REGIDS
	.align		4
        /*0028*/ 	.byte	0x04, 0x29
        /*002a*/ 	.short	(.L_3981 - .L_3980)


	//   ....[0]....
.L_3980:
        /*002c*/ 	.word	0xffffffff


	//   ....[1]....
        /*0030*/ 	.word	0xffffffff


	//   ....[2]....
        /*0034*/ 	.word	0xffffffff


	//   ....[3]....
        /*0038*/ 	.word	0xffffffff


	//   ....[4]....
        /*003c*/ 	.word	0xffffffff


	//   ....[5]....
        /*0040*/ 	.word	0xffffffff


	//   ....[6]....
        /*0044*/ 	.word	0xffffffff


	//   ....[7]....
        /*0048*/ 	.word	0xffffffff


	//   ....[8]....
        /*004c*/ 	.word	0xffffffff


	//   ....[9]....
        /*0050*/ 	.word	0xffffffff


	//   ....[10]....
        /*0054*/ 	.word	0x050000b8


	//   ....[11]....
        /*0058*/ 	.word	0x050000b8


	//   ....[12]....
        /*005c*/ 	.word	0x050000b8


	//   ....[13]....
        /*0060*/ 	.word	0x050000b8


	//   ....[14]....
        /*0064*/ 	.word	0x050000b8


	//   ....[15]....
        /*0068*/ 	.word	0x050000b8


	//   ....[16]....
        /*006c*/ 	.word	0x050000b8


	//   ....[17]....
        /*0070*/ 	.word	0x050000b8


	//   ....[18]....
        /*0074*/ 	.word	0x050000b8


	//   ....[19]....
        /*0078*/ 	.word	0x050000b8


	//----- nvinfo : EIATTR_COOP_GROUP_INSTR_OFFSETS
	.align		4
.L_3981:
        /*007c*/ 	.byte	0x04, 0x28
        /*007e*/ 	.short	(.L_3983 - .L_3982)


	//   ....[0]....
.L_3982:
        /*0080*/ 	.word	0x00001980


	//   ....[1]....
        /*0084*/ 	.word	0x00001990


	//   ....[2]....
        /*0088*/ 	.word	0x000019c0


	//   ....[3]....
        /*008c*/ 	.word	0x000019d0


	//   ....[4]....
        /*0090*/ 	.word	0x00001a00


	//   ....[5]....
        /*0094*/ 	.word	0x00001a10


	//   ....[6]....
        /*0098*/ 	.word	0x00001a40


	//   ....[7]....
        /*009c*/ 	.word	0x00001a50


	//   ....[8]....
        /*00a0*/ 	.word	0x00001a80


	//   ....[9]....
        /*00a4*/ 	.word	0x00001a90


	//   ....[10]....
        /*00a8*/ 	.word	0x00008090


	//   ....[11]....
        /*00ac*/ 	.word	0x00008130


	//   ....[12]....
        /*00b0*/ 	.word	0x00008190


	//   ....[13]....
        /*00b4*/ 	.word	0x000081f0


	//   ....[14]....
        /*00b8*/ 	.word	0x00008260


	//   ....[15]....
        /*00bc*/ 	.word	0x000082c0


	//   ....[16]....
        /*00c0*/ 	.word	0x00008330


	//   ....[17]....
        /*00c4*/ 	.word	0x00008390


	//   ....[18]....
        /*00c8*/ 	.word	0x00008400


	//   ....[19]....
        /*00cc*/ 	.word	0x00008460


	//----- nvinfo : EIATTR_VRC_CTA_INIT_COUNT
	.align		4
.L_3983:
        /*00d0*/ 	.byte	0x02, 0x4a
	.zero		1
	.zero		1


	//----- nvinfo : EIATTR_EXIT_INSTR_OFFSETS
	.align		4
        /*00d4*/ 	.byte	0x04, 0x1c
        /*00d6*/ 	.short	(.L_3985 - .L_3984)


	//   ....[0]....
.L_3984:
        /*00d8*/ 	.word	0x00007fb0


	//   ....[1]....
        /*00dc*/ 	.word	0x00008030


	//----- nvinfo : EIATTR_MAX_THREADS
	.align		4
.L_3985:
        /*00e0*/ 	.byte	0x04, 0x05
        /*00e2*/ 	.short	(.L_3987 - .L_3986)
.L_3986:
        /*00e4*/ 	.word	0x00000080
        /*00e8*/ 	.word	0x00000001
        /*00ec*/ 	.word	0x00000001


	//----- nvinfo : EIATTR_CRS_STACK_SIZE
	.align		4
.L_3987:
        /*00f0*/ 	.byte	0x04, 0x1e
        /*00f2*/ 	.short	(.L_3989 - .L_3988)
.L_3988:
        /*00f4*/ 	.word	0x00000000


	//----- nvinfo : EIATTR_CBANK_PARAM_SIZE
	.align		4
.L_3989:
        /*00f8*/ 	.byte	0x03, 0x19
        /*00fa*/ 	.short	0x0128


	//----- nvinfo : EIATTR_PARAM_CBANK
	.align		4
        /*00fc*/ 	.byte	0x04, 0x0a
        /*00fe*/ 	.short	(.L_3991 - .L_3990)
	.align		4
.L_3990:
        /*0100*/ 	.word	index@(.nv.constant0._ZN10layer_norm13ln_bwd_kernelINS_13Kernel_traitsIf6__halffS2_fjLj768ELj1ELj4ELj1ELj16ENS_18Kernel_traits_baseILj768EfS2_fS2_fjLj128EEEEELb1ELb1ELb0ELb0EEEvNS_9BwdParamsE)
        /*0104*/ 	.short	0x0380
        /*0106*/ 	.short	0x0128


	//----- nvinfo : EIATTR_SW_WAR
	.align		4
.L_3991:
        /*0108*/ 	.byte	0x04, 0x36
        /*010a*/ 	.short	(.L_3993 - .L_3992)
.L_3992:
        /*010c*/ 	.word	0x00000008
.L_3993:


//--------------------- .nv.info._ZN10layer_norm13ln_bwd_kernelINS_13Kernel_traitsIf6__halffS2_fjLj768ELj1ELj4ELj1ELj16ENS_18Kernel_traits_baseILj768EfS2_fS2_fjLj128EEEEELb1ELb1ELb0ELb1EEEvNS_9BwdParamsE --------------------------
	.section	.nv.info._ZN10layer_norm13ln_bwd_kernelINS_13Kernel_traitsIf6__halffS2_fjLj768ELj1ELj4ELj1ELj16ENS_18Kernel_traits_baseILj768EfS2_fS2_fjLj128EEEEELb1ELb1ELb0ELb1EEEvNS_9BwdParamsE,"",@"SHT_CUDA_INFO"
	.sectionflags	@""
	.align	4


	//----- nvinfo : EIATTR_CUDA_API_VERSION
	.align		4
        /*0000*/ 	.byte	0x04, 0x37
        /*0002*/ 	.short	(.L_3995 - .L_3994)
.L_3994:
        /*0004*/ 	.word	0x00000082


	//----- nvinfo : EIATTR_KPARAM_INFO
	.align		4
.L_3995:
        /*0008*/ 	.byte	0x04, 0x17
        /*000a*/ 	.short	(.L_3997 - .L_3996)
.L_3996:
        /*000c*/ 	.word	0x00000000
        /*0010*/ 	.short	0x0000
        /*0012*/ 	.short	0x0000
        /*0014*/ 	.byte	0x00, 0xf0, 0xa1, 0x04


	//----- nvinfo : EIATTR_SPARSE_MMA_MASK
	.align		4
.L_3997:
        /*0018*/ 	.byte	0x03, 0x50
        /*001a*/ 	.short	0x0000


	//----- nvinfo : EIATTR_MAXREG_COUNT
	.align		4
        /*001c*/ 	.byte	0x03, 0x1b
        /*001e*/ 	.short	0x00ff


	//----- nvinfo : EIATTR_NUM_BARRIERS
	.align		4
        /*0020*/ 	.byte	0x02, 0x4c
        /*0022*/ 	.byte	0x01
	.zero		1


	//----- nvinfo : EIATTR_MERCURY_ISA_VERSION
	.align		4
        /*0024*/ 	.byte	0x03, 0x5f
        /*0026*/ 	.short	0x0101


	//----- nvinfo : EIATTR_COOP_GROUP_MASK_REGIDS
	.align		4
        /*0028*/ 	.byte	0x04, 0x29
        /*002a*/ 	.short	(.L_3999 - .L_3998)


	//   ....[0]....
.L_3998:
        /*002c*/ 	.word	0xffffffff


	//   ....[1]....
        /*0030*/ 	.word	0xffffffff


	//   ....[2]....
        /*0034*/ 	.word	0xffffffff


	//   ....[3]....
        /*0038*/ 	.word	0xffffffff


	//   ....[4]....
        /*003c*/ 	.word	0xffffffff


	//   ....[5]....
        /*0040*/ 	.word	0xffffffff


	//   ....[6]....
        /*0044*/ 	.word	0xffffffff


	//   ....[7]....
        /*0048*/ 	.word	0xffffffff


	//   ....[8]....
        /*004c*/ 	.word	0xffffffff


	//   ....[9]....
        /*0050*/ 	.word	0xffffffff


	//   ....[10]....
        /*0054*/ 	.word	0x05000089


	//   ....[11]....
        /*0058*/ 	.word	0x05000089


	//   ....[12]....
        /*005c*/ 	.word	0x05000089


	//   ....[13]....
        /*0060*/ 	.word	0x05000089


	//   ....[14]....
        /*0064*/ 	.word	0x05000089


	//   ....[15]....
        /*0068*/ 	.word	0x05000089


	//   ....[16]....
        /*006c*/ 	.word	0x05000089


	//   ....[17]....
        /*0070*/ 	.word	0x05000089


	//   ....[18]....
        /*0074*/ 	.word	0x05000089


	//   ....[19]....
        /*0078*/ 	.word	0x05000089


	//----- nvinfo : EIATTR_COOP_GROUP_INSTR_OFFSETS
	.align		4
.L_3999:
        /*007c*/ 	.byte	0x04, 0x28
        /*007e*/ 	.short	(.L_4001 - .L_4000)


	//   ....[0]....
.L_4000:
        /*0080*/ 	.word	0x000016d0


	//   ....[1]....
        /*0084*/ 	.word	0x000016e0


	//   ....[2]....
        /*0088*/ 	.word	0x00001710


	//   ....[3]....
        /*008c*/ 	.word	0x00001720


	//   ....[4]....
        /*0090*/ 	.word	0x00001750


	//   ....[5]....
        /*0094*/ 	.word	0x00001760


	//   ....[6]....
        /*0098*/ 	.word	0x00001790


	//   ....[7]....
        /*009c*/ 	.word	0x000017a0


	//   ....[8]....
        /*00a0*/ 	.word	0x000017d0


	//   ....[9]....
        /*00a4*/ 	.word	0x000017e0


	//   ....[10]....
        /*00a8*/ 	.word	0x00007420


	//   ....[11]....
        /*00ac*/ 	.word	0x000074b0


	//   ....[12]....
        /*00b0*/ 	.word	0x00007520


	//   ....[13]....
        /*00b4*/ 	.word	0x00007580


	//   ....[14]....
        /*00b8*/ 	.word	0x000075f0


	//   ....[15]....
        /*00bc*/ 	.word	0x00007650


	//   ....[16]....
        /*00c0*/ 	.word	0x000076c0


	//   ....[17]....
        /*00c4*/ 	.word	0x00007720


	//   ....[18]....
        /*00c8*/ 	.word	0x00007790


	//   ....[19]....
        /*00cc*/ 	.word	0x000077f0


	//----- nvinfo : EIATTR_VRC_CTA_INIT_COUNT
	.align		4
.L_4001:
        /*00d0*/ 	.byte	0x02, 0x4a
	.zero		1
	.zero		1


	//----- nvinfo : EIATTR_EXIT_INSTR_OFFSETS
	.align		4
        /*00d4*/ 	.byte	0x04, 0x1c
        /*00d6*/ 	.short	(.L_4003 - .L_4002)


	//   ....[0]....
.L_4002:
        /*00d8*/ 	.word	0x000073b0


	//----- nvinfo : EIATTR_MAX_THREADS
	.align		4
.L_4003:
        /*00dc*/ 	.byte	0x04, 0x05
        /*00de*/ 	.short	(.L_4005 - .L_4004)
.L_4004:
        /*00e0*/ 	.word	0x00000080
        /*00e4*/ 	.word	0x00000001
        /*00e8*/ 	.word	0x00000001


	//----- nvinfo : EIATTR_CRS_STACK_SIZE
	.align		4
.L_4005:
        /*00ec*/ 	.byte	0x04, 0x1e
        /*00ee*/ 	.short	(.L_4007 - .L_4006)
.L_4006:
        /*00f0*/ 	.word	0x00000000


	//----- nvinfo : EIATTR_CBANK_PARAM_SIZE
	.align		4
.L_4007:
        /*00f4*/ 	.byte	0x03, 0x19
        /*00f6*/ 	.short	0x0128


	//----- nvinfo : EIATTR_PARAM_CBANK
	.align		4
        /*00f8*/ 	.byte	0x04, 0x0a
        /*00fa*/ 	.short	(.L_4009 - .L_4008)
	.align		4
.L_4008:
        /*00fc*/ 	.word	index@(.nv.constant0._ZN10layer_norm13ln_bwd_kernelINS_13Kernel_traitsIf6__halffS2_fjLj768ELj1ELj4ELj1ELj16ENS_18Kernel_traits_baseILj768EfS2_fS2_fjLj128EEEEELb1ELb1ELb0ELb1EEEvNS_9BwdParamsE)
        /*0100*/ 	.short	0x0380
        /*0102*/ 	.short	0x0128


	//----- nvinfo : EIATTR_SW_WAR
	.align		4
.L_4009:
        /*0104*/ 	.byte	0x04, 0x36
        /*0106*/ 	.short	(.L_4011 - .L_4010)
.L_4010:
        /*0108*/ 	.word	0x00000008
.L_4011:


//--------------------- .nv.info._ZN10layer_norm22ln_bwd_finalize_kernelINS_22Kernel_traits_finalizeILj768Ef6__halffS2_fjLb1ELj1024ELj4ENS_18Kernel_traits_baseILj768EfS2_fS2_fjLj1024EEEEELb1ELb0EEEvNS_9BwdParamsE --------------------------
	.section	.nv.info._ZN10layer_norm22ln_bwd_finalize_kernelINS_22Kernel_traits_finalizeILj768Ef6__halffS2_fjLb1ELj1024ELj4ENS_18Kernel_traits_baseILj768EfS2_fS2_fjLj1024EEEEELb1ELb0EEEvNS_9BwdParamsE,"",@"SHT_CUDA_INFO"
	.sectionflags	@""
	.align	4


	//----- nvinfo : EIATTR_CUDA_API_VERSION
	.align		4
        /*0000*/ 	.byte	0x04, 0x37
        /*0002*/ 	.short	(.L_4013 - .L_4012)
.L_4012:
        /*0004*/ 	.word	0x00000082


	//----- nvinfo : EIATTR_KPARAM_INFO
	.align		4
.L_4013:
        /*0008*/ 	.byte	0x04, 0x17
        /*000a*/ 	.short	(.L_4015 - .L_4014)
.L_4014:
        /*000c*/ 	.word	0x00000000
        /*0010*/ 	.short	0x0000
        /*0012*/ 	.short	0x0000
        /*0014*/ 	.byte	0x00, 0xf0, 0xa1, 0x04


	//----- nvinfo : EIATTR_SPARSE_MMA_MASK
	.align		4
.L_4015:
        /*0018*/ 	.byte	0x03, 0x50
        /*001a*/ 	.short	0x0000


	//----- nvinfo : EIATTR_MAXREG_COUNT
	.align		4
        /*001c*/ 	.byte	0x03, 0x1b
        /*001e*/ 	.short	0x0040


	//----- nvinfo : EIATTR_NUM_BARRIERS
	.align		4
        /*0020*/ 	.byte	0x02, 0x4c
        /*0022*/ 	.byte	0x01
	.zero		1


	//----- nvinfo : EIATTR_MERCURY_ISA_VERSION
	.align		4
        /*0024*/ 	.byte	0x03, 0x5f
        /*0026*/ 	.short	0x0101


	//----- nvinfo : EIATTR_COOP_GROUP_MASK_REGIDS
	.align		4
        /*0028*/ 	.byte	0x04, 0x29
        /*002a*/ 	.short	(.L_4017 - .L_4016)


	//   ....[0]....
.L_4016:
        /*002c*/ 	.word	0xffffffff


	//   ....[1]....
        /*0030*/ 	.word	0xffffffff


	//   ....[2]....
        /*0034*/ 	.word	0xffffffff


	//   ....[3]....
        /*0038*/ 	.word	0xffffffff


	//   ....[4]....
        /*003c*/ 	.word	0xffffffff


	//   ....[5]....
        /*0040*/ 	.word	0xffffffff


	//   ....[6]....
        /*0044*/ 	.word	0xffffffff


	//   ....[7]....
        /*0048*/ 	.word	0xffffffff


	//   ....[8]....
        /*004c*/ 	.word	0xffffffff


	//   ....[9]....
        /*0050*/ 	.word	0xffffffff


	//   ....[10]....
        /*0054*/ 	.word	0xffffffff


	//   ....[11]....
        /*0058*/ 	.word	0xffffffff


	//   ....[12]....
        /*005c*/ 	.word	0xffffffff


	//   ....[13]....
        /*0060*/ 	.word	0xffffffff


	//   ....[14]....
        /*0064*/ 	.word	0xffffffff


	//----- nvinfo : EIATTR_COOP_GROUP_INSTR_OFFSETS
	.align		4
.L_4017:
        /*0068*/ 	.byte	0x04, 0x28
        /*006a*/ 	.short	(.L_4019 - .L_4018)


	//   ....[0]....
.L_4018:
        /*006c*/ 	.word	0x00001040


	//   ....[1]....
        /*0070*/ 	.word	0x00001050


	//   ....[2]....
        /*0074*/ 	.word	0x00001060


	//   ....[3]....
        /*0078*/ 	.word	0x00001090


	//   ....[4]....
        /*007c*/ 	.word	0x000010b0


	//   ....[5]....
        /*0080*/ 	.word	0x000010c0


	//   ....[6]....
        /*0084*/ 	.word	0x000010f0


	//   ....[7]....
        /*0088*/ 	.word	0x00001110


	//   ....[8]....
        /*008c*/ 	.word	0x00001120


	//   ....[9]....
        /*0090*/ 	.word	0x00001160


	//   ....[10]....
        /*0094*/ 	.word	0x00001190


	//   ....[11]....
        /*0098*/ 	.word	0x000011a0


	//   ....[12]....
        /*009c*/ 	.word	0x000011e0


	//   ....[13]....
        /*00a0*/ 	.word	0x00001200


	//   ....[14]....
        /*00a4*/ 	.word	0x00001210


	//----- nvinfo : EIATTR_VRC_CTA_INIT_COUNT
	.align		4
.L_4019:
        /*00a8*/ 	.byte	0x02, 0x4a
	.zero		1
	.zero		1


	//----- nvinfo : EIATTR_EXIT_INSTR_OFFSETS
	.align		4
        /*00ac*/ 	.byte	0x04, 0x1c
        /*00ae*/ 	.short	(.L_4021 - .L_4020)


	//   ....[0]....
.L_4020:
        /*00b0*/ 	.word	0x00000060


	//   ....[1]....
        /*00b4*/ 	.word	0x00001290


	//   ....[2]....
        /*00b8*/ 	.word	0x000012c0


	//   ....[3]....
        /*00bc*/ 	.word	0x000013a0


	//----- nvinfo : EIATTR_MAX_THREADS
	.align		4
.L_4021:
        /*00c0*/ 	.byte	0x04, 0x05
        /*00c2*/ 	.short	(.L_4023 - .L_4022)
.L_4022:
        /*00c4*/ 	.word	0x00000400
        /*00c8*/ 	.word	0x00000001
        /*00cc*/ 	.word	0x00000001


	//----- nvinfo : EIATTR_CRS_STACK_SIZE
	.align		4
.L_4023:
        /*00d0*/ 	.byte	0x04, 0x1e
        /*00d2*/ 	.short	(.L_4025 - .L_4024)
.L_4024:
        /*00d4*/ 	.word	0x00000000


	//----- nvinfo : EIATTR_CBANK_PARAM_SIZE
	.align		4
.L_4025:
        /*00d8*/ 	.byte	0x03, 0x19
        /*00da*/ 	.short	0x0128


	//----- nvinfo : EIATTR_PARAM_CBANK
	.align		4
        /*00dc*/ 	.byte	0x04, 0x0a
        /*00de*/ 	.short	(.L_4027 - .L_4026)
	.align		4
.L_4026:
        /*00e0*/ 	.word	index@(.nv.constant0._ZN10layer_norm22ln_bwd_finalize_kernelINS_22Kernel_traits_finalizeILj768Ef6__halffS2_fjLb1ELj1024ELj4ENS_18Kernel_traits_baseILj768EfS2_fS2_fjLj1024EEEEELb1ELb0EEEvNS_9BwdParamsE)
        /*00e4*/ 	.short	0x0380
        /*00e6*/ 	.short	0x0128


	//----- nvinfo : EIATTR_SW_WAR
	.align		4
.L_4027:
        /*00e8*/ 	.byte	0x04, 0x36
        /*00ea*/ 	.short	(.L_4029 - .L_4028)
.L_4028:
        /*00ec*/ 	.word	0x00000008
.L_4029:


//--------------------- .nv.info._ZN10layer_norm13ln_bwd_kernelINS_13Kernel_traitsIf6__halffS2_fjLj768ELj1ELj4ELj1ELj16ENS_18Kernel_traits_baseILj768EfS2_fS2_fjLj128EEEEELb1ELb1ELb1ELb0EEEvNS_9BwdParamsE --------------------------
	.section	.nv.info._ZN10layer_norm13ln_bwd_kernelINS_13Kernel_traitsIf6__halffS2_fjLj768ELj1ELj4ELj1ELj16ENS_18Kernel_traits_baseILj768EfS2_fS2_fjLj128EEEEELb1ELb1ELb1ELb0EEEvNS_9BwdParamsE,"",@"SHT_CUDA_INFO"
	.sectionflags	@""
	.align	4


	//----- nvinfo : EIATTR_CUDA_API_VERSION
	.align		4
        /*0000*/ 	.byte	0x04, 0x37
        /*0002*/ 	.short	(.L_4031 - .L_4030)
.L_4030:
        /*0004*/ 	.word	0x00000082


	//----- nvinfo : EIATTR_KPARAM_INFO
	.align		4
.L_4031:
        /*0008*/ 	.byte	0x04, 0x17
        /*000a*/ 	.short	(.L_4033 - .L_4032)
.L_4032:
        /*000c*/ 	.word	0x00000000
        /*0010*/ 	.short	0x0000
        /*0012*/ 	.short	0x0000
        /*0014*/ 	.byte	0x00, 0xf0, 0xa1, 0x04


	//----- nvinfo : EIATTR_SPARSE_MMA_MASK
	.align		4
.L_4033:
        /*0018*/ 	.byte	0x03, 0x50
        /*001a*/ 	.short	0x0000


	//----- nvinfo : EIATTR_MAXREG_COUNT
	.align		4
        /*001c*/ 	.byte	0x03, 0x1b
        /*001e*/ 	.short	0x00ff


	//----- nvinfo : EIATTR_NUM_BARRIERS
	.align		4
        /*0020*/ 	.byte	0x02, 0x4c
        /*0022*/ 	.byte	0x01
	.zero		1


	//----- nvinfo : EIATTR_MERCURY_ISA_VERSION
	.align		4
        /*0024*/ 	.byte	0x03, 0x5f
        /*0026*/ 	.short	0x0101


	//----- nvinfo : EIATTR_COOP_GROUP_MASK_REGIDS
	.align		4
        /*0028*/ 	.byte	0x04, 0x29
        /*002a*/ 	.short	(.L_4035 - .L_4034)


	//   ....[0]....
.L_4034:
        /*002c*/ 	.word	0xffffffff


	//   ....[1]....
        /*0030*/ 	.word	0xffffffff


	//   ....[2]....
        /*0034*/ 	.word	0xffffffff


	//   ....[3]....
        /*0038*/ 	.word	0xffffffff


	//   ....[4]....
        /*003c*/ 	.word	0xffffffff


	//   ....[5]....
        /*0040*/ 	.word	0xffffffff


	//   ....[6]....
        /*0044*/ 	.word	0xffffffff


	//   ....[7]....
        /*0048*/ 	.word	0xffffffff


	//   ....[8]....
        /*004c*/ 	.word	0xffffffff


	//   ....[9]....
        /*0050*/ 	.word	0xffffffff


	//   ....[10]....
        /*0054*/ 	.word	0x050000b9


	//   ....[11]....
        /*0058*/ 	.word	0x050000b9


	//   ....[12]....
        /*005c*/ 	.word	0x050000b9


	//   ....[13]....
        /*0060*/ 	.word	0x050000b9


	//   ....[14]....
        /*0064*/ 	.word	0x050000b9


	//   ....[15]....
        /*0068*/ 	.word	0x050000b9


	//   ....[16]....
        /*006c*/ 	.word	0x050000b9


	//   ....[17]....
        /*0070*/ 	.word	0x050000b9


	//   ....[18]....
        /*0074*/ 	.word	0x050000b9


	//   ....[19]....
        /*0078*/ 	.word	0x050000b9


	//----- nvinfo : EIATTR_COOP_GROUP_INSTR_OFFSETS
	.align		4
.L_4035:
        /*007c*/ 	.byte	0x04, 0x28
        /*007e*/ 	.short	(.L_4037 - .L_4036)


	//   ....[0]....
.L_4036:
        /*0080*/ 	.word	0x00001e70


	//   ....[1]....
        /*0084*/ 	.word	0x00001e80


	//   ....[2]....
        /*0088*/ 	.word	0x00001eb0


	//   ....[3]....
        /*008c*/ 	.word	0x00001ec0


	//   ....[4]....
        /*0090*/ 	.word	0x00001ef0


	//   ....[5]....
        /*0094*/ 	.word	0x00001f00


	//   ....[6]....
        /*0098*/ 	.word	0x00001f30


	//   ....[7]....
        /*009c*/ 	.word	0x00001f40


	//   ....[8]....
        /*00a0*/ 	.word	0x00001f70


	//   ....[9]....
        /*00a4*/ 	.word	0x00001f80


	//   ....[10]....
        /*00a8*/ 	.word	0x0000b430


	//   ....[11]....
        /*00ac*/ 	.word	0x0000b4c0


	//   ....[12]....
        /*00b0*/ 	.word	0x0000b530


	//   ....[13]....
        /*00b4*/ 	.word	0x0000b590


	//   ....[14]....
        /*00b8*/ 	.word	0x0000b600


	//   ....[15]....
        /*00bc*/ 	.word	0x0000b660


	//   ....[16]....
        /*00c0*/ 	.word	0x0000b6d0


	//   ....[17]....
        /*00c4*/ 	.word	0x0000b730


	//   ....[18]....
        /*00c8*/ 	.word	0x0000b7a0


	//   ....[19]....
        /*00cc*/ 	.word	0x0000b800


	//----- nvinfo : EIATTR_VRC_CTA_INIT_COUNT
	.align		4
.L_4037:
        /*00d0*/ 	.byte	0x02, 0x4a
	.zero		1
	.zero		1


	//----- nvinfo : EIATTR_EXIT_INSTR_OFFSETS
	.align		4
        /*00d4*/ 	.byte	0x04, 0x1c
        /*00d6*/ 	.short	(.L_4039 - .L_4038)


	//   ....[0]....
.L_4038:
        /*00d8*/ 	.word	0x0000b340


	//   ....[1]....
        /*00dc*/ 	.word	0x0000b3c0


	//----- nvinfo : EIATTR_MAX_THREADS
	.align		4
.L_4039:
        /*00e0*/ 	.byte	0x04, 0x05
        /*00e2*/ 	.short	(.L_4041 - .L_4040)
.L_4040:
        /*00e4*/ 	.word	0x00000080
        /*00e8*/ 	.word	0x00000001
        /*00ec*/ 	.word	0x00000001


	//----- nvinfo : EIATTR_CRS_STACK_SIZE
	.align		4
.L_4041:
        /*00f0*/ 	.byte	0x04, 0x1e
        /*00f2*/ 	.short	(.L_4043 - .L_4042)
.L_4042:
        /*00f4*/ 	.word	0x00000000


	//----- nvinfo : EIATTR_CBANK_PARAM_SIZE
	.align		4
.L_4043:
        /*00f8*/ 	.byte	0x03, 0x19
        /*00fa*/ 	.short	0x0128


	//----- nvinfo : EIATTR_PARAM_CBANK
	.align		4
        /*00fc*/ 	.byte	0x04, 0x0a
        /*00fe*/ 	.short	(.L_4045 - .L_4044)
	.align		4
.L_4044:
        /*0100*/ 	.word	index@(.nv.constant0._ZN10layer_norm13ln_bwd_kernelINS_13Kernel_traitsIf6__halffS2_fjLj768ELj1ELj4ELj1ELj16ENS_18Kernel_traits_baseILj768EfS2_fS2_fjLj128EEEEELb1ELb1ELb1ELb0EEEvNS_9BwdParamsE)
        /*0104*/ 	.short	0x0380
        /*0106*/ 	.short	0x0128


	//----- nvinfo : EIATTR_SW_WAR
	.align		4
.L_4045:
        /*0108*/ 	.byte	0x04, 0x36
        /*010a*/ 	.short	(.L_4047 - .L_4046)
.L_4046:
        /*010c*/ 	.word	0x00000008
.L_4047:


//--------------------- .nv.info._ZN10layer_norm22ln_bwd_finalize_kernelINS_22Kernel_traits_finalizeILj768Ef6__halffS2_fjLb1ELj1024ELj4ENS_18Kernel_traits_baseILj768EfS2_fS2_fjLj1024EEEEELb1ELb1EEEvNS_9BwdParamsE --------------------------
	.section	.nv.info._ZN10layer_norm22ln_bwd_finalize_kernelINS_22Kernel_traits_finalizeILj768Ef6__halffS2_fjLb1ELj1024ELj4ENS_18Kernel_traits_baseILj768EfS2_fS2_fjLj1024EEEEELb1ELb1EEEvNS_9BwdParamsE,"",@"SHT_CUDA_INFO"
	.sectionflags	@""
	.align	4


	//----- nvinfo : EIATTR_CUDA_API_VERSION
	.align		4
        /*0000*/ 	.byte	0x04, 0x37
        /*0002*/ 	.short	(.L_4049 - .L_4048)
.L_4048:
        /*0004*/ 	.word	0x00000082


	//----- nvinfo : EIATTR_KPARAM_INFO
	.align		4
.L_4049:
        /*0008*/ 	.byte	0x04, 0x17
        /*000a*/ 	.short	(.L_4051 - .L_4050)
.L_4050:
        /*000c*/ 	.word	0x00000000
        /*0010*/ 	.short	0x0000
        /*0012*/ 	.short	0x0000
        /*0014*/ 	.byte	0x00, 0xf0, 0xa1, 0x04


	//----- nvinfo : EIATTR_SPARSE_MMA_MASK
	.align		4
.L_4051:
        /*0018*/ 	.byte	0x03, 0x50
        /*001a*/ 	.short	0x0000


	//----- nvinfo : EIATTR_MAXREG_COUNT
	.align		4
        /*001c*/ 	.byte	0x03, 0x1b
        /*001e*/ 	.short	0x0040


	//----- nvinfo : EIATTR_NUM_BARRIERS
	.align		4
        /*0020*/ 	.byte	0x02, 0x4c
        /*0022*/ 	.byte	0x01
	.zero		1


	//----- nvinfo : EIATTR_MERCURY_ISA_VERSION
	.align		4
        /*0024*/ 	.byte	0x03, 0x5f
        /*0026*/ 	.short	0x0101


	//----- nvinfo : EIATTR_COOP_GROUP_MASK_REGIDS
	.align		4
        /*0028*/ 	.byte	0x04, 0x29
        /*002a*/ 	.short	(.L_4053 - .L_4052)


	//   ....[0]....
.L_4052:
        /*002c*/ 	.word	0xffffffff


	//   ....[1]....
        /*0030*/ 	.word	0xffffffff


	//   ....[2]....
        /*0034*/ 	.word	0xffffffff


	//   ....[3]....
        /*0038*/ 	.word	0xffffffff


	//   ....[4]....
        /*003c*/ 	.word	0xffffffff


	//   ....[5]....
        /*0040*/ 	.word	0xffffffff


	//   ....[6]....
        /*0044*/ 	.word	0xffffffff


	//   ....[7]....
        /*0048*/ 	.word	0xffffffff


	//   ....[8]....
        /*004c*/ 	.word	0xffffffff


	//   ....[9]....
        /*0050*/ 	.word	0xffffffff


	//   ....[10]....
        /*0054*/ 	.word	0xffffffff


	//   ....[11]....
        /*0058*/ 	.word	0xffffffff


	//   ....[12]....
        /*005c*/ 	.word	0xffffffff


	//   ....[13]....
        /*0060*/ 	.word	0xffffffff


	//   ....[14]....
        /*0064*/ 	.word	0xffffffff


	//----- nvinfo : EIATTR_COOP_GROUP_INSTR_OFFSETS
	.align		4
.L_4053:
        /*0068*/ 	.byte	0x04, 0x28
        /*006a*/ 	.short	(.L_4055 - .L_4054)


	//   ....[0]....
.L_4054:
        /*006c*/ 	.word	0x00001090


	//   ....[1]....
        /*0070*/ 	.word	0x000010a0


	//   ....[2]....
        /*0074*/ 	.word	0x000010b0


	//   ....[3]....
        /*0078*/ 	.word	0x000010e0


	//   ....[4]....
        /*007c*/ 	.word	0x00001100


	//   ....[5]....
        /*0080*/ 	.word	0x00001110


	//   ....[6]....
        /*0084*/ 	.word	0x00001140


	//   ....[7]....
        /*0088*/ 	.word	0x00001160


	//   ....[8]....
        /*008c*/ 	.word	0x00001170


	//   ....[9]....
        /*0090*/ 	.word	0x000011a0


	//   ....[10]....
        /*0094*/ 	.word	0x000011c0


	//   ....[11]....
        /*0098*/ 	.word	0x000011d0


	//   ....[12]....
        /*009c*/ 	.word	0x00001210


	//   ....[13]....
        /*00a0*/ 	.word	0x00001230


	//   ....[14]....
        /*00a4*/ 	.word	0x00001240


	//----- nvinfo : EIATTR_VRC_CTA_INIT_COUNT
	.align		4
.L_4055:
        /*00a8*/ 	.byte	0x02, 0x4a
	.zero		1
	.zero		1


	//----- nvinfo : EIATTR_EXIT_INSTR_OFFSETS
	.align		4
        /*00ac*/ 	.byte	0x04, 0x1c
        /*00ae*/ 	.short	(.L_4057 - .L_4056)


	//   ....[0]....
.L_4056:
        /*00b0*/ 	.word	0x00000060


	//   ....[1]....
        /*00b4*/ 	.word	0x000012c0


	//   ....[2]....
        /*00b8*/ 	.word	0x000013b0


	//----- nvinfo : EIATTR_MAX_THREADS
	.align		4
.L_4057:
        /*00bc*/ 	.byte	0x04, 0x05
        /*00be*/ 	.short	(.L_4059 - .L_4058)
.L_4058:
        /*00c0*/ 	.word	0x00000400
        /*00c4*/ 	.word	0x00000001
        /*00c8*/ 	.word	0x00000001


	//----- nvinfo : EIATTR_CRS_STACK_SIZE
	.align		4
.L_4059:
        /*00cc*/ 	.byte	0x04, 0x1e
        /*00ce*/ 	.short	(.L_4061 - .L_4060)
.L_4060:
        /*00d0*/ 	.word	0x00000000


	//----- nvinfo : EIATTR_CBANK_PARAM_SIZE
	.align		4
.L_4061:
        /*00d4*/ 	.byte	0x03, 0x19
        /*00d6*/ 	.short	0x0128


	//----- nvinfo : EIATTR_PARAM_CBANK
	.align		4
        /*00d8*/ 	.byte	0x04, 0x0a
        /*00da*/ 	.short	(.L_4063 - .L_4062)
	.align		4
.L_4062:
        /*00dc*/ 	.word	index@(.nv.constant0._ZN10layer_norm22ln_bwd_finalize_kernelINS_22Kernel_traits_finalizeILj768Ef6__halffS2_fjLb1ELj1024ELj4ENS_18Kernel_traits_baseILj768EfS2_fS2_fjLj1024EEEEELb1ELb1EEEvNS_9BwdParamsE)
        /*00e0*/ 	.short	0x0380
        /*00e2*/ 	.short	0x0128


	//----- nvinfo : EIATTR_SW_WAR
	.align		4
.L_4063:
        /*00e4*/ 	.byte	0x04, 0x36
        /*00e6*/ 	.short	(.L_4065 - .L_4064)
.L_4064:
        /*00e8*/ 	.word	0x00000008
.L_4065:


//--------------------- .nv.info._ZN10layer_norm13ln_bwd_kernelINS_13Kernel_traitsIf6__halffS2_fjLj768ELj1ELj4ELj1ELj16ENS_18Kernel_traits_baseILj768EfS2_fS2_fjLj128EEEEELb1ELb1ELb1ELb1EEEvNS_9BwdParamsE --------------------------
	.section	.nv.info._ZN10layer_norm13ln_bwd_kernelINS_13Kernel_traitsIf6__halffS2_fjLj768ELj1ELj4ELj1ELj16ENS_18Kernel_traits_baseILj768EfS2_fS2_fjLj128EEEEELb1ELb1ELb1ELb1EEEvNS_9BwdParamsE,"",@"SHT_CUDA_INFO"
	.sectionflags	@""
	.align	4


	//----- nvinfo : EIATTR_CUDA_API_VERSION
	.align		4
        /*0000*/ 	.byte	0x04, 0x37
        /*0002*/ 	.short	(.L_4067 - .L_4066)
.L_4066:
        /*0004*/ 	.word	0x00000082


	//----- nvinfo : EIATTR_KPARAM_INFO
	.align		4
.L_4067:
        /*0008*/ 	.byte	0x04, 0x17
        /*000a*/ 	.short	(.L_4069 - .L_4068)
.L_4068:
        /*000c*/ 	.word	0x00000000
        /*0010*/ 	.short	0x0000
        /*0012*/ 	.short	0x0000
        /*0014*/ 	.byte	0x00, 0xf0, 0xa1, 0x04


	//----- nvinfo : EIATTR_SPARSE_MMA_MASK
	.align		4
.L_4069:
        /*0018*/ 	.byte	0x03, 0x50
        /*001a*/ 	.short	0x0000


	//----- nvinfo : EIATTR_MAXREG_COUNT
	.align		4
        /*001c*/ 	.byte	0x03, 0x1b
        /*001e*/ 	.short	0x00ff


	//----- nvinfo : EIATTR_NUM_BARRIERS
	.align		4
        /*0020*/ 	.byte	0x02, 0x4c
        /*0022*/ 	.byte	0x01
	.zero		1


	//----- nvinfo : EIATTR_MERCURY_ISA_VERSION
	.align		4
        /*0024*/ 	.byte	0x03, 0x5f
        /*0026*/ 	.short	0x0101


	//----- nvinfo : EIATTR_COOP_GROUP_MASK_REGIDS
	.align		4
        /*0028*/ 	.byte	0x04, 0x29
        /*002a*/ 	.short	(.L_4071 - .L_4070)


	//   ....[0]....
.L_4070:
        /*002c*/ 	.word	0xffffffff


	//   ....[1]....
        /*0030*/ 	.word	0xffffffff


	//   ....[2]....
        /*0034*/ 	.word	0xffffffff


	//   ....[3]....
        /*0038*/ 	.word	0xffffffff


	//   ....[4]....
        /*003c*/ 	.word	0xffffffff


	//   ....[5]....
        /*0040*/ 	.word	0xffffffff


	//   ....[6]....
        /*0044*/ 	.word	0xffffffff


	//   ....[7]....
        /*0048*/ 	.word	0xffffffff


	//   ....[8]....
        /*004c*/ 	.word	0xffffffff


	//   ....[9]....
        /*0050*/ 	.word	0xffffffff


	//   ....[10]....
        /*0054*/ 	.word	0x050000e5


	//   ....[11]....
        /*0058*/ 	.word	0x050000e5


	//   ....[12]....
        /*005c*/ 	.word	0x050000e5


	//   ....[13]....
        /*0060*/ 	.word	0x050000e5


	//   ....[14]....
        /*0064*/ 	.word	0x050000e5


	//   ....[15]....
        /*0068*/ 	.word	0x050000e5


	//   ....[16]....
        /*006c*/ 	.word	0x050000e5


	//   ....[17]....
        /*0070*/ 	.word	0x050000e5


	//   ....[18]....
        /*0074*/ 	.word	0x050000e5


	//   ....[19]....
        /*0078*/ 	.word	0x050000e5


	//----- nvinfo : EIATTR_COOP_GROUP_INSTR_OFFSETS
	.align		4
.L_4071:
        /*007c*/ 	.byte	0x04, 0x28
        /*007e*/ 	.short	(.L_4073 - .L_4072)


	//   ....[0]....
.L_4072:
        /*0080*/ 	.word	0x00001910


	//   ....[1]....
        /*0084*/ 	.word	0x00001920


	//   ....[2]....
        /*0088*/ 	.word	0x00001950


	//   ....[3]....
        /*008c*/ 	.word	0x00001960


	//   ....[4]....
        /*0090*/ 	.word	0x00001990


	//   ....[5]....
        /*0094*/ 	.word	0x000019a0


	//   ....[6]....
        /*0098*/ 	.word	0x000019d0


	//   ....[7]....
        /*009c*/ 	.word	0x000019e0


	//   ....[8]....
        /*00a0*/ 	.word	0x00001a10


	//   ....[9]....
        /*00a4*/ 	.word	0x00001a20


	//   ....[10]....
        /*00a8*/ 	.word	0x00009af0


	//   ....[11]....
        /*00ac*/ 	.word	0x00009b80


	//   ....[12]....
        /*00b0*/ 	.word	0x00009bf0


	//   ....[13]....
        /*00b4*/ 	.word	0x00009c50


	//   ....[14]....
        /*00b8*/ 	.word	0x00009cc0


	//   ....[15]....
        /*00bc*/ 	.word	0x00009d20


	//   ....[16]....
        /*00c0*/ 	.word	0x00009d90


	//   ....[17]....
        /*00c4*/ 	.word	0x00009df0


	//   ....[18]....
        /*00c8*/ 	.word	0x00009e60


	//   ....[19]....
        /*00cc*/ 	.word	0x00009ec0


	//----- nvinfo : EIATTR_VRC_CTA_INIT_COUNT
	.align		4
.L_4073:
        /*00d0*/ 	.byte	0x02, 0x4a
	.zero		1
	.zero		1


	//----- nvinfo : EIATTR_EXIT_INSTR_OFFSETS
	.align		4
        /*00d4*/ 	.byte	0x04, 0x1c
        /*00d6*/ 	.short	(.L_4075 - .L_4074)


	//   ....[0]....
.L_4074:
        /*00d8*/ 	.word	0x00009a80


	//----- nvinfo : EIATTR_MAX_THREADS
	.align		4
.L_4075:
        /*00dc*/ 	.byte	0x04, 0x05
        /*00de*/ 	.short	(.L_4077 - .L_4076)
.L_4076:
        /*00e0*/ 	.word	0x00000080
        /*00e4*/ 	.word	0x00000001
        /*00e8*/ 	.word	0x00000001


	//----- nvinfo : EIATTR_CRS_STACK_SIZE
	.align		4
.L_4077:
        /*00ec*/ 	.byte	0x04, 0x1e
        /*00ee*/ 	.short	(.L_4079 - .L_4078)
.L_4078:
        /*00f0*/ 	.word	0x00000000


	//----- nvinfo : EIATTR_CBANK_PARAM_SIZE
	.align		4
.L_4079:
        /*00f4*/ 	.byte	0x03, 0x19
        /*00f6*/ 	.short	0x0128


	//----- nvinfo : EIATTR_PARAM_CBANK
	.align		4
        /*00f8*/ 	.byte	0x04, 0x0a
        /*00fa*/ 	.short	(.L_4081 - .L_4080)
	.align		4
.L_4080:
        /*00fc*/ 	.word	index@(.nv.constant0._ZN10layer_norm13ln_bwd_kernelINS_13Kernel_traitsIf6__halffS2_fjLj768ELj1ELj4ELj1ELj16ENS_18Kernel_traits_baseILj768EfS2_fS2_fjLj128EEEEELb1ELb1ELb1ELb1EEEvNS_9BwdParamsE)
        /*0100*/ 	.short	0x0380
        /*0102*/ 	.short	0x0128


	//----- nvinfo : EIATTR_SW_WAR
	.align		4
.L_4081:
        /*0104*/ 	.byte	0x04, 0x36
        /*0106*/ 	.short	(.L_4083 - .L_4082)
.L_4082:
        /*0108*/ 	.word	0x00000008
.L_4083:


//--------------------- .nv.info._ZN10layer_norm13ln_bwd_kernelINS_13Kernel_traitsI6__halfffffjLj768ELj1ELj4ELj1ELj16ENS_18Kernel_traits_baseILj768ES2_ffffjLj128EEEEELb0ELb0ELb0ELb0EEEvNS_9BwdParamsE --------------------------
	.section	.nv.info._ZN10layer_norm13ln_bwd_kernelINS_13Kernel_traitsI6__halfffffjLj768ELj1ELj4ELj1ELj16ENS_18Kernel_traits_baseILj768ES2_ffffjLj128EEEEELb0ELb0ELb0ELb0EEEvNS_9BwdParamsE,"",@"SHT_CUDA_INFO"
	.sectionflags	@""
	.align	4


	//----- nvinfo : EIATTR_CUDA_API_VERSION
	.align		4
        /*0000*/ 	.byte	0x04, 0x37
        /*0002*/ 	.short	(.L_4085 - .L_4084)
.L_4084:
        /*0004*/ 	.word	0x00000082


	//----- nvinfo : EIATTR_KPARAM_INFO
	.align		4
.L_4085:
        /*0008*/ 	.byte	0x04, 0x17
        /*000a*/ 	.short	(.L_4087 - .L_4086)
.L_4086:
        /*000c*/ 	.word	0x00000000
        /*0010*/ 	.short	0x0000
        /*0012*/ 	.short	0x0000
        /*0014*/ 	.byte	0x00, 0xf0, 0xa1, 0x04


	//----- nvinfo : EIATTR_SPARSE_MMA_MASK
	.align		4
.L_4087:
        /*0018*/ 	.byte	0x03, 0x50
        /*001a*/ 	.short	0x0000


	//----- nvinfo : EIATTR_MAXREG_COUNT
	.align		4
        /*001c*/ 	.byte	0x03, 0x1b
        /*001e*/ 	.short	0x00ff


	//----- nvinfo : EIATTR_NUM_BARRIERS
	.align		4
        /*0020*/ 	.byte	0x02, 0x4c
        /*0022*/ 	.byte	0x01
	.zero		1


	//----- nvinfo : EIATTR_MERCURY_ISA_VERSION
	.align		4
        /*0024*/ 	.byte	0x03, 0x5f
        /*0026*/ 	.short	0x0101


	//----- nvinfo : EIATTR_COOP_GROUP_MASK_REGIDS
	.align		4
        /*0028*/ 	.byte	0x04, 0x29
        /*002a*/ 	.short	(.L_4089 - .L_4088)


	//   ....[0]....
.L_4088:
        /*002c*/ 	.word	0xffffffff


	//   ....[1]....
        /*0030*/ 	.word	0xffffffff


	//   ....[2]....
        /*0034*/ 	.word	0xffffffff


	//   ....[3]....
        /*0038*/ 	.word	0xffffffff


	//   ....[4]....
        /*003c*/ 	.word	0xffffffff


	//   ....[5]....
        /*0040*/ 	.word	0xffffffff


	//   ....[6]....
        /*0044*/ 	.word	0xffffffff


	//   ....[7]....
        /*0048*/ 	.word	0xffffffff


	//   ....[8]....
        /*004c*/ 	.word	0xffffffff


	//   ....[9]....
        /*0050*/ 	.word	0xffffffff


	//   ....[10]....
        /*0054*/ 	.word	0x05000060


	//   ....[11]....
        /*0058*/ 	.word	0x05000060


	//   ....[12]....
        /*005c*/ 	.word	0x05000060


	//   ....[13]....
        /*0060*/ 	.word	0x05000060


	//   ....[14]....
        /*0064*/ 	.word	0x05000060


	//   ....[15]....
        /*0068*/ 	.word	0x05000060


	//   ....[16]....
        /*006c*/ 	.word	0x05000060


	//   ....[17]....
        /*0070*/ 	.word	0x05000060


	//   ....[18]....
        /*0074*/ 	.word	0x05000060


	//   ....[19]....
        /*0078*/ 	.word	0x05000060


	//----- nvinfo : EIATTR_COOP_GROUP_INSTR_OFFSETS
	.align		4
.L_4089:
        /*007c*/ 	.byte	0x04, 0x28
        /*007e*/ 	.short	(.L_4091 - .L_4090)


	//   ....[0]....
.L_4090:
        /*0080*/ 	.word	0x00002bd0


	//   ....[1]....
        /*0084*/ 	.word	0x00002be0


	//   ....[2]....
        /*0088*/ 	.word	0x00002c10


	//   ....[3]....
        /*008c*/ 	.word	0x00002c20


	//   ....[4]....
        /*0090*/ 	.word	0x00002c50


	//   ....[5]....
        /*0094*/ 	.word	0x00002c60


	//   ....[6]....
        /*0098*/ 	.word	0x00002c90


	//   ....[7]....
        /*009c*/ 	.word	0x00002ca0


	//   ....[8]....
        /*00a0*/ 	.word	0x00002cd0


	//   ....[9]....
        /*00a4*/ 	.word	0x00002ce0


	//   ....[10]....
        /*00a8*/ 	.word	0x00005df0


	//   ....[11]....
        /*00ac*/ 	.word	0x00005e80


	//   ....[12]....
        /*00b0*/ 	.word	0x00005ee0


	//   ....[13]....
        /*00b4*/ 	.word	0x00005f40


	//   ....[14]....
        /*00b8*/ 	.word	0x00005fa0


	//   ....[15]....
        /*00bc*/ 	.word	0x00006000


	//   ....[16]....
        /*00c0*/ 	.word	0x00006060


	//   ....[17]....
        /*00c4*/ 	.word	0x000060c0


	//   ....[18]....
        /*00c8*/ 	.word	0x00006120


	//   ....[19]....
        /*00cc*/ 	.word	0x00006180


	//----- nvinfo : EIATTR_VRC_CTA_INIT_COUNT
	.align		4
.L_4091:
        /*00d0*/ 	.byte	0x02, 0x4a
	.zero		1
	.zero		1


	//----- nvinfo : EIATTR_EXIT_INSTR_OFFSETS
	.align		4
        /*00d4*/ 	.byte	0x04, 0x1c
        /*00d6*/ 	.short	(.L_4093 - .L_4092)


	//   ....[0]....
.L_4092:
        /*00d8*/ 	.word	0x00005d60


	//   ....[1]....
        /*00dc*/ 	.word	0x00005d90


	//----- nvinfo : EIATTR_MAX_THREADS
	.align		4
.L_4093:
        /*00e0*/ 	.byte	0x04, 0x05
        /*00e2*/ 	.short	(.L_4095 - .L_4094)
.L_4094:
        /*00e4*/ 	.word	0x00000080
        /*00e8*/ 	.word	0x00000001
        /*00ec*/ 	.word	0x00000001


	//----- nvinfo : EIATTR_CRS_STACK_SIZE
	.align		4
.L_4095:
        /*00f0*/ 	.byte	0x04, 0x1e
        /*00f2*/ 	.short	(.L_4097 - .L_4096)
.L_4096:
        /*00f4*/ 	.word	0x00000000


	//----- nvinfo : EIATTR_CBANK_PARAM_SIZE
	.align		4
.L_4097:
        /*00f8*/ 	.byte	0x03, 0x19
        /*00fa*/ 	.short	0x0128


	//----- nvinfo : EIATTR_PARAM_CBANK
	.align		4
        /*00fc*/ 	.byte	0x04, 0x0a
        /*00fe*/ 	.short	(.L_4099 - .L_4098)
	.align		4
.L_4098:
        /*0100*/ 	.word	index@(.nv.constant0._ZN10layer_norm13ln_bwd_kernelINS_13Kernel_traitsI6__halfffffjLj768ELj1ELj4ELj1ELj16ENS_18Kernel_traits_baseILj768ES2_ffffjLj128EEEEELb0ELb0ELb0ELb0EEEvNS_9BwdParamsE)
        /*0104*/ 	.short	0x0380
        /*0106*/ 	.short	0x0128


	//----- nvinfo : EIATTR_SW_WAR
	.align		4
.L_4099:
        /*0108*/ 	.byte	0x04, 0x36
        /*010a*/ 	.short	(.L_4101 - .L_4100)
.L_4100:
        /*010c*/ 	.word	0x00000008
.L_4101:


//--------------------- .nv.info._ZN10layer_norm13ln_bwd_kernelINS_13Kernel_traitsI6__halfffffjLj768ELj1ELj4ELj1ELj16ENS_18Kernel_traits_baseILj768ES2_ffffjLj128EEEEELb0ELb0ELb0ELb1EEEvNS_9BwdParamsE --------------------------
	.section	.nv.info._ZN10layer_norm13ln_bwd_kernelINS_13Kernel_traitsI6__halfffffjLj768ELj1ELj4ELj1ELj16ENS_18Kernel_traits_baseILj768ES2_ffffjLj128EEEEELb0ELb0ELb0ELb1EEEvNS_9BwdParamsE,"",@"SHT_CUDA_INFO"
	.sectionflags	@""
	.align	4


	//----- nvinfo : EIATTR_CUDA_API_VERSION
	.align		4
        /*0000*/ 	.byte	0x04, 0x37
        /*0002*/ 	.short	(.L_4103 - .L_4102)
.L_4102:
        /*0004*/ 	.word	0x00000082


	//----- nvinfo : EIATTR_KPARAM_INFO
	.align		4
.L_4103:
        /*0008*/ 	.byte	0x04, 0x17
        /*000a*/ 	.short	(.L_4105 - .L_4104)
.L_4104:
        /*000c*/ 	.word	0x00000000
        /*0010*/ 	.short	0x0000
        /*0012*/ 	.short	0x0000
        /*0014*/ 	.byte	0x00, 0xf0, 0xa1, 0x04


	//----- nvinfo : EIATTR_SPARSE_MMA_MASK
	.align		4
.L_4105:
        /*0018*/ 	.byte	0x03, 0x50
        /*001a*/ 	.short	0x0000


	//----- nvinfo : EIATTR_MAXREG_COUNT
	.align		4
        /*001c*/ 	.byte	0x03, 0x1b
        /*001e*/ 	.short	0x00ff


	//----- nvinfo : EIATTR_NUM_BARRIERS
	.align		4
        /*0020*/ 	.byte	0x02, 0x4c
        /*0022*/ 	.byte	0x01
	.zero		1


	//----- nvinfo : EIATTR_MERCURY_ISA_VERSION
	.align		4
        /*0024*/ 	.byte	0x03, 0x5f
        /*0026*/ 	.short	0x0101


	//----- nvinfo : EIATTR_COOP_GROUP_MASK_REGIDS
	.align		4
        /*0028*/ 	.byte	0x04, 0x29
        /*002a*/ 	.short	(.L_4107 - .L_4106)


	//   ....[0]....
.L_4106:
        /*002c*/ 	.word	0xffffffff


	//   ....[1]....
        /*0030*/ 	.word	0xffffffff


	//   ....[2]....
        /*0034*/ 	.word	0xffffffff


	//   ....[3]....
        /*0038*/ 	.word	0xffffffff


	//   ....[4]....
        /*003c*/ 	.word	0xffffffff


	//   ....[5]....
        /*0040*/ 	.word	0xffffffff


	//   ....[6]....
        /*0044*/ 	.word	0xffffffff


	//   ....[7]....
        /*0048*/ 	.word	0xffffffff


	//   ....[8]....
        /*004c*/ 	.word	0xffffffff


	//   ....[9]....
        /*0050*/ 	.word	0xffffffff


	//   ....[10]....
        /*0054*/ 	.word	0x05000050


	//   ....[11]....
        /*0058*/ 	.word	0x05000050


	//   ....[12]....
        /*005c*/ 	.word	0x05000050


	//   ....[13]....
        /*0060*/ 	.word	0x05000050


	//   ....[14]....
        /*0064*/ 	.word	0x05000050


	//   ....[15]....
        /*0068*/ 	.word	0x05000050


	//   ....[16]....
        /*006c*/ 	.word	0x05000050


	//   ....[17]....
        /*0070*/ 	.word	0x05000050


	//   ....[18]....
        /*0074*/ 	.word	0x05000050


	//   ....[19]....
        /*0078*/ 	.word	0x05000050


	//----- nvinfo : EIATTR_COOP_GROUP_INSTR_OFFSETS
	.align		4
.L_4107:
        /*007c*/ 	.byte	0x04, 0x28
        /*007e*/ 	.short	(.L_4109 - .L_4108)


	//   ....[0]....
.L_4108:
        /*0080*/ 	.word	0x00002410


	//   ....[1]....
        /*0084*/ 	.word	0x00002420


	//   ....[2]....
        /*0088*/ 	.word	0x00002450


	//   ....[3]....
        /*008c*/ 	.word	0x00002460


	//   ....[4]....
        /*0090*/ 	.word	0x00002490


	//   ....[5]....
        /*0094*/ 	.word	0x000024a0


	//   ....[6]....
        /*0098*/ 	.word	0x000024d0


	//   ....[7]....
        /*009c*/ 	.word	0x000024e0


	//   ....[8]....
        /*00a0*/ 	.word	0x00002510


	//   ....[9]....
        /*00a4*/ 	.word	0x00002520


	//   ....[10]....
        /*00a8*/ 	.word	0x00004f20


	//   ....[11]....
        /*00ac*/ 	.word	0x00004fb0


	//   ....[12]....
        /*00b0*/ 	.word	0x00005020


	//   ....[13]....
        /*00b4*/ 	.word	0x00005080


	//   ....[14]....
        /*00b8*/ 	.word	0x000050f0


	//   ....[15]....
        /*00bc*/ 	.word	0x00005150


	//   ....[16]....
        /*00c0*/ 	.word	0x000051c0


	//   ....[17]....
        /*00c4*/ 	.word	0x00005220


	//   ....[18]....
        /*00c8*/ 	.word	0x00005290


	//   ....[19]....
        /*00cc*/ 	.word	0x000052f0


	//----- nvinfo : EIATTR_VRC_CTA_INIT_COUNT
	.align		4
.L_4109:
        /*00d0*/ 	.byte	0x02, 0x4a
	.zero		1
	.zero		1


	//----- nvinfo : EIATTR_EXIT_INSTR_OFFSETS
	.align		4
        /*00d4*/ 	.byte	0x04, 0x1c
        /*00d6*/ 	.short	(.L_4111 - .L_4110)


	//   ....[0]....
.L_4110:
        /*00d8*/ 	.word	0x00004eb0


	//----- nvinfo : EIATTR_MAX_THREADS
	.align		4
.L_4111:
        /*00dc*/ 	.byte	0x04, 0x05
        /*00de*/ 	.short	(.L_4113 - .L_4112)
.L_4112:
        /*00e0*/ 	.word	0x00000080
        /*00e4*/ 	.word	0x00000001
        /*00e8*/ 	.word	0x00000001


	//----- nvinfo : EIATTR_CRS_STACK_SIZE
	.align		4
.L_4113:
        /*00ec*/ 	.byte	0x04, 0x1e
        /*00ee*/ 	.short	(.L_4115 - .L_4114)
.L_4114:
        /*00f0*/ 	.word	0x00000000


	//----- nvinfo : EIATTR_CBANK_PARAM_SIZE
	.align		4
.L_4115:
        /*00f4*/ 	.byte	0x03, 0x19
        /*00f6*/ 	.short	0x0128


	//----- nvinfo : EIATTR_PARAM_CBANK
	.align		4
        /*00f8*/ 	.byte	0x04, 0x0a
        /*00fa*/ 	.short	(.L_4117 - .L_4116)
	.align		4
.L_4116:
        /*00fc*/ 	.word	index@(.nv.constant0._ZN10layer_norm13ln_bwd_kernelINS_13Kernel_traitsI6__halfffffjLj768ELj1ELj4ELj1ELj16ENS_18Kernel_traits_baseILj768ES2_ffffjLj128EEEEELb0ELb0ELb0ELb1EEEvNS_9BwdParamsE)
        /*0100*/ 	.short	0x0380
        /*0102*/ 	.short	0x0128


	//----- nvinfo : EIATTR_SW_WAR
	.align		4
.L_4117:
        /*0104*/ 	.byte	0x04, 0x36
        /*0106*/ 	.short	(.L_4119 - .L_4118)
.L_4118:
        /*0108*/ 	.word	0x00000008
.L_4119:


//--------------------- .nv.info._ZN10layer_norm13ln_bwd_kernelINS_13Kernel_traitsI6__halfffffjLj768ELj1ELj4ELj1ELj16ENS_18Kernel_traits_baseILj768ES2_ffffjLj128EEEEELb0ELb0ELb1ELb0EEEvNS_9BwdParamsE --------------------------
	.section	.nv.info._ZN10layer_norm13ln_bwd_kernelINS_13Kernel_traitsI6__halfffffjLj768ELj1ELj4ELj1ELj16ENS_18Kernel_traits_baseILj768ES2_ffffjLj128EEEEELb0ELb0ELb1ELb0EEEvNS_9BwdParamsE,"",@"SHT_CUDA_INFO"
	.sectionflags	@""
	.align	4


	//----- nvinfo : EIATTR_CUDA_API_VERSION
	.align		4
        /*0000*/ 	.byte	0x04, 0x37
        /*0002*/ 	.short	(.L_4121 - .L_4120)
.L_4120:
        /*0004*/ 	.word	0x00000082


	//----- nvinfo : EIATTR_KPARAM_INFO
	.align		4
.L_4121:
        /*0008*/ 	.byte	0x04, 0x17
        /*000a*/ 	.short	(.L_4123 - .L_4122)
.L_4122:
        /*000c*/ 	.word	0x00000000
        /*0010*/ 	.short	0x0000
        /*0012*/ 	.short	0x0000
        /*0014*/ 	.byte	0x00, 0xf0, 0xa1, 0x04


	//----- nvinfo : EIATTR_SPARSE_MMA_MASK
	.align		4
.L_4123:
        /*0018*/ 	.byte	0x03, 0x50
        /*001a*/ 	.short	0x0000


	//----- nvinfo : EIATTR_MAXREG_COUNT
	.align		4
        /*001c*/ 	.byte	0x03, 0x1b
        /*001e*/ 	.short	0x00ff


	//----- nvinfo : EIATTR_NUM_BARRIERS
	.align		4
        /*0020*/ 	.byte	0x02, 0x4c
        /*0022*/ 	.byte	0x01
	.zero		1


	//----- nvinfo : EIATTR_MERCURY_ISA_VERSION
	.align		4
        /*0024*/ 	.byte	0x03, 0x5f
        /*0026*/ 	.short	0x0101


	//----- nvinfo : EIATTR_COOP_GROUP_MASK_REGIDS
	.align		4
        /*0028*/ 	.byte	0x04, 0x29
        /*002a*/ 	.short	(.L_4125 - .L_4124)


	//   ....[0]....
.L_4124:
        /*002c*/ 	.word	0xffffffff


	//   ....[1]....
        /*0030*/ 	.word	0xffffffff


	//   ....[2]....
        /*0034*/ 	.word	0xffffffff


	//   ....[3]....
        /*0038*/ 	.word	0xffffffff


	//   ....[4]....
        /*003c*/ 	.word	0xffffffff


	//   ....[5]....
        /*0040*/ 	.word	0xffffffff


	//   ....[6]....
        /*0044*/ 	.word	0xffffffff


	//   ....[7]....
        /*0048*/ 	.word	0xffffffff


	//   ....[8]....
        /*004c*/ 	.word	0xffffffff


	//   ....[9]....
        /*0050*/ 	.word	0xffffffff


	//   ....[10]....
        /*0054*/ 	.word	0x05000000


	//   ....[11]....
        /*0058*/ 	.word	0x05000000


	//   ....[12]....
        /*005c*/ 	.word	0x05000000


	//   ....[13]....
        /*0060*/ 	.word	0x05000000


	//   ....[14]....
        /*0064*/ 	.word	0x05000000


	//   ....[15]....
        /*0068*/ 	.word	0x05000000


	//   ....[16]....
        /*006c*/ 	.word	0x05000000


	//   ....[17]....
        /*0070*/ 	.word	0x05000000


	//   ....[18]....
        /*0074*/ 	.word	0x05000000


	//   ....[19]....
        /*0078*/ 	.word	0x05000000


	//----- nvinfo : EIATTR_COOP_GROUP_INSTR_OFFSETS
	.align		4
.L_4125:
        /*007c*/ 	.byte	0x04, 0x28
        /*007e*/ 	.short	(.L_4127 - .L_4126)


	//   ....[0]....
.L_4126:
        /*0080*/ 	.word	0x00001fa0


	//   ....[1]....
        /*0084*/ 	.word	0x00001fb0


	//   ....[2]....
        /*0088*/ 	.word	0x00001fe0


	//   ....[3]....
        /*008c*/ 	.word	0x00001ff0


	//   ....[4]....
        /*0090*/ 	.word	0x00002020


	//   ....[5]....
        /*0094*/ 	.word	0x00002030


	//   ....[6]....
        /*0098*/ 	.word	0x00002060


	//   ....[7]....
        /*009c*/ 	.word	0x00002070


	//   ....[8]....
        /*00a0*/ 	.word	0x000020a0


	//   ....[9]....
        /*00a4*/ 	.word	0x000020b0


	//   ....[10]....
        /*00a8*/ 	.word	0x00006040


	//   ....[11]....
        /*00ac*/ 	.word	0x000060e0


	//   ....[12]....
        /*00b0*/ 	.word	0x00006140


	//   ....[13]....
        /*00b4*/ 	.word	0x00006190


	//   ....[14]....
        /*00b8*/ 	.word	0x00006200


	//   ....[15]....
        /*00bc*/ 	.word	0x00006250


	//   ....[16]....
        /*00c0*/ 	.word	0x000062c0


	//   ....[17]....
        /*00c4*/ 	.word	0x00006310


	//   ....[18]....
        /*00c8*/ 	.word	0x00006380


	//   ....[19]....
        /*00cc*/ 	.word	0x000063d0


	//----- nvinfo : EIATTR_VRC_CTA_INIT_COUNT
	.align		4
.L_4127:
        /*00d0*/ 	.byte	0x02, 0x4a
	.zero		1
	.zero		1


	//----- nvinfo : EIATTR_EXIT_INSTR_OFFSETS
	.align		4
        /*00d4*/ 	.byte	0x04, 0x1c
        /*00d6*/ 	.short	(.L_4129 - .L_4128)


	//   ....[0]....
.L_4128:
        /*00d8*/ 	.word	0x00005fb0


	//   ....[1]....
        /*00dc*/ 	.word	0x00005fe0


	//----- nvinfo : EIATTR_MAX_THREADS
	.align		4
.L_4129:
        /*00e0*/ 	.byte	0x04, 0x05
        /*00e2*/ 	.short	(.L_4131 - .L_4130)
.L_4130:
        /*00e4*/ 	.word	0x00000080
        /*00e8*/ 	.word	0x00000001
        /*00ec*/ 	.word	0x00000001


	//----- nvinfo : EIATTR_CRS_STACK_SIZE
	.align		4
.L_4131:
        /*00f0*/ 	.byte	0x04, 0x1e
        /*00f2*/ 	.short	(.L_4133 - .L_4132)
.L_4132:
        /*00f4*/ 	.word	0x00000000


	//----- nvinfo : EIATTR_CBANK_PARAM_SIZE
	.align		4
.L_4133:
        /*00f8*/ 	.byte	0x03, 0x19
        /*00fa*/ 	.short	0x0128


	//----- nvinfo : EIATTR_PARAM_CBANK
	.align		4
        /*00fc*/ 	.byte	0x04, 0x0a
        /*00fe*/ 	.short	(.L_4135 - .L_4134)
	.align		4
.L_4134:
        /*0100*/ 	.word	index@(.nv.constant0._ZN10layer_norm13ln_bwd_kernelINS_13Kernel_traitsI6__halfffffjLj768ELj1ELj4ELj1ELj16ENS_18Kernel_traits_baseILj768ES2_ffffjLj128EEEEELb0ELb0ELb1ELb0EEEvNS_9BwdParamsE)
        /*0104*/ 	.short	0x0380
        /*0106*/ 	.short	0x0128


	//----- nvinfo : EIATTR_SW_WAR
	.align		4
.L_4135:
        /*0108*/ 	.byte	0x04, 0x36
        /*010a*/ 	.short	(.L_4137 - .L_4136)
.L_4136:
        /*010c*/ 	.word	0x00000008
.L_4137:


//--------------------- .nv.info._ZN10layer_norm13ln_bwd_kernelINS_13Kernel_traitsI6__halfffffjLj768ELj1ELj4ELj1ELj16ENS_18Kernel_traits_baseILj768ES2_ffffjLj128EEEEELb0ELb0ELb1ELb1EEEvNS_9BwdParamsE --------------------------
	.section	.nv.info._ZN10layer_norm13ln_bwd_kernelINS_13Kernel_traitsI6__halfffffjLj768ELj1ELj4ELj1ELj16ENS_18Kernel_traits_baseILj768ES2_ffffjLj128EEEEELb0ELb0ELb1ELb1EEEvNS_9BwdParamsE,"",@"SHT_CUDA_INFO"
	.sectionflags	@""
	.align	4


	//----- nvinfo : EIATTR_CUDA_API_VERSION
	.align		4
        /*0000*/ 	.byte	0x04, 0x37
        /*0002*/ 	.short	(.L_4139 - .L_4138)
.L_4138:
        /*0004*/ 	.word	0x00000082


	//----- nvinfo : EIATTR_KPARAM_INFO
	.align		4
.L_4139:
        /*0008*/ 	.byte	0x04, 0x17
        /*000a*/ 	.short	(.L_4141 - .L_4140)
.L_4140:
        /*000c*/ 	.word	0x00000000
        /*0010*/ 	.short	0x0000
        /*0012*/ 	.short	0x0000
        /*0014*/ 	.byte	0x00, 0xf0, 0xa1, 0x04


	//----- nvinfo : EIATTR_SPARSE_MMA_MASK
	.align		4
.L_4141:
        /*0018*/ 	.byte	0x03, 0x50
        /*001a*/ 	.short	0x0000


	//----- nvinfo : EIATTR_MAXREG_COUNT
	.align		4
        /*001c*/ 	.byte	0x03, 0x1b
        /*001e*/ 	.short	0x00ff


	//----- nvinfo : EIATTR_NUM_BARRIERS
	.align		4
        /*0020*/ 	.byte	0x02, 0x4c
        /*0022*/ 	.byte	0x01
	.zero		1


	//----- nvinfo : EIATTR_MERCURY_ISA_VERSION
	.align		4
        /*0024*/ 	.byte	0x03, 0x5f
        /*0026*/ 	.short	0x0101


	//----- nvinfo : EIATTR_COOP_GROUP_MASK_REGIDS
	.align		4
        /*0028*/ 	.byte	0x04, 0x29
        /*002a*/ 	.short	(.L_4143 - .L_4142)


	//   ....[0]....
.L_4142:
        /*002c*/ 	.word	0xffffffff


	//   ....[1]....
        /*0030*/ 	.word	0xffffffff


	//   ....[2]....
        /*0034*/ 	.word	0xffffffff


	//   ....[3]....
        /*0038*/ 	.word	0xffffffff


	//   ....[4]....
        /*003c*/ 	.word	0xffffffff


	//   ....[5]....
        /*0040*/ 	.word	0xffffffff


	//   ....[6]....
        /*0044*/ 	.word	0xffffffff


	//   ....[7]....
        /*0048*/ 	.word	0xffffffff


	//   ....[8]....
        /*004c*/ 	.word	0xffffffff


	//   ....[9]....
        /*0050*/ 	.word	0xffffffff


	//   ....[10]....
        /*0054*/ 	.word	0x05000099


	//   ....[11]....
        /*0058*/ 	.word	0x05000099


	//   ....[12]....
        /*005c*/ 	.word	0x05000099


	//   ....[13]....
        /*0060*/ 	.word	0x05000099


	//   ....[14]....
        /*0064*/ 	.word	0x05000099


	//   ....[15]....
        /*0068*/ 	.word	0x05000099


	//   ....[16]....
        /*006c*/ 	.word	0x05000099


	//   ....[17]....
        /*0070*/ 	.word	0x05000099


	//   ....[18]....
        /*0074*/ 	.word	0x05000099


	//   ....[19]....
        /*0078*/ 	.word	0x05000099


	//----- nvinfo : EIATTR_COOP_GROUP_INSTR_OFFSETS
	.align		4
.L_4143:
        /*007c*/ 	.byte	0x04, 0x28
        /*007e*/ 	.short	(.L_4145 - .L_4144)


	//   ....[0]....
.L_4144:
        /*0080*/ 	.word	0x000017c0


	//   ....[1]....
        /*0084*/ 	.word	0x000017d0


	//   ....[2]....
        /*0088*/ 	.word	0x00001800


	//   ....[3]....
        /*008c*/ 	.word	0x00001810


	//   ....[4]....
        /*0090*/ 	.word	0x00001840


	//   ....[5]....
        /*0094*/ 	.word	0x00001850


	//   ....[6]....
        /*0098*/ 	.word	0x00001880


	//   ....[7]....
        /*009c*/ 	.word	0x00001890


	//   ....[8]....
        /*00a0*/ 	.word	0x000018c0


	//   ....[9]....
        /*00a4*/ 	.word	0x000018d0


	//   ....[10]....
        /*00a8*/ 	.word	0x00005000


	//   ....[11]....
        /*00ac*/ 	.word	0x00005090


	//   ....[12]....
        /*00b0*/ 	.word	0x00005100


	//   ....[13]....
        /*00b4*/ 	.word	0x00005160


	//   ....[14]....
        /*00b8*/ 	.word	0x000051d0


	//   ....[15]....
        /*00bc*/ 	.word	0x00005230


	//   ....[16]....
        /*00c0*/ 	.word	0x000052a0


	//   ....[17]....
        /*00c4*/ 	.word	0x00005300


	//   ....[18]....
        /*00c8*/ 	.word	0x00005370


	//   ....[19]....
        /*00cc*/ 	.word	0x000053d0


	//----- nvinfo : EIATTR_VRC_CTA_INIT_COUNT
	.align		4
.L_4145:
        /*00d0*/ 	.byte	0x02, 0x4a
	.zero		1
	.zero		1


	//----- nvinfo : EIATTR_EXIT_INSTR_OFFSETS
	.align		4
        /*00d4*/ 	.byte	0x04, 0x1c
        /*00d6*/ 	.short	(.L_4147 - .L_4146)


	//   ....[0]....
.L_4146:
        /*00d8*/ 	.word	0x00004f90


	//----- nvinfo : EIATTR_MAX_THREADS
	.align		4
.L_4147:
        /*00dc*/ 	.byte	0x04, 0x05
        /*00de*/ 	.short	(.L_4149 - .L_4148)
.L_4148:
        /*00e0*/ 	.word	0x00000080
        /*00e4*/ 	.word	0x00000001
        /*00e8*/ 	.word	0x00000001


	//----- nvinfo : EIATTR_CRS_STACK_SIZE
	.align		4
.L_4149:
        /*00ec*/ 	.byte	0x04, 0x1e
        /*00ee*/ 	.short	(.L_4151 - .L_4150)
.L_4150:
        /*00f0*/ 	.word	0x00000000


	//----- nvinfo : EIATTR_CBANK_PARAM_SIZE
	.align		4
.L_4151:
        /*00f4*/ 	.byte	0x03, 0x19
        /*00f6*/ 	.short	0x0128


	//----- nvinfo : EIATTR_PARAM_CBANK
	.align		4
        /*00f8*/ 	.byte	0x04, 0x0a
        /*00fa*/ 	.short	(.L_4153 - .L_4152)
	.align		4
.L_4152:
        /*00fc*/ 	.word	index@(.nv.constant0._ZN10layer_norm13ln_bwd_kernelINS_13Kernel_traitsI6__halfffffjLj768ELj1ELj4ELj1ELj16ENS_18Kernel_traits_baseILj768ES2_ffffjLj128EEEEELb0ELb0ELb1ELb1EEEvNS_9BwdParamsE)
        /*0100*/ 	.short	0x0380
        /*0102*/ 	.short	0x0128


	//----- nvinfo : EIATTR_SW_WAR
	.align		4
.L_4153:
        /*0104*/ 	.byte	0x04, 0x36
        /*0106*/ 	.short	(.L_4155 - .L_4154)
.L_4154:
        /*0108*/ 	.word	0x00000008
.L_4155:


//--------------------- .nv.info._ZN10layer_norm13ln_bwd_kernelINS_13Kernel_traitsI6__halfffffjLj768ELj1ELj4ELj1ELj16ENS_18Kernel_traits_baseILj768ES2_ffffjLj128EEEEELb0ELb1ELb0ELb0EEEvNS_9BwdParamsE --------------------------
	.section	.nv.info._ZN10layer_norm13ln_bwd_kernelINS_13Kernel_traitsI6__halfffffjLj768ELj1ELj4ELj1ELj16ENS_18Kernel_traits_baseILj768ES2_ffffjLj128EEEEELb0ELb1ELb0ELb0EEEvNS_9BwdParamsE,"",@"SHT_CUDA_INFO"
	.sectionflags	@""
	.align	4


	//----- nvinfo : EIATTR_CUDA_API_VERSION
	.align		4
        /*0000*/ 	.byte	0x04, 0x37
        /*0002*/ 	.short	(.L_4157 - .L_4156)
.L_4156:
        /*0004*/ 	.word	0x00000082


	//----- nvinfo : EIATTR_KPARAM_INFO
	.align		4
.L_4157:
        /*0008*/ 	.byte	0x04, 0x17
        /*000a*/ 	.short	(.L_4159 - .L_4158)
.L_4158:
        /*000c*/ 	.word	0x00000000
        /*0010*/ 	.short	0x0000
        /*0012*/ 	.short	0x0000
        /*0014*/ 	.byte	0x00, 0xf0, 0xa1, 0x04


	//----- nvinfo : EIATTR_SPARSE_MMA_MASK
	.align		4
.L_4159:
        /*0018*/ 	.byte	0x03, 0x50
        /*001a*/ 	.short	0x0000


	//----- nvinfo : EIATTR_MAXREG_COUNT
	.align		4
        /*001c*/ 	.byte	0x03, 0x1b
        /*001e*/ 	.short	0x00ff


	//----- nvinfo : EIATTR_NUM_BARRIERS
	.align		4
        /*0020*/ 	.byte	0x02, 0x4c
        /*0022*/ 	.byte	0x01
	.zero		1


	//----- nvinfo : EIATTR_MERCURY_ISA_VERSION
	.align		4
        /*0024*/ 	.byte	0x03, 0x5f
        /*0026*/ 	.short	0x0101


	//----- nvinfo : EIATTR_COOP_GROUP_MASK_REGIDS
	.align		4
        /*0028*/ 	.byte	0x04, 0x29
        /*002a*/ 	.short	(.L_4161 - .L_4160)


	//   ....[0]....
.L_4160:
        /*002c*/ 	.word	0xffffffff


	//   ....[1]....
        /*0030*/ 	.word	0xffffffff


	//   ....[2]....
        /*0034*/ 	.word	0xffffffff


	//   ....[3]....
        /*0038*/ 	.word	0xffffffff


	//   ....[4]....
        /*003c*/ 	.word	0xffffffff


	//   ....[5]....
        /*0040*/ 	.word	0xffffffff


	//   ....[6]....
        /*0044*/ 	.word	0xffffffff


	//   ....[7]....
        /*0048*/ 	.word	0xffffffff


	//   ....[8]....
        /*004c*/ 	.word	0xffffffff


	//   ....[9]....
        /*0050*/ 	.word	0xffffffff


	//   ....[10]....
        /*0054*/ 	.word	0x050000a7


	//   ....[11]....
        /*0058*/ 	.word	0x050000a7


	//   ....[12]....
        /*005c*/ 	.word	0x050000a7


	//   ....[13]....
        /*0060*/ 	.word	0x050000a7


	//   ....[14]....
        /*0064*/ 	.word	0x050000a7


	//   ....[15]....
        /*0068*/ 	.word	0x050000a7


	//   ....[16]....
        /*006c*/ 	.word	0x050000a7


	//   ....[17]....
        /*0070*/ 	.word	0x050000a7


	//   ....[18]....
        /*0074*/ 	.word	0x050000a7


	//   ....[19]....
        /*0078*/ 	.word	0x050000a7


	//----- nvinfo : EIATTR_COOP_GROUP_INSTR_OFFSETS
	.align		4
.L_4161:
        /*007c*/ 	.byte	0x04, 0x28
        /*007e*/ 	.short	(.L_4163 - .L_4162)


	//   ....[0]....
.L_4162:
        /*0080*/ 	.word	0x000030e0


	//   ....[1]....
        /*0084*/ 	.word	0x000030f0


	//   ....[2]....
        /*0088*/ 	.word	0x00003120


	//   ....[3]....
        /*008c*/ 	.word	0x00003130


	//   ....[4]....
        /*0090*/ 	.word	0x00003160


	//   ....[5]....
        /*0094*/ 	.word	0x00003170


	//   ....[6]....
        /*0098*/ 	.word	0x000031a0


	//   ....[7]....
        /*009c*/ 	.word	0x000031b0


	//   ....[8]....
        /*00a0*/ 	.word	0x000031e0


	//   ....[9]....
        /*00a4*/ 	.word	0x000031f0


	//   ....[10]....
        /*00a8*/ 	.word	0x00007e30


	//   ....[11]....
        /*00ac*/ 	.word	0x00007ec0


	//   ....[12]....
        /*00b0*/ 	.word	0x00007f30


	//   ....[13]....
        /*00b4*/ 	.word	0x00007f90


	//   ....[14]....
        /*00b8*/ 	.word	0x00008000


	//   ....[15]....
        /*00bc*/ 	.word	0x00008060


	//   ....[16]....
        /*00c0*/ 	.word	0x000080d0


	//   ....[17]....
        /*00c4*/ 	.word	0x00008130


	//   ....[18]....
        /*00c8*/ 	.word	0x000081a0


	//   ....[19]....
        /*00cc*/ 	.word	0x00008200


	//----- nvinfo : EIATTR_VRC_CTA_INIT_COUNT
	.align		4
.L_4163:
        /*00d0*/ 	.byte	0x02, 0x4a
	.zero		1
	.zero		1


	//----- nvinfo : EIATTR_EXIT_INSTR_OFFSETS
	.align		4
        /*00d4*/ 	.byte	0x04, 0x1c
        /*00d6*/ 	.short	(.L_4165 - .L_4164)


	//   ....[0]....
.L_4164:
        /*00d8*/ 	.word	0x00007d40


	//   ....[1]....
        /*00dc*/ 	.word	0x00007dc0


	//----- nvinfo : EIATTR_MAX_THREADS
	.align		4
.L_4165:
        /*00e0*/ 	.byte	0x04, 0x05
        /*00e2*/ 	.short	(.L_4167 - .L_4166)
.L_4166:
        /*00e4*/ 	.word	0x00000080
        /*00e8*/ 	.word	0x00000001
        /*00ec*/ 	.word	0x00000001


	//----- nvinfo : EIATTR_CRS_STACK_SIZE
	.align		4
.L_4167:
        /*00f0*/ 	.byte	0x04, 0x1e
        /*00f2*/ 	.short	(.L_4169 - .L_4168)
.L_4168:
        /*00f4*/ 	.word	0x00000000


	//----- nvinfo : EIATTR_CBANK_PARAM_SIZE
	.align		4
.L_4169:
        /*00f8*/ 	.byte	0x03, 0x19
        /*00fa*/ 	.short	0x0128


	//----- nvinfo : EIATTR_PARAM_CBANK
	.align		4
        /*00fc*/ 	.byte	0x04, 0x0a
        /*00fe*/ 	.short	(.L_4171 - .L_4170)
	.align		4
.L_4170:
        /*0100*/ 	.word	index@(.nv.constant0._ZN10layer_norm13ln_bwd_kernelINS_13Kernel_traitsI6__halfffffjLj768ELj1ELj4ELj1ELj16ENS_18Kernel_traits_baseILj768ES2_ffffjLj128EEEEELb0ELb1ELb0ELb0EEEvNS_9BwdParamsE)
        /*0104*/ 	.short	0x0380
        /*0106*/ 	.short	0x0128


	//----- nvinfo : EIATTR_SW_WAR
	.align		4
.L_4171:
        /*0108*/ 	.byte	0x04, 0x36
        /*010a*/ 	.short	(.L_4173 - .L_4172)
.L_4172:
        /*010c*/ 	.word	0x00000008
.L_4173:


//--------------------- .nv.info._ZN10layer_norm13ln_bwd_kernelINS_13Kernel_traitsI6__halfffffjLj768ELj1ELj4ELj1ELj16ENS_18Kernel_traits_baseILj768ES2_ffffjLj128EEEEELb0ELb1ELb0ELb1EEEvNS_9BwdParamsE --------------------------
	.section	.nv.info._ZN10layer_norm13ln_bwd_kernelINS_13Kernel_traitsI6__halfffffjLj768ELj1ELj4ELj1ELj16ENS_18Kernel_traits_baseILj768ES2_ffffjLj128EEEEELb0ELb1ELb0ELb1EEEvNS_9BwdParamsE,"",@"SHT_CUDA_INFO"
	.sectionflags	@""
	.align	4


	//----- nvinfo : EIATTR_CUDA_API_VERSION
	.align		4
        /*0000*/ 	.byte	0x04, 0x37
        /*0002*/ 	.short	(.L_4175 - .L_4174)
.L_4174:
        /*0004*/ 	.word	0x00000082


	//----- nvinfo : EIATTR_KPARAM_INFO
	.align		4
.L_4175:
        /*0008*/ 	.byte	0x04, 0x17
        /*000a*/ 	.short	(.L_4177 - .L_4176)
.L_4176:
        /*000c*/ 	.word	0x00000000
        /*0010*/ 	.short	0x0000
        /*0012*/ 	.short	0x0000
        /*0014*/ 	.byte	0x00, 0xf0, 0xa1, 0x04


	//----- nvinfo : EIATTR_SPARSE_MMA_MASK
	.align		4
.L_4177:
        /*0018*/ 	.byte	0x03, 0x50
        /*001a*/ 	.short	0x0000


	//----- nvinfo : EIATTR_MAXREG_COUNT
	.align		4
        /*001c*/ 	.byte	0x03, 0x1b
        /*001e*/ 	.short	0x00ff


	//----- nvinfo : EIATTR_NUM_BARRIERS
	.align		4
        /*0020*/ 	.byte	0x02, 0x4c
        /*0022*/ 	.byte	0x01
	.zero		1


	//----- nvinfo : EIATTR_MERCURY_ISA_VERSION
	.align		4
        /*0024*/ 	.byte	0x03, 0x5f
        /*0026*/ 	.short	0x0101


	//----- nvinfo : EIATTR_COOP_GROUP_MASK_REGIDS
	.align		4
        /*0028*/ 	.byte	0x04, 0x29
        /*002a*/ 	.short	(.L_4179 - .L_4178)


	//   ....[0]....
.L_4178:
        /*002c*/ 	.word	0xffffffff


	//   ....[1]....
        /*0030*/ 	.word	0xffffffff


	//   ....[2]....
        /*0034*/ 	.word	0xffffffff


	//   ....[3]....
        /*0038*/ 	.word	0xffffffff


	//   ....[4]....
        /*003c*/ 	.word	0xffffffff


	//   ....[5]....
        /*0040*/ 	.word	0xffffffff


	//   ....[6]....
        /*0044*/ 	.word	0xffffffff


	//   ....[7]....
        /*0048*/ 	.word	0xffffffff


	//   ....[8]....
        /*004c*/ 	.word	0xffffffff


	//   ....[9]....
        /*0050*/ 	.word	0xffffffff


	//   ....[10]....
        /*0054*/ 	.word	0x0500004a


	//   ....[11]....
        /*0058*/ 	.word	0x0500004a


	//   ....[12]....
        /*005c*/ 	.word	0x0500004a


	//   ....[13]....
        /*0060*/ 	.word	0x0500004a


	//   ....[14]....
        /*0064*/ 	.word	0x0500004a


	//   ....[15]....
        /*0068*/ 	.word	0x0500004a


	//   ....[16]....
        /*006c*/ 	.word	0x0500004a


	//   ....[17]....
        /*0070*/ 	.word	0x0500004a


	//   ....[18]....
        /*0074*/ 	.word	0x0500004a


	//   ....[19]....
        /*0078*/ 	.word	0x0500004a


	//----- nvinfo : EIATTR_COOP_GROUP_INSTR_OFFSETS
	.align		4
.L_4179:
        /*007c*/ 	.byte	0x04, 0x28
        /*007e*/ 	.short	(.L_4181 - .L_4180)


	//   ....[0]....
.L_4180:
        /*0080*/ 	.word	0x00002760


	//   ....[1]....
        /*0084*/ 	.word	0x00002770


	//   ....[2]....
        /*0088*/ 	.word	0x000027a0


	//   ....[3]....
        /*008c*/ 	.word	0x000027b0


	//   ....[4]....
        /*0090*/ 	.word	0x000027e0


	//   ....[5]....
        /*0094*/ 	.word	0x000027f0


	//   ....[6]....
        /*0098*/ 	.word	0x00002820


	//   ....[7]....
        /*009c*/ 	.word	0x00002830


	//   ....[8]....
        /*00a0*/ 	.word	0x00002860


	//   ....[9]....
        /*00a4*/ 	.word	0x00002870


	//   ....[10]....
        /*00a8*/ 	.word	0x00006e10


	//   ....[11]....
        /*00ac*/ 	.word	0x00006ea0


	//   ....[12]....
        /*00b0*/ 	.word	0x00006f10


	//   ....[13]....
        /*00b4*/ 	.word	0x00006f60


	//   ....[14]....
        /*00b8*/ 	.word	0x00006fd0


	//   ....[15]....
        /*00bc*/ 	.word	0x00007020


	//   ....[16]....
        /*00c0*/ 	.word	0x00007090


	//   ....[17]....
        /*00c4*/ 	.word	0x000070e0


	//   ....[18]....
        /*00c8*/ 	.word	0x00007150


	//   ....[19]....
        /*00cc*/ 	.word	0x000071a0


	//----- nvinfo : EIATTR_VRC_CTA_INIT_COUNT
	.align		4
.L_4181:
        /*00d0*/ 	.byte	0x02, 0x4a
	.zero		1
	.zero		1


	//----- nvinfo : EIATTR_EXIT_INSTR_OFFSETS
	.align		4
        /*00d4*/ 	.byte	0x04, 0x1c
        /*00d6*/ 	.short	(.L_4183 - .L_4182)


	//   ....[0]....
.L_4182:
        /*00d8*/ 	.word	0x00006da0


	//----- nvinfo : EIATTR_MAX_THREADS
	.align		4
.L_4183:
        /*00dc*/ 	.byte	0x04, 0x05
        /*00de*/ 	.short	(.L_4185 - .L_4184)
.L_4184:
        /*00e0*/ 	.word	0x00000080
        /*00e4*/ 	.word	0x00000001
        /*00e8*/ 	.word	0x00000001


	//----- nvinfo : EIATTR_CRS_STACK_SIZE
	.align		4
.L_4185:
        /*00ec*/ 	.byte	0x04, 0x1e
        /*00ee*/ 	.short	(.L_4187 - .L_4186)
.L_4186:
        /*00f0*/ 	.word	0x00000000


	//----- nvinfo : EIATTR_CBANK_PARAM_SIZE
	.align		4
.L_4187:
        /*00f4*/ 	.byte	0x03, 0x19
        /*00f6*/ 	.short	0x0128


	//----- nvinfo : EIATTR_PARAM_CBANK
	.align		4
        /*00f8*/ 	.byte	0x04, 0x0a
        /*00fa*/ 	.short	(.L_4189 - .L_4188)
	.align		4
.L_4188:
        /*00fc*/ 	.word	index@(.nv.constant0._ZN10layer_norm13ln_bwd_kernelINS_13Kernel_traitsI6__halfffffjLj768ELj1ELj4ELj1ELj16ENS_18Kernel_traits_baseILj768ES2_ffffjLj128EEEEELb0ELb1ELb0ELb1EEEvNS_9BwdParamsE)
        /*0100*/ 	.short	0x0380
        /*0102*/ 	.short	0x0128


	//----- nvinfo : EIATTR_SW_WAR
	.align		4
.L_4189:
        /*0104*/ 	.byte	0x04, 0x36
        /*0106*/ 	.short	(.L_4191 - .L_4190)
.L_4190:
        /*0108*/ 	.word	0x00000008
.L_4191:


//--------------------- .nv.info._ZN10layer_norm13ln_bwd_kernelINS_13Kernel_traitsI6__halfffffjLj768ELj1ELj4ELj1ELj16ENS_18Kernel_traits_baseILj768ES2_ffffjLj128EEEEELb0ELb1ELb1ELb0EEEvNS_9BwdParamsE --------------------------
	.section	.nv.info._ZN10layer_norm13ln_bwd_kernelINS_13Kernel_traitsI6__halfffffjLj768ELj1ELj4ELj1ELj16ENS_18Kernel_traits_baseILj768ES2_ffffjLj128EEEEELb0ELb1ELb1ELb0EEEvNS_9BwdParamsE,"",@"SHT_CUDA_INFO"
	.sectionflags	@""
	.align	4


	//----- nvinfo : EIATTR_CUDA_API_VERSION
	.align		4
        /*0000*/ 	.byte	0x04, 0x37
        /*0002*/ 	.short	(.L_4193 - .L_4192)
.L_4192:
        /*0004*/ 	.word	0x00000082


	//----- nvinfo : EIATTR_KPARAM_INFO
	.align		4
.L_4193:
        /*0008*/ 	.byte	0x04, 0x17
        /*000a*/ 	.short	(.L_4195 - .L_4194)
.L_4194:
        /*000c*/ 	.word	0x00000000
        /*0010*/ 	.short	0x0000
        /*0012*/ 	.short	0x0000
        /*0014*/ 	.byte	0x00, 0xf0, 0xa1, 0x04


	//----- nvinfo : EIATTR_SPARSE_MMA_MASK
	.align		4
.L_4195:
        /*0018*/ 	.byte	0x03, 0x50
        /*001a*/ 	.short	0x0000


	//----- nvinfo : EIATTR_MAXREG_COUNT
	.align		4
        /*001c*/ 	.byte	0x03, 0x1b
        /*001e*/ 	.short	0x00ff


	//----- nvinfo : EIATTR_NUM_BARRIERS
	.align		4
        /*0020*/ 	.byte	0x02, 0x4c
        /*0022*/ 	.byte	0x01
	.zero		1


	//----- nvinfo : EIATTR_MERCURY_ISA_VERSION
	.align		4
        /*0024*/ 	.byte	0x03, 0x5f
        /*0026*/ 	.short	0x0101


	//----- nvinfo : EIATTR_COOP_GROUP_MASK_REGIDS
	.align		4
        /*0028*/ 	.byte	0x04, 0x29
        /*002a*/ 	.short	(.L_4197 - .L_4196)


	//   ....[0]....
.L_4196:
        /*002c*/ 	.word	0xffffffff


	//   ....[1]....
        /*0030*/ 	.word	0xffffffff


	//   ....[2]....
        /*0034*/ 	.word	0xffffffff


	//   ....[3]....
        /*0038*/ 	.word	0xffffffff


	//   ....[4]....
        /*003c*/ 	.word	0xffffffff


	//   ....[5]....
        /*0040*/ 	.word	0xffffffff


	//   ....[6]....
        /*0044*/ 	.word	0xffffffff


	//   ....[7]....
        /*0048*/ 	.word	0xffffffff


	//   ....[8]....
        /*004c*/ 	.word	0xffffffff


	//   ....[9]....
        /*0050*/ 	.word	0xffffffff


	//   ....[10]....
        /*0054*/ 	.word	0x05000078


	//   ....[11]....
        /*0058*/ 	.word	0x05000078


	//   ....[12]....
        /*005c*/ 	.word	0x05000078


	//   ....[13]....
        /*0060*/ 	.word	0x05000078


	//   ....[14]....
        /*0064*/ 	.word	0x05000078


	//   ....[15]....
        /*0068*/ 	.word	0x05000078


	//   ....[16]....
        /*006c*/ 	.word	0x05000078


	//   ....[17]....
        /*0070*/ 	.word	0x05000078


	//   ....[18]....
        /*0074*/ 	.word	0x05000078


	//   ....[19]....
        /*0078*/ 	.word	0x05000078


	//----- nvinfo : EIATTR_COOP_GROUP_INSTR_OFFSETS
	.align		4
.L_4197:
        /*007c*/ 	.byte	0x04, 0x28
        /*007e*/ 	.short	(.L_4199 - .L_4198)


	//   ....[0]....
.L_4198:
        /*0080*/ 	.word	0x00002480


	//   ....[1]....
        /*0084*/ 	.word	0x00002490


	//   ....[2]....
        /*0088*/ 	.word	0x000024c0


	//   ....[3]....
        /*008c*/ 	.word	0x000024d0


	//   ....[4]....
        /*0090*/ 	.word	0x00002500


	//   ....[5]....
        /*0094*/ 	.word	0x00002510


	//   ....[6]....
        /*0098*/ 	.word	0x00002540


	//   ....[7]....
        /*009c*/ 	.word	0x00002550


	//   ....[8]....
        /*00a0*/ 	.word	0x00002580


	//   ....[9]....
        /*00a4*/ 	.word	0x00002590


	//   ....[10]....
        /*00a8*/ 	.word	0x00008970


	//   ....[11]....
        /*00ac*/ 	.word	0x00008a00


	//   ....[12]....
        /*00b0*/ 	.word	0x00008a70


	//   ....[13]....
        /*00b4*/ 	.word	0x00008ad0


	//   ....[14]....
        /*00b8*/ 	.word	0x00008b40


	//   ....[15]....
        /*00bc*/ 	.word	0x00008ba0


	//   ....[16]....
        /*00c0*/ 	.word	0x00008c10


	//   ....[17]....
        /*00c4*/ 	.word	0x00008c70


	//   ....[18]....
        /*00c8*/ 	.word	0x00008ce0


	//   ....[19]....
        /*00cc*/ 	.word	0x00008d40


	//----- nvinfo : EIATTR_VRC_CTA_INIT_COUNT
	.align		4
.L_4199:
        /*00d0*/ 	.byte	0x02, 0x4a
	.zero		1
	.zero		1


	//----- nvinfo : EIATTR_EXIT_INSTR_OFFSETS
	.align		4
        /*00d4*/ 	.byte	0x04, 0x1c
        /*00d6*/ 	.short	(.L_4201 - .L_4200)


	//   ....[0]....
.L_4200:
        /*00d8*/ 	.word	0x00008880


	//   ....[1]....
        /*00dc*/ 	.word	0x00008900


	//----- nvinfo : EIATTR_MAX_THREADS
	.align		4
.L_4201:
        /*00e0*/ 	.byte	0x04, 0x05
        /*00e2*/ 	.short	(.L_4203 - .L_4202)
.L_4202:
        /*00e4*/ 	.word	0x00000080
        /*00e8*/ 	.word	0x00000001
        /*00ec*/ 	.word	0x00000001


	//----- nvinfo : EIATTR_CRS_STACK_SIZE
	.align		4
.L_4203:
        /*00f0*/ 	.byte	0x04, 0x1e
        /*00f2*/ 	.short	(.L_4205 - .L_4204)
.L_4204:
        /*00f4*/ 	.word	0x00000000


	//----- nvinfo : EIATTR_CBANK_PARAM_SIZE
	.align		4
.L_4205:
        /*00f8*/ 	.byte	0x03, 0x19
        /*00fa*/ 	.short	0x0128


	//----- nvinfo : EIATTR_PARAM_CBANK
	.align		4
        /*00fc*/ 	.byte	0x04, 0x0a
        /*00fe*/ 	.short	(.L_4207 - .L_4206)
	.align		4
.L_4206:
        /*0100*/ 	.word	index@(.nv.constant0._ZN10layer_norm13ln_bwd_kernelINS_13Kernel_traitsI6__halfffffjLj768ELj1ELj4ELj1ELj16ENS_18Kernel_traits_baseILj768ES2_ffffjLj128EEEEELb0ELb1ELb1ELb0EEEvNS_9BwdParamsE)
        /*0104*/ 	.short	0x0380
        /*0106*/ 	.short	0x0128


	//----- nvinfo : EIATTR_SW_WAR
	.align		4
.L_4207:
        /*0108*/ 	.byte	0x04, 0x36
        /*010a*/ 	.short	(.L_4209 - .L_4208)
.L_4208:
        /*010c*/ 	.word	0x00000008
.L_4209:


//--------------------- .nv.info._ZN10layer_norm13ln_bwd_kernelINS_13Kernel_traitsI6__halfffffjLj768ELj1ELj4ELj1ELj16ENS_18Kernel_traits_baseILj768ES2_ffffjLj128EEEEELb0ELb1ELb1ELb1EEEvNS_9BwdParamsE --------------------------
	.section	.nv.info._ZN10layer_norm13ln_bwd_kernelINS_13Kernel_traitsI6__halfffffjLj768ELj1ELj4ELj1ELj16ENS_18Kernel_traits_baseILj768ES2_ffffjLj128EEEEELb0ELb1ELb1ELb1EEEvNS_9BwdParamsE,"",@"SHT_CUDA_INFO"
	.sectionflags	@""
	.align	4


	//----- nvinfo : EIATTR_CUDA_API_VERSION
	.align		4
        /*0000*/ 	.byte	0x04, 0x37
        /*0002*/ 	.short	(.L_4211 - .L_4210)
.L_4210:
        /*0004*/ 	.word	0x00000082


	//----- nvinfo : EIATTR_KPARAM_INFO
	.align		4
.L_4211:
        /*0008*/ 	.byte	0x04, 0x17
        /*000a*/ 	.short	(.L_4213 - .L_4212)
.L_4212:
        /*000c*/ 	.word	0x00000000
        /*0010*/ 	.short	0x0000
        /*0012*/ 	.short	0x0000
        /*0014*/ 	.byte	0x00, 0xf0, 0xa1, 0x04


	//----- nvinfo : EIATTR_SPARSE_MMA_MASK
	.align		4
.L_4213:
        /*0018*/ 	.byte	0x03, 0x50
        /*001a*/ 	.short	0x0000


	//----- nvinfo : EIATTR_MAXREG_COUNT
	.align		4
        /*001c*/ 	.byte	0x03, 0x1b
        /*001e*/ 	.short	0x00ff


	//----- nvinfo : EIATTR_NUM_BARRIERS
	.align		4
        /*0020*/ 	.byte	0x02, 0x4c
        /*0022*/ 	.byte	0x01
	.zero		1


	//----- nvinfo : EIATTR_MERCURY_ISA_VERSION
	.align		4
        /*0024*/ 	.byte	0x03, 0x5f
        /*0026*/ 	.short	0x0101


	//----- nvinfo : EIATTR_COOP_GROUP_MASK_REGIDS
	.align		4
        /*0028*/ 	.byte	0x04, 0x29
        /*002a*/ 	.short	(.L_4215 - .L_4214)


	//   ....[0]....
.L_4214:
        /*002c*/ 	.word	0xffffffff


	//   ....[1]....
        /*0030*/ 	.word	0xffffffff


	//   ....[2]....
        /*0034*/ 	.word	0xffffffff


	//   ....[3]....
        /*0038*/ 	.word	0xffffffff


	//   ....[4]....
        /*003c*/ 	.word	0xffffffff


	//   ....[5]....
        /*0040*/ 	.word	0xffffffff


	//   ....[6]....
        /*0044*/ 	.word	0xffffffff


	//   ....[7]....
        /*0048*/ 	.word	0xffffffff


	//   ....[8]....
        /*004c*/ 	.word	0xffffffff


	//   ....[9]....
        /*0050*/ 	.word	0xffffffff


	//   ....[10]....
        /*0054*/ 	.word	0x050000d1


	//   ....[11]....
        /*0058*/ 	.word	0x050000d1


	//   ....[12]....
        /*005c*/ 	.word	0x050000d1


	//   ....[13]....
        /*0060*/ 	.word	0x050000d1


	//   ....[14]....
        /*0064*/ 	.word	0x050000d1


	//   ....[15]....
        /*0068*/ 	.word	0x050000d1


	//   ....[16]....
        /*006c*/ 	.word	0x050000d1


	//   ....[17]....
        /*0070*/ 	.word	0x050000d1


	//   ....[18]....
        /*0074*/ 	.word	0x050000d1


	//   ....[19]....
        /*0078*/ 	.word	0x050000d1


	//----- nvinfo : EIATTR_COOP_GROUP_INSTR_OFFSETS
	.align		4
.L_4215:
        /*007c*/ 	.byte	0x04, 0x28
        /*007e*/ 	.short	(.L_4217 - .L_4216)


	//   ....[0]....
.L_4216:
        /*0080*/ 	.word	0x00001a50


	//   ....[1]....
        /*0084*/ 	.word	0x00001a60


	//   ....[2]....
        /*0088*/ 	.word	0x00001a90


	//   ....[3]....
        /*008c*/ 	.word	0x00001aa0


	//   ....[4]....
        /*0090*/ 	.word	0x00001ad0


	//   ....[5]....
        /*0094*/ 	.word	0x00001ae0


	//   ....[6]....
        /*0098*/ 	.word	0x00001b10


	//   ....[7]....
        /*009c*/ 	.word	0x00001b20


	//   ....[8]....
        /*00a0*/ 	.word	0x00001b50


	//   ....[9]....
        /*00a4*/ 	.word	0x00001b60


	//   ....[10]....
        /*00a8*/ 	.word	0x000076a0


	//   ....[11]....
        /*00ac*/ 	.word	0x00007730


	//   ....[12]....
        /*00b0*/ 	.word	0x000077a0


	//   ....[13]....
        /*00b4*/ 	.word	0x00007800


	//   ....[14]....
        /*00b8*/ 	.word	0x00007870


	//   ....[15]....
        /*00bc*/ 	.word	0x000078d0


	//   ....[16]....
        /*00c0*/ 	.word	0x00007940


	//   ....[17]....
        /*00c4*/ 	.word	0x000079a0


	//   ....[18]....
        /*00c8*/ 	.word	0x00007a10


	//   ....[19]....
        /*00cc*/ 	.word	0x00007a70


	//----- nvinfo : EIATTR_VRC_CTA_INIT_COUNT
	.align		4
.L_4217:
        /*00d0*/ 	.byte	0x02, 0x4a
	.zero		1
	.zero		1


	//----- nvinfo : EIATTR_EXIT_INSTR_OFFSETS
	.align		4
        /*00d4*/ 	.byte	0x04, 0x1c
        /*00d6*/ 	.short	(.L_4219 - .L_4218)


	//   ....[0]....
.L_4218:
        /*00d8*/ 	.word	0x00007630


	//----- nvinfo : EIATTR_MAX_THREADS
	.align		4
.L_4219:
        /*00dc*/ 	.byte	0x04, 0x05
        /*00de*/ 	.short	(.L_4221 - .L_4220)
.L_4220:
        /*00e0*/ 	.word	0x00000080
        /*00e4*/ 	.word	0x00000001
        /*00e8*/ 	.word	0x00000001


	//----- nvinfo : EIATTR_CRS_STACK_SIZE
	.align		4
.L_4221:
        /*00ec*/ 	.byte	0x04, 0x1e
        /*00ee*/ 	.short	(.L_4223 - .L_4222)
.L_4222:
        /*00f0*/ 	.word	0x00000000


	//----- nvinfo : EIATTR_CBANK_PARAM_SIZE
	.align		4
.L_4223:
        /*00f4*/ 	.byte	0x03, 0x19
        /*00f6*/ 	.short	0x0128


	//----- nvinfo : EIATTR_PARAM_CBANK
	.align		4
        /*00f8*/ 	.byte	0x04, 0x0a
        /*00fa*/ 	.short	(.L_4225 - .L_4224)
	.align		4
.L_4224:
        /*00fc*/ 	.word	index@(.nv.constant0._ZN10layer_norm13ln_bwd_kernelINS_13Kernel_traitsI6__halfffffjLj768ELj1ELj4ELj1ELj16ENS_18Kernel_traits_baseILj768ES2_ffffjLj128EEEEELb0ELb1ELb1ELb1EEEvNS_9BwdParamsE)
        /*0100*/ 	.short	0x0380
        /*0102*/ 	.short	0x0128


	//----- nvinfo : EIATTR_SW_WAR
	.align		4
.L_4225:
        /*0104*/ 	.byte	0x04, 0x36
        /*0106*/ 	.short	(.L_4227 - .L_4226)
.L_4226:
        /*0108*/ 	.word	0x00000008
.L_4227:


//--------------------- .nv.info._ZN10layer_norm13ln_bwd_kernelINS_13Kernel_traitsI6__halfffffjLj768ELj1ELj4ELj1ELj16ENS_18Kernel_traits_baseILj768ES2_ffffjLj128EEEEELb1ELb0ELb0ELb0EEEvNS_9BwdParamsE --------------------------
	.section	.nv.info._ZN10layer_norm13ln_bwd_kernelINS_13Kernel_traitsI6__halfffffjLj768ELj1ELj4ELj1ELj16ENS_18Kernel_traits_baseILj768ES2_ffffjLj128EEEEELb1ELb0ELb0ELb0EEEvNS_9BwdParamsE,"",@"SHT_CUDA_INFO"
	.sectionflags	@""
	.align	4


	//----- nvinfo : EIATTR_CUDA_API_VERSION
	.align		4
        /*0000*/ 	.byte	0x04, 0x37
        /*0002*/ 	.short	(.L_4229 - .L_4228)
.L_4228:
        /*0004*/ 	.word	0x00000082


	//----- nvinfo : EIATTR_KPARAM_INFO
	.align		4
.L_4229:
        /*0008*/ 	.byte	0x04, 0x17
        /*000a*/ 	.short	(.L_4231 - .L_4230)
.L_4230:
        /*000c*/ 	.word	0x00000000
        /*0010*/ 	.short	0x0000
        /*0012*/ 	.short	0x0000
        /*0014*/ 	.byte	0x00, 0xf0, 0xa1, 0x04


	//----- nvinfo : EIATTR_SPARSE_MMA_MASK
	.align		4
.L_4231:
        /*0018*/ 	.byte	0x03, 0x50
        /*001a*/ 	.short	0x0000


	//----- nvinfo : EIATTR_MAXREG_COUNT
	.align		4
        /*001c*/ 	.byte	0x03, 0x1b
        /*001e*/ 	.short	0x00ff


	//----- nvinfo : EIATTR_NUM_BARRIERS
	.align		4
        /*0020*/ 	.byte	0x02, 0x4c
        /*0022*/ 	.byte	0x01
	.zero		1


	//----- nvinfo : EIATTR_MERCURY_ISA_VERSION
	.align		4
        /*0024*/ 	.byte	0x03, 0x5f
        /*0026*/ 	.short	0x0101


	//----- nvinfo : EIATTR_COOP_GROUP_MASK_REGIDS
	.align		4
        /*0028*/ 	.byte	0x04, 0x29
        /*002a*/ 	.short	(.L_4233 - .L_4232)


	//   ....[0]....
.L_4232:
        /*002c*/ 	.word	0xffffffff


	//   ....[1]....
        /*0030*/ 	.word	0xffffffff


	//   ....[2]....
        /*0034*/ 	.word	0xffffffff


	//   ....[3]....
        /*0038*/ 	.word	0xffffffff


	//   ....[4]....
        /*003c*/ 	.word	0xffffffff


	//   ....[5]....
        /*0040*/ 	.word	0xffffffff


	//   ....[6]....
        /*0044*/ 	.word	0xffffffff


	//   ....[7]....
        /*0048*/ 	.word	0xffffffff


	//   ....[8]....
        /*004c*/ 	.word	0xffffffff


	//   ....[9]....
        /*0050*/ 	.word	0xffffffff


	//   ....[10]....
        /*0054*/ 	.word	0x05000060


	//   ....[11]....
        /*0058*/ 	.word	0x05000060


	//   ....[12]....
        /*005c*/ 	.word	0x05000060


	//   ....[13]....
        /*0060*/ 	.word	0x05000060


	//   ....[14]....
        /*0064*/ 	.word	0x05000060


	//   ....[15]....
        /*0068*/ 	.word	0x05000060


	//   ....[16]....
        /*006c*/ 	.word	0x05000060


	//   ....[17]....
        /*0070*/ 	.word	0x05000060


	//   ....[18]....
        /*0074*/ 	.word	0x05000060


	//   ....[19]....
        /*0078*/ 	.word	0x05000060


	//----- nvinfo : EIATTR_COOP_GROUP_INSTR_OFFSETS
	.align		4
.L_4233:
        /*007c*/ 	.byte	0x04, 0x28
        /*007e*/ 	.short	(.L_4235 - .L_4234)


	//   ....[0]....
.L_4234:
        /*0080*/ 	.word	0x00001d80


	//   ....[1]....
        /*0084*/ 	.word	0x00001d90


	//   ....[2]....
        /*0088*/ 	.word	0x00001dc0


	//   ....[3]....
        /*008c*/ 	.word	0x00001dd0


	//   ....[4]....
        /*0090*/ 	.word	0x00001e00


	//   ....[5]....
        /*0094*/ 	.word	0x00001e10


	//   ....[6]....
        /*0098*/ 	.word	0x00001e40


	//   ....[7]....
        /*009c*/ 	.word	0x00001e50


	//   ....[8]....
        /*00a0*/ 	.word	0x00001e80


	//   ....[9]....
        /*00a4*/ 	.word	0x00001e90


	//   ....[10]....
        /*00a8*/ 	.word	0x00006300


	//   ....[11]....
        /*00ac*/ 	.word	0x00006390


	//   ....[12]....
        /*00b0*/ 	.word	0x000063f0


	//   ....[13]....
        /*00b4*/ 	.word	0x00006450


	//   ....[14]....
        /*00b8*/ 	.word	0x000064b0


	//   ....[15]....
        /*00bc*/ 	.word	0x00006510


	//   ....[16]....
        /*00c0*/ 	.word	0x00006570


	//   ....[17]....
        /*00c4*/ 	.word	0x000065d0


	//   ....[18]....
        /*00c8*/ 	.word	0x00006630


	//   ....[19]....
        /*00cc*/ 	.word	0x00006690


	//----- nvinfo : EIATTR_VRC_CTA_INIT_COUNT
	.align		4
.L_4235:
        /*00d0*/ 	.byte	0x02, 0x4a
	.zero		1
	.zero		1


	//----- nvinfo : EIATTR_EXIT_INSTR_OFFSETS
	.align		4
        /*00d4*/ 	.byte	0x04, 0x1c
        /*00d6*/ 	.short	(.L_4237 - .L_4236)


	//   ....[0]....
.L_4236:
        /*00d8*/ 	.word	0x00006270


	//   ....[1]....
        /*00dc*/ 	.word	0x000062a0


	//----- nvinfo : EIATTR_MAX_THREADS
	.align		4
.L_4237:
        /*00e0*/ 	.byte	0x04, 0x05
        /*00e2*/ 	.short	(.L_4239 - .L_4238)
.L_4238:
        /*00e4*/ 	.word	0x00000080
        /*00e8*/ 	.word	0x00000001
        /*00ec*/ 	.word	0x00000001


	//----- nvinfo : EIATTR_CRS_STACK_SIZE
	.align		4
.L_4239:
        /*00f0*/ 	.byte	0x04, 0x1e
        /*00f2*/ 	.short	(.L_4241 - .L_4240)
.L_4240:
        /*00f4*/ 	.word	0x00000000


	//----- nvinfo : EIATTR_CBANK_PARAM_SIZE
	.align		4
.L_4241:
        /*00f8*/ 	.byte	0x03, 0x19
        /*00fa*/ 	.short	0x0128


	//----- nvinfo : EIATTR_PARAM_CBANK
	.align		4
        /*00fc*/ 	.byte	0x04, 0x0a
        /*00fe*/ 	.short	(.L_4243 - .L_4242)
	.align		4
.L_4242:
        /*0100*/ 	.word	index@(.nv.constant0._ZN10layer_norm13ln_bwd_kernelINS_13Kernel_traitsI6__halfffffjLj768ELj1ELj4ELj1ELj16ENS_18Kernel_traits_baseILj768ES2_ffffjLj128EEEEELb1ELb0ELb0ELb0EEEvNS_9BwdParamsE)
        /*0104*/ 	.short	0x0380
        /*0106*/ 	.short	0x0128


	//----- nvinfo : EIATTR_SW_WAR
	.align		4
.L_4243:
        /*0108*/ 	.byte	0x04, 0x36
        /*010a*/ 	.short	(.L_4245 - .L_4244)
.L_4244:
        /*010c*/ 	.word	0x00000008
.L_4245:


//--------------------- .nv.info._ZN10layer_norm13ln_bwd_kernelINS_13Kernel_traitsI6__halfffffjLj768ELj1ELj4ELj1ELj16ENS_18Kernel_traits_baseILj768ES2_ffffjLj128EEEEELb1ELb0ELb0ELb1EEEvNS_9BwdParamsE --------------------------
	.section	.nv.info._ZN10layer_norm13ln_bwd_kernelINS_13Kernel_traitsI6__halfffffjLj768ELj1ELj4ELj1ELj16ENS_18Kernel_traits_baseILj768ES2_ffffjLj128EEEEELb1ELb0ELb0ELb1EEEvNS_9BwdParamsE,"",@"SHT_CUDA_INFO"
	.sectionflags	@""
	.align	4


	//----- nvinfo : EIATTR_CUDA_API_VERSION
	.align		4
        /*0000*/ 	.byte	0x04, 0x37
        /*0002*/ 	.short	(.L_4247 - .L_4246)
.L_4246:
        /*0004*/ 	.word	0x00000082


	//----- nvinfo : EIATTR_KPARAM_INFO
	.align		4
.L_4247:
        /*0008*/ 	.byte	0x04, 0x17
        /*000a*/ 	.short	(.L_4249 - .L_4248)
.L_4248:
        /*000c*/ 	.word	0x00000000
        /*0010*/ 	.short	0x0000
        /*0012*/ 	.short	0x0000
        /*0014*/ 	.byte	0x00, 0xf0, 0xa1, 0x04


	//----- nvinfo : EIATTR_SPARSE_MMA_MASK
	.align		4
.L_4249:
        /*0018*/ 	.byte	0x03, 0x50
        /*001a*/ 	.short	0x0000


	//----- nvinfo : EIATTR_MAXREG_COUNT
	.align		4
        /*001c*/ 	.byte	0x03, 0x1b
        /*001e*/ 	.short	0x00ff


	//----- nvinfo : EIATTR_NUM_BARRIERS
	.align		4
        /*0020*/ 	.byte	0x02, 0x4c
        /*0022*/ 	.byte	0x01
	.zero		1


	//----- nvinfo : EIATTR_MERCURY_ISA_VERSION
	.align		4
        /*0024*/ 	.byte	0x03, 0x5f
        /*0026*/ 	.short	0x0101


	//----- nvinfo : EIATTR_COOP_GROUP_MASK_REGIDS
	.align		4
        /*0028*/ 	.byte	0x04, 0x29
        /*002a*/ 	.short	(.L_4251 - .L_4250)


	//   ....[0]....
.L_4250:
        /*002c*/ 	.word	0xffffffff


	//   ....[1]....
        /*0030*/ 	.word	0xffffffff


	//   ....[2]....
        /*0034*/ 	.word	0xffffffff


	//   ....[3]....
        /*0038*/ 	.word	0xffffffff


	//   ....[4]....
        /*003c*/ 	.word	0xffffffff


	//   ....[5]....
        /*0040*/ 	.word	0xffffffff


	//   ....[6]....
        /*0044*/ 	.word	0xffffffff


	//   ....[7]....
        /*0048*/ 	.word	0xffffffff


	//   ....[8]....
        /*004c*/ 	.word	0xffffffff


	//   ....[9]....
        /*0050*/ 	.word	0xffffffff


	//   ....[10]....
        /*0054*/ 	.word	0x0500004c


	//   ....[11]....
        /*0058*/ 	.word	0x0500004c


	//   ....[12]....
        /*005c*/ 	.word	0x0500004c


	//   ....[13]....
        /*0060*/ 	.word	0x0500004c


	//   ....[14]....
        /*0064*/ 	.word	0x0500004c


	//   ....[15]....
        /*0068*/ 	.word	0x0500004c


	//   ....[16]....
        /*006c*/ 	.word	0x0500004c


	//   ....[17]....
        /*0070*/ 	.word	0x0500004c


	//   ....[18]....
        /*0074*/ 	.word	0x0500004c


	//   ....[19]....
        /*0078*/ 	.word	0x0500004c


	//----- nvinfo : EIATTR_COOP_GROUP_INSTR_OFFSETS
	.align		4
.L_4251:
        /*007c*/ 	.byte	0x04, 0x28
        /*007e*/ 	.short	(.L_4253 - .L_4252)


	//   ....[0]....
.L_4252:
        /*0080*/ 	.word	0x000025f0


	//   ....[1]....
        /*0084*/ 	.word	0x00002600


	//   ....[2]....
        /*0088*/ 	.word	0x00002630


	//   ....[3]....
        /*008c*/ 	.word	0x00002640


	//   ....[4]....
        /*0090*/ 	.word	0x00002670


	//   ....[5]....
        /*0094*/ 	.word	0x00002680


	//   ....[6]....
        /*0098*/ 	.word	0x000026b0


	//   ....[7]....
        /*009c*/ 	.word	0x000026c0


	//   ....[8]....
        /*00a0*/ 	.word	0x000026f0


	//   ....[9]....
        /*00a4*/ 	.word	0x00002700


	//   ....[10]....
        /*00a8*/ 	.word	0x000063c0


	//   ....[11]....
        /*00ac*/ 	.word	0x00006450


	//   ....[12]....
        /*00b0*/ 	.word	0x000064c0


	//   ....[13]....
        /*00b4*/ 	.word	0x00006520


	//   ....[14]....
        /*00b8*/ 	.word	0x00006590


	//   ....[15]....
        /*00bc*/ 	.word	0x000065f0


	//   ....[16]....
        /*00c0*/ 	.word	0x00006660


	//   ....[17]....
        /*00c4*/ 	.word	0x000066c0


	//   ....[18]....
        /*00c8*/ 	.word	0x00006730


	//   ....[19]....
        /*00cc*/ 	.word	0x00006790


	//----- nvinfo : EIATTR_VRC_CTA_INIT_COUNT
	.align		4
.L_4253:
        /*00d0*/ 	.byte	0x02, 0x4a
	.zero		1
	.zero		1


	//----- nvinfo : EIATTR_EXIT_INSTR_OFFSETS
	.align		4
        /*00d4*/ 	.byte	0x04, 0x1c
        /*00d6*/ 	.short	(.L_4255 - .L_4254)


	//   ....[0]....
.L_4254:
        /*00d8*/ 	.word	0x00006350


	//----- nvinfo : EIATTR_MAX_THREADS
	.align		4
.L_4255:
        /*00dc*/ 	.byte	0x04, 0x05
        /*00de*/ 	.short	(.L_4257 - .L_4256)
.L_4256:
        /*00e0*/ 	.word	0x00000080
        /*00e4*/ 	.word	0x00000001
        /*00e8*/ 	.word	0x00000001


	//----- nvinfo : EIATTR_CRS_STACK_SIZE
	.align		4
.L_4257:
        /*00ec*/ 	.byte	0x04, 0x1e
        /*00ee*/ 	.short	(.L_4259 - .L_4258)
.L_4258:
        /*00f0*/ 	.word	0x00000000


	//----- nvinfo : EIATTR_CBANK_PARAM_SIZE
	.align		4
.L_4259:
        /*00f4*/ 	.byte	0x03, 0x19
        /*00f6*/ 	.short	0x0128


	//----- nvinfo : EIATTR_PARAM_CBANK
	.align		4
        /*00f8*/ 	.byte	0x04, 0x0a
        /*00fa*/ 	.short	(.L_4261 - .L_4260)
	.align		4
.L_4260:
        /*00fc*/ 	.word	index@(.nv.constant0._ZN10layer_norm13ln_bwd_kernelINS_13Kernel_traitsI6__halfffffjLj768ELj1ELj4ELj1ELj16ENS_18Kernel_traits_baseILj768ES2_ffffjLj128EEEEELb1ELb0ELb0ELb1EEEvNS_9BwdParamsE)
        /*0100*/ 	.short	0x0380
        /*0102*/ 	.short	0x0128


	//----- nvinfo : EIATTR_SW_WAR
	.align		4
.L_4261:
        /*0104*/ 	.byte	0x04, 0x36
        /*0106*/ 	.short	(.L_4263 - .L_4262)
.L_4262:
        /*0108*/ 	.word	0x00000008
.L_4263:


//--------------------- .nv.info._ZN10layer_norm22ln_bwd_finalize_kernelINS_22Kernel_traits_finalizeILj768E6__halfffffjLb0ELj1024ELj4ENS_18Kernel_traits_baseILj768ES2_ffffjLj1024EEEEELb0ELb0EEEvNS_9BwdParamsE --------------------------
	.section	.nv.info._ZN10layer_norm22ln_bwd_finalize_kernelINS_22Kernel_traits_finalizeILj768E6__halfffffjLb0ELj1024ELj4ENS_18Kernel_traits_baseILj768ES2_ffffjLj1024EEEEELb0ELb0EEEvNS_9BwdParamsE,"",@"SHT_CUDA_INFO"
	.sectionflags	@""
	.align	4


	//----- nvinfo : EIATTR_CUDA_API_VERSION
	.align		4
        /*0000*/ 	.byte	0x04, 0x37
        /*0002*/ 	.short	(.L_4265 - .L_4264)
.L_4264:
        /*0004*/ 	.word	0x00000082


	//----- nvinfo : EIATTR_KPARAM_INFO
	.align		4
.L_4265:
        /*0008*/ 	.byte	0x04, 0x17
        /*000a*/ 	.short	(.L_4267 - .L_4266)
.L_4266:
        /*000c*/ 	.word	0x00000000
        /*0010*/ 	.short	0x0000
        /*0012*/ 	.short	0x0000
        /*0014*/ 	.byte	0x00, 0xf0, 0xa1, 0x04


	//----- nvinfo : EIATTR_SPARSE_MMA_MASK
	.align		4
.L_4267:
        /*0018*/ 	.byte	0x03, 0x50
        /*001a*/ 	.short	0x0000


	//----- nvinfo : EIATTR_MAXREG_COUNT
	.align		4
        /*001c*/ 	.byte	0x03, 0x1b
        /*001e*/ 	.short	0x0040


	//----- nvinfo : EIATTR_NUM_BARRIERS
	.align		4
        /*0020*/ 	.byte	0x02, 0x4c
        /*0022*/ 	.byte	0x01
	.zero		1


	//----- nvinfo : EIATTR_MERCURY_ISA_VERSION
	.align		4
        /*0024*/ 	.byte	0x03, 0x5f
        /*0026*/ 	.short	0x0101


	//----- nvinfo : EIATTR_COOP_GROUP_MASK_REGIDS
	.align		4
        /*0028*/ 	.byte	0x04, 0x29
        /*002a*/ 	.short	(.L_4269 - .L_4268)


	//   ....[0]....
.L_4268:
        /*002c*/ 	.word	0xffffffff


	//   ....[1]....
        /*0030*/ 	.word	0xffffffff


	//   ....[2]....
        /*0034*/ 	.word	0xffffffff


	//   ....[3]....
        /*0038*/ 	.word	0xffffffff


	//   ....[4]....
        /*003c*/ 	.word	0xffffffff


	//   ....[5]....
        /*0040*/ 	.word	0xffffffff


	//   ....[6]....
        /*0044*/ 	.word	0xffffffff


	//   ....[7]....
        /*0048*/ 	.word	0xffffffff


	//   ....[8]....
        /*004c*/ 	.word	0xffffffff


	//   ....[9]....
        /*0050*/ 	.word	0xffffffff


	//----- nvinfo : EIATTR_COOP_GROUP_INSTR_OFFSETS
	.align		4
.L_4269:
        /*0054*/ 	.byte	0x04, 0x28
        /*0056*/ 	.short	(.L_4271 - .L_4270)


	//   ....[0]....
.L_4270:
        /*0058*/ 	.word	0x000015e0


	//   ....[1]....
        /*005c*/ 	.word	0x000015f0


	//   ....[2]....
        /*0060*/ 	.word	0x00001620


	//   ....[3]....
        /*0064*/ 	.word	0x00001630


	//   ....[4]....
        /*0068*/ 	.word	0x00001660


	//   ....[5]....
        /*006c*/ 	.word	0x00001670


	//   ....[6]....
        /*0070*/ 	.word	0x000016b0


	//   ....[7]....
        /*0074*/ 	.word	0x000016e0


	//   ....[8]....
        /*0078*/ 	.word	0x00001710


	//   ....[9]....
        /*007c*/ 	.word	0x00001720


	//----- nvinfo : EIATTR_VRC_CTA_INIT_COUNT
	.align		4
.L_4271:
        /*0080*/ 	.byte	0x02, 0x4a
	.zero		1
	.zero		1


	//----- nvinfo : EIATTR_EXIT_INSTR_OFFSETS
	.align		4
        /*0084*/ 	.byte	0x04, 0x1c
        /*0086*/ 	.short	(.L_4273 - .L_4272)


	//   ....[0]....
.L_4272:
        /*0088*/ 	.word	0x00000060


	//   ....[1]....
        /*008c*/ 	.word	0x00001780


	//   ....[2]....
        /*0090*/ 	.word	0x000017b0


	//   ....[3]....
        /*0094*/ 	.word	0x00001870


	//----- nvinfo : EIATTR_MAX_THREADS
	.align		4
.L_4273:
        /*0098*/ 	.byte	0x04, 0x05
        /*009a*/ 	.short	(.L_4275 - .L_4274)
.L_4274:
        /*009c*/ 	.word	0x00000400
        /*00a0*/ 	.word	0x00000001
        /*00a4*/ 	.word	0x00000001


	//----- nvinfo : EIATTR_CRS_STACK_SIZE
	.align		4
.L_4275:
        /*00a8*/ 	.byte	0x04, 0x1e
        /*00aa*/ 	.short	(.L_4277 - .L_4276)
.L_4276:
        /*00ac*/ 	.word	0x00000000


	//----- nvinfo : EIATTR_CBANK_PARAM_SIZE
	.align		4
.L_4277:
        /*00b0*/ 	.byte	0x03, 0x19
        /*00b2*/ 	.short	0x0128


	//----- nvinfo : EIATTR_PARAM_CBANK
	.align		4
        /*00b4*/ 	.byte	0x04, 0x0a
        /*00b6*/ 	.short	(.L_4279 - .L_4278)
	.align		4
.L_4278:
        /*00b8*/ 	.word	index@(.nv.constant0._ZN10layer_norm22ln_bwd_finalize_kernelINS_22Kernel_traits_finalizeILj768E6__halfffffjLb0ELj1024ELj4ENS_18Kernel_traits_baseILj768ES2_ffffjLj1024EEEEELb0ELb0EEEvNS_9BwdParamsE)
        /*00bc*/ 	.short	0x0380
        /*00be*/ 	.short	0x0128


	//----- nvinfo : EIATTR_SW_WAR
	.align		4
.L_4279:
        /*00c0*/ 	.byte	0x04, 0x36
        /*00c2*/ 	.short	(.L_4281 - .L_4280)
.L_4280:
        /*00c4*/ 	.word	0x00000008
.L_4281:


//--------------------- .nv.info._ZN10layer_norm13ln_bwd_kernelINS_13Kernel_traitsI6__halfffffjLj768ELj1ELj4ELj1ELj16ENS_18Kernel_traits_baseILj768ES2_ffffjLj128EEEEELb1ELb0ELb1ELb0EEEvNS_9BwdParamsE --------------------------
	.section	.nv.info._ZN10layer_norm13ln_bwd_kernelINS_13Kernel_traitsI6__halfffffjLj768ELj1ELj4ELj1ELj16ENS_18Kernel_traits_baseILj768ES2_ffffjLj128EEEEELb1ELb0ELb1ELb0EEEvNS_9BwdParamsE,"",@"SHT_CUDA_INFO"
	.sectionflags	@""
	.align	4


	//----- nvinfo : EIATTR_CUDA_API_VERSION
	.align		4
        /*0000*/ 	.byte	0x04, 0x37
        /*0002*/ 	.short	(.L_4283 - .L_4282)
.L_4282:
        /*0004*/ 	.word	0x00000082


	//----- nvinfo : EIATTR_KPARAM_INFO
	.align		4
.L_4283:
        /*0008*/ 	.byte	0x04, 0x17
        /*000a*/ 	.short	(.L_4285 - .L_4284)
.L_4284:
        /*000c*/ 	.word	0x00000000
        /*0010*/ 	.short	0x0000
        /*0012*/ 	.short	0x0000
        /*0014*/ 	.byte	0x00, 0xf0, 0xa1, 0x04


	//----- nvinfo : EIATTR_SPARSE_MMA_MASK
	.align		4
.L_4285:
        /*0018*/ 	.byte	0x03, 0x50
        /*001a*/ 	.short	0x0000


	//----- nvinfo : EIATTR_MAXREG_COUNT
	.align		4
        /*001c*/ 	.byte	0x03, 0x1b
        /*001e*/ 	.short	0x00ff


	//----- nvinfo : EIATTR_NUM_BARRIERS
	.align		4
        /*0020*/ 	.byte	0x02, 0x4c
        /*0022*/ 	.byte	0x01
	.zero		1


	//----- nvinfo : EIATTR_MERCURY_ISA_VERSION
	.align		4
        /*0024*/ 	.byte	0x03, 0x5f
        /*0026*/ 	.short	0x0101


	//----- nvinfo : EIATTR_COOP_GROUP_MASK_REGIDS
	.align		4
        /*0028*/ 	.byte	0x04, 0x29
        /*002a*/ 	.short	(.L_4287 - .L_4286)


	//   ....[0]....
.L_4286:
        /*002c*/ 	.word	0xffffffff


	//   ....[1]....
        /*0030*/ 	.word	0xffffffff


	//   ....[2]....
        /*0034*/ 	.word	0xffffffff


	//   ....[3]....
        /*0038*/ 	.word	0xffffffff


	//   ....[4]....
        /*003c*/ 	.word	0xffffffff


	//   ....[5]....
        /*0040*/ 	.word	0xffffffff


	//   ....[6]....
        /*0044*/ 	.word	0xffffffff


	//   ....[7]....
        /*0048*/ 	.word	0xffffffff


	//   ....[8]....
        /*004c*/ 	.word	0xffffffff


	//   ....[9]....
        /*0050*/ 	.word	0xffffffff


	//   ....[10]....
        /*0054*/ 	.word	0x05000064


	//   ....[11]....
        /*0058*/ 	.word	0x05000064


	//   ....[12]....
        /*005c*/ 	.word	0x05000064


	//   ....[13]....
        /*0060*/ 	.word	0x05000064


	//   ....[14]....
        /*0064*/ 	.word	0x05000064


	//   ....[15]....
        /*0068*/ 	.word	0x05000064


	//   ....[16]....
        /*006c*/ 	.word	0x05000064


	//   ....[17]....
        /*0070*/ 	.word	0x05000064


	//   ....[18]....
        /*0074*/ 	.word	0x05000064


	//   ....[19]....
        /*0078*/ 	.word	0x05000064


	//----- nvinfo : EIATTR_COOP_GROUP_INSTR_OFFSETS
	.align		4
.L_4287:
        /*007c*/ 	.byte	0x04, 0x28
        /*007e*/ 	.short	(.L_4289 - .L_4288)


	//   ....[0]....
.L_4288:
        /*0080*/ 	.word	0x000025b0


	//   ....[1]....
        /*0084*/ 	.word	0x000025c0


	//   ....[2]....
        /*0088*/ 	.word	0x000025f0


	//   ....[3]....
        /*008c*/ 	.word	0x00002600


	//   ....[4]....
        /*0090*/ 	.word	0x00002630


	//   ....[5]....
        /*0094*/ 	.word	0x00002640


	//   ....[6]....
        /*0098*/ 	.word	0x00002670


	//   ....[7]....
        /*009c*/ 	.word	0x00002680


	//   ....[8]....
        /*00a0*/ 	.word	0x000026b0


	//   ....[9]....
        /*00a4*/ 	.word	0x000026c0


	//   ....[10]....
        /*00a8*/ 	.word	0x00008120


	//   ....[11]....
        /*00ac*/ 	.word	0x000081c0


	//   ....[12]....
        /*00b0*/ 	.word	0x00008220


	//   ....[13]....
        /*00b4*/ 	.word	0x00008270


	//   ....[14]....
        /*00b8*/ 	.word	0x000082e0


	//   ....[15]....
        /*00bc*/ 	.word	0x00008330


	//   ....[16]....
        /*00c0*/ 	.word	0x000083a0


	//   ....[17]....
        /*00c4*/ 	.word	0x000083f0


	//   ....[18]....
        /*00c8*/ 	.word	0x00008460


	//   ....[19]....
        /*00cc*/ 	.word	0x000084b0


	//----- nvinfo : EIATTR_VRC_CTA_INIT_COUNT
	.align		4
.L_4289:
        /*00d0*/ 	.byte	0x02, 0x4a
	.zero		1
	.zero		1


	//----- nvinfo : EIATTR_EXIT_INSTR_OFFSETS
	.align		4
        /*00d4*/ 	.byte	0x04, 0x1c
        /*00d6*/ 	.short	(.L_4291 - .L_4290)


	//   ....[0]....
.L_4290:
        /*00d8*/ 	.word	0x00008090


	//   ....[1]....
        /*00dc*/ 	.word	0x000080c0


	//----- nvinfo : EIATTR_MAX_THREADS
	.align		4
.L_4291:
        /*00e0*/ 	.byte	0x04, 0x05
        /*00e2*/ 	.short	(.L_4293 - .L_4292)
.L_4292:
        /*00e4*/ 	.word	0x00000080
        /*00e8*/ 	.word	0x00000001
        /*00ec*/ 	.word	0x00000001


	//----- nvinfo : EIATTR_CRS_STACK_SIZE
	.align		4
.L_4293:
        /*00f0*/ 	.byte	0x04, 0x1e
        /*00f2*/ 	.short	(.L_4295 - .L_4294)
.L_4294:
        /*00f4*/ 	.word	0x00000000


	//----- nvinfo : EIATTR_CBANK_PARAM_SIZE
	.align		4
.L_4295:
        /*00f8*/ 	.byte	0x03, 0x19
        /*00fa*/ 	.short	0x0128


	//----- nvinfo : EIATTR_PARAM_CBANK
	.align		4
        /*00fc*/ 	.byte	0x04, 0x0a
        /*00fe*/ 	.short	(.L_4297 - .L_4296)
	.align		4
.L_4296:
        /*0100*/ 	.word	index@(.nv.constant0._ZN10layer_norm13ln_bwd_kernelINS_13Kernel_traitsI6__halfffffjLj768ELj1ELj4ELj1ELj16ENS_18Kernel_traits_baseILj768ES2_ffffjLj128EEEEELb1ELb0ELb1ELb0EEEvNS_9BwdParamsE)
        /*0104*/ 	.short	0x0380
        /*0106*/ 	.short	0x0128


	//----- nvinfo : EIATTR_SW_WAR
	.align		4
.L_4297:
        /*0108*/ 	.byte	0x04, 0x36
        /*010a*/ 	.short	(.L_4299 - .L_4298)
.L_4298:
        /*010c*/ 	.word	0x00000008
.L_4299:


//--------------------- .nv.info._ZN10layer_norm22ln_bwd_finalize_kernelINS_22Kernel_traits_finalizeILj768E6__halfffffjLb0ELj1024ELj4ENS_18Kernel_traits_baseILj768ES2_ffffjLj1024EEEEELb0ELb1EEEvNS_9BwdParamsE --------------------------
	.section	.nv.info._ZN10layer_norm22ln_bwd_finalize_kernelINS_22Kernel_traits_finalizeILj768E6__halfffffjLb0ELj1024ELj4ENS_18Kernel_traits_baseILj768ES2_ffffjLj1024EEEEELb0ELb1EEEvNS_9BwdParamsE,"",@"SHT_CUDA_INFO"
	.sectionflags	@""
	.align	4


	//----- nvinfo : EIATTR_CUDA_API_VERSION
	.align		4
        /*0000*/ 	.byte	0x04, 0x37
        /*0002*/ 	.short	(.L_4301 - .L_4300)
.L_4300:
        /*0004*/ 	.word	0x00000082


	//----- nvinfo : EIATTR_KPARAM_INFO
	.align		4
.L_4301:
        /*0008*/ 	.byte	0x04, 0x17
        /*000a*/ 	.short	(.L_4303 - .L_4302)
.L_4302:
        /*000c*/ 	.word	0x00000000
        /*0010*/ 	.short	0x0000
        /*0012*/ 	.short	0x0000
        /*0014*/ 	.byte	0x00, 0xf0, 0xa1, 0x04


	//----- nvinfo : EIATTR_SPARSE_MMA_MASK
	.align		4
.L_4303:
        /*0018*/ 	.byte	0x03, 0x50
        /*001a*/ 	.short	0x0000


	//----- nvinfo : EIATTR_MAXREG_COUNT
	.align		4
        /*001c*/ 	.byte	0x03, 0x1b
        /*001e*/ 	.short	0x0040


	//----- nvinfo : EIATTR_NUM_BARRIERS
	.align		4
        /*0020*/ 	.byte	0x02, 0x4c
        /*0022*/ 	.byte	0x01
	.zero		1


	//----- nvinfo : EIATTR_MERCURY_ISA_VERSION
	.align		4
        /*0024*/ 	.byte	0x03, 0x5f
        /*0026*/ 	.short	0x0101


	//----- nvinfo : EIATTR_COOP_GROUP_MASK_REGIDS
	.align		4
        /*0028*/ 	.byte	0x04, 0x29
        /*002a*/ 	.short	(.L_4305 - .L_4304)


	//   ....[0]....
.L_4304:
        /*002c*/ 	.word	0xffffffff


	//   ....[1]....
        /*0030*/ 	.word	0xffffffff


	//   ....[2]....
        /*0034*/ 	.word	0xffffffff


	//   ....[3]....
        /*0038*/ 	.word	0xffffffff


	//   ....[4]....
        /*003c*/ 	.word	0xffffffff


	//   ....[5]....
        /*0040*/ 	.word	0xffffffff


	//   ....[6]....
        /*0044*/ 	.word	0xffffffff


	//   ....[7]....
        /*0048*/ 	.word	0xffffffff


	//   ....[8]....
        /*004c*/ 	.word	0xffffffff


	//   ....[9]....
        /*0050*/ 	.word	0xffffffff


	//----- nvinfo : EIATTR_COOP_GROUP_INSTR_OFFSETS
	.align		4
.L_4305:
        /*0054*/ 	.byte	0x04, 0x28
        /*0056*/ 	.short	(.L_4307 - .L_4306)


	//   ....[0]....
.L_4306:
        /*0058*/ 	.word	0x00001630


	//   ....[1]....
        /*005c*/ 	.word	0x00001640


	//   ....[2]....
        /*0060*/ 	.word	0x00001670


	//   ....[3]....
        /*0064*/ 	.word	0x00001680


	//   ....[4]....
        /*0068*/ 	.word	0x000016b0


	//   ....[5]....
        /*006c*/ 	.word	0x000016d0


	//   ....[6]....
        /*0070*/ 	.word	0x00001700


	//   ....[7]....
        /*0074*/ 	.word	0x00001710


	//   ....[8]....
        /*0078*/ 	.word	0x00001740


	//   ....[9]....
        /*007c*/ 	.word	0x00001750


	//----- nvinfo : EIATTR_VRC_CTA_INIT_COUNT
	.align		4
.L_4307:
        /*0080*/ 	.byte	0x02, 0x4a
	.zero		1
	.zero		1


	//----- nvinfo : EIATTR_EXIT_INSTR_OFFSETS
	.align		4
        /*0084*/ 	.byte	0x04, 0x1c
        /*0086*/ 	.short	(.L_4309 - .L_4308)


	//   ....[0]....
.L_4308:
        /*0088*/ 	.word	0x00000070


	//   ....[1]....
        /*008c*/ 	.word	0x000017b0


	//   ....[2]....
        /*0090*/ 	.word	0x00001880


	//----- nvinfo : EIATTR_MAX_THREADS
	.align		4
.L_4309:
        /*0094*/ 	.byte	0x04, 0x05
        /*0096*/ 	.short	(.L_4311 - .L_4310)
.L_4310:
        /*0098*/ 	.word	0x00000400
        /*009c*/ 	.word	0x00000001
        /*00a0*/ 	.word	0x00000001


	//----- nvinfo : EIATTR_CRS_STACK_SIZE
	.align		4
.L_4311:
        /*00a4*/ 	.byte	0x04, 0x1e
        /*00a6*/ 	.short	(.L_4313 - .L_4312)
.L_4312:
        /*00a8*/ 	.word	0x00000000


	//----- nvinfo : EIATTR_CBANK_PARAM_SIZE
	.align		4
.L_4313:
        /*00ac*/ 	.byte	0x03, 0x19
        /*00ae*/ 	.short	0x0128


	//----- nvinfo : EIATTR_PARAM_CBANK
	.align		4
        /*00b0*/ 	.byte	0x04, 0x0a
        /*00b2*/ 	.short	(.L_4315 - .L_4314)
	.align		4
.L_4314:
        /*00b4*/ 	.word	index@(.nv.constant0._ZN10layer_norm22ln_bwd_finalize_kernelINS_22Kernel_traits_finalizeILj768E6__halfffffjLb0ELj1024ELj4ENS_18Kernel_traits_baseILj768ES2_ffffjLj1024EEEEELb0ELb1EEEvNS_9BwdParamsE)
        /*00b8*/ 	.short	0x0380
        /*00ba*/ 	.short	0x0128


	//----- nvinfo : EIATTR_SW_WAR
	.align		4
.L_4315:
        /*00bc*/ 	.byte	0x04, 0x36
        /*00be*/ 	.short	(.L_4317 - .L_4316)
.L_4316:
        /*00c0*/ 	.word	0x00000008
.L_4317:


//--------------------- .nv.info._ZN10layer_norm13ln_bwd_kernelINS_13Kernel_traitsI6__halfffffjLj768ELj1ELj4ELj1ELj16ENS_18Kernel_traits_baseILj768ES2_ffffjLj128EEEEELb1ELb0ELb1ELb1EEEvNS_9BwdParamsE --------------------------
	.section	.nv.info._ZN10layer_norm13ln_bwd_kernelINS_13Kernel_traitsI6__halfffffjLj768ELj1ELj4ELj1ELj16ENS_18Kernel_traits_baseILj768ES2_ffffjLj128EEEEELb1ELb0ELb1ELb1EEEvNS_9BwdParamsE,"",@"SHT_CUDA_INFO"
	.sectionflags	@""
	.align	4


	//----- nvinfo : EIATTR_CUDA_API_VERSION
	.align		4
        /*0000*/ 	.byte	0x04, 0x37
        /*0002*/ 	.short	(.L_4319 - .L_4318)
.L_4318:
        /*0004*/ 	.word	0x00000082


	//----- nvinfo : EIATTR_KPARAM_INFO
	.align		4
.L_4319:
        /*0008*/ 	.byte	0x04, 0x17
        /*000a*/ 	.short	(.L_4321 - .L_4320)
.L_4320:
        /*000c*/ 	.word	0x00000000
        /*0010*/ 	.short	0x0000
        /*0012*/ 	.short	0x0000
        /*0014*/ 	.byte	0x00, 0xf0, 0xa1, 0x04


	//----- nvinfo : EIATTR_SPARSE_MMA_MASK
	.align		4
.L_4321:
        /*0018*/ 	.byte	0x03, 0x50
        /*001a*/ 	.short	0x0000


	//----- nvinfo : EIATTR_MAXREG_COUNT
	.align		4
        /*001c*/ 	.byte	0x03, 0x1b
        /*001e*/ 	.short	0x00ff


	//----- nvinfo : EIATTR_NUM_BARRIERS
	.align		4
        /*0020*/ 	.byte	0x02, 0x4c
        /*0022*/ 	.byte	0x01
	.zero		1


	//----- nvinfo : EIATTR_MERCURY_ISA_VERSION
	.align		4
        /*0024*/ 	.byte	0x03, 0x5f
        /*0026*/ 	.short	0x0101


	//----- nvinfo : EIATTR_COOP_GROUP_MASK_REGIDS
	.align		4
        /*0028*/ 	.byte	0x04, 0x29
        /*002a*/ 	.short	(.L_4323 - .L_4322)


	//   ....[0]....
.L_4322:
        /*002c*/ 	.word	0xffffffff


	//   ....[1]....
        /*0030*/ 	.word	0xffffffff


	//   ....[2]....
        /*0034*/ 	.word	0xffffffff


	//   ....[3]....
        /*0038*/ 	.word	0xffffffff


	//   ....[4]....
        /*003c*/ 	.word	0xffffffff


	//   ....[5]....
        /*0040*/ 	.word	0xffffffff


	//   ....[6]....
        /*0044*/ 	.word	0xffffffff


	//   ....[7]....
        /*0048*/ 	.word	0xffffffff


	//   ....[8]....
        /*004c*/ 	.word	0xffffffff


	//   ....[9]....
        /*0050*/ 	.word	0xffffffff


	//   ....[10]....
        /*0054*/ 	.word	0x05000072


	//   ....[11]....
        /*0058*/ 	.word	0x05000072


	//   ....[12]....
        /*005c*/ 	.word	0x05000072


	//   ....[13]....
        /*0060*/ 	.word	0x05000072


	//   ....[14]....
        /*0064*/ 	.word	0x05000072


	//   ....[15]....
        /*0068*/ 	.word	0x05000072


	//   ....[16]....
        /*006c*/ 	.word	0x05000072


	//   ....[17]....
        /*0070*/ 	.word	0x05000072


	//   ....[18]....
        /*0074*/ 	.word	0x05000072


	//   ....[19]....
        /*0078*/ 	.word	0x05000072


	//----- nvinfo : EIATTR_COOP_GROUP_INSTR_OFFSETS
	.align		4
.L_4323:
        /*007c*/ 	.byte	0x04, 0x28
        /*007e*/ 	.short	(.L_4325 - .L_4324)


	//   ....[0]....
.L_4324:
        /*0080*/ 	.word	0x00001c00


	//   ....[1]....
        /*0084*/ 	.word	0x00001c10


	//   ....[2]....
        /*0088*/ 	.word	0x00001c40


	//   ....[3]....
        /*008c*/ 	.word	0x00001c50


	//   ....[4]....
        /*0090*/ 	.word	0x00001c80


	//   ....[5]....
        /*0094*/ 	.word	0x00001c90


	//   ....[6]....
        /*0098*/ 	.word	0x00001cc0


	//   ....[7]....
        /*009c*/ 	.word	0x00001cd0


	//   ....[8]....
        /*00a0*/ 	.word	0x00001d00


	//   ....[9]....
        /*00a4*/ 	.word	0x00001d10


	//   ....[10]....
        /*00a8*/ 	.word	0x000070c0


	//   ....[11]....
        /*00ac*/ 	.word	0x00007160


	//   ....[12]....
        /*00b0*/ 	.word	0x000071c0


	//   ....[13]....
        /*00b4*/ 	.word	0x00007220


	//   ....[14]....
        /*00b8*/ 	.word	0x00007290


	//   ....[15]....
        /*00bc*/ 	.word	0x000072f0


	//   ....[16]....
        /*00c0*/ 	.word	0x00007360


	//   ....[17]....
        /*00c4*/ 	.word	0x000073c0


	//   ....[18]....
        /*00c8*/ 	.word	0x00007430


	//   ....[19]....
        /*00cc*/ 	.word	0x00007490


	//----- nvinfo : EIATTR_VRC_CTA_INIT_COUNT
	.align		4
.L_4325:
        /*00d0*/ 	.byte	0x02, 0x4a
	.zero		1
	.zero		1


	//----- nvinfo : EIATTR_EXIT_INSTR_OFFSETS
	.align		4
        /*00d4*/ 	.byte	0x04, 0x1c
        /*00d6*/ 	.short	(.L_4327 - .L_4326)


	//   ....[0]....
.L_4326:
        /*00d8*/ 	.word	0x00007060


	//----- nvinfo : EIATTR_MAX_THREADS
	.align		4
.L_4327:
        /*00dc*/ 	.byte	0x04, 0x05
        /*00de*/ 	.short	(.L_4329 - .L_4328)
.L_4328:
        /*00e0*/ 	.word	0x00000080
        /*00e4*/ 	.word	0x00000001
        /*00e8*/ 	.word	0x00000001


	//----- nvinfo : EIATTR_CRS_STACK_SIZE
	.align		4
.L_4329:
        /*00ec*/ 	.byte	0x04, 0x1e
        /*00ee*/ 	.short	(.L_4331 - .L_4330)
.L_4330:
        /*00f0*/ 	.word	0x00000000


	//----- nvinfo : EIATTR_CBANK_PARAM_SIZE
	.align		4
.L_4331:
        /*00f4*/ 	.byte	0x03, 0x19
        /*00f6*/ 	.short	0x0128


	//----- nvinfo : EIATTR_PARAM_CBANK
	.align		4
        /*00f8*/ 	.byte	0x04, 0x0a
        /*00fa*/ 	.short	(.L_4333 - .L_4332)
	.align		4
.L_4332:
        /*00fc*/ 	.word	index@(.nv.constant0._ZN10layer_norm13ln_bwd_kernelINS_13Kernel_traitsI6__halfffffjLj768ELj1ELj4ELj1ELj16ENS_18Kernel_traits_baseILj768ES2_ffffjLj128EEEEELb1ELb0ELb1ELb1EEEvNS_9BwdParamsE)
        /*0100*/ 	.short	0x0380
        /*0102*/ 	.short	0x0128


	//----- nvinfo : EIATTR_SW_WAR
	.align		4
.L_4333:
        /*0104*/ 	.byte	0x04, 0x36
        /*0106*/ 	.short	(.L_4335 - .L_4334)
.L_4334:
        /*0108*/ 	.word	0x00000008
.L_4335:


//--------------------- .nv.info._ZN10layer_norm13ln_bwd_kernelINS_13Kernel_traitsI6__halfffffjLj768ELj1ELj4ELj1ELj16ENS_18Kernel_traits_baseILj768ES2_ffffjLj128EEEEELb1ELb1ELb0ELb0EEEvNS_9BwdParamsE --------------------------
	.section	.nv.info._ZN10layer_norm13ln_bwd_kernelINS_13Kernel_traitsI6__halfffffjLj768ELj1ELj4ELj1ELj16ENS_18Kernel_traits_baseILj768ES2_ffffjLj128EEEEELb1ELb1ELb0ELb0EEEvNS_9BwdParamsE,"",@"SHT_CUDA_INFO"
	.sectionflags	@""
	.align	4


	//----- nvinfo : EIATTR_CUDA_API_VERSION
	.align		4
        /*0000*/ 	.byte	0x04, 0x37
        /*0002*/ 	.short	(.L_4337 - .L_4336)
.L_4336:
        /*0004*/ 	.word	0x00000082


	//----- nvinfo : EIATTR_KPARAM_INFO
	.align		4
.L_4337:
        /*0008*/ 	.byte	0x04, 0x17
        /*000a*/ 	.short	(.L_4339 - .L_4338)
.L_4338:
        /*000c*/ 	.word	0x00000000
        /*0010*/ 	.short	0x0000
        /*0012*/ 	.short	0x0000
        /*0014*/ 	.byte	0x00, 0xf0, 0xa1, 0x04


	//----- nvinfo : EIATTR_SPARSE_MMA_MASK
	.align		4
.L_4339:
        /*0018*/ 	.byte	0x03, 0x50
        /*001a*/ 	.short	0x0000


	//----- nvinfo : EIATTR_MAXREG_COUNT
	.align		4
        /*001c*/ 	.byte	0x03, 0x1b
        /*001e*/ 	.short	0x00ff


	//----- nvinfo : EIATTR_NUM_BARRIERS
	.align		4
        /*0020*/ 	.byte	0x02, 0x4c
        /*0022*/ 	.byte	0x01
	.zero		1


	//----- nvinfo : EIATTR_MERCURY_ISA_VERSION
	.align		4
        /*0024*/ 	.byte	0x03, 0x5f
        /*0026*/ 	.short	0x0101


	//----- nvinfo : EIATTR_COOP_GROUP_MASK_REGIDS
	.align		4
        /*0028*/ 	.byte	0x04, 0x29
        /*002a*/ 	.short	(.L_4341 - .L_4340)


	//   ....[0]....
.L_4340:
        /*002c*/ 	.word	0xffffffff


	//   ....[1]....
        /*0030*/ 	.word	0xffffffff


	//   ....[2]....
        /*0034*/ 	.word	0xffffffff


	//   ....[3]....
        /*0038*/ 	.word	0xffffffff


	//   ....[4]....
        /*003c*/ 	.word	0xffffffff


	//   ....[5]....
        /*0040*/ 	.word	0xffffffff


	//   ....[6]....
        /*0044*/ 	.word	0xffffffff


	//   ....[7]....
        /*0048*/ 	.word	0xffffffff


	//   ....[8]....
        /*004c*/ 	.word	0xffffffff


	//   ....[9]....
        /*0050*/ 	.word	0xffffffff


	//   ....[10]....
        /*0054*/ 	.word	0x050000ac


	//   ....[11]....
        /*0058*/ 	.word	0x050000ac


	//   ....[12]....
        /*005c*/ 	.word	0x050000ac


	//   ....[13]....
        /*0060*/ 	.word	0x050000ac


	//   ....[14]....
        /*0064*/ 	.word	0x050000ac


	//   ....[15]....
        /*0068*/ 	.word	0x050000ac


	//   ....[16]....
        /*006c*/ 	.word	0x050000ac


	//   ....[17]....
        /*0070*/ 	.word	0x050000ac


	//   ....[18]....
        /*0074*/ 	.word	0x050000ac


	//   ....[19]....
        /*0078*/ 	.word	0x050000ac


	//----- nvinfo : EIATTR_COOP_GROUP_INSTR_OFFSETS
	.align		4
.L_4341:
        /*007c*/ 	.byte	0x04, 0x28
        /*007e*/ 	.short	(.L_4343 - .L_4342)


	//   ....[0]....
.L_4342:
        /*0080*/ 	.word	0x00002290


	//   ....[1]....
        /*0084*/ 	.word	0x000022a0


	//   ....[2]....
        /*0088*/ 	.word	0x000022d0


	//   ....[3]....
        /*008c*/ 	.word	0x000022e0


	//   ....[4]....
        /*0090*/ 	.word	0x00002310


	//   ....[5]....
        /*0094*/ 	.word	0x00002320


	//   ....[6]....
        /*0098*/ 	.word	0x00002350


	//   ....[7]....
        /*009c*/ 	.word	0x00002360


	//   ....[8]....
        /*00a0*/ 	.word	0x00002390


	//   ....[9]....
        /*00a4*/ 	.word	0x000023a0


	//   ....[10]....
        /*00a8*/ 	.word	0x00008fa0


	//   ....[11]....
        /*00ac*/ 	.word	0x00009030


	//   ....[12]....
        /*00b0*/ 	.word	0x000090a0


	//   ....[13]....
        /*00b4*/ 	.word	0x00009100


	//   ....[14]....
        /*00b8*/ 	.word	0x00009170


	//   ....[15]....
        /*00bc*/ 	.word	0x000091d0


	//   ....[16]....
        /*00c0*/ 	.word	0x00009240


	//   ....[17]....
        /*00c4*/ 	.word	0x000092a0


	//   ....[18]....
        /*00c8*/ 	.word	0x00009310


	//   ....[19]....
        /*00cc*/ 	.word	0x00009370


	//----- nvinfo : EIATTR_VRC_CTA_INIT_COUNT
	.align		4
.L_4343:
        /*00d0*/ 	.byte	0x02, 0x4a
	.zero		1
	.zero		1


	//----- nvinfo : EIATTR_EXIT_INSTR_OFFSETS
	.align		4
        /*00d4*/ 	.byte	0x04, 0x1c
        /*00d6*/ 	.short	(.L_4345 - .L_4344)


	//   ....[0]....
.L_4344:
        /*00d8*/ 	.word	0x00008eb0


	//   ....[1]....
        /*00dc*/ 	.word	0x00008f30


	//----- nvinfo : EIATTR_MAX_THREADS
	.align		4
.L_4345:
        /*00e0*/ 	.byte	0x04, 0x05
        /*00e2*/ 	.short	(.L_4347 - .L_4346)
.L_4346:
        /*00e4*/ 	.word	0x00000080
        /*00e8*/ 	.word	0x00000001
        /*00ec*/ 	.word	0x00000001


	//----- nvinfo : EIATTR_CRS_STACK_SIZE
	.align		4
.L_4347:
        /*00f0*/ 	.byte	0x04, 0x1e
        /*00f2*/ 	.short	(.L_4349 - .L_4348)
.L_4348:
        /*00f4*/ 	.word	0x00000000


	//----- nvinfo : EIATTR_CBANK_PARAM_SIZE
	.align		4
.L_4349:
        /*00f8*/ 	.byte	0x03, 0x19
        /*00fa*/ 	.short	0x0128


	//----- nvinfo : EIATTR_PARAM_CBANK
	.align		4
        /*00fc*/ 	.byte	0x04, 0x0a
        /*00fe*/ 	.short	(.L_4351 - .L_4350)
	.align		4
.L_4350:
        /*0100*/ 	.word	index@(.nv.constant0._ZN10layer_norm13ln_bwd_kernelINS_13Kernel_traitsI6__halfffffjLj768ELj1ELj4ELj1ELj16ENS_18Kernel_traits_baseILj768ES2_ffffjLj128EEEEELb1ELb1ELb0ELb0EEEvNS_9BwdParamsE)
        /*0104*/ 	.short	0x0380
        /*0106*/ 	.short	0x0128


	//----- nvinfo : EIATTR_SW_WAR
	.align		4
.L_4351:
        /*0108*/ 	.byte	0x04, 0x36
        /*010a*/ 	.short	(.L_4353 - .L_4352)
.L_4352:
        /*010c*/ 	.word	0x00000008
.L_4353:


//--------------------- .nv.info._ZN10layer_norm13ln_bwd_kernelINS_13Kernel_traitsI6__halfffffjLj768ELj1ELj4ELj1ELj16ENS_18Kernel_traits_baseILj768ES2_ffffjLj128EEEEELb1ELb1ELb0ELb1EEEvNS_9BwdParamsE --------------------------
	.section	.nv.info._ZN10layer_norm13ln_bwd_kernelINS_13Kernel_traitsI6__halfffffjLj768ELj1ELj4ELj1ELj16ENS_18Kernel_traits_baseILj768ES2_ffffjLj128EEEEELb1ELb1ELb0ELb1EEEvNS_9BwdParamsE,"",@"SHT_CUDA_INFO"
	.sectionflags	@""
	.align	4


	//----- nvinfo : EIATTR_CUDA_API_VERSION
	.align		4
        /*0000*/ 	.byte	0x04, 0x37
        /*0002*/ 	.short	(.L_4355 - .L_4354)
.L_4354:
        /*0004*/ 	.word	0x00000082


	//----- nvinfo : EIATTR_KPARAM_INFO
	.align		4
.L_4355:
        /*0008*/ 	.byte	0x04, 0x17
        /*000a*/ 	.short	(.L_4357 - .L_4356)
.L_4356:
        /*000c*/ 	.word	0x00000000
        /*0010*/ 	.short	0x0000
        /*0012*/ 	.short	0x0000
        /*0014*/ 	.byte	0x00, 0xf0, 0xa1, 0x04


	//----- nvinfo : EIATTR_SPARSE_MMA_MASK
	.align		4
.L_4357:
        /*0018*/ 	.byte	0x03, 0x50
        /*001a*/ 	.short	0x0000


	//----- nvinfo : EIATTR_MAXREG_COUNT
	.align		4
        /*001c*/ 	.byte	0x03, 0x1b
        /*001e*/ 	.short	0x00ff


	//----- nvinfo : EIATTR_NUM_BARRIERS
	.align		4
        /*0020*/ 	.byte	0x02, 0x4c
        /*0022*/ 	.byte	0x01
	.zero		1


	//----- nvinfo : EIATTR_MERCURY_ISA_VERSION
	.align		4
        /*0024*/ 	.byte	0x03, 0x5f
        /*0026*/ 	.short	0x0101


	//----- nvinfo : EIATTR_COOP_GROUP_MASK_REGIDS
	.align		4
        /*0028*/ 	.byte	0x04, 0x29
        /*002a*/ 	.short	(.L_4359 - .L_4358)


	//   ....[0]....
.L_4358:
        /*002c*/ 	.word	0xffffffff


	//   ....[1]....
        /*0030*/ 	.word	0xffffffff


	//   ....[2]....
        /*0034*/ 	.word	0xffffffff


	//   ....[3]....
        /*0038*/ 	.word	0xffffffff


	//   ....[4]....
        /*003c*/ 	.word	0xffffffff


	//   ....[5]....
        /*0040*/ 	.word	0xffffffff


	//   ....[6]....
        /*0044*/ 	.word	0xffffffff


	//   ....[7]....
        /*0048*/ 	.word	0xffffffff


	//   ....[8]....
        /*004c*/ 	.word	0xffffffff


	//   ....[9]....
        /*0050*/ 	.word	0xffffffff


	//   ....[10]....
        /*0054*/ 	.word	0x0500004a


	//   ....[11]....
        /*0058*/ 	.word	0x0500004a


	//   ....[12]....
        /*005c*/ 	.word	0x0500004a


	//   ....[13]....
        /*0060*/ 	.word	0x0500004a


	//   ....[14]....
        /*0064*/ 	.word	0x0500004a


	//   ....[15]....
        /*0068*/ 	.word	0x0500004a


	//   ....[16]....
        /*006c*/ 	.word	0x0500004a


	//   ....[17]....
        /*0070*/ 	.word	0x0500004a


	//   ....[18]....
        /*0074*/ 	.word	0x0500004a


	//   ....[19]....
        /*0078*/ 	.word	0x0500004a


	//----- nvinfo : EIATTR_COOP_GROUP_INSTR_OFFSETS
	.align		4
.L_4359:
        /*007c*/ 	.byte	0x04, 0x28
        /*007e*/ 	.short	(.L_4361 - .L_4360)


	//   ....[0]....
.L_4360:
        /*0080*/ 	.word	0x00002910


	//   ....[1]....
        /*0084*/ 	.word	0x00002920


	//   ....[2]....
        /*0088*/ 	.word	0x00002950


	//   ....[3]....
        /*008c*/ 	.word	0x00002960


	//   ....[4]....
        /*0090*/ 	.word	0x00002990


	//   ....[5]....
        /*0094*/ 	.word	0x000029a0


	//   ....[6]....
        /*0098*/ 	.word	0x000029d0


	//   ....[7]....
        /*009c*/ 	.word	0x000029e0


	//   ....[8]....
        /*00a0*/ 	.word	0x00002a10


	//   ....[9]....
        /*00a4*/ 	.word	0x00002a20


	//   ....[10]....
        /*00a8*/ 	.word	0x00008810


	//   ....[11]....
        /*00ac*/ 	.word	0x000088a0


	//   ....[12]....
        /*00b0*/ 	.word	0x00008910


	//   ....[13]....
        /*00b4*/ 	.word	0x00008960


	//   ....[14]....
        /*00b8*/ 	.word	0x000089d0


	//   ....[15]....
        /*00bc*/ 	.word	0x00008a20


	//   ....[16]....
        /*00c0*/ 	.word	0x00008a90


	//   ....[17]....
        /*00c4*/ 	.word	0x00008ae0


	//   ....[18]....
        /*00c8*/ 	.word	0x00008b50


	//   ....[19]....
        /*00cc*/ 	.word	0x00008ba0


	//----- nvinfo : EIATTR_VRC_CTA_INIT_COUNT
	.align		4
.L_4361:
        /*00d0*/ 	.byte	0x02, 0x4a
	.zero		1
	.zero		1


	//----- nvinfo : EIATTR_EXIT_INSTR_OFFSETS
	.align		4
        /*00d4*/ 	.byte	0x04, 0x1c
        /*00d6*/ 	.short	(.L_4363 - .L_4362)


	//   ....[0]....
.L_4362:
        /*00d8*/ 	.word	0x000087a0


	//----- nvinfo : EIATTR_MAX_THREADS
	.align		4
.L_4363:
        /*00dc*/ 	.byte	0x04, 0x05
        /*00de*/ 	.short	(.L_4365 - .L_4364)
.L_4364:
        /*00e0*/ 	.word	0x00000080
        /*00e4*/ 	.word	0x00000001
        /*00e8*/ 	.word	0x00000001


	//----- nvinfo : EIATTR_CRS_STACK_SIZE
	.align		4
.L_4365:
        /*00ec*/ 	.byte	0x04, 0x1e
        /*00ee*/ 	.short	(.L_4367 - .L_4366)
.L_4366:
        /*00f0*/ 	.word	0x00000000


	//----- nvinfo : EIATTR_CBANK_PARAM_SIZE
	.align		4
.L_4367:
        /*00f4*/ 	.byte	0x03, 0x19
        /*00f6*/ 	.short	0x0128


	//----- nvinfo : EIATTR_PARAM_CBANK
	.align		4
        /*00f8*/ 	.byte	0x04, 0x0a
        /*00fa*/ 	.short	(.L_4369 - .L_4368)
	.align		4
.L_4368:
        /*00fc*/ 	.word	index@(.nv.constant0._ZN10layer_norm13ln_bwd_kernelINS_13Kernel_traitsI6__halfffffjLj768ELj1ELj4ELj1ELj16ENS_18Kernel_traits_baseILj768ES2_ffffjLj128EEEEELb1ELb1ELb0ELb1EEEvNS_9BwdParamsE)
        /*0100*/ 	.short	0x0380
        /*0102*/ 	.short	0x0128


	//----- nvinfo : EIATTR_SW_WAR
	.align		4
.L_4369:
        /*0104*/ 	.byte	0x04, 0x36
        /*0106*/ 	.short	(.L_4371 - .L_4370)
.L_4370:
        /*0108*/ 	.word	0x00000008
.L_4371:


//--------------------- .nv.info._ZN10layer_norm22ln_bwd_finalize_kernelINS_22Kernel_traits_finalizeILj768E6__halfffffjLb1ELj1024ELj4ENS_18Kernel_traits_baseILj768ES2_ffffjLj1024EEEEELb1ELb0EEEvNS_9BwdParamsE --------------------------
	.section	.nv.info._ZN10layer_norm22ln_bwd_finalize_kernelINS_22Kernel_traits_finalizeILj768E6__halfffffjLb1ELj1024ELj4ENS_18Kernel_traits_baseILj768ES2_ffffjLj1024EEEEELb1ELb0EEEvNS_9BwdParamsE,"",@"SHT_CUDA_INFO"
	.sectionflags	@""
	.align	4


	//----- nvinfo : EIATTR_CUDA_API_VERSION
	.align		4
        /*0000*/ 	.byte	0x04, 0x37
        /*0002*/ 	.short	(.L_4373 - .L_4372)
.L_4372:
        /*0004*/ 	.word	0x00000082


	//----- nvinfo : EIATTR_KPARAM_INFO
	.align		4
.L_4373:
        /*0008*/ 	.byte	0x04, 0x17
        /*000a*/ 	.short	(.L_4375 - .L_4374)
.L_4374:
        /*000c*/ 	.word	0x00000000
        /*0010*/ 	.short	0x0000
        /*0012*/ 	.short	0x0000
        /*0014*/ 	.byte	0x00, 0xf0, 0xa1, 0x04


	//----- nvinfo : EIATTR_SPARSE_MMA_MASK
	.align		4
.L_4375:
        /*0018*/ 	.byte	0x03, 0x50
        /*001a*/ 	.short	0x0000


	//----- nvinfo : EIATTR_MAXREG_COUNT
	.align		4
        /*001c*/ 	.byte	0x03, 0x1b
        /*001e*/ 	.short	0x0040


	//----- nvinfo : EIATTR_NUM_BARRIERS
	.align		4
        /*0020*/ 	.byte	0x02, 0x4c
        /*0022*/ 	.byte	0x01
	.zero		1


	//----- nvinfo : EIATTR_MERCURY_ISA_VERSION
	.align		4
        /*0024*/ 	.byte	0x03, 0x5f
        /*0026*/ 	.short	0x0101


	//----- nvinfo : EIATTR_COOP_GROUP_MASK_REGIDS
	.align		4
        /*0028*/ 	.byte	0x04, 0x29
        /*002a*/ 	.short	(.L_4377 - .L_4376)


	//   ....[0]....
.L_4376:
        /*002c*/ 	.word	0xffffffff


	//   ....[1]....
        /*0030*/ 	.word	0xffffffff


	//   ....[2]....
        /*0034*/ 	.word	0xffffffff


	//   ....[3]....
        /*0038*/ 	.word	0xffffffff


	//   ....[4]....
        /*003c*/ 	.word	0xffffffff


	//   ....[5]....
        /*0040*/ 	.word	0xffffffff


	//   ....[6]....
        /*0044*/ 	.word	0xffffffff


	//   ....[7]....
        /*0048*/ 	.word	0xffffffff


	//   ....[8]....
        /*004c*/ 	.word	0xffffffff


	//   ....[9]....
        /*0050*/ 	.word	0xffffffff


	//   ....[10]....
        /*0054*/ 	.word	0xffffffff


	//   ....[11]....
        /*0058*/ 	.word	0xffffffff


	//   ....[12]....
        /*005c*/ 	.word	0xffffffff


	//   ....[13]....
        /*0060*/ 	.word	0xffffffff


	//   ....[14]....
        /*0064*/ 	.word	0xffffffff


	//----- nvinfo : EIATTR_COOP_GROUP_INSTR_OFFSETS
	.align		4
.L_4377:
        /*0068*/ 	.byte	0x04, 0x28
        /*006a*/ 	.short	(.L_4379 - .L_4378)


	//   ....[0]....
.L_4378:
        /*006c*/ 	.word	0x00001060


	//   ....[1]....
        /*0070*/ 	.word	0x00001070


	//   ....[2]....
        /*0074*/ 	.word	0x00001080


	//   ....[3]....
        /*0078*/ 	.word	0x000010b0


	//   ....[4]....
        /*007c*/ 	.word	0x000010d0


	//   ....[5]....
        /*0080*/ 	.word	0x000010e0


	//   ....[6]....
        /*0084*/ 	.word	0x00001110


	//   ....[7]....
        /*0088*/ 	.word	0x00001130


	//   ....[8]....
        /*008c*/ 	.word	0x00001140


	//   ....[9]....
        /*0090*/ 	.word	0x00001180


	//   ....[10]....
        /*0094*/ 	.word	0x000011b0


	//   ....[11]....
        /*0098*/ 	.word	0x000011c0


	//   ....[12]....
        /*009c*/ 	.word	0x00001200


	//   ....[13]....
        /*00a0*/ 	.word	0x00001220


	//   ....[14]....
        /*00a4*/ 	.word	0x00001230


	//----- nvinfo : EIATTR_VRC_CTA_INIT_COUNT
	.align		4
.L_4379:
        /*00a8*/ 	.byte	0x02, 0x4a
	.zero		1
	.zero		1


	//----- nvinfo : EIATTR_EXIT_INSTR_OFFSETS
	.align		4
        /*00ac*/ 	.byte	0x04, 0x1c
        /*00ae*/ 	.short	(.L_4381 - .L_4380)


	//   ....[0]....
.L_4380:
        /*00b0*/ 	.word	0x00000060


	//   ....[1]....
        /*00b4*/ 	.word	0x000012b0


	//   ....[2]....
        /*00b8*/ 	.word	0x000012e0


	//   ....[3]....
        /*00bc*/ 	.word	0x000013f0


	//----- nvinfo : EIATTR_MAX_THREADS
	.align		4
.L_4381:
        /*00c0*/ 	.byte	0x04, 0x05
        /*00c2*/ 	.short	(.L_4383 - .L_4382)
.L_4382:
        /*00c4*/ 	.word	0x00000400
        /*00c8*/ 	.word	0x00000001
        /*00cc*/ 	.word	0x00000001


	//----- nvinfo : EIATTR_CRS_STACK_SIZE
	.align		4
.L_4383:
        /*00d0*/ 	.byte	0x04, 0x1e
        /*00d2*/ 	.short	(.L_4385 - .L_4384)
.L_4384:
        /*00d4*/ 	.word	0x00000000


	//----- nvinfo : EIATTR_CBANK_PARAM_SIZE
	.align		4
.L_4385:
        /*00d8*/ 	.byte	0x03, 0x19
        /*00da*/ 	.short	0x0128


	//----- nvinfo : EIATTR_PARAM_CBANK
	.align		4
        /*00dc*/ 	.byte	0x04, 0x0a
        /*00de*/ 	.short	(.L_4387 - .L_4386)
	.align		4
.L_4386:
        /*00e0*/ 	.word	index@(.nv.constant0._ZN10layer_norm22ln_bwd_finalize_kernelINS_22Kernel_traits_finalizeILj768E6__halfffffjLb1ELj1024ELj4ENS_18Kernel_traits_baseILj768ES2_ffffjLj1024EEEEELb1ELb0EEEvNS_9BwdParamsE)
        /*00e4*/ 	.short	0x0380
        /*00e6*/ 	.short	0x0128


	//----- nvinfo : EIATTR_SW_WAR
	.align		4
.L_4387:
        /*00e8*/ 	.byte	0x04, 0x36
        /*00ea*/ 	.short	(.L_4389 - .L_4388)
.L_4388:
        /*00ec*/ 	.word	0x00000008
.L_4389:


//--------------------- .nv.info._ZN10layer_norm13ln_bwd_kernelINS_13Kernel_traitsI6__halfffffjLj768ELj1ELj4ELj1ELj16ENS_18Kernel_traits_baseILj768ES2_ffffjLj128EEEEELb1ELb1ELb1ELb0EEEvNS_9BwdParamsE --------------------------
	.section	.nv.info._ZN10layer_norm13ln_bwd_kernelINS_13Kernel_traitsI6__halfffffjLj768ELj1ELj4ELj1ELj16ENS_18Kernel_traits_baseILj768ES2_ffffjLj128EEEEELb1ELb1ELb1ELb0EEEvNS_9BwdParamsE,"",@"SHT_CUDA_INFO"
	.sectionflags	@""
	.align	4


	//----- nvinfo : EIATTR_CUDA_API_VERSION
	.align		4
        /*0000*/ 	.byte	0x04, 0x37
        /*0002*/ 	.short	(.L_4391 - .L_4390)
.L_4390:
        /*0004*/ 	.word	0x00000082


	//----- nvinfo : EIATTR_KPARAM_INFO
	.align		4
.L_4391:
        /*0008*/ 	.byte	0x04, 0x17
        /*000a*/ 	.short	(.L_4393 - .L_4392)
.L_4392:
        /*000c*/ 	.word	0x00000000
        /*0010*/ 	.short	0x0000
        /*0012*/ 	.short	0x0000
        /*0014*/ 	.byte	0x00, 0xf0, 0xa1, 0x04


	//----- nvinfo : EIATTR_SPARSE_MMA_MASK
	.align		4
.L_4393:
        /*0018*/ 	.byte	0x03, 0x50
        /*001a*/ 	.short	0x0000


	//----- nvinfo : EIATTR_MAXREG_COUNT
	.align		4
        /*001c*/ 	.byte	0x03, 0x1b
        /*001e*/ 	.short	0x00ff


	//----- nvinfo : EIATTR_NUM_BARRIERS
	.align		4
        /*0020*/ 	.byte	0x02, 0x4c
        /*0022*/ 	.byte	0x01
	.zero		1


	//----- nvinfo : EIATTR_MERCURY_ISA_VERSION
	.align		4
        /*0024*/ 	.byte	0x03, 0x5f
        /*0026*/ 	.short	0x0101


	//----- nvinfo : EIATTR_COOP_GROUP_MASK_REGIDS
	.align		4
        /*0028*/ 	.byte	0x04, 0x29
        /*002a*/ 	.short	(.L_4395 - .L_4394)


	//   ....[0]....
.L_4394:
        /*002c*/ 	.word	0xffffffff


	//   ....[1]....
        /*0030*/ 	.word	0xffffffff


	//   ....[2]....
        /*0034*/ 	.word	0xffffffff


	//   ....[3]....
        /*0038*/ 	.word	0xffffffff


	//   ....[4]....
        /*003c*/ 	.word	0xffffffff


	//   ....[5]....
        /*0040*/ 	.word	0xffffffff


	//   ....[6]....
        /*0044*/ 	.word	0xffffffff


	//   ....[7]....
        /*0048*/ 	.word	0xffffffff


	//   ....[8]....
        /*004c*/ 	.word	0xffffffff


	//   ....[9]....
        /*0050*/ 	.word	0xffffffff


	//   ....[10]....
        /*0054*/ 	.word	0x050000b6


	//   ....[11]....
        /*0058*/ 	.word	0x050000b6


	//   ....[12]....
        /*005c*/ 	.word	0x050000b6


	//   ....[13]....
        /*0060*/ 	.word	0x050000b6


	//   ....[14]....
        /*0064*/ 	.word	0x050000b6


	//   ....[15]....
        /*0068*/ 	.word	0x050000b6


	//   ....[16]....
        /*006c*/ 	.word	0x050000b6


	//   ....[17]....
        /*0070*/ 	.word	0x050000b6


	//   ....[18]....
        /*0074*/ 	.word	0x050000b6


	//   ....[19]....
        /*0078*/ 	.word	0x050000b6


	//----- nvinfo : EIATTR_COOP_GROUP_INSTR_OFFSETS
	.align		4
.L_4395:
        /*007c*/ 	.byte	0x04, 0x28
        /*007e*/ 	.short	(.L_4397 - .L_4396)


	//   ....[0]....
.L_4396:
        /*0080*/ 	.word	0x00002a40


	//   ....[1]....
        /*0084*/ 	.word	0x00002a50


	//   ....[2]....
        /*0088*/ 	.word	0x00002a80


	//   ....[3]....
        /*008c*/ 	.word	0x00002a90


	//   ....[4]....
        /*0090*/ 	.word	0x00002ac0


	//   ....[5]....
        /*0094*/ 	.word	0x00002ad0


	//   ....[6]....
        /*0098*/ 	.word	0x00002b00


	//   ....[7]....
        /*009c*/ 	.word	0x00002b10


	//   ....[8]....
        /*00a0*/ 	.word	0x00002b40


	//   ....[9]....
        /*00a4*/ 	.word	0x00002b50


	//   ....[10]....
        /*00a8*/ 	.word	0x0000b200


	//   ....[11]....
        /*00ac*/ 	.word	0x0000b290


	//   ....[12]....
        /*00b0*/ 	.word	0x0000b300


	//   ....[13]....
        /*00b4*/ 	.word	0x0000b360


	//   ....[14]....
        /*00b8*/ 	.word	0x0000b3d0


	//   ....[15]....
        /*00bc*/ 	.word	0x0000b430


	//   ....[16]....
        /*00c0*/ 	.word	0x0000b4a0


	//   ....[17]....
        /*00c4*/ 	.word	0x0000b500


	//   ....[18]....
        /*00c8*/ 	.word	0x0000b570


	//   ....[19]....
        /*00cc*/ 	.word	0x0000b5d0


	//----- nvinfo : EIATTR_VRC_CTA_INIT_COUNT
	.align		4
.L_4397:
        /*00d0*/ 	.byte	0x02, 0x4a
	.zero		1
	.zero		1


	//----- nvinfo : EIATTR_EXIT_INSTR_OFFSETS
	.align		4
        /*00d4*/ 	.byte	0x04, 0x1c
        /*00d6*/ 	.short	(.L_4399 - .L_4398)


	//   ....[0]....
.L_4398:
        /*00d8*/ 	.word	0x0000b110


	//   ....[1]....
        /*00dc*/ 	.word	0x0000b190


	//----- nvinfo : EIATTR_MAX_THREADS
	.align		4
.L_4399:
        /*00e0*/ 	.byte	0x04, 0x05
        /*00e2*/ 	.short	(.L_4401 - .L_4400)
.L_4400:
        /*00e4*/ 	.word	0x00000080
        /*00e8*/ 	.word	0x00000001
        /*00ec*/ 	.word	0x00000001


	//----- nvinfo : EIATTR_CRS_STACK_SIZE
	.align		4
.L_4401:
        /*00f0*/ 	.byte	0x04, 0x1e
        /*00f2*/ 	.short	(.L_4403 - .L_4402)
.L_4402:
        /*00f4*/ 	.word	0x00000000


	//----- nvinfo : EIATTR_CBANK_PARAM_SIZE
	.align		4
.L_4403:
        /*00f8*/ 	.byte	0x03, 0x19
        /*00fa*/ 	.short	0x0128


	//----- nvinfo : EIATTR_PARAM_CBANK
	.align		4
        /*00fc*/ 	.byte	0x04, 0x0a
        /*00fe*/ 	.short	(.L_4405 - .L_4404)
	.align		4
.L_4404:
        /*0100*/ 	.word	index@(.nv.constant0._ZN10layer_norm13ln_bwd_kernelINS_13Kernel_traitsI6__halfffffjLj768ELj1ELj4ELj1ELj16ENS_18Kernel_traits_baseILj768ES2_ffffjLj128EEEEELb1ELb1ELb1ELb0EEEvNS_9BwdParamsE)
        /*0104*/ 	.short	0x0380
        /*0106*/ 	.short	0x0128


	//----- nvinfo : EIATTR_SW_WAR
	.align		4
.L_4405:
        /*0108*/ 	.byte	0x04, 0x36
        /*010a*/ 	.short	(.L_4407 - .L_4406)
.L_4406:
        /*010c*/ 	.word	0x00000008
.L_4407:


//--------------------- .nv.info._ZN10layer_norm22ln_bwd_finalize_kernelINS_22Kernel_traits_finalizeILj768E6__halfffffjLb1ELj1024ELj4ENS_18Kernel_traits_baseILj768ES2_ffffjLj1024EEEEELb1ELb1EEEvNS_9BwdParamsE --------------------------
	.section	.nv.info._ZN10layer_norm22ln_bwd_finalize_kernelINS_22Kernel_traits_finalizeILj768E6__halfffffjLb1ELj1024ELj4ENS_18Kernel_traits_baseILj768ES2_ffffjLj1024EEEEELb1ELb1EEEvNS_9BwdParamsE,"",@"SHT_CUDA_INFO"
	.sectionflags	@""
	.align	4


	//----- nvinfo : EIATTR_CUDA_API_VERSION
	.align		4
        /*0000*/ 	.byte	0x04, 0x37
        /*0002*/ 	.short	(.L_4409 - .L_4408)
.L_4408:
        /*0004*/ 	.word	0x00000082


	//----- nvinfo : EIATTR_KPARAM_INFO
	.align		4
.L_4409:
        /*0008*/ 	.byte	0x04, 0x17
        /*000a*/ 	.short	(.L_4411 - .L_4410)
.L_4410:
        /*000c*/ 	.word	0x00000000
        /*0010*/ 	.short	0x0000
        /*0012*/ 	.short	0x0000
        /*0014*/ 	.byte	0x00, 0xf0, 0xa1, 0x04


	//----- nvinfo : EIATTR_SPARSE_MMA_MASK
	.align		4
.L_4411:
        /*0018*/ 	.byte	0x03, 0x50
        /*001a*/ 	.short	0x0000


	//----- nvinfo : EIATTR_MAXREG_COUNT
	.align		4
        /*001c*/ 	.byte	0x03, 0x1b
        /*001e*/ 	.short	0x0040


	//----- nvinfo : EIATTR_NUM_BARRIERS
	.align		4
        /*0020*/ 	.byte	0x02, 0x4c
        /*0022*/ 	.byte	0x01
	.zero		1


	//----- nvinfo : EIATTR_MERCURY_ISA_VERSION
	.align		4
        /*0024*/ 	.byte	0x03, 0x5f
        /*0026*/ 	.short	0x0101


	//----- nvinfo : EIATTR_COOP_GROUP_MASK_REGIDS
	.align		4
        /*0028*/ 	.byte	0x04, 0x29
        /*002a*/ 	.short	(.L_4413 - .L_4412)


	//   ....[0]....
.L_4412:
        /*002c*/ 	.word	0xffffffff


	//   ....[1]....
        /*0030*/ 	.word	0xffffffff


	//   ....[2]....
        /*0034*/ 	.word	0xffffffff


	//   ....[3]....
        /*0038*/ 	.word	0xffffffff


	//   ....[4]....
        /*003c*/ 	.word	0xffffffff


	//   ....[5]....
        /*0040*/ 	.word	0xffffffff


	//   ....[6]....
        /*0044*/ 	.word	0xffffffff


	//   ....[7]....
        /*0048*/ 	.word	0xffffffff


	//   ....[8]....
        /*004c*/ 	.word	0xffffffff


	//   ....[9]....
        /*0050*/ 	.word	0xffffffff


	//   ....[10]....
        /*0054*/ 	.word	0xffffffff


	//   ....[11]....
        /*0058*/ 	.word	0xffffffff


	//   ....[12]....
        /*005c*/ 	.word	0xffffffff


	//   ....[13]....
        /*0060*/ 	.word	0xffffffff


	//   ....[14]....
        /*0064*/ 	.word	0xffffffff


	//----- nvinfo : EIATTR_COOP_GROUP_INSTR_OFFSETS
	.align		4
.L_4413:
        /*0068*/ 	.byte	0x04, 0x28
        /*006a*/ 	.short	(.L_4415 - .L_4414)


	//   ....[0]....
.L_4414:
        /*006c*/ 	.word	0x00001070


	//   ....[1]....
        /*0070*/ 	.word	0x00001080


	//   ....[2]....
        /*0074*/ 	.word	0x00001090


	//   ....[3]....
        /*0078*/ 	.word	0x000010c0


	//   ....[4]....
        /*007c*/ 	.word	0x000010e0


	//   ....[5]....
        /*0080*/ 	.word	0x000010f0


	//   ....[6]....
        /*0084*/ 	.word	0x00001120


	//   ....[7]....
        /*0088*/ 	.word	0x00001140


	//   ....[8]....
        /*008c*/ 	.word	0x00001150


	//   ....[9]....
        /*0090*/ 	.word	0x00001180


	//   ....[10]....
        /*0094*/ 	.word	0x000011a0


	//   ....[11]....
        /*0098*/ 	.word	0x000011b0


	//   ....[12]....
        /*009c*/ 	.word	0x000011f0


	//   ....[13]....
        /*00a0*/ 	.word	0x00001210


	//   ....[14]....
        /*00a4*/ 	.word	0x00001220


	//----- nvinfo : EIATTR_VRC_CTA_INIT_COUNT
	.align		4
.L_4415:
        /*00a8*/ 	.byte	0x02, 0x4a
	.zero		1
	.zero		1


	//----- nvinfo : EIATTR_EXIT_INSTR_OFFSETS
	.align		4
        /*00ac*/ 	.byte	0x04, 0x1c
        /*00ae*/ 	.short	(.L_4417 - .L_4416)


	//   ....[0]....
.L_4416:
        /*00b0*/ 	.word	0x00000060


	//   ....[1]....
        /*00b4*/ 	.word	0x000012a0


	//   ....[2]....
        /*00b8*/ 	.word	0x000013c0


	//----- nvinfo : EIATTR_MAX_THREADS
	.align		4
.L_4417:
        /*00bc*/ 	.byte	0x04, 0x05
        /*00be*/ 	.short	(.L_4419 - .L_4418)
.L_4418:
        /*00c0*/ 	.word	0x00000400
        /*00c4*/ 	.word	0x00000001
        /*00c8*/ 	.word	0x00000001


	//----- nvinfo : EIATTR_CRS_STACK_SIZE
	.align		4
.L_4419:
        /*00cc*/ 	.byte	0x04, 0x1e
        /*00ce*/ 	.short	(.L_4421 - .L_4420)
.L_4420:
        /*00d0*/ 	.word	0x00000000


	//----- nvinfo : EIATTR_CBANK_PARAM_SIZE
	.align		4
.L_4421:
        /*00d4*/ 	.byte	0x03, 0x19
        /*00d6*/ 	.short	0x0128


	//----- nvinfo : EIATTR_PARAM_CBANK
	.align		4
        /*00d8*/ 	.byte	0x04, 0x0a
        /*00da*/ 	.short	(.L_4423 - .L_4422)
	.align		4
.L_4422:
        /*00dc*/ 	.word	index@(.nv.constant0._ZN10layer_norm22ln_bwd_finalize_kernelINS_22Kernel_traits_finalizeILj768E6__halfffffjLb1ELj1024ELj4ENS_18Kernel_traits_baseILj768ES2_ffffjLj1024EEEEELb1ELb1EEEvNS_9BwdParamsE)
        /*00e0*/ 	.short	0x0380
        /*00e2*/ 	.short	0x0128


	//----- nvinfo : EIATTR_SW_WAR
	.align		4
.L_4423:
        /*00e4*/ 	.byte	0x04, 0x36
        /*00e6*/ 	.short	(.L_4425 - .L_4424)
.L_4424:
        /*00e8*/ 	.word	0x00000008
.L_4425:


//--------------------- .nv.info._ZN10layer_norm13ln_bwd_kernelINS_13Kernel_traitsI6__halfffffjLj768ELj1ELj4ELj1ELj16ENS_18Kernel_traits_baseILj768ES2_ffffjLj128EEEEELb1ELb1ELb1ELb1EEEvNS_9BwdParamsE --------------------------
	.section	.nv.info._ZN10layer_norm13ln_bwd_kernelINS_13Kernel_traitsI6__halfffffjLj768ELj1ELj4ELj1ELj16ENS_18Kernel_traits_baseILj768ES2_ffffjLj128EEEEELb1ELb1ELb1ELb1EEEvNS_9BwdParamsE,"",@"SHT_CUDA_INFO"
	.sectionflags	@""
	.align	4


	//----- nvinfo : EIATTR_CUDA_API_VERSION
	.align		4
        /*0000*/ 	.byte	0x04, 0x37
        /*0002*/ 	.short	(.L_4427 - .L_4426)
.L_4426:
        /*0004*/ 	.word	0x00000082


	//----- nvinfo : EIATTR_KPARAM_INFO
	.align		4
.L_4427:
        /*0008*/ 	.byte	0x04, 0x17
        /*000a*/ 	.short	(.L_4429 - .L_4428)
.L_4428:
        /*000c*/ 	.word	0x00000000
        /*0010*/ 	.short	0x0000
        /*0012*/ 	.short	0x0000
        /*0014*/ 	.byte	0x00, 0xf0, 0xa1, 0x04


	//----- nvinfo : EIATTR_SPARSE_MMA_MASK
	.align		4
.L_4429:
        /*0018*/ 	.byte	0x03, 0x50
        /*001a*/ 	.short	0x0000


	//----- nvinfo : EIATTR_MAXREG_COUNT
	.align		4
        /*001c*/ 	.byte	0x03, 0x1b
        /*001e*/ 	.short	0x00ff


	//----- nvinfo : EIATTR_NUM_BARRIERS
	.align		4
        /*0020*/ 	.byte	0x02, 0x4c
        /*0022*/ 	.byte	0x01
	.zero		1


	//----- nvinfo : EIATTR_MERCURY_ISA_VERSION
	.align		4
        /*0024*/ 	.byte	0x03, 0x5f
        /*0026*/ 	.short	0x0101


	//----- nvinfo : EIATTR_COOP_GROUP_MASK_REGIDS
	.align		4
        /*0028*/ 	.byte	0x04, 0x29
        /*002a*/ 	.short	(.L_4431 - .L_4430)


	//   ....[0]....
.L_4430:
        /*002c*/ 	.word	0xffffffff


	//   ....[1]....
        /*0030*/ 	.word	0xffffffff


	//   ....[2]....
        /*0034*/ 	.word	0xffffffff


	//   ....[3]....
        /*0038*/ 	.word	0xffffffff


	//   ....[4]....
        /*003c*/ 	.word	0xffffffff


	//   ....[5]....
        /*0040*/ 	.word	0xffffffff


	//   ....[6]....
        /*0044*/ 	.word	0xffffffff


	//   ....[7]....
        /*0048*/ 	.word	0xffffffff


	//   ....[8]....
        /*004c*/ 	.word	0xffffffff


	//   ....[9]....
        /*0050*/ 	.word	0xffffffff


	//   ....[10]....
        /*0054*/ 	.word	0x050000c5


	//   ....[11]....
        /*0058*/ 	.word	0x050000c5


	//   ....[12]....
        /*005c*/ 	.word	0x050000c5


	//   ....[13]....
        /*0060*/ 	.word	0x050000c5


	//   ....[14]....
        /*0064*/ 	.word	0x050000c5


	//   ....[15]....
        /*0068*/ 	.word	0x050000c5


	//   ....[16]....
        /*006c*/ 	.word	0x050000c5


	//   ....[17]....
        /*0070*/ 	.word	0x050000c5


	//   ....[18]....
        /*0074*/ 	.word	0x050000c5


	//   ....[19]....
        /*0078*/ 	.word	0x050000c5


	//----- nvinfo : EIATTR_COOP_GROUP_INSTR_OFFSETS
	.align		4
.L_4431:
        /*007c*/ 	.byte	0x04, 0x28
        /*007e*/ 	.short	(.L_4433 - .L_4432)


	//   ....[0]....
.L_4432:
        /*0080*/ 	.word	0x00001db0


	//   ....[1]....
        /*0084*/ 	.word	0x00001dc0


	//   ....[2]....
        /*0088*/ 	.word	0x00001df0


	//   ....[3]....
        /*008c*/ 	.word	0x00001e00


	//   ....[4]....
        /*0090*/ 	.word	0x00001e30


	//   ....[5]....
        /*0094*/ 	.word	0x00001e40


	//   ....[6]....
        /*0098*/ 	.word	0x00001e70


	//   ....[7]....
        /*009c*/ 	.word	0x00001e80


	//   ....[8]....
        /*00a0*/ 	.word	0x00001eb0


	//   ....[9]....
        /*00a4*/ 	.word	0x00001ec0


	//   ....[10]....
        /*00a8*/ 	.word	0x00009e30


	//   ....[11]....
        /*00ac*/ 	.word	0x00009ec0


	//   ....[12]....
        /*00b0*/ 	.word	0x00009f30


	//   ....[13]....
        /*00b4*/ 	.word	0x00009f90


	//   ....[14]....
        /*00b8*/ 	.word	0x0000a000


	//   ....[15]....
        /*00bc*/ 	.word	0x0000a060


	//   ....[16]....
        /*00c0*/ 	.word	0x0000a0d0


	//   ....[17]....
        /*00c4*/ 	.word	0x0000a130


	//   ....[18]....
        /*00c8*/ 	.word	0x0000a1a0


	//   ....[19]....
        /*00cc*/ 	.word	0x0000a200


	//----- nvinfo : EIATTR_VRC_CTA_INIT_COUNT
	.align		4
.L_4433:
        /*00d0*/ 	.byte	0x02, 0x4a
	.zero		1
	.zero		1


	//----- nvinfo : EIATTR_EXIT_INSTR_OFFSETS
	.align		4
        /*00d4*/ 	.byte	0x04, 0x1c
        /*00d6*/ 	.short	(.L_4435 - .L_4434)


	//   ....[0]....
.L_4434:
        /*00d8*/ 	.word	0x00009dc0


	//----- nvinfo : EIATTR_MAX_THREADS
	.align		4
.L_4435:
        /*00dc*/ 	.byte	0x04, 0x05
        /*00de*/ 	.short	(.L_4437 - .L_4436)
.L_4436:
        /*00e0*/ 	.word	0x00000080
        /*00e4*/ 	.word	0x00000001
        /*00e8*/ 	.word	0x00000001


	//----- nvinfo : EIATTR_CRS_STACK_SIZE
	.align		4
.L_4437:
        /*00ec*/ 	.byte	0x04, 0x1e
        /*00ee*/ 	.short	(.L_4439 - .L_4438)
.L_4438:
        /*00f0*/ 	.word	0x00000000


	//----- nvinfo : EIATTR_CBANK_PARAM_SIZE
	.align		4
.L_4439:
        /*00f4*/ 	.byte	0x03, 0x19
        /*00f6*/ 	.short	0x0128


	//----- nvinfo : EIATTR_PARAM_CBANK
	.align		4
        /*00f8*/ 	.byte	0x04, 0x0a
        /*00fa*/ 	.short	(.L_4441 - .L_4440)
	.align		4
.L_4440:
        /*00fc*/ 	.word	index@(.nv.constant0._ZN10layer_norm13ln_bwd_kernelINS_13Kernel_traitsI6__halfffffjLj768ELj1ELj4ELj1ELj16ENS_18Kernel_traits_baseILj768ES2_ffffjLj128EEEEELb1ELb1ELb1ELb1EEEvNS_9BwdParamsE)
        /*0100*/ 	.short	0x0380
        /*0102*/ 	.short	0x0128


	//----- nvinfo : EIATTR_SW_WAR
	.align		4
.L_4441:
        /*0104*/ 	.byte	0x04, 0x36
        /*0106*/ 	.short	(.L_4443 - .L_4442)
.L_4442:
        /*0108*/ 	.word	0x00000008
.L_4443:


//--------------------- .nv.info._ZN10layer_norm13ln_bwd_kernelINS_13Kernel_traitsIfffffjLj768ELj1ELj4ELj1ELj16ENS_18Kernel_traits_baseILj768EfffffjLj128EEEEELb0ELb0ELb0ELb0EEEvNS_9BwdParamsE --------------------------
	.section	.nv.info._ZN10layer_norm13ln_bwd_kernelINS_13Kernel_traitsIfffffjLj768ELj1ELj4ELj1ELj16ENS_18Kernel_traits_baseILj768EfffffjLj128EEEEELb0ELb0ELb0ELb0EEEvNS_9BwdParamsE,"",@"SHT_CUDA_INFO"
	.sectionflags	@""
	.align	4


	//----- nvinfo : EIATTR_CUDA_API_VERSION
	.align		4
        /*0000*/ 	.byte	0x04, 0x37
        /*0002*/ 	.short	(.L_4445 - .L_4444)
.L_4444:
        /*0004*/ 	.word	0x00000082


	//----- nvinfo : EIATTR_KPARAM_INFO
	.align		4
.L_4445:
        /*0008*/ 	.byte	0x04, 0x17
        /*000a*/ 	.short	(.L_4447 - .L_4446)
.L_4446:
        /*000c*/ 	.word	0x00000000
        /*0010*/ 	.short	0x0000
        /*0012*/ 	.short	0x0000
        /*0014*/ 	.byte	0x00, 0xf0, 0xa1, 0x04


	//----- nvinfo : EIATTR_SPARSE_MMA_MASK
	.align		4
.L_4447:
        /*0018*/ 	.byte	0x03, 0x50
        /*001a*/ 	.short	0x0000


	//----- nvinfo : EIATTR_MAXREG_COUNT
	.align		4
        /*001c*/ 	.byte	0x03, 0x1b
        /*001e*/ 	.short	0x00ff


	//----- nvinfo : EIATTR_NUM_BARRIERS
	.align		4
        /*0020*/ 	.byte	0x02, 0x4c
        /*0022*/ 	.byte	0x01
	.zero		1


	//----- nvinfo : EIATTR_MERCURY_ISA_VERSION
	.align		4
        /*0024*/ 	.byte	0x03, 0x5f
        /*0026*/ 	.short	0x0101


	//----- nvinfo : EIATTR_COOP_GROUP_MASK_REGIDS
	.align		4
        /*0028*/ 	.byte	0x04, 0x29
        /*002a*/ 	.short	(.L_4449 - .L_4448)


	//   ....[0]....
.L_4448:
        /*002c*/ 	.word	0xffffffff


	//   ....[1]....
        /*0030*/ 	.word	0xffffffff


	//   ....[2]....
        /*0034*/ 	.word	0xffffffff


	//   ....[3]....
        /*0038*/ 	.word	0xffffffff


	//   ....[4]....
        /*003c*/ 	.word	0xffffffff


	//   ....[5]....
        /*0040*/ 	.word	0xffffffff


	//   ....[6]....
        /*0044*/ 	.word	0xffffffff


	//   ....[7]....
        /*0048*/ 	.word	0xffffffff


	//   ....[8]....
        /*004c*/ 	.word	0xffffffff


	//   ....[9]....
        /*0050*/ 	.word	0xffffffff


	//   ....[10]....
        /*0054*/ 	.word	0x05000074


	//   ....[11]....
        /*0058*/ 	.word	0x05000074


	//   ....[12]....
        /*005c*/ 	.word	0x05000074


	//   ....[13]....
        /*0060*/ 	.word	0x05000074


	//   ....[14]....
        /*0064*/ 	.word	0x05000074


	//   ....[15]....
        /*0068*/ 	.word	0x05000074


	//   ....[16]....
        /*006c*/ 	.word	0x05000074


	//   ....[17]....
        /*0070*/ 	.word	0x05000074


	//   ....[18]....
        /*0074*/ 	.word	0x05000074


	//   ....[19]....
        /*0078*/ 	.word	0x05000074


	//----- nvinfo : EIATTR_COOP_GROUP_INSTR_OFFSETS
	.align		4
.L_4449:
        /*007c*/ 	.byte	0x04, 0x28
        /*007e*/ 	.short	(.L_4451 - .L_4450)


	//   ....[0]....
.L_4450:
        /*0080*/ 	.word	0x00002690


	//   ....[1]....
        /*0084*/ 	.word	0x000026a0


	//   ....[2]....
        /*0088*/ 	.word	0x000026d0


	//   ....[3]....
        /*008c*/ 	.word	0x000026e0


	//   ....[4]....
        /*0090*/ 	.word	0x00002710


	//   ....[5]....
        /*0094*/ 	.word	0x00002720


	//   ....[6]....
        /*0098*/ 	.word	0x00002750


	//   ....[7]....
        /*009c*/ 	.word	0x00002760


	//   ....[8]....
        /*00a0*/ 	.word	0x00002790


	//   ....[9]....
        /*00a4*/ 	.word	0x000027a0


	//   ....[10]....
        /*00a8*/ 	.word	0x000058b0


	//   ....[11]....
        /*00ac*/ 	.word	0x00005940


	//   ....[12]....
        /*00b0*/ 	.word	0x000059a0


	//   ....[13]....
        /*00b4*/ 	.word	0x00005a00


	//   ....[14]....
        /*00b8*/ 	.word	0x00005a60


	//   ....[15]....
        /*00bc*/ 	.word	0x00005ac0


	//   ....[16]....
        /*00c0*/ 	.word	0x00005b20


	//   ....[17]....
        /*00c4*/ 	.word	0x00005b80


	//   ....[18]....
        /*00c8*/ 	.word	0x00005be0


	//   ....[19]....
        /*00cc*/ 	.word	0x00005c40


	//----- nvinfo : EIATTR_VRC_CTA_INIT_COUNT
	.align		4
.L_4451:
        /*00d0*/ 	.byte	0x02, 0x4a
	.zero		1
	.zero		1


	//----- nvinfo : EIATTR_EXIT_INSTR_OFFSETS
	.align		4
        /*00d4*/ 	.byte	0x04, 0x1c
        /*00d6*/ 	.short	(.L_4453 - .L_4452)


	//   ....[0]....
.L_4452:
        /*00d8*/ 	.word	0x00005820


	//   ....[1]....
        /*00dc*/ 	.word	0x00005850


	//----- nvinfo : EIATTR_MAX_THREADS
	.align		4
.L_4453:
        /*00e0*/ 	.byte	0x04, 0x05
        /*00e2*/ 	.short	(.L_4455 - .L_4454)
.L_4454:
        /*00e4*/ 	.word	0x00000080
        /*00e8*/ 	.word	0x00000001
        /*00ec*/ 	.word	0x00000001


	//----- nvinfo : EIATTR_CRS_STACK_SIZE
	.align		4
.L_4455:
        /*00f0*/ 	.byte	0x04, 0x1e
        /*00f2*/ 	.short	(.L_4457 - .L_4456)
.L_4456:
        /*00f4*/ 	.word	0x00000000


	//----- nvinfo : EIATTR_CBANK_PARAM_SIZE
	.align		4
.L_4457:
        /*00f8*/ 	.byte	0x03, 0x19
        /*00fa*/ 	.short	0x0128


	//----- nvinfo : EIATTR_PARAM_CBANK
	.align		4
        /*00fc*/ 	.byte	0x04, 0x0a
        /*00fe*/ 	.short	(.L_4459 - .L_4458)
	.align		4
.L_4458:
        /*0100*/ 	.word	index@(.nv.constant0._ZN10layer_norm13ln_bwd_kernelINS_13Kernel_traitsIfffffjLj768ELj1ELj4ELj1ELj16ENS_18Kernel_traits_baseILj768EfffffjLj128EEEEELb0ELb0ELb0ELb0EEEvNS_9BwdParamsE)
        /*0104*/ 	.short	0x0380
        /*0106*/ 	.short	0x0128


	//----- nvinfo : EIATTR_SW_WAR
	.align		4
.L_4459:
        /*0108*/ 	.byte	0x04, 0x36
        /*010a*/ 	.short	(.L_4461 - .L_4460)
.L_4460:
        /*010c*/ 	.word	0x00000008
.L_4461:


//--------------------- .nv.info._ZN10layer_norm13ln_bwd_kernelINS_13Kernel_traitsIfffffjLj768ELj1ELj4ELj1ELj16ENS_18Kernel_traits_baseILj768EfffffjLj128EEEEELb0ELb0ELb0ELb1EEEvNS_9BwdParamsE --------------------------
	.section	.nv.info._ZN10layer_norm13ln_bwd_kernelINS_13Kernel_traitsIfffffjLj768ELj1ELj4ELj1ELj16ENS_18Kernel_traits_baseILj768EfffffjLj128EEEEELb0ELb0ELb0ELb1EEEvNS_9BwdParamsE,"",@"SHT_CUDA_INFO"
	.sectionflags	@""
	.align	4


	//----- nvinfo : EIATTR_CUDA_API_VERSION
	.align		4
        /*0000*/ 	.byte	0x04, 0x37
        /*0002*/ 	.short	(.L_4463 - .L_4462)
.L_4462:
        /*0004*/ 	.word	0x00000082


	//----- nvinfo : EIATTR_KPARAM_INFO
	.align		4
.L_4463:
        /*0008*/ 	.byte	0x04, 0x17
        /*000a*/ 	.short	(.L_4465 - .L_4464)
.L_4464:
        /*000c*/ 	.word	0x00000000
        /*0010*/ 	.short	0x0000
        /*0012*/ 	.short	0x0000
        /*0014*/ 	.byte	0x00, 0xf0, 0xa1, 0x04


	//----- nvinfo : EIATTR_SPARSE_MMA_MASK
	.align		4
.L_4465:
        /*0018*/ 	.byte	0x03, 0x50
        /*001a*/ 	.short	0x0000


	//----- nvinfo : EIATTR_MAXREG_COUNT
	.align		4
        /*001c*/ 	.byte	0x03, 0x1b
        /*001e*/ 	.short	0x00ff


	//----- nvinfo : EIATTR_NUM_BARRIERS
	.align		4
        /*0020*/ 	.byte	0x02, 0x4c
        /*0022*/ 	.byte	0x01
	.zero		1


	//----- nvinfo : EIATTR_MERCURY_ISA_VERSION
	.align		4
        /*0024*/ 	.byte	0x03, 0x5f
        /*0026*/ 	.short	0x0101


	//----- nvinfo : EIATTR_COOP_GROUP_MASK_REGIDS
	.align		4
        /*0028*/ 	.byte	0x04, 0x29
        /*002a*/ 	.short	(.L_4467 - .L_4466)


	//   ....[0]....
.L_4466:
        /*002c*/ 	.word	0xffffffff


	//   ....[1]....
        /*0030*/ 	.word	0xffffffff


	//   ....[2]....
        /*0034*/ 	.word	0xffffffff


	//   ....[3]....
        /*0038*/ 	.word	0xffffffff


	//   ....[4]....
        /*003c*/ 	.word	0xffffffff


	//   ....[5]....
        /*0040*/ 	.word	0xffffffff


	//   ....[6]....
        /*0044*/ 	.word	0xffffffff


	//   ....[7]....
        /*0048*/ 	.word	0xffffffff


	//   ....[8]....
        /*004c*/ 	.word	0xffffffff


	//   ....[9]....
        /*0050*/ 	.word	0xffffffff


	//   ....[10]....
        /*0054*/ 	.word	0x05000048


	//   ....[11]....
        /*0058*/ 	.word	0x05000048


	//   ....[12]....
        /*005c*/ 	.word	0x05000048


	//   ....[13]....
        /*0060*/ 	.word	0x05000048


	//   ....[14]....
        /*0064*/ 	.word	0x05000048


	//   ....[15]....
        /*0068*/ 	.word	0x05000048


	//   ....[16]....
        /*006c*/ 	.word	0x05000048


	//   ....[17]....
        /*0070*/ 	.word	0x05000048


	//   ....[18]....
        /*0074*/ 	.word	0x05000048


	//   ....[19]....
        /*0078*/ 	.word	0x05000048


	//----- nvinfo : EIATTR_COOP_GROUP_INSTR_OFFSETS
	.align		4
.L_4467:
        /*007c*/ 	.byte	0x04, 0x28
        /*007e*/ 	.short	(.L_4469 - .L_4468)


	//   ....[0]....
.L_4468:
        /*0080*/ 	.word	0x00001ff0


	//   ....[1]....
        /*0084*/ 	.word	0x00002000


	//   ....[2]....
        /*0088*/ 	.word	0x00002030


	//   ....[3]....
        /*008c*/ 	.word	0x00002040


	//   ....[4]....
        /*0090*/ 	.word	0x00002070


	//   ....[5]....
        /*0094*/ 	.word	0x00002080


	//   ....[6]....
        /*0098*/ 	.word	0x000020b0


	//   ....[7]....
        /*009c*/ 	.word	0x000020c0


	//   ....[8]....
        /*00a0*/ 	.word	0x000020f0


	//   ....[9]....
        /*00a4*/ 	.word	0x00002100


	//   ....[10]....
        /*00a8*/ 	.word	0x00004bc0


	//   ....[11]....
        /*00ac*/ 	.word	0x00004c50


	//   ....[12]....
        /*00b0*/ 	.word	0x00004cc0


	//   ....[13]....
        /*00b4*/ 	.word	0x00004d20


	//   ....[14]....
        /*00b8*/ 	.word	0x00004d90


	//   ....[15]....
        /*00bc*/ 	.word	0x00004df0


	//   ....[16]....
        /*00c0*/ 	.word	0x00004e60


	//   ....[17]....
        /*00c4*/ 	.word	0x00004ec0


	//   ....[18]....
        /*00c8*/ 	.word	0x00004f30


	//   ....[19]....
        /*00cc*/ 	.word	0x00004f90


	//----- nvinfo : EIATTR_VRC_CTA_INIT_COUNT
	.align		4
.L_4469:
        /*00d0*/ 	.byte	0x02, 0x4a
	.zero		1
	.zero		1


	//----- nvinfo : EIATTR_EXIT_INSTR_OFFSETS
	.align		4
        /*00d4*/ 	.byte	0x04, 0x1c
        /*00d6*/ 	.short	(.L_4471 - .L_4470)


	//   ....[0]....
.L_4470:
        /*00d8*/ 	.word	0x00004b50


	//----- nvinfo : EIATTR_MAX_THREADS
	.align		4
.L_4471:
        /*00dc*/ 	.byte	0x04, 0x05
        /*00de*/ 	.short	(.L_4473 - .L_4472)
.L_4472:
        /*00e0*/ 	.word	0x00000080
        /*00e4*/ 	.word	0x00000001
        /*00e8*/ 	.word	0x00000001


	//----- nvinfo : EIATTR_CRS_STACK_SIZE
	.align		4
.L_4473:
        /*00ec*/ 	.byte	0x04, 0x1e
        /*00ee*/ 	.short	(.L_4475 - .L_4474)
.L_4474:
        /*00f0*/ 	.word	0x00000000


	//----- nvinfo : EIATTR_CBANK_PARAM_SIZE
	.align		4
.L_4475:
        /*00f4*/ 	.byte	0x03, 0x19
        /*00f6*/ 	.short	0x0128


	//----- nvinfo : EIATTR_PARAM_CBANK
	.align		4
        /*00f8*/ 	.byte	0x04, 0x0a
        /*00fa*/ 	.short	(.L_4477 - .L_4476)
	.align		4
.L_4476:
        /*00fc*/ 	.word	index@(.nv.constant0._ZN10layer_norm13ln_bwd_kernelINS_13Kernel_traitsIfffffjLj768ELj1ELj4ELj1ELj16ENS_18Kernel_traits_baseILj768EfffffjLj128EEEEELb0ELb0ELb0ELb1EEEvNS_9BwdParamsE)
        /*0100*/ 	.short	0x0380
        /*0102*/ 	.short	0x0128


	//----- nvinfo : EIATTR_SW_WAR
	.align		4
.L_4477:
        /*0104*/ 	.byte	0x04, 0x36
        /*0106*/ 	.short	(.L_4479 - .L_4478)
.L_4478:
        /*0108*/ 	.word	0x00000008
.L_4479:


//--------------------- .nv.info._ZN10layer_norm13ln_bwd_kernelINS_13Kernel_traitsIfffffjLj768ELj1ELj4ELj1ELj16ENS_18Kernel_traits_baseILj768EfffffjLj128EEEEELb0ELb0ELb1ELb0EEEvNS_9BwdParamsE --------------------------
	.section	.nv.info._ZN10layer_norm13ln_bwd_kernelINS_13Kernel_traitsIfffffjLj768ELj1ELj4ELj1ELj16ENS_18Kernel_traits_baseILj768EfffffjLj128EEEEELb0ELb0ELb1ELb0EEEvNS_9BwdParamsE,"",@"SHT_CUDA_INFO"
	.sectionflags	@""
	.align	4


	//----- nvinfo : EIATTR_CUDA_API_VERSION
	.align		4
        /*0000*/ 	.byte	0x04, 0x37
        /*0002*/ 	.short	(.L_4481 - .L_4480)
.L_4480:
        /*0004*/ 	.word	0x00000082


	//----- nvinfo : EIATTR_KPARAM_INFO
	.align		4
.L_4481:
        /*0008*/ 	.byte	0x04, 0x17
        /*000a*/ 	.short	(.L_4483 - .L_4482)
.L_4482:
        /*000c*/ 	.word	0x00000000
        /*0010*/ 	.short	0x0000
        /*0012*/ 	.short	0x0000
        /*0014*/ 	.byte	0x00, 0xf0, 0xa1, 0x04


	//----- nvinfo : EIATTR_SPARSE_MMA_MASK
	.align		4
.L_4483:
        /*0018*/ 	.byte	0x03, 0x50
        /*001a*/ 	.short	0x0000


	//----- nvinfo : EIATTR_MAXREG_COUNT
	.align		4
        /*001c*/ 	.byte	0x03, 0x1b
        /*001e*/ 	.short	0x00ff


	//----- nvinfo : EIATTR_NUM_BARRIERS
	.align		4
        /*0020*/ 	.byte	0x02, 0x4c
        /*0022*/ 	.byte	0x01
	.zero		1


	//----- nvinfo : EIATTR_MERCURY_ISA_VERSION
	.align		4
        /*0024*/ 	.byte	0x03, 0x5f
        /*0026*/ 	.short	0x0101


	//----- nvinfo : EIATTR_COOP_GROUP_MASK_REGIDS
	.align		4
        /*0028*/ 	.byte	0x04, 0x29
        /*002a*/ 	.short	(.L_4485 - .L_4484)


	//   ....[0]....
.L_4484:
        /*002c*/ 	.word	0xffffffff


	//   ....[1]....
        /*0030*/ 	.word	0xffffffff


	//   ....[2]....
        /*0034*/ 	.word	0xffffffff


	//   ....[3]....
        /*0038*/ 	.word	0xffffffff


	//   ....[4]....
        /*003c*/ 	.word	0xffffffff


	//   ....[5]....
        /*0040*/ 	.word	0xffffffff


	//   ....[6]....
        /*0044*/ 	.word	0xffffffff


	//   ....[7]....
        /*0048*/ 	.word	0xffffffff


	//   ....[8]....
        /*004c*/ 	.word	0xffffffff


	//   ....[9]....
        /*0050*/ 	.word	0xffffffff


	//   ....[10]....
        /*0054*/ 	.word	0x050000aa


	//   ....[11]....
        /*0058*/ 	.word	0x050000aa


	//   ....[12]....
        /*005c*/ 	.word	0x050000aa


	//   ....[13]....
        /*0060*/ 	.word	0x050000aa


	//   ....[14]....
        /*0064*/ 	.word	0x050000aa


	//   ....[15]....
        /*0068*/ 	.word	0x050000aa


	//   ....[16]....
        /*006c*/ 	.word	0x050000aa


	//   ....[17]....
        /*0070*/ 	.word	0x050000aa


	//   ....[18]....
        /*0074*/ 	.word	0x050000aa


	//   ....[19]....
        /*0078*/ 	.word	0x050000aa


	//----- nvinfo : EIATTR_COOP_GROUP_INSTR_OFFSETS
	.align		4
.L_4485:
        /*007c*/ 	.byte	0x04, 0x28
        /*007e*/ 	.short	(.L_4487 - .L_4486)


	//   ....[0]....
.L_4486:
        /*0080*/ 	.word	0x00001be0


	//   ....[1]....
        /*0084*/ 	.word	0x00001bf0


	//   ....[2]....
        /*0088*/ 	.word	0x00001c20


	//   ....[3]....
        /*008c*/ 	.word	0x00001c30


	//   ....[4]....
        /*0090*/ 	.word	0x00001c60


	//   ....[5]....
        /*0094*/ 	.word	0x00001c70


	//   ....[6]....
        /*0098*/ 	.word	0x00001ca0


	//   ....[7]....
        /*009c*/ 	.word	0x00001cb0


	//   ....[8]....
        /*00a0*/ 	.word	0x00001ce0


	//   ....[9]....
        /*00a4*/ 	.word	0x00001cf0


	//   ....[10]....
        /*00a8*/ 	.word	0x00005ca0


	//   ....[11]....
        /*00ac*/ 	.word	0x00005d30


	//   ....[12]....
        /*00b0*/ 	.word	0x00005da0


	//   ....[13]....
        /*00b4*/ 	.word	0x00005e00


	//   ....[14]....
        /*00b8*/ 	.word	0x00005e70


	//   ....[15]....
        /*00bc*/ 	.word	0x00005ed0


	//   ....[16]....
        /*00c0*/ 	.word	0x00005f40


	//   ....[17]....
        /*00c4*/ 	.word	0x00005fa0


	//   ....[18]....
        /*00c8*/ 	.word	0x00006010


	//   ....[19]....
        /*00cc*/ 	.word	0x00006070


	//----- nvinfo : EIATTR_VRC_CTA_INIT_COUNT
	.align		4
.L_4487:
        /*00d0*/ 	.byte	0x02, 0x4a
	.zero		1
	.zero		1


	//----- nvinfo : EIATTR_EXIT_INSTR_OFFSETS
	.align		4
        /*00d4*/ 	.byte	0x04, 0x1c
        /*00d6*/ 	.short	(.L_4489 - .L_4488)


	//   ....[0]....
.L_4488:
        /*00d8*/ 	.word	0x00005c00


	//   ....[1]....
        /*00dc*/ 	.word	0x00005c30


	//----- nvinfo : EIATTR_MAX_THREADS
	.align		4
.L_4489:
        /*00e0*/ 	.byte	0x04, 0x05
        /*00e2*/ 	.short	(.L_4491 - .L_4490)
.L_4490:
        /*00e4*/ 	.word	0x00000080
        /*00e8*/ 	.word	0x00000001
        /*00ec*/ 	.word	0x00000001


	//----- nvinfo : EIATTR_CRS_STACK_SIZE
	.align		4
.L_4491:
        /*00f0*/ 	.byte	0x04, 0x1e
        /*00f2*/ 	.short	(.L_4493 - .L_4492)
.L_4492:
        /*00f4*/ 	.word	0x00000000


	//----- nvinfo : EIATTR_CBANK_PARAM_SIZE
	.align		4
.L_4493:
        /*00f8*/ 	.byte	0x03, 0x19
        /*00fa*/ 	.short	0x0128


	//----- nvinfo : EIATTR_PARAM_CBANK
	.align		4
        /*00fc*/ 	.byte	0x04, 0x0a
        /*00fe*/ 	.short	(.L_4495 - .L_4494)
	.align		4
.L_4494:
        /*0100*/ 	.word	index@(.nv.constant0._ZN10layer_norm13ln_bwd_kernelINS_13Kernel_traitsIfffffjLj768ELj1ELj4ELj1ELj16ENS_18Kernel_traits_baseILj768EfffffjLj128EEEEELb0ELb0ELb1ELb0EEEvNS_9BwdParamsE)
        /*0104*/ 	.short	0x0380
        /*0106*/ 	.short	0x0128


	//----- nvinfo : EIATTR_SW_WAR
	.align		4
.L_4495:
        /*0108*/ 	.byte	0x04, 0x36
        /*010a*/ 	.short	(.L_4497 - .L_4496)
.L_4496:
        /*010c*/ 	.word	0x00000008
.L_4497:


//--------------------- .nv.info._ZN10layer_norm13ln_bwd_kernelINS_13Kernel_traitsIfffffjLj768ELj1ELj4ELj1ELj16ENS_18Kernel_traits_baseILj768EfffffjLj128EEEEELb0ELb0ELb1ELb1EEEvNS_9BwdParamsE --------------------------
	.section	.nv.info._ZN10layer_norm13ln_bwd_kernelINS_13Kernel_traitsIfffffjLj768ELj1ELj4ELj1ELj16ENS_18Kernel_traits_baseILj768EfffffjLj128EEEEELb0ELb0ELb1ELb1EEEvNS_9BwdParamsE,"",@"SHT_CUDA_INFO"
	.sectionflags	@""
	.align	4


	//----- nvinfo : EIATTR_CUDA_API_VERSION
	.align		4
        /*0000*/ 	.byte	0x04, 0x37
        /*0002*/ 	.short	(.L_4499 - .L_4498)
.L_4498:
        /*0004*/ 	.word	0x00000082


	//----- nvinfo : EIATTR_KPARAM_INFO
	.align		4
.L_4499:
        /*0008*/ 	.byte	0x04, 0x17
        /*000a*/ 	.short	(.L_4501 - .L_4500)
.L_4500:
        /*000c*/ 	.word	0x00000000
        /*0010*/ 	.short	0x0000
        /*0012*/ 	.short	0x0000
        /*0014*/ 	.byte	0x00, 0xf0, 0xa1, 0x04


	//----- nvinfo : EIATTR_SPARSE_MMA_MASK
	.align		4
.L_4501:
        /*0018*/ 	.byte	0x03, 0x50
        /*001a*/ 	.short	0x0000


	//----- nvinfo : EIATTR_MAXREG_COUNT
	.align		4
        /*001c*/ 	.byte	0x03, 0x1b
        /*001e*/ 	.short	0x00ff


	//----- nvinfo : EIATTR_NUM_BARRIERS
	.align		4
        /*0020*/ 	.byte	0x02, 0x4c
        /*0022*/ 	.byte	0x01
	.zero		1


	//----- nvinfo : EIATTR_MERCURY_ISA_VERSION
	.align		4
        /*0024*/ 	.byte	0x03, 0x5f
        /*0026*/ 	.short	0x0101


	//----- nvinfo : EIATTR_COOP_GROUP_MASK_REGIDS
	.align		4
        /*0028*/ 	.byte	0x04, 0x29
        /*002a*/ 	.short	(.L_4503 - .L_4502)


	//   ....[0]....
.L_4502:
        /*002c*/ 	.word	0xffffffff


	//   ....[1]....
        /*0030*/ 	.word	0xffffffff


	//   ....[2]....
        /*0034*/ 	.word	0xffffffff


	//   ....[3]....
        /*0038*/ 	.word	0xffffffff


	//   ....[4]....
        /*003c*/ 	.word	0xffffffff


	//   ....[5]....
        /*0040*/ 	.word	0xffffffff


	//   ....[6]....
        /*0044*/ 	.word	0xffffffff


	//   ....[7]....
        /*0048*/ 	.word	0xffffffff


	//   ....[8]....
        /*004c*/ 	.word	0xffffffff


	//   ....[9]....
        /*0050*/ 	.word	0xffffffff


	//   ....[10]....
        /*0054*/ 	.word	0x050000a8


	//   ....[11]....
        /*0058*/ 	.word	0x050000a8


	//   ....[12]....
        /*005c*/ 	.word	0x050000a8


	//   ....[13]....
        /*0060*/ 	.word	0x050000a8


	//   ....[14]....
        /*0064*/ 	.word	0x050000a8


	//   ....[15]....
        /*0068*/ 	.word	0x050000a8


	//   ....[16]....
        /*006c*/ 	.word	0x050000a8


	//   ....[17]....
        /*0070*/ 	.word	0x050000a8


	//   ....[18]....
        /*0074*/ 	.word	0x050000a8


	//   ....[19]....
        /*0078*/ 	.word	0x050000a8


	//----- nvinfo : EIATTR_COOP_GROUP_INSTR_OFFSETS
	.align		4
.L_4503:
        /*007c*/ 	.byte	0x04, 0x28
        /*007e*/ 	.short	(.L_4505 - .L_4504)


	//   ....[0]....
.L_4504:
        /*0080*/ 	.word	0x00001570


	//   ....[1]....
        /*0084*/ 	.word	0x00001580


	//   ....[2]....
        /*0088*/ 	.word	0x000015b0


	//   ....[3]....
        /*008c*/ 	.word	0x000015c0


	//   ....[4]....
        /*0090*/ 	.word	0x000015f0


	//   ....[5]....
        /*0094*/ 	.word	0x00001600


	//   ....[6]....
        /*0098*/ 	.word	0x00001630


	//   ....[7]....
        /*009c*/ 	.word	0x00001640


	//   ....[8]....
        /*00a0*/ 	.word	0x00001670


	//   ....[9]....
        /*00a4*/ 	.word	0x00001680


	//   ....[10]....
        /*00a8*/ 	.word	0x00004c20


	//   ....[11]....
        /*00ac*/ 	.word	0x00004cb0


	//   ....[12]....
        /*00b0*/ 	.word	0x00004d20


	//   ....[13]....
        /*00b4*/ 	.word	0x00004d80


	//   ....[14]....
        /*00b8*/ 	.word	0x00004df0


	//   ....[15]....
        /*00bc*/ 	.word	0x00004e50


	//   ....[16]....
        /*00c0*/ 	.word	0x00004ec0


	//   ....[17]....
        /*00c4*/ 	.word	0x00004f20


	//   ....[18]....
        /*00c8*/ 	.word	0x00004f90


	//   ....[19]....
        /*00cc*/ 	.word	0x00004ff0


	//----- nvinfo : EIATTR_VRC_CTA_INIT_COUNT
	.align		4
.L_4505:
        /*00d0*/ 	.byte	0x02, 0x4a
	.zero		1
	.zero		1


	//----- nvinfo : EIATTR_EXIT_INSTR_OFFSETS
	.align		4
        /*00d4*/ 	.byte	0x04, 0x1c
        /*00d6*/ 	.short	(.L_4507 - .L_4506)


	//   ....[0]....
.L_4506:
        /*00d8*/ 	.word	0x00004bb0


	//----- nvinfo : EIATTR_MAX_THREADS
	.align		4
.L_4507:
        /*00dc*/ 	.byte	0x04, 0x05
        /*00de*/ 	.short	(.L_4509 - .L_4508)
.L_4508:
        /*00e0*/ 	.word	0x00000080
        /*00e4*/ 	.word	0x00000001
        /*00e8*/ 	.word	0x00000001


	//----- nvinfo : EIATTR_CRS_STACK_SIZE
	.align		4
.L_4509:
        /*00ec*/ 	.byte	0x04, 0x1e
        /*00ee*/ 	.short	(.L_4511 - .L_4510)
.L_4510:
        /*00f0*/ 	.word	0x00000000


	//----- nvinfo : EIATTR_CBANK_PARAM_SIZE
	.align		4
.L_4511:
        /*00f4*/ 	.byte	0x03, 0x19
        /*00f6*/ 	.short	0x0128


	//----- nvinfo : EIATTR_PARAM_CBANK
	.align		4
        /*00f8*/ 	.byte	0x04, 0x0a
        /*00fa*/ 	.short	(.L_4513 - .L_4512)
	.align		4
.L_4512:
        /*00fc*/ 	.word	index@(.nv.constant0._ZN10layer_norm13ln_bwd_kernelINS_13Kernel_traitsIfffffjLj768ELj1ELj4ELj1ELj16ENS_18Kernel_traits_baseILj768EfffffjLj128EEEEELb0ELb0ELb1ELb1EEEvNS_9BwdParamsE)
        /*0100*/ 	.short	0x0380
        /*0102*/ 	.short	0x0128


	//----- nvinfo : EIATTR_SW_WAR
	.align		4
.L_4513:
        /*0104*/ 	.byte	0x04, 0x36
        /*0106*/ 	.short	(.L_4515 - .L_4514)
.L_4514:
        /*0108*/ 	.word	0x00000008
.L_4515:


//--------------------- .nv.info._ZN10layer_norm13ln_bwd_kernelINS_13Kernel_traitsIfffffjLj768ELj1ELj4ELj1ELj16ENS_18Kernel_traits_baseILj768EfffffjLj128EEEEELb0ELb1ELb0ELb0EEEvNS_9BwdParamsE --------------------------
	.section	.nv.info._ZN10layer_norm13ln_bwd_kernelINS_13Kernel_traitsIfffffjLj768ELj1ELj4ELj1ELj16ENS_18Kernel_traits_baseILj768EfffffjLj128EEEEELb0ELb1ELb0ELb0EEEvNS_9BwdParamsE,"",@"SHT_CUDA_INFO"
	.sectionflags	@""
	.align	4


	//----- nvinfo : EIATTR_CUDA_API_VERSION
	.align		4
        /*0000*/ 	.byte	0x04, 0x37
        /*0002*/ 	.short	(.L_4517 - .L_4516)
.L_4516:
        /*0004*/ 	.word	0x00000082


	//----- nvinfo : EIATTR_KPARAM_INFO
	.align		4
.L_4517:
        /*0008*/ 	.byte	0x04, 0x17
        /*000a*/ 	.short	(.L_4519 - .L_4518)
.L_4518:
        /*000c*/ 	.word	0x00000000
        /*0010*/ 	.short	0x0000
        /*0012*/ 	.short	0x0000
        /*0014*/ 	.byte	0x00, 0xf0, 0xa1, 0x04


	//----- nvinfo : EIATTR_SPARSE_MMA_MASK
	.align		4
.L_4519:
        /*0018*/ 	.byte	0x03, 0x50
        /*001a*/ 	.short	0x0000


	//----- nvinfo : EIATTR_MAXREG_COUNT
	.align		4
        /*001c*/ 	.byte	0x03, 0x1b
        /*001e*/ 	.short	0x00ff


	//----- nvinfo : EIATTR_NUM_BARRIERS
	.align		4
        /*0020*/ 	.byte	0x02, 0x4c
        /*0022*/ 	.byte	0x01
	.zero		1


	//----- nvinfo : EIATTR_MERCURY_ISA_VERSION
	.align		4
        /*0024*/ 	.byte	0x03, 0x5f
        /*0026*/ 	.short	0x0101


	//----- nvinfo : EIATTR_COOP_GROUP_MASK_REGIDS
	.align		4
        /*0028*/ 	.byte	0x04, 0x29
        /*002a*/ 	.short	(.L_4521 - .L_4520)


	//   ....[0]....
.L_4520:
        /*002c*/ 	.word	0xffffffff


	//   ....[1]....
        /*0030*/ 	.word	0xffffffff


	//   ....[2]....
        /*0034*/ 	.word	0xffffffff


	//   ....[3]....
        /*0038*/ 	.word	0xffffffff


	//   ....[4]....
        /*003c*/ 	.word	0xffffffff


	//   ....[5]....
        /*0040*/ 	.word	0xffffffff


	//   ....[6]....
        /*0044*/ 	.word	0xffffffff


	//   ....[7]....
        /*0048*/ 	.word	0xffffffff


	//   ....[8]....
        /*004c*/ 	.word	0xffffffff


	//   ....[9]....
        /*0050*/ 	.word	0xffffffff


	//   ....[10]....
        /*0054*/ 	.word	0x050000d1


	//   ....[11]....
        /*0058*/ 	.word	0x050000d1


	//   ....[12]....
        /*005c*/ 	.word	0x050000d1


	//   ....[13]....
        /*0060*/ 	.word	0x050000d1


	//   ....[14]....
        /*0064*/ 	.word	0x050000d1


	//   ....[15]....
        /*0068*/ 	.word	0x050000d1


	//   ....[16]....
        /*006c*/ 	.word	0x050000d1


	//   ....[17]....
        /*0070*/ 	.word	0x050000d1


	//   ....[18]....
        /*0074*/ 	.word	0x050000d1


	//   ....[19]....
        /*0078*/ 	.word	0x050000d1


	//----- nvinfo : EIATTR_COOP_GROUP_INSTR_OFFSETS
	.align		4
.L_4521:
        /*007c*/ 	.byte	0x04, 0x28
        /*007e*/ 	.short	(.L_4523 - .L_4522)


	//   ....[0]....
.L_4522:
        /*0080*/ 	.word	0x00002960


	//   ....[1]....
        /*0084*/ 	.word	0x00002970


	//   ....[2]....
        /*0088*/ 	.word	0x000029a0


	//   ....[3]....
        /*008c*/ 	.word	0x000029b0


	//   ....[4]....
        /*0090*/ 	.word	0x000029e0


	//   ....[5]....
        /*0094*/ 	.word	0x000029f0


	//   ....[6]....
        /*0098*/ 	.word	0x00002a20


	//   ....[7]....
        /*009c*/ 	.word	0x00002a30


	//   ....[8]....
        /*00a0*/ 	.word	0x00002a60


	//   ....[9]....
        /*00a4*/ 	.word	0x00002a70


	//   ....[10]....
        /*00a8*/ 	.word	0x00006cb0


	//   ....[11]....
        /*00ac*/ 	.word	0x00006d40


	//   ....[12]....
        /*00b0*/ 	.word	0x00006db0


	//   ....[13]....
        /*00b4*/ 	.word	0x00006e10


	//   ....[14]....
        /*00b8*/ 	.word	0x00006e80


	//   ....[15]....
        /*00bc*/ 	.word	0x00006ee0


	//   ....[16]....
        /*00c0*/ 	.word	0x00006f50


	//   ....[17]....
        /*00c4*/ 	.word	0x00006fb0


	//   ....[18]....
        /*00c8*/ 	.word	0x00007020


	//   ....[19]....
        /*00cc*/ 	.word	0x00007080


	//----- nvinfo : EIATTR_VRC_CTA_INIT_COUNT
	.align		4
.L_4523:
        /*00d0*/ 	.byte	0x02, 0x4a
	.zero		1
	.zero		1


	//----- nvinfo : EIATTR_EXIT_INSTR_OFFSETS
	.align		4
        /*00d4*/ 	.byte	0x04, 0x1c
        /*00d6*/ 	.short	(.L_4525 - .L_4524)


	//   ....[0]....
.L_4524:
        /*00d8*/ 	.word	0x00006bc0


	//   ....[1]....
        /*00dc*/ 	.word	0x00006c40


	//----- nvinfo : EIATTR_MAX_THREADS
	.align		4
.L_4525:
        /*00e0*/ 	.byte	0x04, 0x05
        /*00e2*/ 	.short	(.L_4527 - .L_4526)
.L_4526:
        /*00e4*/ 	.word	0x00000080
        /*00e8*/ 	.word	0x00000001
        /*00ec*/ 	.word	0x00000001


	//----- nvinfo : EIATTR_CRS_STACK_SIZE
	.align		4
.L_4527:
        /*00f0*/ 	.byte	0x04, 0x1e
        /*00f2*/ 	.short	(.L_4529 - .L_4528)
.L_4528:
        /*00f4*/ 	.word	0x00000000


	//----- nvinfo : EIATTR_CBANK_PARAM_SIZE
	.align		4
.L_4529:
        /*00f8*/ 	.byte	0x03, 0x19
        /*00fa*/ 	.short	0x0128


	//----- nvinfo : EIATTR_PARAM_CBANK
	.align		4
        /*00fc*/ 	.byte	0x04, 0x0a
        /*00fe*/ 	.short	(.L_4531 - .L_4530)
	.align		4
.L_4530:
        /*0100*/ 	.word	index@(.nv.constant0._ZN10layer_norm13ln_bwd_kernelINS_13Kernel_traitsIfffffjLj768ELj1ELj4ELj1ELj16ENS_18Kernel_traits_baseILj768EfffffjLj128EEEEELb0ELb1ELb0ELb0EEEvNS_9BwdParamsE)
        /*0104*/ 	.short	0x0380
        /*0106*/ 	.short	0x0128


	//----- nvinfo : EIATTR_SW_WAR
	.align		4
.L_4531:
        /*0108*/ 	.byte	0x04, 0x36
        /*010a*/ 	.short	(.L_4533 - .L_4532)
.L_4532:
        /*010c*/ 	.word	0x00000008
.L_4533:


//--------------------- .nv.info._ZN10layer_norm13ln_bwd_kernelINS_13Kernel_traitsIfffffjLj768ELj1ELj4ELj1ELj16ENS_18Kernel_traits_baseILj768EfffffjLj128EEEEELb0ELb1ELb0ELb1EEEvNS_9BwdParamsE --------------------------
	.section	.nv.info._ZN10layer_norm13ln_bwd_kernelINS_13Kernel_traitsIfffffjLj768ELj1ELj4ELj1ELj16ENS_18Kernel_traits_baseILj768EfffffjLj128EEEEELb0ELb1ELb0ELb1EEEvNS_9BwdParamsE,"",@"SHT_CUDA_INFO"
	.sectionflags	@""
	.align	4


	//----- nvinfo : EIATTR_CUDA_API_VERSION
	.align		4
        /*0000*/ 	.byte	0x04, 0x37
        /*0002*/ 	.short	(.L_4535 - .L_4534)
.L_4534:
        /*0004*/ 	.word	0x00000082


	//----- nvinfo : EIATTR_KPARAM_INFO
	.align		4
.L_4535:
        /*0008*/ 	.byte	0x04, 0x17
        /*000a*/ 	.short	(.L_4537 - .L_4536)
.L_4536:
        /*000c*/ 	.word	0x00000000
        /*0010*/ 	.short	0x0000
        /*0012*/ 	.short	0x0000
        /*0014*/ 	.byte	0x00, 0xf0, 0xa1, 0x04


	//----- nvinfo : EIATTR_SPARSE_MMA_MASK
	.align		4
.L_4537:
        /*0018*/ 	.byte	0x03, 0x50
        /*001a*/ 	.short	0x0000


	//----- nvinfo : EIATTR_MAXREG_COUNT
	.align		4
        /*001c*/ 	.byte	0x03, 0x1b
        /*001e*/ 	.short	0x00ff


	//----- nvinfo : EIATTR_NUM_BARRIERS
	.align		4
        /*0020*/ 	.byte	0x02, 0x4c
        /*0022*/ 	.byte	0x01
	.zero		1


	//----- nvinfo : EIATTR_ANNOTATIONS
	.align		4
        /*0024*/ 	.byte	0x04, 0x55
        /*0026*/ 	.short	(.L_4539 - .L_4538)


	//   ....[0]....
.L_4538:
        /*0028*/ 	.word	0x00000001
        /*002c*/ 	.byte	0xb0, 0x03, 0x00, 0x00, 0x01, 0x00, 0x00, 0x00, 0x20, 0x04, 0x00, 0x00, 0x01, 0x00, 0x00, 0x00
        /*003c*/ 	.byte	0x30, 0x04, 0x00, 0x00, 0x01, 0x00, 0x00, 0x00, 0x40, 0x04, 0x00, 0x00, 0x01, 0x00, 0x00, 0x00
        /*004c*/ 	.byte	0x50, 0x4f, 0x00, 0x00, 0x01, 0x00, 0x00, 0x00, 0x70, 0x4f, 0x00, 0x00, 0x01, 0x00, 0x00, 0x00
        /*005c*/ 	.byte	0x80, 0x4f, 0x00, 0x00, 0x01, 0x00, 0x00, 0x00, 0x90, 0x4f, 0x00, 0x00, 0x01, 0x00, 0x00, 0x00
        /*006c*/ 	.byte	0x40, 0x51, 0x00, 0x00, 0x01, 0x00, 0x00, 0x00, 0x50, 0x51, 0x00, 0x00, 0x01, 0x00, 0x00, 0x00
        /*007c*/ 	.byte	0x60, 0x51, 0x00, 0x00, 0x01, 0x00, 0x00, 0x00, 0x70, 0x51, 0x00, 0x00


	//----- nvinfo : EIATTR_MERCURY_ISA_VERSION
	.align		4
.L_4539:
        /*0088*/ 	.byte	0x03, 0x5f
        /*008a*/ 	.short	0x0101


	//----- nvinfo : EIATTR_COOP_GROUP_MASK_REGIDS
	.align		4
        /*008c*/ 	.byte	0x04, 0x29
        /*008e*/ 	.short	(.L_4541 - .L_4540)


	//   ....[0]....
.L_4540:
        /*0090*/ 	.word	0xffffffff


	//   ....[1]....
        /*0094*/ 	.word	0xffffffff


	//   ....[2]....
        /*0098*/ 	.word	0xffffffff


	//   ....[3]....
        /*009c*/ 	.word	0xffffffff


	//   ....[4]....
        /*00a0*/ 	.word	0xffffffff


	//   ....[5]....
        /*00a4*/ 	.word	0xffffffff


	//   ....[6]....
        /*00a8*/ 	.word	0xffffffff


	//   ....[7]....
        /*00ac*/ 	.word	0xffffffff


	//   ....[8]....
        /*00b0*/ 	.word	0xffffffff


	//   ....[9]....
        /*00b4*/ 	.word	0xffffffff


	//   ....[10]....
        /*00b8*/ 	.word	0x0500003a


	//   ....[11]....
        /*00bc*/ 	.word	0x0500003a


	//   ....[12]....
        /*00c0*/ 	.word	0x0500003a


	//   ....[13]....
        /*00c4*/ 	.word	0x0500003a


	//   ....[14]....
        /*00c8*/ 	.word	0x0500003a


	//   ....[15]....
        /*00cc*/ 	.word	0x0500003a


	//   ....[16]....
        /*00d0*/ 	.word	0x0500003a


	//   ....[17]....
        /*00d4*/ 	.word	0x0500003a


	//   ....[18]....
        /*00d8*/ 	.word	0x0500003a


	//   ....[19]....
        /*00dc*/ 	.word	0x0500003a


	//----- nvinfo : EIATTR_COOP_GROUP_INSTR_OFFSETS
	.align		4
.L_4541:
        /*00e0*/ 	.byte	0x04, 0x28
        /*00e2*/ 	.short	(.L_4543 - .L_4542)


	//   ....[0]....
.L_4542:
        /*00e4*/ 	.word	0x00002260


	//   ....[1]....
        /*00e8*/ 	.word	0x00002270


	//   ....[2]....
        /*00ec*/ 	.word	0x000022a0


	//   ....[3]....
        /*00f0*/ 	.word	0x000022b0


	//   ....[4]....
        /*00f4*/ 	.word	0x000022e0


	//   ....[5]....
        /*00f8*/ 	.word	0x000022f0


	//   ....[6]....
        /*00fc*/ 	.word	0x00002320


	//   ....[7]....
        /*0100*/ 	.word	0x00002330


	//   ....[8]....
        /*0104*/ 	.word	0x00002360


	//   ....[9]....
        /*0108*/ 	.word	0x00002370


	//   ....[10]....
        /*010c*/ 	.word	0x00006390


	//   ....[11]....
        /*0110*/ 	.word	0x00006420


	//   ....[12]....
        /*0114*/ 	.word	0x00006490


	//   ....[13]....
        /*0118*/ 	.word	0x000064e0


	//   ....[14]....
        /*011c*/ 	.word	0x00006550


	//   ....[15]....
        /*0120*/ 	.word	0x000065a0


	//   ....[16]....
        /*0124*/ 	.word	0x00006610


	//   ....[17]....
        /*0128*/ 	.word	0x00006660


	//   ....[18]....
        /*012c*/ 	.word	0x000066d0


	//   ....[19]....
        /*0130*/ 	.word	0x00006720


	//----- nvinfo : EIATTR_VRC_CTA_INIT_COUNT
	.align		4
.L_4543:
        /*0134*/ 	.byte	0x02, 0x4a
	.zero		1
	.zero		1


	//----- nvinfo : EIATTR_EXIT_INSTR_OFFSETS
	.align		4
        /*0138*/ 	.byte	0x04, 0x1c
        /*013a*/ 	.short	(.L_4545 - .L_4544)


	//   ....[0]....
.L_4544:
        /*013c*/ 	.word	0x00006320


	//----- nvinfo : EIATTR_MAX_THREADS
	.align		4
.L_4545:
        /*0140*/ 	.byte	0x04, 0x05
        /*0142*/ 	.short	(.L_4547 - .L_4546)
.L_4546:
        /*0144*/ 	.word	0x00000080
        /*0148*/ 	.word	0x00000001
        /*014c*/ 	.word	0x00000001


	//----- nvinfo : EIATTR_CRS_STACK_SIZE
	.align		4
.L_4547:
        /*0150*/ 	.byte	0x04, 0x1e
        /*0152*/ 	.short	(.L_4549 - .L_4548)
.L_4548:
        /*0154*/ 	.word	0x00000000


	//----- nvinfo : EIATTR_CBANK_PARAM_SIZE
	.align		4
.L_4549:
        /*0158*/ 	.byte	0x03, 0x19
        /*015a*/ 	.short	0x0128


	//----- nvinfo : EIATTR_PARAM_CBANK
	.align		4
        /*015c*/ 	.byte	0x04, 0x0a
        /*015e*/ 	.short	(.L_4551 - .L_4550)
	.align		4
.L_4550:
        /*0160*/ 	.word	index@(.nv.constant0._ZN10layer_norm13ln_bwd_kernelINS_13Kernel_traitsIfffffjLj768ELj1ELj4ELj1ELj16ENS_18Kernel_traits_baseILj768EfffffjLj128EEEEELb0ELb1ELb0ELb1EEEvNS_9BwdParamsE)
        /*0164*/ 	.short	0x0380
        /*0166*/ 	.short	0x0128


	//----- nvinfo : EIATTR_SW_WAR
	.align		4
.L_4551:
        /*0168*/ 	.byte	0x04, 0x36
        /*016a*/ 	.short	(.L_4553 - .L_4552)
.L_4552:
        /*016c*/ 	.word	0x00000008
.L_4553:


//--------------------- .nv.info._ZN10layer_norm13ln_bwd_kernelINS_13Kernel_traitsIfffffjLj768ELj1ELj4ELj1ELj16ENS_18Kernel_traits_baseILj768EfffffjLj128EEEEELb0ELb1ELb1ELb0EEEvNS_9BwdParamsE --------------------------
	.section	.nv.info._ZN10layer_norm13ln_bwd_kernelINS_13Kernel_traitsIfffffjLj768ELj1ELj4ELj1ELj16ENS_18Kernel_traits_baseILj768EfffffjLj128EEEEELb0ELb1ELb1ELb0EEEvNS_9BwdParamsE,"",@"SHT_CUDA_INFO"
	.sectionflags	@""
	.align	4


	//----- nvinfo : EIATTR_CUDA_API_VERSION
	.align		4
        /*0000*/ 	.byte	0x04, 0x37
        /*0002*/ 	.short	(.L_4555 - .L_4554)
.L_4554:
        /*0004*/ 	.word	0x00000082


	//----- nvinfo : EIATTR_KPARAM_INFO
	.align		4
.L_4555:
        /*0008*/ 	.byte	0x04, 0x17
        /*000a*/ 	.short	(.L_4557 - .L_4556)
.L_4556:
        /*000c*/ 	.word	0x00000000
        /*0010*/ 	.short	0x0000
        /*0012*/ 	.short	0x0000
        /*0014*/ 	.byte	0x00, 0xf0, 0xa1, 0x04


	//----- nvinfo : EIATTR_SPARSE_MMA_MASK
	.align		4
.L_4557:
        /*0018*/ 	.byte	0x03, 0x50
        /*001a*/ 	.short	0x0000


	//----- nvinfo : EIATTR_MAXREG_COUNT
	.align		4
        /*001c*/ 	.byte	0x03, 0x1b
        /*001e*/ 	.short	0x00ff


	//----- nvinfo : EIATTR_NUM_BARRIERS
	.align		4
        /*0020*/ 	.byte	0x02, 0x4c
        /*0022*/ 	.byte	0x01
	.zero		1


	//----- nvinfo : EIATTR_MERCURY_ISA_VERSION
	.align		4
        /*0024*/ 	.byte	0x03, 0x5f
        /*0026*/ 	.short	0x0101


	//----- nvinfo : EIATTR_COOP_GROUP_MASK_REGIDS
	.align		4
        /*0028*/ 	.byte	0x04, 0x29
        /*002a*/ 	.short	(.L_4559 - .L_4558)


	//   ....[0]....
.L_4558:
        /*002c*/ 	.word	0xffffffff


	//   ....[1]....
        /*0030*/ 	.word	0xffffffff


	//   ....[2]....
        /*0034*/ 	.word	0xffffffff


	//   ....[3]....
        /*0038*/ 	.word	0xffffffff


	//   ....[4]....
        /*003c*/ 	.word	0xffffffff


	//   ....[5]....
        /*0040*/ 	.word	0xffffffff


	//   ....[6]....
        /*0044*/ 	.word	0xffffffff


	//   ....[7]....
        /*0048*/ 	.word	0xffffffff


	//   ....[8]....
        /*004c*/ 	.word	0xffffffff


	//   ....[9]....
        /*0050*/ 	.word	0xffffffff


	//   ....[10]....
        /*0054*/ 	.word	0x050000b8


	//   ....[11]....
        /*0058*/ 	.word	0x050000b8


	//   ....[12]....
        /*005c*/ 	.word	0x050000b8


	//   ....[13]....
        /*0060*/ 	.word	0x050000b8


	//   ....[14]....
        /*0064*/ 	.word	0x050000b8


	//   ....[15]....
        /*0068*/ 	.word	0x050000b8


	//   ....[16]....
        /*006c*/ 	.word	0x050000b8


	//   ....[17]....
        /*0070*/ 	.word	0x050000b8


	//   ....[18]....
        /*0074*/ 	.word	0x050000b8


	//   ....[19]....
        /*0078*/ 	.word	0x050000b8


	//----- nvinfo : EIATTR_COOP_GROUP_INSTR_OFFSETS
	.align		4
.L_4559:
        /*007c*/ 	.byte	0x04, 0x28
        /*007e*/ 	.short	(.L_4561 - .L_4560)


	//   ....[0]....
.L_4560:
        /*0080*/ 	.word	0x00001e80


	//   ....[1]....
        /*0084*/ 	.word	0x00001e90


	//   ....[2]....
        /*0088*/ 	.word	0x00001ec0


	//   ....[3]....
        /*008c*/ 	.word	0x00001ed0


	//   ....[4]....
        /*0090*/ 	.word	0x00001f00


	//   ....[5]....
        /*0094*/ 	.word	0x00001f10


	//   ....[6]....
        /*0098*/ 	.word	0x00001f40


	//   ....[7]....
        /*009c*/ 	.word	0x00001f50


	//   ....[8]....
        /*00a0*/ 	.word	0x00001f80


	//   ....[9]....
        /*00a4*/ 	.word	0x00001f90


	//   ....[10]....
        /*00a8*/ 	.word	0x00007cc0


	//   ....[11]....
        /*00ac*/ 	.word	0x00007d60


	//   ....[12]....
        /*00b0*/ 	.word	0x00007dc0


	//   ....[13]....
        /*00b4*/ 	.word	0x00007e20


	//   ....[14]....
        /*00b8*/ 	.word	0x00007e90


	//   ....[15]....
        /*00bc*/ 	.word	0x00007ef0


	//   ....[16]....
        /*00c0*/ 	.word	0x00007f60


	//   ....[17]....
        /*00c4*/ 	.word	0x00007fc0


	//   ....[18]....
        /*00c8*/ 	.word	0x00008030


	//   ....[19]....
        /*00cc*/ 	.word	0x00008090


	//----- nvinfo : EIATTR_VRC_CTA_INIT_COUNT
	.align		4
.L_4561:
        /*00d0*/ 	.byte	0x02, 0x4a
	.zero		1
	.zero		1


	//----- nvinfo : EIATTR_EXIT_INSTR_OFFSETS
	.align		4
        /*00d4*/ 	.byte	0x04, 0x1c
        /*00d6*/ 	.short	(.L_4563 - .L_4562)


	//   ....[0]....
.L_4562:
        /*00d8*/ 	.word	0x00007be0


	//   ....[1]....
        /*00dc*/ 	.word	0x00007c60


	//----- nvinfo : EIATTR_MAX_THREADS
	.align		4
.L_4563:
        /*00e0*/ 	.byte	0x04, 0x05
        /*00e2*/ 	.short	(.L_4565 - .L_4564)
.L_4564:
        /*00e4*/ 	.word	0x00000080
        /*00e8*/ 	.word	0x00000001
        /*00ec*/ 	.word	0x00000001


	//----- nvinfo : EIATTR_CRS_STACK_SIZE
	.align		4
.L_4565:
        /*00f0*/ 	.byte	0x04, 0x1e
        /*00f2*/ 	.short	(.L_4567 - .L_4566)
.L_4566:
        /*00f4*/ 	.word	0x00000000


	//----- nvinfo : EIATTR_CBANK_PARAM_SIZE
	.align		4
.L_4567:
        /*00f8*/ 	.byte	0x03, 0x19
        /*00fa*/ 	.short	0x0128


	//----- nvinfo : EIATTR_PARAM_CBANK
	.align		4
        /*00fc*/ 	.byte	0x04, 0x0a
        /*00fe*/ 	.short	(.L_4569 - .L_4568)
	.align		4
.L_4568:
        /*0100*/ 	.word	index@(.nv.constant0._ZN10layer_norm13ln_bwd_kernelINS_13Kernel_traitsIfffffjLj768ELj1ELj4ELj1ELj16ENS_18Kernel_traits_baseILj768EfffffjLj128EEEEELb0ELb1ELb1ELb0EEEvNS_9BwdParamsE)
        /*0104*/ 	.short	0x0380
        /*0106*/ 	.short	0x0128


	//----- nvinfo : EIATTR_SW_WAR
	.align		4
.L_4569:
        /*0108*/ 	.byte	0x04, 0x36
        /*010a*/ 	.short	(.L_4571 - .L_4570)
.L_4570:
        /*010c*/ 	.word	0x00000008
.L_4571:


//--------------------- .nv.info._ZN10layer_norm13ln_bwd_kernelINS_13Kernel_traitsIfffffjLj768ELj1ELj4ELj1ELj16ENS_18Kernel_traits_baseILj768EfffffjLj128EEEEELb0ELb1ELb1ELb1EEEvNS_9BwdParamsE --------------------------
	.section	.nv.info._ZN10layer_norm13ln_bwd_kernelINS_13Kernel_traitsIfffffjLj768ELj1ELj4ELj1ELj16ENS_18Kernel_traits_baseILj768EfffffjLj128EEEEELb0ELb1ELb1ELb1EEEvNS_9BwdParamsE,"",@"SHT_CUDA_INFO"
	.sectionflags	@""
	.align	4


	//----- nvinfo : EIATTR_CUDA_API_VERSION
	.align		4
        /*0000*/ 	.byte	0x04, 0x37
        /*0002*/ 	.short	(.L_4573 - .L_4572)
.L_4572:
        /*0004*/ 	.word	0x00000082


	//----- nvinfo : EIATTR_KPARAM_INFO
	.align		4
.L_4573:
        /*0008*/ 	.byte	0x04, 0x17
        /*000a*/ 	.short	(.L_4575 - .L_4574)
.L_4574:
        /*000c*/ 	.word	0x00000000
        /*0010*/ 	.short	0x0000
        /*0012*/ 	.short	0x0000
        /*0014*/ 	.byte	0x00, 0xf0, 0xa1, 0x04


	//----- nvinfo : EIATTR_SPARSE_MMA_MASK
	.align		4
.L_4575:
        /*0018*/ 	.byte	0x03, 0x50
        /*001a*/ 	.short	0x0000


	//----- nvinfo : EIATTR_MAXREG_COUNT
	.align		4
        /*001c*/ 	.byte	0x03, 0x1b
        /*001e*/ 	.short	0x00ff


	//----- nvinfo : EIATTR_NUM_BARRIERS
	.align		4
        /*0020*/ 	.byte	0x02, 0x4c
        /*0022*/ 	.byte	0x01
	.zero		1


	//----- nvinfo : EIATTR_MERCURY_ISA_VERSION
	.align		4
        /*0024*/ 	.byte	0x03, 0x5f
        /*0026*/ 	.short	0x0101


	//----- nvinfo : EIATTR_COOP_GROUP_MASK_REGIDS
	.align		4
        /*0028*/ 	.byte	0x04, 0x29
        /*002a*/ 	.short	(.L_4577 - .L_4576)


	//   ....[0]....
.L_4576:
        /*002c*/ 	.word	0xffffffff


	//   ....[1]....
        /*0030*/ 	.word	0xffffffff


	//   ....[2]....
        /*0034*/ 	.word	0xffffffff


	//   ....[3]....
        /*0038*/ 	.word	0xffffffff


	//   ....[4]....
        /*003c*/ 	.word	0xffffffff


	//   ....[5]....
        /*0040*/ 	.word	0xffffffff


	//   ....[6]....
        /*0044*/ 	.word	0xffffffff


	//   ....[7]....
        /*0048*/ 	.word	0xffffffff


	//   ....[8]....
        /*004c*/ 	.word	0xffffffff


	//   ....[9]....
        /*0050*/ 	.word	0xffffffff


	//   ....[10]....
        /*0054*/ 	.word	0x050000de


	//   ....[11]....
        /*0058*/ 	.word	0x050000de


	//   ....[12]....
        /*005c*/ 	.word	0x050000de


	//   ....[13]....
        /*0060*/ 	.word	0x050000de


	//   ....[14]....
        /*0064*/ 	.word	0x050000de


	//   ....[15]....
        /*0068*/ 	.word	0x050000de


	//   ....[16]....
        /*006c*/ 	.word	0x050000de


	//   ....[17]....
        /*0070*/ 	.word	0x050000de


	//   ....[18]....
        /*0074*/ 	.word	0x050000de


	//   ....[19]....
        /*0078*/ 	.word	0x050000de


	//----- nvinfo : EIATTR_COOP_GROUP_INSTR_OFFSETS
	.align		4
.L_4577:
        /*007c*/ 	.byte	0x04, 0x28
        /*007e*/ 	.short	(.L_4579 - .L_4578)


	//   ....[0]....
.L_4578:
        /*0080*/ 	.word	0x00001690


	//   ....[1]....
        /*0084*/ 	.word	0x000016a0


	//   ....[2]....
        /*0088*/ 	.word	0x000016d0


	//   ....[3]....
        /*008c*/ 	.word	0x000016e0


	//   ....[4]....
        /*0090*/ 	.word	0x00001710


	//   ....[5]....
        /*0094*/ 	.word	0x00001720


	//   ....[6]....
        /*0098*/ 	.word	0x00001750


	//   ....[7]....
        /*009c*/ 	.word	0x00001760


	//   ....[8]....
        /*00a0*/ 	.word	0x00001790


	//   ....[9]....
        /*00a4*/ 	.word	0x000017a0


	//   ....[10]....
        /*00a8*/ 	.word	0x00006ce0


	//   ....[11]....
        /*00ac*/ 	.word	0x00006d70


	//   ....[12]....
        /*00b0*/ 	.word	0x00006de0


	//   ....[13]....
        /*00b4*/ 	.word	0x00006e40


	//   ....[14]....
        /*00b8*/ 	.word	0x00006eb0


	//   ....[15]....
        /*00bc*/ 	.word	0x00006f10


	//   ....[16]....
        /*00c0*/ 	.word	0x00006f80


	//   ....[17]....
        /*00c4*/ 	.word	0x00006fe0


	//   ....[18]....
        /*00c8*/ 	.word	0x00007050


	//   ....[19]....
        /*00cc*/ 	.word	0x000070b0


	//----- nvinfo : EIATTR_VRC_CTA_INIT_COUNT
	.align		4
.L_4579:
        /*00d0*/ 	.byte	0x02, 0x4a
	.zero		1
	.zero		1


	//----- nvinfo : EIATTR_EXIT_INSTR_OFFSETS
	.align		4
        /*00d4*/ 	.byte	0x04, 0x1c
        /*00d6*/ 	.short	(.L_4581 - .L_4580)


	//   ....[0]....
.L_4580:
        /*00d8*/ 	.word	0x00006c70


	//----- nvinfo : EIATTR_MAX_THREADS
	.align		4
.L_4581:
        /*00dc*/ 	.byte	0x04, 0x05
        /*00de*/ 	.short	(.L_4583 - .L_4582)
.L_4582:
        /*00e0*/ 	.word	0x00000080
        /*00e4*/ 	.word	0x00000001
        /*00e8*/ 	.word	0x00000001


	//----- nvinfo : EIATTR_CRS_STACK_SIZE
	.align		4
.L_4583:
        /*00ec*/ 	.byte	0x04, 0x1e
        /*00ee*/ 	.short	(.L_4585 - .L_4584)
.L_4584:
        /*00f0*/ 	.word	0x00000000


	//----- nvinfo : EIATTR_CBANK_PARAM_SIZE
	.align		4
.L_4585:
        /*00f4*/ 	.byte	0x03, 0x19
        /*00f6*/ 	.short	0x0128


	//----- nvinfo : EIATTR_PARAM_CBANK
	.align		4
        /*00f8*/ 	.byte	0x04, 0x0a
        /*00fa*/ 	.short	(.L_4587 - .L_4586)
	.align		4
.L_4586:
        /*00fc*/ 	.word	index@(.nv.constant0._ZN10layer_norm13ln_bwd_kernelINS_13Kernel_traitsIfffffjLj768ELj1ELj4ELj1ELj16ENS_18Kernel_traits_baseILj768EfffffjLj128EEEEELb0ELb1ELb1ELb1EEEvNS_9BwdParamsE)
        /*0100*/ 	.short	0x0380
        /*0102*/ 	.short	0x0128


	//----- nvinfo : EIATTR_SW_WAR
	.align		4
.L_4587:
        /*0104*/ 	.byte	0x04, 0x36
        /*0106*/ 	.short	(.L_4589 - .L_4588)
.L_4588:
        /*0108*/ 	.word	0x00000008
.L_4589:


//--------------------- .nv.info._ZN10layer_norm13ln_bwd_kernelINS_13Kernel_traitsIfffffjLj768ELj1ELj4ELj1ELj16ENS_18Kernel_traits_baseILj768EfffffjLj128EEEEELb1ELb0ELb0ELb0EEEvNS_9BwdParamsE --------------------------
	.section	.nv.info._ZN10layer_norm13ln_bwd_kernelINS_13Kernel_traitsIfffffjLj768ELj1ELj4ELj1ELj16ENS_18Kernel_traits_baseILj768EfffffjLj128EEEEELb1ELb0ELb0ELb0EEEvNS_9BwdParamsE,"",@"SHT_CUDA_INFO"
	.sectionflags	@""
	.align	4


	//----- nvinfo : EIATTR_CUDA_API_VERSION
	.align		4
        /*0000*/ 	.byte	0x04, 0x37
        /*0002*/ 	.short	(.L_4591 - .L_4590)
.L_4590:
        /*0004*/ 	.word	0x00000082


	//----- nvinfo : EIATTR_KPARAM_INFO
	.align		4
.L_4591:
        /*0008*/ 	.byte	0x04, 0x17
        /*000a*/ 	.short	(.L_4593 - .L_4592)
.L_4592:
        /*000c*/ 	.word	0x00000000
        /*0010*/ 	.short	0x0000
        /*0012*/ 	.short	0x0000
        /*0014*/ 	.byte	0x00, 0xf0, 0xa1, 0x04


	//----- nvinfo : EIATTR_SPARSE_MMA_MASK
	.align		4
.L_4593:
        /*0018*/ 	.byte	0x03, 0x50
        /*001a*/ 	.short	0x0000


	//----- nvinfo : EIATTR_MAXREG_COUNT
	.align		4
        /*001c*/ 	.byte	0x03, 0x1b
        /*001e*/ 	.short	0x00ff


	//----- nvinfo : EIATTR_NUM_BARRIERS
	.align		4
        /*0020*/ 	.byte	0x02, 0x4c
        /*0022*/ 	.byte	0x01
	.zero		1


	//----- nvinfo : EIATTR_MERCURY_ISA_VERSION
	.align		4
        /*0024*/ 	.byte	0x03, 0x5f
        /*0026*/ 	.short	0x0101


	//----- nvinfo : EIATTR_COOP_GROUP_MASK_REGIDS
	.align		4
        /*0028*/ 	.byte	0x04, 0x29
        /*002a*/ 	.short	(.L_4595 - .L_4594)


	//   ....[0]....
.L_4594:
        /*002c*/ 	.word	0xffffffff


	//   ....[1]....
        /*0030*/ 	.word	0xffffffff


	//   ....[2]....
        /*0034*/ 	.word	0xffffffff


	//   ....[3]....
        /*0038*/ 	.word	0xffffffff


	//   ....[4]....
        /*003c*/ 	.word	0xffffffff


	//   ....[5]....
        /*0040*/ 	.word	0xffffffff


	//   ....[6]....
        /*0044*/ 	.word	0xffffffff


	//   ....[7]....
        /*0048*/ 	.word	0xffffffff


	//   ....[8]....
        /*004c*/ 	.word	0xffffffff


	//   ....[9]....
        /*0050*/ 	.word	0xffffffff


	//   ....[10]....
        /*0054*/ 	.word	0x050000a7


	//   ....[11]....
        /*0058*/ 	.word	0x050000a7


	//   ....[12]....
        /*005c*/ 	.word	0x050000a7


	//   ....[13]....
        /*0060*/ 	.word	0x050000a7


	//   ....[14]....
        /*0064*/ 	.word	0x050000a7


	//   ....[15]....
        /*0068*/ 	.word	0x050000a7


	//   ....[16]....
        /*006c*/ 	.word	0x050000a7


	//   ....[17]....
        /*0070*/ 	.word	0x050000a7


	//   ....[18]....
        /*0074*/ 	.word	0x050000a7


	//   ....[19]....
        /*0078*/ 	.word	0x050000a7


	//----- nvinfo : EIATTR_COOP_GROUP_INSTR_OFFSETS
	.align		4
.L_4595:
        /*007c*/ 	.byte	0x04, 0x28
        /*007e*/ 	.short	(.L_4597 - .L_4596)


	//   ....[0]....
.L_4596:
        /*0080*/ 	.word	0x000019c0


	//   ....[1]....
        /*0084*/ 	.word	0x000019d0


	//   ....[2]....
        /*0088*/ 	.word	0x00001a00


	//   ....[3]....
        /*008c*/ 	.word	0x00001a10


	//   ....[4]....
        /*0090*/ 	.word	0x00001a40


	//   ....[5]....
        /*0094*/ 	.word	0x00001a50


	//   ....[6]....
        /*0098*/ 	.word	0x00001a80


	//   ....[7]....
        /*009c*/ 	.word	0x00001a90


	//   ....[8]....
        /*00a0*/ 	.word	0x00001ac0


	//   ....[9]....
        /*00a4*/ 	.word	0x00001ad0


	//   ....[10]....
        /*00a8*/ 	.word	0x00005f50


	//   ....[11]....
        /*00ac*/ 	.word	0x00005fe0


	//   ....[12]....
        /*00b0*/ 	.word	0x00006050


	//   ....[13]....
        /*00b4*/ 	.word	0x000060b0


	//   ....[14]....
        /*00b8*/ 	.word	0x00006120


	//   ....[15]....
        /*00bc*/ 	.word	0x00006180


	//   ....[16]....
        /*00c0*/ 	.word	0x000061f0


	//   ....[17]....
        /*00c4*/ 	.word	0x00006250


	//   ....[18]....
        /*00c8*/ 	.word	0x000062c0


	//   ....[19]....
        /*00cc*/ 	.word	0x00006320


	//----- nvinfo : EIATTR_VRC_CTA_INIT_COUNT
	.align		4
.L_4597:
        /*00d0*/ 	.byte	0x02, 0x4a
	.zero		1
	.zero		1


	//----- nvinfo : EIATTR_EXIT_INSTR_OFFSETS
	.align		4
        /*00d4*/ 	.byte	0x04, 0x1c
        /*00d6*/ 	.short	(.L_4599 - .L_4598)


	//   ....[0]....
.L_4598:
        /*00d8*/ 	.word	0x00005eb0


	//   ....[1]....
        /*00dc*/ 	.word	0x00005ee0


	//----- nvinfo : EIATTR_MAX_THREADS
	.align		4
.L_4599:
        /*00e0*/ 	.byte	0x04, 0x05
        /*00e2*/ 	.short	(.L_4601 - .L_4600)
.L_4600:
        /*00e4*/ 	.word	0x00000080
        /*00e8*/ 	.word	0x00000001
        /*00ec*/ 	.word	0x00000001


	//----- nvinfo : EIATTR_CRS_STACK_SIZE
	.align		4
.L_4601:
        /*00f0*/ 	.byte	0x04, 0x1e
        /*00f2*/ 	.short	(.L_4603 - .L_4602)
.L_4602:
        /*00f4*/ 	.word	0x00000000


	//----- nvinfo : EIATTR_CBANK_PARAM_SIZE
	.align		4
.L_4603:
        /*00f8*/ 	.byte	0x03, 0x19
        /*00fa*/ 	.short	0x0128


	//----- nvinfo : EIATTR_PARAM_CBANK
	.align		4
        /*00fc*/ 	.byte	0x04, 0x0a
        /*00fe*/ 	.short	(.L_4605 - .L_4604)
	.align		4
.L_4604:
        /*0100*/ 	.word	index@(.nv.constant0._ZN10layer_norm13ln_bwd_kernelINS_13Kernel_traitsIfffffjLj768ELj1ELj4ELj1ELj16ENS_18Kernel_traits_baseILj768EfffffjLj128EEEEELb1ELb0ELb0ELb0EEEvNS_9BwdParamsE)
        /*0104*/ 	.short	0x0380
        /*0106*/ 	.short	0x0128


	//----- nvinfo : EIATTR_SW_WAR
	.align		4
.L_4605:
        /*0108*/ 	.byte	0x04, 0x36
        /*010a*/ 	.short	(.L_4607 - .L_4606)
.L_4606:
        /*010c*/ 	.word	0x00000008
.L_4607:


//--------------------- .nv.info._ZN10layer_norm13ln_bwd_kernelINS_13Kernel_traitsIfffffjLj768ELj1ELj4ELj1ELj16ENS_18Kernel_traits_baseILj768EfffffjLj128EEEEELb1ELb0ELb0ELb1EEEvNS_9BwdParamsE --------------------------
	.section	.nv.info._ZN10layer_norm13ln_bwd_kernelINS_13Kernel_traitsIfffffjLj768ELj1ELj4ELj1ELj16ENS_18Kernel_traits_baseILj768EfffffjLj128EEEEELb1ELb0ELb0ELb1EEEvNS_9BwdParamsE,"",@"SHT_CUDA_INFO"
	.sectionflags	@""
	.align	4


	//----- nvinfo : EIATTR_CUDA_API_VERSION
	.align		4
        /*0000*/ 	.byte	0x04, 0x37
        /*0002*/ 	.short	(.L_4609 - .L_4608)
.L_4608:
        /*0004*/ 	.word	0x00000082


	//----- nvinfo : EIATTR_KPARAM_INFO
	.align		4
.L_4609:
        /*0008*/ 	.byte	0x04, 0x17
        /*000a*/ 	.short	(.L_4611 - .L_4610)
.L_4610:
        /*000c*/ 	.word	0x00000000
        /*0010*/ 	.short	0x0000
        /*0012*/ 	.short	0x0000
        /*0014*/ 	.byte	0x00, 0xf0, 0xa1, 0x04


	//----- nvinfo : EIATTR_SPARSE_MMA_MASK
	.align		4
.L_4611:
        /*0018*/ 	.byte	0x03, 0x50
        /*001a*/ 	.short	0x0000


	//----- nvinfo : EIATTR_MAXREG_COUNT
	.align		4
        /*001c*/ 	.byte	0x03, 0x1b
        /*001e*/ 	.short	0x00ff


	//----- nvinfo : EIATTR_NUM_BARRIERS
	.align		4
        /*0020*/ 	.byte	0x02, 0x4c
        /*0022*/ 	.byte	0x01
	.zero		1


	//----- nvinfo : EIATTR_MERCURY_ISA_VERSION
	.align		4
        /*0024*/ 	.byte	0x03, 0x5f
        /*0026*/ 	.short	0x0101


	//----- nvinfo : EIATTR_COOP_GROUP_MASK_REGIDS
	.align		4
        /*0028*/ 	.byte	0x04, 0x29
        /*002a*/ 	.short	(.L_4613 - .L_4612)


	//   ....[0]....
.L_4612:
        /*002c*/ 	.word	0xffffffff


	//   ....[1]....
        /*0030*/ 	.word	0xffffffff


	//   ....[2]....
        /*0034*/ 	.word	0xffffffff


	//   ....[3]....
        /*0038*/ 	.word	0xffffffff


	//   ....[4]....
        /*003c*/ 	.word	0xffffffff


	//   ....[5]....
        /*0040*/ 	.word	0xffffffff


	//   ....[6]....
        /*0044*/ 	.word	0xffffffff


	//   ....[7]....
        /*0048*/ 	.word	0xffffffff


	//   ....[8]....
        /*004c*/ 	.word	0xffffffff


	//   ....[9]....
        /*0050*/ 	.word	0xffffffff


	//   ....[10]....
        /*0054*/ 	.word	0x05000048


	//   ....[11]....
        /*0058*/ 	.word	0x05000048


	//   ....[12]....
        /*005c*/ 	.word	0x05000048


	//   ....[13]....
        /*0060*/ 	.word	0x05000048


	//   ....[14]....
        /*0064*/ 	.word	0x05000048


	//   ....[15]....
        /*0068*/ 	.word	0x05000048


	//   ....[16]....
        /*006c*/ 	.word	0x05000048


	//   ....[17]....
        /*0070*/ 	.word	0x05000048


	//   ....[18]....
        /*0074*/ 	.word	0x05000048


	//   ....[19]....
        /*0078*/ 	.word	0x05000048


	//----- nvinfo : EIATTR_COOP_GROUP_INSTR_OFFSETS
	.align		4
.L_4613:
        /*007c*/ 	.byte	0x04, 0x28
        /*007e*/ 	.short	(.L_4615 - .L_4614)


	//   ....[0]....
.L_4614:
        /*0080*/ 	.word	0x000021e0


	//   ....[1]....
        /*0084*/ 	.word	0x000021f0


	//   ....[2]....
        /*0088*/ 	.word	0x00002220


	//   ....[3]....
        /*008c*/ 	.word	0x00002230


	//   ....[4]....
        /*0090*/ 	.word	0x00002260


	//   ....[5]....
        /*0094*/ 	.word	0x00002270


	//   ....[6]....
        /*0098*/ 	.word	0x000022a0


	//   ....[7]....
        /*009c*/ 	.word	0x000022b0


	//   ....[8]....
        /*00a0*/ 	.word	0x000022e0


	//   ....[9]....
        /*00a4*/ 	.word	0x000022f0


	//   ....[10]....
        /*00a8*/ 	.word	0x00005fb0


	//   ....[11]....
        /*00ac*/ 	.word	0x00006040


	//   ....[12]....
        /*00b0*/ 	.word	0x000060b0


	//   ....[13]....
        /*00b4*/ 	.word	0x00006110


	//   ....[14]....
        /*00b8*/ 	.word	0x00006180


	//   ....[15]....
        /*00bc*/ 	.word	0x000061e0


	//   ....[16]....
        /*00c0*/ 	.word	0x00006250


	//   ....[17]....
        /*00c4*/ 	.word	0x000062b0


	//   ....[18]....
        /*00c8*/ 	.word	0x00006320


	//   ....[19]....
        /*00cc*/ 	.word	0x00006380


	//----- nvinfo : EIATTR_VRC_CTA_INIT_COUNT
	.align		4
.L_4615:
        /*00d0*/ 	.byte	0x02, 0x4a
	.zero		1
	.zero		1


	//----- nvinfo : EIATTR_EXIT_INSTR_OFFSETS
	.align		4
        /*00d4*/ 	.byte	0x04, 0x1c
        /*00d6*/ 	.short	(.L_4617 - .L_4616)


	//   ....[0]....
.L_4616:
        /*00d8*/ 	.word	0x00005f40


	//----- nvinfo : EIATTR_MAX_THREADS
	.align		4
.L_4617:
        /*00dc*/ 	.byte	0x04, 0x05
        /*00de*/ 	.short	(.L_4619 - .L_4618)
.L_4618:
        /*00e0*/ 	.word	0x00000080
        /*00e4*/ 	.word	0x00000001
        /*00e8*/ 	.word	0x00000001


	//----- nvinfo : EIATTR_CRS_STACK_SIZE
	.align		4
.L_4619:
        /*00ec*/ 	.byte	0x04, 0x1e
        /*00ee*/ 	.short	(.L_4621 - .L_4620)
.L_4620:
        /*00f0*/ 	.word	0x00000000


	//----- nvinfo : EIATTR_CBANK_PARAM_SIZE
	.align		4
.L_4621:
        /*00f4*/ 	.byte	0x03, 0x19
        /*00f6*/ 	.short	0x0128


	//----- nvinfo : EIATTR_PARAM_CBANK
	.align		4
        /*00f8*/ 	.byte	0x04, 0x0a
        /*00fa*/ 	.short	(.L_4623 - .L_4622)
	.align		4
.L_4622:
        /*00fc*/ 	.word	index@(.nv.constant0._ZN10layer_norm13ln_bwd_kernelINS_13Kernel_traitsIfffffjLj768ELj1ELj4ELj1ELj16ENS_18Kernel_traits_baseILj768EfffffjLj128EEEEELb1ELb0ELb0ELb1EEEvNS_9BwdParamsE)
        /*0100*/ 	.short	0x0380
        /*0102*/ 	.short	0x0128


	//----- nvinfo : EIATTR_SW_WAR
	.align		4
.L_4623:
        /*0104*/ 	.byte	0x04, 0x36
        /*0106*/ 	.short	(.L_4625 - .L_4624)
.L_4624:
        /*0108*/ 	.word	0x00000008
.L_4625:


//--------------------- .nv.info._ZN10layer_norm22ln_bwd_finalize_kernelINS_22Kernel_traits_finalizeILj768EfffffjLb0ELj1024ELj4ENS_18Kernel_traits_baseILj768EfffffjLj1024EEEEELb0ELb0EEEvNS_9BwdParamsE --------------------------
	.section	.nv.info._ZN10layer_norm22ln_bwd_finalize_kernelINS_22Kernel_traits_finalizeILj768EfffffjLb0ELj1024ELj4ENS_18Kernel_traits_baseILj768EfffffjLj1024EEEEELb0ELb0EEEvNS_9BwdParamsE,"",@"SHT_CUDA_INFO"
	.sectionflags	@""
	.align	4


	//----- nvinfo : EIATTR_CUDA_API_VERSION
	.align		4
        /*0000*/ 	.byte	0x04, 0x37
        /*0002*/ 	.short	(.L_4627 - .L_4626)
.L_4626:
        /*0004*/ 	.word	0x00000082


	//----- nvinfo : EIATTR_KPARAM_INFO
	.align		4
.L_4627:
        /*0008*/ 	.byte	0x04, 0x17
        /*000a*/ 	.short	(.L_4629 - .L_4628)
.L_4628:
        /*000c*/ 	.word	0x00000000
        /*0010*/ 	.short	0x0000
        /*0012*/ 	.short	0x0000
        /*0014*/ 	.byte	0x00, 0xf0, 0xa1, 0x04


	//----- nvinfo : EIATTR_SPARSE_MMA_MASK
	.align		4
.L_4629:
        /*0018*/ 	.byte	0x03, 0x50
        /*001a*/ 	.short	0x0000


	//----- nvinfo : EIATTR_MAXREG_COUNT
	.align		4
        /*001c*/ 	.byte	0x03, 0x1b
        /*001e*/ 	.short	0x0040


	//----- nvinfo : EIATTR_NUM_BARRIERS
	.align		4
        /*0020*/ 	.byte	0x02, 0x4c
        /*0022*/ 	.byte	0x01
	.zero		1


	//----- nvinfo : EIATTR_MERCURY_ISA_VERSION
	.align		4
        /*0024*/ 	.byte	0x03, 0x5f
        /*0026*/ 	.short	0x0101


	//----- nvinfo : EIATTR_COOP_GROUP_MASK_REGIDS
	.align		4
        /*0028*/ 	.byte	0x04, 0x29
        /*002a*/ 	.short	(.L_4631 - .L_4630)


	//   ....[0]....
.L_4630:
        /*002c*/ 	.word	0xffffffff


	//   ....[1]....
        /*0030*/ 	.word	0xffffffff


	//   ....[2]....
        /*0034*/ 	.word	0xffffffff


	//   ....[3]....
        /*0038*/ 	.word	0xffffffff


	//   ....[4]....
        /*003c*/ 	.word	0xffffffff


	//   ....[5]....
        /*0040*/ 	.word	0xffffffff


	//   ....[6]....
        /*0044*/ 	.word	0xffffffff


	//   ....[7]....
        /*0048*/ 	.word	0xffffffff


	//   ....[8]....
        /*004c*/ 	.word	0xffffffff


	//   ....[9]....
        /*0050*/ 	.word	0xffffffff


	//----- nvinfo : EIATTR_COOP_GROUP_INSTR_OFFSETS
	.align		4
.L_4631:
        /*0054*/ 	.byte	0x04, 0x28
        /*0056*/ 	.short	(.L_4633 - .L_4632)


	//   ....[0]....
.L_4632:
        /*0058*/ 	.word	0x000015e0


	//   ....[1]....
        /*005c*/ 	.word	0x000015f0


	//   ....[2]....
        /*0060*/ 	.word	0x00001620


	//   ....[3]....
        /*0064*/ 	.word	0x00001630


	//   ....[4]....
        /*0068*/ 	.word	0x00001660


	//   ....[5]....
        /*006c*/ 	.word	0x00001670


	//   ....[6]....
        /*0070*/ 	.word	0x000016b0


	//   ....[7]....
        /*0074*/ 	.word	0x000016e0


	//   ....[8]....
        /*0078*/ 	.word	0x00001710


	//   ....[9]....
        /*007c*/ 	.word	0x00001720


	//----- nvinfo : EIATTR_VRC_CTA_INIT_COUNT
	.align		4
.L_4633:
        /*0080*/ 	.byte	0x02, 0x4a
	.zero		1
	.zero		1


	//----- nvinfo : EIATTR_EXIT_INSTR_OFFSETS
	.align		4
        /*0084*/ 	.byte	0x04, 0x1c
        /*0086*/ 	.short	(.L_4635 - .L_4634)


	//   ....[0]....
.L_4634:
        /*0088*/ 	.word	0x00000060


	//   ....[1]....
        /*008c*/ 	.word	0x00001780


	//   ....[2]....
        /*0090*/ 	.word	0x000017b0


	//   ....[3]....
        /*0094*/ 	.word	0x00001850


	//----- nvinfo : EIATTR_MAX_THREADS
	.align		4
.L_4635:
        /*0098*/ 	.byte	0x04, 0x05
        /*009a*/ 	.short	(.L_4637 - .L_4636)
.L_4636:
        /*009c*/ 	.word	0x00000400
        /*00a0*/ 	.word	0x00000001
        /*00a4*/ 	.word	0x00000001


	//----- nvinfo : EIATTR_CRS_STACK_SIZE
	.align		4
.L_4637:
        /*00a8*/ 	.byte	0x04, 0x1e
        /*00aa*/ 	.short	(.L_4639 - .L_4638)
.L_4638:
        /*00ac*/ 	.word	0x00000000


	//----- nvinfo : EIATTR_CBANK_PARAM_SIZE
	.align		4
.L_4639:
        /*00b0*/ 	.byte	0x03, 0x19
        /*00b2*/ 	.short	0x0128


	//----- nvinfo : EIATTR_PARAM_CBANK
	.align		4
        /*00b4*/ 	.byte	0x04, 0x0a
        /*00b6*/ 	.short	(.L_4641 - .L_4640)
	.align		4
.L_4640:
        /*00b8*/ 	.word	index@(.nv.constant0._ZN10layer_norm22ln_bwd_finalize_kernelINS_22Kernel_traits_finalizeILj768EfffffjLb0ELj1024ELj4ENS_18Kernel_traits_baseILj768EfffffjLj1024EEEEELb0ELb0EEEvNS_9BwdParamsE)
        /*00bc*/ 	.short	0x0380
        /*00be*/ 	.short	0x0128


	//----- nvinfo : EIATTR_SW_WAR
	.align		4
.L_4641:
        /*00c0*/ 	.byte	0x04, 0x36
        /*00c2*/ 	.short	(.L_4643 - .L_4642)
.L_4642:
        /*00c4*/ 	.word	0x00000008
.L_4643:


//--------------------- .nv.info._ZN10layer_norm13ln_bwd_kernelINS_13Kernel_traitsIfffffjLj768ELj1ELj4ELj1ELj16ENS_18Kernel_traits_baseILj768EfffffjLj128EEEEELb1ELb0ELb1ELb0EEEvNS_9BwdParamsE --------------------------
	.section	.nv.info._ZN10layer_norm13ln_bwd_kernelINS_13Kernel_traitsIfffffjLj768ELj1ELj4ELj1ELj16ENS_18Kernel_traits_baseILj768EfffffjLj128EEEEELb1ELb0ELb1ELb0EEEvNS_9BwdParamsE,"",@"SHT_CUDA_INFO"
	.sectionflags	@""
	.align	4


	//----- nvinfo : EIATTR_CUDA_API_VERSION
	.align		4
        /*0000*/ 	.byte	0x04, 0x37
        /*0002*/ 	.short	(.L_4645 - .L_4644)
.L_4644:
        /*0004*/ 	.word	0x00000082


	//----- nvinfo : EIATTR_KPARAM_INFO
	.align		4
.L_4645:
        /*0008*/ 	.byte	0x04, 0x17
        /*000a*/ 	.short	(.L_4647 - .L_4646)
.L_4646:
        /*000c*/ 	.word	0x00000000
        /*0010*/ 	.short	0x0000
        /*0012*/ 	.short	0x0000
        /*0014*/ 	.byte	0x00, 0xf0, 0xa1, 0x04


	//----- nvinfo : EIATTR_SPARSE_MMA_MASK
	.align		4
.L_4647:
        /*0018*/ 	.byte	0x03, 0x50
        /*001a*/ 	.short	0x0000


	//----- nvinfo : EIATTR_MAXREG_COUNT
	.align		4
        /*001c*/ 	.byte	0x03, 0x1b
        /*001e*/ 	.short	0x00ff


	//----- nvinfo : EIATTR_NUM_BARRIERS
	.align		4
        /*0020*/ 	.byte	0x02, 0x4c
        /*0022*/ 	.byte	0x01
	.zero		1


	//----- nvinfo : EIATTR_MERCURY_ISA_VERSION
	.align		4
        /*0024*/ 	.byte	0x03, 0x5f
        /*0026*/ 	.short	0x0101


	//----- nvinfo : EIATTR_COOP_GROUP_MASK_REGIDS
	.align		4
        /*0028*/ 	.byte	0x04, 0x29
        /*002a*/ 	.short	(.L_4649 - .L_4648)


	//   ....[0]....
.L_4648:
        /*002c*/ 	.word	0xffffffff


	//   ....[1]....
        /*0030*/ 	.word	0xffffffff


	//   ....[2]....
        /*0034*/ 	.word	0xffffffff


	//   ....[3]....
        /*0038*/ 	.word	0xffffffff


	//   ....[4]....
        /*003c*/ 	.word	0xffffffff


	//   ....[5]....
        /*0040*/ 	.word	0xffffffff


	//   ....[6]....
        /*0044*/ 	.word	0xffffffff


	//   ....[7]....
        /*0048*/ 	.word	0xffffffff


	//   ....[8]....
        /*004c*/ 	.word	0xffffffff


	//   ....[9]....
        /*0050*/ 	.word	0xffffffff


	//   ....[10]....
        /*0054*/ 	.word	0x050000b1


	//   ....[11]....
        /*0058*/ 	.word	0x050000b1


	//   ....[12]....
        /*005c*/ 	.word	0x050000b1


	//   ....[13]....
        /*0060*/ 	.word	0x050000b1


	//   ....[14]....
        /*0064*/ 	.word	0x050000b1


	//   ....[15]....
        /*0068*/ 	.word	0x050000b1


	//   ....[16]....
        /*006c*/ 	.word	0x050000b1


	//   ....[17]....
        /*0070*/ 	.word	0x050000b1


	//   ....[18]....
        /*0074*/ 	.word	0x050000b1


	//   ....[19]....
        /*0078*/ 	.word	0x050000b1


	//----- nvinfo : EIATTR_COOP_GROUP_INSTR_OFFSETS
	.align		4
.L_4649:
        /*007c*/ 	.byte	0x04, 0x28
        /*007e*/ 	.short	(.L_4651 - .L_4650)


	//   ....[0]....
.L_4650:
        /*0080*/ 	.word	0x00002220


	//   ....[1]....
        /*0084*/ 	.word	0x00002230


	//   ....[2]....
        /*0088*/ 	.word	0x00002260


	//   ....[3]....
        /*008c*/ 	.word	0x00002270


	//   ....[4]....
        /*0090*/ 	.word	0x000022a0


	//   ....[5]....
        /*0094*/ 	.word	0x000022b0


	//   ....[6]....
        /*0098*/ 	.word	0x000022e0


	//   ....[7]....
        /*009c*/ 	.word	0x000022f0


	//   ....[8]....
        /*00a0*/ 	.word	0x00002320


	//   ....[9]....
        /*00a4*/ 	.word	0x00002330


	//   ....[10]....
        /*00a8*/ 	.word	0x00007d50


	//   ....[11]....
        /*00ac*/ 	.word	0x00007de0


	//   ....[12]....
        /*00b0*/ 	.word	0x00007e50


	//   ....[13]....
        /*00b4*/ 	.word	0x00007eb0


	//   ....[14]....
        /*00b8*/ 	.word	0x00007f20


	//   ....[15]....
        /*00bc*/ 	.word	0x00007f80


	//   ....[16]....
        /*00c0*/ 	.word	0x00007ff0


	//   ....[17]....
        /*00c4*/ 	.word	0x00008050


	//   ....[18]....
        /*00c8*/ 	.word	0x000080c0


	//   ....[19]....
        /*00cc*/ 	.word	0x00008120


	//----- nvinfo : EIATTR_VRC_CTA_INIT_COUNT
	.align		4
.L_4651:
        /*00d0*/ 	.byte	0x02, 0x4a
	.zero		1
	.zero		1


	//----- nvinfo : EIATTR_EXIT_INSTR_OFFSETS
	.align		4
        /*00d4*/ 	.byte	0x04, 0x1c
        /*00d6*/ 	.short	(.L_4653 - .L_4652)


	//   ....[0]....
.L_4652:
        /*00d8*/ 	.word	0x00007cb0


	//   ....[1]....
        /*00dc*/ 	.word	0x00007ce0


	//----- nvinfo : EIATTR_MAX_THREADS
	.align		4
.L_4653:
        /*00e0*/ 	.byte	0x04, 0x05
        /*00e2*/ 	.short	(.L_4655 - .L_4654)
.L_4654:
        /*00e4*/ 	.word	0x00000080
        /*00e8*/ 	.word	0x00000001
        /*00ec*/ 	.word	0x00000001


	//----- nvinfo : EIATTR_CRS_STACK_SIZE
	.align		4
.L_4655:
        /*00f0*/ 	.byte	0x04, 0x1e
        /*00f2*/ 	.short	(.L_4657 - .L_4656)
.L_4656:
        /*00f4*/ 	.word	0x00000000


	//----- nvinfo : EIATTR_CBANK_PARAM_SIZE
	.align		4
.L_4657:
        /*00f8*/ 	.byte	0x03, 0x19
        /*00fa*/ 	.short	0x0128


	//----- nvinfo : EIATTR_PARAM_CBANK
	.align		4
        /*00fc*/ 	.byte	0x04, 0x0a
        /*00fe*/ 	.short	(.L_4659 - .L_4658)
	.align		4
.L_4658:
        /*0100*/ 	.word	index@(.nv.constant0._ZN10layer_norm13ln_bwd_kernelINS_13Kernel_traitsIfffffjLj768ELj1ELj4ELj1ELj16ENS_18Kernel_traits_baseILj768EfffffjLj128EEEEELb1ELb0ELb1ELb0EEEvNS_9BwdParamsE)
        /*0104*/ 	.short	0x0380
        /*0106*/ 	.short	0x0128


	//----- nvinfo : EIATTR_SW_WAR
	.align		4
.L_4659:
        /*0108*/ 	.byte	0x04, 0x36
        /*010a*/ 	.short	(.L_4661 - .L_4660)
.L_4660:
        /*010c*/ 	.word	0x00000008
.L_4661:


//--------------------- .nv.info._ZN10layer_norm22ln_bwd_finalize_kernelINS_22Kernel_traits_finalizeILj768EfffffjLb0ELj1024ELj4ENS_18Kernel_traits_baseILj768EfffffjLj1024EEEEELb0ELb1EEEvNS_9BwdParamsE --------------------------
	.section	.nv.info._ZN10layer_norm22ln_bwd_finalize_kernelINS_22Kernel_traits_finalizeILj768EfffffjLb0ELj1024ELj4ENS_18Kernel_traits_baseILj768EfffffjLj1024EEEEELb0ELb1EEEvNS_9BwdParamsE,"",@"SHT_CUDA_INFO"
	.sectionflags	@""
	.align	4


	//----- nvinfo : EIATTR_CUDA_API_VERSION
	.align		4
        /*0000*/ 	.byte	0x04, 0x37
        /*0002*/ 	.short	(.L_4663 - .L_4662)
.L_4662:
        /*0004*/ 	.word	0x00000082


	//----- nvinfo : EIATTR_KPARAM_INFO
	.align		4
.L_4663:
        /*0008*/ 	.byte	0x04, 0x17
        /*000a*/ 	.short	(.L_4665 - .L_4664)
.L_4664:
        /*000c*/ 	.word	0x00000000
        /*0010*/ 	.short	0x0000
        /*0012*/ 	.short	0x0000
        /*0014*/ 	.byte	0x00, 0xf0, 0xa1, 0x04


	//----- nvinfo : EIATTR_SPARSE_MMA_MASK
	.align		4
.L_4665:
        /*0018*/ 	.byte	0x03, 0x50
        /*001a*/ 	.short	0x0000


	//----- nvinfo : EIATTR_MAXREG_COUNT
	.align		4
        /*001c*/ 	.byte	0x03, 0x1b
        /*001e*/ 	.short	0x0040


	//----- nvinfo : EIATTR_NUM_BARRIERS
	.align		4
        /*0020*/ 	.byte	0x02, 0x4c
        /*0022*/ 	.byte	0x01
	.zero		1


	//----- nvinfo : EIATTR_MERCURY_ISA_VERSION
	.align		4
        /*0024*/ 	.byte	0x03, 0x5f
        /*0026*/ 	.short	0x0101


	//----- nvinfo : EIATTR_COOP_GROUP_MASK_REGIDS
	.align		4
        /*0028*/ 	.byte	0x04, 0x29
        /*002a*/ 	.short	(.L_4667 - .L_4666)


	//   ....[0]....
.L_4666:
        /*002c*/ 	.word	0xffffffff


	//   ....[1]....
        /*0030*/ 	.word	0xffffffff


	//   ....[2]....
        /*0034*/ 	.word	0xffffffff


	//   ....[3]....
        /*0038*/ 	.word	0xffffffff


	//   ....[4]....
        /*003c*/ 	.word	0xffffffff


	//   ....[5]....
        /*0040*/ 	.word	0xffffffff


	//   ....[6]....
        /*0044*/ 	.word	0xffffffff


	//   ....[7]....
        /*0048*/ 	.word	0xffffffff


	//   ....[8]....
        /*004c*/ 	.word	0xffffffff


	//   ....[9]....
        /*0050*/ 	.word	0xffffffff


	//----- nvinfo : EIATTR_COOP_GROUP_INSTR_OFFSETS
	.align		4
.L_4667:
        /*0054*/ 	.byte	0x04, 0x28
        /*0056*/ 	.short	(.L_4669 - .L_4668)


	//   ....[0]....
.L_4668:
        /*0058*/ 	.word	0x00001630


	//   ....[1]....
        /*005c*/ 	.word	0x00001640


	//   ....[2]....
        /*0060*/ 	.word	0x00001670


	//   ....[3]....
        /*0064*/ 	.word	0x00001680


	//   ....[4]....
        /*0068*/ 	.word	0x000016b0


	//   ....[5]....
        /*006c*/ 	.word	0x000016c0


	//   ....[6]....
        /*0070*/ 	.word	0x000016f0


	//   ....[7]....
        /*0074*/ 	.word	0x00001710


	//   ....[8]....
        /*0078*/ 	.word	0x00001740


	//   ....[9]....
        /*007c*/ 	.word	0x00001750


	//----- nvinfo : EIATTR_VRC_CTA_INIT_COUNT
	.align		4
.L_4669:
        /*0080*/ 	.byte	0x02, 0x4a
	.zero		1
	.zero		1


	//----- nvinfo : EIATTR_EXIT_INSTR_OFFSETS
	.align		4
        /*0084*/ 	.byte	0x04, 0x1c
        /*0086*/ 	.short	(.L_4671 - .L_4670)


	//   ....[0]....
.L_4670:
        /*0088*/ 	.word	0x00000070


	//   ....[1]....
        /*008c*/ 	.word	0x000017b0


	//   ....[2]....
        /*0090*/ 	.word	0x00001860


	//----- nvinfo : EIATTR_MAX_THREADS
	.align		4
.L_4671:
        /*0094*/ 	.byte	0x04, 0x05
        /*0096*/ 	.short	(.L_4673 - .L_4672)
.L_4672:
        /*0098*/ 	.word	0x00000400
        /*009c*/ 	.word	0x00000001
        /*00a0*/ 	.word	0x00000001


	//----- nvinfo : EIATTR_CRS_STACK_SIZE
	.align		4
.L_4673:
        /*00a4*/ 	.byte	0x04, 0x1e
        /*00a6*/ 	.short	(.L_4675 - .L_4674)
.L_4674:
        /*00a8*/ 	.word	0x00000000


	//----- nvinfo : EIATTR_CBANK_PARAM_SIZE
	.align		4
.L_4675:
        /*00ac*/ 	.byte	0x03, 0x19
        /*00ae*/ 	.short	0x0128


	//----- nvinfo : EIATTR_PARAM_CBANK
	.align		4
        /*00b0*/ 	.byte	0x04, 0x0a
        /*00b2*/ 	.short	(.L_4677 - .L_4676)
	.align		4
.L_4676:
        /*00b4*/ 	.word	index@(.nv.constant0._ZN10layer_norm22ln_bwd_finalize_kernelINS_22Kernel_traits_finalizeILj768EfffffjLb0ELj1024ELj4ENS_18Kernel_traits_baseILj768EfffffjLj1024EEEEELb0ELb1EEEvNS_9BwdParamsE)
        /*00b8*/ 	.short	0x0380
        /*00ba*/ 	.short	0x0128


	//----- nvinfo : EIATTR_SW_WAR
	.align		4
.L_4677:
        /*00bc*/ 	.byte	0x04, 0x36
        /*00be*/ 	.short	(.L_4679 - .L_4678)
.L_4678:
        /*00c0*/ 	.word	0x00000008
.L_4679:


//--------------------- .nv.info._ZN10layer_norm13ln_bwd_kernelINS_13Kernel_traitsIfffffjLj768ELj1ELj4ELj1ELj16ENS_18Kernel_traits_baseILj768EfffffjLj128EEEEELb1ELb0ELb1ELb1EEEvNS_9BwdParamsE --------------------------
	.section	.nv.info._ZN10layer_norm13ln_bwd_kernelINS_13Kernel_traitsIfffffjLj768ELj1ELj4ELj1ELj16ENS_18Kernel_traits_baseILj768EfffffjLj128EEEEELb1ELb0ELb1ELb1EEEvNS_9BwdParamsE,"",@"SHT_CUDA_INFO"
	.sectionflags	@""
	.align	4


	//----- nvinfo : EIATTR_CUDA_API_VERSION
	.align		4
        /*0000*/ 	.byte	0x04, 0x37
        /*0002*/ 	.short	(.L_4681 - .L_4680)
.L_4680:
        /*0004*/ 	.word	0x00000082


	//----- nvinfo : EIATTR_KPARAM_INFO
	.align		4
.L_4681:
        /*0008*/ 	.byte	0x04, 0x17
        /*000a*/ 	.short	(.L_4683 - .L_4682)
.L_4682:
        /*000c*/ 	.word	0x00000000
        /*0010*/ 	.short	0x0000
        /*0012*/ 	.short	0x0000
        /*0014*/ 	.byte	0x00, 0xf0, 0xa1, 0x04


	//----- nvinfo : EIATTR_SPARSE_MMA_MASK
	.align		4
.L_4683:
        /*0018*/ 	.byte	0x03, 0x50
        /*001a*/ 	.short	0x0000


	//----- nvinfo : EIATTR_MAXREG_COUNT
	.align		4
        /*001c*/ 	.byte	0x03, 0x1b
        /*001e*/ 	.short	0x00ff


	//----- nvinfo : EIATTR_NUM_BARRIERS
	.align		4
        /*0020*/ 	.byte	0x02, 0x4c
        /*0022*/ 	.byte	0x01
	.zero		1


	//----- nvinfo : EIATTR_MERCURY_ISA_VERSION
	.align		4
        /*0024*/ 	.byte	0x03, 0x5f
        /*0026*/ 	.short	0x0101


	//----- nvinfo : EIATTR_COOP_GROUP_MASK_REGIDS
	.align		4
        /*0028*/ 	.byte	0x04, 0x29
        /*002a*/ 	.short	(.L_4685 - .L_4684)


	//   ....[0]....
.L_4684:
        /*002c*/ 	.word	0xffffffff


	//   ....[1]....
        /*0030*/ 	.word	0xffffffff


	//   ....[2]....
        /*0034*/ 	.word	0xffffffff


	//   ....[3]....
        /*0038*/ 	.word	0xffffffff


	//   ....[4]....
        /*003c*/ 	.word	0xffffffff


	//   ....[5]....
        /*0040*/ 	.word	0xffffffff


	//   ....[6]....
        /*0044*/ 	.word	0xffffffff


	//   ....[7]....
        /*0048*/ 	.word	0xffffffff


	//   ....[8]....
        /*004c*/ 	.word	0xffffffff


	//   ....[9]....
        /*0050*/ 	.word	0xffffffff


	//   ....[10]....
        /*0054*/ 	.word	0x050000ab


	//   ....[11]....
        /*0058*/ 	.word	0x050000ab


	//   ....[12]....
        /*005c*/ 	.word	0x050000ab


	//   ....[13]....
        /*0060*/ 	.word	0x050000ab


	//   ....[14]....
        /*0064*/ 	.word	0x050000ab


	//   ....[15]....
        /*0068*/ 	.word	0x050000ab


	//   ....[16]....
        /*006c*/ 	.word	0x050000ab


	//   ....[17]....
        /*0070*/ 	.word	0x050000ab


	//   ....[18]....
        /*0074*/ 	.word	0x050000ab


	//   ....[19]....
        /*0078*/ 	.word	0x050000ab


	//----- nvinfo : EIATTR_COOP_GROUP_INSTR_OFFSETS
	.align		4
.L_4685:
        /*007c*/ 	.byte	0x04, 0x28
        /*007e*/ 	.short	(.L_4687 - .L_4686)


	//   ....[0]....
.L_4686:
        /*0080*/ 	.word	0x000019c0


	//   ....[1]....
        /*0084*/ 	.word	0x000019d0


	//   ....[2]....
        /*0088*/ 	.word	0x00001a00


	//   ....[3]....
        /*008c*/ 	.word	0x00001a10


	//   ....[4]....
        /*0090*/ 	.word	0x00001a40


	//   ....[5]....
        /*0094*/ 	.word	0x00001a50


	//   ....[6]....
        /*0098*/ 	.word	0x00001a80


	//   ....[7]....
        /*009c*/ 	.word	0x00001a90


	//   ....[8]....
        /*00a0*/ 	.word	0x00001ac0


	//   ....[9]....
        /*00a4*/ 	.word	0x00001ad0


	//   ....[10]....
        /*00a8*/ 	.word	0x00006eb0


	//   ....[11]....
        /*00ac*/ 	.word	0x00006f40


	//   ....[12]....
        /*00b0*/ 	.word	0x00006fb0


	//   ....[13]....
        /*00b4*/ 	.word	0x00007010


	//   ....[14]....
        /*00b8*/ 	.word	0x00007080


	//   ....[15]....
        /*00bc*/ 	.word	0x000070e0


	//   ....[16]....
        /*00c0*/ 	.word	0x00007150


	//   ....[17]....
        /*00c4*/ 	.word	0x000071b0


	//   ....[18]....
        /*00c8*/ 	.word	0x00007220


	//   ....[19]....
        /*00cc*/ 	.word	0x00007280


	//----- nvinfo : EIATTR_VRC_CTA_INIT_COUNT
	.align		4
.L_4687:
        /*00d0*/ 	.byte	0x02, 0x4a
	.zero		1
	.zero		1


	//----- nvinfo : EIATTR_EXIT_INSTR_OFFSETS
	.align		4
        /*00d4*/ 	.byte	0x04, 0x1c
        /*00d6*/ 	.short	(.L_4689 - .L_4688)


	//   ....[0]....
.L_4688:
        /*00d8*/ 	.word	0x00006e40


	//----- nvinfo : EIATTR_MAX_THREADS
	.align		4
.L_4689:
        /*00dc*/ 	.byte	0x04, 0x05
        /*00de*/ 	.short	(.L_4691 - .L_4690)
.L_4690:
        /*00e0*/ 	.word	0x00000080
        /*00e4*/ 	.word	0x00000001
        /*00e8*/ 	.word	0x00000001


	//----- nvinfo : EIATTR_CRS_STACK_SIZE
	.align		4
.L_4691:
        /*00ec*/ 	.byte	0x04, 0x1e
        /*00ee*/ 	.short	(.L_4693 - .L_4692)
.L_4692:
        /*00f0*/ 	.word	0x00000000


	//----- nvinfo : EIATTR_CBANK_PARAM_SIZE
	.align		4
.L_4693:
        /*00f4*/ 	.byte	0x03, 0x19
        /*00f6*/ 	.short	0x0128


	//----- nvinfo : EIATTR_PARAM_CBANK
	.align		4
        /*00f8*/ 	.byte	0x04, 0x0a
        /*00fa*/ 	.short	(.L_4695 - .L_4694)
	.align		4
.L_4694:
        /*00fc*/ 	.word	index@(.nv.constant0._ZN10layer_norm13ln_bwd_kernelINS_13Kernel_traitsIfffffjLj768ELj1ELj4ELj1ELj16ENS_18Kernel_traits_baseILj768EfffffjLj128EEEEELb1ELb0ELb1ELb1EEEvNS_9BwdParamsE)
        /*0100*/ 	.short	0x0380
        /*0102*/ 	.short	0x0128


	//----- nvinfo : EIATTR_SW_WAR
	.align		4
.L_4695:
        /*0104*/ 	.byte	0x04, 0x36
        /*0106*/ 	.short	(.L_4697 - .L_4696)
.L_4696:
        /*0108*/ 	.word	0x00000008
.L_4697:


//--------------------- .nv.info._ZN10layer_norm13ln_bwd_kernelINS_13Kernel_traitsIfffffjLj768ELj1ELj4ELj1ELj16ENS_18Kernel_traits_baseILj768EfffffjLj128EEEEELb1ELb1ELb0ELb0EEEvNS_9BwdParamsE --------------------------
	.section	.nv.info._ZN10layer_norm13ln_bwd_kernelINS_13Kernel_traitsIfffffjLj768ELj1ELj4ELj1ELj16ENS_18Kernel_traits_baseILj768EfffffjLj128EEEEELb1ELb1ELb0ELb0EEEvNS_9BwdParamsE,"",@"SHT_CUDA_INFO"
	.sectionflags	@""
	.align	4


	//----- nvinfo : EIATTR_CUDA_API_VERSION
	.align		4
        /*0000*/ 	.byte	0x04, 0x37
        /*0002*/ 	.short	(.L_4699 - .L_4698)
.L_4698:
        /*0004*/ 	.word	0x00000082


	//----- nvinfo : EIATTR_KPARAM_INFO
	.align		4
.L_4699:
        /*0008*/ 	.byte	0x04, 0x17
        /*000a*/ 	.short	(.L_4701 - .L_4700)
.L_4700:
        /*000c*/ 	.word	0x00000000
        /*0010*/ 	.short	0x0000
        /*0012*/ 	.short	0x0000
        /*0014*/ 	.byte	0x00, 0xf0, 0xa1, 0x04


	//----- nvinfo : EIATTR_SPARSE_MMA_MASK
	.align		4
.L_4701:
        /*0018*/ 	.byte	0x03, 0x50
        /*001a*/ 	.short	0x0000


	//----- nvinfo : EIATTR_MAXREG_COUNT
	.align		4
        /*001c*/ 	.byte	0x03, 0x1b
        /*001e*/ 	.short	0x00ff


	//----- nvinfo : EIATTR_NUM_BARRIERS
	.align		4
        /*0020*/ 	.byte	0x02, 0x4c
        /*0022*/ 	.byte	0x01
	.zero		1


	//----- nvinfo : EIATTR_MERCURY_ISA_VERSION
	.align		4
        /*0024*/ 	.byte	0x03, 0x5f
        /*0026*/ 	.short	0x0101


	//----- nvinfo : EIATTR_COOP_GROUP_MASK_REGIDS
	.align		4
        /*0028*/ 	.byte	0x04, 0x29
        /*002a*/ 	.short	(.L_4703 - .L_4702)


	//   ....[0]....
.L_4702:
        /*002c*/ 	.word	0xffffffff


	//   ....[1]....
        /*0030*/ 	.word	0xffffffff


	//   ....[2]....
        /*0034*/ 	.word	0xffffffff


	//   ....[3]....
        /*0038*/ 	.word	0xffffffff


	//   ....[4]....
        /*003c*/ 	.word	0xffffffff


	//   ....[5]....
        /*0040*/ 	.word	0xffffffff


	//   ....[6]....
        /*0044*/ 	.word	0xffffffff


	//   ....[7]....
        /*0048*/ 	.word	0xffffffff


	//   ....[8]....
        /*004c*/ 	.word	0xffffffff


	//   ....[9]....
        /*0050*/ 	.word	0xffffffff


	//   ....[10]....
        /*0054*/ 	.word	0x050000db


	//   ....[11]....
        /*0058*/ 	.word	0x050000db


	//   ....[12]....
        /*005c*/ 	.word	0x050000db


	//   ....[13]....
        /*0060*/ 	.word	0x050000db


	//   ....[14]....
        /*0064*/ 	.word	0x050000db


	//   ....[15]....
        /*0068*/ 	.word	0x050000db


	//   ....[16]....
        /*006c*/ 	.word	0x050000db


	//   ....[17]....
        /*0070*/ 	.word	0x050000db


	//   ....[18]....
        /*0074*/ 	.word	0x050000db


	//   ....[19]....
        /*0078*/ 	.word	0x050000db


	//----- nvinfo : EIATTR_COOP_GROUP_INSTR_OFFSETS
	.align		4
.L_4703:
        /*007c*/ 	.byte	0x04, 0x28
        /*007e*/ 	.short	(.L_4705 - .L_4704)


	//   ....[0]....
.L_4704:
        /*0080*/ 	.word	0x00001c80


	//   ....[1]....
        /*0084*/ 	.word	0x00001c90


	//   ....[2]....
        /*0088*/ 	.word	0x00001cc0


	//   ....[3]....
        /*008c*/ 	.word	0x00001cd0


	//   ....[4]....
        /*0090*/ 	.word	0x00001d00


	//   ....[5]....
        /*0094*/ 	.word	0x00001d10


	//   ....[6]....
        /*0098*/ 	.word	0x00001d40


	//   ....[7]....
        /*009c*/ 	.word	0x00001d50


	//   ....[8]....
        /*00a0*/ 	.word	0x00001d80


	//   ....[9]....
        /*00a4*/ 	.word	0x00001d90


	//   ....[10]....
        /*00a8*/ 	.word	0x00008330


	//   ....[11]....
        /*00ac*/ 	.word	0x000083c0


	//   ....[12]....
        /*00b0*/ 	.word	0x00008430


	//   ....[13]....
        /*00b4*/ 	.word	0x00008490


	//   ....[14]....
        /*00b8*/ 	.word	0x00008500


	//   ....[15]....
        /*00bc*/ 	.word	0x00008560


	//   ....[16]....
        /*00c0*/ 	.word	0x000085d0


	//   ....[17]....
        /*00c4*/ 	.word	0x00008630


	//   ....[18]....
        /*00c8*/ 	.word	0x000086a0


	//   ....[19]....
        /*00cc*/ 	.word	0x00008700


	//----- nvinfo : EIATTR_VRC_CTA_INIT_COUNT
	.align		4
.L_4705:
        /*00d0*/ 	.byte	0x02, 0x4a
	.zero		1
	.zero		1


	//----- nvinfo : EIATTR_EXIT_INSTR_OFFSETS
	.align		4
        /*00d4*/ 	.byte	0x04, 0x1c
        /*00d6*/ 	.short	(.L_4707 - .L_4706)


	//   ....[0]....
.L_4706:
        /*00d8*/ 	.word	0x00008240


	//   ....[1]....
        /*00dc*/ 	.word	0x000082c0


	//----- nvinfo : EIATTR_MAX_THREADS
	.align		4
.L_4707:
        /*00e0*/ 	.byte	0x04, 0x05
        /*00e2*/ 	.short	(.L_4709 - .L_4708)
.L_4708:
        /*00e4*/ 	.word	0x00000080
        /*00e8*/ 	.word	0x00000001
        /*00ec*/ 	.word	0x00000001


	//----- nvinfo : EIATTR_CRS_STACK_SIZE
	.align		4
.L_4709:
        /*00f0*/ 	.byte	0x04, 0x1e
        /*00f2*/ 	.short	(.L_4711 - .L_4710)
.L_4710:
        /*00f4*/ 	.word	0x00000000


	//----- nvinfo : EIATTR_CBANK_PARAM_SIZE
	.align		4
.L_4711:
        /*00f8*/ 	.byte	0x03, 0x19
        /*00fa*/ 	.short	0x0128


	//----- nvinfo : EIATTR_PARAM_CBANK
	.align		4
        /*00fc*/ 	.byte	0x04, 0x0a
        /*00fe*/ 	.short	(.L_4713 - .L_4712)
	.align		4
.L_4712:
        /*0100*/ 	.word	index@(.nv.constant0._ZN10layer_norm13ln_bwd_kernelINS_13Kernel_traitsIfffffjLj768ELj1ELj4ELj1ELj16ENS_18Kernel_traits_baseILj768EfffffjLj128EEEEELb1ELb1ELb0ELb0EEEvNS_9BwdParamsE)
        /*0104*/ 	.short	0x0380
        /*0106*/ 	.short	0x0128


	//----- nvinfo : EIATTR_SW_WAR
	.align		4
.L_4713:
        /*0108*/ 	.byte	0x04, 0x36
        /*010a*/ 	.short	(.L_4715 - .L_4714)
.L_4714:
        /*010c*/ 	.word	0x00000008
.L_4715:


//--------------------- .nv.info._ZN10layer_norm13ln_bwd_kernelINS_13Kernel_traitsIfffffjLj768ELj1ELj4ELj1ELj16ENS_18Kernel_traits_baseILj768EfffffjLj128EEEEELb1ELb1ELb0ELb1EEEvNS_9BwdParamsE --------------------------
	.section	.nv.info._ZN10layer_norm13ln_bwd_kernelINS_13Kernel_traitsIfffffjLj768ELj1ELj4ELj1ELj16ENS_18Kernel_traits_baseILj768EfffffjLj128EEEEELb1ELb1ELb0ELb1EEEvNS_9BwdParamsE,"",@"SHT_CUDA_INFO"
	.sectionflags	@""
	.align	4


	//----- nvinfo : EIATTR_CUDA_API_VERSION
	.align		4
        /*0000*/ 	.byte	0x04, 0x37
        /*0002*/ 	.short	(.L_4717 - .L_4716)
.L_4716:
        /*0004*/ 	.word	0x00000082


	//----- nvinfo : EIATTR_KPARAM_INFO
	.align		4
.L_4717:
        /*0008*/ 	.byte	0x04, 0x17
        /*000a*/ 	.short	(.L_4719 - .L_4718)
.L_4718:
        /*000c*/ 	.word	0x00000000
        /*0010*/ 	.short	0x0000
        /*0012*/ 	.short	0x0000
        /*0014*/ 	.byte	0x00, 0xf0, 0xa1, 0x04


	//----- nvinfo : EIATTR_SPARSE_MMA_MASK
	.align		4
.L_4719:
        /*0018*/ 	.byte	0x03, 0x50
        /*001a*/ 	.short	0x0000


	//----- nvinfo : EIATTR_MAXREG_COUNT
	.align		4
        /*001c*/ 	.byte	0x03, 0x1b
        /*001e*/ 	.short	0x00ff


	//----- nvinfo : EIATTR_NUM_BARRIERS
	.align		4
        /*0020*/ 	.byte	0x02, 0x4c
        /*0022*/ 	.byte	0x01
	.zero		1


	//----- nvinfo : EIATTR_ANNOTATIONS
	.align		4
        /*0024*/ 	.byte	0x04, 0x55
        /*0026*/ 	.short	(.L_4721 - .L_4720)


	//   ....[0]....
.L_4720:
        /* <DEDUP_REMOVED lines=15> */
        /*010c*/ 	.byte	0x50, 0x6c, 0x00, 0x00, 0x01, 0x00, 0x00, 0x00, 0x60, 0x6c, 0x00, 0x00


	//----- nvinfo : EIATTR_MERCURY_ISA_VERSION
	.align		4
.L_4721:
        /*0118*/ 	.byte	0x03, 0x5f
        /*011a*/ 	.short	0x0101


	//----- nvinfo : EIATTR_COOP_GROUP_MASK_REGIDS
	.align		4
        /*011c*/ 	.byte	0x04, 0x29
        /*011e*/ 	.short	(.L_4723 - .L_4722)


	//   ....[0]....
.L_4722:
        /*0120*/ 	.word	0xffffffff


	//   ....[1]....
        /*0124*/ 	.word	0xffffffff


	//   ....[2]....
        /*0128*/ 	.word	0xffffffff


	//   ....[3]....
        /*012c*/ 	.word	0xffffffff


	//   ....[4]....
        /*0130*/ 	.word	0xffffffff


	//   ....[5]....
        /*0134*/ 	.word	0xffffffff


	//   ....[6]....
        /*0138*/ 	.word	0xffffffff


	//   ....[7]....
        /*013c*/ 	.word	0xffffffff


	//   ....[8]....
        /*0140*/ 	.word	0xffffffff


	//   ....[9]....
        /*0144*/ 	.word	0xffffffff


	//   ....[10]....
        /*0148*/ 	.word	0x0500003c


	//   ....[11]....
        /*014c*/ 	.word	0x0500003c


	//   ....[12]....
        /*0150*/ 	.word	0x0500003c


	//   ....[13]....
        /*0154*/ 	.word	0x0500003c


	//   ....[14]....
        /*0158*/ 	.word	0x0500003c


	//   ....[15]....
        /*015c*/ 	.word	0x0500003c


	//   ....[16]....
        /*0160*/ 	.word	0x0500003c


	//   ....[17]....
        /*0164*/ 	.word	0x0500003c


	//   ....[18]....
        /*0168*/ 	.word	0x0500003c


	//   ....[19]....
        /*016c*/ 	.word	0x0500003c


	//----- nvinfo : EIATTR_COOP_GROUP_INSTR_OFFSETS
	.align		4
.L_4723:
        /*0170*/ 	.byte	0x04, 0x28
        /*0172*/ 	.short	(.L_4725 - .L_4724)


	//   ....[0]....
.L_4724:
        /*0174*/ 	.word	0x00002450


	//   ....[1]....
        /*0178*/ 	.word	0x00002460


	//   ....[2]....
        /*017c*/ 	.word	0x00002490


	//   ....[3]....
        /*0180*/ 	.word	0x000024a0


	//   ....[4]....
        /*0184*/ 	.word	0x000024d0


	//   ....[5]....
        /*0188*/ 	.word	0x000024e0


	//   ....[6]....
        /*018c*/ 	.word	0x00002510


	//   ....[7]....
        /*0190*/ 	.word	0x00002520


	//   ....[8]....
        /*0194*/ 	.word	0x00002550


	//   ....[9]....
        /*0198*/ 	.word	0x00002560


	//   ....[10]....
        /*019c*/ 	.word	0x00007c20


	//   ....[11]....
        /*01a0*/ 	.word	0x00007cb0


	//   ....[12]....
        /*01a4*/ 	.word	0x00007d10


	//   ....[13]....
        /*01a8*/ 	.word	0x00007d70


	//   ....[14]....
        /*01ac*/ 	.word	0x00007dd0


	//   ....[15]....
        /*01b0*/ 	.word	0x00007e30


	//   ....[16]....
        /*01b4*/ 	.word	0x00007e90


	//   ....[17]....
        /*01b8*/ 	.word	0x00007ef0


	//   ....[18]....
        /*01bc*/ 	.word	0x00007f50


	//   ....[19]....
        /*01c0*/ 	.word	0x00007fb0


	//----- nvinfo : EIATTR_VRC_CTA_INIT_COUNT
	.align		4
.L_4725:
        /*01c4*/ 	.byte	0x02, 0x4a
	.zero		1
	.zero		1


	//----- nvinfo : EIATTR_EXIT_INSTR_OFFSETS
	.align		4
        /*01c8*/ 	.byte	0x04, 0x1c
        /*01ca*/ 	.short	(.L_4727 - .L_4726)


	//   ....[0]....
.L_4726:
        /*01cc*/ 	.word	0x00007bc0


	//----- nvinfo : EIATTR_MAX_THREADS
	.align		4
.L_4727:
        /*01d0*/ 	.byte	0x04, 0x05
        /*01d2*/ 	.short	(.L_4729 - .L_4728)
.L_4728:
        /*01d4*/ 	.word	0x00000080
        /*01d8*/ 	.word	0x00000001
        /*01dc*/ 	.word	0x00000001


	//----- nvinfo : EIATTR_CRS_STACK_SIZE
	.align		4
.L_4729:
        /*01e0*/ 	.byte	0x04, 0x1e
        /*01e2*/ 	.short	(.L_4731 - .L_4730)
.L_4730:
        /*01e4*/ 	.word	0x00000000


	//----- nvinfo : EIATTR_CBANK_PARAM_SIZE
	.align		4
.L_4731:
        /*01e8*/ 	.byte	0x03, 0x19
        /*01ea*/ 	.short	0x0128


	//----- nvinfo : EIATTR_PARAM_CBANK
	.align		4
        /*01ec*/ 	.byte	0x04, 0x0a
        /*01ee*/ 	.short	(.L_4733 - .L_4732)
	.align		4
.L_4732:
        /*01f0*/ 	.word	index@(.nv.constant0._ZN10layer_norm13ln_bwd_kernelINS_13Kernel_traitsIfffffjLj768ELj1ELj4ELj1ELj16ENS_18Kernel_traits_baseILj768EfffffjLj128EEEEELb1ELb1ELb0ELb1EEEvNS_9BwdParamsE)
        /*01f4*/ 	.short	0x0380
        /*01f6*/ 	.short	0x0128


	//----- nvinfo : EIATTR_SW_WAR
	.align		4
.L_4733:
        /*01f8*/ 	.byte	0x04, 0x36
        /*01fa*/ 	.short	(.L_4735 - .L_4734)
.L_4734:
        /*01fc*/ 	.word	0x00000008
.L_4735:


//--------------------- .nv.info._ZN10layer_norm22ln_bwd_finalize_kernelINS_22Kernel_traits_finalizeILj768EfffffjLb1ELj1024ELj4ENS_18Kernel_traits_baseILj768EfffffjLj1024EEEEELb1ELb0EEEvNS_9BwdParamsE --------------------------
	.section	.nv.info._ZN10layer_norm22ln_bwd_finalize_kernelINS_22Kernel_traits_finalizeILj768EfffffjLb1ELj1024ELj4ENS_18Kernel_traits_baseILj768EfffffjLj1024EEEEELb1ELb0EEEvNS_9BwdParamsE,"",@"SHT_CUDA_INFO"
	.sectionflags	@""
	.align	4


	//----- nvinfo : EIATTR_CUDA_API_VERSION
	.align		4
        /*0000*/ 	.byte	0x04, 0x37
        /*0002*/ 	.short	(.L_4737 - .L_4736)
.L_4736:
        /*0004*/ 	.word	0x00000082


	//----- nvinfo : EIATTR_KPARAM_INFO
	.align		4
.L_4737:
        /*0008*/ 	.byte	0x04, 0x17
        /*000a*/ 	.short	(.L_4739 - .L_4738)
.L_4738:
        /*000c*/ 	.word	0x00000000
        /*0010*/ 	.short	0x0000
        /*0012*/ 	.short	0x0000
        /*0014*/ 	.byte	0x00, 0xf0, 0xa1, 0x04


	//----- nvinfo : EIATTR_SPARSE_MMA_MASK
	.align		4
.L_4739:
        /*0018*/ 	.byte	0x03, 0x50
        /*001a*/ 	.short	0x0000


	//----- nvinfo : EIATTR_MAXREG_COUNT
	.align		4
        /*001c*/ 	.byte	0x03, 0x1b
        /*001e*/ 	.short	0x0040


	//----- nvinfo : EIATTR_NUM_BARRIERS
	.align		4
        /*0020*/ 	.byte	0x02, 0x4c
        /*0022*/ 	.byte	0x01
	.zero		1


	//----- nvinfo : EIATTR_MERCURY_ISA_VERSION
	.align		4
        /*0024*/ 	.byte	0x03, 0x5f
        /*0026*/ 	.short	0x0101


	//----- nvinfo : EIATTR_COOP_GROUP_MASK_REGIDS
	.align		4
        /*0028*/ 	.byte	0x04, 0x29
        /*002a*/ 	.short	(.L_4741 - .L_4740)


	//   ....[0]....
.L_4740:
        /*002c*/ 	.word	0xffffffff


	//   ....[1]....
        /*0030*/ 	.word	0xffffffff


	//   ....[2]....
        /*0034*/ 	.word	0xffffffff


	//   ....[3]....
        /*0038*/ 	.word	0xffffffff


	//   ....[4]....
        /*003c*/ 	.word	0xffffffff


	//   ....[5]....
        /*0040*/ 	.word	0xffffffff


	//   ....[6]....
        /*0044*/ 	.word	0xffffffff


	//   ....[7]....
        /*0048*/ 	.word	0xffffffff


	//   ....[8]....
        /*004c*/ 	.word	0xffffffff


	//   ....[9]....
        /*0050*/ 	.word	0xffffffff


	//   ....[10]....
        /*0054*/ 	.word	0xffffffff


	//   ....[11]....
        /*0058*/ 	.word	0xffffffff


	//   ....[12]....
        /*005c*/ 	.word	0xffffffff


	//   ....[13]....
        /*0060*/ 	.word	0xffffffff


	//   ....[14]....
        /*0064*/ 	.word	0xffffffff


	//----- nvinfo : EIATTR_COOP_GROUP_INSTR_OFFSETS
	.align		4
.L_4741:
        /*0068*/ 	.byte	0x04, 0x28
        /*006a*/ 	.short	(.L_4743 - .L_4742)


	//   ....[0]....
.L_4742:
        /*006c*/ 	.word	0x00001040


	//   ....[1]....
        /*0070*/ 	.word	0x00001050


	//   ....[2]....
        /*0074*/ 	.word	0x00001060


	//   ....[3]....
        /*0078*/ 	.word	0x00001090


	//   ....[4]....
        /*007c*/ 	.word	0x000010b0


	//   ....[5]....
        /*0080*/ 	.word	0x000010c0


	//   ....[6]....
        /*0084*/ 	.word	0x000010f0


	//   ....[7]....
        /*0088*/ 	.word	0x00001110


	//   ....[8]....
        /*008c*/ 	.word	0x00001120


	//   ....[9]....
        /*0090*/ 	.word	0x00001160


	//   ....[10]....
        /*0094*/ 	.word	0x00001190


	//   ....[11]....
        /*0098*/ 	.word	0x000011a0


	//   ....[12]....
        /*009c*/ 	.word	0x000011e0


	//   ....[13]....
        /*00a0*/ 	.word	0x00001200


	//   ....[14]....
        /*00a4*/ 	.word	0x00001210


	//----- nvinfo : EIATTR_VRC_CTA_INIT_COUNT
	.align		4
.L_4743:
        /*00a8*/ 	.byte	0x02, 0x4a
	.zero		1
	.zero		1


	//----- nvinfo : EIATTR_EXIT_INSTR_OFFSETS
	.align		4
        /*00ac*/ 	.byte	0x04, 0x1c
        /*00ae*/ 	.short	(.L_4745 - .L_4744)


	//   ....[0]....
.L_4744:
        /*00b0*/ 	.word	0x00000060


	//   ....[1]....
        /*00b4*/ 	.word	0x00001290


	//   ....[2]....
        /*00b8*/ 	.word	0x000012c0


	//   ....[3]....
        /*00bc*/ 	.word	0x000013a0


	//----- nvinfo : EIATTR_MAX_THREADS
	.align		4
.L_4745:
        /*00c0*/ 	.byte	0x04, 0x05
        /*00c2*/ 	.short	(.L_4747 - .L_4746)
.L_4746:
        /*00c4*/ 	.word	0x00000400
        /*00c8*/ 	.word	0x00000001
        /*00cc*/ 	.word	0x00000001


	//----- nvinfo : EIATTR_CRS_STACK_SIZE
	.align		4
.L_4747:
        /*00d0*/ 	.byte	0x04, 0x1e
        /*00d2*/ 	.short	(.L_4749 - .L_4748)
.L_4748:
        /*00d4*/ 	.word	0x00000000


	//----- nvinfo : EIATTR_CBANK_PARAM_SIZE
	.align		4
.L_4749:
        /*00d8*/ 	.byte	0x03, 0x19
        /*00da*/ 	.short	0x0128


	//----- nvinfo : EIATTR_PARAM_CBANK
	.align		4
        /*00dc*/ 	.byte	0x04, 0x0a
        /*00de*/ 	.short	(.L_4751 - .L_4750)
	.align		4
.L_4750:
        /*00e0*/ 	.word	index@(.nv.constant0._ZN10layer_norm22ln_bwd_finalize_kernelINS_22Kernel_traits_finalizeILj768EfffffjLb1ELj1024ELj4ENS_18Kernel_traits_baseILj768EfffffjLj1024EEEEELb1ELb0EEEvNS_9BwdParamsE)
        /*00e4*/ 	.short	0x0380
        /*00e6*/ 	.short	0x0128


	//----- nvinfo : EIATTR_SW_WAR
	.align		4
.L_4751:
        /*00e8*/ 	.byte	0x04, 0x36
        /*00ea*/ 	.short	(.L_4753 - .L_4752)
.L_4752:
        /*00ec*/ 	.word	0x00000008
.L_4753:


//--------------------- .nv.info._ZN10layer_norm13ln_bwd_kernelINS_13Kernel_traitsIfffffjLj768ELj1ELj4ELj1ELj16ENS_18Kernel_traits_baseILj768EfffffjLj128EEEEELb1ELb1ELb1ELb0EEEvNS_9BwdParamsE --------------------------
	.section	.nv.info._ZN10layer_norm13ln_bwd_kernelINS_13Kernel_traitsIfffffjLj768ELj1ELj4ELj1ELj16ENS_18Kernel_traits_baseILj768EfffffjLj128EEEEELb1ELb1ELb1ELb0EEEvNS_9BwdParamsE,"",@"SHT_CUDA_INFO"
	.sectionflags	@""
	.align	4


	//----- nvinfo : EIATTR_CUDA_API_VERSION
	.align		4
        /*0000*/ 	.byte	0x04, 0x37
        /*0002*/ 	.short	(.L_4755 - .L_4754)
.L_4754:
        /*0004*/ 	.word	0x00000082


	//----- nvinfo : EIATTR_KPARAM_INFO
	.align		4
.L_4755:
        /*0008*/ 	.byte	0x04, 0x17
        /*000a*/ 	.short	(.L_4757 - .L_4756)
.L_4756:
        /*000c*/ 	.word	0x00000000
        /*0010*/ 	.short	0x0000
        /*0012*/ 	.short	0x0000
        /*0014*/ 	.byte	0x00, 0xf0, 0xa1, 0x04


	//----- nvinfo : EIATTR_SPARSE_MMA_MASK
	.align		4
.L_4757:
        /*0018*/ 	.byte	0x03, 0x50
        /*001a*/ 	.short	0x0000


	//----- nvinfo : EIATTR_MAXREG_COUNT
	.align		4
        /*001c*/ 	.byte	0x03, 0x1b
        /*001e*/ 	.short	0x00ff


	//----- nvinfo : EIATTR_NUM_BARRIERS
	.align		4
        /*0020*/ 	.byte	0x02, 0x4c
        /*0022*/ 	.byte	0x01
	.zero		1


	//----- nvinfo : EIATTR_MERCURY_ISA_VERSION
	.align		4
        /*0024*/ 	.byte	0x03, 0x5f
        /*0026*/ 	.short	0x0101


	//----- nvinfo : EIATTR_COOP_GROUP_MASK_REGIDS
	.align		4
        /*0028*/ 	.byte	0x04, 0x29
        /*002a*/ 	.short	(.L_4759 - .L_4758)


	//   ....[0]....
.L_4758:
        /*002c*/ 	.word	0xffffffff


	//   ....[1]....
        /*0030*/ 	.word	0xffffffff


	//   ....[2]....
        /*0034*/ 	.word	0xffffffff


	//   ....[3]....
        /*0038*/ 	.word	0xffffffff


	//   ....[4]....
        /*003c*/ 	.word	0xffffffff


	//   ....[5]....
        /*0040*/ 	.word	0xffffffff


	//   ....[6]....
        /*0044*/ 	.word	0xffffffff


	//   ....[7]....
        /*0048*/ 	.word	0xffffffff


	//   ....[8]....
        /*004c*/ 	.word	0xffffffff


	//   ....[9]....
        /*0050*/ 	.word	0xffffffff


	//   ....[10]....
        /*0054*/ 	.word	0x050000ba


	//   ....[11]....
        /*0058*/ 	.word	0x050000ba


	//   ....[12]....
        /*005c*/ 	.word	0x050000ba


	//   ....[13]....
        /*0060*/ 	.word	0x050000ba


	//   ....[14]....
        /*0064*/ 	.word	0x050000ba


	//   ....[15]....
        /*0068*/ 	.word	0x050000ba


	//   ....[16]....
        /*006c*/ 	.word	0x050000ba


	//   ....[17]....
        /*0070*/ 	.word	0x050000ba


	//   ....[18]....
        /*0074*/ 	.word	0x050000ba


	//   ....[19]....
        /*0078*/ 	.word	0x050000ba


	//----- nvinfo : EIATTR_COOP_GROUP_INSTR_OFFSETS
	.align		4
.L_4759:
        /*007c*/ 	.byte	0x04, 0x28
        /*007e*/ 	.short	(.L_4761 - .L_4760)


	//   ....[0]....
.L_4760:
        /*0080*/ 	.word	0x000024b0


	//   ....[1]....
        /*0084*/ 	.word	0x000024c0


	//   ....[2]....
        /*0088*/ 	.word	0x000024f0


	//   ....[3]....
        /*008c*/ 	.word	0x00002500


	//   ....[4]....
        /*0090*/ 	.word	0x00002530


	//   ....[5]....
        /*0094*/ 	.word	0x00002540


	//   ....[6]....
        /*0098*/ 	.word	0x00002570


	//   ....[7]....
        /*009c*/ 	.word	0x00002580


	//   ....[8]....
        /*00a0*/ 	.word	0x000025b0


	//   ....[9]....
        /*00a4*/ 	.word	0x000025c0


	//   ....[10]....
        /*00a8*/ 	.word	0x00009f70


	//   ....[11]....
        /*00ac*/ 	.word	0x0000a010


	//   ....[12]....
        /*00b0*/ 	.word	0x0000a070


	//   ....[13]....
        /*00b4*/ 	.word	0x0000a0d0


	//   ....[14]....
        /*00b8*/ 	.word	0x0000a140


	//   ....[15]....
        /*00bc*/ 	.word	0x0000a1a0


	//   ....[16]....
        /*00c0*/ 	.word	0x0000a210


	//   ....[17]....
        /*00c4*/ 	.word	0x0000a270


	//   ....[18]....
        /*00c8*/ 	.word	0x0000a2e0


	//   ....[19]....
        /*00cc*/ 	.word	0x0000a340


	//----- nvinfo : EIATTR_VRC_CTA_INIT_COUNT
	.align		4
.L_4761:
        /*00d0*/ 	.byte	0x02, 0x4a
	.zero		1
	.zero		1


	//----- nvinfo : EIATTR_EXIT_INSTR_OFFSETS
	.align		4
        /*00d4*/ 	.byte	0x04, 0x1c
        /*00d6*/ 	.short	(.L_4763 - .L_4762)


	//   ....[0]....
.L_4762:
        /*00d8*/ 	.word	0x00009e90


	//   ....[1]....
        /*00dc*/ 	.word	0x00009f10


	//----- nvinfo : EIATTR_MAX_THREADS
	.align		4
.L_4763:
        /*00e0*/ 	.byte	0x04, 0x05
        /*00e2*/ 	.short	(.L_4765 - .L_4764)
.L_4764:
        /*00e4*/ 	.word	0x00000080
        /*00e8*/ 	.word	0x00000001
        /*00ec*/ 	.word	0x00000001


	//----- nvinfo : EIATTR_CRS_STACK_SIZE
	.align		4
.L_4765:
        /*00f0*/ 	.byte	0x04, 0x1e
        /*00f2*/ 	.short	(.L_4767 - .L_4766)
.L_4766:
        /*00f4*/ 	.word	0x00000000


	//----- nvinfo : EIATTR_CBANK_PARAM_SIZE
	.align		4
.L_4767:
        /*00f8*/ 	.byte	0x03, 0x19
        /*00fa*/ 	.short	0x0128


	//----- nvinfo : EIATTR_PARAM_CBANK
	.align		4
        /*00fc*/ 	.byte	0x04, 0x0a
        /*00fe*/ 	.short	(.L_4769 - .L_4768)
	.align		4
.L_4768:
        /*0100*/ 	.word	index@(.nv.constant0._ZN10layer_norm13ln_bwd_kernelINS_13Kernel_traitsIfffffjLj768ELj1ELj4ELj1ELj16ENS_18Kernel_traits_baseILj768EfffffjLj128EEEEELb1ELb1ELb1ELb0EEEvNS_9BwdParamsE)
        /*0104*/ 	.short	0x0380
        /*0106*/ 	.short	0x0128


	//----- nvinfo : EIATTR_SW_WAR
	.align		4
.L_4769:
        /*0108*/ 	.byte	0x04, 0x36
        /*010a*/ 	.short	(.L_4771 - .L_4770)
.L_4770:
        /*010c*/ 	.word	0x00000008
.L_4771:


//--------------------- .nv.info._ZN10layer_norm22ln_bwd_finalize_kernelINS_22Kernel_traits_finalizeILj768EfffffjLb1ELj1024ELj4ENS_18Kernel_traits_baseILj768EfffffjLj1024EEEEELb1ELb1EEEvNS_9BwdParamsE --------------------------
	.section	.nv.info._ZN10layer_norm22ln_bwd_finalize_kernelINS_22Kernel_traits_finalizeILj768EfffffjLb1ELj1024ELj4ENS_18Kernel_traits_baseILj768EfffffjLj1024EEEEELb1ELb1EEEvNS_9BwdParamsE,"",@"SHT_CUDA_INFO"
	.sectionflags	@""
	.align	4


	//----- nvinfo : EIATTR_CUDA_API_VERSION
	.align		4
        /*0000*/ 	.byte	0x04, 0x37
        /*0002*/ 	.short	(.L_4773 - .L_4772)
.L_4772:
        /*0004*/ 	.word	0x00000082


	//----- nvinfo : EIATTR_KPARAM_INFO
	.align		4
.L_4773:
        /*0008*/ 	.byte	0x04, 0x17
        /*000a*/ 	.short	(.L_4775 - .L_4774)
.L_4774:
        /*000c*/ 	.word	0x00000000
        /*0010*/ 	.short	0x0000
        /*0012*/ 	.short	0x0000
        /*0014*/ 	.byte	0x00, 0xf0, 0xa1, 0x04


	//----- nvinfo : EIATTR_SPARSE_MMA_MASK
	.align		4
.L_4775:
        /*0018*/ 	.byte	0x03, 0x50
        /*001a*/ 	.short	0x0000


	//----- nvinfo : EIATTR_MAXREG_COUNT
	.align		4
        /*001c*/ 	.byte	0x03, 0x1b
        /*001e*/ 	.short	0x0040


	//----- nvinfo : EIATTR_NUM_BARRIERS
	.align		4
        /*0020*/ 	.byte	0x02, 0x4c
        /*0022*/ 	.byte	0x01
	.zero		1


	//----- nvinfo : EIATTR_MERCURY_ISA_VERSION
	.align		4
        /*0024*/ 	.byte	0x03, 0x5f
        /*0026*/ 	.short	0x0101


	//----- nvinfo : EIATTR_COOP_GROUP_MASK_REGIDS
	.align		4
        /*0028*/ 	.byte	0x04, 0x29
        /*002a*/ 	.short	(.L_4777 - .L_4776)


	//   ....[0]....
.L_4776:
        /*002c*/ 	.word	0xffffffff


	//   ....[1]....
        /*0030*/ 	.word	0xffffffff


	//   ....[2]....
        /*0034*/ 	.word	0xffffffff


	//   ....[3]....
        /*0038*/ 	.word	0xffffffff


	//   ....[4]....
        /*003c*/ 	.word	0xffffffff


	//   ....[5]....
        /*0040*/ 	.word	0xffffffff


	//   ....[6]....
        /*0044*/ 	.word	0xffffffff


	//   ....[7]....
        /*0048*/ 	.word	0xffffffff


	//   ....[8]....
        /*004c*/ 	.word	0xffffffff


	//   ....[9]....
        /*0050*/ 	.word	0xffffffff


	//   ....[10]....
        /*0054*/ 	.word	0xffffffff


	//   ....[11]....
        /*0058*/ 	.word	0xffffffff


	//   ....[12]....
        /*005c*/ 	.word	0xffffffff


	//   ....[13]....
        /*0060*/ 	.word	0xffffffff


	//   ....[14]....
        /*0064*/ 	.word	0xffffffff


	//----- nvinfo : EIATTR_COOP_GROUP_INSTR_OFFSETS
	.align		4
.L_4777:
        /*0068*/ 	.byte	0x04, 0x28
        /*006a*/ 	.short	(.L_4779 - .L_4778)


	//   ....[0]....
.L_4778:
        /*006c*/ 	.word	0x00001090


	//   ....[1]....
        /*0070*/ 	.word	0x000010a0


	//   ....[2]....
        /*0074*/ 	.word	0x000010b0


	//   ....[3]....
        /*0078*/ 	.word	0x000010e0


	//   ....[4]....
        /*007c*/ 	.word	0x00001100


	//   ....[5]....
        /*0080*/ 	.word	0x00001110


	//   ....[6]....
        /*0084*/ 	.word	0x00001140


	//   ....[7]....
        /*0088*/ 	.word	0x00001160


	//   ....[8]....
        /*008c*/ 	.word	0x00001170


	//   ....[9]....
        /*0090*/ 	.word	0x000011a0


	//   ....[10]....
        /*0094*/ 	.word	0x000011c0


	//   ....[11]....
        /*0098*/ 	.word	0x000011d0


	//   ....[12]....
        /*009c*/ 	.word	0x00001210


	//   ....[13]....
        /*00a0*/ 	.word	0x00001230


	//   ....[14]....
        /*00a4*/ 	.word	0x00001240


	//----- nvinfo : EIATTR_VRC_CTA_INIT_COUNT
	.align		4
.L_4779:
        /*00a8*/ 	.byte	0x02, 0x4a
	.zero		1
	.zero		1


	//----- nvinfo : EIATTR_EXIT_INSTR_OFFSETS
	.align		4
        /*00ac*/ 	.byte	0x04, 0x1c
        /*00ae*/ 	.short	(.L_4781 - .L_4780)


	//   ....[0]....
.L_4780:
        /*00b0*/ 	.word	0x00000060


	//   ....[1]....
        /*00b4*/ 	.word	0x000012c0


	//   ....[2]....
        /*00b8*/ 	.word	0x000013b0


	//----- nvinfo : EIATTR_MAX_THREADS
	.align		4
.L_4781:
        /*00bc*/ 	.byte	0x04, 0x05
        /*00be*/ 	.short	(.L_4783 - .L_4782)
.L_4782:
        /*00c0*/ 	.word	0x00000400
        /*00c4*/ 	.word	0x00000001
        /*00c8*/ 	.word	0x00000001


	//----- nvinfo : EIATTR_CRS_STACK_SIZE
	.align		4
.L_4783:
        /*00cc*/ 	.byte	0x04, 0x1e
        /*00ce*/ 	.short	(.L_4785 - .L_4784)
.L_4784:
        /*00d0*/ 	.word	0x00000000


	//----- nvinfo : EIATTR_CBANK_PARAM_SIZE
	.align		4
.L_4785:
        /*00d4*/ 	.byte	0x03, 0x19
        /*00d6*/ 	.short	0x0128


	//----- nvinfo : EIATTR_PARAM_CBANK
	.align		4
        /*00d8*/ 	.byte	0x04, 0x0a
        /*00da*/ 	.short	(.L_4787 - .L_4786)
	.align		4
.L_4786:
        /*00dc*/ 	.word	index@(.nv.constant0._ZN10layer_norm22ln_bwd_finalize_kernelINS_22Kernel_traits_finalizeILj768EfffffjLb1ELj1024ELj4ENS_18Kernel_traits_baseILj768EfffffjLj1024EEEEELb1ELb1EEEvNS_9BwdParamsE)
        /*00e0*/ 	.short	0x0380
        /*00e2*/ 	.short	0x0128


	//----- nvinfo : EIATTR_SW_WAR
	.align		4
.L_4787:
        /*00e4*/ 	.byte	0x04, 0x36
        /*00e6*/ 	.short	(.L_4789 - .L_4788)
.L_4788:
        /*00e8*/ 	.word	0x00000008
.L_4789:


//--------------------- .nv.info._ZN10layer_norm13ln_bwd_kernelINS_13Kernel_traitsIfffffjLj768ELj1ELj4ELj1ELj16ENS_18Kernel_traits_baseILj768EfffffjLj128EEEEELb1ELb1ELb1ELb1EEEvNS_9BwdParamsE --------------------------
	.section	.nv.info._ZN10layer_norm13ln_bwd_kernelINS_13Kernel_traitsIfffffjLj768ELj1ELj4ELj1ELj16ENS_18Kernel_traits_baseILj768EfffffjLj128EEEEELb1ELb1ELb1ELb1EEEvNS_9BwdParamsE,"",@"SHT_CUDA_INFO"
	.sectionflags	@""
	.align	4


	//----- nvinfo : EIATTR_CUDA_API_VERSION
	.align		4
        /*0000*/ 	.byte	0x04, 0x37
        /*0002*/ 	.short	(.L_4791 - .L_4790)
.L_4790:
        /*0004*/ 	.word	0x00000082


	//----- nvinfo : EIATTR_KPARAM_INFO
	.align		4
.L_4791:
        /*0008*/ 	.byte	0x04, 0x17
        /*000a*/ 	.short	(.L_4793 - .L_4792)
.L_4792:
        /*000c*/ 	.word	0x00000000
        /*0010*/ 	.short	0x0000
        /*0012*/ 	.short	0x0000
        /*0014*/ 	.byte	0x00, 0xf0, 0xa1, 0x04


	//----- nvinfo : EIATTR_SPARSE_MMA_MASK
	.align		4
.L_4793:
        /*0018*/ 	.byte	0x03, 0x50
        /*001a*/ 	.short	0x0000


	//----- nvinfo : EIATTR_MAXREG_COUNT
	.align		4
        /*001c*/ 	.byte	0x03, 0x1b
        /*001e*/ 	.short	0x00ff


	//----- nvinfo : EIATTR_NUM_BARRIERS
	.align		4
        /*0020*/ 	.byte	0x02, 0x4c
        /*0022*/ 	.byte	0x01
	.zero		1


	//----- nvinfo : EIATTR_MERCURY_ISA_VERSION
	.align		4
        /*0024*/ 	.byte	0x03, 0x5f
        /*0026*/ 	.short	0x0101


	//----- nvinfo : EIATTR_COOP_GROUP_MASK_REGIDS
	.align		4
        /*0028*/ 	.byte	0x04, 0x29
        /*002a*/ 	.short	(.L_4795 - .L_4794)


	//   ....[0]....
.L_4794:
        /*002c*/ 	.word	0xffffffff


	//   ....[1]....
        /*0030*/ 	.word	0xffffffff


	//   ....[2]....
        /*0034*/ 	.word	0xffffffff


	//   ....[3]....
        /*0038*/ 	.word	0xffffffff


	//   ....[4]....
        /*003c*/ 	.word	0xffffffff


	//   ....[5]....
        /*0040*/ 	.word	0xffffffff


	//   ....[6]....
        /*0044*/ 	.word	0xffffffff


	//   ....[7]....
        /*0048*/ 	.word	0xffffffff


	//   ....[8]....
        /*004c*/ 	.word	0xffffffff


	//   ....[9]....
        /*0050*/ 	.word	0xffffffff


	//   ....[10]....
        /*0054*/ 	.word	0x050000d2


	//   ....[11]....
        /*0058*/ 	.word	0x050000d2


	//   ....[12]....
        /*005c*/ 	.word	0x050000d2


	//   ....[13]....
        /*0060*/ 	.word	0x050000d2


	//   ....[14]....
        /*0064*/ 	.word	0x050000d2


	//   ....[15]....
        /*0068*/ 	.word	0x050000d2


	//   ....[16]....
        /*006c*/ 	.word	0x050000d2


	//   ....[17]....
        /*0070*/ 	.word	0x050000d2


	//   ....[18]....
        /*0074*/ 	.word	0x050000d2


	//   ....[19]....
        /*0078*/ 	.word	0x050000d2


	//----- nvinfo : EIATTR_COOP_GROUP_INSTR_OFFSETS
	.align		4
.L_4795:
        /*007c*/ 	.byte	0x04, 0x28
        /*007e*/ 	.short	(.L_4797 - .L_4796)


	//   ....[0]....
.L_4796:
        /*0080*/ 	.word	0x00001ac0


	//   ....[1]....
        /*0084*/ 	.word	0x00001ad0


	//   ....[2]....
        /*0088*/ 	.word	0x00001b00


	//   ....[3]....
        /*008c*/ 	.word	0x00001b10


	//   ....[4]....
        /*0090*/ 	.word	0x00001b40


	//   ....[5]....
        /*0094*/ 	.word	0x00001b50


	//   ....[6]....
        /*0098*/ 	.word	0x00001b80


	//   ....[7]....
        /*009c*/ 	.word	0x00001b90


	//   ....[8]....
        /*00a0*/ 	.word	0x00001bc0


	//   ....[9]....
        /*00a4*/ 	.word	0x00001bd0


	//   ....[10]....
        /*00a8*/ 	.word	0x00008cb0


	//   ....[11]....
        /*00ac*/ 	.word	0x00008d50


	//   ....[12]....
        /*00b0*/ 	.word	0x00008db0


	//   ....[13]....
        /*00b4*/ 	.word	0x00008e10


	//   ....[14]....
        /*00b8*/ 	.word	0x00008e80


	//   ....[15]....
        /*00bc*/ 	.word	0x00008ee0


	//   ....[16]....
        /*00c0*/ 	.word	0x00008f50


	//   ....[17]....
        /*00c4*/ 	.word	0x00008fb0


	//   ....[18]....
        /*00c8*/ 	.word	0x00009020


	//   ....[19]....
        /*00cc*/ 	.word	0x00009080


	//----- nvinfo : EIATTR_VRC_CTA_INIT_COUNT
	.align		4
.L_4797:
        /*00d0*/ 	.byte	0x02, 0x4a
	.zero		1
	.zero		1


	//----- nvinfo : EIATTR_EXIT_INSTR_OFFSETS
	.align		4
        /*00d4*/ 	.byte	0x04, 0x1c
        /*00d6*/ 	.short	(.L_4799 - .L_4798)


	//   ....[0]....
.L_4798:
        /*00d8*/ 	.word	0x00008c50


	//----- nvinfo : EIATTR_MAX_THREADS
	.align		4
.L_4799:
        /*00dc*/ 	.byte	0x04, 0x05
        /*00de*/ 	.short	(.L_4801 - .L_4800)
.L_4800:
        /*00e0*/ 	.word	0x00000080
        /*00e4*/ 	.word	0x00000001
        /*00e8*/ 	.word	0x00000001


	//----- nvinfo : EIATTR_CRS_STACK_SIZE
	.align		4
.L_4801:
        /*00ec*/ 	.byte	0x04, 0x1e
        /*00ee*/ 	.short	(.L_4803 - .L_4802)
.L_4802:
        /*00f0*/ 	.word	0x00000000


	//----- nvinfo : EIATTR_CBANK_PARAM_SIZE
	.align		4
.L_4803:
        /*00f4*/ 	.byte	0x03, 0x19
        /*00f6*/ 	.short	0x0128


	//----- nvinfo : EIATTR_PARAM_CBANK
	.align		4
        /*00f8*/ 	.byte	0x04, 0x0a
        /*00fa*/ 	.short	(.L_4805 - .L_4804)
	.align		4
.L_4804:
        /*00fc*/ 	.word	index@(.nv.constant0._ZN10layer_norm13ln_bwd_kernelINS_13Kernel_traitsIfffffjLj768ELj1ELj4ELj1ELj16ENS_18Kernel_traits_baseILj768EfffffjLj128EEEEELb1ELb1ELb1ELb1EEEvNS_9BwdParamsE)
        /*0100*/ 	.short	0x0380
        /*0102*/ 	.short	0x0128


	//----- nvinfo : EIATTR_SW_WAR
	.align		4
.L_4805:
        /*0104*/ 	.byte	0x04, 0x36
        /*0106*/ 	.short	(.L_4807 - .L_4806)
.L_4806:
        /*0108*/ 	.word	0x00000008
.L_4807:


//--------------------- .nv.callgraph             --------------------------
	.section	.nv.callgraph,"",@"SHT_CUDA_CALLGRAPH"
	.align	4
	.sectionentsize	8
	.align		4
        /*0000*/ 	.word	0x00000000
	.align		4
        /*0004*/ 	.word	0xffffffff
	.align		4
        /*0008*/ 	.word	0x00000000
	.align		4
        /*000c*/ 	.word	0xfffffffe
	.align		4
        /*0010*/ 	.word	0x00000000
	.align		4
        /*0014*/ 	.word	0xfffffffd
	.align		4
        /*0018*/ 	.word	0x00000000
	.align		4
        /*001c*/ 	.word	0xfffffffc


//--------------------- .text._ZN10layer_norm13ln_bwd_kernelINS_13Kernel_traitsI13__nv_bfloat16S2_S2_S2_fjLj768ELj1ELj4ELj1ELj16ENS_18Kernel_traits_baseILj768ES2_S2_S2_S2_fjLj128EEEEELb0ELb0ELb0ELb0EEEvNS_9BwdParamsE --------------------------
	.section	.text._ZN10layer_norm13ln_bwd_kernelINS_13Kernel_traitsI13__nv_bfloat16S2_S2_S2_fjLj768ELj1ELj4ELj1ELj16ENS_18Kernel_traits_baseILj768ES2_S2_S2_S2_fjLj128EEEEELb0ELb0ELb0ELb0EEEvNS_9BwdParamsE,"ax",@progbits
	.align	128
        .global         _ZN10layer_norm13ln_bwd_kernelINS_13Kernel_traitsI13__nv_bfloat16S2_S2_S2_fjLj768ELj1ELj4ELj1ELj16ENS_18Kernel_traits_baseILj768ES2_S2_S2_S2_fjLj128EEEEELb0ELb0ELb0ELb0EEEvNS_9BwdParamsE
        .type           _ZN10layer_norm13ln_bwd_kernelINS_13Kernel_traitsI13__nv_bfloat16S2_S2_S2_fjLj768ELj1ELj4ELj1ELj16ENS_18Kernel_traits_baseILj768ES2_S2_S2_S2_fjLj128EEEEELb0ELb0ELb0ELb0EEEvNS_9BwdParamsE,@function
        .size           _ZN10layer_norm13ln_bwd_kernelINS_13Kernel_traitsI13__nv_bfloat16S2_S2_S2_fjLj768ELj1ELj4ELj1ELj16ENS_18Kernel_traits_baseILj768ES2_S2_S2_S2_fjLj128EEEEELb0ELb0ELb0ELb0EEEvNS_9BwdParamsE,(.L_x_14411 - _ZN10layer_norm13ln_bwd_kernelINS_13Kernel_traitsI13__nv_bfloat16S2_S2_S2_fjLj768ELj1ELj4ELj1ELj16ENS_18Kernel_traits_baseILj768ES2_S2_S2_S2_fjLj128EEEEELb0ELb0ELb0ELb0EEEvNS_9BwdParamsE)
        .other          _ZN10layer_norm13ln_bwd_kernelINS_13Kernel_traitsI13__nv_bfloat16S2_S2_S2_fjLj768ELj1ELj4ELj1ELj16ENS_18Kernel_traits_baseILj768ES2_S2_S2_S2_fjLj128EEEEELb0ELb0ELb0ELb0EEEvNS_9BwdParamsE,@"STO_CUDA_ENTRY STV_DEFAULT"
_ZN10layer_norm13ln_bwd_kernelINS_13Kernel_traitsI13__nv_bfloat16S2_S2_S2_fjLj768ELj1ELj4ELj1ELj16ENS_18Kernel_traits_baseILj768ES2_S2_S2_S2_fjLj128EEEEELb0ELb0ELb0ELb0EEEvNS_9BwdParamsE:
.text._ZN10layer_norm13ln_bwd_kernelINS_13Kernel_traitsI13__nv_bfloat16S2_S2_S2_fjLj768ELj1ELj4ELj1ELj16ENS_18Kernel_traits_baseILj768ES2_S2_S2_S2_fjLj128EEEEELb0ELb0ELb0ELb0EEEvNS_9BwdParamsE:
[----:B------:R-:W-:Y:S01]  /*0000*/  LDC R1, c[0x0][0x37c] ;  /* 0x0000df00ff017b82 */ /* 0x000fe20000000800 */
[----:B------:R-:W0:Y:S01]  /*0010*/  S2R R0, SR_TID.X ;  /* 0x0000000000007919 */ /* 0x000e220000002100 */
[----:B------:R-:W1:Y:S01]  /*0020*/  LDCU UR4, c[0x0][0x388] ;  /* 0x00007100ff0477ac */ /* 0x000e620008000800 */
[----:B------:R-:W2:Y:S01]  /*0030*/  LDCU.64 UR6, c[0x0][0x358] ;  /* 0x00006b00ff0677ac */ /* 0x000ea20008000a00 */
[----:B------:R-:W3:Y:S01]  /*0040*/  LDCU UR5, c[0x0][0x384] ;  /* 0x00007080ff0577ac */ /* 0x000ee20008000800 */
[----:B------:R-:W4:Y:S01]  /*0050*/  LDCU UR14, c[0x0][0x388] ;  /* 0x00007100ff0e77ac */ /* 0x000f220008000800 */
[----:B------:R-:W0:Y:S01]  /*0060*/  LDCU.U8 UR8, c[0x0][0x410] ;  /* 0x00008200ff0877ac */ /* 0x000e220008000000 */
[----:B-1----:R-:W-:Y:S01]  /*0070*/  MOV R2, UR4 ;  /* 0x0000000400027c02 */ /* 0x002fe20008000f00 */
[----:B------:R-:W1:Y:S03]  /*0080*/  LDCU UR9, c[0x0][0x400] ;  /* 0x00008000ff0977ac */ /* 0x000e660008000800 */
[----:B------:R-:W-:Y:S01]  /*0090*/  SHF.R.S32.HI R3, RZ, 0x1f, R2 ;  /* 0x0000001fff037819 */ /* 0x000fe20000011402 */
[----:B------:R-:W1:Y:S03]  /*00a0*/  LDCU.64 UR12, c[0x0][0x478] ;  /* 0x00008f00ff0c77ac */ /* 0x000e660008000a00 */
[----:B------:R-:W-:Y:S01]  /*00b0*/  LEA.HI R3, R3, R2, RZ, 0x3 ;  /* 0x0000000203037211 */ /* 0x000fe200078f18ff */
[----:B------:R-:W1:Y:S01]  /*00c0*/  LDCU.64 UR10, c[0x0][0x438] ;  /* 0x00008700ff0a77ac */ /* 0x000e620008000a00 */
[----:B0-----:R-:W-:-:S04]  /*00d0*/  LOP3.LUT R107, R0, 0x1f, RZ, 0xc0, !PT ;  /* 0x0000001f006b7812 */ /* 0x001fc800078ec0ff */
[----:B------:R-:W-:-:S04]  /*00e0*/  LOP3.LUT R106, R107, 0x1f, RZ, 0x3c, !PT ;  /* 0x0000001f6b6a7812 */ /* 0x000fc800078e3cff */
[----:B------:R-:W-:Y:S02]  /*00f0*/  LEA.HI.SX32 R106, R3, R106, 0x1d ;  /* 0x0000006a036a7211 */ /* 0x000fe400078feaff */
[----:B------:R-:W-:Y:S02]  /*0100*/  MOV R3, R107 ;  /* 0x0000006b00037202 */ /* 0x000fe40000000f00 */
[C---:B------:R-:W-:Y:S02]  /*0110*/  ISETP.GE.U32.AND P0, PT, R106.reuse, 0x20, PT ;  /* 0x000000206a00780c */ /* 0x040fe40003f06070 */
[C---:B------:R-:W-:Y:S02]  /*0120*/  ISETP.GE.U32.AND P1, PT, R106.reuse, 0x40, PT ;  /* 0x000000406a00780c */ /* 0x040fe40003f26070 */
[----:B------:R-:W-:-:S09]  /*0130*/  ISETP.GE.U32.AND P2, PT, R106, 0x60, PT ;  /* 0x000000606a00780c */ /* 0x000fd20003f46070 */
[----:B------:R-:W0:Y:S08]  /*0140*/  @P0 LDC.64 R4, c[0x0][0x3d0] ;  /* 0x0000f400ff040b82 */ /* 0x000e300000000a00 */
[----:B------:R-:W3:Y:S08]  /*0150*/  @P1 LDC.64 R6, c[0x0][0x3d0] ;  /* 0x0000f400ff061b82 */ /* 0x000ef00000000a00 */
[----:B------:R-:W4:Y:S01]  /*0160*/  @P2 LDC.64 R10, c[0x0][0x3d0] ;  /* 0x0000f400ff0a2b82 */ /* 0x000f220000000a00 */
[C---:B0-----:R-:W-:Y:S01]  /*0170*/  @P0 IMAD.WIDE.U32 R4, R3.reuse, 0x10, R4 ;  /* 0x0000001003040825 */ /* 0x041fe200078e0004 */
[----:B------:R-:W-:-:S06]  /*0180*/  @P0 LOP3.LUT R3, R3, 0x20, RZ, 0xfc, !PT ;  /* 0x0000002003030812 */ /* 0x000fcc00078efcff */
[----:B------:R-:W0:Y:S01]  /*0190*/  S2UR UR4, SR_CTAID.X ;  /* 0x00000000000479c3 */ /* 0x000e220000002500 */
[----:B------:R-:W-:Y:S01]  /*01a0*/  SHF.R.U32.HI R105, RZ, 0x5, R0 ;  /* 0x00000005ff697819 */ /* 0x000fe20000011600 */
[----:B--2---:R2:W5:Y:S01]  /*01b0*/  @P0 LDG.E.128 R36, desc[UR6][R4.64] ;  /* 0x0000000604240981 */ /* 0x004562000c1e1d00 */
[C---:B---3--:R-:W-:Y:S01]  /*01c0*/  @P1 IMAD.WIDE.U32 R8, R3.reuse, 0x10, R6 ;  /* 0x0000001003081825 */ /* 0x048fe200078e0006 */
[----:B------:R-:W-:-:S04]  /*01d0*/  @P1 IADD3 R3, PT, PT, R3, 0x20, RZ ;  /* 0x0000002003031810 */ /* 0x000fc80007ffe0ff */
[----:B------:R2:W5:Y:S01]  /*01e0*/  @P1 LDG.E.128 R40, desc[UR6][R8.64] ;  /* 0x0000000608281981 */ /* 0x000562000c1e1d00 */
[----:B----4-:R-:W-:-:S05]  /*01f0*/  @P2 IMAD.WIDE.U32 R6, R3, 0x10, R10 ;  /* 0x0000001003062825 */ /* 0x010fca00078e000a */
[----:B------:R2:W5:Y:S01]  /*0200*/  @P2 LDG.E.128 R44, desc[UR6][R6.64] ;  /* 0x00000006062c2981 */ /* 0x000562000c1e1d00 */
[----:B0-----:R-:W-:-:S06]  /*0210*/  USHF.L.U32 UR4, UR4, 0x2, URZ ;  /* 0x0000000204047899 */ /* 0x001fcc00080006ff */
[----:B------:R-:W-:-:S04]  /*0220*/  LOP3.LUT R105, R105, UR4, RZ, 0xfc, !PT ;  /* 0x0000000469697c12 */ /* 0x000fc8000f8efcff */
[----:B------:R-:W-:Y:S02]  /*0230*/  ISETP.GE.AND P0, PT, R105, UR5, PT ;  /* 0x0000000569007c0c */ /* 0x000fe4000bf06270 */
[----:B------:R-:W-:Y:S02]  /*0240*/  CS2R R48, SRZ ;  /* 0x0000000000307805 */ /* 0x000fe4000001ff00 */
[----:B------:R-:W-:Y:S02]  /*0250*/  CS2R R50, SRZ ;  /* 0x0000000000327805 */ /* 0x000fe4000001ff00 */
[----:B------:R-:W-:Y:S02]  /*0260*/  CS2R R52, SRZ ;  /* 0x0000000000347805 */ /* 0x000fe4000001ff00 */
[----:B------:R-:W-:Y:S02]  /*0270*/  CS2R R54, SRZ ;  /* 0x0000000000367805 */ /* 0x000fe4000001ff00 */
[----:B------:R-:W-:-:S02]  /*0280*/  CS2R R28, SRZ ;  /* 0x00000000001c7805 */ /* 0x000fc4000001ff00 */
[----:B------:R-:W-:Y:S02]  /*0290*/  CS2R R30, SRZ ;  /* 0x00000000001e7805 */ /* 0x000fe4000001ff00 */
        /* <DEDUP_REMOVED lines=17> */
[----:B------:R-:W-:Y:S01]  /*03b0*/  CS2R R82, SRZ ;  /* 0x0000000000527805 */ /* 0x000fe2000001ff00 */
[----:B-12---:R-:W-:Y:S06]  /*03c0*/  @P0 BRA `(.L_x_0) ;  /* 0x0000005000900947 */ /* 0x006fec0003800000 */
[----:B------:R-:W0:Y:S01]  /*03d0*/  LDCU.64 UR4, c[0x0][0x3e0] ;  /* 0x00007c00ff0477ac */ /* 0x000e220008000a00 */
[----:B-----5:R-:W-:Y:S02]  /*03e0*/  PRMT R3, R39, 0x7632, R3 ;  /* 0x0000763227037816 */ /* 0x020fe40000000003 */
[----:B------:R-:W-:Y:S02]  /*03f0*/  CS2R R48, SRZ ;  /* 0x0000000000307805 */ /* 0x000fe4000001ff00 */
[----:B------:R-:W-:Y:S02]  /*0400*/  PRMT R4, R38, 0x7632, R4 ;  /* 0x0000763226047816 */ /* 0x000fe40000000004 */
[----:B------:R-:W-:Y:S02]  /*0410*/  CS2R R50, SRZ ;  /* 0x0000000000327805 */ /* 0x000fe4000001ff00 */
[----:B------:R-:W-:Y:S02]  /*0420*/  PRMT R5, R37, 0x7632, R5 ;  /* 0x0000763225057816 */ /* 0x000fe40000000005 */
[----:B------:R-:W-:-:S02]  /*0430*/  CS2R R52, SRZ ;  /* 0x0000000000347805 */ /* 0x000fc4000001ff00 */
[----:B------:R-:W-:Y:S02]  /*0440*/  PRMT R6, R36, 0x7632, R6 ;  /* 0x0000763224067816 */ /* 0x000fe40000000006 */
        /* <DEDUP_REMOVED lines=11> */
[----:B0-----:R-:W-:Y:S02]  /*0500*/  ISETP.NE.U32.AND P0, PT, RZ, UR4, PT ;  /* 0x00000004ff007c0c */ /* 0x001fe4000bf05070 */
[----:B------:R-:W-:Y:S02]  /*0510*/  CS2R R62, SRZ ;  /* 0x00000000003e7805 */ /* 0x000fe4000001ff00 */
[----:B------:R-:W-:Y:S02]  /*0520*/  PRMT R12, R46, 0x7632, R12 ;  /* 0x000076322e0c7816 */ /* 0x000fe4000000000c */
[----:B------:R-:W-:Y:S02]  /*0530*/  CS2R R64, SRZ ;  /* 0x0000000000407805 */ /* 0x000fe4000001ff00 */
[----:B------:R-:W-:Y:S02]  /*0540*/  ISETP.NE.AND.EX P0, PT, RZ, UR5, PT, P0 ;  /* 0x00000005ff007c0c */ /* 0x000fe4000bf05300 */
[----:B------:R-:W-:-:S02]  /*0550*/  CS2R R66, SRZ ;  /* 0x0000000000427805 */ /* 0x000fc4000001ff00 */
[----:B------:R-:W-:Y:S02]  /*0560*/  PRMT R13, R45, 0x7632, R13 ;  /* 0x000076322d0d7816 */ /* 0x000fe4000000000d */
[----:B------:R-:W-:Y:S02]  /*0570*/  CS2R R68, SRZ ;  /* 0x0000000000447805 */ /* 0x000fe4000001ff00 */
[----:B------:R-:W-:Y:S02]  /*0580*/  PRMT R14, R44, 0x7632, R14 ;  /* 0x000076322c0e7816 */ /* 0x000fe4000000000e */
        /* <DEDUP_REMOVED lines=10> */
[----:B------:R-:W-:-:S07]  /*0630*/  CS2R R82, SRZ ;  /* 0x0000000000527805 */ /* 0x000fce000001ff00 */
.L_x_35:
[----:B------:R-:W0:Y:S08]  /*0640*/  @P0 LDC.64 R96, c[0x0][0x3e0] ;  /* 0x0000f800ff600b82 */ /* 0x000e300000000a00 */
[----:B------:R-:W1:Y:S08]  /*0650*/  LDC.64 R100, c[0x0][0x3c0] ;  /* 0x0000f000ff647b82 */ /* 0x000e700000000a00 */
[----:B------:R-:W2:Y:S01]  /*0660*/  LDC.64 R98, c[0x0][0x3c8] ;  /* 0x0000f200ff627b82 */ /* 0x000ea20000000a00 */
[----:B0-----:R-:W-:-:S06]  /*0670*/  @P0 IMAD.WIDE R96, R105, 0x2, R96 ;  /* 0x0000000269600825 */ /* 0x001fcc00078e0260 */
[----:B------:R-:W3:Y:S01]  /*0680*/  @P0 LDG.E.U16 R96, desc[UR6][R96.64] ;  /* 0x0000000660600981 */ /* 0x000ee2000c1e1500 */
[----:B-1----:R-:W-:-:S06]  /*0690*/  IMAD.WIDE R100, R105, 0x4, R100 ;  /* 0x0000000469647825 */ /* 0x002fcc00078e0264 */
[----:B------:R-:W4:Y:S01]  /*06a0*/  LDG.E R100, desc[UR6][R100.64] ;  /* 0x0000000664647981 */ /* 0x000f22000c1e1900 */
[----:B--2---:R-:W-:-:S05]  /*06b0*/  IMAD.WIDE R98, R105, 0x4, R98 ;  /* 0x0000000469627825 */ /* 0x004fca00078e0262 */
[----:B-----5:R0:W5:Y:S01]  /*06c0*/  LDG.E R113, desc[UR6][R98.64] ;  /* 0x0000000662717981 */ /* 0x020162000c1e1900 */
[----:B------:R-:W1:Y:S01]  /*06d0*/  S2R R0, SR_TID.X ;  /* 0x0000000000007919 */ /* 0x000e620000002100 */
[----:B------:R-:W-:Y:S02]  /*06e0*/  ISETP.NE.U32.AND P1, PT, RZ, UR10, PT ;  /* 0x0000000aff007c0c */ /* 0x000fe4000bf25070 */
[----:B------:R-:W-:Y:S02]  /*06f0*/  MOV R2, UR14 ;  /* 0x0000000e00027c02 */ /* 0x000fe40008000f00 */
[----:B------:R-:W-:-:S03]  /*0700*/  ISETP.NE.AND.EX P1, PT, RZ, UR11, PT, P1 ;  /* 0x0000000bff007c0c */ /* 0x000fc6000bf25310 */
[----:B------:R-:W-:Y:S01]  /*0710*/  IMAD R102, R105, R2, RZ ;  /* 0x0000000269667224 */ /* 0x000fe200078e02ff */
[----:B------:R-:W-:-:S04]  /*0720*/  ISETP.NE.AND P4, PT, RZ, UR8, PT ;  /* 0x00000008ff007c0c */ /* 0x000fc8000bf85270 */
[----:B------:R-:W-:Y:S01]  /*0730*/  SHF.R.S32.HI R103, RZ, 0x1f, R102 ;  /* 0x0000001fff677819 */ /* 0x000fe20000011466 */
[----:B------:R-:W-:Y:S03]  /*0740*/  BSSY.RECONVERGENT B0, `(.L_x_1) ;  /* 0x0000262000007945 */ /* 0x000fe60003800200 */
[----:B------:R-:W-:Y:S01]  /*0750*/  LEA.HI R102, R103, R102, RZ, 0x3 ;  /* 0x0000006667667211 */ /* 0x000fe200078f18ff */
[----:B------:R-:W-:Y:S01]  /*0760*/  HFMA2 R114, -RZ, RZ, 1.875, 0 ;  /* 0x3f800000ff727431 */ /* 0x000fe200000001ff */
[----:B-1----:R-:W-:-:S04]  /*0770*/  LOP3.LUT R107, R0, 0x1f, RZ, 0xc0, !PT ;  /* 0x0000001f006b7812 */ /* 0x002fc800078ec0ff */
[----:B------:R-:W-:Y:S02]  /*0780*/  LEA.HI.SX32 R108, R102, R107, 0x1d ;  /* 0x0000006b666c7211 */ /* 0x000fe400078feaff */
[----:B---3--:R-:W-:Y:S02]  /*0790*/  @P0 SHF.L.U32 R114, R96, 0x10, RZ ;  /* 0x0000001060720819 */ /* 0x008fe400000006ff */
[----:B----4-:R-:W-:Y:S01]  /*07a0*/  FSEL R152, R100, RZ, !P4 ;  /* 0x000000ff64987208 */ /* 0x010fe20006000000 */
[----:B0-----:R-:W-:Y:S06]  /*07b0*/  @P1 BRA `(.L_x_2) ;  /* 0x0000001000a41947 */ /* 0x001fec0003800000 */
[C---:B------:R-:W-:Y:S01]  /*07c0*/  ISETP.GE.U32.AND P5, PT, R106.reuse, 0x20, PT ;  /* 0x000000206a00780c */ /* 0x040fe20003fa6070 */
[----:B------:R-:W-:Y:S01]  /*07d0*/  BSSY.RECONVERGENT B1, `(.L_x_3) ;  /* 0x0000065000017945 */ /* 0x000fe20003800200 */
[C---:B------:R-:W-:Y:S02]  /*07e0*/  ISETP.GE.U32.AND P3, PT, R106.reuse, 0x40, PT ;  /* 0x000000406a00780c */ /* 0x040fe40003f66070 */
[----:B------:R-:W-:Y:S02]  /*07f0*/  CS2R R154, SRZ ;  /* 0x00000000009a7805 */ /* 0x000fe4000001ff00 */
[----:B------:R-:W-:Y:S02]  /*0800*/  ISETP.GE.U32.AND P2, PT, R106, 0x60, PT ;  /* 0x000000606a00780c */ /* 0x000fe40003f46070 */
[----:B------:R-:W-:-:S05]  /*0810*/  MOV R157, R108 ;  /* 0x0000006c009d7202 */ /* 0x000fca0000000f00 */
[----:B------:R-:W-:Y:S06]  /*0820*/  @!P5 BRA `(.L_x_4) ;  /* 0x00000004007cd947 */ /* 0x000fec0003800000 */
[----:B------:R-:W0:Y:S08]  /*0830*/  LDC.64 R96, c[0x0][0x3a8] ;  /* 0x0000ea00ff607b82 */ /* 0x000e300000000a00 */
[----:B------:R-:W1:Y:S01]  /*0840*/  LDC.64 R100, c[0x0][0x428] ;  /* 0x00010a00ff647b82 */ /* 0x000e620000000a00 */
[----:B0-----:R-:W-:-:S06]  /*0850*/  IMAD.WIDE.U32 R96, R108, 0x10, R96 ;  /* 0x000000106c607825 */ /* 0x001fcc00078e0060 */
[----:B------:R-:W2:Y:S01]  /*0860*/  LDG.E.128 R96, desc[UR6][R96.64] ;  /* 0x0000000660607981 */ /* 0x000ea2000c1e1d00 */
[----:B-1----:R-:W-:-:S06]  /*0870*/  IMAD.WIDE.U32 R100, R108, 0x10, R100 ;  /* 0x000000106c647825 */ /* 0x002fcc00078e0064 */
[----:B------:R-:W3:Y:S01]  /*0880*/  LDG.E.128 R100, desc[UR6][R100.64] ;  /* 0x0000000664647981 */ /* 0x000ee2000c1e1d00 */
[----:B------:R-:W-:Y:S02]  /*0890*/  SHF.L.U32 R147, R37, 0x10, RZ ;  /* 0x0000001025937819 */ /* 0x000fe400000006ff */
[----:B------:R-:W-:Y:S02]  /*08a0*/  SHF.L.U32 R151, R36, 0x10, RZ ;  /* 0x0000001024977819 */ /* 0x000fe400000006ff */
[----:B------:R-:W-:Y:S02]  /*08b0*/  SHF.L.U32 R148, R6, 0x10, RZ ;  /* 0x0000001006947819 */ /* 0x000fe400000006ff */
[----:B------:R-:W-:Y:S02]  /*08c0*/  IADD3 R157, PT, PT, R108, 0x20, RZ ;  /* 0x000000206c9d7810 */ /* 0x000fe40007ffe0ff */
[----:B--2---:R-:W-:Y:S02]  /*08d0*/  SHF.L.U32 R141, R96, 0x10, RZ ;  /* 0x00000010608d7819 */ /* 0x004fe400000006ff */
[----:B------:R-:W-:-:S02]  /*08e0*/  SHF.L.U32 R143, R97, 0x10, RZ ;  /* 0x00000010618f7819 */ /* 0x000fc400000006ff */
[C---:B------:R-:W-:Y:S02]  /*08f0*/  PRMT R137, R98.reuse, 0x7632, R137 ;  /* 0x0000763262897816 */ /* 0x040fe40000000089 */
[----:B------:R-:W-:Y:S02]  /*0900*/  SHF.L.U32 R145, R98, 0x10, RZ ;  /* 0x0000001062917819 */ /* 0x000fe400000006ff */
[C---:B---3--:R-:W-:Y:S02]  /*0910*/  PRMT R140, R100.reuse, 0x7632, R140 ;  /* 0x00007632648c7816 */ /* 0x048fe4000000008c */
[----:B------:R-:W-:Y:S01]  /*0920*/  SHF.L.U32 R142, R100, 0x10, RZ ;  /* 0x00000010648e7819 */ /* 0x000fe200000006ff */
[C---:B------:R-:W-:Y:S01]  /*0930*/  FADD.FTZ R100, -R152.reuse, R141 ;  /* 0x0000008d98647221 */ /* 0x040fe20000010100 */
[C---:B------:R-:W-:Y:S02]  /*0940*/  PRMT R98, R99.reuse, 0x7632, R98 ;  /* 0x0000763263627816 */ /* 0x040fe40000000062 */
[----:B------:R-:W-:Y:S01]  /*0950*/  SHF.L.U32 R155, R99, 0x10, RZ ;  /* 0x00000010639b7819 */ /* 0x000fe200000006ff */
[----:B-----5:R-:W-:Y:S01]  /*0960*/  FMUL.FTZ R153, R113, R100 ;  /* 0x0000006471997220 */ /* 0x020fe20000410000 */
[C---:B------:R-:W-:Y:S01]  /*0970*/  FADD.FTZ R100, -R152.reuse, R143 ;  /* 0x0000008f98647221 */ /* 0x040fe20000010100 */
[----:B------:R-:W-:Y:S01]  /*0980*/  PRMT R99, R101, 0x7632, R99 ;  /* 0x0000763265637816 */ /* 0x000fe20000000063 */
[----:B------:R-:W-:Y:S01]  /*0990*/  FMUL.FTZ R151, R151, R142 ;  /* 0x0000008e97977220 */ /* 0x000fe20000410000 */
[----:B------:R-:W-:Y:S01]  /*09a0*/  PRMT R138, R97, 0x7632, R138 ;  /* 0x00007632618a7816 */ /* 0x000fe2000000008a */
[----:B------:R-:W-:Y:S01]  /*09b0*/  FMUL.FTZ R149, R113, R100 ;  /* 0x0000006471957220 */ /* 0x000fe20000410000 */
[----:B------:R-:W-:Y:S01]  /*09c0*/  SHF.L.U32 R101, R101, 0x10, RZ ;  /* 0x0000001065657819 */ /* 0x000fe200000006ff */
[----:B------:R-:W-:Y:S01]  /*09d0*/  FADD.FTZ R100, -R152, R145 ;  /* 0x0000009198647221 */ /* 0x000fe20000010100 */
[C---:B------:R-:W-:Y:S01]  /*09e0*/  PRMT R97, R103.reuse, 0x7632, R97 ;  /* 0x0000763267617816 */ /* 0x040fe20000000061 */
[----:B------:R-:W-:Y:S01]  /*09f0*/  FADD.FTZ R68, R68, R142 ;  /* 0x0000008e44447221 */ /* 0x000fe20000010000 */
[----:B------:R-:W-:Y:S01]  /*0a00*/  SHF.L.U32 R144, R103, 0x10, RZ ;  /* 0x0000001067907819 */ /* 0x000fe200000006ff */
[-C--:B------:R-:W-:Y:S01]  /*0a10*/  FMUL.FTZ R147, R147, R101.reuse ;  /* 0x0000006593937220 */ /* 0x080fe20000410000 */
[----:B------:R-:W-:Y:S01]  /*0a20*/  PRMT R139, R96, 0x7632, R139 ;  /* 0x00007632608b7816 */ /* 0x000fe2000000008b */
[----:B------:R-:W-:Y:S01]  /*0a30*/  FADD.FTZ R70, R70, R101 ;  /* 0x0000006546467221 */ /* 0x000fe20000010000 */
[----:B------:R-:W-:Y:S01]  /*0a40*/  SHF.L.U32 R103, R39, 0x10, RZ ;  /* 0x0000001027677819 */ /* 0x000fe200000006ff */
[----:B------:R-:W-:Y:S01]  /*0a50*/  FFMA.FTZ R50, R149, R101, R50 ;  /* 0x0000006595327223 */ /* 0x000fe20000010032 */
[----:B------:R-:W-:Y:S01]  /*0a60*/  FMUL.FTZ R145, R113, R100 ;  /* 0x0000006471917220 */ /* 0x000fe20000410000 */
[----:B------:R-:W-:Y:S01]  /*0a70*/  SHF.L.U32 R101, R139, 0x10, RZ ;  /* 0x000000108b657819 */ /* 0x000fe200000006ff */
[----:B------:R-:W-:Y:S01]  /*0a80*/  FADD.FTZ R100, -R152, R155 ;  /* 0x0000009b98647221 */ /* 0x000fe20000010100 */
[----:B------:R-:W-:Y:S01]  /*0a90*/  FMUL.FTZ R139, R103, R144 ;  /* 0x00000090678b7220 */ /* 0x000fe20000410000 */
[----:B------:R-:W-:Y:S01]  /*0aa0*/  SHF.L.U32 R103, R138, 0x10, RZ ;  /* 0x000000108a677819 */ /* 0x000fe200000006ff */
[----:B------:R-:W-:Y:S01]  /*0ab0*/  FADD.FTZ R74, R74, R144 ;  /* 0x000000904a4a7221 */ /* 0x000fe20000010000 */
[----:B------:R-:W-:Y:S01]  /*0ac0*/  FMUL.FTZ R141, R113, R100 ;  /* 0x00000064718d7220 */ /* 0x000fe20000410000 */
[----:B------:R-:W-:Y:S01]  /*0ad0*/  SHF.L.U32 R99, R99, 0x10, RZ ;  /* 0x0000001063637819 */ /* 0x000fe200000006ff */
[C---:B------:R-:W-:Y:S01]  /*0ae0*/  FADD.FTZ R150, -R152.reuse, R101 ;  /* 0x0000006598967221 */ /* 0x040fe20000010100 */
[----:B------:R-:W-:Y:S01]  /*0af0*/  FADD.FTZ R146, -R152, R103 ;  /* 0x0000006798927221 */ /* 0x000fe20000010100 */
[----:B------:R-:W-:Y:S01]  /*0b00*/  FFMA.FTZ R54, R141, R144, R54 ;  /* 0x000000908d367223 */ /* 0x000fe20000010036 */
[----:B------:R-:W-:Y:S01]  /*0b10*/  SHF.L.U32 R144, R5, 0x10, RZ ;  /* 0x0000001005907819 */ /* 0x000fe200000006ff */
[----:B------:R-:W-:Y:S01]  /*0b20*/  FADD.FTZ R71, R71, R99 ;  /* 0x0000006347477221 */ /* 0x000fe20000010000 */
[----:B------:R-:W-:Y:S01]  /*0b30*/  SHF.L.U32 R140, R140, 0x10, RZ ;  /* 0x000000108c8c7819 */ /* 0x000fe200000006ff */
[C---:B------:R-:W-:Y:S01]  /*0b40*/  FMUL.FTZ R146, R113.reuse, R146 ;  /* 0x0000009271927220 */ /* 0x040fe20000410000 */
[----:B------:R-:W-:Y:S01]  /*0b50*/  PRMT R96, R102, 0x7632, R96 ;  /* 0x0000763266607816 */ /* 0x000fe20000000060 */
[-C--:B------:R-:W-:Y:S01]  /*0b60*/  FMUL.FTZ R144, R144, R99.reuse ;  /* 0x0000006390907220 */ /* 0x080fe20000410000 */
[----:B------:R-:W-:Y:S01]  /*0b70*/  FMUL.FTZ R150, R113, R150 ;  /* 0x0000009671967220 */ /* 0x000fe20000410000 */
[----:B------:R-:W-:Y:S01]  /*0b80*/  FFMA.FTZ R51, R146, R99, R51 ;  /* 0x0000006392337223 */ /* 0x000fe20000010033 */
[----:B------:R-:W-:Y:S01]  /*0b90*/  FMUL.FTZ R148, R148, R140 ;  /* 0x0000008c94947220 */ /* 0x000fe20000410000 */
[----:B------:R-:W-:Y:S01]  /*0ba0*/  FADD.FTZ R99, RZ, R151 ;  /* 0x00000097ff637221 */ /* 0x000fe20000010000 */
[----:B------:R-:W-:Y:S01]  /*0bb0*/  FFMA.FTZ R101, R153, R151, RZ ;  /* 0x0000009799657223 */ /* 0x000fe200000100ff */
[----:B------:R-:W-:Y:S01]  /*0bc0*/  SHF.L.U32 R103, R98, 0x10, RZ ;  /* 0x0000001062677819 */ /* 0x000fe200000006ff */
[----:B------:R-:W-:Y:S01]  /*0bd0*/  FADD.FTZ R69, R69, R140 ;  /* 0x0000008c45457221 */ /* 0x000fe20000010000 */
[----:B------:R-:W-:Y:S01]  /*0be0*/  SHF.L.U32 R100, R96, 0x10, RZ ;  /* 0x0000001060647819 */ /* 0x000fe200000006ff */
[----:B------:R-:W-:Y:S01]  /*0bf0*/  FADD.FTZ R96, R99, R148 ;  /* 0x0000009463607221 */ /* 0x000fe20000010000 */
[----:B------:R-:W-:Y:S01]  /*0c00*/  FFMA.FTZ R98, R150, R148, R101 ;  /* 0x0000009496627223 */ /* 0x000fe20000010065 */
[----:B------:R-:W-:Y:S01]  /*0c10*/  SHF.L.U32 R102, R102, 0x10, RZ ;  /* 0x0000001066667819 */ /* 0x000fe200000006ff */
[----:B------:R-:W-:Y:S01]  /*0c20*/  FFMA.FTZ R49, R150, R140, R49 ;  /* 0x0000008c96317223 */ /* 0x000fe20000010031 */
[----:B------:R-:W-:Y:S01]  /*0c30*/  SHF.L.U32 R143, R38, 0x10, RZ ;  /* 0x00000010268f7819 */ /* 0x000fe200000006ff */
[----:B------:R-:W-:Y:S01]  /*0c40*/  FFMA.FTZ R99, R149, R147, R98 ;  /* 0x0000009395637223 */ /* 0x000fe20000010062 */
[----:B------:R-:W-:Y:S01]  /*0c50*/  SHF.L.U32 R137, R137, 0x10, RZ ;  /* 0x0000001089897819 */ /* 0x000fe200000006ff */
[----:B------:R-:W-:Y:S01]  /*0c60*/  FFMA.FTZ R48, R153, R142, R48 ;  /* 0x0000008e99307223 */ /* 0x000fe20000010030 */
[----:B------:R-:W-:Y:S01]  /*0c70*/  SHF.L.U32 R101, R97, 0x10, RZ ;  /* 0x0000001061657819 */ /* 0x000fe200000006ff */
[----:B------:R-:W-:Y:S01]  /*0c80*/  FADD.FTZ R97, R96, R147 ;  /* 0x0000009360617221 */ /* 0x000fe20000010000 */
[----:B------:R-:W-:Y:S01]  /*0c90*/  SHF.L.U32 R140, R4, 0x10, RZ ;  /* 0x00000010048c7819 */ /* 0x000fe200000006ff */
[----:B------:R-:W-:Y:S01]  /*0ca0*/  FMUL.FTZ R143, R143, R102 ;  /* 0x000000668f8f7220 */ /* 0x000fe20000410000 */
[----:B------:R-:W-:Y:S01]  /*0cb0*/  FADD.FTZ R142, -R152, R137 ;  /* 0x00000089988e7221 */ /* 0x000fe20000010100 */
[----:B------:R-:W-:Y:S01]  /*0cc0*/  FADD.FTZ R96, R97, R144 ;  /* 0x0000009061607221 */ /* 0x000fe20000010000 */
[----:B------:R-:W-:Y:S01]  /*0cd0*/  FFMA.FTZ R98, R146, R144, R99 ;  /* 0x0000009092627223 */ /* 0x000fe20000010063 */
[----:B------:R-:W-:Y:S01]  /*0ce0*/  FMUL.FTZ R140, R140, R100 ;  /* 0x000000648c8c7220 */ /* 0x000fe20000410000 */
[----:B------:R-:W-:Y:S01]  /*0cf0*/  FMUL.FTZ R142, R113, R142 ;  /* 0x0000008e718e7220 */ /* 0x000fe20000410000 */
[----:B------:R-:W-:Y:S01]  /*0d00*/  FADD.FTZ R97, R96, R143 ;  /* 0x0000008f60617221 */ /* 0x000fe20000010000 */
[C---:B------:R-:W-:Y:S01]  /*0d10*/  FFMA.FTZ R99, R145.reuse, R143, R98 ;  /* 0x0000008f91637223 */ /* 0x040fe20000010062 */
[----:B------:R-:W-:Y:S01]  /*0d20*/  FADD.FTZ R72, R72, R102 ;  /* 0x0000006648487221 */ /* 0x000fe20000010000 */
[----:B------:R-:W-:Y:S01]  /*0d30*/  FFMA.FTZ R52, R145, R102, R52 ;  /* 0x0000006691347223 */ /* 0x000fe20000010034 */
[----:B------:R-:W-:Y:S01]  /*0d40*/  SHF.L.U32 R102, R3, 0x10, RZ ;  /* 0x0000001003667819 */ /* 0x000fe200000006ff */
[----:B------:R-:W-:Y:S01]  /*0d50*/  FADD.FTZ R138, -R152, R103 ;  /* 0x00000067988a7221 */ /* 0x000fe20000010100 */
[----:B------:R-:W-:Y:S01]  /*0d60*/  FADD.FTZ R96, R97, R140 ;  /* 0x0000008c61607221 */ /* 0x000fe20000010000 */
[----:B------:R-:W-:Y:S01]  /*0d70*/  FFMA.FTZ R98, R142, R140, R99 ;  /* 0x0000008c8e627223 */ /* 0x000fe20000010063 */
[----:B------:R-:W-:Y:S01]  /*0d80*/  FADD.FTZ R73, R73, R100 ;  /* 0x0000006449497221 */ /* 0x000fe20000010000 */
[----:B------:R-:W-:Y:S01]  /*0d90*/  FMUL.FTZ R137, R102, R101 ;  /* 0x0000006566897220 */ /* 0x000fe20000410000 */
[----:B------:R-:W-:Y:S01]  /*0da0*/  FMUL.FTZ R138, R113, R138 ;  /* 0x0000008a718a7220 */ /* 0x000fe20000410000 */
[----:B------:R-:W-:Y:S01]  /*0db0*/  FADD.FTZ R96, R96, R139 ;  /* 0x0000008b60607221 */ /* 0x000fe20000010000 */
[----:B------:R-:W-:Y:S01]  /*0dc0*/  FFMA.FTZ R98, R141, R139, R98 ;  /* 0x0000008b8d627223 */ /* 0x000fe20000010062 */
[----:B------:R-:W-:Y:S01]  /*0dd0*/  FFMA.FTZ R53, R142, R100, R53 ;  /* 0x000000648e357223 */ /* 0x000fe20000010035 */
[----:B------:R-:W-:Y:S01]  /*0de0*/  FADD.FTZ R75, R75, R101 ;  /* 0x000000654b4b7221 */ /* 0x000fe20000010000 */
[----:B------:R-:W-:Y:S01]  /*0df0*/  FFMA.FTZ R55, R138, R101, R55 ;  /* 0x000000658a377223 */ /* 0x000fe20000010037 */
[----:B------:R-:W-:Y:S01]  /*0e00*/  FADD.FTZ R155, R96, R137 ;  /* 0x00000089609b7221 */ /* 0x000fe20000010000 */
[----:B------:R-:W-:-:S07]  /*0e10*/  FFMA.FTZ R154, R138, R137, R98 ;  /* 0x000000898a9a7223 */ /* 0x000fce0000010062 */
.L_x_4:
[----:B------:R-:W-:Y:S05]  /*0e20*/  BSYNC.RECONVERGENT B1 ;  /* 0x0000000000017941 */ /* 0x000fea0003800200 */
.L_x_3:
[----:B------:R-:W-:Y:S04]  /*0e30*/  BSSY.RECONVERGENT B1, `(.L_x_5) ;  /* 0x0000061000017945 */ /* 0x000fe80003800200 */
[----:B------:R-:W-:Y:S05]  /*0e40*/  @!P3 BRA `(.L_x_6) ;  /* 0x00000004007cb947 */ /* 0x000fea0003800000 */
[----:B------:R-:W0:Y:S08]  /*0e50*/  LDC.64 R18, c[0x0][0x3a8] ;  /* 0x0000ea00ff127b82 */ /* 0x000e300000000a00 */
[----:B------:R-:W1:Y:S01]  /*0e60*/  LDC.64 R16, c[0x0][0x428] ;  /* 0x00010a00ff107b82 */ /* 0x000e620000000a00 */
[----:B0-----:R-:W-:-:S05]  /*0e70*/  IMAD.WIDE.U32 R18, R157, 0x10, R18 ;  /* 0x000000109d127825 */ /* 0x001fca00078e0012 */
[----:B------:R0:W2:Y:S01]  /*0e80*/  LDG.E.128 R96, desc[UR6][R18.64] ;  /* 0x0000000612607981 */ /* 0x0000a2000c1e1d00 */
[----:B-1----:R-:W-:-:S06]  /*0e90*/  IMAD.WIDE.U32 R100, R157, 0x10, R16 ;  /* 0x000000109d647825 */ /* 0x002fcc00078e0010 */
[----:B------:R-:W3:Y:S01]  /*0ea0*/  LDG.E.128 R100, desc[UR6][R100.64] ;  /* 0x0000000664647981 */ /* 0x000ee2000c1e1d00 */
[----:B------:R-:W-:Y:S02]  /*0eb0*/  SHF.L.U32 R17, R40, 0x10, RZ ;  /* 0x0000001028117819 */ /* 0x000fe400000006ff */
[----:B0-----:R-:W-:Y:S02]  /*0ec0*/  SHF.L.U32 R19, R41, 0x10, RZ ;  /* 0x0000001029137819 */ /* 0x001fe400000006ff */
[----:B------:R-:W-:Y:S02]  /*0ed0*/  SHF.L.U32 R116, R43, 0x10, RZ ;  /* 0x000000102b747819 */ /* 0x000fe400000006ff */
[----:B------:R-:W-:Y:S02]  /*0ee0*/  SHF.L.U32 R135, R9, 0x10, RZ ;  /* 0x0000001009877819 */ /* 0x000fe400000006ff */
[----:B------:R-:W-:Y:S02]  /*0ef0*/  SHF.L.U32 R132, R7, 0x10, RZ ;  /* 0x0000001007847819 */ /* 0x000fe400000006ff */
[----:B------:R-:W-:-:S02]  /*0f00*/  IADD3 R157, PT, PT, R157, 0x20, RZ ;  /* 0x000000209d9d7810 */ /* 0x000fc40007ffe0ff */
[C---:B--2---:R-:W-:Y:S02]  /*0f10*/  SHF.L.U32 R15, R96.reuse, 0x10, RZ ;  /* 0x00000010600f7819 */ /* 0x044fe400000006ff */
[C---:B------:R-:W-:Y:S02]  /*0f20*/  SHF.L.U32 R109, R97.reuse, 0x10, RZ ;  /* 0x00000010616d7819 */ /* 0x040fe400000006ff */
[----:B------:R-:W-:Y:S01]  /*0f30*/  PRMT R96, R96, 0x7632, R96 ;  /* 0x0000763260607816 */ /* 0x000fe20000000060 */
[C---:B------:R-:W-:Y:S01]  /*0f40*/  FADD.FTZ R16, -R152.reuse, R15 ;  /* 0x0000000f98107221 */ /* 0x040fe20000010100 */
[----:B------:R-:W-:Y:S01]  /*0f50*/  PRMT R97, R97, 0x7632, R97 ;  /* 0x0000763261617816 */ /* 0x000fe20000000061 */
[----:B------:R-:W-:Y:S01]  /*0f60*/  FADD.FTZ R18, -R152, R109 ;  /* 0x0000006d98127221 */ /* 0x000fe20000010100 */
[----:B------:R-:W-:Y:S01]  /*0f70*/  SHF.L.U32 R109, R42, 0x10, RZ ;  /* 0x000000102a6d7819 */ /* 0x000fe200000006ff */
[----:B-----5:R-:W-:Y:S01]  /*0f80*/  FMUL.FTZ R15, R113, R16 ;  /* 0x00000010710f7220 */ /* 0x020fe20000410000 */
[----:B---3--:R-:W-:-:S02]  /*0f90*/  SHF.L.U32 R104, R100, 0x10, RZ ;  /* 0x0000001064687819 */ /* 0x008fc400000006ff */
[----:B------:R-:W-:Y:S02]  /*0fa0*/  SHF.L.U32 R111, R102, 0x10, RZ ;  /* 0x00000010666f7819 */ /* 0x000fe400000006ff */
[----:B------:R-:W-:Y:S01]  /*0fb0*/  SHF.L.U32 R133, R103, 0x10, RZ ;  /* 0x0000001067857819 */ /* 0x000fe200000006ff */
[-C--:B------:R-:W-:Y:S01]  /*0fc0*/  FMUL.FTZ R16, R17, R104.reuse ;  /* 0x0000006811107220 */ /* 0x080fe20000410000 */
[----:B------:R-:W-:Y:S01]  /*0fd0*/  SHF.L.U32 R17, R98, 0x10, RZ ;  /* 0x0000001062117819 */ /* 0x000fe200000006ff */
[----:B------:R-:W-:Y:S01]  /*0fe0*/  FADD.FTZ R32, R32, R104 ;  /* 0x0000006820207221 */ /* 0x000fe20000010000 */
[----:B------:R-:W-:Y:S01]  /*0ff0*/  FFMA.FTZ R28, R15, R104, R28 ;  /* 0x000000680f1c7223 */ /* 0x000fe2000001001c */
[----:B------:R-:W-:Y:S01]  /*1000*/  SHF.L.U32 R104, R101, 0x10, RZ ;  /* 0x0000001065687819 */ /* 0x000fe200000006ff */
[----:B------:R-:W-:Y:S01]  /*1010*/  FADD.FTZ R24, R24, R111 ;  /* 0x0000006f18187221 */ /* 0x000fe20000010000 */
[----:B------:R-:W-:Y:S01]  /*1020*/  FADD.FTZ R110, -R152, R17 ;  /* 0x00000011986e7221 */ /* 0x000fe20000010100 */
[----:B------:R-:W-:Y:S01]  /*1030*/  FMUL.FTZ R17, R113, R18 ;  /* 0x0000001271117220 */ /* 0x000fe20000410000 */
[----:B------:R-:W-:Y:S01]  /*1040*/  SHF.L.U32 R97, R97, 0x10, RZ ;  /* 0x0000001061617819 */ /* 0x000fe200000006ff */
[-C--:B------:R-:W-:Y:S01]  /*1050*/  FMUL.FTZ R18, R19, R104.reuse ;  /* 0x0000006813127220 */ /* 0x080fe20000410000 */
[----:B------:R-:W-:Y:S01]  /*1060*/  FADD.FTZ R34, R34, R104 ;  /* 0x0000006822227221 */ /* 0x000fe20000010000 */
[----:B------:R-:W-:Y:S01]  /*1070*/  FFMA.FTZ R30, R17, R104, R30 ;  /* 0x00000068111e7223 */ /* 0x000fe2000001001e */
[-C--:B------:R-:W-:Y:S01]  /*1080*/  FMUL.FTZ R104, R109, R111.reuse ;  /* 0x0000006f6d687220 */ /* 0x080fe20000410000 */
[----:B------:R-:W-:Y:S01]  /*1090*/  SHF.L.U32 R109, R99, 0x10, RZ ;  /* 0x00000010636d7819 */ /* 0x000fe200000006ff */
[----:B------:R-:W-:Y:S01]  /*10a0*/  FMUL.FTZ R19, R113, R110 ;  /* 0x0000006e71137220 */ /* 0x000fe20000410000 */
[----:B------:R-:W-:Y:S01]  /*10b0*/  PRMT R100, R100, 0x7632, R100 ;  /* 0x0000763264647816 */ /* 0x000fe20000000064 */
[----:B------:R-:W-:Y:S01]  /*10c0*/  FADD.FTZ R155, R155, R16 ;  /* 0x000000109b9b7221 */ /* 0x000fe20000010000 */
[----:B------:R-:W-:Y:S01]  /*10d0*/  PRMT R101, R101, 0x7632, R101 ;  /* 0x0000763265657816 */ /* 0x000fe20000000065 */
[----:B------:R-:W-:Y:S01]  /*10e0*/  FADD.FTZ R110, -R152, R109 ;  /* 0x0000006d986e7221 */ /* 0x000fe20000010100 */
[----:B------:R-:W-:Y:S01]  /*10f0*/  SHF.L.U32 R109, R96, 0x10, RZ ;  /* 0x00000010606d7819 */ /* 0x000fe200000006ff */
[----:B------:R-:W-:Y:S01]  /*1100*/  FFMA.FTZ R20, R19, R111, R20 ;  /* 0x0000006f13147223 */ /* 0x000fe20000010014 */
[----:B------:R-:W-:Y:S01]  /*1110*/  SHF.L.U32 R100, R100, 0x10, RZ ;  /* 0x0000001064647819 */ /* 0x000fe200000006ff */
[----:B------:R-:W-:Y:S01]  /*1120*/  FMUL.FTZ R111, R113, R110 ;  /* 0x0000006e716f7220 */ /* 0x000fe20000410000 */
[----:B------:R-:W-:Y:S01]  /*1130*/  SHF.L.U32 R110, R10, 0x10, RZ ;  /* 0x000000100a6e7819 */ /* 0x000fe200000006ff */
[----:B------:R-:W-:Y:S01]  /*1140*/  FADD.FTZ R112, -R152, R109 ;  /* 0x0000006d98707221 */ /* 0x000fe20000010100 */
[-C--:B------:R-:W-:Y:S01]  /*1150*/  FMUL.FTZ R109, R116, R133.reuse ;  /* 0x00000085746d7220 */ /* 0x080fe20000410000 */
[--C-:B------:R-:W-:Y:S01]  /*1160*/  FADD.FTZ R116, -R152, R97.reuse ;  /* 0x0000006198747221 */ /* 0x100fe20000010100 */
[----:B------:R-:W-:Y:S01]  /*1170*/  PRMT R97, R99, 0x7632, R97 ;  /* 0x0000763263617816 */ /* 0x000fe20000000061 */
[----:B------:R-:W-:Y:S01]  /*1180*/  FMUL.FTZ R112, R113, R112 ;  /* 0x0000007071707220 */ /* 0x000fe20000410000 */
[----:B------:R-:W-:Y:S01]  /*1190*/  SHF.L.U32 R96, R101, 0x10, RZ ;  /* 0x0000001065607819 */ /* 0x000fe200000006ff */
[----:B------:R-:W-:Y:S01]  /*11a0*/  FMUL.FTZ R116, R113, R116 ;  /* 0x0000007471747220 */ /* 0x000fe20000410000 */
[----:B------:R-:W-:Y:S01]  /*11b0*/  SHF.L.U32 R101, R97, 0x10, RZ ;  /* 0x0000001061657819 */ /* 0x000fe200000006ff */
[----:B------:R-:W-:Y:S01]  /*11c0*/  FMUL.FTZ R110, R110, R100 ;  /* 0x000000646e6e7220 */ /* 0x000fe20000410000 */
[----:B------:R-:W-:Y:S01]  /*11d0*/  FFMA.FTZ R97, R15, R16, R154 ;  /* 0x000000100f617223 */ /* 0x000fe2000001009a */
[----:B------:R-:W-:Y:S01]  /*11e0*/  PRMT R98, R98, 0x7632, R98 ;  /* 0x0000763262627816 */ /* 0x000fe20000000062 */
[-C--:B------:R-:W-:Y:S01]  /*11f0*/  FMUL.FTZ R135, R135, R96.reuse ;  /* 0x0000006087877220 */ /* 0x080fe20000410000 */
[----:B------:R-:W-:Y:S01]  /*1200*/  FADD.FTZ R35, R35, R96 ;  /* 0x0000006023237221 */ /* 0x000fe20000010000 */
[----:B------:R-:W-:Y:S01]  /*1210*/  FFMA.FTZ R31, R116, R96, R31 ;  /* 0x00000060741f7223 */ /* 0x000fe2000001001f */
[----:B------:R-:W-:Y:S01]  /*1220*/  FADD.FTZ R155, R155, R110 ;  /* 0x0000006e9b9b7221 */ /* 0x000fe20000010000 */
[----:B------:R-:W-:Y:S01]  /*1230*/  FFMA.FTZ R96, R112, R110, R97 ;  /* 0x0000006e70607223 */ /* 0x000fe20000010061 */
[----:B------:R-:W-:Y:S01]  /*1240*/  SHF.L.U32 R99, R98, 0x10, RZ ;  /* 0x0000001062637819 */ /* 0x000fe200000006ff */
[----:B------:R-:W-:Y:S01]  /*1250*/  FADD.FTZ R26, R26, R133 ;  /* 0x000000851a1a7221 */ /* 0x000fe20000010000 */
[----:B------:R-:W-:Y:S01]  /*1260*/  PRMT R102, R102, 0x7632, R102 ;  /* 0x0000763266667816 */ /* 0x000fe20000000066 */
[----:B------:R-:W-:Y:S01]  /*1270*/  FADD.FTZ R98, R155, R18 ;  /* 0x000000129b627221 */ /* 0x000fe20000010000 */
[----:B------:R-:W-:Y:S01]  /*1280*/  FFMA.FTZ R97, R17, R18, R96 ;  /* 0x0000001211617223 */ /* 0x000fe20000010060 */
[----:B------:R-:W-:Y:S01]  /*1290*/  FFMA.FTZ R22, R111, R133, R22 ;  /* 0x000000856f167223 */ /* 0x000fe20000010016 */
[----:B------:R-:W-:Y:S01]  /*12a0*/  SHF.L.U32 R133, R8, 0x10, RZ ;  /* 0x0000001008857819 */ /* 0x000fe200000006ff */
[----:B------:R-:W-:Y:S01]  /*12b0*/  FADD.FTZ R136, -R152, R99 ;  /* 0x0000006398887221 */ /* 0x000fe20000010100 */
[----:B------:R-:W-:Y:S01]  /*12c0*/  SHF.L.U32 R102, R102, 0x10, RZ ;  /* 0x0000001066667819 */ /* 0x000fe200000006ff */
[----:B------:R-:W-:Y:S01]  /*12d0*/  FADD.FTZ R99, R98, R135 ;  /* 0x0000008762637221 */ /* 0x000fe20000010000 */
[----:B------:R-:W-:Y:S01]  /*12e0*/  FFMA.FTZ R96, R116, R135, R97 ;  /* 0x0000008774607223 */ /* 0x000fe20000010061 */
[----:B------:R-:W-:Y:S01]  /*12f0*/  PRMT R103, R103, 0x7632, R103 ;  /* 0x0000763267677816 */ /* 0x000fe20000000067 */
[----:B------:R-:W-:Y:S01]  /*1300*/  FMUL.FTZ R136, R113, R136 ;  /* 0x0000008871887220 */ /* 0x000fe20000410000 */
[----:B------:R-:W-:Y:S01]  /*1310*/  FMUL.FTZ R133, R133, R102 ;  /* 0x0000006685857220 */ /* 0x000fe20000410000 */
        /* <DEDUP_REMOVED lines=15> */
[C---:B------:R-:W-:Y:S01]  /*1410*/  FFMA.FTZ R23, R134.reuse, R103, R23 ;  /* 0x0000006786177223 */ /* 0x040fe20000010017 */
[----:B------:R-:W-:Y:S01]  /*1420*/  FADD.FTZ R155, R155, R132 ;  /* 0x000000849b9b7221 */ /* 0x000fe20000010000 */
[----:B------:R-:W-:-:S07]  /*1430*/  FFMA.FTZ R154, R134, R132, R97 ;  /* 0x00000084869a7223 */ /* 0x000fce0000010061 */
.L_x_6:
[----:B------:R-:W-:Y:S05]  /*1440*/  BSYNC.RECONVERGENT B1 ;  /* 0x0000000000017941 */ /* 0x000fea0003800200 */
.L_x_5:
[----:B------:R-:W-:Y:S05]  /*1450*/  @!P2 BRA `(.L_x_7) ;  /* 0x000000180040a947 */ /* 0x000fea0003800000 */
        /* <DEDUP_REMOVED lines=8> */
[C---:B--2---:R-:W-:Y:S02]  /*14e0*/  PRMT R115, R96.reuse, 0x7632, R115 ;  /* 0x0000763260737816 */ /* 0x044fe40000000073 */
[----:B------:R-:W-:Y:S02]  /*14f0*/  SHF.L.U32 R117, R96, 0x10, RZ ;  /* 0x0000001060757819 */ /* 0x000fe400000006ff */
[C---:B------:R-:W-:Y:S02]  /*1500*/  PRMT R121, R98.reuse, 0x7632, R121 ;  /* 0x0000763262797816 */ /* 0x040fe40000000079 */
[----:B------:R-:W-:Y:S01]  /*1510*/  SHF.L.U32 R123, R98, 0x10, RZ ;  /* 0x00000010627b7819 */ /* 0x000fe200000006ff */
[----:B------:R-:W-:Y:S01]  /*1520*/  FADD.FTZ R120, -R152, R117 ;  /* 0x0000007598787221 */ /* 0x000fe20000010100 */
[----:B------:R-:W-:-:S02]  /*1530*/  PRMT R98, R99, 0x7632, R98 ;  /* 0x0000763263627816 */ /* 0x000fc40000000062 */
[----:B------:R-:W-:Y:S01]  /*1540*/  SHF.L.U32 R99, R99, 0x10, RZ ;  /* 0x0000001063637819 */ /* 0x000fe200000006ff */
[----:B------:R-:W-:Y:S01]  /*1550*/  FADD.FTZ R128, -R152, R123 ;  /* 0x0000007b98807221 */ /* 0x000fe20000010100 */
[----:B------:R-:W-:Y:S01]  /*1560*/  SHF.L.U32 R115, R115, 0x10, RZ ;  /* 0x0000001073737819 */ /* 0x000fe200000006ff */
[C---:B-----5:R-:W-:Y:S01]  /*1570*/  FMUL.FTZ R131, R113.reuse, R120 ;  /* 0x0000007871837220 */ /* 0x060fe20000410000 */
[----:B------:R-:W-:Y:S01]  /*1580*/  SHF.L.U32 R117, R98, 0x10, RZ ;  /* 0x0000001062757819 */ /* 0x000fe200000006ff */
[--C-:B------:R-:W-:Y:S01]  /*1590*/  FADD.FTZ R98, -R152, R99.reuse ;  /* 0x0000006398627221 */ /* 0x100fe20000010100 */
[----:B---3--:R-:W-:Y:S01]  /*15a0*/  PRMT R99, R100, 0x7632, R99 ;  /* 0x0000763264637816 */ /* 0x008fe20000000063 */
[----:B------:R-:W-:Y:S01]  /*15b0*/  FADD.FTZ R130, -R152, R115 ;  /* 0x0000007398827221 */ /* 0x000fe20000010100 */
[----:B------:R-:W-:Y:S01]  /*15c0*/  SHF.L.U32 R100, R100, 0x10, RZ ;  /* 0x0000001064647819 */ /* 0x000fe200000006ff */
[----:B------:R-:W-:Y:S01]  /*15d0*/  FMUL.FTZ R123, R113, R128 ;  /* 0x00000080717b7220 */ /* 0x000fe20000410000 */
[----:B------:R-:W-:Y:S01]  /*15e0*/  PRMT R118, R97, 0x7632, R118 ;  /* 0x0000763261767816 */ /* 0x000fe20000000076 */
[----:B------:R-:W-:Y:S01]  /*15f0*/  FMUL.FTZ R130, R113, R130 ;  /* 0x0000008271827220 */ /* 0x000fe20000410000 */
[----:B------:R-:W-:Y:S01]  /*1600*/  SHF.L.U32 R119, R97, 0x10, RZ ;  /* 0x0000001061777819 */ /* 0x000fe200000006ff */
[----:B------:R-:W-:Y:S01]  /*1610*/  FMUL.FTZ R129, R129, R100 ;  /* 0x0000006481817220 */ /* 0x000fe20000410000 */
[----:B------:R-:W-:Y:S01]  /*1620*/  SHF.L.U32 R128, R14, 0x10, RZ ;  /* 0x000000100e807819 */ /* 0x000fe200000006ff */
[----:B------:R-:W-:Y:S01]  /*1630*/  FADD.FTZ R76, R76, R100 ;  /* 0x000000644c4c7221 */ /* 0x000fe20000010000 */
[----:B------:R-:W-:Y:S01]  /*1640*/  SHF.L.U32 R99, R99, 0x10, RZ ;  /* 0x0000001063637819 */ /* 0x000fe200000006ff */
[----:B------:R-:W-:Y:S01]  /*1650*/  FADD.FTZ R124, -R152, R119 ;  /* 0x00000077987c7221 */ /* 0x000fe20000010100 */
[----:B------:R-:W-:Y:S01]  /*1660*/  SHF.L.U32 R97, R118, 0x10, RZ ;  /* 0x0000001076617819 */ /* 0x000fe200000006ff */
[----:B------:R-:W-:Y:S01]  /*1670*/  FADD.FTZ R155, R155, R129 ;  /* 0x000000819b9b7221 */ /* 0x000fe20000010000 */
[C---:B------:R-:W-:Y:S01]  /*1680*/  PRMT R115, R101.reuse, 0x7632, R115 ;  /* 0x0000763265737816 */ /* 0x040fe20000000073 */
[-C--:B------:R-:W-:Y:S01]  /*1690*/  FMUL.FTZ R128, R128, R99.reuse ;  /* 0x0000006380807220 */ /* 0x080fe20000410000 */
[----:B------:R-:W-:Y:S01]  /*16a0*/  SHF.L.U32 R101, R101, 0x10, RZ ;  /* 0x0000001065657819 */ /* 0x000fe200000006ff */
[----:B------:R-:W-:Y:S01]  /*16b0*/  FADD.FTZ R77, R77, R99 ;  /* 0x000000634d4d7221 */ /* 0x000fe20000010000 */
[----:B------:R-:W-:Y:S01]  /*16c0*/  FFMA.FTZ R61, R130, R99, R61 ;  /* 0x00000063823d7223 */ /* 0x000fe2000001003d */
[----:B------:R-:W-:Y:S01]  /*16d0*/  FFMA.FTZ R99, R131, R129, R154 ;  /* 0x0000008183637223 */ /* 0x000fe2000001009a */
[----:B------:R-:W-:Y:S01]  /*16e0*/  SHF.L.U32 R121, R121, 0x10, RZ ;  /* 0x0000001079797819 */ /* 0x000fe200000006ff */
[--C-:B------:R-:W-:Y:S01]  /*16f0*/  FADD.FTZ R126, -R152, R97.reuse ;  /* 0x00000061987e7221 */ /* 0x100fe20000010100 */
[----:B------:R-:W-:Y:S01]  /*1700*/  FMUL.FTZ R127, R113, R124 ;  /* 0x0000007c717f7220 */ /* 0x000fe20000410000 */
[----:B------:R-:W-:Y:S01]  /*1710*/  PRMT R97, R102, 0x7632, R97 ;  /* 0x0000763266617816 */ /* 0x000fe20000000061 */
[----:B------:R-:W-:Y:S01]  /*1720*/  FFMA.FTZ R60, R131, R100, R60 ;  /* 0x00000064833c7223 */ /* 0x000fe2000001003c */
[----:B------:R-:W-:Y:S01]  /*1730*/  FMUL.FTZ R119, R113, R98 ;  /* 0x0000006271777220 */ /* 0x000fe20000410000 */
[----:B------:R-:W-:Y:S01]  /*1740*/  SHF.L.U32 R124, R13, 0x10, RZ ;  /* 0x000000100d7c7819 */ /* 0x000fe200000006ff */
[-C--:B------:R-:W-:Y:S01]  /*1750*/  FMUL.FTZ R125, R125, R101.reuse ;  /* 0x000000657d7d7220 */ /* 0x080fe20000410000 */
[----:B------:R-:W-:Y:S01]  /*1760*/  SHF.L.U32 R115, R115, 0x10, RZ ;  /* 0x0000001073737819 */ /* 0x000fe200000006ff */
[----:B------:R-:W-:Y:S01]  /*1770*/  FADD.FTZ R98, R155, R128 ;  /* 0x000000809b627221 */ /* 0x000fe20000010000 */
[----:B------:R-:W-:Y:S01]  /*1780*/  FFMA.FTZ R100, R130, R128, R99 ;  /* 0x0000008082647223 */ /* 0x000fe20000010063 */
[----:B------:R-:W-:Y:S01]  /*1790*/  FADD.FTZ R122, -R152, R121 ;  /* 0x00000079987a7221 */ /* 0x000fe20000010100 */
[----:B------:R-:W-:Y:S01]  /*17a0*/  FADD.FTZ R78, R78, R101 ;  /* 0x000000654e4e7221 */ /* 0x000fe20000010000 */
[----:B------:R-:W-:Y:S01]  /*17b0*/  FFMA.FTZ R62, R127, R101, R62 ;  /* 0x000000657f3e7223 */ /* 0x000fe2000001003e */
[----:B------:R-:W-:Y:S01]  /*17c0*/  SHF.L.U32 R102, R102, 0x10, RZ ;  /* 0x0000001066667819 */ /* 0x000fe200000006ff */
[----:B------:R-:W-:Y:S01]  /*17d0*/  FMUL.FTZ R126, R113, R126 ;  /* 0x0000007e717e7220 */ /* 0x000fe20000410000 */
[----:B------:R-:W-:Y:S01]  /*17e0*/  PRMT R96, R103, 0x7632, R96 ;  /* 0x0000763267607816 */ /* 0x000fe20000000060 */
[----:B------:R-:W-:Y:S01]  /*17f0*/  FMUL.FTZ R124, R124, R115 ;  /* 0x000000737c7c7220 */ /* 0x000fe20000410000 */
[----:B------:R-:W-:Y:S01]  /*1800*/  SHF.L.U32 R121, R46, 0x10, RZ ;  /* 0x000000102e797819 */ /* 0x000fe200000006ff */
[----:B------:R-:W-:Y:S01]  /*1810*/  FFMA.FTZ R99, R127, R125, R100 ;  /* 0x0000007d7f637223 */ /* 0x000fe20000010064 */
[----:B------:R-:W-:Y:S01]  /*1820*/  SHF.L.U32 R101, R97, 0x10, RZ ;  /* 0x0000001061657819 */ /* 0x000fe200000006ff */
[----:B------:R-:W-:Y:S01]  /*1830*/  FADD.FTZ R97, R98, R125 ;  /* 0x0000007d62617221 */ /* 0x000fe20000010000 */
[----:B------:R-:W-:Y:S01]  /*1840*/  SHF.L.U32 R120, R12, 0x10, RZ ;  /* 0x000000100c787819 */ /* 0x000fe200000006ff */
[----:B------:R-:W-:Y:S01]  /*1850*/  FMUL.FTZ R121, R121, R102 ;  /* 0x0000006679797220 */ /* 0x000fe20000410000 */
[----:B------:R-:W-:Y:S01]  /*1860*/  SHF.L.U32 R100, R96, 0x10, RZ ;  /* 0x0000001060647819 */ /* 0x000fe200000006ff */
[----:B------:R-:W-:Y:S01]  /*1870*/  FADD.FTZ R96, R97, R124 ;  /* 0x0000007c61607221 */ /* 0x000fe20000010000 */
[----:B------:R-:W-:Y:S01]  /*1880*/  FFMA.FTZ R98, R126, R124, R99 ;  /* 0x0000007c7e627223 */ /* 0x000fe20000010063 */
[----:B------:R-:W-:Y:S01]  /*1890*/  FADD.FTZ R118, -R152, R117 ;  /* 0x0000007598767221 */ /* 0x000fe20000010100 */
[----:B------:R-:W-:Y:S01]  /*18a0*/  SHF.L.U32 R103, R103, 0x10, RZ ;  /* 0x0000001067677819 */ /* 0x000fe200000006ff */
[----:B------:R-:W-:Y:S01]  /*18b0*/  FMUL.FTZ R120, R120, R101 ;  /* 0x0000006578787220 */ /* 0x000fe20000410000 */
[----:B------:R-:W-:Y:S01]  /*18c0*/  SHF.L.U32 R117, R47, 0x10, RZ ;  /* 0x000000102f757819 */ /* 0x000fe200000006ff */
[----:B------:R-:W-:Y:S01]  /*18d0*/  FMUL.FTZ R122, R113, R122 ;  /* 0x0000007a717a7220 */ /* 0x000fe20000410000 */
[----:B------:R-:W-:Y:S01]  /*18e0*/  FADD.FTZ R97, R96, R121 ;  /* 0x0000007960617221 */ /* 0x000fe20000010000 */
[----:B------:R-:W-:Y:S01]  /*18f0*/  FFMA.FTZ R99, R123, R121, R98 ;  /* 0x000000797b637223 */ /* 0x000fe20000010062 */
[----:B------:R-:W-:Y:S01]  /*1900*/  FADD.FTZ R79, R79, R115 ;  /* 0x000000734f4f7221 */ /* 0x000fe20000010000 */
[----:B------:R-:W-:Y:S01]  /*1910*/  FFMA.FTZ R63, R126, R115, R63 ;  /* 0x000000737e3f7223 */ /* 0x000fe2000001003f */
[----:B------:R-:W-:Y:S01]  /*1920*/  SHF.L.U32 R115, R11, 0x10, RZ ;  /* 0x000000100b737819 */ /* 0x000fe200000006ff */
[----:B------:R-:W-:Y:S01]  /*1930*/  FMUL.FTZ R117, R117, R103 ;  /* 0x0000006775757220 */ /* 0x000fe20000410000 */
[----:B------:R-:W-:Y:S01]  /*1940*/  FADD.FTZ R96, R97, R120 ;  /* 0x0000007861607221 */ /* 0x000fe20000010000 */
[----:B------:R-:W-:Y:S01]  /*1950*/  FFMA.FTZ R98, R122, R120, R99 ;  /* 0x000000787a627223 */ /* 0x000fe20000010063 */
[----:B------:R-:W-:Y:S01]  /*1960*/  FMUL.FTZ R118, R113, R118 ;  /* 0x0000007671767220 */ /* 0x000fe20000410000 */
[----:B------:R-:W-:Y:S01]  /*1970*/  FMUL.FTZ R115, R115, R100 ;  /* 0x0000006473737220 */ /* 0x000fe20000410000 */
[----:B------:R-:W-:Y:S01]  /*1980*/  FADD.FTZ R96, R96, R117 ;  /* 0x0000007560607221 */ /* 0x000fe20000010000 */
[----:B------:R-:W-:Y:S01]  /*1990*/  FFMA.FTZ R98, R119, R117, R98 ;  /* 0x0000007577627223 */ /* 0x000fe20000010062 */
        /* <DEDUP_REMOVED lines=10> */
[----:B------:R-:W-:Y:S06]  /*1a40*/  BRA `(.L_x_7) ;  /* 0x0000001000c47947 */ /* 0x000fec0003800000 */
.L_x_2:
        /* <DEDUP_REMOVED lines=8> */
[----:B------:R-:W1:Y:S08]  /*1ad0*/  LDC.64 R100, c[0x0][0x428] ;  /* 0x00010a00ff647b82 */ /* 0x000e700000000a00 */
[----:B------:R-:W2:Y:S01]  /*1ae0*/  LDC.64 R92, c[0x0][0x438] ;  /* 0x00010e00ff5c7b82 */ /* 0x000ea20000000a00 */
[----:B0-----:R-:W-:-:S06]  /*1af0*/  IMAD.WIDE.U32 R96, R108, 0x10, R96 ;  /* 0x000000106c607825 */ /* 0x001fcc00078e0060 */
[----:B------:R-:W3:Y:S01]  /*1b00*/  LDG.E.128 R96, desc[UR6][R96.64] ;  /* 0x0000000660607981 */ /* 0x000ee2000c1e1d00 */
[----:B-1----:R-:W-:-:S06]  /*1b10*/  IMAD.WIDE.U32 R100, R108, 0x10, R100 ;  /* 0x000000106c647825 */ /* 0x002fcc00078e0064 */
[----:B------:R-:W4:Y:S01]  /*1b20*/  LDG.E.128 R100, desc[UR6][R100.64] ;  /* 0x0000000664647981 */ /* 0x000f22000c1e1d00 */
[----:B--2---:R-:W-:-:S06]  /*1b30*/  IMAD.WIDE.U32 R92, R108, 0x10, R92 ;  /* 0x000000106c5c7825 */ /* 0x004fcc00078e005c */
[----:B------:R-:W5:Y:S01]  /*1b40*/  LDG.E.128 R92, desc[UR6][R92.64] ;  /* 0x000000065c5c7981 */ /* 0x000f62000c1e1d00 */
[----:B------:R-:W-:Y:S02]  /*1b50*/  SHF.L.U32 R147, R37, 0x10, RZ ;  /* 0x0000001025937819 */ /* 0x000fe400000006ff */
[----:B------:R-:W-:Y:S02]  /*1b60*/  SHF.L.U32 R151, R36, 0x10, RZ ;  /* 0x0000001024977819 */ /* 0x000fe400000006ff */
[----:B------:R-:W-:Y:S02]  /*1b70*/  SHF.L.U32 R148, R6, 0x10, RZ ;  /* 0x0000001006947819 */ /* 0x000fe400000006ff */
[----:B------:R-:W-:Y:S02]  /*1b80*/  SHF.L.U32 R154, R3, 0x10, RZ ;  /* 0x00000010039a7819 */ /* 0x000fe400000006ff */
[----:B------:R-:W-:Y:S02]  /*1b90*/  IADD3 R156, PT, PT, R108, 0x20, RZ ;  /* 0x000000206c9c7810 */ /* 0x000fe40007ffe0ff */
[----:B---3--:R-:W-:-:S02]  /*1ba0*/  SHF.L.U32 R141, R96, 0x10, RZ ;  /* 0x00000010608d7819 */ /* 0x008fc400000006ff */
[----:B------:R-:W-:Y:S02]  /*1bb0*/  SHF.L.U32 R143, R97, 0x10, RZ ;  /* 0x00000010618f7819 */ /* 0x000fe400000006ff */
[----:B------:R-:W-:Y:S02]  /*1bc0*/  PRMT R139, R96, 0x7632, R139 ;  /* 0x00007632608b7816 */ /* 0x000fe4000000008b */
[----:B------:R-:W-:Y:S02]  /*1bd0*/  SHF.L.U32 R145, R98, 0x10, RZ ;  /* 0x0000001062917819 */ /* 0x000fe400000006ff */
[C---:B----4-:R-:W-:Y:S02]  /*1be0*/  PRMT R140, R100.reuse, 0x7632, R140 ;  /* 0x00007632648c7816 */ /* 0x050fe4000000008c */
[----:B------:R-:W-:Y:S01]  /*1bf0*/  SHF.L.U32 R142, R100, 0x10, RZ ;  /* 0x00000010648e7819 */ /* 0x000fe200000006ff */
[----:B------:R-:W-:Y:S01]  /*1c00*/  FADD.FTZ R100, -R152, R141 ;  /* 0x0000008d98647221 */ /* 0x000fe20000010100 */
[----:B------:R-:W-:-:S02]  /*1c10*/  PRMT R96, R99, 0x7632, R96 ;  /* 0x0000763263607816 */ /* 0x000fc40000000060 */
[----:B------:R-:W-:Y:S01]  /*1c20*/  SHF.L.U32 R155, R99, 0x10, RZ ;  /* 0x00000010639b7819 */ /* 0x000fe200000006ff */
[----:B-----5:R-:W-:Y:S01]  /*1c30*/  FMUL.FTZ R153, R113, R100 ;  /* 0x0000006471997220 */ /* 0x020fe20000410000 */
[----:B------:R-:W-:Y:S01]  /*1c40*/  FADD.FTZ R100, -R152, R143 ;  /* 0x0000008f98647221 */ /* 0x000fe20000010100 */
        /* <DEDUP_REMOVED lines=10> */
[----:B------:R-:W-:Y:S01]  /*1cf0*/  SHF.L.U32 R103, R39, 0x10, RZ ;  /* 0x0000001027677819 */ /* 0x000fe200000006ff */
[----:B------:R-:W-:Y:S01]  /*1d00*/  FADD.FTZ R70, R70, R101 ;  /* 0x0000006546467221 */ /* 0x000fe20000010000 */
[----:B------:R-:W-:Y:S01]  /*1d10*/  PRMT R138, R97, 0x7632, R138 ;  /* 0x00007632618a7816 */ /* 0x000fe2000000008a */
        /* <DEDUP_REMOVED lines=26> */
[----:B------:R-:W-:Y:S01]  /*1ec0*/  FFMA.FTZ R100, R150, R148, R101 ;  /* 0x0000009496647223 */ /* 0x000fe20000010065 */
[----:B------:R-:W-:Y:S01]  /*1ed0*/  SHF.L.U32 R103, R96, 0x10, RZ ;  /* 0x0000001060677819 */ /* 0x000fe200000006ff */
[----:B------:R-:W-:Y:S01]  /*1ee0*/  FADD.FTZ R96, R99, R148 ;  /* 0x0000009463607221 */ /* 0x000fe20000010000 */
[----:B------:R-:W-:Y:S01]  /*1ef0*/  FADD.FTZ R72, R72, R102 ;  /* 0x0000006648487221 */ /* 0x000fe20000010000 */
[-C--:B------:R-:W-:Y:S01]  /*1f00*/  FMUL.FTZ R143, R143, R102.reuse ;  /* 0x000000668f8f7220 */ /* 0x080fe20000410000 */
[----:B------:R-:W-:Y:S01]  /*1f10*/  FFMA.FTZ R52, R145, R102, R52 ;  /* 0x0000006691347223 */ /* 0x000fe20000010034 */
[----:B------:R-:W-:Y:S01]  /*1f20*/  SHF.L.U32 R137, R137, 0x10, RZ ;  /* 0x0000001089897819 */ /* 0x000fe200000006ff */
[----:B------:R-:W-:Y:S01]  /*1f30*/  FFMA.FTZ R99, R149, R147, R100 ;  /* 0x0000009395637223 */ /* 0x000fe20000010064 */
[----:B------:R-:W-:Y:S01]  /*1f40*/  SHF.L.U32 R102, R97, 0x10, RZ ;  /* 0x0000001061667819 */ /* 0x000fe200000006ff */
        /* <DEDUP_REMOVED lines=8> */
[----:B------:R-:W-:Y:S01]  /*1fd0*/  FMUL.FTZ R140, R140, R102 ;  /* 0x000000668c8c7220 */ /* 0x000fe20000410000 */
[----:B------:R-:W-:Y:S01]  /*1fe0*/  FMUL.FTZ R142, R113, R142 ;  /* 0x0000008e718e7220 */ /* 0x000fe20000410000 */
[----:B------:R-:W-:Y:S01]  /*1ff0*/  FADD.FTZ R97, R96, R143 ;  /* 0x0000008f60617221 */ /* 0x000fe20000010000 */
[----:B------:R-:W-:Y:S01]  /*2000*/  FFMA.FTZ R99, R145, R143, R98 ;  /* 0x0000008f91637223 */ /* 0x000fe20000010062 */
[----:B------:R-:W-:Y:S01]  /*2010*/  FADD.FTZ R138, -R152, R103 ;  /* 0x00000067988a7221 */ /* 0x000fe20000010100 */
[----:B------:R-:W-:Y:S01]  /*2020*/  FMUL.FTZ R137, R154, R101 ;  /* 0x000000659a897220 */ /* 0x000fe20000410000 */
[----:B------:R-:W-:Y:S01]  /*2030*/  FADD.FTZ R96, R97, R140 ;  /* 0x0000008c61607221 */ /* 0x000fe20000010000 */
[----:B------:R-:W-:Y:S01]  /*2040*/  FFMA.FTZ R98, R142, R140, R99 ;  /* 0x0000008c8e627223 */ /* 0x000fe20000010063 */
[----:B------:R-:W-:Y:S01]  /*2050*/  FMUL.FTZ R138, R113, R138 ;  /* 0x0000008a718a7220 */ /* 0x000fe20000410000 */
[----:B------:R-:W-:Y:S01]  /*2060*/  FADD.FTZ R73, R73, R102 ;  /* 0x0000006649497221 */ /* 0x000fe20000010000 */
[----:B------:R-:W-:Y:S01]  /*2070*/  FADD.FTZ R96, R96, R139 ;  /* 0x0000008b60607221 */ /* 0x000fe20000010000 */
[----:B------:R-:W-:Y:S01]  /*2080*/  FFMA.FTZ R98, R141, R139, R98 ;  /* 0x0000008b8d627223 */ /* 0x000fe20000010062 */
[----:B------:R-:W-:Y:S01]  /*2090*/  FFMA.FTZ R53, R142, R102, R53 ;  /* 0x000000668e357223 */ /* 0x000fe20000010035 */
[----:B------:R-:W-:Y:S01]  /*20a0*/  FADD.FTZ R75, R75, R101 ;  /* 0x000000654b4b7221 */ /* 0x000fe20000010000 */
[----:B------:R-:W-:Y:S01]  /*20b0*/  FFMA.FTZ R55, R138, R101, R55 ;  /* 0x000000658a377223 */ /* 0x000fe20000010037 */
[----:B------:R-:W-:Y:S01]  /*20c0*/  FADD.FTZ R155, R96, R137 ;  /* 0x00000089609b7221 */ /* 0x000fe20000010000 */
[----:B------:R-:W-:-:S07]  /*20d0*/  FFMA.FTZ R154, R138, R137, R98 ;  /* 0x000000898a9a7223 */ /* 0x000fce0000010062 */
.L_x_9:
[----:B------:R-:W-:Y:S05]  /*20e0*/  BSYNC.RECONVERGENT B1 ;  /* 0x0000000000017941 */ /* 0x000fea0003800200 */
.L_x_8:
[----:B------:R-:W-:Y:S04]  /*20f0*/  BSSY.RECONVERGENT B1, `(.L_x_10) ;  /* 0x0000064000017945 */ /* 0x000fe80003800200 */
[----:B------:R-:W-:Y:S05]  /*2100*/  @!P3 BRA `(.L_x_11) ;  /* 0x000000040088b947 */ /* 0x000fea0003800000 */
[----:B------:R-:W0:Y:S08]  /*2110*/  LDC.64 R18, c[0x0][0x3a8] ;  /* 0x0000ea00ff127b82 */ /* 0x000e300000000a00 */
[----:B------:R-:W1:Y:S01]  /*2120*/  LDC.64 R16, c[0x0][0x428] ;  /* 0x00010a00ff107b82 */ /* 0x000e620000000a00 */
[----:B0-----:R-:W-:-:S05]  /*2130*/  IMAD.WIDE.U32 R18, R156, 0x10, R18 ;  /* 0x000000109c127825 */ /* 0x001fca00078e0012 */
[----:B------:R-:W2:Y:S01]  /*2140*/  LDG.E.128 R96, desc[UR6][R18.64] ;  /* 0x0000000612607981 */ /* 0x000ea2000c1e1d00 */
[C---:B-1----:R-:W-:Y:S02]  /*2150*/  IMAD.WIDE.U32 R100, R156.reuse, 0x10, R16 ;  /* 0x000000109c647825 */ /* 0x042fe400078e0010 */
[----:B------:R-:W0:Y:S04]  /*2160*/  LDC.64 R16, c[0x0][0x438] ;  /* 0x00010e00ff107b82 */ /* 0x000e280000000a00 */
[----:B------:R-:W3:Y:S01]  /*2170*/  LDG.E.128 R100, desc[UR6][R100.64] ;  /* 0x0000000664647981 */ /* 0x000ee2000c1e1d00 */
[----:B0-----:R-:W-:-:S06]  /*2180*/  IMAD.WIDE.U32 R88, R156, 0x10, R16 ;  /* 0x000000109c587825 */ /* 0x001fcc00078e0010 */
[----:B------:R-:W5:Y:S01]  /*2190*/  LDG.E.128 R88, desc[UR6][R88.64] ;  /* 0x0000000658587981 */ /* 0x000f62000c1e1d00 */
[----:B------:R-:W-:Y:S02]  /*21a0*/  SHF.L.U32 R104, R40, 0x10, RZ ;  /* 0x0000001028687819 */ /* 0x000fe400000006ff */
[----:B------:R-:W-:Y:S02]  /*21b0*/  SHF.L.U32 R110, R41, 0x10, RZ ;  /* 0x00000010296e7819 */ /* 0x000fe400000006ff */
        /* <DEDUP_REMOVED lines=10> */
[----:B---3--:R-:W-:Y:S01]  /*2260*/  SHF.L.U32 R17, R100, 0x10, RZ ;  /* 0x0000001064117819 */ /* 0x008fe200000006ff */
[----:B-----5:R-:W-:Y:S01]  /*2270*/  FMUL.FTZ R15, R113, R16 ;  /* 0x00000010710f7220 */ /* 0x020fe20000410000 */
[----:B------:R-:W-:-:S02]  /*2280*/  SHF.L.U32 R109, R101, 0x10, RZ ;  /* 0x00000010656d7819 */ /* 0x000fc400000006ff */
[----:B------:R-:W-:Y:S01]  /*2290*/  SHF.L.U32 R111, R102, 0x10, RZ ;  /* 0x00000010666f7819 */ /* 0x000fe200000006ff */
[-C--:B------:R-:W-:Y:S01]  /*22a0*/  FMUL.FTZ R16, R104, R17.reuse ;  /* 0x0000001168107220 */ /* 0x080fe20000410000 */
[----:B------:R-:W-:Y:S01]  /*22b0*/  FADD.FTZ R32, R32, R17 ;  /* 0x0000001120207221 */ /* 0x000fe20000010000 */
[----:B------:R-:W-:Y:S01]  /*22c0*/  FFMA.FTZ R28, R15, R17, R28 ;  /* 0x000000110f1c7223 */ /* 0x000fe2000001001c */
[----:B------:R-:W-:Y:S01]  /*22d0*/  SHF.L.U32 R17, R98, 0x10, RZ ;  /* 0x0000001062117819 */ /* 0x000fe200000006ff */
[----:B------:R-:W-:Y:S01]  /*22e0*/  FADD.FTZ R34, R34, R109 ;  /* 0x0000006d22227221 */ /* 0x000fe20000010000 */
[----:B------:R-:W-:Y:S01]  /*22f0*/  PRMT R100, R100, 0x7632, R100 ;  /* 0x0000763264647816 */ /* 0x000fe20000000064 */
[----:B------:R-:W-:Y:S01]  /*2300*/  FADD.FTZ R24, R24, R111 ;  /* 0x0000006f18187221 */ /* 0x000fe20000010000 */
[----:B------:R-:W-:Y:S01]  /*2310*/  SHF.L.U32 R133, R103, 0x10, RZ ;  /* 0x0000001067857819 */ /* 0x000fe200000006ff */
[----:B------:R-:W-:Y:S01]  /*2320*/  FADD.FTZ R104, -R152, R17 ;  /* 0x0000001198687221 */ /* 0x000fe20000010100 */
[----:B------:R-:W-:Y:S01]  /*2330*/  FMUL.FTZ R17, R113, R18 ;  /* 0x0000001271117220 */ /* 0x000fe20000410000 */
[-C--:B------:R-:W-:Y:S01]  /*2340*/  FMUL.FTZ R18, R110, R109.reuse ;  /* 0x0000006d6e127220 */ /* 0x080fe20000410000 */
[----:B------:R-:W-:Y:S01]  /*2350*/  SHF.L.U32 R97, R97, 0x10, RZ ;  /* 0x0000001061617819 */ /* 0x000fe200000006ff */
[----:B------:R-:W-:Y:S01]  /*2360*/  FMUL.FTZ R19, R113, R104 ;  /* 0x0000006871137220 */ /* 0x000fe20000410000 */
[----:B------:R-:W-:Y:S01]  /*2370*/  FFMA.FTZ R30, R17, R109, R30 ;  /* 0x0000006d111e7223 */ /* 0x000fe2000001001e */
[----:B------:R-:W-:Y:S01]  /*2380*/  SHF.L.U32 R109, R99, 0x10, RZ ;  /* 0x00000010636d7819 */ /* 0x000fe200000006ff */
[-C--:B------:R-:W-:Y:S01]  /*2390*/  FMUL.FTZ R104, R112, R111.reuse ;  /* 0x0000006f70687220 */ /* 0x080fe20000410000 */
[----:B------:R-:W-:Y:S01]  /*23a0*/  SHF.L.U32 R100, R100, 0x10, RZ ;  /* 0x0000001064647819 */ /* 0x000fe200000006ff */
[----:B------:R-:W-:Y:S01]  /*23b0*/  FFMA.FTZ R20, R19, R111, R20 ;  /* 0x0000006f13147223 */ /* 0x000fe20000010014 */
[----:B------:R-:W-:Y:S01]  /*23c0*/  PRMT R101, R101, 0x7632, R101 ;  /* 0x0000763265657816 */ /* 0x000fe20000000065 */
[----:B------:R-:W-:Y:S01]  /*23d0*/  FADD.FTZ R110, -R152, R109 ;  /* 0x0000006d986e7221 */ /* 0x000fe20000010100 */
[----:B------:R-:W-:Y:S01]  /*23e0*/  SHF.L.U32 R109, R96, 0x10, RZ ;  /* 0x00000010606d7819 */ /* 0x000fe200000006ff */
[----:B------:R-:W-:Y:S01]  /*23f0*/  FADD.FTZ R155, R155, R16 ;  /* 0x000000109b9b7221 */ /* 0x000fe20000010000 */
[----:B------:R-:W-:Y:S01]  /*2400*/  SHF.L.U32 R96, R101, 0x10, RZ ;  /* 0x0000001065607819 */ /* 0x000fe200000006ff */
[----:B------:R-:W-:Y:S01]  /*2410*/  FMUL.FTZ R111, R113, R110 ;  /* 0x0000006e716f7220 */ /* 0x000fe20000410000 */
[----:B------:R-:W-:Y:S01]  /*2420*/  FMUL.FTZ R110, R135, R100 ;  /* 0x00000064876e7220 */ /* 0x000fe20000410000 */
        /* <DEDUP_REMOVED lines=31> */
[----:B------:R-:W-:Y:S01]  /*2620*/  FADD.FTZ R33, R33, R100 ;  /* 0x0000006421217221 */ /* 0x000fe20000010000 */
[----:B------:R-:W-:Y:S01]  /*2630*/  FFMA.FTZ R29, R112, R100, R29 ;  /* 0x00000064701d7223 */ /* 0x000fe2000001001d */
[----:B------:R-:W-:Y:S01]  /*2640*/  SHF.L.U32 R100, R103, 0x10, RZ ;  /* 0x0000001067647819 */ /* 0x000fe200000006ff */
[----:B------:R-:W-:Y:S01]  /*2650*/  FADD.FTZ R134, -R152, R101 ;  /* 0x0000006598867221 */ /* 0x000fe20000010100 */
[----:B------:R-:W-:Y:S01]  /*2660*/  SHF.L.U32 R103, R7, 0x10, RZ ;  /* 0x0000001007677819 */ /* 0x000fe200000006ff */
[----:B------:R-:W-:Y:S01]  /*2670*/  FADD.FTZ R98, R98, R133 ;  /* 0x0000008562627221 */ /* 0x000fe20000010000 */
[----:B------:R-:W-:Y:S01]  /*2680*/  FFMA.FTZ R96, R136, R133, R97 ;  /* 0x0000008588607223 */ /* 0x000fe20000010061 */
[----:B------:R-:W-:Y:S01]  /*2690*/  FMUL.FTZ R134, R113, R134 ;  /* 0x0000008671867220 */ /* 0x000fe20000410000 */
[----:B------:R-:W-:Y:S01]  /*26a0*/  FADD.FTZ R25, R25, R102 ;  /* 0x0000006619197221 */ /* 0x000fe20000010000 */
[----:B------:R-:W-:Y:S01]  /*26b0*/  FMUL.FTZ R132, R103, R100 ;  /* 0x0000006467847220 */ /* 0x000fe20000410000 */
[----:B------:R-:W-:Y:S01]  /*26c0*/  FADD.FTZ R155, R98, R109 ;  /* 0x0000006d629b7221 */ /* 0x000fe20000010000 */
[----:B------:R-:W-:Y:S01]  /*26d0*/  FFMA.FTZ R97, R111, R109, R96 ;  /* 0x0000006d6f617223 */ /* 0x000fe20000010060 */
[----:B------:R-:W-:Y:S01]  /*26e0*/  FFMA.FTZ R21, R136, R102, R21 ;  /* 0x0000006688157223 */ /* 0x000fe20000010015 */
[----:B------:R-:W-:Y:S01]  /*26f0*/  FADD.FTZ R27, R27, R100 ;  /* 0x000000641b1b7221 */ /* 0x000fe20000010000 */
[C---:B------:R-:W-:Y:S01]  /*2700*/  FFMA.FTZ R23, R134.reuse, R100, R23 ;  /* 0x0000006486177223 */ /* 0x040fe20000010017 */
[----:B------:R-:W-:Y:S01]  /*2710*/  FADD.FTZ R155, R155, R132 ;  /* 0x000000849b9b7221 */ /* 0x000fe20000010000 */
[----:B------:R-:W-:-:S07]  /*2720*/  FFMA.FTZ R154, R134, R132, R97 ;  /* 0x00000084869a7223 */ /* 0x000fce0000010061 */
.L_x_11:
[----:B------:R-:W-:Y:S05]  /*2730*/  BSYNC.RECONVERGENT B1 ;  /* 0x0000000000017941 */ /* 0x000fea0003800200 */
.L_x_10:
[----:B------:R-:W-:Y:S05]  /*2740*/  @!P2 BRA `(.L_x_7) ;  /* 0x000000040084a947 */ /* 0x000fea0003800000 */
[----:B------:R-:W0:Y:S08]  /*2750*/  LDC.64 R58, c[0x0][0x3a8] ;  /* 0x0000ea00ff3a7b82 */ /* 0x000e300000000a00 */
[----:B------:R-:W1:Y:S01]  /*2760*/  LDC.64 R56, c[0x0][0x428] ;  /* 0x00010a00ff387b82 */ /* 0x000e620000000a00 */
[----:B0-----:R-:W-:-:S06]  /*2770*/  IMAD.WIDE.U32 R96, R156, 0x10, R58 ;  /* 0x000000109c607825 */ /* 0x001fcc00078e003a */
[----:B------:R-:W2:Y:S01]  /*2780*/  LDG.E.128 R96, desc[UR6][R96.64] ;  /* 0x0000000660607981 */ /* 0x000ea2000c1e1d00 */
[C---:B-1----:R-:W-:Y:S02]  /*2790*/  IMAD.WIDE.U32 R100, R156.reuse, 0x10, R56 ;  /* 0x000000109c647825 */ /* 0x042fe400078e0038 */
[----:B------:R-:W0:Y:S04]  /*27a0*/  LDC.64 R56, c[0x0][0x438] ;  /* 0x00010e00ff387b82 */ /* 0x000e280000000a00 */
[----:B------:R-:W3:Y:S01]  /*27b0*/  LDG.E.128 R100, desc[UR6][R100.64] ;  /* 0x0000000664647981 */ /* 0x000ee2000c1e1d00 */
[----:B0-----:R-:W-:-:S06]  /*27c0*/  IMAD.WIDE.U32 R56, R156, 0x10, R56 ;  /* 0x000000109c387825 */ /* 0x001fcc00078e0038 */
[----:B------:R-:W5:Y:S01]  /*27d0*/  LDG.E.128 R56, desc[UR6][R56.64] ;  /* 0x0000000638387981 */ /* 0x000f62000c1e1d00 */
[C---:B--2---:R-:W-:Y:S02]  /*27e0*/  SHF.L.U32 R117, R96.reuse, 0x10, RZ ;  /* 0x0000001060757819 */ /* 0x044fe400000006ff */
[----:B------:R-:W-:Y:S02]  /*27f0*/  PRMT R115, R96, 0x7632, R115 ;  /* 0x0000763260737816 */ /* 0x000fe40000000073 */
[----:B------:R-:W-:Y:S01]  /*2800*/  PRMT R118, R97, 0x7632, R118 ;  /* 0x0000763261767816 */ /* 0x000fe20000000076 */
[----:B------:R-:W-:Y:S01]  /*2810*/  FADD.FTZ R120, -R152, R117 ;  /* 0x0000007598787221 */ /* 0x000fe20000010100 */
[----:B------:R-:W-:Y:S02]  /*2820*/  PRMT R96, R99, 0x7632, R96 ;  /* 0x0000763263607816 */ /* 0x000fe40000000060 */
[----:B------:R-:W-:Y:S01]  /*2830*/  SHF.L.U32 R119, R97, 0x10, RZ ;  /* 0x0000001061777819 */ /* 0x000fe200000006ff */
[----:B-----5:R-:W-:Y:S01]  /*2840*/  FMUL.FTZ R131, R113, R120 ;  /* 0x0000007871837220 */ /* 0x020fe20000410000 */
[----:B------:R-:W-:-:S02]  /*2850*/  PRMT R121, R98, 0x7632, R121 ;  /* 0x0000763262797816 */ /* 0x000fc40000000079 */
[----:B------:R-:W-:Y:S01]  /*2860*/  SHF.L.U32 R99, R99, 0x10, RZ ;  /* 0x0000001063637819 */ /* 0x000fe200000006ff */
[----:B------:R-:W-:Y:S01]  /*2870*/  FADD.FTZ R124, -R152, R119 ;  /* 0x00000077987c7221 */ /* 0x000fe20000010100 */
[----:B------:R-:W-:Y:S02]  /*2880*/  SHF.L.U32 R115, R115, 0x10, RZ ;  /* 0x0000001073737819 */ /* 0x000fe400000006ff */
[----:B------:R-:W-:Y:S01]  /*2890*/  SHF.L.U32 R97, R118, 0x10, RZ ;  /* 0x0000001076617819 */ /* 0x000fe200000006ff */
[----:B------:R-:W-:Y:S01]  /*28a0*/  FMUL.FTZ R127, R113, R124 ;  /* 0x0000007c717f7220 */ /* 0x000fe20000410000 */
[----:B------:R-:W-:Y:S01]  /*28b0*/  SHF.L.U32 R117, R96, 0x10, RZ ;  /* 0x0000001060757819 */ /* 0x000fe200000006ff */
[----:B------:R-:W-:Y:S01]  /*28c0*/  FADD.FTZ R130, -R152, R115 ;  /* 0x0000007398827221 */ /* 0x000fe20000010100 */
[----:B------:R-:W-:Y:S01]  /*28d0*/  SHF.L.U32 R123, R98, 0x10, RZ ;  /* 0x00000010627b7819 */ /* 0x000fe200000006ff */
[C---:B------:R-:W-:Y:S01]  /*28e0*/  FADD.FTZ R98, -R152.reuse, R99 ;  /* 0x0000006398627221 */ /* 0x040fe20000010100 */
[----:B------:R-:W-:Y:S01]  /*28f0*/  SHF.L.U32 R121, R121, 0x10, RZ ;  /* 0x0000001079797819 */ /* 0x000fe200000006ff */
[C---:B------:R-:W-:Y:S01]  /*2900*/  FADD.FTZ R126, -R152.reuse, R97 ;  /* 0x00000061987e7221 */ /* 0x040fe20000010100 */
[----:B------:R-:W-:Y:S01]  /*2910*/  FADD.FTZ R118, -R152, R117 ;  /* 0x0000007598767221 */ /* 0x000fe20000010100 */
[----:B---3--:R-:W-:Y:S01]  /*2920*/  PRMT R99, R100, 0x7632, R99 ;  /* 0x0000763264637816 */ /* 0x008fe20000000063 */
[----:B------:R-:W-:Y:S01]  /*2930*/  FADD.FTZ R128, -R152, R123 ;  /* 0x0000007b98807221 */ /* 0x000fe20000010100 */
[----:B------:R-:W-:Y:S01]  /*2940*/  SHF.L.U32 R115, R100, 0x10, RZ ;  /* 0x0000001064737819 */ /* 0x000fe200000006ff */
[----:B------:R-:W-:Y:S01]  /*2950*/  FADD.FTZ R122, -R152, R121 ;  /* 0x00000079987a7221 */ /* 0x000fe20000010100 */
[----:B------:R-:W-:Y:S01]  /*2960*/  PRMT R100, R101, 0x7632, R100 ;  /* 0x0000763265647816 */ /* 0x000fe20000000064 */
[C---:B------:R-:W-:Y:S01]  /*2970*/  FMUL.FTZ R119, R113.reuse, R98 ;  /* 0x0000006271777220 */ /* 0x040fe20000410000 */
[C---:B------:R-:W-:Y:S01]  /*2980*/  PRMT R97, R102.reuse, 0x7632, R97 ;  /* 0x0000763266617816 */ /* 0x040fe20000000061 */
[C---:B------:R-:W-:Y:S01]  /*2990*/  FMUL.FTZ R123, R113.reuse, R128 ;  /* 0x00000080717b7220 */ /* 0x040fe20000410000 */
[----:B------:R-:W-:Y:S01]  /*29a0*/  SHF.L.U32 R117, R102, 0x10, RZ ;  /* 0x0000001066757819 */ /* 0x000fe200000006ff */
[----:B------:R-:W-:Y:S01]  /*29b0*/  FMUL.FTZ R130, R113, R130 ;  /* 0x0000008271827220 */ /* 0x000fe20000410000 */
[----:B------:R-:W-:Y:S01]  /*29c0*/  SHF.L.U32 R101, R101, 0x10, RZ ;  /* 0x0000001065657819 */ /* 0x000fe200000006ff */
[----:B------:R-:W-:Y:S01]  /*29d0*/  FMUL.FTZ R126, R113, R126 ;  /* 0x0000007e717e7220 */ /* 0x000fe20000410000 */
[----:B------:R-:W-:Y:S01]  /*29e0*/  SHF.L.U32 R102, R45, 0x10, RZ ;  /* 0x000000102d667819 */ /* 0x000fe200000006ff */
[----:B------:R-:W-:Y:S01]  /*29f0*/  FADD.FTZ R80, R80, R117 ;  /* 0x0000007550507221 */ /* 0x000fe20000010000 */
[----:B------:R-:W-:Y:S01]  /*2a00*/  SHF.L.U32 R152, R44, 0x10, RZ ;  /* 0x000000102c987819 */ /* 0x000fe200000006ff */
[----:B------:R-:W-:Y:S01]  /*2a10*/  FADD.FTZ R78, R78, R101 ;  /* 0x000000654e4e7221 */ /* 0x000fe20000010000 */
[----:B------:R-:W-:Y:S01]  /*2a20*/  SHF.L.U32 R98, R99, 0x10, RZ ;  /* 0x0000001063627819 */ /* 0x000fe200000006ff */
[-C--:B------:R-:W-:Y:S01]  /*2a30*/  FMUL.FTZ R125, R102, R101.reuse ;  /* 0x00000065667d7220 */ /* 0x080fe20000410000 */
[----:B------:R-:W-:Y:S01]  /*2a40*/  FFMA.FTZ R62, R127, R101, R62 ;  /* 0x000000657f3e7223 */ /* 0x000fe2000001003e */
[----:B------:R-:W-:Y:S01]  /*2a50*/  SHF.L.U32 R99, R13, 0x10, RZ ;  /* 0x000000100d637819 */ /* 0x000fe200000006ff */
[----:B------:R-:W-:Y:S01]  /*2a60*/  FMUL.FTZ R129, R152, R115 ;  /* 0x0000007398817220 */ /* 0x000fe20000410000 */
[----:B------:R-:W-:Y:S01]  /*2a70*/  SHF.L.U32 R100, R100, 0x10, RZ ;  /* 0x0000001064647819 */ /* 0x000fe200000006ff */
[----:B------:R-:W-:Y:S01]  /*2a80*/  FADD.FTZ R77, R77, R98 ;  /* 0x000000624d4d7221 */ /* 0x000fe20000010000 */
[----:B------:R-:W-:Y:S01]  /*2a90*/  SHF.L.U32 R101, R14, 0x10, RZ ;  /* 0x000000100e657819 */ /* 0x000fe200000006ff */
[----:B------:R-:W-:Y:S01]  /*2aa0*/  FADD.FTZ R155, R155, R129 ;  /* 0x000000819b9b7221 */ /* 0x000fe20000010000 */
[----:B------:R-:W-:Y:S01]  /*2ab0*/  PRMT R96, R103, 0x7632, R96 ;  /* 0x0000763267607816 */ /* 0x000fe20000000060 */
[----:B------:R-:W-:Y:S01]  /*2ac0*/  FMUL.FTZ R124, R99, R100 ;  /* 0x00000064637c7220 */ /* 0x000fe20000410000 */
[----:B------:R-:W-:Y:S01]  /*2ad0*/  SHF.L.U32 R120, R46, 0x10, RZ ;  /* 0x000000102e787819 */ /* 0x000fe200000006ff */
[-C--:B------:R-:W-:Y:S01]  /*2ae0*/  FMUL.FTZ R128, R101, R98.reuse ;  /* 0x0000006265807220 */ /* 0x080fe20000410000 */
[----:B------:R-:W-:Y:S01]  /*2af0*/  FFMA.FTZ R99, R131, R129, R154 ;  /* 0x0000008183637223 */ /* 0x000fe2000001009a */
[----:B------:R-:W-:Y:S01]  /*2b00*/  SHF.L.U32 R103, R103, 0x10, RZ ;  /* 0x0000001067677819 */ /* 0x000fe200000006ff */
[----:B------:R-:W-:Y:S01]  /*2b10*/  FFMA.FTZ R61, R130, R98, R61 ;  /* 0x00000062823d7223 */ /* 0x000fe2000001003d */
[----:B------:R-:W-:Y:S01]  /*2b20*/  SHF.L.U32 R102, R47, 0x10, RZ ;  /* 0x000000102f667819 */ /* 0x000fe200000006ff */
[----:B------:R-:W-:Y:S01]  /*2b30*/  FADD.FTZ R79, R79, R100 ;  /* 0x000000644f4f7221 */ /* 0x000fe20000010000 */
[----:B------:R-:W-:Y:S01]  /*2b40*/  FFMA.FTZ R63, R126, R100, R63 ;  /* 0x000000647e3f7223 */ /* 0x000fe2000001003f */
[----:B------:R-:W-:Y:S01]  /*2b50*/  FADD.FTZ R98, R155, R128 ;  /* 0x000000809b627221 */ /* 0x000fe20000010000 */
[----:B------:R-:W-:Y:S01]  /*2b60*/  FFMA.FTZ R100, R130, R128, R99 ;  /* 0x0000008082647223 */ /* 0x000fe20000010063 */
[-C--:B------:R-:W-:Y:S01]  /*2b70*/  FMUL.FTZ R121, R120, R117.reuse ;  /* 0x0000007578797220 */ /* 0x080fe20000410000 */
[----:B------:R-:W-:Y:S01]  /*2b80*/  FFMA.FTZ R64, R123, R117, R64 ;  /* 0x000000757b407223 */ /* 0x000fe20000010040 */
[----:B------:R-:W-:Y:S01]  /*2b90*/  FMUL.FTZ R117, R102, R103 ;  /* 0x0000006766757220 */ /* 0x000fe20000410000 */
[----:B------:R-:W-:Y:S01]  /*2ba0*/  SHF.L.U32 R102, R97, 0x10, RZ ;  /* 0x0000001061667819 */ /* 0x000fe200000006ff */
[----:B------:R-:W-:Y:S01]  /*2bb0*/  FADD.FTZ R97, R98, R125 ;  /* 0x0000007d62617221 */ /* 0x000fe20000010000 */
[----:B------:R-:W-:Y:S01]  /*2bc0*/  FFMA.FTZ R99, R127, R125, R100 ;  /* 0x0000007d7f637223 */ /* 0x000fe20000010064 */
[----:B------:R-:W-:Y:S01]  /*2bd0*/  SHF.L.U32 R101, R12, 0x10, RZ ;  /* 0x000000100c657819 */ /* 0x000fe200000006ff */
[----:B------:R-:W-:Y:S01]  /*2be0*/  FMUL.FTZ R122, R113, R122 ;  /* 0x0000007a717a7220 */ /* 0x000fe20000410000 */
[----:B------:R-:W-:Y:S01]  /*2bf0*/  SHF.L.U32 R100, R96, 0x10, RZ ;  /* 0x0000001060647819 */ /* 0x000fe200000006ff */
[----:B------:R-:W-:Y:S01]  /*2c00*/  FADD.FTZ R96, R97, R124 ;  /* 0x0000007c61607221 */ /* 0x000fe20000010000 */
[----:B------:R-:W-:Y:S01]  /*2c10*/  FFMA.FTZ R98, R126, R124, R99 ;  /* 0x0000007c7e627223 */ /* 0x000fe20000010063 */
[----:B------:R-:W-:Y:S01]  /*2c20*/  FMUL.FTZ R120, R101, R102 ;  /* 0x0000006665787220 */ /* 0x000fe20000410000 */
[----:B------:R-:W-:Y:S01]  /*2c30*/  FADD.FTZ R76, R76, R115 ;  /* 0x000000734c4c7221 */ /* 0x000fe20000010000 */
[----:B------:R-:W-:Y:S01]  /*2c40*/  FADD.FTZ R97, R96, R121 ;  /* 0x0000007960617221 */ /* 0x000fe20000010000 */
[----:B------:R-:W-:Y:S01]  /*2c50*/  FFMA.FTZ R99, R123, R121, R98 ;  /* 0x000000797b637223 */ /* 0x000fe20000010062 */
[----:B------:R-:W-:Y:S01]  /*2c60*/  FFMA.FTZ R60, R131, R115, R60 ;  /* 0x00000073833c7223 */ /* 0x000fe2000001003c */
[----:B------:R-:W-:Y:S01]  /*2c70*/  SHF.L.U32 R115, R11, 0x10, RZ ;  /* 0x000000100b737819 */ /* 0x000fe200000006ff */
[----:B------:R-:W-:Y:S01]  /*2c80*/  FADD.FTZ R96, R97, R120 ;  /* 0x0000007861607221 */ /* 0x000fe20000010000 */
[----:B------:R-:W-:Y:S01]  /*2c90*/  FFMA.FTZ R98, R122, R120, R99 ;  /* 0x000000787a627223 */ /* 0x000fe20000010063 */
[----:B------:R-:W-:Y:S01]  /*2ca0*/  FMUL.FTZ R118, R113, R118 ;  /* 0x0000007671767220 */ /* 0x000fe20000410000 */
[----:B------:R-:W-:Y:S01]  /*2cb0*/  FADD.FTZ R82, R82, R103 ;  /* 0x0000006752527221 */ /* 0x000fe20000010000 */
[----:B------:R-:W-:Y:S01]  /*2cc0*/  FMUL.FTZ R115, R115, R100 ;  /* 0x0000006473737220 */ /* 0x000fe20000410000 */
[----:B------:R-:W-:Y:S01]  /*2cd0*/  FADD.FTZ R96, R96, R117 ;  /* 0x0000007560607221 */ /* 0x000fe20000010000 */
[C---:B------:R-:W-:Y:S01]  /*2ce0*/  FFMA.FTZ R98, R119.reuse, R117, R98 ;  /* 0x0000007577627223 */ /* 0x040fe20000010062 */
[----:B------:R-:W-:Y:S01]  /*2cf0*/  FFMA.FTZ R66, R119, R103, R66 ;  /* 0x0000006777427223 */ /* 0x000fe20000010042 */
[----:B------:R-:W-:Y:S01]  /*2d00*/  FADD.FTZ R81, R81, R102 ;  /* 0x0000006651517221 */ /* 0x000fe20000010000 */
[----:B------:R-:W-:Y:S01]  /*2d10*/  FFMA.FTZ R65, R122, R102, R65 ;  /* 0x000000667a417223 */ /* 0x000fe20000010041 */
[----:B------:R-:W-:Y:S01]  /*2d20*/  FADD.FTZ R83, R83, R100 ;  /* 0x0000006453537221 */ /* 0x000fe20000010000 */
[----:B------:R-:W-:Y:S01]  /*2d30*/  FFMA.FTZ R67, R118, R100, R67 ;  /* 0x0000006476437223 */ /* 0x000fe20000010043 */
[----:B------:R-:W-:Y:S01]  /*2d40*/  FADD.FTZ R155, R96, R115 ;  /* 0x00000073609b7221 */ /* 0x000fe20000010000 */
[----:B------:R-:W-:-:S07]  /*2d50*/  FFMA.FTZ R154, R118, R115, R98 ;  /* 0x00000073769a7223 */ /* 0x000fce0000010062 */
.L_x_7:
[----:B------:R-:W-:Y:S05]  /*2d60*/  BSYNC.RECONVERGENT B0 ;  /* 0x0000000000007941 */ /* 0x000fea0003800200 */
.L_x_1:
[----:B------:R-:W-:-:S03]  /*2d70*/  UMOV UR4, 0xffffffff ;  /* 0xffffffff00047882 */ /* 0x000fc60000000000 */
[----:B------:R-:W-:Y:S05]  /*2d80*/  BRA.DIV UR4, `(.L_x_12) ;  /* 0x0000003604307947 */ /* 0x000fea000b800000 */
[----:B------:R-:W0:Y:S04]  /*2d90*/  SHFL.BFLY PT, R96, R155, 0x1, 0x1f ;  /* 0x0c201f009b607f89 */ /* 0x000e2800000e0000 */
[----:B------:R-:W1:Y:S01]  /*2da0*/  SHFL.BFLY PT, R97, R154, 0x1, 0x1f ;  /* 0x0c201f009a617f89 */ /* 0x000e6200000e0000 */
[----:B0-----:R-:W-:Y:S01]  /*2db0*/  FADD.FTZ R96, R96, R155 ;  /* 0x0000009b60607221 */ /* 0x001fe20000010000 */
[----:B-1----:R-:W-:-:S04]  /*2dc0*/  FADD.FTZ R97, R97, R154 ;  /* 0x0000009a61617221 */ /* 0x002fc80000010000 */
        /* <DEDUP_REMOVED lines=12> */
[----:B------:R0:W1:Y:S04]  /*2e90*/  SHFL.BFLY PT, R96, R103, 0x10, 0x1f ;  /* 0x0e001f0067607f89 */ /* 0x00006800000e0000 */
[----:B------:R0:W2:Y:S02]  /*2ea0*/  SHFL.BFLY PT, R97, R102, 0x10, 0x1f ;  /* 0x0e001f0066617f89 */ /* 0x0000a400000e0000 */
.L_x_47:
[----:B-1----:R-:W-:Y:S01]  /*2eb0*/  FADD.FTZ R96, R103, R96 ;  /* 0x0000006067607221 */ /* 0x002fe20000010000 */
[----:B--2---:R-:W-:Y:S01]  /*2ec0*/  FADD.FTZ R97, R102, R97 ;  /* 0x0000006166617221 */ /* 0x004fe20000010000 */
[----:B------:R-:W-:Y:S02]  /*2ed0*/  BSSY.RECONVERGENT B0, `(.L_x_13) ;  /* 0x000026f000007945 */ /* 0x000fe40003800200 */
[----:B------:R-:W-:Y:S01]  /*2ee0*/  FMUL.FTZ R96, R96, UR9 ;  /* 0x0000000960607c20 */ /* 0x000fe20008410000 */
[----:B------:R-:W-:-:S04]  /*2ef0*/  FMUL.FTZ R101, R97, UR9 ;  /* 0x0000000961657c20 */ /* 0x000fc80008410000 */
[----:B------:R-:W-:Y:S01]  /*2f00*/  FSEL R100, R96, RZ, !P4 ;  /* 0x000000ff60647208 */ /* 0x000fe20006000000 */
[----:B------:R-:W-:Y:S06]  /*2f10*/  @P1 BRA `(.L_x_14) ;  /* 0x0000001000301947 */ /* 0x000fec0003800000 */
[----:B------:R-:W-:Y:S04]  /*2f20*/  BSSY.RECONVERGENT B1, `(.L_x_15) ;  /* 0x0000059000017945 */ /* 0x000fe80003800200 */
[----:B------:R-:W-:Y:S05]  /*2f30*/  @!P5 BRA `(.L_x_16) ;  /* 0x00000004005cd947 */ /* 0x000fea0003800000 */
[----:B------:R-:W-:-:S04]  /*2f40*/  ISETP.NE.U32.AND P1, PT, RZ, UR12, PT ;  /* 0x0000000cff007c0c */ /* 0x000fc8000bf25070 */
[----:B------:R-:W-:-:S13]  /*2f50*/  ISETP.NE.AND.EX P1, PT, RZ, UR13, PT, P1 ;  /* 0x0000000dff007c0c */ /* 0x000fda000bf25310 */
[----:B------:R-:W-:Y:S05]  /*2f60*/  @P1 BRA `(.L_x_17) ;  /* 0x0000000000941947 */ /* 0x000fea0003800000 */
[-CC-:B------:R-:W-:Y:S01]  /*2f70*/  FFMA.FTZ R96, R153, R101.reuse, R100.reuse ;  /* 0x0000006599607223 */ /* 0x180fe20000010064 */
[-CC-:B------:R-:W-:Y:S01]  /*2f80*/  FFMA.FTZ R97, R150, R101.reuse, R100.reuse ;  /* 0x0000006596617223 */ /* 0x180fe20000010064 */
[-CC-:B------:R-:W-:Y:S01]  /*2f90*/  FFMA.FTZ R152, R145, R101.reuse, R100.reuse ;  /* 0x0000006591987223 */ /* 0x180fe20000010064 */
[-C--:B------:R-:W-:Y:S01]  /*2fa0*/  FFMA.FTZ R156, R141, R101.reuse, R100 ;  /* 0x000000658d9c7223 */ /* 0x080fe20000010064 */
[----:B------:R-:W-:Y:S01]  /*2fb0*/  FADD.FTZ R96, R151, -R96 ;  /* 0x8000006097607221 */ /* 0x000fe20000010000 */
[----:B------:R-:W-:Y:S01]  /*2fc0*/  FADD.FTZ R98, R148, -R97 ;  /* 0x8000006194627221 */ /* 0x000fe20000010000 */
[-C--:B------:R-:W-:Y:S01]  /*2fd0*/  FFMA.FTZ R158, R138, R101.reuse, R100 ;  /* 0x000000658a9e7223 */ /* 0x080fe20000010064 */
[----:B------:R-:W-:Y:S01]  /*2fe0*/  FADD.FTZ R152, R143, -R152 ;  /* 0x800000988f987221 */ /* 0x000fe20000010000 */
[C---:B-----5:R-:W-:Y:S01]  /*2ff0*/  FMUL.FTZ R97, R113.reuse, R96 ;  /* 0x0000006071617220 */ /* 0x060fe20000410000 */
[----:B------:R-:W-:Y:S01]  /*3000*/  FMUL.FTZ R99, R113, R98 ;  /* 0x0000006271637220 */ /* 0x000fe20000410000 */
[-C--:B------:R-:W-:Y:S01]  /*3010*/  FFMA.FTZ R98, R149, R101.reuse, R100 ;  /* 0x0000006595627223 */ /* 0x080fe20000010064 */
[----:B------:R-:W-:Y:S01]  /*3020*/  FADD.FTZ R156, R139, -R156 ;  /* 0x8000009c8b9c7221 */ /* 0x000fe20000010000 */
[-C--:B------:R-:W-:Y:S01]  /*3030*/  FMUL.FTZ R96, R97, R114.reuse ;  /* 0x0000007261607220 */ /* 0x080fe20000410000 */
[-C--:B------:R-:W-:Y:S01]  /*3040*/  FFMA.FTZ R97, R146, R101.reuse, R100 ;  /* 0x0000006592617223 */ /* 0x080fe20000010064 */
[----:B------:R-:W-:Y:S01]  /*3050*/  FMUL.FTZ R99, R99, R114 ;  /* 0x0000007263637220 */ /* 0x000fe20000410000 */
[----:B------:R-:W-:Y:S01]  /*3060*/  FADD.FTZ R98, R147, -R98 ;  /* 0x8000006293627221 */ /* 0x000fe20000010000 */
[----:B------:R-:W-:Y:S01]  /*3070*/  FADD.FTZ R158, R137, -R158 ;  /* 0x8000009e899e7221 */ /* 0x000fe20000010000 */
[----:B0-----:R-:W-:Y:S01]  /*3080*/  FADD.FTZ R102, R144, -R97 ;  /* 0x8000006190667221 */ /* 0x001fe20000010000 */
[----:B------:R-:W-:Y:S01]  /*3090*/  FFMA.FTZ R97, R142, R101, R100 ;  /* 0x000000658e617223 */ /* 0x000fe20000010064 */
[----:B------:R-:W-:Y:S01]  /*30a0*/  F2FP.BF16.F32.PACK_AB R96, R99, R96 ;  /* 0x000000606360723e */ /* 0x000fe200000010ff */
[C---:B------:R-:W-:Y:S01]  /*30b0*/  FMUL.FTZ R103, R113.reuse, R152 ;  /* 0x0000009871677220 */ /* 0x040fe20000410000 */
[C---:B------:R-:W-:Y:S01]  /*30c0*/  FMUL.FTZ R99, R113.reuse, R102 ;  /* 0x0000006671637220 */ /* 0x040fe20000410000 */
[----:B------:R-:W-:Y:S01]  /*30d0*/  FADD.FTZ R154, R140, -R97 ;  /* 0x800000618c9a7221 */ /* 0x000fe20000010000 */
[C---:B------:R-:W-:Y:S01]  /*30e0*/  FMUL.FTZ R97, R113.reuse, R98 ;  /* 0x0000006271617220 */ /* 0x040fe20000410000 */
[C---:B------:R-:W-:Y:S01]  /*30f0*/  FMUL.FTZ R157, R113.reuse, R156 ;  /* 0x0000009c719d7220 */ /* 0x040fe20000410000 */
[C---:B------:R-:W-:Y:S01]  /*3100*/  FMUL.FTZ R159, R113.reuse, R158 ;  /* 0x0000009e719f7220 */ /* 0x040fe20000410000 */
[----:B------:R-:W-:Y:S01]  /*3110*/  FMUL.FTZ R155, R113, R154 ;  /* 0x0000009a719b7220 */ /* 0x000fe20000410000 */
[-C--:B------:R-:W-:Y:S01]  /*3120*/  FMUL.FTZ R97, R97, R114.reuse ;  /* 0x0000007261617220 */ /* 0x080fe20000410000 */
[-C--:B------:R-:W-:Y:S01]  /*3130*/  FMUL.FTZ R98, R99, R114.reuse ;  /* 0x0000007263627220 */ /* 0x080fe20000410000 */
[-C--:B------:R-:W-:Y:S01]  /*3140*/  FMUL.FTZ R103, R103, R114.reuse ;  /* 0x0000007267677220 */ /* 0x080fe20000410000 */
[-C--:B------:R-:W-:Y:S01]  /*3150*/  FMUL.FTZ R102, R155, R114.reuse ;  /* 0x000000729b667220 */ /* 0x080fe20000410000 */
[-C--:B------:R-:W-:Y:S01]  /*3160*/  FMUL.FTZ R99, R157, R114.reuse ;  /* 0x000000729d637220 */ /* 0x080fe20000410000 */
[----:B------:R-:W-:Y:S01]  /*3170*/  FMUL.FTZ R152, R159, R114 ;  /* 0x000000729f987220 */ /* 0x000fe20000410000 */
[----:B------:R-:W-:-:S02]  /*3180*/  F2FP.BF16.F32.PACK_AB R97, R98, R97 ;  /* 0x000000616261723e */ /* 0x000fc400000010ff */
[----:B------:R-:W-:Y:S02]  /*3190*/  F2FP.BF16.F32.PACK_AB R98, R102, R103 ;  /* 0x000000676662723e */ /* 0x000fe400000010ff */
[----:B------:R-:W-:Y:S01]  /*31a0*/  F2FP.BF16.F32.PACK_AB R99, R152, R99 ;  /* 0x000000639863723e */ /* 0x000fe200000010ff */
[----:B------:R-:W-:Y:S06]  /*31b0*/  BRA `(.L_x_18) ;  /* 0x0000000000a07947 */ /* 0x000fec0003800000 */
.L_x_17:
[-CC-:B------:R-:W-:Y:S01]  /*31c0*/  FFMA.FTZ R84, R141, R101.reuse, R100.reuse ;  /* 0x000000658d547223 */ /* 0x180fe20000010064 */
[-CC-:B------:R-:W-:Y:S01]  /*31d0*/  FFMA.FTZ R86, R138, R101.reuse, R100.reuse ;  /* 0x000000658a567223 */ /* 0x180fe20000010064 */
[-CC-:B------:R-:W-:Y:S01]  /*31e0*/  FFMA.FTZ R96, R145, R101.reuse, R100.reuse ;  /* 0x0000006591607223 */ /* 0x180fe20000010064 */
[-C--:B------:R-:W-:Y:S01]  /*31f0*/  FFMA.FTZ R85, R142, R101.reuse, R100 ;  /* 0x000000658e557223 */ /* 0x080fe20000010064 */
[----:B------:R-:W-:Y:S01]  /*3200*/  FADD.FTZ R84, R139, -R84 ;  /* 0x800000548b547221 */ /* 0x000fe20000010000 */
[----:B------:R-:W-:Y:S01]  /*3210*/  FADD.FTZ R86, R137, -R86 ;  /* 0x8000005689567221 */ /* 0x000fe20000010000 */
[-C--:B------:R-:W-:Y:S01]  /*3220*/  FFMA.FTZ R97, R146, R101.reuse, R100 ;  /* 0x0000006592617223 */ /* 0x080fe20000010064 */
[----:B0-----:R-:W-:Y:S01]  /*3230*/  FADD.FTZ R102, R143, -R96 ;  /* 0x800000608f667221 */ /* 0x001fe20000010000 */
[C---:B-----5:R-:W-:Y:S01]  /*3240*/  FMUL.FTZ R87, R113.reuse, R84 ;  /* 0x0000005471577220 */ /* 0x060fe20000410000 */
[----:B------:R-:W-:Y:S01]  /*3250*/  FMUL.FTZ R86, R113, R86 ;  /* 0x0000005671567220 */ /* 0x000fe20000410000 */
[----:B------:R-:W-:Y:S01]  /*3260*/  FADD.FTZ R152, R140, -R85 ;  /* 0x800000558c987221 */ /* 0x000fe20000010000 */
[--C-:B------:R-:W-:Y:S01]  /*3270*/  FFMA.FTZ R85, R150, R101, R100.reuse ;  /* 0x0000006596557223 */ /* 0x100fe20000010064 */
[-C--:B------:R-:W-:Y:S01]  /*3280*/  FMUL.FTZ R99, R87, R114.reuse ;  /* 0x0000007257637220 */ /* 0x080fe20000410000 */
[C---:B------:R-:W-:Y:S01]  /*3290*/  FMUL.FTZ R84, R86.reuse, R114 ;  /* 0x0000007256547220 */ /* 0x040fe20000410000 */
[----:B------:R-:W-:Y:S01]  /*32a0*/  F2FP.BF16.F32.PACK_AB R87, R86, R87 ;  /* 0x000000575657723e */ /* 0x000fe200000010ff */
[--C-:B------:R-:W-:Y:S01]  /*32b0*/  FFMA.FTZ R86, R149, R101, R100.reuse ;  /* 0x0000006595567223 */ /* 0x100fe20000010064 */
[----:B------:R-:W-:Y:S01]  /*32c0*/  FADD.FTZ R98, R144, -R97 ;  /* 0x8000006190627221 */ /* 0x000fe20000010000 */
[----:B------:R-:W-:Y:S01]  /*32d0*/  FMUL.FTZ R103, R113, R102 ;  /* 0x0000006671677220 */ /* 0x000fe20000410000 */
[----:B------:R-:W-:Y:S01]  /*32e0*/  F2FP.BF16.F32.PACK_AB R99, R84, R99 ;  /* 0x000000635463723e */ /* 0x000fe200000010ff */
[----:B------:R-:W-:Y:S01]  /*32f0*/  FFMA.FTZ R84, R153, R101, R100 ;  /* 0x0000006599547223 */ /* 0x000fe20000010064 */
[----:B------:R-:W-:Y:S01]  /*3300*/  FADD.FTZ R96, R147, -R86 ;  /* 0x8000005693607221 */ /* 0x000fe20000010000 */
[----:B------:R-:W-:Y:S01]  /*3310*/  FADD.FTZ R86, R148, -R85 ;  /* 0x8000005594567221 */ /* 0x000fe20000010000 */
[----:B------:R-:W-:Y:S01]  /*3320*/  FMUL.FTZ R102, R113, R152 ;  /* 0x0000009871667220 */ /* 0x000fe20000410000 */
[----:B------:R-:W-:Y:S01]  /*3330*/  FADD.FTZ R84, R151, -R84 ;  /* 0x8000005497547221 */ /* 0x000fe20000010000 */
[C---:B------:R-:W-:Y:S01]  /*3340*/  FMUL.FTZ R85, R113.reuse, R96 ;  /* 0x0000006071557220 */ /* 0x040fe20000410000 */
[C---:B------:R-:W-:Y:S01]  /*3350*/  FMUL.FTZ R96, R113.reuse, R98 ;  /* 0x0000006271607220 */ /* 0x040fe20000410000 */
[C---:B------:R-:W-:Y:S01]  /*3360*/  FMUL.FTZ R98, R113.reuse, R86 ;  /* 0x0000005671627220 */ /* 0x040fe20000410000 */
[----:B------:R-:W-:Y:S01]  /*3370*/  FMUL.FTZ R97, R113, R84 ;  /* 0x0000005471617220 */ /* 0x000fe20000410000 */
[C---:B------:R-:W-:Y:S01]  /*3380*/  F2FP.BF16.F32.PACK_AB R86, R102.reuse, R103 ;  /* 0x000000676656723e */ /* 0x040fe200000010ff */
[-C--:B------:R-:W-:Y:S01]  /*3390*/  FMUL.FTZ R157, R102, R114.reuse ;  /* 0x00000072669d7220 */ /* 0x080fe20000410000 */
[-C--:B------:R-:W-:Y:S01]  /*33a0*/  FMUL.FTZ R102, R85, R114.reuse ;  /* 0x0000007255667220 */ /* 0x080fe20000410000 */
[-C--:B------:R-:W-:Y:S01]  /*33b0*/  FMUL.FTZ R152, R103, R114.reuse ;  /* 0x0000007267987220 */ /* 0x080fe20000410000 */
[C---:B------:R-:W-:Y:S01]  /*33c0*/  F2FP.BF16.F32.PACK_AB R85, R96.reuse, R85 ;  /* 0x000000556055723e */ /* 0x040fe200000010ff */
[-C--:B------:R-:W-:Y:S01]  /*33d0*/  FMUL.FTZ R155, R96, R114.reuse ;  /* 0x00000072609b7220 */ /* 0x080fe20000410000 */
[-C--:B------:R-:W-:Y:S01]  /*33e0*/  FMUL.FTZ R96, R97, R114.reuse ;  /* 0x0000007261607220 */ /* 0x080fe20000410000 */
[C---:B------:R-:W-:Y:S01]  /*33f0*/  FMUL.FTZ R103, R98.reuse, R114 ;  /* 0x0000007262677220 */ /* 0x040fe20000410000 */
[----:B------:R-:W-:-:S02]  /*3400*/  F2FP.BF16.F32.PACK_AB R84, R98, R97 ;  /* 0x000000616254723e */ /* 0x000fc400000010ff */
[----:B------:R-:W-:Y:S02]  /*3410*/  F2FP.BF16.F32.PACK_AB R98, R157, R152 ;  /* 0x000000989d62723e */ /* 0x000fe400000010ff */
[----:B------:R-:W-:Y:S02]  /*3420*/  F2FP.BF16.F32.PACK_AB R97, R155, R102 ;  /* 0x000000669b61723e */ /* 0x000fe400000010ff */
[----:B------:R-:W-:-:S07]  /*3430*/  F2FP.BF16.F32.PACK_AB R96, R103, R96 ;  /* 0x000000606760723e */ /* 0x000fce00000010ff */
.L_x_18:
[----:B------:R-:W0:Y:S08]  /*3440*/  @P1 LDC.64 R154, c[0x0][0x478] ;  /* 0x00011e00ff9a1b82 */ /* 0x000e300000000a00 */
[----:B------:R-:W1:Y:S01]  /*3450*/  LDC.64 R102, c[0x0][0x468] ;  /* 0x00011a00ff667b82 */ /* 0x000e620000000a00 */
[----:B0-----:R-:W-:-:S05]  /*3460*/  @P1 IMAD.WIDE.U32 R154, R108, 0x10, R154 ;  /* 0x000000106c9a1825 */ /* 0x001fca00078e009a */
[----:B------:R2:W-:Y:S01]  /*3470*/  @P1 STG.E.128 desc[UR6][R154.64], R84 ;  /* 0x000000549a001986 */ /* 0x0005e2000c101d06 */
[C---:B-1----:R-:W-:Y:S01]  /*3480*/  IMAD.WIDE.U32 R102, R108.reuse, 0x10, R102 ;  /* 0x000000106c667825 */ /* 0x042fe200078e0066 */
[----:B------:R-:W-:-:S04]  /*3490*/  IADD3 R108, PT, PT, R108, 0x20, RZ ;  /* 0x000000206c6c7810 */ /* 0x000fc80007ffe0ff */
[----:B------:R2:W-:Y:S03]  /*34a0*/  STG.E.128 desc[UR6][R102.64], R96 ;  /* 0x0000006066007986 */ /* 0x0005e6000c101d06 */
.L_x_16:
[----:B------:R-:W-:Y:S05]  /*34b0*/  BSYNC.RECONVERGENT B1 ;  /* 0x0000000000017941 */ /* 0x000fea0003800200 */
.L_x_15:
[----:B------:R-:W-:Y:S04]  /*34c0*/  BSSY.RECONVERGENT B1, `(.L_x_19) ;  /* 0x0000059000017945 */ /* 0x000fe80003800200 */
[----:B------:R-:W-:Y:S05]  /*34d0*/  @!P3 BRA `(.L_x_20) ;  /* 0x00000004005cb947 */ /* 0x000fea0003800000 */
[----:B------:R-:W-:-:S04]  /*34e0*/  ISETP.NE.U32.AND P1, PT, RZ, UR12, PT ;  /* 0x0000000cff007c0c */ /* 0x000fc8000bf25070 */
[----:B------:R-:W-:-:S13]  /*34f0*/  ISETP.NE.AND.EX P1, PT, RZ, UR13, PT, P1 ;  /* 0x0000000dff007c0c */ /* 0x000fda000bf25310 */
[----:B------:R-:W-:Y:S05]  /*3500*/  @!P1 BRA `(.L_x_21) ;  /* 0x0000000000a49947 */ /* 0x000fea0003800000 */
[-CC-:B--2---:R-:W-:Y:S01]  /*3510*/  FFMA.FTZ R84, R111, R101.reuse, R100.reuse ;  /* 0x000000656f547223 */ /* 0x184fe20000010064 */
[-CC-:B------:R-:W-:Y:S01]  /*3520*/  FFMA.FTZ R85, R134, R101.reuse, R100.reuse ;  /* 0x0000006586557223 */ /* 0x180fe20000010064 */
[-CC-:B------:R-:W-:Y:S01]  /*3530*/  FFMA.FTZ R97, R19, R101.reuse, R100.reuse ;  /* 0x0000006513617223 */ /* 0x180fe20000010064 */
[-C--:B0-----:R-:W-:Y:S01]  /*3540*/  FFMA.FTZ R103, R17, R101.reuse, R100 ;  /* 0x0000006511677223 */ /* 0x081fe20000010064 */
[----:B------:R-:W-:Y:S01]  /*3550*/  FADD.FTZ R84, R109, -R84 ;  /* 0x800000546d547221 */ /* 0x000fe20000010000 */
[----:B------:R-:W-:Y:S01]  /*3560*/  FADD.FTZ R86, R132, -R85 ;  /* 0x8000005584567221 */ /* 0x000fe20000010000 */
[----:B------:R-:W-:Y:S01]  /*3570*/  FADD.FTZ R102, R104, -R97 ;  /* 0x8000006168667221 */ /* 0x000fe20000010000 */
[-CC-:B------:R-:W-:Y:S01]  /*3580*/  FFMA.FTZ R85, R15, R101.reuse, R100.reuse ;  /* 0x000000650f557223 */ /* 0x180fe20000010064 */
[C---:B-----5:R-:W-:Y:S01]  /*3590*/  FMUL.FTZ R87, R113.reuse, R84 ;  /* 0x0000005471577220 */ /* 0x060fe20000410000 */
[----:B------:R-:W-:Y:S01]  /*35a0*/  FMUL.FTZ R86, R113, R86 ;  /* 0x0000005671567220 */ /* 0x000fe20000410000 */
[--C-:B------:R-:W-:Y:S01]  /*35b0*/  FFMA.FTZ R97, R112, R101, R100.reuse ;  /* 0x0000006570617223 */ /* 0x100fe20000010064 */
[----:B------:R-:W-:Y:S01]  /*35c0*/  FADD.FTZ R96, R18, -R103 ;  /* 0x8000006712607221 */ /* 0x000fe20000010000 */
[-C--:B------:R-:W-:Y:S01]  /*35d0*/  FMUL.FTZ R99, R87, R114.reuse ;  /* 0x0000007257637220 */ /* 0x080fe20000410000 */
[C---:B------:R-:W-:Y:S01]  /*35e0*/  FMUL.FTZ R84, R86.reuse, R114 ;  /* 0x0000007256547220 */ /* 0x040fe20000410000 */
[----:B------:R-:W-:Y:S01]  /*35f0*/  F2FP.BF16.F32.PACK_AB R87, R86, R87 ;  /* 0x000000575657723e */ /* 0x000fe200000010ff */
[----:B------:R-:W-:Y:S01]  /*3600*/  FFMA.FTZ R86, R136, R101, R100 ;  /* 0x0000006588567223 */ /* 0x000fe20000010064 */
[----:B------:R-:W-:-:S02]  /*3610*/  FMUL.FTZ R103, R113, R102 ;  /* 0x0000006671677220 */ /* 0x000fc40000410000 */
[----:B------:R-:W-:Y:S01]  /*3620*/  F2FP.BF16.F32.PACK_AB R99, R84, R99 ;  /* 0x000000635463723e */ /* 0x000fe200000010ff */
[----:B------:R-:W-:Y:S01]  /*3630*/  FFMA.FTZ R84, R116, R101, R100 ;  /* 0x0000006574547223 */ /* 0x000fe20000010064 */
[----:B------:R-:W-:Y:S01]  /*3640*/  FADD.FTZ R152, R133, -R86 ;  /* 0x8000005685987221 */ /* 0x000fe20000010000 */
[----:B------:R-:W-:Y:S02]  /*3650*/  FADD.FTZ R86, R110, -R97 ;  /* 0x800000616e567221 */ /* 0x000fe40000010000 */
[----:B------:R-:W-:Y:S01]  /*3660*/  FADD.FTZ R98, R135, -R84 ;  /* 0x8000005487627221 */ /* 0x000fe20000010000 */
[----:B------:R-:W-:Y:S01]  /*3670*/  FADD.FTZ R84, R16, -R85 ;  /* 0x8000005510547221 */ /* 0x000fe20000010000 */
[C---:B------:R-:W-:Y:S01]  /*3680*/  FMUL.FTZ R102, R113.reuse, R152 ;  /* 0x0000009871667220 */ /* 0x040fe20000410000 */
        /* <DEDUP_REMOVED lines=15> */
[----:B------:R-:W-:Y:S01]  /*3780*/  F2FP.BF16.F32.PACK_AB R96, R103, R96 ;  /* 0x000000606760723e */ /* 0x000fe200000010ff */
[----:B------:R-:W-:Y:S06]  /*3790*/  BRA `(.L_x_22) ;  /* 0x0000000000907947 */ /* 0x000fec0003800000 */
.L_x_21:
[-CC-:B--2---:R-:W-:Y:S01]  /*37a0*/  FFMA.FTZ R97, R15, R101.reuse, R100.reuse ;  /* 0x000000650f617223 */ /* 0x184fe20000010064 */
[-CC-:B------:R-:W-:Y:S01]  /*37b0*/  FFMA.FTZ R99, R112, R101.reuse, R100.reuse ;  /* 0x0000006570637223 */ /* 0x180fe20000010064 */
[-CC-:B0-----:R-:W-:Y:S01]  /*37c0*/  FFMA.FTZ R102, R116, R101.reuse, R100.reuse ;  /* 0x0000006574667223 */ /* 0x181fe20000010064 */
[-CC-:B------:R-:W-:Y:S01]  /*37d0*/  FFMA.FTZ R154, R136, R101.reuse, R100.reuse ;  /* 0x00000065889a7223 */ /* 0x180fe20000010064 */
[----:B------:R-:W-:Y:S01]  /*37e0*/  FADD.FTZ R96, R16, -R97 ;  /* 0x8000006110607221 */ /* 0x000fe20000010000 */
[----:B------:R-:W-:Y:S01]  /*37f0*/  FADD.FTZ R98, R110, -R99 ;  /* 0x800000636e627221 */ /* 0x000fe20000010000 */
[-C--:B------:R-:W-:Y:S01]  /*3800*/  FFMA.FTZ R156, R111, R101.reuse, R100 ;  /* 0x000000656f9c7223 */ /* 0x080fe20000010064 */
[----:B------:R-:W-:Y:S01]  /*3810*/  FADD.FTZ R102, R135, -R102 ;  /* 0x8000006687667221 */ /* 0x000fe20000010000 */
[C---:B-----5:R-:W-:Y:S01]  /*3820*/  FMUL.FTZ R97, R113.reuse, R96 ;  /* 0x0000006071617220 */ /* 0x060fe20000410000 */
[----:B------:R-:W-:Y:S01]  /*3830*/  FMUL.FTZ R99, R113, R98 ;  /* 0x0000006271637220 */ /* 0x000fe20000410000 */
[----:B------:R-:W-:Y:S01]  /*3840*/  FADD.FTZ R154, R133, -R154 ;  /* 0x8000009a859a7221 */ /* 0x000fe20000010000 */
[----:B------:R-:W-:Y:S01]  /*3850*/  FADD.FTZ R156, R109, -R156 ;  /* 0x8000009c6d9c7221 */ /* 0x000fe20000010000 */
[-C--:B------:R-:W-:Y:S01]  /*3860*/  FMUL.FTZ R96, R97, R114.reuse ;  /* 0x0000007261607220 */ /* 0x080fe20000410000 */
[----:B------:R-:W-:Y:S01]  /*3870*/  FMUL.FTZ R99, R99, R114 ;  /* 0x0000007263637220 */ /* 0x000fe20000410000 */
[----:B------:R-:W-:Y:S01]  /*3880*/  FFMA.FTZ R97, R17, R101, R100 ;  /* 0x0000006511617223 */ /* 0x000fe20000010064 */
[C---:B------:R-:W-:Y:S01]  /*3890*/  FMUL.FTZ R155, R113.reuse, R154 ;  /* 0x0000009a719b7220 */ /* 0x040fe20000410000 */
[----:B------:R-:W-:-:S02]  /*38a0*/  FMUL.FTZ R157, R113, R156 ;  /* 0x0000009c719d7220 */ /* 0x000fc40000410000 */
[----:B------:R-:W-:Y:S01]  /*38b0*/  F2FP.BF16.F32.PACK_AB R96, R99, R96 ;  /* 0x000000606360723e */ /* 0x000fe200000010ff */
[----:B------:R-:W-:Y:S01]  /*38c0*/  FADD.FTZ R98, R18, -R97 ;  /* 0x8000006112627221 */ /* 0x000fe20000010000 */
[-CC-:B------:R-:W-:Y:S01]  /*38d0*/  FFMA.FTZ R99, R19, R101.reuse, R100.reuse ;  /* 0x0000006513637223 */ /* 0x180fe20000010064 */
[----:B------:R-:W-:-:S03]  /*38e0*/  FFMA.FTZ R97, R134, R101, R100 ;  /* 0x0000006586617223 */ /* 0x000fc60000010064 */
[----:B------:R-:W-:Y:S01]  /*38f0*/  FADD.FTZ R152, R104, -R99 ;  /* 0x8000006368987221 */ /* 0x000fe20000010000 */
        /* <DEDUP_REMOVED lines=13> */
[----:B------:R-:W-:-:S07]  /*39d0*/  F2FP.BF16.F32.PACK_AB R99, R152, R99 ;  /* 0x000000639863723e */ /* 0x000fce00000010ff */
.L_x_22:
[----:B------:R-:W0:Y:S08]  /*39e0*/  @P1 LDC.64 R154, c[0x0][0x478] ;  /* 0x00011e00ff9a1b82 */ /* 0x000e300000000a00 */
[----:B------:R-:W1:Y:S01]  /*39f0*/  LDC.64 R102, c[0x0][0x468] ;  /* 0x00011a00ff667b82 */ /* 0x000e620000000a00 */
[----:B0-----:R-:W-:-:S05]  /*3a00*/  @P1 IMAD.WIDE.U32 R154, R108, 0x10, R154 ;  /* 0x000000106c9a1825 */ /* 0x001fca00078e009a */
[----:B------:R3:W-:Y:S01]  /*3a10*/  @P1 STG.E.128 desc[UR6][R154.64], R84 ;  /* 0x000000549a001986 */ /* 0x0007e2000c101d06 */
[C---:B-1----:R-:W-:Y:S01]  /*3a20*/  IMAD.WIDE.U32 R102, R108.reuse, 0x10, R102 ;  /* 0x000000106c667825 */ /* 0x042fe200078e0066 */
[----:B------:R-:W-:-:S04]  /*3a30*/  IADD3 R108, PT, PT, R108, 0x20, RZ ;  /* 0x000000206c6c7810 */ /* 0x000fc80007ffe0ff */
[----:B------:R3:W-:Y:S03]  /*3a40*/  STG.E.128 desc[UR6][R102.64], R96 ;  /* 0x0000006066007986 */ /* 0x0007e6000c101d06 */
.L_x_20:
[----:B------:R-:W-:Y:S05]  /*3a50*/  BSYNC.RECONVERGENT B1 ;  /* 0x0000000000017941 */ /* 0x000fea0003800200 */
.L_x_19:
[----:B------:R-:W-:Y:S05]  /*3a60*/  @!P2 BRA `(.L_x_23) ;  /* 0x0000001800d4a947 */ /* 0x000fea0003800000 */
[----:B------:R-:W-:-:S04]  /*3a70*/  ISETP.NE.U32.AND P1, PT, RZ, UR12, PT ;  /* 0x0000000cff007c0c */ /* 0x000fc8000bf25070 */
[----:B------:R-:W-:-:S13]  /*3a80*/  ISETP.NE.AND.EX P1, PT, RZ, UR13, PT, P1 ;  /* 0x0000000dff007c0c */ /* 0x000fda000bf25310 */
[----:B------:R-:W-:Y:S05]  /*3a90*/  @!P1 BRA `(.L_x_24) ;  /* 0x0000000000a49947 */ /* 0x000fea0003800000 */
[-CC-:B0-23--:R-:W-:Y:S01]  /*3aa0*/  FFMA.FTZ R102, R118, R101.reuse, R100.reuse ;  /* 0x0000006576667223 */ /* 0x18dfe20000010064 */
[-CC-:B------:R-:W-:Y:S01]  /*3ab0*/  FFMA.FTZ R96, R123, R101.reuse, R100.reuse ;  /* 0x000000657b607223 */ /* 0x180fe20000010064 */
[-CC-:B------:R-:W-:Y:S01]  /*3ac0*/  FFMA.FTZ R98, R119, R101.reuse, R100.reuse ;  /* 0x0000006577627223 */ /* 0x180fe20000010064 */
[-CC-:B------:R-:W-:Y:S01]  /*3ad0*/  FFMA.FTZ R87, R122, R101.reuse, R100.reuse ;  /* 0x000000657a577223 */ /* 0x180fe20000010064 */
[-CC-:B------:R-:W-:Y:S01]  /*3ae0*/  FFMA.FTZ R86, R127, R101.reuse, R100.reuse ;  /* 0x000000657f567223 */ /* 0x180fe20000010064 */
[-CC-:B------:R-:W-:Y:S01]  /*3af0*/  FFMA.FTZ R85, R126, R101.reuse, R100.reuse ;  /* 0x000000657e557223 */ /* 0x180fe20000010064 */
[-CC-:B------:R-:W-:Y:S01]  /*3b00*/  FFMA.FTZ R84, R131, R101.reuse, R100.reuse ;  /* 0x0000006583547223 */ /* 0x180fe20000010064 */
[----:B------:R-:W-:Y:S01]  /*3b10*/  FFMA.FTZ R101, R130, R101, R100 ;  /* 0x0000006582657223 */ /* 0x000fe20000010064 */
[----:B------:R-:W-:Y:S01]  /*3b20*/  FADD.FTZ R154, R115, -R102 ;  /* 0x80000066739a7221 */ /* 0x000fe20000010000 */
[----:B------:R-:W-:Y:S01]  /*3b30*/  FADD.FTZ R100, R121, -R96 ;  /* 0x8000006079647221 */ /* 0x000fe20000010000 */
[----:B------:R-:W-:Y:S01]  /*3b40*/  FADD.FTZ R152, R117, -R98 ;  /* 0x8000006275987221 */ /* 0x000fe20000010000 */
[----:B------:R-:W-:Y:S01]  /*3b50*/  FADD.FTZ R102, R120, -R87 ;  /* 0x8000005778667221 */ /* 0x000fe20000010000 */
[----:B------:R-:W-:Y:S01]  /*3b60*/  FADD.FTZ R96, R125, -R86 ;  /* 0x800000567d607221 */ /* 0x000fe20000010000 */
[----:B------:R-:W-:Y:S01]  /*3b70*/  FADD.FTZ R84, R129, -R84 ;  /* 0x8000005481547221 */ /* 0x000fe20000010000 */
[----:B------:R-:W-:Y:S01]  /*3b80*/  FADD.FTZ R98, R124, -R85 ;  /* 0x800000557c627221 */ /* 0x000fe20000010000 */
[----:B------:R-:W-:Y:S01]  /*3b90*/  FADD.FTZ R86, R128, -R101 ;  /* 0x8000006580567221 */ /* 0x000fe20000010000 */
[C---:B-----5:R-:W-:Y:S01]  /*3ba0*/  FMUL.FTZ R99, R113.reuse, R100 ;  /* 0x0000006471637220 */ /* 0x060fe20000410000 */
[C---:B------:R-:W-:Y:S01]  /*3bb0*/  FMUL.FTZ R87, R113.reuse, R154 ;  /* 0x0000009a71577220 */ /* 0x040fe20000410000 */
[C---:B------:R-:W-:Y:S01]  /*3bc0*/  FMUL.FTZ R101, R113.reuse, R152 ;  /* 0x0000009871657220 */ /* 0x040fe20000410000 */
[C---:B------:R-:W-:Y:S01]  /*3bd0*/  FMUL.FTZ R100, R113.reuse, R102 ;  /* 0x0000006671647220 */ /* 0x040fe20000410000 */
[C---:B------:R-:W-:Y:S01]  /*3be0*/  FMUL.FTZ R97, R113.reuse, R84 ;  /* 0x0000005471617220 */ /* 0x040fe20000410000 */
[C---:B------:R-:W-:Y:S01]  /*3bf0*/  FMUL.FTZ R85, R113.reuse, R96 ;  /* 0x0000006071557220 */ /* 0x040fe20000410000 */
[C---:B------:R-:W-:Y:S01]  /*3c00*/  FMUL.FTZ R98, R113.reuse, R98 ;  /* 0x0000006271627220 */ /* 0x040fe20000410000 */
[----:B------:R-:W-:Y:S01]  /*3c10*/  FMUL.FTZ R84, R113, R86 ;  /* 0x0000005671547220 */ /* 0x000fe20000410000 */
[CC--:B------:R-:W-:Y:S01]  /*3c20*/  FMUL.FTZ R155, R87.reuse, R114.reuse ;  /* 0x00000072579b7220 */ /* 0x0c0fe20000410000 */
[----:B------:R-:W-:Y:S01]  /*3c30*/  F2FP.BF16.F32.PACK_AB R87, R87, R101 ;  /* 0x000000655757723e */ /* 0x000fe200000010ff */
[-C--:B------:R-:W-:Y:S01]  /*3c40*/  FMUL.FTZ R152, R101, R114.reuse ;  /* 0x0000007265987220 */ /* 0x080fe20000410000 */
[C---:B------:R-:W-:Y:S01]  /*3c50*/  F2FP.BF16.F32.PACK_AB R86, R100.reuse, R99 ;  /* 0x000000636456723e */ /* 0x040fe200000010ff */
        /* <DEDUP_REMOVED lines=8> */
[----:B------:R-:W-:Y:S02]  /*3ce0*/  F2FP.BF16.F32.PACK_AB R99, R155, R152 ;  /* 0x000000989b63723e */ /* 0x000fe400000010ff */
[----:B------:R-:W-:Y:S02]  /*3cf0*/  F2FP.BF16.F32.PACK_AB R98, R113, R102 ;  /* 0x000000667162723e */ /* 0x000fe400000010ff */
[----:B------:R-:W-:Y:S02]  /*3d00*/  F2FP.BF16.F32.PACK_AB R97, R103, R100 ;  /* 0x000000646761723e */ /* 0x000fe400000010ff */
[----:B------:R-:W-:Y:S01]  /*3d10*/  F2FP.BF16.F32.PACK_AB R96, R101, R96 ;  /* 0x000000606560723e */ /* 0x000fe200000010ff */
[----:B------:R-:W-:Y:S06]  /*3d20*/  BRA `(.L_x_25) ;  /* 0x0000000000907947 */ /* 0x000fec0003800000 */
.L_x_24:
[-CC-:B--23--:R-:W-:Y:S01]  /*3d30*/  FFMA.FTZ R98, R118, R101.reuse, R100.reuse ;  /* 0x0000006576627223 */ /* 0x18cfe20000010064 */
[-CC-:B------:R-:W-:Y:S01]  /*3d40*/  FFMA.FTZ R96, R131, R101.reuse, R100.reuse ;  /* 0x0000006583607223 */ /* 0x180fe20000010064 */
[-CC-:B------:R-:W-:Y:S01]  /*3d50*/  FFMA.FTZ R97, R130, R101.reuse, R100.reuse ;  /* 0x0000006582617223 */ /* 0x180fe20000010064 */
[-CC-:B0-----:R-:W-:Y:S01]  /*3d60*/  FFMA.FTZ R102, R127, R101.reuse, R100.reuse ;  /* 0x000000657f667223 */ /* 0x181fe20000010064 */
        /* <DEDUP_REMOVED lines=31> */
[----:B------:R-:W-:-:S07]  /*3f60*/  F2FP.BF16.F32.PACK_AB R99, R102, R113 ;  /* 0x000000716663723e */ /* 0x000fce00000010ff */
.L_x_25:
[----:B------:R-:W0:Y:S08]  /*3f70*/  @P1 LDC.64 R102, c[0x0][0x478] ;  /* 0x00011e00ff661b82 */ /* 0x000e300000000a00 */
[----:B------:R-:W1:Y:S01]  /*3f80*/  LDC.64 R100, c[0x0][0x468] ;  /* 0x00011a00ff647b82 */ /* 0x000e620000000a00 */
[----:B0-----:R-:W-:-:S05]  /*3f90*/  @P1 IMAD.WIDE.U32 R102, R108, 0x10, R102 ;  /* 0x000000106c661825 */ /* 0x001fca00078e0066 */
[----:B------:R0:W-:Y:S01]  /*3fa0*/  @P1 STG.E.128 desc[UR6][R102.64], R84 ;  /* 0x0000005466001986 */ /* 0x0001e2000c101d06 */
[----:B-1----:R-:W-:-:S05]  /*3fb0*/  IMAD.WIDE.U32 R100, R108, 0x10, R100 ;  /* 0x000000106c647825 */ /* 0x002fca00078e0064 */
[----:B------:R0:W-:Y:S01]  /*3fc0*/  STG.E.128 desc[UR6][R100.64], R96 ;  /* 0x0000006064007986 */ /* 0x0001e2000c101d06 */
[----:B------:R-:W-:Y:S05]  /*3fd0*/  BRA `(.L_x_23) ;  /* 0x0000001400787947 */ /* 0x000fea0003800000 */
.L_x_14:
[----:B------:R-:W-:-:S04]  /*3fe0*/  UISETP.NE.U32.AND UP0, UPT, UR12, URZ, UPT ;  /* 0x000000ff0c00728c */ /* 0x000fc8000bf05070 */
[----:B------:R-:W-:-:S09]  /*3ff0*/  UISETP.NE.AND.EX UP0, UPT, UR13, URZ, UPT, UP0 ;  /* 0x000000ff0d00728c */ /* 0x000fd2000bf05300 */
[----:B------:R-:W-:Y:S05]  /*4000*/  BRA.U UP0, `(.L_x_26) ;  /* 0x0000000900907547 */ /* 0x000fea000b800000 */
[----:B------:R-:W-:Y:S01]  /*4010*/  ISETP.GT.U32.AND P1, PT, R106, 0x1f, PT ;  /* 0x0000001f6a00780c */ /* 0x000fe20003f24070 */
[----:B------:R-:W-:-:S12]  /*4020*/  BSSY.RECONVERGENT B1, `(.L_x_27) ;  /* 0x0000036000017945 */ /* 0x000fd80003800200 */
[----:B------:R-:W-:Y:S05]  /*4030*/  @!P1 BRA `(.L_x_28) ;  /* 0x0000000000d09947 */ /* 0x000fea0003800000 */
[----:B------:R-:W-:Y:S01]  /*4040*/  PRMT R96, R95, 0x7632, R96 ;  /* 0x000076325f607816 */ /* 0x000fe20000000060 */
[-CC-:B0-----:R-:W-:Y:S01]  /*4050*/  FFMA.FTZ R102, R138, R101.reuse, R100.reuse ;  /* 0x000000658a667223 */ /* 0x181fe20000010064 */
[-CC-:B------:R-:W-:Y:S01]  /*4060*/  FFMA.FTZ R97, R142, R101.reuse, R100.reuse ;  /* 0x000000658e617223 */ /* 0x180fe20000010064 */
[-C--:B------:R-:W-:Y:S01]  /*4070*/  FFMA.FTZ R155, R146, R101.reuse, R100 ;  /* 0x00000065929b7223 */ /* 0x080fe20000010064 */
[----:B------:R-:W-:Y:S01]  /*4080*/  SHF.L.U32 R98, R96, 0x10, RZ ;  /* 0x0000001060627819 */ /* 0x000fe200000006ff */
[----:B------:R-:W-:Y:S01]  /*4090*/  FADD.FTZ R102, R137, -R102 ;  /* 0x8000006689667221 */ /* 0x000fe20000010000 */
[----:B------:R-:W-:Y:S01]  /*40a0*/  PRMT R96, R94, 0x7632, R96 ;  /* 0x000076325e607816 */ /* 0x000fe20000000060 */
[----:B------:R-:W-:Y:S01]  /*40b0*/  FADD.FTZ R97, R140, -R97 ;  /* 0x800000618c617221 */ /* 0x000fe20000010000 */
[----:B------:R-:W-:Y:S01]  /*40c0*/  FADD.FTZ R157, R144, -R155 ;  /* 0x8000009b909d7221 */ /* 0x000fe20000010000 */
[----:B-----5:R-:W-:Y:S01]  /*40d0*/  FFMA.FTZ R103, R113, R102, R98 ;  /* 0x0000006671677223 */ /* 0x020fe20000010062 */
[----:B------:R-:W-:Y:S01]  /*40e0*/  SHF.L.U32 R96, R96, 0x10, RZ ;  /* 0x0000001060607819 */ /* 0x000fe200000006ff */
[-CC-:B------:R-:W-:Y:S01]  /*40f0*/  FFMA.FTZ R98, R141, R101.reuse, R100.reuse ;  /* 0x000000658d627223 */ /* 0x180fe20000010064 */
[----:B------:R-:W-:Y:S01]  /*4100*/  FFMA.FTZ R155, R150, R101, R100 ;  /* 0x00000065969b7223 */ /* 0x000fe20000010064 */
[----:B------:R-:W-:-:S02]  /*4110*/  FMUL.FTZ R102, R103, R114 ;  /* 0x0000007267667220 */ /* 0x000fc40000410000 */
[----:B------:R-:W-:Y:S01]  /*4120*/  FFMA.FTZ R97, R113, R97, R96 ;  /* 0x0000006171617223 */ /* 0x000fe20000010060 */
[----:B------:R-:W-:Y:S01]  /*4130*/  SHF.L.U32 R96, R95, 0x10, RZ ;  /* 0x000000105f607819 */ /* 0x000fe200000006ff */
[----:B------:R-:W-:Y:S01]  /*4140*/  FADD.FTZ R98, R139, -R98 ;  /* 0x800000628b627221 */ /* 0x000fe20000010000 */
[----:B------:R-:W-:-:S03]  /*4150*/  FADD.FTZ R155, R148, -R155 ;  /* 0x8000009b949b7221 */ /* 0x000fc60000010000 */
[--C-:B------:R-:W-:Y:S01]  /*4160*/  FFMA.FTZ R99, R113, R98, R96.reuse ;  /* 0x0000006271637223 */ /* 0x100fe20000010060 */
[----:B------:R-:W-:Y:S02]  /*4170*/  PRMT R96, R92, 0x7632, R96 ;  /* 0x000076325c607816 */ /* 0x000fe40000000060 */
[----:B------:R-:W-:Y:S01]  /*4180*/  PRMT R98, R93, 0x7632, R98 ;  /* 0x000076325d627816 */ /* 0x000fe20000000062 */
[-C--:B------:R-:W-:Y:S01]  /*4190*/  FMUL.FTZ R99, R99, R114.reuse ;  /* 0x0000007263637220 */ /* 0x080fe20000410000 */
[----:B------:R-:W-:Y:S02]  /*41a0*/  SHF.L.U32 R96, R96, 0x10, RZ ;  /* 0x0000001060607819 */ /* 0x000fe400000006ff */
[----:B------:R-:W-:Y:S02]  /*41b0*/  SHF.L.U32 R98, R98, 0x10, RZ ;  /* 0x0000001062627819 */ /* 0x000fe400000006ff */
[----:B------:R-:W-:Y:S01]  /*41c0*/  F2FP.BF16.F32.PACK_AB R99, R102, R99 ;  /* 0x000000636663723e */ /* 0x000fe200000010ff */
[----:B------:R-:W-:Y:S01]  /*41d0*/  FFMA.FTZ R155, R113, R155, R96 ;  /* 0x0000009b719b7223 */ /* 0x000fe20000010060 */
[----:B------:R-:W-:Y:S01]  /*41e0*/  FFMA.FTZ R96, R145, R101, R100 ;  /* 0x0000006591607223 */ /* 0x000fe20000010064 */
[----:B------:R-:W0:Y:S01]  /*41f0*/  LDC.64 R102, c[0x0][0x468] ;  /* 0x00011a00ff667b82 */ /* 0x000e220000000a00 */
[----:B------:R-:W-:Y:S01]  /*4200*/  FFMA.FTZ R157, R113, R157, R98 ;  /* 0x0000009d719d7223 */ /* 0x000fe20000010062 */
[----:B------:R-:W-:Y:S01]  /*4210*/  FFMA.FTZ R98, R149, R101, R100 ;  /* 0x0000006595627223 */ /* 0x000fe20000010064 */
[----:B------:R-:W-:Y:S01]  /*4220*/  FADD.FTZ R163, R143, -R96 ;  /* 0x800000608fa37221 */ /* 0x000fe20000010000 */
[----:B------:R-:W-:Y:S01]  /*4230*/  SHF.L.U32 R96, R94, 0x10, RZ ;  /* 0x000000105e607819 */ /* 0x000fe200000006ff */
[-C--:B------:R-:W-:Y:S01]  /*4240*/  FMUL.FTZ R152, R157, R114.reuse ;  /* 0x000000729d987220 */ /* 0x080fe20000410000 */
[----:B------:R-:W-:Y:S01]  /*4250*/  FADD.FTZ R161, R147, -R98 ;  /* 0x8000006293a17221 */ /* 0x000fe20000010000 */
[----:B------:R-:W-:Y:S01]  /*4260*/  SHF.L.U32 R98, R93, 0x10, RZ ;  /* 0x000000105d627819 */ /* 0x000fe200000006ff */
[----:B------:R-:W-:Y:S01]  /*4270*/  FMUL.FTZ R155, R155, R114 ;  /* 0x000000729b9b7220 */ /* 0x000fe20000410000 */
[----:B------:R-:W-:Y:S01]  /*4280*/  FFMA.FTZ R163, R113, R163, R96 ;  /* 0x000000a371a37223 */ /* 0x000fe20000010060 */
[----:B------:R-:W-:-:S02]  /*4290*/  FFMA.FTZ R96, R153, R101, R100 ;  /* 0x0000006599607223 */ /* 0x000fc40000010064 */
[----:B------:R-:W-:Y:S01]  /*42a0*/  FFMA.FTZ R161, R113, R161, R98 ;  /* 0x000000a171a17223 */ /* 0x000fe20000010062 */
[-C--:B------:R-:W-:Y:S01]  /*42b0*/  FMUL.FTZ R98, R163, R114.reuse ;  /* 0x00000072a3627220 */ /* 0x080fe20000410000 */
[----:B------:R-:W-:Y:S01]  /*42c0*/  FADD.FTZ R159, R151, -R96 ;  /* 0x80000060979f7221 */ /* 0x000fe20000010000 */
[----:B------:R-:W-:Y:S01]  /*42d0*/  SHF.L.U32 R96, R92, 0x10, RZ ;  /* 0x000000105c607819 */ /* 0x000fe200000006ff */
[-C--:B------:R-:W-:Y:S01]  /*42e0*/  FMUL.FTZ R163, R97, R114.reuse ;  /* 0x0000007261a37220 */ /* 0x080fe20000410000 */
[----:B------:R-:W-:-:S03]  /*42f0*/  FMUL.FTZ R97, R161, R114 ;  /* 0x00000072a1617220 */ /* 0x000fc60000410000 */
[----:B------:R-:W-:Y:S01]  /*4300*/  FFMA.FTZ R159, R113, R159, R96 ;  /* 0x0000009f719f7223 */ /* 0x000fe20000010060 */
[----:B------:R-:W-:Y:S02]  /*4310*/  F2FP.BF16.F32.PACK_AB R98, R163, R98 ;  /* 0x00000062a362723e */ /* 0x000fe400000010ff */
[----:B------:R-:W-:Y:S01]  /*4320*/  F2FP.BF16.F32.PACK_AB R97, R152, R97 ;  /* 0x000000619861723e */ /* 0x000fe200000010ff */
[----:B------:R-:W-:Y:S01]  /*4330*/  FMUL.FTZ R96, R159, R114 ;  /* 0x000000729f607220 */ /* 0x000fe20000410000 */
[C---:B0-----:R-:W-:Y:S01]  /*4340*/  IMAD.WIDE.U32 R102, R108.reuse, 0x10, R102 ;  /* 0x000000106c667825 */ /* 0x041fe200078e0066 */
[----:B------:R-:W-:-:S03]  /*4350*/  IADD3 R108, PT, PT, R108, 0x20, RZ ;  /* 0x000000206c6c7810 */ /* 0x000fc60007ffe0ff */
[----:B------:R-:W-:-:S05]  /*4360*/  F2FP.BF16.F32.PACK_AB R96, R155, R96 ;  /* 0x000000609b60723e */ /* 0x000fca00000010ff */
[----:B------:R1:W-:Y:S02]  /*4370*/  STG.E.128 desc[UR6][R102.64], R96 ;  /* 0x0000006066007986 */ /* 0x0003e4000c101d06 */
.L_x_28:
[----:B------:R-:W-:Y:S05]  /*4380*/  BSYNC.RECONVERGENT B1 ;  /* 0x0000000000017941 */ /* 0x000fea0003800200 */
.L_x_27:
[----:B------:R-:W-:Y:S04]  /*4390*/  BSSY.RECONVERGENT B1, `(.L_x_29) ;  /* 0x0000036000017945 */ /* 0x000fe80003800200 */
[----:B------:R-:W-:Y:S05]  /*43a0*/  @!P3 BRA `(.L_x_30) ;  /* 0x0000000000d0b947 */ /* 0x000fea0003800000 */
[----:B-1----:R-:W-:Y:S01]  /*43b0*/  PRMT R96, R91, 0x7632, R96 ;  /* 0x000076325b607816 */ /* 0x002fe20000000060 */
[-CC-:B------:R-:W-:Y:S01]  /*43c0*/  FFMA.FTZ R97, R134, R101.reuse, R100.reuse ;  /* 0x0000006586617223 */ /* 0x180fe20000010064 */
[-CC-:B0-----:R-:W-:Y:S01]  /*43d0*/  FFMA.FTZ R102, R136, R101.reuse, R100.reuse ;  /* 0x0000006588667223 */ /* 0x181fe20000010064 */
[-C--:B------:R-:W-:Y:S01]  /*43e0*/  FFMA.FTZ R155, R112, R101.reuse, R100 ;  /* 0x00000065709b7223 */ /* 0x080fe20000010064 */
[----:B------:R-:W-:Y:S01]  /*43f0*/  SHF.L.U32 R98, R96, 0x10, RZ ;  /* 0x0000001060627819 */ /* 0x000fe200000006ff */
[----:B------:R-:W-:Y:S01]  /*4400*/  FADD.FTZ R97, R132, -R97 ;  /* 0x8000006184617221 */ /* 0x000fe20000010000 */
[----:B------:R-:W-:Y:S01]  /*4410*/  PRMT R96, R90, 0x7632, R96 ;  /* 0x000076325a607816 */ /* 0x000fe20000000060 */
[----:B------:R-:W-:Y:S01]  /*4420*/  FADD.FTZ R155, R110, -R155 ;  /* 0x8000009b6e9b7221 */ /* 0x000fe20000010000 */
[----:B------:R-:W-:Y:S01]  /*4430*/  FFMA.FTZ R161, R17, R101, R100 ;  /* 0x0000006511a17223 */ /* 0x000fe20000010064 */
[----:B-----5:R-:W-:Y:S01]  /*4440*/  FFMA.FTZ R103, R113, R97, R98 ;  /* 0x0000006171677223 */ /* 0x020fe20000010062 */
[----:B------:R-:W-:Y:S01]  /*4450*/  SHF.L.U32 R96, R96, 0x10, RZ ;  /* 0x0000001060607819 */ /* 0x000fe200000006ff */
[----:B------:R-:W-:Y:S01]  /*4460*/  FADD.FTZ R97, R133, -R102 ;  /* 0x8000006685617221 */ /* 0x000fe20000010000 */
[-CC-:B------:R-:W-:Y:S01]  /*4470*/  FFMA.FTZ R98, R111, R101.reuse, R100.reuse ;  /* 0x000000656f627223 */ /* 0x180fe20000010064 */
[-C--:B------:R-:W-:Y:S01]  /*4480*/  FMUL.FTZ R102, R103, R114.reuse ;  /* 0x0000007267667220 */ /* 0x080fe20000410000 */
[----:B------:R-:W-:Y:S01]  /*4490*/  FFMA.FTZ R103, R19, R101, R100 ;  /* 0x0000006513677223 */ /* 0x000fe20000010064 */
[----:B------:R-:W-:Y:S01]  /*44a0*/  FFMA.FTZ R97, R113, R97, R96 ;  /* 0x0000006171617223 */ /* 0x000fe20000010060 */
[----:B------:R-:W-:Y:S01]  /*44b0*/  SHF.L.U32 R96, R91, 0x10, RZ ;  /* 0x000000105b607819 */ /* 0x000fe200000006ff */
[----:B------:R-:W-:Y:S01]  /*44c0*/  FADD.FTZ R99, R109, -R98 ;  /* 0x800000626d637221 */ /* 0x000fe20000010000 */
[----:B------:R-:W-:Y:S01]  /*44d0*/  FADD.FTZ R103, R104, -R103 ;  /* 0x8000006768677221 */ /* 0x000fe20000010000 */
[-CC-:B------:R-:W-:Y:S01]  /*44e0*/  FFMA.FTZ R98, R116, R101.reuse, R100.reuse ;  /* 0x0000006574627223 */ /* 0x180fe20000010064 */
[----:B------:R-:W-:Y:S01]  /*44f0*/  FFMA.FTZ R159, R15, R101, R100 ;  /* 0x000000650f9f7223 */ /* 0x000fe20000010064 */
[--C-:B------:R-:W-:Y:S01]  /*4500*/  FFMA.FTZ R99, R113, R99, R96.reuse ;  /* 0x0000006371637223 */ /* 0x100fe20000010060 */
[----:B------:R-:W-:Y:S01]  /*4510*/  PRMT R96, R88, 0x7632, R96 ;  /* 0x0000763258607816 */ /* 0x000fe20000000060 */
[--C-:B------:R-:W-:Y:S01]  /*4520*/  FADD.FTZ R157, R135, -R98.reuse ;  /* 0x80000062879d7221 */ /* 0x100fe20000010000 */
[----:B------:R-:W-:Y:S01]  /*4530*/  PRMT R98, R89, 0x7632, R98 ;  /* 0x0000763259627816 */ /* 0x000fe20000000062 */
[-C--:B------:R-:W-:Y:S01]  /*4540*/  FMUL.FTZ R99, R99, R114.reuse ;  /* 0x0000007263637220 */ /* 0x080fe20000410000 */
[----:B------:R-:W-:Y:S01]  /*4550*/  SHF.L.U32 R96, R96, 0x10, RZ ;  /* 0x0000001060607819 */ /* 0x000fe200000006ff */
[----:B------:R-:W-:Y:S01]  /*4560*/  FADD.FTZ R161, R18, -R161 ;  /* 0x800000a112a17221 */ /* 0x000fe20000010000 */
[----:B------:R-:W-:Y:S01]  /*4570*/  SHF.L.U32 R98, R98, 0x10, RZ ;  /* 0x0000001062627819 */ /* 0x000fe200000006ff */
[----:B------:R-:W-:Y:S01]  /*4580*/  FADD.FTZ R159, R16, -R159 ;  /* 0x8000009f109f7221 */ /* 0x000fe20000010000 */
[----:B------:R-:W-:Y:S01]  /*4590*/  F2FP.BF16.F32.PACK_AB R99, R102, R99 ;  /* 0x000000636663723e */ /* 0x000fe200000010ff */
[C---:B------:R-:W-:Y:S01]  /*45a0*/  FFMA.FTZ R155, R113.reuse, R155, R96 ;  /* 0x0000009b719b7223 */ /* 0x040fe20000010060 */
[----:B------:R-:W-:Y:S01]  /*45b0*/  SHF.L.U32 R96, R90, 0x10, RZ ;  /* 0x000000105a607819 */ /* 0x000fe200000006ff */
[----:B------:R-:W-:Y:S01]  /*45c0*/  FFMA.FTZ R157, R113, R157, R98 ;  /* 0x0000009d719d7223 */ /* 0x000fe20000010062 */
[----:B------:R-:W-:Y:S01]  /*45d0*/  SHF.L.U32 R98, R89, 0x10, RZ ;  /* 0x0000001059627819 */ /* 0x000fe200000006ff */
[----:B------:R-:W-:-:S02]  /*45e0*/  FMUL.FTZ R155, R155, R114 ;  /* 0x000000729b9b7220 */ /* 0x000fc40000410000 */
[C---:B------:R-:W-:Y:S01]  /*45f0*/  FFMA.FTZ R163, R113.reuse, R103, R96 ;  /* 0x0000006771a37223 */ /* 0x040fe20000010060 */
[----:B------:R-:W-:Y:S01]  /*4600*/  SHF.L.U32 R96, R88, 0x10, RZ ;  /* 0x0000001058607819 */ /* 0x000fe200000006ff */
[----:B------:R-:W0:Y:S01]  /*4610*/  LDC.64 R102, c[0x0][0x468] ;  /* 0x00011a00ff667b82 */ /* 0x000e220000000a00 */
[----:B------:R-:W-:Y:S01]  /*4620*/  FFMA.FTZ R161, R113, R161, R98 ;  /* 0x000000a171a17223 */ /* 0x000fe20000010062 */
[-C--:B------:R-:W-:Y:S01]  /*4630*/  FMUL.FTZ R98, R163, R114.reuse ;  /* 0x00000072a3627220 */ /* 0x080fe20000410000 */
[-C--:B------:R-:W-:Y:S01]  /*4640*/  FMUL.FTZ R163, R97, R114.reuse ;  /* 0x0000007261a37220 */ /* 0x080fe20000410000 */
[----:B------:R-:W-:Y:S01]  /*4650*/  FFMA.FTZ R159, R113, R159, R96 ;  /* 0x0000009f719f7223 */ /* 0x000fe20000010060 */
[-C--:B------:R-:W-:Y:S01]  /*4660*/  FMUL.FTZ R97, R161, R114.reuse ;  /* 0x00000072a1617220 */ /* 0x080fe20000410000 */
[-C--:B------:R-:W-:Y:S02]  /*4670*/  FMUL.FTZ R152, R157, R114.reuse ;  /* 0x000000729d987220 */ /* 0x080fe40000410000 */
[----:B------:R-:W-:Y:S01]  /*4680*/  FMUL.FTZ R96, R159, R114 ;  /* 0x000000729f607220 */ /* 0x000fe20000410000 */
[----:B------:R-:W-:-:S02]  /*4690*/  F2FP.BF16.F32.PACK_AB R98, R163, R98 ;  /* 0x00000062a362723e */ /* 0x000fc400000010ff */
[----:B------:R-:W-:Y:S02]  /*46a0*/  F2FP.BF16.F32.PACK_AB R97, R152, R97 ;  /* 0x000000619861723e */ /* 0x000fe400000010ff */
[----:B------:R-:W-:Y:S01]  /*46b0*/  F2FP.BF16.F32.PACK_AB R96, R155, R96 ;  /* 0x000000609b60723e */ /* 0x000fe200000010ff */
[C---:B0-----:R-:W-:Y:S01]  /*46c0*/  IMAD.WIDE.U32 R102, R108.reuse, 0x10, R102 ;  /* 0x000000106c667825 */ /* 0x041fe200078e0066 */
[----:B------:R-:W-:-:S04]  /*46d0*/  IADD3 R108, PT, PT, R108, 0x20, RZ ;  /* 0x000000206c6c7810 */ /* 0x000fc80007ffe0ff */
[----:B------:R2:W-:Y:S03]  /*46e0*/  STG.E.128 desc[UR6][R102.64], R96 ;  /* 0x0000006066007986 */ /* 0x0005e6000c101d06 */
.L_x_30:
[----:B------:R-:W-:Y:S05]  /*46f0*/  BSYNC.RECONVERGENT B1 ;  /* 0x0000000000017941 */ /* 0x000fea0003800200 */
.L_x_29:
[----:B------:R-:W-:Y:S05]  /*4700*/  @!P2 BRA `(.L_x_23) ;  /* 0x0000000c00aca947 */ /* 0x000fea0003800000 */
[-C--:B-12---:R-:W-:Y:S01]  /*4710*/  FFMA.FTZ R98, R118, R101.reuse, R100 ;  /* 0x0000006576627223 */ /* 0x086fe20000010064 */
[----:B------:R-:W-:Y:S01]  /*4720*/  PRMT R96, R59, 0x7632, R96 ;  /* 0x000076323b607816 */ /* 0x000fe20000000060 */
[-CC-:B0-----:R-:W-:Y:S01]  /*4730*/  FFMA.FTZ R102, R119, R101.reuse, R100.reuse ;  /* 0x0000006577667223 */ /* 0x181fe20000010064 */
[-C--:B------:R-:W-:Y:S01]  /*4740*/  FFMA.FTZ R154, R123, R101.reuse, R100 ;  /* 0x000000657b9a7223 */ /* 0x080fe20000010064 */
[----:B------:R-:W-:Y:S01]  /*4750*/  FADD.FTZ R99, R115, -R98 ;  /* 0x8000006273637221 */ /* 0x000fe20000010000 */
[----:B------:R-:W-:Y:S01]  /*4760*/  SHF.L.U32 R152, R96, 0x10, RZ ;  /* 0x0000001060987819 */ /* 0x000fe200000006ff */
[-CC-:B------:R-:W-:Y:S01]  /*4770*/  FFMA.FTZ R157, R122, R101.reuse, R100.reuse ;  /* 0x000000657a9d7223 */ /* 0x180fe20000010064 */
[-CC-:B------:R-:W-:Y:S01]  /*4780*/  FFMA.FTZ R96, R127, R101.reuse, R100.reuse ;  /* 0x000000657f607223 */ /* 0x180fe20000010064 */
[-CC-:B------:R-:W-:Y:S01]  /*4790*/  FFMA.FTZ R103, R126, R101.reuse, R100.reuse ;  /* 0x000000657e677223 */ /* 0x180fe20000010064 */
[-CC-:B------:R-:W-:Y:S01]  /*47a0*/  FFMA.FTZ R98, R131, R101.reuse, R100.reuse ;  /* 0x0000006583627223 */ /* 0x180fe20000010064 */
[--C-:B------:R-:W-:Y:S01]  /*47b0*/  FFMA.FTZ R155, R130, R101, R100.reuse ;  /* 0x00000065829b7223 */ /* 0x100fe20000010064 */
[----:B------:R-:W-:Y:S01]  /*47c0*/  PRMT R100, R58, 0x7632, R100 ;  /* 0x000076323a647816 */ /* 0x000fe20000000064 */
[----:B-----5:R-:W-:Y:S01]  /*47d0*/  FFMA.FTZ R99, R113, R99, R152 ;  /* 0x0000006371637223 */ /* 0x020fe20000010098 */
[----:B------:R-:W-:Y:S01]  /*47e0*/  PRMT R97, R57, 0x7632, R97 ;  /* 0x0000763239617816 */ /* 0x000fe20000000061 */
[----:B------:R-:W-:Y:S01]  /*47f0*/  FADD.FTZ R101, R124, -R103 ;  /* 0x800000677c657221 */ /* 0x000fe20000010000 */
[----:B------:R-:W-:Y:S01]  /*4800*/  SHF.L.U32 R152, R100, 0x10, RZ ;  /* 0x0000001064987819 */ /* 0x000fe200000006ff */
[----:B------:R-:W-:Y:S01]  /*4810*/  FADD.FTZ R157, R120, -R157 ;  /* 0x8000009d789d7221 */ /* 0x000fe20000010000 */
[----:B------:R-:W-:Y:S01]  /*4820*/  SHF.L.U32 R100, R97, 0x10, RZ ;  /* 0x0000001061647819 */ /* 0x000fe200000006ff */
[----:B------:R-:W-:Y:S01]  /*4830*/  FADD.FTZ R161, R125, -R96 ;  /* 0x800000607da17221 */ /* 0x000fe20000010000 */
[----:B------:R-:W-:Y:S01]  /*4840*/  FADD.FTZ R159, R121, -R154 ;  /* 0x8000009a799f7221 */ /* 0x000fe20000010000 */
[----:B------:R-:W0:Y:S01]  /*4850*/  LDC.64 R96, c[0x0][0x468] ;  /* 0x00011a00ff607b82 */ /* 0x000e220000000a00 */
[C---:B------:R-:W-:Y:S01]  /*4860*/  FFMA.FTZ R103, R113.reuse, R157, R152 ;  /* 0x0000009d71677223 */ /* 0x040fe20000010098 */
[----:B------:R-:W-:Y:S01]  /*4870*/  FFMA.FTZ R101, R113, R101, R100 ;  /* 0x0000006571657223 */ /* 0x000fe20000010064 */
[----:B------:R-:W-:Y:S01]  /*4880*/  SHF.L.U32 R100, R58, 0x10, RZ ;  /* 0x000000103a647819 */ /* 0x000fe200000006ff */
[----:B------:R-:W-:Y:S01]  /*4890*/  FADD.FTZ R157, R117, -R102 ;  /* 0x80000066759d7221 */ /* 0x000fe20000010000 */
[----:B------:R-:W-:Y:S01]  /*48a0*/  SHF.L.U32 R102, R59, 0x10, RZ ;  /* 0x000000103b667819 */ /* 0x000fe200000006ff */
[----:B------:R-:W-:Y:S01]  /*48b0*/  FADD.FTZ R163, R129, -R98 ;  /* 0x8000006281a37221 */ /* 0x000fe20000010000 */
[C---:B------:R-:W-:Y:S01]  /*48c0*/  SHF.L.U32 R98, R56.reuse, 0x10, RZ ;  /* 0x0000001038627819 */ /* 0x040fe200000006ff */
[C-C-:B------:R-:W-:Y:S01]  /*48d0*/  FFMA.FTZ R159, R113.reuse, R159, R100.reuse ;  /* 0x0000009f719f7223 */ /* 0x140fe20000010064 */
[----:B------:R-:W-:Y:S01]  /*48e0*/  PRMT R100, R56, 0x7632, R100 ;  /* 0x0000763238647816 */ /* 0x000fe20000000064 */
[----:B------:R-:W-:Y:S01]  /*48f0*/  FFMA.FTZ R157, R113, R157, R102 ;  /* 0x0000009d719d7223 */ /* 0x000fe20000010066 */
[----:B------:R-:W-:Y:S01]  /*4900*/  SHF.L.U32 R102, R57, 0x10, RZ ;  /* 0x0000001039667819 */ /* 0x000fe200000006ff */
[----:B------:R-:W-:Y:S01]  /*4910*/  FADD.FTZ R165, R128, -R155 ;  /* 0x8000009b80a57221 */ /* 0x000fe20000010000 */
[----:B------:R-:W-:Y:S01]  /*4920*/  SHF.L.U32 R100, R100, 0x10, RZ ;  /* 0x0000001064647819 */ /* 0x000fe200000006ff */
[----:B------:R-:W-:Y:S01]  /*4930*/  FFMA.FTZ R155, R113, R163, R98 ;  /* 0x000000a3719b7223 */ /* 0x000fe20000010062 */
[-C--:B------:R-:W-:Y:S01]  /*4940*/  FMUL.FTZ R98, R159, R114.reuse ;  /* 0x000000729f627220 */ /* 0x080fe20000410000 */
[----:B------:R-:W-:Y:S01]  /*4950*/  FFMA.FTZ R161, R113, R161, R102 ;  /* 0x000000a171a17223 */ /* 0x000fe20000010066 */
[-C--:B------:R-:W-:Y:S01]  /*4960*/  FMUL.FTZ R103, R103, R114.reuse ;  /* 0x0000007267677220 */ /* 0x080fe20000410000 */
[----:B------:R-:W-:Y:S01]  /*4970*/  FFMA.FTZ R113, R113, R165, R100 ;  /* 0x000000a571717223 */ /* 0x000fe20000010064 */
[-C--:B------:R-:W-:Y:S01]  /*4980*/  FMUL.FTZ R100, R99, R114.reuse ;  /* 0x0000007263647220 */ /* 0x080fe20000410000 */
[-C--:B------:R-:W-:Y:S01]  /*4990*/  FMUL.FTZ R99, R157, R114.reuse ;  /* 0x000000729d637220 */ /* 0x080fe20000410000 */
[-C--:B------:R-:W-:Y:S01]  /*49a0*/  FMUL.FTZ R161, R161, R114.reuse ;  /* 0x00000072a1a17220 */ /* 0x080fe20000410000 */
[-C--:B------:R-:W-:Y:S01]  /*49b0*/  FMUL.FTZ R102, R101, R114.reuse ;  /* 0x0000007265667220 */ /* 0x080fe20000410000 */
[-C--:B------:R-:W-:Y:S01]  /*49c0*/  FMUL.FTZ R155, R155, R114.reuse ;  /* 0x000000729b9b7220 */ /* 0x080fe20000410000 */
[----:B------:R-:W-:Y:S01]  /*49d0*/  FMUL.FTZ R114, R113, R114 ;  /* 0x0000007271727220 */ /* 0x000fe20000410000 */
[----:B------:R-:W-:Y:S01]  /*49e0*/  F2FP.BF16.F32.PACK_AB R99, R100, R99 ;  /* 0x000000636463723e */ /* 0x000fe200000010ff */
[----:B0-----:R-:W-:Y:S01]  /*49f0*/  IMAD.WIDE.U32 R100, R108, 0x10, R96 ;  /* 0x000000106c647825 */ /* 0x001fe200078e0060 */
[----:B------:R-:W-:-:S02]  /*4a00*/  F2FP.BF16.F32.PACK_AB R98, R103, R98 ;  /* 0x000000626762723e */ /* 0x000fc400000010ff */
[----:B------:R-:W-:Y:S02]  /*4a10*/  F2FP.BF16.F32.PACK_AB R97, R102, R161 ;  /* 0x000000a16661723e */ /* 0x000fe400000010ff */
[----:B------:R-:W-:-:S05]  /*4a20*/  F2FP.BF16.F32.PACK_AB R96, R114, R155 ;  /* 0x0000009b7260723e */ /* 0x000fca00000010ff */
[----:B------:R4:W-:Y:S01]  /*4a30*/  STG.E.128 desc[UR6][R100.64], R96 ;  /* 0x0000006064007986 */ /* 0x0009e2000c101d06 */
[----:B------:R-:W-:Y:S05]  /*4a40*/  BRA `(.L_x_23) ;  /* 0x0000000800dc7947 */ /* 0x000fea0003800000 */
.L_x_26:
[----:B------:R-:W-:Y:S04]  /*4a50*/  BSSY.RECONVERGENT B1, `(.L_x_31) ;  /* 0x000003d000017945 */ /* 0x000fe80003800200 */
[----:B------:R-:W-:Y:S05]  /*4a60*/  @!P5 BRA `(.L_x_32) ;  /* 0x0000000000ecd947 */ /* 0x000fea0003800000 */
[----:B------:R-:W-:Y:S01]  /*4a70*/  PRMT R84, R92, 0x7632, R84 ;  /* 0x000076325c547816 */ /* 0x000fe20000000054 */
[-CC-:B------:R-:W-:Y:S01]  /*4a80*/  FFMA.FTZ R85, R150, R101.reuse, R100.reuse ;  /* 0x0000006596557223 */ /* 0x180fe20000010064 */
[----:B------:R-:W-:Y:S01]  /*4a90*/  PRMT R87, R93, 0x7632, R87 ;  /* 0x000076325d577816 */ /* 0x000fe20000000057 */
[-C--:B------:R-:W-:Y:S01]  /*4aa0*/  FFMA.FTZ R97, R146, R101.reuse, R100 ;  /* 0x0000006592617223 */ /* 0x080fe20000010064 */
[----:B------:R-:W-:Y:S01]  /*4ab0*/  SHF.L.U32 R86, R84, 0x10, RZ ;  /* 0x0000001054567819 */ /* 0x000fe200000006ff */
[----:B------:R-:W-:Y:S01]  /*4ac0*/  FADD.FTZ R84, R148, -R85 ;  /* 0x8000005594547221 */ /* 0x000fe20000010000 */
[----:B------:R-:W-:Y:S01]  /*4ad0*/  PRMT R96, R94, 0x7632, R96 ;  /* 0x000076325e607816 */ /* 0x000fe20000000060 */
[-C--:B------:R-:W-:Y:S01]  /*4ae0*/  FFMA.FTZ R99, R142, R101.reuse, R100 ;  /* 0x000000658e637223 */ /* 0x080fe20000010064 */
[----:B0-----:R-:W-:Y:S01]  /*4af0*/  PRMT R102, R95, 0x7632, R102 ;  /* 0x000076325f667816 */ /* 0x001fe20000000066 */
[----:B-----5:R-:W-:Y:S01]  /*4b00*/  FFMA.FTZ R85, R113, R84, R86 ;  /* 0x0000005471557223 */ /* 0x020fe20000010056 */
[----:B------:R-:W-:Y:S01]  /*4b10*/  SHF.L.U32 R86, R87, 0x10, RZ ;  /* 0x0000001057567819 */ /* 0x000fe200000006ff */
[----:B------:R-:W-:Y:S01]  /*4b20*/  FADD.FTZ R84, R144, -R97 ;  /* 0x8000006190547221 */ /* 0x000fe20000010000 */
[----:B------:R-:W-:Y:S01]  /*4b30*/  SHF.L.U32 R157, R96, 0x10, RZ ;  /* 0x00000010609d7819 */ /* 0x000fe200000006ff */
[----:B------:R-:W-:Y:S01]  /*4b40*/  FADD.FTZ R98, R140, -R99 ;  /* 0x800000638c627221 */ /* 0x000fe20000010000 */
[----:B------:R-:W-:Y:S01]  /*4b50*/  SHF.L.U32 R99, R102, 0x10, RZ ;  /* 0x0000001066637819 */ /* 0x000fe200000006ff */
[----:B------:R-:W-:Y:S01]  /*4b60*/  FFMA.FTZ R97, R113, R84, R86 ;  /* 0x0000005471617223 */ /* 0x000fe20000010056 */
[-CC-:B------:R-:W-:Y:S01]  /*4b70*/  FFMA.FTZ R86, R149, R101.reuse, R100.reuse ;  /* 0x0000006595567223 */ /* 0x180fe20000010064 */
[-C--:B------:R-:W-:Y:S01]  /*4b80*/  FFMA.FTZ R84, R153, R101.reuse, R100 ;  /* 0x0000006599547223 */ /* 0x080fe20000010064 */
[----:B------:R-:W-:Y:S01]  /*4b90*/  FFMA.FTZ R157, R113, R98, R157 ;  /* 0x00000062719d7223 */ /* 0x000fe2000001009d */
[----:B------:R-:W0:Y:S01]  /*4ba0*/  LDC.64 R154, c[0x0][0x478] ;  /* 0x00011e00ff9a7b82 */ /* 0x000e220000000a00 */
[----:B------:R-:W-:Y:S01]  /*4bb0*/  FADD.FTZ R98, R147, -R86 ;  /* 0x8000005693627221 */ /* 0x000fe20000010000 */
[----:B------:R-:W-:Y:S01]  /*4bc0*/  SHF.L.U32 R86, R92, 0x10, RZ ;  /* 0x000000105c567819 */ /* 0x000fe200000006ff */
[----:B------:R-:W-:Y:S01]  /*4bd0*/  FADD.FTZ R84, R151, -R84 ;  /* 0x8000005497547221 */ /* 0x000fe20000010000 */
[----:B------:R-:W-:Y:S01]  /*4be0*/  SHF.L.U32 R87, R93, 0x10, RZ ;  /* 0x000000105d577819 */ /* 0x000fe200000006ff */
[-CC-:B------:R-:W-:Y:S01]  /*4bf0*/  FFMA.FTZ R152, R138, R101.reuse, R100.reuse ;  /* 0x000000658a987223 */ /* 0x180fe20000010064 */
[-C--:B------:R-:W-:Y:S01]  /*4c00*/  FFMA.FTZ R96, R141, R101.reuse, R100 ;  /* 0x000000658d607223 */ /* 0x080fe20000010064 */
[----:B------:R-:W-:Y:S01]  /*4c10*/  FFMA.FTZ R84, R113, R84, R86 ;  /* 0x0000005471547223 */ /* 0x000fe20000010056 */
[----:B------:R-:W1:Y:S01]  /*4c20*/  LDC.64 R102, c[0x0][0x468] ;  /* 0x00011a00ff667b82 */ /* 0x000e620000000a00 */
[----:B------:R-:W-:Y:S01]  /*4c30*/  FFMA.FTZ R86, R145, R101, R100 ;  /* 0x0000006591567223 */ /* 0x000fe20000010064 */
[----:B------:R-:W-:Y:S01]  /*4c40*/  FFMA.FTZ R98, R113, R98, R87 ;  /* 0x0000006271627223 */ /* 0x000fe20000010057 */
[----:B------:R-:W-:Y:S01]  /*4c50*/  FADD.FTZ R152, R137, -R152 ;  /* 0x8000009889987221 */ /* 0x000fe20000010000 */
[----:B------:R-:W-:Y:S01]  /*4c60*/  SHF.L.U32 R156, R94, 0x10, RZ ;  /* 0x000000105e9c7819 */ /* 0x000fe200000006ff */
[----:B------:R-:W-:Y:S01]  /*4c70*/  FADD.FTZ R86, R143, -R86 ;  /* 0x800000568f567221 */ /* 0x000fe20000010000 */
[----:B------:R-:W-:Y:S01]  /*4c80*/  SHF.L.U32 R87, R95, 0x10, RZ ;  /* 0x000000105f577819 */ /* 0x000fe200000006ff */
[----:B------:R-:W-:Y:S01]  /*4c90*/  FADD.FTZ R96, R139, -R96 ;  /* 0x800000608b607221 */ /* 0x000fe20000010000 */
[C---:B------:R-:W-:Y:S01]  /*4ca0*/  FFMA.FTZ R99, R113.reuse, R152, R99 ;  /* 0x0000009871637223 */ /* 0x040fe20000010063 */
[----:B------:R-:W-:Y:S01]  /*4cb0*/  FFMA.FTZ R156, R113, R86, R156 ;  /* 0x00000056719c7223 */ /* 0x000fe2000001009c */
[----:B------:R-:W-:Y:S01]  /*4cc0*/  FMUL.FTZ R159, R85, R114 ;  /* 0x00000072559f7220 */ /* 0x000fe20000410000 */
[----:B------:R-:W-:Y:S01]  /*4cd0*/  FFMA.FTZ R152, R113, R96, R87 ;  /* 0x0000006071987223 */ /* 0x000fe20000010057 */
[----:B------:R-:W-:Y:S01]  /*4ce0*/  FMUL.FTZ R96, R84, R114 ;  /* 0x0000007254607220 */ /* 0x000fe20000410000 */
[----:B------:R-:W-:-:S02]  /*4cf0*/  F2FP.BF16.F32.PACK_AB R84, R85, R84 ;  /* 0x000000545554723e */ /* 0x000fc400000010ff */
[----:B------:R-:W-:Y:S01]  /*4d00*/  F2FP.BF16.F32.PACK_AB R85, R97, R98 ;  /* 0x000000626155723e */ /* 0x000fe200000010ff */
[----:B------:R-:W-:Y:S01]  /*4d10*/  FMUL.FTZ R98, R98, R114 ;  /* 0x0000007262627220 */ /* 0x000fe20000410000 */
[----:B------:R-:W-:Y:S01]  /*4d20*/  F2FP.BF16.F32.PACK_AB R86, R157, R156 ;  /* 0x0000009c9d56723e */ /* 0x000fe200000010ff */
[----:B------:R-:W-:Y:S01]  /*4d30*/  FMUL.FTZ R97, R97, R114 ;  /* 0x0000007261617220 */ /* 0x000fe20000410000 */
[----:B------:R-:W-:Y:S01]  /*4d40*/  F2FP.BF16.F32.PACK_AB R87, R99, R152 ;  /* 0x000000986357723e */ /* 0x000fe200000010ff */
[-C--:B------:R-:W-:Y:S01]  /*4d50*/  FMUL.FTZ R156, R156, R114.reuse ;  /* 0x000000729c9c7220 */ /* 0x080fe20000410000 */
[-C--:B------:R-:W-:Y:S01]  /*4d60*/  FMUL.FTZ R157, R157, R114.reuse ;  /* 0x000000729d9d7220 */ /* 0x080fe20000410000 */
[-C--:B------:R-:W-:Y:S01]  /*4d70*/  FMUL.FTZ R152, R152, R114.reuse ;  /* 0x0000007298987220 */ /* 0x080fe20000410000 */
[----:B------:R-:W-:Y:S01]  /*4d80*/  FMUL.FTZ R99, R99, R114 ;  /* 0x0000007263637220 */ /* 0x000fe20000410000 */
[----:B0-----:R-:W-:Y:S01]  /*4d90*/  IMAD.WIDE.U32 R154, R108, 0x10, R154 ;  /* 0x000000106c9a7825 */ /* 0x001fe200078e009a */
[----:B------:R-:W-:-:S02]  /*4da0*/  F2FP.BF16.F32.PACK_AB R97, R97, R98 ;  /* 0x000000626161723e */ /* 0x000fc400000010ff */
[----:B------:R-:W-:Y:S01]  /*4db0*/  F2FP.BF16.F32.PACK_AB R96, R159, R96 ;  /* 0x000000609f60723e */ /* 0x000fe200000010ff */
[C---:B-1----:R-:W-:Y:S01]  /*4dc0*/  IMAD.WIDE.U32 R102, R108.reuse, 0x10, R102 ;  /* 0x000000106c667825 */ /* 0x042fe200078e0066 */
[----:B------:R-:W-:Y:S01]  /*4dd0*/  F2FP.BF16.F32.PACK_AB R98, R157, R156 ;  /* 0x0000009c9d62723e */ /* 0x000fe200000010ff */
[----:B------:R1:W-:Y:S01]  /*4de0*/  STG.E.128 desc[UR6][R154.64], R84 ;  /* 0x000000549a007986 */ /* 0x0003e2000c101d06 */
[----:B------:R-:W-:Y:S02]  /*4df0*/  F2FP.BF16.F32.PACK_AB R99, R99, R152 ;  /* 0x000000986363723e */ /* 0x000fe400000010ff */
[----:B------:R-:W-:-:S03]  /*4e00*/  IADD3 R108, PT, PT, R108, 0x20, RZ ;  /* 0x000000206c6c7810 */ /* 0x000fc60007ffe0ff */
[----:B------:R1:W-:Y:S04]  /*4e10*/  STG.E.128 desc[UR6][R102.64], R96 ;  /* 0x0000006066007986 */ /* 0x0003e8000c101d06 */
.L_x_32:
[----:B------:R-:W-:Y:S05]  /*4e20*/  BSYNC.RECONVERGENT B1 ;  /* 0x0000000000017941 */ /* 0x000fea0003800200 */
.L_x_31:
[----:B------:R-:W-:Y:S04]  /*4e30*/  BSSY.RECONVERGENT B1, `(.L_x_33) ;  /* 0x000003d000017945 */ /* 0x000fe80003800200 */
[----:B------:R-:W-:Y:S05]  /*4e40*/  @!P3 BRA `(.L_x_34) ;  /* 0x0000000000ecb947 */ /* 0x000fea0003800000 */
[----:B-1----:R-:W-:Y:S01]  /*4e50*/  PRMT R84, R88, 0x7632, R84 ;  /* 0x0000763258547816 */ /* 0x002fe20000000054 */
[-CC-:B------:R-:W-:Y:S01]  /*4e60*/  FFMA.FTZ R85, R112, R101.reuse, R100.reuse ;  /* 0x0000006570557223 */ /* 0x180fe20000010064 */
[----:B------:R-:W-:Y:S01]  /*4e70*/  PRMT R87, R89, 0x7632, R87 ;  /* 0x0000763259577816 */ /* 0x000fe20000000057 */
[-CC-:B------:R-:W-:Y:S01]  /*4e80*/  FFMA.FTZ R99, R134, R101.reuse, R100.reuse ;  /* 0x0000006586637223 */ /* 0x180fe20000010064 */
[----:B------:R-:W-:Y:S01]  /*4e90*/  SHF.L.U32 R86, R84, 0x10, RZ ;  /* 0x0000001054567819 */ /* 0x000fe200000006ff */
[----:B------:R-:W-:Y:S01]  /*4ea0*/  FADD.FTZ R84, R110, -R85 ;  /* 0x800000556e547221 */ /* 0x000fe20000010000 */
[----:B------:R-:W-:Y:S01]  /*4eb0*/  PRMT R97, R91, 0x7632, R97 ;  /* 0x000076325b617816 */ /* 0x000fe20000000061 */
[-CC-:B------:R-:W-:Y:S01]  /*4ec0*/  FFMA.FTZ R96, R116, R101.reuse, R100.reuse ;  /* 0x0000006574607223 */ /* 0x180fe20000010064 */
[-C--:B------:R-:W-:Y:S01]  /*4ed0*/  FFMA.FTZ R98, R136, R101.reuse, R100 ;  /* 0x0000006588627223 */ /* 0x080fe20000010064 */
[--C-:B-----5:R-:W-:Y:S01]  /*4ee0*/  FFMA.FTZ R85, R113, R84, R86.reuse ;  /* 0x0000005471557223 */ /* 0x120fe20000010056 */
[----:B------:R-:W-:Y:S01]  /*4ef0*/  PRMT R86, R90, 0x7632, R86 ;  /* 0x000076325a567816 */ /* 0x000fe20000000056 */
[----:B------:R-:W-:Y:S01]  /*4f00*/  FADD.FTZ R96, R135, -R96 ;  /* 0x8000006087607221 */ /* 0x000fe20000010000 */
[----:B------:R-:W-:Y:S01]  /*4f10*/  SHF.L.U32 R84, R87, 0x10, RZ ;  /* 0x0000001057547819 */ /* 0x000fe200000006ff */
[----:B------:R-:W-:Y:S01]  /*4f20*/  FADD.FTZ R98, R133, -R98 ;  /* 0x8000006285627221 */ /* 0x000fe20000010000 */
[----:B------:R-:W-:Y:S01]  /*4f30*/  SHF.L.U32 R157, R86, 0x10, RZ ;  /* 0x00000010569d7819 */ /* 0x000fe200000006ff */
[----:B------:R-:W-:Y:S01]  /*4f40*/  FADD.FTZ R86, R132, -R99 ;  /* 0x8000006384567221 */ /* 0x000fe20000010000 */
[----:B------:R-:W-:Y:S01]  /*4f50*/  SHF.L.U32 R87, R97, 0x10, RZ ;  /* 0x0000001061577819 */ /* 0x000fe200000006ff */
[-C--:B0-----:R-:W-:Y:S01]  /*4f60*/  FFMA.FTZ R103, R17, R101.reuse, R100 ;  /* 0x0000006511677223 */ /* 0x081fe20000010064 */
[C---:B------:R-:W-:Y:S01]  /*4f70*/  FFMA.FTZ R97, R113.reuse, R96, R84 ;  /* 0x0000006071617223 */ /* 0x040fe20000010054 */
[C---:B------:R-:W-:Y:S01]  /*4f80*/  FFMA.FTZ R157, R113.reuse, R98, R157 ;  /* 0x00000062719d7223 */ /* 0x040fe2000001009d */
[----:B------:R-:W0:Y:S01]  /*4f90*/  LDC.64 R154, c[0x0][0x478] ;  /* 0x00011e00ff9a7b82 */ /* 0x000e220000000a00 */
[----:B------:R-:W-:Y:S01]  /*4fa0*/  FFMA.FTZ R99, R113, R86, R87 ;  /* 0x0000005671637223 */ /* 0x000fe20000010057 */
[-C--:B------:R-:W-:Y:S01]  /*4fb0*/  FFMA.FTZ R87, R15, R101.reuse, R100 ;  /* 0x000000650f577223 */ /* 0x080fe20000010064 */
[----:B------:R-:W-:Y:S01]  /*4fc0*/  SHF.L.U32 R86, R88, 0x10, RZ ;  /* 0x0000001058567819 */ /* 0x000fe200000006ff */
[----:B------:R-:W-:Y:S01]  /*4fd0*/  FADD.FTZ R98, R18, -R103 ;  /* 0x8000006712627221 */ /* 0x000fe20000010000 */
[----:B------:R-:W-:Y:S01]  /*4fe0*/  FMUL.FTZ R159, R85, R114 ;  /* 0x00000072559f7220 */ /* 0x000fe20000410000 */
[----:B------:R-:W-:Y:S01]  /*4ff0*/  FADD.FTZ R84, R16, -R87 ;  /* 0x8000005710547221 */ /* 0x000fe20000010000 */
[----:B------:R-:W-:Y:S01]  /*5000*/  SHF.L.U32 R87, R89, 0x10, RZ ;  /* 0x0000001059577819 */ /* 0x000fe200000006ff */
[----:B------:R-:W1:Y:S02]  /*5010*/  LDC.64 R102, c[0x0][0x468] ;  /* 0x00011a00ff667b82 */ /* 0x000e640000000a00 */
[----:B------:R-:W-:Y:S01]  /*5020*/  FFMA.FTZ R84, R113, R84, R86 ;  /* 0x0000005471547223 */ /* 0x000fe20000010056 */
[-CC-:B------:R-:W-:Y:S01]  /*5030*/  FFMA.FTZ R86, R111, R101.reuse, R100.reuse ;  /* 0x000000656f567223 */ /* 0x180fe20000010064 */
[----:B------:R-:W-:Y:S01]  /*5040*/  FFMA.FTZ R98, R113, R98, R87 ;  /* 0x0000006271627223 */ /* 0x000fe20000010057 */
[----:B------:R-:W-:Y:S01]  /*5050*/  FFMA.FTZ R87, R19, R101, R100 ;  /* 0x0000006513577223 */ /* 0x000fe20000010064 */
[----:B------:R-:W-:Y:S01]  /*5060*/  FMUL.FTZ R96, R84, R114 ;  /* 0x0000007254607220 */ /* 0x000fe20000410000 */
[----:B------:R-:W-:Y:S01]  /*5070*/  FADD.FTZ R152, R109, -R86 ;  /* 0x800000566d987221 */ /* 0x000fe20000010000 */
[----:B------:R-:W-:Y:S01]  /*5080*/  SHF.L.U32 R86, R90, 0x10, RZ ;  /* 0x000000105a567819 */ /* 0x000fe200000006ff */
[----:B------:R-:W-:Y:S01]  /*5090*/  FADD.FTZ R156, R104, -R87 ;  /* 0x80000057689c7221 */ /* 0x000fe20000010000 */
[----:B------:R-:W-:-:S02]  /*50a0*/  SHF.L.U32 R87, R91, 0x10, RZ ;  /* 0x000000105b577819 */ /* 0x000fc400000006ff */
[----:B------:R-:W-:Y:S01]  /*50b0*/  F2FP.BF16.F32.PACK_AB R84, R85, R84 ;  /* 0x000000545554723e */ /* 0x000fe200000010ff */
[----:B------:R-:W-:Y:S01]  /*50c0*/  FFMA.FTZ R156, R113, R156, R86 ;  /* 0x0000009c719c7223 */ /* 0x000fe20000010056 */
[----:B------:R-:W-:Y:S01]  /*50d0*/  F2FP.BF16.F32.PACK_AB R85, R97, R98 ;  /* 0x000000626155723e */ /* 0x000fe200000010ff */
[----:B------:R-:W-:Y:S01]  /*50e0*/  FFMA.FTZ R152, R113, R152, R87 ;  /* 0x0000009871987223 */ /* 0x000fe20000010057 */
[-C--:B------:R-:W-:Y:S01]  /*50f0*/  FMUL.FTZ R98, R98, R114.reuse ;  /* 0x0000007262627220 */ /* 0x080fe20000410000 */
[----:B------:R-:W-:Y:S01]  /*5100*/  FMUL.FTZ R97, R97, R114 ;  /* 0x0000007261617220 */ /* 0x000fe20000410000 */
[----:B------:R-:W-:Y:S01]  /*5110*/  F2FP.BF16.F32.PACK_AB R86, R157, R156 ;  /* 0x0000009c9d56723e */ /* 0x000fe200000010ff */
[----:B------:R-:W-:Y:S01]  /*5120*/  FMUL.FTZ R156, R156, R114 ;  /* 0x000000729c9c7220 */ /* 0x000fe20000410000 */
[----:B------:R-:W-:Y:S01]  /*5130*/  F2FP.BF16.F32.PACK_AB R87, R99, R152 ;  /* 0x000000986357723e */ /* 0x000fe200000010ff */
        /* <DEDUP_REMOVED lines=12> */
.L_x_34:
[----:B------:R-:W-:Y:S05]  /*5200*/  BSYNC.RECONVERGENT B1 ;  /* 0x0000000000017941 */ /* 0x000fea0003800200 */
.L_x_33:
[----:B------:R-:W-:Y:S05]  /*5210*/  @!P2 BRA `(.L_x_23) ;  /* 0x0000000000e8a947 */ /* 0x000fea0003800000 */
[----:B-12---:R-:W-:Y:S01]  /*5220*/  PRMT R85, R59, 0x7632, R85 ;  /* 0x000076323b557816 */ /* 0x006fe20000000055 */
[-CC-:B------:R-:W-:Y:S01]  /*5230*/  FFMA.FTZ R86, R118, R101.reuse, R100.reuse ;  /* 0x0000006576567223 */ /* 0x180fe20000010064 */
[----:B------:R-:W-:Y:S01]  /*5240*/  PRMT R87, R56, 0x7632, R87 ;  /* 0x0000763238577816 */ /* 0x000fe20000000057 */
[-C--:B------:R-:W-:Y:S01]  /*5250*/  FFMA.FTZ R97, R130, R101.reuse, R100 ;  /* 0x0000006582617223 */ /* 0x080fe20000010064 */
[----:B0-----:R-:W-:Y:S01]  /*5260*/  SHF.L.U32 R102, R85, 0x10, RZ ;  /* 0x0000001055667819 */ /* 0x001fe200000006ff */
[----:B------:R-:W-:Y:S01]  /*5270*/  FADD.FTZ R98, R115, -R86 ;  /* 0x8000005673627221 */ /* 0x000fe20000010000 */
[-CC-:B------:R-:W-:Y:S01]  /*5280*/  FFMA.FTZ R152, R119, R101.reuse, R100.reuse ;  /* 0x0000006577987223 */ /* 0x180fe20000010064 */
[-CC-:B------:R-:W-:Y:S01]  /*5290*/  FFMA.FTZ R96, R131, R101.reuse, R100.reuse ;  /* 0x0000006583607223 */ /* 0x180fe20000010064 */
[-CC-:B------:R-:W-:Y:S01]  /*52a0*/  FFMA.FTZ R84, R127, R101.reuse, R100.reuse ;  /* 0x000000657f547223 */ /* 0x180fe20000010064 */
[-CC-:B------:R-:W-:Y:S01]  /*52b0*/  FFMA.FTZ R103, R126, R101.reuse, R100.reuse ;  /* 0x000000657e677223 */ /* 0x180fe20000010064 */
[-CC-:B------:R-:W-:Y:S01]  /*52c0*/  FFMA.FTZ R86, R123, R101.reuse, R100.reuse ;  /* 0x000000657b567223 */ /* 0x180fe20000010064 */
[----:B------:R-:W-:Y:S01]  /*52d0*/  FFMA.FTZ R101, R122, R101, R100 ;  /* 0x000000657a657223 */ /* 0x000fe20000010064 */
[----:B-----5:R-:W-:Y:S01]  /*52e0*/  FFMA.FTZ R85, R113, R98, R102 ;  /* 0x0000006271557223 */ /* 0x020fe20000010066 */
[----:B------:R-:W-:Y:S01]  /*52f0*/  PRMT R99, R57, 0x7632, R99 ;  /* 0x0000763239637816 */ /* 0x000fe20000000063 */
[----:B------:R-:W-:Y:S01]  /*5300*/  FADD.FTZ R98, R128, -R97 ;  /* 0x8000006180627221 */ /* 0x000fe20000010000 */
[----:B------:R-:W-:Y:S01]  /*5310*/  SHF.L.U32 R100, R87, 0x10, RZ ;  /* 0x0000001057647819 */ /* 0x000fe200000006ff */
[----:B------:R-:W-:Y:S01]  /*5320*/  FADD.FTZ R102, R124, -R103 ;  /* 0x800000677c667221 */ /* 0x000fe20000010000 */
[----:B------:R-:W-:Y:S01]  /*5330*/  SHF.L.U32 R97, R99, 0x10, RZ ;  /* 0x0000001063617819 */ /* 0x000fe200000006ff */
[----:B------:R-:W-:Y:S01]  /*5340*/  FADD.FTZ R152, R117, -R152 ;  /* 0x8000009875987221 */ /* 0x000fe20000010000 */
[----:B------:R-:W-:Y:S01]  /*5350*/  SHF.L.U32 R87, R56, 0x10, RZ ;  /* 0x0000001038577819 */ /* 0x000fe200000006ff */
[C-C-:B------:R-:W-:Y:S01]  /*5360*/  FFMA.FTZ R99, R113.reuse, R98, R100.reuse ;  /* 0x0000006271637223 */ /* 0x140fe20000010064 */
[----:B------:R-:W-:Y:S01]  /*5370*/  PRMT R100, R58, 0x7632, R100 ;  /* 0x000076323a647816 */ /* 0x000fe20000000064 */
[----:B------:R-:W-:Y:S01]  /*5380*/  FFMA.FTZ R97, R113, R102, R97 ;  /* 0x0000006671617223 */ /* 0x000fe20000010061 */
[----:B------:R-:W-:Y:S01]  /*5390*/  SHF.L.U32 R98, R59, 0x10, RZ ;  /* 0x000000103b627819 */ /* 0x000fe200000006ff */
[----:B------:R-:W-:Y:S01]  /*53a0*/  FADD.FTZ R96, R129, -R96 ;  /* 0x8000006081607221 */ /* 0x000fe20000010000 */
[----:B------:R-:W-:Y:S01]  /*53b0*/  SHF.L.U32 R103, R100, 0x10, RZ ;  /* 0x0000001064677819 */ /* 0x000fe200000006ff */
[----:B------:R-:W-:Y:S01]  /*53c0*/  FADD.FTZ R100, R120, -R101 ;  /* 0x8000006578647221 */ /* 0x000fe20000010000 */
[----:B------:R-:W-:Y:S01]  /*53d0*/  FADD.FTZ R84, R125, -R84 ;  /* 0x800000547d547221 */ /* 0x000fe20000010000 */
[----:B------:R-:W-:Y:S01]  /*53e0*/  FFMA.FTZ R152, R113, R152, R98 ;  /* 0x0000009871987223 */ /* 0x000fe20000010062 */
[----:B------:R-:W-:Y:S01]  /*53f0*/  FADD.FTZ R98, R121, -R86 ;  /* 0x8000005679627221 */ /* 0x000fe20000010000 */
[----:B------:R-:W-:Y:S01]  /*5400*/  FFMA.FTZ R156, R113, R100, R103 ;  /* 0x00000064719c7223 */ /* 0x000fe20000010067 */
[----:B------:R-:W-:Y:S01]  /*5410*/  SHF.L.U32 R86, R57, 0x10, RZ ;  /* 0x0000001039567819 */ /* 0x000fe200000006ff */
[----:B------:R-:W0:Y:S01]  /*5420*/  LDC.64 R102, c[0x0][0x478] ;  /* 0x00011e00ff667b82 */ /* 0x000e220000000a00 */
[----:B------:R-:W-:Y:S01]  /*5430*/  FFMA.FTZ R96, R113, R96, R87 ;  /* 0x0000006071607223 */ /* 0x000fe20000010057 */
[----:B------:R-:W-:Y:S01]  /*5440*/  SHF.L.U32 R87, R58, 0x10, RZ ;  /* 0x000000103a577819 */ /* 0x000fe200000006ff */
[----:B------:R-:W-:Y:S01]  /*5450*/  FMUL.FTZ R159, R85, R114 ;  /* 0x00000072559f7220 */ /* 0x000fe20000410000 */
[C---:B------:R-:W-:Y:S01]  /*5460*/  FFMA.FTZ R86, R113.reuse, R84, R86 ;  /* 0x0000005471567223 */ /* 0x040fe20000010056 */
[-C--:B------:R-:W-:Y:S01]  /*5470*/  FMUL.FTZ R158, R152, R114.reuse ;  /* 0x00000072989e7220 */ /* 0x080fe20000410000 */
[----:B------:R-:W-:Y:S01]  /*5480*/  FMUL.FTZ R157, R156, R114 ;  /* 0x000000729c9d7220 */ /* 0x000fe20000410000 */
[----:B------:R-:W-:Y:S01]  /*5490*/  FFMA.FTZ R155, R113, R98, R87 ;  /* 0x00000062719b7223 */ /* 0x000fe20000010057 */
[----:B------:R-:W1:Y:S01]  /*54a0*/  LDC.64 R100, c[0x0][0x468] ;  /* 0x00011a00ff647b82 */ /* 0x000e620000000a00 */
[----:B------:R-:W-:Y:S01]  /*54b0*/  F2FP.BF16.F32.PACK_AB R87, R85, R152 ;  /* 0x000000985557723e */ /* 0x000fe200000010ff */
[-C--:B------:R-:W-:Y:S01]  /*54c0*/  FMUL.FTZ R98, R96, R114.reuse ;  /* 0x0000007260627220 */ /* 0x080fe20000410000 */
[----:B------:R-:W-:Y:S01]  /*54d0*/  FMUL.FTZ R113, R99, R114 ;  /* 0x0000007263717220 */ /* 0x000fe20000410000 */
[C---:B------:R-:W-:Y:S01]  /*54e0*/  F2FP.BF16.F32.PACK_AB R85, R97.reuse, R86 ;  /* 0x000000566155723e */ /* 0x040fe200000010ff */
[-C--:B------:R-:W-:Y:S01]  /*54f0*/  FMUL.FTZ R152, R86, R114.reuse ;  /* 0x0000007256987220 */ /* 0x080fe20000410000 */
[-C--:B------:R-:W-:Y:S01]  /*5500*/  FMUL.FTZ R97, R97, R114.reuse ;  /* 0x0000007261617220 */ /* 0x080fe20000410000 */
[----:B------:R-:W-:Y:S01]  /*5510*/  FMUL.FTZ R154, R155, R114 ;  /* 0x000000729b9a7220 */ /* 0x000fe20000410000 */
[----:B------:R-:W-:-:S02]  /*5520*/  F2FP.BF16.F32.PACK_AB R84, R99, R96 ;  /* 0x000000606354723e */ /* 0x000fc400000010ff */
[----:B------:R-:W-:Y:S02]  /*5530*/  F2FP.BF16.F32.PACK_AB R86, R156, R155 ;  /* 0x0000009b9c56723e */ /* 0x000fe400000010ff */
[----:B------:R-:W-:Y:S02]  /*5540*/  F2FP.BF16.F32.PACK_AB R96, R113, R98 ;  /* 0x000000627160723e */ /* 0x000fe400000010ff */
[----:B------:R-:W-:Y:S01]  /*5550*/  F2FP.BF16.F32.PACK_AB R99, R159, R158 ;  /* 0x0000009e9f63723e */ /* 0x000fe200000010ff */
[C---:B0-----:R-:W-:Y:S01]  /*5560*/  IMAD.WIDE.U32 R102, R108.reuse, 0x10, R102 ;  /* 0x000000106c667825 */ /* 0x041fe200078e0066 */
[----:B------:R-:W-:Y:S02]  /*5570*/  F2FP.BF16.F32.PACK_AB R97, R97, R152 ;  /* 0x000000986161723e */ /* 0x000fe400000010ff */
[----:B------:R-:W-:Y:S02]  /*5580*/  F2FP.BF16.F32.PACK_AB R98, R157, R154 ;  /* 0x0000009a9d62723e */ /* 0x000fe400000010ff */
[----:B------:R3:W-:Y:S01]  /*5590*/  STG.E.128 desc[UR6][R102.64], R84 ;  /* 0x0000005466007986 */ /* 0x0007e2000c101d06 */
[----:B-1----:R-:W-:-:S05]  /*55a0*/  IMAD.WIDE.U32 R100, R108, 0x10, R100 ;  /* 0x000000106c647825 */ /* 0x002fca00078e0064 */
[----:B------:R3:W-:Y:S02]  /*55b0*/  STG.E.128 desc[UR6][R100.64], R96 ;  /* 0x0000006064007986 */ /* 0x0007e4000c101d06 */
.L_x_23:
[----:B------:R-:W-:Y:S05]  /*55c0*/  BSYNC.RECONVERGENT B0 ;  /* 0x0000000000007941 */ /* 0x000fea0003800200 */
.L_x_13:
[----:B01234-:R-:W0:Y:S02]  /*55d0*/  LDC.64 R96, c[0x0][0x380] ;  /* 0x0000e000ff607b82 */ /* 0x01fe240000000a00 */
[----:B0-----:R-:W-:-:S04]  /*55e0*/  LEA R105, R96, R105, 0x2 ;  /* 0x0000006960697211 */ /* 0x001fc800078e10ff */
[----:B------:R-:W-:-:S13]  /*55f0*/  ISETP.GE.AND P1, PT, R105, R97, PT ;  /* 0x000000616900720c */ /* 0x000fda0003f26270 */
[----:B------:R-:W-:Y:S05]  /*5600*/  @!P1 BRA `(.L_x_35) ;  /* 0xffffffb0000c9947 */ /* 0x000fea000383ffff */
.L_x_0:
[----:B------:R-:W0:Y:S01]  /*5610*/  S2R R4, SR_CgaCtaId ;  /* 0x0000000000047919 */ /* 0x000e220000008800 */
[----:B------:R-:W-:Y:S01]  /*5620*/  SHF.R.U32.HI R6, RZ, 0x5, R0 ;  /* 0x00000005ff067819 */ /* 0x000fe20000011600 */
[----:B------:R-:W-:Y:S05]  /*5630*/  WARPSYNC.ALL ;  /* 0x0000000000007948 */ /* 0x000fea0003800000 */
[----:B------:R-:W-:Y:S01]  /*5640*/  MOV R3, 0x400 ;  /* 0x0000040000037802 */ /* 0x000fe20000000f00 */
[----:B------:R-:W-:Y:S01]  /*5650*/  IMAD R107, R6, 0x60, R107 ;  /* 0x00000060066b7824 */ /* 0x000fe200078e026b */
[----:B------:R-:W1:Y:S01]  /*5660*/  S2UR UR4, SR_CTAID.X ;  /* 0x00000000000479c3 */ /* 0x000e620000002500 */
[----:B------:R-:W-:Y:S01]  /*5670*/  LOP3.LUT R5, R0, 0x7f, RZ, 0x3c, !PT ;  /* 0x0000007f00057812 */ /* 0x000fe200078e3cff */
[----:B------:R-:W2:Y:S03]  /*5680*/  LDCU.128 UR16, c[0x0][0x440] ;  /* 0x00008800ff1077ac */ /* 0x000ea60008000c00 */
[----:B-----5:R-:W-:-:S04]  /*5690*/  IADD3 R36, PT, PT, R5, R2, RZ ;  /* 0x0000000205247210 */ /* 0x020fc80007ffe0ff */
[C---:B------:R-:W-:Y:S02]  /*56a0*/  ISETP.GE.U32.AND P5, PT, R36.reuse, 0x80, PT ;  /* 0x000000802400780c */ /* 0x040fe40003fa6070 */
[C---:B------:R-:W-:Y:S02]  /*56b0*/  ISETP.GE.U32.AND P4, PT, R36.reuse, 0x100, PT ;  /* 0x000001002400780c */ /* 0x040fe40003f86070 */
[C---:B------:R-:W-:Y:S02]  /*56c0*/  ISETP.GE.U32.AND P3, PT, R36.reuse, 0x180, PT ;  /* 0x000001802400780c */ /* 0x040fe40003f66070 */
[C---:B------:R-:W-:Y:S02]  /*56d0*/  ISETP.GE.U32.AND P2, PT, R36.reuse, 0x200, PT ;  /* 0x000002002400780c */ /* 0x040fe40003f46070 */
[----:B------:R-:W-:Y:S02]  /*56e0*/  ISETP.GE.U32.AND P1, PT, R36, 0x280, PT ;  /* 0x000002802400780c */ /* 0x000fe40003f26070 */
[----:B0-----:R-:W-:Y:S01]  /*56f0*/  LEA R3, R4, R3, 0x18 ;  /* 0x0000000304037211 */ /* 0x001fe200078ec0ff */
[----:B-1----:R-:W-:-:S03]  /*5700*/  IMAD R37, R2, UR4, RZ ;  /* 0x0000000402257c24 */ /* 0x002fc6000f8e02ff */
[-C--:B------:R-:W-:Y:S02]  /*5710*/  LEA R107, R107, R3.reuse, 0x5 ;  /* 0x000000036b6b7211 */ /* 0x080fe400078e28ff */
[----:B------:R-:W-:Y:S02]  /*5720*/  LEA R4, R0, R3, 0x2 ;  /* 0x0000000300047211 */ /* 0x000fe400078e10ff */
[----:B------:R-:W-:Y:S01]  /*5730*/  IADD3 R37, P0, PT, R37, R0, RZ ;  /* 0x0000000025257210 */ /* 0x000fe20007f1e0ff */
[----:B------:R-:W-:Y:S03]  /*5740*/  STS.128 [R107], R68 ;  /* 0x000000446b007388 */ /* 0x000fe60000000c00 */
[----:B------:R-:W-:Y:S01]  /*5750*/  IADD3.X R38, PT, PT, RZ, RZ, RZ, P0, !PT ;  /* 0x000000ffff267210 */ /* 0x000fe200007fe4ff */
[----:B------:R-:W-:Y:S01]  /*5760*/  STS.128 [R107+0x10], R72 ;  /* 0x000010486b007388 */ /* 0x000fe20000000c00 */
[----:B------:R-:W-:-:S02]  /*5770*/  ISETP.GE.U32.AND P0, PT, R36, 0x300, PT ;  /* 0x000003002400780c */ /* 0x000fc40003f06070 */
[C---:B------:R-:W-:Y:S01]  /*5780*/  SHF.L.U64.HI R39, R37.reuse, 0x2, R38 ;  /* 0x0000000225277819 */ /* 0x040fe20000010226 */
[----:B------:R-:W-:Y:S01]  /*5790*/  STS.128 [R107+0x400], R32 ;  /* 0x000400206b007388 */ /* 0x000fe20000000c00 */
[----:B------:R-:W-:-:S03]  /*57a0*/  SHF.L.U32 R37, R37, 0x2, RZ ;  /* 0x0000000225257819 */ /* 0x000fc600000006ff */
[----:B------:R-:W-:Y:S04]  /*57b0*/  STS.128 [R107+0x410], R24 ;  /* 0x000410186b007388 */ /* 0x000fe80000000c00 */
[----:B------:R-:W-:Y:S04]  /*57c0*/  STS.128 [R107+0x800], R76 ;  /* 0x0008004c6b007388 */ /* 0x000fe80000000c00 */
[----:B------:R-:W-:Y:S01]  /*57d0*/  STS.128 [R107+0x810], R80 ;  /* 0x000810506b007388 */ /* 0x000fe20000000c00 */
[----:B------:R-:W-:Y:S06]  /*57e0*/  BAR.SYNC.DEFER_BLOCKING 0x0 ;  /* 0x0000000000007b1d */ /* 0x000fec0000010000 */
[----:B------:R-:W0:Y:S04]  /*57f0*/  LDS R0, [R4] ;  /* 0x0000000004007984 */ /* 0x000e280000000800 */
[----:B------:R-:W1:Y:S04]  /*5800*/  LDS R9, [R4+0xc00] ;  /* 0x000c000004097984 */ /* 0x000e680000000800 */
[----:B------:R-:W3:Y:S04]  /*5810*/  LDS R2, [R4+0x200] ;  /* 0x0002000004027984 */ /* 0x000ee80000000800 */
[----:B------:R-:W4:Y:S04]  /*5820*/  LDS R11, [R4+0xe00] ;  /* 0x000e0000040b7984 */ /* 0x000f280000000800 */
[----:B------:R-:W2:Y:S04]  /*5830*/  LDS R3, [R4+0x400] ;  /* 0x0004000004037984 */ /* 0x000ea80000000800 */
[----:B------:R-:W2:Y:S04]  /*5840*/  LDS R8, [R4+0x1000] ;  /* 0x0010000004087984 */ /* 0x000ea80000000800 */
[----:B------:R-:W2:Y:S04]  /*5850*/  LDS R5, [R4+0x600] ;  /* 0x0006000004057984 */ /* 0x000ea80000000800 */
[----:B------:R-:W2:Y:S04]  /*5860*/  LDS R10, [R4+0x1200] ;  /* 0x00120000040a7984 */ /* 0x000ea80000000800 */
[----:B------:R-:W2:Y:S04]  /*5870*/  LDS R6, [R4+0x800] ;  /* 0x0008000004067984 */ /* 0x000ea80000000800 */
[----:B------:R-:W2:Y:S04]  /*5880*/  LDS R13, [R4+0x1400] ;  /* 0x00140000040d7984 */ /* 0x000ea80000000800 */
[----:B------:R-:W2:Y:S01]  /*5890*/  LDS R7, [R4+0xa00] ;  /* 0x000a000004077984 */ /* 0x000ea20000000800 */
[----:B0-----:R-:W-:-:S03]  /*58a0*/  FADD.FTZ R0, RZ, R0 ;  /* 0x00000000ff007221 */ /* 0x001fc60000010000 */
[----:B------:R-:W0:Y:S01]  /*58b0*/  LDS R12, [R4+0x1600] ;  /* 0x00160000040c7984 */ /* 0x000e220000000800 */
[----:B-1----:R-:W-:-:S03]  /*58c0*/  FADD.FTZ R0, R0, R9 ;  /* 0x0000000900007221 */ /* 0x002fc60000010000 */
[----:B------:R-:W1:Y:S01]  /*58d0*/  LDS R15, [R4+0x1800] ;  /* 0x00180000040f7984 */ /* 0x000e620000000800 */
[----:B---3--:R-:W-:-:S03]  /*58e0*/  FADD.FTZ R2, RZ, R2 ;  /* 0x00000002ff027221 */ /* 0x008fc60000010000 */
[----:B------:R-:W3:Y:S01]  /*58f0*/  LDS R17, [R4+0x1a00] ;  /* 0x001a000004117984 */ /* 0x000ee20000000800 */
[----:B----4-:R-:W-:-:S03]  /*5900*/  FADD.FTZ R2, R2, R11 ;  /* 0x0000000b02027221 */ /* 0x010fc60000010000 */
[----:B------:R-:W4:Y:S01]  /*5910*/  LDS R14, [R4+0x1c00] ;  /* 0x001c0000040e7984 */ /* 0x000f220000000800 */
[----:B--2---:R-:W-:-:S03]  /*5920*/  FADD.FTZ R3, RZ, R3 ;  /* 0x00000003ff037221 */ /* 0x004fc60000010000 */
[----:B------:R-:W2:Y:S01]  /*5930*/  LDS R16, [R4+0x1e00] ;  /* 0x001e000004107984 */ /* 0x000ea20000000800 */
[----:B------:R-:W-:-:S03]  /*5940*/  FADD.FTZ R3, R3, R8 ;  /* 0x0000000803037221 */ /* 0x000fc60000010000 */
[----:B------:R-:W2:Y:S01]  /*5950*/  LDS R19, [R4+0x2000] ;  /* 0x0020000004137984 */ /* 0x000ea20000000800 */
[----:B------:R-:W-:-:S03]  /*5960*/  FADD.FTZ R5, RZ, R5 ;  /* 0x00000005ff057221 */ /* 0x000fc60000010000 */
        /* <DEDUP_REMOVED lines=9> */
[----:B0-----:R-:W-:-:S03]  /*5a00*/  FADD.FTZ R7, R7, R12 ;  /* 0x0000000c07077221 */ /* 0x001fc60000010000 */
[----:B------:R-:W0:Y:S01]  /*5a10*/  LDS R33, [R4+0x2c00] ;  /* 0x002c000004217984 */ /* 0x000e220000000800 */
[----:B-1----:R-:W-:-:S03]  /*5a20*/  FADD.FTZ R0, R0, R15 ;  /* 0x0000000f00007221 */ /* 0x002fc60000010000 */
[----:B------:R-:W1:Y:S01]  /*5a30*/  LDS R32, [R4+0x2e00] ;  /* 0x002e000004207984 */ /* 0x000e620000000800 */
[----:B---3--:R-:W-:Y:S01]  /*5a40*/  FADD.FTZ R2, R2, R17 ;  /* 0x0000001102027221 */ /* 0x008fe20000010000 */
[----:B------:R-:W-:Y:S01]  /*5a50*/  BAR.SYNC.DEFER_BLOCKING 0x0 ;  /* 0x0000000000007b1d */ /* 0x000fe20000010000 */
[----:B----4-:R-:W-:Y:S01]  /*5a60*/  FADD.FTZ R3, R3, R14 ;  /* 0x0000000e03037221 */ /* 0x010fe20000010000 */
[----:B--2---:R-:W-:Y:S01]  /*5a70*/  FADD.FTZ R5, R5, R16 ;  /* 0x0000001005057221 */ /* 0x004fe20000010000 */
[----:B------:R-:W-:Y:S01]  /*5a80*/  FADD.FTZ R6, R6, R19 ;  /* 0x0000001306067221 */ /* 0x000fe20000010000 */
[----:B------:R-:W-:Y:S01]  /*5a90*/  FADD.FTZ R7, R7, R18 ;  /* 0x0000001207077221 */ /* 0x000fe20000010000 */
[----:B------:R-:W-:Y:S01]  /*5aa0*/  FADD.FTZ R25, R0, R25 ;  /* 0x0000001900197221 */ /* 0x000fe20000010000 */
[----:B------:R-:W-:Y:S01]  /*5ab0*/  FADD.FTZ R27, R2, R27 ;  /* 0x0000001b021b7221 */ /* 0x000fe20000010000 */
[----:B------:R-:W-:Y:S01]  /*5ac0*/  STS.128 [R107], R48 ;  /* 0x000000306b007388 */ /* 0x000fe20000000c00 */
[----:B------:R-:W-:-:S03]  /*5ad0*/  FADD.FTZ R9, R3, R24 ;  /* 0x0000001803097221 */ /* 0x000fc60000010000 */
[----:B------:R-:W-:Y:S01]  /*5ae0*/  STS.128 [R107+0x10], R52 ;  /* 0x000010346b007388 */ /* 0x000fe20000000c00 */
[----:B------:R-:W-:-:S03]  /*5af0*/  FADD.FTZ R11, R5, R26 ;  /* 0x0000001a050b7221 */ /* 0x000fc60000010000 */
[----:B------:R2:W-:Y:S01]  /*5b00*/  STS.128 [R107+0x400], R28 ;  /* 0x0004001c6b007388 */ /* 0x0005e20000000c00 */
[----:B0-----:R-:W-:-:S03]  /*5b10*/  FADD.FTZ R33, R6, R33 ;  /* 0x0000002106217221 */ /* 0x001fc60000010000 */
[----:B------:R-:W-:Y:S01]  /*5b20*/  STS.128 [R107+0x410], R20 ;  /* 0x000410146b007388 */ /* 0x000fe20000000c00 */
[----:B-1----:R-:W-:-:S03]  /*5b30*/  FADD.FTZ R13, R7, R32 ;  /* 0x00000020070d7221 */ /* 0x002fc60000010000 */
[----:B------:R-:W-:Y:S04]  /*5b40*/  STS.128 [R107+0x800], R60 ;  /* 0x0008003c6b007388 */ /* 0x000fe80000000c00 */
[----:B------:R-:W-:Y:S01]  /*5b50*/  STS.128 [R107+0x810], R64 ;  /* 0x000810406b007388 */ /* 0x000fe20000000c00 */
[----:B------:R-:W-:Y:S01]  /*5b60*/  BAR.SYNC.DEFER_BLOCKING 0x0 ;  /* 0x0000000000007b1d */ /* 0x000fe20000010000 */
[----:B--2---:R-:W-:-:S04]  /*5b70*/  IADD3 R30, P6, PT, R37, UR18, RZ ;  /* 0x00000012251e7c10 */ /* 0x004fc8000ffde0ff */
[----:B------:R-:W-:Y:S02]  /*5b80*/  IADD3.X R41, PT, PT, R39, UR19, RZ, P6, !PT ;  /* 0x0000001327297c10 */ /* 0x000fe4000b7fe4ff */
[----:B------:R-:W-:Y:S02]  /*5b90*/  IADD3 R28, P6, PT, R37, UR16, RZ ;  /* 0x00000010251c7c10 */ /* 0x000fe4000ffde0ff */
[----:B------:R-:W-:Y:S02]  /*5ba0*/  @P5 MOV R2, R30 ;  /* 0x0000001e00025202 */ /* 0x000fe40000000f00 */
[----:B------:R-:W-:Y:S02]  /*5bb0*/  @P5 MOV R3, R41 ;  /* 0x0000002900035202 */ /* 0x000fe40000000f00 */
[----:B------:R-:W-:Y:S02]  /*5bc0*/  IADD3.X R39, PT, PT, R39, UR17, RZ, P6, !PT ;  /* 0x0000001127277c10 */ /* 0x000fe4000b7fe4ff */
[----:B------:R-:W-:-:S04]  /*5bd0*/  @P5 IADD3 R30, P6, PT, R30, 0x200, RZ ;  /* 0x000002001e1e5810 */ /* 0x000fc80007fde0ff */
[----:B------:R-:W-:Y:S01]  /*5be0*/  @P5 IADD3.X R41, PT, PT, RZ, R41, RZ, P6, !PT ;  /* 0x00000029ff295210 */ /* 0x000fe200037fe4ff */
[----:B------:R-:W0:Y:S04]  /*5bf0*/  LDS R34, [R4] ;  /* 0x0000000004227984 */ /* 0x000e280000000800 */
[----:B------:R-:W1:Y:S04]  /*5c00*/  LDS R35, [R4+0xc00] ;  /* 0x000c000004237984 */ /* 0x000e680000000800 */
[----:B------:R-:W2:Y:S04]  /*5c10*/  LDS R23, [R4+0x1800] ;  /* 0x0018000004177984 */ /* 0x000ea80000000800 */
[----:B------:R-:W3:Y:S04]  /*5c20*/  LDS R22, [R4+0x2400] ;  /* 0x0024000004167984 */ /* 0x000ee80000000800 */
[----:B------:R-:W4:Y:S04]  /*5c30*/  LDS R20, [R4+0x200] ;  /* 0x0002000004147984 */ /* 0x000f280000000800 */
[----:B------:R-:W4:Y:S04]  /*5c40*/  LDS R21, [R4+0xe00] ;  /* 0x000e000004157984 */ /* 0x000f280000000800 */
[----:B------:R-:W4:Y:S04]  /*5c50*/  LDS R29, [R4+0x1a00] ;  /* 0x001a0000041d7984 */ /* 0x000f280000000800 */
[----:B------:R-:W4:Y:S04]  /*5c60*/  LDS R8, [R4+0x400] ;  /* 0x0004000004087984 */ /* 0x000f280000000800 */
[----:B------:R-:W4:Y:S04]  /*5c70*/  LDS R15, [R4+0x1000] ;  /* 0x00100000040f7984 */ /* 0x000f280000000800 */
[----:B------:R-:W4:Y:S04]  /*5c80*/  LDS R31, [R4+0x2600] ;  /* 0x00260000041f7984 */ /* 0x000f280000000800 */
[----:B------:R-:W4:Y:S01]  /*5c90*/  LDS R19, [R4+0x1c00] ;  /* 0x001c000004137984 */ /* 0x000f220000000800 */
[----:B0-----:R-:W-:-:S03]  /*5ca0*/  FADD.FTZ R34, RZ, R34 ;  /* 0x00000022ff227221 */ /* 0x001fc60000010000 */
[----:B------:R-:W0:Y:S01]  /*5cb0*/  LDS R0, [R4+0x600] ;  /* 0x0006000004007984 */ /* 0x000e220000000800 */
[----:B-1----:R-:W-:-:S03]  /*5cc0*/  FADD.FTZ R34, R34, R35 ;  /* 0x0000002322227221 */ /* 0x002fc60000010000 */
[----:B------:R-:W1:Y:S01]  /*5cd0*/  LDS R35, [R4+0x2800] ;  /* 0x0028000004237984 */ /* 0x000e620000000800 */
[----:B--2---:R-:W-:-:S03]  /*5ce0*/  FADD.FTZ R23, R34, R23 ;  /* 0x0000001722177221 */ /* 0x004fc60000010000 */
[----:B------:R-:W2:Y:S01]  /*5cf0*/  LDS R17, [R4+0x1200] ;  /* 0x0012000004117984 */ /* 0x000ea20000000800 */
[----:B---3--:R-:W-:-:S03]  /*5d00*/  FADD.FTZ R7, R23, R22 ;  /* 0x0000001617077221 */ /* 0x008fc60000010000 */
[----:B------:R-:W3:Y:S01]  /*5d10*/  LDS R5, [R4+0x800] ;  /* 0x0008000004057984 */ /* 0x000ee20000000800 */
[----:B----4-:R-:W-:-:S03]  /*5d20*/  FADD.FTZ R20, RZ, R20 ;  /* 0x00000014ff147221 */ /* 0x010fc60000010000 */
[----:B------:R-:W4:Y:S01]  /*5d30*/  LDS R23, [R4+0x1e00] ;  /* 0x001e000004177984 */ /* 0x000f220000000800 */
[----:B------:R-:W-:-:S03]  /*5d40*/  FADD.FTZ R20, R20, R21 ;  /* 0x0000001514147221 */ /* 0x000fc60000010000 */
[----:B------:R-:W4:Y:S01]  /*5d50*/  LDS R10, [R4+0x1400] ;  /* 0x00140000040a7984 */ /* 0x000f220000000800 */
[----:B------:R-:W-:-:S03]  /*5d60*/  FADD.FTZ R20, R20, R29 ;  /* 0x0000001d14147221 */ /* 0x000fc60000010000 */
[----:B------:R-:W4:Y:S01]  /*5d70*/  LDS R37, [R4+0x2a00] ;  /* 0x002a000004257984 */ /* 0x000f220000000800 */
[----:B------:R-:W-:-:S03]  /*5d80*/  FADD.FTZ R8, RZ, R8 ;  /* 0x00000008ff087221 */ /* 0x000fc60000010000 */
[----:B------:R-:W4:Y:S01]  /*5d90*/  LDS R6, [R4+0xa00] ;  /* 0x000a000004067984 */ /* 0x000f220000000800 */
[----:B------:R-:W-:-:S03]  /*5da0*/  FADD.FTZ R8, R8, R15 ;  /* 0x0000000f08087221 */ /* 0x000fc60000010000 */
[----:B------:R-:W4:Y:S01]  /*5db0*/  LDS R21, [R4+0x2000] ;  /* 0x0020000004157984 */ /* 0x000f220000000800 */
[----:B------:R-:W-:-:S03]  /*5dc0*/  FADD.FTZ R31, R20, R31 ;  /* 0x0000001f141f7221 */ /* 0x000fc60000010000 */
[----:B------:R2:W-:Y:S01]  /*5dd0*/  @P5 STG.E desc[UR6][R2.64], R7 ;  /* 0x0000000702005986 */ /* 0x0005e2000c101906 */
[----:B------:R-:W-:-:S03]  /*5de0*/  FADD.FTZ R8, R8, R19 ;  /* 0x0000001308087221 */ /* 0x000fc60000010000 */
[----:B------:R-:W4:Y:S01]  /*5df0*/  LDS R7, [R4+0x1600] ;  /* 0x0016000004077984 */ /* 0x000f220000000800 */
[----:B0-----:R-:W-:-:S03]  /*5e00*/  FADD.FTZ R0, RZ, R0 ;  /* 0x00000000ff007221 */ /* 0x001fc60000010000 */
[----:B------:R-:W0:Y:S01]  /*5e10*/  LDS R29, [R4+0x2c00] ;  /* 0x002c0000041d7984 */ /* 0x000e220000000800 */
[----:B-1----:R-:W-:Y:S01]  /*5e20*/  FADD.FTZ R35, R8, R35 ;  /* 0x0000002308237221 */ /* 0x002fe20000010000 */
[----:B--2---:R-:W-:Y:S02]  /*5e30*/  @P5 MOV R2, R28 ;  /* 0x0000001c00025202 */ /* 0x004fe40000000f00 */
[----:B------:R-:W1:Y:S01]  /*5e40*/  LDS R15, [R4+0x2200] ;  /* 0x00220000040f7984 */ /* 0x000e620000000800 */
[-C--:B------:R-:W-:Y:S01]  /*5e50*/  @P5 MOV R3, R39.reuse ;  /* 0x0000002700035202 */ /* 0x080fe20000000f00 */
[----:B------:R-:W-:Y:S01]  /*5e60*/  FADD.FTZ R0, R0, R17 ;  /* 0x0000001100007221 */ /* 0x000fe20000010000 */
[----:B------:R-:W-:Y:S01]  /*5e70*/  @P5 IADD3 R28, P6, PT, R28, 0x200, RZ ;  /* 0x000002001c1c5810 */ /* 0x000fe20007fde0ff */
[----:B------:R-:W2:Y:S01]  /*5e80*/  LDS R19, [R4+0x2e00] ;  /* 0x002e000004137984 */ /* 0x000ea20000000800 */
[----:B---3--:R-:W-:Y:S02]  /*5e90*/  FADD.FTZ R5, RZ, R5 ;  /* 0x00000005ff057221 */ /* 0x008fe40000010000 */
[----:B------:R-:W-:Y:S01]  /*5ea0*/  @P5 IADD3.X R39, PT, PT, RZ, R39, RZ, P6, !PT ;  /* 0x00000027ff275210 */ /* 0x000fe200037fe4ff */
[----:B------:R3:W-:Y:S01]  /*5eb0*/  @P5 STG.E desc[UR6][R2.64], R25 ;  /* 0x0000001902005986 */ /* 0x0007e2000c101906 */
[----:B----4-:R-:W-:Y:S01]  /*5ec0*/  FADD.FTZ R0, R0, R23 ;  /* 0x0000001700007221 */ /* 0x010fe20000010000 */
[----:B------:R-:W-:-:S03]  /*5ed0*/  FADD.FTZ R10, R5, R10 ;  /* 0x0000000a050a7221 */ /* 0x000fc60000010000 */
[----:B------:R-:W-:Y:S01]  /*5ee0*/  FADD.FTZ R37, R0, R37 ;  /* 0x0000002500257221 */ /* 0x000fe20000010000 */
[----:B------:R-:W-:Y:S01]  /*5ef0*/  FADD.FTZ R6, RZ, R6 ;  /* 0x00000006ff067221 */ /* 0x000fe20000010000 */
[----:B---3--:R-:W-:Y:S02]  /*5f00*/  @P4 MOV R2, R30 ;  /* 0x0000001e00024202 */ /* 0x008fe40000000f00 */
[----:B------:R-:W-:Y:S01]  /*5f10*/  @P4 MOV R3, R41 ;  /* 0x0000002900034202 */ /* 0x000fe20000000f00 */
[----:B------:R-:W-:Y:S01]  /*5f20*/  FADD.FTZ R10, R10, R21 ;  /* 0x000000150a0a7221 */ /* 0x000fe20000010000 */
[----:B------:R-:W-:-:S03]  /*5f30*/  @P4 IADD3 R30, P5, PT, R30, 0x200, RZ ;  /* 0x000002001e1e4810 */ /* 0x000fc60007fbe0ff */
[----:B------:R3:W-:Y:S01]  /*5f40*/  @P4 STG.E desc[UR6][R2.64], R31 ;  /* 0x0000001f02004986 */ /* 0x0007e2000c101906 */
[----:B------:R-:W-:Y:S01]  /*5f50*/  @P4 IADD3.X R41, PT, PT, RZ, R41, RZ, P5, !PT ;  /* 0x00000029ff294210 */ /* 0x000fe20002ffe4ff */
[----:B------:R-:W-:Y:S01]  /*5f60*/  FADD.FTZ R0, R6, R7 ;  /* 0x0000000706007221 */ /* 0x000fe20000010000 */
[----:B0-----:R-:W-:Y:S01]  /*5f70*/  FADD.FTZ R29, R10, R29 ;  /* 0x0000001d0a1d7221 */ /* 0x001fe20000010000 */
[----:B---3--:R-:W-:Y:S02]  /*5f80*/  @P4 MOV R2, R28 ;  /* 0x0000001c00024202 */ /* 0x008fe40000000f00 */
[----:B-1----:R-:W-:Y:S01]  /*5f90*/  FADD.FTZ R0, R0, R15 ;  /* 0x0000000f00007221 */ /* 0x002fe20000010000 */
[----:B------:R-:W-:Y:S02]  /*5fa0*/  @P4 MOV R3, R39 ;  /* 0x0000002700034202 */ /* 0x000fe40000000f00 */
[----:B------:R-:W-:Y:S01]  /*5fb0*/  @P4 IADD3 R28, P6, PT, R28, 0x200, RZ ;  /* 0x000002001c1c4810 */ /* 0x000fe20007fde0ff */
[----:B--2---:R-:W-:-:S02]  /*5fc0*/  FADD.FTZ R19, R0, R19 ;  /* 0x0000001300137221 */ /* 0x004fc40000010000 */
[----:B------:R0:W-:Y:S01]  /*5fd0*/  @P4 STG.E desc[UR6][R2.64], R27 ;  /* 0x0000001b02004986 */ /* 0x0001e2000c101906 */
[----:B------:R-:W-:Y:S02]  /*5fe0*/  @P4 IADD3.X R39, PT, PT, RZ, R39, RZ, P6, !PT ;  /* 0x00000027ff274210 */ /* 0x000fe400037fe4ff */
[----:B0-----:R-:W-:Y:S02]  /*5ff0*/  @P3 MOV R2, R30 ;  /* 0x0000001e00023202 */ /* 0x001fe40000000f00 */
[----:B------:R-:W-:Y:S02]  /*6000*/  @P3 MOV R3, R41 ;  /* 0x0000002900033202 */ /* 0x000fe40000000f00 */
[----:B------:R-:W-:-:S03]  /*6010*/  @P3 IADD3 R30, P4, PT, R30, 0x200, RZ ;  /* 0x000002001e1e3810 */ /* 0x000fc60007f9e0ff */
[----:B------:R0:W-:Y:S01]  /*6020*/  @P3 STG.E desc[UR6][R2.64], R35 ;  /* 0x0000002302003986 */ /* 0x0001e2000c101906 */
[----:B------:R-:W-:Y:S02]  /*6030*/  @P3 IADD3.X R41, PT, PT, RZ, R41, RZ, P4, !PT ;  /* 0x00000029ff293210 */ /* 0x000fe400027fe4ff */
[----:B0-----:R-:W-:Y:S02]  /*6040*/  @P3 MOV R2, R28 ;  /* 0x0000001c00023202 */ /* 0x001fe40000000f00 */
[----:B------:R-:W-:Y:S02]  /*6050*/  @P3 MOV R3, R39 ;  /* 0x0000002700033202 */ /* 0x000fe40000000f00 */
[----:B------:R-:W-:-:S03]  /*6060*/  @P3 IADD3 R28, P5, PT, R28, 0x200, RZ ;  /* 0x000002001c1c3810 */ /* 0x000fc60007fbe0ff */
[----:B------:R0:W-:Y:S01]  /*6070*/  @P3 STG.E desc[UR6][R2.64], R9 ;  /* 0x0000000902003986 */ /* 0x0001e2000c101906 */
[----:B------:R-:W-:Y:S02]  /*6080*/  @P3 IADD3.X R39, PT, PT, RZ, R39, RZ, P5, !PT ;  /* 0x00000027ff273210 */ /* 0x000fe40002ffe4ff */
[----:B------:R-:W-:Y:S02]  /*6090*/  @P2 MOV R4, R28 ;  /* 0x0000001c00042202 */ /* 0x000fe40000000f00 */
[----:B------:R-:W-:Y:S02]  /*60a0*/  @P2 IADD3 R28, P4, PT, R28, 0x200, RZ ;  /* 0x000002001c1c2810 */ /* 0x000fe40007f9e0ff */
[-C--:B------:R-:W-:Y:S02]  /*60b0*/  @P2 MOV R5, R39.reuse ;  /* 0x0000002700052202 */ /* 0x080fe40000000f00 */
[----:B------:R-:W-:Y:S02]  /*60c0*/  @P2 IADD3.X R39, PT, PT, RZ, R39, RZ, P4, !PT ;  /* 0x00000027ff272210 */ /* 0x000fe400027fe4ff */
[----:B------:R-:W-:-:S02]  /*60d0*/  @P1 MOV R6, R28 ;  /* 0x0000001c00061202 */ /* 0x000fc40000000f00 */
[----:B0-----:R-:W-:Y:S02]  /*60e0*/  @P2 MOV R2, R30 ;  /* 0x0000001e00022202 */ /* 0x001fe40000000f00 */
[----:B------:R-:W-:Y:S02]  /*60f0*/  @P2 IADD3 R30, P3, PT, R30, 0x200, RZ ;  /* 0x000002001e1e2810 */ /* 0x000fe40007f7e0ff */
[-C--:B------:R-:W-:Y:S02]  /*6100*/  @P2 MOV R3, R41.reuse ;  /* 0x0000002900032202 */ /* 0x080fe40000000f00 */
[----:B------:R-:W-:Y:S02]  /*6110*/  @P2 IADD3.X R41, PT, PT, RZ, R41, RZ, P3, !PT ;  /* 0x00000029ff292210 */ /* 0x000fe40001ffe4ff */
[----:B------:R-:W-:Y:S01]  /*6120*/  @P1 MOV R7, R39 ;  /* 0x0000002700071202 */ /* 0x000fe20000000f00 */
[----:B------:R0:W-:Y:S01]  /*6130*/  @P2 STG.E desc[UR6][R2.64], R37 ;  /* 0x0000002502002986 */ /* 0x0001e2000c101906 */
[----:B------:R-:W-:-:S03]  /*6140*/  @P1 IADD3 R28, P4, PT, R28, 0x200, RZ ;  /* 0x000002001c1c1810 */ /* 0x000fc60007f9e0ff */
[----:B------:R1:W-:Y:S01]  /*6150*/  @P2 STG.E desc[UR6][R4.64], R11 ;  /* 0x0000000b04002986 */ /* 0x0003e2000c101906 */
[----:B------:R-:W-:Y:S02]  /*6160*/  @P1 IADD3.X R39, PT, PT, RZ, R39, RZ, P4, !PT ;  /* 0x00000027ff271210 */ /* 0x000fe400027fe4ff */
[----:B0-----:R-:W-:Y:S02]  /*6170*/  @P1 MOV R2, R30 ;  /* 0x0000001e00021202 */ /* 0x001fe40000000f00 */
[-C--:B------:R-:W-:Y:S02]  /*6180*/  @P1 MOV R3, R41.reuse ;  /* 0x0000002900031202 */ /* 0x080fe40000000f00 */
[----:B------:R-:W-:Y:S02]  /*6190*/  @P1 IADD3 R30, P3, PT, R30, 0x200, RZ ;  /* 0x000002001e1e1810 */ /* 0x000fe40007f7e0ff */
[----:B-1----:R-:W-:Y:S01]  /*61a0*/  MOV R4, R28 ;  /* 0x0000001c00047202 */ /* 0x002fe20000000f00 */
[----:B------:R0:W-:Y:S01]  /*61b0*/  @P1 STG.E desc[UR6][R2.64], R29 ;  /* 0x0000001d02001986 */ /* 0x0001e2000c101906 */
[----:B------:R-:W-:-:S02]  /*61c0*/  @P1 IADD3.X R41, PT, PT, RZ, R41, RZ, P3, !PT ;  /* 0x00000029ff291210 */ /* 0x000fc40001ffe4ff */
[----:B------:R-:W-:Y:S01]  /*61d0*/  MOV R5, R39 ;  /* 0x0000002700057202 */ /* 0x000fe20000000f00 */
[----:B------:R1:W-:Y:S01]  /*61e0*/  @P1 STG.E desc[UR6][R6.64], R33 ;  /* 0x0000002106001986 */ /* 0x0003e2000c101906 */
[----:B0-----:R-:W-:Y:S02]  /*61f0*/  MOV R2, R30 ;  /* 0x0000001e00027202 */ /* 0x001fe40000000f00 */
[----:B------:R-:W-:Y:S01]  /*6200*/  MOV R3, R41 ;  /* 0x0000002900037202 */ /* 0x000fe20000000f00 */
[----:B------:R-:W-:Y:S06]  /*6210*/  @!P0 EXIT ;  /* 0x000000000000894d */ /* 0x000fec0003800000 */
[----:B------:R-:W-:Y:S04]  /*6220*/  STG.E desc[UR6][R2.64], R19 ;  /* 0x0000001302007986 */ /* 0x000fe8000c101906 */
[----:B------:R-:W-:Y:S01]  /*6230*/  STG.E desc[UR6][R4.64], R13 ;  /* 0x0000000d04007986 */ /* 0x000fe2000c101906 */
[----:B------:R-:W-:Y:S05]  /*6240*/  EXIT ;  /* 0x000000000000794d */ /* 0x000fea0003800000 */
.L_x_12:
[----:B------:R-:W-:Y:S01]  /*6250*/  HFMA2 R157, -RZ, RZ, 0, 5.9604644775390625e-08 ;  /* 0x00000001ff9d7431 */ /* 0x000fe200000001ff */
[----:B------:R-:W-:Y:S01]  /*6260*/  BSSY B0, `(.L_x_36) ;  /* 0x0000006000007945 */ /* 0x000fe20003800000 */
[----:B------:R-:W-:Y:S02]  /*6270*/  MOV R158, 0x1f ;  /* 0x0000001f009e7802 */ /* 0x000fe40000000f00 */
[----:B------:R-:W-:-:S07]  /*6280*/  MOV R152, 0xffffffff ;  /* 0xffffffff00987802 */ /* 0x000fce0000000f00 */
[----:B-----5:R-:W-:Y:S05]  /*6290*/  WARPSYNC.COLLECTIVE R152, `(.L_x_37) ;  /* 0x0000000098087348 */ /* 0x020fea0003c00000 */
[----:B------:R0:W1:Y:S02]  /*62a0*/  SHFL.BFLY P6, R156, R155, R157, R158 ;  /* 0x0c00009d9b9c7389 */ /* 0x00006400000c009e */
[----:B01---5:R-:W-:Y:S05]  /*62b0*/  ENDCOLLECTIVE ;  /* 0x000000000000791b */ /* 0x023fea0003800000 */
.L_x_37:
[----:B------:R-:W-:Y:S05]  /*62c0*/  BSYNC B0 ;  /* 0x0000000000007941 */ /* 0x000fea0003800000 */
.L_x_36:
[----:B------:R-:W-:Y:S01]  /*62d0*/  MOV R96, R156 ;  /* 0x0000009c00607202 */ /* 0x000fe20000000f00 */
[----:B------:R-:W-:Y:S01]  /*62e0*/  HFMA2 R157, -RZ, RZ, 0, 5.9604644775390625e-08 ;  /* 0x00000001ff9d7431 */ /* 0x000fe200000001ff */
[----:B------:R-:W-:Y:S02]  /*62f0*/  MOV R158, 0x1f ;  /* 0x0000001f009e7802 */ /* 0x000fe40000000f00 */
[----:B------:R-:W-:Y:S01]  /*6300*/  MOV R152, 0xffffffff ;  /* 0xffffffff00987802 */ /* 0x000fe20000000f00 */
[----:B------:R-:W-:Y:S01]  /*6310*/  FADD.FTZ R96, R96, R155 ;  /* 0x0000009b60607221 */ /* 0x000fe20000010000 */
[----:B------:R-:W-:-:S07]  /*6320*/  MOV R155, R154 ;  /* 0x0000009a009b7202 */ /* 0x000fce0000000f00 */
[----:B------:R-:W-:Y:S05]  /*6330*/  WARPSYNC.COLLECTIVE R152, `(.L_x_38) ;  /* 0x0000000098087348 */ /* 0x000fea0003c00000 */
[----:B------:R0:W1:Y:S02]  /*6340*/  SHFL.BFLY P6, R156, R155, R157, R158 ;  /* 0x0c00009d9b9c7389 */ /* 0x00006400000c009e */
[----:B01----:R-:W-:Y:S05]  /*6350*/  ENDCOLLECTIVE ;  /* 0x000000000000791b */ /* 0x003fea0003800000 */
.L_x_38:
[----:B------:R-:W-:Y:S01]  /*6360*/  MOV R155, R96 ;  /* 0x00000060009b7202 */ /* 0x000fe20000000f00 */
[----:B------:R-:W-:Y:S01]  /*6370*/  HFMA2 R157, -RZ, RZ, 0, 1.1920928955078125e-07 ;  /* 0x00000002ff9d7431 */ /* 0x000fe200000001ff */
[----:B------:R-:W-:-:S07]  /*6380*/  MOV R97, R156 ;  /* 0x0000009c00617202 */ /* 0x000fce0000000f00 */
[----:B------:R-:W-:Y:S05]  /*6390*/  WARPSYNC.COLLECTIVE R152, `(.L_x_39) ;  /* 0x0000000098087348 */ /* 0x000fea0003c00000 */
[----:B------:R0:W1:Y:S02]  /*63a0*/  SHFL.BFLY P6, R156, R155, R157, R158 ;  /* 0x0c00009d9b9c7389 */ /* 0x00006400000c009e */
[----:B01----:R-:W-:Y:S05]  /*63b0*/  ENDCOLLECTIVE ;  /* 0x000000000000791b */ /* 0x003fea0003800000 */
.L_x_39:
[----:B------:R-:W-:-:S05]  /*63c0*/  FADD.FTZ R97, R97, R154 ;  /* 0x0000009a61617221 */ /* 0x000fca0000010000 */
[----:B------:R-:W-:Y:S02]  /*63d0*/  MOV R155, R97 ;  /* 0x00000061009b7202 */ /* 0x000fe40000000f00 */
[----:B------:R-:W-:-:S07]  /*63e0*/  MOV R99, R156 ;  /* 0x0000009c00637202 */ /* 0x000fce0000000f00 */
[----:B------:R-:W-:Y:S05]  /*63f0*/  WARPSYNC.COLLECTIVE R152, `(.L_x_40) ;  /* 0x0000000098087348 */ /* 0x000fea0003c00000 */
[----:B------:R0:W1:Y:S02]  /*6400*/  SHFL.BFLY P6, R156, R155, R157, R158 ;  /* 0x0c00009d9b9c7389 */ /* 0x00006400000c009e */
[----:B01----:R-:W-:Y:S05]  /*6410*/  ENDCOLLECTIVE ;  /* 0x000000000000791b */ /* 0x003fea0003800000 */
.L_x_40:
[----:B------:R-:W-:-:S05]  /*6420*/  FADD.FTZ R99, R96, R99 ;  /* 0x0000006360637221 */ /* 0x000fca0000010000 */
[----:B------:R-:W-:Y:S01]  /*6430*/  MOV R155, R99 ;  /* 0x00000063009b7202 */ /* 0x000fe20000000f00 */
[----:B------:R-:W-:Y:S01]  /*6440*/  HFMA2 R157, -RZ, RZ, 0, 2.384185791015625e-07 ;  /* 0x00000004ff9d7431 */ /* 0x000fe200000001ff */
[----:B------:R-:W-:-:S07]  /*6450*/  MOV R98, R156 ;  /* 0x0000009c00627202 */ /* 0x000fce0000000f00 */
[----:B------:R-:W-:Y:S05]  /*6460*/  WARPSYNC.COLLECTIVE R152, `(.L_x_41) ;  /* 0x0000000098087348 */ /* 0x000fea0003c00000 */
[----:B------:R0:W1:Y:S02]  /*6470*/  SHFL.BFLY P6, R156, R155, R157, R158 ;  /* 0x0c00009d9b9c7389 */ /* 0x00006400000c009e */
[----:B01----:R-:W-:Y:S05]  /*6480*/  ENDCOLLECTIVE ;  /* 0x000000000000791b */ /* 0x003fea0003800000 */
.L_x_41:
[----:B------:R-:W-:-:S05]  /*6490*/  FADD.FTZ R98, R97, R98 ;  /* 0x0000006261627221 */ /* 0x000fca0000010000 */
[----:B------:R-:W-:Y:S02]  /*64a0*/  MOV R155, R98 ;  /* 0x00000062009b7202 */ /* 0x000fe40000000f00 */
[----:B------:R-:W-:-:S07]  /*64b0*/  MOV R100, R156 ;  /* 0x0000009c00647202 */ /* 0x000fce0000000f00 */
[----:B------:R-:W-:Y:S05]  /*64c0*/  WARPSYNC.COLLECTIVE R152, `(.L_x_42) ;  /* 0x0000000098087348 */ /* 0x000fea0003c00000 */
[----:B------:R0:W1:Y:S02]  /*64d0*/  SHFL.BFLY P6, R156, R155, R157, R158 ;  /* 0x0c00009d9b9c7389 */ /* 0x00006400000c009e */
[----:B01----:R-:W-:Y:S05]  /*64e0*/  ENDCOLLECTIVE ;  /* 0x000000000000791b */ /* 0x003fea0003800000 */
.L_x_42:
[----:B------:R-:W-:-:S05]  /*64f0*/  FADD.FTZ R100, R99, R100 ;  /* 0x0000006463647221 */ /* 0x000fca0000010000 */
[----:B------:R-:W-:Y:S01]  /*6500*/  MOV R155, R100 ;  /* 0x00000064009b7202 */ /* 0x000fe20000000f00 */
[----:B------:R-:W-:Y:S01]  /*6510*/  HFMA2 R157, -RZ, RZ, 0, 4.76837158203125e-07 ;  /* 0x00000008ff9d7431 */ /* 0x000fe200000001ff */
[----:B------:R-:W-:-:S07]  /*6520*/  MOV R101, R156 ;  /* 0x0000009c00657202 */ /* 0x000fce0000000f00 */
[----:B------:R-:W-:Y:S05]  /*6530*/  WARPSYNC.COLLECTIVE R152, `(.L_x_43) ;  /* 0x0000000098087348 */ /* 0x000fea0003c00000 */
[----:B------:R0:W1:Y:S02]  /*6540*/  SHFL.BFLY P6, R156, R155, R157, R158 ;  /* 0x0c00009d9b9c7389 */ /* 0x00006400000c009e */
[----:B01----:R-:W-:Y:S05]  /*6550*/  ENDCOLLECTIVE ;  /* 0x000000000000791b */ /* 0x003fea0003800000 */
.L_x_43:
[----:B------:R-:W-:-:S05]  /*6560*/  FADD.FTZ R101, R98, R101 ;  /* 0x0000006562657221 */ /* 0x000fca0000010000 */
[----:B------:R-:W-:Y:S02]  /*6570*/  MOV R155, R101 ;  /* 0x00000065009b7202 */ /* 0x000fe40000000f00 */
[----:B------:R-:W-:-:S07]  /*6580*/  MOV R103, R156 ;  /* 0x0000009c00677202 */ /* 0x000fce0000000f00 */
[----:B------:R-:W-:Y:S05]  /*6590*/  WARPSYNC.COLLECTIVE R152, `(.L_x_44) ;  /* 0x0000000098087348 */ /* 0x000fea0003c00000 */
[----:B------:R0:W1:Y:S02]  /*65a0*/  SHFL.BFLY P6, R156, R155, R157, R158 ;  /* 0x0c00009d9b9c7389 */ /* 0x00006400000c009e */
[----:B01----:R-:W-:Y:S05]  /*65b0*/  ENDCOLLECTIVE ;  /* 0x000000000000791b */ /* 0x003fea0003800000 */
.L_x_44:
[----:B------:R-:W-:-:S05]  /*65c0*/  FADD.FTZ R103, R100, R103 ;  /* 0x0000006764677221 */ /* 0x000fca0000010000 */
[----:B------:R-:W-:Y:S01]  /*65d0*/  MOV R155, R103 ;  /* 0x00000067009b7202 */ /* 0x000fe20000000f00 */
[----:B------:R-:W-:Y:S01]  /*65e0*/  HFMA2 R157, -RZ, RZ, 0, 9.5367431640625e-07 ;  /* 0x00000010ff9d7431 */ /* 0x000fe200000001ff */
[----:B------:R-:W-:-:S07]  /*65f0*/  MOV R102, R156 ;  /* 0x0000009c00667202 */ /* 0x000fce0000000f00 */
[----:B------:R-:W-:Y:S05]  /*6600*/  WARPSYNC.COLLECTIVE R152, `(.L_x_45) ;  /* 0x0000000098087348 */ /* 0x000fea0003c00000 */
[----:B------:R0:W1:Y:S02]  /*6610*/  SHFL.BFLY P6, R156, R155, R157, R158 ;  /* 0x0c00009d9b9c7389 */ /* 0x00006400000c009e */
[----:B01----:R-:W-:Y:S05]  /*6620*/  ENDCOLLECTIVE ;  /* 0x000000000000791b */ /* 0x003fea0003800000 */
.L_x_45:
[----:B------:R-:W-:-:S05]  /*6630*/  FADD.FTZ R102, R101, R102 ;  /* 0x0000006665667221 */ /* 0x000fca0000010000 */
[----:B------:R-:W-:Y:S02]  /*6640*/  MOV R155, R102 ;  /* 0x00000066009b7202 */ /* 0x000fe40000000f00 */
[----:B------:R-:W-:-:S07]  /*6650*/  MOV R96, R156 ;  /* 0x0000009c00607202 */ /* 0x000fce0000000f00 */
[----:B------:R-:W-:Y:S05]  /*6660*/  WARPSYNC.COLLECTIVE R152, `(.L_x_46) ;  /* 0x0000000098087348 */ /* 0x000fea0003c00000 */
[----:B------:R0:W1:Y:S02]  /*6670*/  SHFL.BFLY P6, R156, R155, R157, R158 ;  /* 0x0c00009d9b9c7389 */ /* 0x00006400000c009e */
[----:B01----:R-:W-:Y:S05]  /*6680*/  ENDCOLLECTIVE ;  /* 0x000000000000791b */ /* 0x003fea0003800000 */
.L_x_46:
[----:B------:R-:W-:Y:S01]  /*6690*/  MOV R97, R156 ;  /* 0x0000009c00617202 */ /* 0x000fe20000000f00 */
[----:B------:R-:W-:Y:S06]  /*66a0*/  BRA `(.L_x_47) ;  /* 0xffffffc800007947 */ /* 0x000fec000383ffff */
.L_x_48:
[----:B------:R-:W-:-:S00]  /*66b0*/  BRA `(.L_x_48) ;  /* 0xfffffffc00fc7947 */ /* 0x000fc0000383ffff */
[----:B------:R-:W-:-:S00]  /*66c0*/  NOP ;  /* 0x0000000000007918 */ /* 0x000fc00000000000 */
        /* <DEDUP_REMOVED lines=11> */
.L_x_14411:


//--------------------- .text._ZN10layer_norm13ln_bwd_kernelINS_13Kernel_traitsI13__nv_bfloat16S2_S2_S2_fjLj768ELj1ELj4ELj1ELj16ENS_18Kernel_traits_baseILj768ES2_S2_S2_S2_fjLj128EEEEELb0ELb0ELb0ELb1EEEvNS_9BwdParamsE --------------------------
	.section	.text._ZN10layer_norm13ln_bwd_kernelINS_13Kernel_traitsI13__nv_bfloat16S2_S2_S2_fjLj768ELj1ELj4ELj1ELj16ENS_18Kernel_traits_baseILj768ES2_S2_S2_S2_fjLj128EEEEELb0ELb0ELb0ELb1EEEvNS_9BwdParamsE,"ax",@progbits
	.align	128
        .global         _ZN10layer_norm13ln_bwd_kernelINS_13Kernel_traitsI13__nv_bfloat16S2_S2_S2_fjLj768ELj1ELj4ELj1ELj16ENS_18Kernel_traits_baseILj768ES2_S2_S2_S2_fjLj128EEEEELb0ELb0ELb0ELb1EEEvNS_9BwdParamsE
        .type           _ZN10layer_norm13ln_bwd_kernelINS_13Kernel_traitsI13__nv_bfloat16S2_S2_S2_fjLj768ELj1ELj4ELj1ELj16ENS_18Kernel_traits_baseILj768ES2_S2_S2_S2_fjLj128EEEEELb0ELb0ELb0ELb1EEEvNS_9BwdParamsE,@function
        .size           _ZN10layer_norm13ln_bwd_kernelINS_13Kernel_traitsI13__nv_bfloat16S2_S2_S2_fjLj768ELj1ELj4ELj1ELj16ENS_18Kernel_traits_baseILj768ES2_S2_S2_S2_fjLj128EEEEELb0ELb0ELb0ELb1EEEvNS_9BwdParamsE,(.L_x_14412 - _ZN10layer_norm13ln_bwd_kernelINS_13Kernel_traitsI13__nv_bfloat16S2_S2_S2_fjLj768ELj1ELj4ELj1ELj16ENS_18Kernel_traits_baseILj768ES2_S2_S2_S2_fjLj128EEEEELb0ELb0ELb0ELb1EEEvNS_9BwdParamsE)
        .other          _ZN10layer_norm13ln_bwd_kernelINS_13Kernel_traitsI13__nv_bfloat16S2_S2_S2_fjLj768ELj1ELj4ELj1ELj16ENS_18Kernel_traits_baseILj768ES2_S2_S2_S2_fjLj128EEEEELb0ELb0ELb0ELb1EEEvNS_9BwdParamsE,@"STO_CUDA_ENTRY STV_DEFAULT"
_ZN10layer_norm13ln_bwd_kernelINS_13Kernel_traitsI13__nv_bfloat16S2_S2_S2_fjLj768ELj1ELj4ELj1ELj16ENS_18Kernel_traits_baseILj768ES2_S2_S2_S2_fjLj128EEEEELb0ELb0ELb0ELb1EEEvNS_9BwdParamsE:
.text._ZN10layer_norm13ln_bwd_kernelINS_13Kernel_traitsI13__nv_bfloat16S2_S2_S2_fjLj768ELj1ELj4ELj1ELj16ENS_18Kernel_traits_baseILj768ES2_S2_S2_S2_fjLj128EEEEELb0ELb0ELb0ELb1EEEvNS_9BwdParamsE:
[----:B------:R-:W-:Y:S01]  /*0000*/  LDC R1, c[0x0][0x37c] ;  /* 0x0000df00ff017b82 */ /* 0x000fe20000000800 */
[----:B------:R-:W0:Y:S07]  /*0010*/  S2R R2, SR_TID.X ;  /* 0x0000000000027919 */ /* 0x000e2e0000002100 */
[----:B------:R-:W1:Y:S01]  /*0020*/  S2UR UR5, SR_CTAID.X ;  /* 0x00000000000579c3 */ /* 0x000e620000002500 */
[----:B------:R-:W2:Y:S01]  /*0030*/  LDCU UR8, c[0x0][0x384] ;  /* 0x00007080ff0877ac */ /* 0x000ea20008000800 */
[----:B------:R-:W-:Y:S01]  /*0040*/  BSSY B0, `(.L_x_49) ;  /* 0x0000526000007945 */ /* 0x000fe20003800000 */
[----:B------:R-:W-:-:S02]  /*0050*/  CS2R R4, SRZ ;  /* 0x0000000000047805 */ /* 0x000fc4000001ff00 */
[----:B------:R-:W-:Y:S01]  /*0060*/  CS2R R6, SRZ ;  /* 0x0000000000067805 */ /* 0x000fe2000001ff00 */
[----:B------:R-:W3:Y:S01]  /*0070*/  LDCU.64 UR6, c[0x0][0x358] ;  /* 0x00006b00ff0677ac */ /* 0x000ee20008000a00 */
[----:B------:R-:W-:Y:S02]  /*0080*/  CS2R R8, SRZ ;  /* 0x0000000000087805 */ /* 0x000fe4000001ff00 */
[----:B------:R-:W-:Y:S02]  /*0090*/  CS2R R10, SRZ ;  /* 0x00000000000a7805 */ /* 0x000fe4000001ff00 */
[----:B------:R-:W-:Y:S01]  /*00a0*/  CS2R R12, SRZ ;  /* 0x00000000000c7805 */ /* 0x000fe2000001ff00 */
[----:B------:R-:W4:Y:S01]  /*00b0*/  LDCU UR12, c[0x0][0x388] ;  /* 0x00007100ff0c77ac */ /* 0x000f220008000800 */
[----:B------:R-:W-:Y:S02]  /*00c0*/  CS2R R14, SRZ ;  /* 0x00000000000e7805 */ /* 0x000fe4000001ff00 */
[----:B------:R-:W-:-:S02]  /*00d0*/  CS2R R24, SRZ ;  /* 0x0000000000187805 */ /* 0x000fc4000001ff00 */
[----:B------:R-:W-:Y:S01]  /*00e0*/  CS2R R26, SRZ ;  /* 0x00000000001a7805 */ /* 0x000fe2000001ff00 */
[----:B------:R-:W0:Y:S01]  /*00f0*/  LDCU UR13, c[0x0][0x400] ;  /* 0x00008000ff0d77ac */ /* 0x000e220008000800 */
[----:B------:R-:W-:Y:S02]  /*0100*/  CS2R R28, SRZ ;  /* 0x00000000001c7805 */ /* 0x000fe4000001ff00 */
[----:B------:R-:W-:Y:S02]  /*0110*/  CS2R R30, SRZ ;  /* 0x00000000001e7805 */ /* 0x000fe4000001ff00 */
[----:B------:R-:W-:Y:S01]  /*0120*/  CS2R R32, SRZ ;  /* 0x0000000000207805 */ /* 0x000fe2000001ff00 */
[----:B------:R-:W0:Y:S01]  /*0130*/  LDCU.64 UR14, c[0x0][0x478] ;  /* 0x00008f00ff0e77ac */ /* 0x000e220008000a00 */
[----:B------:R-:W-:Y:S02]  /*0140*/  CS2R R34, SRZ ;  /* 0x0000000000227805 */ /* 0x000fe4000001ff00 */
[----:B------:R-:W-:-:S02]  /*0150*/  CS2R R36, SRZ ;  /* 0x0000000000247805 */ /* 0x000fc4000001ff00 */
[----:B------:R-:W-:Y:S01]  /*0160*/  CS2R R38, SRZ ;  /* 0x0000000000267805 */ /* 0x000fe2000001ff00 */
[----:B------:R-:W2:Y:S01]  /*0170*/  LDCU.64 UR10, c[0x0][0x438] ;  /* 0x00008700ff0a77ac */ /* 0x000ea20008000a00 */
[----:B------:R-:W-:Y:S02]  /*0180*/  CS2R R40, SRZ ;  /* 0x0000000000287805 */ /* 0x000fe4000001ff00 */
[----:B------:R-:W-:Y:S02]  /*0190*/  CS2R R42, SRZ ;  /* 0x00000000002a7805 */ /* 0x000fe4000001ff00 */
[----:B------:R-:W-:Y:S01]  /*01a0*/  CS2R R44, SRZ ;  /* 0x00000000002c7805 */ /* 0x000fe2000001ff00 */
[----:B-1----:R-:W-:Y:S01]  /*01b0*/  USHF.L.U32 UR4, UR5, 0x2, URZ ;  /* 0x0000000205047899 */ /* 0x002fe200080006ff */
[----:B------:R-:W-:Y:S02]  /*01c0*/  CS2R R46, SRZ ;  /* 0x00000000002e7805 */ /* 0x000fe4000001ff00 */
[----:B------:R-:W-:-:S02]  /*01d0*/  CS2R R18, SRZ ;  /* 0x0000000000127805 */ /* 0x000fc4000001ff00 */
[----:B------:R-:W-:Y:S02]  /*01e0*/  CS2R R16, SRZ ;  /* 0x0000000000107805 */ /* 0x000fe4000001ff00 */
[----:B------:R-:W-:Y:S02]  /*01f0*/  CS2R R22, SRZ ;  /* 0x0000000000167805 */ /* 0x000fe4000001ff00 */
[----:B------:R-:W-:Y:S02]  /*0200*/  CS2R R20, SRZ ;  /* 0x0000000000147805 */ /* 0x000fe4000001ff00 */
[----:B0-----:R-:W-:Y:S02]  /*0210*/  SHF.R.U32.HI R0, RZ, 0x5, R2 ;  /* 0x00000005ff007819 */ /* 0x001fe40000011602 */
[----:B------:R-:W-:Y:S02]  /*0220*/  CS2R R50, SRZ ;  /* 0x0000000000327805 */ /* 0x000fe4000001ff00 */
[----:B------:R-:W-:-:S02]  /*0230*/  CS2R R48, SRZ ;  /* 0x0000000000307805 */ /* 0x000fc4000001ff00 */
[----:B------:R-:W-:Y:S02]  /*0240*/  LOP3.LUT R95, R2, 0x1f, RZ, 0xc0, !PT ;  /* 0x0000001f025f7812 */ /* 0x000fe400078ec0ff */
[----:B------:R-:W-:-:S04]  /*0250*/  LOP3.LUT R101, R0, UR4, RZ, 0xfc, !PT ;  /* 0x0000000400657c12 */ /* 0x000fc8000f8efcff */
[----:B--2---:R-:W-:-:S13]  /*0260*/  ISETP.GE.AND P0, PT, R101, UR8, PT ;  /* 0x0000000865007c0c */ /* 0x004fda000bf06270 */
[----:B---34-:R-:W-:Y:S05]  /*0270*/  @P0 BRA `(.L_x_50) ;  /* 0x0000005000080947 */ /* 0x018fea0003800000 */
[----:B------:R-:W0:Y:S01]  /*0280*/  LDC.64 R12, c[0x0][0x3d0] ;  /* 0x0000f400ff0c7b82 */ /* 0x000e220000000a00 */
[----:B------:R-:W1:Y:S07]  /*0290*/  LDCU.64 UR8, c[0x0][0x3e0] ;  /* 0x00007c00ff0877ac */ /* 0x000e6e0008000a00 */
[----:B------:R-:W2:Y:S01]  /*02a0*/  LDC.U8 R100, c[0x0][0x410] ;  /* 0x00010400ff647b82 */ /* 0x000ea20000000000 */
[----:B0-----:R-:W-:-:S05]  /*02b0*/  IMAD.WIDE.U32 R12, R95, 0x10, R12 ;  /* 0x000000105f0c7825 */ /* 0x001fca00078e000c */
[----:B------:R-:W3:Y:S04]  /*02c0*/  LDG.E.128 R72, desc[UR6][R12.64+0x400] ;  /* 0x000400060c487981 */ /* 0x000ee8000c1e1d00 */
[----:B------:R-:W4:Y:S04]  /*02d0*/  LDG.E.128 R8, desc[UR6][R12.64+0x200] ;  /* 0x000200060c087981 */ /* 0x000f28000c1e1d00 */
[----:B------:R-:W5:Y:S01]  /*02e0*/  LDG.E.128 R4, desc[UR6][R12.64] ;  /* 0x000000060c047981 */ /* 0x000f62000c1e1d00 */
[----:B-1----:R-:W-:Y:S01]  /*02f0*/  ISETP.NE.U32.AND P0, PT, RZ, UR8, PT ;  /* 0x00000008ff007c0c */ /* 0x002fe2000bf05070 */
[----:B------:R-:W-:Y:S01]  /*0300*/  HFMA2 R94, -RZ, RZ, 0, 0 ;  /* 0x00000000ff5e7431 */ /* 0x000fe200000001ff */
[----:B------:R-:W-:Y:S01]  /*0310*/  BSSY B1, `(.L_x_51) ;  /* 0x00004c8000017945 */ /* 0x000fe20003800000 */
[----:B------:R-:W-:-:S02]  /*0320*/  CS2R R98, SRZ ;  /* 0x0000000000627805 */ /* 0x000fc4000001ff00 */
[----:B------:R-:W-:Y:S02]  /*0330*/  ISETP.NE.AND.EX P0, PT, RZ, UR9, PT, P0 ;  /* 0x00000009ff007c0c */ /* 0x000fe4000bf05300 */
        /* <DEDUP_REMOVED lines=22> */
[----:B------:R-:W-:-:S02]  /*04a0*/  MOV R3, RZ ;  /* 0x000000ff00037202 */ /* 0x000fc40000000f00 */
[----:B---3--:R-:W-:Y:S02]  /*04b0*/  PRMT R132, R72, 0x7632, R132 ;  /* 0x0000763248847816 */ /* 0x008fe40000000084 */
[----:B------:R-:W-:Y:S02]  /*04c0*/  PRMT R131, R73, 0x7632, R131 ;  /* 0x0000763249837816 */ /* 0x000fe40000000083 */
[----:B------:R-:W-:Y:S02]  /*04d0*/  PRMT R130, R74, 0x7632, R130 ;  /* 0x000076324a827816 */ /* 0x000fe40000000082 */
[----:B------:R-:W-:Y:S02]  /*04e0*/  PRMT R129, R75, 0x7632, R129 ;  /* 0x000076324b817816 */ /* 0x000fe40000000081 */
[----:B----4-:R-:W-:Y:S02]  /*04f0*/  PRMT R128, R8, 0x7632, R128 ;  /* 0x0000763208807816 */ /* 0x010fe40000000080 */
[----:B------:R-:W-:-:S02]  /*0500*/  PRMT R127, R9, 0x7632, R127 ;  /* 0x00007632097f7816 */ /* 0x000fc4000000007f */
[----:B------:R-:W-:Y:S02]  /*0510*/  PRMT R126, R10, 0x7632, R126 ;  /* 0x000076320a7e7816 */ /* 0x000fe4000000007e */
[----:B------:R-:W-:Y:S02]  /*0520*/  PRMT R125, R11, 0x7632, R125 ;  /* 0x000076320b7d7816 */ /* 0x000fe4000000007d */
[----:B-----5:R-:W-:Y:S02]  /*0530*/  PRMT R124, R4, 0x7632, R124 ;  /* 0x00007632047c7816 */ /* 0x020fe4000000007c */
[----:B------:R-:W-:Y:S02]  /*0540*/  PRMT R123, R5, 0x7632, R123 ;  /* 0x00007632057b7816 */ /* 0x000fe4000000007b */
[----:B------:R-:W-:Y:S02]  /*0550*/  PRMT R122, R6, 0x7632, R122 ;  /* 0x00007632067a7816 */ /* 0x000fe4000000007a */
[----:B--2---:R-:W-:-:S07]  /*0560*/  PRMT R121, R7, 0x7632, R121 ;  /* 0x0000763207797816 */ /* 0x004fce0000000079 */
.L_x_59:
[----:B------:R-:W0:Y:S08]  /*0570*/  @P0 LDC.64 R26, c[0x0][0x3e0] ;  /* 0x0000f800ff1a0b82 */ /* 0x000e300000000a00 */
[----:B------:R-:W1:Y:S08]  /*0580*/  LDC.64 R24, c[0x0][0x3c0] ;  /* 0x0000f000ff187b82 */ /* 0x000e700000000a00 */
[----:B------:R-:W2:Y:S01]  /*0590*/  LDC.64 R106, c[0x0][0x3c8] ;  /* 0x0000f200ff6a7b82 */ /* 0x000ea20000000a00 */
[----:B0-----:R-:W-:-:S06]  /*05a0*/  @P0 IMAD.WIDE R26, R101, 0x2, R26 ;  /* 0x00000002651a0825 */ /* 0x001fcc00078e021a */
[----:B------:R-:W3:Y:S01]  /*05b0*/  @P0 LDG.E.U16 R26, desc[UR6][R26.64] ;  /* 0x000000061a1a0981 */ /* 0x000ee2000c1e1500 */
[----:B-1----:R-:W-:-:S06]  /*05c0*/  IMAD.WIDE R24, R101, 0x4, R24 ;  /* 0x0000000465187825 */ /* 0x002fcc00078e0218 */
[----:B------:R-:W4:Y:S01]  /*05d0*/  LDG.E R24, desc[UR6][R24.64] ;  /* 0x0000000618187981 */ /* 0x000f22000c1e1900 */
[----:B--2---:R-:W-:-:S06]  /*05e0*/  IMAD.WIDE R106, R101, 0x4, R106 ;  /* 0x00000004656a7825 */ /* 0x004fcc00078e026a */
[----:B------:R0:W5:Y:S01]  /*05f0*/  LDG.E R106, desc[UR6][R106.64] ;  /* 0x000000066a6a7981 */ /* 0x000162000c1e1900 */
[----:B------:R-:W-:Y:S01]  /*0600*/  ISETP.NE.U32.AND P1, PT, RZ, UR10, PT ;  /* 0x0000000aff007c0c */ /* 0x000fe2000bf25070 */
[----:B------:R-:W-:-:S03]  /*0610*/  IMAD R0, R101, UR12, RZ ;  /* 0x0000000c65007c24 */ /* 0x000fc6000f8e02ff */
[----:B------:R-:W-:Y:S02]  /*0620*/  ISETP.NE.AND.EX P1, PT, RZ, UR11, PT, P1 ;  /* 0x0000000bff007c0c */ /* 0x000fe4000bf25310 */
[----:B------:R-:W-:Y:S02]  /*0630*/  SHF.R.S32.HI R29, RZ, 0x1f, R0 ;  /* 0x0000001fff1d7819 */ /* 0x000fe40000011400 */
[----:B------:R-:W-:Y:S02]  /*0640*/  ISETP.NE.AND P2, PT, R100, RZ, PT ;  /* 0x000000ff6400720c */ /* 0x000fe40003f45270 */
[----:B------:R-:W-:Y:S02]  /*0650*/  LEA.HI R0, R29, R0, RZ, 0x3 ;  /* 0x000000001d007211 */ /* 0x000fe400078f18ff */
[----:B------:R-:W-:Y:S02]  /*0660*/  LOP3.LUT R95, R2, 0x1f, RZ, 0xc0, !PT ;  /* 0x0000001f025f7812 */ /* 0x000fe400078ec0ff */
[----:B------:R-:W-:-:S02]  /*0670*/  MOV R102, 0x3f800000 ;  /* 0x3f80000000667802 */ /* 0x000fc40000000f00 */
[----:B------:R-:W-:Y:S02]  /*0680*/  LEA.HI.SX32 R105, R0, R95, 0x1d ;  /* 0x0000005f00697211 */ /* 0x000fe400078feaff */
[----:B---3--:R-:W-:Y:S02]  /*0690*/  @P0 SHF.L.U32 R102, R26, 0x10, RZ ;  /* 0x000000101a660819 */ /* 0x008fe400000006ff */
[----:B----4-:R-:W-:Y:S01]  /*06a0*/  FSEL R149, R24, RZ, !P2 ;  /* 0x000000ff18957208 */ /* 0x010fe20005000000 */
[----:B0-----:R-:W-:Y:S06]  /*06b0*/  @P1 BRA `(.L_x_52) ;  /* 0x0000001000041947 */ /* 0x001fec0003800000 */
[----:B------:R-:W0:Y:S01]  /*06c0*/  LDC.64 R32, c[0x0][0x3a8] ;  /* 0x0000ea00ff207b82 */ /* 0x000e220000000a00 */
[----:B------:R-:W-:-:S07]  /*06d0*/  IADD3 R103, PT, PT, R105, 0x20, RZ ;  /* 0x0000002069677810 */ /* 0x000fce0007ffe0ff */
[----:B------:R-:W1:Y:S01]  /*06e0*/  LDC.64 R44, c[0x0][0x428] ;  /* 0x00010a00ff2c7b82 */ /* 0x000e620000000a00 */
[C---:B------:R-:W-:Y:S01]  /*06f0*/  IADD3 R104, PT, PT, R105.reuse, 0x40, RZ ;  /* 0x0000004069687810 */ /* 0x040fe20007ffe0ff */
[----:B0-----:R-:W-:-:S04]  /*0700*/  IMAD.WIDE.U32 R24, R105, 0x10, R32 ;  /* 0x0000001069187825 */ /* 0x001fc800078e0020 */
[--C-:B------:R-:W-:Y:S02]  /*0710*/  IMAD.WIDE.U32 R28, R103, 0x10, R32.reuse ;  /* 0x00000010671c7825 */ /* 0x100fe400078e0020 */
[----:B------:R-:W2:Y:S02]  /*0720*/  LDG.E.128 R24, desc[UR6][R24.64] ;  /* 0x0000000618187981 */ /* 0x000ea4000c1e1d00 */
[----:B------:R-:W-:Y:S02]  /*0730*/  IMAD.WIDE.U32 R32, R104, 0x10, R32 ;  /* 0x0000001068207825 */ /* 0x000fe400078e0020 */
[----:B------:R-:W3:Y:S02]  /*0740*/  LDG.E.128 R28, desc[UR6][R28.64] ;  /* 0x000000061c1c7981 */ /* 0x000ee4000c1e1d00 */
[--C-:B-1----:R-:W-:Y:S02]  /*0750*/  IMAD.WIDE.U32 R36, R105, 0x10, R44.reuse ;  /* 0x0000001069247825 */ /* 0x102fe400078e002c */
[----:B------:R-:W4:Y:S02]  /*0760*/  LDG.E.128 R32, desc[UR6][R32.64] ;  /* 0x0000000620207981 */ /* 0x000f24000c1e1d00 */
[----:B------:R-:W-:-:S02]  /*0770*/  IMAD.WIDE.U32 R40, R103, 0x10, R44 ;  /* 0x0000001067287825 */ /* 0x000fc400078e002c */
[----:B------:R-:W3:Y:S02]  /*0780*/  LDG.E.128 R36, desc[UR6][R36.64] ;  /* 0x0000000624247981 */ /* 0x000ee4000c1e1d00 */
[----:B------:R-:W-:Y:S02]  /*0790*/  IMAD.WIDE.U32 R44, R104, 0x10, R44 ;  /* 0x00000010682c7825 */ /* 0x000fe400078e002c */
[----:B------:R-:W3:Y:S04]  /*07a0*/  LDG.E.128 R40, desc[UR6][R40.64] ;  /* 0x0000000628287981 */ /* 0x000ee8000c1e1d00 */
[----:B------:R-:W3:Y:S01]  /*07b0*/  LDG.E.128 R44, desc[UR6][R44.64] ;  /* 0x000000062c2c7981 */ /* 0x000ee2000c1e1d00 */
[----:B------:R-:W-:Y:S02]  /*07c0*/  SHF.L.U32 R139, R124, 0x10, RZ ;  /* 0x000000107c8b7819 */ /* 0x000fe400000006ff */
[----:B------:R-:W-:-:S02]  /*07d0*/  SHF.L.U32 R143, R123, 0x10, RZ ;  /* 0x000000107b8f7819 */ /* 0x000fc400000006ff */
[----:B------:R-:W-:Y:S02]  /*07e0*/  SHF.L.U32 R151, R122, 0x10, RZ ;  /* 0x000000107a977819 */ /* 0x000fe400000006ff */
[----:B------:R-:W-:Y:S02]  /*07f0*/  SHF.L.U32 R167, R121, 0x10, RZ ;  /* 0x0000001079a77819 */ /* 0x000fe400000006ff */
[----:B------:R-:W-:Y:S02]  /*0800*/  SHF.L.U32 R173, R128, 0x10, RZ ;  /* 0x0000001080ad7819 */ /* 0x000fe400000006ff */
[----:B------:R-:W-:Y:S02]  /*0810*/  SHF.L.U32 R175, R127, 0x10, RZ ;  /* 0x000000107faf7819 */ /* 0x000fe400000006ff */
[----:B------:R-:W-:Y:S02]  /*0820*/  SHF.L.U32 R177, R126, 0x10, RZ ;  /* 0x000000107eb17819 */ /* 0x000fe400000006ff */
[----:B------:R-:W-:-:S02]  /*0830*/  SHF.L.U32 R179, R125, 0x10, RZ ;  /* 0x000000107db37819 */ /* 0x000fc400000006ff */
[----:B------:R-:W-:Y:S02]  /*0840*/  SHF.L.U32 R181, R132, 0x10, RZ ;  /* 0x0000001084b57819 */ /* 0x000fe400000006ff */
[----:B------:R-:W-:Y:S02]  /*0850*/  SHF.L.U32 R183, R131, 0x10, RZ ;  /* 0x0000001083b77819 */ /* 0x000fe400000006ff */
[----:B------:R-:W-:Y:S02]  /*0860*/  SHF.L.U32 R187, R130, 0x10, RZ ;  /* 0x0000001082bb7819 */ /* 0x000fe400000006ff */
[----:B------:R-:W-:Y:S02]  /*0870*/  SHF.L.U32 R191, R129, 0x10, RZ ;  /* 0x0000001081bf7819 */ /* 0x000fe400000006ff */
[----:B--2---:R-:W-:Y:S02]  /*0880*/  PRMT R0, R24, 0x7632, R0 ;  /* 0x0000763218007816 */ /* 0x004fe40000000000 */
[----:B------:R-:W-:-:S02]  /*0890*/  PRMT R107, R25, 0x7632, R107 ;  /* 0x00007632196b7816 */ /* 0x000fc4000000006b */
[----:B------:R-:W-:Y:S02]  /*08a0*/  SHF.L.U32 R108, R25, 0x10, RZ ;  /* 0x00000010196c7819 */ /* 0x000fe400000006ff */
[----:B------:R-:W-:Y:S02]  /*08b0*/  SHF.L.U32 R24, R24, 0x10, RZ ;  /* 0x0000001018187819 */ /* 0x000fe400000006ff */
[C---:B------:R-:W-:Y:S01]  /*08c0*/  PRMT R25, R26.reuse, 0x7632, R25 ;  /* 0x000076321a197816 */ /* 0x040fe20000000019 */
[C---:B------:R-:W-:Y:S01]  /*08d0*/  FADD.FTZ R111, -R149.reuse, R108 ;  /* 0x0000006c956f7221 */ /* 0x040fe20000010100 */
[----:B------:R-:W-:Y:S01]  /*08e0*/  SHF.L.U32 R26, R26, 0x10, RZ ;  /* 0x000000101a1a7819 */ /* 0x000fe200000006ff */
[----:B------:R-:W-:Y:S01]  /*08f0*/  FADD.FTZ R109, -R149, R24 ;  /* 0x00000018956d7221 */ /* 0x000fe20000010100 */
[----:B------:R-:W-:Y:S02]  /*0900*/  SHF.L.U32 R0, R0, 0x10, RZ ;  /* 0x0000001000007819 */ /* 0x000fe400000006ff */
[----:B----4-:R-:W-:Y:S01]  /*0910*/  PRMT R134, R33, 0x7632, R134 ;  /* 0x0000763221867816 */ /* 0x010fe20000000086 */
[----:B------:R-:W-:Y:S01]  /*0920*/  FADD.FTZ R113, -R149, R26 ;  /* 0x0000001a95717221 */ /* 0x000fe20000010100 */
[----:B------:R-:W-:Y:S01]  /*0930*/  SHF.L.U32 R136, R33, 0x10, RZ ;  /* 0x0000001021887819 */ /* 0x000fe200000006ff */
[----:B------:R-:W-:Y:S01]  /*0940*/  FADD.FTZ R141, -R149, R0 ;  /* 0x00000000958d7221 */ /* 0x000fe20000010100 */
[----:B------:R-:W-:-:S02]  /*0950*/  PRMT R110, R27, 0x7632, R110 ;  /* 0x000076321b6e7816 */ /* 0x000fc4000000006e */
[----:B------:R-:W-:Y:S01]  /*0960*/  PRMT R33, R34, 0x7632, R33 ;  /* 0x0000763222217816 */ /* 0x000fe20000000021 */
[----:B------:R-:W-:Y:S01]  /*0970*/  FADD.FTZ R145, -R149, R136 ;  /* 0x0000008895917221 */ /* 0x000fe20000010100 */
[----:B------:R-:W-:Y:S01]  /*0980*/  SHF.L.U32 R112, R27, 0x10, RZ ;  /* 0x000000101b707819 */ /* 0x000fe200000006ff */
[----:B-----5:R-:W-:Y:S01]  /*0990*/  FMUL.FTZ R141, R106, R141 ;  /* 0x0000008d6a8d7220 */ /* 0x020fe20000410000 */
[C---:B---3--:R-:W-:Y:S02]  /*09a0*/  PRMT R114, R29.reuse, 0x7632, R114 ;  /* 0x000076321d727816 */ /* 0x048fe40000000072 */
[----:B------:R-:W-:Y:S01]  /*09b0*/  SHF.L.U32 R116, R29, 0x10, RZ ;  /* 0x000000101d747819 */ /* 0x000fe200000006ff */
[----:B------:R-:W-:Y:S01]  /*09c0*/  FADD.FTZ R115, -R149, R112 ;  /* 0x0000007095737221 */ /* 0x000fe20000010100 */
[C---:B------:R-:W-:Y:S02]  /*09d0*/  PRMT R118, R31.reuse, 0x7632, R118 ;  /* 0x000076321f767816 */ /* 0x040fe40000000076 */
[----:B------:R-:W-:Y:S01]  /*09e0*/  SHF.L.U32 R120, R31, 0x10, RZ ;  /* 0x000000101f787819 */ /* 0x000fe200000006ff */
[----:B------:R-:W-:Y:S01]  /*09f0*/  FADD.FTZ R119, -R149, R116 ;  /* 0x0000007495777221 */ /* 0x000fe20000010100 */
[----:B------:R-:W-:-:S02]  /*0a00*/  SHF.L.U32 R34, R34, 0x10, RZ ;  /* 0x0000001022227819 */ /* 0x000fc400000006ff */
[----:B------:R-:W-:Y:S01]  /*0a10*/  SHF.L.U32 R24, R107, 0x10, RZ ;  /* 0x000000106b187819 */ /* 0x000fe200000006ff */
[C---:B------:R-:W-:Y:S01]  /*0a20*/  FADD.FTZ R135, -R149.reuse, R120 ;  /* 0x0000007895877221 */ /* 0x040fe20000010100 */
[----:B------:R-:W-:Y:S01]  /*0a30*/  PRMT R27, R28, 0x7632, R27 ;  /* 0x000076321c1b7816 */ /* 0x000fe2000000001b */
[C---:B------:R-:W-:Y:S01]  /*0a40*/  FADD.FTZ R185, -R149.reuse, R34 ;  /* 0x0000002295b97221 */ /* 0x040fe20000010100 */
[----:B------:R-:W-:Y:S01]  /*0a50*/  PRMT R29, R30, 0x7632, R29 ;  /* 0x000076321e1d7816 */ /* 0x000fe2000000001d */
[----:B------:R-:W-:Y:S01]  /*0a60*/  FADD.FTZ R165, -R149, R24 ;  /* 0x0000001895a57221 */ /* 0x000fe20000010100 */
[----:B------:R-:W-:Y:S01]  /*0a70*/  PRMT R31, R32, 0x7632, R31 ;  /* 0x00007632201f7816 */ /* 0x000fe2000000001f */
[----:B------:R-:W-:Y:S01]  /*0a80*/  FMUL.FTZ R136, R106, R185 ;  /* 0x000000b96a887220 */ /* 0x000fe20000410000 */
[----:B------:R-:W-:Y:S02]  /*0a90*/  SHF.L.U32 R26, R25, 0x10, RZ ;  /* 0x00000010191a7819 */ /* 0x000fe400000006ff */
[----:B------:R-:W-:-:S02]  /*0aa0*/  SHF.L.U32 R28, R28, 0x10, RZ ;  /* 0x000000101c1c7819 */ /* 0x000fc400000006ff */
[----:B------:R-:W-:Y:S01]  /*0ab0*/  SHF.L.U32 R30, R30, 0x10, RZ ;  /* 0x000000101e1e7819 */ /* 0x000fe200000006ff */
[C---:B------:R-:W-:Y:S01]  /*0ac0*/  FADD.FTZ R169, -R149.reuse, R26 ;  /* 0x0000001a95a97221 */ /* 0x040fe20000010100 */
[----:B------:R-:W-:Y:S01]  /*0ad0*/  SHF.L.U32 R32, R32, 0x10, RZ ;  /* 0x0000001020207819 */ /* 0x000fe200000006ff */
[C---:B------:R-:W-:Y:S01]  /*0ae0*/  FADD.FTZ R117, -R149.reuse, R28 ;  /* 0x0000001c95757221 */ /* 0x040fe20000010100 */
[----:B------:R-:W-:Y:S01]  /*0af0*/  SHF.L.U32 R25, R36, 0x10, RZ ;  /* 0x0000001024197819 */ /* 0x000fe200000006ff */
[C---:B------:R-:W-:Y:S01]  /*0b00*/  FADD.FTZ R133, -R149.reuse, R30 ;  /* 0x0000001e95857221 */ /* 0x040fe20000010100 */
[----:B------:R-:W-:Y:S01]  /*0b10*/  SHF.L.U32 R0, R4, 0x10, RZ ;  /* 0x0000001004007819 */ /* 0x000fe200000006ff */
[----:B------:R-:W-:Y:S01]  /*0b20*/  FADD.FTZ R137, -R149, R32 ;  /* 0x0000002095897221 */ /* 0x000fe20000010100 */
[----:B------:R-:W-:Y:S01]  /*0b30*/  SHF.L.U32 R110, R110, 0x10, RZ ;  /* 0x000000106e6e7819 */ /* 0x000fe200000006ff */
[----:B------:R-:W-:Y:S01]  /*0b40*/  FMUL.FTZ R154, R106, R169 ;  /* 0x000000a96a9a7220 */ /* 0x000fe20000410000 */
[----:B------:R-:W-:-:S02]  /*0b50*/  PRMT R138, R35, 0x7632, R138 ;  /* 0x00007632238a7816 */ /* 0x000fc4000000008a */
[----:B------:R-:W-:Y:S01]  /*0b60*/  SHF.L.U32 R34, R33, 0x10, RZ ;  /* 0x0000001021227819 */ /* 0x000fe200000006ff */
[----:B------:R-:W-:Y:S01]  /*0b70*/  FMUL.FTZ R33, R0, R25 ;  /* 0x0000001900217220 */ /* 0x000fe20000410000 */
[----:B------:R-:W-:Y:S01]  /*0b80*/  PRMT R24, R36, 0x7632, R24 ;  /* 0x0000763224187816 */ /* 0x000fe20000000018 */
[----:B------:R-:W-:Y:S01]  /*0b90*/  FADD.FTZ R171, -R149, R110 ;  /* 0x0000006e95ab7221 */ /* 0x000fe20000010100 */
[----:B------:R-:W-:Y:S01]  /*0ba0*/  SHF.L.U32 R140, R35, 0x10, RZ ;  /* 0x00000010238c7819 */ /* 0x000fe200000006ff */
[C---:B------:R-:W-:Y:S01]  /*0bb0*/  FMUL.FTZ R0, R106.reuse, R109 ;  /* 0x0000006d6a007220 */ /* 0x040fe20000410000 */
[----:B------:R-:W-:Y:S01]  /*0bc0*/  SHF.L.U32 R28, R27, 0x10, RZ ;  /* 0x000000101b1c7819 */ /* 0x000fe200000006ff */
[----:B------:R-:W-:Y:S01]  /*0bd0*/  FMUL.FTZ R109, R106, R111 ;  /* 0x0000006f6a6d7220 */ /* 0x000fe20000410000 */
[----:B------:R-:W-:Y:S01]  /*0be0*/  SHF.L.U32 R114, R114, 0x10, RZ ;  /* 0x0000001072727819 */ /* 0x000fe200000006ff */
[C---:B------:R-:W-:Y:S01]  /*0bf0*/  FMUL.FTZ R111, R106.reuse, R113 ;  /* 0x000000716a6f7220 */ /* 0x040fe20000410000 */
[----:B------:R-:W-:Y:S01]  /*0c00*/  SHF.L.U32 R30, R29, 0x10, RZ ;  /* 0x000000101d1e7819 */ /* 0x000fe200000006ff */
[----:B------:R-:W-:Y:S01]  /*0c10*/  FMUL.FTZ R113, R106, R115 ;  /* 0x000000736a717220 */ /* 0x000fe20000410000 */
[----:B------:R-:W-:Y:S01]  /*0c20*/  SHF.L.U32 R118, R118, 0x10, RZ ;  /* 0x0000001076767819 */ /* 0x000fe200000006ff */
[----:B------:R-:W-:Y:S01]  /*0c30*/  FMUL.FTZ R115, R106, R119 ;  /* 0x000000776a737220 */ /* 0x000fe20000410000 */
[----:B------:R-:W-:Y:S01]  /*0c40*/  SHF.L.U32 R32, R31, 0x10, RZ ;  /* 0x000000101f207819 */ /* 0x000fe200000006ff */
[C---:B------:R-:W-:Y:S01]  /*0c50*/  FADD.FTZ R189, -R149.reuse, R140 ;  /* 0x0000008c95bd7221 */ /* 0x040fe20000010100 */
[----:B------:R-:W-:Y:S01]  /*0c60*/  SHF.L.U32 R134, R134, 0x10, RZ ;  /* 0x0000001086867819 */ /* 0x000fe200000006ff */
[----:B------:R-:W-:Y:S01]  /*0c70*/  FADD.FTZ R163, -R149, R28 ;  /* 0x0000001c95a37221 */ /* 0x000fe20000010100 */
[----:B------:R-:W-:Y:S01]  /*0c80*/  PRMT R108, R37, 0x7632, R108 ;  /* 0x00007632256c7816 */ /* 0x000fe2000000006c */
[C---:B------:R-:W-:Y:S01]  /*0c90*/  FADD.FTZ R161, -R149.reuse, R114 ;  /* 0x0000007295a17221 */ /* 0x040fe20000010100 */
[----:B------:R-:W-:Y:S01]  /*0ca0*/  SHF.L.U32 R138, R138, 0x10, RZ ;  /* 0x000000108a8a7819 */ /* 0x000fe200000006ff */
[C---:B------:R-:W-:Y:S01]  /*0cb0*/  FADD.FTZ R159, -R149.reuse, R30 ;  /* 0x0000001e959f7221 */ /* 0x040fe20000010100 */
[----:B------:R-:W-:Y:S01]  /*0cc0*/  PRMT R110, R38, 0x7632, R110 ;  /* 0x00007632266e7816 */ /* 0x000fe2000000006e */
[C---:B------:R-:W-:Y:S01]  /*0cd0*/  FADD.FTZ R157, -R149.reuse, R118 ;  /* 0x00000076959d7221 */ /* 0x040fe20000010100 */
[C---:B------:R-:W-:Y:S01]  /*0ce0*/  PRMT R144, R46.reuse, 0x7632, R144 ;  /* 0x000076322e907816 */ /* 0x040fe20000000090 */
[C---:B------:R-:W-:Y:S01]  /*0cf0*/  FADD.FTZ R153, -R149.reuse, R32 ;  /* 0x0000002095997221 */ /* 0x040fe20000010100 */
[----:B------:R-:W-:Y:S01]  /*0d00*/  SHF.L.U32 R107, R46, 0x10, RZ ;  /* 0x000000102e6b7819 */ /* 0x000fe200000006ff */
[C---:B------:R-:W-:Y:S01]  /*0d10*/  FADD.FTZ R155, -R149.reuse, R134 ;  /* 0x00000086959b7221 */ /* 0x040fe20000010100 */
[----:B------:R-:W-:Y:S01]  /*0d20*/  SHF.L.U32 R46, R24, 0x10, RZ ;  /* 0x00000010182e7819 */ /* 0x000fe200000006ff */
[C---:B------:R-:W-:Y:S01]  /*0d30*/  FADD.FTZ R147, -R149.reuse, R34 ;  /* 0x0000002295937221 */ /* 0x040fe20000010100 */
[----:B------:R-:W-:Y:S01]  /*0d40*/  SHF.L.U32 R108, R108, 0x10, RZ ;  /* 0x000000106c6c7819 */ /* 0x000fe200000006ff */
[----:B------:R-:W-:Y:S01]  /*0d50*/  FMUL.FTZ R119, R106, R135 ;  /* 0x000000876a777220 */ /* 0x000fe20000410000 */
[----:B------:R-:W-:Y:S01]  /*0d60*/  SHF.L.U32 R110, R110, 0x10, RZ ;  /* 0x000000106e6e7819 */ /* 0x000fe200000006ff */
[----:B------:R-:W-:Y:S01]  /*0d70*/  FADD.FTZ R149, -R149, R138 ;  /* 0x0000008a95957221 */ /* 0x000fe20000010100 */
[----:B------:R-:W-:Y:S01]  /*0d80*/  SHF.L.U32 R37, R37, 0x10, RZ ;  /* 0x0000001025257819 */ /* 0x000fe200000006ff */
[----:B------:R-:W-:Y:S01]  /*0d90*/  FMUL.FTZ R135, R106, R145 ;  /* 0x000000916a877220 */ /* 0x000fe20000410000 */
[----:B------:R-:W-:Y:S01]  /*0da0*/  SHF.L.U32 R26, R5, 0x10, RZ ;  /* 0x00000010051a7819 */ /* 0x000fe200000006ff */
[----:B------:R-:W-:Y:S01]  /*0db0*/  FMUL.FTZ R138, R139, R46 ;  /* 0x0000002e8b8a7220 */ /* 0x000fe20000410000 */
[----:B------:R-:W-:Y:S01]  /*0dc0*/  FADD.FTZ R145, RZ, R33 ;  /* 0x00000021ff917221 */ /* 0x000fe20000010000 */
[----:B------:R-:W-:Y:S01]  /*0dd0*/  FFMA.FTZ R148, R0, R33, RZ ;  /* 0x0000002100947223 */ /* 0x000fe200000100ff */
[----:B------:R-:W-:Y:S01]  /*0de0*/  PRMT R112, R39, 0x7632, R112 ;  /* 0x0000763227707816 */ /* 0x000fe20000000070 */
[----:B------:R-:W-:Y:S01]  /*0df0*/  FMUL.FTZ R139, R143, R108 ;  /* 0x0000006c8f8b7220 */ /* 0x000fe20000410000 */
[----:B------:R-:W-:Y:S01]  /*0e00*/  FMUL.FTZ R143, R151, R110 ;  /* 0x0000006e978f7220 */ /* 0x000fe20000410000 */
[----:B------:R-:W-:Y:S01]  /*0e10*/  FMUL.FTZ R24, R26, R37 ;  /* 0x000000251a187220 */ /* 0x000fe20000410000 */
[----:B------:R-:W-:Y:S01]  /*0e20*/  FADD.FTZ R151, R145, R138 ;  /* 0x0000008a91977221 */ /* 0x000fe20000010000 */
[----:B------:R-:W-:Y:S01]  /*0e30*/  FFMA.FTZ R150, R141, R138, R148 ;  /* 0x0000008a8d967223 */ /* 0x000fe20000010094 */
[----:B------:R-:W-:Y:S01]  /*0e40*/  SHF.L.U32 R112, R112, 0x10, RZ ;  /* 0x0000001070707819 */ /* 0x000fe200000006ff */
[----:B------:R-:W-:Y:S01]  /*0e50*/  FMUL.FTZ R148, R106, R165 ;  /* 0x000000a56a947220 */ /* 0x000fe20000410000 */
[----:B------:R-:W-:Y:S01]  /*0e60*/  SHF.L.U32 R27, R38, 0x10, RZ ;  /* 0x00000010261b7819 */ /* 0x000fe200000006ff */
[----:B------:R-:W-:Y:S01]  /*0e70*/  FADD.FTZ R152, R151, R24 ;  /* 0x0000001897987221 */ /* 0x000fe20000010000 */
[----:B------:R-:W-:Y:S01]  /*0e80*/  SHF.L.U32 R28, R6, 0x10, RZ ;  /* 0x00000010061c7819 */ /* 0x000fe200000006ff */
[----:B------:R-:W-:Y:S01]  /*0e90*/  FFMA.FTZ R165, R109, R24, R150 ;  /* 0x000000186da57223 */ /* 0x000fe20000010096 */
[----:B------:R-:W-:Y:S01]  /*0ea0*/  FMUL.FTZ R145, R167, R112 ;  /* 0x00000070a7917220 */ /* 0x000fe20000410000 */
[----:B------:R-:W-:Y:S01]  /*0eb0*/  FADD.FTZ R167, R152, R139 ;  /* 0x0000008b98a77221 */ /* 0x000fe20000010000 */
[----:B------:R-:W-:Y:S01]  /*0ec0*/  SHF.L.U32 R39, R39, 0x10, RZ ;  /* 0x0000001027277819 */ /* 0x000fe200000006ff */
[----:B------:R-:W-:Y:S01]  /*0ed0*/  FMUL.FTZ R26, R28, R27 ;  /* 0x0000001b1c1a7220 */ /* 0x000fe20000410000 */
[----:B------:R-:W-:Y:S01]  /*0ee0*/  FFMA.FTZ R156, R148, R139, R165 ;  /* 0x0000008b949c7223 */ /* 0x000fe200000100a5 */
[----:B------:R-:W-:Y:S01]  /*0ef0*/  SHF.L.U32 R30, R7, 0x10, RZ ;  /* 0x00000010071e7819 */ /* 0x000fe200000006ff */
[----:B------:R-:W-:Y:S01]  /*0f00*/  FMUL.FTZ R162, R106, R171 ;  /* 0x000000ab6aa27220 */ /* 0x000fe20000410000 */
[----:B------:R-:W-:Y:S01]  /*0f10*/  SHF.L.U32 R29, R40, 0x10, RZ ;  /* 0x00000010281d7819 */ /* 0x000fe200000006ff */
[----:B------:R-:W-:Y:S01]  /*0f20*/  FADD.FTZ R160, R167, R26 ;  /* 0x0000001aa7a07221 */ /* 0x000fe20000010000 */
[----:B------:R-:W-:Y:S01]  /*0f30*/  PRMT R118, R41, 0x7632, R118 ;  /* 0x0000763229767816 */ /* 0x000fe20000000076 */
[----:B------:R-:W-:Y:S01]  /*0f40*/  FFMA.FTZ R165, R111, R26, R156 ;  /* 0x0000001a6fa57223 */ /* 0x000fe2000001009c */
[----:B------:R-:W-:Y:S01]  /*0f50*/  SHF.L.U32 R32, R8, 0x10, RZ ;  /* 0x0000001008207819 */ /* 0x000fe200000006ff */
[----:B------:R-:W-:Y:S01]  /*0f60*/  FMUL.FTZ R28, R30, R39 ;  /* 0x000000271e1c7220 */ /* 0x000fe20000410000 */
[----:B------:R-:W-:Y:S01]  /*0f70*/  SHF.L.U32 R41, R41, 0x10, RZ ;  /* 0x0000001029297819 */ /* 0x000fe200000006ff */
[----:B------:R-:W-:Y:S01]  /*0f80*/  FADD.FTZ R167, R160, R143 ;  /* 0x0000008fa0a77221 */ /* 0x000fe20000010000 */
[----:B------:R-:W-:Y:S01]  /*0f90*/  SHF.L.U32 R34, R9, 0x10, RZ ;  /* 0x0000001009227819 */ /* 0x000fe200000006ff */
[----:B------:R-:W-:Y:S01]  /*0fa0*/  FMUL.FTZ R30, R32, R29 ;  /* 0x0000001d201e7220 */ /* 0x000fe20000410000 */
[----:B------:R-:W-:Y:S01]  /*0fb0*/  SHF.L.U32 R31, R42, 0x10, RZ ;  /* 0x000000102a1f7819 */ /* 0x000fe200000006ff */
[----:B------:R-:W-:Y:S01]  /*0fc0*/  FFMA.FTZ R164, R154, R143, R165 ;  /* 0x0000008f9aa47223 */ /* 0x000fe200000100a5 */
[----:B------:R-:W-:Y:S01]  /*0fd0*/  PRMT R134, R43, 0x7632, R134 ;  /* 0x000076322b867816 */ /* 0x000fe20000000086 */
        /* <DEDUP_REMOVED lines=13> */
[----:B------:R-:W-:Y:S01]  /*10b0*/  PRMT R142, R45, 0x7632, R142 ;  /* 0x000076322d8e7816 */ /* 0x000fe2000000008e */
[----:B------:R-:W-:Y:S01]  /*10c0*/  FMUL.FTZ R163, R106, R163 ;  /* 0x000000a36aa37220 */ /* 0x000fe20000410000 */
[----:B------:R-:W-:Y:S01]  /*10d0*/  SHF.L.U32 R40, R72, 0x10, RZ ;  /* 0x0000001048287819 */ /* 0x000fe200000006ff */
[----:B------:R-:W-:Y:S01]  /*10e0*/  FADD.FTZ R169, R169, R30 ;  /* 0x0000001ea9a97221 */ /* 0x000fe20000010000 */
[----:B------:R-:W-:Y:S01]  /*10f0*/  PRMT R140, R44, 0x7632, R140 ;  /* 0x000076322c8c7816 */ /* 0x000fe2000000008c */
[----:B------:R-:W-:Y:S01]  /*1100*/  FMUL.FTZ R161, R106, R161 ;  /* 0x000000a16aa17220 */ /* 0x000fe20000410000 */
[----:B------:R-:W-:Y:S01]  /*1110*/  SHF.L.U32 R45, R45, 0x10, RZ ;  /* 0x000000102d2d7819 */ /* 0x000fe200000006ff */
[----:B------:R-:W-:Y:S01]  /*1120*/  FMUL.FTZ R38, R40, R35 ;  /* 0x0000002328267220 */ /* 0x000fe20000410000 */
[----:B------:R-:W-:Y:S01]  /*1130*/  SHF.L.U32 R42, R73, 0x10, RZ ;  /* 0x00000010492a7819 */ /* 0x000fe200000006ff */
[C---:B------:R-:W-:Y:S01]  /*1140*/  FMUL.FTZ R159, R106.reuse, R159 ;  /* 0x0000009f6a9f7220 */ /* 0x040fe20000410000 */
[C---:B------:R-:W-:Y:S01]  /*1150*/  PRMT R146, R47.reuse, 0x7632, R146 ;  /* 0x000076322f927816 */ /* 0x040fe20000000092 */
[----:B------:R-:W-:Y:S01]  /*1160*/  FMUL.FTZ R157, R106, R157 ;  /* 0x0000009d6a9d7220 */ /* 0x000fe20000410000 */
[----:B------:R-:W-:Y:S01]  /*1170*/  SHF.L.U32 R44, R74, 0x10, RZ ;  /* 0x000000104a2c7819 */ /* 0x000fe200000006ff */
        /* <DEDUP_REMOVED lines=9> */
[----:B------:R-:W-:Y:S01]  /*1210*/  FMUL.FTZ R114, R106, R117 ;  /* 0x000000756a727220 */ /* 0x000fe20000410000 */
[----:B------:R-:W-:Y:S01]  /*1220*/  FMUL.FTZ R150, R173, R116 ;  /* 0x00000074ad967220 */ /* 0x000fe20000410000 */
[----:B------:R-:W-:Y:S01]  /*1230*/  SHF.L.U32 R120, R120, 0x10, RZ ;  /* 0x0000001078787819 */ /* 0x000fe200000006ff */
[----:B------:R-:W-:Y:S01]  /*1240*/  FMUL.FTZ R151, R175, R118 ;  /* 0x00000076af977220 */ /* 0x000fe20000410000 */
[----:B------:R-:W-:Y:S01]  /*1250*/  FFMA.FTZ R166, R114, R30, R167 ;  /* 0x0000001e72a67223 */ /* 0x000fe200000100a7 */
[----:B------:R-:W-:Y:S01]  /*1260*/  FADD.FTZ R169, R169, R150 ;  /* 0x00000096a9a97221 */ /* 0x000fe20000010000 */
[----:B------:R-:W-:Y:S01]  /*1270*/  FMUL.FTZ R117, R106, R133 ;  /* 0x000000856a757220 */ /* 0x000fe20000410000 */
[----:B------:R-:W-:Y:S01]  /*1280*/  FMUL.FTZ R152, R177, R120 ;  /* 0x00000078b1987220 */ /* 0x000fe20000410000 */
[----:B------:R-:W-:Y:S01]  /*1290*/  FFMA.FTZ R166, R163, R150, R166 ;  /* 0x00000096a3a67223 */ /* 0x000fe200000100a6 */
[----:B------:R-:W-:Y:S01]  /*12a0*/  FADD.FTZ R168, R169, R32 ;  /* 0x00000020a9a87221 */ /* 0x000fe20000010000 */
[----:B------:R-:W-:Y:S01]  /*12b0*/  SHF.L.U32 R134, R134, 0x10, RZ ;  /* 0x0000001086867819 */ /* 0x000fe200000006ff */
        /* <DEDUP_REMOVED lines=20> */
[C---:B------:R-:W-:Y:S01]  /*1400*/  FMUL.FTZ R137, R106.reuse, R189 ;  /* 0x000000bd6a897220 */ /* 0x040fe20000410000 */
[----:B------:R-:W-:Y:S01]  /*1410*/  FFMA.FTZ R170, R157, R156, R170 ;  /* 0x0000009c9daa7223 */ /* 0x000fe200000100aa */
[----:B------:R-:W-:Y:S01]  /*1420*/  FADD.FTZ R175, R171, R38 ;  /* 0x00000026abaf7221 */ /* 0x000fe20000010000 */
[----:B------:R-:W-:Y:S01]  /*1430*/  FMUL.FTZ R149, R106, R149 ;  /* 0x000000956a957220 */ /* 0x000fe20000410000 */
[----:B------:R-:W-:Y:S01]  /*1440*/  FMUL.FTZ R165, R191, R146 ;  /* 0x00000092bfa57220 */ /* 0x000fe20000410000 */
        /* <DEDUP_REMOVED lines=16> */
[C---:B------:R-:W-:Y:S01]  /*1550*/  FFMA.FTZ R170, R136.reuse, R42, R177 ;  /* 0x0000002a88aa7223 */ /* 0x040fe200000100b1 */
[----:B------:R-:W-:Y:S01]  /*1560*/  FADD.FTZ R175, R175, R164 ;  /* 0x000000a4afaf7221 */ /* 0x000fe20000010000 */
[----:B------:R-:W-:Y:S01]  /*1570*/  FMUL.FTZ R167, R133, R35 ;  /* 0x0000002385a77220 */ /* 0x000fe20000410000 */
[----:B------:R-:W-:Y:S01]  /*1580*/  FMUL.FTZ R169, R135, R45 ;  /* 0x0000002d87a97220 */ /* 0x000fe20000410000 */
[----:B------:R-:W-:Y:S01]  /*1590*/  FFMA.FTZ R170, R147, R164, R170 ;  /* 0x000000a493aa7223 */ /* 0x000fe200000100aa */
[----:B------:R-:W-:Y:S01]  /*15a0*/  FADD.FTZ R172, R175, R44 ;  /* 0x0000002cafac7221 */ /* 0x000fe20000010000 */
[----:B------:R-:W-:Y:S01]  /*15b0*/  FMUL.FTZ R171, R136, R107 ;  /* 0x0000006b88ab7220 */ /* 0x000fe20000410000 */
[C---:B------:R-:W-:Y:S01]  /*15c0*/  FMUL.FTZ R173, R137.reuse, R47 ;  /* 0x0000002f89ad7220 */ /* 0x040fe20000410000 */
[----:B------:R-:W-:Y:S01]  /*15d0*/  FFMA.FTZ R170, R137, R44, R170 ;  /* 0x0000002c89aa7223 */ /* 0x000fe200000100aa */
[----:B------:R-:W-:Y:S01]  /*15e0*/  FMUL.FTZ R179, R141, R46 ;  /* 0x0000002e8db37220 */ /* 0x000fe20000410000 */
        /* <DEDUP_REMOVED lines=10> */
[C---:B------:R-:W-:Y:S01]  /*1690*/  FMUL.FTZ R192, R149.reuse, R146 ;  /* 0x0000009295c07220 */ /* 0x040fe20000410000 */
[----:B------:R-:W-:Y:S01]  /*16a0*/  FADD.FTZ R172, R172, R165 ;  /* 0x000000a5acac7221 */ /* 0x000fe20000010000 */
[----:B------:R-:W-:Y:S01]  /*16b0*/  FFMA.FTZ R170, R149, R165, R170 ;  /* 0x000000a595aa7223 */ /* 0x000fe200000100aa */
[----:B------:R-:W-:Y:S06]  /*16c0*/  BRA `(.L_x_53) ;  /* 0x00000010001c7947 */ /* 0x000fec0003800000 */
.L_x_52:
[----:B------:R-:W0:Y:S01]  /*16d0*/  LDC.64 R12, c[0x0][0x3a8] ;  /* 0x0000ea00ff0c7b82 */ /* 0x000e220000000a00 */
[C---:B------:R-:W-:Y:S02]  /*16e0*/  IADD3 R103, PT, PT, R105.reuse, 0x20, RZ ;  /* 0x0000002069677810 */ /* 0x040fe40007ffe0ff */
[----:B------:R-:W-:-:S05]  /*16f0*/  IADD3 R104, PT, PT, R105, 0x40, RZ ;  /* 0x0000004069687810 */ /* 0x000fca0007ffe0ff */
[----:B------:R-:W1:Y:S01]  /*1700*/  LDC.64 R20, c[0x0][0x438] ;  /* 0x00010e00ff147b82 */ /* 0x000e620000000a00 */
[----:B0-----:R-:W-:-:S04]  /*1710*/  IMAD.WIDE.U32 R24, R105, 0x10, R12 ;  /* 0x0000001069187825 */ /* 0x001fc800078e000c */
[--C-:B------:R-:W-:Y:S02]  /*1720*/  IMAD.WIDE.U32 R28, R103, 0x10, R12.reuse ;  /* 0x00000010671c7825 */ /* 0x100fe400078e000c */
[----:B------:R-:W2:Y:S02]  /*1730*/  LDG.E.128 R24, desc[UR6][R24.64] ;  /* 0x0000000618187981 */ /* 0x000ea4000c1e1d00 */
[----:B------:R-:W-:Y:S02]  /*1740*/  IMAD.WIDE.U32 R32, R104, 0x10, R12 ;  /* 0x0000001068207825 */ /* 0x000fe400078e000c */
[----:B------:R-:W0:Y:S01]  /*1750*/  LDC.64 R12, c[0x0][0x428] ;  /* 0x00010a00ff0c7b82 */ /* 0x000e220000000a00 */
[----:B------:R-:W3:Y:S04]  /*1760*/  LDG.E.128 R28, desc[UR6][R28.64] ;  /* 0x000000061c1c7981 */ /* 0x000ee8000c1e1d00 */
[----:B------:R-:W4:Y:S01]  /*1770*/  LDG.E.128 R32, desc[UR6][R32.64] ;  /* 0x0000000620207981 */ /* 0x000f22000c1e1d00 */
[----:B0-----:R-:W-:-:S04]  /*1780*/  IMAD.WIDE.U32 R36, R105, 0x10, R12 ;  /* 0x0000001069247825 */ /* 0x001fc800078e000c */
[--C-:B------:R-:W-:Y:S02]  /*1790*/  IMAD.WIDE.U32 R44, R104, 0x10, R12.reuse ;  /* 0x00000010682c7825 */ /* 0x100fe400078e000c */
[----:B------:R-:W3:Y:S02]  /*17a0*/  LDG.E.128 R36, desc[UR6][R36.64] ;  /* 0x0000000624247981 */ /* 0x000ee4000c1e1d00 */
[----:B------:R-:W-:Y:S02]  /*17b0*/  IMAD.WIDE.U32 R40, R103, 0x10, R12 ;  /* 0x0000001067287825 */ /* 0x000fe400078e000c */
[----:B------:R-:W3:Y:S04]  /*17c0*/  LDG.E.128 R44, desc[UR6][R44.64] ;  /* 0x000000062c2c7981 */ /* 0x000ee8000c1e1d00 */
[----:B------:R-:W3:Y:S01]  /*17d0*/  LDG.E.128 R40, desc[UR6][R40.64] ;  /* 0x0000000628287981 */ /* 0x000ee2000c1e1d00 */
[----:B-1----:R-:W-:-:S04]  /*17e0*/  IMAD.WIDE.U32 R12, R105, 0x10, R20 ;  /* 0x00000010690c7825 */ /* 0x002fc800078e0014 */
[--C-:B------:R-:W-:Y:S02]  /*17f0*/  IMAD.WIDE.U32 R16, R103, 0x10, R20.reuse ;  /* 0x0000001067107825 */ /* 0x100fe400078e0014 */
[----:B------:R-:W5:Y:S02]  /*1800*/  LDG.E.128 R12, desc[UR6][R12.64] ;  /* 0x000000060c0c7981 */ /* 0x000f64000c1e1d00 */
[----:B------:R-:W-:Y:S02]  /*1810*/  IMAD.WIDE.U32 R20, R104, 0x10, R20 ;  /* 0x0000001068147825 */ /* 0x000fe400078e0014 */
[----:B------:R-:W5:Y:S04]  /*1820*/  LDG.E.128 R16, desc[UR6][R16.64] ;  /* 0x0000000610107981 */ /* 0x000f68000c1e1d00 */
[----:B------:R-:W5:Y:S01]  /*1830*/  LDG.E.128 R20, desc[UR6][R20.64] ;  /* 0x0000000614147981 */ /* 0x000f62000c1e1d00 */
        /* <DEDUP_REMOVED lines=11> */
[----:B------:R-:W-:Y:S02]  /*18f0*/  SHF.L.U32 R191, R129, 0x10, RZ ;  /* 0x0000001081bf7819 */ /* 0x000fe400000006ff */
[----:B--2---:R-:W-:-:S02]  /*1900*/  PRMT R0, R24, 0x7632, R0 ;  /* 0x0000763218007816 */ /* 0x004fc40000000000 */
[C---:B------:R-:W-:Y:S02]  /*1910*/  PRMT R107, R25.reuse, 0x7632, R107 ;  /* 0x00007632196b7816 */ /* 0x040fe4000000006b */
[----:B------:R-:W-:Y:S02]  /*1920*/  SHF.L.U32 R108, R25, 0x10, RZ ;  /* 0x00000010196c7819 */ /* 0x000fe400000006ff */
[----:B------:R-:W-:Y:S02]  /*1930*/  SHF.L.U32 R24, R24, 0x10, RZ ;  /* 0x0000001018187819 */ /* 0x000fe400000006ff */
[C---:B------:R-:W-:Y:S02]  /*1940*/  PRMT R25, R26.reuse, 0x7632, R25 ;  /* 0x000076321a197816 */ /* 0x040fe40000000019 */
[----:B------:R-:W-:Y:S02]  /*1950*/  SHF.L.U32 R26, R26, 0x10, RZ ;  /* 0x000000101a1a7819 */ /* 0x000fe400000006ff */
[----:B------:R-:W-:Y:S01]  /*1960*/  SHF.L.U32 R0, R0, 0x10, RZ ;  /* 0x0000001000007819 */ /* 0x000fe200000006ff */
[----:B------:R-:W-:Y:S01]  /*1970*/  FADD.FTZ R109, -R149, R24 ;  /* 0x00000018956d7221 */ /* 0x000fe20000010100 */
[----:B----4-:R-:W-:-:S02]  /*1980*/  PRMT R134, R33, 0x7632, R134 ;  /* 0x0000763221867816 */ /* 0x010fc40000000086 */
[----:B------:R-:W-:Y:S01]  /*1990*/  SHF.L.U32 R136, R33, 0x10, RZ ;  /* 0x0000001021887819 */ /* 0x000fe200000006ff */
[----:B------:R-:W-:Y:S01]  /*19a0*/  FADD.FTZ R113, -R149, R26 ;  /* 0x0000001a95717221 */ /* 0x000fe20000010100 */
[----:B------:R-:W-:Y:S02]  /*19b0*/  PRMT R110, R27, 0x7632, R110 ;  /* 0x000076321b6e7816 */ /* 0x000fe4000000006e */
[----:B------:R-:W-:Y:S01]  /*19c0*/  PRMT R33, R34, 0x7632, R33 ;  /* 0x0000763222217816 */ /* 0x000fe20000000021 */
[----:B------:R-:W-:Y:S01]  /*19d0*/  FADD.FTZ R141, -R149, R0 ;  /* 0x00000000958d7221 */ /* 0x000fe20000010100 */
[----:B------:R-:W-:Y:S02]  /*19e0*/  SHF.L.U32 R112, R27, 0x10, RZ ;  /* 0x000000101b707819 */ /* 0x000fe400000006ff */
[C---:B---3--:R-:W-:Y:S02]  /*19f0*/  PRMT R114, R29.reuse, 0x7632, R114 ;  /* 0x000076321d727816 */ /* 0x048fe40000000072 */
[----:B------:R-:W-:-:S02]  /*1a00*/  SHF.L.U32 R116, R29, 0x10, RZ ;  /* 0x000000101d747819 */ /* 0x000fc400000006ff */
[C---:B------:R-:W-:Y:S02]  /*1a10*/  PRMT R118, R31.reuse, 0x7632, R118 ;  /* 0x000076321f767816 */ /* 0x040fe40000000076 */
[----:B------:R-:W-:Y:S02]  /*1a20*/  SHF.L.U32 R120, R31, 0x10, RZ ;  /* 0x000000101f787819 */ /* 0x000fe400000006ff */
[----:B------:R-:W-:Y:S02]  /*1a30*/  SHF.L.U32 R34, R34, 0x10, RZ ;  /* 0x0000001022227819 */ /* 0x000fe400000006ff */
[----:B------:R-:W-:Y:S02]  /*1a40*/  SHF.L.U32 R24, R107, 0x10, RZ ;  /* 0x000000106b187819 */ /* 0x000fe400000006ff */
[----:B------:R-:W-:Y:S02]  /*1a50*/  PRMT R27, R28, 0x7632, R27 ;  /* 0x000076321c1b7816 */ /* 0x000fe4000000001b */
[----:B------:R-:W-:-:S02]  /*1a60*/  PRMT R29, R30, 0x7632, R29 ;  /* 0x000076321e1d7816 */ /* 0x000fc4000000001d */
[----:B------:R-:W-:Y:S02]  /*1a70*/  PRMT R31, R32, 0x7632, R31 ;  /* 0x00007632201f7816 */ /* 0x000fe4000000001f */
[----:B------:R-:W-:Y:S02]  /*1a80*/  SHF.L.U32 R26, R25, 0x10, RZ ;  /* 0x00000010191a7819 */ /* 0x000fe400000006ff */
[----:B------:R-:W-:Y:S02]  /*1a90*/  SHF.L.U32 R28, R28, 0x10, RZ ;  /* 0x000000101c1c7819 */ /* 0x000fe400000006ff */
[----:B------:R-:W-:Y:S02]  /*1aa0*/  SHF.L.U32 R30, R30, 0x10, RZ ;  /* 0x000000101e1e7819 */ /* 0x000fe400000006ff */
[----:B------:R-:W-:Y:S02]  /*1ab0*/  SHF.L.U32 R32, R32, 0x10, RZ ;  /* 0x0000001020207819 */ /* 0x000fe400000006ff */
[----:B------:R-:W-:-:S02]  /*1ac0*/  SHF.L.U32 R25, R36, 0x10, RZ ;  /* 0x0000001024197819 */ /* 0x000fc400000006ff */
[----:B------:R-:W-:Y:S02]  /*1ad0*/  SHF.L.U32 R0, R4, 0x10, RZ ;  /* 0x0000001004007819 */ /* 0x000fe400000006ff */
[----:B------:R-:W-:Y:S01]  /*1ae0*/  SHF.L.U32 R110, R110, 0x10, RZ ;  /* 0x000000106e6e7819 */ /* 0x000fe200000006ff */
[----:B------:R-:W-:Y:S01]  /*1af0*/  FADD.FTZ R111, -R149, R108 ;  /* 0x0000006c956f7221 */ /* 0x000fe20000010100 */
[----:B------:R-:W-:Y:S01]  /*1b00*/  PRMT R138, R35, 0x7632, R138 ;  /* 0x00007632238a7816 */ /* 0x000fe2000000008a */
[C---:B------:R-:W-:Y:S01]  /*1b10*/  FADD.FTZ R185, -R149.reuse, R34 ;  /* 0x0000002295b97221 */ /* 0x040fe20000010100 */
[----:B------:R-:W-:Y:S01]  /*1b20*/  FADD.FTZ R165, -R149, R24 ;  /* 0x0000001895a57221 */ /* 0x000fe20000010100 */
[----:B------:R-:W-:Y:S01]  /*1b30*/  SHF.L.U32 R34, R33, 0x10, RZ ;  /* 0x0000001021227819 */ /* 0x000fe200000006ff */
[C---:B------:R-:W-:Y:S01]  /*1b40*/  FADD.FTZ R115, -R149.reuse, R112 ;  /* 0x0000007095737221 */ /* 0x040fe20000010100 */
[----:B------:R-:W-:Y:S01]  /*1b50*/  PRMT R24, R36, 0x7632, R24 ;  /* 0x0000763224187816 */ /* 0x000fe20000000018 */
[C---:B------:R-:W-:Y:S01]  /*1b60*/  FADD.FTZ R117, -R149.reuse, R28 ;  /* 0x0000001c95757221 */ /* 0x040fe20000010100 */
[C---:B------:R-:W-:Y:S01]  /*1b70*/  FADD.FTZ R133, -R149.reuse, R30 ;  /* 0x0000001e95857221 */ /* 0x040fe20000010100 */
[----:B------:R-:W-:Y:S01]  /*1b80*/  FADD.FTZ R137, -R149, R32 ;  /* 0x0000002095897221 */ /* 0x000fe20000010100 */
[----:B------:R-:W-:Y:S01]  /*1b90*/  FMUL.FTZ R33, R0, R25 ;  /* 0x0000001900217220 */ /* 0x000fe20000410000 */
[----:B------:R-:W-:Y:S01]  /*1ba0*/  SHF.L.U32 R140, R35, 0x10, RZ ;  /* 0x00000010238c7819 */ /* 0x000fe200000006ff */
[----:B------:R-:W-:Y:S01]  /*1bb0*/  FADD.FTZ R119, -R149, R116 ;  /* 0x0000007495777221 */ /* 0x000fe20000010100 */
[----:B------:R-:W-:Y:S01]  /*1bc0*/  SHF.L.U32 R28, R27, 0x10, RZ ;  /* 0x000000101b1c7819 */ /* 0x000fe200000006ff */
[----:B------:R-:W-:Y:S01]  /*1bd0*/  FADD.FTZ R171, -R149, R110 ;  /* 0x0000006e95ab7221 */ /* 0x000fe20000010100 */
[----:B------:R-:W-:Y:S01]  /*1be0*/  SHF.L.U32 R114, R114, 0x10, RZ ;  /* 0x0000001072727819 */ /* 0x000fe200000006ff */
[----:B-----5:R-:W-:Y:S01]  /*1bf0*/  FMUL.FTZ R0, R106, R109 ;  /* 0x0000006d6a007220 */ /* 0x020fe20000410000 */
[----:B------:R-:W-:Y:S01]  /*1c00*/  SHF.L.U32 R30, R29, 0x10, RZ ;  /* 0x000000101d1e7819 */ /* 0x000fe200000006ff */
[----:B------:R-:W-:Y:S01]  /*1c10*/  FADD.FTZ R135, -R149, R120 ;  /* 0x0000007895877221 */ /* 0x000fe20000010100 */
[----:B------:R-:W-:Y:S01]  /*1c20*/  SHF.L.U32 R118, R118, 0x10, RZ ;  /* 0x0000001076767819 */ /* 0x000fe200000006ff */
[----:B------:R-:W-:Y:S01]  /*1c30*/  FMUL.FTZ R109, R106, R111 ;  /* 0x0000006f6a6d7220 */ /* 0x000fe20000410000 */
[----:B------:R-:W-:-:S02]  /*1c40*/  SHF.L.U32 R32, R31, 0x10, RZ ;  /* 0x000000101f207819 */ /* 0x000fc400000006ff */
[----:B------:R-:W-:Y:S02]  /*1c50*/  SHF.L.U32 R134, R134, 0x10, RZ ;  /* 0x0000001086867819 */ /* 0x000fe400000006ff */
[----:B------:R-:W-:Y:S01]  /*1c60*/  PRMT R108, R37, 0x7632, R108 ;  /* 0x00007632256c7816 */ /* 0x000fe2000000006c */
[C---:B------:R-:W-:Y:S01]  /*1c70*/  FADD.FTZ R145, -R149.reuse, R136 ;  /* 0x0000008895917221 */ /* 0x040fe20000010100 */
[----:B------:R-:W-:Y:S01]  /*1c80*/  SHF.L.U32 R138, R138, 0x10, RZ ;  /* 0x000000108a8a7819 */ /* 0x000fe200000006ff */
[----:B------:R-:W-:Y:S01]  /*1c90*/  FMUL.FTZ R111, R106, R113 ;  /* 0x000000716a6f7220 */ /* 0x000fe20000410000 */
[----:B------:R-:W-:Y:S02]  /*1ca0*/  PRMT R110, R38, 0x7632, R110 ;  /* 0x00007632266e7816 */ /* 0x000fe4000000006e */
[C---:B------:R-:W-:Y:S02]  /*1cb0*/  PRMT R144, R46.reuse, 0x7632, R144 ;  /* 0x000076322e907816 */ /* 0x040fe40000000090 */
[----:B------:R-:W-:Y:S01]  /*1cc0*/  SHF.L.U32 R107, R46, 0x10, RZ ;  /* 0x000000102e6b7819 */ /* 0x000fe200000006ff */
[----:B------:R-:W-:Y:S01]  /*1cd0*/  FMUL.FTZ R113, R106, R115 ;  /* 0x000000736a717220 */ /* 0x000fe20000410000 */
[----:B------:R-:W-:Y:S01]  /*1ce0*/  SHF.L.U32 R46, R24, 0x10, RZ ;  /* 0x00000010182e7819 */ /* 0x000fe200000006ff */
[----:B------:R-:W-:Y:S01]  /*1cf0*/  FMUL.FTZ R115, R106, R119 ;  /* 0x000000776a737220 */ /* 0x000fe20000410000 */
[----:B------:R-:W-:Y:S01]  /*1d00*/  SHF.L.U32 R108, R108, 0x10, RZ ;  /* 0x000000106c6c7819 */ /* 0x000fe200000006ff */
[C---:B------:R-:W-:Y:S01]  /*1d10*/  FADD.FTZ R189, -R149.reuse, R140 ;  /* 0x0000008c95bd7221 */ /* 0x040fe20000010100 */
        /* <DEDUP_REMOVED lines=8> */
[----:B------:R-:W-:Y:S01]  /*1da0*/  SHF.L.U32 R110, R110, 0x10, RZ ;  /* 0x000000106e6e7819 */ /* 0x000fe200000006ff */
[C---:B------:R-:W-:Y:S01]  /*1db0*/  FMUL.FTZ R119, R106.reuse, R135 ;  /* 0x000000876a777220 */ /* 0x040fe20000410000 */
[----:B------:R-:W-:Y:S01]  /*1dc0*/  FADD.FTZ R149, -R149, R138 ;  /* 0x0000008a95957221 */ /* 0x000fe20000010100 */
[----:B------:R-:W-:Y:S01]  /*1dd0*/  SHF.L.U32 R37, R37, 0x10, RZ ;  /* 0x0000001025257819 */ /* 0x000fe200000006ff */
[C---:B------:R-:W-:Y:S01]  /*1de0*/  FMUL.FTZ R135, R106.reuse, R145 ;  /* 0x000000916a877220 */ /* 0x040fe20000410000 */
[----:B------:R-:W-:Y:S01]  /*1df0*/  SHF.L.U32 R26, R5, 0x10, RZ ;  /* 0x00000010051a7819 */ /* 0x000fe200000006ff */
[----:B------:R-:W-:Y:S01]  /*1e00*/  FMUL.FTZ R138, R139, R46 ;  /* 0x0000002e8b8a7220 */ /* 0x000fe20000410000 */
[----:B------:R-:W-:Y:S01]  /*1e10*/  FADD.FTZ R145, RZ, R33 ;  /* 0x00000021ff917221 */ /* 0x000fe20000010000 */
[----:B------:R-:W-:Y:S01]  /*1e20*/  FMUL.FTZ R141, R106, R141 ;  /* 0x0000008d6a8d7220 */ /* 0x000fe20000410000 */
        /* <DEDUP_REMOVED lines=14> */
[----:B------:R-:W-:-:S02]  /*1f10*/  FADD.FTZ R167, R152, R139 ;  /* 0x0000008b98a77221 */ /* 0x000fc40000010000 */
[----:B------:R-:W-:Y:S01]  /*1f20*/  FMUL.FTZ R26, R28, R27 ;  /* 0x0000001b1c1a7220 */ /* 0x000fe20000410000 */
[----:B------:R-:W-:Y:S01]  /*1f30*/  FFMA.FTZ R156, R148, R139, R165 ;  /* 0x0000008b949c7223 */ /* 0x000fe200000100a5 */
[----:B------:R-:W-:Y:S02]  /*1f40*/  SHF.L.U32 R39, R39, 0x10, RZ ;  /* 0x0000001027277819 */ /* 0x000fe400000006ff */
[----:B------:R-:W-:Y:S01]  /*1f50*/  SHF.L.U32 R30, R7, 0x10, RZ ;  /* 0x00000010071e7819 */ /* 0x000fe200000006ff */
[----:B------:R-:W-:Y:S01]  /*1f60*/  FADD.FTZ R160, R167, R26 ;  /* 0x0000001aa7a07221 */ /* 0x000fe20000010000 */
[----:B------:R-:W-:Y:S01]  /*1f70*/  SHF.L.U32 R29, R40, 0x10, RZ ;  /* 0x00000010281d7819 */ /* 0x000fe200000006ff */
[----:B------:R-:W-:Y:S01]  /*1f80*/  FMUL.FTZ R154, R106, R169 ;  /* 0x000000a96a9a7220 */ /* 0x000fe20000410000 */
[----:B------:R-:W-:Y:S01]  /*1f90*/  PRMT R118, R41, 0x7632, R118 ;  /* 0x0000763229767816 */ /* 0x000fe20000000076 */
[----:B------:R-:W-:Y:S01]  /*1fa0*/  FFMA.FTZ R165, R111, R26, R156 ;  /* 0x0000001a6fa57223 */ /* 0x000fe2000001009c */
[----:B------:R-:W-:-:S02]  /*1fb0*/  SHF.L.U32 R32, R8, 0x10, RZ ;  /* 0x0000001008207819 */ /* 0x000fc400000006ff */
[----:B------:R-:W-:Y:S02]  /*1fc0*/  SHF.L.U32 R41, R41, 0x10, RZ ;  /* 0x0000001029297819 */ /* 0x000fe400000006ff */
[----:B------:R-:W-:Y:S02]  /*1fd0*/  SHF.L.U32 R34, R9, 0x10, RZ ;  /* 0x0000001009227819 */ /* 0x000fe400000006ff */
[----:B------:R-:W-:Y:S02]  /*1fe0*/  SHF.L.U32 R31, R42, 0x10, RZ ;  /* 0x000000102a1f7819 */ /* 0x000fe400000006ff */
[C---:B------:R-:W-:Y:S02]  /*1ff0*/  PRMT R134, R43.reuse, 0x7632, R134 ;  /* 0x000076322b867816 */ /* 0x040fe40000000086 */
[----:B------:R-:W-:Y:S01]  /*2000*/  SHF.L.U32 R36, R10, 0x10, RZ ;  /* 0x000000100a247819 */ /* 0x000fe200000006ff */
[----:B------:R-:W-:Y:S01]  /*2010*/  FMUL.FTZ R28, R30, R39 ;  /* 0x000000271e1c7220 */ /* 0x000fe20000410000 */
[----:B------:R-:W-:Y:S01]  /*2020*/  PRMT R116, R40, 0x7632, R116 ;  /* 0x0000763228747816 */ /* 0x000fe20000000074 */
[----:B------:R-:W-:Y:S01]  /*2030*/  FADD.FTZ R167, R160, R143 ;  /* 0x0000008fa0a77221 */ /* 0x000fe20000010000 */
[----:B------:R-:W-:-:S02]  /*2040*/  SHF.L.U32 R43, R43, 0x10, RZ ;  /* 0x000000102b2b7819 */ /* 0x000fc400000006ff */
[----:B------:R-:W-:Y:S01]  /*2050*/  SHF.L.U32 R38, R11, 0x10, RZ ;  /* 0x000000100b267819 */ /* 0x000fe200000006ff */
[----:B------:R-:W-:Y:S01]  /*2060*/  FMUL.FTZ R30, R32, R29 ;  /* 0x0000001d201e7220 */ /* 0x000fe20000410000 */
[----:B------:R-:W-:Y:S01]  /*2070*/  PRMT R120, R42, 0x7632, R120 ;  /* 0x000076322a787816 */ /* 0x000fe20000000078 */
[----:B------:R-:W-:Y:S01]  /*2080*/  FFMA.FTZ R164, R154, R143, R165 ;  /* 0x0000008f9aa47223 */ /* 0x000fe200000100a5 */
[----:B------:R-:W-:Y:S02]  /*2090*/  SHF.L.U32 R35, R44, 0x10, RZ ;  /* 0x000000102c237819 */ /* 0x000fe400000006ff */
[----:B------:R-:W-:Y:S02]  /*20a0*/  PRMT R142, R45, 0x7632, R142 ;  /* 0x000076322d8e7816 */ /* 0x000fe4000000008e */
[----:B------:R-:W-:Y:S01]  /*20b0*/  SHF.L.U32 R40, R72, 0x10, RZ ;  /* 0x0000001048287819 */ /* 0x000fe200000006ff */
[----:B------:R-:W-:Y:S01]  /*20c0*/  FMUL.FTZ R32, R34, R41 ;  /* 0x0000002922207220 */ /* 0x000fe20000410000 */
[----:B------:R-:W-:-:S02]  /*20d0*/  PRMT R140, R44, 0x7632, R140 ;  /* 0x000076322c8c7816 */ /* 0x000fc4000000008c */
[----:B------:R-:W-:Y:S02]  /*20e0*/  SHF.L.U32 R45, R45, 0x10, RZ ;  /* 0x000000102d2d7819 */ /* 0x000fe400000006ff */
[----:B------:R-:W-:Y:S01]  /*20f0*/  SHF.L.U32 R42, R73, 0x10, RZ ;  /* 0x00000010492a7819 */ /* 0x000fe200000006ff */
[----:B------:R-:W-:Y:S01]  /*2100*/  FMUL.FTZ R34, R36, R31 ;  /* 0x0000001f24227220 */ /* 0x000fe20000410000 */
[C---:B------:R-:W-:Y:S02]  /*2110*/  PRMT R146, R47.reuse, 0x7632, R146 ;  /* 0x000076322f927816 */ /* 0x040fe40000000092 */
[----:B------:R-:W-:Y:S01]  /*2120*/  SHF.L.U32 R44, R74, 0x10, RZ ;  /* 0x000000104a2c7819 */ /* 0x000fe200000006ff */
[----:B------:R-:W-:Y:S01]  /*2130*/  FMUL.FTZ R36, R38, R43 ;  /* 0x0000002b26247220 */ /* 0x000fe20000410000 */
[----:B------:R-:W-:Y:S01]  /*2140*/  SHF.L.U32 R47, R47, 0x10, RZ ;  /* 0x000000102f2f7819 */ /* 0x000fe200000006ff */
[----:B------:R-:W-:Y:S01]  /*2150*/  FADD.FTZ R166, R167, R28 ;  /* 0x0000001ca7a67221 */ /* 0x000fe20000010000 */
[----:B------:R-:W-:Y:S01]  /*2160*/  SHF.L.U32 R114, R75, 0x10, RZ ;  /* 0x000000104b727819 */ /* 0x000fe200000006ff */
[----:B------:R-:W-:Y:S01]  /*2170*/  FMUL.FTZ R38, R40, R35 ;  /* 0x0000002328267220 */ /* 0x000fe20000410000 */
[----:B------:R-:W-:Y:S01]  /*2180*/  FMUL.FTZ R162, R106, R171 ;  /* 0x000000ab6aa27220 */ /* 0x000fe20000410000 */
[----:B------:R-:W-:Y:S01]  /*2190*/  FFMA.FTZ R167, R113, R28, R164 ;  /* 0x0000001c71a77223 */ /* 0x000fe200000100a4 */
[----:B------:R-:W-:Y:S01]  /*21a0*/  FMUL.FTZ R40, R42, R45 ;  /* 0x0000002d2a287220 */ /* 0x000fe20000410000 */
[----:B------:R-:W-:Y:S01]  /*21b0*/  FMUL.FTZ R42, R44, R107 ;  /* 0x0000006b2c2a7220 */ /* 0x000fe20000410000 */
[----:B------:R-:W-:Y:S01]  /*21c0*/  SHF.L.U32 R116, R116, 0x10, RZ ;  /* 0x0000001074747819 */ /* 0x000fe200000006ff */
[----:B------:R-:W-:Y:S01]  /*21d0*/  FMUL.FTZ R44, R114, R47 ;  /* 0x0000002f722c7220 */ /* 0x000fe20000410000 */
[----:B------:R-:W-:Y:S01]  /*21e0*/  FMUL.FTZ R114, R106, R117 ;  /* 0x000000756a727220 */ /* 0x000fe20000410000 */
[----:B------:R-:W-:Y:S01]  /*21f0*/  FADD.FTZ R169, R166, R145 ;  /* 0x00000091a6a97221 */ /* 0x000fe20000010000 */
[----:B------:R-:W-:Y:S01]  /*2200*/  FFMA.FTZ R167, R162, R145, R167 ;  /* 0x00000091a2a77223 */ /* 0x000fe200000100a7 */
[----:B------:R-:W-:Y:S01]  /*2210*/  FMUL.FTZ R150, R173, R116 ;  /* 0x00000074ad967220 */ /* 0x000fe20000410000 */
[----:B------:R-:W-:Y:S01]  /*2220*/  FMUL.FTZ R163, R106, R163 ;  /* 0x000000a36aa37220 */ /* 0x000fe20000410000 */
[----:B------:R-:W-:Y:S01]  /*2230*/  FADD.FTZ R169, R169, R30 ;  /* 0x0000001ea9a97221 */ /* 0x000fe20000010000 */
[----:B------:R-:W-:Y:S01]  /*2240*/  FFMA.FTZ R166, R114, R30, R167 ;  /* 0x0000001e72a67223 */ /* 0x000fe200000100a7 */
[----:B------:R-:W-:-:S02]  /*2250*/  SHF.L.U32 R118, R118, 0x10, RZ ;  /* 0x0000001076767819 */ /* 0x000fc400000006ff */
[----:B------:R-:W-:Y:S01]  /*2260*/  FADD.FTZ R169, R169, R150 ;  /* 0x00000096a9a97221 */ /* 0x000fe20000010000 */
[----:B------:R-:W-:Y:S01]  /*2270*/  FFMA.FTZ R166, R163, R150, R166 ;  /* 0x00000096a3a67223 */ /* 0x000fe200000100a6 */
[----:B------:R-:W-:Y:S01]  /*2280*/  FMUL.FTZ R161, R106, R161 ;  /* 0x000000a16aa17220 */ /* 0x000fe20000410000 */
[----:B------:R-:W-:Y:S01]  /*2290*/  FMUL.FTZ R151, R175, R118 ;  /* 0x00000076af977220 */ /* 0x000fe20000410000 */
        /* <DEDUP_REMOVED lines=18> */
[C---:B------:R-:W-:Y:S01]  /*23c0*/  FMUL.FTZ R133, R106.reuse, R137 ;  /* 0x000000896a857220 */ /* 0x040fe20000410000 */
        /* <DEDUP_REMOVED lines=54> */
[----:B------:R-:W-:-:S07]  /*2730*/  FFMA.FTZ R170, R149, R165, R170 ;  /* 0x000000a595aa7223 */ /* 0x000fce00000100aa */
.L_x_53:
[----:B------:R-:W-:Y:S01]  /*2740*/  UMOV UR4, 0xffffffff ;  /* 0xffffffff00047882 */ /* 0x000fe20000000000 */
[----:B------:R-:W-:Y:S01]  /*2750*/  FADD.FTZ R3, R174, R3 ;  /* 0x00000003ae037221 */ /* 0x000fe20000010000 */
        /* <DEDUP_REMOVED lines=47> */
[----:B------:R-:W-:Y:S06]  /*2a50*/  BRA.DIV UR4, `(.L_x_54) ;  /* 0x0000003204507947 */ /* 0x000fec000b800000 */
[----:B------:R-:W0:Y:S01]  /*2a60*/  SHFL.BFLY PT, R25, R172, 0x1, 0x1f ;  /* 0x0c201f00ac197f89 */ /* 0x000e2200000e0000 */
[----:B------:R-:W-:Y:S02]  /*2a70*/  PRMT R35, R19, 0x7632, R35 ;  /* 0x0000763213237816 */ /* 0x000fe40000000023 */
[----:B------:R-:W-:Y:S01]  /*2a80*/  PRMT R37, R18, 0x7632, R37 ;  /* 0x0000763212257816 */ /* 0x000fe20000000025 */
[----:B------:R-:W1:Y:S01]  /*2a90*/  SHFL.BFLY PT, R27, R170, 0x1, 0x1f ;  /* 0x0c201f00aa1b7f89 */ /* 0x000e6200000e0000 */
[----:B------:R-:W-:Y:S02]  /*2aa0*/  PRMT R39, R17, 0x7632, R39 ;  /* 0x0000763211277816 */ /* 0x000fe40000000027 */
[----:B------:R-:W-:Y:S02]  /*2ab0*/  PRMT R41, R16, 0x7632, R41 ;  /* 0x0000763210297816 */ /* 0x000fe40000000029 */
[----:B------:R-:W-:Y:S02]  /*2ac0*/  PRMT R43, R15, 0x7632, R43 ;  /* 0x000076320f2b7816 */ /* 0x000fe4000000002b */
[----:B------:R-:W-:-:S02]  /*2ad0*/  PRMT R45, R14, 0x7632, R45 ;  /* 0x000076320e2d7816 */ /* 0x000fc4000000002d */
[----:B------:R-:W-:Y:S01]  /*2ae0*/  PRMT R47, R12, 0x7632, R47 ;  /* 0x000076320c2f7816 */ /* 0x000fe2000000002f */
[----:B0-----:R-:W-:Y:S01]  /*2af0*/  FADD.FTZ R25, R25, R172 ;  /* 0x000000ac19197221 */ /* 0x001fe20000010000 */
[----:B-1----:R-:W-:-:S04]  /*2b00*/  FADD.FTZ R27, R27, R170 ;  /* 0x000000aa1b1b7221 */ /* 0x002fc80000010000 */
[----:B------:R-:W0:Y:S04]  /*2b10*/  SHFL.BFLY PT, R46, R25, 0x2, 0x1f ;  /* 0x0c401f00192e7f89 */ /* 0x000e2800000e0000 */
[----:B------:R-:W1:Y:S01]  /*2b20*/  SHFL.BFLY PT, R108, R27, 0x2, 0x1f ;  /* 0x0c401f001b6c7f89 */ /* 0x000e6200000e0000 */
[----:B0-----:R-:W-:Y:S01]  /*2b30*/  FADD.FTZ R46, R25, R46 ;  /* 0x0000002e192e7221 */ /* 0x001fe20000010000 */
[----:B------:R-:W-:Y:S01]  /*2b40*/  PRMT R25, R23, 0x7632, R25 ;  /* 0x0000763217197816 */ /* 0x000fe20000000019 */
[----:B-1----:R-:W-:-:S03]  /*2b50*/  FADD.FTZ R108, R27, R108 ;  /* 0x0000006c1b6c7221 */ /* 0x002fc60000010000 */
[----:B------:R-:W0:Y:S01]  /*2b60*/  SHFL.BFLY PT, R29, R46, 0x4, 0x1f ;  /* 0x0c801f002e1d7f89 */ /* 0x000e2200000e0000 */
[----:B------:R-:W-:-:S03]  /*2b70*/  PRMT R27, R22, 0x7632, R27 ;  /* 0x00007632161b7816 */ /* 0x000fc6000000001b */
[----:B------:R-:W1:Y:S01]  /*2b80*/  SHFL.BFLY PT, R31, R108, 0x4, 0x1f ;  /* 0x0c801f006c1f7f89 */ /* 0x000e6200000e0000 */
[----:B0-----:R-:W-:Y:S01]  /*2b90*/  FADD.FTZ R29, R46, R29 ;  /* 0x0000001d2e1d7221 */ /* 0x001fe20000010000 */
[----:B------:R-:W-:Y:S01]  /*2ba0*/  PRMT R46, R13, 0x7632, R46 ;  /* 0x000076320d2e7816 */ /* 0x000fe2000000002e */
[----:B-1----:R-:W-:-:S03]  /*2bb0*/  FADD.FTZ R31, R108, R31 ;  /* 0x0000001f6c1f7221 */ /* 0x002fc60000010000 */
[----:B------:R-:W0:Y:S04]  /*2bc0*/  SHFL.BFLY PT, R110, R29, 0x8, 0x1f ;  /* 0x0d001f001d6e7f89 */ /* 0x000e2800000e0000 */
[----:B------:R-:W1:Y:S01]  /*2bd0*/  SHFL.BFLY PT, R112, R31, 0x8, 0x1f ;  /* 0x0d001f001f707f89 */ /* 0x000e6200000e0000 */
[----:B0-----:R-:W-:Y:S01]  /*2be0*/  FADD.FTZ R110, R29, R110 ;  /* 0x0000006e1d6e7221 */ /* 0x001fe20000010000 */
[----:B------:R-:W-:Y:S01]  /*2bf0*/  PRMT R29, R21, 0x7632, R29 ;  /* 0x00007632151d7816 */ /* 0x000fe2000000001d */
[----:B-1----:R-:W-:-:S03]  /*2c00*/  FADD.FTZ R112, R31, R112 ;  /* 0x000000701f707221 */ /* 0x002fc60000010000 */
[----:B------:R0:W1:Y:S01]  /*2c10*/  SHFL.BFLY PT, R107, R110, 0x10, 0x1f ;  /* 0x0e001f006e6b7f89 */ /* 0x00006200000e0000 */
[----:B------:R-:W-:-:S03]  /*2c20*/  PRMT R31, R20, 0x7632, R31 ;  /* 0x00007632141f7816 */ /* 0x000fc6000000001f */
[----:B------:R0:W2:Y:S04]  /*2c30*/  SHFL.BFLY PT, R167, R112, 0x10, 0x1f ;  /* 0x0e001f0070a77f89 */ /* 0x0000a800000e0000 */
.L_x_71:
[----:B-1----:R-:W-:Y:S01]  /*2c40*/  FADD.FTZ R107, R110, R107 ;  /* 0x0000006b6e6b7221 */ /* 0x002fe20000010000 */
[----:B--2---:R-:W-:-:S03]  /*2c50*/  FADD.FTZ R167, R112, R167 ;  /* 0x000000a770a77221 */ /* 0x004fc60000010000 */
[----:B------:R-:W-:Y:S01]  /*2c60*/  FMUL.FTZ R107, R107, UR13 ;  /* 0x0000000d6b6b7c20 */ /* 0x000fe20008410000 */
[----:B------:R-:W-:-:S04]  /*2c70*/  FMUL.FTZ R108, R167, UR13 ;  /* 0x0000000da76c7c20 */ /* 0x000fc80008410000 */
[----:B0-----:R-:W-:Y:S01]  /*2c80*/  FSEL R110, R107, RZ, !P2 ;  /* 0x000000ff6b6e7208 */ /* 0x001fe20005000000 */
[----:B------:R-:W-:Y:S06]  /*2c90*/  @P1 BRA `(.L_x_55) ;  /* 0x0000000c00f81947 */ /* 0x000fec0003800000 */
[----:B------:R-:W-:-:S04]  /*2ca0*/  UISETP.NE.U32.AND UP0, UPT, UR14, URZ, UPT ;  /* 0x000000ff0e00728c */ /* 0x000fc8000bf05070 */
[----:B------:R-:W-:-:S09]  /*2cb0*/  UISETP.NE.AND.EX UP0, UPT, UR15, URZ, UPT, UP0 ;  /* 0x000000ff0f00728c */ /* 0x000fd2000bf05300 */
[----:B------:R-:W-:Y:S05]  /*2cc0*/  BRA.U UP0, `(.L_x_56) ;  /* 0x0000000500d07547 */ /* 0x000fea000b800000 */
[C-C-:B------:R-:W-:Y:S01]  /*2cd0*/  FFMA.FTZ R25, R108.reuse, R114, R110.reuse ;  /* 0x000000726c197223 */ /* 0x140fe2000001006e */
[C-C-:B------:R-:W-:Y:S01]  /*2ce0*/  FFMA.FTZ R109, R108.reuse, R109, R110.reuse ;  /* 0x0000006d6c6d7223 */ /* 0x140fe2000001006e */
[C-C-:B------:R-:W-:Y:S01]  /*2cf0*/  FFMA.FTZ R0, R108.reuse, R0, R110.reuse ;  /* 0x000000006c007223 */ /* 0x140fe2000001006e */
[C---:B------:R-:W-:Y:S01]  /*2d00*/  FFMA.FTZ R141, R108.reuse, R141, R110 ;  /* 0x0000008d6c8d7223 */ /* 0x040fe2000001006e */
[----:B------:R-:W-:Y:S01]  /*2d10*/  FADD.FTZ R25, -R25, R30 ;  /* 0x0000001e19197221 */ /* 0x000fe20000010100 */
[----:B------:R-:W-:Y:S01]  /*2d20*/  FADD.FTZ R109, -R109, R24 ;  /* 0x000000186d6d7221 */ /* 0x000fe20000010100 */
[C-C-:B------:R-:W-:Y:S01]  /*2d30*/  FFMA.FTZ R148, R108.reuse, R148, R110.reuse ;  /* 0x000000946c947223 */ /* 0x140fe2000001006e */
[--C-:B------:R-:W-:Y:S01]  /*2d40*/  FFMA.FTZ R111, R108, R111, R110.reuse ;  /* 0x0000006f6c6f7223 */ /* 0x100fe2000001006e */
[----:B------:R-:W-:Y:S01]  /*2d50*/  FMUL.FTZ R29, R106, R25 ;  /* 0x000000196a1d7220 */ /* 0x000fe20000410000 */
[C-C-:B------:R-:W-:Y:S01]  /*2d60*/  FFMA.FTZ R154, R108.reuse, R154, R110.reuse ;  /* 0x0000009a6c9a7223 */ /* 0x140fe2000001006e */
[----:B------:R-:W0:Y:S01]  /*2d70*/  LDC.64 R24, c[0x0][0x468] ;  /* 0x00011a00ff187b82 */ /* 0x000e220000000a00 */
[C-C-:B------:R-:W-:Y:S01]  /*2d80*/  FFMA.FTZ R113, R108.reuse, R113, R110.reuse ;  /* 0x000000716c717223 */ /* 0x140fe2000001006e */
        /* <DEDUP_REMOVED lines=15> */
[----:B------:R-:W-:Y:S01]  /*2e80*/  FFMA.FTZ R108, R108, R149, R110 ;  /* 0x000000956c6c7223 */ /* 0x000fe2000001006e */
[----:B------:R-:W-:Y:S01]  /*2e90*/  FADD.FTZ R33, -R0, R33 ;  /* 0x0000002100217221 */ /* 0x000fe20000010100 */
        /* <DEDUP_REMOVED lines=21> */
[C---:B------:R-:W-:Y:S01]  /*2ff0*/  FMUL.FTZ R33, R106.reuse, R33 ;  /* 0x000000216a217220 */ /* 0x040fe20000410000 */
        /* <DEDUP_REMOVED lines=46> */
[----:B0-----:R-:W-:Y:S01]  /*32e0*/  IMAD.WIDE.U32 R36, R105, 0x10, R24 ;  /* 0x0000001069247825 */ /* 0x001fe200078e0018 */
[----:B------:R-:W-:-:S02]  /*32f0*/  F2FP.BF16.F32.PACK_AB R27, R30, R27 ;  /* 0x0000001b1e1b723e */ /* 0x000fc400000010ff */
[----:B------:R-:W-:Y:S01]  /*3300*/  F2FP.BF16.F32.PACK_AB R26, R143, R26 ;  /* 0x0000001a8f1a723e */ /* 0x000fe200000010ff */
[--C-:B------:R-:W-:Y:S01]  /*3310*/  IMAD.WIDE.U32 R38, R103, 0x10, R24.reuse ;  /* 0x0000001067267825 */ /* 0x100fe200078e0018 */
[----:B------:R-:W-:Y:S02]  /*3320*/  F2FP.BF16.F32.PACK_AB R31, R42, R31 ;  /* 0x0000001f2a1f723e */ /* 0x000fe400000010ff */
[----:B------:R-:W-:Y:S01]  /*3330*/  F2FP.BF16.F32.PACK_AB R30, R40, R117 ;  /* 0x00000075281e723e */ /* 0x000fe200000010ff */
[----:B------:R-:W-:Y:S01]  /*3340*/  IMAD.WIDE.U32 R104, R104, 0x10, R24 ;  /* 0x0000001068687825 */ /* 0x000fe200078e0018 */
[----:B------:R-:W-:Y:S02]  /*3350*/  F2FP.BF16.F32.PACK_AB R25, R28, R109 ;  /* 0x0000006d1c19723e */ /* 0x000fe400000010ff */
[----:B------:R-:W-:Y:S02]  /*3360*/  F2FP.BF16.F32.PACK_AB R24, R0, R33 ;  /* 0x000000210018723e */ /* 0x000fe400000010ff */
[----:B------:R-:W-:-:S02]  /*3370*/  F2FP.BF16.F32.PACK_AB R29, R34, R29 ;  /* 0x0000001d221d723e */ /* 0x000fc400000010ff */
[----:B------:R-:W-:Y:S01]  /*3380*/  F2FP.BF16.F32.PACK_AB R28, R163, R32 ;  /* 0x00000020a31c723e */ /* 0x000fe200000010ff */
[----:B------:R3:W-:Y:S01]  /*3390*/  STG.E.128 desc[UR6][R36.64], R24 ;  /* 0x0000001824007986 */ /* 0x0007e2000c101d06 */
[----:B------:R-:W-:Y:S02]  /*33a0*/  F2FP.BF16.F32.PACK_AB R35, R102, R35 ;  /* 0x000000236623723e */ /* 0x000fe400000010ff */
[----:B------:R-:W-:Y:S01]  /*33b0*/  F2FP.BF16.F32.PACK_AB R34, R106, R41 ;  /* 0x000000296a22723e */ /* 0x000fe200000010ff */
[----:B------:R3:W-:Y:S01]  /*33c0*/  STG.E.128 desc[UR6][R38.64], R28 ;  /* 0x0000001c26007986 */ /* 0x0007e2000c101d06 */
[----:B------:R-:W-:Y:S02]  /*33d0*/  F2FP.BF16.F32.PACK_AB R33, R46, R135 ;  /* 0x000000872e21723e */ /* 0x000fe400000010ff */
[----:B------:R-:W-:-:S05]  /*33e0*/  F2FP.BF16.F32.PACK_AB R32, R44, R133 ;  /* 0x000000852c20723e */ /* 0x000fca00000010ff */
[----:B------:R3:W-:Y:S01]  /*33f0*/  STG.E.128 desc[UR6][R104.64], R32 ;  /* 0x0000002068007986 */ /* 0x0007e2000c101d06 */
[----:B------:R-:W-:Y:S05]  /*3400*/  BRA `(.L_x_57) ;  /* 0x0000001800d07947 */ /* 0x000fea0003800000 */
.L_x_56:
[----:B------:R-:W0:Y:S01]  /*3410*/  LDC.64 R46, c[0x0][0x478] ;  /* 0x00011e00ff2e7b82 */ /* 0x000e220000000a00 */
[C-C-:B------:R-:W-:Y:S01]  /*3420*/  FFMA.FTZ R113, R108.reuse, R113, R110.reuse ;  /* 0x000000716c717223 */ /* 0x140fe2000001006e */
[C-C-:B------:R-:W-:Y:S01]  /*3430*/  FFMA.FTZ R0, R108.reuse, R0, R110.reuse ;  /* 0x000000006c007223 */ /* 0x140fe2000001006e */
[C-C-:B------:R-:W-:Y:S01]  /*3440*/  FFMA.FTZ R141, R108.reuse, R141, R110.reuse ;  /* 0x0000008d6c8d7223 */ /* 0x140fe2000001006e */
[C---:B------:R-:W-:Y:S01]  /*3450*/  FFMA.FTZ R109, R108.reuse, R109, R110 ;  /* 0x0000006d6c6d7223 */ /* 0x040fe2000001006e */
[----:B------:R-:W-:Y:S01]  /*3460*/  FADD.FTZ R113, -R113, R28 ;  /* 0x0000001c71717221 */ /* 0x000fe20000010100 */
[C-C-:B------:R-:W-:Y:S01]  /*3470*/  FFMA.FTZ R148, R108.reuse, R148, R110.reuse ;  /* 0x000000946c947223 */ /* 0x140fe2000001006e */
[C-C-:B------:R-:W-:Y:S01]  /*3480*/  FFMA.FTZ R111, R108.reuse, R111, R110.reuse ;  /* 0x0000006f6c6f7223 */ /* 0x140fe2000001006e */
[----:B------:R-:W1:Y:S01]  /*3490*/  LDC.64 R28, c[0x0][0x468] ;  /* 0x00011a00ff1c7b82 */ /* 0x000e620000000a00 */
        /* <DEDUP_REMOVED lines=43> */
[----:B------:R-:W-:Y:S01]  /*3750*/  FMUL.FTZ R37, R106, R25 ;  /* 0x000000196a257220 */ /* 0x000fe20000410000 */
[----:B0-----:R-:W-:Y:S01]  /*3760*/  IMAD.WIDE.U32 R30, R105, 0x10, R46 ;  /* 0x00000010691e7825 */ /* 0x001fe200078e002e */
[----:B------:R-:W-:-:S03]  /*3770*/  F2FP.BF16.F32.PACK_AB R24, R141, R33 ;  /* 0x000000218d18723e */ /* 0x000fc600000010ff */
[----:B------:R-:W-:Y:S01]  /*3780*/  FADD.FTZ R133, -R133, R38 ;  /* 0x0000002685857221 */ /* 0x000fe20000010100 */
[----:B------:R-:W-:Y:S01]  /*3790*/  F2FP.BF16.F32.PACK_AB R25, R139, R35 ;  /* 0x000000238b19723e */ /* 0x000fe200000010ff */
[----:B------:R-:W-:Y:S01]  /*37a0*/  FADD.FTZ R153, -R153, R158 ;  /* 0x0000009e99997221 */ /* 0x000fe20000010100 */
[----:B------:R-:W-:Y:S01]  /*37b0*/  F2FP.BF16.F32.PACK_AB R26, R143, R111 ;  /* 0x0000006f8f1a723e */ /* 0x000fe200000010ff */
[----:B------:R-:W-:Y:S01]  /*37c0*/  FADD.FTZ R135, -R135, R40 ;  /* 0x0000002887877221 */ /* 0x000fe20000010100 */
[----:B------:R-:W-:Y:S01]  /*37d0*/  F2FP.BF16.F32.PACK_AB R27, R145, R113 ;  /* 0x00000071911b723e */ /* 0x000fe200000010ff */
        /* <DEDUP_REMOVED lines=12> */
[-C--:B------:R-:W-:Y:S01]  /*38a0*/  FMUL.FTZ R32, R33, R102.reuse ;  /* 0x0000006621207220 */ /* 0x080fe20000410000 */
[-C--:B------:R-:W-:Y:S01]  /*38b0*/  FMUL.FTZ R33, R35, R102.reuse ;  /* 0x0000006623217220 */ /* 0x080fe20000410000 */
[C---:B------:R-:W-:Y:S01]  /*38c0*/  FMUL.FTZ R133, R106.reuse, R133 ;  /* 0x000000856a857220 */ /* 0x040fe20000410000 */
[C---:B------:R-:W-:Y:S01]  /*38d0*/  FMUL.FTZ R153, R106.reuse, R153 ;  /* 0x000000996a997220 */ /* 0x040fe20000410000 */
[C---:B------:R-:W-:Y:S01]  /*38e0*/  FMUL.FTZ R135, R106.reuse, R135 ;  /* 0x000000876a877220 */ /* 0x040fe20000410000 */
[C---:B------:R-:W-:Y:S01]  /*38f0*/  FMUL.FTZ R155, R106.reuse, R155 ;  /* 0x0000009b6a9b7220 */ /* 0x040fe20000410000 */
[C---:B------:R-:W-:Y:S01]  /*3900*/  FMUL.FTZ R137, R106.reuse, R137 ;  /* 0x000000896a897220 */ /* 0x040fe20000410000 */
[----:B------:R-:W-:Y:S01]  /*3910*/  FMUL.FTZ R165, R106, R165 ;  /* 0x000000a56aa57220 */ /* 0x000fe20000410000 */
[----:B------:R0:W-:Y:S01]  /*3920*/  STG.E.128 desc[UR6][R30.64], R24 ;  /* 0x000000181e007986 */ /* 0x0001e2000c101d06 */
        /* <DEDUP_REMOVED lines=11> */
[----:B------:R-:W-:-:S04]  /*39e0*/  IMAD.WIDE.U32 R44, R103, 0x10, R46 ;  /* 0x00000010672c7825 */ /* 0x000fc800078e002e */
[-C--:B------:R-:W-:Y:S01]  /*39f0*/  FMUL.FTZ R111, R43, R102.reuse ;  /* 0x000000662b6f7220 */ /* 0x080fe20000410000 */
[-C--:B------:R-:W-:Y:S01]  /*3a00*/  FMUL.FTZ R112, R153, R102.reuse ;  /* 0x0000006699707220 */ /* 0x080fe20000410000 */
[----:B------:R-:W-:Y:S01]  /*3a10*/  FMUL.FTZ R41, R135, R102 ;  /* 0x0000006687297220 */ /* 0x000fe20000410000 */
[----:B-1----:R-:W-:-:S04]  /*3a20*/  IMAD.WIDE.U32 R108, R103, 0x10, R28 ;  /* 0x00000010676c7825 */ /* 0x002fc800078e001c */
[-C--:B------:R-:W-:Y:S01]  /*3a30*/  FMUL.FTZ R103, R133, R102.reuse ;  /* 0x0000006685677220 */ /* 0x080fe20000410000 */
[C---:B0-----:R-:W-:Y:S01]  /*3a40*/  F2FP.BF16.F32.PACK_AB R24, R163.reuse, R37 ;  /* 0x00000025a318723e */ /* 0x041fe200000010ff */
[-C--:B------:R-:W-:Y:S01]  /*3a50*/  FMUL.FTZ R163, R163, R102.reuse ;  /* 0x00000066a3a37220 */ /* 0x080fe20000410000 */
[----:B------:R-:W-:Y:S01]  /*3a60*/  F2FP.BF16.F32.PACK_AB R26, R159, R117 ;  /* 0x000000759f1a723e */ /* 0x000fe200000010ff */
[-C--:B------:R-:W-:Y:S01]  /*3a70*/  FMUL.FTZ R37, R115, R102.reuse ;  /* 0x0000006673257220 */ /* 0x080fe20000410000 */
[-C--:B------:R-:W-:Y:S01]  /*3a80*/  FMUL.FTZ R159, R159, R102.reuse ;  /* 0x000000669f9f7220 */ /* 0x080fe20000410000 */
[----:B------:R-:W-:Y:S01]  /*3a90*/  F2FP.BF16.F32.PACK_AB R30, R147, R43 ;  /* 0x0000002b931e723e */ /* 0x000fe200000010ff */
[-C--:B------:R-:W-:Y:S01]  /*3aa0*/  FMUL.FTZ R114, R155, R102.reuse ;  /* 0x000000669b727220 */ /* 0x080fe20000410000 */
[-C--:B------:R-:W-:Y:S01]  /*3ab0*/  FMUL.FTZ R116, R147, R102.reuse ;  /* 0x0000006693747220 */ /* 0x080fe20000410000 */
[-C--:B------:R-:W-:Y:S01]  /*3ac0*/  FMUL.FTZ R118, R165, R102.reuse ;  /* 0x00000066a5767220 */ /* 0x080fe20000410000 */
[----:B------:R-:W-:Y:S01]  /*3ad0*/  FMUL.FTZ R43, R137, R102 ;  /* 0x00000066892b7220 */ /* 0x000fe20000410000 */
[----:B------:R-:W-:Y:S01]  /*3ae0*/  IMAD.WIDE.U32 R106, R105, 0x10, R28 ;  /* 0x00000010696a7825 */ /* 0x000fe200078e001c */
[----:B------:R-:W-:-:S02]  /*3af0*/  F2FP.BF16.F32.PACK_AB R35, R36, R35 ;  /* 0x000000232423723e */ /* 0x000fc400000010ff */
[----:B------:R-:W-:Y:S01]  /*3b00*/  F2FP.BF16.F32.PACK_AB R34, R143, R34 ;  /* 0x000000228f22723e */ /* 0x000fe200000010ff */
[----:B------:R-:W-:Y:S01]  /*3b10*/  IMAD.WIDE.U32 R46, R104, 0x10, R46 ;  /* 0x00000010682e7825 */ /* 0x000fe200078e002e */
[----:B------:R-:W-:Y:S02]  /*3b20*/  F2FP.BF16.F32.PACK_AB R33, R0, R33 ;  /* 0x000000210021723e */ /* 0x000fe400000010ff */
[----:B------:R-:W-:Y:S01]  /*3b30*/  F2FP.BF16.F32.PACK_AB R32, R141, R32 ;  /* 0x000000208d20723e */ /* 0x000fe200000010ff */
[----:B------:R-:W-:Y:S01]  /*3b40*/  IMAD.WIDE.U32 R104, R104, 0x10, R28 ;  /* 0x0000001068687825 */ /* 0x000fe200078e001c */
[----:B------:R-:W-:Y:S02]  /*3b50*/  F2FP.BF16.F32.PACK_AB R25, R151, R115 ;  /* 0x000000739719723e */ /* 0x000fe400000010ff */
[----:B------:R-:W-:Y:S01]  /*3b60*/  F2FP.BF16.F32.PACK_AB R27, R157, R119 ;  /* 0x000000779d1b723e */ /* 0x000fe200000010ff */
[----:B------:R2:W-:Y:S01]  /*3b70*/  STG.E.128 desc[UR6][R106.64], R32 ;  /* 0x000000206a007986 */ /* 0x0005e2000c101d06 */
[----:B------:R-:W-:-:S02]  /*3b80*/  F2FP.BF16.F32.PACK_AB R39, R110, R39 ;  /* 0x000000276e27723e */ /* 0x000fc400000010ff */
[----:B------:R-:W-:Y:S01]  /*3b90*/  F2FP.BF16.F32.PACK_AB R38, R159, R38 ;  /* 0x000000269f26723e */ /* 0x000fe200000010ff */
[----:B------:R2:W-:Y:S01]  /*3ba0*/  STG.E.128 desc[UR6][R44.64], R24 ;  /* 0x000000182c007986 */ /* 0x0005e2000c101d06 */
[----:B------:R-:W-:Y:S02]  /*3bb0*/  F2FP.BF16.F32.PACK_AB R37, R42, R37 ;  /* 0x000000252a25723e */ /* 0x000fe400000010ff */
[----:B------:R-:W-:Y:S02]  /*3bc0*/  F2FP.BF16.F32.PACK_AB R36, R163, R40 ;  /* 0x00000028a324723e */ /* 0x000fe400000010ff */
[----:B------:R-:W-:Y:S02]  /*3bd0*/  F2FP.BF16.F32.PACK_AB R28, R153, R133 ;  /* 0x00000085991c723e */ /* 0x000fe400000010ff */
[----:B------:R-:W-:Y:S01]  /*3be0*/  F2FP.BF16.F32.PACK_AB R29, R155, R135 ;  /* 0x000000879b1d723e */ /* 0x000fe200000010ff */
[----:B------:R2:W-:Y:S01]  /*3bf0*/  STG.E.128 desc[UR6][R108.64], R36 ;  /* 0x000000246c007986 */ /* 0x0005e2000c101d06 */
[----:B------:R-:W-:-:S02]  /*3c00*/  F2FP.BF16.F32.PACK_AB R31, R165, R137 ;  /* 0x00000089a51f723e */ /* 0x000fc400000010ff */
[----:B------:R-:W-:Y:S02]  /*3c10*/  F2FP.BF16.F32.PACK_AB R43, R118, R43 ;  /* 0x0000002b762b723e */ /* 0x000fe400000010ff */
[----:B------:R-:W-:Y:S01]  /*3c20*/  F2FP.BF16.F32.PACK_AB R42, R116, R111 ;  /* 0x0000006f742a723e */ /* 0x000fe200000010ff */
[----:B------:R2:W-:Y:S01]  /*3c30*/  STG.E.128 desc[UR6][R46.64], R28 ;  /* 0x0000001c2e007986 */ /* 0x0005e2000c101d06 */
[----:B------:R-:W-:Y:S02]  /*3c40*/  F2FP.BF16.F32.PACK_AB R41, R114, R41 ;  /* 0x000000297229723e */ /* 0x000fe400000010ff */
[----:B------:R-:W-:-:S05]  /*3c50*/  F2FP.BF16.F32.PACK_AB R40, R112, R103 ;  /* 0x000000677028723e */ /* 0x000fca00000010ff */
[----:B------:R2:W-:Y:S01]  /*3c60*/  STG.E.128 desc[UR6][R104.64], R40 ;  /* 0x0000002868007986 */ /* 0x0005e2000c101d06 */
[----:B------:R-:W-:Y:S05]  /*3c70*/  BRA `(.L_x_57) ;  /* 0x0000001000b47947 */ /* 0x000fea0003800000 */
.L_x_55:
[----:B------:R-:W-:-:S04]  /*3c80*/  UISETP.NE.U32.AND UP0, UPT, UR14, URZ, UPT ;  /* 0x000000ff0e00728c */ /* 0x000fc8000bf05070 */
[----:B------:R-:W-:-:S09]  /*3c90*/  UISETP.NE.AND.EX UP0, UPT, UR15, URZ, UPT, UP0 ;  /* 0x000000ff0f00728c */ /* 0x000fd2000bf05300 */
[----:B------:R-:W-:Y:S05]  /*3ca0*/  BRA.U UP0, `(.L_x_58) ;  /* 0x0000000900307547 */ /* 0x000fea000b800000 */
[C-C-:B------:R-:W-:Y:S01]  /*3cb0*/  FFMA.FTZ R162, R108.reuse, R162, R110.reuse ;  /* 0x000000a26ca27223 */ /* 0x140fe2000001006e */
[C-C-:B------:R-:W-:Y:S01]  /*3cc0*/  FFMA.FTZ R113, R108.reuse, R113, R110.reuse ;  /* 0x000000716c717223 */ /* 0x140fe2000001006e */
[C-C-:B------:R-:W-:Y:S01]  /*3cd0*/  FFMA.FTZ R112, R108.reuse, R161, R110.reuse ;  /* 0x000000a16c707223 */ /* 0x140fe2000001006e */
[C-C-:B------:R-:W-:Y:S01]  /*3ce0*/  FFMA.FTZ R135, R108.reuse, R135, R110.reuse ;  /* 0x000000876c877223 */ /* 0x140fe2000001006e */
[----:B------:R-:W-:Y:S01]  /*3cf0*/  SHF.L.U32 R43, R43, 0x10, RZ ;  /* 0x000000102b2b7819 */ /* 0x000fe200000006ff */
        /* <DEDUP_REMOVED lines=18> */
[--C-:B------:R-:W-:Y:S01]  /*3e20*/  FFMA.FTZ R137, R108, R137, R110.reuse ;  /* 0x000000896c897223 */ /* 0x100fe2000001006e */
[----:B------:R-:W-:Y:S01]  /*3e30*/  FADD.FTZ R162, -R162, R145 ;  /* 0x00000091a2a27221 */ /* 0x000fe20000010100 */
[----:B------:R-:W-:Y:S01]  /*3e40*/  FFMA.FTZ R108, R108, R149, R110 ;  /* 0x000000956c6c7223 */ /* 0x000fe2000001006e */
[----:B------:R-:W-:Y:S01]  /*3e50*/  FADD.FTZ R28, -R113, R28 ;  /* 0x0000001c711c7221 */ /* 0x000fe20000010100 */
[----:B------:R-:W-:Y:S01]  /*3e60*/  FADD.FTZ R40, -R135, R40 ;  /* 0x0000002887287221 */ /* 0x000fe20000010100 */
[----:B------:R-:W-:Y:S01]  /*3e70*/  FFMA.FTZ R113, R106, R162, R43 ;  /* 0x000000a26a717223 */ /* 0x000fe2000001002b */
[----:B------:R-:W-:Y:S01]  /*3e80*/  SHF.L.U32 R135, R25, 0x10, RZ ;  /* 0x0000001019877819 */ /* 0x000fe200000006ff */
[----:B------:R-:W-:Y:S01]  /*3e90*/  FADD.FTZ R24, -R109, R24 ;  /* 0x000000186d187221 */ /* 0x000fe20000010100 */
[----:B------:R-:W-:Y:S01]  /*3ea0*/  FADD.FTZ R108, -R108, R165 ;  /* 0x000000a56c6c7221 */ /* 0x000fe20000010100 */
[----:B------:R-:W-:Y:S01]  /*3eb0*/  SHF.L.U32 R43, R13, 0x10, RZ ;  /* 0x000000100d2b7819 */ /* 0x000fe200000006ff */
[----:B------:R-:W-:Y:S01]  /*3ec0*/  FADD.FTZ R38, -R133, R38 ;  /* 0x0000002685267221 */ /* 0x000fe20000010100 */
[----:B------:R-:W-:Y:S01]  /*3ed0*/  SHF.L.U32 R25, R20, 0x10, RZ ;  /* 0x0000001014197819 */ /* 0x000fe200000006ff */
[C---:B------:R-:W-:Y:S01]  /*3ee0*/  FFMA.FTZ R149, R106.reuse, R108, R135 ;  /* 0x0000006c6a957223 */ /* 0x040fe20000010087 */
[----:B------:R-:W-:Y:S01]  /*3ef0*/  FADD.FTZ R36, -R119, R36 ;  /* 0x0000002477247221 */ /* 0x000fe20000010100 */
[----:B------:R-:W-:Y:S01]  /*3f00*/  FFMA.FTZ R43, R106, R24, R43 ;  /* 0x000000186a2b7223 */ /* 0x000fe2000001002b */
[----:B------:R-:W-:Y:S01]  /*3f10*/  FADD.FTZ R0, -R0, R33 ;  /* 0x0000002100007221 */ /* 0x000fe20000010100 */
[----:B------:R-:W-:Y:S01]  /*3f20*/  FFMA.FTZ R135, R106, R38, R25 ;  /* 0x000000266a877223 */ /* 0x000fe20000010019 */
[----:B------:R-:W-:Y:S01]  /*3f30*/  FADD.FTZ R30, -R107, R30 ;  /* 0x0000001e6b1e7221 */ /* 0x000fe20000010100 */
[----:B------:R-:W0:Y:S01]  /*3f40*/  LDC.64 R24, c[0x0][0x468] ;  /* 0x00011a00ff187b82 */ /* 0x000e220000000a00 */
[----:B------:R-:W-:Y:S01]  /*3f50*/  FADD.FTZ R32, -R115, R32 ;  /* 0x0000002073207221 */ /* 0x000fe20000010100 */
[----:B------:R-:W-:Y:S01]  /*3f60*/  SHF.L.U32 R119, R35, 0x10, RZ ;  /* 0x0000001023777819 */ /* 0x000fe200000006ff */
        /* <DEDUP_REMOVED lines=18> */
[C---:B------:R-:W-:Y:S01]  /*4090*/  FFMA.FTZ R133, R106.reuse, R156, R119 ;  /* 0x0000009c6a857223 */ /* 0x040fe20000010077 */
[----:B------:R-:W-:Y:S01]  /*40a0*/  FADD.FTZ R26, -R111, R26 ;  /* 0x0000001a6f1a7221 */ /* 0x000fe20000010100 */
[C---:B------:R-:W-:Y:S01]  /*40b0*/  FFMA.FTZ R45, R106.reuse, R148, R33 ;  /* 0x000000946a2d7223 */ /* 0x040fe20000010021 */
[C---:B------:R-:W-:Y:S01]  /*40c0*/  FFMA.FTZ R109, R106.reuse, R154, R107 ;  /* 0x0000009a6a6d7223 */ /* 0x040fe2000001006b */
[C---:B------:R-:W-:Y:S01]  /*40d0*/  FFMA.FTZ R119, R106.reuse, R36, R115 ;  /* 0x000000246a777223 */ /* 0x040fe20000010073 */
[----:B------:R-:W-:Y:S01]  /*40e0*/  FADD.FTZ R44, -R137, R44 ;  /* 0x0000002c892c7221 */ /* 0x000fe20000010100 */
[C---:B------:R-:W-:Y:S01]  /*40f0*/  FFMA.FTZ R47, R106.reuse, R141, R47 ;  /* 0x0000008d6a2f7223 */ /* 0x040fe2000001002f */
[----:B------:R-:W-:Y:S01]  /*4100*/  SHF.L.U32 R111, R15, 0x10, RZ ;  /* 0x000000100f6f7819 */ /* 0x000fe200000006ff */
[----:B------:R-:W-:Y:S01]  /*4110*/  FFMA.FTZ R117, R106, R152, R37 ;  /* 0x000000986a757223 */ /* 0x000fe20000010025 */
[----:B------:R-:W-:Y:S01]  /*4120*/  SHF.L.U32 R107, R14, 0x10, RZ ;  /* 0x000000100e6b7819 */ /* 0x000fe200000006ff */
[----:B------:R-:W-:Y:S01]  /*4130*/  FFMA.FTZ R115, R106, R34, R35 ;  /* 0x000000226a737223 */ /* 0x000fe20000010023 */
[----:B------:R-:W-:Y:S01]  /*4140*/  SHF.L.U32 R33, R12, 0x10, RZ ;  /* 0x000000100c217819 */ /* 0x000fe200000006ff */
[C---:B------:R-:W-:Y:S01]  /*4150*/  FFMA.FTZ R137, R106.reuse, R158, R31 ;  /* 0x0000009e6a897223 */ /* 0x040fe2000001001f */
[----:B------:R-:W-:Y:S01]  /*4160*/  SHF.L.U32 R41, R41, 0x10, RZ ;  /* 0x0000001029297819 */ /* 0x000fe200000006ff */
[C---:B------:R-:W-:Y:S01]  /*4170*/  FFMA.FTZ R141, R106.reuse, R160, R29 ;  /* 0x000000a06a8d7223 */ /* 0x040fe2000001001d */
[----:B------:R-:W-:Y:S01]  /*4180*/  SHF.L.U32 R39, R39, 0x10, RZ ;  /* 0x0000001027277819 */ /* 0x000fe200000006ff */
[----:B------:R-:W-:Y:S01]  /*4190*/  FFMA.FTZ R145, R106, R164, R27 ;  /* 0x000000a46a917223 */ /* 0x000fe2000001001b */
        /* <DEDUP_REMOVED lines=8> */
[----:B------:R-:W-:Y:S01]  /*4220*/  SHF.L.U32 R27, R21, 0x10, RZ ;  /* 0x00000010151b7819 */ /* 0x000fe200000006ff */
[C---:B------:R-:W-:Y:S01]  /*4230*/  FFMA.FTZ R107, R106.reuse, R26, R107 ;  /* 0x0000001a6a6b7223 */ /* 0x040fe2000001006b */
[C---:B------:R-:W-:Y:S01]  /*4240*/  FFMA.FTZ R33, R106.reuse, R0, R33 ;  /* 0x000000006a217223 */ /* 0x040fe20000010021 */
[C---:B------:R-:W-:Y:S01]  /*4250*/  FFMA.FTZ R41, R106.reuse, R150, R41 ;  /* 0x000000966a297223 */ /* 0x040fe20000010029 */
[C---:B------:R-:W-:Y:S01]  /*4260*/  FFMA.FTZ R39, R106.reuse, R112, R39 ;  /* 0x000000706a277223 */ /* 0x040fe20000010027 */
[C---:B------:R-:W-:Y:S01]  /*4270*/  FFMA.FTZ R37, R106.reuse, R32, R37 ;  /* 0x000000206a257223 */ /* 0x040fe20000010025 */
[C---:B------:R-:W-:Y:S01]  /*4280*/  FFMA.FTZ R35, R106.reuse, R30, R35 ;  /* 0x0000001e6a237223 */ /* 0x040fe20000010023 */
[C---:B------:R-:W-:Y:S01]  /*4290*/  FFMA.FTZ R147, R106.reuse, R44, R31 ;  /* 0x0000002c6a937223 */ /* 0x040fe2000001001f */
[C---:B------:R-:W-:Y:S01]  /*42a0*/  FFMA.FTZ R143, R106.reuse, R42, R29 ;  /* 0x0000002a6a8f7223 */ /* 0x040fe2000001001d */
[----:B------:R-:W-:Y:S01]  /*42b0*/  FFMA.FTZ R139, R106, R40, R27 ;  /* 0x000000286a8b7223 */ /* 0x000fe2000001001b */
        /* <DEDUP_REMOVED lines=43> */
.L_x_58:
[C-C-:B------:R-:W-:Y:S01]  /*4570*/  FFMA.FTZ R109, R108.reuse, R109, R110.reuse ;  /* 0x0000006d6c6d7223 */ /* 0x140fe2000001006e */
[C-C-:B------:R-:W-:Y:S01]  /*4580*/  FFMA.FTZ R154, R108.reuse, R154, R110.reuse ;  /* 0x0000009a6c9a7223 */ /* 0x140fe2000001006e */
[C-C-:B------:R-:W-:Y:S01]  /*4590*/  FFMA.FTZ R141, R108.reuse, R141, R110.reuse ;  /* 0x0000008d6c8d7223 */ /* 0x140fe2000001006e */
[----:B------:R-:W-:Y:S01]  /*45a0*/  FFMA.FTZ R148, R108, R148, R110 ;  /* 0x000000946c947223 */ /* 0x000fe2000001006e */
[----:B------:R-:W-:Y:S01]  /*45b0*/  FADD.FTZ R109, -R109, R24 ;  /* 0x000000186d6d7221 */ /* 0x000fe20000010100 */
[----:B------:R-:W-:Y:S01]  /*45c0*/  SHF.L.U32 R24, R45, 0x10, RZ ;  /* 0x000000102d187819 */ /* 0x000fe200000006ff */
[----:B------:R-:W-:Y:S01]  /*45d0*/  FADD.FTZ R143, -R154, R143 ;  /* 0x0000008f9a8f7221 */ /* 0x000fe20000010100 */
[C-C-:B------:R-:W-:Y:S01]  /*45e0*/  FFMA.FTZ R113, R108.reuse, R113, R110.reuse ;  /* 0x000000716c717223 */ /* 0x140fe2000001006e */
[C-C-:B------:R-:W-:Y:S01]  /*45f0*/  FFMA.FTZ R112, R108.reuse, R161, R110.reuse ;  /* 0x000000a16c707223 */ /* 0x140fe2000001006e */
[----:B------:R-:W-:Y:S01]  /*4600*/  FFMA.FTZ R0, R108, R0, R110 ;  /* 0x000000006c007223 */ /* 0x000fe2000001006e */
[----:B------:R-:W-:Y:S01]  /*4610*/  SHF.L.U32 R47, R47, 0x10, RZ ;  /* 0x000000102f2f7819 */ /* 0x000fe200000006ff */
[----:B------:R-:W-:Y:S01]  /*4620*/  FFMA.FTZ R143, R106, R143, R24 ;  /* 0x0000008f6a8f7223 */ /* 0x000fe20000010018 */
[----:B------:R-:W-:Y:S01]  /*4630*/  SHF.L.U32 R46, R46, 0x10, RZ ;  /* 0x000000102e2e7819 */ /* 0x000fe200000006ff */
[----:B------:R-:W-:Y:S01]  /*4640*/  FFMA.FTZ R111, R108, R111, R110 ;  /* 0x0000006f6c6f7223 */ /* 0x000fe2000001006e */
[----:B------:R-:W-:Y:S01]  /*4650*/  FADD.FTZ R141, -R141, R138 ;  /* 0x0000008a8d8d7221 */ /* 0x000fe20000010100 */
[----:B------:R-:W-:Y:S01]  /*4660*/  FADD.FTZ R139, -R148, R139 ;  /* 0x0000008b948b7221 */ /* 0x000fe20000010100 */
[----:B------:R-:W-:Y:S01]  /*4670*/  FADD.FTZ R113, -R113, R28 ;  /* 0x0000001c71717221 */ /* 0x000fe20000010100 */
[----:B------:R-:W-:Y:S01]  /*4680*/  SHF.L.U32 R24, R15, 0x10, RZ ;  /* 0x000000100f187819 */ /* 0x000fe200000006ff */
[--C-:B------:R-:W-:Y:S01]  /*4690*/  FFMA.FTZ R162, R108, R162, R110.reuse ;  /* 0x000000a26ca27223 */ /* 0x100fe2000001006e */
[----:B------:R-:W-:Y:S01]  /*46a0*/  SHF.L.U32 R28, R39, 0x10, RZ ;  /* 0x00000010271c7819 */ /* 0x000fe200000006ff */
[----:B------:R-:W-:Y:S01]  /*46b0*/  FADD.FTZ R151, -R112, R151 ;  /* 0x0000009770977221 */ /* 0x000fe20000010100 */
[--C-:B------:R-:W-:Y:S01]  /*46c0*/  FFMA.FTZ R115, R108, R115, R110.reuse ;  /* 0x000000736c737223 */ /* 0x100fe2000001006e */
[----:B------:R-:W-:Y:S01]  /*46d0*/  FADD.FTZ R33, -R0, R33 ;  /* 0x0000002100217221 */ /* 0x000fe20000010100 */
[----:B------:R-:W-:Y:S01]  /*46e0*/  FFMA.FTZ R157, R108, R157, R110 ;  /* 0x0000009d6c9d7223 */ /* 0x000fe2000001006e */
[----:B------:R-:W-:Y:S01]  /*46f0*/  FADD.FTZ R111, -R111, R26 ;  /* 0x0000001a6f6f7221 */ /* 0x000fe20000010100 */
[----:B------:R-:W-:Y:S01]  /*4700*/  SHF.L.U32 R0, R12, 0x10, RZ ;  /* 0x000000100c007819 */ /* 0x000fe200000006ff */
[C---:B------:R-:W-:Y:S01]  /*4710*/  FFMA.FTZ R141, R106.reuse, R141, R47 ;  /* 0x0000008d6a8d7223 */ /* 0x040fe2000001002f */
[C---:B------:R-:W-:Y:S01]  /*4720*/  FFMA.FTZ R139, R106.reuse, R139, R46 ;  /* 0x0000008b6a8b7223 */ /* 0x040fe2000001002e */
[----:B------:R-:W-:Y:S01]  /*4730*/  SHF.L.U32 R26, R43, 0x10, RZ ;  /* 0x000000102b1a7819 */ /* 0x000fe200000006ff */
[----:B------:R-:W-:Y:S01]  /*4740*/  FFMA.FTZ R113, R106, R113, R24 ;  /* 0x000000716a717223 */ /* 0x000fe20000010018 */
[----:B------:R-:W0:Y:S01]  /*4750*/  LDC.64 R46, c[0x0][0x478] ;  /* 0x00011e00ff2e7b82 */ /* 0x000e220000000a00 */
[----:B------:R-:W-:Y:S01]  /*4760*/  FADD.FTZ R145, -R162, R145 ;  /* 0x00000091a2917221 */ /* 0x000fe20000010100 */
[----:B------:R-:W-:Y:S01]  /*4770*/  FFMA.FTZ R151, R106, R151, R28 ;  /* 0x000000976a977223 */ /* 0x000fe2000001001c */
[----:B------:R-:W-:Y:S01]  /*4780*/  SHF.L.U32 R24, R17, 0x10, RZ ;  /* 0x0000001011187819 */ /* 0x000fe200000006ff */
[----:B------:R-:W-:Y:S01]  /*4790*/  FADD.FTZ R115, -R115, R32 ;  /* 0x0000002073737221 */ /* 0x000fe20000010100 */
[----:B------:R-:W-:Y:S01]  /*47a0*/  SHF.L.U32 R28, R35, 0x10, RZ ;  /* 0x00000010231c7819 */ /* 0x000fe200000006ff */
[----:B------:R-:W-:Y:S01]  /*47b0*/  FFMA.FTZ R163, R108, R163, R110 ;  /* 0x000000a36ca37223 */ /* 0x000fe2000001006e */
[----:B------:R-:W-:Y:S01]  /*47c0*/  FADD.FTZ R157, -R157, R156 ;  /* 0x0000009c9d9d7221 */ /* 0x000fe20000010100 */
[C---:B------:R-:W-:Y:S01]  /*47d0*/  FFMA.FTZ R33, R106.reuse, R33, R0 ;  /* 0x000000216a217223 */ /* 0x040fe20000010000 */
[----:B------:R-:W-:Y:S01]  /*47e0*/  FFMA.FTZ R145, R106, R145, R26 ;  /* 0x000000916a917223 */ /* 0x000fe2000001001a */
[----:B------:R-:W-:Y:S01]  /*47f0*/  SHF.L.U32 R0, R14, 0x10, RZ ;  /* 0x000000100e007819 */ /* 0x000fe200000006ff */
[----:B------:R-:W-:Y:S01]  /*4800*/  FFMA.FTZ R115, R106, R115, R24 ;  /* 0x000000736a737223 */ /* 0x000fe20000010018 */
[----:B------:R-:W-:Y:S01]  /*4810*/  SHF.L.U32 R26, R41, 0x10, RZ ;  /* 0x00000010291a7819 */ /* 0x000fe200000006ff */
[----:B------:R-:W-:Y:S01]  /*4820*/  FFMA.FTZ R159, R108, R159, R110 ;  /* 0x0000009f6c9f7223 */ /* 0x000fe2000001006e */
[----:B------:R-:W-:Y:S01]  /*4830*/  FADD.FTZ R163, -R163, R150 ;  /* 0x00000096a3a37221 */ /* 0x000fe20000010100 */
[----:B------:R-:W-:Y:S01]  /*4840*/  FFMA.FTZ R157, R106, R157, R28 ;  /* 0x0000009d6a9d7223 */ /* 0x000fe2000001001c */
[----:B------:R-:W-:Y:S01]  /*4850*/  SHF.L.U32 R24, R29, 0x10, RZ ;  /* 0x000000101d187819 */ /* 0x000fe200000006ff */
[C-C-:B------:R-:W-:Y:S01]  /*4860*/  FFMA.FTZ R107, R108.reuse, R114, R110.reuse ;  /* 0x000000726c6b7223 */ /* 0x140fe2000001006e */
[----:B------:R-:W1:Y:S01]  /*4870*/  LDC.64 R28, c[0x0][0x468] ;  /* 0x00011a00ff1c7b82 */ /* 0x000e620000000a00 */
[----:B------:R-:W-:Y:S01]  /*4880*/  FFMA.FTZ R117, R108, R117, R110 ;  /* 0x000000756c757223 */ /* 0x000fe2000001006e */
[C---:B------:R-:W-:Y:S01]  /*4890*/  FFMA.FTZ R111, R106.reuse, R111, R0 ;  /* 0x0000006f6a6f7223 */ /* 0x040fe20000010000 */
[----:B------:R-:W-:Y:S01]  /*48a0*/  SHF.L.U32 R37, R37, 0x10, RZ ;  /* 0x0000001025257819 */ /* 0x000fe200000006ff */
[----:B------:R-:W-:Y:S01]  /*48b0*/  FADD.FTZ R159, -R159, R152 ;  /* 0x000000989f9f7221 */ /* 0x000fe20000010100 */
[----:B------:R-:W-:Y:S01]  /*48c0*/  FFMA.FTZ R163, R106, R163, R26 ;  /* 0x000000a36aa37223 */ /* 0x000fe2000001001a */
[----:B------:R-:W-:Y:S01]  /*48d0*/  SHF.L.U32 R0, R16, 0x10, RZ ;  /* 0x0000001010007819 */ /* 0x000fe200000006ff */
[----:B------:R-:W-:Y:S01]  /*48e0*/  FADD.FTZ R107, -R107, R30 ;  /* 0x0000001e6b6b7221 */ /* 0x000fe20000010100 */
[----:B------:R-:W-:Y:S01]  /*48f0*/  SHF.L.U32 R26, R18, 0x10, RZ ;  /* 0x00000010121a7819 */ /* 0x000fe200000006ff */
        /* <DEDUP_REMOVED lines=9> */
[----:B------:R-:W-:Y:S01]  /*4990*/  SHF.L.U32 R43, R13, 0x10, RZ ;  /* 0x000000100d2b7819 */ /* 0x000fe200000006ff */
[----:B------:R-:W-:Y:S01]  /*49a0*/  FFMA.FTZ R108, R108, R149, R110 ;  /* 0x000000956c6c7223 */ /* 0x000fe2000001006e */
[C---:B------:R-:W-:Y:S01]  /*49b0*/  FFMA.FTZ R159, R106.reuse, R159, R37 ;  /* 0x0000009f6a9f7223 */ /* 0x040fe20000010025 */
[C---:B------:R-:W-:Y:S01]  /*49c0*/  FFMA.FTZ R37, R106.reuse, R107, R0 ;  /* 0x0000006b6a257223 */ /* 0x040fe20000010000 */
        /* <DEDUP_REMOVED lines=9> */
[----:B------:R-:W-:Y:S01]  /*4a60*/  FADD.FTZ R165, -R108, R165 ;  /* 0x000000a56ca57221 */ /* 0x000fe20000010100 */
[C---:B------:R-:W-:Y:S01]  /*4a70*/  FFMA.FTZ R43, R106.reuse, R109, R43 ;  /* 0x0000006d6a2b7223 */ /* 0x040fe2000001002b */
[----:B------:R-:W-:Y:S01]  /*4a80*/  FFMA.FTZ R153, R106, R153, R0 ;  /* 0x000000996a997223 */ /* 0x000fe20000010000 */
[----:B------:R-:W-:Y:S01]  /*4a90*/  SHF.L.U32 R32, R22, 0x10, RZ ;  /* 0x0000001016207819 */ /* 0x000fe200000006ff */
[----:B------:R-:W-:Y:S01]  /*4aa0*/  FADD.FTZ R161, -R161, R42 ;  /* 0x0000002aa1a17221 */ /* 0x000fe20000010100 */
[C---:B------:R-:W-:Y:S01]  /*4ab0*/  FFMA.FTZ R119, R106.reuse, R119, R31 ;  /* 0x000000776a777223 */ /* 0x040fe2000001001f */
        /* <DEDUP_REMOVED lines=9> */
[----:B0-----:R-:W-:Y:S01]  /*4b50*/  IMAD.WIDE.U32 R30, R105, 0x10, R46 ;  /* 0x00000010691e7825 */ /* 0x001fe200078e002e */
[----:B------:R-:W-:-:S03]  /*4b60*/  F2FP.BF16.F32.PACK_AB R24, R141, R33 ;  /* 0x000000218d18723e */ /* 0x000fc600000010ff */
[C---:B------:R-:W-:Y:S01]  /*4b70*/  FFMA.FTZ R161, R106.reuse, R161, R32 ;  /* 0x000000a16aa17223 */ /* 0x040fe20000010020 */
[----:B------:R-:W-:Y:S01]  /*4b80*/  F2FP.BF16.F32.PACK_AB R25, R139, R43 ;  /* 0x0000002b8b19723e */ /* 0x000fe200000010ff */
[C---:B------:R-:W-:Y:S01]  /*4b90*/  FFMA.FTZ R133, R106.reuse, R133, R35 ;  /* 0x000000856a857223 */ /* 0x040fe20000010023 */
[----:B------:R-:W-:Y:S01]  /*4ba0*/  F2FP.BF16.F32.PACK_AB R26, R143, R111 ;  /* 0x0000006f8f1a723e */ /* 0x000fe200000010ff */
[C---:B------:R-:W-:Y:S01]  /*4bb0*/  FFMA.FTZ R135, R106.reuse, R135, R0 ;  /* 0x000000876a877223 */ /* 0x040fe20000010000 */
[----:B------:R-:W-:Y:S01]  /*4bc0*/  F2FP.BF16.F32.PACK_AB R27, R145, R113 ;  /* 0x00000071911b723e */ /* 0x000fe200000010ff */
[----:B------:R-:W-:Y:S01]  /*4bd0*/  FFMA.FTZ R137, R106, R137, R34 ;  /* 0x000000896a897223 */ /* 0x000fe20000010022 */
[-C--:B------:R-:W-:Y:S01]  /*4be0*/  FMUL.FTZ R32, R33, R102.reuse ;  /* 0x0000006621207220 */ /* 0x080fe20000410000 */
[-C--:B------:R-:W-:Y:S01]  /*4bf0*/  FMUL.FTZ R141, R141, R102.reuse ;  /* 0x000000668d8d7220 */ /* 0x080fe20000410000 */
[-C--:B------:R-:W-:Y:S01]  /*4c00*/  FMUL.FTZ R33, R43, R102.reuse ;  /* 0x000000662b217220 */ /* 0x080fe20000410000 */
        /* <DEDUP_REMOVED lines=17> */
[-C--:B------:R-:W-:Y:S01]  /*4d20*/  FMUL.FTZ R111, R161, R102.reuse ;  /* 0x00000066a16f7220 */ /* 0x080fe20000410000 */
[C---:B0-----:R-:W-:Y:S01]  /*4d30*/  F2FP.BF16.F32.PACK_AB R24, R163.reuse, R37 ;  /* 0x00000025a318723e */ /* 0x041fe200000010ff */
[-C--:B------:R-:W-:Y:S01]  /*4d40*/  FMUL.FTZ R163, R163, R102.reuse ;  /* 0x00000066a3a37220 */ /* 0x080fe20000410000 */
[----:B------:R-:W-:Y:S01]  /*4d50*/  F2FP.BF16.F32.PACK_AB R26, R159, R117 ;  /* 0x000000759f1a723e */ /* 0x000fe200000010ff */
[-C--:B------:R-:W-:Y:S01]  /*4d60*/  FMUL.FTZ R37, R115, R102.reuse ;  /* 0x0000006673257220 */ /* 0x080fe20000410000 */
        /* <DEDUP_REMOVED lines=24> */
[----:B------:R-:W-:Y:S02]  /*4ef0*/  F2FP.BF16.F32.PACK_AB R43, R118, R43 ;  /* 0x0000002b762b723e */ /* 0x000fe400000010ff */
[----:B------:R-:W-:Y:S01]  /*4f00*/  F2FP.BF16.F32.PACK_AB R42, R116, R111 ;  /* 0x0000006f742a723e */ /* 0x000fe200000010ff */
[----:B------:R1:W-:Y:S01]  /*4f10*/  STG.E.128 desc[UR6][R46.64], R28 ;  /* 0x0000001c2e007986 */ /* 0x0003e2000c101d06 */
[----:B------:R-:W-:Y:S02]  /*4f20*/  F2FP.BF16.F32.PACK_AB R41, R114, R41 ;  /* 0x000000297229723e */ /* 0x000fe400000010ff */
[----:B------:R-:W-:-:S05]  /*4f30*/  F2FP.BF16.F32.PACK_AB R40, R112, R103 ;  /* 0x000000677028723e */ /* 0x000fca00000010ff */
[----:B------:R1:W-:Y:S02]  /*4f40*/  STG.E.128 desc[UR6][R104.64], R40 ;  /* 0x0000002868007986 */ /* 0x0003e4000c101d06 */
.L_x_57:
[----:B0123--:R-:W0:Y:S02]  /*4f50*/  LDC.64 R24, c[0x0][0x380] ;  /* 0x0000e000ff187b82 */ /* 0x00fe240000000a00 */
[----:B0-----:R-:W-:-:S04]  /*4f60*/  LEA R101, R24, R101, 0x2 ;  /* 0x0000006518657211 */ /* 0x001fc800078e10ff */
[----:B------:R-:W-:-:S13]  /*4f70*/  ISETP.GE.AND P1, PT, R101, R25, PT ;  /* 0x000000196500720c */ /* 0x000fda0003f26270 */
[----:B------:R-:W-:Y:S05]  /*4f80*/  @!P1 BRA `(.L_x_59) ;  /* 0xffffffb400789947 */ /* 0x000fea000383ffff */
[----:B------:R-:W-:Y:S05]  /*4f90*/  BSYNC B1 ;  /* 0x0000000000017941 */ /* 0x000fea0003800000 */
.L_x_51:
[----:B------:R-:W-:Y:S02]  /*4fa0*/  MOV R20, R51 ;  /* 0x0000003300147202 */ /* 0x000fe40000000f00 */
[----:B------:R-:W-:Y:S02]  /*4fb0*/  MOV R51, R50 ;  /* 0x0000003200337202 */ /* 0x000fe40000000f00 */
[----:B------:R-:W-:Y:S02]  /*4fc0*/  MOV R50, R49 ;  /* 0x0000003100327202 */ /* 0x000fe40000000f00 */
[----:B------:R-:W-:Y:S02]  /*4fd0*/  MOV R49, R48 ;  /* 0x0000003000317202 */ /* 0x000fe40000000f00 */
[----:B------:R-:W-:Y:S02]  /*4fe0*/  MOV R4, R99 ;  /* 0x0000006300047202 */ /* 0x000fe40000000f00 */
[----:B------:R-:W-:-:S02]  /*4ff0*/  MOV R5, R98 ;  /* 0x0000006200057202 */ /* 0x000fc40000000f00 */
        /* <DEDUP_REMOVED lines=41> */
[----:B------:R-:W-:-:S07]  /*5290*/  MOV R48, R3 ;  /* 0x0000000300307202 */ /* 0x000fce0000000f00 */
.L_x_50:
[----:B------:R-:W-:Y:S05]  /*52a0*/  BSYNC B0 ;  /* 0x0000000000007941 */ /* 0x000fea0003800000 */
.L_x_49:
[----:B------:R-:W0:Y:S01]  /*52b0*/  S2R R3, SR_CgaCtaId ;  /* 0x0000000000037919 */ /* 0x000e220000008800 */
[----:B------:R-:W-:Y:S01]  /*52c0*/  SHF.R.U32.HI R52, RZ, 0x5, R2 ;  /* 0x00000005ff347819 */ /* 0x000fe20000011602 */
[----:B------:R-:W-:Y:S05]  /*52d0*/  WARPSYNC.ALL ;  /* 0x0000000000007948 */ /* 0x000fea0003800000 */
[----:B------:R-:W-:Y:S01]  /*52e0*/  MOV R0, 0x400 ;  /* 0x0000040000007802 */ /* 0x000fe20000000f00 */
[----:B------:R-:W-:Y:S01]  /*52f0*/  IMAD R95, R52, 0x60, R95 ;  /* 0x00000060345f7824 */ /* 0x000fe200078e025f */
[----:B------:R-:W1:Y:S02]  /*5300*/  LDCU.128 UR16, c[0x0][0x440] ;  /* 0x00008800ff1077ac */ /* 0x000e640008000c00 */
[----:B0-----:R-:W-:-:S04]  /*5310*/  LEA R0, R3, R0, 0x18 ;  /* 0x0000000003007211 */ /* 0x001fc800078ec0ff */
[-C--:B------:R-:W-:Y:S02]  /*5320*/  LEA R95, R95, R0.reuse, 0x5 ;  /* 0x000000005f5f7211 */ /* 0x080fe400078e28ff */
[----:B------:R-:W-:-:S03]  /*5330*/  LEA R0, R2, R0, 0x2 ;  /* 0x0000000002007211 */ /* 0x000fc600078e10ff */
[----:B------:R-:W-:Y:S04]  /*5340*/  STS.128 [R95], R24 ;  /* 0x000000185f007388 */ /* 0x000fe80000000c00 */
[----:B------:R-:W-:Y:S04]  /*5350*/  STS.128 [R95+0x10], R28 ;  /* 0x0000101c5f007388 */ /* 0x000fe80000000c00 */
[----:B------:R-:W-:Y:S04]  /*5360*/  STS.128 [R95+0x400], R32 ;  /* 0x000400205f007388 */ /* 0x000fe80000000c00 */
[----:B------:R-:W-:Y:S04]  /*5370*/  STS.128 [R95+0x410], R36 ;  /* 0x000410245f007388 */ /* 0x000fe80000000c00 */
[----:B------:R-:W-:Y:S04]  /*5380*/  STS.128 [R95+0x800], R40 ;  /* 0x000800285f007388 */ /* 0x000fe80000000c00 */
[----:B------:R-:W-:Y:S01]  /*5390*/  STS.128 [R95+0x810], R44 ;  /* 0x0008102c5f007388 */ /* 0x000fe20000000c00 */
[----:B------:R-:W-:Y:S06]  /*53a0*/  BAR.SYNC.DEFER_BLOCKING 0x0 ;  /* 0x0000000000007b1d */ /* 0x000fec0000010000 */
[----:B------:R-:W0:Y:S04]  /*53b0*/  LDS R24, [R0+0x400] ;  /* 0x0004000000187984 */ /* 0x000e280000000800 */
[----:B------:R-:W2:Y:S04]  /*53c0*/  LDS R25, [R0+0x600] ;  /* 0x0006000000197984 */ /* 0x000ea80000000800 */
[----:B------:R-:W3:Y:S04]  /*53d0*/  LDS R31, [R0+0x1000] ;  /* 0x00100000001f7984 */ /* 0x000ee80000000800 */
[----:B------:R-:W4:Y:S04]  /*53e0*/  LDS R28, [R0+0x1200] ;  /* 0x00120000001c7984 */ /* 0x000f280000000800 */
[----:B------:R-:W5:Y:S04]  /*53f0*/  LDS R3, [R0] ;  /* 0x0000000000037984 */ /* 0x000f680000000800 */
[----:B------:R-:W1:Y:S04]  /*5400*/  LDS R52, [R0+0x200] ;  /* 0x0002000000347984 */ /* 0x000e680000000800 */
[----:B------:R-:W1:Y:S04]  /*5410*/  LDS R54, [R0+0xc00] ;  /* 0x000c000000367984 */ /* 0x000e680000000800 */
[----:B------:R-:W1:Y:S04]  /*5420*/  LDS R29, [R0+0xe00] ;  /* 0x000e0000001d7984 */ /* 0x000e680000000800 */
[----:B------:R-:W1:Y:S04]  /*5430*/  LDS R26, [R0+0x800] ;  /* 0x00080000001a7984 */ /* 0x000e680000000800 */
[----:B------:R-:W1:Y:S01]  /*5440*/  LDS R27, [R0+0xa00] ;  /* 0x000a0000001b7984 */ /* 0x000e620000000800 */
[----:B0-----:R-:W-:-:S03]  /*5450*/  FADD.FTZ R24, RZ, R24 ;  /* 0x00000018ff187221 */ /* 0x001fc60000010000 */
[----:B------:R-:W0:Y:S01]  /*5460*/  LDS R33, [R0+0x1400] ;  /* 0x0014000000217984 */ /* 0x000e220000000800 */
[----:B--2---:R-:W-:-:S03]  /*5470*/  FADD.FTZ R25, RZ, R25 ;  /* 0x00000019ff197221 */ /* 0x004fc60000010000 */
[----:B------:R-:W2:Y:S01]  /*5480*/  LDS R30, [R0+0x1600] ;  /* 0x00160000001e7984 */ /* 0x000ea20000000800 */
[----:B---3--:R-:W-:-:S03]  /*5490*/  FADD.FTZ R24, R24, R31 ;  /* 0x0000001f18187221 */ /* 0x008fc60000010000 */
[----:B------:R-:W3:Y:S01]  /*54a0*/  LDS R32, [R0+0x1800] ;  /* 0x0018000000207984 */ /* 0x000ee20000000800 */
[----:B----4-:R-:W-:-:S03]  /*54b0*/  FADD.FTZ R25, R25, R28 ;  /* 0x0000001c19197221 */ /* 0x010fc60000010000 */
[----:B------:R-:W4:Y:S01]  /*54c0*/  LDS R34, [R0+0x1a00] ;  /* 0x001a000000227984 */ /* 0x000f220000000800 */
[----:B-----5:R-:W-:-:S03]  /*54d0*/  FADD.FTZ R3, RZ, R3 ;  /* 0x00000003ff037221 */ /* 0x020fc60000010000 */
[----:B------:R-:W5:Y:S01]  /*54e0*/  LDS R35, [R0+0x1c00] ;  /* 0x001c000000237984 */ /* 0x000f620000000800 */
[----:B-1----:R-:W-:-:S03]  /*54f0*/  FADD.FTZ R52, RZ, R52 ;  /* 0x00000034ff347221 */ /* 0x002fc60000010000 */
[----:B------:R-:W1:Y:S01]  /*5500*/  LDS R36, [R0+0x1e00] ;  /* 0x001e000000247984 */ /* 0x000e620000000800 */
[----:B------:R-:W-:-:S03]  /*5510*/  FADD.FTZ R3, R3, R54 ;  /* 0x0000003603037221 */ /* 0x000fc60000010000 */
[----:B------:R-:W1:Y:S01]  /*5520*/  LDS R37, [R0+0x2000] ;  /* 0x0020000000257984 */ /* 0x000e620000000800 */
[----:B------:R-:W-:-:S03]  /*5530*/  FADD.FTZ R29, R52, R29 ;  /* 0x0000001d341d7221 */ /* 0x000fc60000010000 */
[----:B------:R-:W1:Y:S01]  /*5540*/  LDS R38, [R0+0x2200] ;  /* 0x0022000000267984 */ /* 0x000e620000000800 */
[----:B------:R-:W-:-:S03]  /*5550*/  FADD.FTZ R26, RZ, R26 ;  /* 0x0000001aff1a7221 */ /* 0x000fc60000010000 */
[----:B------:R-:W-:Y:S01]  /*5560*/  LDS R40, [R0+0x2400] ;  /* 0x0024000000287984 */ /* 0x000fe20000000800 */
[----:B------:R-:W-:-:S03]  /*5570*/  FADD.FTZ R27, RZ, R27 ;  /* 0x0000001bff1b7221 */ /* 0x000fc60000010000 */
[----:B------:R-:W1:Y:S04]  /*5580*/  LDS R42, [R0+0x2600] ;  /* 0x00260000002a7984 */ /* 0x000e680000000800 */
[----:B------:R-:W1:Y:S01]  /*5590*/  LDS R39, [R0+0x2800] ;  /* 0x0028000000277984 */ /* 0x000e620000000800 */
[----:B0-----:R-:W-:-:S03]  /*55a0*/  FADD.FTZ R26, R26, R33 ;  /* 0x000000211a1a7221 */ /* 0x001fc60000010000 */
[----:B------:R-:W0:Y:S01]  /*55b0*/  LDS R44, [R0+0x2a00] ;  /* 0x002a0000002c7984 */ /* 0x000e220000000800 */
[----:B--2---:R-:W-:-:S03]  /*55c0*/  FADD.FTZ R27, R27, R30 ;  /* 0x0000001e1b1b7221 */ /* 0x004fc60000010000 */
[----:B------:R-:W2:Y:S01]  /*55d0*/  LDS R31, [R0+0x2c00] ;  /* 0x002c0000001f7984 */ /* 0x000ea20000000800 */
[----:B---3--:R-:W-:-:S03]  /*55e0*/  FADD.FTZ R3, R3, R32 ;  /* 0x0000002003037221 */ /* 0x008fc60000010000 */
[----:B------:R-:W3:Y:S01]  /*55f0*/  LDS R28, [R0+0x2e00] ;  /* 0x002e0000001c7984 */ /* 0x000ee20000000800 */
[----:B----4-:R-:W-:Y:S01]  /*5600*/  FADD.FTZ R29, R29, R34 ;  /* 0x000000221d1d7221 */ /* 0x010fe20000010000 */
[----:B------:R-:W-:Y:S01]  /*5610*/  BAR.SYNC.DEFER_BLOCKING 0x0 ;  /* 0x0000000000007b1d */ /* 0x000fe20000010000 */
[----:B-----5:R-:W-:Y:S01]  /*5620*/  FADD.FTZ R24, R24, R35 ;  /* 0x0000002318187221 */ /* 0x020fe20000010000 */
[----:B-1----:R-:W-:Y:S01]  /*5630*/  FADD.FTZ R25, R25, R36 ;  /* 0x0000002419197221 */ /* 0x002fe20000010000 */
[----:B------:R-:W-:Y:S01]  /*5640*/  FADD.FTZ R26, R26, R37 ;  /* 0x000000251a1a7221 */ /* 0x000fe20000010000 */
[----:B------:R-:W-:Y:S01]  /*5650*/  FADD.FTZ R27, R27, R38 ;  /* 0x000000261b1b7221 */ /* 0x000fe20000010000 */
[----:B------:R-:W-:Y:S01]  /*5660*/  FADD.FTZ R29, R29, R42 ;  /* 0x0000002a1d1d7221 */ /* 0x000fe20000010000 */
[----:B------:R-:W-:Y:S01]  /*5670*/  STS.128 [R95], R48 ;  /* 0x000000305f007388 */ /* 0x000fe20000000c00 */
[----:B------:R-:W-:-:S03]  /*5680*/  FADD.FTZ R39, R24, R39 ;  /* 0x0000002718277221 */ /* 0x000fc60000010000 */
[----:B------:R-:W-:Y:S01]  /*5690*/  STS.128 [R95+0x10], R20 ;  /* 0x000010145f007388 */ /* 0x000fe20000000c00 */
[----:B0-----:R-:W-:-:S03]  /*56a0*/  FADD.FTZ R25, R25, R44 ;  /* 0x0000002c19197221 */ /* 0x001fc60000010000 */
[----:B------:R-:W-:Y:S01]  /*56b0*/  STS.128 [R95+0x400], R16 ;  /* 0x000400105f007388 */ /* 0x000fe20000000c00 */
[----:B--2---:R-:W-:-:S03]  /*56c0*/  FADD.FTZ R31, R26, R31 ;  /* 0x0000001f1a1f7221 */ /* 0x004fc60000010000 */
[----:B------:R0:W-:Y:S01]  /*56d0*/  STS.128 [R95+0x410], R4 ;  /* 0x000410045f007388 */ /* 0x0001e20000000c00 */
[----:B---3--:R-:W-:-:S03]  /*56e0*/  FADD.FTZ R27, R27, R28 ;  /* 0x0000001c1b1b7221 */ /* 0x008fc60000010000 */
[----:B------:R-:W-:Y:S04]  /*56f0*/  STS.128 [R95+0x800], R8 ;  /* 0x000800085f007388 */ /* 0x000fe80000000c00 */
[----:B------:R-:W-:Y:S01]  /*5700*/  STS.128 [R95+0x810], R12 ;  /* 0x0008100c5f007388 */ /* 0x000fe20000000c00 */
[----:B------:R-:W-:Y:S01]  /*5710*/  BAR.SYNC.DEFER_BLOCKING 0x0 ;  /* 0x0000000000007b1d */ /* 0x000fe20000010000 */
[----:B0-----:R-:W-:-:S07]  /*5720*/  FADD.FTZ R7, R3, R40 ;  /* 0x0000002803077221 */ /* 0x001fce0000010000 */
[----:B------:R-:W0:Y:S01]  /*5730*/  LDC R4, c[0x0][0x388] ;  /* 0x0000e200ff047b82 */ /* 0x000e220000000800 */
[----:B------:R-:W1:Y:S04]  /*5740*/  LDS R30, [R0] ;  /* 0x00000000001e7984 */ /* 0x000e680000000800 */
[----:B------:R-:W2:Y:S01]  /*5750*/  LDS R33, [R0+0x200] ;  /* 0x0002000000217984 */ /* 0x000ea20000000800 */
[----:B0-----:R-:W-:-:S03]  /*5760*/  IMAD R3, R4, UR5, RZ ;  /* 0x0000000504037c24 */ /* 0x001fc6000f8e02ff */
[----:B------:R-:W0:Y:S02]  /*5770*/  LDS R41, [R0+0xc00] ;  /* 0x000c000000297984 */ /* 0x000e240000000800 */
[----:B------:R-:W-:Y:S02]  /*5780*/  IADD3 R2, P0, PT, R3, R2, RZ ;  /* 0x0000000203027210 */ /* 0x000fe40007f1e0ff */
[----:B------:R-:W3:Y:S02]  /*5790*/  LDS R6, [R0+0x400] ;  /* 0x0004000000067984 */ /* 0x000ee40000000800 */
[----:B------:R-:W-:Y:S02]  /*57a0*/  IADD3.X R3, PT, PT, RZ, RZ, RZ, P0, !PT ;  /* 0x000000ffff037210 */ /* 0x000fe400007fe4ff */
[----:B------:R-:W4:Y:S01]  /*57b0*/  LDS R20, [R0+0xe00] ;  /* 0x000e000000147984 */ /* 0x000f220000000800 */
[C---:B------:R-:W-:Y:S02]  /*57c0*/  SHF.L.U32 R4, R2.reuse, 0x2, RZ ;  /* 0x0000000202047819 */ /* 0x040fe400000006ff */
[----:B------:R-:W-:Y:S01]  /*57d0*/  SHF.L.U64.HI R24, R2, 0x2, R3 ;  /* 0x0000000202187819 */ /* 0x000fe20000010203 */
[----:B------:R-:W5:Y:S01]  /*57e0*/  LDS R8, [R0+0x600] ;  /* 0x0006000000087984 */ /* 0x000f620000000800 */
[----:B------:R-:W-:-:S02]  /*57f0*/  IADD3 R2, P0, PT, R4, UR18, RZ ;  /* 0x0000001204027c10 */ /* 0x000fc4000ff1e0ff */
[----:B------:R-:W-:Y:S01]  /*5800*/  IADD3 R4, P1, PT, R4, UR16, RZ ;  /* 0x0000001004047c10 */ /* 0x000fe2000ff3e0ff */
[----:B------:R-:W5:Y:S01]  /*5810*/  LDS R5, [R0+0x1800] ;  /* 0x0018000000057984 */ /* 0x000f620000000800 */
[----:B------:R-:W-:-:S03]  /*5820*/  IADD3.X R3, PT, PT, R24, UR19, RZ, P0, !PT ;  /* 0x0000001318037c10 */ /* 0x000fc600087fe4ff */
[----:B------:R-:W5:Y:S04]  /*5830*/  LDS R11, [R0+0x1000] ;  /* 0x00100000000b7984 */ /* 0x000f680000000800 */
[----:B------:R-:W5:Y:S04]  /*5840*/  LDS R9, [R0+0x800] ;  /* 0x0008000000097984 */ /* 0x000f680000000800 */
[----:B------:R-:W5:Y:S04]  /*5850*/  LDS R17, [R0+0x1a00] ;  /* 0x001a000000117984 */ /* 0x000f680000000800 */
[----:B------:R-:W5:Y:S01]  /*5860*/  LDS R13, [R0+0x1200] ;  /* 0x00120000000d7984 */ /* 0x000f620000000800 */
[----:B-1----:R-:W-:-:S03]  /*5870*/  FADD.FTZ R30, RZ, R30 ;  /* 0x0000001eff1e7221 */ /* 0x002fc60000010000 */
[----:B------:R-:W1:Y:S01]  /*5880*/  LDS R10, [R0+0xa00] ;  /* 0x000a0000000a7984 */ /* 0x000e620000000800 */
[----:B--2---:R-:W-:-:S03]  /*5890*/  FADD.FTZ R33, RZ, R33 ;  /* 0x00000021ff217221 */ /* 0x004fc60000010000 */
[----:B------:R-:W2:Y:S01]  /*58a0*/  LDS R16, [R0+0x2400] ;  /* 0x0024000000107984 */ /* 0x000ea20000000800 */
[----:B0-----:R-:W-:-:S03]  /*58b0*/  FADD.FTZ R30, R30, R41 ;  /* 0x000000291e1e7221 */ /* 0x001fc60000010000 */
[----:B------:R-:W0:Y:S01]  /*58c0*/  LDS R19, [R0+0x1c00] ;  /* 0x001c000000137984 */ /* 0x000e220000000800 */
[----:B---3--:R-:W-:-:S03]  /*58d0*/  FADD.FTZ R6, RZ, R6 ;  /* 0x00000006ff067221 */ /* 0x008fc60000010000 */
[----:B------:R-:W3:Y:S01]  /*58e0*/  LDS R12, [R0+0x1400] ;  /* 0x00140000000c7984 */ /* 0x000ee20000000800 */
[----:B----4-:R-:W-:-:S03]  /*58f0*/  FADD.FTZ R20, R33, R20 ;  /* 0x0000001421147221 */ /* 0x010fc60000010000 */
[----:B------:R-:W4:Y:S01]  /*5900*/  LDS R18, [R0+0x2600] ;  /* 0x0026000000127984 */ /* 0x000f220000000800 */
[----:B-----5:R-:W-:-:S03]  /*5910*/  FADD.FTZ R8, RZ, R8 ;  /* 0x00000008ff087221 */ /* 0x020fc60000010000 */
[----:B------:R-:W5:Y:S01]  /*5920*/  LDS R21, [R0+0x1e00] ;  /* 0x001e000000157984 */ /* 0x000f620000000800 */
[----:B------:R-:W-:-:S03]  /*5930*/  FADD.FTZ R5, R30, R5 ;  /* 0x000000051e057221 */ /* 0x000fc60000010000 */
[----:B------:R-:W5:Y:S01]  /*5940*/  LDS R15, [R0+0x1600] ;  /* 0x00160000000f7984 */ /* 0x000f620000000800 */
[----:B------:R-:W-:-:S03]  /*5950*/  FADD.FTZ R6, R6, R11 ;  /* 0x0000000b06067221 */ /* 0x000fc60000010000 */
[----:B------:R-:W5:Y:S01]  /*5960*/  LDS R35, [R0+0x2800] ;  /* 0x0028000000237984 */ /* 0x000f620000000800 */
[----:B------:R-:W-:-:S03]  /*5970*/  FADD.FTZ R9, RZ, R9 ;  /* 0x00000009ff097221 */ /* 0x000fc60000010000 */
[----:B------:R-:W5:Y:S01]  /*5980*/  LDS R14, [R0+0x2000] ;  /* 0x00200000000e7984 */ /* 0x000f620000000800 */
[----:B------:R-:W-:-:S03]  /*5990*/  FADD.FTZ R17, R20, R17 ;  /* 0x0000001114117221 */ /* 0x000fc60000010000 */
[----:B------:R-:W5:Y:S01]  /*59a0*/  LDS R37, [R0+0x2a00] ;  /* 0x002a000000257984 */ /* 0x000f620000000800 */
[----:B------:R-:W-:-:S03]  /*59b0*/  FADD.FTZ R8, R8, R13 ;  /* 0x0000000d08087221 */ /* 0x000fc60000010000 */
[----:B------:R-:W5:Y:S01]  /*59c0*/  LDS R23, [R0+0x2200] ;  /* 0x0022000000177984 */ /* 0x000f620000000800 */
[----:B-1----:R-:W-:-:S03]  /*59d0*/  FADD.FTZ R10, RZ, R10 ;  /* 0x0000000aff0a7221 */ /* 0x002fc60000010000 */
[----:B------:R-:W1:Y:S01]  /*59e0*/  LDS R22, [R0+0x2c00] ;  /* 0x002c000000167984 */ /* 0x000e620000000800 */
[----:B--2---:R-:W-:Y:S01]  /*59f0*/  FADD.FTZ R33, R5, R16 ;  /* 0x0000001005217221 */ /* 0x004fe20000010000 */
[----:B------:R-:W-:Y:S02]  /*5a00*/  IADD3.X R5, PT, PT, R24, UR17, RZ, P1, !PT ;  /* 0x0000001118057c10 */ /* 0x000fe40008ffe4ff */
[----:B------:R-:W2:Y:S01]  /*5a10*/  LDS R43, [R0+0x2e00] ;  /* 0x002e0000002b7984 */ /* 0x000ea20000000800 */
[----:B0-----:R-:W-:Y:S01]  /*5a20*/  FADD.FTZ R6, R6, R19 ;  /* 0x0000001306067221 */ /* 0x001fe20000010000 */
[----:B---3--:R-:W-:Y:S02]  /*5a30*/  FADD.FTZ R9, R9, R12 ;  /* 0x0000000c09097221 */ /* 0x008fe40000010000 */
[----:B------:R-:W-:Y:S01]  /*5a40*/  STG.E desc[UR6][R2.64], R33 ;  /* 0x0000002102007986 */ /* 0x000fe2000c101906 */
[----:B----4-:R-:W-:-:S03]  /*5a50*/  FADD.FTZ R17, R17, R18 ;  /* 0x0000001211117221 */ /* 0x010fc60000010000 */
[----:B------:R-:W-:Y:S01]  /*5a60*/  STG.E desc[UR6][R4.64], R7 ;  /* 0x0000000704007986 */ /* 0x000fe2000c101906 */
[----:B-----5:R-:W-:-:S03]  /*5a70*/  FADD.FTZ R8, R8, R21 ;  /* 0x0000001508087221 */ /* 0x020fc60000010000 */
[----:B------:R-:W-:Y:S01]  /*5a80*/  STG.E desc[UR6][R2.64+0x200], R17 ;  /* 0x0002001102007986 */ /* 0x000fe2000c101906 */
[----:B------:R-:W-:-:S03]  /*5a90*/  FADD.FTZ R10, R10, R15 ;  /* 0x0000000f0a0a7221 */ /* 0x000fc60000010000 */
[----:B------:R-:W-:Y:S01]  /*5aa0*/  STG.E desc[UR6][R4.64+0x200], R29 ;  /* 0x0002001d04007986 */ /* 0x000fe2000c101906 */
[----:B------:R-:W-:Y:S01]  /*5ab0*/  FADD.FTZ R35, R6, R35 ;  /* 0x0000002306237221 */ /* 0x000fe20000010000 */
[----:B------:R-:W-:-:S04]  /*5ac0*/  FADD.FTZ R9, R9, R14 ;  /* 0x0000000e09097221 */ /* 0x000fc80000010000 */
[----:B------:R-:W-:Y:S01]  /*5ad0*/  STG.E desc[UR6][R2.64+0x400], R35 ;  /* 0x0004002302007986 */ /* 0x000fe2000c101906 */
[----:B------:R-:W-:-:S03]  /*5ae0*/  FADD.FTZ R37, R8, R37 ;  /* 0x0000002508257221 */ /* 0x000fc60000010000 */
[----:B------:R-:W-:Y:S01]  /*5af0*/  STG.E desc[UR6][R4.64+0x400], R39 ;  /* 0x0004002704007986 */ /* 0x000fe2000c101906 */
[----:B------:R-:W-:-:S03]  /*5b00*/  FADD.FTZ R10, R10, R23 ;  /* 0x000000170a0a7221 */ /* 0x000fc60000010000 */
[----:B------:R-:W-:Y:S01]  /*5b10*/  STG.E desc[UR6][R2.64+0x600], R37 ;  /* 0x0006002502007986 */ /* 0x000fe2000c101906 */
[----:B-1----:R-:W-:-:S03]  /*5b20*/  FADD.FTZ R9, R9, R22 ;  /* 0x0000001609097221 */ /* 0x002fc60000010000 */
[----:B------:R-:W-:Y:S01]  /*5b30*/  STG.E desc[UR6][R4.64+0x600], R25 ;  /* 0x0006001904007986 */ /* 0x000fe2000c101906 */
[----:B--2---:R-:W-:-:S03]  /*5b40*/  FADD.FTZ R43, R10, R43 ;  /* 0x0000002b0a2b7221 */ /* 0x004fc60000010000 */
[----:B------:R-:W-:Y:S04]  /*5b50*/  STG.E desc[UR6][R2.64+0x800], R9 ;  /* 0x0008000902007986 */ /* 0x000fe8000c101906 */
[----:B------:R-:W-:Y:S04]  /*5b60*/  STG.E desc[UR6][R4.64+0x800], R31 ;  /* 0x0008001f04007986 */ /* 0x000fe8000c101906 */
[----:B------:R-:W-:Y:S04]  /*5b70*/  STG.E desc[UR6][R2.64+0xa00], R43 ;  /* 0x000a002b02007986 */ /* 0x000fe8000c101906 */
[----:B------:R-:W-:Y:S01]  /*5b80*/  STG.E desc[UR6][R4.64+0xa00], R27 ;  /* 0x000a001b04007986 */ /* 0x000fe2000c101906 */
[----:B------:R-:W-:Y:S05]  /*5b90*/  EXIT ;  /* 0x000000000000794d */ /* 0x000fea0003800000 */
.L_x_54:
[----:B------:R-:W-:Y:S01]  /*5ba0*/  HFMA2 R37, -RZ, RZ, 0, 5.9604644775390625e-08 ;  /* 0x00000001ff257431 */ /* 0x000fe200000001ff */
[----:B------:R-:W-:Y:S01]  /*5bb0*/  BSSY B2, `(.L_x_60) ;  /* 0x0000007000027945 */ /* 0x000fe20003800000 */
[----:B------:R-:W-:Y:S02]  /*5bc0*/  MOV R116, R172 ;  /* 0x000000ac00747202 */ /* 0x000fe40000000f00 */
[----:B------:R-:W-:Y:S02]  /*5bd0*/  MOV R118, 0x1f ;  /* 0x0000001f00767802 */ /* 0x000fe40000000f00 */
[----:B------:R-:W-:-:S07]  /*5be0*/  MOV R35, 0xffffffff ;  /* 0xffffffff00237802 */ /* 0x000fce0000000f00 */
[----:B------:R-:W-:Y:S05]  /*5bf0*/  WARPSYNC.COLLECTIVE R35, `(.L_x_61) ;  /* 0x0000000023087348 */ /* 0x000fea0003c00000 */
[----:B------:R0:W1:Y:S02]  /*5c00*/  SHFL.BFLY P3, R167, R116, R37, R118 ;  /* 0x0c00002574a77389 */ /* 0x0000640000060076 */
[----:B01----:R-:W-:Y:S05]  /*5c10*/  ENDCOLLECTIVE ;  /* 0x000000000000791b */ /* 0x003fea0003800000 */
.L_x_61:
[----:B------:R-:W-:Y:S05]  /*5c20*/  BSYNC B2 ;  /* 0x0000000000027941 */ /* 0x000fea0003800000 */
.L_x_60:
[----:B------:R-:W-:Y:S01]  /*5c30*/  MOV R116, R170 ;  /* 0x000000aa00747202 */ /* 0x000fe20000000f00 */
[----:B------:R-:W-:Y:S01]  /*5c40*/  HFMA2 R37, -RZ, RZ, 0, 5.9604644775390625e-08 ;  /* 0x00000001ff257431 */ /* 0x000fe200000001ff */
[----:B------:R-:W-:Y:S02]  /*5c50*/  MOV R118, 0x1f ;  /* 0x0000001f00767802 */ /* 0x000fe40000000f00 */
[----:B------:R-:W-:Y:S02]  /*5c60*/  MOV R35, 0xffffffff ;  /* 0xffffffff00237802 */ /* 0x000fe40000000f00 */
[----:B------:R-:W-:Y:S02]  /*5c70*/  MOV R25, R167 ;  /* 0x000000a700197202 */ /* 0x000fe40000000f00 */
[----:B------:R-:W-:-:S07]  /*5c80*/  PRMT R39, R17, 0x7632, R39 ;  /* 0x0000763211277816 */ /* 0x000fce0000000027 */
[----:B------:R-:W-:Y:S05]  /*5c90*/  WARPSYNC.COLLECTIVE R35, `(.L_x_62) ;  /* 0x0000000023087348 */ /* 0x000fea0003c00000 */
[----:B------:R0:W1:Y:S02]  /*5ca0*/  SHFL.BFLY P3, R167, R116, R37, R118 ;  /* 0x0c00002574a77389 */ /* 0x0000640000060076 */
[----:B01----:R-:W-:Y:S05]  /*5cb0*/  ENDCOLLECTIVE ;  /* 0x000000000000791b */ /* 0x003fea0003800000 */
.L_x_62:
[----:B------:R-:W-:Y:S01]  /*5cc0*/  PRMT R41, R16, 0x7632, R41 ;  /* 0x0000763210297816 */ /* 0x000fe20000000029 */
[----:B------:R-:W-:Y:S01]  /*5cd0*/  FADD.FTZ R25, R25, R172 ;  /* 0x000000ac19197221 */ /* 0x000fe20000010000 */
[----:B------:R-:W-:Y:S02]  /*5ce0*/  PRMT R43, R15, 0x7632, R43 ;  /* 0x000076320f2b7816 */ /* 0x000fe4000000002b */
[----:B------:R-:W-:Y:S02]  /*5cf0*/  PRMT R45, R14, 0x7632, R45 ;  /* 0x000076320e2d7816 */ /* 0x000fe4000000002d */
[----:B------:R-:W-:Y:S02]  /*5d00*/  PRMT R47, R12, 0x7632, R47 ;  /* 0x000076320c2f7816 */ /* 0x000fe4000000002f */
[----:B------:R-:W-:Y:S01]  /*5d10*/  MOV R116, R25 ;  /* 0x0000001900747202 */ /* 0x000fe20000000f00 */
[----:B------:R-:W-:Y:S01]  /*5d20*/  HFMA2 R37, -RZ, RZ, 0, 1.1920928955078125e-07 ;  /* 0x00000002ff257431 */ /* 0x000fe200000001ff */
[----:B------:R-:W-:-:S07]  /*5d30*/  MOV R27, R167 ;  /* 0x000000a7001b7202 */ /* 0x000fce0000000f00 */
[----:B------:R-:W-:Y:S05]  /*5d40*/  WARPSYNC.COLLECTIVE R35, `(.L_x_63) ;  /* 0x0000000023087348 */ /* 0x000fea0003c00000 */
[----:B------:R0:W1:Y:S02]  /*5d50*/  SHFL.BFLY P3, R167, R116, R37, R118 ;  /* 0x0c00002574a77389 */ /* 0x0000640000060076 */
[----:B01----:R-:W-:Y:S05]  /*5d60*/  ENDCOLLECTIVE ;  /* 0x000000000000791b */ /* 0x003fea0003800000 */
.L_x_63:
[----:B------:R-:W-:-:S05]  /*5d70*/  FADD.FTZ R27, R27, R170 ;  /* 0x000000aa1b1b7221 */ /* 0x000fca0000010000 */
[----:B------:R-:W-:Y:S02]  /*5d80*/  MOV R116, R27 ;  /* 0x0000001b00747202 */ /* 0x000fe40000000f00 */
[----:B------:R-:W-:-:S07]  /*5d90*/  MOV R46, R167 ;  /* 0x000000a7002e7202 */ /* 0x000fce0000000f00 */
[----:B------:R-:W-:Y:S05]  /*5da0*/  WARPSYNC.COLLECTIVE R35, `(.L_x_64) ;  /* 0x0000000023087348 */ /* 0x000fea0003c00000 */
[----:B------:R0:W1:Y:S02]  /*5db0*/  SHFL.BFLY P3, R167, R116, R37, R118 ;  /* 0x0c00002574a77389 */ /* 0x0000640000060076 */
[----:B01----:R-:W-:Y:S05]  /*5dc0*/  ENDCOLLECTIVE ;  /* 0x000000000000791b */ /* 0x003fea0003800000 */
.L_x_64:
[----:B------:R-:W-:Y:S01]  /*5dd0*/  FADD.FTZ R46, R25, R46 ;  /* 0x0000002e192e7221 */ /* 0x000fe20000010000 */
[----:B------:R-:W-:-:S04]  /*5de0*/  PRMT R25, R23, 0x7632, R25 ;  /* 0x0000763217197816 */ /* 0x000fc80000000019 */
[----:B------:R-:W-:Y:S01]  /*5df0*/  MOV R116, R46 ;  /* 0x0000002e00747202 */ /* 0x000fe20000000f00 */
[----:B------:R-:W-:Y:S01]  /*5e00*/  HFMA2 R37, -RZ, RZ, 0, 2.384185791015625e-07 ;  /* 0x00000004ff257431 */ /* 0x000fe200000001ff */
[----:B------:R-:W-:-:S07]  /*5e10*/  MOV R108, R167 ;  /* 0x000000a7006c7202 */ /* 0x000fce0000000f00 */
[----:B------:R-:W-:Y:S05]  /*5e20*/  WARPSYNC.COLLECTIVE R35, `(.L_x_65) ;  /* 0x0000000023087348 */ /* 0x000fea0003c00000 */
[----:B------:R0:W1:Y:S02]  /*5e30*/  SHFL.BFLY P3, R167, R116, R37, R118 ;  /* 0x0c00002574a77389 */ /* 0x0000640000060076 */
[----:B01----:R-:W-:Y:S05]  /*5e40*/  ENDCOLLECTIVE ;  /* 0x000000000000791b */ /* 0x003fea0003800000 */
.L_x_65:
[----:B------:R-:W-:Y:S01]  /*5e50*/  FADD.FTZ R108, R27, R108 ;  /* 0x0000006c1b6c7221 */ /* 0x000fe20000010000 */
[----:B------:R-:W-:-:S04]  /*5e60*/  PRMT R27, R22, 0x7632, R27 ;  /* 0x00007632161b7816 */ /* 0x000fc8000000001b */
[----:B------:R-:W-:Y:S02]  /*5e70*/  MOV R116, R108 ;  /* 0x0000006c00747202 */ /* 0x000fe40000000f00 */
[----:B------:R-:W-:-:S07]  /*5e80*/  MOV R29, R167 ;  /* 0x000000a7001d7202 */ /* 0x000fce0000000f00 */
[----:B------:R-:W-:Y:S05]  /*5e90*/  WARPSYNC.COLLECTIVE R35, `(.L_x_66) ;  /* 0x0000000023087348 */ /* 0x000fea0003c00000 */
[----:B------:R0:W1:Y:S02]  /*5ea0*/  SHFL.BFLY P3, R167, R116, R37, R118 ;  /* 0x0c00002574a77389 */ /* 0x0000640000060076 */
[----:B01----:R-:W-:Y:S05]  /*5eb0*/  ENDCOLLECTIVE ;  /* 0x000000000000791b */ /* 0x003fea0003800000 */
.L_x_66:
[----:B------:R-:W-:Y:S01]  /*5ec0*/  FADD.FTZ R29, R46, R29 ;  /* 0x0000001d2e1d7221 */ /* 0x000fe20000010000 */
[----:B------:R-:W-:-:S04]  /*5ed0*/  PRMT R46, R13, 0x7632, R46 ;  /* 0x000076320d2e7816 */ /* 0x000fc8000000002e */
[----:B------:R-:W-:Y:S01]  /*5ee0*/  MOV R116, R29 ;  /* 0x0000001d00747202 */ /* 0x000fe20000000f00 */
[----:B------:R-:W-:Y:S01]  /*5ef0*/  HFMA2 R37, -RZ, RZ, 0, 4.76837158203125e-07 ;  /* 0x00000008ff257431 */ /* 0x000fe200000001ff */
[----:B------:R-:W-:-:S07]  /*5f00*/  MOV R31, R167 ;  /* 0x000000a7001f7202 */ /* 0x000fce0000000f00 */
[----:B------:R-:W-:Y:S05]  /*5f10*/  WARPSYNC.COLLECTIVE R35, `(.L_x_67) ;  /* 0x0000000023087348 */ /* 0x000fea0003c00000 */
[----:B------:R0:W1:Y:S02]  /*5f20*/  SHFL.BFLY P3, R167, R116, R37, R118 ;  /* 0x0c00002574a77389 */ /* 0x0000640000060076 */
[----:B01----:R-:W-:Y:S05]  /*5f30*/  ENDCOLLECTIVE ;  /* 0x000000000000791b */ /* 0x003fea0003800000 */
.L_x_67:
[----:B------:R-:W-:-:S05]  /*5f40*/  FADD.FTZ R31, R108, R31 ;  /* 0x0000001f6c1f7221 */ /* 0x000fca0000010000 */
[----:B------:R-:W-:Y:S02]  /*5f50*/  MOV R116, R31 ;  /* 0x0000001f00747202 */ /* 0x000fe40000000f00 */
[----:B------:R-:W-:-:S07]  /*5f60*/  MOV R110, R167 ;  /* 0x000000a7006e7202 */ /* 0x000fce0000000f00 */
[----:B------:R-:W-:Y:S05]  /*5f70*/  WARPSYNC.COLLECTIVE R35, `(.L_x_68) ;  /* 0x0000000023087348 */ /* 0x000fea0003c00000 */
[----:B------:R0:W1:Y:S02]  /*5f80*/  SHFL.BFLY P3, R167, R116, R37, R118 ;  /* 0x0c00002574a77389 */ /* 0x0000640000060076 */
[----:B01----:R-:W-:Y:S05]  /*5f90*/  ENDCOLLECTIVE ;  /* 0x000000000000791b */ /* 0x003fea0003800000 */
.L_x_68:
[----:B------:R-:W-:Y:S01]  /*5fa0*/  FADD.FTZ R110, R29, R110 ;  /* 0x0000006e1d6e7221 */ /* 0x000fe20000010000 */
[----:B------:R-:W-:-:S04]  /*5fb0*/  PRMT R29, R21, 0x7632, R29 ;  /* 0x00007632151d7816 */ /* 0x000fc8000000001d */
[----:B------:R-:W-:Y:S01]  /*5fc0*/  MOV R116, R110 ;  /* 0x0000006e00747202 */ /* 0x000fe20000000f00 */
[----:B------:R-:W-:Y:S01]  /*5fd0*/  HFMA2 R37, -RZ, RZ, 0, 9.5367431640625e-07 ;  /* 0x00000010ff257431 */ /* 0x000fe200000001ff */
[----:B------:R-:W-:-:S07]  /*5fe0*/  MOV R112, R167 ;  /* 0x000000a700707202 */ /* 0x000fce0000000f00 */
[----:B------:R-:W-:Y:S05]  /*5ff0*/  WARPSYNC.COLLECTIVE R35, `(.L_x_69) ;  /* 0x0000000023087348 */ /* 0x000fea0003c00000 */
[----:B------:R0:W1:Y:S02]  /*6000*/  SHFL.BFLY P3, R167, R116, R37, R118 ;  /* 0x0c00002574a77389 */ /* 0x0000640000060076 */
[----:B01----:R-:W-:Y:S05]  /*6010*/  ENDCOLLECTIVE ;  /* 0x000000000000791b */ /* 0x003fea0003800000 */
.L_x_69:
[----:B------:R-:W-:Y:S01]  /*6020*/  FADD.FTZ R112, R31, R112 ;  /* 0x000000701f707221 */ /* 0x000fe20000010000 */
[----:B------:R-:W-:-:S04]  /*6030*/  PRMT R31, R20, 0x7632, R31 ;  /* 0x00007632141f7816 */ /* 0x000fc8000000001f */
[----:B------:R-:W-:Y:S02]  /*6040*/  MOV R116, R112 ;  /* 0x0000007000747202 */ /* 0x000fe40000000f00 */
[----:B------:R-:W-:-:S07]  /*6050*/  MOV R107, R167 ;  /* 0x000000a7006b7202 */ /* 0x000fce0000000f00 */
[----:B------:R-:W-:Y:S05]  /*6060*/  WARPSYNC.COLLECTIVE R35, `(.L_x_70) ;  /* 0x0000000023087348 */ /* 0x000fea0003c00000 */
[----:B------:R0:W1:Y:S02]  /*6070*/  SHFL.BFLY P3, R167, R116, R37, R118 ;  /* 0x0c00002574a77389 */ /* 0x0000640000060076 */
[----:B01----:R-:W-:Y:S05]  /*6080*/  ENDCOLLECTIVE ;  /* 0x000000000000791b */ /* 0x003fea0003800000 */
.L_x_70:
[----:B------:R-:W-:Y:S02]  /*6090*/  PRMT R35, R19, 0x7632, R35 ;  /* 0x0000763213237816 */ /* 0x000fe40000000023 */
[----:B------:R-:W-:Y:S01]  /*60a0*/  PRMT R37, R18, 0x7632, R37 ;  /* 0x0000763212257816 */ /* 0x000fe20000000025 */
[----:B------:R-:W-:Y:S06]  /*60b0*/  BRA `(.L_x_71) ;  /* 0xffffffc800e07947 */ /* 0x000fec000383ffff */
.L_x_72:
        /* <DEDUP_REMOVED lines=12> */
.L_x_14412:


//--------------------- .text._ZN10layer_norm13ln_bwd_kernelINS_13Kernel_traitsI13__nv_bfloat16S2_S2_S2_fjLj768ELj1ELj4ELj1ELj16ENS_18Kernel_traits_baseILj768ES2_S2_S2_S2_fjLj128EEEEELb0ELb0ELb1ELb0EEEvNS_9BwdParamsE --------------------------
	.section	.text._ZN10layer_norm13ln_bwd_kernelINS_13Kernel_traitsI13__nv_bfloat16S2_S2_S2_fjLj768ELj1ELj4ELj1ELj16ENS_18Kernel_traits_baseILj768ES2_S2_S2_S2_fjLj128EEEEELb0ELb0ELb1ELb0EEEvNS_9BwdParamsE,"ax",@progbits
	.align	128
        .global         _ZN10layer_norm13ln_bwd_kernelINS_13Kernel_traitsI13__nv_bfloat16S2_S2_S2_fjLj768ELj1ELj4ELj1ELj16ENS_18Kernel_traits_baseILj768ES2_S2_S2_S2_fjLj128EEEEELb0ELb0ELb1ELb0EEEvNS_9BwdParamsE
        .type           _ZN10layer_norm13ln_bwd_kernelINS_13Kernel_traitsI13__nv_bfloat16S2_S2_S2_fjLj768ELj1ELj4ELj1ELj16ENS_18Kernel_traits_baseILj768ES2_S2_S2_S2_fjLj128EEEEELb0ELb0ELb1ELb0EEEvNS_9BwdParamsE,@function
        .size           _ZN10layer_norm13ln_bwd_kernelINS_13Kernel_traitsI13__nv_bfloat16S2_S2_S2_fjLj768ELj1ELj4ELj1ELj16ENS_18Kernel_traits_baseILj768ES2_S2_S2_S2_fjLj128EEEEELb0ELb0ELb1ELb0EEEvNS_9BwdParamsE,(.L_x_14413 - _ZN10layer_norm13ln_bwd_kernelINS_13Kernel_traitsI13__nv_bfloat16S2_S2_S2_fjLj768ELj1ELj4ELj1ELj16ENS_18Kernel_traits_baseILj768ES2_S2_S2_S2_fjLj128EEEEELb0ELb0ELb1ELb0EEEvNS_9BwdParamsE)
        .other          _ZN10layer_norm13ln_bwd_kernelINS_13Kernel_traitsI13__nv_bfloat16S2_S2_S2_fjLj768ELj1ELj4ELj1ELj16ENS_18Kernel_traits_baseILj768ES2_S2_S2_S2_fjLj128EEEEELb0ELb0ELb1ELb0EEEvNS_9BwdParamsE,@"STO_CUDA_ENTRY STV_DEFAULT"
_ZN10layer_norm13ln_bwd_kernelINS_13Kernel_traitsI13__nv_bfloat16S2_S2_S2_fjLj768ELj1ELj4ELj1ELj16ENS_18Kernel_traits_baseILj768ES2_S2_S2_S2_fjLj128EEEEELb0ELb0ELb1ELb0EEEvNS_9BwdParamsE:
.text._ZN10layer_norm13ln_bwd_kernelINS_13Kernel_traitsI13__nv_bfloat16S2_S2_S2_fjLj768ELj1ELj4ELj1ELj16ENS_18Kernel_traits_baseILj768ES2_S2_S2_S2_fjLj128EEEEELb0ELb0ELb1ELb0EEEvNS_9BwdParamsE:
[----:B------:R-:W-:Y:S01]  /*0000*/  LDC R1, c[0x0][0x37c] ;  /* 0x0000df00ff017b82 */ /* 0x000fe20000000800 */
[----:B------:R-:W0:Y:S01]  /*0010*/  S2R R19, SR_TID.X ;  /* 0x0000000000137919 */ /* 0x000e220000002100 */
[----:B------:R-:W1:Y:S01]  /*0020*/  LDCU UR4, c[0x0][0x388] ;  /* 0x00007100ff0477ac */ /* 0x000e620008000800 */
[----:B------:R-:W2:Y:S01]  /*0030*/  LDCU.64 UR6, c[0x0][0x358] ;  /* 0x00006b00ff0677ac */ /* 0x000ea20008000a00 */
[----:B------:R-:W3:Y:S01]  /*0040*/  LDCU UR5, c[0x0][0x384] ;  /* 0x00007080ff0577ac */ /* 0x000ee20008000800 */
[----:B------:R-:W4:Y:S01]  /*0050*/  LDCU UR14, c[0x0][0x40c] ;  /* 0x00008180ff0e77ac */ /* 0x000f220008000800 */
[----:B------:R-:W0:Y:S01]  /*0060*/  LDCU UR15, c[0x0][0x388] ;  /* 0x00007100ff0f77ac */ /* 0x000e220008000800 */
[----:B-1----:R-:W-:Y:S01]  /*0070*/  MOV R110, UR4 ;  /* 0x00000004006e7c02 */ /* 0x002fe20008000f00 */
[----:B------:R-:W1:Y:S03]  /*0080*/  LDCU.U8 UR8, c[0x0][0x410] ;  /* 0x00008200ff0877ac */ /* 0x000e660008000000 */
[----:B------:R-:W-:Y:S01]  /*0090*/  SHF.R.S32.HI R3, RZ, 0x1f, R110 ;  /* 0x0000001fff037819 */ /* 0x000fe2000001146e */
[----:B------:R-:W1:Y:S03]  /*00a0*/  LDCU UR9, c[0x0][0x400] ;  /* 0x00008000ff0977ac */ /* 0x000e660008000800 */
[----:B------:R-:W-:Y:S01]  /*00b0*/  LEA.HI R3, R3, R110, RZ, 0x3 ;  /* 0x0000006e03037211 */ /* 0x000fe200078f18ff */
[----:B------:R-:W1:Y:S01]  /*00c0*/  LDCU.64 UR12, c[0x0][0x438] ;  /* 0x00008700ff0c77ac */ /* 0x000e620008000a00 */
[C---:B0-----:R-:W-:Y:S01]  /*00d0*/  LOP3.LUT R0, R19.reuse, 0x1f, RZ, 0xc, !PT ;  /* 0x0000001f13007812 */ /* 0x041fe200078e0cff */
[----:B------:R-:W0:Y:S01]  /*00e0*/  LDCU.64 UR20, c[0x0][0x478] ;  /* 0x00008f00ff1477ac */ /* 0x000e220008000a00 */
[----:B------:R-:W-:-:S02]  /*00f0*/  LOP3.LUT R108, R19, 0x1f, RZ, 0xc0, !PT ;  /* 0x0000001f136c7812 */ /* 0x000fc400078ec0ff */
[----:B------:R-:W-:Y:S01]  /*0100*/  LEA.HI.SX32 R109, R3, R0, 0x1d ;  /* 0x00000000036d7211 */ /* 0x000fe200078feaff */
[----:B------:R-:W0:Y:S01]  /*0110*/  LDCU.64 UR10, c[0x0][0x3c0] ;  /* 0x00007800ff0a77ac */ /* 0x000e220008000a00 */
[----:B------:R-:W-:Y:S02]  /*0120*/  MOV R9, R108 ;  /* 0x0000006c00097202 */ /* 0x000fe40000000f00 */
[C---:B------:R-:W-:Y:S02]  /*0130*/  ISETP.GE.U32.AND P1, PT, R109.reuse, 0x40, PT ;  /* 0x000000406d00780c */ /* 0x040fe40003f26070 */
[C---:B------:R-:W-:Y:S02]  /*0140*/  ISETP.GE.U32.AND P2, PT, R109.reuse, 0x60, PT ;  /* 0x000000606d00780c */ /* 0x040fe40003f46070 */
[----:B------:R-:W-:-:S09]  /*0150*/  ISETP.GE.U32.AND P0, PT, R109, 0x20, PT ;  /* 0x000000206d00780c */ /* 0x000fd20003f06070 */
[----:B------:R-:W2:Y:S04]  /*0160*/  @P1 LDC.64 R4, c[0x0][0x3d0] ;  /* 0x0000f400ff041b82 */ /* 0x000ea80000000a00 */
[----:B------:R-:W-:-:S04]  /*0170*/  @P0 LOP3.LUT R9, R108, 0x20, RZ, 0xfc, !PT ;  /* 0x000000206c090812 */ /* 0x000fc800078efcff */
[----:B------:R-:W3:Y:S08]  /*0180*/  @P2 LDC.64 R6, c[0x0][0x3d0] ;  /* 0x0000f400ff062b82 */ /* 0x000ef00000000a00 */
[----:B------:R-:W4:Y:S01]  /*0190*/  S2UR UR4, SR_CTAID.X ;  /* 0x00000000000479c3 */ /* 0x000f220000002500 */
[C---:B--2---:R-:W-:Y:S01]  /*01a0*/  @P1 IMAD.WIDE.U32 R4, R9.reuse, 0x10, R4 ;  /* 0x0000001009041825 */ /* 0x044fe200078e0004 */
[----:B------:R-:W-:-:S06]  /*01b0*/  @P1 IADD3 R9, PT, PT, R9, 0x20, RZ ;  /* 0x0000002009091810 */ /* 0x000fcc0007ffe0ff */
[----:B------:R-:W2:Y:S01]  /*01c0*/  @P0 LDC.64 R2, c[0x0][0x3d0] ;  /* 0x0000f400ff020b82 */ /* 0x000ea20000000a00 */
[----:B------:R0:W5:Y:S01]  /*01d0*/  @P1 LDG.E.128 R44, desc[UR6][R4.64] ;  /* 0x00000006042c1981 */ /* 0x000162000c1e1d00 */
[----:B---3--:R-:W-:-:S05]  /*01e0*/  @P2 IMAD.WIDE.U32 R6, R9, 0x10, R6 ;  /* 0x0000001009062825 */ /* 0x008fca00078e0006 */
[----:B------:R3:W5:Y:S01]  /*01f0*/  @P2 LDG.E.128 R48, desc[UR6][R6.64] ;  /* 0x0000000606302981 */ /* 0x000762000c1e1d00 */
[----:B------:R-:W-:Y:S01]  /*0200*/  SHF.R.U32.HI R19, RZ, 0x5, R19 ;  /* 0x00000005ff137819 */ /* 0x000fe20000011613 */
[----:B----4-:R-:W-:-:S06]  /*0210*/  USHF.L.U32 UR4, UR4, 0x2, URZ ;  /* 0x0000000204047899 */ /* 0x010fcc00080006ff */
[----:B------:R-:W-:Y:S01]  /*0220*/  LOP3.LUT R19, R19, UR4, RZ, 0xfc, !PT ;  /* 0x0000000413137c12 */ /* 0x000fe2000f8efcff */
[----:B--2---:R-:W-:-:S05]  /*0230*/  @P0 IMAD.WIDE.U32 R2, R108, 0x10, R2 ;  /* 0x000000106c020825 */ /* 0x004fca00078e0002 */
[----:B------:R3:W5:Y:S01]  /*0240*/  @P0 LDG.E.128 R40, desc[UR6][R2.64] ;  /* 0x0000000602280981 */ /* 0x000762000c1e1d00 */
        /* <DEDUP_REMOVED lines=25> */
[----:B01-3--:R-:W-:Y:S06]  /*03e0*/  @P0 BRA `(.L_x_73) ;  /* 0x00000054005c0947 */ /* 0x00bfec0003800000 */
        /* <DEDUP_REMOVED lines=35> */
[----:B------:R-:W-:-:S07]  /*0620*/  CS2R R82, SRZ ;  /* 0x0000000000527805 */ /* 0x000fce000001ff00 */
.L_x_103:
[----:B------:R-:W0:Y:S08]  /*0630*/  LDC.64 R104, c[0x0][0x3f8] ;  /* 0x0000fe00ff687b82 */ /* 0x000e300000000a00 */
[----:B------:R-:W1:Y:S08]  /*0640*/  LDC.64 R102, c[0x0][0x3c8] ;  /* 0x0000f200ff667b82 */ /* 0x000e700000000a00 */
[----:B------:R-:W2:Y:S01]  /*0650*/  LDC.64 R100, c[0x0][0x3f0] ;  /* 0x0000fc00ff647b82 */ /* 0x000ea20000000a00 */
[----:B0-----:R-:W-:-:S05]  /*0660*/  IMAD.WIDE R104, R19, 0x4, R104 ;  /* 0x0000000413687825 */ /* 0x001fca00078e0268 */
[----:B------:R-:W3:Y:S01]  /*0670*/  LDG.E R122, desc[UR6][R104.64] ;  /* 0x00000006687a7981 */ /* 0x000ee2000c1e1900 */
[----:B-1----:R-:W-:-:S05]  /*0680*/  IMAD.WIDE R102, R19, 0x4, R102 ;  /* 0x0000000413667825 */ /* 0x002fca00078e0266 */
[----:B------:R0:W5:Y:S01]  /*0690*/  LDG.E R121, desc[UR6][R102.64] ;  /* 0x0000000666797981 */ /* 0x000162000c1e1900 */
[----:B--2---:R-:W-:-:S05]  /*06a0*/  IMAD.WIDE R100, R19, 0x4, R100 ;  /* 0x0000000413647825 */ /* 0x004fca00078e0264 */
[----:B------:R0:W5:Y:S01]  /*06b0*/  LDG.E R120, desc[UR6][R100.64] ;  /* 0x0000000664787981 */ /* 0x000162000c1e1900 */
[----:B------:R-:W-:Y:S01]  /*06c0*/  BSSY.RECONVERGENT B0, `(.L_x_74) ;  /* 0x0000167000007945 */ /* 0x000fe20003800200 */
[----:B------:R-:W-:Y:S01]  /*06d0*/  HFMA2 R159, -RZ, RZ, 0, 0 ;  /* 0x00000000ff9f7431 */ /* 0x000fe200000001ff */
[----:B------:R-:W-:Y:S02]  /*06e0*/  MOV R162, RZ ;  /* 0x000000ff00a27202 */ /* 0x000fe40000000f00 */
[----:B---3--:R-:W-:-:S13]  /*06f0*/  ISETP.GE.AND P1, PT, R122, 0x1, PT ;  /* 0x000000017a00780c */ /* 0x008fda0003f26270 */
[----:B0-----:R-:W-:Y:S05]  /*0700*/  @!P1 BRA `(.L_x_75) ;  /* 0x00000014002c9947 */ /* 0x001fea0003800000 */
[----:B------:R-:W-:Y:S02]  /*0710*/  SHF.R.S32.HI R102, RZ, 0x1f, R19 ;  /* 0x0000001fff667819 */ /* 0x000fe40000011413 */
[----:B------:R-:W-:-:S04]  /*0720*/  LEA R100, P0, R19, UR10, 0x2 ;  /* 0x0000000a13647c11 */ /* 0x000fc8000f8010ff */
[----:B------:R-:W-:-:S05]  /*0730*/  LEA.HI.X R101, R19, UR11, R102, 0x2, P0 ;  /* 0x0000000b13657c11 */ /* 0x000fca00080f1466 */
[----:B------:R-:W2:Y:S01]  /*0740*/  LDG.E R100, desc[UR6][R100.64] ;  /* 0x0000000664647981 */ /* 0x000ea2000c1e1900 */
[----:B------:R-:W-:Y:S01]  /*0750*/  MOV R110, UR15 ;  /* 0x0000000f006e7c02 */ /* 0x000fe20008000f00 */
[----:B------:R-:W-:Y:S01]  /*0760*/  BSSY.RECONVERGENT B1, `(.L_x_76) ;  /* 0x0000078000017945 */ /* 0x000fe20003800200 */
[----:B------:R-:W-:Y:S01]  /*0770*/  IADD3 R103, PT, PT, R122, -0x1, RZ ;  /* 0xffffffff7a677810 */ /* 0x000fe20007ffe0ff */
[----:B------:R-:W-:Y:S01]  /*0780*/  IMAD.MOV.U32 R159, RZ, RZ, RZ ;  /* 0x000000ffff9f7224 */ /* 0x000fe200078e00ff */
[----:B------:R-:W-:Y:S01]  /*0790*/  ISETP.GE.U32.AND P3, PT, R109, 0x20, PT ;  /* 0x000000206d00780c */ /* 0x000fe20003f66070 */
[-C--:B------:R-:W-:Y:S01]  /*07a0*/  IMAD R102, R19, R110.reuse, RZ ;  /* 0x0000006e13667224 */ /* 0x080fe200078e02ff */
[----:B------:R-:W-:Y:S01]  /*07b0*/  ISETP.NE.AND P0, PT, RZ, UR8, PT ;  /* 0x00000008ff007c0c */ /* 0x000fe2000bf05270 */
[----:B------:R-:W-:Y:S01]  /*07c0*/  IMAD R104, R103, R110, RZ ;  /* 0x0000006e67687224 */ /* 0x000fe200078e02ff */
[----:B------:R-:W-:Y:S02]  /*07d0*/  ISETP.GE.U32.AND P4, PT, R109, 0x40, PT ;  /* 0x000000406d00780c */ /* 0x000fe40003f86070 */
[----:B------:R-:W-:-:S02]  /*07e0*/  SHF.R.S32.HI R103, RZ, 0x1f, R102 ;  /* 0x0000001fff677819 */ /* 0x000fc40000011466 */
[----:B------:R-:W-:Y:S02]  /*07f0*/  SHF.R.S32.HI R105, RZ, 0x1f, R104 ;  /* 0x0000001fff697819 */ /* 0x000fe40000011468 */
[----:B------:R-:W-:Y:S02]  /*0800*/  LEA.HI R103, R103, R102, RZ, 0x3 ;  /* 0x0000006667677211 */ /* 0x000fe400078f18ff */
[----:B------:R-:W-:Y:S02]  /*0810*/  LEA.HI R105, R105, R104, RZ, 0x3 ;  /* 0x0000006869697211 */ /* 0x000fe400078f18ff */
[-C--:B------:R-:W-:Y:S02]  /*0820*/  LEA.HI.SX32 R119, R103, R108.reuse, 0x1d ;  /* 0x0000006c67777211 */ /* 0x080fe400078feaff */
[----:B------:R-:W-:Y:S02]  /*0830*/  ISETP.GE.U32.AND P2, PT, R109, 0x60, PT ;  /* 0x000000606d00780c */ /* 0x000fe40003f46070 */
[----:B------:R-:W-:-:S02]  /*0840*/  LEA.HI.SX32 R151, R105, R108, 0x1d ;  /* 0x0000006c69977211 */ /* 0x000fc400078feaff */
[----:B------:R-:W-:Y:S02]  /*0850*/  MOV R162, RZ ;  /* 0x000000ff00a27202 */ /* 0x000fe40000000f00 */
[----:B------:R-:W-:Y:S02]  /*0860*/  MOV R117, R119 ;  /* 0x0000007700757202 */ /* 0x000fe40000000f00 */
[----:B--2---:R-:W-:Y:S01]  /*0870*/  FSEL R118, R100, RZ, !P0 ;  /* 0x000000ff64767208 */ /* 0x004fe20004000000 */
[----:B------:R-:W-:Y:S06]  /*0880*/  @!P3 BRA `(.L_x_77) ;  /* 0x000000040094b947 */ /* 0x000fec0003800000 */
[----:B------:R-:W0:Y:S08]  /*0890*/  LDC.64 R4, c[0x0][0x3a8] ;  /* 0x0000ea00ff047b82 */ /* 0x000e300000000a00 */
[----:B------:R-:W1:Y:S01]  /*08a0*/  LDC.64 R2, c[0x0][0x428] ;  /* 0x00010a00ff027b82 */ /* 0x000e620000000a00 */
[----:B0-----:R-:W-:-:S06]  /*08b0*/  IMAD.WIDE.U32 R100, R117, 0x10, R4 ;  /* 0x0000001075647825 */ /* 0x001fcc00078e0004 */
[----:B------:R-:W2:Y:S01]  /*08c0*/  LDG.E.128 R100, desc[UR6][R100.64] ;  /* 0x0000000664647981 */ /* 0x000ea2000c1e1d00 */
[----:B-1----:R-:W-:-:S06]  /*08d0*/  IMAD.WIDE.U32 R104, R151, 0x10, R2 ;  /* 0x0000001097687825 */ /* 0x002fcc00078e0002 */
[----:B------:R-:W3:Y:S01]  /*08e0*/  LDG.E.128 R104, desc[UR6][R104.64] ;  /* 0x0000000668687981 */ /* 0x000ee2000c1e1d00 */
[----:B------:R-:W-:-:S04]  /*08f0*/  ISETP.NE.U32.AND P0, PT, RZ, UR12, PT ;  /* 0x0000000cff007c0c */ /* 0x000fc8000bf05070 */
[----:B------:R-:W-:-:S13]  /*0900*/  ISETP.NE.AND.EX P0, PT, RZ, UR13, PT, P0 ;  /* 0x0000000dff007c0c */ /* 0x000fda000bf05300 */
[----:B------:R-:W0:Y:S01]  /*0910*/  @P0 LDC.64 R2, c[0x0][0x438] ;  /* 0x00010e00ff020b82 */ /* 0x000e220000000a00 */
[----:B------:R-:W-:Y:S01]  /*0920*/  SHF.L.U32 R125, R41, 0x10, RZ ;  /* 0x00000010297d7819 */ /* 0x000fe200000006ff */
[----:B0-----:R-:W-:Y:S01]  /*0930*/  @P0 IMAD.WIDE.U32 R4, R117, 0x10, R2 ;  /* 0x0000001075040825 */ /* 0x001fe200078e0002 */
[----:B------:R-:W-:-:S04]  /*0940*/  SHF.L.U32 R2, R40, 0x10, RZ ;  /* 0x0000001028027819 */ /* 0x000fc800000006ff */
[----:B------:R0:W5:Y:S01]  /*0950*/  @P0 LDG.E.128 R84, desc[UR6][R4.64] ;  /* 0x0000000604540981 */ /* 0x000162000c1e1d00 */
[----:B------:R-:W-:Y:S02]  /*0960*/  SHF.L.U32 R149, R16, 0x10, RZ ;  /* 0x0000001010957819 */ /* 0x000fe400000006ff */
[----:B------:R-:W-:Y:S02]  /*0970*/  SHF.L.U32 R147, R17, 0x10, RZ ;  /* 0x0000001011937819 */ /* 0x000fe400000006ff */
[----:B------:R-:W-:Y:S02]  /*0980*/  SHF.L.U32 R158, R18, 0x10, RZ ;  /* 0x00000010129e7819 */ /* 0x000fe400000006ff */
[----:B------:R-:W-:Y:S02]  /*0990*/  IADD3 R151, PT, PT, R151, 0x20, RZ ;  /* 0x0000002097977810 */ /* 0x000fe40007ffe0ff */
[----:B------:R-:W-:Y:S02]  /*09a0*/  IADD3 R117, PT, PT, R117, 0x20, RZ ;  /* 0x0000002075757810 */ /* 0x000fe40007ffe0ff */
[----:B--2---:R-:W-:Y:S01]  /*09b0*/  SHF.L.U32 R3, R100, 0x10, RZ ;  /* 0x0000001064037819 */ /* 0x004fe200000006ff */
[----:B------:R-:W-:Y:S01]  /*09c0*/  IMAD.U32 R129, R102, 0x10000, RZ ;  /* 0x0001000066817824 */ /* 0x000fe200078e00ff */
[----:B------:R-:W-:-:S02]  /*09d0*/  SHF.L.U32 R123, R101, 0x10, RZ ;  /* 0x00000010657b7819 */ /* 0x000fc400000006ff */
[----:B------:R-:W-:Y:S01]  /*09e0*/  PRMT R101, R101, 0x7632, R101 ;  /* 0x0000763265657816 */ /* 0x000fe20000000065 */
[----:B------:R-:W-:Y:S01]  /*09f0*/  FADD.FTZ R0, -R118, R3 ;  /* 0x0000000376007221 */ /* 0x000fe20000010100 */
[----:B------:R-:W-:Y:S02]  /*0a00*/  PRMT R100, R100, 0x7632, R100 ;  /* 0x0000763264647816 */ /* 0x000fe40000000064 */
[----:B---3--:R-:W-:Y:S01]  /*0a10*/  SHF.L.U32 R7, R104, 0x10, RZ ;  /* 0x0000001068077819 */ /* 0x008fe200000006ff */
[----:B-----5:R-:W-:Y:S01]  /*0a20*/  FMUL.FTZ R3, R121, R0 ;  /* 0x0000000079037220 */ /* 0x020fe20000410000 */
[----:B------:R-:W-:Y:S01]  /*0a30*/  FADD.FTZ R0, -R118, R123 ;  /* 0x0000007b76007221 */ /* 0x000fe20000010100 */
[----:B0-----:R-:W-:Y:S02]  /*0a40*/  SHF.L.U32 R5, R105, 0x10, RZ ;  /* 0x0000001069057819 */ /* 0x001fe400000006ff */
[----:B------:R-:W-:Y:S01]  /*0a50*/  FADD.FTZ R68, R68, R7 ;  /* 0x0000000744447221 */ /* 0x000fe20000010000 */
[-C--:B------:R-:W-:Y:S01]  /*0a60*/  FFMA.FTZ R52, R3, R7.reuse, R52 ;  /* 0x0000000703347223 */ /* 0x080fe20000010034 */
[----:B------:R-:W-:Y:S01]  /*0a70*/  FMUL.FTZ R4, R2, R7 ;  /* 0x0000000702047220 */ /* 0x000fe20000410000 */
[----:B------:R-:W-:Y:S01]  /*0a80*/  FMUL.FTZ R7, R121, R0 ;  /* 0x0000000079077220 */ /* 0x000fe20000410000 */
[----:B------:R-:W-:Y:S01]  /*0a90*/  FADD.FTZ R0, -R118, R129 ;  /* 0x0000008176007221 */ /* 0x000fe20000010100 */
[-C--:B------:R-:W-:Y:S01]  /*0aa0*/  FMUL.FTZ R2, R125, R5.reuse ;  /* 0x000000057d027220 */ /* 0x080fe20000410000 */
[----:B------:R-:W-:Y:S01]  /*0ab0*/  SHF.L.U32 R125, R103, 0x10, RZ ;  /* 0x00000010677d7819 */ /* 0x000fe200000006ff */
[----:B------:R-:W-:Y:S01]  /*0ac0*/  FADD.FTZ R70, R70, R5 ;  /* 0x0000000546467221 */ /* 0x000fe20000010000 */
[----:B------:R-:W-:Y:S01]  /*0ad0*/  FFMA.FTZ R54, R7, R5, R54 ;  /* 0x0000000507367223 */ /* 0x000fe20000010036 */
[----:B------:R-:W-:Y:S01]  /*0ae0*/  FMUL.FTZ R5, R121, R0 ;  /* 0x0000000079057220 */ /* 0x000fe20000410000 */
[----:B------:R-:W-:Y:S01]  /*0af0*/  SHF.L.U32 R123, R106, 0x10, RZ ;  /* 0x000000106a7b7819 */ /* 0x000fe200000006ff */
[----:B------:R-:W-:Y:S01]  /*0b00*/  FADD.FTZ R126, -R118, R125 ;  /* 0x0000007d767e7221 */ /* 0x000fe20000010100 */
[----:B------:R-:W-:-:S02]  /*0b10*/  SHF.L.U32 R0, R42, 0x10, RZ ;  /* 0x000000102a007819 */ /* 0x000fc400000006ff */
[----:B------:R-:W-:Y:S01]  /*0b20*/  SHF.L.U32 R101, R101, 0x10, RZ ;  /* 0x0000001065657819 */ /* 0x000fe200000006ff */
[----:B------:R-:W-:Y:S01]  /*0b30*/  FADD.FTZ R72, R72, R123 ;  /* 0x0000007b48487221 */ /* 0x000fe20000010000 */
[-C--:B------:R-:W-:Y:S01]  /*0b40*/  FFMA.FTZ R56, R5, R123.reuse, R56 ;  /* 0x0000007b05387223 */ /* 0x080fe20000010038 */
[----:B------:R-:W-:Y:S01]  /*0b50*/  FMUL.FTZ R0, R0, R123 ;  /* 0x0000007b00007220 */ /* 0x000fe20000410000 */
[----:B------:R-:W-:Y:S01]  /*0b60*/  FMUL.FTZ R125, R121, R126 ;  /* 0x0000007e797d7220 */ /* 0x000fe20000410000 */
[----:B------:R-:W-:Y:S01]  /*0b70*/  SHF.L.U32 R126, R107, 0x10, RZ ;  /* 0x000000106b7e7819 */ /* 0x000fe200000006ff */
[----:B------:R-:W-:Y:S01]  /*0b80*/  FADD.FTZ R150, -R118, R101 ;  /* 0x0000006576967221 */ /* 0x000fe20000010100 */
[----:B------:R-:W-:Y:S02]  /*0b90*/  SHF.L.U32 R123, R43, 0x10, RZ ;  /* 0x000000102b7b7819 */ /* 0x000fe400000006ff */
[----:B------:R-:W-:Y:S01]  /*0ba0*/  SHF.L.U32 R129, R100, 0x10, RZ ;  /* 0x0000001064817819 */ /* 0x000fe200000006ff */
[----:B------:R-:W-:Y:S01]  /*0bb0*/  FADD.FTZ R74, R74, R126 ;  /* 0x0000007e4a4a7221 */ /* 0x000fe20000010000 */
[----:B------:R-:W-:Y:S01]  /*0bc0*/  PRMT R105, R105, 0x7632, R105 ;  /* 0x0000763269697816 */ /* 0x000fe20000000069 */
[-C--:B------:R-:W-:Y:S01]  /*0bd0*/  FFMA.FTZ R58, R125, R126.reuse, R58 ;  /* 0x0000007e7d3a7223 */ /* 0x080fe2000001003a */
[----:B------:R-:W-:Y:S01]  /*0be0*/  PRMT R104, R104, 0x7632, R104 ;  /* 0x0000763268687816 */ /* 0x000fe20000000068 */
[----:B------:R-:W-:Y:S01]  /*0bf0*/  FMUL.FTZ R123, R123, R126 ;  /* 0x0000007e7b7b7220 */ /* 0x000fe20000410000 */
[----:B------:R-:W-:Y:S01]  /*0c00*/  PRMT R102, R102, 0x7632, R102 ;  /* 0x0000763266667816 */ /* 0x000fe20000000066 */
[----:B------:R-:W-:Y:S01]  /*0c10*/  FADD.FTZ R126, -R118, R129 ;  /* 0x00000081767e7221 */ /* 0x000fe20000010100 */
[----:B------:R-:W-:Y:S01]  /*0c20*/  SHF.L.U32 R100, R105, 0x10, RZ ;  /* 0x0000001069647819 */ /* 0x000fe200000006ff */
[----:B------:R-:W-:Y:S01]  /*0c30*/  FMUL.FTZ R150, R121, R150 ;  /* 0x0000009679967220 */ /* 0x000fe20000410000 */
[----:B------:R-:W-:Y:S01]  /*0c40*/  SHF.L.U32 R129, R15, 0x10, RZ ;  /* 0x000000100f817819 */ /* 0x000fe200000006ff */
[----:B------:R-:W-:Y:S01]  /*0c50*/  IMAD.U32 R104, R104, 0x10000, RZ ;  /* 0x0001000068687824 */ /* 0x000fe200078e00ff */
[----:B------:R-:W-:Y:S01]  /*0c60*/  SHF.L.U32 R101, R102, 0x10, RZ ;  /* 0x0000001066657819 */ /* 0x000fe200000006ff */
[----:B------:R-:W-:Y:S01]  /*0c70*/  FADD.FTZ R71, R71, R100 ;  /* 0x0000006447477221 */ /* 0x000fe20000010000 */
[-C--:B------:R-:W-:Y:S01]  /*0c80*/  FFMA.FTZ R55, R150, R100.reuse, R55 ;  /* 0x0000006496377223 */ /* 0x080fe20000010037 */
[----:B------:R-:W-:Y:S01]  /*0c90*/  FMUL.FTZ R149, R149, R100 ;  /* 0x0000006495957220 */ /* 0x000fe20000410000 */
[----:B------:R-:W-:Y:S01]  /*0ca0*/  FMUL.FTZ R129, R129, R104 ;  /* 0x0000006881817220 */ /* 0x000fe20000410000 */
[----:B------:R-:W-:Y:S01]  /*0cb0*/  FADD.FTZ R148, -R118, R101 ;  /* 0x0000006576947221 */ /* 0x000fe20000010100 */
[----:B------:R-:W-:Y:S01]  /*0cc0*/  FADD.FTZ R100, RZ, R4 ;  /* 0x00000004ff647221 */ /* 0x000fe20000010000 */
[----:B------:R-:W-:Y:S01]  /*0cd0*/  FMUL.FTZ R126, R121, R126 ;  /* 0x0000007e797e7220 */ /* 0x000fe20000410000 */
[----:B------:R-:W-:Y:S01]  /*0ce0*/  FFMA.FTZ R101, R3, R4, RZ ;  /* 0x0000000403657223 */ /* 0x000fe200000100ff */
[----:B------:R-:W-:Y:S01]  /*0cf0*/  PRMT R102, R103, 0x7632, R102 ;  /* 0x0000763267667816 */ /* 0x000fe20000000066 */
[----:B------:R-:W-:Y:S01]  /*0d00*/  FADD.FTZ R103, R100, R129 ;  /* 0x0000008164677221 */ /* 0x000fe20000010000 */
[----:B------:R-:W-:Y:S01]  /*0d10*/  PRMT R106, R106, 0x7632, R106 ;  /* 0x000076326a6a7816 */ /* 0x000fe2000000006a */
[----:B------:R-:W-:Y:S01]  /*0d20*/  FFMA.FTZ R100, R126, R129, R101 ;  /* 0x000000817e647223 */ /* 0x000fe20000010065 */
[----:B------:R-:W-:Y:S01]  /*0d30*/  PRMT R107, R107, 0x7632, R107 ;  /* 0x000076326b6b7816 */ /* 0x000fe2000000006b */
[----:B------:R-:W-:-:S02]  /*0d40*/  IMAD.U32 R105, R102, 0x10000, RZ ;  /* 0x0001000066697824 */ /* 0x000fc400078e00ff */
[----:B------:R-:W-:Y:S01]  /*0d50*/  FADD.FTZ R102, R103, R2 ;  /* 0x0000000267667221 */ /* 0x000fe20000010000 */
[----:B------:R-:W-:Y:S01]  /*0d60*/  FFMA.FTZ R101, R7, R2, R100 ;  /* 0x0000000207657223 */ /* 0x000fe20000010064 */
[----:B------:R-:W-:Y:S01]  /*0d70*/  SHF.L.U32 R106, R106, 0x10, RZ ;  /* 0x000000106a6a7819 */ /* 0x000fe200000006ff */
[----:B------:R-:W-:Y:S01]  /*0d80*/  FMUL.FTZ R148, R121, R148 ;  /* 0x0000009479947220 */ /* 0x000fe20000410000 */
[----:B------:R-:W-:Y:S01]  /*0d90*/  FADD.FTZ R103, R102, R149 ;  /* 0x0000009566677221 */ /* 0x000fe20000010000 */
[----:B------:R-:W-:Y:S01]  /*0da0*/  FFMA.FTZ R100, R150, R149, R101 ;  /* 0x0000009596647223 */ /* 0x000fe20000010065 */
[----:B------:R-:W-:Y:S01]  /*0db0*/  SHF.L.U32 R107, R107, 0x10, RZ ;  /* 0x000000106b6b7819 */ /* 0x000fe200000006ff */
        /* <DEDUP_REMOVED lines=18> */
.L_x_77:
[----:B------:R-:W-:Y:S05]  /*0ee0*/  BSYNC.RECONVERGENT B1 ;  /* 0x0000000000017941 */ /* 0x000fea0003800200 */
.L_x_76:
[----:B------:R-:W-:Y:S04]  /*0ef0*/  BSSY.RECONVERGENT B1, `(.L_x_78) ;  /* 0x0000067000017945 */ /* 0x000fe80003800200 */
[----:B------:R-:W-:Y:S05]  /*0f00*/  @!P4 BRA `(.L_x_79) ;  /* 0x000000040094c947 */ /* 0x000fea0003800000 */
        /* <DEDUP_REMOVED lines=10> */
[----:B0-----:R-:W-:-:S05]  /*0fb0*/  @P0 IMAD.WIDE.U32 R114, R117, 0x10, R114 ;  /* 0x0000001075720825 */ /* 0x001fca00078e0072 */
[----:B------:R0:W5:Y:S01]  /*0fc0*/  @P0 LDG.E.128 R36, desc[UR6][R114.64] ;  /* 0x0000000672240981 */ /* 0x000162000c1e1d00 */
[----:B------:R-:W-:Y:S02]  /*0fd0*/  SHF.L.U32 R145, R12, 0x10, RZ ;  /* 0x000000100c917819 */ /* 0x000fe400000006ff */
[----:B------:R-:W-:Y:S02]  /*0fe0*/  SHF.L.U32 R157, R14, 0x10, RZ ;  /* 0x000000100e9d7819 */ /* 0x000fe400000006ff */
[----:B------:R-:W-:Y:S02]  /*0ff0*/  IADD3 R151, PT, PT, R151, 0x20, RZ ;  /* 0x0000002097977810 */ /* 0x000fe40007ffe0ff */
[----:B------:R-:W-:Y:S02]  /*1000*/  IADD3 R117, PT, PT, R117, 0x20, RZ ;  /* 0x0000002075757810 */ /* 0x000fe40007ffe0ff */
[----:B0-----:R-:W-:Y:S02]  /*1010*/  SHF.L.U32 R114, R45, 0x10, RZ ;  /* 0x000000102d727819 */ /* 0x001fe400000006ff */
[----:B--2---:R-:W-:-:S02]  /*1020*/  SHF.L.U32 R111, R100, 0x10, RZ ;  /* 0x00000010646f7819 */ /* 0x004fc400000006ff */
[----:B------:R-:W-:Y:S02]  /*1030*/  SHF.L.U32 R127, R101, 0x10, RZ ;  /* 0x00000010657f7819 */ /* 0x000fe400000006ff */
[----:B------:R-:W-:Y:S01]  /*1040*/  SHF.L.U32 R131, R103, 0x10, RZ ;  /* 0x0000001067837819 */ /* 0x000fe200000006ff */
[----:B------:R-:W-:Y:S01]  /*1050*/  FADD.FTZ R116, -R118, R111 ;  /* 0x0000006f76747221 */ /* 0x000fe20000010100 */
[----:B------:R-:W-:Y:S01]  /*1060*/  PRMT R101, R101, 0x7632, R101 ;  /* 0x0000763265657816 */ /* 0x000fe20000000065 */
[----:B---3--:R-:W-:Y:S02]  /*1070*/  IMAD.U32 R113, R104, 0x10000, RZ ;  /* 0x0001000068717824 */ /* 0x008fe400078e00ff */
[----:B-----5:R-:W-:Y:S01]  /*1080*/  FMUL.FTZ R111, R121, R116 ;  /* 0x00000074796f7220 */ /* 0x020fe20000410000 */
[----:B------:R-:W-:Y:S01]  /*1090*/  FADD.FTZ R116, -R118, R127 ;  /* 0x0000007f76747221 */ /* 0x000fe20000010100 */
[----:B------:R-:W-:Y:S01]  /*10a0*/  SHF.L.U32 R127, R102, 0x10, RZ ;  /* 0x00000010667f7819 */ /* 0x000fe200000006ff */
[-C--:B------:R-:W-:Y:S01]  /*10b0*/  FMUL.FTZ R112, R112, R113.reuse ;  /* 0x0000007170707220 */ /* 0x080fe20000410000 */
[----:B------:R-:W-:Y:S01]  /*10c0*/  FADD.FTZ R32, R32, R113 ;  /* 0x0000007120207221 */ /* 0x000fe20000010000 */
[----:B------:R-:W-:Y:S01]  /*10d0*/  FFMA.FTZ R28, R111, R113, R28 ;  /* 0x000000716f1c7223 */ /* 0x000fe2000001001c */
[----:B------:R-:W-:Y:S01]  /*10e0*/  SHF.L.U32 R115, R105, 0x10, RZ ;  /* 0x0000001069737819 */ /* 0x000fe200000006ff */
[----:B------:R-:W-:Y:S01]  /*10f0*/  FMUL.FTZ R113, R121, R116 ;  /* 0x0000007479717220 */ /* 0x000fe20000410000 */
[----:B------:R-:W-:Y:S01]  /*1100*/  FADD.FTZ R116, -R118, R127 ;  /* 0x0000007f76747221 */ /* 0x000fe20000010100 */
[----:B------:R-:W-:Y:S01]  /*1110*/  SHF.L.U32 R127, R106, 0x10, RZ ;  /* 0x000000106a7f7819 */ /* 0x000fe200000006ff */
[----:B------:R-:W-:Y:S01]  /*1120*/  FADD.FTZ R124, -R118, R131 ;  /* 0x00000083767c7221 */ /* 0x000fe20000010100 */
[----:B------:R-:W-:Y:S01]  /*1130*/  FADD.FTZ R34, R34, R115 ;  /* 0x0000007322227221 */ /* 0x000fe20000010000 */
[-C--:B------:R-:W-:Y:S01]  /*1140*/  FFMA.FTZ R30, R113, R115.reuse, R30 ;  /* 0x00000073711e7223 */ /* 0x080fe2000001001e */
[----:B------:R-:W-:Y:S01]  /*1150*/  FMUL.FTZ R114, R114, R115 ;  /* 0x0000007372727220 */ /* 0x000fe20000410000 */
[----:B------:R-:W-:Y:S01]  /*1160*/  FMUL.FTZ R115, R121, R116 ;  /* 0x0000007479737220 */ /* 0x000fe20000410000 */
[----:B------:R-:W-:Y:S01]  /*1170*/  SHF.L.U32 R116, R46, 0x10, RZ ;  /* 0x000000102e747819 */ /* 0x000fe200000006ff */
[----:B------:R-:W-:Y:S01]  /*1180*/  FADD.FTZ R24, R24, R127 ;  /* 0x0000007f18187221 */ /* 0x000fe20000010000 */
[----:B------:R-:W-:Y:S01]  /*1190*/  SHF.L.U32 R101, R101, 0x10, RZ ;  /* 0x0000001065657819 */ /* 0x000fe200000006ff */
[-C--:B------:R-:W-:Y:S01]  /*11a0*/  FFMA.FTZ R20, R115, R127.reuse, R20 ;  /* 0x0000007f73147223 */ /* 0x080fe20000010014 */
[----:B------:R-:W-:Y:S01]  /*11b0*/  PRMT R100, R100, 0x7632, R100 ;  /* 0x0000763264647816 */ /* 0x000fe20000000064 */
[----:B------:R-:W-:Y:S01]  /*11c0*/  FMUL.FTZ R116, R116, R127 ;  /* 0x0000007f74747220 */ /* 0x000fe20000410000 */
[----:B------:R-:W-:Y:S01]  /*11d0*/  FMUL.FTZ R127, R121, R124 ;  /* 0x0000007c797f7220 */ /* 0x000fe20000410000 */
[----:B------:R-:W-:Y:S01]  /*11e0*/  SHF.L.U32 R131, R107, 0x10, RZ ;  /* 0x000000106b837819 */ /* 0x000fe200000006ff */
[----:B------:R-:W-:Y:S01]  /*11f0*/  IMAD.U32 R124, R47, 0x10000, RZ ;  /* 0x000100002f7c7824 */ /* 0x000fe200078e00ff */
[----:B------:R-:W-:Y:S01]  /*1200*/  PRMT R105, R105, 0x7632, R105 ;  /* 0x0000763269697816 */ /* 0x000fe20000000069 */
[----:B------:R-:W-:Y:S01]  /*1210*/  FADD.FTZ R146, -R118, R101 ;  /* 0x0000006576927221 */ /* 0x000fe20000010100 */
[----:B------:R-:W-:Y:S01]  /*1220*/  PRMT R104, R104, 0x7632, R104 ;  /* 0x0000763268687816 */ /* 0x000fe20000000068 */
[----:B------:R-:W-:Y:S01]  /*1230*/  FADD.FTZ R26, R26, R131 ;  /* 0x000000831a1a7221 */ /* 0x000fe20000010000 */
[----:B------:R-:W-:Y:S01]  /*1240*/  PRMT R102, R102, 0x7632, R102 ;  /* 0x0000763266667816 */ /* 0x000fe20000000066 */
[-C--:B------:R-:W-:Y:S01]  /*1250*/  FFMA.FTZ R22, R127, R131.reuse, R22 ;  /* 0x000000837f167223 */ /* 0x080fe20000010016 */
[----:B------:R-:W-:Y:S01]  /*1260*/  SHF.L.U32 R143, R100, 0x10, RZ ;  /* 0x00000010648f7819 */ /* 0x000fe200000006ff */
[----:B------:R-:W-:Y:S01]  /*1270*/  FMUL.FTZ R124, R124, R131 ;  /* 0x000000837c7c7220 */ /* 0x000fe20000410000 */
[----:B------:R-:W-:Y:S01]  /*1280*/  SHF.L.U32 R100, R105, 0x10, RZ ;  /* 0x0000001069647819 */ /* 0x000fe200000006ff */
[----:B------:R-:W-:Y:S01]  /*1290*/  FMUL.FTZ R146, R121, R146 ;  /* 0x0000009279927220 */ /* 0x000fe20000410000 */
[----:B------:R-:W-:Y:S01]  /*12a0*/  SHF.L.U32 R104, R104, 0x10, RZ ;  /* 0x0000001068687819 */ /* 0x000fe200000006ff */
[----:B------:R-:W-:Y:S01]  /*12b0*/  FADD.FTZ R128, -R118, R143 ;  /* 0x0000008f76807221 */ /* 0x000fe20000010100 */
[----:B------:R-:W-:Y:S01]  /*12c0*/  SHF.L.U32 R131, R11, 0x10, RZ ;  /* 0x000000100b837819 */ /* 0x000fe200000006ff */
[----:B------:R-:W-:Y:S01]  /*12d0*/  FADD.FTZ R35, R35, R100 ;  /* 0x0000006423237221 */ /* 0x000fe20000010000 */
[----:B------:R-:W-:Y:S01]  /*12e0*/  SHF.L.U32 R101, R102, 0x10, RZ ;  /* 0x0000001066657819 */ /* 0x000fe200000006ff */
[-C--:B------:R-:W-:Y:S01]  /*12f0*/  FFMA.FTZ R31, R146, R100.reuse, R31 ;  /* 0x00000064921f7223 */ /* 0x080fe2000001001f */
[----:B------:R-:W-:Y:S01]  /*1300*/  FMUL.FTZ R145, R145, R100 ;  /* 0x0000006491917220 */ /* 0x000fe20000410000 */
[----:B------:R-:W-:Y:S01]  /*1310*/  FMUL.FTZ R131, R131, R104 ;  /* 0x0000006883837220 */ /* 0x000fe20000410000 */
[----:B------:R-:W-:Y:S01]  /*1320*/  FADD.FTZ R100, R159, R112 ;  /* 0x000000709f647221 */ /* 0x000fe20000010000 */
[----:B------:R-:W-:Y:S01]  /*1330*/  FADD.FTZ R144, -R118, R101 ;  /* 0x0000006576907221 */ /* 0x000fe20000010100 */
[----:B------:R-:W-:Y:S01]  /*1340*/  FMUL.FTZ R128, R121, R128 ;  /* 0x0000008079807220 */ /* 0x000fe20000410000 */
[----:B------:R-:W-:Y:S01]  /*1350*/  FFMA.FTZ R101, R111, R112, R162 ;  /* 0x000000706f657223 */ /* 0x000fe200000100a2 */
[----:B------:R-:W-:Y:S01]  /*1360*/  PRMT R102, R103, 0x7632, R102 ;  /* 0x0000763267667816 */ /* 0x000fe20000000066 */
[----:B------:R-:W-:Y:S01]  /*1370*/  FADD.FTZ R103, R100, R131 ;  /* 0x0000008364677221 */ /* 0x000fe20000010000 */
[----:B------:R-:W-:Y:S01]  /*1380*/  PRMT R106, R106, 0x7632, R106 ;  /* 0x000076326a6a7816 */ /* 0x000fe2000000006a */
[----:B------:R-:W-:Y:S01]  /*1390*/  FFMA.FTZ R100, R128, R131, R101 ;  /* 0x0000008380647223 */ /* 0x000fe20000010065 */
[----:B------:R-:W-:Y:S01]  /*13a0*/  SHF.L.U32 R105, R102, 0x10, RZ ;  /* 0x0000001066697819 */ /* 0x000fe200000006ff */
[----:B------:R-:W-:Y:S01]  /*13b0*/  FADD.FTZ R102, R103, R114 ;  /* 0x0000007267667221 */ /* 0x000fe20000010000 */
[----:B------:R-:W-:Y:S01]  /*13c0*/  SHF.L.U32 R143, R13, 0x10, RZ ;  /* 0x000000100d8f7819 */ /* 0x000fe200000006ff */
[----:B------:R-:W-:Y:S01]  /*13d0*/  FFMA.FTZ R101, R113, R114, R100 ;  /* 0x0000007271657223 */ /* 0x000fe20000010064 */
[----:B------:R-:W-:-:S02]  /*13e0*/  IMAD.U32 R106, R106, 0x10000, RZ ;  /* 0x000100006a6a7824 */ /* 0x000fc400078e00ff */
[----:B------:R-:W-:Y:S01]  /*13f0*/  FADD.FTZ R103, R102, R145 ;  /* 0x0000009166677221 */ /* 0x000fe20000010000 */
[----:B------:R-:W-:Y:S01]  /*1400*/  PRMT R107, R107, 0x7632, R107 ;  /* 0x000076326b6b7816 */ /* 0x000fe2000000006b */
[----:B------:R-:W-:Y:S01]  /*1410*/  FFMA.FTZ R100, R146, R145, R101 ;  /* 0x0000009192647223 */ /* 0x000fe20000010065 */
        /* <DEDUP_REMOVED lines=8> */
[----:B------:R-:W-:Y:S01]  /*14a0*/  FADD.FTZ R103, R102, R143 ;  /* 0x0000008f66677221 */ /* 0x000fe20000010000 */
[C---:B------:R-:W-:Y:S01]  /*14b0*/  FFMA.FTZ R100, R144.reuse, R143, R101 ;  /* 0x0000008f90647223 */ /* 0x040fe20000010065 */
        /* <DEDUP_REMOVED lines=10> */
.L_x_79:
[----:B------:R-:W-:Y:S05]  /*1560*/  BSYNC.RECONVERGENT B1 ;  /* 0x0000000000017941 */ /* 0x000fea0003800200 */
.L_x_78:
        /* <DEDUP_REMOVED lines=9> */
[----:B------:R-:W0:Y:S02]  /*1600*/  @P0 LDC.64 R132, c[0x0][0x438] ;  /* 0x00010e00ff840b82 */ /* 0x000e240000000a00 */
[----:B0-----:R-:W-:-:S05]  /*1610*/  @P0 IMAD.WIDE.U32 R132, R117, 0x10, R132 ;  /* 0x0000001075840825 */ /* 0x001fca00078e0084 */
[----:B------:R0:W5:Y:S01]  /*1620*/  @P0 LDG.E.128 R96, desc[UR6][R132.64] ;  /* 0x0000000684600981 */ /* 0x000162000c1e1d00 */
[----:B------:R-:W-:Y:S01]  /*1630*/  IMAD.U32 R141, R6, 0x10000, RZ ;  /* 0x00010000068d7824 */ /* 0x000fe200078e00ff */
[----:B------:R-:W-:Y:S02]  /*1640*/  SHF.L.U32 R153, R9, 0x10, RZ ;  /* 0x0000001009997819 */ /* 0x000fe400000006ff */
[----:B------:R-:W-:Y:S02]  /*1650*/  SHF.L.U32 R155, R10, 0x10, RZ ;  /* 0x000000100a9b7819 */ /* 0x000fe400000006ff */
[----:B0-----:R-:W-:Y:S02]  /*1660*/  SHF.L.U32 R132, R49, 0x10, RZ ;  /* 0x0000001031847819 */ /* 0x001fe400000006ff */
[C---:B--2---:R-:W-:Y:S01]  /*1670*/  PRMT R130, R101.reuse, 0x7632, R130 ;  /* 0x0000763265827816 */ /* 0x044fe20000000082 */
[----:B------:R-:W-:Y:S01]  /*1680*/  IMAD.U32 R101, R101, 0x10000, RZ ;  /* 0x0001000065657824 */ /* 0x000fe200078e00ff */
[----:B------:R-:W-:-:S02]  /*1690*/  PRMT R136, R103, 0x7632, R136 ;  /* 0x0000763267887816 */ /* 0x000fc40000000088 */
[----:B------:R-:W-:Y:S02]  /*16a0*/  SHF.L.U32 R135, R100, 0x10, RZ ;  /* 0x0000001064877819 */ /* 0x000fe400000006ff */
[C---:B------:R-:W-:Y:S02]  /*16b0*/  PRMT R134, R102.reuse, 0x7632, R134 ;  /* 0x0000763266867816 */ /* 0x040fe40000000086 */
[----:B------:R-:W-:Y:S01]  /*16c0*/  SHF.L.U32 R137, R102, 0x10, RZ ;  /* 0x0000001066897819 */ /* 0x000fe200000006ff */
[----:B------:R-:W-:Y:S01]  /*16d0*/  FADD.FTZ R102, -R118, R101 ;  /* 0x0000006576667221 */ /* 0x000fe20000010100 */
[----:B------:R-:W-:Y:S01]  /*16e0*/  SHF.L.U32 R101, R130, 0x10, RZ ;  /* 0x0000001082657819 */ /* 0x000fe200000006ff */
[----:B------:R-:W-:Y:S01]  /*16f0*/  IMAD.U32 R130, R48, 0x10000, RZ ;  /* 0x0001000030827824 */ /* 0x000fe200078e00ff */
[----:B------:R-:W-:Y:S01]  /*1700*/  SHF.L.U32 R133, R136, 0x10, RZ ;  /* 0x0000001088857819 */ /* 0x000fe200000006ff */
[----:B------:R-:W-:Y:S01]  /*1710*/  FADD.FTZ R138, -R118, R137 ;  /* 0x00000089768a7221 */ /* 0x000fe20000010100 */
[----:B------:R-:W-:Y:S01]  /*1720*/  PRMT R117, R100, 0x7632, R117 ;  /* 0x0000763264757816 */ /* 0x000fe20000000075 */
[C---:B------:R-:W-:Y:S01]  /*1730*/  FADD.FTZ R100, -R118.reuse, R135 ;  /* 0x0000008776647221 */ /* 0x040fe20000010100 */
[C---:B------:R-:W-:Y:S01]  /*1740*/  FADD.FTZ R142, -R118.reuse, R101 ;  /* 0x00000065768e7221 */ /* 0x040fe20000010100 */
[----:B------:R-:W-:Y:S01]  /*1750*/  FADD.FTZ R154, -R118, R133 ;  /* 0x00000085769a7221 */ /* 0x000fe20000010100 */
[----:B---3--:R-:W-:Y:S01]  /*1760*/  SHF.L.U32 R101, R104, 0x10, RZ ;  /* 0x0000001068657819 */ /* 0x008fe200000006ff */
[----:B-----5:R-:W-:Y:S01]  /*1770*/  FMUL.FTZ R133, R121, R100 ;  /* 0x0000006479857220 */ /* 0x020fe20000410000 */
[----:B------:R-:W-:Y:S01]  /*1780*/  SHF.L.U32 R139, R103, 0x10, RZ ;  /* 0x00000010678b7819 */ /* 0x000fe200000006ff */
[----:B------:R-:W-:Y:S01]  /*1790*/  FMUL.FTZ R137, R121, R138 ;  /* 0x0000008a79897220 */ /* 0x000fe20000410000 */
[----:B------:R-:W-:Y:S01]  /*17a0*/  SHF.L.U32 R103, R134, 0x10, RZ ;  /* 0x0000001086677819 */ /* 0x000fe200000006ff */
[----:B------:R-:W-:Y:S01]  /*17b0*/  FADD.FTZ R76, R76, R101 ;  /* 0x000000654c4c7221 */ /* 0x000fe20000010000 */
[-C--:B------:R-:W-:Y:S01]  /*17c0*/  FFMA.FTZ R60, R133, R101.reuse, R60 ;  /* 0x00000065853c7223 */ /* 0x080fe2000001003c */
[----:B------:R-:W-:Y:S01]  /*17d0*/  FMUL.FTZ R130, R130, R101 ;  /* 0x0000006582827220 */ /* 0x000fe20000410000 */
[----:B------:R-:W-:Y:S01]  /*17e0*/  SHF.L.U32 R101, R106, 0x10, RZ ;  /* 0x000000106a657819 */ /* 0x000fe200000006ff */
[----:B------:R-:W-:Y:S01]  /*17f0*/  FADD.FTZ R140, -R118, R139 ;  /* 0x0000008b768c7221 */ /* 0x000fe20000010100 */
[----:B------:R-:W-:Y:S01]  /*1800*/  SHF.L.U32 R134, R50, 0x10, RZ ;  /* 0x0000001032867819 */ /* 0x000fe200000006ff */
[----:B------:R-:W-:Y:S01]  /*1810*/  FADD.FTZ R156, -R118, R103 ;  /* 0x00000067769c7221 */ /* 0x000fe20000010100 */
[----:B------:R-:W-:Y:S01]  /*1820*/  PRMT R104, R104, 0x7632, R104 ;  /* 0x0000763268687816 */ /* 0x000fe20000000068 */
[----:B------:R-:W-:Y:S01]  /*1830*/  FADD.FTZ R80, R80, R101 ;  /* 0x0000006550507221 */ /* 0x000fe20000010000 */
[----:B------:R-:W-:Y:S01]  /*1840*/  SHF.L.U32 R117, R117, 0x10, RZ ;  /* 0x0000001075757819 */ /* 0x000fe200000006ff */
[-C--:B------:R-:W-:Y:S01]  /*1850*/  FFMA.FTZ R64, R137, R101.reuse, R64 ;  /* 0x0000006589407223 */ /* 0x080fe20000010040 */
[----:B------:R-:W-:Y:S01]  /*1860*/  FMUL.FTZ R134, R134, R101 ;  /* 0x0000006586867220 */ /* 0x000fe20000410000 */
[----:B------:R-:W-:Y:S01]  /*1870*/  SHF.L.U32 R101, R107, 0x10, RZ ;  /* 0x000000106b657819 */ /* 0x000fe200000006ff */
[----:B------:R-:W-:Y:S01]  /*1880*/  FMUL.FTZ R139, R121, R140 ;  /* 0x0000008c798b7220 */ /* 0x000fe20000410000 */
[----:B------:R-:W-:Y:S01]  /*1890*/  SHF.L.U32 R138, R51, 0x10, RZ ;  /* 0x00000010338a7819 */ /* 0x000fe200000006ff */
[----:B------:R-:W-:Y:S01]  /*18a0*/  FADD.FTZ R136, -R118, R117 ;  /* 0x0000007576887221 */ /* 0x000fe20000010100 */
[----:B------:R-:W-:Y:S01]  /*18b0*/  SHF.L.U32 R104, R104, 0x10, RZ ;  /* 0x0000001068687819 */ /* 0x000fe200000006ff */
[----:B------:R-:W-:Y:S01]  /*18c0*/  FMUL.FTZ R135, R121, R102 ;  /* 0x0000006679877220 */ /* 0x000fe20000410000 */
[----:B------:R-:W-:Y:S01]  /*18d0*/  SHF.L.U32 R103, R105, 0x10, RZ ;  /* 0x0000001069677819 */ /* 0x000fe200000006ff */
[----:B------:R-:W-:Y:S01]  /*18e0*/  FADD.FTZ R82, R82, R101 ;  /* 0x0000006552527221 */ /* 0x000fe20000010000 */
[-C--:B------:R-:W-:Y:S01]  /*18f0*/  FFMA.FTZ R66, R139, R101.reuse, R66 ;  /* 0x000000658b427223 */ /* 0x080fe20000010042 */
[----:B------:R-:W-:Y:S01]  /*1900*/  FMUL.FTZ R138, R138, R101 ;  /* 0x000000658a8a7220 */ /* 0x000fe20000410000 */
[----:B------:R-:W-:Y:S01]  /*1910*/  PRMT R105, R105, 0x7632, R105 ;  /* 0x0000763269697816 */ /* 0x000fe20000000069 */
[----:B------:R-:W-:Y:S01]  /*1920*/  FMUL.FTZ R141, R141, R104 ;  /* 0x000000688d8d7220 */ /* 0x000fe20000410000 */
[----:B------:R-:W-:Y:S01]  /*1930*/  FADD.FTZ R102, R159, R130 ;  /* 0x000000829f667221 */ /* 0x000fe20000010000 */
[----:B------:R-:W-:Y:S01]  /*1940*/  FMUL.FTZ R136, R121, R136 ;  /* 0x0000008879887220 */ /* 0x000fe20000410000 */
[----:B------:R-:W-:Y:S01]  /*1950*/  FFMA.FTZ R101, R133, R130, R162 ;  /* 0x0000008285657223 */ /* 0x000fe200000100a2 */
[-C--:B------:R-:W-:Y:S01]  /*1960*/  FMUL.FTZ R132, R132, R103.reuse ;  /* 0x0000006784847220 */ /* 0x080fe20000410000 */
[----:B------:R-:W-:Y:S01]  /*1970*/  FADD.FTZ R78, R78, R103 ;  /* 0x000000674e4e7221 */ /* 0x000fe20000010000 */
[----:B------:R-:W-:Y:S01]  /*1980*/  FFMA.FTZ R62, R135, R103, R62 ;  /* 0x00000067873e7223 */ /* 0x000fe2000001003e */
[----:B------:R-:W-:Y:S01]  /*1990*/  SHF.L.U32 R105, R105, 0x10, RZ ;  /* 0x0000001069697819 */ /* 0x000fe200000006ff */
[----:B------:R-:W-:Y:S01]  /*19a0*/  FADD.FTZ R103, R102, R141 ;  /* 0x0000008d66677221 */ /* 0x000fe20000010000 */
[----:B------:R-:W-:Y:S01]  /*19b0*/  SHF.L.U32 R140, R8, 0x10, RZ ;  /* 0x00000010088c7819 */ /* 0x000fe200000006ff */
[----:B------:R-:W-:Y:S01]  /*19c0*/  FFMA.FTZ R102, R136, R141, R101 ;  /* 0x0000008d88667223 */ /* 0x000fe20000010065 */
[----:B------:R-:W-:Y:S01]  /*19d0*/  PRMT R106, R106, 0x7632, R106 ;  /* 0x000076326a6a7816 */ /* 0x000fe2000000006a */
[----:B------:R-:W-:Y:S01]  /*19e0*/  FMUL.FTZ R142, R121, R142 ;  /* 0x0000008e798e7220 */ /* 0x000fe20000410000 */
[----:B------:R-:W-:Y:S01]  /*19f0*/  FADD.FTZ R103, R103, R132 ;  /* 0x0000008467677221 */ /* 0x000fe20000010000 */
[----:B------:R-:W-:Y:S01]  /*1a00*/  FMUL.FTZ R140, R140, R105 ;  /* 0x000000698c8c7220 */ /* 0x000fe20000410000 */
[----:B------:R-:W-:Y:S01]  /*1a10*/  FFMA.FTZ R101, R135, R132, R102 ;  /* 0x0000008487657223 */ /* 0x000fe20000010066 */
[----:B------:R-:W-:Y:S01]  /*1a20*/  SHF.L.U32 R106, R106, 0x10, RZ ;  /* 0x000000106a6a7819 */ /* 0x000fe200000006ff */
[----:B------:R-:W-:Y:S01]  /*1a30*/  FADD.FTZ R77, R77, R104 ;  /* 0x000000684d4d7221 */ /* 0x000fe20000010000 */
[----:B------:R-:W-:Y:S01]  /*1a40*/  FADD.FTZ R103, R103, R140 ;  /* 0x0000008c67677221 */ /* 0x000fe20000010000 */
[----:B------:R-:W-:Y:S01]  /*1a50*/  FFMA.FTZ R102, R142, R140, R101 ;  /* 0x0000008c8e667223 */ /* 0x000fe20000010065 */
[----:B------:R-:W-:Y:S01]  /*1a60*/  PRMT R100, R107, 0x7632, R100 ;  /* 0x000076326b647816 */ /* 0x000fe20000000064 */
        /* <DEDUP_REMOVED lines=9> */
[----:B------:R-:W-:Y:S01]  /*1b00*/  FADD.FTZ R79, R79, R105 ;  /* 0x000000694f4f7221 */ /* 0x000fe20000010000 */
[----:B------:R-:W-:Y:S01]  /*1b10*/  FADD.FTZ R83, R83, R100 ;  /* 0x0000006453537221 */ /* 0x000fe20000010000 */
[-C--:B------:R-:W-:Y:S01]  /*1b20*/  FFMA.FTZ R67, R154, R100.reuse, R67 ;  /* 0x000000649a437223 */ /* 0x080fe20000010043 */
[----:B------:R-:W-:Y:S01]  /*1b30*/  FMUL.FTZ R155, R155, R100 ;  /* 0x000000649b9b7220 */ /* 0x000fe20000410000 */
[----:B------:R-:W-:Y:S01]  /*1b40*/  FADD.FTZ R100, R103, R138 ;  /* 0x0000008a67647221 */ /* 0x000fe20000010000 */
[----:B------:R-:W-:Y:S01]  /*1b50*/  FFMA.FTZ R101, R139, R138, R102 ;  /* 0x0000008a8b657223 */ /* 0x000fe20000010066 */
[----:B------:R-:W-:Y:S01]  /*1b60*/  FFMA.FTZ R63, R142, R105, R63 ;  /* 0x000000698e3f7223 */ /* 0x000fe2000001003f */
[----:B------:R-:W-:Y:S01]  /*1b70*/  FADD.FTZ R81, R81, R106 ;  /* 0x0000006a51517221 */ /* 0x000fe20000010000 */
[----:B------:R-:W-:Y:S01]  /*1b80*/  FFMA.FTZ R65, R156, R106, R65 ;  /* 0x0000006a9c417223 */ /* 0x000fe20000010041 */
[----:B------:R-:W-:Y:S01]  /*1b90*/  FADD.FTZ R159, R100, R155 ;  /* 0x0000009b649f7221 */ /* 0x000fe20000010000 */
[----:B------:R-:W-:Y:S01]  /*1ba0*/  FFMA.FTZ R162, R154, R155, R101 ;  /* 0x0000009b9aa27223 */ /* 0x000fe20000010065 */
[----:B------:R-:W-:Y:S06]  /*1bb0*/  BRA `(.L_x_80) ;  /* 0x00000000005c7947 */ /* 0x000fec0003800000 */
.L_x_75:
[----:B------:R-:W-:Y:S01]  /*1bc0*/  MOV R110, UR15 ;  /* 0x0000000f006e7c02 */ /* 0x000fe20008000f00 */
[----:B------:R-:W-:-:S04]  /*1bd0*/  UISETP.NE.U32.AND UP0, UPT, UR12, URZ, UPT ;  /* 0x000000ff0c00728c */ /* 0x000fc8000bf05070 */
[----:B------:R-:W-:Y:S01]  /*1be0*/  IMAD R100, R19, R110, RZ ;  /* 0x0000006e13647224 */ /* 0x000fe200078e02ff */
[----:B------:R-:W-:-:S04]  /*1bf0*/  UISETP.NE.AND.EX UP0, UPT, UR13, URZ, UPT, UP0 ;  /* 0x000000ff0d00728c */ /* 0x000fc8000bf05300 */
[----:B------:R-:W-:-:S04]  /*1c00*/  SHF.R.S32.HI R101, RZ, 0x1f, R100 ;  /* 0x0000001fff657819 */ /* 0x000fc80000011464 */
[----:B------:R-:W-:-:S04]  /*1c10*/  LEA.HI R101, R101, R100, RZ, 0x3 ;  /* 0x0000006465657211 */ /* 0x000fc800078f18ff */
[----:B------:R-:W-:Y:S01]  /*1c20*/  LEA.HI.SX32 R119, R101, R108, 0x1d ;  /* 0x0000006c65777211 */ /* 0x000fe200078feaff */
[----:B------:R-:W-:Y:S06]  /*1c30*/  BRA.U !UP0, `(.L_x_80) ;  /* 0x00000001083c7547 */ /* 0x000fec000b800000 */
[C---:B------:R-:W-:Y:S01]  /*1c40*/  ISETP.GE.U32.AND P0, PT, R109.reuse, 0x20, PT ;  /* 0x000000206d00780c */ /* 0x040fe20003f06070 */
[----:B------:R-:W-:Y:S01]  /*1c50*/  IMAD.MOV.U32 R107, RZ, RZ, R119 ;  /* 0x000000ffff6b7224 */ /* 0x000fe200078e0077 */
[C---:B------:R-:W-:Y:S02]  /*1c60*/  ISETP.GE.U32.AND P2, PT, R109.reuse, 0x40, PT ;  /* 0x000000406d00780c */ /* 0x040fe40003f46070 */
[----:B------:R-:W-:-:S09]  /*1c70*/  ISETP.GE.U32.AND P3, PT, R109, 0x60, PT ;  /* 0x000000606d00780c */ /* 0x000fd20003f66070 */
[----:B------:R-:W0:Y:S08]  /*1c80*/  @P0 LDC.64 R104, c[0x0][0x438] ;  /* 0x00010e00ff680b82 */ /* 0x000e300000000a00 */
[----:B------:R-:W1:Y:S08]  /*1c90*/  @P2 LDC.64 R102, c[0x0][0x438] ;  /* 0x00010e00ff662b82 */ /* 0x000e700000000a00 */
[----:B------:R-:W2:Y:S01]  /*1ca0*/  @P3 LDC.64 R100, c[0x0][0x438] ;  /* 0x00010e00ff643b82 */ /* 0x000ea20000000a00 */
[C---:B0-----:R-:W-:Y:S01]  /*1cb0*/  @P0 IMAD.WIDE.U32 R104, R107.reuse, 0x10, R104 ;  /* 0x000000106b680825 */ /* 0x041fe200078e0068 */
[----:B------:R-:W-:-:S04]  /*1cc0*/  @P0 IADD3 R107, PT, PT, R107, 0x20, RZ ;  /* 0x000000206b6b0810 */ /* 0x000fc80007ffe0ff */
[----:B------:R0:W5:Y:S01]  /*1cd0*/  @P0 LDG.E.128 R84, desc[UR6][R104.64] ;  /* 0x0000000668540981 */ /* 0x000162000c1e1d00 */
[C---:B-1----:R-:W-:Y:S01]  /*1ce0*/  @P2 IMAD.WIDE.U32 R102, R107.reuse, 0x10, R102 ;  /* 0x000000106b662825 */ /* 0x042fe200078e0066 */
[----:B------:R-:W-:-:S04]  /*1cf0*/  @P2 IADD3 R107, PT, PT, R107, 0x20, RZ ;  /* 0x000000206b6b2810 */ /* 0x000fc80007ffe0ff */
[----:B------:R0:W5:Y:S01]  /*1d00*/  @P2 LDG.E.128 R36, desc[UR6][R102.64] ;  /* 0x0000000666242981 */ /* 0x000162000c1e1d00 */
[----:B--2---:R-:W-:-:S05]  /*1d10*/  @P3 IMAD.WIDE.U32 R100, R107, 0x10, R100 ;  /* 0x000000106b643825 */ /* 0x004fca00078e0064 */
[----:B------:R0:W5:Y:S02]  /*1d20*/  @P3 LDG.E.128 R96, desc[UR6][R100.64] ;  /* 0x0000000664603981 */ /* 0x000164000c1e1d00 */
.L_x_80:
[----:B------:R-:W-:Y:S05]  /*1d30*/  BSYNC.RECONVERGENT B0 ;  /* 0x0000000000007941 */ /* 0x000fea0003800200 */
.L_x_74:
[----:B------:R-:W-:Y:S01]  /*1d40*/  UMOV UR4, 0xffffffff ;  /* 0xffffffff00047882 */ /* 0x000fe20000000000 */
[----:B-----5:R-:W-:Y:S02]  /*1d50*/  ISETP.GE.AND P2, PT, R120, 0x1, PT ;  /* 0x000000017800780c */ /* 0x020fe40003f46270 */
[----:B------:R-:W-:Y:S11]  /*1d60*/  BRA.DIV UR4, `(.L_x_81) ;  /* 0x0000004a04107947 */ /* 0x000ff6000b800000 */
[----:B0-----:R-:W0:Y:S01]  /*1d70*/  SHFL.BFLY PT, R100, R159, 0x1, 0x1f ;  /* 0x0c201f009f647f89 */ /* 0x001e2200000e0000 */
[----:B------:R-:W-:Y:S02]  /*1d80*/  PRMT R107, R99, 0x7632, R107 ;  /* 0x00007632636b7816 */ /* 0x000fe4000000006b */
[----:B------:R-:W-:Y:S01]  /*1d90*/  PRMT R106, R98, 0x7632, R106 ;  /* 0x00007632626a7816 */ /* 0x000fe2000000006a */
        /* <DEDUP_REMOVED lines=13> */
[--C-:B0-----:R-:W-:Y:S01]  /*1e70*/  FADD.FTZ R151, R117, R104.reuse ;  /* 0x0000006875977221 */ /* 0x101fe20000010000 */
[----:B------:R-:W-:Y:S01]  /*1e80*/  PRMT R104, R96, 0x7632, R104 ;  /* 0x0000763260687816 */ /* 0x000fe20000000068 */
[----:B-1----:R-:W-:-:S03]  /*1e90*/  FADD.FTZ R100, R118, R105 ;  /* 0x0000006976647221 */ /* 0x002fc60000010000 */
[----:B------:R0:W1:Y:S01]  /*1ea0*/  SHFL.BFLY PT, R162, R151, 0x10, 0x1f ;  /* 0x0e001f0097a27f89 */ /* 0x00006200000e0000 */
[----:B------:R-:W-:-:S03]  /*1eb0*/  PRMT R105, R97, 0x7632, R105 ;  /* 0x0000763261697816 */ /* 0x000fc60000000069 */
[----:B------:R0:W2:Y:S04]  /*1ec0*/  SHFL.BFLY PT, R101, R100, 0x10, 0x1f ;  /* 0x0e001f0064657f89 */ /* 0x0000a800000e0000 */
.L_x_115:
[----:B------:R-:W-:Y:S01]  /*1ed0*/  @P2 IADD3 R103, PT, PT, R120, -0x1, RZ ;  /* 0xffffffff78672810 */ /* 0x000fe20007ffe0ff */
[----:B01----:R-:W-:Y:S01]  /*1ee0*/  FADD.FTZ R151, R151, R162 ;  /* 0x000000a297977221 */ /* 0x003fe20000010000 */
[----:B------:R-:W-:Y:S01]  /*1ef0*/  ISETP.GE.U32.AND P3, PT, R109, 0x20, PT ;  /* 0x000000206d00780c */ /* 0x000fe20003f66070 */
[----:B--2---:R-:W-:Y:S01]  /*1f00*/  FADD.FTZ R101, R100, R101 ;  /* 0x0000006564657221 */ /* 0x004fe20000010000 */
[----:B------:R-:W-:Y:S01]  /*1f10*/  ISETP.NE.AND P0, PT, RZ, UR8, PT ;  /* 0x00000008ff007c0c */ /* 0x000fe2000bf05270 */
[----:B------:R-:W-:Y:S02]  /*1f20*/  @P2 IMAD R103, R103, R110, RZ ;  /* 0x0000006e67672224 */ /* 0x000fe400078e02ff */
[----:B------:R-:W-:Y:S01]  /*1f30*/  FMUL.FTZ R151, R151, UR9 ;  /* 0x0000000997977c20 */ /* 0x000fe20008410000 */
[----:B------:R-:W-:Y:S01]  /*1f40*/  BSSY.RECONVERGENT B0, `(.L_x_82) ;  /* 0x000013b000007945 */ /* 0x000fe20003800200 */
[----:B------:R-:W-:Y:S02]  /*1f50*/  HFMA2 R117, -RZ, RZ, 0, 0 ;  /* 0x00000000ff757431 */ /* 0x000fe400000001ff */
[----:B------:R-:W-:Y:S01]  /*1f60*/  FMUL.FTZ R118, R101, UR9 ;  /* 0x0000000965767c20 */ /* 0x000fe20008410000 */
[----:B------:R-:W-:-:S02]  /*1f70*/  @P2 SHF.R.S32.HI R100, RZ, 0x1f, R103 ;  /* 0x0000001fff642819 */ /* 0x000fc40000011467 */
[----:B------:R-:W-:Y:S02]  /*1f80*/  FSEL R151, R151, RZ, !P0 ;  /* 0x000000ff97977208 */ /* 0x000fe40004000000 */
[----:B------:R-:W-:-:S04]  /*1f90*/  @P2 LEA.HI R103, R100, R103, RZ, 0x3 ;  /* 0x0000006764672211 */ /* 0x000fc800078f18ff */
[----:B------:R-:W-:Y:S01]  /*1fa0*/  @P2 LEA.HI.SX32 R117, R103, R108, 0x1d ;  /* 0x0000006c67752211 */ /* 0x000fe200078feaff */
[----:B------:R-:W-:Y:S06]  /*1fb0*/  @!P3 BRA `(.L_x_83) ;  /* 0x0000001000ccb947 */ /* 0x000fec0003800000 */
[----:B------:R-:W-:Y:S01]  /*1fc0*/  UISETP.NE.U32.AND UP0, UPT, UR12, URZ, UPT ;  /* 0x000000ff0c00728c */ /* 0x000fe2000bf05070 */
[----:B------:R-:W-:Y:S01]  /*1fd0*/  BSSY.RECONVERGENT B1, `(.L_x_84) ;  /* 0x0000127000017945 */ /* 0x000fe20003800200 */
[----:B------:R-:W-:Y:S02]  /*1fe0*/  PRMT R100, R87, 0x7632, R100 ;  /* 0x0000763257647816 */ /* 0x000fe40000000064 */
[----:B------:R-:W-:Y:S01]  /*1ff0*/  UISETP.NE.AND.EX UP0, UPT, UR13, URZ, UPT, UP0 ;  /* 0x000000ff0d00728c */ /* 0x000fe2000bf05300 */
[----:B------:R-:W-:Y:S02]  /*2000*/  PRMT R102, R86, 0x7632, R102 ;  /* 0x0000763256667816 */ /* 0x000fe40000000066 */
[----:B------:R-:W-:Y:S02]  /*2010*/  PRMT R101, R85, 0x7632, R101 ;  /* 0x0000763255657816 */ /* 0x000fe40000000065 */
[----:B------:R-:W-:-:S04]  /*2020*/  PRMT R103, R84, 0x7632, R103 ;  /* 0x0000763254677816 */ /* 0x000fc80000000067 */
[----:B------:R-:W-:Y:S05]  /*2030*/  BRA.U UP0, `(.L_x_85) ;  /* 0x0000000900507547 */ /* 0x000fea000b800000 */
[----:B------:R-:W-:Y:S02]  /*2040*/  MOV R120, UR20 ;  /* 0x0000001400787c02 */ /* 0x000fe40008000f00 */
[----:B------:R-:W-:Y:S02]  /*2050*/  MOV R159, UR21 ;  /* 0x00000015009f7c02 */ /* 0x000fe40008000f00 */
[----:B------:R-:W-:-:S04]  /*2060*/  ISETP.NE.U32.AND P0, PT, R120, RZ, PT ;  /* 0x000000ff7800720c */ /* 0x000fc80003f05070 */
[----:B------:R-:W-:-:S13]  /*2070*/  ISETP.NE.AND.EX P0, PT, R159, RZ, PT, P0 ;  /* 0x000000ff9f00720c */ /* 0x000fda0003f05300 */
[----:B------:R-:W-:Y:S05]  /*2080*/  @P0 BRA `(.L_x_86) ;  /* 0x0000000400240947 */ /* 0x000fea0003800000 */
[----:B------:R-:W0:Y:S01]  /*2090*/  @P2 LDC R101, c[0x0][0x40c] ;  /* 0x00010300ff652b82 */ /* 0x000e220000000800 */
[-CC-:B------:R-:W-:Y:S01]  /*20a0*/  FFMA.FTZ R103, R3, R118.reuse, R151.reuse ;  /* 0x0000007603677223 */ /* 0x180fe20000010097 */
[----:B------:R-:W-:Y:S01]  /*20b0*/  FFMA.FTZ R162, R126, R118, R151 ;  /* 0x000000767ea27223 */ /* 0x000fe20000010097 */
[----:B------:R-:W-:Y:S02]  /*20c0*/  @P2 ISETP.GT.AND P0, PT, R122, RZ, PT ;  /* 0x000000ff7a00220c */ /* 0x000fe40003f04270 */
[----:B------:R-:W-:Y:S01]  /*20d0*/  @P2 FADD.FTZ R102, R4, -R103 ;  /* 0x8000006704662221 */ /* 0x000fe20000010000 */
[----:B------:R-:W-:Y:S01]  /*20e0*/  @P2 FADD.FTZ R162, R129, -R162 ;  /* 0x800000a281a22221 */ /* 0x000fe20000010000 */
[----:B------:R-:W-:Y:S01]  /*20f0*/  @P2 ISETP.GT.AND P1, PT, R122, RZ, PT ;  /* 0x000000ff7a00220c */ /* 0x000fe20003f24270 */
[----:B------:R-:W1:Y:S01]  /*2100*/  @P2 LDC R100, c[0x0][0x40c] ;  /* 0x00010300ff642b82 */ /* 0x000e620000000800 */
[C---:B------:R-:W-:Y:S01]  /*2110*/  @P2 FMUL.FTZ R102, R121.reuse, R102 ;  /* 0x0000006679662220 */ /* 0x040fe20000410000 */
[----:B------:R-:W-:-:S04]  /*2120*/  @P2 FMUL.FTZ R162, R121, R162 ;  /* 0x000000a279a22220 */ /* 0x000fc80000410000 */
[----:B------:R-:W-:Y:S02]  /*2130*/  @P2 FSEL R102, R102, RZ, P0 ;  /* 0x000000ff66662208 */ /* 0x000fe40000000000 */
[----:B------:R-:W-:Y:S01]  /*2140*/  @P2 FSEL R103, R162, RZ, P1 ;  /* 0x000000ffa2672208 */ /* 0x000fe20000800000 */
[----:B------:R-:W2:Y:S01]  /*2150*/  @P2 LDC R161, c[0x0][0x40c] ;  /* 0x00010300ffa12b82 */ /* 0x000ea20000000800 */
[----:B------:R-:W-:Y:S01]  /*2160*/  @P2 ISETP.GT.AND P0, PT, R122, RZ, PT ;  /* 0x000000ff7a00220c */ /* 0x000fe20003f04270 */
[----:B0-----:R-:W-:Y:S01]  /*2170*/  @P2 FMUL.FTZ R101, R102, R101 ;  /* 0x0000006566652220 */ /* 0x001fe20000410000 */
[----:B------:R-:W-:-:S04]  /*2180*/  FFMA.FTZ R102, R150, R118, R151 ;  /* 0x0000007696667223 */ /* 0x000fc80000010097 */
[----:B------:R-:W-:Y:S01]  /*2190*/  @P2 F2FP.BF16.F32.PACK_AB R101, RZ, R101 ;  /* 0x00000065ff65223e */ /* 0x000fe200000010ff */
[----:B------:R-:W-:Y:S01]  /*21a0*/  @P2 FADD.FTZ R102, R149, -R102 ;  /* 0x8000006695662221 */ /* 0x000fe20000010000 */
[----:B-1----:R-:W-:Y:S02]  /*21b0*/  @P2 FMUL.FTZ R100, R103, R100 ;  /* 0x0000006467642220 */ /* 0x002fe40000410000 */
[----:B------:R-:W-:Y:S01]  /*21c0*/  @P2 PRMT R88, R101, 0x7610, R88 ;  /* 0x0000761065582816 */ /* 0x000fe20000000058 */
[----:B------:R-:W-:Y:S01]  /*21d0*/  FFMA.FTZ R103, R7, R118, R151 ;  /* 0x0000007607677223 */ /* 0x000fe20000010097 */
[----:B------:R-:W0:Y:S01]  /*21e0*/  @P2 LDC R101, c[0x0][0x40c] ;  /* 0x00010300ff652b82 */ /* 0x000e220000000800 */
[----:B------:R-:W-:-:S04]  /*21f0*/  @P2 F2FP.BF16.F32.PACK_AB R100, RZ, R100 ;  /* 0x00000064ff64223e */ /* 0x000fc800000010ff */
[----:B------:R-:W-:Y:S01]  /*2200*/  @P2 PRMT R88, R88, 0x5410, R100 ;  /* 0x0000541058582816 */ /* 0x000fe20000000064 */
[----:B------:R-:W-:Y:S01]  /*2210*/  @P2 FADD.FTZ R100, R2, -R103 ;  /* 0x8000006702642221 */ /* 0x000fe20000010000 */
[----:B------:R-:W-:-:S03]  /*2220*/  @P2 FMUL.FTZ R103, R121, R102 ;  /* 0x0000006679672220 */ /* 0x000fc60000410000 */
[----:B------:R-:W-:-:S05]  /*2230*/  @P2 FMUL.FTZ R100, R121, R100 ;  /* 0x0000006479642220 */ /* 0x000fca0000410000 */
[----:B------:R-:W-:Y:S02]  /*2240*/  @P2 FSEL R100, R100, RZ, P0 ;  /* 0x000000ff64642208 */ /* 0x000fe40000000000 */
[----:B------:R-:W-:-:S03]  /*2250*/  @P2 ISETP.GT.AND P0, PT, R122, RZ, PT ;  /* 0x000000ff7a00220c */ /* 0x000fc60003f04270 */
[----:B--2---:R-:W-:Y:S01]  /*2260*/  @P2 FMUL.FTZ R102, R100, R161 ;  /* 0x000000a164662220 */ /* 0x004fe20000410000 */
[----:B------:R-:W-:Y:S01]  /*2270*/  @P2 FSEL R162, R103, RZ, P0 ;  /* 0x000000ff67a22208 */ /* 0x000fe20000000000 */
[----:B------:R-:W1:Y:S01]  /*2280*/  @P2 LDC R100, c[0x0][0x40c] ;  /* 0x00010300ff642b82 */ /* 0x000e620000000800 */
[----:B------:R-:W-:-:S03]  /*2290*/  @P2 ISETP.GT.AND P0, PT, R122, RZ, PT ;  /* 0x000000ff7a00220c */ /* 0x000fc60003f04270 */
[----:B0-----:R-:W-:Y:S01]  /*22a0*/  @P2 FMUL.FTZ R162, R162, R101 ;  /* 0x00000065a2a22220 */ /* 0x001fe20000410000 */
[----:B------:R-:W-:-:S03]  /*22b0*/  FFMA.FTZ R101, R5, R118, R151 ;  /* 0x0000007605657223 */ /* 0x000fc60000010097 */
[----:B------:R-:W0:Y:S01]  /*22c0*/  @P2 LDC R161, c[0x0][0x40c] ;  /* 0x00010300ffa12b82 */ /* 0x000e220000000800 */
[----:B------:R-:W-:Y:S01]  /*22d0*/  @P2 FADD.FTZ R164, R0, -R101 ;  /* 0x8000006500a42221 */ /* 0x000fe20000010000 */
[----:B------:R-:W-:Y:S02]  /*22e0*/  @P2 F2FP.BF16.F32.PACK_AB R101, RZ, R102 ;  /* 0x00000066ff65223e */ /* 0x000fe400000010ff */
[----:B------:R-:W-:Y:S01]  /*22f0*/  @P2 F2FP.BF16.F32.PACK_AB R102, RZ, R162 ;  /* 0x000000a2ff66223e */ /* 0x000fe200000010ff */
[----:B------:R-:W-:Y:S01]  /*2300*/  @P2 FMUL.FTZ R164, R121, R164 ;  /* 0x000000a479a42220 */ /* 0x000fe20000410000 */
[----:B------:R-:W-:Y:S01]  /*2310*/  FFMA.FTZ R162, R125, R118, R151 ;  /* 0x000000767da27223 */ /* 0x000fe20000010097 */
[----:B------:R-:W-:-:S03]  /*2320*/  @P2 PRMT R89, R101, 0x7610, R89 ;  /* 0x0000761065592816 */ /* 0x000fc60000000059 */
[----:B------:R-:W-:Y:S01]  /*2330*/  @P2 FSEL R103, R164, RZ, P0 ;  /* 0x000000ffa4672208 */ /* 0x000fe20000000000 */
[----:B------:R-:W-:Y:S01]  /*2340*/  @P2 FADD.FTZ R162, R123, -R162 ;  /* 0x800000a27ba22221 */ /* 0x000fe20000010000 */
[----:B------:R-:W-:Y:S02]  /*2350*/  @P2 ISETP.GT.AND P0, PT, R122, RZ, PT ;  /* 0x000000ff7a00220c */ /* 0x000fe40003f04270 */
[----:B------:R-:W-:Y:S01]  /*2360*/  @P2 PRMT R89, R89, 0x5410, R102 ;  /* 0x0000541059592816 */ /* 0x000fe20000000066 */
[----:B------:R-:W-:Y:S01]  /*2370*/  @P2 FMUL.FTZ R162, R121, R162 ;  /* 0x000000a279a22220 */ /* 0x000fe20000410000 */
[----:B-1----:R-:W-:Y:S01]  /*2380*/  @P2 FMUL.FTZ R103, R103, R100 ;  /* 0x0000006467672220 */ /* 0x002fe20000410000 */
[----:B------:R-:W-:-:S04]  /*2390*/  FFMA.FTZ R100, R148, R118, R151 ;  /* 0x0000007694647223 */ /* 0x000fc80000010097 */
[----:B------:R-:W-:Y:S01]  /*23a0*/  @P2 FADD.FTZ R100, R147, -R100 ;  /* 0x8000006493642221 */ /* 0x000fe20000010000 */
[----:B------:R-:W-:-:S03]  /*23b0*/  @P2 F2FP.BF16.F32.PACK_AB R103, RZ, R103 ;  /* 0x00000067ff67223e */ /* 0x000fc600000010ff */
[----:B------:R-:W-:Y:S01]  /*23c0*/  @P2 FMUL.FTZ R100, R121, R100 ;  /* 0x0000006479642220 */ /* 0x000fe20000410000 */
[----:B------:R-:W-:-:S04]  /*23d0*/  @P2 PRMT R90, R103, 0x7610, R90 ;  /* 0x00007610675a2816 */ /* 0x000fc8000000005a */
[----:B------:R-:W-:Y:S02]  /*23e0*/  @P2 FSEL R100, R100, RZ, P0 ;  /* 0x000000ff64642208 */ /* 0x000fe40000000000 */
[----:B------:R-:W-:-:S03]  /*23f0*/  @P2 ISETP.GT.AND P0, PT, R122, RZ, PT ;  /* 0x000000ff7a00220c */ /* 0x000fc60003f04270 */
[----:B0-----:R-:W-:Y:S01]  /*2400*/  @P2 FMUL.FTZ R161, R100, R161 ;  /* 0x000000a164a12220 */ /* 0x001fe20000410000 */
[----:B------:R-:W-:Y:S01]  /*2410*/  @P2 FSEL R163, R162, RZ, P0 ;  /* 0x000000ffa2a32208 */ /* 0x000fe20000000000 */
[----:B------:R-:W0:Y:S03]  /*2420*/  @P2 LDC R100, c[0x0][0x40c] ;  /* 0x00010300ff642b82 */ /* 0x000e260000000800 */
[----:B------:R-:W-:-:S04]  /*2430*/  @P2 F2FP.BF16.F32.PACK_AB R161, RZ, R161 ;  /* 0x000000a1ffa1223e */ /* 0x000fc800000010ff */
[----:B------:R-:W-:Y:S01]  /*2440*/  @P2 PRMT R90, R90, 0x5410, R161 ;  /* 0x000054105a5a2816 */ /* 0x000fe200000000a1 */
[----:B0-----:R-:W-:-:S05]  /*2450*/  @P2 FMUL.FTZ R100, R163, R100 ;  /* 0x00000064a3642220 */ /* 0x001fca0000410000 */
[----:B------:R-:W-:-:S04]  /*2460*/  @P2 F2FP.BF16.F32.PACK_AB R100, RZ, R100 ;  /* 0x00000064ff64223e */ /* 0x000fc800000010ff */
[----:B------:R-:W-:Y:S01]  /*2470*/  @P2 PRMT R91, R100, 0x7610, R91 ;  /* 0x00007610645b2816 */ /* 0x000fe2000000005b */
[----:B------:R-:W-:Y:S06]  /*2480*/  @!P2 BRA `(.L_x_87) ;  /* 0x0000000c006ca947 */ /* 0x000fec0003800000 */
[----:B------:R-:W-:Y:S01]  /*2490*/  FFMA.FTZ R101, R160, R118, R151 ;  /* 0x00000076a0657223 */ /* 0x000fe20000010097 */
[----:B------:R-:W-:-:S03]  /*24a0*/  ISETP.GT.AND P0, PT, R122, RZ, PT ;  /* 0x000000ff7a00720c */ /* 0x000fc60003f04270 */
[----:B------:R-:W-:-:S04]  /*24b0*/  FADD.FTZ R100, R158, -R101 ;  /* 0x800000659e647221 */ /* 0x000fc80000010000 */
[----:B------:R-:W-:-:S05]  /*24c0*/  FMUL.FTZ R100, R121, R100 ;  /* 0x0000006479647220 */ /* 0x000fca0000410000 */
[----:B------:R-:W-:-:S05]  /*24d0*/  FSEL R100, R100, RZ, P0 ;  /* 0x000000ff64647208 */ /* 0x000fca0000000000 */
[----:B------:R-:W-:-:S05]  /*24e0*/  FMUL.FTZ R100, R100, UR14 ;  /* 0x0000000e64647c20 */ /* 0x000fca0008410000 */
[----:B------:R-:W-:-:S04]  /*24f0*/  F2FP.BF16.F32.PACK_AB R100, RZ, R100 ;  /* 0x00000064ff64723e */ /* 0x000fc800000010ff */
[----:B------:R-:W-:Y:S01]  /*2500*/  PRMT R91, R91, 0x5410, R100 ;  /* 0x000054105b5b7816 */ /* 0x000fe20000000064 */
[----:B------:R-:W-:Y:S06]  /*2510*/  BRA `(.L_x_87) ;  /* 0x0000000c00487947 */ /* 0x000fec0003800000 */
.L_x_86:
[----:B------:R-:W0:Y:S01]  /*2520*/  @P2 LDC R95, c[0x0][0x40c] ;  /* 0x00010300ff5f2b82 */ /* 0x000e220000000800 */
[-CC-:B------:R-:W-:Y:S01]  /*2530*/  FFMA.FTZ R93, R3, R118.reuse, R151.reuse ;  /* 0x00000076035d7223 */ /* 0x180fe20000010097 */
[-CC-:B------:R-:W-:Y:S01]  /*2540*/  FFMA.FTZ R94, R126, R118.reuse, R151.reuse ;  /* 0x000000767e5e7223 */ /* 0x180fe20000010097 */
[----:B------:R-:W-:Y:S01]  /*2550*/  ISETP.GT.AND P0, PT, R122, RZ, PT ;  /* 0x000000ff7a00720c */ /* 0x000fe20003f04270 */
[----:B------:R-:W-:Y:S01]  /*2560*/  FFMA.FTZ R102, R150, R118, R151 ;  /* 0x0000007696667223 */ /* 0x000fe20000010097 */
[----:B------:R-:W-:Y:S01]  /*2570*/  FADD.FTZ R92, R4, -R93 ;  /* 0x8000005d045c7221 */ /* 0x000fe20000010000 */
[----:B------:R-:W-:Y:S02]  /*2580*/  FADD.FTZ R94, R129, -R94 ;  /* 0x8000005e815e7221 */ /* 0x000fe40000010000 */
[----:B------:R-:W1:Y:S01]  /*2590*/  @P2 LDC R100, c[0x0][0x40c] ;  /* 0x00010300ff642b82 */ /* 0x000e620000000800 */
[C---:B------:R-:W-:Y:S01]  /*25a0*/  FMUL.FTZ R92, R121.reuse, R92 ;  /* 0x0000005c795c7220 */ /* 0x040fe20000410000 */
[----:B------:R-:W-:Y:S01]  /*25b0*/  FMUL.FTZ R94, R121, R94 ;  /* 0x0000005e795e7220 */ /* 0x000fe20000410000 */
[----:B------:R-:W-:-:S03]  /*25c0*/  FADD.FTZ R102, R149, -R102 ;  /* 0x8000006695667221 */ /* 0x000fc60000010000 */
[----:B------:R-:W-:Y:S01]  /*25d0*/  FSEL R92, R92, RZ, P0 ;  /* 0x000000ff5c5c7208 */ /* 0x000fe20000000000 */
[----:B------:R-:W-:Y:S01]  /*25e0*/  FMUL.FTZ R102, R121, R102 ;  /* 0x0000006679667220 */ /* 0x000fe20000410000 */
[----:B------:R-:W-:Y:S01]  /*25f0*/  FSEL R93, R94, RZ, P0 ;  /* 0x000000ff5e5d7208 */ /* 0x000fe20000000000 */
[----:B------:R-:W2:Y:S03]  /*2600*/  @P2 LDC R162, c[0x0][0x40c] ;  /* 0x00010300ffa22b82 */ /* 0x000ea60000000800 */
[----:B------:R-:W-:Y:S01]  /*2610*/  FSEL R102, R102, RZ, P0 ;  /* 0x000000ff66667208 */ /* 0x000fe20000000000 */
[----:B0-----:R-:W-:Y:S01]  /*2620*/  @P2 FMUL.FTZ R94, R92, R95 ;  /* 0x0000005f5c5e2220 */ /* 0x001fe20000410000 */
[----:B------:R-:W-:Y:S01]  /*2630*/  F2FP.BF16.F32.PACK_AB R92, R93, R92 ;  /* 0x0000005c5d5c723e */ /* 0x000fe200000010ff */
[----:B------:R-:W-:-:S03]  /*2640*/  FFMA.FTZ R95, R7, R118, R151 ;  /* 0x00000076075f7223 */ /* 0x000fc60000010097 */
[----:B------:R-:W-:Y:S01]  /*2650*/  @P2 F2FP.BF16.F32.PACK_AB R94, RZ, R94 ;  /* 0x0000005eff5e223e */ /* 0x000fe200000010ff */
[----:B-1----:R-:W-:Y:S01]  /*2660*/  @P2 FMUL.FTZ R101, R93, R100 ;  /* 0x000000645d652220 */ /* 0x002fe20000410000 */
[----:B------:R-:W-:Y:S01]  /*2670*/  FADD.FTZ R100, R2, -R95 ;  /* 0x8000005f02647221 */ /* 0x000fe20000010000 */
[----:B------:R-:W0:Y:S01]  /*2680*/  @P2 LDC R93, c[0x0][0x40c] ;  /* 0x00010300ff5d2b82 */ /* 0x000e220000000800 */
[----:B------:R-:W-:Y:S02]  /*2690*/  @P2 PRMT R88, R94, 0x7610, R88 ;  /* 0x000076105e582816 */ /* 0x000fe40000000058 */
[----:B------:R-:W-:Y:S01]  /*26a0*/  FMUL.FTZ R100, R121, R100 ;  /* 0x0000006479647220 */ /* 0x000fe20000410000 */
[----:B------:R-:W-:-:S04]  /*26b0*/  @P2 F2FP.BF16.F32.PACK_AB R101, RZ, R101 ;  /* 0x00000065ff65223e */ /* 0x000fc800000010ff */
[----:B------:R-:W-:Y:S01]  /*26c0*/  FSEL R103, R100, RZ, P0 ;  /* 0x000000ff64677208 */ /* 0x000fe20000000000 */
[----:B------:R-:W1:Y:S01]  /*26d0*/  @P2 LDC R94, c[0x0][0x40c] ;  /* 0x00010300ff5e2b82 */ /* 0x000e620000000800 */
[----:B------:R-:W-:-:S03]  /*26e0*/  @P2 PRMT R88, R88, 0x5410, R101 ;  /* 0x0000541058582816 */ /* 0x000fc60000000065 */
[----:B--2---:R-:W-:Y:S01]  /*26f0*/  @P2 FMUL.FTZ R95, R103, R162 ;  /* 0x000000a2675f2220 */ /* 0x004fe20000410000 */
[----:B------:R-:W-:-:S03]  /*2700*/  FFMA.FTZ R162, R148, R118, R151 ;  /* 0x0000007694a27223 */ /* 0x000fc60000010097 */
[----:B------:R-:W2:Y:S01]  /*2710*/  @P2 LDC R101, c[0x0][0x40c] ;  /* 0x00010300ff652b82 */ /* 0x000ea20000000800 */
[----:B------:R-:W-:Y:S01]  /*2720*/  FADD.FTZ R162, R147, -R162 ;  /* 0x800000a293a27221 */ /* 0x000fe20000010000 */
[----:B------:R-:W-:-:S03]  /*2730*/  @P2 F2FP.BF16.F32.PACK_AB R95, RZ, R95 ;  /* 0x0000005fff5f223e */ /* 0x000fc600000010ff */
[----:B------:R-:W-:Y:S01]  /*2740*/  FMUL.FTZ R162, R121, R162 ;  /* 0x000000a279a27220 */ /* 0x000fe20000410000 */
[----:B------:R-:W-:Y:S01]  /*2750*/  @P2 PRMT R89, R95, 0x7610, R89 ;  /* 0x000076105f592816 */ /* 0x000fe20000000059 */
[C---:B0-----:R-:W-:Y:S01]  /*2760*/  @P2 FMUL.FTZ R100, R102.reuse, R93 ;  /* 0x0000005d66642220 */ /* 0x041fe20000410000 */
[----:B------:R-:W-:Y:S01]  /*2770*/  F2FP.BF16.F32.PACK_AB R93, R102, R103 ;  /* 0x00000067665d723e */ /* 0x000fe200000010ff */
[----:B------:R-:W-:Y:S01]  /*2780*/  FFMA.FTZ R103, R5, R118, R151 ;  /* 0x0000007605677223 */ /* 0x000fe20000010097 */
[----:B------:R-:W-:Y:S02]  /*2790*/  FSEL R162, R162, RZ, P0 ;  /* 0x000000ffa2a27208 */ /* 0x000fe40000000000 */
[----:B------:R-:W-:Y:S01]  /*27a0*/  @P2 F2FP.BF16.F32.PACK_AB R100, RZ, R100 ;  /* 0x00000064ff64223e */ /* 0x000fe200000010ff */
[----:B------:R-:W-:-:S03]  /*27b0*/  FADD.FTZ R102, R0, -R103 ;  /* 0x8000006700667221 */ /* 0x000fc60000010000 */
[----:B------:R-:W-:Y:S01]  /*27c0*/  @P2 PRMT R89, R89, 0x5410, R100 ;  /* 0x0000541059592816 */ /* 0x000fe20000000064 */
[----:B------:R-:W-:-:S05]  /*27d0*/  FMUL.FTZ R102, R121, R102 ;  /* 0x0000006679667220 */ /* 0x000fca0000410000 */
[----:B------:R-:W-:Y:S02]  /*27e0*/  FSEL R161, R102, RZ, P0 ;  /* 0x000000ff66a17208 */ /* 0x000fe40000000000 */
[----:B------:R-:W0:Y:S03]  /*27f0*/  @P2 LDC R102, c[0x0][0x40c] ;  /* 0x00010300ff662b82 */ /* 0x000e260000000800 */
[----:B-1----:R-:W-:Y:S01]  /*2800*/  @P2 FMUL.FTZ R103, R161, R94 ;  /* 0x0000005ea1672220 */ /* 0x002fe20000410000 */
[C---:B------:R-:W-:Y:S01]  /*2810*/  F2FP.BF16.F32.PACK_AB R94, R162.reuse, R161 ;  /* 0x000000a1a25e723e */ /* 0x040fe200000010ff */
[----:B--2---:R-:W-:Y:S01]  /*2820*/  @P2 FMUL.FTZ R161, R162, R101 ;  /* 0x00000065a2a12220 */ /* 0x004fe20000410000 */
[----:B------:R-:W-:Y:S02]  /*2830*/  FFMA.FTZ R162, R125, R118, R151 ;  /* 0x000000767da27223 */ /* 0x000fe40000010097 */
[----:B------:R-:W-:-:S02]  /*2840*/  @P2 F2FP.BF16.F32.PACK_AB R101, RZ, R103 ;  /* 0x00000067ff65223e */ /* 0x000fc400000010ff */
[----:B------:R-:W-:Y:S01]  /*2850*/  FADD.FTZ R162, R123, -R162 ;  /* 0x800000a27ba27221 */ /* 0x000fe20000010000 */
[----:B------:R-:W-:Y:S01]  /*2860*/  @P2 F2FP.BF16.F32.PACK_AB R95, RZ, R161 ;  /* 0x000000a1ff5f223e */ /* 0x000fe200000010ff */
[----:B------:R-:W-:Y:S01]  /*2870*/  FFMA.FTZ R161, R160, R118, R151 ;  /* 0x00000076a0a17223 */ /* 0x000fe20000010097 */
[----:B------:R-:W-:Y:S01]  /*2880*/  @P2 PRMT R90, R101, 0x7610, R90 ;  /* 0x00007610655a2816 */ /* 0x000fe2000000005a */
[C---:B------:R-:W-:Y:S02]  /*2890*/  FMUL.FTZ R162, R121.reuse, R162 ;  /* 0x000000a279a27220 */ /* 0x040fe40000410000 */
[----:B------:R-:W-:Y:S01]  /*28a0*/  FADD.FTZ R100, R158, -R161 ;  /* 0x800000a19e647221 */ /* 0x000fe20000010000 */
[----:B------:R-:W-:Y:S02]  /*28b0*/  @P2 PRMT R90, R90, 0x5410, R95 ;  /* 0x000054105a5a2816 */ /* 0x000fe4000000005f */
[----:B------:R-:W-:Y:S01]  /*28c0*/  FSEL R103, R162, RZ, P0 ;  /* 0x000000ffa2677208 */ /* 0x000fe20000000000 */
[----:B------:R-:W-:-:S04]  /*28d0*/  FMUL.FTZ R100, R121, R100 ;  /* 0x0000006479647220 */ /* 0x000fc80000410000 */
[----:B0-----:R-:W-:Y:S01]  /*28e0*/  @P2 FMUL.FTZ R102, R103, R102 ;  /* 0x0000006667662220 */ /* 0x001fe20000410000 */
[----:B------:R-:W-:-:S04]  /*28f0*/  FSEL R100, R100, RZ, P0 ;  /* 0x000000ff64647208 */ /* 0x000fc80000000000 */
[----:B------:R-:W-:Y:S02]  /*2900*/  @P2 F2FP.BF16.F32.PACK_AB R102, RZ, R102 ;  /* 0x00000066ff66223e */ /* 0x000fe400000010ff */
[----:B------:R-:W-:Y:S02]  /*2910*/  F2FP.BF16.F32.PACK_AB R95, R100, R103 ;  /* 0x00000067645f723e */ /* 0x000fe400000010ff */
[----:B------:R-:W-:Y:S01]  /*2920*/  @P2 PRMT R91, R102, 0x7610, R91 ;  /* 0x00007610665b2816 */ /* 0x000fe2000000005b */
[----:B------:R-:W-:Y:S06]  /*2930*/  @!P2 BRA `(.L_x_87) ;  /* 0x000000080040a947 */ /* 0x000fec0003800000 */
[----:B------:R-:W-:-:S05]  /*2940*/  FMUL.FTZ R100, R100, UR14 ;  /* 0x0000000e64647c20 */ /* 0x000fca0008410000 */
[----:B------:R-:W-:-:S04]  /*2950*/  F2FP.BF16.F32.PACK_AB R100, RZ, R100 ;  /* 0x00000064ff64723e */ /* 0x000fc800000010ff */
[----:B------:R-:W-:Y:S01]  /*2960*/  PRMT R91, R91, 0x5410, R100 ;  /* 0x000054105b5b7816 */ /* 0x000fe20000000064 */
[----:B------:R-:W-:Y:S06]  /*2970*/  BRA `(.L_x_87) ;  /* 0x0000000800307947 */ /* 0x000fec0003800000 */
.L_x_85:
[----:B------:R-:W-:Y:S01]  /*2980*/  MOV R120, UR20 ;  /* 0x0000001400787c02 */ /* 0x000fe20008000f00 */
[----:B------:R-:W-:-:S03]  /*2990*/  IMAD.U32 R159, RZ, RZ, UR21 ;  /* 0x00000015ff9f7e24 */ /* 0x000fc6000f8e00ff */
[----:B------:R-:W-:-:S04]  /*29a0*/  ISETP.NE.U32.AND P0, PT, R120, RZ, PT ;  /* 0x000000ff7800720c */ /* 0x000fc80003f05070 */
[----:B------:R-:W-:-:S13]  /*29b0*/  ISETP.NE.AND.EX P0, PT, R159, RZ, PT, P0 ;  /* 0x000000ff9f00720c */ /* 0x000fda0003f05300 */
[----:B------:R-:W-:Y:S05]  /*29c0*/  @P0 BRA `(.L_x_88) ;  /* 0x0000000400080947 */ /* 0x000fea0003800000 */
[----:B------:R-:W-:Y:S02]  /*29d0*/  ISETP.GT.AND P0, PT, R122, RZ, PT ;  /* 0x000000ff7a00720c */ /* 0x000fe40003f04270 */
[----:B------:R-:W-:Y:S02]  /*29e0*/  SHF.L.U32 R162, R84, 0x10, RZ ;  /* 0x0000001054a27819 */ /* 0x000fe400000006ff */
[----:B------:R-:W-:-:S09]  /*29f0*/  SHF.L.U32 R102, R102, 0x10, RZ ;  /* 0x0000001066667819 */ /* 0x000fd200000006ff */
[-CC-:B------:R-:W-:Y:S01]  /*2a00*/  @P0 FFMA.FTZ R161, R3, R118.reuse, R151.reuse ;  /* 0x0000007603a10223 */ /* 0x180fe20000010097 */
[----:B------:R-:W-:-:S03]  /*2a10*/  @P0 FFMA.FTZ R164, R126, R118, R151 ;  /* 0x000000767ea40223 */ /* 0x000fc60000010097 */
[----:B------:R-:W-:Y:S01]  /*2a20*/  @P0 FADD.FTZ R161, R4, -R161 ;  /* 0x800000a104a10221 */ /* 0x000fe20000010000 */
[----:B------:R-:W-:-:S03]  /*2a30*/  @P0 FADD.FTZ R164, R129, -R164 ;  /* 0x800000a481a40221 */ /* 0x000fc60000010000 */
[----:B------:R-:W-:Y:S02]  /*2a40*/  @P0 FFMA.FTZ R162, R121, R161, R162 ;  /* 0x000000a179a20223 */ /* 0x000fe400000100a2 */
[----:B------:R-:W0:Y:S02]  /*2a50*/  @P2 LDC R161, c[0x0][0x40c] ;  /* 0x00010300ffa12b82 */ /* 0x000e240000000800 */
[----:B0-----:R-:W-:-:S05]  /*2a60*/  @P2 FMUL.FTZ R162, R162, R161 ;  /* 0x000000a1a2a22220 */ /* 0x001fca0000410000 */
[----:B------:R-:W-:-:S04]  /*2a70*/  @P2 F2FP.BF16.F32.PACK_AB R162, RZ, R162 ;  /* 0x000000a2ffa2223e */ /* 0x000fc800000010ff */
[----:B------:R-:W-:Y:S02]  /*2a80*/  @P2 PRMT R88, R162, 0x7610, R88 ;  /* 0x00007610a2582816 */ /* 0x000fe40000000058 */
[----:B------:R-:W-:Y:S02]  /*2a90*/  SHF.L.U32 R162, R103, 0x10, RZ ;  /* 0x0000001067a27819 */ /* 0x000fe400000006ff */
[----:B------:R-:W0:Y:S03]  /*2aa0*/  @P2 LDC R103, c[0x0][0x40c] ;  /* 0x00010300ff672b82 */ /* 0x000e260000000800 */
[----:B------:R-:W-:Y:S01]  /*2ab0*/  @P0 FFMA.FTZ R162, R121, R164, R162 ;  /* 0x000000a479a20223 */ /* 0x000fe200000100a2 */
[----:B------:R-:W-:-:S04]  /*2ac0*/  @P0 FFMA.FTZ R164, R150, R118, R151 ;  /* 0x0000007696a40223 */ /* 0x000fc80000010097 */
[----:B------:R-:W-:Y:S01]  /*2ad0*/  @P0 FADD.FTZ R164, R149, -R164 ;  /* 0x800000a495a40221 */ /* 0x000fe20000010000 */
[----:B0-----:R-:W-:Y:S01]  /*2ae0*/  @P2 FMUL.FTZ R162, R162, R103 ;  /* 0x00000067a2a22220 */ /* 0x001fe20000410000 */
[----:B------:R-:W-:-:S04]  /*2af0*/  @P0 FFMA.FTZ R103, R7, R118, R151 ;  /* 0x0000007607670223 */ /* 0x000fc80000010097 */
[----:B------:R-:W-:Y:S01]  /*2b00*/  @P2 F2FP.BF16.F32.PACK_AB R162, RZ, R162 ;  /* 0x000000a2ffa2223e */ /* 0x000fe200000010ff */
[----:B------:R-:W-:-:S03]  /*2b10*/  @P0 FADD.FTZ R103, R2, -R103 ;  /* 0x8000006702670221 */ /* 0x000fc60000010000 */
[----:B------:R-:W-:Y:S02]  /*2b20*/  @P2 PRMT R88, R88, 0x5410, R162 ;  /* 0x0000541058582816 */ /* 0x000fe400000000a2 */
[----:B------:R-:W-:-:S05]  /*2b30*/  SHF.L.U32 R162, R85, 0x10, RZ ;  /* 0x0000001055a27819 */ /* 0x000fca00000006ff */
[----:B------:R-:W-:Y:S02]  /*2b40*/  @P0 FFMA.FTZ R162, R121, R103, R162 ;  /* 0x0000006779a20223 */ /* 0x000fe400000100a2 */
[----:B------:R-:W0:Y:S02]  /*2b50*/  @P2 LDC R103, c[0x0][0x40c] ;  /* 0x00010300ff672b82 */ /* 0x000e240000000800 */
[----:B0-----:R-:W-:-:S06]  /*2b60*/  @P2 FMUL.FTZ R162, R162, R103 ;  /* 0x00000067a2a22220 */ /* 0x001fcc0000410000 */
[----:B------:R-:W0:Y:S01]  /*2b70*/  @P2 LDC R103, c[0x0][0x40c] ;  /* 0x00010300ff672b82 */ /* 0x000e220000000800 */
[----:B------:R-:W-:-:S04]  /*2b80*/  @P2 F2FP.BF16.F32.PACK_AB R162, RZ, R162 ;  /* 0x000000a2ffa2223e */ /* 0x000fc800000010ff */
[----:B------:R-:W-:Y:S02]  /*2b90*/  @P2 PRMT R89, R162, 0x7610, R89 ;  /* 0x00007610a2592816 */ /* 0x000fe40000000059 */
[----:B------:R-:W-:Y:S02]  /*2ba0*/  SHF.L.U32 R162, R101, 0x10, RZ ;  /* 0x0000001065a27819 */ /* 0x000fe400000006ff */
[----:B------:R-:W1:Y:S03]  /*2bb0*/  @P2 LDC R101, c[0x0][0x40c] ;  /* 0x00010300ff652b82 */ /* 0x000e660000000800 */
[----:B------:R-:W-:-:S04]  /*2bc0*/  @P0 FFMA.FTZ R162, R121, R164, R162 ;  /* 0x000000a479a20223 */ /* 0x000fc800000100a2 */
[----:B-1----:R-:W-:Y:S01]  /*2bd0*/  @P2 FMUL.FTZ R162, R162, R101 ;  /* 0x00000065a2a22220 */ /* 0x002fe20000410000 */
[----:B------:R-:W-:-:S04]  /*2be0*/  @P0 FFMA.FTZ R101, R5, R118, R151 ;  /* 0x0000007605650223 */ /* 0x000fc80000010097 */
[----:B------:R-:W-:Y:S01]  /*2bf0*/  @P2 F2FP.BF16.F32.PACK_AB R162, RZ, R162 ;  /* 0x000000a2ffa2223e */ /* 0x000fe200000010ff */
[----:B------:R-:W-:-:S03]  /*2c00*/  @P0 FADD.FTZ R101, R0, -R101 ;  /* 0x8000006500650221 */ /* 0x000fc60000010000 */
[----:B------:R-:W-:Y:S02]  /*2c10*/  @P2 PRMT R89, R89, 0x5410, R162 ;  /* 0x0000541059592816 */ /* 0x000fe400000000a2 */
[----:B------:R-:W-:-:S05]  /*2c20*/  SHF.L.U32 R162, R86, 0x10, RZ ;  /* 0x0000001056a27819 */ /* 0x000fca00000006ff */
[----:B------:R-:W-:Y:S02]  /*2c30*/  @P0 FFMA.FTZ R162, R121, R101, R162 ;  /* 0x0000006579a20223 */ /* 0x000fe400000100a2 */
[----:B------:R-:W1:Y:S02]  /*2c40*/  @P2 LDC R101, c[0x0][0x40c] ;  /* 0x00010300ff652b82 */ /* 0x000e640000000800 */
[----:B-1----:R-:W-:Y:S01]  /*2c50*/  @P2 FMUL.FTZ R101, R162, R101 ;  /* 0x00000065a2652220 */ /* 0x002fe20000410000 */
[----:B------:R-:W-:-:S04]  /*2c60*/  @P0 FFMA.FTZ R162, R148, R118, R151 ;  /* 0x0000007694a20223 */ /* 0x000fc80000010097 */
[----:B------:R-:W-:Y:S01]  /*2c70*/  @P0 FADD.FTZ R162, R147, -R162 ;  /* 0x800000a293a20221 */ /* 0x000fe20000010000 */
[----:B------:R-:W-:-:S03]  /*2c80*/  @P2 F2FP.BF16.F32.PACK_AB R101, RZ, R101 ;  /* 0x00000065ff65223e */ /* 0x000fc600000010ff */
[----:B------:R-:W-:Y:S01]  /*2c90*/  @P0 FFMA.FTZ R102, R121, R162, R102 ;  /* 0x000000a279660223 */ /* 0x000fe20000010066 */
[----:B------:R-:W-:Y:S01]  /*2ca0*/  @P0 FFMA.FTZ R162, R125, R118, R151 ;  /* 0x000000767da20223 */ /* 0x000fe20000010097 */
[----:B------:R-:W-:Y:S02]  /*2cb0*/  @P2 PRMT R90, R101, 0x7610, R90 ;  /* 0x00007610655a2816 */ /* 0x000fe4000000005a */
[----:B0-----:R-:W-:Y:S01]  /*2cc0*/  @P2 FMUL.FTZ R102, R102, R103 ;  /* 0x0000006766662220 */ /* 0x001fe20000410000 */
[----:B------:R-:W-:Y:S01]  /*2cd0*/  @P0 FADD.FTZ R103, R123, -R162 ;  /* 0x800000a27b670221 */ /* 0x000fe20000010000 */
[----:B------:R-:W-:-:S03]  /*2ce0*/  SHF.L.U32 R162, R87, 0x10, RZ ;  /* 0x0000001057a27819 */ /* 0x000fc600000006ff */
[----:B------:R-:W-:Y:S02]  /*2cf0*/  @P2 F2FP.BF16.F32.PACK_AB R102, RZ, R102 ;  /* 0x00000066ff66223e */ /* 0x000fe400000010ff */
[----:B------:R-:W-:Y:S02]  /*2d00*/  @P0 FFMA.FTZ R162, R121, R103, R162 ;  /* 0x0000006779a20223 */ /* 0x000fe400000100a2 */
[----:B------:R-:W0:Y:S01]  /*2d10*/  @P2 LDC R103, c[0x0][0x40c] ;  /* 0x00010300ff672b82 */ /* 0x000e220000000800 */
[----:B------:R-:W-:Y:S01]  /*2d20*/  @P2 PRMT R90, R90, 0x5410, R102 ;  /* 0x000054105a5a2816 */ /* 0x000fe20000000066 */
[----:B0-----:R-:W-:-:S05]  /*2d30*/  @P2 FMUL.FTZ R162, R162, R103 ;  /* 0x00000067a2a22220 */ /* 0x001fca0000410000 */
[----:B------:R-:W-:-:S04]  /*2d40*/  @P2 F2FP.BF16.F32.PACK_AB R162, RZ, R162 ;  /* 0x000000a2ffa2223e */ /* 0x000fc800000010ff */
[----:B------:R-:W-:Y:S01]  /*2d50*/  @P2 PRMT R91, R162, 0x7610, R91 ;  /* 0x00007610a25b2816 */ /* 0x000fe2000000005b */
[----:B------:R-:W-:Y:S06]  /*2d60*/  @!P2 BRA `(.L_x_87) ;  /* 0x000000040034a947 */ /* 0x000fec0003800000 */
[----:B------:R-:W-:Y:S01]  /*2d70*/  @P0 FFMA.FTZ R101, R160, R118, R151 ;  /* 0x00000076a0650223 */ /* 0x000fe20000010097 */
[----:B------:R-:W-:-:S03]  /*2d80*/  IMAD.U32 R100, R100, 0x10000, RZ ;  /* 0x0001000064647824 */ /* 0x000fc600078e00ff */
[----:B------:R-:W-:-:S04]  /*2d90*/  @P0 FADD.FTZ R101, R158, -R101 ;  /* 0x800000659e650221 */ /* 0x000fc80000010000 */
[----:B------:R-:W-:-:S04]  /*2da0*/  @P0 FFMA.FTZ R100, R121, R101, R100 ;  /* 0x0000006579640223 */ /* 0x000fc80000010064 */
[----:B------:R-:W-:-:S05]  /*2db0*/  FMUL.FTZ R100, R100, UR14 ;  /* 0x0000000e64647c20 */ /* 0x000fca0008410000 */
[----:B------:R-:W-:-:S04]  /*2dc0*/  F2FP.BF16.F32.PACK_AB R100, RZ, R100 ;  /* 0x00000064ff64723e */ /* 0x000fc800000010ff */
[----:B------:R-:W-:Y:S01]  /*2dd0*/  PRMT R91, R91, 0x5410, R100 ;  /* 0x000054105b5b7816 */ /* 0x000fe20000000064 */
[----:B------:R-:W-:Y:S06]  /*2de0*/  BRA `(.L_x_87) ;  /* 0x0000000400147947 */ /* 0x000fec0003800000 */
.L_x_88:
[----:B------:R-:W0:Y:S01]  /*2df0*/  @P2 LDC R95, c[0x0][0x40c] ;  /* 0x00010300ff5f2b82 */ /* 0x000e220000000800 */
[----:B------:R-:W-:Y:S01]  /*2e00*/  ISETP.GT.AND P0, PT, R122, RZ, PT ;  /* 0x000000ff7a00720c */ /* 0x000fe20003f04270 */
[----:B------:R-:W-:Y:S01]  /*2e10*/  @P1 FFMA.FTZ R93, R3, R118, R151 ;  /* 0x00000076035d1223 */ /* 0x000fe20000010097 */
[----:B------:R-:W-:Y:S01]  /*2e20*/  SHF.L.U32 R92, R84, 0x10, RZ ;  /* 0x00000010545c7819 */ /* 0x000fe200000006ff */
[----:B------:R-:W-:Y:S01]  /*2e30*/  IMAD.U32 R100, R100, 0x10000, RZ ;  /* 0x0001000064647824 */ /* 0x000fe200078e00ff */
[----:B------:R-:W-:Y:S01]  /*2e40*/  SHF.L.U32 R162, R85, 0x10, RZ ;  /* 0x0000001055a27819 */ /* 0x000fe200000006ff */
[----:B------:R-:W-:Y:S01]  /*2e50*/  @P1 FADD.FTZ R93, R4, -R93 ;  /* 0x8000005d045d1221 */ /* 0x000fe20000010000 */
[----:B------:R-:W-:Y:S01]  /*2e60*/  SHF.L.U32 R164, R101, 0x10, RZ ;  /* 0x0000001065a47819 */ /* 0x000fe200000006ff */
[----:B------:R-:W1:Y:S01]  /*2e70*/  @P2 LDC R163, c[0x0][0x40c] ;  /* 0x00010300ffa32b82 */ /* 0x000e620000000800 */
[----:B------:R-:W-:Y:S01]  /*2e80*/  SHF.L.U32 R102, R102, 0x10, RZ ;  /* 0x0000001066667819 */ /* 0x000fe200000006ff */
[----:B------:R-:W-:Y:S01]  /*2e90*/  @P1 FFMA.FTZ R92, R121, R93, R92 ;  /* 0x0000005d795c1223 */ /* 0x000fe2000001005c */
[----:B------:R-:W-:-:S03]  /*2ea0*/  SHF.L.U32 R93, R103, 0x10, RZ ;  /* 0x00000010675d7819 */ /* 0x000fc600000006ff */
[-CC-:B------:R-:W-:Y:S01]  /*2eb0*/  @P0 FFMA.FTZ R94, R126, R118.reuse, R151.reuse ;  /* 0x000000767e5e0223 */ /* 0x180fe20000010097 */
[----:B------:R-:W-:Y:S01]  /*2ec0*/  @P0 FFMA.FTZ R103, R150, R118, R151 ;  /* 0x0000007696670223 */ /* 0x000fe20000010097 */
[----:B------:R-:W2:Y:S02]  /*2ed0*/  @P2 LDC R161, c[0x0][0x40c] ;  /* 0x00010300ffa12b82 */ /* 0x000ea40000000800 */
[----:B------:R-:W-:Y:S01]  /*2ee0*/  @P0 FADD.FTZ R94, R129, -R94 ;  /* 0x8000005e815e0221 */ /* 0x000fe20000010000 */
[----:B------:R-:W-:-:S03]  /*2ef0*/  @P0 FADD.FTZ R103, R149, -R103 ;  /* 0x8000006795670221 */ /* 0x000fc60000010000 */
[C---:B------:R-:W-:Y:S01]  /*2f00*/  @P0 FFMA.FTZ R93, R121.reuse, R94, R93 ;  /* 0x0000005e795d0223 */ /* 0x040fe2000001005d */
[----:B------:R-:W-:Y:S01]  /*2f10*/  @P0 FFMA.FTZ R164, R121, R103, R164 ;  /* 0x0000006779a40223 */ /* 0x000fe200000100a4 */
[----:B0-----:R-:W-:Y:S01]  /*2f20*/  @P2 FMUL.FTZ R94, R92, R95 ;  /* 0x0000005f5c5e2220 */ /* 0x001fe20000410000 */
[-CC-:B------:R-:W-:Y:S01]  /*2f30*/  @P0 FFMA.FTZ R95, R7, R118.reuse, R151.reuse ;  /* 0x00000076075f0223 */ /* 0x180fe20000010097 */
[----:B------:R-:W-:Y:S01]  /*2f40*/  @P0 FFMA.FTZ R103, R5, R118, R151 ;  /* 0x0000007605670223 */ /* 0x000fe20000010097 */
[----:B------:R-:W-:Y:S01]  /*2f50*/  F2FP.BF16.F32.PACK_AB R92, R93, R92 ;  /* 0x0000005c5d5c723e */ /* 0x000fe200000010ff */
[----:B------:R-:W0:Y:S01]  /*2f60*/  @P2 LDC R101, c[0x0][0x40c] ;  /* 0x00010300ff652b82 */ /* 0x000e220000000800 */
[----:B------:R-:W-:Y:S01]  /*2f70*/  @P2 F2FP.BF16.F32.PACK_AB R94, RZ, R94 ;  /* 0x0000005eff5e223e */ /* 0x000fe200000010ff */
[----:B------:R-:W-:Y:S01]  /*2f80*/  @P0 FADD.FTZ R95, R2, -R95 ;  /* 0x8000005f025f0221 */ /* 0x000fe20000010000 */
[----:B------:R-:W-:Y:S02]  /*2f90*/  @P0 FADD.FTZ R103, R0, -R103 ;  /* 0x8000006700670221 */ /* 0x000fe40000010000 */
[----:B------:R-:W-:Y:S01]  /*2fa0*/  @P2 PRMT R88, R94, 0x7610, R88 ;  /* 0x000076105e582816 */ /* 0x000fe20000000058 */
[----:B------:R-:W-:-:S02]  /*2fb0*/  @P0 FFMA.FTZ R162, R121, R95, R162 ;  /* 0x0000005f79a20223 */ /* 0x000fc400000100a2 */
[----:B------:R-:W3:Y:S08]  /*2fc0*/  @P2 LDC R94, c[0x0][0x40c] ;  /* 0x00010300ff5e2b82 */ /* 0x000ef00000000800 */
[----:B------:R-:W4:Y:S01]  /*2fd0*/  @P2 LDC R95, c[0x0][0x40c] ;  /* 0x00010300ff5f2b82 */ /* 0x000f220000000800 */
[----:B0-----:R-:W-:-:S05]  /*2fe0*/  @P2 FMUL.FTZ R101, R164, R101 ;  /* 0x00000065a4652220 */ /* 0x001fca0000410000 */
[----:B------:R-:W-:Y:S01]  /*2ff0*/  @P2 F2FP.BF16.F32.PACK_AB R101, RZ, R101 ;  /* 0x00000065ff65223e */ /* 0x000fe200000010ff */
[----:B---3--:R-:W-:Y:S01]  /*3000*/  @P2 FMUL.FTZ R94, R93, R94 ;  /* 0x0000005e5d5e2220 */ /* 0x008fe20000410000 */
[----:B------:R-:W-:-:S04]  /*3010*/  @P0 FFMA.FTZ R93, R148, R118, R151 ;  /* 0x00000076945d0223 */ /* 0x000fc80000010097 */
[----:B------:R-:W-:Y:S01]  /*3020*/  @P0 FADD.FTZ R93, R147, -R93 ;  /* 0x8000005d935d0221 */ /* 0x000fe20000010000 */
[----:B------:R-:W-:Y:S01]  /*3030*/  @P2 F2FP.BF16.F32.PACK_AB R94, RZ, R94 ;  /* 0x0000005eff5e223e */ /* 0x000fe200000010ff */
[----:B----4-:R-:W-:Y:S02]  /*3040*/  @P2 FMUL.FTZ R95, R162, R95 ;  /* 0x0000005fa25f2220 */ /* 0x010fe40000410000 */
[----:B------:R-:W-:Y:S01]  /*3050*/  @P0 FFMA.FTZ R102, R121, R93, R102 ;  /* 0x0000005d79660223 */ /* 0x000fe20000010066 */
[----:B------:R-:W-:Y:S01]  /*3060*/  F2FP.BF16.F32.PACK_AB R93, R164, R162 ;  /* 0x000000a2a45d723e */ /* 0x000fe200000010ff */
[----:B------:R-:W-:Y:S01]  /*3070*/  @P0 FFMA.FTZ R162, R125, R118, R151 ;  /* 0x000000767da20223 */ /* 0x000fe20000010097 */
[----:B------:R-:W-:Y:S01]  /*3080*/  @P2 PRMT R88, R88, 0x5410, R94 ;  /* 0x0000541058582816 */ /* 0x000fe2000000005e */
[----:B--2---:R-:W-:Y:S01]  /*3090*/  @P2 FMUL.FTZ R161, R102, R161 ;  /* 0x000000a166a12220 */ /* 0x004fe20000410000 */
[----:B------:R-:W-:Y:S02]  /*30a0*/  @P2 F2FP.BF16.F32.PACK_AB R95, RZ, R95 ;  /* 0x0000005fff5f223e */ /* 0x000fe400000010ff */
[----:B------:R-:W-:-:S02]  /*30b0*/  SHF.L.U32 R94, R86, 0x10, RZ ;  /* 0x00000010565e7819 */ /* 0x000fc400000006ff */
[----:B------:R-:W-:Y:S01]  /*30c0*/  @P2 PRMT R89, R95, 0x7610, R89 ;  /* 0x000076105f592816 */ /* 0x000fe20000000059 */
[----:B------:R-:W-:Y:S01]  /*30d0*/  @P0 FADD.FTZ R95, R123, -R162 ;  /* 0x800000a27b5f0221 */ /* 0x000fe20000010000 */
[----:B------:R-:W-:Y:S01]  /*30e0*/  SHF.L.U32 R162, R87, 0x10, RZ ;  /* 0x0000001057a27819 */ /* 0x000fe200000006ff */
[----:B------:R-:W-:Y:S01]  /*30f0*/  @P0 FFMA.FTZ R94, R121, R103, R94 ;  /* 0x00000067795e0223 */ /* 0x000fe2000001005e */
[----:B------:R-:W-:Y:S01]  /*3100*/  @P2 F2FP.BF16.F32.PACK_AB R161, RZ, R161 ;  /* 0x000000a1ffa1223e */ /* 0x000fe200000010ff */
[----:B------:R-:W0:Y:S01]  /*3110*/  @P2 LDC R103, c[0x0][0x40c] ;  /* 0x00010300ff672b82 */ /* 0x000e220000000800 */
[----:B------:R-:W-:Y:S01]  /*3120*/  @P2 PRMT R89, R89, 0x5410, R101 ;  /* 0x0000541059592816 */ /* 0x000fe20000000065 */
[----:B------:R-:W-:Y:S01]  /*3130*/  @P0 FFMA.FTZ R162, R121, R95, R162 ;  /* 0x0000005f79a20223 */ /* 0x000fe200000100a2 */
[----:B------:R-:W-:-:S03]  /*3140*/  @P0 FFMA.FTZ R95, R160, R118, R151 ;  /* 0x00000076a05f0223 */ /* 0x000fc60000010097 */
[----:B-1----:R-:W-:Y:S01]  /*3150*/  @P2 FMUL.FTZ R163, R162, R163 ;  /* 0x000000a3a2a32220 */ /* 0x002fe20000410000 */
[----:B------:R-:W-:-:S04]  /*3160*/  @P0 FADD.FTZ R95, R158, -R95 ;  /* 0x8000005f9e5f0221 */ /* 0x000fc80000010000 */
[----:B------:R-:W-:Y:S01]  /*3170*/  @P0 FFMA.FTZ R100, R121, R95, R100 ;  /* 0x0000005f79640223 */ /* 0x000fe20000010064 */
[----:B------:R-:W-:Y:S01]  /*3180*/  @P2 F2FP.BF16.F32.PACK_AB R163, RZ, R163 ;  /* 0x000000a3ffa3223e */ /* 0x000fe200000010ff */
[----:B------:R-:W1:Y:S03]  /*3190*/  @P2 LDC R95, c[0x0][0x40c] ;  /* 0x00010300ff5f2b82 */ /* 0x000e660000000800 */
[----:B------:R-:W-:Y:S01]  /*31a0*/  @P2 PRMT R91, R163, 0x7610, R91 ;  /* 0x00007610a35b2816 */ /* 0x000fe2000000005b */
[----:B0-----:R-:W-:Y:S01]  /*31b0*/  @P2 FMUL.FTZ R103, R94, R103 ;  /* 0x000000675e672220 */ /* 0x001fe20000410000 */
[----:B------:R-:W-:-:S04]  /*31c0*/  F2FP.BF16.F32.PACK_AB R94, R102, R94 ;  /* 0x0000005e665e723e */ /* 0x000fc800000010ff */
[----:B------:R-:W-:-:S04]  /*31d0*/  @P2 F2FP.BF16.F32.PACK_AB R103, RZ, R103 ;  /* 0x00000067ff67223e */ /* 0x000fc800000010ff */
[----:B------:R-:W-:Y:S01]  /*31e0*/  @P2 PRMT R90, R103, 0x7610, R90 ;  /* 0x00007610675a2816 */ /* 0x000fe2000000005a */
[C---:B-1----:R-:W-:Y:S01]  /*31f0*/  @P2 FMUL.FTZ R102, R100.reuse, R95 ;  /* 0x0000005f64662220 */ /* 0x042fe20000410000 */
[----:B------:R-:W-:Y:S02]  /*3200*/  F2FP.BF16.F32.PACK_AB R95, R100, R162 ;  /* 0x000000a2645f723e */ /* 0x000fe400000010ff */
[----:B------:R-:W-:Y:S02]  /*3210*/  @P2 PRMT R90, R90, 0x5410, R161 ;  /* 0x000054105a5a2816 */ /* 0x000fe400000000a1 */
[----:B------:R-:W-:-:S04]  /*3220*/  @P2 F2FP.BF16.F32.PACK_AB R102, RZ, R102 ;  /* 0x00000066ff66223e */ /* 0x000fc800000010ff */
[----:B------:R-:W-:-:S07]  /*3230*/  @P2 PRMT R91, R91, 0x5410, R102 ;  /* 0x000054105b5b2816 */ /* 0x000fce0000000066 */
.L_x_87:
[----:B------:R-:W-:Y:S05]  /*3240*/  BSYNC.RECONVERGENT B1 ;  /* 0x0000000000017941 */ /* 0x000fea0003800200 */
.L_x_84:
[----:B------:R-:W-:Y:S01]  /*3250*/  ISETP.NE.U32.AND P0, PT, R120, RZ, PT ;  /* 0x000000ff7800720c */ /* 0x000fe20003f05070 */
[----:B------:R-:W0:Y:S03]  /*3260*/  @P2 LDC.64 R100, c[0x0][0x468] ;  /* 0x00011a00ff642b82 */ /* 0x000e260000000a00 */
[----:B------:R-:W-:-:S13]  /*3270*/  ISETP.NE.AND.EX P0, PT, R159, RZ, PT, P0 ;  /* 0x000000ff9f00720c */ /* 0x000fda0003f05300 */
[----:B------:R-:W1:Y:S01]  /*3280*/  @P0 LDC.64 R102, c[0x0][0x478] ;  /* 0x00011e00ff660b82 */ /* 0x000e620000000a00 */
[C---:B0-----:R-:W-:Y:S01]  /*3290*/  @P2 IMAD.WIDE.U32 R100, R117.reuse, 0x10, R100 ;  /* 0x0000001075642825 */ /* 0x041fe200078e0064 */
[----:B------:R-:W-:-:S03]  /*32a0*/  IADD3 R117, PT, PT, R117, 0x20, RZ ;  /* 0x0000002075757810 */ /* 0x000fc60007ffe0ff */
[C---:B-1----:R-:W-:Y:S01]  /*32b0*/  @P0 IMAD.WIDE.U32 R102, R119.reuse, 0x10, R102 ;  /* 0x0000001077660825 */ /* 0x042fe200078e0066 */
[----:B------:R-:W-:-:S04]  /*32c0*/  IADD3 R119, PT, PT, R119, 0x20, RZ ;  /* 0x0000002077777810 */ /* 0x000fc80007ffe0ff */
[----:B------:R0:W-:Y:S04]  /*32d0*/  @P0 STG.E.128 desc[UR6][R102.64], R92 ;  /* 0x0000005c66000986 */ /* 0x0001e8000c101d06 */
[----:B------:R0:W-:Y:S02]  /*32e0*/  @P2 STG.E.128 desc[UR6][R100.64], R88 ;  /* 0x0000005864002986 */ /* 0x0001e4000c101d06 */
.L_x_83:
[----:B------:R-:W-:Y:S05]  /*32f0*/  BSYNC.RECONVERGENT B0 ;  /* 0x0000000000007941 */ /* 0x000fea0003800200 */
.L_x_82:
[----:B------:R-:W-:Y:S01]  /*3300*/  ISETP.GE.U32.AND P0, PT, R109, 0x40, PT ;  /* 0x000000406d00780c */ /* 0x000fe20003f06070 */
[----:B------:R-:W-:-:S12]  /*3310*/  BSSY.RECONVERGENT B0, `(.L_x_89) ;  /* 0x0000135000007945 */ /* 0x000fd80003800200 */
[----:B------:R-:W-:Y:S05]  /*3320*/  @!P0 BRA `(.L_x_90) ;  /* 0x0000001000cc8947 */ /* 0x000fea0003800000 */
[----:B------:R-:W-:Y:S01]  /*3330*/  UISETP.NE.U32.AND UP0, UPT, UR12, URZ, UPT ;  /* 0x000000ff0c00728c */ /* 0x000fe2000bf05070 */
[----:B------:R-:W-:Y:S03]  /*3340*/  BSSY.RECONVERGENT B1, `(.L_x_91) ;  /* 0x0000129000017945 */ /* 0x000fe60003800200 */
[----:B------:R-:W-:-:S09]  /*3350*/  UISETP.NE.AND.EX UP0, UPT, UR13, URZ, UPT, UP0 ;  /* 0x000000ff0d00728c */ /* 0x000fd2000bf05300 */
[----:B------:R-:W-:Y:S05]  /*3360*/  BRA.U !UP0, `(.L_x_92) ;  /* 0x0000000908507547 */ /* 0x000fea000b800000 */
[----:B------:R-:W-:-:S04]  /*3370*/  UISETP.NE.U32.AND UP0, UPT, UR20, URZ, UPT ;  /* 0x000000ff1400728c */ /* 0x000fc8000bf05070 */
[----:B------:R-:W-:-:S06]  /*3380*/  UISETP.NE.AND.EX UP0, UPT, UR21, URZ, UPT, UP0 ;  /* 0x000000ff1500728c */ /* 0x000fcc000bf05300 */
[----:B------:R-:W-:-:S13]  /*3390*/  PLOP3.LUT P0, PT, PT, PT, UP0, 0x80, 0x8 ;  /* 0x000000000008781c */ /* 0x000fda0003f0f008 */
[----:B------:R-:W-:Y:S05]  /*33a0*/  @!P0 BRA `(.L_x_93) ;  /* 0x0000000400288947 */ /* 0x000fea0003800000 */
[----:B------:R-:W-:Y:S01]  /*33b0*/  ISETP.GT.AND P1, PT, R122, RZ, PT ;  /* 0x000000ff7a00720c */ /* 0x000fe20003f24270 */
[----:B0-----:R-:W0:Y:S01]  /*33c0*/  @P2 LDC R102, c[0x0][0x40c] ;  /* 0x00010300ff662b82 */ /* 0x001e220000000800 */
[----:B------:R-:W-:Y:S02]  /*33d0*/  PRMT R92, R36, 0x7632, R92 ;  /* 0x00007632245c7816 */ /* 0x000fe4000000005c */
[C---:B------:R-:W-:Y:S02]  /*33e0*/  PRMT R162, R37.reuse, 0x7632, R162 ;  /* 0x0000763225a27816 */ /* 0x040fe400000000a2 */
[----:B------:R-:W-:Y:S02]  /*33f0*/  SHF.L.U32 R92, R92, 0x10, RZ ;  /* 0x000000105c5c7819 */ /* 0x000fe400000006ff */
[----:B------:R-:W-:Y:S01]  /*3400*/  SHF.L.U32 R164, R37, 0x10, RZ ;  /* 0x0000001025a47819 */ /* 0x000fe200000006ff */
[----:B------:R-:W1:Y:S01]  /*3410*/  @P2 LDC R103, c[0x0][0x40c] ;  /* 0x00010300ff672b82 */ /* 0x000e620000000800 */
[----:B------:R-:W-:-:S02]  /*3420*/  SHF.L.U32 R162, R162, 0x10, RZ ;  /* 0x00000010a2a27819 */ /* 0x000fc400000006ff */
[----:B------:R-:W-:Y:S01]  /*3430*/  PRMT R120, R38, 0x7632, R120 ;  /* 0x0000763226787816 */ /* 0x000fe20000000078 */
[-CC-:B------:R-:W-:Y:S01]  /*3440*/  @P1 FFMA.FTZ R100, R128, R118.reuse, R151.reuse ;  /* 0x0000007680641223 */ /* 0x180fe20000010097 */
[-CC-:B------:R-:W-:Y:S01]  /*3450*/  @P1 FFMA.FTZ R93, R111, R118.reuse, R151.reuse ;  /* 0x000000766f5d1223 */ /* 0x180fe20000010097 */
[-C--:B------:R-:W-:Y:S02]  /*3460*/  @P1 FFMA.FTZ R159, R115, R118.reuse, R151 ;  /* 0x00000076739f1223 */ /* 0x080fe40000010097 */
[----:B------:R-:W-:Y:S01]  /*3470*/  @P1 FADD.FTZ R95, R131, -R100 ;  /* 0x80000064835f1221 */ /* 0x000fe20000010000 */
[----:B------:R-:W-:Y:S01]  /*3480*/  @P1 FADD.FTZ R94, R112, -R93 ;  /* 0x8000005d705e1221 */ /* 0x000fe20000010000 */
[----:B------:R-:W-:Y:S01]  /*3490*/  SHF.L.U32 R93, R36, 0x10, RZ ;  /* 0x00000010245d7819 */ /* 0x000fe200000006ff */
[-CC-:B------:R-:W-:Y:S01]  /*34a0*/  @P1 FFMA.FTZ R100, R144, R118.reuse, R151.reuse ;  /* 0x0000007690641223 */ /* 0x180fe20000010097 */
[----:B------:R-:W-:Y:S01]  /*34b0*/  @P1 FFMA.FTZ R92, R121, R95, R92 ;  /* 0x0000005f795c1223 */ /* 0x000fe2000001005c */
[----:B------:R-:W-:Y:S01]  /*34c0*/  @P1 FFMA.FTZ R95, R113, R118, R151 ;  /* 0x00000076715f1223 */ /* 0x000fe20000010097 */
[----:B------:R-:W-:-:S02]  /*34d0*/  IMAD.U32 R120, R120, 0x10000, RZ ;  /* 0x0001000078787824 */ /* 0x000fc400078e00ff */
[----:B------:R-:W-:Y:S01]  /*34e0*/  @P1 FFMA.FTZ R93, R121, R94, R93 ;  /* 0x0000005e795d1223 */ /* 0x000fe2000001005d */
[----:B------:R-:W-:Y:S01]  /*34f0*/  @P1 FFMA.FTZ R94, R146, R118, R151 ;  /* 0x00000076925e1223 */ /* 0x000fe20000010097 */
[----:B------:R-:W-:Y:S01]  /*3500*/  @P1 FADD.FTZ R95, R114, -R95 ;  /* 0x8000005f725f1221 */ /* 0x000fe20000010000 */
[----:B------:R-:W-:Y:S01]  /*3510*/  @P1 FADD.FTZ R100, R143, -R100 ;  /* 0x800000648f641221 */ /* 0x000fe20000010000 */
[----:B------:R-:W-:Y:S01]  /*3520*/  @P1 FADD.FTZ R159, R116, -R159 ;  /* 0x8000009f749f1221 */ /* 0x000fe20000010000 */
[----:B------:R-:W-:Y:S01]  /*3530*/  @P1 FADD.FTZ R101, R145, -R94 ;  /* 0x8000005e91651221 */ /* 0x000fe20000010000 */
[C---:B------:R-:W-:Y:S01]  /*3540*/  @P1 FFMA.FTZ R164, R121.reuse, R95, R164 ;  /* 0x0000005f79a41223 */ /* 0x040fe200000100a4 */
[----:B------:R-:W-:Y:S01]  /*3550*/  SHF.L.U32 R94, R38, 0x10, RZ ;  /* 0x00000010265e7819 */ /* 0x000fe200000006ff */
[----:B------:R-:W2:Y:S01]  /*3560*/  @P2 LDC R95, c[0x0][0x40c] ;  /* 0x00010300ff5f2b82 */ /* 0x000ea20000000800 */
[C---:B------:R-:W-:Y:S01]  /*3570*/  @P1 FFMA.FTZ R162, R121.reuse, R101, R162 ;  /* 0x0000006579a21223 */ /* 0x040fe200000100a2 */
[----:B------:R-:W-:Y:S01]  /*3580*/  @P1 FFMA.FTZ R120, R121, R100, R120 ;  /* 0x0000006479781223 */ /* 0x000fe20000010078 */
[----:B0-----:R-:W-:Y:S01]  /*3590*/  @P2 FMUL.FTZ R100, R93, R102 ;  /* 0x000000665d642220 */ /* 0x001fe20000410000 */
[C---:B-1----:R-:W-:Y:S01]  /*35a0*/  @P2 FMUL.FTZ R102, R92.reuse, R103 ;  /* 0x000000675c662220 */ /* 0x042fe20000410000 */
[----:B------:R-:W-:Y:S01]  /*35b0*/  @P1 FFMA.FTZ R94, R121, R159, R94 ;  /* 0x0000009f795e1223 */ /* 0x000fe2000001005e */
[----:B------:R-:W-:-:S02]  /*35c0*/  F2FP.BF16.F32.PACK_AB R92, R92, R93 ;  /* 0x0000005d5c5c723e */ /* 0x000fc400000010ff */
[----:B------:R-:W0:Y:S01]  /*35d0*/  @P2 LDC R101, c[0x0][0x40c] ;  /* 0x00010300ff652b82 */ /* 0x000e220000000800 */
[----:B------:R-:W-:Y:S02]  /*35e0*/  @P2 F2FP.BF16.F32.PACK_AB R103, RZ, R100 ;  /* 0x00000064ff67223e */ /* 0x000fe400000010ff */
[----:B------:R-:W-:Y:S02]  /*35f0*/  SHF.L.U32 R100, R39, 0x10, RZ ;  /* 0x0000001027647819 */ /* 0x000fe400000006ff */
[C---:B------:R-:W-:Y:S02]  /*3600*/  F2FP.BF16.F32.PACK_AB R93, R162.reuse, R164 ;  /* 0x000000a4a25d723e */ /* 0x040fe400000010ff */
[----:B------:R-:W-:Y:S01]  /*3610*/  @P2 PRMT R88, R103, 0x7610, R88 ;  /* 0x0000761067582816 */ /* 0x000fe20000000058 */
[----:B------:R-:W1:Y:S01]  /*3620*/  @P2 LDC R163, c[0x0][0x40c] ;  /* 0x00010300ffa32b82 */ /* 0x000e620000000800 */
[----:B--2---:R-:W-:Y:S01]  /*3630*/  @P2 FMUL.FTZ R161, R162, R95 ;  /* 0x0000005fa2a12220 */ /* 0x004fe20000410000 */
[----:B------:R-:W-:-:S04]  /*3640*/  PRMT R162, R39, 0x7632, R162 ;  /* 0x0000763227a27816 */ /* 0x000fc800000000a2 */
[----:B------:R-:W-:Y:S01]  /*3650*/  SHF.L.U32 R162, R162, 0x10, RZ ;  /* 0x00000010a2a27819 */ /* 0x000fe200000006ff */
[----:B0-----:R-:W-:Y:S01]  /*3660*/  @P2 FMUL.FTZ R159, R164, R101 ;  /* 0x00000065a49f2220 */ /* 0x001fe20000410000 */
[----:B------:R-:W-:Y:S01]  /*3670*/  @P2 F2FP.BF16.F32.PACK_AB R101, RZ, R102 ;  /* 0x00000066ff65223e */ /* 0x000fe200000010ff */
[-CC-:B------:R-:W-:Y:S01]  /*3680*/  @P1 FFMA.FTZ R164, R152, R118.reuse, R151.reuse ;  /* 0x0000007698a41223 */ /* 0x180fe20000010097 */
[----:B------:R-:W-:Y:S01]  /*3690*/  @P2 F2FP.BF16.F32.PACK_AB R102, RZ, R161 ;  /* 0x000000a1ff66223e */ /* 0x000fe200000010ff */
[----:B------:R-:W-:Y:S01]  /*36a0*/  @P1 FFMA.FTZ R161, R127, R118, R151 ;  /* 0x000000767fa11223 */ /* 0x000fe20000010097 */
[----:B------:R-:W-:Y:S01]  /*36b0*/  @P2 F2FP.BF16.F32.PACK_AB R95, RZ, R159 ;  /* 0x0000009fff5f223e */ /* 0x000fe200000010ff */
[----:B------:R-:W-:Y:S01]  /*36c0*/  @P1 FADD.FTZ R164, R157, -R164 ;  /* 0x800000a49da41221 */ /* 0x000fe20000010000 */
[----:B------:R-:W0:Y:S01]  /*36d0*/  @P2 LDC R159, c[0x0][0x40c] ;  /* 0x00010300ff9f2b82 */ /* 0x000e220000000800 */
[----:B------:R-:W-:Y:S01]  /*36e0*/  @P1 FADD.FTZ R161, R124, -R161 ;  /* 0x800000a17ca11221 */ /* 0x000fe20000010000 */
[----:B-1----:R-:W-:Y:S01]  /*36f0*/  @P2 FMUL.FTZ R163, R120, R163 ;  /* 0x000000a378a32220 */ /* 0x002fe20000410000 */
[----:B------:R-:W-:Y:S01]  /*3700*/  @P1 FFMA.FTZ R162, R121, R164, R162 ;  /* 0x000000a479a21223 */ /* 0x000fe200000100a2 */
[----:B------:R-:W-:Y:S01]  /*3710*/  @P2 PRMT R89, R95, 0x7610, R89 ;  /* 0x000076105f592816 */ /* 0x000fe20000000059 */
[----:B------:R-:W-:Y:S01]  /*3720*/  @P1 FFMA.FTZ R100, R121, R161, R100 ;  /* 0x000000a179641223 */ /* 0x000fe20000010064 */
[----:B------:R-:W-:-:S02]  /*3730*/  @P2 PRMT R88, R88, 0x5410, R101 ;  /* 0x0000541058582816 */ /* 0x000fc40000000065 */
[----:B------:R-:W1:Y:S01]  /*3740*/  @P2 LDC R161, c[0x0][0x40c] ;  /* 0x00010300ffa12b82 */ /* 0x000e620000000800 */
[----:B------:R-:W-:Y:S02]  /*3750*/  @P2 F2FP.BF16.F32.PACK_AB R163, RZ, R163 ;  /* 0x000000a3ffa3223e */ /* 0x000fe400000010ff */
[----:B------:R-:W-:Y:S02]  /*3760*/  @P2 PRMT R89, R89, 0x5410, R102 ;  /* 0x0000541059592816 */ /* 0x000fe40000000066 */
[----:B------:R-:W-:Y:S01]  /*3770*/  F2FP.BF16.F32.PACK_AB R95, R162, R100 ;  /* 0x00000064a25f723e */ /* 0x000fe200000010ff */
[----:B0-----:R-:W-:Y:S01]  /*3780*/  @P2 FMUL.FTZ R159, R94, R159 ;  /* 0x0000009f5e9f2220 */ /* 0x001fe20000410000 */
[----:B------:R-:W-:-:S04]  /*3790*/  F2FP.BF16.F32.PACK_AB R94, R120, R94 ;  /* 0x0000005e785e723e */ /* 0x000fc800000010ff */
[----:B------:R-:W-:Y:S01]  /*37a0*/  @P2 F2FP.BF16.F32.PACK_AB R159, RZ, R159 ;  /* 0x0000009fff9f223e */ /* 0x000fe200000010ff */
[----:B-1----:R-:W-:-:S03]  /*37b0*/  @P2 FMUL.FTZ R161, R100, R161 ;  /* 0x000000a164a12220 */ /* 0x002fc60000410000 */
[----:B------:R-:W-:Y:S02]  /*37c0*/  @P2 PRMT R90, R159, 0x7610, R90 ;  /* 0x000076109f5a2816 */ /* 0x000fe4000000005a */
[----:B------:R-:W-:Y:S02]  /*37d0*/  @P2 F2FP.BF16.F32.PACK_AB R161, RZ, R161 ;  /* 0x000000a1ffa1223e */ /* 0x000fe400000010ff */
[----:B------:R-:W-:Y:S02]  /*37e0*/  @P2 PRMT R90, R90, 0x5410, R163 ;  /* 0x000054105a5a2816 */ /* 0x000fe400000000a3 */
[----:B------:R-:W-:Y:S01]  /*37f0*/  @P2 PRMT R91, R161, 0x7610, R91 ;  /* 0x00007610a15b2816 */ /* 0x000fe2000000005b */
[----:B------:R-:W-:Y:S06]  /*3800*/  @!P2 BRA `(.L_x_94) ;  /* 0x0000000c0070a947 */ /* 0x000fec0003800000 */
[----:B------:R-:W-:-:S05]  /*3810*/  FMUL.FTZ R162, R162, UR14 ;  /* 0x0000000ea2a27c20 */ /* 0x000fca0008410000 */
[----:B------:R-:W-:-:S04]  /*3820*/  F2FP.BF16.F32.PACK_AB R162, RZ, R162 ;  /* 0x000000a2ffa2723e */ /* 0x000fc800000010ff */
[----:B------:R-:W-:Y:S01]  /*3830*/  PRMT R91, R91, 0x5410, R162 ;  /* 0x000054105b5b7816 */ /* 0x000fe200000000a2 */
[----:B------:R-:W-:Y:S06]  /*3840*/  BRA `(.L_x_94) ;  /* 0x0000000c00607947 */ /* 0x000fec0003800000 */
.L_x_93:
[----:B------:R-:W-:Y:S01]  /*3850*/  ISETP.GT.AND P1, PT, R122, RZ, PT ;  /* 0x000000ff7a00720c */ /* 0x000fe20003f24270 */
[----:B------:R-:W1:Y:S01]  /*3860*/  @P2 LDC R161, c[0x0][0x40c] ;  /* 0x00010300ffa12b82 */ /* 0x000e620000000800 */
[----:B0-----:R-:W-:-:S04]  /*3870*/  PRMT R100, R36, 0x7632, R100 ;  /* 0x0000763224647816 */ /* 0x001fc80000000064 */
[----:B------:R-:W-:Y:S02]  /*3880*/  SHF.L.U32 R102, R100, 0x10, RZ ;  /* 0x0000001064667819 */ /* 0x000fe400000006ff */
[----:B------:R-:W-:Y:S01]  /*3890*/  SHF.L.U32 R100, R36, 0x10, RZ ;  /* 0x0000001024647819 */ /* 0x000fe200000006ff */
[----:B------:R-:W0:Y:S04]  /*38a0*/  @P2 LDC R103, c[0x0][0x40c] ;  /* 0x00010300ff672b82 */ /* 0x000e280000000800 */
[-CC-:B------:R-:W-:Y:S01]  /*38b0*/  @P1 FFMA.FTZ R120, R128, R118.reuse, R151.reuse ;  /* 0x0000007680781223 */ /* 0x180fe20000010097 */
[-CC-:B------:R-:W-:Y:S01]  /*38c0*/  @P1 FFMA.FTZ R101, R111, R118.reuse, R151.reuse ;  /* 0x000000766f651223 */ /* 0x180fe20000010097 */
[----:B------:R-:W-:Y:S02]  /*38d0*/  @P1 FFMA.FTZ R162, R146, R118, R151 ;  /* 0x0000007692a21223 */ /* 0x000fe40000010097 */
[----:B------:R-:W-:Y:S01]  /*38e0*/  @P1 FADD.FTZ R159, R131, -R120 ;  /* 0x80000078839f1221 */ /* 0x000fe20000010000 */
[----:B------:R-:W-:-:S03]  /*38f0*/  @P1 FADD.FTZ R101, R112, -R101 ;  /* 0x8000006570651221 */ /* 0x000fc60000010000 */
[C---:B------:R-:W-:Y:S01]  /*3900*/  @P1 FFMA.FTZ R102, R121.reuse, R159, R102 ;  /* 0x0000009f79661223 */ /* 0x040fe20000010066 */
[----:B------:R-:W-:Y:S01]  /*3910*/  @P1 FFMA.FTZ R100, R121, R101, R100 ;  /* 0x0000006579641223 */ /* 0x000fe20000010064 */
[-C--:B------:R-:W-:Y:S02]  /*3920*/  @P1 FFMA.FTZ R101, R113, R118.reuse, R151 ;  /* 0x0000007671651223 */ /* 0x080fe40000010097 */
[----:B-1----:R-:W-:Y:S01]  /*3930*/  @P2 FMUL.FTZ R102, R102, R161 ;  /* 0x000000a166662220 */ /* 0x002fe20000410000 */
[----:B------:R-:W-:Y:S01]  /*3940*/  @P1 FADD.FTZ R161, R145, -R162 ;  /* 0x800000a291a11221 */ /* 0x000fe20000010000 */
[----:B------:R-:W-:Y:S01]  /*3950*/  @P1 FADD.FTZ R159, R114, -R101 ;  /* 0x80000065729f1221 */ /* 0x000fe20000010000 */
[----:B------:R-:W-:Y:S01]  /*3960*/  @P1 FFMA.FTZ R162, R144, R118, R151 ;  /* 0x0000007690a21223 */ /* 0x000fe20000010097 */
[----:B------:R-:W1:Y:S01]  /*3970*/  @P2 LDC R101, c[0x0][0x40c] ;  /* 0x00010300ff652b82 */ /* 0x000e620000000800 */
[----:B------:R-:W-:Y:S02]  /*3980*/  @P2 F2FP.BF16.F32.PACK_AB R120, RZ, R102 ;  /* 0x00000066ff78223e */ /* 0x000fe400000010ff */
[----:B------:R-:W-:Y:S01]  /*3990*/  SHF.L.U32 R102, R37, 0x10, RZ ;  /* 0x0000001025667819 */ /* 0x000fe200000006ff */
[----:B0-----:R-:W-:Y:S01]  /*39a0*/  @P2 FMUL.FTZ R100, R100, R103 ;  /* 0x0000006764642220 */ /* 0x001fe20000410000 */
[----:B------:R-:W-:-:S03]  /*39b0*/  @P1 FADD.FTZ R162, R143, -R162 ;  /* 0x800000a28fa21221 */ /* 0x000fc60000010000 */
[----:B------:R-:W-:Y:S01]  /*39c0*/  @P1 FFMA.FTZ R102, R121, R159, R102 ;  /* 0x0000009f79661223 */ /* 0x000fe20000010066 */
[----:B------:R-:W-:Y:S01]  /*39d0*/  @P2 F2FP.BF16.F32.PACK_AB R103, RZ, R100 ;  /* 0x00000064ff67223e */ /* 0x000fe200000010ff */
[----:B------:R-:W-:Y:S01]  /*39e0*/  @P1 FFMA.FTZ R159, R115, R118, R151 ;  /* 0x00000076739f1223 */ /* 0x000fe20000010097 */
[----:B------:R-:W-:Y:S02]  /*39f0*/  PRMT R100, R37, 0x7632, R100 ;  /* 0x0000763225647816 */ /* 0x000fe40000000064 */
[----:B------:R-:W-:Y:S01]  /*3a00*/  @P2 PRMT R88, R103, 0x7610, R88 ;  /* 0x0000761067582816 */ /* 0x000fe20000000058 */
[----:B------:R-:W-:Y:S01]  /*3a10*/  @P1 FADD.FTZ R159, R116, -R159 ;  /* 0x8000009f749f1221 */ /* 0x000fe20000010000 */
[----:B------:R-:W-:Y:S01]  /*3a20*/  SHF.L.U32 R100, R100, 0x10, RZ ;  /* 0x0000001064647819 */ /* 0x000fe200000006ff */
[----:B------:R-:W0:Y:S01]  /*3a30*/  @P2 LDC R103, c[0x0][0x40c] ;  /* 0x00010300ff672b82 */ /* 0x000e220000000800 */
[----:B------:R-:W-:Y:S02]  /*3a40*/  @P2 PRMT R88, R88, 0x5410, R120 ;  /* 0x0000541058582816 */ /* 0x000fe40000000078 */
[----:B------:R-:W-:Y:S01]  /*3a50*/  SHF.L.U32 R120, R38, 0x10, RZ ;  /* 0x0000001026787819 */ /* 0x000fe200000006ff */
[----:B------:R-:W-:-:S04]  /*3a60*/  @P1 FFMA.FTZ R100, R121, R161, R100 ;  /* 0x000000a179641223 */ /* 0x000fc80000010064 */
[----:B------:R-:W-:Y:S01]  /*3a70*/  @P1 FFMA.FTZ R120, R121, R159, R120 ;  /* 0x0000009f79781223 */ /* 0x000fe20000010078 */
[----:B------:R-:W2:Y:S01]  /*3a80*/  @P2 LDC R161, c[0x0][0x40c] ;  /* 0x00010300ffa12b82 */ /* 0x000ea20000000800 */
[----:B-1----:R-:W-:Y:S01]  /*3a90*/  @P2 FMUL.FTZ R101, R102, R101 ;  /* 0x0000006566652220 */ /* 0x002fe20000410000 */
[----:B------:R-:W-:-:S04]  /*3aa0*/  PRMT R102, R38, 0x7632, R102 ;  /* 0x0000763226667816 */ /* 0x000fc80000000066 */
[----:B------:R-:W-:Y:S01]  /*3ab0*/  @P2 F2FP.BF16.F32.PACK_AB R101, RZ, R101 ;  /* 0x00000065ff65223e */ /* 0x000fe200000010ff */
[----:B------:R-:W-:Y:S01]  /*3ac0*/  IMAD.U32 R102, R102, 0x10000, RZ ;  /* 0x0001000066667824 */ /* 0x000fe200078e00ff */
[----:B------:R-:W1:Y:S02]  /*3ad0*/  @P2 LDC R159, c[0x0][0x40c] ;  /* 0x00010300ff9f2b82 */ /* 0x000e640000000800 */
[----:B------:R-:W-:Y:S01]  /*3ae0*/  @P2 PRMT R89, R101, 0x7610, R89 ;  /* 0x0000761065592816 */ /* 0x000fe20000000059 */
[----:B------:R-:W-:Y:S01]  /*3af0*/  @P1 FFMA.FTZ R102, R121, R162, R102 ;  /* 0x000000a279661223 */ /* 0x000fe20000010066 */
[----:B0-----:R-:W-:-:S05]  /*3b00*/  @P2 FMUL.FTZ R103, R100, R103 ;  /* 0x0000006764672220 */ /* 0x001fca0000410000 */
[----:B------:R-:W-:Y:S01]  /*3b10*/  @P2 F2FP.BF16.F32.PACK_AB R103, RZ, R103 ;  /* 0x00000067ff67223e */ /* 0x000fe200000010ff */
[----:B--2---:R-:W-:Y:S01]  /*3b20*/  @P2 FMUL.FTZ R100, R102, R161 ;  /* 0x000000a166642220 */ /* 0x004fe20000410000 */
[----:B------:R-:W-:Y:S02]  /*3b30*/  SHF.L.U32 R102, R39, 0x10, RZ ;  /* 0x0000001027667819 */ /* 0x000fe400000006ff */
[----:B------:R-:W-:Y:S02]  /*3b40*/  @P2 PRMT R89, R89, 0x5410, R103 ;  /* 0x0000541059592816 */ /* 0x000fe40000000067 */
[----:B------:R-:W-:Y:S01]  /*3b50*/  @P2 F2FP.BF16.F32.PACK_AB R100, RZ, R100 ;  /* 0x00000064ff64223e */ /* 0x000fe200000010ff */
[----:B-1----:R-:W-:Y:S01]  /*3b60*/  @P2 FMUL.FTZ R120, R120, R159 ;  /* 0x0000009f78782220 */ /* 0x002fe20000410000 */
[----:B------:R-:W-:-:S04]  /*3b70*/  @P1 FFMA.FTZ R159, R127, R118, R151 ;  /* 0x000000767f9f1223 */ /* 0x000fc80000010097 */
[----:B------:R-:W-:Y:S01]  /*3b80*/  @P1 FADD.FTZ R159, R124, -R159 ;  /* 0x8000009f7c9f1221 */ /* 0x000fe20000010000 */
[----:B------:R-:W-:-:S03]  /*3b90*/  @P2 F2FP.BF16.F32.PACK_AB R120, RZ, R120 ;  /* 0x00000078ff78223e */ /* 0x000fc600000010ff */
[----:B------:R-:W-:Y:S01]  /*3ba0*/  @P1 FFMA.FTZ R102, R121, R159, R102 ;  /* 0x0000009f79661223 */ /* 0x000fe20000010066 */
[----:B------:R-:W-:Y:S01]  /*3bb0*/  @P2 PRMT R90, R120, 0x7610, R90 ;  /* 0x00007610785a2816 */ /* 0x000fe2000000005a */
[----:B------:R-:W0:Y:S03]  /*3bc0*/  @P2 LDC R159, c[0x0][0x40c] ;  /* 0x00010300ff9f2b82 */ /* 0x000e260000000800 */
[----:B------:R-:W-:Y:S01]  /*3bd0*/  @P2 PRMT R90, R90, 0x5410, R100 ;  /* 0x000054105a5a2816 */ /* 0x000fe20000000064 */
[----:B0-----:R-:W-:-:S05]  /*3be0*/  @P2 FMUL.FTZ R102, R102, R159 ;  /* 0x0000009f66662220 */ /* 0x001fca0000410000 */
[----:B------:R-:W-:-:S04]  /*3bf0*/  @P2 F2FP.BF16.F32.PACK_AB R102, RZ, R102 ;  /* 0x00000066ff66223e */ /* 0x000fc800000010ff */
[----:B------:R-:W-:Y:S01]  /*3c00*/  @P2 PRMT R91, R102, 0x7610, R91 ;  /* 0x00007610665b2816 */ /* 0x000fe2000000005b */
[----:B------:R-:W-:Y:S06]  /*3c10*/  @!P2 BRA `(.L_x_94) ;  /* 0x00000008006ca947 */ /* 0x000fec0003800000 */
[----:B------:R-:W-:Y:S01]  /*3c20*/  PRMT R100, R39, 0x7632, R100 ;  /* 0x0000763227647816 */ /* 0x000fe20000000064 */
[----:B------:R-:W-:-:S03]  /*3c30*/  @P1 FFMA.FTZ R102, R152, R118, R151 ;  /* 0x0000007698661223 */ /* 0x000fc60000010097 */
[----:B------:R-:W-:Y:S01]  /*3c40*/  SHF.L.U32 R100, R100, 0x10, RZ ;  /* 0x0000001064647819 */ /* 0x000fe200000006ff */
[----:B------:R-:W-:-:S04]  /*3c50*/  @P1 FADD.FTZ R102, R157, -R102 ;  /* 0x800000669d661221 */ /* 0x000fc80000010000 */
[----:B------:R-:W-:-:S04]  /*3c60*/  @P1 FFMA.FTZ R100, R121, R102, R100 ;  /* 0x0000006679641223 */ /* 0x000fc80000010064 */
[----:B------:R-:W-:-:S05]  /*3c70*/  FMUL.FTZ R100, R100, UR14 ;  /* 0x0000000e64647c20 */ /* 0x000fca0008410000 */
[----:B------:R-:W-:-:S04]  /*3c80*/  F2FP.BF16.F32.PACK_AB R100, RZ, R100 ;  /* 0x00000064ff64723e */ /* 0x000fc800000010ff */
[----:B------:R-:W-:Y:S01]  /*3c90*/  PRMT R91, R91, 0x5410, R100 ;  /* 0x000054105b5b7816 */ /* 0x000fe20000000064 */
[----:B------:R-:W-:Y:S06]  /*3ca0*/  BRA `(.L_x_94) ;  /* 0x0000000800487947 */ /* 0x000fec0003800000 */
.L_x_92:
[----:B------:R-:W-:-:S04]  /*3cb0*/  UISETP.NE.U32.AND UP0, UPT, UR20, URZ, UPT ;  /* 0x000000ff1400728c */ /* 0x000fc8000bf05070 */
[----:B------:R-:W-:-:S06]  /*3cc0*/  UISETP.NE.AND.EX UP0, UPT, UR21, URZ, UPT, UP0 ;  /* 0x000000ff1500728c */ /* 0x000fcc000bf05300 */
[----:B------:R-:W-:-:S13]  /*3cd0*/  PLOP3.LUT P0, PT, PT, PT, UP0, 0x80, 0x8 ;  /* 0x000000000008781c */ /* 0x000fda0003f0f008 */
[----:B------:R-:W-:Y:S05]  /*3ce0*/  @!P0 BRA `(.L_x_95) ;  /* 0x0000000400188947 */ /* 0x000fea0003800000 */
[----:B0-----:R-:W0:Y:S01]  /*3cf0*/  @P2 LDC R95, c[0x0][0x40c] ;  /* 0x00010300ff5f2b82 */ /* 0x001e220000000800 */
        /* <DEDUP_REMOVED lines=10> */
[----:B------:R-:W-:Y:S02]  /*3da0*/  FSEL R92, R92, RZ, P1 ;  /* 0x000000ff5c5c7208 */ /* 0x000fe40000800000 */
[----:B------:R-:W-:Y:S01]  /*3db0*/  FSEL R93, R93, RZ, P1 ;  /* 0x000000ff5d5d7208 */ /* 0x000fe20000800000 */
[----:B------:R-:W2:Y:S02]  /*3dc0*/  @P2 LDC R120, c[0x0][0x40c] ;  /* 0x00010300ff782b82 */ /* 0x000ea40000000800 */
[----:B0-----:R-:W-:-:S06]  /*3dd0*/  @P2 FMUL.FTZ R94, R92, R95 ;  /* 0x0000005f5c5e2220 */ /* 0x001fcc0000410000 */
[----:B------:R-:W0:Y:S01]  /*3de0*/  @P2 LDC R103, c[0x0][0x40c] ;  /* 0x00010300ff672b82 */ /* 0x000e220000000800 */
[----:B------:R-:W-:Y:S01]  /*3df0*/  F2FP.BF16.F32.PACK_AB R92, R93, R92 ;  /* 0x0000005c5d5c723e */ /* 0x000fe200000010ff */
[----:B------:R-:W-:Y:S01]  /*3e00*/  FMUL.FTZ R95, R121, R102 ;  /* 0x00000066795f7220 */ /* 0x000fe20000410000 */
[----:B------:R-:W-:Y:S01]  /*3e10*/  @P2 F2FP.BF16.F32.PACK_AB R94, RZ, R94 ;  /* 0x0000005eff5e223e */ /* 0x000fe200000010ff */
[----:B-1----:R-:W-:Y:S01]  /*3e20*/  @P2 FMUL.FTZ R101, R93, R100 ;  /* 0x000000645d652220 */ /* 0x002fe20000410000 */
[----:B------:R-:W-:Y:S02]  /*3e30*/  FFMA.FTZ R93, R113, R118, R151 ;  /* 0x00000076715d7223 */ /* 0x000fe40000010097 */
[----:B------:R-:W-:Y:S01]  /*3e40*/  @P2 PRMT R88, R94, 0x7610, R88 ;  /* 0x000076105e582816 */ /* 0x000fe20000000058 */
[----:B------:R-:W1:Y:S01]  /*3e50*/  @P2 LDC R159, c[0x0][0x40c] ;  /* 0x00010300ff9f2b82 */ /* 0x000e620000000800 */
[----:B------:R-:W-:Y:S01]  /*3e60*/  FSEL R102, R95, RZ, P1 ;  /* 0x000000ff5f667208 */ /* 0x000fe20000800000 */
[----:B------:R-:W-:Y:S01]  /*3e70*/  FADD.FTZ R100, R114, -R93 ;  /* 0x8000005d72647221 */ /* 0x000fe20000010000 */
[----:B------:R-:W-:-:S03]  /*3e80*/  @P2 F2FP.BF16.F32.PACK_AB R101, RZ, R101 ;  /* 0x00000065ff65223e */ /* 0x000fc600000010ff */
[----:B------:R-:W-:Y:S01]  /*3e90*/  FMUL.FTZ R93, R121, R100 ;  /* 0x00000064795d7220 */ /* 0x000fe20000410000 */
[----:B------:R-:W-:Y:S02]  /*3ea0*/  @P2 PRMT R88, R88, 0x5410, R101 ;  /* 0x0000541058582816 */ /* 0x000fe40000000065 */
[----:B------:R-:W3:Y:S02]  /*3eb0*/  @P2 LDC R101, c[0x0][0x40c] ;  /* 0x00010300ff652b82 */ /* 0x000ee40000000800 */
[----:B------:R-:W-:Y:S01]  /*3ec0*/  FSEL R93, R93, RZ, P1 ;  /* 0x000000ff5d5d7208 */ /* 0x000fe20000800000 */
[----:B0-----:R-:W-:Y:S01]  /*3ed0*/  @P2 FMUL.FTZ R95, R102, R103 ;  /* 0x00000067665f2220 */ /* 0x001fe20000410000 */
[----:B------:R-:W-:-:S03]  /*3ee0*/  FFMA.FTZ R103, R115, R118, R151 ;  /* 0x0000007673677223 */ /* 0x000fc60000010097 */
[----:B--2---:R-:W-:Y:S01]  /*3ef0*/  @P2 FMUL.FTZ R100, R93, R120 ;  /* 0x000000785d642220 */ /* 0x004fe20000410000 */
[----:B------:R-:W-:Y:S01]  /*3f00*/  F2FP.BF16.F32.PACK_AB R93, R102, R93 ;  /* 0x0000005d665d723e */ /* 0x000fe200000010ff */
[----:B------:R-:W-:Y:S01]  /*3f10*/  FFMA.FTZ R102, R144, R118, R151 ;  /* 0x0000007690667223 */ /* 0x000fe20000010097 */
[----:B------:R-:W-:Y:S01]  /*3f20*/  FADD.FTZ R94, R116, -R103 ;  /* 0x80000067745e7221 */ /* 0x000fe20000010000 */
[----:B------:R-:W-:Y:S02]  /*3f30*/  @P2 F2FP.BF16.F32.PACK_AB R95, RZ, R95 ;  /* 0x0000005fff5f223e */ /* 0x000fe400000010ff */
[----:B------:R-:W-:Y:S01]  /*3f40*/  FADD.FTZ R102, R143, -R102 ;  /* 0x800000668f667221 */ /* 0x000fe20000010000 */
[C---:B------:R-:W-:Y:S01]  /*3f50*/  FMUL.FTZ R94, R121.reuse, R94 ;  /* 0x0000005e795e7220 */ /* 0x040fe20000410000 */
[----:B------:R-:W-:Y:S02]  /*3f60*/  @P2 F2FP.BF16.F32.PACK_AB R100, RZ, R100 ;  /* 0x00000064ff64223e */ /* 0x000fe400000010ff */
[----:B------:R-:W-:-:S02]  /*3f70*/  FMUL.FTZ R102, R121, R102 ;  /* 0x0000006679667220 */ /* 0x000fc40000410000 */
[----:B------:R-:W-:Y:S02]  /*3f80*/  FSEL R94, R94, RZ, P1 ;  /* 0x000000ff5e5e7208 */ /* 0x000fe40000800000 */
[----:B------:R-:W-:Y:S02]  /*3f90*/  @P2 PRMT R89, R100, 0x7610, R89 ;  /* 0x0000761064592816 */ /* 0x000fe40000000059 */
[----:B------:R-:W-:Y:S01]  /*3fa0*/  FSEL R102, R102, RZ, P1 ;  /* 0x000000ff66667208 */ /* 0x000fe20000800000 */
[----:B-1----:R-:W-:Y:S01]  /*3fb0*/  @P2 FMUL.FTZ R103, R94, R159 ;  /* 0x0000009f5e672220 */ /* 0x002fe20000410000 */
[----:B------:R-:W-:Y:S02]  /*3fc0*/  @P2 PRMT R89, R89, 0x5410, R95 ;  /* 0x0000541059592816 */ /* 0x000fe4000000005f */
[C---:B------:R-:W-:Y:S01]  /*3fd0*/  F2FP.BF16.F32.PACK_AB R94, R102.reuse, R94 ;  /* 0x0000005e665e723e */ /* 0x040fe200000010ff */
[----:B---3--:R-:W-:Y:S01]  /*3fe0*/  @P2 FMUL.FTZ R120, R102, R101 ;  /* 0x0000006566782220 */ /* 0x008fe20000410000 */
[----:B------:R-:W-:Y:S01]  /*3ff0*/  FFMA.FTZ R101, R127, R118, R151 ;  /* 0x000000767f657223 */ /* 0x000fe20000010097 */
[----:B------:R-:W0:Y:S03]  /*4000*/  @P2 LDC R102, c[0x0][0x40c] ;  /* 0x00010300ff662b82 */ /* 0x000e260000000800 */
[----:B------:R-:W-:Y:S01]  /*4010*/  FADD.FTZ R162, R124, -R101 ;  /* 0x800000657ca27221 */ /* 0x000fe20000010000 */
[----:B------:R-:W-:-:S02]  /*4020*/  @P2 F2FP.BF16.F32.PACK_AB R101, RZ, R103 ;  /* 0x00000067ff65223e */ /* 0x000fc400000010ff */
[----:B------:R-:W-:Y:S01]  /*4030*/  @P2 F2FP.BF16.F32.PACK_AB R120, RZ, R120 ;  /* 0x00000078ff78223e */ /* 0x000fe200000010ff */
[----:B------:R-:W-:Y:S01]  /*4040*/  FMUL.FTZ R100, R121, R162 ;  /* 0x000000a279647220 */ /* 0x000fe20000410000 */
[----:B------:R-:W-:-:S04]  /*4050*/  @P2 PRMT R90, R101, 0x7610, R90 ;  /* 0x00007610655a2816 */ /* 0x000fc8000000005a */
[----:B------:R-:W-:Y:S01]  /*4060*/  FSEL R103, R100, RZ, P1 ;  /* 0x000000ff64677208 */ /* 0x000fe20000800000 */
[----:B------:R-:W-:Y:S01]  /*4070*/  FFMA.FTZ R100, R152, R118, R151 ;  /* 0x0000007698647223 */ /* 0x000fe20000010097 */
[----:B------:R-:W-:-:S03]  /*4080*/  @P2 PRMT R90, R90, 0x5410, R120 ;  /* 0x000054105a5a2816 */ /* 0x000fc60000000078 */
[----:B------:R-:W-:-:S04]  /*4090*/  FADD.FTZ R100, R157, -R100 ;  /* 0x800000649d647221 */ /* 0x000fc80000010000 */
[----:B------:R-:W-:Y:S01]  /*40a0*/  FMUL.FTZ R95, R121, R100 ;  /* 0x00000064795f7220 */ /* 0x000fe20000410000 */
[----:B0-----:R-:W-:-:S04]  /*40b0*/  @P2 FMUL.FTZ R102, R103, R102 ;  /* 0x0000006667662220 */ /* 0x001fc80000410000 */
[----:B------:R-:W-:Y:S02]  /*40c0*/  FSEL R100, R95, RZ, P1 ;  /* 0x000000ff5f647208 */ /* 0x000fe40000800000 */
        /* <DEDUP_REMOVED lines=8> */
.L_x_95:
[----:B0-----:R-:W0:Y:S01]  /*4150*/  @P2 LDC R103, c[0x0][0x40c] ;  /* 0x00010300ff672b82 */ /* 0x001e220000000800 */
[-CC-:B------:R-:W-:Y:S01]  /*4160*/  FFMA.FTZ R101, R111, R118.reuse, R151.reuse ;  /* 0x000000766f657223 */ /* 0x180fe20000010097 */
[C---:B------:R-:W-:Y:S01]  /*4170*/  @P2 ISETP.GT.AND P1, PT, R122.reuse, RZ, PT ;  /* 0x000000ff7a00220c */ /* 0x040fe20003f24270 */
[-C--:B------:R-:W-:Y:S01]  /*4180*/  FFMA.FTZ R159, R113, R118.reuse, R151 ;  /* 0x00000076719f7223 */ /* 0x080fe20000010097 */
[----:B------:R-:W-:Y:S01]  /*4190*/  @P2 ISETP.GT.AND P3, PT, R122, RZ, PT ;  /* 0x000000ff7a00220c */ /* 0x000fe20003f64270 */
[----:B------:R-:W-:Y:S01]  /*41a0*/  @P2 FADD.FTZ R100, R112, -R101 ;  /* 0x8000006570642221 */ /* 0x000fe20000010000 */
[----:B------:R-:W-:Y:S01]  /*41b0*/  FFMA.FTZ R161, R127, R118, R151 ;  /* 0x000000767fa17223 */ /* 0x000fe20000010097 */
[----:B------:R-:W-:Y:S01]  /*41c0*/  @P2 FADD.FTZ R102, R114, -R159 ;  /* 0x8000009f72662221 */ /* 0x000fe20000010000 */
[----:B------:R-:W1:Y:S01]  /*41d0*/  @P2 LDC R101, c[0x0][0x40c] ;  /* 0x00010300ff652b82 */ /* 0x000e620000000800 */
[----:B------:R-:W-:Y:S01]  /*41e0*/  @P2 FMUL.FTZ R100, R121, R100 ;  /* 0x0000006479642220 */ /* 0x000fe20000410000 */
[----:B------:R-:W-:Y:S01]  /*41f0*/  FFMA.FTZ R159, R115, R118, R151 ;  /* 0x00000076739f7223 */ /* 0x000fe20000010097 */
[----:B------:R-:W-:Y:S01]  /*4200*/  @P2 FMUL.FTZ R102, R121, R102 ;  /* 0x0000006679662220 */ /* 0x000fe20000410000 */
[----:B------:R-:W-:-:S02]  /*4210*/  @P2 FADD.FTZ R164, R124, -R161 ;  /* 0x800000a17ca42221 */ /* 0x000fc40000010000 */
[----:B------:R-:W-:Y:S01]  /*4220*/  @P2 FSEL R100, R100, RZ, P1 ;  /* 0x000000ff64642208 */ /* 0x000fe20000800000 */
[----:B------:R-:W-:Y:S01]  /*4230*/  @P2 FADD.FTZ R162, R116, -R159 ;  /* 0x8000009f74a22221 */ /* 0x000fe20000010000 */
[----:B------:R-:W-:Y:S01]  /*4240*/  @P2 ISETP.GT.AND P1, PT, R122, RZ, PT ;  /* 0x000000ff7a00220c */ /* 0x000fe20003f24270 */
[C---:B------:R-:W-:Y:S02]  /*4250*/  @P2 FMUL.FTZ R164, R121.reuse, R164 ;  /* 0x000000a479a42220 */ /* 0x040fe40000410000 */
[----:B------:R-:W-:Y:S01]  /*4260*/  @P2 FMUL.FTZ R162, R121, R162 ;  /* 0x000000a279a22220 */ /* 0x000fe20000410000 */
[----:B0-----:R-:W-:-:S04]  /*4270*/  @P2 FMUL.FTZ R100, R100, R103 ;  /* 0x0000006764642220 */ /* 0x001fc80000410000 */
[----:B------:R-:W-:Y:S01]  /*4280*/  @P2 FSEL R159, R162, RZ, P3 ;  /* 0x000000ffa29f2208 */ /* 0x000fe20001800000 */
[----:B------:R-:W0:Y:S01]  /*4290*/  @P2 LDC R103, c[0x0][0x40c] ;  /* 0x00010300ff672b82 */ /* 0x000e220000000800 */
[----:B------:R-:W-:Y:S01]  /*42a0*/  FFMA.FTZ R162, R144, R118, R151 ;  /* 0x0000007690a27223 */ /* 0x000fe20000010097 */
[----:B------:R-:W-:-:S03]  /*42b0*/  @P2 F2FP.BF16.F32.PACK_AB R100, RZ, R100 ;  /* 0x00000064ff64223e */ /* 0x000fc600000010ff */
[----:B------:R-:W-:Y:S01]  /*42c0*/  @P2 FADD.FTZ R162, R143, -R162 ;  /* 0x800000a28fa22221 */ /* 0x000fe20000010000 */
[----:B------:R-:W-:Y:S01]  /*42d0*/  @P2 PRMT R88, R100, 0x7610, R88 ;  /* 0x0000761064582816 */ /* 0x000fe20000000058 */
[----:B------:R-:W-:Y:S02]  /*42e0*/  FFMA.FTZ R100, R128, R118, R151 ;  /* 0x0000007680647223 */ /* 0x000fe40000010097 */
[----:B------:R-:W-:Y:S02]  /*42f0*/  @P2 FMUL.FTZ R162, R121, R162 ;  /* 0x000000a279a22220 */ /* 0x000fe40000410000 */
[----:B------:R-:W-:-:S04]  /*4300*/  @P2 FADD.FTZ R100, R131, -R100 ;  /* 0x8000006483642221 */ /* 0x000fc80000010000 */
[----:B------:R-:W-:-:S05]  /*4310*/  @P2 FMUL.FTZ R100, R121, R100 ;  /* 0x0000006479642220 */ /* 0x000fca0000410000 */
[----:B------:R-:W-:Y:S02]  /*4320*/  @P2 FSEL R100, R100, RZ, P1 ;  /* 0x000000ff64642208 */ /* 0x000fe40000800000 */
[----:B------:R-:W-:-:S03]  /*4330*/  @P2 ISETP.GT.AND P1, PT, R122, RZ, PT ;  /* 0x000000ff7a00220c */ /* 0x000fc60003f24270 */
[----:B0-----:R-:W-:Y:S01]  /*4340*/  @P2 FMUL.FTZ R100, R100, R103 ;  /* 0x0000006764642220 */ /* 0x001fe20000410000 */
[----:B------:R-:W-:Y:S01]  /*4350*/  @P2 FSEL R120, R102, RZ, P1 ;  /* 0x000000ff66782208 */ /* 0x000fe20000800000 */
[----:B------:R-:W0:Y:S01]  /*4360*/  @P2 LDC R103, c[0x0][0x40c] ;  /* 0x00010300ff672b82 */ /* 0x000e220000000800 */
[----:B------:R-:W-:Y:S02]  /*4370*/  @P2 ISETP.GT.AND P1, PT, R122, RZ, PT ;  /* 0x000000ff7a00220c */ /* 0x000fe40003f24270 */
[----:B------:R-:W-:Y:S01]  /*4380*/  @P2 F2FP.BF16.F32.PACK_AB R100, RZ, R100 ;  /* 0x00000064ff64223e */ /* 0x000fe200000010ff */
[----:B-1----:R-:W-:Y:S01]  /*4390*/  @P2 FMUL.FTZ R101, R120, R101 ;  /* 0x0000006578652220 */ /* 0x002fe20000410000 */
[----:B------:R-:W-:Y:S02]  /*43a0*/  FFMA.FTZ R120, R146, R118, R151 ;  /* 0x0000007692787223 */ /* 0x000fe40000010097 */
[----:B------:R-:W-:Y:S01]  /*43b0*/  @P2 PRMT R88, R88, 0x5410, R100 ;  /* 0x0000541058582816 */ /* 0x000fe20000000064 */
[----:B------:R-:W1:Y:S01]  /*43c0*/  @P2 LDC R102, c[0x0][0x40c] ;  /* 0x00010300ff662b82 */ /* 0x000e620000000800 */
        /* <DEDUP_REMOVED lines=8> */
[----:B------:R-:W0:Y:S01]  /*4450*/  @P2 LDC R120, c[0x0][0x40c] ;  /* 0x00010300ff782b82 */ /* 0x000e220000000800 */
[----:B------:R-:W-:Y:S01]  /*4460*/  FFMA.FTZ R162, R152, R118, R151 ;  /* 0x0000007698a27223 */ /* 0x000fe20000010097 */
[----:B------:R-:W-:-:S03]  /*4470*/  @P2 ISETP.GT.AND P1, PT, R122, RZ, PT ;  /* 0x000000ff7a00220c */ /* 0x000fc60003f24270 */
[----:B------:R-:W-:Y:S01]  /*4480*/  @P2 FADD.FTZ R162, R157, -R162 ;  /* 0x800000a29da22221 */ /* 0x000fe20000010000 */
[----:B-1----:R-:W-:Y:S01]  /*4490*/  @P2 FMUL.FTZ R159, R159, R102 ;  /* 0x000000669f9f2220 */ /* 0x002fe20000410000 */
[----:B------:R-:W-:Y:S02]  /*44a0*/  @P2 F2FP.BF16.F32.PACK_AB R102, RZ, R103 ;  /* 0x00000067ff66223e */ /* 0x000fe400000010ff */
[----:B------:R-:W-:Y:S01]  /*44b0*/  @P2 FSEL R164, R164, RZ, P1 ;  /* 0x000000ffa4a42208 */ /* 0x000fe20000800000 */
[----:B------:R-:W-:Y:S01]  /*44c0*/  @P2 FMUL.FTZ R162, R121, R162 ;  /* 0x000000a279a22220 */ /* 0x000fe20000410000 */
[----:B------:R-:W-:Y:S02]  /*44d0*/  @P2 F2FP.BF16.F32.PACK_AB R103, RZ, R159 ;  /* 0x0000009fff67223e */ /* 0x000fe400000010ff */
[----:B------:R-:W1:Y:S01]  /*44e0*/  @P2 LDC R159, c[0x0][0x40c] ;  /* 0x00010300ff9f2b82 */ /* 0x000e620000000800 */
[----:B------:R-:W-:Y:S02]  /*44f0*/  @P2 ISETP.GT.AND P1, PT, R122, RZ, PT ;  /* 0x000000ff7a00220c */ /* 0x000fe40003f24270 */
[----:B------:R-:W-:-:S02]  /*4500*/  @P2 PRMT R90, R103, 0x7610, R90 ;  /* 0x00007610675a2816 */ /* 0x000fc4000000005a */
[----:B------:R-:W-:Y:S02]  /*4510*/  @P2 FSEL R162, R162, RZ, P1 ;  /* 0x000000ffa2a22208 */ /* 0x000fe40000800000 */
[----:B------:R-:W-:Y:S01]  /*4520*/  @P2 PRMT R89, R89, 0x5410, R102 ;  /* 0x0000541059592816 */ /* 0x000fe20000000066 */
[----:B0-----:R-:W-:Y:S02]  /*4530*/  @P2 FMUL.FTZ R120, R161, R120 ;  /* 0x00000078a1782220 */ /* 0x001fe40000410000 */
[----:B------:R-:W0:Y:S03]  /*4540*/  @P2 LDC R161, c[0x0][0x40c] ;  /* 0x00010300ffa12b82 */ /* 0x000e260000000800 */
[----:B------:R-:W-:-:S04]  /*4550*/  @P2 F2FP.BF16.F32.PACK_AB R120, RZ, R120 ;  /* 0x00000078ff78223e */ /* 0x000fc800000010ff */
[----:B------:R-:W-:Y:S01]  /*4560*/  @P2 PRMT R90, R90, 0x5410, R120 ;  /* 0x000054105a5a2816 */ /* 0x000fe20000000078 */
[----:B-1----:R-:W-:-:S05]  /*4570*/  @P2 FMUL.FTZ R159, R164, R159 ;  /* 0x0000009fa49f2220 */ /* 0x002fca0000410000 */
[----:B------:R-:W-:-:S04]  /*4580*/  @P2 F2FP.BF16.F32.PACK_AB R159, RZ, R159 ;  /* 0x0000009fff9f223e */ /* 0x000fc800000010ff */
[----:B------:R-:W-:Y:S01]  /*4590*/  @P2 PRMT R91, R159, 0x7610, R91 ;  /* 0x000076109f5b2816 */ /* 0x000fe2000000005b */
[----:B0-----:R-:W-:-:S05]  /*45a0*/  @P2 FMUL.FTZ R161, R162, R161 ;  /* 0x000000a1a2a12220 */ /* 0x001fca0000410000 */
[----:B------:R-:W-:-:S04]  /*45b0*/  @P2 F2FP.BF16.F32.PACK_AB R161, RZ, R161 ;  /* 0x000000a1ffa1223e */ /* 0x000fc800000010ff */
[----:B------:R-:W-:-:S07]  /*45c0*/  @P2 PRMT R91, R91, 0x5410, R161 ;  /* 0x000054105b5b2816 */ /* 0x000fce00000000a1 */
.L_x_94:
[----:B------:R-:W-:Y:S05]  /*45d0*/  BSYNC.RECONVERGENT B1 ;  /* 0x0000000000017941 */ /* 0x000fea0003800200 */
.L_x_91:
[----:B------:R-:W0:Y:S08]  /*45e0*/  @P0 LDC.64 R102, c[0x0][0x478] ;  /* 0x00011e00ff660b82 */ /* 0x000e300000000a00 */
[----:B------:R-:W1:Y:S01]  /*45f0*/  @P2 LDC.64 R100, c[0x0][0x468] ;  /* 0x00011a00ff642b82 */ /* 0x000e620000000a00 */
[C---:B0-----:R-:W-:Y:S01]  /*4600*/  @P0 IMAD.WIDE.U32 R102, R119.reuse, 0x10, R102 ;  /* 0x0000001077660825 */ /* 0x041fe200078e0066 */
[----:B------:R-:W-:-:S04]  /*4610*/  IADD3 R119, PT, PT, R119, 0x20, RZ ;  /* 0x0000002077777810 */ /* 0x000fc80007ffe0ff */
[----:B------:R2:W-:Y:S01]  /*4620*/  @P0 STG.E.128 desc[UR6][R102.64], R92 ;  /* 0x0000005c66000986 */ /* 0x0005e2000c101d06 */
[C---:B-1----:R-:W-:Y:S01]  /*4630*/  @P2 IMAD.WIDE.U32 R100, R117.reuse, 0x10, R100 ;  /* 0x0000001075642825 */ /* 0x042fe200078e0064 */
[----:B------:R-:W-:-:S04]  /*4640*/  IADD3 R117, PT, PT, R117, 0x20, RZ ;  /* 0x0000002075757810 */ /* 0x000fc80007ffe0ff */
[----:B------:R2:W-:Y:S03]  /*4650*/  @P2 STG.E.128 desc[UR6][R100.64], R88 ;  /* 0x0000005864002986 */ /* 0x0005e6000c101d06 */
.L_x_90:
[----:B------:R-:W-:Y:S05]  /*4660*/  BSYNC.RECONVERGENT B0 ;  /* 0x0000000000007941 */ /* 0x000fea0003800200 */
.L_x_89:
        /* <DEDUP_REMOVED lines=11> */
[----:B------:R-:W-:Y:S02]  /*4720*/  ISETP.GT.AND P1, PT, R122, RZ, PT ;  /* 0x000000ff7a00720c */ /* 0x000fe40003f24270 */
[----:B------:R-:W-:Y:S02]  /*4730*/  SHF.L.U32 R106, R97, 0x10, RZ ;  /* 0x00000010616a7819 */ /* 0x000fe400000006ff */
[----:B------:R-:W-:-:S04]  /*4740*/  PRMT R104, R98, 0x7632, R104 ;  /* 0x0000763262687816 */ /* 0x000fc80000000068 */
[----:B------:R-:W-:-:S05]  /*4750*/  SHF.L.U32 R104, R104, 0x10, RZ ;  /* 0x0000001068687819 */ /* 0x000fca00000006ff */
[-CC-:B0-2---:R-:W-:Y:S01]  /*4760*/  @P1 FFMA.FTZ R92, R154, R118.reuse, R151.reuse ;  /* 0x000000769a5c1223 */ /* 0x185fe20000010097 */
[----:B------:R-:W-:Y:S01]  /*4770*/  @!P1 PRMT R100, R99, 0x7632, R100 ;  /* 0x0000763263649816 */ /* 0x000fe20000000064 */
[-C--:B------:R-:W-:Y:S01]  /*4780*/  @P1 FFMA.FTZ R93, R133, R118.reuse, R151 ;  /* 0x00000076855d1223 */ /* 0x080fe20000010097 */
[----:B------:R-:W-:Y:S01]  /*4790*/  @P1 SHF.L.U32 R94, R107, 0x10, RZ ;  /* 0x000000106b5e1819 */ /* 0x000fe200000006ff */
[----:B------:R-:W-:Y:S01]  /*47a0*/  @P1 FADD.FTZ R92, R155, -R92 ;  /* 0x8000005c9b5c1221 */ /* 0x000fe20000010000 */
[----:B------:R-:W-:Y:S01]  /*47b0*/  @!P1 SHF.L.U32 R100, R100, 0x10, RZ ;  /* 0x0000001064649819 */ /* 0x000fe200000006ff */
[----:B------:R-:W-:Y:S01]  /*47c0*/  @P1 FADD.FTZ R93, R130, -R93 ;  /* 0x8000005d825d1221 */ /* 0x000fe20000010000 */
[--C-:B------:R-:W-:Y:S01]  /*47d0*/  @P1 FFMA.FTZ R102, R136, R118, R151.reuse ;  /* 0x0000007688661223 */ /* 0x100fe20000010097 */
[----:B------:R-:W-:Y:S01]  /*47e0*/  @P1 FFMA.FTZ R100, R121, R92, R94 ;  /* 0x0000005c79641223 */ /* 0x000fe2000001005e */
[----:B------:R-:W-:Y:S01]  /*47f0*/  SHF.L.U32 R94, R96, 0x10, RZ ;  /* 0x00000010605e7819 */ /* 0x000fe200000006ff */
[-CC-:B------:R-:W-:Y:S01]  /*4800*/  @P1 FFMA.FTZ R101, R135, R118.reuse, R151.reuse ;  /* 0x0000007687651223 */ /* 0x180fe20000010097 */
[-CC-:B------:R-:W-:Y:S01]  /*4810*/  @P1 FFMA.FTZ R103, R142, R118.reuse, R151.reuse ;  /* 0x000000768e671223 */ /* 0x180fe20000010097 */
[-CC-:B------:R-:W-:Y:S01]  /*4820*/  @P1 FFMA.FTZ R105, R137, R118.reuse, R151.reuse ;  /* 0x0000007689691223 */ /* 0x180fe20000010097 */
[-CC-:B------:R-:W-:Y:S01]  /*4830*/  @P1 FFMA.FTZ R120, R156, R118.reuse, R151.reuse ;  /* 0x000000769c781223 */ /* 0x180fe20000010097 */
[----:B------:R-:W-:Y:S01]  /*4840*/  @P1 FFMA.FTZ R151, R139, R118, R151 ;  /* 0x000000768b971223 */ /* 0x000fe20000010097 */
[----:B------:R-:W-:Y:S01]  /*4850*/  @P1 FFMA.FTZ R94, R121, R93, R94 ;  /* 0x0000005d795e1223 */ /* 0x000fe2000001005e */
[----:B------:R-:W-:Y:S01]  /*4860*/  @P1 FADD.FTZ R95, R141, -R102 ;  /* 0x800000668d5f1221 */ /* 0x000fe20000010000 */
[----:B------:R-:W-:Y:S01]  /*4870*/  @P1 FADD.FTZ R101, R132, -R101 ;  /* 0x8000006584651221 */ /* 0x000fe20000010000 */
[----:B------:R-:W-:Y:S01]  /*4880*/  @P1 FADD.FTZ R93, R153, -R120 ;  /* 0x80000078995d1221 */ /* 0x000fe20000010000 */
[----:B------:R-:W-:Y:S01]  /*4890*/  PRMT R92, R96, 0x7632, R92 ;  /* 0x00007632605c7816 */ /* 0x000fe2000000005c */
[----:B------:R-:W-:Y:S01]  /*48a0*/  @P1 FADD.FTZ R105, R134, -R105 ;  /* 0x8000006986691221 */ /* 0x000fe20000010000 */
[----:B------:R-:W-:Y:S01]  /*48b0*/  PRMT R102, R97, 0x7632, R102 ;  /* 0x0000763261667816 */ /* 0x000fe20000000066 */
[----:B------:R-:W-:Y:S01]  /*48c0*/  @P1 FADD.FTZ R151, R138, -R151 ;  /* 0x800000978a971221 */ /* 0x000fe20000010000 */
[----:B------:R-:W-:Y:S01]  /*48d0*/  SHF.L.U32 R118, R98, 0x10, RZ ;  /* 0x0000001062767819 */ /* 0x000fe200000006ff */
[----:B------:R-:W-:Y:S01]  /*48e0*/  @P1 FADD.FTZ R103, R140, -R103 ;  /* 0x800000678c671221 */ /* 0x000fe20000010000 */
[----:B------:R-:W-:Y:S01]  /*48f0*/  SHF.L.U32 R120, R99, 0x10, RZ ;  /* 0x0000001063787819 */ /* 0x000fe200000006ff */
[----:B------:R-:W-:Y:S01]  /*4900*/  @P1 FFMA.FTZ R106, R121, R101, R106 ;  /* 0x00000065796a1223 */ /* 0x000fe2000001006a */
[----:B------:R-:W-:Y:S01]  /*4910*/  SHF.L.U32 R92, R92, 0x10, RZ ;  /* 0x000000105c5c7819 */ /* 0x000fe200000006ff */
[----:B------:R-:W-:-:S02]  /*4920*/  IMAD.U32 R102, R102, 0x10000, RZ ;  /* 0x0001000066667824 */ /* 0x000fc400078e00ff */
[C---:B------:R-:W-:Y:S01]  /*4930*/  @P1 FFMA.FTZ R118, R121.reuse, R105, R118 ;  /* 0x0000006979761223 */ /* 0x040fe20000010076 */
[----:B------:R-:W0:Y:S01]  /*4940*/  @P2 LDC R101, c[0x0][0x40c] ;  /* 0x00010300ff652b82 */ /* 0x000e220000000800 */
[C---:B------:R-:W-:Y:S01]  /*4950*/  @P1 FFMA.FTZ R120, R121.reuse, R151, R120 ;  /* 0x0000009779781223 */ /* 0x040fe20000010078 */
[C---:B------:R-:W-:Y:S01]  /*4960*/  @P1 FFMA.FTZ R92, R121.reuse, R95, R92 ;  /* 0x0000005f795c1223 */ /* 0x040fe2000001005c */
[C---:B------:R-:W-:Y:S01]  /*4970*/  @P1 FFMA.FTZ R102, R121.reuse, R103, R102 ;  /* 0x0000006779661223 */ /* 0x040fe20000010066 */
[----:B------:R-:W-:-:S04]  /*4980*/  @P1 FFMA.FTZ R104, R121, R93, R104 ;  /* 0x0000005d79681223 */ /* 0x000fc80000010068 */
[----:B------:R-:W1:Y:S01]  /*4990*/  @P2 LDC R105, c[0x0][0x40c] ;  /* 0x00010300ff692b82 */ /* 0x000e620000000800 */
[----:B------:R-:W-:-:S07]  /*49a0*/  F2FP.BF16.F32.PACK_AB R93, R102, R106 ;  /* 0x0000006a665d723e */ /* 0x000fce00000010ff */
[----:B------:R-:W2:Y:S08]  /*49b0*/  @P2 LDC R151, c[0x0][0x40c] ;  /* 0x00010300ff972b82 */ /* 0x000eb00000000800 */
[----:B------:R-:W3:Y:S01]  /*49c0*/  @P2 LDC R103, c[0x0][0x40c] ;  /* 0x00010300ff672b82 */ /* 0x000ee20000000800 */
[----:B0-----:R-:W-:-:S05]  /*49d0*/  @P2 FMUL.FTZ R101, R94, R101 ;  /* 0x000000655e652220 */ /* 0x001fca0000410000 */
[----:B------:R-:W-:Y:S02]  /*49e0*/  @P2 F2FP.BF16.F32.PACK_AB R101, RZ, R101 ;  /* 0x00000065ff65223e */ /* 0x000fe400000010ff */
[----:B------:R-:W0:Y:S01]  /*49f0*/  @P2 LDC R107, c[0x0][0x40c] ;  /* 0x00010300ff6b2b82 */ /* 0x000e220000000800 */
[----:B-1----:R-:W-:Y:S01]  /*4a00*/  @P2 FMUL.FTZ R105, R106, R105 ;  /* 0x000000696a692220 */ /* 0x002fe20000410000 */
[----:B------:R-:W-:-:S04]  /*4a10*/  @P2 PRMT R88, R101, 0x7610, R88 ;  /* 0x0000761065582816 */ /* 0x000fc80000000058 */
[----:B------:R-:W-:Y:S02]  /*4a20*/  @P2 F2FP.BF16.F32.PACK_AB R105, RZ, R105 ;  /* 0x00000069ff69223e */ /* 0x000fe400000010ff */
[----:B------:R-:W1:Y:S01]  /*4a30*/  @P2 LDC R121, c[0x0][0x40c] ;  /* 0x00010300ff792b82 */ /* 0x000e620000000800 */
[----:B--2---:R-:W-:Y:S01]  /*4a40*/  @P2 FMUL.FTZ R151, R118, R151 ;  /* 0x0000009776972220 */ /* 0x004fe20000410000 */
[----:B------:R-:W-:-:S04]  /*4a50*/  @P2 PRMT R89, R105, 0x7610, R89 ;  /* 0x0000761069592816 */ /* 0x000fc80000000059 */
[----:B------:R-:W-:Y:S02]  /*4a60*/  @P2 F2FP.BF16.F32.PACK_AB R151, RZ, R151 ;  /* 0x00000097ff97223e */ /* 0x000fe400000010ff */
[----:B------:R-:W2:Y:S01]  /*4a70*/  @P2 LDC R95, c[0x0][0x40c] ;  /* 0x00010300ff5f2b82 */ /* 0x000ea20000000800 */
[C---:B---3--:R-:W-:Y:S01]  /*4a80*/  @P2 FMUL.FTZ R103, R92.reuse, R103 ;  /* 0x000000675c672220 */ /* 0x048fe20000410000 */
[----:B------:R-:W-:Y:S02]  /*4a90*/  @P2 PRMT R90, R151, 0x7610, R90 ;  /* 0x00007610975a2816 */ /* 0x000fe4000000005a */
[----:B------:R-:W-:Y:S02]  /*4aa0*/  F2FP.BF16.F32.PACK_AB R92, R92, R94 ;  /* 0x0000005e5c5c723e */ /* 0x000fe400000010ff */
[----:B------:R-:W-:Y:S01]  /*4ab0*/  @P2 F2FP.BF16.F32.PACK_AB R103, RZ, R103 ;  /* 0x00000067ff67223e */ /* 0x000fe200000010ff */
[----:B0-----:R-:W-:Y:S01]  /*4ac0*/  @P2 FMUL.FTZ R107, R102, R107 ;  /* 0x0000006b666b2220 */ /* 0x001fe20000410000 */
[----:B------:R-:W-:-:S02]  /*4ad0*/  F2FP.BF16.F32.PACK_AB R94, R104, R118 ;  /* 0x00000076685e723e */ /* 0x000fc400000010ff */
[----:B------:R-:W-:Y:S02]  /*4ae0*/  @P2 PRMT R88, R88, 0x5410, R103 ;  /* 0x0000541058582816 */ /* 0x000fe40000000067 */
[----:B------:R-:W-:Y:S01]  /*4af0*/  @P2 F2FP.BF16.F32.PACK_AB R107, RZ, R107 ;  /* 0x0000006bff6b223e */ /* 0x000fe200000010ff */
[----:B-1----:R-:W-:-:S03]  /*4b00*/  @P2 FMUL.FTZ R121, R104, R121 ;  /* 0x0000007968792220 */ /* 0x002fc60000410000 */
[----:B------:R-:W-:Y:S02]  /*4b10*/  @P2 PRMT R89, R89, 0x5410, R107 ;  /* 0x0000541059592816 */ /* 0x000fe4000000006b */
[----:B------:R-:W-:Y:S01]  /*4b20*/  @P2 F2FP.BF16.F32.PACK_AB R121, RZ, R121 ;  /* 0x00000079ff79223e */ /* 0x000fe200000010ff */
[----:B--2---:R-:W-:-:S03]  /*4b30*/  @P2 FMUL.FTZ R95, R120, R95 ;  /* 0x0000005f785f2220 */ /* 0x004fc60000410000 */
[----:B------:R-:W-:Y:S02]  /*4b40*/  @P2 PRMT R90, R90, 0x5410, R121 ;  /* 0x000054105a5a2816 */ /* 0x000fe40000000079 */
        /* <DEDUP_REMOVED lines=8> */
.L_x_100:
[----:B------:R-:W-:Y:S01]  /*4bd0*/  ISETP.GT.AND P1, PT, R122, RZ, PT ;  /* 0x000000ff7a00720c */ /* 0x000fe20003f24270 */
[----:B0-2---:R-:W0:Y:S01]  /*4be0*/  @P2 LDC R103, c[0x0][0x40c] ;  /* 0x00010300ff672b82 */ /* 0x005e220000000800 */
[----:B------:R-:W-:Y:S01]  /*4bf0*/  SHF.L.U32 R120, R96, 0x10, RZ ;  /* 0x0000001060787819 */ /* 0x000fe200000006ff */
[----:B------:R-:W-:Y:S01]  /*4c00*/  IMAD.U32 R106, R106, 0x10000, RZ ;  /* 0x000100006a6a7824 */ /* 0x000fe200078e00ff */
[----:B------:R-:W-:-:S05]  /*4c10*/  SHF.L.U32 R104, R104, 0x10, RZ ;  /* 0x0000001068687819 */ /* 0x000fca00000006ff */
[----:B------:R-:W1:Y:S04]  /*4c20*/  @P2 LDC R161, c[0x0][0x40c] ;  /* 0x00010300ffa12b82 */ /* 0x000e680000000800 */
[-CC-:B------:R-:W-:Y:S01]  /*4c30*/  @P1 FFMA.FTZ R101, R133, R118.reuse, R151.reuse ;  /* 0x0000007685651223 */ /* 0x180fe20000010097 */
[-CC-:B------:R-:W-:Y:S01]  /*4c40*/  @P1 FFMA.FTZ R102, R136, R118.reuse, R151.reuse ;  /* 0x0000007688661223 */ /* 0x180fe20000010097 */
[----:B------:R-:W-:Y:S02]  /*4c50*/  @P1 FFMA.FTZ R122, R156, R118, R151 ;  /* 0x000000769c7a1223 */ /* 0x000fe40000010097 */
[----:B------:R-:W-:Y:S01]  /*4c60*/  @P1 FADD.FTZ R100, R130, -R101 ;  /* 0x8000006582641221 */ /* 0x000fe20000010000 */
[----:B------:R-:W-:Y:S01]  /*4c70*/  @P1 FADD.FTZ R159, R141, -R102 ;  /* 0x800000668d9f1221 */ /* 0x000fe20000010000 */
[----:B------:R-:W2:Y:S01]  /*4c80*/  @P2 LDC R101, c[0x0][0x40c] ;  /* 0x00010300ff652b82 */ /* 0x000ea20000000800 */
[----:B------:R-:W-:Y:S01]  /*4c90*/  SHF.L.U32 R102, R97, 0x10, RZ ;  /* 0x0000001061667819 */ /* 0x000fe200000006ff */
[----:B------:R-:W-:Y:S01]  /*4ca0*/  @P1 FFMA.FTZ R120, R121, R100, R120 ;  /* 0x0000006479781223 */ /* 0x000fe20000010078 */
[----:B------:R-:W-:Y:S01]  /*4cb0*/  SHF.L.U32 R100, R105, 0x10, RZ ;  /* 0x0000001069647819 */ /* 0x000fe200000006ff */
[-CC-:B------:R-:W-:Y:S01]  /*4cc0*/  @P1 FFMA.FTZ R105, R142, R118.reuse, R151.reuse ;  /* 0x000000768e691223 */ /* 0x180fe20000010097 */
[----:B------:R-:W-:Y:S01]  /*4cd0*/  @P1 FFMA.FTZ R104, R121, R159, R104 ;  /* 0x0000009f79681223 */ /* 0x000fe20000010068 */
[----:B0-----:R-:W-:Y:S01]  /*4ce0*/  @P2 FMUL.FTZ R120, R120, R103 ;  /* 0x0000006778782220 */ /* 0x001fe20000410000 */
[----:B------:R-:W-:Y:S01]  /*4cf0*/  @P1 FFMA.FTZ R159, R135, R118, R151 ;  /* 0x00000076879f1223 */ /* 0x000fe20000010097 */
[----:B------:R-:W-:-:S03]  /*4d00*/  @P1 FADD.FTZ R105, R140, -R105 ;  /* 0x800000698c691221 */ /* 0x000fc60000010000 */
[----:B------:R-:W-:Y:S01]  /*4d10*/  @P1 FADD.FTZ R159, R132, -R159 ;  /* 0x8000009f849f1221 */ /* 0x000fe20000010000 */
[----:B------:R-:W-:Y:S01]  /*4d20*/  @P1 FFMA.FTZ R100, R121, R105, R100 ;  /* 0x0000006979641223 */ /* 0x000fe20000010064 */
[----:B------:R-:W-:Y:S02]  /*4d30*/  @P1 FADD.FTZ R105, R153, -R122 ;  /* 0x8000007a99691221 */ /* 0x000fe40000010000 */
[C---:B------:R-:W-:Y:S02]  /*4d40*/  @P1 FFMA.FTZ R102, R121.reuse, R159, R102 ;  /* 0x0000009f79661223 */ /* 0x040fe40000010066 */
[----:B------:R-:W-:Y:S01]  /*4d50*/  @P1 FFMA.FTZ R106, R121, R105, R106 ;  /* 0x00000069796a1223 */ /* 0x000fe2000001006a */
[-C--:B------:R-:W-:Y:S01]  /*4d60*/  @P1 FFMA.FTZ R105, R139, R118.reuse, R151 ;  /* 0x000000768b691223 */ /* 0x080fe20000010097 */
[----:B------:R-:W0:Y:S03]  /*4d70*/  @P2 LDC R159, c[0x0][0x40c] ;  /* 0x00010300ff9f2b82 */ /* 0x000e260000000800 */
[----:B------:R-:W-:Y:S01]  /*4d80*/  @P1 FADD.FTZ R105, R138, -R105 ;  /* 0x800000698a691221 */ /* 0x000fe20000010000 */
[----:B--2---:R-:W-:Y:S01]  /*4d90*/  @P2 FMUL.FTZ R103, R104, R101 ;  /* 0x0000006568672220 */ /* 0x004fe20000410000 */
[----:B------:R-:W-:Y:S01]  /*4da0*/  @P1 FFMA.FTZ R101, R137, R118, R151 ;  /* 0x0000007689651223 */ /* 0x000fe20000010097 */
[----:B------:R-:W-:-:S03]  /*4db0*/  SHF.L.U32 R104, R98, 0x10, RZ ;  /* 0x0000001062687819 */ /* 0x000fc600000006ff */
[----:B------:R-:W-:Y:S01]  /*4dc0*/  @P1 FADD.FTZ R101, R134, -R101 ;  /* 0x8000006586651221 */ /* 0x000fe20000010000 */
[----:B------:R-:W-:-:S03]  /*4dd0*/  @P2 F2FP.BF16.F32.PACK_AB R103, RZ, R103 ;  /* 0x00000067ff67223e */ /* 0x000fc600000010ff */
[----:B------:R-:W-:Y:S01]  /*4de0*/  @P1 FFMA.FTZ R104, R121, R101, R104 ;  /* 0x0000006579681223 */ /* 0x000fe20000010068 */
[----:B------:R-:W-:Y:S02]  /*4df0*/  @P2 F2FP.BF16.F32.PACK_AB R101, RZ, R120 ;  /* 0x00000078ff65223e */ /* 0x000fe400000010ff */
[----:B------:R-:W-:Y:S02]  /*4e00*/  SHF.L.U32 R120, R99, 0x10, RZ ;  /* 0x0000001063787819 */ /* 0x000fe400000006ff */
[----:B------:R-:W-:Y:S02]  /*4e10*/  @P2 PRMT R88, R101, 0x7610, R88 ;  /* 0x0000761065582816 */ /* 0x000fe40000000058 */
[----:B------:R-:W2:Y:S01]  /*4e20*/  @P2 LDC R101, c[0x0][0x40c] ;  /* 0x00010300ff652b82 */ /* 0x000ea20000000800 */
[----:B------:R-:W-:Y:S01]  /*4e30*/  @P1 FFMA.FTZ R120, R121, R105, R120 ;  /* 0x0000006979781223 */ /* 0x000fe20000010078 */
[----:B------:R-:W-:Y:S01]  /*4e40*/  @P2 PRMT R88, R88, 0x5410, R103 ;  /* 0x0000541058582816 */ /* 0x000fe20000000067 */
[----:B0-----:R-:W-:-:S02]  /*4e50*/  @P2 FMUL.FTZ R106, R106, R159 ;  /* 0x0000009f6a6a2220 */ /* 0x001fc40000410000 */
[----:B-1----:R-:W-:-:S03]  /*4e60*/  @P2 FMUL.FTZ R120, R120, R161 ;  /* 0x000000a178782220 */ /* 0x002fc60000410000 */
[----:B------:R-:W0:Y:S01]  /*4e70*/  @P2 LDC R105, c[0x0][0x40c] ;  /* 0x00010300ff692b82 */ /* 0x000e220000000800 */
[----:B------:R-:W-:Y:S02]  /*4e80*/  @P2 F2FP.BF16.F32.PACK_AB R106, RZ, R106 ;  /* 0x0000006aff6a223e */ /* 0x000fe400000010ff */
[----:B------:R-:W-:-:S04]  /*4e90*/  @P2 F2FP.BF16.F32.PACK_AB R120, RZ, R120 ;  /* 0x00000078ff78223e */ /* 0x000fc800000010ff */
[----:B------:R-:W-:Y:S01]  /*4ea0*/  @P2 PRMT R91, R120, 0x7610, R91 ;  /* 0x00007610785b2816 */ /* 0x000fe2000000005b */
[----:B------:R-:W1:Y:S01]  /*4eb0*/  @P2 LDC R103, c[0x0][0x40c] ;  /* 0x00010300ff672b82 */ /* 0x000e620000000800 */
[----:B--2---:R-:W-:-:S05]  /*4ec0*/  @P2 FMUL.FTZ R102, R102, R101 ;  /* 0x0000006566662220 */ /* 0x004fca0000410000 */
[----:B------:R-:W-:Y:S01]  /*4ed0*/  @P2 F2FP.BF16.F32.PACK_AB R102, RZ, R102 ;  /* 0x00000066ff66223e */ /* 0x000fe200000010ff */
[----:B0-----:R-:W-:-:S03]  /*4ee0*/  @P2 FMUL.FTZ R104, R104, R105 ;  /* 0x0000006968682220 */ /* 0x001fc60000410000 */
[----:B------:R-:W-:Y:S02]  /*4ef0*/  @P2 PRMT R89, R102, 0x7610, R89 ;  /* 0x0000761066592816 */ /* 0x000fe40000000059 */
[----:B------:R-:W-:Y:S01]  /*4f00*/  @P2 F2FP.BF16.F32.PACK_AB R104, RZ, R104 ;  /* 0x00000068ff68223e */ /* 0x000fe200000010ff */
[----:B-1----:R-:W-:-:S03]  /*4f10*/  @P2 FMUL.FTZ R100, R100, R103 ;  /* 0x0000006764642220 */ /* 0x002fc60000410000 */
[----:B------:R-:W-:Y:S02]  /*4f20*/  @P2 PRMT R90, R104, 0x7610, R90 ;  /* 0x00007610685a2816 */ /* 0x000fe4000000005a */
[----:B------:R-:W-:Y:S02]  /*4f30*/  @P2 F2FP.BF16.F32.PACK_AB R100, RZ, R100 ;  /* 0x00000064ff64223e */ /* 0x000fe400000010ff */
[----:B------:R-:W-:Y:S02]  /*4f40*/  @P2 PRMT R90, R90, 0x5410, R106 ;  /* 0x000054105a5a2816 */ /* 0x000fe4000000006a */
[----:B------:R-:W-:Y:S01]  /*4f50*/  @P2 PRMT R89, R89, 0x5410, R100 ;  /* 0x0000541059592816 */ /* 0x000fe20000000064 */
[----:B------:R-:W-:Y:S06]  /*4f60*/  @!P2 BRA `(.L_x_101) ;  /* 0x00000008004ca947 */ /* 0x000fec0003800000 */
[----:B------:R-:W-:Y:S01]  /*4f70*/  @P1 FFMA.FTZ R118, R154, R118, R151 ;  /* 0x000000769a761223 */ /* 0x000fe20000010097 */
[----:B------:R-:W-:-:S03]  /*4f80*/  SHF.L.U32 R100, R107, 0x10, RZ ;  /* 0x000000106b647819 */ /* 0x000fc600000006ff */
[----:B------:R-:W-:-:S04]  /*4f90*/  @P1 FADD.FTZ R118, R155, -R118 ;  /* 0x800000769b761221 */ /* 0x000fc80000010000 */
[----:B------:R-:W-:-:S04]  /*4fa0*/  @P1 FFMA.FTZ R100, R121, R118, R100 ;  /* 0x0000007679641223 */ /* 0x000fc80000010064 */
[----:B------:R-:W-:-:S05]  /*4fb0*/  FMUL.FTZ R100, R100, UR14 ;  /* 0x0000000e64647c20 */ /* 0x000fca0008410000 */
[----:B------:R-:W-:-:S04]  /*4fc0*/  F2FP.BF16.F32.PACK_AB R100, RZ, R100 ;  /* 0x00000064ff64723e */ /* 0x000fc800000010ff */
[----:B------:R-:W-:Y:S01]  /*4fd0*/  PRMT R91, R91, 0x5410, R100 ;  /* 0x000054105b5b7816 */ /* 0x000fe20000000064 */
[----:B------:R-:W-:Y:S06]  /*4fe0*/  BRA `(.L_x_101) ;  /* 0x00000008002c7947 */ /* 0x000fec0003800000 */
.L_x_99:
[----:B------:R-:W-:-:S04]  /*4ff0*/  UISETP.NE.U32.AND UP0, UPT, UR20, URZ, UPT ;  /* 0x000000ff1400728c */ /* 0x000fc8000bf05070 */
[----:B------:R-:W-:-:S06]  /*5000*/  UISETP.NE.AND.EX UP0, UPT, UR21, URZ, UPT, UP0 ;  /* 0x000000ff1500728c */ /* 0x000fcc000bf05300 */
[----:B------:R-:W-:-:S13]  /*5010*/  PLOP3.LUT P0, PT, PT, PT, UP0, 0x80, 0x8 ;  /* 0x000000000008781c */ /* 0x000fda0003f0f008 */
[----:B------:R-:W-:Y:S05]  /*5020*/  @!P0 BRA `(.L_x_102) ;  /* 0x0000000400188947 */ /* 0x000fea0003800000 */
[-CC-:B------:R-:W-:Y:S01]  /*5030*/  FFMA.FTZ R106, R156, R118.reuse, R151.reuse ;  /* 0x000000769c6a7223 */ /* 0x180fe20000010097 */
[----:B------:R-:W-:Y:S01]  /*5040*/  ISETP.GT.AND P1, PT, R122, RZ, PT ;  /* 0x000000ff7a00720c */ /* 0x000fe20003f24270 */
[-CC-:B0-2---:R-:W-:Y:S01]  /*5050*/  FFMA.FTZ R93, R133, R118.reuse, R151.reuse ;  /* 0x00000076855d7223 */ /* 0x185fe20000010097 */
[-CC-:B------:R-:W-:Y:S01]  /*5060*/  FFMA.FTZ R94, R136, R118.reuse, R151.reuse ;  /* 0x00000076885e7223 */ /* 0x180fe20000010097 */
[-CC-:B------:R-:W-:Y:S01]  /*5070*/  FFMA.FTZ R95, R135, R118.reuse, R151.reuse ;  /* 0x00000076875f7223 */ /* 0x180fe20000010097 */
[-CC-:B------:R-:W-:Y:S01]  /*5080*/  FFMA.FTZ R101, R142, R118.reuse, R151.reuse ;  /* 0x000000768e657223 */ /* 0x180fe20000010097 */
[-CC-:B------:R-:W-:Y:S01]  /*5090*/  FFMA.FTZ R103, R137, R118.reuse, R151.reuse ;  /* 0x0000007689677223 */ /* 0x180fe20000010097 */
[-CC-:B------:R-:W-:Y:S01]  /*50a0*/  FFMA.FTZ R122, R154, R118.reuse, R151.reuse ;  /* 0x000000769a7a7223 */ /* 0x180fe20000010097 */
[----:B------:R-:W-:Y:S01]  /*50b0*/  FFMA.FTZ R105, R139, R118, R151 ;  /* 0x000000768b697223 */ /* 0x000fe20000010097 */
[----:B------:R-:W-:Y:S01]  /*50c0*/  FADD.FTZ R120, R153, -R106 ;  /* 0x8000006a99787221 */ /* 0x000fe20000010000 */
[----:B------:R-:W0:Y:S01]  /*50d0*/  @P2 LDC R118, c[0x0][0x40c] ;  /* 0x00010300ff762b82 */ /* 0x000e220000000800 */
[----:B------:R-:W-:Y:S01]  /*50e0*/  FADD.FTZ R102, R134, -R103 ;  /* 0x8000006786667221 */ /* 0x000fe20000010000 */
[----:B------:R-:W-:Y:S01]  /*50f0*/  FADD.FTZ R92, R130, -R93 ;  /* 0x8000005d825c7221 */ /* 0x000fe20000010000 */
[----:B------:R-:W-:Y:S01]  /*5100*/  FADD.FTZ R100, R140, -R101 ;  /* 0x800000658c647221 */ /* 0x000fe20000010000 */
[----:B------:R-:W-:Y:S01]  /*5110*/  FADD.FTZ R94, R141, -R94 ;  /* 0x8000005e8d5e7221 */ /* 0x000fe20000010000 */
[----:B------:R-:W-:Y:S01]  /*5120*/  FMUL.FTZ R93, R121, R102 ;  /* 0x00000066795d7220 */ /* 0x000fe20000410000 */
[----:B------:R-:W-:Y:S01]  /*5130*/  FADD.FTZ R162, R155, -R122 ;  /* 0x8000007a9ba27221 */ /* 0x000fe20000010000 */
[----:B------:R-:W-:Y:S01]  /*5140*/  FADD.FTZ R104, R132, -R95 ;  /* 0x8000005f84687221 */ /* 0x000fe20000010000 */
[----:B------:R-:W1:Y:S01]  /*5150*/  @P2 LDC R107, c[0x0][0x40c] ;  /* 0x00010300ff6b2b82 */ /* 0x000e620000000800 */
[----:B------:R-:W-:Y:S01]  /*5160*/  FADD.FTZ R122, R138, -R105 ;  /* 0x800000698a7a7221 */ /* 0x000fe20000010000 */
[C---:B------:R-:W-:Y:S01]  /*5170*/  FMUL.FTZ R105, R121.reuse, R100 ;  /* 0x0000006479697220 */ /* 0x040fe20000410000 */
[C---:B------:R-:W-:Y:S01]  /*5180*/  FMUL.FTZ R103, R121.reuse, R94 ;  /* 0x0000005e79677220 */ /* 0x040fe20000410000 */
[C---:B------:R-:W-:Y:S01]  /*5190*/  FMUL.FTZ R104, R121.reuse, R104 ;  /* 0x0000006879687220 */ /* 0x040fe20000410000 */
[C---:B------:R-:W-:Y:S01]  /*51a0*/  FMUL.FTZ R92, R121.reuse, R92 ;  /* 0x0000005c795c7220 */ /* 0x040fe20000410000 */
[----:B------:R-:W-:Y:S01]  /*51b0*/  FMUL.FTZ R94, R121, R120 ;  /* 0x00000078795e7220 */ /* 0x000fe20000410000 */
[----:B------:R-:W-:Y:S01]  /*51c0*/  FSEL R105, R105, RZ, P1 ;  /* 0x000000ff69697208 */ /* 0x000fe20000800000 */
[----:B------:R-:W2:Y:S01]  /*51d0*/  @P2 LDC R151, c[0x0][0x40c] ;  /* 0x00010300ff972b82 */ /* 0x000ea20000000800 */
[----:B------:R-:W-:Y:S01]  /*51e0*/  FSEL R103, R103, RZ, P1 ;  /* 0x000000ff67677208 */ /* 0x000fe20000800000 */
[C---:B------:R-:W-:Y:S01]  /*51f0*/  FMUL.FTZ R95, R121.reuse, R162 ;  /* 0x000000a2795f7220 */ /* 0x040fe20000410000 */
[----:B------:R-:W-:Y:S01]  /*5200*/  FSEL R104, R104, RZ, P1 ;  /* 0x000000ff68687208 */ /* 0x000fe20000800000 */
[----:B------:R-:W-:Y:S01]  /*5210*/  FMUL.FTZ R121, R121, R122 ;  /* 0x0000007a79797220 */ /* 0x000fe20000410000 */
[----:B------:R-:W-:-:S03]  /*5220*/  FSEL R92, R92, RZ, P1 ;  /* 0x000000ff5c5c7208 */ /* 0x000fc60000800000 */
[----:B------:R-:W3:Y:S01]  /*5230*/  @P2 LDC R106, c[0x0][0x40c] ;  /* 0x00010300ff6a2b82 */ /* 0x000ee20000000800 */
[----:B0-----:R-:W-:-:S07]  /*5240*/  @P2 FMUL.FTZ R118, R103, R118 ;  /* 0x0000007667762220 */ /* 0x001fce0000410000 */
[----:B------:R-:W0:Y:S01]  /*5250*/  @P2 LDC R102, c[0x0][0x40c] ;  /* 0x00010300ff662b82 */ /* 0x000e220000000800 */
[----:B-1----:R-:W-:Y:S01]  /*5260*/  @P2 FMUL.FTZ R120, R104, R107 ;  /* 0x0000006b68782220 */ /* 0x002fe20000410000 */
[----:B------:R-:W-:-:S04]  /*5270*/  @P2 F2FP.BF16.F32.PACK_AB R107, RZ, R118 ;  /* 0x00000076ff6b223e */ /* 0x000fc800000010ff */
[----:B------:R-:W-:Y:S02]  /*5280*/  @P2 F2FP.BF16.F32.PACK_AB R118, RZ, R120 ;  /* 0x00000078ff76223e */ /* 0x000fe400000010ff */
[----:B------:R-:W1:Y:S01]  /*5290*/  @P2 LDC R100, c[0x0][0x40c] ;  /* 0x00010300ff642b82 */ /* 0x000e620000000800 */
[----:B--2---:R-:W-:Y:S01]  /*52a0*/  @P2 FMUL.FTZ R151, R92, R151 ;  /* 0x000000975c972220 */ /* 0x004fe20000410000 */
[----:B------:R-:W-:Y:S02]  /*52b0*/  F2FP.BF16.F32.PACK_AB R92, R103, R92 ;  /* 0x0000005c675c723e */ /* 0x000fe400000010ff */
[----:B------:R-:W-:Y:S02]  /*52c0*/  FSEL R103, R93, RZ, P1 ;  /* 0x000000ff5d677208 */ /* 0x000fe40000800000 */
[C---:B------:R-:W-:Y:S02]  /*52d0*/  F2FP.BF16.F32.PACK_AB R93, R105.reuse, R104 ;  /* 0x00000068695d723e */ /* 0x040fe400000010ff */
[----:B------:R-:W2:Y:S01]  /*52e0*/  @P2 LDC R101, c[0x0][0x40c] ;  /* 0x00010300ff652b82 */ /* 0x000ea20000000800 */
[----:B---3--:R-:W-:Y:S01]  /*52f0*/  @P2 FMUL.FTZ R122, R105, R106 ;  /* 0x0000006a697a2220 */ /* 0x008fe20000410000 */
[----:B------:R-:W-:-:S02]  /*5300*/  FSEL R104, R94, RZ, P1 ;  /* 0x000000ff5e687208 */ /* 0x000fc40000800000 */
[----:B------:R-:W-:Y:S02]  /*5310*/  @P2 F2FP.BF16.F32.PACK_AB R106, RZ, R151 ;  /* 0x00000097ff6a223e */ /* 0x000fe400000010ff */
[----:B------:R-:W-:Y:S02]  /*5320*/  @P2 F2FP.BF16.F32.PACK_AB R120, RZ, R122 ;  /* 0x0000007aff78223e */ /* 0x000fe400000010ff */
[----:B------:R-:W-:Y:S01]  /*5330*/  FSEL R122, R121, RZ, P1 ;  /* 0x000000ff797a7208 */ /* 0x000fe20000800000 */
[----:B0-----:R-:W-:Y:S01]  /*5340*/  @P2 FMUL.FTZ R102, R103, R102 ;  /* 0x0000006667662220 */ /* 0x001fe20000410000 */
[----:B------:R-:W-:Y:S02]  /*5350*/  F2FP.BF16.F32.PACK_AB R94, R104, R103 ;  /* 0x00000067685e723e */ /* 0x000fe400000010ff */
[----:B------:R-:W-:Y:S02]  /*5360*/  @P2 PRMT R88, R106, 0x7610, R88 ;  /* 0x000076106a582816 */ /* 0x000fe40000000058 */
[----:B------:R-:W-:Y:S01]  /*5370*/  @P2 F2FP.BF16.F32.PACK_AB R102, RZ, R102 ;  /* 0x00000066ff66223e */ /* 0x000fe200000010ff */
[----:B-1----:R-:W-:Y:S01]  /*5380*/  @P2 FMUL.FTZ R100, R104, R100 ;  /* 0x0000006468642220 */ /* 0x002fe20000410000 */
[----:B------:R-:W-:-:S02]  /*5390*/  @P2 PRMT R89, R118, 0x7610, R89 ;  /* 0x0000761076592816 */ /* 0x000fc40000000059 */
[----:B------:R-:W-:Y:S02]  /*53a0*/  FSEL R103, R95, RZ, P1 ;  /* 0x000000ff5f677208 */ /* 0x000fe40000800000 */
[----:B------:R-:W-:Y:S02]  /*53b0*/  @P2 F2FP.BF16.F32.PACK_AB R100, RZ, R100 ;  /* 0x00000064ff64223e */ /* 0x000fe400000010ff */
[----:B------:R-:W-:Y:S01]  /*53c0*/  @P2 PRMT R90, R102, 0x7610, R90 ;  /* 0x00007610665a2816 */ /* 0x000fe2000000005a */
[----:B--2---:R-:W-:Y:S01]  /*53d0*/  @P2 FMUL.FTZ R101, R122, R101 ;  /* 0x000000657a652220 */ /* 0x004fe20000410000 */
[----:B------:R-:W-:Y:S02]  /*53e0*/  @P2 PRMT R88, R88, 0x5410, R107 ;  /* 0x0000541058582816 */ /* 0x000fe4000000006b */
[----:B------:R-:W-:Y:S02]  /*53f0*/  @P2 PRMT R89, R89, 0x5410, R120 ;  /* 0x0000541059592816 */ /* 0x000fe40000000078 */
[----:B------:R-:W-:-:S02]  /*5400*/  @P2 F2FP.BF16.F32.PACK_AB R101, RZ, R101 ;  /* 0x00000065ff65223e */ /* 0x000fc400000010ff */
[----:B------:R-:W-:Y:S02]  /*5410*/  F2FP.BF16.F32.PACK_AB R95, R103, R122 ;  /* 0x0000007a675f723e */ /* 0x000fe400000010ff */
[----:B------:R-:W-:Y:S02]  /*5420*/  @P2 PRMT R90, R90, 0x5410, R100 ;  /* 0x000054105a5a2816 */ /* 0x000fe40000000064 */
[----:B------:R-:W-:Y:S01]  /*5430*/  @P2 PRMT R91, R101, 0x7610, R91 ;  /* 0x00007610655b2816 */ /* 0x000fe2000000005b */
[----:B------:R-:W-:Y:S06]  /*5440*/  @!P2 BRA `(.L_x_101) ;  /* 0x000000040014a947 */ /* 0x000fec0003800000 */
[----:B------:R-:W-:-:S05]  /*5450*/  FMUL.FTZ R100, R103, UR14 ;  /* 0x0000000e67647c20 */ /* 0x000fca0008410000 */
[----:B------:R-:W-:-:S04]  /*5460*/  F2FP.BF16.F32.PACK_AB R100, RZ, R100 ;  /* 0x00000064ff64723e */ /* 0x000fc800000010ff */
[----:B------:R-:W-:Y:S01]  /*5470*/  PRMT R91, R91, 0x5410, R100 ;  /* 0x000054105b5b7816 */ /* 0x000fe20000000064 */
[----:B------:R-:W-:Y:S06]  /*5480*/  BRA `(.L_x_101) ;  /* 0x0000000400047947 */ /* 0x000fec0003800000 */
.L_x_102:
[-CC-:B0-2---:R-:W-:Y:S01]  /*5490*/  FFMA.FTZ R101, R133, R118.reuse, R151.reuse ;  /* 0x0000007685657223 */ /* 0x185fe20000010097 */
[----:B------:R-:W0:Y:S01]  /*54a0*/  @P2 LDC R103, c[0x0][0x40c] ;  /* 0x00010300ff672b82 */ /* 0x000e220000000800 */
[-C--:B------:R-:W-:Y:S01]  /*54b0*/  FFMA.FTZ R102, R136, R118.reuse, R151 ;  /* 0x0000007688667223 */ /* 0x080fe20000010097 */
[----:B------:R-:W-:Y:S01]  /*54c0*/  ISETP.GT.AND P1, PT, R122, RZ, PT ;  /* 0x000000ff7a00720c */ /* 0x000fe20003f24270 */
[----:B------:R-:W-:Y:S01]  /*54d0*/  @P2 FADD.FTZ R100, R130, -R101 ;  /* 0x8000006582642221 */ /* 0x000fe20000010000 */
[-CC-:B------:R-:W-:Y:S01]  /*54e0*/  FFMA.FTZ R107, R142, R118.reuse, R151.reuse ;  /* 0x000000768e6b7223 */ /* 0x180fe20000010097 */
[----:B------:R-:W-:Y:S01]  /*54f0*/  @P2 FADD.FTZ R102, R141, -R102 ;  /* 0x800000668d662221 */ /* 0x000fe20000010000 */
[----:B------:R-:W-:Y:S01]  /*5500*/  FFMA.FTZ R120, R156, R118, R151 ;  /* 0x000000769c787223 */ /* 0x000fe20000010097 */
[C---:B------:R-:W-:Y:S01]  /*5510*/  @P2 FMUL.FTZ R100, R121.reuse, R100 ;  /* 0x0000006479642220 */ /* 0x040fe20000410000 */
[----:B------:R-:W1:Y:S01]  /*5520*/  @P2 LDC R101, c[0x0][0x40c] ;  /* 0x00010300ff652b82 */ /* 0x000e620000000800 */
[----:B------:R-:W-:Y:S01]  /*5530*/  @P2 FMUL.FTZ R102, R121, R102 ;  /* 0x0000006679662220 */ /* 0x000fe20000410000 */
[----:B------:R-:W-:Y:S01]  /*5540*/  @P2 FADD.FTZ R164, R140, -R107 ;  /* 0x8000006b8ca42221 */ /* 0x000fe20000010000 */
[-CC-:B------:R-:W-:Y:S01]  /*5550*/  FFMA.FTZ R159, R137, R118.reuse, R151.reuse ;  /* 0x00000076899f7223 */ /* 0x180fe20000010097 */
[----:B------:R-:W-:Y:S01]  /*5560*/  @P2 FSEL R100, R100, RZ, P1 ;  /* 0x000000ff64642208 */ /* 0x000fe20000800000 */
[-C--:B------:R-:W-:Y:S01]  /*5570*/  FFMA.FTZ R161, R139, R118.reuse, R151 ;  /* 0x000000768ba17223 */ /* 0x080fe20000010097 */
[----:B------:R-:W-:Y:S01]  /*5580*/  @P2 FSEL R102, R102, RZ, P1 ;  /* 0x000000ff66662208 */ /* 0x000fe20000800000 */
[----:B------:R-:W-:Y:S01]  /*5590*/  @P2 FADD.FTZ R120, R153, -R120 ;  /* 0x8000007899782221 */ /* 0x000fe20000010000 */
[----:B------:R-:W2:Y:S01]  /*55a0*/  @P2 LDC R105, c[0x0][0x40c] ;  /* 0x00010300ff692b82 */ /* 0x000ea20000000800 */
[----:B------:R-:W-:Y:S01]  /*55b0*/  @P2 FADD.FTZ R162, R134, -R159 ;  /* 0x8000009f86a22221 */ /* 0x000fe20000010000 */
[----:B------:R-:W-:Y:S01]  /*55c0*/  @P2 FADD.FTZ R122, R138, -R161 ;  /* 0x800000a18a7a2221 */ /* 0x000fe20000010000 */
[----:B0-----:R-:W-:Y:S01]  /*55d0*/  @P2 FMUL.FTZ R100, R100, R103 ;  /* 0x0000006764642220 */ /* 0x001fe20000410000 */
[----:B------:R-:W-:-:S04]  /*55e0*/  FFMA.FTZ R103, R135, R118, R151 ;  /* 0x0000007687677223 */ /* 0x000fc80000010097 */
[----:B------:R-:W0:Y:S01]  /*55f0*/  @P2 LDC R104, c[0x0][0x40c] ;  /* 0x00010300ff682b82 */ /* 0x000e220000000800 */
[----:B------:R-:W-:Y:S01]  /*5600*/  FFMA.FTZ R118, R154, R118, R151 ;  /* 0x000000769a767223 */ /* 0x000fe20000010097 */
[----:B------:R-:W-:Y:S01]  /*5610*/  @P2 FMUL.FTZ R151, R121, R164 ;  /* 0x000000a479972220 */ /* 0x000fe20000410000 */
[----:B------:R-:W-:Y:S02]  /*5620*/  @P2 F2FP.BF16.F32.PACK_AB R100, RZ, R100 ;  /* 0x00000064ff64223e */ /* 0x000fe400000010ff */
[----:B------:R-:W-:Y:S01]  /*5630*/  FADD.FTZ R159, R155, -R118 ;  /* 0x800000769b9f7221 */ /* 0x000fe20000010000 */
[----:B-1----:R-:W-:Y:S01]  /*5640*/  @P2 FMUL.FTZ R106, R102, R101 ;  /* 0x00000065666a2220 */ /* 0x002fe20000410000 */
[----:B------:R-:W-:Y:S01]  /*5650*/  @P2 FADD.FTZ R102, R132, -R103 ;  /* 0x8000006784662221 */ /* 0x000fe20000010000 */
[----:B------:R-:W1:Y:S01]  /*5660*/  @P2 LDC R101, c[0x0][0x40c] ;  /* 0x00010300ff652b82 */ /* 0x000e620000000800 */
[----:B------:R-:W-:Y:S01]  /*5670*/  @P2 PRMT R88, R100, 0x7610, R88 ;  /* 0x0000761064582816 */ /* 0x000fe20000000058 */
[C---:B------:R-:W-:Y:S01]  /*5680*/  @P2 FMUL.FTZ R118, R121.reuse, R120 ;  /* 0x0000007879762220 */ /* 0x040fe20000410000 */
[C---:B------:R-:W-:Y:S01]  /*5690*/  @P2 FMUL.FTZ R107, R121.reuse, R102 ;  /* 0x00000066796b2220 */ /* 0x040fe20000410000 */
[----:B------:R-:W-:Y:S01]  /*56a0*/  @P2 FMUL.FTZ R120, R121, R122 ;  /* 0x0000007a79782220 */ /* 0x000fe20000410000 */
[----:B------:R-:W-:-:S02]  /*56b0*/  @P2 FSEL R151, R151, RZ, P1 ;  /* 0x000000ff97972208 */ /* 0x000fc40000800000 */
[----:B------:R-:W-:Y:S01]  /*56c0*/  @P2 F2FP.BF16.F32.PACK_AB R106, RZ, R106 ;  /* 0x0000006aff6a223e */ /* 0x000fe200000010ff */
[----:B------:R-:W3:Y:S01]  /*56d0*/  @P2 LDC R103, c[0x0][0x40c] ;  /* 0x00010300ff672b82 */ /* 0x000ee20000000800 */
[----:B------:R-:W-:Y:S01]  /*56e0*/  @P2 FSEL R164, R107, RZ, P1 ;  /* 0x000000ff6ba42208 */ /* 0x000fe20000800000 */
[C---:B------:R-:W-:Y:S01]  /*56f0*/  @P2 FMUL.FTZ R107, R121.reuse, R162 ;  /* 0x000000a2796b2220 */ /* 0x040fe20000410000 */
[----:B------:R-:W-:Y:S01]  /*5700*/  FMUL.FTZ R121, R121, R159 ;  /* 0x0000009f79797220 */ /* 0x000fe20000410000 */
[----:B------:R-:W-:Y:S02]  /*5710*/  @P2 FSEL R120, R120, RZ, P1 ;  /* 0x000000ff78782208 */ /* 0x000fe40000800000 */
[----:B--2---:R-:W-:Y:S01]  /*5720*/  @P2 FMUL.FTZ R105, R164, R105 ;  /* 0x00000069a4692220 */ /* 0x004fe20000410000 */
[----:B------:R-:W-:Y:S01]  /*5730*/  @P2 FSEL R122, R107, RZ, P1 ;  /* 0x000000ff6b7a2208 */ /* 0x000fe20000800000 */
[----:B------:R-:W2:Y:S01]  /*5740*/  @P2 LDC R100, c[0x0][0x40c] ;  /* 0x00010300ff642b82 */ /* 0x000ea20000000800 */
[----:B------:R-:W-:-:S02]  /*5750*/  @P2 FSEL R107, R118, RZ, P1 ;  /* 0x000000ff766b2208 */ /* 0x000fc40000800000 */
[----:B------:R-:W-:Y:S02]  /*5760*/  FSEL R121, R121, RZ, P1 ;  /* 0x000000ff79797208 */ /* 0x000fe40000800000 */
[----:B------:R-:W-:Y:S02]  /*5770*/  @P2 F2FP.BF16.F32.PACK_AB R105, RZ, R105 ;  /* 0x00000069ff69223e */ /* 0x000fe400000010ff */
[----:B------:R-:W-:Y:S01]  /*5780*/  @P2 PRMT R88, R88, 0x5410, R106 ;  /* 0x0000541058582816 */ /* 0x000fe2000000006a */
[----:B------:R-:W4:Y:S01]  /*5790*/  @P2 LDC R102, c[0x0][0x40c] ;  /* 0x00010300ff662b82 */ /* 0x000f220000000800 */
[----:B-1----:R-:W-:Y:S01]  /*57a0*/  @P2 FMUL.FTZ R101, R122, R101 ;  /* 0x000000657a652220 */ /* 0x002fe20000410000 */
[----:B0-----:R-:W-:Y:S01]  /*57b0*/  @P2 FMUL.FTZ R104, R121, R104 ;  /* 0x0000006879682220 */ /* 0x001fe20000410000 */
[----:B------:R-:W-:-:S03]  /*57c0*/  @P2 PRMT R89, R105, 0x7610, R89 ;  /* 0x0000761069592816 */ /* 0x000fc60000000059 */
[----:B------:R-:W-:Y:S01]  /*57d0*/  @P2 F2FP.BF16.F32.PACK_AB R101, RZ, R101 ;  /* 0x00000065ff65223e */ /* 0x000fe200000010ff */
[----:B---3--:R-:W-:Y:S01]  /*57e0*/  @P2 FMUL.FTZ R103, R120, R103 ;  /* 0x0000006778672220 */ /* 0x008fe20000410000 */
[----:B------:R-:W-:Y:S02]  /*57f0*/  @P2 F2FP.BF16.F32.PACK_AB R104, RZ, R104 ;  /* 0x00000068ff68223e */ /* 0x000fe400000010ff */
[----:B------:R-:W-:Y:S02]  /*5800*/  @P2 PRMT R90, R101, 0x7610, R90 ;  /* 0x00007610655a2816 */ /* 0x000fe4000000005a */
[----:B------:R-:W-:Y:S01]  /*5810*/  @P2 F2FP.BF16.F32.PACK_AB R103, RZ, R103 ;  /* 0x00000067ff67223e */ /* 0x000fe200000010ff */
[----:B--2---:R-:W-:-:S03]  /*5820*/  @P2 FMUL.FTZ R100, R151, R100 ;  /* 0x0000006497642220 */ /* 0x004fc60000410000 */
[----:B------:R-:W-:Y:S02]  /*5830*/  @P2 PRMT R91, R103, 0x7610, R91 ;  /* 0x00007610675b2816 */ /* 0x000fe4000000005b */
[----:B------:R-:W-:Y:S02]  /*5840*/  @P2 F2FP.BF16.F32.PACK_AB R100, RZ, R100 ;  /* 0x00000064ff64223e */ /* 0x000fe400000010ff */
[----:B------:R-:W-:Y:S01]  /*5850*/  @P2 PRMT R91, R91, 0x5410, R104 ;  /* 0x000054105b5b2816 */ /* 0x000fe20000000068 */
[----:B----4-:R-:W-:Y:S01]  /*5860*/  @P2 FMUL.FTZ R102, R107, R102 ;  /* 0x000000666b662220 */ /* 0x010fe20000410000 */
[----:B------:R-:W-:-:S04]  /*5870*/  @P2 PRMT R89, R89, 0x5410, R100 ;  /* 0x0000541059592816 */ /* 0x000fc80000000064 */
[----:B------:R-:W-:-:S04]  /*5880*/  @P2 F2FP.BF16.F32.PACK_AB R102, RZ, R102 ;  /* 0x00000066ff66223e */ /* 0x000fc800000010ff */
[----:B------:R-:W-:-:S07]  /*5890*/  @P2 PRMT R90, R90, 0x5410, R102 ;  /* 0x000054105a5a2816 */ /* 0x000fce0000000066 */
.L_x_101:
[----:B------:R-:W-:Y:S05]  /*58a0*/  BSYNC.RECONVERGENT B1 ;  /* 0x0000000000017941 */ /* 0x000fea0003800200 */
.L_x_98:
[----:B------:R-:W0:Y:S08]  /*58b0*/  @P0 LDC.64 R102, c[0x0][0x478] ;  /* 0x00011e00ff660b82 */ /* 0x000e300000000a00 */
[----:B------:R-:W1:Y:S01]  /*58c0*/  @P2 LDC.64 R100, c[0x0][0x468] ;  /* 0x00011a00ff642b82 */ /* 0x000e620000000a00 */
[----:B0-----:R-:W-:-:S05]  /*58d0*/  @P0 IMAD.WIDE.U32 R102, R119, 0x10, R102 ;  /* 0x0000001077660825 */ /* 0x001fca00078e0066 */
[----:B------:R3:W-:Y:S01]  /*58e0*/  @P0 STG.E.128 desc[UR6][R102.64], R92 ;  /* 0x0000005c66000986 */ /* 0x0007e2000c101d06 */
[----:B-1----:R-:W-:-:S05]  /*58f0*/  @P2 IMAD.WIDE.U32 R100, R117, 0x10, R100 ;  /* 0x0000001075642825 */ /* 0x002fca00078e0064 */
[----:B------:R3:W-:Y:S02]  /*5900*/  @P2 STG.E.128 desc[UR6][R100.64], R88 ;  /* 0x0000005864002986 */ /* 0x0007e4000c101d06 */
.L_x_97:
[----:B------:R-:W-:Y:S05]  /*5910*/  BSYNC.RECONVERGENT B0 ;  /* 0x0000000000007941 */ /* 0x000fea0003800200 */
.L_x_96:
[----:B0-23--:R-:W0:Y:S02]  /*5920*/  LDC.64 R100, c[0x0][0x380] ;  /* 0x0000e000ff647b82 */ /* 0x00de240000000a00 */
[----:B0-----:R-:W-:-:S04]  /*5930*/  LEA R19, R100, R19, 0x2 ;  /* 0x0000001364137211 */ /* 0x001fc800078e10ff */
[----:B------:R-:W-:-:S13]  /*5940*/  ISETP.GE.AND P0, PT, R19, R101, PT ;  /* 0x000000651300720c */ /* 0x000fda0003f06270 */
[----:B------:R-:W-:Y:S05]  /*5950*/  @!P0 BRA `(.L_x_103) ;  /* 0xffffffac00348947 */ /* 0x000fea000383ffff */
.L_x_73:
[----:B------:R-:W0:Y:S01]  /*5960*/  S2R R36, SR_TID.X ;  /* 0x0000000000247919 */ /* 0x000e220000002100 */
[----:B------:R-:W-:Y:S01]  /*5970*/  MOV R0, 0x400 ;  /* 0x0000040000007802 */ /* 0x000fe20000000f00 */
[----:B------:R-:W-:Y:S05]  /*5980*/  WARPSYNC.ALL ;  /* 0x0000000000007948 */ /* 0x000fea0003800000 */
[----:B------:R-:W1:Y:S01]  /*5990*/  S2R R3, SR_CgaCtaId ;  /* 0x0000000000037919 */ /* 0x000e620000008800 */
[----:B------:R-:W2:Y:S01]  /*59a0*/  S2UR UR4, SR_CTAID.X ;  /* 0x00000000000479c3 */ /* 0x000ea20000002500 */
[----:B------:R-:W3:Y:S01]  /*59b0*/  LDCU.128 UR16, c[0x0][0x440] ;  /* 0x00008800ff1077ac */ /* 0x000ee20008000c00 */
[----:B0-----:R-:W-:Y:S01]  /*59c0*/  SHF.R.U32.HI R5, RZ, 0x5, R36 ;  /* 0x00000005ff057819 */ /* 0x001fe20000011624 */
[----:B--2---:R-:W-:-:S04]  /*59d0*/  IMAD R7, R110, UR4, RZ ;  /* 0x000000046e077c24 */ /* 0x004fc8000f8e02ff */
[----:B------:R-:W-:Y:S01]  /*59e0*/  IMAD R108, R5, 0x60, R108 ;  /* 0x00000060056c7824 */ /* 0x000fe200078e026c */
[----:B------:R-:W-:Y:S02]  /*59f0*/  LOP3.LUT R5, R36, 0x7f, RZ, 0x3c, !PT ;  /* 0x0000007f24057812 */ /* 0x000fe400078e3cff */
[----:B-1----:R-:W-:Y:S02]  /*5a00*/  LEA R3, R3, R0, 0x18 ;  /* 0x0000000003037211 */ /* 0x002fe400078ec0ff */
[----:B------:R-:W-:Y:S02]  /*5a10*/  IADD3 R110, PT, PT, R5, R110, RZ ;  /* 0x0000006e056e7210 */ /* 0x000fe40007ffe0ff */
[-C--:B------:R-:W-:Y:S02]  /*5a20*/  LEA R108, R108, R3.reuse, 0x5 ;  /* 0x000000036c6c7211 */ /* 0x080fe400078e28ff */
[----:B------:R-:W-:Y:S02]  /*5a30*/  LEA R0, R36, R3, 0x2 ;  /* 0x0000000324007211 */ /* 0x000fe400078e10ff */
[----:B------:R-:W-:Y:S01]  /*5a40*/  IADD3 R36, P0, PT, R7, R36, RZ ;  /* 0x0000002407247210 */ /* 0x000fe20007f1e0ff */
[----:B------:R-:W-:Y:S01]  /*5a50*/  STS.128 [R108], R68 ;  /* 0x000000446c007388 */ /* 0x000fe20000000c00 */
[----:B------:R-:W-:-:S02]  /*5a60*/  ISETP.GE.U32.AND P5, PT, R110, 0x80, PT ;  /* 0x000000806e00780c */ /* 0x000fc40003fa6070 */
[----:B-----5:R-:W-:Y:S01]  /*5a70*/  IADD3.X R41, PT, PT, RZ, RZ, RZ, P0, !PT ;  /* 0x000000ffff297210 */ /* 0x020fe200007fe4ff */
[----:B------:R-:W-:Y:S01]  /*5a80*/  STS.128 [R108+0x10], R72 ;  /* 0x000010486c007388 */ /* 0x000fe20000000c00 */
[----:B------:R-:W-:Y:S02]  /*5a90*/  ISETP.GE.U32.AND P4, PT, R110, 0x100, PT ;  /* 0x000001006e00780c */ /* 0x000fe40003f86070 */
[----:B------:R-:W-:Y:S01]  /*5aa0*/  SHF.L.U64.HI R41, R36, 0x2, R41 ;  /* 0x0000000224297819 */ /* 0x000fe20000010229 */
[----:B------:R0:W-:Y:S01]  /*5ab0*/  STS.128 [R108+0x400], R32 ;  /* 0x000400206c007388 */ /* 0x0001e20000000c00 */
[C---:B------:R-:W-:Y:S02]  /*5ac0*/  ISETP.GE.U32.AND P3, PT, R110.reuse, 0x180, PT ;  /* 0x000001806e00780c */ /* 0x040fe40003f66070 */
[C---:B------:R-:W-:Y:S01]  /*5ad0*/  ISETP.GE.U32.AND P2, PT, R110.reuse, 0x200, PT ;  /* 0x000002006e00780c */ /* 0x040fe20003f46070 */
[----:B------:R-:W-:Y:S01]  /*5ae0*/  STS.128 [R108+0x410], R24 ;  /* 0x000410186c007388 */ /* 0x000fe20000000c00 */
[----:B------:R-:W-:-:S02]  /*5af0*/  ISETP.GE.U32.AND P1, PT, R110, 0x280, PT ;  /* 0x000002806e00780c */ /* 0x000fc40003f26070 */
[----:B------:R-:W-:Y:S01]  /*5b00*/  ISETP.GE.U32.AND P0, PT, R110, 0x300, PT ;  /* 0x000003006e00780c */ /* 0x000fe20003f06070 */
[----:B------:R-:W-:Y:S04]  /*5b10*/  STS.128 [R108+0x800], R76 ;  /* 0x0008004c6c007388 */ /* 0x000fe80000000c00 */
[----:B------:R-:W-:Y:S01]  /*5b20*/  STS.128 [R108+0x810], R80 ;  /* 0x000810506c007388 */ /* 0x000fe20000000c00 */
[----:B------:R-:W-:Y:S01]  /*5b30*/  BAR.SYNC.DEFER_BLOCKING 0x0 ;  /* 0x0000000000007b1d */ /* 0x000fe20000010000 */
[----:B0-----:R-:W-:-:S05]  /*5b40*/  IMAD.SHL.U32 R34, R36, 0x4, RZ ;  /* 0x0000000424227824 */ /* 0x001fca00078e00ff */
[----:B---3--:R-:W-:-:S04]  /*5b50*/  IADD3 R36, P6, PT, R34, UR18, RZ ;  /* 0x0000001222247c10 */ /* 0x008fc8000ffde0ff */
[----:B------:R-:W-:Y:S02]  /*5b60*/  IADD3.X R43, PT, PT, R41, UR19, RZ, P6, !PT ;  /* 0x00000013292b7c10 */ /* 0x000fe4000b7fe4ff */
[----:B------:R-:W-:-:S04]  /*5b70*/  IADD3 R34, P6, PT, R34, UR16, RZ ;  /* 0x0000001022227c10 */ /* 0x000fc8000ffde0ff */
[----:B------:R-:W-:Y:S01]  /*5b80*/  IADD3.X R41, PT, PT, R41, UR17, RZ, P6, !PT ;  /* 0x0000001129297c10 */ /* 0x000fe2000b7fe4ff */
        /* <DEDUP_REMOVED lines=15> */
[----:B--2---:R-:W-:-:S03]  /*5c80*/  FADD.FTZ R3, RZ, R3 ;  /* 0x00000003ff037221 */ /* 0x004fc60000010000 */
[----:B------:R-:W2:Y:S01]  /*5c90*/  LDS R14, [R0+0x1a00] ;  /* 0x001a0000000e7984 */ /* 0x000ea20000000800 */
[----:B---3--:R-:W-:-:S03]  /*5ca0*/  FADD.FTZ R3, R3, R8 ;  /* 0x0000000803037221 */ /* 0x008fc60000010000 */
[----:B------:R-:W3:Y:S01]  /*5cb0*/  LDS R17, [R0+0x1c00] ;  /* 0x001c000000117984 */ /* 0x000ee20000000800 */
[----:B----4-:R-:W-:-:S03]  /*5cc0*/  FADD.FTZ R4, RZ, R4 ;  /* 0x00000004ff047221 */ /* 0x010fc60000010000 */
[----:B------:R-:W4:Y:S01]  /*5cd0*/  LDS R16, [R0+0x1e00] ;  /* 0x001e000000107984 */ /* 0x000f220000000800 */
[----:B------:R-:W-:-:S03]  /*5ce0*/  FADD.FTZ R4, R4, R11 ;  /* 0x0000000b04047221 */ /* 0x000fc60000010000 */
[----:B------:R-:W4:Y:S01]  /*5cf0*/  LDS R19, [R0+0x2000] ;  /* 0x0020000000137984 */ /* 0x000f220000000800 */
[----:B------:R-:W-:-:S03]  /*5d00*/  FADD.FTZ R5, RZ, R5 ;  /* 0x00000005ff057221 */ /* 0x000fc60000010000 */
        /* <DEDUP_REMOVED lines=9> */
[----:B0-----:R-:W-:-:S03]  /*5da0*/  FADD.FTZ R7, R7, R12 ;  /* 0x0000000c07077221 */ /* 0x001fc60000010000 */
[----:B------:R-:W0:Y:S01]  /*5db0*/  LDS R33, [R0+0x2c00] ;  /* 0x002c000000217984 */ /* 0x000e220000000800 */
[----:B-1----:R-:W-:-:S03]  /*5dc0*/  FADD.FTZ R2, R2, R15 ;  /* 0x0000000f02027221 */ /* 0x002fc60000010000 */
[----:B------:R-:W1:Y:S01]  /*5dd0*/  LDS R32, [R0+0x2e00] ;  /* 0x002e000000207984 */ /* 0x000e620000000800 */
[----:B--2---:R-:W-:Y:S01]  /*5de0*/  FADD.FTZ R3, R3, R14 ;  /* 0x0000000e03037221 */ /* 0x004fe20000010000 */
[----:B------:R-:W-:Y:S01]  /*5df0*/  BAR.SYNC.DEFER_BLOCKING 0x0 ;  /* 0x0000000000007b1d */ /* 0x000fe20000010000 */
[----:B---3--:R-:W-:Y:S01]  /*5e00*/  FADD.FTZ R4, R4, R17 ;  /* 0x0000001104047221 */ /* 0x008fe20000010000 */
[----:B----4-:R-:W-:Y:S01]  /*5e10*/  FADD.FTZ R5, R5, R16 ;  /* 0x0000001005057221 */ /* 0x010fe20000010000 */
[----:B------:R-:W-:Y:S01]  /*5e20*/  FADD.FTZ R6, R6, R19 ;  /* 0x0000001306067221 */ /* 0x000fe20000010000 */
[----:B------:R-:W-:Y:S01]  /*5e30*/  FADD.FTZ R7, R7, R18 ;  /* 0x0000001207077221 */ /* 0x000fe20000010000 */
[----:B------:R-:W-:Y:S01]  /*5e40*/  FADD.FTZ R25, R2, R25 ;  /* 0x0000001902197221 */ /* 0x000fe20000010000 */
[----:B------:R-:W-:Y:S02]  /*5e50*/  @P5 MOV R2, R36 ;  /* 0x0000002400025202 */ /* 0x000fe40000000f00 */
[----:B------:R-:W-:Y:S01]  /*5e60*/  @P5 IADD3 R36, P6, PT, R36, 0x200, RZ ;  /* 0x0000020024245810 */ /* 0x000fe20007fde0ff */
[----:B------:R-:W-:Y:S01]  /*5e70*/  FADD.FTZ R9, R3, R24 ;  /* 0x0000001803097221 */ /* 0x000fe20000010000 */
[----:B------:R-:W-:-:S02]  /*5e80*/  @P5 MOV R3, R43 ;  /* 0x0000002b00035202 */ /* 0x000fc40000000f00 */
[----:B------:R-:W-:Y:S01]  /*5e90*/  @P5 IADD3.X R43, PT, PT, RZ, R43, RZ, P6, !PT ;  /* 0x0000002bff2b5210 */ /* 0x000fe200037fe4ff */
[----:B------:R-:W-:Y:S01]  /*5ea0*/  STS.128 [R108], R52 ;  /* 0x000000346c007388 */ /* 0x000fe20000000c00 */
[----:B------:R-:W-:-:S03]  /*5eb0*/  FADD.FTZ R27, R4, R27 ;  /* 0x0000001b041b7221 */ /* 0x000fc60000010000 */
[----:B------:R-:W-:Y:S01]  /*5ec0*/  STS.128 [R108+0x10], R56 ;  /* 0x000010386c007388 */ /* 0x000fe20000000c00 */
[----:B------:R-:W-:-:S03]  /*5ed0*/  FADD.FTZ R11, R5, R26 ;  /* 0x0000001a050b7221 */ /* 0x000fc60000010000 */
[----:B------:R-:W-:Y:S01]  /*5ee0*/  STS.128 [R108+0x400], R28 ;  /* 0x0004001c6c007388 */ /* 0x000fe20000000c00 */
[----:B0-----:R-:W-:-:S03]  /*5ef0*/  FADD.FTZ R33, R6, R33 ;  /* 0x0000002106217221 */ /* 0x001fc60000010000 */
[----:B------:R-:W-:Y:S01]  /*5f00*/  STS.128 [R108+0x410], R20 ;  /* 0x000410146c007388 */ /* 0x000fe20000000c00 */
[----:B-1----:R-:W-:-:S03]  /*5f10*/  FADD.FTZ R13, R7, R32 ;  /* 0x00000020070d7221 */ /* 0x002fc60000010000 */
[----:B------:R-:W-:Y:S04]  /*5f20*/  STS.128 [R108+0x800], R60 ;  /* 0x0008003c6c007388 */ /* 0x000fe80000000c00 */
[----:B------:R-:W-:Y:S01]  /*5f30*/  STS.128 [R108+0x810], R64 ;  /* 0x000810406c007388 */ /* 0x000fe20000000c00 */
[----:B------:R-:W-:Y:S06]  /*5f40*/  BAR.SYNC.DEFER_BLOCKING 0x0 ;  /* 0x0000000000007b1d */ /* 0x000fec0000010000 */
        /* <DEDUP_REMOVED lines=13> */
[----:B-1----:R-:W-:-:S03]  /*6020*/  FADD.FTZ R20, RZ, R20 ;  /* 0x00000014ff147221 */ /* 0x002fc60000010000 */
[----:B------:R-:W1:Y:S01]  /*6030*/  LDS R4, [R0+0x600] ;  /* 0x0006000000047984 */ /* 0x000e620000000800 */
[----:B--2---:R-:W-:-:S03]  /*6040*/  FADD.FTZ R21, R28, R21 ;  /* 0x000000151c157221 */ /* 0x004fc60000010000 */
[----:B------:R-:W2:Y:S01]  /*6050*/  LDS R17, [R0+0x1200] ;  /* 0x0012000000117984 */ /* 0x000ea20000000800 */
[----:B---3--:R-:W-:-:S03]  /*6060*/  FADD.FTZ R20, R20, R23 ;  /* 0x0000001714147221 */ /* 0x008fc60000010000 */
[----:B------:R-:W3:Y:S01]  /*6070*/  LDS R23, [R0+0x1e00] ;  /* 0x001e000000177984 */ /* 0x000ee20000000800 */
[----:B----4-:R-:W-:-:S03]  /*6080*/  FADD.FTZ R21, R21, R22 ;  /* 0x0000001615157221 */ /* 0x010fc60000010000 */
        /* <DEDUP_REMOVED lines=10> */
[----:B------:R-:W4:Y:S01]  /*6130*/  LDS R7, [R0+0x1600] ;  /* 0x0016000000077984 */ /* 0x000f220000000800 */
[----:B------:R-:W-:-:S03]  /*6140*/  FADD.FTZ R8, R8, R19 ;  /* 0x0000001308087221 */ /* 0x000fc60000010000 */
[----:B------:R3:W-:Y:S01]  /*6150*/  @P5 STG.E desc[UR6][R2.64], R31 ;  /* 0x0000001f02005986 */ /* 0x0007e2000c101906 */
[----:B0-----:R-:W-:-:S03]  /*6160*/  FADD.FTZ R37, R8, R37 ;  /* 0x0000002508257221 */ /* 0x001fc60000010000 */
[----:B------:R-:W0:Y:S01]  /*6170*/  LDS R39, [R0+0x2c00] ;  /* 0x002c000000277984 */ /* 0x000e220000000800 */
[----:B-1----:R-:W-:-:S03]  /*6180*/  FADD.FTZ R4, RZ, R4 ;  /* 0x00000004ff047221 */ /* 0x002fc60000010000 */
[----:B------:R-:W1:Y:S01]  /*6190*/  LDS R15, [R0+0x2200] ;  /* 0x00220000000f7984 */ /* 0x000e620000000800 */
[----:B--2---:R-:W-:Y:S01]  /*61a0*/  FADD.FTZ R4, R4, R17 ;  /* 0x0000001104047221 */ /* 0x004fe20000010000 */
[----:B---3--:R-:W-:Y:S02]  /*61b0*/  @P5 MOV R2, R34 ;  /* 0x0000002200025202 */ /* 0x008fe40000000f00 */
[----:B------:R-:W2:Y:S01]  /*61c0*/  LDS R19, [R0+0x2e00] ;  /* 0x002e000000137984 */ /* 0x000ea20000000800 */
[-C--:B------:R-:W-:Y:S01]  /*61d0*/  @P5 MOV R3, R41.reuse ;  /* 0x0000002900035202 */ /* 0x080fe20000000f00 */
[----:B------:R-:W-:Y:S01]  /*61e0*/  FADD.FTZ R4, R4, R23 ;  /* 0x0000001704047221 */ /* 0x000fe20000010000 */
[----:B------:R-:W-:Y:S01]  /*61f0*/  @P5 IADD3 R34, P6, PT, R34, 0x200, RZ ;  /* 0x0000020022225810 */ /* 0x000fe20007fde0ff */
[----:B----4-:R-:W-:Y:S02]  /*6200*/  FADD.FTZ R5, RZ, R5 ;  /* 0x00000005ff057221 */ /* 0x010fe40000010000 */
[----:B------:R3:W-:Y:S01]  /*6210*/  @P5 STG.E desc[UR6][R2.64], R25 ;  /* 0x0000001902005986 */ /* 0x0007e2000c101906 */
[----:B------:R-:W-:Y:S01]  /*6220*/  @P5 IADD3.X R41, PT, PT, RZ, R41, RZ, P6, !PT ;  /* 0x00000029ff295210 */ /* 0x000fe200037fe4ff */
[----:B------:R-:W-:Y:S01]  /*6230*/  FADD.FTZ R29, R4, R29 ;  /* 0x0000001d041d7221 */ /* 0x000fe20000010000 */
[----:B------:R-:W-:Y:S01]  /*6240*/  FADD.FTZ R10, R5, R10 ;  /* 0x0000000a050a7221 */ /* 0x000fe20000010000 */
[----:B------:R-:W-:Y:S01]  /*6250*/  FADD.FTZ R6, RZ, R6 ;  /* 0x00000006ff067221 */ /* 0x000fe20000010000 */
[----:B---3--:R-:W-:-:S02]  /*6260*/  @P4 MOV R2, R36 ;  /* 0x0000002400024202 */ /* 0x008fc40000000f00 */
[----:B------:R-:W-:Y:S01]  /*6270*/  FADD.FTZ R10, R10, R21 ;  /* 0x000000150a0a7221 */ /* 0x000fe20000010000 */
[-C--:B------:R-:W-:Y:S02]  /*6280*/  @P4 MOV R3, R43.reuse ;  /* 0x0000002b00034202 */ /* 0x080fe40000000f00 */
[----:B------:R-:W-:Y:S01]  /*6290*/  @P4 IADD3 R36, P5, PT, R36, 0x200, RZ ;  /* 0x0000020024244810 */ /* 0x000fe20007fbe0ff */
[----:B------:R-:W-:Y:S02]  /*62a0*/  FADD.FTZ R0, R6, R7 ;  /* 0x0000000706007221 */ /* 0x000fe40000010000 */
[----:B------:R3:W-:Y:S01]  /*62b0*/  @P4 STG.E desc[UR6][R2.64], R35 ;  /* 0x0000002302004986 */ /* 0x0007e2000c101906 */
[----:B------:R-:W-:Y:S01]  /*62c0*/  @P4 IADD3.X R43, PT, PT, RZ, R43, RZ, P5, !PT ;  /* 0x0000002bff2b4210 */ /* 0x000fe20002ffe4ff */
[----:B0-----:R-:W-:Y:S01]  /*62d0*/  FADD.FTZ R39, R10, R39 ;  /* 0x000000270a277221 */ /* 0x001fe20000010000 */
[----:B-1----:R-:W-:Y:S01]  /*62e0*/  FADD.FTZ R0, R0, R15 ;  /* 0x0000000f00007221 */ /* 0x002fe20000010000 */
[----:B---3--:R-:W-:Y:S01]  /*62f0*/  @P4 IMAD.MOV.U32 R2, RZ, RZ, R34 ;  /* 0x000000ffff024224 */ /* 0x008fe200078e0022 */
[----:B------:R-:W-:-:S02]  /*6300*/  @P4 MOV R3, R41 ;  /* 0x0000002900034202 */ /* 0x000fc40000000f00 */
[----:B------:R-:W-:Y:S01]  /*6310*/  @P4 IADD3 R34, P6, PT, R34, 0x200, RZ ;  /* 0x0000020022224810 */ /* 0x000fe20007fde0ff */
[----:B--2---:R-:W-:Y:S02]  /*6320*/  FADD.FTZ R19, R0, R19 ;  /* 0x0000001300137221 */ /* 0x004fe40000010000 */
        /* <DEDUP_REMOVED lines=11> */
[----:B------:R-:W-:Y:S01]  /*63e0*/  @P2 MOV R4, R34 ;  /* 0x0000002200042202 */ /* 0x000fe20000000f00 */
[----:B------:R-:W-:Y:S01]  /*63f0*/  @P3 IMAD.X R41, RZ, RZ, R41, P5 ;  /* 0x000000ffff293224 */ /* 0x000fe200028e0629 */
[----:B------:R-:W-:-:S04]  /*6400*/  @P2 IADD3 R34, P4, PT, R34, 0x200, RZ ;  /* 0x0000020022222810 */ /* 0x000fc80007f9e0ff */
[-C--:B------:R-:W-:Y:S01]  /*6410*/  @P2 MOV R5, R41.reuse ;  /* 0x0000002900052202 */ /* 0x080fe20000000f00 */
[----:B------:R-:W-:Y:S01]  /*6420*/  @P1 IMAD.MOV.U32 R6, RZ, RZ, R34 ;  /* 0x000000ffff061224 */ /* 0x000fe200078e0022 */
[----:B------:R-:W-:Y:S02]  /*6430*/  @P2 IADD3.X R41, PT, PT, RZ, R41, RZ, P4, !PT ;  /* 0x00000029ff292210 */ /* 0x000fe400027fe4ff */
[----:B------:R-:W-:Y:S02]  /*6440*/  @P1 IADD3 R34, P4, PT, R34, 0x200, RZ ;  /* 0x0000020022221810 */ /* 0x000fe40007f9e0ff */
[----:B0-----:R-:W-:Y:S02]  /*6450*/  @P2 MOV R2, R36 ;  /* 0x0000002400022202 */ /* 0x001fe40000000f00 */
[----:B------:R-:W-:Y:S02]  /*6460*/  @P2 IADD3 R36, P3, PT, R36, 0x200, RZ ;  /* 0x0000020024242810 */ /* 0x000fe40007f7e0ff */
[----:B------:R-:W-:-:S02]  /*6470*/  @P2 MOV R3, R43 ;  /* 0x0000002b00032202 */ /* 0x000fc40000000f00 */
[----:B------:R-:W-:Y:S02]  /*6480*/  @P2 IADD3.X R43, PT, PT, RZ, R43, RZ, P3, !PT ;  /* 0x0000002bff2b2210 */ /* 0x000fe40001ffe4ff */
[-C--:B------:R-:W-:Y:S01]  /*6490*/  @P1 MOV R7, R41.reuse ;  /* 0x0000002900071202 */ /* 0x080fe20000000f00 */
[----:B------:R0:W-:Y:S01]  /*64a0*/  @P2 STG.E desc[UR6][R2.64], R29 ;  /* 0x0000001d02002986 */ /* 0x0001e2000c101906 */
[----:B------:R-:W-:-:S03]  /*64b0*/  @P1 IADD3.X R41, PT, PT, RZ, R41, RZ, P4, !PT ;  /* 0x00000029ff291210 */ /* 0x000fc600027fe4ff */
[----:B------:R1:W-:Y:S01]  /*64c0*/  @P2 STG.E desc[UR6][R4.64], R11 ;  /* 0x0000000b04002986 */ /* 0x0003e2000c101906 */
[----:B0-----:R-:W-:Y:S02]  /*64d0*/  @P1 MOV R2, R36 ;  /* 0x0000002400021202 */ /* 0x001fe40000000f00 */
[-C--:B------:R-:W-:Y:S02]  /*64e0*/  @P1 MOV R3, R43.reuse ;  /* 0x0000002b00031202 */ /* 0x080fe40000000f00 */
[----:B------:R-:W-:Y:S02]  /*64f0*/  @P1 IADD3 R36, P3, PT, R36, 0x200, RZ ;  /* 0x0000020024241810 */ /* 0x000fe40007f7e0ff */
[----:B-1----:R-:W-:Y:S01]  /*6500*/  MOV R4, R34 ;  /* 0x0000002200047202 */ /* 0x002fe20000000f00 */
[----:B------:R0:W-:Y:S01]  /*6510*/  @P1 STG.E desc[UR6][R2.64], R39 ;  /* 0x0000002702001986 */ /* 0x0001e2000c101906 */
[----:B------:R-:W-:Y:S02]  /*6520*/  @P1 IADD3.X R43, PT, PT, RZ, R43, RZ, P3, !PT ;  /* 0x0000002bff2b1210 */ /* 0x000fe40001ffe4ff */
[----:B------:R-:W-:Y:S01]  /*6530*/  MOV R5, R41 ;  /* 0x0000002900057202 */ /* 0x000fe20000000f00 */
[----:B------:R1:W-:Y:S01]  /*6540*/  @P1 STG.E desc[UR6][R6.64], R33 ;  /* 0x0000002106001986 */ /* 0x0003e2000c101906 */
[----:B0-----:R-:W-:-:S02]  /*6550*/  MOV R2, R36 ;  /* 0x0000002400027202 */ /* 0x001fc40000000f00 */
[----:B------:R-:W-:Y:S01]  /*6560*/  MOV R3, R43 ;  /* 0x0000002b00037202 */ /* 0x000fe20000000f00 */
[----:B------:R-:W-:Y:S06]  /*6570*/  @!P0 EXIT ;  /* 0x000000000000894d */ /* 0x000fec0003800000 */
[----:B------:R-:W-:Y:S04]  /*6580*/  STG.E desc[UR6][R2.64], R19 ;  /* 0x0000001302007986 */ /* 0x000fe8000c101906 */
[----:B------:R-:W-:Y:S01]  /*6590*/  STG.E desc[UR6][R4.64], R13 ;  /* 0x0000000d04007986 */ /* 0x000fe2000c101906 */
[----:B------:R-:W-:Y:S05]  /*65a0*/  EXIT ;  /* 0x000000000000794d */ /* 0x000fea0003800000 */
.L_x_81:
[----:B------:R-:W-:Y:S01]  /*65b0*/  HFMA2 R165, -RZ, RZ, 0, 1.847743988037109375e-06 ;  /* 0x0000001fffa57431 */ /* 0x000fe200000001ff */
[----:B------:R-:W-:Y:S01]  /*65c0*/  BSSY B0, `(.L_x_104) ;  /* 0x0000007000007945 */ /* 0x000fe20003800000 */
[----:B------:R-:W-:Y:S01]  /*65d0*/  MOV R164, R159 ;  /* 0x0000009f00a47202 */ /* 0x000fe20000000f00 */
[----:B------:R-:W-:Y:S01]  /*65e0*/  IMAD.MOV.U32 R163, RZ, RZ, 0x1 ;  /* 0x00000001ffa37424 */ /* 0x000fe200078e00ff */
[----:B------:R-:W-:-:S07]  /*65f0*/  MOV R161, 0xffffffff ;  /* 0xffffffff00a17802 */ /* 0x000fce0000000f00 */
[----:B0-----:R-:W-:Y:S05]  /*6600*/  WARPSYNC.COLLECTIVE R161, `(.L_x_105) ;  /* 0x00000000a1087348 */ /* 0x001fea0003c00000 */
[----:B0-----:R0:W1:Y:S02]  /*6610*/  SHFL.BFLY P0, R104, R164, R163, R165 ;  /* 0x0c0000a3a4687389 */ /* 0x00106400000000a5 */
[----:B01----:R-:W-:Y:S05]  /*6620*/  ENDCOLLECTIVE ;  /* 0x000000000000791b */ /* 0x003fea0003800000 */
.L_x_105:
[----:B------:R-:W-:Y:S05]  /*6630*/  BSYNC B0 ;  /* 0x0000000000007941 */ /* 0x000fea0003800000 */
.L_x_104:
        /* <DEDUP_REMOVED lines=9> */
.L_x_106:
[----:B------:R-:W-:Y:S01]  /*66d0*/  PRMT R106, R98, 0x7632, R106 ;  /* 0x00007632626a7816 */ /* 0x000fe2000000006a */
[----:B------:R-:W-:-:S04]  /*66e0*/  FADD.FTZ R100, R100, R159 ;  /* 0x0000009f64647221 */ /* 0x000fc80000010000 */
[----:B------:R-:W-:Y:S02]  /*66f0*/  IMAD.MOV.U32 R164, RZ, RZ, R100 ;  /* 0x000000ffffa47224 */ /* 0x000fe400078e0064 */
[----:B------:R-:W-:Y:S01]  /*6700*/  HFMA2 R163, -RZ, RZ, 0, 1.1920928955078125e-07 ;  /* 0x00000002ffa37431 */ /* 0x000fe200000001ff */
[----:B------:R-:W-:-:S07]  /*6710*/  MOV R101, R104 ;  /* 0x0000006800657202 */ /* 0x000fce0000000f00 */
[----:B------:R-:W-:Y:S05]  /*6720*/  WARPSYNC.COLLECTIVE R161, `(.L_x_107) ;  /* 0x00000000a1087348 */ /* 0x000fea0003c00000 */
[----:B------:R0:W1:Y:S02]  /*6730*/  SHFL.BFLY P0, R104, R164, R163, R165 ;  /* 0x0c0000a3a4687389 */ /* 0x00006400000000a5 */
[----:B01----:R-:W-:Y:S05]  /*6740*/  ENDCOLLECTIVE ;  /* 0x000000000000791b */ /* 0x003fea0003800000 */
.L_x_107:
[----:B------:R-:W-:-:S05]  /*6750*/  FADD.FTZ R101, R101, R162 ;  /* 0x000000a265657221 */ /* 0x000fca0000010000 */
[----:B------:R-:W-:Y:S02]  /*6760*/  MOV R164, R101 ;  /* 0x0000006500a47202 */ /* 0x000fe40000000f00 */
[----:B------:R-:W-:-:S07]  /*6770*/  MOV R103, R104 ;  /* 0x0000006800677202 */ /* 0x000fce0000000f00 */
[----:B------:R-:W-:Y:S05]  /*6780*/  WARPSYNC.COLLECTIVE R161, `(.L_x_108) ;  /* 0x00000000a1087348 */ /* 0x000fea0003c00000 */
[----:B------:R0:W1:Y:S02]  /*6790*/  SHFL.BFLY P0, R104, R164, R163, R165 ;  /* 0x0c0000a3a4687389 */ /* 0x00006400000000a5 */
[----:B01----:R-:W-:Y:S05]  /*67a0*/  ENDCOLLECTIVE ;  /* 0x000000000000791b */ /* 0x003fea0003800000 */
.L_x_108:
[----:B------:R-:W-:-:S05]  /*67b0*/  FADD.FTZ R103, R100, R103 ;  /* 0x0000006764677221 */ /* 0x000fca0000010000 */
[----:B------:R-:W-:Y:S01]  /*67c0*/  MOV R164, R103 ;  /* 0x0000006700a47202 */ /* 0x000fe20000000f00 */
[----:B------:R-:W-:Y:S01]  /*67d0*/  HFMA2 R163, -RZ, RZ, 0, 2.384185791015625e-07 ;  /* 0x00000004ffa37431 */ /* 0x000fe200000001ff */
[----:B------:R-:W-:-:S07]  /*67e0*/  MOV R102, R104 ;  /* 0x0000006800667202 */ /* 0x000fce0000000f00 */
[----:B------:R-:W-:Y:S05]  /*67f0*/  WARPSYNC.COLLECTIVE R161, `(.L_x_109) ;  /* 0x00000000a1087348 */ /* 0x000fea0003c00000 */
[----:B------:R0:W1:Y:S02]  /*6800*/  SHFL.BFLY P0, R104, R164, R163, R165 ;  /* 0x0c0000a3a4687389 */ /* 0x00006400000000a5 */
[----:B01----:R-:W-:Y:S05]  /*6810*/  ENDCOLLECTIVE ;  /* 0x000000000000791b */ /* 0x003fea0003800000 */
.L_x_109:
[----:B------:R-:W-:-:S05]  /*6820*/  FADD.FTZ R102, R101, R102 ;  /* 0x0000006665667221 */ /* 0x000fca0000010000 */
[----:B------:R-:W-:Y:S01]  /*6830*/  MOV R164, R102 ;  /* 0x0000006600a47202 */ /* 0x000fe20000000f00 */
[----:B------:R-:W-:-:S07]  /*6840*/  FADD.FTZ R117, R103, R104 ;  /* 0x0000006867757221 */ /* 0x000fce0000010000 */
[----:B------:R-:W-:Y:S05]  /*6850*/  WARPSYNC.COLLECTIVE R161, `(.L_x_110) ;  /* 0x00000000a1087348 */ /* 0x000fea0003c00000 */
[----:B------:R0:W1:Y:S02]  /*6860*/  SHFL.BFLY P0, R104, R164, R163, R165 ;  /* 0x0c0000a3a4687389 */ /* 0x00006400000000a5 */
[----:B01----:R-:W-:Y:S05]  /*6870*/  ENDCOLLECTIVE ;  /* 0x000000000000791b */ /* 0x003fea0003800000 */
.L_x_110:
[----:B------:R-:W-:Y:S02]  /*6880*/  IMAD.MOV.U32 R164, RZ, RZ, R117 ;  /* 0x000000ffffa47224 */ /* 0x000fe400078e0075 */
[----:B------:R-:W-:Y:S01]  /*6890*/  HFMA2 R163, -RZ, RZ, 0, 4.76837158203125e-07 ;  /* 0x00000008ffa37431 */ /* 0x000fe200000001ff */
[----:B------:R-:W-:-:S07]  /*68a0*/  MOV R105, R104 ;  /* 0x0000006800697202 */ /* 0x000fce0000000f00 */
[----:B------:R-:W-:Y:S05]  /*68b0*/  WARPSYNC.COLLECTIVE R161, `(.L_x_111) ;  /* 0x00000000a1087348 */ /* 0x000fea0003c00000 */
[----:B------:R0:W1:Y:S02]  /*68c0*/  SHFL.BFLY P0, R104, R164, R163, R165 ;  /* 0x0c0000a3a4687389 */ /* 0x00006400000000a5 */
[----:B01----:R-:W-:Y:S05]  /*68d0*/  ENDCOLLECTIVE ;  /* 0x000000000000791b */ /* 0x003fea0003800000 */
.L_x_111:
[----:B------:R-:W-:-:S05]  /*68e0*/  FADD.FTZ R118, R102, R105 ;  /* 0x0000006966767221 */ /* 0x000fca0000010000 */
[----:B------:R-:W-:Y:S01]  /*68f0*/  MOV R164, R118 ;  /* 0x0000007600a47202 */ /* 0x000fe20000000f00 */
[----:B------:R-:W-:-:S07]  /*6900*/  FADD.FTZ R151, R117, R104 ;  /* 0x0000006875977221 */ /* 0x000fce0000010000 */
[----:B------:R-:W-:Y:S05]  /*6910*/  WARPSYNC.COLLECTIVE R161, `(.L_x_112) ;  /* 0x00000000a1087348 */ /* 0x000fea0003c00000 */
[----:B------:R0:W1:Y:S02]  /*6920*/  SHFL.BFLY P0, R104, R164, R163, R165 ;  /* 0x0c0000a3a4687389 */ /* 0x00006400000000a5 */
[----:B01----:R-:W-:Y:S05]  /*6930*/  ENDCOLLECTIVE ;  /* 0x000000000000791b */ /* 0x003fea0003800000 */
.L_x_112:
[----:B------:R-:W-:Y:S01]  /*6940*/  MOV R164, R151 ;  /* 0x0000009700a47202 */ /* 0x000fe20000000f00 */
[----:B------:R-:W-:Y:S01]  /*6950*/  HFMA2 R163, -RZ, RZ, 0, 9.5367431640625e-07 ;  /* 0x00000010ffa37431 */ /* 0x000fe200000001ff */
[----:B------:R-:W-:-:S07]  /*6960*/  MOV R105, R104 ;  /* 0x0000006800697202 */ /* 0x000fce0000000f00 */
[----:B------:R-:W-:Y:S05]  /*6970*/  WARPSYNC.COLLECTIVE R161, `(.L_x_113) ;  /* 0x00000000a1087348 */ /* 0x000fea0003c00000 */
[----:B------:R0:W1:Y:S02]  /*6980*/  SHFL.BFLY P0, R104, R164, R163, R165 ;  /* 0x0c0000a3a4687389 */ /* 0x00006400000000a5 */
[----:B01----:R-:W-:Y:S05]  /*6990*/  ENDCOLLECTIVE ;  /* 0x000000000000791b */ /* 0x003fea0003800000 */
.L_x_113:
[--C-:B------:R-:W-:Y:S01]  /*69a0*/  FADD.FTZ R100, R118, R105.reuse ;  /* 0x0000006976647221 */ /* 0x100fe20000010000 */
[----:B------:R-:W-:-:S04]  /*69b0*/  PRMT R105, R97, 0x7632, R105 ;  /* 0x0000763261697816 */ /* 0x000fc80000000069 */
[----:B------:R-:W-:Y:S02]  /*69c0*/  MOV R164, R100 ;  /* 0x0000006400a47202 */ /* 0x000fe40000000f00 */
[----:B------:R-:W-:-:S07]  /*69d0*/  MOV R162, R104 ;  /* 0x0000006800a27202 */ /* 0x000fce0000000f00 */
[----:B------:R-:W-:Y:S05]  /*69e0*/  WARPSYNC.COLLECTIVE R161, `(.L_x_114) ;  /* 0x00000000a1087348 */ /* 0x000fea0003c00000 */
[----:B------:R0:W1:Y:S02]  /*69f0*/  SHFL.BFLY P0, R104, R164, R163, R165 ;  /* 0x0c0000a3a4687389 */ /* 0x00006400000000a5 */
[----:B01----:R-:W-:Y:S05]  /*6a00*/  ENDCOLLECTIVE ;  /* 0x000000000000791b */ /* 0x003fea0003800000 */
.L_x_114:
[----:B------:R-:W-:Y:S02]  /*6a10*/  MOV R101, R104 ;  /* 0x0000006800657202 */ /* 0x000fe40000000f00 */
[----:B------:R-:W-:Y:S01]  /*6a20*/  PRMT R104, R96, 0x7632, R104 ;  /* 0x0000763260687816 */ /* 0x000fe20000000068 */
[----:B------:R-:W-:Y:S06]  /*6a30*/  BRA `(.L_x_115) ;  /* 0xffffffb400247947 */ /* 0x000fec000383ffff */
.L_x_116:
        /* <DEDUP_REMOVED lines=12> */
.L_x_14413:


//--------------------- .text._ZN10layer_norm13ln_bwd_kernelINS_13Kernel_traitsI13__nv_bfloat16S2_S2_S2_fjLj768ELj1ELj4ELj1ELj16ENS_18Kernel_traits_baseILj768ES2_S2_S2_S2_fjLj128EEEEELb0ELb0ELb1ELb1EEEvNS_9BwdParamsE --------------------------
	.section	.text._ZN10layer_norm13ln_bwd_kernelINS_13Kernel_traitsI13__nv_bfloat16S2_S2_S2_fjLj768ELj1ELj4ELj1ELj16ENS_18Kernel_traits_baseILj768ES2_S2_S2_S2_fjLj128EEEEELb0ELb0ELb1ELb1EEEvNS_9BwdParamsE,"ax",@progbits
	.align	128
        .global         _ZN10layer_norm13ln_bwd_kernelINS_13Kernel_traitsI13__nv_bfloat16S2_S2_S2_fjLj768ELj1ELj4ELj1ELj16ENS_18Kernel_traits_baseILj768ES2_S2_S2_S2_fjLj128EEEEELb0ELb0ELb1ELb1EEEvNS_9BwdParamsE
        .type           _ZN10layer_norm13ln_bwd_kernelINS_13Kernel_traitsI13__nv_bfloat16S2_S2_S2_fjLj768ELj1ELj4ELj1ELj16ENS_18Kernel_traits_baseILj768ES2_S2_S2_S2_fjLj128EEEEELb0ELb0ELb1ELb1EEEvNS_9BwdParamsE,@function
        .size           _ZN10layer_norm13ln_bwd_kernelINS_13Kernel_traitsI13__nv_bfloat16S2_S2_S2_fjLj768ELj1ELj4ELj1ELj16ENS_18Kernel_traits_baseILj768ES2_S2_S2_S2_fjLj128EEEEELb0ELb0ELb1ELb1EEEvNS_9BwdParamsE,(.L_x_14414 - _ZN10layer_norm13ln_bwd_kernelINS_13Kernel_traitsI13__nv_bfloat16S2_S2_S2_fjLj768ELj1ELj4ELj1ELj16ENS_18Kernel_traits_baseILj768ES2_S2_S2_S2_fjLj128EEEEELb0ELb0ELb1ELb1EEEvNS_9BwdParamsE)
        .other          _ZN10layer_norm13ln_bwd_kernelINS_13Kernel_traitsI13__nv_bfloat16S2_S2_S2_fjLj768ELj1ELj4ELj1ELj16ENS_18Kernel_traits_baseILj768ES2_S2_S2_S2_fjLj128EEEEELb0ELb0ELb1ELb1EEEvNS_9BwdParamsE,@"STO_CUDA_ENTRY STV_DEFAULT"
_ZN10layer_norm13ln_bwd_kernelINS_13Kernel_traitsI13__nv_bfloat16S2_S2_S2_fjLj768ELj1ELj4ELj1ELj16ENS_18Kernel_traits_baseILj768ES2_S2_S2_S2_fjLj128EEEEELb0ELb0ELb1ELb1EEEvNS_9BwdParamsE:
.text._ZN10layer_norm13ln_bwd_kernelINS_13Kernel_traitsI13__nv_bfloat16S2_S2_S2_fjLj768ELj1ELj4ELj1ELj16ENS_18Kernel_traits_baseILj768ES2_S2_S2_S2_fjLj128EEEEELb0ELb0ELb1ELb1EEEvNS_9BwdParamsE:
        /* <DEDUP_REMOVED lines=19> */
[----:B------:R-:W0:Y:S01]  /*0130*/  LDCU.U8 UR8, c[0x0][0x410] ;  /* 0x00008200ff0877ac */ /* 0x000e220008000000 */
[----:B------:R-:W-:Y:S02]  /*0140*/  CS2R R74, SRZ ;  /* 0x00000000004a7805 */ /* 0x000fe4000001ff00 */
[----:B------:R-:W-:-:S02]  /*0150*/  CS2R R68, SRZ ;  /* 0x0000000000447805 */ /* 0x000fc4000001ff00 */
[----:B------:R-:W-:Y:S01]  /*0160*/  CS2R R70, SRZ ;  /* 0x0000000000467805 */ /* 0x000fe2000001ff00 */
[----:B------:R-:W2:Y:S01]  /*0170*/  LDCU UR12, c[0x0][0x400] ;  /* 0x00008000ff0c77ac */ /* 0x000ea20008000800 */
[----:B------:R-:W-:Y:S02]  /*0180*/  CS2R R64, SRZ ;  /* 0x0000000000407805 */ /* 0x000fe4000001ff00 */
[----:B------:R-:W-:Y:S02]  /*0190*/  CS2R R66, SRZ ;  /* 0x0000000000427805 */ /* 0x000fe4000001ff00 */
[----:B------:R-:W-:Y:S01]  /*01a0*/  CS2R R60, SRZ ;  /* 0x00000000003c7805 */ /* 0x000fe2000001ff00 */
[----:B-1----:R-:W-:Y:S01]  /*01b0*/  USHF.L.U32 UR4, UR4, 0x2, URZ ;  /* 0x0000000204047899 */ /* 0x002fe200080006ff */
[----:B------:R-:W-:Y:S01]  /*01c0*/  CS2R R62, SRZ ;  /* 0x00000000003e7805 */ /* 0x000fe2000001ff00 */
[----:B------:R-:W1:Y:S01]  /*01d0*/  LDCU.64 UR14, c[0x0][0x438] ;  /* 0x00008700ff0e77ac */ /* 0x000e620008000a00 */
[----:B------:R-:W-:-:S02]  /*01e0*/  CS2R R58, SRZ ;  /* 0x00000000003a7805 */ /* 0x000fc4000001ff00 */
[----:B------:R-:W-:Y:S02]  /*01f0*/  CS2R R56, SRZ ;  /* 0x0000000000387805 */ /* 0x000fe4000001ff00 */
[----:B------:R-:W-:Y:S02]  /*0200*/  CS2R R54, SRZ ;  /* 0x0000000000367805 */ /* 0x000fe4000001ff00 */
[----:B0-----:R-:W-:Y:S01]  /*0210*/  SHF.R.U32.HI R0, RZ, 0x5, R142 ;  /* 0x00000005ff007819 */ /* 0x001fe2000001168e */
[----:B------:R-:W0:Y:S01]  /*0220*/  LDCU.64 UR20, c[0x0][0x478] ;  /* 0x00008f00ff1477ac */ /* 0x000e220008000a00 */
[----:B------:R-:W-:Y:S02]  /*0230*/  CS2R R52, SRZ ;  /* 0x0000000000347805 */ /* 0x000fe4000001ff00 */
[----:B------:R-:W-:Y:S02]  /*0240*/  CS2R R50, SRZ ;  /* 0x0000000000327805 */ /* 0x000fe4000001ff00 */
[----:B------:R-:W-:Y:S01]  /*0250*/  LOP3.LUT R2, R0, UR4, RZ, 0xfc, !PT ;  /* 0x0000000400027c12 */ /* 0x000fe2000f8efcff */
[----:B------:R-:W0:Y:S01]  /*0260*/  LDCU.64 UR10, c[0x0][0x3c0] ;  /* 0x00007800ff0a77ac */ /* 0x000e220008000a00 */
[----:B------:R-:W-:-:S02]  /*0270*/  CS2R R48, SRZ ;  /* 0x0000000000307805 */ /* 0x000fc4000001ff00 */
[----:B------:R-:W-:Y:S02]  /*0280*/  LOP3.LUT R0, R142, 0x1f, RZ, 0xc0, !PT ;  /* 0x0000001f8e007812 */ /* 0x000fe400078ec0ff */
[----:B--2---:R-:W-:-:S13]  /*0290*/  ISETP.GE.AND P0, PT, R2, UR5, PT ;  /* 0x0000000502007c0c */ /* 0x004fda000bf06270 */
[----:B01-34-:R-:W-:Y:S05]  /*02a0*/  @P0 BRA `(.L_x_118) ;  /* 0x0000005000740947 */ /* 0x01bfea0003800000 */
[----:B------:R-:W0:Y:S02]  /*02b0*/  LDC.64 R8, c[0x0][0x3d0] ;  /* 0x0000f400ff087b82 */ /* 0x000e240000000a00 */
[----:B0-----:R-:W-:-:S05]  /*02c0*/  IMAD.WIDE.U32 R8, R0, 0x10, R8 ;  /* 0x0000001000087825 */ /* 0x001fca00078e0008 */
[----:B------:R-:W2:Y:S04]  /*02d0*/  LDG.E.128 R44, desc[UR6][R8.64+0x400] ;  /* 0x00040006082c7981 */ /* 0x000ea8000c1e1d00 */
[----:B------:R0:W5:Y:S04]  /*02e0*/  LDG.E.128 R40, desc[UR6][R8.64+0x200] ;  /* 0x0002000608287981 */ /* 0x000168000c1e1d00 */
[----:B------:R0:W5:Y:S01]  /*02f0*/  LDG.E.128 R36, desc[UR6][R8.64] ;  /* 0x0000000608247981 */ /* 0x000162000c1e1d00 */
[----:B------:R-:W-:Y:S01]  /*0300*/  HFMA2 R92, -RZ, RZ, 0, 0 ;  /* 0x00000000ff5c7431 */ /* 0x000fe200000001ff */
[----:B--2---:R-:W-:-:S02]  /*0310*/  PRMT R4, R44, 0x7632, R4 ;  /* 0x000076322c047816 */ /* 0x004fc40000000004 */
[----:B------:R-:W-:Y:S02]  /*0320*/  PRMT R5, R45, 0x7632, R5 ;  /* 0x000076322d057816 */ /* 0x000fe40000000005 */
[----:B------:R-:W-:Y:S02]  /*0330*/  PRMT R6, R46, 0x7632, R6 ;  /* 0x000076322e067816 */ /* 0x000fe40000000006 */
[----:B0-----:R-:W-:-:S07]  /*0340*/  PRMT R7, R47, 0x7632, R7 ;  /* 0x000076322f077816 */ /* 0x001fce0000000007 */
.L_x_138:
[----:B------:R-:W0:Y:S08]  /*0350*/  LDC.64 R124, c[0x0][0x3f8] ;  /* 0x0000fe00ff7c7b82 */ /* 0x000e300000000a00 */
[----:B------:R-:W1:Y:S08]  /*0360*/  LDC.64 R122, c[0x0][0x3f0] ;  /* 0x0000fc00ff7a7b82 */ /* 0x000e700000000a00 */
[----:B------:R-:W2:Y:S01]  /*0370*/  LDC.64 R120, c[0x0][0x3c8] ;  /* 0x0000f200ff787b82 */ /* 0x000ea20000000a00 */
[----:B0-----:R-:W-:-:S06]  /*0380*/  IMAD.WIDE R124, R2, 0x4, R124 ;  /* 0x00000004027c7825 */ /* 0x001fcc00078e027c */
[----:B------:R-:W3:Y:S01]  /*0390*/  LDG.E R124, desc[UR6][R124.64] ;  /* 0x000000067c7c7981 */ /* 0x000ee2000c1e1900 */
[----:B-1----:R-:W-:-:S06]  /*03a0*/  IMAD.WIDE R122, R2, 0x4, R122 ;  /* 0x00000004027a7825 */ /* 0x002fcc00078e027a */
[----:B-----5:R0:W5:Y:S01]  /*03b0*/  LDG.E R122, desc[UR6][R122.64] ;  /* 0x000000067a7a7981 */ /* 0x020162000c1e1900 */
[----:B--2---:R-:W-:-:S05]  /*03c0*/  IMAD.WIDE R120, R2, 0x4, R120 ;  /* 0x0000000402787825 */ /* 0x004fca00078e0278 */
[----:B------:R0:W5:Y:S01]  /*03d0*/  LDG.E R141, desc[UR6][R120.64] ;  /* 0x00000006788d7981 */ /* 0x000162000c1e1900 */
[----:B------:R-:W-:Y:S01]  /*03e0*/  BSSY.RECONVERGENT B1, `(.L_x_119) ;  /* 0x0000155000017945 */ /* 0x000fe20003800200 */
[----:B------:R-:W-:Y:S02]  /*03f0*/  CS2R R142, SRZ ;  /* 0x00000000008e7805 */ /* 0x000fe4000001ff00 */
[----:B---3--:R-:W-:-:S13]  /*0400*/  ISETP.GE.AND P3, PT, R124, 0x1, PT ;  /* 0x000000017c00780c */ /* 0x008fda0003f66270 */
[----:B0-----:R-:W-:Y:S05]  /*0410*/  @!P3 BRA `(.L_x_120) ;  /* 0x0000001000fcb947 */ /* 0x001fea0003800000 */
[----:B------:R-:W0:Y:S01]  /*0420*/  LDC.64 R12, c[0x0][0x3a8] ;  /* 0x0000ea00ff0c7b82 */ /* 0x000e220000000a00 */
[----:B------:R-:W-:Y:S01]  /*0430*/  IMAD R3, R2, UR9, RZ ;  /* 0x0000000902037c24 */ /* 0x000fe2000f8e02ff */
[----:B------:R-:W-:-:S04]  /*0440*/  IADD3 R11, PT, PT, R124, -0x1, RZ ;  /* 0xffffffff7c0b7810 */ /* 0x000fc80007ffe0ff */
[----:B------:R-:W-:Y:S01]  /*0450*/  SHF.R.S32.HI R10, RZ, 0x1f, R3 ;  /* 0x0000001fff0a7819 */ /* 0x000fe20000011403 */
[----:B------:R-:W-:Y:S01]  /*0460*/  IMAD R11, R11, UR9, RZ ;  /* 0x000000090b0b7c24 */ /* 0x000fe2000f8e02ff */
[----:B------:R-:W1:Y:S02]  /*0470*/  LDC.64 R8, c[0x0][0x428] ;  /* 0x00010a00ff087b82 */ /* 0x000e640000000a00 */
[----:B------:R-:W-:Y:S02]  /*0480*/  LEA.HI R3, R10, R3, RZ, 0x3 ;  /* 0x000000030a037211 */ /* 0x000fe400078f18ff */
[----:B------:R-:W-:Y:S02]  /*0490*/  SHF.R.S32.HI R10, RZ, 0x1f, R11 ;  /* 0x0000001fff0a7819 */ /* 0x000fe4000001140b */
[----:B------:R-:W-:Y:S02]  /*04a0*/  LEA.HI.SX32 R123, R3, R0, 0x1d ;  /* 0x00000000037b7211 */ /* 0x000fe400078feaff */
[----:B------:R-:W-:-:S02]  /*04b0*/  LEA.HI R11, R10, R11, RZ, 0x3 ;  /* 0x0000000b0a0b7211 */ /* 0x000fc400078f18ff */
[C---:B------:R-:W-:Y:S02]  /*04c0*/  IADD3 R125, PT, PT, R123.reuse, 0x20, RZ ;  /* 0x000000207b7d7810 */ /* 0x040fe40007ffe0ff */
[----:B------:R-:W-:Y:S02]  /*04d0*/  IADD3 R127, PT, PT, R123, 0x40, RZ ;  /* 0x000000407b7f7810 */ /* 0x000fe40007ffe0ff */
[----:B------:R-:W-:Y:S01]  /*04e0*/  LEA.HI.SX32 R11, R11, R0, 0x1d ;  /* 0x000000000b0b7211 */ /* 0x000fe200078feaff */
[----:B0-----:R-:W-:Y:S01]  /*04f0*/  IMAD.WIDE.U32 R108, R123, 0x10, R12 ;  /* 0x000000107b6c7825 */ /* 0x001fe200078e000c */
[----:B------:R-:W-:Y:S02]  /*0500*/  SHF.R.S32.HI R3, RZ, 0x1f, R2 ;  /* 0x0000001fff037819 */ /* 0x000fe40000011402 */
[C---:B------:R-:W-:Y:S01]  /*0510*/  LEA R112, P0, R2.reuse, UR10, 0x2 ;  /* 0x0000000a02707c11 */ /* 0x040fe2000f8010ff */
[--C-:B------:R-:W-:Y:S01]  /*0520*/  IMAD.WIDE.U32 R20, R125, 0x10, R12.reuse ;  /* 0x000000107d147825 */ /* 0x100fe200078e000c */
[----:B------:R-:W-:Y:S01]  /*0530*/  IADD3 R17, PT, PT, R11, 0x20, RZ ;  /* 0x000000200b117810 */ /* 0x000fe20007ffe0ff */
[----:B------:R-:W2:Y:S02]  /*0540*/  LDG.E.128 R108, desc[UR6][R108.64] ;  /* 0x000000066c6c7981 */ /* 0x000ea4000c1e1d00 */
[----:B------:R-:W-:Y:S01]  /*0550*/  IMAD.WIDE.U32 R12, R127, 0x10, R12 ;  /* 0x000000107f0c7825 */ /* 0x000fe200078e000c */
[----:B------:R-:W-:Y:S01]  /*0560*/  LEA.HI.X R113, R2, UR11, R3, 0x2, P0 ;  /* 0x0000000b02717c11 */ /* 0x000fe200080f1403 */
[----:B------:R-:W3:Y:S02]  /*0570*/  LDG.E.128 R20, desc[UR6][R20.64] ;  /* 0x0000000614147981 */ /* 0x000ee4000c1e1d00 */
[----:B-1----:R-:W-:-:S02]  /*0580*/  IMAD.WIDE.U32 R104, R11, 0x10, R8 ;  /* 0x000000100b687825 */ /* 0x002fc400078e0008 */
[----:B------:R-:W4:Y:S02]  /*0590*/  LDG.E.128 R12, desc[UR6][R12.64] ;  /* 0x000000060c0c7981 */ /* 0x000f24000c1e1d00 */
[----:B------:R-:W-:Y:S02]  /*05a0*/  IMAD.WIDE.U32 R16, R17, 0x10, R8 ;  /* 0x0000001011107825 */ /* 0x000fe400078e0008 */
[----:B------:R0:W3:Y:S04]  /*05b0*/  LDG.E R0, desc[UR6][R112.64] ;  /* 0x0000000670007981 */ /* 0x0000e8000c1e1900 */
[----:B------:R-:W3:Y:S04]  /*05c0*/  LDG.E.128 R104, desc[UR6][R104.64] ;  /* 0x0000000668687981 */ /* 0x000ee8000c1e1d00 */
[----:B------:R-:W3:Y:S01]  /*05d0*/  LDG.E.128 R16, desc[UR6][R16.64] ;  /* 0x0000000610107981 */ /* 0x000ee2000c1e1d00 */
[----:B------:R-:W-:-:S05]  /*05e0*/  IADD3 R3, PT, PT, R11, 0x40, RZ ;  /* 0x000000400b037810 */ /* 0x000fca0007ffe0ff */
[----:B------:R-:W-:-:S06]  /*05f0*/  IMAD.WIDE.U32 R8, R3, 0x10, R8 ;  /* 0x0000001003087825 */ /* 0x000fcc00078e0008 */
[----:B------:R-:W3:Y:S01]  /*0600*/  LDG.E.128 R8, desc[UR6][R8.64] ;  /* 0x0000000608087981 */ /* 0x000ee2000c1e1d00 */
[----:B------:R-:W-:Y:S02]  /*0610*/  MOV R120, UR14 ;  /* 0x0000000e00787c02 */ /* 0x000fe40008000f00 */
[----:B------:R-:W-:Y:S02]  /*0620*/  MOV R121, UR15 ;  /* 0x0000000f00797c02 */ /* 0x000fe40008000f00 */
[----:B------:R-:W-:-:S04]  /*0630*/  ISETP.NE.U32.AND P0, PT, R120, RZ, PT ;  /* 0x000000ff7800720c */ /* 0x000fc80003f05070 */
[----:B------:R-:W-:-:S13]  /*0640*/  ISETP.NE.AND.EX P0, PT, R121, RZ, PT, P0 ;  /* 0x000000ff7900720c */ /* 0x000fda0003f05300 */
[----:B------:R-:W0:Y:S08]  /*0650*/  @P0 LDC.64 R114, c[0x0][0x438] ;  /* 0x00010e00ff720b82 */ /* 0x000e300000000a00 */
[----:B------:R-:W1:Y:S08]  /*0660*/  @P0 LDC.64 R116, c[0x0][0x438] ;  /* 0x00010e00ff740b82 */ /* 0x000e700000000a00 */
[----:B------:R-:W1:Y:S01]  /*0670*/  @P0 LDC.64 R118, c[0x0][0x438] ;  /* 0x00010e00ff760b82 */ /* 0x000e620000000a00 */
[----:B------:R-:W-:Y:S01]  /*0680*/  ISETP.NE.AND P1, PT, RZ, UR8, PT ;  /* 0x00000008ff007c0c */ /* 0x000fe2000bf25270 */
[----:B0-----:R-:W-:-:S05]  /*0690*/  @P0 IMAD.WIDE.U32 R112, R123, 0x10, R114 ;  /* 0x000000107b700825 */ /* 0x001fca00078e0072 */
[----:B------:R0:W5:Y:S01]  /*06a0*/  @P0 LDG.E.128 R32, desc[UR6][R112.64] ;  /* 0x0000000670200981 */ /* 0x000162000c1e1d00 */
[----:B-1----:R-:W-:-:S05]  /*06b0*/  @P0 IMAD.WIDE.U32 R114, R125, 0x10, R116 ;  /* 0x000000107d720825 */ /* 0x002fca00078e0074 */
[----:B------:R1:W5:Y:S01]  /*06c0*/  @P0 LDG.E.128 R28, desc[UR6][R114.64] ;  /* 0x00000006721c0981 */ /* 0x000362000c1e1d00 */
[----:B------:R-:W-:-:S05]  /*06d0*/  @P0 IMAD.WIDE.U32 R116, R127, 0x10, R118 ;  /* 0x000000107f740825 */ /* 0x000fca00078e0076 */
[----:B------:R1:W5:Y:S01]  /*06e0*/  @P0 LDG.E.128 R24, desc[UR6][R116.64] ;  /* 0x0000000674180981 */ /* 0x000362000c1e1d00 */
[----:B------:R-:W-:Y:S02]  /*06f0*/  SHF.L.U32 R156, R36, 0x10, RZ ;  /* 0x00000010249c7819 */ /* 0x000fe400000006ff */
[----:B--2---:R-:W-:Y:S02]  /*0700*/  PRMT R126, R110, 0x7632, R126 ;  /* 0x000076326e7e7816 */ /* 0x004fe4000000007e */
[C---:B------:R-:W-:Y:S02]  /*0710*/  PRMT R3, R108.reuse, 0x7632, R3 ;  /* 0x000076326c037816 */ /* 0x040fe40000000003 */
[----:B------:R-:W-:Y:S02]  /*0720*/  SHF.L.U32 R123, R108, 0x10, RZ ;  /* 0x000000106c7b7819 */ /* 0x000fe400000006ff */
[----:B------:R-:W-:Y:S02]  /*0730*/  PRMT R128, R111, 0x7632, R128 ;  /* 0x000076326f807816 */ /* 0x000fe40000000080 */
[----:B----4-:R-:W-:-:S02]  /*0740*/  PRMT R138, R15, 0x7632, R138 ;  /* 0x000076320f8a7816 */ /* 0x010fc4000000008a */
[----:B------:R-:W-:Y:S02]  /*0750*/  SHF.L.U32 R149, R15, 0x10, RZ ;  /* 0x000000100f957819 */ /* 0x000fe400000006ff */
[----:B---3--:R-:W-:Y:S02]  /*0760*/  FSEL R0, R0, RZ, !P1 ;  /* 0x000000ff00007208 */ /* 0x008fe40004800000 */
[----:B------:R-:W-:Y:S02]  /*0770*/  SHF.L.U32 R15, R126, 0x10, RZ ;  /* 0x000000107e0f7819 */ /* 0x000fe400000006ff */
[C---:B0-----:R-:W-:Y:S02]  /*0780*/  PRMT R112, R104.reuse, 0x7632, R112 ;  /* 0x0000763268707816 */ /* 0x041fe40000000070 */
[----:B------:R-:W-:Y:S02]  /*0790*/  SHF.L.U32 R143, R104, 0x10, RZ ;  /* 0x00000010688f7819 */ /* 0x000fe400000006ff */
[----:B------:R-:W-:-:S02]  /*07a0*/  PRMT R108, R105, 0x7632, R108 ;  /* 0x00007632696c7816 */ /* 0x000fc4000000006c */
[----:B------:R-:W-:Y:S02]  /*07b0*/  SHF.L.U32 R139, R105, 0x10, RZ ;  /* 0x00000010698b7819 */ /* 0x000fe400000006ff */
[----:B------:R-:W-:Y:S02]  /*07c0*/  PRMT R130, R22, 0x7632, R130 ;  /* 0x0000763216827816 */ /* 0x000fe40000000082 */
[C---:B------:R-:W-:Y:S02]  /*07d0*/  PRMT R105, R106.reuse, 0x7632, R105 ;  /* 0x000076326a697816 */ /* 0x040fe40000000069 */
[----:B------:R-:W-:Y:S02]  /*07e0*/  SHF.L.U32 R137, R106, 0x10, RZ ;  /* 0x000000106a897819 */ /* 0x000fe400000006ff */
[C---:B------:R-:W-:Y:S02]  /*07f0*/  PRMT R104, R107.reuse, 0x7632, R104 ;  /* 0x000076326b687816 */ /* 0x040fe40000000068 */
[----:B------:R-:W-:-:S02]  /*0800*/  SHF.L.U32 R119, R107, 0x10, RZ ;  /* 0x000000106b777819 */ /* 0x000fc400000006ff */
[C---:B------:R-:W-:Y:S02]  /*0810*/  PRMT R106, R20.reuse, 0x7632, R106 ;  /* 0x00007632146a7816 */ /* 0x040fe4000000006a */
[----:B------:R-:W-:Y:S01]  /*0820*/  SHF.L.U32 R131, R20, 0x10, RZ ;  /* 0x0000001014837819 */ /* 0x000fe200000006ff */
[----:B------:R-:W-:Y:S01]  /*0830*/  FADD.FTZ R20, -R0, R15 ;  /* 0x0000000f00147221 */ /* 0x000fe20000010100 */
[C---:B------:R-:W-:Y:S02]  /*0840*/  PRMT R113, R17.reuse, 0x7632, R113 ;  /* 0x0000763211717816 */ /* 0x040fe40000000071 */
[----:B------:R-:W-:Y:S02]  /*0850*/  SHF.L.U32 R107, R17, 0x10, RZ ;  /* 0x00000010116b7819 */ /* 0x000fe400000006ff */
[----:B------:R-:W-:Y:S02]  /*0860*/  SHF.L.U32 R17, R128, 0x10, RZ ;  /* 0x0000001080117819 */ /* 0x000fe400000006ff */
[----:B------:R-:W-:-:S02]  /*0870*/  SHF.L.U32 R129, R111, 0x10, RZ ;  /* 0x000000106f817819 */ /* 0x000fc400000006ff */
[----:B------:R-:W-:Y:S02]  /*0880*/  SHF.L.U32 R15, R130, 0x10, RZ ;  /* 0x00000010820f7819 */ /* 0x000fe400000006ff */
[----:B------:R-:W-:Y:S02]  /*0890*/  PRMT R132, R23, 0x7632, R132 ;  /* 0x0000763217847816 */ /* 0x000fe40000000084 */
[C---:B-1----:R-:W-:Y:S02]  /*08a0*/  PRMT R115, R19.reuse, 0x7632, R115 ;  /* 0x0000763213737816 */ /* 0x042fe40000000073 */
[----:B------:R-:W-:Y:S02]  /*08b0*/  SHF.L.U32 R111, R19, 0x10, RZ ;  /* 0x00000010136f7819 */ /* 0x000fe400000006ff */
[----:B------:R-:W-:Y:S02]  /*08c0*/  PRMT R19, R12, 0x7632, R19 ;  /* 0x000076320c137816 */ /* 0x000fe40000000013 */
[----:B------:R-:W-:-:S02]  /*08d0*/  SHF.L.U32 R3, R3, 0x10, RZ ;  /* 0x0000001003037819 */ /* 0x000fc400000006ff */
[----:B------:R-:W-:Y:S02]  /*08e0*/  PRMT R118, R109, 0x7632, R118 ;  /* 0x000076326d767816 */ /* 0x000fe40000000076 */
[C---:B------:R-:W-:Y:S02]  /*08f0*/  PRMT R114, R21.reuse, 0x7632, R114 ;  /* 0x0000763215727816 */ /* 0x040fe40000000072 */
[----:B------:R-:W-:Y:S01]  /*0900*/  SHF.L.U32 R133, R22, 0x10, RZ ;  /* 0x0000001016857819 */ /* 0x000fe200000006ff */
[C---:B------:R-:W-:Y:S01]  /*0910*/  FADD.FTZ R22, -R0.reuse, R17 ;  /* 0x0000001100167221 */ /* 0x040fe20000010100 */
[----:B------:R-:W-:Y:S01]  /*0920*/  SHF.L.U32 R21, R21, 0x10, RZ ;  /* 0x0000001015157819 */ /* 0x000fe200000006ff */
[----:B------:R-:W-:Y:S01]  /*0930*/  FADD.FTZ R142, -R0, R15 ;  /* 0x0000000f008e7221 */ /* 0x000fe20000010100 */
[----:B------:R-:W-:Y:S02]  /*0940*/  SHF.L.U32 R127, R110, 0x10, RZ ;  /* 0x000000106e7f7819 */ /* 0x000fe400000006ff */
[----:B------:R-:W-:-:S02]  /*0950*/  SHF.L.U32 R17, R132, 0x10, RZ ;  /* 0x0000001084117819 */ /* 0x000fc400000006ff */
[C---:B------:R-:W-:Y:S02]  /*0960*/  PRMT R110, R16.reuse, 0x7632, R110 ;  /* 0x00007632106e7816 */ /* 0x040fe4000000006e */
[----:B------:R-:W-:Y:S01]  /*0970*/  SHF.L.U32 R117, R16, 0x10, RZ ;  /* 0x0000001010757819 */ /* 0x000fe200000006ff */
[----:B------:R-:W-:Y:S01]  /*0980*/  FADD.FTZ R16, -R0, R3 ;  /* 0x0000000300107221 */ /* 0x000fe20000010100 */
[C---:B------:R-:W-:Y:S02]  /*0990*/  PRMT R134, R13.reuse, 0x7632, R134 ;  /* 0x000076320d867816 */ /* 0x040fe40000000086 */
[----:B------:R-:W-:Y:S02]  /*09a0*/  SHF.L.U32 R145, R13, 0x10, RZ ;  /* 0x000000100d917819 */ /* 0x000fe400000006ff */
[----:B------:R-:W-:Y:S02]  /*09b0*/  SHF.L.U32 R19, R19, 0x10, RZ ;  /* 0x0000001013137819 */ /* 0x000fe400000006ff */
[----:B------:R-:W-:-:S02]  /*09c0*/  PRMT R15, R36, 0x7632, R15 ;  /* 0x00007632240f7816 */ /* 0x000fc4000000000f */
[----:B------:R-:W-:Y:S02]  /*09d0*/  SHF.L.U32 R13, R118, 0x10, RZ ;  /* 0x00000010760d7819 */ /* 0x000fe400000006ff */
[----:B------:R-:W-:Y:S02]  /*09e0*/  SHF.L.U32 R23, R23, 0x10, RZ ;  /* 0x0000001017177819 */ /* 0x000fe400000006ff */
[----:B------:R-:W-:Y:S01]  /*09f0*/  SHF.L.U32 R3, R106, 0x10, RZ ;  /* 0x000000106a037819 */ /* 0x000fe200000006ff */
[C---:B------:R-:W-:Y:S01]  /*0a00*/  FADD.FTZ R106, -R0.reuse, R21 ;  /* 0x00000015006a7221 */ /* 0x040fe20000010100 */
[----:B------:R-:W-:Y:S01]  /*0a10*/  SHF.L.U32 R125, R109, 0x10, RZ ;  /* 0x000000106d7d7819 */ /* 0x000fe200000006ff */
[----:B------:R-:W-:Y:S01]  /*0a20*/  FADD.FTZ R118, -R0, R17 ;  /* 0x0000001100767221 */ /* 0x000fe20000010100 */
[----:B------:R-:W-:Y:S01]  /*0a30*/  PRMT R136, R14, 0x7632, R136 ;  /* 0x000076320e887816 */ /* 0x000fe20000000088 */
[----:B-----5:R-:W-:Y:S01]  /*0a40*/  FMUL.FTZ R16, R141, R16 ;  /* 0x000000108d107220 */ /* 0x020fe20000410000 */
[----:B------:R-:W-:Y:S01]  /*0a50*/  SHF.L.U32 R21, R134, 0x10, RZ ;  /* 0x0000001086157819 */ /* 0x000fe200000006ff */
[----:B------:R-:W-:Y:S01]  /*0a60*/  FADD.FTZ R134, -R0, R19 ;  /* 0x0000001300867221 */ /* 0x000fe20000010100 */
[----:B------:R-:W-:-:S02]  /*0a70*/  SHF.L.U32 R15, R15, 0x10, RZ ;  /* 0x000000100f0f7819 */ /* 0x000fc400000006ff */
[----:B------:R-:W-:Y:S02]  /*0a80*/  SHF.L.U32 R112, R112, 0x10, RZ ;  /* 0x0000001070707819 */ /* 0x000fe400000006ff */
[C---:B------:R-:W-:Y:S02]  /*0a90*/  PRMT R116, R18.reuse, 0x7632, R116 ;  /* 0x0000763212747816 */ /* 0x040fe40000000074 */
[----:B------:R-:W-:Y:S01]  /*0aa0*/  SHF.L.U32 R109, R18, 0x10, RZ ;  /* 0x00000010126d7819 */ /* 0x000fe200000006ff */
[C---:B------:R-:W-:Y:S01]  /*0ab0*/  FADD.FTZ R18, -R0.reuse, R13 ;  /* 0x0000000d00127221 */ /* 0x040fe20000010100 */
[----:B------:R-:W-:Y:S01]  /*0ac0*/  PRMT R17, R37, 0x7632, R17 ;  /* 0x0000763225117816 */ /* 0x000fe20000000011 */
[----:B------:R-:W-:Y:S01]  /*0ad0*/  FADD.FTZ R146, -R0, R23 ;  /* 0x0000001700927221 */ /* 0x000fe20000010100 */
[----:B------:R-:W-:Y:S01]  /*0ae0*/  PRMT R19, R38, 0x7632, R19 ;  /* 0x0000763226137816 */ /* 0x000fe20000000013 */
[-C--:B------:R-:W-:Y:S01]  /*0af0*/  FMUL.FTZ R15, R15, R112.reuse ;  /* 0x000000700f0f7220 */ /* 0x080fe20000410000 */
[----:B------:R-:W-:Y:S01]  /*0b00*/  SHF.L.U32 R23, R136, 0x10, RZ ;  /* 0x0000001088177819 */ /* 0x000fe200000006ff */
[----:B------:R-:W-:Y:S01]  /*0b10*/  FADD.FTZ R136, -R0, R21 ;  /* 0x0000001500887221 */ /* 0x000fe20000010100 */
[----:B------:R-:W-:Y:S01]  /*0b20*/  FADD.FTZ R81, R81, R112 ;  /* 0x0000007051517221 */ /* 0x000fe20000010000 */
[----:B------:R-:W-:Y:S01]  /*0b30*/  FFMA.FTZ R49, R16, R112, R49 ;  /* 0x0000007010317223 */ /* 0x000fe20000010031 */
[----:B------:R-:W-:Y:S01]  /*0b40*/  SHF.L.U32 R17, R17, 0x10, RZ ;  /* 0x0000001011117819 */ /* 0x000fe200000006ff */
[C---:B------:R-:W-:Y:S01]  /*0b50*/  FMUL.FTZ R18, R141.reuse, R18 ;  /* 0x000000128d127220 */ /* 0x040fe20000410000 */
[----:B------:R-:W-:Y:S01]  /*0b60*/  SHF.L.U32 R108, R108, 0x10, RZ ;  /* 0x000000106c6c7819 */ /* 0x000fe200000006ff */
[----:B------:R-:W-:Y:S01]  /*0b70*/  FMUL.FTZ R20, R141, R20 ;  /* 0x000000148d147220 */ /* 0x000fe20000410000 */
[----:B------:R-:W-:-:S02]  /*0b80*/  PRMT R21, R39, 0x7632, R21 ;  /* 0x0000763227157816 */ /* 0x000fc40000000015 */
[----:B------:R-:W-:Y:S02]  /*0b90*/  SHF.L.U32 R19, R19, 0x10, RZ ;  /* 0x0000001013137819 */ /* 0x000fe400000006ff */
[----:B------:R-:W-:Y:S01]  /*0ba0*/  SHF.L.U32 R112, R105, 0x10, RZ ;  /* 0x0000001069707819 */ /* 0x000fe200000006ff */
[-C--:B------:R-:W-:Y:S01]  /*0bb0*/  FMUL.FTZ R17, R17, R108.reuse ;  /* 0x0000006c11117220 */ /* 0x080fe20000410000 */
[----:B------:R-:W-:Y:S01]  /*0bc0*/  FADD.FTZ R83, R83, R108 ;  /* 0x0000006c53537221 */ /* 0x000fe20000010000 */
[----:B------:R-:W-:Y:S01]  /*0bd0*/  FFMA.FTZ R51, R18, R108, R51 ;  /* 0x0000006c12337223 */ /* 0x000fe20000010033 */
[----:B------:R-:W-:Y:S01]  /*0be0*/  SHF.L.U32 R21, R21, 0x10, RZ ;  /* 0x0000001015157819 */ /* 0x000fe200000006ff */
[----:B------:R-:W-:Y:S01]  /*0bf0*/  FADD.FTZ R150, -R0, R131 ;  /* 0x0000008300967221 */ /* 0x000fe20000010100 */
[----:B------:R-:W-:Y:S01]  /*0c00*/  SHF.L.U32 R104, R104, 0x10, RZ ;  /* 0x0000001068687819 */ /* 0x000fe200000006ff */
[-C--:B------:R-:W-:Y:S01]  /*0c10*/  FMUL.FTZ R19, R19, R112.reuse ;  /* 0x0000007013137220 */ /* 0x080fe20000410000 */
[----:B------:R-:W-:Y:S01]  /*0c20*/  FADD.FTZ R77, R77, R112 ;  /* 0x000000704d4d7221 */ /* 0x000fe20000010000 */
[----:B------:R-:W-:Y:S01]  /*0c30*/  FFMA.FTZ R53, R20, R112, R53 ;  /* 0x0000007014357223 */ /* 0x000fe20000010035 */
[----:B------:R-:W-:Y:S01]  /*0c40*/  FMUL.FTZ R22, R141, R22 ;  /* 0x000000168d167220 */ /* 0x000fe20000410000 */
[----:B------:R-:W-:Y:S01]  /*0c50*/  SHF.L.U32 R108, R40, 0x10, RZ ;  /* 0x00000010286c7819 */ /* 0x000fe200000006ff */
[----:B------:R-:W-:Y:S01]  /*0c60*/  FADD.FTZ R154, -R0, R123 ;  /* 0x0000007b009a7221 */ /* 0x000fe20000010100 */
[----:B------:R-:W-:Y:S01]  /*0c70*/  SHF.L.U32 R112, R41, 0x10, RZ ;  /* 0x0000001029707819 */ /* 0x000fe200000006ff */
[----:B------:R-:W-:Y:S01]  /*0c80*/  FMUL.FTZ R105, R141, R106 ;  /* 0x0000006a8d697220 */ /* 0x000fe20000410000 */
[----:B------:R-:W-:Y:S01]  /*0c90*/  SHF.L.U32 R123, R138, 0x10, RZ ;  /* 0x000000108a7b7819 */ /* 0x000fe200000006ff */
[C---:B------:R-:W-:Y:S01]  /*0ca0*/  FADD.FTZ R148, -R0.reuse, R133 ;  /* 0x0000008500947221 */ /* 0x040fe20000010100 */
[----:B------:R-:W-:Y:S01]  /*0cb0*/  FADD.FTZ R138, -R0, R23 ;  /* 0x00000017008a7221 */ /* 0x000fe20000010100 */
[----:B------:R-:W-:Y:S01]  /*0cc0*/  SHF.L.U32 R13, R114, 0x10, RZ ;  /* 0x00000010720d7819 */ /* 0x000fe200000006ff */
[-C--:B------:R-:W-:Y:S01]  /*0cd0*/  FMUL.FTZ R21, R21, R104.reuse ;  /* 0x0000006815157220 */ /* 0x080fe20000410000 */
[----:B------:R-:W-:Y:S01]  /*0ce0*/  FADD.FTZ R79, R79, R104 ;  /* 0x000000684f4f7221 */ /* 0x000fe20000010000 */
[----:B------:R-:W-:Y:S01]  /*0cf0*/  FFMA.FTZ R55, R22, R104, R55 ;  /* 0x0000006816377223 */ /* 0x000fe20000010037 */
[----:B------:R-:W-:Y:S01]  /*0d00*/  FMUL.FTZ R23, R141, R150 ;  /* 0x000000968d177220 */ /* 0x000fe20000410000 */
        /* <DEDUP_REMOVED lines=9> */
[C---:B------:R-:W-:Y:S01]  /*0da0*/  FADD.FTZ R144, -R0.reuse, R3 ;  /* 0x0000000300907221 */ /* 0x040fe20000010100 */
[C---:B------:R-:W-:Y:S01]  /*0db0*/  FMUL.FTZ R107, R141.reuse, R148 ;  /* 0x000000948d6b7220 */ /* 0x040fe20000410000 */
[----:B------:R-:W-:Y:S01]  /*0dc0*/  FADD.FTZ R12, -R0, R127 ;  /* 0x0000007f000c7221 */ /* 0x000fe20000010100 */
[----:B------:R-:W-:Y:S01]  /*0dd0*/  FMUL.FTZ R3, R141, R154 ;  /* 0x0000009a8d037220 */ /* 0x000fe20000410000 */
[----:B------:R-:W-:Y:S01]  /*0de0*/  FADD.FTZ R72, R72, R117 ;  /* 0x0000007548487221 */ /* 0x000fe20000010000 */
[----:B------:R-:W-:Y:S01]  /*0df0*/  FFMA.FTZ R56, R23, R117, R56 ;  /* 0x0000007517387223 */ /* 0x000fe20000010038 */
[C---:B------:R-:W-:Y:S01]  /*0e00*/  FADD.FTZ R114, -R0.reuse, R13 ;  /* 0x0000000d00727221 */ /* 0x040fe20000010100 */
[C---:B------:R-:W-:Y:S01]  /*0e10*/  PRMT R133, R9.reuse, 0x7632, R133 ;  /* 0x0000763209857816 */ /* 0x040fe20000000085 */
[C---:B------:R-:W-:Y:S01]  /*0e20*/  FADD.FTZ R126, -R0.reuse, R135 ;  /* 0x00000087007e7221 */ /* 0x040fe20000010100 */
[----:B------:R-:W-:Y:S01]  /*0e30*/  SHF.L.U32 R129, R9, 0x10, RZ ;  /* 0x0000001009817819 */ /* 0x000fe200000006ff */
[----:B------:R-:W-:Y:S01]  /*0e40*/  FADD.FTZ R140, -R0, R123 ;  /* 0x0000007b008c7221 */ /* 0x000fe20000010100 */
[----:B------:R-:W-:Y:S01]  /*0e50*/  SHF.L.U32 R154, R39, 0x10, RZ ;  /* 0x00000010279a7819 */ /* 0x000fe200000006ff */
[C---:B------:R-:W-:Y:S01]  /*0e60*/  FMUL.FTZ R9, R141.reuse, R152 ;  /* 0x000000988d097220 */ /* 0x040fe20000410000 */
[----:B------:R-:W-:Y:S01]  /*0e70*/  PRMT R117, R40, 0x7632, R117 ;  /* 0x0000763228757816 */ /* 0x000fe20000000075 */
[----:B------:R-:W-:Y:S01]  /*0e80*/  FMUL.FTZ R13, R141, R14 ;  /* 0x0000000e8d0d7220 */ /* 0x000fe20000410000 */
[----:B------:R-:W-:Y:S01]  /*0e90*/  SHF.L.U32 R112, R43, 0x10, RZ ;  /* 0x000000102b707819 */ /* 0x000fe200000006ff */
[-C--:B------:R-:W-:Y:S01]  /*0ea0*/  FMUL.FTZ R108, R108, R109.reuse ;  /* 0x0000006d6c6c7220 */ /* 0x080fe20000410000 */
[C---:B------:R-:W-:Y:S01]  /*0eb0*/  PRMT R123, R11.reuse, 0x7632, R123 ;  /* 0x000076320b7b7816 */ /* 0x040fe2000000007b */
[----:B------:R-:W-:Y:S01]  /*0ec0*/  FADD.FTZ R68, R68, R109 ;  /* 0x0000006d44447221 */ /* 0x000fe20000010000 */
[----:B------:R-:W-:Y:S01]  /*0ed0*/  SHF.L.U32 R135, R11, 0x10, RZ ;  /* 0x000000100b877819 */ /* 0x000fe200000006ff */
[----:B------:R-:W-:Y:S01]  /*0ee0*/  FFMA.FTZ R92, R107, R109, R92 ;  /* 0x0000006d6b5c7223 */ /* 0x000fe2000001005c */
[----:B------:R-:W-:Y:S01]  /*0ef0*/  SHF.L.U32 R152, R38, 0x10, RZ ;  /* 0x0000001026987819 */ /* 0x000fe200000006ff */
[C---:B------:R-:W-:Y:S01]  /*0f00*/  FMUL.FTZ R11, R141.reuse, R12 ;  /* 0x0000000c8d0b7220 */ /* 0x040fe20000410000 */
[----:B------:R-:W-:Y:S01]  /*0f10*/  FMUL.FTZ R109, R141, R146 ;  /* 0x000000928d6d7220 */ /* 0x000fe20000410000 */
[----:B------:R-:W-:Y:S01]  /*0f20*/  SHF.L.U32 R117, R117, 0x10, RZ ;  /* 0x0000001075757819 */ /* 0x000fe200000006ff */
[-C--:B------:R-:W-:Y:S01]  /*0f30*/  FMUL.FTZ R14, R154, R119.reuse ;  /* 0x000000779a0e7220 */ /* 0x080fe20000410000 */
[----:B------:R-:W-:Y:S01]  /*0f40*/  SHF.L.U32 R146, R110, 0x10, RZ ;  /* 0x000000106e927819 */ /* 0x000fe200000006ff */
[--C-:B------:R-:W-:Y:S01]  /*0f50*/  FADD.FTZ R78, R78, R119.reuse ;  /* 0x000000774e4e7221 */ /* 0x100fe20000010000 */
[----:B------:R-:W-:Y:S01]  /*0f60*/  FFMA.FTZ R54, R13, R119, R54 ;  /* 0x000000770d367223 */ /* 0x000fe20000010036 */
[----:B------:R-:W-:Y:S01]  /*0f70*/  FMUL.FTZ R110, R112, R111 ;  /* 0x0000006f706e7220 */ /* 0x000fe20000410000 */
[----:B------:R-:W-:Y:S01]  /*0f80*/  PRMT R119, R41, 0x7632, R119 ;  /* 0x0000763229777816 */ /* 0x000fe20000000077 */
[C---:B------:R-:W-:Y:S01]  /*0f90*/  FADD.FTZ R128, -R0.reuse, R145 ;  /* 0x0000009100807221 */ /* 0x040fe20000010100 */
[C---:B------:R-:W-:Y:S01]  /*0fa0*/  FADD.FTZ R130, -R0.reuse, R147 ;  /* 0x0000009300827221 */ /* 0x040fe20000010100 */
[----:B------:R-:W-:Y:S01]  /*0fb0*/  FADD.FTZ R132, -R0, R149 ;  /* 0x0000009500847221 */ /* 0x000fe20000010100 */
[-C--:B------:R-:W-:Y:S01]  /*0fc0*/  FMUL.FTZ R12, R152, R137.reuse ;  /* 0x00000089980c7220 */ /* 0x080fe20000410000 */
[----:B------:R-:W-:Y:S01]  /*0fd0*/  FADD.FTZ R76, R76, R137 ;  /* 0x000000894c4c7221 */ /* 0x000fe20000010000 */
[----:B------:R-:W-:Y:S01]  /*0fe0*/  FFMA.FTZ R52, R11, R137, R52 ;  /* 0x000000890b347223 */ /* 0x000fe20000010034 */
[----:B------:R-:W-:Y:S01]  /*0ff0*/  FMUL.FTZ R112, R141, R144 ;  /* 0x000000908d707220 */ /* 0x000fe20000410000 */
[----:B------:R-:W-:Y:S01]  /*1000*/  PRMT R0, R10, 0x7632, R0 ;  /* 0x000076320a007816 */ /* 0x000fe20000000000 */
[----:B------:R-:W-:Y:S01]  /*1010*/  FADD.FTZ R70, R70, R111 ;  /* 0x0000006f46467221 */ /* 0x000fe20000010000 */
[----:B------:R-:W-:Y:S01]  /*1020*/  SHF.L.U32 R131, R10, 0x10, RZ ;  /* 0x000000100a837819 */ /* 0x000fe200000006ff */
[----:B------:R-:W-:Y:S01]  /*1030*/  FFMA.FTZ R94, R109, R111, R94 ;  /* 0x0000006f6d5e7223 */ /* 0x000fe2000001005e */
[----:B------:R-:W-:Y:S01]  /*1040*/  PRMT R137, R42, 0x7632, R137 ;  /* 0x000076322a897816 */ /* 0x000fe20000000089 */
[-C--:B------:R-:W-:Y:S01]  /*1050*/  FMUL.FTZ R111, R117, R146.reuse ;  /* 0x00000092756f7220 */ /* 0x080fe20000410000 */
[----:B------:R-:W-:Y:S01]  /*1060*/  SHF.L.U32 R10, R37, 0x10, RZ ;  /* 0x00000010250a7819 */ /* 0x000fe200000006ff */
[----:B------:R-:W-:Y:S01]  /*1070*/  FADD.FTZ R73, R73, R146 ;  /* 0x0000009249497221 */ /* 0x000fe20000010000 */
[----:B------:R-:W-:Y:S01]  /*1080*/  SHF.L.U32 R117, R119, 0x10, RZ ;  /* 0x0000001077757819 */ /* 0x000fe200000006ff */
[----:B------:R-:W-:Y:S01]  /*1090*/  FFMA.FTZ R57, R112, R146, R57 ;  /* 0x0000009270397223 */ /* 0x000fe20000010039 */
[----:B------:R-:W-:Y:S01]  /*10a0*/  SHF.L.U32 R144, R113, 0x10, RZ ;  /* 0x0000001071907819 */ /* 0x000fe200000006ff */
[----:B------:R-:W-:Y:S01]  /*10b0*/  FMUL.FTZ R114, R141, R114 ;  /* 0x000000728d727220 */ /* 0x000fe20000410000 */
[----:B------:R-:W-:-:S02]  /*10c0*/  PRMT R125, R8, 0x7632, R125 ;  /* 0x00007632087d7816 */ /* 0x000fc4000000007d */
[----:B------:R-:W-:Y:S01]  /*10d0*/  SHF.L.U32 R127, R8, 0x10, RZ ;  /* 0x00000010087f7819 */ /* 0x000fe200000006ff */
[----:B------:R-:W-:Y:S01]  /*10e0*/  FMUL.FTZ R8, R156, R143 ;  /* 0x0000008f9c087220 */ /* 0x000fe20000410000 */
[----:B------:R-:W-:Y:S02]  /*10f0*/  SHF.L.U32 R119, R137, 0x10, RZ ;  /* 0x0000001089777819 */ /* 0x000fe400000006ff */
[----:B------:R-:W-:Y:S01]  /*1100*/  SHF.L.U32 R146, R116, 0x10, RZ ;  /* 0x0000001074927819 */ /* 0x000fe200000006ff */
[-C--:B------:R-:W-:Y:S01]  /*1110*/  FMUL.FTZ R10, R10, R139.reuse ;  /* 0x0000008b0a0a7220 */ /* 0x080fe20000410000 */
[--C-:B------:R-:W-:Y:S01]  /*1120*/  FADD.FTZ R82, R82, R139.reuse ;  /* 0x0000008b52527221 */ /* 0x100fe20000010000 */
[----:B------:R-:W-:Y:S01]  /*1130*/  FFMA.FTZ R50, R9, R139, R50 ;  /* 0x0000008b09327223 */ /* 0x000fe20000010032 */
[----:B------:R-:W-:Y:S01]  /*1140*/  PRMT R139, R43, 0x7632, R139 ;  /* 0x000076322b8b7816 */ /* 0x000fe2000000008b */
[-C--:B------:R-:W-:Y:S01]  /*1150*/  FMUL.FTZ R113, R117, R144.reuse ;  /* 0x0000009075717220 */ /* 0x080fe20000410000 */
[----:B------:R-:W-:Y:S01]  /*1160*/  FADD.FTZ R75, R75, R144 ;  /* 0x000000904b4b7221 */ /* 0x000fe20000010000 */
[----:B------:R-:W-:Y:S01]  /*1170*/  FFMA.FTZ R59, R114, R144, R59 ;  /* 0x00000090723b7223 */ /* 0x000fe2000001003b */
[----:B------:R-:W-:Y:S01]  /*1180*/  FMUL.FTZ R116, R141, R142 ;  /* 0x0000008e8d747220 */ /* 0x000fe20000410000 */
[----:B------:R-:W-:Y:S01]  /*1190*/  SHF.L.U32 R144, R115, 0x10, RZ ;  /* 0x0000001073907819 */ /* 0x000fe200000006ff */
[----:B------:R-:W-:Y:S01]  /*11a0*/  FMUL.FTZ R115, R119, R146 ;  /* 0x0000009277737220 */ /* 0x000fe20000410000 */
[----:B------:R-:W-:Y:S01]  /*11b0*/  FADD.FTZ R142, RZ, R8 ;  /* 0x00000008ff8e7221 */ /* 0x000fe20000010000 */
[----:B------:R-:W-:Y:S01]  /*11c0*/  FFMA.FTZ R119, R3, R8, RZ ;  /* 0x0000000803777223 */ /* 0x000fe200000100ff */
[----:B------:R-:W-:Y:S01]  /*11d0*/  SHF.L.U32 R117, R139, 0x10, RZ ;  /* 0x000000108b757819 */ /* 0x000fe200000006ff */
[----:B------:R-:W-:Y:S01]  /*11e0*/  FMUL.FTZ R118, R141, R118 ;  /* 0x000000768d767220 */ /* 0x000fe20000410000 */
[----:B------:R-:W-:Y:S01]  /*11f0*/  FADD.FTZ R137, R142, R15 ;  /* 0x0000000f8e897221 */ /* 0x000fe20000010000 */
[----:B------:R-:W-:Y:S01]  /*1200*/  FFMA.FTZ R142, R16, R15, R119 ;  /* 0x0000000f108e7223 */ /* 0x000fe20000010077 */
[----:B------:R-:W-:Y:S01]  /*1210*/  FADD.FTZ R71, R71, R144 ;  /* 0x0000009047477221 */ /* 0x000fe20000010000 */
[-C--:B------:R-:W-:Y:S01]  /*1220*/  FMUL.FTZ R117, R117, R144.reuse ;  /* 0x0000009075757220 */ /* 0x080fe20000410000 */
[----:B------:R-:W-:Y:S01]  /*1230*/  FFMA.FTZ R95, R118, R144, R95 ;  /* 0x00000090765f7223 */ /* 0x000fe2000001005f */
[----:B------:R-:W-:Y:S01]  /*1240*/  FADD.FTZ R144, R137, R10 ;  /* 0x0000000a89907221 */ /* 0x000fe20000010000 */
[----:B------:R-:W-:Y:S01]  /*1250*/  FFMA.FTZ R137, R9, R10, R142 ;  /* 0x0000000a09897223 */ /* 0x000fe2000001008e */
        /* <DEDUP_REMOVED lines=8> */
[----:B------:R-:W-:Y:S01]  /*12e0*/  SHF.L.U32 R148, R45, 0x10, RZ ;  /* 0x000000102d947819 */ /* 0x000fe200000006ff */
[-C--:B------:R-:W-:Y:S01]  /*12f0*/  FMUL.FTZ R126, R146, R127.reuse ;  /* 0x0000007f927e7220 */ /* 0x080fe20000410000 */
[----:B------:R-:W-:Y:S01]  /*1300*/  FADD.FTZ R64, R64, R127 ;  /* 0x0000007f40407221 */ /* 0x000fe20000010000 */
[----:B------:R-:W-:Y:S01]  /*1310*/  FFMA.FTZ R88, R119, R127, R88 ;  /* 0x0000007f77587223 */ /* 0x000fe20000010058 */
[----:B------:R-:W-:Y:S01]  /*1320*/  FMUL.FTZ R127, R141, R128 ;  /* 0x000000808d7f7220 */ /* 0x000fe20000410000 */
[----:B------:R-:W-:Y:S01]  /*1330*/  FADD.FTZ R139, R144, R19 ;  /* 0x00000013908b7221 */ /* 0x000fe20000010000 */
[----:B------:R-:W-:Y:S01]  /*1340*/  FFMA.FTZ R142, R20, R19, R137 ;  /* 0x00000013148e7223 */ /* 0x000fe20000010089 */
[-C--:B------:R-:W-:Y:S01]  /*1350*/  FMUL.FTZ R128, R148, R129.reuse ;  /* 0x0000008194807220 */ /* 0x080fe20000410000 */
[----:B------:R-:W-:Y:S01]  /*1360*/  FADD.FTZ R66, R66, R129 ;  /* 0x0000008142427221 */ /* 0x000fe20000010000 */
[----:B------:R-:W-:Y:S01]  /*1370*/  FFMA.FTZ R90, R127, R129, R90 ;  /* 0x000000817f5a7223 */ /* 0x000fe2000001005a */
        /* <DEDUP_REMOVED lines=9> */
[----:B------:R-:W-:Y:S02]  /*1410*/  SHF.L.U32 R146, R47, 0x10, RZ ;  /* 0x000000102f927819 */ /* 0x000fe400000006ff */
[----:B------:R-:W-:Y:S01]  /*1420*/  FADD.FTZ R139, R142, R111 ;  /* 0x0000006f8e8b7221 */ /* 0x000fe20000010000 */
[----:B------:R-:W-:Y:S01]  /*1430*/  FFMA.FTZ R142, R112, R111, R137 ;  /* 0x0000006f708e7223 */ /* 0x000fe20000010089 */
        /* <DEDUP_REMOVED lines=9> */
[----:B------:R-:W-:-:S03]  /*14d0*/  FFMA.FTZ R142, R114, R113, R137 ;  /* 0x00000071728e7223 */ /* 0x000fc60000010089 */
[----:B------:R-:W-:Y:S01]  /*14e0*/  FADD.FTZ R144, R135, R108 ;  /* 0x0000006c87907221 */ /* 0x000fe20000010000 */
[----:B------:R-:W-:Y:S01]  /*14f0*/  FFMA.FTZ R135, R107, R108, R142 ;  /* 0x0000006c6b877223 */ /* 0x000fe2000001008e */
[----:B------:R-:W-:Y:S02]  /*1500*/  SHF.L.U32 R146, R125, 0x10, RZ ;  /* 0x000000107d927819 */ /* 0x000fe400000006ff */
[----:B------:R-:W-:Y:S01]  /*1510*/  FADD.FTZ R125, R144, R115 ;  /* 0x00000073907d7221 */ /* 0x000fe20000010000 */
[----:B------:R-:W-:Y:S01]  /*1520*/  FFMA.FTZ R142, R116, R115, R135 ;  /* 0x00000073748e7223 */ /* 0x000fe20000010087 */
[----:B------:R-:W-:Y:S02]  /*1530*/  SHF.L.U32 R137, R4, 0x10, RZ ;  /* 0x0000001004897819 */ /* 0x000fe400000006ff */
[----:B------:R-:W-:Y:S01]  /*1540*/  FADD.FTZ R144, R125, R110 ;  /* 0x0000006e7d907221 */ /* 0x000fe20000010000 */
[----:B------:R-:W-:Y:S01]  /*1550*/  FFMA.FTZ R125, R109, R110, R142 ;  /* 0x0000006e6d7d7223 */ /* 0x000fe2000001008e */
[----:B------:R-:W-:Y:S01]  /*1560*/  SHF.L.U32 R148, R133, 0x10, RZ ;  /* 0x0000001085947819 */ /* 0x000fe200000006ff */
[----:B------:R-:W-:Y:S01]  /*1570*/  FMUL.FTZ R133, R137, R146 ;  /* 0x0000009289857220 */ /* 0x000fe20000410000 */
[----:B------:R-:W-:Y:S01]  /*1580*/  FADD.FTZ R137, R144, R117 ;  /* 0x0000007590897221 */ /* 0x000fe20000010000 */
[----:B------:R-:W-:Y:S01]  /*1590*/  FFMA.FTZ R144, R118, R117, R125 ;  /* 0x0000007576907223 */ /* 0x000fe2000001007d */
[----:B------:R-:W-:-:S02]  /*15a0*/  FMUL.FTZ R134, R141, R134 ;  /* 0x000000868d867220 */ /* 0x000fc40000410000 */
[----:B------:R-:W-:Y:S01]  /*15b0*/  FADD.FTZ R142, R137, R126 ;  /* 0x0000007e898e7221 */ /* 0x000fe20000010000 */
[----:B------:R-:W-:Y:S01]  /*15c0*/  FFMA.FTZ R125, R119, R126, R144 ;  /* 0x0000007e777d7223 */ /* 0x000fe20000010090 */
[----:B------:R-:W-:Y:S02]  /*15d0*/  SHF.L.U32 R139, R5, 0x10, RZ ;  /* 0x00000010058b7819 */ /* 0x000fe400000006ff */
[----:B------:R-:W-:Y:S01]  /*15e0*/  FADD.FTZ R137, R142, R133 ;  /* 0x000000858e897221 */ /* 0x000fe20000010000 */
[C---:B------:R-:W-:Y:S01]  /*15f0*/  FFMA.FTZ R142, R134.reuse, R133, R125 ;  /* 0x00000085868e7223 */ /* 0x040fe2000001007d */
        /* <DEDUP_REMOVED lines=8> */
[----:B------:R-:W-:-:S02]  /*1680*/  SHF.L.U32 R139, R6, 0x10, RZ ;  /* 0x00000010068b7819 */ /* 0x000fc400000006ff */
[----:B------:R-:W-:Y:S01]  /*1690*/  SHF.L.U32 R146, R0, 0x10, RZ ;  /* 0x0000001000927819 */ /* 0x000fe200000006ff */
[----:B------:R-:W-:Y:S01]  /*16a0*/  FFMA.FTZ R0, R136, R135, R125 ;  /* 0x0000008788007223 */ /* 0x000fe2000001007d */
[----:B------:R-:W-:Y:S01]  /*16b0*/  SHF.L.U32 R148, R123, 0x10, RZ ;  /* 0x000000107b947819 */ /* 0x000fe200000006ff */
[----:B------:R-:W-:Y:S01]  /*16c0*/  FADD.FTZ R123, R144, R135 ;  /* 0x00000087907b7221 */ /* 0x000fe20000010000 */
[----:B------:R-:W-:Y:S01]  /*16d0*/  FMUL.FTZ R138, R141, R138 ;  /* 0x0000008a8d8a7220 */ /* 0x000fe20000410000 */
[----:B------:R-:W-:Y:S01]  /*16e0*/  FMUL.FTZ R137, R139, R146 ;  /* 0x000000928b897220 */ /* 0x000fe20000410000 */
[----:B------:R-:W-:Y:S01]  /*16f0*/  FFMA.FTZ R0, R129, R130, R0 ;  /* 0x0000008281007223 */ /* 0x000fe20000010000 */
[----:B------:R-:W-:Y:S01]  /*1700*/  FADD.FTZ R142, R123, R130 ;  /* 0x000000827b8e7221 */ /* 0x000fe20000010000 */
[----:B------:R-:W-:Y:S01]  /*1710*/  FADD.FTZ R80, R80, R143 ;  /* 0x0000008f50507221 */ /* 0x000fe20000010000 */
[----:B------:R-:W-:Y:S01]  /*1720*/  FFMA.FTZ R48, R3, R143, R48 ;  /* 0x0000008f03307223 */ /* 0x000fe20000010030 */
[----:B------:R-:W-:Y:S01]  /*1730*/  SHF.L.U32 R143, R7, 0x10, RZ ;  /* 0x00000010078f7819 */ /* 0x000fe200000006ff */
[----:B------:R-:W-:Y:S01]  /*1740*/  FADD.FTZ R123, R142, R137 ;  /* 0x000000898e7b7221 */ /* 0x000fe20000010000 */
[----:B------:R-:W-:Y:S01]  /*1750*/  FFMA.FTZ R0, R138, R137, R0 ;  /* 0x000000898a007223 */ /* 0x000fe20000010000 */
[----:B------:R-:W-:-:S02]  /*1760*/  FMUL.FTZ R140, R141, R140 ;  /* 0x0000008c8d8c7220 */ /* 0x000fc40000410000 */
        /* <DEDUP_REMOVED lines=10> */
.L_x_120:
[----:B------:R-:W-:Y:S02]  /*1810*/  MOV R120, UR14 ;  /* 0x0000000e00787c02 */ /* 0x000fe40008000f00 */
[----:B------:R-:W-:Y:S02]  /*1820*/  MOV R121, UR15 ;  /* 0x0000000f00797c02 */ /* 0x000fe40008000f00 */
[----:B------:R-:W-:-:S04]  /*1830*/  ISETP.NE.U32.AND P0, PT, R120, RZ, PT ;  /* 0x000000ff7800720c */ /* 0x000fc80003f05070 */
[----:B------:R-:W-:-:S13]  /*1840*/  ISETP.NE.AND.EX P0, PT, R121, RZ, PT, P0 ;  /* 0x000000ff7900720c */ /* 0x000fda0003f05300 */
[----:B------:R-:W-:Y:S05]  /*1850*/  @!P0 BRA `(.L_x_121) ;  /* 0x0000000000348947 */ /* 0x000fea0003800000 */
[----:B------:R-:W0:Y:S01]  /*1860*/  LDC.64 R24, c[0x0][0x438] ;  /* 0x00010e00ff187b82 */ /* 0x000e220000000a00 */
[----:B------:R-:W-:-:S05]  /*1870*/  IMAD R26, R2, UR9, RZ ;  /* 0x00000009021a7c24 */ /* 0x000fca000f8e02ff */
[----:B------:R-:W-:-:S04]  /*1880*/  SHF.R.S32.HI R27, RZ, 0x1f, R26 ;  /* 0x0000001fff1b7819 */ /* 0x000fc8000001141a */
[----:B------:R-:W-:-:S04]  /*1890*/  LEA.HI R27, R27, R26, RZ, 0x3 ;  /* 0x0000001a1b1b7211 */ /* 0x000fc800078f18ff */
[----:B------:R-:W-:-:S04]  /*18a0*/  LEA.HI.SX32 R33, R27, R0, 0x1d ;  /* 0x000000001b217211 */ /* 0x000fc800078feaff */
[C---:B------:R-:W-:Y:S02]  /*18b0*/  IADD3 R29, PT, PT, R33.reuse, 0x20, RZ ;  /* 0x00000020211d7810 */ /* 0x040fe40007ffe0ff */
[C---:B------:R-:W-:Y:S01]  /*18c0*/  IADD3 R27, PT, PT, R33.reuse, 0x40, RZ ;  /* 0x00000040211b7810 */ /* 0x040fe20007ffe0ff */
[----:B0-----:R-:W-:-:S04]  /*18d0*/  IMAD.WIDE.U32 R32, R33, 0x10, R24 ;  /* 0x0000001021207825 */ /* 0x001fc800078e0018 */
[--C-:B------:R-:W-:Y:S02]  /*18e0*/  IMAD.WIDE.U32 R28, R29, 0x10, R24.reuse ;  /* 0x000000101d1c7825 */ /* 0x100fe400078e0018 */
[----:B------:R-:W5:Y:S02]  /*18f0*/  LDG.E.128 R32, desc[UR6][R32.64] ;  /* 0x0000000620207981 */ /* 0x000f64000c1e1d00 */
[----:B------:R-:W-:Y:S02]  /*1900*/  IMAD.WIDE.U32 R24, R27, 0x10, R24 ;  /* 0x000000101b187825 */ /* 0x000fe400078e0018 */
[----:B------:R-:W5:Y:S04]  /*1910*/  LDG.E.128 R28, desc[UR6][R28.64] ;  /* 0x000000061c1c7981 */ /* 0x000f68000c1e1d00 */
[----:B------:R-:W5:Y:S02]  /*1920*/  LDG.E.128 R24, desc[UR6][R24.64] ;  /* 0x0000000618187981 */ /* 0x000f64000c1e1d00 */
.L_x_121:
[----:B------:R-:W-:Y:S05]  /*1930*/  BSYNC.RECONVERGENT B1 ;  /* 0x0000000000017941 */ /* 0x000fea0003800200 */
.L_x_119:
[----:B------:R-:W-:Y:S01]  /*1940*/  UMOV UR4, 0xffffffff ;  /* 0xffffffff00047882 */ /* 0x000fe20000000000 */
[----:B-----5:R-:W-:Y:S02]  /*1950*/  ISETP.GE.AND P2, PT, R122, 0x1, PT ;  /* 0x000000017a00780c */ /* 0x020fe40003f46270 */
[----:B------:R-:W-:Y:S11]  /*1960*/  BRA.DIV UR4, `(.L_x_122) ;  /* 0x0000004604087947 */ /* 0x000ff6000b800000 */
[----:B------:R-:W0:Y:S01]  /*1970*/  SHFL.BFLY PT, R123, R142, 0x1, 0x1f ;  /* 0x0c201f008e7b7f89 */ /* 0x000e2200000e0000 */
[----:B------:R-:W-:Y:S02]  /*1980*/  PRMT R147, R24, 0x7632, R147 ;  /* 0x0000763218937816 */ /* 0x000fe40000000093 */
[----:B------:R-:W-:Y:S01]  /*1990*/  PRMT R150, R29, 0x7632, R150 ;  /* 0x000076321d967816 */ /* 0x000fe20000000096 */
[----:B------:R-:W1:Y:S01]  /*19a0*/  SHFL.BFLY PT, R0, R143, 0x1, 0x1f ;  /* 0x0c201f008f007f89 */ /* 0x000e6200000e0000 */
[----:B------:R-:W-:Y:S02]  /*19b0*/  PRMT R152, R34, 0x7632, R152 ;  /* 0x0000763222987816 */ /* 0x000fe40000000098 */
[----:B------:R-:W-:Y:S02]  /*19c0*/  PRMT R151, R33, 0x7632, R151 ;  /* 0x0000763221977816 */ /* 0x000fe40000000097 */
        /* <DEDUP_REMOVED lines=16> */
[--C-:B0-----:R-:W-:Y:S01]  /*1ad0*/  FADD.FTZ R149, R148, R125.reuse ;  /* 0x0000007d94957221 */ /* 0x101fe20000010000 */
[----:B------:R-:W-:Y:S01]  /*1ae0*/  PRMT R125, R27, 0x7632, R125 ;  /* 0x000076321b7d7816 */ /* 0x000fe2000000007d */
[----:B-1----:R-:W-:-:S03]  /*1af0*/  FADD.FTZ R143, R142, R143 ;  /* 0x0000008f8e8f7221 */ /* 0x002fc60000010000 */
[----:B------:R0:W1:Y:S04]  /*1b00*/  SHFL.BFLY PT, R0, R149, 0x10, 0x1f ;  /* 0x0e001f0095007f89 */ /* 0x00006800000e0000 */
[----:B------:R0:W2:Y:S02]  /*1b10*/  SHFL.BFLY PT, R156, R143, 0x10, 0x1f ;  /* 0x0e001f008f9c7f89 */ /* 0x0000a400000e0000 */
.L_x_150:
[----:B------:R-:W3:Y:S01]  /*1b20*/  S2R R142, SR_TID.X ;  /* 0x00000000008e7919 */ /* 0x000ee20000002100 */
[----:B------:R-:W-:Y:S01]  /*1b30*/  ISETP.NE.U32.AND P1, PT, R120, RZ, PT ;  /* 0x000000ff7800720c */ /* 0x000fe20003f25070 */
[----:B01----:R-:W-:Y:S01]  /*1b40*/  FADD.FTZ R149, R149, R0 ;  /* 0x0000000095957221 */ /* 0x003fe20000010000 */
[----:B------:R-:W-:Y:S01]  /*1b50*/  @P2 IADD3 R122, PT, PT, R122, -0x1, RZ ;  /* 0xffffffff7a7a2810 */ /* 0x000fe20007ffe0ff */
[----:B------:R-:W-:Y:S01]  /*1b60*/  IMAD R0, R2, UR9, RZ ;  /* 0x0000000902007c24 */ /* 0x000fe2000f8e02ff */
[----:B------:R-:W-:Y:S01]  /*1b70*/  ISETP.NE.AND.EX P1, PT, R121, RZ, PT, P1 ;  /* 0x000000ff7900720c */ /* 0x000fe20003f25310 */
[----:B--2---:R-:W-:Y:S01]  /*1b80*/  FADD.FTZ R148, R143, R156 ;  /* 0x0000009c8f947221 */ /* 0x004fe20000010000 */
[----:B------:R-:W-:Y:S01]  /*1b90*/  FMUL.FTZ R149, R149, UR12 ;  /* 0x0000000c95957c20 */ /* 0x000fe20008410000 */
[----:B------:R-:W-:Y:S01]  /*1ba0*/  @P2 IMAD R122, R122, UR9, RZ ;  /* 0x000000097a7a2c24 */ /* 0x000fe2000f8e02ff */
[----:B------:R-:W-:Y:S01]  /*1bb0*/  SHF.R.S32.HI R143, RZ, 0x1f, R0 ;  /* 0x0000001fff8f7819 */ /* 0x000fe20000011400 */
[----:B------:R-:W-:Y:S01]  /*1bc0*/  BSSY.RECONVERGENT B1, `(.L_x_123) ;  /* 0x000012c000017945 */ /* 0x000fe20003800200 */
[----:B------:R-:W-:Y:S01]  /*1bd0*/  ISETP.NE.AND P4, PT, RZ, UR8, PT ;  /* 0x00000008ff007c0c */ /* 0x000fe2000bf85270 */
[----:B------:R-:W-:Y:S01]  /*1be0*/  FMUL.FTZ R148, R148, UR12 ;  /* 0x0000000c94947c20 */ /* 0x000fe20008410000 */
[----:B------:R-:W-:-:S02]  /*1bf0*/  @P2 SHF.R.S32.HI R121, RZ, 0x1f, R122 ;  /* 0x0000001fff792819 */ /* 0x000fc4000001147a */
[----:B------:R-:W-:Y:S01]  /*1c00*/  LEA.HI R145, R143, R0, RZ, 0x3 ;  /* 0x000000008f917211 */ /* 0x000fe200078f18ff */
[----:B------:R-:W-:Y:S01]  /*1c10*/  HFMA2 R143, -RZ, RZ, 0, 0 ;  /* 0x00000000ff8f7431 */ /* 0x000fe200000001ff */
[----:B------:R-:W-:Y:S02]  /*1c20*/  @P2 LEA.HI R121, R121, R122, RZ, 0x3 ;  /* 0x0000007a79792211 */ /* 0x000fe400078f18ff */
[----:B------:R-:W-:Y:S02]  /*1c30*/  FSEL R149, R149, RZ, !P4 ;  /* 0x000000ff95957208 */ /* 0x000fe40006000000 */
[----:B---3--:R-:W-:-:S04]  /*1c40*/  LOP3.LUT R0, R142, 0x1f, RZ, 0xc0, !PT ;  /* 0x0000001f8e007812 */ /* 0x008fc800078ec0ff */
[-C--:B------:R-:W-:Y:S02]  /*1c50*/  @P2 LEA.HI.SX32 R143, R121, R0.reuse, 0x1d ;  /* 0x00000000798f2211 */ /* 0x080fe400078feaff */
[----:B------:R-:W-:Y:S01]  /*1c60*/  LEA.HI.SX32 R145, R145, R0, 0x1d ;  /* 0x0000000091917211 */ /* 0x000fe200078feaff */
[----:B------:R-:W-:Y:S06]  /*1c70*/  @P1 BRA `(.L_x_124) ;  /* 0x0000000800501947 */ /* 0x000fec0003800000 */
[----:B------:R-:W-:Y:S02]  /*1c80*/  MOV R153, UR20 ;  /* 0x0000001400997c02 */ /* 0x000fe40008000f00 */
[----:B------:R-:W-:Y:S02]  /*1c90*/  MOV R155, UR21 ;  /* 0x00000015009b7c02 */ /* 0x000fe40008000f00 */
[----:B------:R-:W-:-:S04]  /*1ca0*/  ISETP.NE.U32.AND P1, PT, R153, RZ, PT ;  /* 0x000000ff9900720c */ /* 0x000fc80003f25070 */
[----:B------:R-:W-:-:S13]  /*1cb0*/  ISETP.NE.AND.EX P1, PT, R155, RZ, PT, P1 ;  /* 0x000000ff9b00720c */ /* 0x000fda0003f25310 */
[----:B------:R-:W-:Y:S05]  /*1cc0*/  @P1 BRA `(.L_x_125) ;  /* 0x0000000400241947 */ /* 0x000fea0003800000 */
[----:B------:R-:W0:Y:S01]  /*1cd0*/  @P2 LDC R121, c[0x0][0x40c] ;  /* 0x00010300ff792b82 */ /* 0x000e220000000800 */
[-CC-:B------:R-:W-:Y:S01]  /*1ce0*/  FFMA.FTZ R123, R3, R148.reuse, R149.reuse ;  /* 0x00000094037b7223 */ /* 0x180fe20000010095 */
[-CC-:B------:R-:W-:Y:S01]  /*1cf0*/  FFMA.FTZ R122, R16, R148.reuse, R149.reuse ;  /* 0x00000094107a7223 */ /* 0x180fe20000010095 */
[----:B------:R-:W-:Y:S01]  /*1d00*/  @P2 ISETP.GT.AND P1, PT, R124, RZ, PT ;  /* 0x000000ff7c00220c */ /* 0x000fe20003f24270 */
[----:B------:R-:W-:Y:S01]  /*1d10*/  FFMA.FTZ R156, R20, R148, R149 ;  /* 0x00000094149c7223 */ /* 0x000fe20000010095 */
[----:B------:R-:W-:Y:S01]  /*1d20*/  @P2 FADD.FTZ R120, R8, -R123 ;  /* 0x8000007b08782221 */ /* 0x000fe20000010000 */
[----:B------:R-:W-:Y:S01]  /*1d30*/  @P2 FADD.FTZ R122, R15, -R122 ;  /* 0x8000007a0f7a2221 */ /* 0x000fe20000010000 */
[----:B------:R-:W-:Y:S01]  /*1d40*/  @P2 ISETP.GT.AND P3, PT, R124, RZ, PT ;  /* 0x000000ff7c00220c */ /* 0x000fe20003f64270 */
[----:B------:R-:W1:Y:S01]  /*1d50*/  @P2 LDC R151, c[0x0][0x40c] ;  /* 0x00010300ff972b82 */ /* 0x000e620000000800 */
[C---:B------:R-:W-:Y:S01]  /*1d60*/  @P2 FMUL.FTZ R120, R141.reuse, R120 ;  /* 0x000000788d782220 */ /* 0x040fe20000410000 */
[----:B------:R-:W-:Y:S01]  /*1d70*/  @P2 FMUL.FTZ R122, R141, R122 ;  /* 0x0000007a8d7a2220 */ /* 0x000fe20000410000 */
[-CC-:B------:R-:W-:Y:S01]  /*1d80*/  FFMA.FTZ R123, R9, R148.reuse, R149.reuse ;  /* 0x00000094097b7223 */ /* 0x180fe20000010095 */
[----:B------:R-:W-:Y:S01]  /*1d90*/  FFMA.FTZ R159, R13, R148, R149 ;  /* 0x000000940d9f7223 */ /* 0x000fe20000010095 */
[----:B------:R-:W-:Y:S01]  /*1da0*/  @P2 FADD.FTZ R156, R19, -R156 ;  /* 0x8000009c139c2221 */ /* 0x000fe20000010000 */
[----:B------:R-:W-:Y:S01]  /*1db0*/  @P2 FSEL R120, R120, RZ, P1 ;  /* 0x000000ff78782208 */ /* 0x000fe20000800000 */
[----:B------:R-:W-:Y:S01]  /*1dc0*/  @P2 FADD.FTZ R152, R10, -R123 ;  /* 0x8000007b0a982221 */ /* 0x000fe20000010000 */
[----:B------:R-:W2:Y:S01]  /*1dd0*/  @P2 LDC R157, c[0x0][0x40c] ;  /* 0x00010300ff9d2b82 */ /* 0x000ea20000000800 */
[----:B------:R-:W-:Y:S01]  /*1de0*/  @P2 FSEL R122, R122, RZ, P3 ;  /* 0x000000ff7a7a2208 */ /* 0x000fe20001800000 */
[----:B------:R-:W-:Y:S01]  /*1df0*/  @P2 FADD.FTZ R158, R14, -R159 ;  /* 0x8000009f0e9e2221 */ /* 0x000fe20000010000 */
[C---:B------:R-:W-:Y:S01]  /*1e00*/  @P2 FMUL.FTZ R152, R141.reuse, R152 ;  /* 0x000000988d982220 */ /* 0x040fe20000410000 */
[C---:B------:R-:W-:Y:S01]  /*1e10*/  @P2 ISETP.GT.AND P1, PT, R124.reuse, RZ, PT ;  /* 0x000000ff7c00220c */ /* 0x040fe20003f24270 */
[C---:B------:R-:W-:Y:S01]  /*1e20*/  @P2 FMUL.FTZ R156, R141.reuse, R156 ;  /* 0x0000009c8d9c2220 */ /* 0x040fe20000410000 */
[----:B------:R-:W-:Y:S01]  /*1e30*/  @P2 ISETP.GT.AND P3, PT, R124, RZ, PT ;  /* 0x000000ff7c00220c */ /* 0x000fe20003f64270 */
[----:B------:R-:W-:Y:S01]  /*1e40*/  @P2 FMUL.FTZ R158, R141, R158 ;  /* 0x0000009e8d9e2220 */ /* 0x000fe20000410000 */
[----:B0-----:R-:W-:Y:S01]  /*1e50*/  @P2 FMUL.FTZ R120, R120, R121 ;  /* 0x0000007978782220 */ /* 0x001fe20000410000 */
[----:B------:R-:W-:Y:S01]  /*1e60*/  @P2 FSEL R152, R152, RZ, P1 ;  /* 0x000000ff98982208 */ /* 0x000fe20000800000 */
[----:B------:R-:W0:Y:S01]  /*1e70*/  @P2 LDC R123, c[0x0][0x40c] ;  /* 0x00010300ff7b2b82 */ /* 0x000e220000000800 */
[----:B------:R-:W-:-:S02]  /*1e80*/  @P2 ISETP.GT.AND P1, PT, R124, RZ, PT ;  /* 0x000000ff7c00220c */ /* 0x000fc40003f24270 */
[----:B------:R-:W-:Y:S02]  /*1e90*/  @P2 F2FP.BF16.F32.PACK_AB R120, RZ, R120 ;  /* 0x00000078ff78223e */ /* 0x000fe400000010ff */
[----:B------:R-:W-:Y:S01]  /*1ea0*/  @P2 ISETP.GT.AND P4, PT, R124, RZ, PT ;  /* 0x000000ff7c00220c */ /* 0x000fe20003f84270 */
[----:B-1----:R-:W-:Y:S01]  /*1eb0*/  @P2 FMUL.FTZ R122, R122, R151 ;  /* 0x000000977a7a2220 */ /* 0x002fe20000410000 */
[----:B------:R-:W-:Y:S01]  /*1ec0*/  @P2 PRMT R96, R120, 0x7610, R96 ;  /* 0x0000761078602816 */ /* 0x000fe20000000060 */
[----:B------:R-:W1:Y:S01]  /*1ed0*/  @P2 LDC R151, c[0x0][0x40c] ;  /* 0x00010300ff972b82 */ /* 0x000e620000000800 */
[----:B------:R-:W-:Y:S02]  /*1ee0*/  @P2 ISETP.GT.AND P5, PT, R124, RZ, PT ;  /* 0x000000ff7c00220c */ /* 0x000fe40003fa4270 */
[----:B------:R-:W-:Y:S02]  /*1ef0*/  @P2 F2FP.BF16.F32.PACK_AB R122, RZ, R122 ;  /* 0x0000007aff7a223e */ /* 0x000fe400000010ff */
[----:B------:R-:W-:Y:S01]  /*1f00*/  @P2 FSEL R158, R158, RZ, P5 ;  /* 0x000000ff9e9e2208 */ /* 0x000fe20002800000 */
[----:B--2---:R-:W-:Y:S01]  /*1f10*/  @P2 FMUL.FTZ R120, R152, R157 ;  /* 0x0000009d98782220 */ /* 0x004fe20000410000 */
[----:B------:R-:W-:Y:S01]  /*1f20*/  @P2 PRMT R96, R96, 0x5410, R122 ;  /* 0x0000541060602816 */ /* 0x000fe2000000007a */
[----:B------:R-:W2:Y:S01]  /*1f30*/  @P2 LDC R121, c[0x0][0x40c] ;  /* 0x00010300ff792b82 */ /* 0x000ea20000000800 */
[-CC-:B------:R-:W-:Y:S01]  /*1f40*/  FFMA.FTZ R157, R11, R148.reuse, R149.reuse ;  /* 0x000000940b9d7223 */ /* 0x180fe20000010095 */
[----:B------:R-:W-:Y:S01]  /*1f50*/  FFMA.FTZ R152, R18, R148, R149 ;  /* 0x0000009412987223 */ /* 0x000fe20000010095 */
[----:B------:R-:W-:-:S02]  /*1f60*/  @P2 F2FP.BF16.F32.PACK_AB R120, RZ, R120 ;  /* 0x00000078ff78223e */ /* 0x000fc400000010ff */
[----:B------:R-:W-:Y:S01]  /*1f70*/  @P2 FADD.FTZ R154, R12, -R157 ;  /* 0x8000009d0c9a2221 */ /* 0x000fe20000010000 */
[----:B------:R-:W-:Y:S01]  /*1f80*/  @P2 FADD.FTZ R152, R17, -R152 ;  /* 0x8000009811982221 */ /* 0x000fe20000010000 */
[----:B------:R-:W-:Y:S01]  /*1f90*/  @P2 FSEL R157, R156, RZ, P4 ;  /* 0x000000ff9c9d2208 */ /* 0x000fe20002000000 */
[----:B------:R-:W3:Y:S01]  /*1fa0*/  @P2 LDC R122, c[0x0][0x40c] ;  /* 0x00010300ff7a2b82 */ /* 0x000ee20000000800 */
[C---:B------:R-:W-:Y:S01]  /*1fb0*/  @P2 FMUL.FTZ R154, R141.reuse, R154 ;  /* 0x0000009a8d9a2220 */ /* 0x040fe20000410000 */
[----:B------:R-:W-:Y:S01]  /*1fc0*/  @P2 FMUL.FTZ R152, R141, R152 ;  /* 0x000000988d982220 */ /* 0x000fe20000410000 */
[----:B------:R-:W-:-:S03]  /*1fd0*/  @P2 PRMT R97, R120, 0x7610, R97 ;  /* 0x0000761078612816 */ /* 0x000fc60000000061 */
[----:B------:R-:W-:Y:S02]  /*1fe0*/  @P2 FSEL R154, R154, RZ, P3 ;  /* 0x000000ff9a9a2208 */ /* 0x000fe40001800000 */
[----:B------:R-:W-:-:S03]  /*1ff0*/  @P2 FSEL R152, R152, RZ, P1 ;  /* 0x000000ff98982208 */ /* 0x000fc60000800000 */
[----:B0-----:R-:W-:Y:S02]  /*2000*/  @P2 FMUL.FTZ R123, R154, R123 ;  /* 0x0000007b9a7b2220 */ /* 0x001fe40000410000 */
[----:B-1----:R-:W-:Y:S01]  /*2010*/  @P2 FMUL.FTZ R151, R152, R151 ;  /* 0x0000009798972220 */ /* 0x002fe20000410000 */
[----:B--2---:R-:W-:Y:S02]  /*2020*/  @P2 FMUL.FTZ R121, R158, R121 ;  /* 0x000000799e792220 */ /* 0x004fe40000410000 */
[----:B------:R-:W-:Y:S02]  /*2030*/  @P2 F2FP.BF16.F32.PACK_AB R123, RZ, R123 ;  /* 0x0000007bff7b223e */ /* 0x000fe400000010ff */
[----:B------:R-:W-:Y:S02]  /*2040*/  @P2 F2FP.BF16.F32.PACK_AB R151, RZ, R151 ;  /* 0x00000097ff97223e */ /* 0x000fe400000010ff */
[----:B------:R-:W-:Y:S02]  /*2050*/  @P2 F2FP.BF16.F32.PACK_AB R121, RZ, R121 ;  /* 0x00000079ff79223e */ /* 0x000fe400000010ff */
[----:B------:R-:W-:Y:S01]  /*2060*/  @P2 PRMT R98, R123, 0x7610, R98 ;  /* 0x000076107b622816 */ /* 0x000fe20000000062 */
[----:B---3--:R-:W-:Y:S01]  /*2070*/  @P2 FMUL.FTZ R122, R157, R122 ;  /* 0x0000007a9d7a2220 */ /* 0x008fe20000410000 */
[----:B------:R-:W-:-:S02]  /*2080*/  @P2 PRMT R97, R97, 0x5410, R151 ;  /* 0x0000541061612816 */ /* 0x000fc40000000097 */
[----:B------:R-:W-:Y:S02]  /*2090*/  @P2 PRMT R99, R121, 0x7610, R99 ;  /* 0x0000761079632816 */ /* 0x000fe40000000063 */
        /* <DEDUP_REMOVED lines=12> */
.L_x_125:
[----:B------:R-:W0:Y:S01]  /*2160*/  @P2 LDC R121, c[0x0][0x40c] ;  /* 0x00010300ff792b82 */ /* 0x000e220000000800 */
[-CC-:B------:R-:W-:Y:S01]  /*2170*/  FFMA.FTZ R103, R3, R148.reuse, R149.reuse ;  /* 0x0000009403677223 */ /* 0x180fe20000010095 */
[-CC-:B------:R-:W-:Y:S01]  /*2180*/  FFMA.FTZ R152, R18, R148.reuse, R149.reuse ;  /* 0x0000009412987223 */ /* 0x180fe20000010095 */
[-C--:B------:R-:W-:Y:S01]  /*2190*/  FFMA.FTZ R120, R16, R148.reuse, R149 ;  /* 0x0000009410787223 */ /* 0x080fe20000010095 */
[----:B------:R-:W-:Y:S01]  /*21a0*/  ISETP.GT.AND P1, PT, R124, RZ, PT ;  /* 0x000000ff7c00720c */ /* 0x000fe20003f24270 */
[----:B------:R-:W-:Y:S01]  /*21b0*/  FADD.FTZ R102, R8, -R103 ;  /* 0x8000006708667221 */ /* 0x000fe20000010000 */
[----:B------:R-:W-:Y:S01]  /*21c0*/  FFMA.FTZ R103, R9, R148, R149 ;  /* 0x0000009409677223 */ /* 0x000fe20000010095 */
[----:B------:R-:W-:Y:S01]  /*21d0*/  FADD.FTZ R152, R17, -R152 ;  /* 0x8000009811987221 */ /* 0x000fe20000010000 */
[----:B------:R-:W1:Y:S01]  /*21e0*/  @P2 LDC R100, c[0x0][0x40c] ;  /* 0x00010300ff642b82 */ /* 0x000e620000000800 */
[----:B------:R-:W-:Y:S01]  /*21f0*/  FADD.FTZ R120, R15, -R120 ;  /* 0x800000780f787221 */ /* 0x000fe20000010000 */
[----:B------:R-:W-:Y:S01]  /*2200*/  FADD.FTZ R122, R10, -R103 ;  /* 0x800000670a7a7221 */ /* 0x000fe20000010000 */
[C---:B------:R-:W-:Y:S01]  /*2210*/  FMUL.FTZ R102, R141.reuse, R102 ;  /* 0x000000668d667220 */ /* 0x040fe20000410000 */
[C---:B------:R-:W-:Y:S01]  /*2220*/  FMUL.FTZ R152, R141.reuse, R152 ;  /* 0x000000988d987220 */ /* 0x040fe20000410000 */
[C---:B------:R-:W-:Y:S01]  /*2230*/  FMUL.FTZ R120, R141.reuse, R120 ;  /* 0x000000788d787220 */ /* 0x040fe20000410000 */
[----:B------:R-:W-:-:S02]  /*2240*/  FMUL.FTZ R122, R141, R122 ;  /* 0x0000007a8d7a7220 */ /* 0x000fc40000410000 */
[----:B------:R-:W2:Y:S01]  /*2250*/  @P2 LDC R156, c[0x0][0x40c] ;  /* 0x00010300ff9c2b82 */ /* 0x000ea20000000800 */
[----:B------:R-:W-:Y:S02]  /*2260*/  FSEL R102, R102, RZ, P1 ;  /* 0x000000ff66667208 */ /* 0x000fe40000800000 */
[----:B------:R-:W-:Y:S01]  /*2270*/  FSEL R151, R152, RZ, P1 ;  /* 0x000000ff98977208 */ /* 0x000fe20000800000 */
[----:B------:R-:W-:Y:S01]  /*2280*/  FFMA.FTZ R152, R20, R148, R149 ;  /* 0x0000009414987223 */ /* 0x000fe20000010095 */
[----:B------:R-:W-:Y:S02]  /*2290*/  FSEL R123, R120, RZ, P1 ;  /* 0x000000ff787b7208 */ /* 0x000fe40000800000 */
[----:B------:R-:W-:Y:S01]  /*22a0*/  FSEL R154, R122, RZ, P1 ;  /* 0x000000ff7a9a7208 */ /* 0x000fe20000800000 */
[----:B------:R-:W3:Y:S01]  /*22b0*/  @P2 LDC R101, c[0x0][0x40c] ;  /* 0x00010300ff652b82 */ /* 0x000ee20000000800 */
[----:B0-----:R-:W-:Y:S01]  /*22c0*/  @P2 FMUL.FTZ R122, R102, R121 ;  /* 0x00000079667a2220 */ /* 0x001fe20000410000 */
[----:B------:R-:W-:-:S04]  /*22d0*/  FADD.FTZ R152, R19, -R152 ;  /* 0x8000009813987221 */ /* 0x000fc80000010000 */
[----:B------:R-:W-:Y:S01]  /*22e0*/  FMUL.FTZ R152, R141, R152 ;  /* 0x000000988d987220 */ /* 0x000fe20000410000 */
[----:B------:R-:W-:Y:S01]  /*22f0*/  @P2 F2FP.BF16.F32.PACK_AB R122, RZ, R122 ;  /* 0x0000007aff7a223e */ /* 0x000fe200000010ff */
[----:B------:R-:W0:Y:S01]  /*2300*/  @P2 LDC R157, c[0x0][0x40c] ;  /* 0x00010300ff9d2b82 */ /* 0x000e220000000800 */
[----:B-1----:R-:W-:Y:S01]  /*2310*/  @P2 FMUL.FTZ R120, R151, R100 ;  /* 0x0000006497782220 */ /* 0x002fe20000410000 */
[C---:B------:R-:W-:Y:S02]  /*2320*/  F2FP.BF16.F32.PACK_AB R100, R123.reuse, R102 ;  /* 0x000000667b64723e */ /* 0x040fe400000010ff */
[----:B------:R-:W-:Y:S01]  /*2330*/  @P2 PRMT R96, R122, 0x7610, R96 ;  /* 0x000076107a602816 */ /* 0x000fe20000000060 */
[--C-:B------:R-:W-:Y:S01]  /*2340*/  FFMA.FTZ R122, R22, R148, R149.reuse ;  /* 0x00000094167a7223 */ /* 0x100fe20000010095 */
[----:B------:R-:W-:Y:S01]  /*2350*/  @P2 F2FP.BF16.F32.PACK_AB R120, RZ, R120 ;  /* 0x00000078ff78223e */ /* 0x000fe200000010ff */
[----:B--2---:R-:W-:Y:S01]  /*2360*/  @P2 FMUL.FTZ R121, R123, R156 ;  /* 0x0000009c7b792220 */ /* 0x004fe20000410000 */
[----:B------:R-:W-:Y:S01]  /*2370*/  FFMA.FTZ R123, R11, R148, R149 ;  /* 0x000000940b7b7223 */ /* 0x000fe20000010095 */
[----:B------:R-:W1:Y:S01]  /*2380*/  @P2 LDC R159, c[0x0][0x40c] ;  /* 0x00010300ff9f2b82 */ /* 0x000e620000000800 */
[----:B------:R-:W-:-:S02]  /*2390*/  FADD.FTZ R122, R21, -R122 ;  /* 0x8000007a157a7221 */ /* 0x000fc40000010000 */
[----:B------:R-:W-:Y:S01]  /*23a0*/  FADD.FTZ R102, R12, -R123 ;  /* 0x8000007b0c667221 */ /* 0x000fe20000010000 */
[----:B------:R-:W-:Y:S01]  /*23b0*/  @P2 F2FP.BF16.F32.PACK_AB R121, RZ, R121 ;  /* 0x00000079ff79223e */ /* 0x000fe200000010ff */
[C---:B------:R-:W-:Y:S01]  /*23c0*/  FMUL.FTZ R122, R141.reuse, R122 ;  /* 0x0000007a8d7a7220 */ /* 0x040fe20000410000 */
[----:B---3--:R-:W-:Y:S01]  /*23d0*/  @P2 FMUL.FTZ R103, R154, R101 ;  /* 0x000000659a672220 */ /* 0x008fe20000410000 */
[----:B------:R-:W-:Y:S01]  /*23e0*/  FMUL.FTZ R102, R141, R102 ;  /* 0x000000668d667220 */ /* 0x000fe20000410000 */
[----:B------:R-:W-:Y:S02]  /*23f0*/  F2FP.BF16.F32.PACK_AB R101, R151, R154 ;  /* 0x0000009a9765723e */ /* 0x000fe400000010ff */
[----:B------:R-:W2:Y:S01]  /*2400*/  @P2 LDC R154, c[0x0][0x40c] ;  /* 0x00010300ff9a2b82 */ /* 0x000ea20000000800 */
[----:B------:R-:W-:Y:S02]  /*2410*/  FSEL R151, R152, RZ, P1 ;  /* 0x000000ff98977208 */ /* 0x000fe40000800000 */
[----:B------:R-:W-:-:S02]  /*2420*/  FSEL R102, R102, RZ, P1 ;  /* 0x000000ff66667208 */ /* 0x000fc40000800000 */
[----:B------:R-:W-:Y:S02]  /*2430*/  @P2 PRMT R96, R96, 0x5410, R121 ;  /* 0x0000541060602816 */ /* 0x000fe40000000079 */
[----:B------:R-:W-:Y:S01]  /*2440*/  @P2 F2FP.BF16.F32.PACK_AB R103, RZ, R103 ;  /* 0x00000067ff67223e */ /* 0x000fe200000010ff */
[----:B0-----:R-:W-:Y:S01]  /*2450*/  @P2 FMUL.FTZ R123, R102, R157 ;  /* 0x0000009d667b2220 */ /* 0x001fe20000410000 */
[----:B------:R-:W-:Y:S01]  /*2460*/  FFMA.FTZ R157, R13, R148, R149 ;  /* 0x000000940d9d7223 */ /* 0x000fe20000010095 */
[----:B------:R-:W-:Y:S02]  /*2470*/  F2FP.BF16.F32.PACK_AB R102, R151, R102 ;  /* 0x000000669766723e */ /* 0x000fe400000010ff */
[----:B------:R-:W-:Y:S01]  /*2480*/  @P2 PRMT R97, R103, 0x7610, R97 ;  /* 0x0000761067612816 */ /* 0x000fe20000000061 */
[----:B------:R-:W-:Y:S01]  /*2490*/  FADD.FTZ R152, R14, -R157 ;  /* 0x8000009d0e987221 */ /* 0x000fe20000010000 */
[----:B------:R-:W-:Y:S02]  /*24a0*/  @P2 F2FP.BF16.F32.PACK_AB R123, RZ, R123 ;  /* 0x0000007bff7b223e */ /* 0x000fe400000010ff */
[----:B------:R-:W-:Y:S01]  /*24b0*/  FSEL R157, R122, RZ, P1 ;  /* 0x000000ff7a9d7208 */ /* 0x000fe20000800000 */
[----:B------:R-:W-:Y:S01]  /*24c0*/  FMUL.FTZ R152, R141, R152 ;  /* 0x000000988d987220 */ /* 0x000fe20000410000 */
[----:B------:R-:W-:-:S02]  /*24d0*/  @P2 PRMT R98, R123, 0x7610, R98 ;  /* 0x000076107b622816 */ /* 0x000fc40000000062 */
[----:B------:R-:W-:Y:S02]  /*24e0*/  @P2 PRMT R97, R97, 0x5410, R120 ;  /* 0x0000541061612816 */ /* 0x000fe40000000078 */
[----:B------:R-:W-:Y:S01]  /*24f0*/  FSEL R152, R152, RZ, P1 ;  /* 0x000000ff98987208 */ /* 0x000fe20000800000 */
[----:B--2---:R-:W-:-:S03]  /*2500*/  @P2 FMUL.FTZ R151, R151, R154 ;  /* 0x0000009a97972220 */ /* 0x004fc60000410000 */
[----:B------:R-:W-:Y:S01]  /*2510*/  F2FP.BF16.F32.PACK_AB R103, R157, R152 ;  /* 0x000000989d67723e */ /* 0x000fe200000010ff */
[----:B-1----:R-:W-:Y:S01]  /*2520*/  @P2 FMUL.FTZ R121, R152, R159 ;  /* 0x0000009f98792220 */ /* 0x002fe20000410000 */
[----:B------:R-:W-:-:S04]  /*2530*/  @P2 F2FP.BF16.F32.PACK_AB R151, RZ, R151 ;  /* 0x00000097ff97223e */ /* 0x000fc800000010ff */
        /* <DEDUP_REMOVED lines=8> */
.L_x_124:
[----:B------:R-:W-:Y:S02]  /*25c0*/  MOV R153, UR20 ;  /* 0x0000001400997c02 */ /* 0x000fe40008000f00 */
[----:B------:R-:W-:Y:S02]  /*25d0*/  MOV R155, UR21 ;  /* 0x00000015009b7c02 */ /* 0x000fe40008000f00 */
[----:B------:R-:W-:-:S04]  /*25e0*/  ISETP.NE.U32.AND P1, PT, R153, RZ, PT ;  /* 0x000000ff9900720c */ /* 0x000fc80003f25070 */
[----:B------:R-:W-:-:S13]  /*25f0*/  ISETP.NE.AND.EX P1, PT, R155, RZ, PT, P1 ;  /* 0x000000ff9b00720c */ /* 0x000fda0003f25310 */
[----:B------:R-:W-:Y:S05]  /*2600*/  @P1 BRA `(.L_x_127) ;  /* 0x0000000400081947 */ /* 0x000fea0003800000 */
[----:B------:R-:W-:Y:S01]  /*2610*/  ISETP.GT.AND P1, PT, R124, RZ, PT ;  /* 0x000000ff7c00720c */ /* 0x000fe20003f24270 */
[----:B------:R-:W0:Y:S01]  /*2620*/  @P2 LDC R161, c[0x0][0x40c] ;  /* 0x00010300ffa12b82 */ /* 0x000e220000000800 */
[----:B------:R-:W-:Y:S02]  /*2630*/  SHF.L.U32 R156, R32, 0x10, RZ ;  /* 0x00000010209c7819 */ /* 0x000fe400000006ff */
[----:B------:R-:W-:Y:S02]  /*2640*/  SHF.L.U32 R154, R154, 0x10, RZ ;  /* 0x000000109a9a7819 */ /* 0x000fe400000006ff */
[----:B------:R-:W-:Y:S02]  /*2650*/  SHF.L.U32 R122, R33, 0x10, RZ ;  /* 0x00000010217a7819 */ /* 0x000fe400000006ff */
[----:B------:R-:W-:Y:S01]  /*2660*/  SHF.L.U32 R152, R152, 0x10, RZ ;  /* 0x0000001098987819 */ /* 0x000fe200000006ff */
[----:B------:R-:W1:Y:S04]  /*2670*/  @P2 LDC R163, c[0x0][0x40c] ;  /* 0x00010300ffa32b82 */ /* 0x000e680000000800 */
[-CC-:B------:R-:W-:Y:S01]  /*2680*/  @P1 FFMA.FTZ R121, R3, R148.reuse, R149.reuse ;  /* 0x0000009403791223 */ /* 0x180fe20000010095 */
[-CC-:B------:R-:W-:Y:S01]  /*2690*/  @P1 FFMA.FTZ R120, R16, R148.reuse, R149.reuse ;  /* 0x0000009410781223 */ /* 0x180fe20000010095 */
[-CC-:B------:R-:W-:Y:S01]  /*26a0*/  @P1 FFMA.FTZ R158, R18, R148.reuse, R149.reuse ;  /* 0x00000094129e1223 */ /* 0x180fe20000010095 */
[-C--:B------:R-:W-:Y:S01]  /*26b0*/  @P1 FFMA.FTZ R160, R20, R148.reuse, R149 ;  /* 0x0000009414a01223 */ /* 0x080fe20000010095 */
[----:B------:R-:W-:Y:S01]  /*26c0*/  @P1 FADD.FTZ R121, R8, -R121 ;  /* 0x8000007908791221 */ /* 0x000fe20000010000 */
[----:B------:R-:W-:Y:S01]  /*26d0*/  @P1 FADD.FTZ R157, R15, -R120 ;  /* 0x800000780f9d1221 */ /* 0x000fe20000010000 */
[----:B------:R-:W-:Y:S01]  /*26e0*/  SHF.L.U32 R120, R151, 0x10, RZ ;  /* 0x0000001097787819 */ /* 0x000fe200000006ff */
[----:B------:R-:W-:Y:S01]  /*26f0*/  @P1 FADD.FTZ R159, R17, -R158 ;  /* 0x8000009e119f1221 */ /* 0x000fe20000010000 */
[----:B------:R-:W-:Y:S01]  /*2700*/  @P1 FFMA.FTZ R156, R141, R121, R156 ;  /* 0x000000798d9c1223 */ /* 0x000fe2000001009c */
[----:B------:R-:W-:Y:S01]  /*2710*/  @P1 FFMA.FTZ R121, R9, R148, R149 ;  /* 0x0000009409791223 */ /* 0x000fe20000010095 */
[----:B------:R-:W2:Y:S01]  /*2720*/  @P2 LDC R151, c[0x0][0x40c] ;  /* 0x00010300ff972b82 */ /* 0x000ea20000000800 */
[C---:B------:R-:W-:Y:S01]  /*2730*/  @P1 FFMA.FTZ R154, R141.reuse, R157, R154 ;  /* 0x0000009d8d9a1223 */ /* 0x040fe2000001009a */
[----:B------:R-:W-:Y:S01]  /*2740*/  @P1 FFMA.FTZ R120, R141, R159, R120 ;  /* 0x0000009f8d781223 */ /* 0x000fe20000010078 */
[----:B------:R-:W-:Y:S01]  /*2750*/  @P1 FADD.FTZ R157, R10, -R121 ;  /* 0x800000790a9d1221 */ /* 0x000fe20000010000 */
[----:B------:R-:W-:Y:S01]  /*2760*/  @P1 FADD.FTZ R159, R19, -R160 ;  /* 0x800000a0139f1221 */ /* 0x000fe20000010000 */
[----:B------:R-:W-:-:S02]  /*2770*/  SHF.L.U32 R158, R34, 0x10, RZ ;  /* 0x00000010229e7819 */ /* 0x000fc400000006ff */
[----:B------:R-:W-:Y:S01]  /*2780*/  @P1 FFMA.FTZ R122, R141, R157, R122 ;  /* 0x0000009d8d7a1223 */ /* 0x000fe2000001007a */
[----:B------:R-:W3:Y:S01]  /*2790*/  @P2 LDC R121, c[0x0][0x40c] ;  /* 0x00010300ff792b82 */ /* 0x000ee20000000800 */
[----:B------:R-:W-:Y:S01]  /*27a0*/  @P1 FFMA.FTZ R157, R11, R148, R149 ;  /* 0x000000940b9d1223 */ /* 0x000fe20000010095 */
[----:B------:R-:W-:-:S03]  /*27b0*/  @P1 FFMA.FTZ R152, R141, R159, R152 ;  /* 0x0000009f8d981223 */ /* 0x000fc60000010098 */
[----:B------:R-:W-:Y:S01]  /*27c0*/  @P1 FADD.FTZ R157, R12, -R157 ;  /* 0x8000009d0c9d1221 */ /* 0x000fe20000010000 */
[----:B0-----:R-:W-:Y:S02]  /*27d0*/  @P2 FMUL.FTZ R152, R152, R161 ;  /* 0x000000a198982220 */ /* 0x001fe40000410000 */
[----:B------:R-:W0:Y:S01]  /*27e0*/  @P2 LDC R159, c[0x0][0x40c] ;  /* 0x00010300ff9f2b82 */ /* 0x000e220000000800 */
[----:B------:R-:W-:Y:S02]  /*27f0*/  @P1 FFMA.FTZ R158, R141, R157, R158 ;  /* 0x0000009d8d9e1223 */ /* 0x000fe4000001009e */
[----:B------:R-:W-:Y:S01]  /*2800*/  @P2 F2FP.BF16.F32.PACK_AB R152, RZ, R152 ;  /* 0x00000098ff98223e */ /* 0x000fe200000010ff */
[----:B--2---:R-:W-:Y:S01]  /*2810*/  @P2 FMUL.FTZ R156, R156, R151 ;  /* 0x000000979c9c2220 */ /* 0x004fe20000410000 */
[----:B------:R-:W-:-:S03]  /*2820*/  @P1 FFMA.FTZ R151, R13, R148, R149 ;  /* 0x000000940d971223 */ /* 0x000fc60000010095 */
[----:B------:R-:W2:Y:S01]  /*2830*/  @P2 LDC R157, c[0x0][0x40c] ;  /* 0x00010300ff9d2b82 */ /* 0x000ea20000000800 */
[----:B------:R-:W-:Y:S01]  /*2840*/  @P1 FADD.FTZ R151, R14, -R151 ;  /* 0x800000970e971221 */ /* 0x000fe20000010000 */
[----:B------:R-:W-:Y:S01]  /*2850*/  @P2 F2FP.BF16.F32.PACK_AB R156, RZ, R156 ;  /* 0x0000009cff9c223e */ /* 0x000fe200000010ff */
[----:B---3--:R-:W-:Y:S01]  /*2860*/  @P2 FMUL.FTZ R121, R154, R121 ;  /* 0x000000799a792220 */ /* 0x008fe20000410000 */
[----:B------:R-:W-:Y:S02]  /*2870*/  SHF.L.U32 R154, R35, 0x10, RZ ;  /* 0x00000010239a7819 */ /* 0x000fe400000006ff */
[----:B------:R-:W-:Y:S02]  /*2880*/  @P2 PRMT R96, R156, 0x7610, R96 ;  /* 0x000076109c602816 */ /* 0x000fe40000000060 */
[----:B------:R-:W-:Y:S01]  /*2890*/  @P2 F2FP.BF16.F32.PACK_AB R121, RZ, R121 ;  /* 0x00000079ff79223e */ /* 0x000fe200000010ff */
[----:B------:R-:W-:Y:S02]  /*28a0*/  @P1 FFMA.FTZ R154, R141, R151, R154 ;  /* 0x000000978d9a1223 */ /* 0x000fe4000001009a */
[----:B------:R-:W3:Y:S01]  /*28b0*/  @P2 LDC R151, c[0x0][0x40c] ;  /* 0x00010300ff972b82 */ /* 0x000ee20000000800 */
[----:B0-----:R-:W-:Y:S01]  /*28c0*/  @P2 FMUL.FTZ R158, R158, R159 ;  /* 0x0000009f9e9e2220 */ /* 0x001fe20000410000 */
[----:B-1----:R-:W-:Y:S01]  /*28d0*/  @P2 FMUL.FTZ R154, R154, R163 ;  /* 0x000000a39a9a2220 */ /* 0x002fe20000410000 */
[----:B------:R-:W-:-:S03]  /*28e0*/  @P2 PRMT R96, R96, 0x5410, R121 ;  /* 0x0000541060602816 */ /* 0x000fc60000000079 */
[----:B------:R-:W-:Y:S02]  /*28f0*/  @P2 F2FP.BF16.F32.PACK_AB R158, RZ, R158 ;  /* 0x0000009eff9e223e */ /* 0x000fe400000010ff */
[----:B------:R-:W-:Y:S01]  /*2900*/  @P2 F2FP.BF16.F32.PACK_AB R154, RZ, R154 ;  /* 0x0000009aff9a223e */ /* 0x000fe200000010ff */
[----:B--2---:R-:W-:Y:S01]  /*2910*/  @P2 FMUL.FTZ R120, R120, R157 ;  /* 0x0000009d78782220 */ /* 0x004fe20000410000 */
[----:B------:R-:W-:Y:S02]  /*2920*/  @P2 PRMT R98, R158, 0x7610, R98 ;  /* 0x000076109e622816 */ /* 0x000fe40000000062 */
[----:B------:R-:W-:Y:S02]  /*2930*/  @P2 PRMT R99, R154, 0x7610, R99 ;  /* 0x000076109a632816 */ /* 0x000fe40000000063 */
[----:B------:R-:W-:Y:S02]  /*2940*/  @P2 F2FP.BF16.F32.PACK_AB R120, RZ, R120 ;  /* 0x00000078ff78223e */ /* 0x000fe400000010ff */
[----:B------:R-:W-:Y:S01]  /*2950*/  @P2 PRMT R98, R98, 0x5410, R152 ;  /* 0x0000541062622816 */ /* 0x000fe20000000098 */
[----:B---3--:R-:W-:-:S05]  /*2960*/  @P2 FMUL.FTZ R122, R122, R151 ;  /* 0x000000977a7a2220 */ /* 0x008fca0000410000 */
[----:B------:R-:W-:-:S04]  /*2970*/  @P2 F2FP.BF16.F32.PACK_AB R122, RZ, R122 ;  /* 0x0000007aff7a223e */ /* 0x000fc800000010ff */
[----:B------:R-:W-:-:S04]  /*2980*/  @P2 PRMT R97, R122, 0x7610, R97 ;  /* 0x000076107a612816 */ /* 0x000fc80000000061 */
        /* <DEDUP_REMOVED lines=10> */
.L_x_127:
[----:B------:R-:W-:Y:S01]  /*2a30*/  ISETP.GT.AND P1, PT, R124, RZ, PT ;  /* 0x000000ff7c00720c */ /* 0x000fe20003f24270 */
[-C--:B------:R-:W-:Y:S01]  /*2a40*/  @P3 FFMA.FTZ R103, R3, R148.reuse, R149 ;  /* 0x0000009403673223 */ /* 0x080fe20000010095 */
[----:B------:R-:W-:Y:S01]  /*2a50*/  SHF.L.U32 R100, R32, 0x10, RZ ;  /* 0x0000001020647819 */ /* 0x000fe200000006ff */
[----:B------:R-:W0:Y:S01]  /*2a60*/  @P2 LDC R159, c[0x0][0x40c] ;  /* 0x00010300ff9f2b82 */ /* 0x000e220000000800 */
[----:B------:R-:W-:Y:S01]  /*2a70*/  SHF.L.U32 R101, R154, 0x10, RZ ;  /* 0x000000109a657819 */ /* 0x000fe200000006ff */
[----:B------:R-:W-:Y:S01]  /*2a80*/  @P3 FADD.FTZ R103, R8, -R103 ;  /* 0x8000006708673221 */ /* 0x000fe20000010000 */
[----:B------:R-:W-:Y:S02]  /*2a90*/  SHF.L.U32 R154, R33, 0x10, RZ ;  /* 0x00000010219a7819 */ /* 0x000fe400000006ff */
[----:B------:R-:W-:Y:S01]  /*2aa0*/  SHF.L.U32 R156, R34, 0x10, RZ ;  /* 0x00000010229c7819 */ /* 0x000fe200000006ff */
[----:B------:R-:W-:Y:S01]  /*2ab0*/  @P3 FFMA.FTZ R100, R141, R103, R100 ;  /* 0x000000678d643223 */ /* 0x000fe20000010064 */
[----:B------:R-:W-:Y:S01]  /*2ac0*/  SHF.L.U32 R152, R152, 0x10, RZ ;  /* 0x0000001098987819 */ /* 0x000fe200000006ff */
[----:B------:R-:W1:Y:S01]  /*2ad0*/  @P2 LDC R161, c[0x0][0x40c] ;  /* 0x00010300ffa12b82 */ /* 0x000e620000000800 */
[----:B------:R-:W-:Y:S01]  /*2ae0*/  SHF.L.U32 R158, R35, 0x10, RZ ;  /* 0x00000010239e7819 */ /* 0x000fe200000006ff */
[-CC-:B------:R-:W-:Y:S01]  /*2af0*/  @P1 FFMA.FTZ R102, R16, R148.reuse, R149.reuse ;  /* 0x0000009410661223 */ /* 0x180fe20000010095 */
[-CC-:B------:R-:W-:Y:S01]  /*2b00*/  @P1 FFMA.FTZ R103, R9, R148.reuse, R149.reuse ;  /* 0x0000009409671223 */ /* 0x180fe20000010095 */
[-CC-:B------:R-:W-:Y:S01]  /*2b10*/  @P1 FFMA.FTZ R120, R18, R148.reuse, R149.reuse ;  /* 0x0000009412781223 */ /* 0x180fe20000010095 */
[-C--:B------:R-:W-:Y:S01]  /*2b20*/  @P1 FFMA.FTZ R160, R22, R148.reuse, R149 ;  /* 0x0000009416a01223 */ /* 0x080fe20000010095 */
[----:B------:R-:W-:Y:S01]  /*2b30*/  @P1 FADD.FTZ R102, R15, -R102 ;  /* 0x800000660f661221 */ /* 0x000fe20000010000 */
[----:B------:R-:W-:Y:S01]  /*2b40*/  @P1 FADD.FTZ R103, R10, -R103 ;  /* 0x800000670a671221 */ /* 0x000fe20000010000 */
[----:B------:R-:W-:Y:S01]  /*2b50*/  @P1 FADD.FTZ R121, R17, -R120 ;  /* 0x8000007811791221 */ /* 0x000fe20000010000 */
[----:B------:R-:W-:Y:S01]  /*2b60*/  @P1 FFMA.FTZ R120, R20, R148, R149 ;  /* 0x0000009414781223 */ /* 0x000fe20000010095 */
[C---:B------:R-:W-:Y:S01]  /*2b70*/  @P1 FFMA.FTZ R101, R141.reuse, R102, R101 ;  /* 0x000000668d651223 */ /* 0x040fe20000010065 */
[----:B------:R-:W-:Y:S01]  /*2b80*/  @P1 FFMA.FTZ R154, R141, R103, R154 ;  /* 0x000000678d9a1223 */ /* 0x000fe2000001009a */
[----:B------:R-:W-:Y:S01]  /*2b90*/  SHF.L.U32 R102, R151, 0x10, RZ ;  /* 0x0000001097667819 */ /* 0x000fe200000006ff */
[-C--:B------:R-:W-:Y:S01]  /*2ba0*/  @P1 FFMA.FTZ R103, R11, R148.reuse, R149 ;  /* 0x000000940b671223 */ /* 0x080fe20000010095 */
[----:B------:R-:W-:Y:S01]  /*2bb0*/  SHF.L.U32 R122, R123, 0x10, RZ ;  /* 0x000000107b7a7819 */ /* 0x000fe200000006ff */
[----:B------:R-:W-:Y:S01]  /*2bc0*/  @P1 FADD.FTZ R123, R21, -R160 ;  /* 0x800000a0157b1221 */ /* 0x000fe20000010000 */
[----:B------:R-:W2:Y:S01]  /*2bd0*/  @P2 LDC R151, c[0x0][0x40c] ;  /* 0x00010300ff972b82 */ /* 0x000ea20000000800 */
[----:B------:R-:W-:Y:S01]  /*2be0*/  @P1 FADD.FTZ R103, R12, -R103 ;  /* 0x800000670c671221 */ /* 0x000fe20000010000 */
[----:B------:R-:W-:Y:S01]  /*2bf0*/  @P1 FFMA.FTZ R102, R141, R121, R102 ;  /* 0x000000798d661223 */ /* 0x000fe20000010066 */
[----:B------:R-:W-:Y:S01]  /*2c00*/  @P1 FADD.FTZ R121, R19, -R120 ;  /* 0x8000007813791221 */ /* 0x000fe20000010000 */
[C---:B------:R-:W-:Y:S01]  /*2c10*/  @P1 FFMA.FTZ R122, R141.reuse, R123, R122 ;  /* 0x0000007b8d7a1223 */ /* 0x040fe2000001007a */
[----:B------:R-:W-:Y:S01]  /*2c20*/  @P1 FFMA.FTZ R156, R141, R103, R156 ;  /* 0x000000678d9c1223 */ /* 0x000fe2000001009c */
[----:B------:R-:W-:Y:S01]  /*2c30*/  @P1 FFMA.FTZ R103, R13, R148, R149 ;  /* 0x000000940d671223 */ /* 0x000fe20000010095 */
[----:B------:R-:W-:Y:S01]  /*2c40*/  @P1 FFMA.FTZ R152, R141, R121, R152 ;  /* 0x000000798d981223 */ /* 0x000fe20000010098 */
[----:B------:R-:W3:Y:S01]  /*2c50*/  @P2 LDC R120, c[0x0][0x40c] ;  /* 0x00010300ff782b82 */ /* 0x000ee20000000800 */
[----:B0-----:R-:W-:Y:S01]  /*2c60*/  @P2 FMUL.FTZ R159, R102, R159 ;  /* 0x0000009f669f2220 */ /* 0x001fe20000410000 */
[----:B------:R-:W-:Y:S01]  /*2c70*/  @P1 FADD.FTZ R103, R14, -R103 ;  /* 0x800000670e671221 */ /* 0x000fe20000010000 */
[----:B-1----:R-:W-:-:S03]  /*2c80*/  @P2 FMUL.FTZ R161, R154, R161 ;  /* 0x000000a19aa12220 */ /* 0x002fc60000410000 */
[----:B------:R-:W-:Y:S02]  /*2c90*/  @P1 FFMA.FTZ R158, R141, R103, R158 ;  /* 0x000000678d9e1223 */ /* 0x000fe4000001009e */
[----:B------:R-:W0:Y:S08]  /*2ca0*/  @P2 LDC R121, c[0x0][0x40c] ;  /* 0x00010300ff792b82 */ /* 0x000e300000000800 */
[----:B------:R-:W1:Y:S01]  /*2cb0*/  @P2 LDC R157, c[0x0][0x40c] ;  /* 0x00010300ff9d2b82 */ /* 0x000e620000000800 */
[----:B--2---:R-:W-:Y:S01]  /*2cc0*/  @P2 FMUL.FTZ R162, R152, R151 ;  /* 0x0000009798a22220 */ /* 0x004fe20000410000 */
[----:B------:R-:W-:-:S04]  /*2cd0*/  @P2 F2FP.BF16.F32.PACK_AB R151, RZ, R161 ;  /* 0x000000a1ff97223e */ /* 0x000fc800000010ff */
[----:B------:R-:W-:Y:S02]  /*2ce0*/  @P2 PRMT R97, R151, 0x7610, R97 ;  /* 0x0000761097612816 */ /* 0x000fe40000000061 */
[----:B------:R-:W2:Y:S01]  /*2cf0*/  @P2 LDC R103, c[0x0][0x40c] ;  /* 0x00010300ff672b82 */ /* 0x000ea20000000800 */
[----:B---3--:R-:W-:-:S07]  /*2d00*/  @P2 FMUL.FTZ R160, R101, R120 ;  /* 0x0000007865a02220 */ /* 0x008fce0000410000 */
[----:B------:R-:W3:Y:S01]  /*2d10*/  @P2 LDC R123, c[0x0][0x40c] ;  /* 0x00010300ff7b2b82 */ /* 0x000ee20000000800 */
[----:B0-----:R-:W-:Y:S01]  /*2d20*/  @P2 FMUL.FTZ R121, R100, R121 ;  /* 0x0000007964792220 */ /* 0x001fe20000410000 */
[----:B------:R-:W-:Y:S02]  /*2d30*/  F2FP.BF16.F32.PACK_AB R100, R101, R100 ;  /* 0x000000646564723e */ /* 0x000fe400000010ff */
[----:B------:R-:W-:Y:S02]  /*2d40*/  F2FP.BF16.F32.PACK_AB R101, R102, R154 ;  /* 0x0000009a6665723e */ /* 0x000fe400000010ff */
[----:B------:R-:W-:Y:S02]  /*2d50*/  @P2 F2FP.BF16.F32.PACK_AB R120, RZ, R121 ;  /* 0x00000079ff78223e */ /* 0x000fe400000010ff */
[----:B------:R-:W-:Y:S01]  /*2d60*/  @P2 F2FP.BF16.F32.PACK_AB R121, RZ, R160 ;  /* 0x000000a0ff79223e */ /* 0x000fe200000010ff */
[----:B-1----:R-:W-:Y:S01]  /*2d70*/  @P2 FMUL.FTZ R160, R156, R157 ;  /* 0x0000009d9ca02220 */ /* 0x002fe20000410000 */
[----:B------:R-:W-:-:S02]  /*2d80*/  F2FP.BF16.F32.PACK_AB R102, R152, R156 ;  /* 0x0000009c9866723e */ /* 0x000fc400000010ff */
[----:B------:R-:W-:Y:S02]  /*2d90*/  @P2 F2FP.BF16.F32.PACK_AB R157, RZ, R159 ;  /* 0x0000009fff9d223e */ /* 0x000fe400000010ff */
[----:B------:R-:W-:Y:S01]  /*2da0*/  @P2 F2FP.BF16.F32.PACK_AB R159, RZ, R160 ;  /* 0x000000a0ff9f223e */ /* 0x000fe200000010ff */
[----:B--2---:R-:W-:Y:S01]  /*2db0*/  @P2 FMUL.FTZ R152, R158, R103 ;  /* 0x000000679e982220 */ /* 0x004fe20000410000 */
[----:B------:R-:W-:Y:S02]  /*2dc0*/  @P2 F2FP.BF16.F32.PACK_AB R160, RZ, R162 ;  /* 0x000000a2ffa0223e */ /* 0x000fe400000010ff */
[----:B------:R-:W-:Y:S02]  /*2dd0*/  @P2 PRMT R96, R120, 0x7610, R96 ;  /* 0x0000761078602816 */ /* 0x000fe40000000060 */
[----:B------:R-:W-:Y:S02]  /*2de0*/  @P2 F2FP.BF16.F32.PACK_AB R152, RZ, R152 ;  /* 0x00000098ff98223e */ /* 0x000fe400000010ff */
[----:B------:R-:W-:Y:S01]  /*2df0*/  @P2 PRMT R98, R159, 0x7610, R98 ;  /* 0x000076109f622816 */ /* 0x000fe20000000062 */
[----:B---3--:R-:W-:Y:S01]  /*2e00*/  @P2 FMUL.FTZ R123, R122, R123 ;  /* 0x0000007b7a7b2220 */ /* 0x008fe20000410000 */
[----:B------:R-:W-:-:S02]  /*2e10*/  @P2 PRMT R99, R152, 0x7610, R99 ;  /* 0x0000761098632816 */ /* 0x000fc40000000063 */
[----:B------:R-:W-:Y:S02]  /*2e20*/  F2FP.BF16.F32.PACK_AB R103, R122, R158 ;  /* 0x0000009e7a67723e */ /* 0x000fe400000010ff */
[----:B------:R-:W-:Y:S02]  /*2e30*/  @P2 F2FP.BF16.F32.PACK_AB R123, RZ, R123 ;  /* 0x0000007bff7b223e */ /* 0x000fe400000010ff */
[----:B------:R-:W-:Y:S02]  /*2e40*/  @P2 PRMT R96, R96, 0x5410, R121 ;  /* 0x0000541060602816 */ /* 0x000fe40000000079 */
[----:B------:R-:W-:Y:S02]  /*2e50*/  @P2 PRMT R97, R97, 0x5410, R157 ;  /* 0x0000541061612816 */ /* 0x000fe4000000009d */
[----:B------:R-:W-:Y:S02]  /*2e60*/  @P2 PRMT R98, R98, 0x5410, R160 ;  /* 0x0000541062622816 */ /* 0x000fe400000000a0 */
[----:B------:R-:W-:-:S07]  /*2e70*/  @P2 PRMT R99, R99, 0x5410, R123 ;  /* 0x0000541063632816 */ /* 0x000fce000000007b */
.L_x_126:
[----:B------:R-:W-:Y:S05]  /*2e80*/  BSYNC.RECONVERGENT B1 ;  /* 0x0000000000017941 */ /* 0x000fea0003800200 */
.L_x_123:
[----:B------:R-:W-:Y:S01]  /*2e90*/  ISETP.NE.U32.AND P1, PT, R153, RZ, PT ;  /* 0x000000ff9900720c */ /* 0x000fe20003f25070 */
[----:B------:R-:W0:Y:S01]  /*2ea0*/  @P2 LDC.64 R122, c[0x0][0x468] ;  /* 0x00011a00ff7a2b82 */ /* 0x000e220000000a00 */
[----:B------:R-:W-:Y:S02]  /*2eb0*/  BSSY.RECONVERGENT B1, `(.L_x_128) ;  /* 0x0000129000017945 */ /* 0x000fe40003800200 */
[----:B------:R-:W-:-:S13]  /*2ec0*/  ISETP.NE.AND.EX P1, PT, R155, RZ, PT, P1 ;  /* 0x000000ff9b00720c */ /* 0x000fda0003f25310 */
[----:B------:R-:W1:Y:S01]  /*2ed0*/  @P1 LDC.64 R120, c[0x0][0x478] ;  /* 0x00011e00ff781b82 */ /* 0x000e620000000a00 */
[----:B0-----:R-:W-:-:S04]  /*2ee0*/  @P2 IMAD.WIDE.U32 R122, R143, 0x10, R122 ;  /* 0x000000108f7a2825 */ /* 0x001fc800078e007a */
[----:B-1----:R-:W-:-:S05]  /*2ef0*/  @P1 IMAD.WIDE.U32 R120, R145, 0x10, R120 ;  /* 0x0000001091781825 */ /* 0x002fca00078e0078 */
[----:B------:R0:W-:Y:S04]  /*2f00*/  @P1 STG.E.128 desc[UR6][R120.64], R100 ;  /* 0x0000006478001986 */ /* 0x0001e8000c101d06 */
[----:B------:R0:W-:Y:S01]  /*2f10*/  @P2 STG.E.128 desc[UR6][R122.64], R96 ;  /* 0x000000607a002986 */ /* 0x0001e2000c101d06 */
[----:B------:R-:W-:Y:S05]  /*2f20*/  @!P0 BRA `(.L_x_129) ;  /* 0x0000000800488947 */ /* 0x000fea0003800000 */
[----:B------:R-:W-:Y:S05]  /*2f30*/  @!P1 BRA `(.L_x_130) ;  /* 0x00000004002c9947 */ /* 0x000fea0003800000 */
[----:B------:R-:W-:Y:S01]  /*2f40*/  ISETP.GT.AND P3, PT, R124, RZ, PT ;  /* 0x000000ff7c00720c */ /* 0x000fe20003f64270 */
[----:B------:R-:W1:Y:S01]  /*2f50*/  @P2 LDC R155, c[0x0][0x40c] ;  /* 0x00010300ff9b2b82 */ /* 0x000e620000000800 */
[----:B0-----:R-:W-:Y:S02]  /*2f60*/  PRMT R120, R28, 0x7632, R120 ;  /* 0x000076321c787816 */ /* 0x001fe40000000078 */
[----:B------:R-:W-:Y:S02]  /*2f70*/  PRMT R152, R30, 0x7632, R152 ;  /* 0x000076321e987816 */ /* 0x000fe40000000098 */
[----:B------:R-:W-:Y:S02]  /*2f80*/  SHF.L.U32 R120, R120, 0x10, RZ ;  /* 0x0000001078787819 */ /* 0x000fe400000006ff */
[----:B------:R-:W-:Y:S01]  /*2f90*/  SHF.L.U32 R152, R152, 0x10, RZ ;  /* 0x0000001098987819 */ /* 0x000fe200000006ff */
[----:B------:R-:W0:Y:S04]  /*2fa0*/  @P2 LDC R157, c[0x0][0x40c] ;  /* 0x00010300ff9d2b82 */ /* 0x000e280000000800 */
[----:B------:R-:W-:Y:S01]  /*2fb0*/  @P3 PRMT R102, R29, 0x7632, R102 ;  /* 0x000076321d663816 */ /* 0x000fe20000000066 */
[-CC-:B------:R-:W-:Y:S01]  /*2fc0*/  @P3 FFMA.FTZ R100, R114, R148.reuse, R149.reuse ;  /* 0x0000009472643223 */ /* 0x180fe20000010095 */
[-CC-:B------:R-:W-:Y:S01]  /*2fd0*/  @P3 FFMA.FTZ R103, R23, R148.reuse, R149.reuse ;  /* 0x0000009417673223 */ /* 0x180fe20000010095 */
[----:B------:R-:W-:Y:S01]  /*2fe0*/  @!P3 SHF.L.U32 R101, R150, 0x10, RZ ;  /* 0x000000109665b819 */ /* 0x000fe200000006ff */
[----:B------:R-:W-:Y:S01]  /*2ff0*/  @P3 FFMA.FTZ R121, R105, R148, R149 ;  /* 0x0000009469793223 */ /* 0x000fe20000010095 */
[----:B------:R-:W-:Y:S01]  /*3000*/  @P3 SHF.L.U32 R122, R102, 0x10, RZ ;  /* 0x00000010667a3819 */ /* 0x000fe200000006ff */
[----:B------:R-:W-:Y:S01]  /*3010*/  @P3 FADD.FTZ R102, R113, -R100 ;  /* 0x8000006471663221 */ /* 0x000fe20000010000 */
[----:B------:R-:W-:Y:S01]  /*3020*/  SHF.L.U32 R100, R28, 0x10, RZ ;  /* 0x000000101c647819 */ /* 0x000fe200000006ff */
[----:B------:R-:W-:Y:S01]  /*3030*/  @P3 FADD.FTZ R103, R104, -R103 ;  /* 0x8000006768673221 */ /* 0x000fe20000010000 */
[----:B------:R-:W-:Y:S01]  /*3040*/  @P3 FADD.FTZ R121, R106, -R121 ;  /* 0x800000796a793221 */ /* 0x000fe20000010000 */
[C---:B------:R-:W-:Y:S01]  /*3050*/  @P3 FFMA.FTZ R101, R141.reuse, R102, R122 ;  /* 0x000000668d653223 */ /* 0x040fe2000001007a */
[-CC-:B------:R-:W-:Y:S01]  /*3060*/  @P3 FFMA.FTZ R102, R112, R148.reuse, R149.reuse ;  /* 0x0000009470663223 */ /* 0x180fe20000010095 */
[----:B------:R-:W-:Y:S01]  /*3070*/  @P3 FFMA.FTZ R100, R141, R103, R100 ;  /* 0x000000678d643223 */ /* 0x000fe20000010064 */
[-C--:B------:R-:W-:Y:S01]  /*3080*/  @P3 FFMA.FTZ R123, R107, R148.reuse, R149 ;  /* 0x000000946b7b3223 */ /* 0x080fe20000010095 */
[----:B------:R-:W-:Y:S01]  /*3090*/  SHF.L.U32 R122, R30, 0x10, RZ ;  /* 0x000000101e7a7819 */ /* 0x000fe200000006ff */
[----:B------:R-:W-:Y:S01]  /*30a0*/  @P3 FADD.FTZ R103, R111, -R102 ;  /* 0x800000666f673221 */ /* 0x000fe20000010000 */
[----:B------:R-:W-:Y:S01]  /*30b0*/  SHF.L.U32 R102, R29, 0x10, RZ ;  /* 0x000000101d667819 */ /* 0x000fe200000006ff */
[----:B------:R-:W-:Y:S01]  /*30c0*/  @P3 FADD.FTZ R123, R108, -R123 ;  /* 0x8000007b6c7b3221 */ /* 0x000fe20000010000 */
[----:B------:R-:W2:Y:S01]  /*30d0*/  @P2 LDC R153, c[0x0][0x40c] ;  /* 0x00010300ff992b82 */ /* 0x000ea20000000800 */
[----:B------:R-:W-:Y:S01]  /*30e0*/  @P3 FFMA.FTZ R120, R141, R103, R120 ;  /* 0x000000678d783223 */ /* 0x000fe20000010078 */
[----:B------:R-:W-:Y:S01]  /*30f0*/  SHF.L.U32 R103, R31, 0x10, RZ ;  /* 0x000000101f677819 */ /* 0x000fe200000006ff */
[----:B------:R-:W-:Y:S01]  /*3100*/  @P3 FFMA.FTZ R102, R141, R121, R102 ;  /* 0x000000798d663223 */ /* 0x000fe20000010066 */
[-CC-:B------:R-:W-:Y:S01]  /*3110*/  @P3 FFMA.FTZ R121, R109, R148.reuse, R149.reuse ;  /* 0x000000946d793223 */ /* 0x180fe20000010095 */
[----:B------:R-:W-:Y:S01]  /*3120*/  @P3 FFMA.FTZ R122, R141, R123, R122 ;  /* 0x0000007b8d7a3223 */ /* 0x000fe2000001007a */
[----:B------:R-:W-:Y:S01]  /*3130*/  @P3 FFMA.FTZ R150, R116, R148, R149 ;  /* 0x0000009474963223 */ /* 0x000fe20000010095 */
[----:B0-----:R-:W-:Y:S01]  /*3140*/  @P2 FMUL.FTZ R156, R102, R157 ;  /* 0x0000009d669c2220 */ /* 0x001fe20000410000 */
[----:B------:R-:W-:Y:S01]  /*3150*/  @P3 FADD.FTZ R154, R110, -R121 ;  /* 0x800000796e9a3221 */ /* 0x000fe20000010000 */
[----:B------:R-:W0:Y:S01]  /*3160*/  @P2 LDC R123, c[0x0][0x40c] ;  /* 0x00010300ff7b2b82 */ /* 0x000e220000000800 */
[----:B------:R-:W-:-:S02]  /*3170*/  @P3 FADD.FTZ R150, R115, -R150 ;  /* 0x8000009673963221 */ /* 0x000fc40000010000 */
[C---:B------:R-:W-:Y:S01]  /*3180*/  @P3 FFMA.FTZ R103, R141.reuse, R154, R103 ;  /* 0x0000009a8d673223 */ /* 0x040fe20000010067 */
[----:B------:R-:W-:Y:S01]  /*3190*/  @P3 FFMA.FTZ R154, R118, R148, R149 ;  /* 0x00000094769a3223 */ /* 0x000fe20000010095 */
[----:B------:R-:W-:Y:S01]  /*31a0*/  @P3 FFMA.FTZ R152, R141, R150, R152 ;  /* 0x000000968d983223 */ /* 0x000fe20000010098 */
[----:B------:R-:W-:Y:S02]  /*31b0*/  PRMT R150, R31, 0x7632, R150 ;  /* 0x000076321f967816 */ /* 0x000fe40000000096 */
[----:B------:R-:W-:Y:S01]  /*31c0*/  @P3 FADD.FTZ R121, R117, -R154 ;  /* 0x8000009a75793221 */ /* 0x000fe20000010000 */
[----:B------:R-:W3:Y:S01]  /*31d0*/  @P2 LDC R158, c[0x0][0x40c] ;  /* 0x00010300ff9e2b82 */ /* 0x000ee20000000800 */
[----:B------:R-:W-:-:S05]  /*31e0*/  SHF.L.U32 R150, R150, 0x10, RZ ;  /* 0x0000001096967819 */ /* 0x000fca00000006ff */
[----:B------:R-:W-:Y:S01]  /*31f0*/  @P3 FFMA.FTZ R150, R141, R121, R150 ;  /* 0x000000798d963223 */ /* 0x000fe20000010096 */
[----:B--2---:R-:W-:Y:S01]  /*3200*/  @P2 FMUL.FTZ R153, R122, R153 ;  /* 0x000000997a992220 */ /* 0x004fe20000410000 */
[----:B------:R-:W2:Y:S04]  /*3210*/  @P2 LDC R151, c[0x0][0x40c] ;  /* 0x00010300ff972b82 */ /* 0x000ea80000000800 */
[----:B------:R-:W-:Y:S01]  /*3220*/  @P2 F2FP.BF16.F32.PACK_AB R153, RZ, R153 ;  /* 0x00000099ff99223e */ /* 0x000fe200000010ff */
[----:B0-----:R-:W-:-:S03]  /*3230*/  @P2 FMUL.FTZ R121, R100, R123 ;  /* 0x0000007b64792220 */ /* 0x001fc60000410000 */
[----:B------:R-:W0:Y:S01]  /*3240*/  @P2 LDC R154, c[0x0][0x40c] ;  /* 0x00010300ff9a2b82 */ /* 0x000e220000000800 */
[----:B-1----:R-:W-:Y:S01]  /*3250*/  @P2 FMUL.FTZ R123, R120, R155 ;  /* 0x0000009b787b2220 */ /* 0x002fe20000410000 */
[----:B------:R-:W-:Y:S02]  /*3260*/  @P2 PRMT R98, R153, 0x7610, R98 ;  /* 0x0000761099622816 */ /* 0x000fe40000000062 */
[----:B------:R-:W-:Y:S02]  /*3270*/  @P2 F2FP.BF16.F32.PACK_AB R155, RZ, R121 ;  /* 0x00000079ff9b223e */ /* 0x000fe400000010ff */
[----:B------:R-:W-:Y:S01]  /*3280*/  @P2 F2FP.BF16.F32.PACK_AB R121, RZ, R123 ;  /* 0x0000007bff79223e */ /* 0x000fe200000010ff */
[----:B---3--:R-:W-:Y:S01]  /*3290*/  @P2 FMUL.FTZ R157, R101, R158 ;  /* 0x0000009e659d2220 */ /* 0x008fe20000410000 */
[----:B------:R-:W-:Y:S02]  /*32a0*/  @P2 F2FP.BF16.F32.PACK_AB R123, RZ, R156 ;  /* 0x0000009cff7b223e */ /* 0x000fe400000010ff */
[----:B------:R-:W-:-:S02]  /*32b0*/  @P2 PRMT R96, R155, 0x7610, R96 ;  /* 0x000076109b602816 */ /* 0x000fc40000000060 */
[----:B------:R-:W-:Y:S02]  /*32c0*/  @P2 F2FP.BF16.F32.PACK_AB R157, RZ, R157 ;  /* 0x0000009dff9d223e */ /* 0x000fe400000010ff */
[----:B------:R-:W-:Y:S01]  /*32d0*/  @P2 PRMT R97, R123, 0x7610, R97 ;  /* 0x000076107b612816 */ /* 0x000fe20000000061 */
[----:B--2---:R-:W-:Y:S01]  /*32e0*/  @P2 FMUL.FTZ R151, R152, R151 ;  /* 0x0000009798972220 */ /* 0x004fe20000410000 */
[----:B------:R-:W-:Y:S02]  /*32f0*/  F2FP.BF16.F32.PACK_AB R101, R101, R102 ;  /* 0x000000666565723e */ /* 0x000fe400000010ff */
[----:B------:R-:W-:Y:S02]  /*3300*/  F2FP.BF16.F32.PACK_AB R100, R120, R100 ;  /* 0x000000647864723e */ /* 0x000fe400000010ff */
[----:B------:R-:W-:Y:S02]  /*3310*/  @P2 F2FP.BF16.F32.PACK_AB R151, RZ, R151 ;  /* 0x00000097ff97223e */ /* 0x000fe400000010ff */
[----:B------:R-:W-:Y:S01]  /*3320*/  F2FP.BF16.F32.PACK_AB R102, R152, R122 ;  /* 0x0000007a9866723e */ /* 0x000fe200000010ff */
[----:B0-----:R-:W-:Y:S01]  /*3330*/  @P2 FMUL.FTZ R154, R103, R154 ;  /* 0x0000009a679a2220 */ /* 0x001fe20000410000 */
[----:B------:R-:W-:-:S02]  /*3340*/  @P2 PRMT R96, R96, 0x5410, R121 ;  /* 0x0000541060602816 */ /* 0x000fc40000000079 */
[----:B------:R-:W-:Y:S02]  /*3350*/  @P2 PRMT R97, R97, 0x5410, R157 ;  /* 0x0000541061612816 */ /* 0x000fe4000000009d */
[----:B------:R-:W-:Y:S02]  /*3360*/  @P2 F2FP.BF16.F32.PACK_AB R154, RZ, R154 ;  /* 0x0000009aff9a223e */ /* 0x000fe400000010ff */
        /* <DEDUP_REMOVED lines=8> */
.L_x_130:
[----:B------:R-:W-:Y:S01]  /*33f0*/  ISETP.GT.AND P3, PT, R124, RZ, PT ;  /* 0x000000ff7c00720c */ /* 0x000fe20003f64270 */
[----:B------:R-:W1:Y:S01]  /*3400*/  @P2 LDC R157, c[0x0][0x40c] ;  /* 0x00010300ff9d2b82 */ /* 0x000e620000000800 */
[C---:B------:R-:W-:Y:S02]  /*3410*/  SHF.L.U32 R150, R28.reuse, 0x10, RZ ;  /* 0x000000101c967819 */ /* 0x040fe400000006ff */
[----:B------:R-:W-:Y:S02]  /*3420*/  PRMT R154, R28, 0x7632, R154 ;  /* 0x000076321c9a7816 */ /* 0x000fe4000000009a */
[----:B0-----:R-:W-:Y:S02]  /*3430*/  SHF.L.U32 R122, R29, 0x10, RZ ;  /* 0x000000101d7a7819 */ /* 0x001fe400000006ff */
[----:B------:R-:W-:Y:S02]  /*3440*/  SHF.L.U32 R154, R154, 0x10, RZ ;  /* 0x000000109a9a7819 */ /* 0x000fe400000006ff */
[----:B------:R-:W-:-:S03]  /*3450*/  SHF.L.U32 R156, R30, 0x10, RZ ;  /* 0x000000101e9c7819 */ /* 0x000fc600000006ff */
[-CC-:B------:R-:W-:Y:S01]  /*3460*/  @P3 FFMA.FTZ R121, R23, R148.reuse, R149.reuse ;  /* 0x0000009417793223 */ /* 0x180fe20000010095 */
[-CC-:B------:R-:W-:Y:S01]  /*3470*/  @P3 FFMA.FTZ R120, R112, R148.reuse, R149.reuse ;  /* 0x0000009470783223 */ /* 0x180fe20000010095 */
[-CC-:B------:R-:W-:Y:S01]  /*3480*/  @P3 FFMA.FTZ R152, R114, R148.reuse, R149.reuse ;  /* 0x0000009472983223 */ /* 0x180fe20000010095 */
[-C--:B------:R-:W-:Y:S01]  /*3490*/  @P3 FFMA.FTZ R158, R116, R148.reuse, R149 ;  /* 0x00000094749e3223 */ /* 0x080fe20000010095 */
[----:B------:R-:W-:Y:S01]  /*34a0*/  @P3 FADD.FTZ R121, R104, -R121 ;  /* 0x8000007968793221 */ /* 0x000fe20000010000 */
[--C-:B------:R-:W-:Y:S01]  /*34b0*/  @P3 FADD.FTZ R123, R111, -R120.reuse ;  /* 0x800000786f7b3221 */ /* 0x100fe20000010000 */
[----:B------:R-:W-:Y:S01]  /*34c0*/  PRMT R120, R29, 0x7632, R120 ;  /* 0x000076321d787816 */ /* 0x000fe20000000078 */
[----:B------:R-:W-:Y:S01]  /*34d0*/  @P3 FADD.FTZ R153, R113, -R152 ;  /* 0x8000009871993221 */ /* 0x000fe20000010000 */
[----:B------:R-:W-:Y:S01]  /*34e0*/  @P3 FFMA.FTZ R150, R141, R121, R150 ;  /* 0x000000798d963223 */ /* 0x000fe20000010096 */
[-C--:B------:R-:W-:Y:S01]  /*34f0*/  @P3 FFMA.FTZ R121, R105, R148.reuse, R149 ;  /* 0x0000009469793223 */ /* 0x080fe20000010095 */
[----:B------:R-:W-:Y:S01]  /*3500*/  @P3 FFMA.FTZ R154, R141, R123, R154 ;  /* 0x0000007b8d9a3223 */ /* 0x000fe2000001009a */
[----:B------:R-:W-:Y:S01]  /*3510*/  SHF.L.U32 R120, R120, 0x10, RZ ;  /* 0x0000001078787819 */ /* 0x000fe200000006ff */
[----:B------:R-:W0:Y:S01]  /*3520*/  @P2 LDC R123, c[0x0][0x40c] ;  /* 0x00010300ff7b2b82 */ /* 0x000e220000000800 */
[----:B------:R-:W-:Y:S01]  /*3530*/  @P3 FADD.FTZ R151, R106, -R121 ;  /* 0x800000796a973221 */ /* 0x000fe20000010000 */
[----:B------:R-:W-:Y:S01]  /*3540*/  PRMT R152, R30, 0x7632, R152 ;  /* 0x000076321e987816 */ /* 0x000fe20000000098 */
[-CC-:B------:R-:W-:Y:S01]  /*3550*/  @P3 FFMA.FTZ R155, R109, R148.reuse, R149.reuse ;  /* 0x000000946d9b3223 */ /* 0x180fe20000010095 */
[C---:B------:R-:W-:Y:S01]  /*3560*/  @P3 FFMA.FTZ R120, R141.reuse, R153, R120 ;  /* 0x000000998d783223 */ /* 0x040fe20000010078 */
[----:B------:R-:W-:Y:S01]  /*3570*/  @P3 FFMA.FTZ R122, R141, R151, R122 ;  /* 0x000000978d7a3223 */ /* 0x000fe2000001007a */
[----:B------:R-:W-:Y:S01]  /*3580*/  @P3 FFMA.FTZ R151, R107, R148, R149 ;  /* 0x000000946b973223 */ /* 0x000fe20000010095 */
[----:B------:R-:W-:Y:S01]  /*3590*/  SHF.L.U32 R152, R152, 0x10, RZ ;  /* 0x0000001098987819 */ /* 0x000fe200000006ff */
[----:B------:R-:W2:Y:S01]  /*35a0*/  @P2 LDC R121, c[0x0][0x40c] ;  /* 0x00010300ff792b82 */ /* 0x000ea20000000800 */
[----:B------:R-:W-:Y:S01]  /*35b0*/  @P3 FADD.FTZ R153, R115, -R158 ;  /* 0x8000009e73993221 */ /* 0x000fe20000010000 */
[----:B------:R-:W-:Y:S01]  /*35c0*/  @P3 FADD.FTZ R151, R108, -R151 ;  /* 0x800000976c973221 */ /* 0x000fe20000010000 */
[----:B------:R-:W-:Y:S01]  /*35d0*/  SHF.L.U32 R158, R31, 0x10, RZ ;  /* 0x000000101f9e7819 */ /* 0x000fe200000006ff */
[----:B------:R-:W-:Y:S01]  /*35e0*/  @P3 FADD.FTZ R155, R110, -R155 ;  /* 0x8000009b6e9b3221 */ /* 0x000fe20000010000 */
[C---:B------:R-:W-:Y:S01]  /*35f0*/  @P3 FFMA.FTZ R152, R141.reuse, R153, R152 ;  /* 0x000000998d983223 */ /* 0x040fe20000010098 */
[----:B------:R-:W-:-:S02]  /*3600*/  @P3 FFMA.FTZ R156, R141, R151, R156 ;  /* 0x000000978d9c3223 */ /* 0x000fc4000001009c */
[----:B------:R-:W3:Y:S01]  /*3610*/  @P2 LDC R151, c[0x0][0x40c] ;  /* 0x00010300ff972b82 */ /* 0x000ee20000000800 */
[----:B------:R-:W-:-:S04]  /*3620*/  @P3 FFMA.FTZ R158, R141, R155, R158 ;  /* 0x0000009b8d9e3223 */ /* 0x000fc8000001009e */
[----:B-1----:R-:W-:Y:S01]  /*3630*/  @P2 FMUL.FTZ R158, R158, R157 ;  /* 0x0000009d9e9e2220 */ /* 0x002fe20000410000 */
[----:B0-----:R-:W-:Y:S02]  /*3640*/  @P2 FMUL.FTZ R154, R154, R123 ;  /* 0x0000007b9a9a2220 */ /* 0x001fe40000410000 */
[----:B------:R-:W0:Y:S02]  /*3650*/  @P2 LDC R153, c[0x0][0x40c] ;  /* 0x00010300ff992b82 */ /* 0x000e240000000800 */
[----:B------:R-:W-:Y:S02]  /*3660*/  @P2 F2FP.BF16.F32.PACK_AB R158, RZ, R158 ;  /* 0x0000009eff9e223e */ /* 0x000fe400000010ff */
[----:B------:R-:W-:Y:S02]  /*3670*/  @P2 F2FP.BF16.F32.PACK_AB R154, RZ, R154 ;  /* 0x0000009aff9a223e */ /* 0x000fe400000010ff */
[----:B------:R-:W-:Y:S01]  /*3680*/  @P2 PRMT R99, R158, 0x7610, R99 ;  /* 0x000076109e632816 */ /* 0x000fe20000000063 */
[----:B--2---:R-:W-:Y:S01]  /*3690*/  @P2 FMUL.FTZ R150, R150, R121 ;  /* 0x0000007996962220 */ /* 0x004fe20000410000 */
[----:B------:R-:W1:Y:S04]  /*36a0*/  @P2 LDC R123, c[0x0][0x40c] ;  /* 0x00010300ff7b2b82 */ /* 0x000e680000000800 */
[----:B------:R-:W-:Y:S01]  /*36b0*/  @P2 F2FP.BF16.F32.PACK_AB R150, RZ, R150 ;  /* 0x00000096ff96223e */ /* 0x000fe200000010ff */
[----:B---3--:R-:W-:-:S03]  /*36c0*/  @P2 FMUL.FTZ R156, R156, R151 ;  /* 0x000000979c9c2220 */ /* 0x008fc60000410000 */
[----:B------:R-:W2:Y:S01]  /*36d0*/  @P2 LDC R121, c[0x0][0x40c] ;  /* 0x00010300ff792b82 */ /* 0x000ea20000000800 */
[----:B------:R-:W-:Y:S02]  /*36e0*/  @P2 PRMT R96, R150, 0x7610, R96 ;  /* 0x0000761096602816 */ /* 0x000fe40000000060 */
[----:B------:R-:W-:Y:S02]  /*36f0*/  @P2 F2FP.BF16.F32.PACK_AB R156, RZ, R156 ;  /* 0x0000009cff9c223e */ /* 0x000fe400000010ff */
[----:B------:R-:W-:Y:S01]  /*3700*/  @P2 PRMT R96, R96, 0x5410, R154 ;  /* 0x0000541060602816 */ /* 0x000fe2000000009a */
[----:B0-----:R-:W-:Y:S01]  /*3710*/  @P2 FMUL.FTZ R152, R152, R153 ;  /* 0x0000009998982220 */ /* 0x001fe20000410000 */
[----:B------:R-:W-:-:S04]  /*3720*/  @P2 PRMT R98, R156, 0x7610, R98 ;  /* 0x000076109c622816 */ /* 0x000fc80000000062 */
[----:B------:R-:W-:Y:S01]  /*3730*/  @P2 F2FP.BF16.F32.PACK_AB R152, RZ, R152 ;  /* 0x00000098ff98223e */ /* 0x000fe200000010ff */
[----:B-1----:R-:W-:-:S03]  /*3740*/  @P2 FMUL.FTZ R120, R120, R123 ;  /* 0x0000007b78782220 */ /* 0x002fc60000410000 */
[----:B------:R-:W-:Y:S02]  /*3750*/  @P2 PRMT R98, R98, 0x5410, R152 ;  /* 0x0000541062622816 */ /* 0x000fe40000000098 */
[----:B------:R-:W-:Y:S01]  /*3760*/  @P2 F2FP.BF16.F32.PACK_AB R120, RZ, R120 ;  /* 0x00000078ff78223e */ /* 0x000fe200000010ff */
[----:B--2---:R-:W-:-:S05]  /*3770*/  @P2 FMUL.FTZ R122, R122, R121 ;  /* 0x000000797a7a2220 */ /* 0x004fca0000410000 */
[----:B------:R-:W-:-:S04]  /*3780*/  @P2 F2FP.BF16.F32.PACK_AB R122, RZ, R122 ;  /* 0x0000007aff7a223e */ /* 0x000fc800000010ff */
[----:B------:R-:W-:-:S04]  /*3790*/  @P2 PRMT R97, R122, 0x7610, R97 ;  /* 0x000076107a612816 */ /* 0x000fc80000000061 */
        /* <DEDUP_REMOVED lines=11> */
.L_x_129:
[----:B------:R-:W-:Y:S05]  /*3850*/  @!P1 BRA `(.L_x_132) ;  /* 0x0000000400189947 */ /* 0x000fea0003800000 */
[----:B------:R-:W1:Y:S01]  /*3860*/  @P2 LDC R150, c[0x0][0x40c] ;  /* 0x00010300ff962b82 */ /* 0x000e620000000800 */
[-CC-:B0-----:R-:W-:Y:S01]  /*3870*/  FFMA.FTZ R102, R112, R148.reuse, R149.reuse ;  /* 0x0000009470667223 */ /* 0x181fe20000010095 */
[-CC-:B------:R-:W-:Y:S01]  /*3880*/  FFMA.FTZ R101, R23, R148.reuse, R149.reuse ;  /* 0x0000009417657223 */ /* 0x180fe20000010095 */
[-C--:B------:R-:W-:Y:S01]  /*3890*/  FFMA.FTZ R103, R105, R148.reuse, R149 ;  /* 0x0000009469677223 */ /* 0x080fe20000010095 */
[----:B------:R-:W-:Y:S01]  /*38a0*/  ISETP.GT.AND P3, PT, R124, RZ, PT ;  /* 0x000000ff7c00720c */ /* 0x000fe20003f64270 */
[----:B------:R-:W-:Y:S01]  /*38b0*/  FADD.FTZ R122, R111, -R102 ;  /* 0x800000666f7a7221 */ /* 0x000fe20000010000 */
[----:B------:R-:W-:Y:S01]  /*38c0*/  FADD.FTZ R100, R104, -R101 ;  /* 0x8000006568647221 */ /* 0x000fe20000010000 */
[----:B------:R-:W-:Y:S01]  /*38d0*/  FFMA.FTZ R152, R114, R148, R149 ;  /* 0x0000009472987223 */ /* 0x000fe20000010095 */
[----:B------:R-:W0:Y:S01]  /*38e0*/  @P2 LDC R123, c[0x0][0x40c] ;  /* 0x00010300ff7b2b82 */ /* 0x000e220000000800 */
[----:B------:R-:W-:Y:S01]  /*38f0*/  FMUL.FTZ R101, R141, R122 ;  /* 0x0000007a8d657220 */ /* 0x000fe20000410000 */
[----:B------:R-:W-:Y:S01]  /*3900*/  FADD.FTZ R122, R106, -R103 ;  /* 0x800000676a7a7221 */ /* 0x000fe20000010000 */
[----:B------:R-:W-:Y:S01]  /*3910*/  FADD.FTZ R152, R113, -R152 ;  /* 0x8000009871987221 */ /* 0x000fe20000010000 */
[----:B------:R-:W-:Y:S01]  /*3920*/  FMUL.FTZ R100, R141, R100 ;  /* 0x000000648d647220 */ /* 0x000fe20000410000 */
[----:B------:R-:W-:Y:S01]  /*3930*/  FFMA.FTZ R154, R118, R148, R149 ;  /* 0x00000094769a7223 */ /* 0x000fe20000010095 */
[----:B------:R-:W-:Y:S01]  /*3940*/  FSEL R101, R101, RZ, P3 ;  /* 0x000000ff65657208 */ /* 0x000fe20001800000 */
[----:B------:R-:W-:Y:S01]  /*3950*/  FMUL.FTZ R121, R141, R122 ;  /* 0x0000007a8d797220 */ /* 0x000fe20000410000 */
[----:B------:R-:W2:Y:S01]  /*3960*/  @P2 LDC R102, c[0x0][0x40c] ;  /* 0x00010300ff662b82 */ /* 0x000ea20000000800 */
[----:B------:R-:W-:Y:S01]  /*3970*/  FSEL R100, R100, RZ, P3 ;  /* 0x000000ff64647208 */ /* 0x000fe20001800000 */
[----:B------:R-:W-:-:S02]  /*3980*/  FADD.FTZ R154, R117, -R154 ;  /* 0x8000009a759a7221 */ /* 0x000fc40000010000 */
[----:B------:R-:W-:Y:S01]  /*3990*/  FSEL R151, R121, RZ, P3 ;  /* 0x000000ff79977208 */ /* 0x000fe20001800000 */
[----:B------:R-:W-:Y:S01]  /*39a0*/  FFMA.FTZ R121, R107, R148, R149 ;  /* 0x000000946b797223 */ /* 0x000fe20000010095 */
[----:B-1----:R-:W-:Y:S01]  /*39b0*/  @P2 FMUL.FTZ R103, R101, R150 ;  /* 0x0000009665672220 */ /* 0x002fe20000410000 */
[----:B------:R-:W-:Y:S01]  /*39c0*/  FMUL.FTZ R150, R141, R152 ;  /* 0x000000988d967220 */ /* 0x000fe20000410000 */
[----:B------:R-:W1:Y:S03]  /*39d0*/  @P2 LDC R120, c[0x0][0x40c] ;  /* 0x00010300ff782b82 */ /* 0x000e660000000800 */
[----:B------:R-:W-:Y:S02]  /*39e0*/  @P2 F2FP.BF16.F32.PACK_AB R103, RZ, R103 ;  /* 0x00000067ff67223e */ /* 0x000fe400000010ff */
[----:B------:R-:W-:Y:S01]  /*39f0*/  FSEL R152, R150, RZ, P3 ;  /* 0x000000ff96987208 */ /* 0x000fe20001800000 */
[----:B------:R-:W-:Y:S01]  /*3a00*/  FADD.FTZ R150, R108, -R121 ;  /* 0x800000796c967221 */ /* 0x000fe20000010000 */
[----:B0-----:R-:W-:Y:S01]  /*3a10*/  @P2 FMUL.FTZ R123, R100, R123 ;  /* 0x0000007b647b2220 */ /* 0x001fe20000410000 */
[----:B------:R-:W0:Y:S01]  /*3a20*/  @P2 LDC R122, c[0x0][0x40c] ;  /* 0x00010300ff7a2b82 */ /* 0x000e220000000800 */
[----:B------:R-:W-:-:S02]  /*3a30*/  F2FP.BF16.F32.PACK_AB R100, R101, R100 ;  /* 0x000000646564723e */ /* 0x000fc400000010ff */
[C---:B------:R-:W-:Y:S02]  /*3a40*/  F2FP.BF16.F32.PACK_AB R101, R152.reuse, R151 ;  /* 0x000000979865723e */ /* 0x040fe400000010ff */
[----:B------:R-:W-:Y:S01]  /*3a50*/  @P2 F2FP.BF16.F32.PACK_AB R123, RZ, R123 ;  /* 0x0000007bff7b223e */ /* 0x000fe200000010ff */
[----:B--2---:R-:W-:Y:S01]  /*3a60*/  @P2 FMUL.FTZ R121, R152, R102 ;  /* 0x0000006698792220 */ /* 0x004fe20000410000 */
[----:B------:R-:W-:Y:S01]  /*3a70*/  FMUL.FTZ R102, R141, R150 ;  /* 0x000000968d667220 */ /* 0x000fe20000410000 */
[----:B------:R-:W2:Y:S01]  /*3a80*/  @P2 LDC R155, c[0x0][0x40c] ;  /* 0x00010300ff9b2b82 */ /* 0x000ea20000000800 */
[----:B------:R-:W-:Y:S01]  /*3a90*/  @P2 PRMT R96, R123, 0x7610, R96 ;  /* 0x000076107b602816 */ /* 0x000fe20000000060 */
[-CC-:B------:R-:W-:Y:S01]  /*3aa0*/  FFMA.FTZ R123, R109, R148.reuse, R149.reuse ;  /* 0x000000946d7b7223 */ /* 0x180fe20000010095 */
[----:B------:R-:W-:Y:S02]  /*3ab0*/  @P2 F2FP.BF16.F32.PACK_AB R121, RZ, R121 ;  /* 0x00000079ff79223e */ /* 0x000fe400000010ff */
[----:B------:R-:W-:Y:S01]  /*3ac0*/  FSEL R153, R102, RZ, P3 ;  /* 0x000000ff66997208 */ /* 0x000fe20001800000 */
[----:B------:R-:W-:Y:S01]  /*3ad0*/  FFMA.FTZ R102, R116, R148, R149 ;  /* 0x0000009474667223 */ /* 0x000fe20000010095 */
[----:B------:R-:W-:Y:S01]  /*3ae0*/  FADD.FTZ R152, R110, -R123 ;  /* 0x8000007b6e987221 */ /* 0x000fe20000010000 */
[----:B------:R-:W3:Y:S01]  /*3af0*/  @P2 LDC R150, c[0x0][0x40c] ;  /* 0x00010300ff962b82 */ /* 0x000ee20000000800 */
[----:B-1----:R-:W-:Y:S01]  /*3b00*/  @P2 FMUL.FTZ R120, R151, R120 ;  /* 0x0000007897782220 */ /* 0x002fe20000410000 */
[----:B------:R-:W-:Y:S01]  /*3b10*/  FADD.FTZ R102, R115, -R102 ;  /* 0x8000006673667221 */ /* 0x000fe20000010000 */
[----:B------:R-:W-:Y:S01]  /*3b20*/  FMUL.FTZ R123, R141, R152 ;  /* 0x000000988d7b7220 */ /* 0x000fe20000410000 */
[----:B------:R-:W-:-:S02]  /*3b30*/  @P2 PRMT R96, R96, 0x5410, R103 ;  /* 0x0000541060602816 */ /* 0x000fc40000000067 */
[----:B------:R-:W-:Y:S01]  /*3b40*/  FMUL.FTZ R102, R141, R102 ;  /* 0x000000668d667220 */ /* 0x000fe20000410000 */
[----:B------:R-:W-:Y:S01]  /*3b50*/  @P2 F2FP.BF16.F32.PACK_AB R120, RZ, R120 ;  /* 0x00000078ff78223e */ /* 0x000fe200000010ff */
[----:B0-----:R-:W-:Y:S01]  /*3b60*/  @P2 FMUL.FTZ R122, R153, R122 ;  /* 0x0000007a997a2220 */ /* 0x001fe20000410000 */
[----:B------:R-:W-:Y:S02]  /*3b70*/  FSEL R152, R123, RZ, P3 ;  /* 0x000000ff7b987208 */ /* 0x000fe40001800000 */
[----:B------:R-:W-:Y:S02]  /*3b80*/  FSEL R151, R102, RZ, P3 ;  /* 0x000000ff66977208 */ /* 0x000fe40001800000 */
[----:B------:R-:W-:Y:S02]  /*3b90*/  @P2 F2FP.BF16.F32.PACK_AB R122, RZ, R122 ;  /* 0x0000007aff7a223e */ /* 0x000fe400000010ff */
[----:B------:R-:W-:Y:S01]  /*3ba0*/  F2FP.BF16.F32.PACK_AB R102, R151, R153 ;  /* 0x000000999766723e */ /* 0x000fe200000010ff */
[----:B--2---:R-:W-:Y:S01]  /*3bb0*/  @P2 FMUL.FTZ R123, R152, R155 ;  /* 0x0000009b987b2220 */ /* 0x004fe20000410000 */
[----:B------:R-:W-:-:S02]  /*3bc0*/  @P2 PRMT R97, R120, 0x7610, R97 ;  /* 0x0000761078612816 */ /* 0x000fc40000000061 */
[----:B------:R-:W-:Y:S02]  /*3bd0*/  @P2 PRMT R98, R122, 0x7610, R98 ;  /* 0x000076107a622816 */ /* 0x000fe40000000062 */
[----:B------:R-:W-:Y:S02]  /*3be0*/  @P2 F2FP.BF16.F32.PACK_AB R123, RZ, R123 ;  /* 0x0000007bff7b223e */ /* 0x000fe400000010ff */
[----:B------:R-:W-:Y:S01]  /*3bf0*/  @P2 PRMT R97, R97, 0x5410, R121 ;  /* 0x0000541061612816 */ /* 0x000fe20000000079 */
[----:B---3--:R-:W-:Y:S01]  /*3c00*/  @P2 FMUL.FTZ R150, R151, R150 ;  /* 0x0000009697962220 */ /* 0x008fe20000410000 */
[----:B------:R-:W-:Y:S01]  /*3c10*/  FMUL.FTZ R151, R141, R154 ;  /* 0x0000009a8d977220 */ /* 0x000fe20000410000 */
[----:B------:R-:W-:-:S03]  /*3c20*/  @P2 PRMT R99, R123, 0x7610, R99 ;  /* 0x000076107b632816 */ /* 0x000fc60000000063 */
[----:B------:R-:W-:Y:S02]  /*3c30*/  @P2 F2FP.BF16.F32.PACK_AB R150, RZ, R150 ;  /* 0x00000096ff96223e */ /* 0x000fe400000010ff */
[----:B------:R-:W-:Y:S02]  /*3c40*/  FSEL R151, R151, RZ, P3 ;  /* 0x000000ff97977208 */ /* 0x000fe40001800000 */
[----:B------:R-:W-:Y:S02]  /*3c50*/  @P2 PRMT R98, R98, 0x5410, R150 ;  /* 0x0000541062622816 */ /* 0x000fe40000000096 */
[----:B------:R-:W-:Y:S01]  /*3c60*/  F2FP.BF16.F32.PACK_AB R103, R151, R152 ;  /* 0x000000989767723e */ /* 0x000fe200000010ff */
[----:B------:R-:W-:Y:S06]  /*3c70*/  @!P2 BRA `(.L_x_131) ;  /* 0x000000040030a947 */ /* 0x000fec0003800000 */
[----:B------:R-:W-:-:S05]  /*3c80*/  FMUL.FTZ R120, R151, UR13 ;  /* 0x0000000d97787c20 */ /* 0x000fca0008410000 */
[----:B------:R-:W-:-:S04]  /*3c90*/  F2FP.BF16.F32.PACK_AB R120, RZ, R120 ;  /* 0x00000078ff78723e */ /* 0x000fc800000010ff */
[----:B------:R-:W-:Y:S01]  /*3ca0*/  PRMT R99, R99, 0x5410, R120 ;  /* 0x0000541063637816 */ /* 0x000fe20000000078 */
[----:B------:R-:W-:Y:S06]  /*3cb0*/  BRA `(.L_x_131) ;  /* 0x0000000400207947 */ /* 0x000fec0003800000 */
.L_x_132:
[----:B0-----:R-:W0:Y:S01]  /*3cc0*/  @P2 LDC R123, c[0x0][0x40c] ;  /* 0x00010300ff7b2b82 */ /* 0x001e220000000800 */
        /* <DEDUP_REMOVED lines=10> */
[----:B------:R-:W-:Y:S01]  /*3d70*/  @P2 FADD.FTZ R150, R115, -R150 ;  /* 0x8000009673962221 */ /* 0x000fe20000010000 */
[-CC-:B------:R-:W-:Y:S01]  /*3d80*/  FFMA.FTZ R160, R118, R148.reuse, R149.reuse ;  /* 0x0000009476a07223 */ /* 0x180fe20000010095 */
[----:B------:R-:W-:Y:S01]  /*3d90*/  FFMA.FTZ R156, R112, R148, R149 ;  /* 0x00000094709c7223 */ /* 0x000fe20000010095 */
[----:B------:R-:W-:Y:S01]  /*3da0*/  @P2 FSEL R120, R120, RZ, P3 ;  /* 0x000000ff78782208 */ /* 0x000fe20001800000 */
[----:B------:R-:W-:Y:S01]  /*3db0*/  @P2 FMUL.FTZ R150, R141, R150 ;  /* 0x000000968d962220 */ /* 0x000fe20000410000 */
[----:B------:R-:W-:Y:S01]  /*3dc0*/  @P2 ISETP.GT.AND P3, PT, R124, RZ, PT ;  /* 0x000000ff7c00220c */ /* 0x000fe20003f64270 */
[----:B------:R-:W2:Y:S01]  /*3dd0*/  @P2 LDC R153, c[0x0][0x40c] ;  /* 0x00010300ff992b82 */ /* 0x000ea20000000800 */
[----:B------:R-:W-:Y:S01]  /*3de0*/  @P2 FADD.FTZ R160, R117, -R160 ;  /* 0x800000a075a02221 */ /* 0x000fe20000010000 */
[----:B------:R-:W-:Y:S01]  /*3df0*/  @P2 FADD.FTZ R156, R111, -R156 ;  /* 0x8000009c6f9c2221 */ /* 0x000fe20000010000 */
[----:B------:R-:W-:-:S02]  /*3e00*/  @P2 FSEL R122, R122, RZ, P3 ;  /* 0x000000ff7a7a2208 */ /* 0x000fc40001800000 */
[----:B------:R-:W-:Y:S01]  /*3e10*/  @P2 ISETP.GT.AND P3, PT, R124, RZ, PT ;  /* 0x000000ff7c00220c */ /* 0x000fe20003f64270 */
[----:B------:R-:W-:Y:S01]  /*3e20*/  @P2 FMUL.FTZ R160, R141, R160 ;  /* 0x000000a08da02220 */ /* 0x000fe20000410000 */
[----:B0-----:R-:W-:Y:S01]  /*3e30*/  @P2 FMUL.FTZ R120, R120, R123 ;  /* 0x0000007b78782220 */ /* 0x001fe20000410000 */
[----:B------:R-:W-:Y:S01]  /*3e40*/  FFMA.FTZ R123, R107, R148, R149 ;  /* 0x000000946b7b7223 */ /* 0x000fe20000010095 */
[----:B------:R-:W0:Y:S01]  /*3e50*/  @P2 LDC R155, c[0x0][0x40c] ;  /* 0x00010300ff9b2b82 */ /* 0x000e220000000800 */
[----:B------:R-:W-:Y:S01]  /*3e60*/  @P2 FSEL R150, R150, RZ, P4 ;  /* 0x000000ff96962208 */ /* 0x000fe20002000000 */
[C---:B------:R-:W-:Y:S01]  /*3e70*/  @P2 FMUL.FTZ R156, R141.reuse, R156 ;  /* 0x0000009c8d9c2220 */ /* 0x040fe20000410000 */
[----:B------:R-:W-:Y:S02]  /*3e80*/  @P2 F2FP.BF16.F32.PACK_AB R120, RZ, R120 ;  /* 0x00000078ff78223e */ /* 0x000fe400000010ff */
[----:B------:R-:W-:Y:S01]  /*3e90*/  @P2 ISETP.GT.AND P5, PT, R124, RZ, PT ;  /* 0x000000ff7c00220c */ /* 0x000fe20003fa4270 */
[----:B-1----:R-:W-:Y:S01]  /*3ea0*/  @P2 FMUL.FTZ R121, R122, R151 ;  /* 0x000000977a792220 */ /* 0x002fe20000410000 */
[----:B------:R-:W-:Y:S01]  /*3eb0*/  @P2 FADD.FTZ R122, R108, -R123 ;  /* 0x8000007b6c7a2221 */ /* 0x000fe20000010000 */
[----:B------:R-:W-:Y:S01]  /*3ec0*/  @P2 PRMT R97, R120, 0x7610, R97 ;  /* 0x0000761078612816 */ /* 0x000fe20000000061 */
[----:B------:R-:W1:Y:S01]  /*3ed0*/  @P2 LDC R152, c[0x0][0x40c] ;  /* 0x00010300ff982b82 */ /* 0x000e620000000800 */
[----:B------:R-:W-:Y:S01]  /*3ee0*/  @P2 ISETP.GT.AND P6, PT, R124, RZ, PT ;  /* 0x000000ff7c00220c */ /* 0x000fe20003fc4270 */
[----:B------:R-:W-:Y:S01]  /*3ef0*/  @P2 FMUL.FTZ R122, R141, R122 ;  /* 0x0000007a8d7a2220 */ /* 0x000fe20000410000 */
[----:B------:R-:W-:-:S02]  /*3f00*/  @P2 F2FP.BF16.F32.PACK_AB R120, RZ, R121 ;  /* 0x00000079ff78223e */ /* 0x000fc400000010ff */
[----:B------:R-:W-:Y:S02]  /*3f10*/  @P2 ISETP.GT.AND P4, PT, R124, RZ, PT ;  /* 0x000000ff7c00220c */ /* 0x000fe40003f84270 */
[----:B------:R-:W-:Y:S01]  /*3f20*/  @P2 FSEL R122, R122, RZ, P3 ;  /* 0x000000ff7a7a2208 */ /* 0x000fe20001800000 */
[----:B------:R-:W3:Y:S01]  /*3f30*/  @P2 LDC R151, c[0x0][0x40c] ;  /* 0x00010300ff972b82 */ /* 0x000ee20000000800 */
[----:B------:R-:W-:Y:S02]  /*3f40*/  @P2 ISETP.GT.AND P3, PT, R124, RZ, PT ;  /* 0x000000ff7c00220c */ /* 0x000fe40003f64270 */
[----:B------:R-:W-:Y:S01]  /*3f50*/  @P2 FSEL R160, R160, RZ, P6 ;  /* 0x000000ffa0a02208 */ /* 0x000fe20003000000 */
[----:B--2---:R-:W-:Y:S01]  /*3f60*/  @P2 FMUL.FTZ R123, R122, R153 ;  /* 0x000000997a7b2220 */ /* 0x004fe20000410000 */
[----:B------:R-:W-:Y:S01]  /*3f70*/  FFMA.FTZ R153, R109, R148, R149 ;  /* 0x000000946d997223 */ /* 0x000fe20000010095 */
[----:B------:R-:W-:Y:S01]  /*3f80*/  @P2 PRMT R97, R97, 0x5410, R120 ;  /* 0x0000541061612816 */ /* 0x000fe20000000078 */
[----:B0-----:R-:W-:-:S02]  /*3f90*/  @P2 FMUL.FTZ R122, R150, R155 ;  /* 0x0000009b967a2220 */ /* 0x001fc40000410000 */
[----:B------:R-:W-:Y:S01]  /*3fa0*/  @P2 F2FP.BF16.F32.PACK_AB R121, RZ, R123 ;  /* 0x0000007bff79223e */ /* 0x000fe200000010ff */
[----:B------:R-:W0:Y:S01]  /*3fb0*/  @P2 LDC R150, c[0x0][0x40c] ;  /* 0x00010300ff962b82 */ /* 0x000e220000000800 */
[----:B------:R-:W-:Y:S01]  /*3fc0*/  @P2 FADD.FTZ R158, R110, -R153 ;  /* 0x800000996e9e2221 */ /* 0x000fe20000010000 */
[----:B------:R-:W-:Y:S01]  /*3fd0*/  FFMA.FTZ R153, R23, R148, R149 ;  /* 0x0000009417997223 */ /* 0x000fe20000010095 */
[----:B------:R-:W-:Y:S02]  /*3fe0*/  @P2 F2FP.BF16.F32.PACK_AB R122, RZ, R122 ;  /* 0x0000007aff7a223e */ /* 0x000fe400000010ff */
[----:B------:R-:W-:Y:S01]  /*3ff0*/  @P2 FMUL.FTZ R158, R141, R158 ;  /* 0x0000009e8d9e2220 */ /* 0x000fe20000410000 */
[----:B------:R-:W-:Y:S01]  /*4000*/  @P2 FADD.FTZ R154, R104, -R153 ;  /* 0x80000099689a2221 */ /* 0x000fe20000010000 */
[----:B------:R-:W-:Y:S01]  /*4010*/  @P2 FSEL R153, R156, RZ, P4 ;  /* 0x000000ff9c992208 */ /* 0x000fe20002000000 */
[----:B------:R-:W2:Y:S01]  /*4020*/  @P2 LDC R123, c[0x0][0x40c] ;  /* 0x00010300ff7b2b82 */ /* 0x000ea20000000800 */
[----:B------:R-:W-:Y:S01]  /*4030*/  @P2 PRMT R98, R121, 0x7610, R98 ;  /* 0x0000761079622816 */ /* 0x000fe20000000062 */
[----:B------:R-:W-:Y:S01]  /*4040*/  @P2 FMUL.FTZ R154, R141, R154 ;  /* 0x0000009a8d9a2220 */ /* 0x000fe20000410000 */
[----:B------:R-:W-:-:S02]  /*4050*/  @P2 FSEL R155, R158, RZ, P5 ;  /* 0x000000ff9e9b2208 */ /* 0x000fc40002800000 */
[----:B------:R-:W-:Y:S01]  /*4060*/  @P2 PRMT R98, R98, 0x5410, R122 ;  /* 0x0000541062622816 */ /* 0x000fe2000000007a */
[----:B---3--:R-:W-:Y:S01]  /*4070*/  @P2 FMUL.FTZ R151, R160, R151 ;  /* 0x00000097a0972220 */ /* 0x008fe20000410000 */
[----:B------:R-:W-:Y:S01]  /*4080*/  @P2 FSEL R154, R154, RZ, P3 ;  /* 0x000000ff9a9a2208 */ /* 0x000fe20001800000 */
[----:B-1----:R-:W-:-:S03]  /*4090*/  @P2 FMUL.FTZ R152, R155, R152 ;  /* 0x000000989b982220 */ /* 0x002fc60000410000 */
[----:B------:R-:W-:Y:S02]  /*40a0*/  @P2 F2FP.BF16.F32.PACK_AB R151, RZ, R151 ;  /* 0x00000097ff97223e */ /* 0x000fe400000010ff */
[----:B------:R-:W-:Y:S01]  /*40b0*/  @P2 F2FP.BF16.F32.PACK_AB R152, RZ, R152 ;  /* 0x00000098ff98223e */ /* 0x000fe200000010ff */
[----:B0-----:R-:W-:-:S03]  /*40c0*/  @P2 FMUL.FTZ R150, R153, R150 ;  /* 0x0000009699962220 */ /* 0x001fc60000410000 */
[----:B------:R-:W-:Y:S02]  /*40d0*/  @P2 PRMT R99, R152, 0x7610, R99 ;  /* 0x0000761098632816 */ /* 0x000fe40000000063 */
[----:B------:R-:W-:Y:S02]  /*40e0*/  @P2 F2FP.BF16.F32.PACK_AB R150, RZ, R150 ;  /* 0x00000096ff96223e */ /* 0x000fe400000010ff */
[----:B------:R-:W-:Y:S01]  /*40f0*/  @P2 PRMT R99, R99, 0x5410, R151 ;  /* 0x0000541063632816 */ /* 0x000fe20000000097 */
[----:B--2---:R-:W-:-:S05]  /*4100*/  @P2 FMUL.FTZ R123, R154, R123 ;  /* 0x0000007b9a7b2220 */ /* 0x004fca0000410000 */
[----:B------:R-:W-:-:S04]  /*4110*/  @P2 F2FP.BF16.F32.PACK_AB R123, RZ, R123 ;  /* 0x0000007bff7b223e */ /* 0x000fc800000010ff */
[----:B------:R-:W-:-:S04]  /*4120*/  @P2 PRMT R96, R123, 0x7610, R96 ;  /* 0x000076107b602816 */ /* 0x000fc80000000060 */
[----:B------:R-:W-:-:S07]  /*4130*/  @P2 PRMT R96, R96, 0x5410, R150 ;  /* 0x0000541060602816 */ /* 0x000fce0000000096 */
.L_x_131:
[----:B------:R-:W-:Y:S05]  /*4140*/  BSYNC.RECONVERGENT B1 ;  /* 0x0000000000017941 */ /* 0x000fea0003800200 */
.L_x_128:
[----:B------:R-:W0:Y:S01]  /*4150*/  @P1 LDC.64 R122, c[0x0][0x478] ;  /* 0x00011e00ff7a1b82 */ /* 0x000e220000000a00 */
[----:B------:R-:W-:Y:S01]  /*4160*/  @P1 IADD3 R151, PT, PT, R145, 0x20, RZ ;  /* 0x0000002091971810 */ /* 0x000fe20007ffe0ff */
[----:B------:R-:W-:Y:S01]  /*4170*/  BSSY.RECONVERGENT B1, `(.L_x_133) ;  /* 0x0000124000017945 */ /* 0x000fe20003800200 */
[----:B------:R-:W-:-:S05]  /*4180*/  @P2 IADD3 R153, PT, PT, R143, 0x20, RZ ;  /* 0x000000208f992810 */ /* 0x000fca0007ffe0ff */
[----:B------:R-:W1:Y:S01]  /*4190*/  @P2 LDC.64 R120, c[0x0][0x468] ;  /* 0x00011a00ff782b82 */ /* 0x000e620000000a00 */
[----:B0-----:R-:W-:-:S05]  /*41a0*/  @P1 IMAD.WIDE.U32 R122, R151, 0x10, R122 ;  /* 0x00000010977a1825 */ /* 0x001fca00078e007a */
[----:B------:R0:W-:Y:S01]  /*41b0*/  @P1 STG.E.128 desc[UR6][R122.64], R100 ;  /* 0x000000647a001986 */ /* 0x0001e2000c101d06 */
[----:B-1----:R-:W-:-:S05]  /*41c0*/  @P2 IMAD.WIDE.U32 R120, R153, 0x10, R120 ;  /* 0x0000001099782825 */ /* 0x002fca00078e0078 */
[----:B------:R0:W-:Y:S01]  /*41d0*/  @P2 STG.E.128 desc[UR6][R120.64], R96 ;  /* 0x0000006078002986 */ /* 0x0001e2000c101d06 */
[----:B------:R-:W-:Y:S05]  /*41e0*/  @!P0 BRA `(.L_x_134) ;  /* 0x0000000800508947 */ /* 0x000fea0003800000 */
[----:B------:R-:W-:Y:S05]  /*41f0*/  @!P1 BRA `(.L_x_135) ;  /* 0x00000004002c9947 */ /* 0x000fea0003800000 */
[----:B------:R-:W-:Y:S01]  /*4200*/  ISETP.GT.AND P0, PT, R124, RZ, PT ;  /* 0x000000ff7c00720c */ /* 0x000fe20003f04270 */
[----:B0-----:R-:W0:Y:S01]  /*4210*/  @P2 LDC R121, c[0x0][0x40c] ;  /* 0x00010300ff792b82 */ /* 0x001e220000000800 */
[----:B------:R-:W-:Y:S02]  /*4220*/  PRMT R103, R24, 0x7632, R103 ;  /* 0x0000763218677816 */ /* 0x000fe40000000067 */
[----:B------:R-:W-:Y:S02]  /*4230*/  PRMT R101, R25, 0x7632, R101 ;  /* 0x0000763219657816 */ /* 0x000fe40000000065 */
[----:B------:R-:W-:Y:S02]  /*4240*/  SHF.L.U32 R103, R103, 0x10, RZ ;  /* 0x0000001067677819 */ /* 0x000fe400000006ff */
[----:B------:R-:W-:Y:S01]  /*4250*/  SHF.L.U32 R101, R101, 0x10, RZ ;  /* 0x0000001065657819 */ /* 0x000fe200000006ff */
[----:B------:R-:W1:Y:S04]  /*4260*/  @P2 LDC R151, c[0x0][0x40c] ;  /* 0x00010300ff972b82 */ /* 0x000e680000000800 */
[-CC-:B------:R-:W-:Y:S01]  /*4270*/  @P0 FFMA.FTZ R100, R140, R148.reuse, R149.reuse ;  /* 0x000000948c640223 */ /* 0x180fe20000010095 */
[----:B------:R-:W-:Y:S01]  /*4280*/  @P0 SHF.L.U32 R102, R125, 0x10, RZ ;  /* 0x000000107d660819 */ /* 0x000fe200000006ff */
[-CC-:B------:R-:W-:Y:S01]  /*4290*/  @P0 FFMA.FTZ R125, R127, R148.reuse, R149.reuse ;  /* 0x000000947f7d0223 */ /* 0x180fe20000010095 */
[----:B------:R-:W-:Y:S01]  /*42a0*/  @!P0 PRMT R120, R27, 0x7632, R120 ;  /* 0x000076321b788816 */ /* 0x000fe20000000078 */
[----:B------:R-:W-:Y:S01]  /*42b0*/  @P0 FADD.FTZ R100, R139, -R100 ;  /* 0x800000648b640221 */ /* 0x000fe20000010000 */
[----:B------:R-:W-:Y:S01]  /*42c0*/  @P0 FFMA.FTZ R123, R119, R148, R149 ;  /* 0x00000094777b0223 */ /* 0x000fe20000010095 */
[----:B------:R-:W-:Y:S01]  /*42d0*/  @P0 FADD.FTZ R125, R128, -R125 ;  /* 0x8000007d807d0221 */ /* 0x000fe20000010000 */
[----:B------:R-:W-:Y:S01]  /*42e0*/  @!P0 SHF.L.U32 R120, R120, 0x10, RZ ;  /* 0x0000001078788819 */ /* 0x000fe200000006ff */
        /* <DEDUP_REMOVED lines=8> */
[----:B------:R-:W2:Y:S01]  /*4370*/  @P2 LDC R125, c[0x0][0x40c] ;  /* 0x00010300ff7d2b82 */ /* 0x000ea20000000800 */
[----:B------:R-:W-:Y:S01]  /*4380*/  @P0 FADD.FTZ R122, R133, -R122 ;  /* 0x8000007a857a0221 */ /* 0x000fe20000010000 */
[----:B------:R-:W-:Y:S01]  /*4390*/  @P0 FADD.FTZ R124, R135, -R124 ;  /* 0x8000007c877c0221 */ /* 0x000fe20000010000 */
[----:B------:R-:W-:Y:S01]  /*43a0*/  SHF.L.U32 R100, R24, 0x10, RZ ;  /* 0x0000001018647819 */ /* 0x000fe200000006ff */
[----:B------:R-:W-:Y:S01]  /*43b0*/  @P0 FADD.FTZ R123, R126, -R123 ;  /* 0x8000007b7e7b0221 */ /* 0x000fe20000010000 */
[C---:B------:R-:W-:Y:S01]  /*43c0*/  @P0 FFMA.FTZ R103, R141.reuse, R122, R103 ;  /* 0x0000007a8d670223 */ /* 0x040fe20000010067 */
[C---:B------:R-:W-:Y:S01]  /*43d0*/  @P0 FFMA.FTZ R101, R141.reuse, R124, R101 ;  /* 0x0000007c8d650223 */ /* 0x040fe20000010065 */
[C---:B------:R-:W-:Y:S01]  /*43e0*/  PRMT R122, R26.reuse, 0x7632, R122 ;  /* 0x000076321a7a7816 */ /* 0x040fe2000000007a */
[----:B------:R-:W3:Y:S01]  /*43f0*/  @P2 LDC R148, c[0x0][0x40c] ;  /* 0x00010300ff942b82 */ /* 0x000ee20000000800 */
[----:B------:R-:W-:Y:S01]  /*4400*/  SHF.L.U32 R124, R26, 0x10, RZ ;  /* 0x000000101a7c7819 */ /* 0x000fe200000006ff */
[----:B------:R-:W-:Y:S01]  /*4410*/  @P0 FFMA.FTZ R100, R141, R123, R100 ;  /* 0x0000007b8d640223 */ /* 0x000fe20000010064 */
[----:B------:R-:W-:Y:S01]  /*4420*/  @P0 FADD.FTZ R147, R130, -R147 ;  /* 0x8000009382930221 */ /* 0x000fe20000010000 */
[----:B------:R-:W-:Y:S01]  /*4430*/  @P0 FADD.FTZ R123, R137, -R144 ;  /* 0x80000090897b0221 */ /* 0x000fe20000010000 */
[----:B------:R-:W-:Y:S01]  /*4440*/  SHF.L.U32 R122, R122, 0x10, RZ ;  /* 0x000000107a7a7819 */ /* 0x000fe200000006ff */
[----:B------:R-:W-:Y:S01]  /*4450*/  @P0 FADD.FTZ R149, R132, -R149 ;  /* 0x8000009584950221 */ /* 0x000fe20000010000 */
[----:B------:R-:W-:Y:S01]  /*4460*/  SHF.L.U32 R144, R27, 0x10, RZ ;  /* 0x000000101b907819 */ /* 0x000fe200000006ff */
[----:B------:R-:W4:Y:S01]  /*4470*/  @P2 LDC R146, c[0x0][0x40c] ;  /* 0x00010300ff922b82 */ /* 0x000f220000000800 */
[C---:B------:R-:W-:Y:S01]  /*4480*/  @P0 FFMA.FTZ R124, R141.reuse, R147, R124 ;  /* 0x000000938d7c0223 */ /* 0x040fe2000001007c */
[C---:B------:R-:W-:Y:S01]  /*4490*/  @P0 FFMA.FTZ R122, R141.reuse, R123, R122 ;  /* 0x0000007b8d7a0223 */ /* 0x040fe2000001007a */
[----:B0-----:R-:W-:Y:S01]  /*44a0*/  @P2 FMUL.FTZ R121, R100, R121 ;  /* 0x0000007964792220 */ /* 0x001fe20000410000 */
[----:B------:R-:W-:Y:S01]  /*44b0*/  @P0 FFMA.FTZ R144, R141, R149, R144 ;  /* 0x000000958d900223 */ /* 0x000fe20000010090 */
[----:B-1----:R-:W-:Y:S01]  /*44c0*/  @P2 FMUL.FTZ R141, R124, R151 ;  /* 0x000000977c8d2220 */ /* 0x002fe20000410000 */
[----:B------:R-:W-:-:S02]  /*44d0*/  F2FP.BF16.F32.PACK_AB R100, R103, R100 ;  /* 0x000000646764723e */ /* 0x000fc400000010ff */
[----:B------:R-:W0:Y:S01]  /*44e0*/  @P2 LDC R153, c[0x0][0x40c] ;  /* 0x00010300ff992b82 */ /* 0x000e220000000800 */
[----:B--2---:R-:W-:Y:S01]  /*44f0*/  @P2 FMUL.FTZ R123, R102, R125 ;  /* 0x0000007d667b2220 */ /* 0x004fe20000410000 */
[----:B------:R-:W-:Y:S02]  /*4500*/  @P2 F2FP.BF16.F32.PACK_AB R121, RZ, R121 ;  /* 0x00000079ff79223e */ /* 0x000fe400000010ff */
[----:B------:R-:W-:Y:S02]  /*4510*/  @P2 F2FP.BF16.F32.PACK_AB R141, RZ, R141 ;  /* 0x0000008dff8d223e */ /* 0x000fe400000010ff */
[----:B------:R-:W-:Y:S02]  /*4520*/  @P2 F2FP.BF16.F32.PACK_AB R123, RZ, R123 ;  /* 0x0000007bff7b223e */ /* 0x000fe400000010ff */
[----:B------:R-:W1:Y:S01]  /*4530*/  @P2 LDC R155, c[0x0][0x40c] ;  /* 0x00010300ff9b2b82 */ /* 0x000e620000000800 */
[----:B---3--:R-:W-:Y:S01]  /*4540*/  @P2 FMUL.FTZ R125, R101, R148 ;  /* 0x00000094657d2220 */ /* 0x008fe20000410000 */
[----:B------:R-:W-:-:S02]  /*4550*/  @P2 PRMT R96, R121, 0x7610, R96 ;  /* 0x0000761079602816 */ /* 0x000fc40000000060 */
[----:B------:R-:W-:Y:S02]  /*4560*/  @P2 PRMT R97, R123, 0x7610, R97 ;  /* 0x000076107b612816 */ /* 0x000fe40000000061 */
[----:B------:R-:W-:Y:S01]  /*4570*/  @P2 F2FP.BF16.F32.PACK_AB R125, RZ, R125 ;  /* 0x0000007dff7d223e */ /* 0x000fe200000010ff */
[----:B----4-:R-:W-:Y:S01]  /*4580*/  @P2 FMUL.FTZ R146, R103, R146 ;  /* 0x0000009267922220 */ /* 0x010fe20000410000 */
[----:B------:R-:W-:Y:S02]  /*4590*/  @P2 PRMT R98, R141, 0x7610, R98 ;  /* 0x000076108d622816 */ /* 0x000fe40000000062 */
[----:B------:R-:W-:Y:S02]  /*45a0*/  F2FP.BF16.F32.PACK_AB R101, R101, R102 ;  /* 0x000000666565723e */ /* 0x000fe400000010ff */
[----:B------:R-:W-:Y:S02]  /*45b0*/  @P2 F2FP.BF16.F32.PACK_AB R146, RZ, R146 ;  /* 0x00000092ff92223e */ /* 0x000fe400000010ff */
[C---:B------:R-:W-:Y:S01]  /*45c0*/  F2FP.BF16.F32.PACK_AB R102, R122.reuse, R124 ;  /* 0x0000007c7a66723e */ /* 0x040fe200000010ff */
[----:B0-----:R-:W-:Y:S01]  /*45d0*/  @P2 FMUL.FTZ R147, R122, R153 ;  /* 0x000000997a932220 */ /* 0x001fe20000410000 */
[----:B------:R-:W-:-:S02]  /*45e0*/  @P2 PRMT R96, R96, 0x5410, R146 ;  /* 0x0000541060602816 */ /* 0x000fc40000000092 */
[----:B------:R-:W-:Y:S02]  /*45f0*/  @P2 PRMT R97, R97, 0x5410, R125 ;  /* 0x0000541061612816 */ /* 0x000fe4000000007d */
[----:B------:R-:W-:Y:S02]  /*4600*/  @P2 F2FP.BF16.F32.PACK_AB R147, RZ, R147 ;  /* 0x00000093ff93223e */ /* 0x000fe400000010ff */
[----:B------:R-:W-:Y:S01]  /*4610*/  F2FP.BF16.F32.PACK_AB R103, R120, R144 ;  /* 0x000000907867723e */ /* 0x000fe200000010ff */
[----:B-1----:R-:W-:Y:S01]  /*4620*/  @P2 FMUL.FTZ R148, R144, R155 ;  /* 0x0000009b90942220 */ /* 0x002fe20000410000 */
[----:B------:R-:W-:-:S04]  /*4630*/  @P2 PRMT R98, R98, 0x5410, R147 ;  /* 0x0000541062622816 */ /* 0x000fc80000000093 */
[----:B------:R-:W-:-:S04]  /*4640*/  @P2 F2FP.BF16.F32.PACK_AB R148, RZ, R148 ;  /* 0x00000094ff94223e */ /* 0x000fc800000010ff */
[----:B------:R-:W-:Y:S01]  /*4650*/  @P2 PRMT R99, R148, 0x7610, R99 ;  /* 0x0000761094632816 */ /* 0x000fe20000000063 */
[----:B------:R-:W-:Y:S06]  /*4660*/  @!P2 BRA `(.L_x_136) ;  /* 0x0000000c0050a947 */ /* 0x000fec0003800000 */
[----:B------:R-:W-:-:S05]  /*4670*/  FMUL.FTZ R120, R120, UR13 ;  /* 0x0000000d78787c20 */ /* 0x000fca0008410000 */
[----:B------:R-:W-:-:S04]  /*4680*/  F2FP.BF16.F32.PACK_AB R120, RZ, R120 ;  /* 0x00000078ff78723e */ /* 0x000fc800000010ff */
[----:B------:R-:W-:Y:S01]  /*4690*/  PRMT R99, R99, 0x5410, R120 ;  /* 0x0000541063637816 */ /* 0x000fe20000000078 */
[----:B------:R-:W-:Y:S06]  /*46a0*/  BRA `(.L_x_136) ;  /* 0x0000000c00407947 */ /* 0x000fec0003800000 */
.L_x_135:
[----:B------:R-:W-:Y:S01]  /*46b0*/  ISETP.GT.AND P0, PT, R124, RZ, PT ;  /* 0x000000ff7c00720c */ /* 0x000fe20003f04270 */
[----:B------:R-:W1:Y:S01]  /*46c0*/  @P2 LDC R151, c[0x0][0x40c] ;  /* 0x00010300ff972b82 */ /* 0x000e620000000800 */
[----:B------:R-:W-:-:S07]  /*46d0*/  SHF.L.U32 R150, R27, 0x10, RZ ;  /* 0x000000101b967819 */ /* 0x000fce00000006ff */
[----:B------:R-:W2:Y:S04]  /*46e0*/  @P2 LDC R153, c[0x0][0x40c] ;  /* 0x00010300ff992b82 */ /* 0x000ea80000000800 */
[-CC-:B0-----:R-:W-:Y:S01]  /*46f0*/  @P0 FFMA.FTZ R122, R136, R148.reuse, R149.reuse ;  /* 0x00000094887a0223 */ /* 0x181fe20000010095 */
[-CC-:B------:R-:W-:Y:S01]  /*4700*/  @P0 FFMA.FTZ R124, R138, R148.reuse, R149.reuse ;  /* 0x000000948a7c0223 */ /* 0x180fe20000010095 */
[----:B------:R-:W-:Y:S01]  /*4710*/  @!P0 PRMT R120, R25, 0x7632, R120 ;  /* 0x0000763219788816 */ /* 0x000fe20000000078 */
[----:B------:R-:W-:Y:S01]  /*4720*/  @P0 FFMA.FTZ R123, R119, R148, R149 ;  /* 0x00000094777b0223 */ /* 0x000fe20000010095 */
[----:B------:R-:W-:Y:S01]  /*4730*/  @P0 SHF.L.U32 R146, R146, 0x10, RZ ;  /* 0x0000001092920819 */ /* 0x000fe200000006ff */
[----:B------:R-:W-:Y:S01]  /*4740*/  @P0 FADD.FTZ R122, R135, -R122 ;  /* 0x8000007a877a0221 */ /* 0x000fe20000010000 */
[----:B------:R-:W-:Y:S01]  /*4750*/  @!P0 PRMT R121, R26, 0x7632, R121 ;  /* 0x000076321a798816 */ /* 0x000fe20000000079 */
[----:B------:R-:W-:Y:S01]  /*4760*/  @P0 FADD.FTZ R124, R137, -R124 ;  /* 0x8000007c897c0221 */ /* 0x000fe20000010000 */
[----:B------:R-:W-:Y:S01]  /*4770*/  @P0 SHF.L.U32 R144, R144, 0x10, RZ ;  /* 0x0000001090900819 */ /* 0x000fe200000006ff */
[----:B------:R-:W-:Y:S01]  /*4780*/  @P0 FADD.FTZ R123, R126, -R123 ;  /* 0x8000007b7e7b0221 */ /* 0x000fe20000010000 */
[----:B------:R-:W-:Y:S01]  /*4790*/  @!P0 SHF.L.U32 R120, R120, 0x10, RZ ;  /* 0x0000001078788819 */ /* 0x000fe200000006ff */
[----:B------:R-:W-:Y:S01]  /*47a0*/  @P0 FFMA.FTZ R120, R141, R122, R146 ;  /* 0x0000007a8d780223 */ /* 0x000fe20000010092 */
[----:B------:R-:W-:Y:S01]  /*47b0*/  @!P0 SHF.L.U32 R121, R121, 0x10, RZ ;  /* 0x0000001079798819 */ /* 0x000fe200000006ff */
[----:B------:R-:W-:Y:S01]  /*47c0*/  @P0 FFMA.FTZ R121, R141, R124, R144 ;  /* 0x0000007c8d790223 */ /* 0x000fe20000010090 */
[----:B------:R-:W-:Y:S01]  /*47d0*/  SHF.L.U32 R122, R24, 0x10, RZ ;  /* 0x00000010187a7819 */ /* 0x000fe200000006ff */
[-CC-:B------:R-:W-:Y:S01]  /*47e0*/  @P0 FFMA.FTZ R144, R134, R148.reuse, R149.reuse ;  /* 0x0000009486900223 */ /* 0x180fe20000010095 */
[----:B------:R-:W-:Y:S01]  /*47f0*/  SHF.L.U32 R124, R147, 0x10, RZ ;  /* 0x00000010937c7819 */ /* 0x000fe200000006ff */
[-CC-:B------:R-:W-:Y:S01]  /*4800*/  @P0 FFMA.FTZ R147, R129, R148.reuse, R149.reuse ;  /* 0x0000009481930223 */ /* 0x180fe20000010095 */
[----:B------:R-:W-:Y:S01]  /*4810*/  SHF.L.U32 R146, R26, 0x10, RZ ;  /* 0x000000101a927819 */ /* 0x000fe200000006ff */
[----:B------:R-:W-:Y:S01]  /*4820*/  @P0 FFMA.FTZ R122, R141, R123, R122 ;  /* 0x0000007b8d7a0223 */ /* 0x000fe2000001007a */
[----:B------:R-:W-:Y:S01]  /*4830*/  @P0 FADD.FTZ R144, R133, -R144 ;  /* 0x8000009085900221 */ /* 0x000fe20000010000 */
[----:B------:R-:W-:Y:S01]  /*4840*/  @P0 FFMA.FTZ R123, R127, R148, R149 ;  /* 0x000000947f7b0223 */ /* 0x000fe20000010095 */
[----:B------:R-:W-:Y:S01]  /*4850*/  @P0 FADD.FTZ R147, R130, -R147 ;  /* 0x8000009382930221 */ /* 0x000fe20000010000 */
[----:B-1----:R-:W-:Y:S01]  /*4860*/  @P2 FMUL.FTZ R122, R122, R151 ;  /* 0x000000977a7a2220 */ /* 0x002fe20000410000 */
[----:B------:R-:W-:Y:S01]  /*4870*/  @P0 FFMA.FTZ R124, R141, R144, R124 ;  /* 0x000000908d7c0223 */ /* 0x000fe2000001007c */
[----:B------:R-:W-:Y:S01]  /*4880*/  @P0 FADD.FTZ R123, R128, -R123 ;  /* 0x8000007b807b0221 */ /* 0x000fe20000010000 */
[----:B------:R-:W-:Y:S01]  /*4890*/  SHF.L.U32 R144, R25, 0x10, RZ ;  /* 0x0000001019907819 */ /* 0x000fe200000006ff */
[----:B------:R-:W0:Y:S01]  /*48a0*/  @P2 LDC R151, c[0x0][0x40c] ;  /* 0x00010300ff972b82 */ /* 0x000e220000000800 */
[----:B------:R-:W-:Y:S01]  /*48b0*/  @P0 FFMA.FTZ R146, R141, R147, R146 ;  /* 0x000000938d920223 */ /* 0x000fe20000010092 */
[----:B--2---:R-:W-:Y:S01]  /*48c0*/  @P2 FMUL.FTZ R124, R124, R153 ;  /* 0x000000997c7c2220 */ /* 0x004fe20000410000 */
[----:B------:R-:W-:Y:S01]  /*48d0*/  @P0 FFMA.FTZ R153, R131, R148, R149 ;  /* 0x0000009483990223 */ /* 0x000fe20000010095 */
[----:B------:R-:W-:Y:S01]  /*48e0*/  @P0 FFMA.FTZ R144, R141, R123, R144 ;  /* 0x0000007b8d900223 */ /* 0x000fe20000010090 */
[----:B------:R-:W-:-:S02]  /*48f0*/  @P2 F2FP.BF16.F32.PACK_AB R122, RZ, R122 ;  /* 0x0000007aff7a223e */ /* 0x000fc400000010ff */
[----:B------:R-:W-:Y:S01]  /*4900*/  @P0 FADD.FTZ R153, R132, -R153 ;  /* 0x8000009984990221 */ /* 0x000fe20000010000 */
[----:B------:R-:W1:Y:S01]  /*4910*/  @P2 LDC R123, c[0x0][0x40c] ;  /* 0x00010300ff7b2b82 */ /* 0x000e620000000800 */
[----:B------:R-:W-:Y:S02]  /*4920*/  @P2 F2FP.BF16.F32.PACK_AB R124, RZ, R124 ;  /* 0x0000007cff7c223e */ /* 0x000fe400000010ff */
[----:B------:R-:W-:Y:S01]  /*4930*/  @P0 FFMA.FTZ R150, R141, R153, R150 ;  /* 0x000000998d960223 */ /* 0x000fe20000010096 */
[----:B------:R-:W-:-:S04]  /*4940*/  @P2 PRMT R96, R122, 0x7610, R96 ;  /* 0x000076107a602816 */ /* 0x000fc80000000060 */
[----:B------:R-:W2:Y:S01]  /*4950*/  @P2 LDC R147, c[0x0][0x40c] ;  /* 0x00010300ff932b82 */ /* 0x000ea20000000800 */
[----:B------:R-:W-:-:S07]  /*4960*/  @P2 PRMT R96, R96, 0x5410, R124 ;  /* 0x0000541060602816 */ /* 0x000fce000000007c */
[----:B------:R-:W3:Y:S01]  /*4970*/  @P2 LDC R152, c[0x0][0x40c] ;  /* 0x00010300ff982b82 */ /* 0x000ee20000000800 */
[----:B0-----:R-:W-:-:S05]  /*4980*/  @P2 FMUL.FTZ R146, R146, R151 ;  /* 0x0000009792922220 */ /* 0x001fca0000410000 */
[----:B------:R-:W-:Y:S02]  /*4990*/  @P2 F2FP.BF16.F32.PACK_AB R146, RZ, R146 ;  /* 0x00000092ff92223e */ /* 0x000fe400000010ff */
[----:B------:R-:W0:Y:S01]  /*49a0*/  @P2 LDC R155, c[0x0][0x40c] ;  /* 0x00010300ff9b2b82 */ /* 0x000e220000000800 */
[----:B-1----:R-:W-:Y:S01]  /*49b0*/  @P2 FMUL.FTZ R144, R144, R123 ;  /* 0x0000007b90902220 */ /* 0x002fe20000410000 */
[----:B------:R-:W-:-:S04]  /*49c0*/  @P2 PRMT R98, R146, 0x7610, R98 ;  /* 0x0000761092622816 */ /* 0x000fc80000000062 */
[----:B------:R-:W-:Y:S01]  /*49d0*/  @P2 F2FP.BF16.F32.PACK_AB R144, RZ, R144 ;  /* 0x00000090ff90223e */ /* 0x000fe200000010ff */
[----:B--2---:R-:W-:-:S03]  /*49e0*/  @P2 FMUL.FTZ R120, R120, R147 ;  /* 0x0000009378782220 */ /* 0x004fc60000410000 */
[----:B------:R-:W-:Y:S02]  /*49f0*/  @P2 PRMT R97, R144, 0x7610, R97 ;  /* 0x0000761090612816 */ /* 0x000fe40000000061 */
[----:B------:R-:W-:Y:S01]  /*4a00*/  @P2 F2FP.BF16.F32.PACK_AB R120, RZ, R120 ;  /* 0x00000078ff78223e */ /* 0x000fe200000010ff */
[----:B---3--:R-:W-:-:S03]  /*4a10*/  @P2 FMUL.FTZ R121, R121, R152 ;  /* 0x0000009879792220 */ /* 0x008fc60000410000 */
[----:B------:R-:W-:Y:S02]  /*4a20*/  @P2 PRMT R97, R97, 0x5410, R120 ;  /* 0x0000541061612816 */ /* 0x000fe40000000078 */
[----:B------:R-:W-:Y:S01]  /*4a30*/  @P2 F2FP.BF16.F32.PACK_AB R121, RZ, R121 ;  /* 0x00000079ff79223e */ /* 0x000fe200000010ff */
[----:B0-----:R-:W-:-:S03]  /*4a40*/  @P2 FMUL.FTZ R150, R150, R155 ;  /* 0x0000009b96962220 */ /* 0x001fc60000410000 */
[----:B------:R-:W-:Y:S02]  /*4a50*/  @P2 PRMT R98, R98, 0x5410, R121 ;  /* 0x0000541062622816 */ /* 0x000fe40000000079 */
[----:B------:R-:W-:-:S04]  /*4a60*/  @P2 F2FP.BF16.F32.PACK_AB R150, RZ, R150 ;  /* 0x00000096ff96223e */ /* 0x000fc800000010ff */
[----:B------:R-:W-:Y:S01]  /*4a70*/  @P2 PRMT R99, R150, 0x7610, R99 ;  /* 0x0000761096632816 */ /* 0x000fe20000000063 */
[----:B------:R-:W-:Y:S06]  /*4a80*/  @!P2 BRA `(.L_x_136) ;  /* 0x000000080048a947 */ /* 0x000fec0003800000 */
[----:B------:R-:W-:Y:S01]  /*4a90*/  @P0 FFMA.FTZ R148, R140, R148, R149 ;  /* 0x000000948c940223 */ /* 0x000fe20000010095 */
[----:B------:R-:W-:Y:S02]  /*4aa0*/  @!P0 PRMT R120, R27, 0x7632, R120 ;  /* 0x000076321b788816 */ /* 0x000fe40000000078 */
[----:B------:R-:W-:Y:S01]  /*4ab0*/  @P0 SHF.L.U32 R122, R125, 0x10, RZ ;  /* 0x000000107d7a0819 */ /* 0x000fe200000006ff */
[----:B------:R-:W-:Y:S01]  /*4ac0*/  @P0 FADD.FTZ R148, R139, -R148 ;  /* 0x800000948b940221 */ /* 0x000fe20000010000 */
[----:B------:R-:W-:-:S03]  /*4ad0*/  @!P0 SHF.L.U32 R120, R120, 0x10, RZ ;  /* 0x0000001078788819 */ /* 0x000fc600000006ff */
[----:B------:R-:W-:-:S04]  /*4ae0*/  @P0 FFMA.FTZ R120, R141, R148, R122 ;  /* 0x000000948d780223 */ /* 0x000fc8000001007a */
[----:B------:R-:W-:-:S05]  /*4af0*/  FMUL.FTZ R120, R120, UR13 ;  /* 0x0000000d78787c20 */ /* 0x000fca0008410000 */
[----:B------:R-:W-:-:S04]  /*4b00*/  F2FP.BF16.F32.PACK_AB R120, RZ, R120 ;  /* 0x00000078ff78723e */ /* 0x000fc800000010ff */
[----:B------:R-:W-:Y:S01]  /*4b10*/  PRMT R99, R99, 0x5410, R120 ;  /* 0x0000541063637816 */ /* 0x000fe20000000078 */
[----:B------:R-:W-:Y:S06]  /*4b20*/  BRA `(.L_x_136) ;  /* 0x0000000800207947 */ /* 0x000fec0003800000 */
.L_x_134:
[----:B------:R-:W-:Y:S05]  /*4b30*/  @!P1 BRA `(.L_x_137) ;  /* 0x0000000400189947 */ /* 0x000fea0003800000 */
[----:B0-----:R-:W0:Y:S01]  /*4b40*/  @P2 LDC R103, c[0x0][0x40c] ;  /* 0x00010300ff672b82 */ /* 0x001e220000000800 */
[-CC-:B------:R-:W-:Y:S01]  /*4b50*/  FFMA.FTZ R101, R119, R148.reuse, R149.reuse ;  /* 0x0000009477657223 */ /* 0x180fe20000010095 */
[----:B------:R-:W-:Y:S01]  /*4b60*/  ISETP.GT.AND P0, PT, R124, RZ, PT ;  /* 0x000000ff7c00720c */ /* 0x000fe20003f04270 */
[-CC-:B------:R-:W-:Y:S01]  /*4b70*/  FFMA.FTZ R121, R127, R148.reuse, R149.reuse ;  /* 0x000000947f797223 */ /* 0x180fe20000010095 */
[-C--:B------:R-:W-:Y:S01]  /*4b80*/  FFMA.FTZ R147, R129, R148.reuse, R149 ;  /* 0x0000009481937223 */ /* 0x080fe20000010095 */
[----:B------:R-:W-:Y:S01]  /*4b90*/  FADD.FTZ R100, R126, -R101 ;  /* 0x800000657e647221 */ /* 0x000fe20000010000 */
[-CC-:B------:R-:W-:Y:S01]  /*4ba0*/  FFMA.FTZ R144, R134, R148.reuse, R149.reuse ;  /* 0x0000009486907223 */ /* 0x180fe20000010095 */
[--C-:B------:R-:W-:Y:S01]  /*4bb0*/  FFMA.FTZ R150, R136, R148, R149.reuse ;  /* 0x0000009488967223 */ /* 0x100fe20000010095 */
[----:B------:R-:W1:Y:S01]  /*4bc0*/  @P2 LDC R125, c[0x0][0x40c] ;  /* 0x00010300ff7d2b82 */ /* 0x000e620000000800 */
[----:B------:R-:W-:Y:S01]  /*4bd0*/  FMUL.FTZ R100, R141, R100 ;  /* 0x000000648d647220 */ /* 0x000fe20000410000 */
[-CC-:B------:R-:W-:Y:S01]  /*4be0*/  FFMA.FTZ R152, R138, R148.reuse, R149.reuse ;  /* 0x000000948a987223 */ /* 0x180fe20000010095 */
[-CC-:B------:R-:W-:Y:S01]  /*4bf0*/  FFMA.FTZ R154, R140, R148.reuse, R149.reuse ;  /* 0x000000948c9a7223 */ /* 0x180fe20000010095 */
[----:B------:R-:W-:Y:S01]  /*4c00*/  FFMA.FTZ R149, R131, R148, R149 ;  /* 0x0000009483957223 */ /* 0x000fe20000010095 */
[----:B------:R-:W-:Y:S01]  /*4c10*/  FADD.FTZ R146, R128, -R121 ;  /* 0x8000007980927221 */ /* 0x000fe20000010000 */
[----:B------:R-:W-:Y:S01]  /*4c20*/  FADD.FTZ R148, R130, -R147 ;  /* 0x8000009382947221 */ /* 0x000fe20000010000 */
[----:B------:R-:W-:Y:S01]  /*4c30*/  FSEL R100, R100, RZ, P0 ;  /* 0x000000ff64647208 */ /* 0x000fe20000000000 */
[----:B------:R-:W2:Y:S01]  /*4c40*/  @P2 LDC R123, c[0x0][0x40c] ;  /* 0x00010300ff7b2b82 */ /* 0x000ea20000000800 */
[----:B------:R-:W-:Y:S01]  /*4c50*/  FADD.FTZ R144, R133, -R144 ;  /* 0x8000009085907221 */ /* 0x000fe20000010000 */
[----:B------:R-:W-:Y:S01]  /*4c60*/  FADD.FTZ R150, R135, -R150 ;  /* 0x8000009687967221 */ /* 0x000fe20000010000 */
[----:B------:R-:W-:Y:S01]  /*4c70*/  FADD.FTZ R152, R137, -R152 ;  /* 0x8000009889987221 */ /* 0x000fe20000010000 */
[----:B------:R-:W-:Y:S01]  /*4c80*/  FADD.FTZ R156, R139, -R154 ;  /* 0x8000009a8b9c7221 */ /* 0x000fe20000010000 */
[----:B------:R-:W-:Y:S01]  /*4c90*/  FADD.FTZ R154, R132, -R149 ;  /* 0x80000095849a7221 */ /* 0x000fe20000010000 */
[C---:B------:R-:W-:Y:S01]  /*4ca0*/  FMUL.FTZ R146, R141.reuse, R146 ;  /* 0x000000928d927220 */ /* 0x040fe20000410000 */
[C---:B------:R-:W-:Y:S01]  /*4cb0*/  FMUL.FTZ R148, R141.reuse, R148 ;  /* 0x000000948d947220 */ /* 0x040fe20000410000 */
[----:B------:R-:W3:Y:S01]  /*4cc0*/  @P2 LDC R120, c[0x0][0x40c] ;  /* 0x00010300ff782b82 */ /* 0x000ee20000000800 */
[----:B0-----:R-:W-:Y:S01]  /*4cd0*/  @P2 FMUL.FTZ R121, R100, R103 ;  /* 0x0000006764792220 */ /* 0x001fe20000410000 */
[C---:B------:R-:W-:Y:S01]  /*4ce0*/  FMUL.FTZ R101, R141.reuse, R144 ;  /* 0x000000908d657220 */ /* 0x040fe20000410000 */
[C---:B------:R-:W-:Y:S01]  /*4cf0*/  FMUL.FTZ R147, R141.reuse, R150 ;  /* 0x000000968d937220 */ /* 0x040fe20000410000 */
[C---:B------:R-:W-:Y:S01]  /*4d00*/  FMUL.FTZ R149, R141.reuse, R152 ;  /* 0x000000988d957220 */ /* 0x040fe20000410000 */
[C---:B------:R-:W-:Y:S01]  /*4d10*/  FMUL.FTZ R103, R141.reuse, R156 ;  /* 0x0000009c8d677220 */ /* 0x040fe20000410000 */
[----:B------:R-:W-:Y:S01]  /*4d20*/  FMUL.FTZ R141, R141, R154 ;  /* 0x0000009a8d8d7220 */ /* 0x000fe20000410000 */
[----:B------:R-:W-:Y:S01]  /*4d30*/  FSEL R146, R146, RZ, P0 ;  /* 0x000000ff92927208 */ /* 0x000fe20000000000 */
[----:B------:R-:W0:Y:S01]  /*4d40*/  @P2 LDC R124, c[0x0][0x40c] ;  /* 0x00010300ff7c2b82 */ /* 0x000e220000000800 */
[----:B------:R-:W-:-:S02]  /*4d50*/  FSEL R148, R148, RZ, P0 ;  /* 0x000000ff94947208 */ /* 0x000fc40000000000 */
[----:B------:R-:W-:Y:S01]  /*4d60*/  FSEL R101, R101, RZ, P0 ;  /* 0x000000ff65657208 */ /* 0x000fe20000000000 */
[----:B-1----:R-:W-:Y:S01]  /*4d70*/  @P2 FMUL.FTZ R125, R146, R125 ;  /* 0x0000007d927d2220 */ /* 0x002fe20000410000 */
[----:B------:R-:W-:Y:S02]  /*4d80*/  FSEL R147, R147, RZ, P0 ;  /* 0x000000ff93937208 */ /* 0x000fe40000000000 */
[----:B------:R-:W-:Y:S01]  /*4d90*/  FSEL R149, R149, RZ, P0 ;  /* 0x000000ff95957208 */ /* 0x000fe20000000000 */
[----:B------:R-:W1:Y:S01]  /*4da0*/  @P2 LDC R122, c[0x0][0x40c] ;  /* 0x00010300ff7a2b82 */ /* 0x000e620000000800 */
[----:B------:R-:W-:Y:S01]  /*4db0*/  FSEL R151, R141, RZ, P0 ;  /* 0x000000ff8d977208 */ /* 0x000fe20000000000 */
[----:B--2---:R-:W-:Y:S01]  /*4dc0*/  @P2 FMUL.FTZ R123, R148, R123 ;  /* 0x0000007b947b2220 */ /* 0x004fe20000410000 */
[----:B------:R-:W-:Y:S02]  /*4dd0*/  @P2 F2FP.BF16.F32.PACK_AB R125, RZ, R125 ;  /* 0x0000007dff7d223e */ /* 0x000fe400000010ff */
[----:B------:R-:W-:-:S02]  /*4de0*/  F2FP.BF16.F32.PACK_AB R100, R101, R100 ;  /* 0x000000646564723e */ /* 0x000fc400000010ff */
[----:B------:R-:W-:Y:S01]  /*4df0*/  @P2 F2FP.BF16.F32.PACK_AB R123, RZ, R123 ;  /* 0x0000007bff7b223e */ /* 0x000fe200000010ff */
[----:B------:R-:W2:Y:S01]  /*4e00*/  @P2 LDC R102, c[0x0][0x40c] ;  /* 0x00010300ff662b82 */ /* 0x000ea20000000800 */
[----:B---3--:R-:W-:Y:S01]  /*4e10*/  @P2 FMUL.FTZ R144, R101, R120 ;  /* 0x0000007865902220 */ /* 0x008fe20000410000 */
[----:B------:R-:W-:Y:S02]  /*4e20*/  @P2 F2FP.BF16.F32.PACK_AB R120, RZ, R121 ;  /* 0x00000079ff78223e */ /* 0x000fe400000010ff */
[----:B------:R-:W-:Y:S02]  /*4e30*/  @P2 PRMT R97, R125, 0x7610, R97 ;  /* 0x000076107d612816 */ /* 0x000fe40000000061 */
[----:B------:R-:W-:Y:S01]  /*4e40*/  @P2 PRMT R96, R120, 0x7610, R96 ;  /* 0x0000761078602816 */ /* 0x000fe20000000060 */
[----:B0-----:R-:W-:Y:S01]  /*4e50*/  @P2 FMUL.FTZ R124, R147, R124 ;  /* 0x0000007c937c2220 */ /* 0x001fe20000410000 */
[----:B------:R-:W-:Y:S02]  /*4e60*/  @P2 F2FP.BF16.F32.PACK_AB R121, RZ, R144 ;  /* 0x00000090ff79223e */ /* 0x000fe400000010ff */
[----:B------:R-:W-:-:S02]  /*4e70*/  FSEL R120, R103, RZ, P0 ;  /* 0x000000ff67787208 */ /* 0x000fc40000000000 */
[----:B------:R-:W-:Y:S02]  /*4e80*/  @P2 F2FP.BF16.F32.PACK_AB R124, RZ, R124 ;  /* 0x0000007cff7c223e */ /* 0x000fe400000010ff */
[----:B------:R-:W-:Y:S01]  /*4e90*/  @P2 PRMT R98, R123, 0x7610, R98 ;  /* 0x000076107b622816 */ /* 0x000fe20000000062 */
[----:B-1----:R-:W-:Y:S01]  /*4ea0*/  @P2 FMUL.FTZ R122, R149, R122 ;  /* 0x0000007a957a2220 */ /* 0x002fe20000410000 */
[----:B------:R-:W-:Y:S02]  /*4eb0*/  F2FP.BF16.F32.PACK_AB R101, R147, R146 ;  /* 0x000000929365723e */ /* 0x000fe400000010ff */
[----:B------:R-:W-:Y:S02]  /*4ec0*/  @P2 PRMT R96, R96, 0x5410, R121 ;  /* 0x0000541060602816 */ /* 0x000fe40000000079 */
[----:B------:R-:W-:Y:S02]  /*4ed0*/  @P2 F2FP.BF16.F32.PACK_AB R122, RZ, R122 ;  /* 0x0000007aff7a223e */ /* 0x000fe400000010ff */
[----:B------:R-:W-:Y:S01]  /*4ee0*/  @P2 PRMT R97, R97, 0x5410, R124 ;  /* 0x0000541061612816 */ /* 0x000fe2000000007c */
[----:B--2---:R-:W-:Y:S01]  /*4ef0*/  @P2 FMUL.FTZ R102, R151, R102 ;  /* 0x0000006697662220 */ /* 0x004fe20000410000 */
[----:B------:R-:W-:-:S02]  /*4f00*/  F2FP.BF16.F32.PACK_AB R103, R120, R151 ;  /* 0x000000977867723e */ /* 0x000fc400000010ff */
        /* <DEDUP_REMOVED lines=9> */
.L_x_137:
[----:B0-----:R-:W0:Y:S01]  /*4fa0*/  @P2 LDC R123, c[0x0][0x40c] ;  /* 0x00010300ff7b2b82 */ /* 0x001e220000000800 */
[-CC-:B------:R-:W-:Y:S01]  /*4fb0*/  FFMA.FTZ R121, R119, R148.reuse, R149.reuse ;  /* 0x0000009477797223 */ /* 0x180fe20000010095 */
[----:B------:R-:W-:Y:S01]  /*4fc0*/  ISETP.GT.AND P0, PT, R124, RZ, PT ;  /* 0x000000ff7c00720c */ /* 0x000fe20003f04270 */
[-CC-:B------:R-:W-:Y:S01]  /*4fd0*/  FFMA.FTZ R122, R134, R148.reuse, R149.reuse ;  /* 0x00000094867a7223 */ /* 0x180fe20000010095 */
[-C--:B------:R-:W-:Y:S01]  /*4fe0*/  FFMA.FTZ R147, R129, R148.reuse, R149 ;  /* 0x0000009481937223 */ /* 0x080fe20000010095 */
[----:B------:R-:W-:Y:S01]  /*4ff0*/  @P2 FADD.FTZ R120, R126, -R121 ;  /* 0x800000797e782221 */ /* 0x000fe20000010000 */
[-CC-:B------:R-:W-:Y:S01]  /*5000*/  FFMA.FTZ R121, R127, R148.reuse, R149.reuse ;  /* 0x000000947f797223 */ /* 0x180fe20000010095 */
[-CC-:B------:R-:W-:Y:S01]  /*5010*/  FFMA.FTZ R150, R136, R148.reuse, R149.reuse ;  /* 0x0000009488967223 */ /* 0x180fe20000010095 */
[--C-:B------:R-:W-:Y:S01]  /*5020*/  FFMA.FTZ R154, R138, R148, R149.reuse ;  /* 0x000000948a9a7223 */ /* 0x100fe20000010095 */
[----:B------:R-:W-:Y:S01]  /*5030*/  @P2 FMUL.FTZ R120, R141, R120 ;  /* 0x000000788d782220 */ /* 0x000fe20000410000 */
[-CC-:B------:R-:W-:Y:S01]  /*5040*/  FFMA.FTZ R151, R131, R148.reuse, R149.reuse ;  /* 0x0000009483977223 */ /* 0x180fe20000010095 */
[----:B------:R-:W-:Y:S01]  /*5050*/  FFMA.FTZ R148, R140, R148, R149 ;  /* 0x000000948c947223 */ /* 0x000fe20000010095 */
[----:B------:R-:W1:Y:S01]  /*5060*/  @P2 LDC R144, c[0x0][0x40c] ;  /* 0x00010300ff902b82 */ /* 0x000e620000000800 */
[----:B------:R-:W-:Y:S01]  /*5070*/  @P2 FADD.FTZ R152, R130, -R147 ;  /* 0x8000009382982221 */ /* 0x000fe20000010000 */
[----:B------:R-:W-:Y:S01]  /*5080*/  @P2 FSEL R120, R120, RZ, P0 ;  /* 0x000000ff78782208 */ /* 0x000fe20000000000 */
[----:B------:R-:W-:Y:S01]  /*5090*/  FADD.FTZ R158, R139, -R148 ;  /* 0x800000948b9e7221 */ /* 0x000fe20000010000 */
[----:B------:R-:W-:Y:S01]  /*50a0*/  @P2 FADD.FTZ R156, R132, -R151 ;  /* 0x80000097849c2221 */ /* 0x000fe20000010000 */
[----:B------:R-:W-:Y:S01]  /*50b0*/  @P2 FADD.FTZ R150, R135, -R150 ;  /* 0x8000009687962221 */ /* 0x000fe20000010000 */
[----:B------:R-:W-:Y:S01]  /*50c0*/  @P2 FADD.FTZ R154, R137, -R154 ;  /* 0x8000009a899a2221 */ /* 0x000fe20000010000 */
[C---:B------:R-:W-:Y:S01]  /*50d0*/  @P2 FMUL.FTZ R152, R141.reuse, R152 ;  /* 0x000000988d982220 */ /* 0x040fe20000410000 */
[----:B------:R-:W2:Y:S01]  /*50e0*/  @P2 LDC R125, c[0x0][0x40c] ;  /* 0x00010300ff7d2b82 */ /* 0x000ea20000000800 */
[C---:B------:R-:W-:Y:S01]  /*50f0*/  @P2 FMUL.FTZ R156, R141.reuse, R156 ;  /* 0x0000009c8d9c2220 */ /* 0x040fe20000410000 */
[C---:B------:R-:W-:Y:S01]  /*5100*/  @P2 FMUL.FTZ R150, R141.reuse, R150 ;  /* 0x000000968d962220 */ /* 0x040fe20000410000 */
[----:B------:R-:W-:Y:S01]  /*5110*/  @P2 FMUL.FTZ R154, R141, R154 ;  /* 0x0000009a8d9a2220 */ /* 0x000fe20000410000 */
[----:B0-----:R-:W-:Y:S01]  /*5120*/  @P2 FMUL.FTZ R146, R120, R123 ;  /* 0x0000007b78922220 */ /* 0x001fe20000410000 */
[----:B------:R-:W-:Y:S01]  /*5130*/  @P2 FADD.FTZ R120, R133, -R122 ;  /* 0x8000007a85782221 */ /* 0x000fe20000010000 */
[----:B------:R-:W-:Y:S01]  /*5140*/  @P2 FADD.FTZ R122, R128, -R121 ;  /* 0x80000079807a2221 */ /* 0x000fe20000010000 */
[C---:B------:R-:W-:Y:S01]  /*5150*/  FMUL.FTZ R158, R141.reuse, R158 ;  /* 0x0000009e8d9e7220 */ /* 0x040fe20000410000 */
[----:B------:R-:W0:Y:S01]  /*5160*/  @P2 LDC R124, c[0x0][0x40c] ;  /* 0x00010300ff7c2b82 */ /* 0x000e220000000800 */
[C---:B------:R-:W-:Y:S01]  /*5170*/  @P2 FMUL.FTZ R147, R141.reuse, R120 ;  /* 0x000000788d932220 */ /* 0x040fe20000410000 */
[----:B------:R-:W-:Y:S01]  /*5180*/  @P2 FMUL.FTZ R148, R141, R122 ;  /* 0x0000007a8d942220 */ /* 0x000fe20000410000 */
[----:B------:R-:W-:-:S02]  /*5190*/  @P2 F2FP.BF16.F32.PACK_AB R146, RZ, R146 ;  /* 0x00000092ff92223e */ /* 0x000fc400000010ff */
[----:B------:R-:W-:Y:S02]  /*51a0*/  @P2 FSEL R141, R152, RZ, P0 ;  /* 0x000000ff988d2208 */ /* 0x000fe40000000000 */
[----:B------:R-:W-:Y:S01]  /*51b0*/  @P2 FSEL R147, R147, RZ, P0 ;  /* 0x000000ff93932208 */ /* 0x000fe20000000000 */
[----:B------:R-:W3:Y:S01]  /*51c0*/  @P2 LDC R120, c[0x0][0x40c] ;  /* 0x00010300ff782b82 */ /* 0x000ee20000000800 */
[----:B------:R-:W-:Y:S02]  /*51d0*/  @P2 FSEL R148, R148, RZ, P0 ;  /* 0x000000ff94942208 */ /* 0x000fe40000000000 */
[----:B------:R-:W-:Y:S01]  /*51e0*/  @P2 FSEL R149, R156, RZ, P0 ;  /* 0x000000ff9c952208 */ /* 0x000fe20000000000 */
[----:B-1----:R-:W-:Y:S01]  /*51f0*/  @P2 FMUL.FTZ R144, R147, R144 ;  /* 0x0000009093902220 */ /* 0x002fe20000410000 */
[----:B------:R-:W-:Y:S02]  /*5200*/  @P2 PRMT R96, R146, 0x7610, R96 ;  /* 0x0000761092602816 */ /* 0x000fe40000000060 */
[----:B------:R-:W-:Y:S01]  /*5210*/  @P2 FSEL R150, R150, RZ, P0 ;  /* 0x000000ff96962208 */ /* 0x000fe20000000000 */
[----:B------:R-:W1:Y:S01]  /*5220*/  @P2 LDC R123, c[0x0][0x40c] ;  /* 0x00010300ff7b2b82 */ /* 0x000e620000000800 */
[----:B------:R-:W-:Y:S01]  /*5230*/  @P2 FSEL R147, R154, RZ, P0 ;  /* 0x000000ff9a932208 */ /* 0x000fe20000000000 */
[----:B--2---:R-:W-:Y:S01]  /*5240*/  @P2 FMUL.FTZ R125, R148, R125 ;  /* 0x0000007d947d2220 */ /* 0x004fe20000410000 */
[----:B------:R-:W-:-:S02]  /*5250*/  FSEL R146, R158, RZ, P0 ;  /* 0x000000ff9e927208 */ /* 0x000fc40000000000 */
[----:B------:R-:W-:Y:S02]  /*5260*/  @P2 F2FP.BF16.F32.PACK_AB R144, RZ, R144 ;  /* 0x00000090ff90223e */ /* 0x000fe400000010ff */
[----:B------:R-:W-:Y:S01]  /*5270*/  @P2 F2FP.BF16.F32.PACK_AB R125, RZ, R125 ;  /* 0x0000007dff7d223e */ /* 0x000fe200000010ff */
[----:B------:R-:W2:Y:S01]  /*5280*/  @P2 LDC R122, c[0x0][0x40c] ;  /* 0x00010300ff7a2b82 */ /* 0x000ea20000000800 */
[----:B0-----:R-:W-:Y:S01]  /*5290*/  @P2 FMUL.FTZ R124, R141, R124 ;  /* 0x0000007c8d7c2220 */ /* 0x001fe20000410000 */
[----:B------:R-:W-:Y:S02]  /*52a0*/  @P2 PRMT R96, R96, 0x5410, R144 ;  /* 0x0000541060602816 */ /* 0x000fe40000000090 */
[----:B------:R-:W-:Y:S02]  /*52b0*/  @P2 PRMT R97, R125, 0x7610, R97 ;  /* 0x000076107d612816 */ /* 0x000fe40000000061 */
[----:B------:R-:W-:Y:S02]  /*52c0*/  @P2 F2FP.BF16.F32.PACK_AB R124, RZ, R124 ;  /* 0x0000007cff7c223e */ /* 0x000fe400000010ff */
[----:B------:R-:W0:Y:S01]  /*52d0*/  @P2 LDC R121, c[0x0][0x40c] ;  /* 0x00010300ff792b82 */ /* 0x000e220000000800 */
[----:B---3--:R-:W-:Y:S01]  /*52e0*/  @P2 FMUL.FTZ R120, R149, R120 ;  /* 0x0000007895782220 */ /* 0x008fe20000410000 */
[----:B------:R-:W-:-:S04]  /*52f0*/  @P2 PRMT R98, R124, 0x7610, R98 ;  /* 0x000076107c622816 */ /* 0x000fc80000000062 */
[----:B------:R-:W-:Y:S01]  /*5300*/  @P2 F2FP.BF16.F32.PACK_AB R120, RZ, R120 ;  /* 0x00000078ff78223e */ /* 0x000fe200000010ff */
[----:B-1----:R-:W-:-:S03]  /*5310*/  @P2 FMUL.FTZ R123, R150, R123 ;  /* 0x0000007b967b2220 */ /* 0x002fc60000410000 */
[----:B------:R-:W-:Y:S02]  /*5320*/  @P2 PRMT R99, R120, 0x7610, R99 ;  /* 0x0000761078632816 */ /* 0x000fe40000000063 */
[----:B------:R-:W-:Y:S01]  /*5330*/  @P2 F2FP.BF16.F32.PACK_AB R123, RZ, R123 ;  /* 0x0000007bff7b223e */ /* 0x000fe200000010ff */
[----:B--2---:R-:W-:-:S03]  /*5340*/  @P2 FMUL.FTZ R122, R147, R122 ;  /* 0x0000007a937a2220 */ /* 0x004fc60000410000 */
[----:B------:R-:W-:Y:S02]  /*5350*/  @P2 PRMT R97, R97, 0x5410, R123 ;  /* 0x0000541061612816 */ /* 0x000fe4000000007b */
[----:B------:R-:W-:Y:S01]  /*5360*/  @P2 F2FP.BF16.F32.PACK_AB R122, RZ, R122 ;  /* 0x0000007aff7a223e */ /* 0x000fe200000010ff */
[----:B0-----:R-:W-:-:S03]  /*5370*/  @P2 FMUL.FTZ R121, R146, R121 ;  /* 0x0000007992792220 */ /* 0x001fc60000410000 */
[----:B------:R-:W-:Y:S02]  /*5380*/  @P2 PRMT R98, R98, 0x5410, R122 ;  /* 0x0000541062622816 */ /* 0x000fe4000000007a */
[----:B------:R-:W-:-:S04]  /*5390*/  @P2 F2FP.BF16.F32.PACK_AB R121, RZ, R121 ;  /* 0x00000079ff79223e */ /* 0x000fc800000010ff */
[----:B------:R-:W-:-:S07]  /*53a0*/  @P2 PRMT R99, R99, 0x5410, R121 ;  /* 0x0000541063632816 */ /* 0x000fce0000000079 */
.L_x_136:
[----:B------:R-:W-:Y:S05]  /*53b0*/  BSYNC.RECONVERGENT B1 ;  /* 0x0000000000017941 */ /* 0x000fea0003800200 */
.L_x_133:
[----:B------:R-:W0:Y:S01]  /*53c0*/  @P1 LDC.64 R124, c[0x0][0x478] ;  /* 0x00011e00ff7c1b82 */ /* 0x000e220000000a00 */
[----:B------:R-:W-:Y:S02]  /*53d0*/  @P1 IADD3 R145, PT, PT, R145, 0x40, RZ ;  /* 0x0000004091911810 */ /* 0x000fe40007ffe0ff */
[----:B------:R-:W-:-:S05]  /*53e0*/  @P2 IADD3 R143, PT, PT, R143, 0x40, RZ ;  /* 0x000000408f8f2810 */ /* 0x000fca0007ffe0ff */
[----:B------:R-:W1:Y:S08]  /*53f0*/  @P2 LDC.64 R120, c[0x0][0x468] ;  /* 0x00011a00ff782b82 */ /* 0x000e700000000a00 */
[----:B------:R-:W2:Y:S01]  /*5400*/  LDC.64 R122, c[0x0][0x380] ;  /* 0x0000e000ff7a7b82 */ /* 0x000ea20000000a00 */
[----:B0-----:R-:W-:-:S05]  /*5410*/  @P1 IMAD.WIDE.U32 R124, R145, 0x10, R124 ;  /* 0x00000010917c1825 */ /* 0x001fca00078e007c */
[----:B------:R0:W-:Y:S01]  /*5420*/  @P1 STG.E.128 desc[UR6][R124.64], R100 ;  /* 0x000000647c001986 */ /* 0x0001e2000c101d06 */
[----:B-1----:R-:W-:-:S05]  /*5430*/  @P2 IMAD.WIDE.U32 R120, R143, 0x10, R120 ;  /* 0x000000108f782825 */ /* 0x002fca00078e0078 */
[----:B------:R0:W-:Y:S01]  /*5440*/  @P2 STG.E.128 desc[UR6][R120.64], R96 ;  /* 0x0000006078002986 */ /* 0x0001e2000c101d06 */
[----:B--2---:R-:W-:-:S04]  /*5450*/  LEA R2, R122, R2, 0x2 ;  /* 0x000000027a027211 */ /* 0x004fc800078e10ff */
[----:B------:R-:W-:-:S13]  /*5460*/  ISETP.GE.AND P0, PT, R2, R123, PT ;  /* 0x0000007b0200720c */ /* 0x000fda0003f06270 */
[----:B0-----:R-:W-:Y:S05]  /*5470*/  @!P0 BRA `(.L_x_138) ;  /* 0xffffffac00b48947 */ /* 0x001fea000383ffff */
.L_x_118:
[----:B------:R-:W-:Y:S05]  /*5480*/  BSYNC B0 ;  /* 0x0000000000007941 */ /* 0x000fea0003800000 */
.L_x_117:
[----:B------:R-:W0:Y:S01]  /*5490*/  S2R R3, SR_CgaCtaId ;  /* 0x0000000000037919 */ /* 0x000e220000008800 */
[----:B------:R-:W-:Y:S01]  /*54a0*/  SHF.R.U32.HI R5, RZ, 0x5, R142 ;  /* 0x00000005ff057819 */ /* 0x000fe2000001168e */
[----:B------:R-:W-:Y:S05]  /*54b0*/  WARPSYNC.ALL ;  /* 0x0000000000007948 */ /* 0x000fea0003800000 */
[----:B------:R-:W-:Y:S01]  /*54c0*/  MOV R2, 0x400 ;  /* 0x0000040000027802 */ /* 0x000fe20000000f00 */
[----:B------:R-:W-:Y:S01]  /*54d0*/  IMAD R0, R5, 0x60, R0 ;  /* 0x0000006005007824 */ /* 0x000fe200078e0200 */
[----:B------:R-:W1:Y:S01]  /*54e0*/  LDC R24, c[0x0][0x388] ;  /* 0x0000e200ff187b82 */ /* 0x000e620000000800 */
[----:B------:R-:W2:Y:S07]  /*54f0*/  LDCU.128 UR16, c[0x0][0x440] ;  /* 0x00008800ff1077ac */ /* 0x000eae0008000c00 */
[----:B------:R-:W1:Y:S01]  /*5500*/  S2UR UR4, SR_CTAID.X ;  /* 0x00000000000479c3 */ /* 0x000e620000002500 */
        /* <DEDUP_REMOVED lines=10> */
[----:B------:R-:W0:Y:S04]  /*55b0*/  LDS R2, [R4] ;  /* 0x0000000004027984 */ /* 0x000e280000000800 */
[----:B------:R-:W3:Y:S04]  /*55c0*/  LDS R3, [R4+0x200] ;  /* 0x0002000004037984 */ /* 0x000ee80000000800 */
[----:B------:R-:W4:Y:S04]  /*55d0*/  LDS R9, [R4+0xc00] ;  /* 0x000c000004097984 */ /* 0x000f280000000800 */
[----:B------:R-:W5:Y:S04]  /*55e0*/  LDS R5, [R4+0x400] ;  /* 0x0004000004057984 */ /* 0x000f680000000800 */
[----:B------:R-:W2:Y:S04]  /*55f0*/  LDS R10, [R4+0xe00] ;  /* 0x000e0000040a7984 */ /* 0x000ea80000000800 */
[----:B------:R-:W1:Y:S04]  /*5600*/  LDS R12, [R4+0x1000] ;  /* 0x00100000040c7984 */ /* 0x000e680000000800 */
[----:B------:R-:W1:Y:S04]  /*5610*/  LDS R15, [R4+0x1800] ;  /* 0x00180000040f7984 */ /* 0x000e680000000800 */
[----:B------:R-:W1:Y:S04]  /*5620*/  LDS R6, [R4+0x600] ;  /* 0x0006000004067984 */ /* 0x000e680000000800 */
[----:B------:R-:W1:Y:S04]  /*5630*/  LDS R7, [R4+0x800] ;  /* 0x0008000004077984 */ /* 0x000e680000000800 */
[----:B------:R-:W1:Y:S01]  /*5640*/  LDS R8, [R4+0xa00] ;  /* 0x000a000004087984 */ /* 0x000e620000000800 */
[----:B0-----:R-:W-:-:S03]  /*5650*/  FADD.FTZ R2, RZ, R2 ;  /* 0x00000002ff027221 */ /* 0x001fc60000010000 */
[----:B------:R-:W0:Y:S01]  /*5660*/  LDS R11, [R4+0x1200] ;  /* 0x00120000040b7984 */ /* 0x000e220000000800 */
[----:B---3--:R-:W-:-:S03]  /*5670*/  FADD.FTZ R3, RZ, R3 ;  /* 0x00000003ff037221 */ /* 0x008fc60000010000 */
[----:B------:R-:W3:Y:S01]  /*5680*/  LDS R14, [R4+0x1400] ;  /* 0x00140000040e7984 */ /* 0x000ee20000000800 */
[----:B----4-:R-:W-:-:S03]  /*5690*/  FADD.FTZ R2, R2, R9 ;  /* 0x0000000902027221 */ /* 0x010fc60000010000 */
[----:B------:R-:W4:Y:S01]  /*56a0*/  LDS R13, [R4+0x1600] ;  /* 0x00160000040d7984 */ /* 0x000f220000000800 */
[----:B-----5:R-:W-:-:S03]  /*56b0*/  FADD.FTZ R5, RZ, R5 ;  /* 0x00000005ff057221 */ /* 0x020fc60000010000 */
[----:B------:R-:W5:Y:S01]  /*56c0*/  LDS R16, [R4+0x1a00] ;  /* 0x001a000004107984 */ /* 0x000f620000000800 */
[----:B--2---:R-:W-:-:S03]  /*56d0*/  FADD.FTZ R3, R3, R10 ;  /* 0x0000000a03037221 */ /* 0x004fc60000010000 */
[----:B------:R-:W2:Y:S01]  /*56e0*/  LDS R18, [R4+0x1c00] ;  /* 0x001c000004127984 */ /* 0x000ea20000000800 */
[----:B-1----:R-:W-:-:S03]  /*56f0*/  FADD.FTZ R5, R5, R12 ;  /* 0x0000000c05057221 */ /* 0x002fc60000010000 */
[----:B------:R-:W1:Y:S01]  /*5700*/  LDS R17, [R4+0x1e00] ;  /* 0x001e000004117984 */ /* 0x000e620000000800 */
[----:B------:R-:W-:-:S03]  /*5710*/  FADD.FTZ R2, R2, R15 ;  /* 0x0000000f02027221 */ /* 0x000fc60000010000 */
[----:B------:R-:W1:Y:S01]  /*5720*/  LDS R20, [R4+0x2000] ;  /* 0x0020000004147984 */ /* 0x000e620000000800 */
[----:B------:R-:W-:-:S03]  /*5730*/  FADD.FTZ R6, RZ, R6 ;  /* 0x00000006ff067221 */ /* 0x000fc60000010000 */
[----:B------:R-:W1:Y:S01]  /*5740*/  LDS R19, [R4+0x2200] ;  /* 0x0022000004137984 */ /* 0x000e620000000800 */
[----:B------:R-:W-:-:S03]  /*5750*/  FADD.FTZ R7, RZ, R7 ;  /* 0x00000007ff077221 */ /* 0x000fc60000010000 */
[----:B------:R-:W1:Y:S01]  /*5760*/  LDS R9, [R4+0x2400] ;  /* 0x0024000004097984 */ /* 0x000e620000000800 */
[----:B------:R-:W-:-:S03]  /*5770*/  FADD.FTZ R8, RZ, R8 ;  /* 0x00000008ff087221 */ /* 0x000fc60000010000 */
[----:B------:R-:W1:Y:S04]  /*5780*/  LDS R22, [R4+0x2600] ;  /* 0x0026000004167984 */ /* 0x000e680000000800 */
[----:B------:R-:W1:Y:S01]  /*5790*/  LDS R10, [R4+0x2800] ;  /* 0x00280000040a7984 */ /* 0x000e620000000800 */
[----:B0-----:R-:W-:-:S03]  /*57a0*/  FADD.FTZ R6, R6, R11 ;  /* 0x0000000b06067221 */ /* 0x001fc60000010000 */
[----:B------:R-:W0:Y:S01]  /*57b0*/  LDS R21, [R4+0x2a00] ;  /* 0x002a000004157984 */ /* 0x000e220000000800 */
[----:B---3--:R-:W-:-:S03]  /*57c0*/  FADD.FTZ R7, R7, R14 ;  /* 0x0000000e07077221 */ /* 0x008fc60000010000 */
[----:B------:R-:W3:Y:S01]  /*57d0*/  LDS R12, [R4+0x2c00] ;  /* 0x002c0000040c7984 */ /* 0x000ee20000000800 */
[----:B----4-:R-:W-:-:S03]  /*57e0*/  FADD.FTZ R8, R8, R13 ;  /* 0x0000000d08087221 */ /* 0x010fc60000010000 */
[----:B------:R-:W4:Y:S01]  /*57f0*/  LDS R15, [R4+0x2e00] ;  /* 0x002e0000040f7984 */ /* 0x000f220000000800 */
[----:B-----5:R-:W-:Y:S01]  /*5800*/  FADD.FTZ R3, R3, R16 ;  /* 0x0000001003037221 */ /* 0x020fe20000010000 */
[----:B------:R-:W-:Y:S01]  /*5810*/  BAR.SYNC.DEFER_BLOCKING 0x0 ;  /* 0x0000000000007b1d */ /* 0x000fe20000010000 */
[----:B--2---:R-:W-:Y:S01]  /*5820*/  FADD.FTZ R5, R5, R18 ;  /* 0x0000001205057221 */ /* 0x004fe20000010000 */
[----:B-1----:R-:W-:Y:S01]  /*5830*/  FADD.FTZ R6, R6, R17 ;  /* 0x0000001106067221 */ /* 0x002fe20000010000 */
[----:B------:R-:W-:Y:S01]  /*5840*/  FADD.FTZ R7, R7, R20 ;  /* 0x0000001407077221 */ /* 0x000fe20000010000 */
[----:B------:R-:W-:Y:S01]  /*5850*/  FADD.FTZ R8, R8, R19 ;  /* 0x0000001308087221 */ /* 0x000fe20000010000 */
[----:B------:R-:W-:Y:S01]  /*5860*/  FADD.FTZ R9, R2, R9 ;  /* 0x0000000902097221 */ /* 0x000fe20000010000 */
[----:B------:R-:W-:Y:S01]  /*5870*/  FADD.FTZ R11, R3, R22 ;  /* 0x00000016030b7221 */ /* 0x000fe20000010000 */
[----:B------:R-:W-:Y:S01]  /*5880*/  IMAD R3, R24, UR4, RZ ;  /* 0x0000000418037c24 */ /* 0x000fe2000f8e02ff */
[----:B------:R-:W-:Y:S01]  /*5890*/  STS.128 [R0], R48 ;  /* 0x0000003000007388 */ /* 0x000fe20000000c00 */
[----:B------:R-:W-:-:S03]  /*58a0*/  FADD.FTZ R13, R5, R10 ;  /* 0x0000000a050d7221 */ /* 0x000fc60000010000 */
[----:B------:R-:W-:Y:S01]  /*58b0*/  IADD3 R142, P0, PT, R3, R142, RZ ;  /* 0x0000008e038e7210 */ /* 0x000fe20007f1e0ff */
[----:B------:R-:W-:Y:S01]  /*58c0*/  STS.128 [R0+0x10], R52 ;  /* 0x0000103400007388 */ /* 0x000fe20000000c00 */
[----:B0-----:R-:W-:Y:S02]  /*58d0*/  FADD.FTZ R21, R6, R21 ;  /* 0x0000001506157221 */ /* 0x001fe40000010000 */
[----:B------:R-:W-:Y:S01]  /*58e0*/  IADD3.X R3, PT, PT, RZ, RZ, RZ, P0, !PT ;  /* 0x000000ffff037210 */ /* 0x000fe200007fe4ff */
[----:B------:R-:W-:Y:S01]  /*58f0*/  STS.128 [R0+0x400], R56 ;  /* 0x0004003800007388 */ /* 0x000fe20000000c00 */
[----:B------:R-:W-:Y:S01]  /*5900*/  SHF.L.U32 R5, R142, 0x2, RZ ;  /* 0x000000028e057819 */ /* 0x000fe200000006ff */
[----:B---3--:R-:W-:Y:S02]  /*5910*/  FADD.FTZ R7, R7, R12 ;  /* 0x0000000c07077221 */ /* 0x008fe40000010000 */
[----:B------:R-:W-:Y:S01]  /*5920*/  STS.128 [R0+0x410], R92 ;  /* 0x0004105c00007388 */ /* 0x000fe20000000c00 */
[----:B----4-:R-:W-:Y:S01]  /*5930*/  FADD.FTZ R15, R8, R15 ;  /* 0x0000000f080f7221 */ /* 0x010fe20000010000 */
[----:B------:R-:W-:-:S02]  /*5940*/  SHF.L.U64.HI R8, R142, 0x2, R3 ;  /* 0x000000028e087819 */ /* 0x000fc40000010203 */
[----:B------:R-:W-:Y:S01]  /*5950*/  STS.128 [R0+0x800], R88 ;  /* 0x0008005800007388 */ /* 0x000fe20000000c00 */
[----:B------:R-:W-:-:S03]  /*5960*/  IADD3 R2, P0, PT, R5, UR18, RZ ;  /* 0x0000001205027c10 */ /* 0x000fc6000ff1e0ff */
[----:B------:R-:W-:Y:S01]  /*5970*/  STS.128 [R0+0x810], R84 ;  /* 0x0008105400007388 */ /* 0x000fe20000000c00 */
[----:B------:R-:W-:Y:S01]  /*5980*/  IADD3.X R3, PT, PT, R8, UR19, RZ, P0, !PT ;  /* 0x0000001308037c10 */ /* 0x000fe200087fe4ff */
[----:B------:R-:W-:Y:S06]  /*5990*/  BAR.SYNC.DEFER_BLOCKING 0x0 ;  /* 0x0000000000007b1d */ /* 0x000fec0000010000 */
[----:B------:R-:W0:Y:S04]  /*59a0*/  LDS R14, [R4] ;  /* 0x00000000040e7984 */ /* 0x000e280000000800 */
[----:B------:R-:W1:Y:S04]  /*59b0*/  LDS R23, [R4+0x200] ;  /* 0x0002000004177984 */ /* 0x000e680000000800 */
[----:B------:R-:W2:Y:S04]  /*59c0*/  LDS R25, [R4+0xc00] ;  /* 0x000c000004197984 */ /* 0x000ea80000000800 */
[----:B------:R-:W3:Y:S04]  /*59d0*/  LDS R0, [R4+0x400] ;  /* 0x0004000004007984 */ /* 0x000ee80000000800 */
[----:B------:R-:W4:Y:S04]  /*59e0*/  LDS R18, [R4+0xe00] ;  /* 0x000e000004127984 */ /* 0x000f280000000800 */
[----:B------:R-:W5:Y:S04]  /*59f0*/  LDS R6, [R4+0x600] ;  /* 0x0006000004067984 */ /* 0x000f680000000800 */
[----:B------:R-:W5:Y:S04]  /*5a00*/  LDS R31, [R4+0x1800] ;  /* 0x00180000041f7984 */ /* 0x000f680000000800 */
[----:B------:R-:W5:Y:S04]  /*5a10*/  LDS R17, [R4+0x1000] ;  /* 0x0010000004117984 */ /* 0x000f680000000800 */
[----:B------:R-:W5:Y:S04]  /*5a20*/  LDS R10, [R4+0x800] ;  /* 0x00080000040a7984 */ /* 0x000f680000000800 */
[----:B------:R-:W5:Y:S04]  /*5a30*/  LDS R33, [R4+0x1a00] ;  /* 0x001a000004217984 */ /* 0x000f680000000800 */
[----:B------:R-:W5:Y:S01]  /*5a40*/  LDS R19, [R4+0x1200] ;  /* 0x0012000004137984 */ /* 0x000f620000000800 */
[----:B0-----:R-:W-:-:S03]  /*5a50*/  FADD.FTZ R14, RZ, R14 ;  /* 0x0000000eff0e7221 */ /* 0x001fc60000010000 */
[----:B------:R-:W0:Y:S01]  /*5a60*/  LDS R16, [R4+0xa00] ;  /* 0x000a000004107984 */ /* 0x000e220000000800 */
[----:B-1----:R-:W-:-:S03]  /*5a70*/  FADD.FTZ R23, RZ, R23 ;  /* 0x00000017ff177221 */ /* 0x002fc60000010000 */
[----:B------:R-:W1:Y:S01]  /*5a80*/  LDS R43, [R4+0x2400] ;  /* 0x00240000042b7984 */ /* 0x000e620000000800 */
[----:B--2---:R-:W-:-:S03]  /*5a90*/  FADD.FTZ R14, R14, R25 ;  /* 0x000000190e0e7221 */ /* 0x004fc60000010000 */
[----:B------:R-:W2:Y:S01]  /*5aa0*/  LDS R35, [R4+0x1c00] ;  /* 0x001c000004237984 */ /* 0x000ea20000000800 */
        /* <DEDUP_REMOVED lines=16> */
[----:B0-----:R-:W-:-:S03]  /*5bb0*/  FADD.FTZ R16, RZ, R16 ;  /* 0x00000010ff107221 */ /* 0x001fc60000010000 */
[----:B------:R-:W0:Y:S01]  /*5bc0*/  LDS R51, [R4+0x2c00] ;  /* 0x002c000004337984 */ /* 0x000e220000000800 */
[----:B-1----:R-:W-:-:S03]  /*5bd0*/  FADD.FTZ R43, R14, R43 ;  /* 0x0000002b0e2b7221 */ /* 0x002fc60000010000 */
[----:B------:R1:W0:Y:S01]  /*5be0*/  LDS R53, [R4+0x2e00] ;  /* 0x002e000004357984 */ /* 0x0002220000000800 */
[----:B--2---:R-:W-:Y:S01]  /*5bf0*/  FADD.FTZ R0, R0, R35 ;  /* 0x0000002300007221 */ /* 0x004fe20000010000 */
[----:B---3--:R-:W-:Y:S02]  /*5c00*/  FADD.FTZ R10, R10, R27 ;  /* 0x0000001b0a0a7221 */ /* 0x008fe40000010000 */
[----:B------:R-:W-:Y:S01]  /*5c10*/  STG.E desc[UR6][R2.64], R43 ;  /* 0x0000002b02007986 */ /* 0x000fe2000c101906 */
[----:B-1----:R-:W-:Y:S01]  /*5c20*/  IADD3 R4, P1, PT, R5, UR16, RZ ;  /* 0x0000001005047c10 */ /* 0x002fe2000ff3e0ff */
[----:B----4-:R-:W-:-:S03]  /*5c30*/  FADD.FTZ R45, R18, R45 ;  /* 0x0000002d122d7221 */ /* 0x010fc60000010000 */
[----:B------:R-:W-:Y:S01]  /*5c40*/  IADD3.X R5, PT, PT, R8, UR17, RZ, P1, !PT ;  /* 0x0000001108057c10 */ /* 0x000fe20008ffe4ff */
[----:B-----5:R-:W-:Y:S01]  /*5c50*/  FADD.FTZ R6, R6, R37 ;  /* 0x0000002506067221 */ /* 0x020fe20000010000 */
[----:B------:R-:W-:-:S03]  /*5c60*/  FADD.FTZ R16, R16, R29 ;  /* 0x0000001d10107221 */ /* 0x000fc60000010000 */
[----:B------:R-:W-:Y:S01]  /*5c70*/  STG.E desc[UR6][R4.64], R9 ;  /* 0x0000000904007986 */ /* 0x000fe2000c101906 */
        /* <DEDUP_REMOVED lines=8> */
[----:B0-----:R-:W-:-:S03]  /*5d00*/  FADD.FTZ R51, R10, R51 ;  /* 0x000000330a337221 */ /* 0x001fc60000010000 */
[----:B------:R-:W-:Y:S01]  /*5d10*/  STG.E desc[UR6][R2.64+0x600], R49 ;  /* 0x0006003102007986 */ /* 0x000fe2000c101906 */
[----:B------:R-:W-:-:S03]  /*5d20*/  FADD.FTZ R53, R16, R53 ;  /* 0x0000003510357221 */ /* 0x000fc60000010000 */
[----:B------:R-:W-:Y:S04]  /*5d30*/  STG.E desc[UR6][R4.64+0x600], R21 ;  /* 0x0006001504007986 */ /* 0x000fe8000c101906 */
[----:B------:R-:W-:Y:S04]  /*5d40*/  STG.E desc[UR6][R2.64+0x800], R51 ;  /* 0x0008003302007986 */ /* 0x000fe8000c101906 */
[----:B------:R-:W-:Y:S04]  /*5d50*/  STG.E desc[UR6][R4.64+0x800], R7 ;  /* 0x0008000704007986 */ /* 0x000fe8000c101906 */
[----:B------:R-:W-:Y:S04]  /*5d60*/  STG.E desc[UR6][R2.64+0xa00], R53 ;  /* 0x000a003502007986 */ /* 0x000fe8000c101906 */
[----:B------:R-:W-:Y:S01]  /*5d70*/  STG.E desc[UR6][R4.64+0xa00], R15 ;  /* 0x000a000f04007986 */ /* 0x000fe2000c101906 */
[----:B------:R-:W-:Y:S05]  /*5d80*/  EXIT ;  /* 0x000000000000794d */ /* 0x000fea0003800000 */
.L_x_122:
        /* <DEDUP_REMOVED lines=8> */
.L_x_140:
[----:B------:R-:W-:Y:S05]  /*5e10*/  BSYNC B1 ;  /* 0x0000000000017941 */ /* 0x000fea0003800000 */
.L_x_139:
        /* <DEDUP_REMOVED lines=9> */
.L_x_141:
        /* <DEDUP_REMOVED lines=11> */
.L_x_142:
[----:B------:R-:W-:-:S05]  /*5f60*/  FADD.FTZ R0, R0, R143 ;  /* 0x0000008f00007221 */ /* 0x000fca0000010000 */
[----:B------:R-:W-:Y:S02]  /*5f70*/  MOV R158, R0 ;  /* 0x00000000009e7202 */ /* 0x000fe40000000f00 */
[----:B------:R-:W-:-:S07]  /*5f80*/  MOV R144, R125 ;  /* 0x0000007d00907202 */ /* 0x000fce0000000f00 */
[----:B------:R-:W-:Y:S05]  /*5f90*/  WARPSYNC.COLLECTIVE R153, `(.L_x_143) ;  /* 0x0000000099087348 */ /* 0x000fea0003c00000 */
[----:B------:R0:W1:Y:S02]  /*5fa0*/  SHFL.BFLY P1, R125, R158, R155, R160 ;  /* 0x0c00009b9e7d7389 */ /* 0x00006400000200a0 */
[----:B01----:R-:W-:Y:S05]  /*5fb0*/  ENDCOLLECTIVE ;  /* 0x000000000000791b */ /* 0x003fea0003800000 */
.L_x_143:
[----:B------:R-:W-:Y:S01]  /*5fc0*/  FADD.FTZ R144, R123, R144 ;  /* 0x000000907b907221 */ /* 0x000fe20000010000 */
[----:B------:R-:W-:-:S04]  /*5fd0*/  PRMT R123, R35, 0x7632, R123 ;  /* 0x00007632237b7816 */ /* 0x000fc8000000007b */
[----:B------:R-:W-:Y:S01]  /*5fe0*/  MOV R158, R144 ;  /* 0x00000090009e7202 */ /* 0x000fe20000000f00 */
[----:B------:R-:W-:Y:S02]  /*5ff0*/  HFMA2 R155, -RZ, RZ, 0, 2.384185791015625e-07 ;  /* 0x00000004ff9b7431 */ /* 0x000fe400000001ff */
[----:B------:R-:W-:-:S07]  /*6000*/  FADD.FTZ R145, R0, R125 ;  /* 0x0000007d00917221 */ /* 0x000fce0000010000 */
[----:B------:R-:W-:Y:S05]  /*6010*/  WARPSYNC.COLLECTIVE R153, `(.L_x_144) ;  /* 0x0000000099087348 */ /* 0x000fea0003c00000 */
[----:B------:R0:W1:Y:S02]  /*6020*/  SHFL.BFLY P1, R125, R158, R155, R160 ;  /* 0x0c00009b9e7d7389 */ /* 0x00006400000200a0 */
[----:B01----:R-:W-:Y:S05]  /*6030*/  ENDCOLLECTIVE ;  /* 0x000000000000791b */ /* 0x003fea0003800000 */
.L_x_144:
[----:B------:R-:W-:Y:S01]  /*6040*/  MOV R158, R145 ;  /* 0x00000091009e7202 */ /* 0x000fe20000000f00 */
[----:B------:R-:W-:Y:S01]  /*6050*/  FADD.FTZ R148, R144, R125 ;  /* 0x0000007d90947221 */ /* 0x000fe20000010000 */
[----:B------:R-:W-:-:S07]  /*6060*/  PRMT R144, R26, 0x7632, R144 ;  /* 0x000076321a907816 */ /* 0x000fce0000000090 */
[----:B------:R-:W-:Y:S05]  /*6070*/  WARPSYNC.COLLECTIVE R153, `(.L_x_145) ;  /* 0x0000000099087348 */ /* 0x000fea0003c00000 */
[----:B------:R0:W1:Y:S02]  /*6080*/  SHFL.BFLY P1, R125, R158, R155, R160 ;  /* 0x0c00009b9e7d7389 */ /* 0x00006400000200a0 */
[----:B01----:R-:W-:Y:S05]  /*6090*/  ENDCOLLECTIVE ;  /* 0x000000000000791b */ /* 0x003fea0003800000 */
.L_x_145:
[----:B------:R-:W-:Y:S01]  /*60a0*/  MOV R158, R148 ;  /* 0x00000094009e7202 */ /* 0x000fe20000000f00 */
[----:B------:R-:W-:Y:S01]  /*60b0*/  HFMA2 R155, -RZ, RZ, 0, 4.76837158203125e-07 ;  /* 0x00000008ff9b7431 */ /* 0x000fe200000001ff */
[----:B------:R-:W-:-:S07]  /*60c0*/  MOV R146, R125 ;  /* 0x0000007d00927202 */ /* 0x000fce0000000f00 */
[----:B------:R-:W-:Y:S05]  /*60d0*/  WARPSYNC.COLLECTIVE R153, `(.L_x_146) ;  /* 0x0000000099087348 */ /* 0x000fea0003c00000 */
[----:B------:R0:W1:Y:S02]  /*60e0*/  SHFL.BFLY P1, R125, R158, R155, R160 ;  /* 0x0c00009b9e7d7389 */ /* 0x00006400000200a0 */
[----:B01----:R-:W-:Y:S05]  /*60f0*/  ENDCOLLECTIVE ;  /* 0x000000000000791b */ /* 0x003fea0003800000 */
.L_x_146:
[--C-:B------:R-:W-:Y:S01]  /*6100*/  FADD.FTZ R142, R145, R146.reuse ;  /* 0x00000092918e7221 */ /* 0x100fe20000010000 */
[----:B------:R-:W-:-:S04]  /*6110*/  PRMT R146, R25, 0x7632, R146 ;  /* 0x0000763219927816 */ /* 0x000fc80000000092 */
[----:B------:R-:W-:Y:S01]  /*6120*/  MOV R158, R142 ;  /* 0x0000008e009e7202 */ /* 0x000fe20000000f00 */
[----:B------:R-:W-:-:S07]  /*6130*/  FADD.FTZ R149, R148, R125 ;  /* 0x0000007d94957221 */ /* 0x000fce0000010000 */
[----:B------:R-:W-:Y:S05]  /*6140*/  WARPSYNC.COLLECTIVE R153, `(.L_x_147) ;  /* 0x0000000099087348 */ /* 0x000fea0003c00000 */
[----:B------:R0:W1:Y:S02]  /*6150*/  SHFL.BFLY P1, R125, R158, R155, R160 ;  /* 0x0c00009b9e7d7389 */ /* 0x00006400000200a0 */
[----:B01----:R-:W-:Y:S05]  /*6160*/  ENDCOLLECTIVE ;  /* 0x000000000000791b */ /* 0x003fea0003800000 */
.L_x_147:
[----:B------:R-:W-:Y:S01]  /*6170*/  MOV R158, R149 ;  /* 0x00000095009e7202 */ /* 0x000fe20000000f00 */
[----:B------:R-:W-:Y:S01]  /*6180*/  HFMA2 R155, -RZ, RZ, 0, 9.5367431640625e-07 ;  /* 0x00000010ff9b7431 */ /* 0x000fe200000001ff */
[----:B------:R-:W-:-:S07]  /*6190*/  MOV R143, R125 ;  /* 0x0000007d008f7202 */ /* 0x000fce0000000f00 */
[----:B------:R-:W-:Y:S05]  /*61a0*/  WARPSYNC.COLLECTIVE R153, `(.L_x_148) ;  /* 0x0000000099087348 */ /* 0x000fea0003c00000 */
[----:B------:R0:W1:Y:S02]  /*61b0*/  SHFL.BFLY P1, R125, R158, R155, R160 ;  /* 0x0c00009b9e7d7389 */ /* 0x00006400000200a0 */
[----:B01----:R-:W-:Y:S05]  /*61c0*/  ENDCOLLECTIVE ;  /* 0x000000000000791b */ /* 0x003fea0003800000 */
.L_x_148:
[----:B------:R-:W-:-:S05]  /*61d0*/  FADD.FTZ R143, R142, R143 ;  /* 0x0000008f8e8f7221 */ /* 0x000fca0000010000 */
[----:B------:R-:W-:Y:S02]  /*61e0*/  MOV R158, R143 ;  /* 0x0000008f009e7202 */ /* 0x000fe40000000f00 */
[----:B------:R-:W-:-:S07]  /*61f0*/  MOV R0, R125 ;  /* 0x0000007d00007202 */ /* 0x000fce0000000f00 */
[----:B------:R-:W-:Y:S05]  /*6200*/  WARPSYNC.COLLECTIVE R153, `(.L_x_149) ;  /* 0x0000000099087348 */ /* 0x000fea0003c00000 */
[----:B------:R0:W1:Y:S02]  /*6210*/  SHFL.BFLY P1, R125, R158, R155, R160 ;  /* 0x0c00009b9e7d7389 */ /* 0x00006400000200a0 */
[----:B01----:R-:W-:Y:S05]  /*6220*/  ENDCOLLECTIVE ;  /* 0x000000000000791b */ /* 0x003fea0003800000 */
.L_x_149:
[----:B------:R-:W-:Y:S02]  /*6230*/  MOV R156, R125 ;  /* 0x0000007d009c7202 */ /* 0x000fe40000000f00 */
[----:B------:R-:W-:Y:S01]  /*6240*/  PRMT R125, R27, 0x7632, R125 ;  /* 0x000076321b7d7816 */ /* 0x000fe2000000007d */
[----:B------:R-:W-:Y:S06]  /*6250*/  BRA `(.L_x_150) ;  /* 0xffffffb800307947 */ /* 0x000fec000383ffff */
.L_x_151:
        /* <DEDUP_REMOVED lines=10> */
.L_x_14414:


//--------------------- .text._ZN10layer_norm13ln_bwd_kernelINS_13Kernel_traitsI13__nv_bfloat16S2_S2_S2_fjLj768ELj1ELj4ELj1ELj16ENS_18Kernel_traits_baseILj768ES2_S2_S2_S2_fjLj128EEEEELb0ELb1ELb0ELb0EEEvNS_9BwdParamsE --------------------------
	.section	.text._ZN10layer_norm13ln_bwd_kernelINS_13Kernel_traitsI13__nv_bfloat16S2_S2_S2_fjLj768ELj1ELj4ELj1ELj16ENS_18Kernel_traits_baseILj768ES2_S2_S2_S2_fjLj128EEEEELb0ELb1ELb0ELb0EEEvNS_9BwdParamsE,"ax",@progbits
	.align	128
        .global         _ZN10layer_norm13ln_bwd_kernelINS_13Kernel_traitsI13__nv_bfloat16S2_S2_S2_fjLj768ELj1ELj4ELj1ELj16ENS_18Kernel_traits_baseILj768ES2_S2_S2_S2_fjLj128EEEEELb0ELb1ELb0ELb0EEEvNS_9BwdParamsE
        .type           _ZN10layer_norm13ln_bwd_kernelINS_13Kernel_traitsI13__nv_bfloat16S2_S2_S2_fjLj768ELj1ELj4ELj1ELj16ENS_18Kernel_traits_baseILj768ES2_S2_S2_S2_fjLj128EEEEELb0ELb1ELb0ELb0EEEvNS_9BwdParamsE,@function
        .size           _ZN10layer_norm13ln_bwd_kernelINS_13Kernel_traitsI13__nv_bfloat16S2_S2_S2_fjLj768ELj1ELj4ELj1ELj16ENS_18Kernel_traits_baseILj768ES2_S2_S2_S2_fjLj128EEEEELb0ELb1ELb0ELb0EEEvNS_9BwdParamsE,(.L_x_14415 - _ZN10layer_norm13ln_bwd_kernelINS_13Kernel_traitsI13__nv_bfloat16S2_S2_S2_fjLj768ELj1ELj4ELj1ELj16ENS_18Kernel_traits_baseILj768ES2_S2_S2_S2_fjLj128EEEEELb0ELb1ELb0ELb0EEEvNS_9BwdParamsE)
        .other          _ZN10layer_norm13ln_bwd_kernelINS_13Kernel_traitsI13__nv_bfloat16S2_S2_S2_fjLj768ELj1ELj4ELj1ELj16ENS_18Kernel_traits_baseILj768ES2_S2_S2_S2_fjLj128EEEEELb0ELb1ELb0ELb0EEEvNS_9BwdParamsE,@"STO_CUDA_ENTRY STV_DEFAULT"
_ZN10layer_norm13ln_bwd_kernelINS_13Kernel_traitsI13__nv_bfloat16S2_S2_S2_fjLj768ELj1ELj4ELj1ELj16ENS_18Kernel_traits_baseILj768ES2_S2_S2_S2_fjLj128EEEEELb0ELb1ELb0ELb0EEEvNS_9BwdParamsE:
.text._ZN10layer_norm13ln_bwd_kernelINS_13Kernel_traitsI13__nv_bfloat16S2_S2_S2_fjLj768ELj1ELj4ELj1ELj16ENS_18Kernel_traits_baseILj768ES2_S2_S2_S2_fjLj128EEEEELb0ELb1ELb0ELb0EEEvNS_9BwdParamsE:
        /* <DEDUP_REMOVED lines=14> */
[----:B------:R-:W-:Y:S02]  /*00e0*/  LOP3.LUT R27, R28, 0x1f, RZ, 0x3c, !PT ;  /* 0x0000001f1c1b7812 */ /* 0x000fe400078e3cff */
[----:B------:R-:W-:Y:S02]  /*00f0*/  MOV R19, R28 ;  /* 0x0000001c00137202 */ /* 0x000fe40000000f00 */
[----:B------:R-:W-:-:S04]  /*0100*/  LEA.HI.SX32 R27, R0, R27, 0x1d ;  /* 0x0000001b001b7211 */ /* 0x000fc800078feaff */
[C---:B------:R-:W-:Y:S02]  /*0110*/  ISETP.GE.U32.AND P0, PT, R27.reuse, 0x20, PT ;  /* 0x000000201b00780c */ /* 0x040fe40003f06070 */
[C---:B------:R-:W-:Y:S02]  /*0120*/  ISETP.GE.U32.AND P1, PT, R27.reuse, 0x40, PT ;  /* 0x000000401b00780c */ /* 0x040fe40003f26070 */
[----:B------:R-:W-:-:S09]  /*0130*/  ISETP.GE.U32.AND P2, PT, R27, 0x60, PT ;  /* 0x000000601b00780c */ /* 0x000fd20003f46070 */
[----:B------:R-:W0:Y:S08]  /*0140*/  @P0 LDC.64 R2, c[0x0][0x3d0] ;  /* 0x0000f400ff020b82 */ /* 0x000e300000000a00 */
[----:B------:R-:W3:Y:S08]  /*0150*/  @P0 LDC.64 R4, c[0x0][0x3e8] ;  /* 0x0000fa00ff040b82 */ /* 0x000ef00000000a00 */
[----:B------:R-:W4:Y:S08]  /*0160*/  @P1 LDC.64 R6, c[0x0][0x3d0] ;  /* 0x0000f400ff061b82 */ /* 0x000f300000000a00 */
[----:B------:R-:W1:Y:S01]  /*0170*/  @P1 LDC.64 R8, c[0x0][0x3e8] ;  /* 0x0000fa00ff081b82 */ /* 0x000e620000000a00 */
[----:B0-----:R-:W-:Y:S01]  /*0180*/  @P0 IMAD.WIDE.U32 R2, R19, 0x10, R2 ;  /* 0x0000001013020825 */ /* 0x001fe200078e0002 */
[----:B------:R-:W-:-:S04]  /*0190*/  SHF.R.U32.HI R26, RZ, 0x5, R30 ;  /* 0x00000005ff1a7819 */ /* 0x000fc8000001161e */
[----:B--2---:R0:W5:Y:S02]  /*01a0*/  @P0 LDG.E.128 R36, desc[UR6][R2.64] ;  /* 0x0000000602240981 */ /* 0x004164000c1e1d00 */
[----:B------:R-:W2:Y:S01]  /*01b0*/  @P2 LDC.64 R14, c[0x0][0x3d0] ;  /* 0x0000f400ff0e2b82 */ /* 0x000ea20000000a00 */
[C---:B---3--:R-:W-:Y:S01]  /*01c0*/  @P0 IMAD.WIDE.U32 R4, R19.reuse, 0x10, R4 ;  /* 0x0000001013040825 */ /* 0x048fe200078e0004 */
[----:B------:R-:W-:-:S04]  /*01d0*/  @P0 LOP3.LUT R19, R19, 0x20, RZ, 0xfc, !PT ;  /* 0x0000002013130812 */ /* 0x000fc800078efcff */
[----:B------:R0:W5:Y:S02]  /*01e0*/  @P0 LDG.E.128 R40, desc[UR6][R4.64] ;  /* 0x0000000604280981 */ /* 0x000164000c1e1d00 */
[----:B------:R-:W3:Y:S01]  /*01f0*/  @P2 LDC.64 R16, c[0x0][0x3e8] ;  /* 0x0000fa00ff102b82 */ /* 0x000ee20000000a00 */
[----:B----4-:R-:W-:-:S05]  /*0200*/  @P1 IMAD.WIDE.U32 R10, R19, 0x10, R6 ;  /* 0x00000010130a1825 */ /* 0x010fca00078e0006 */
[----:B------:R0:W5:Y:S01]  /*0210*/  @P1 LDG.E.128 R44, desc[UR6][R10.64] ;  /* 0x000000060a2c1981 */ /* 0x000162000c1e1d00 */
[C---:B-1----:R-:W-:Y:S01]  /*0220*/  @P1 IMAD.WIDE.U32 R12, R19.reuse, 0x10, R8 ;  /* 0x00000010130c1825 */ /* 0x042fe200078e0008 */
[----:B------:R-:W-:-:S04]  /*0230*/  @P1 IADD3 R19, PT, PT, R19, 0x20, RZ ;  /* 0x0000002013131810 */ /* 0x000fc80007ffe0ff */
[----:B------:R0:W5:Y:S01]  /*0240*/  @P1 LDG.E.128 R48, desc[UR6][R12.64] ;  /* 0x000000060c301981 */ /* 0x000162000c1e1d00 */
[----:B--2---:R-:W-:-:S05]  /*0250*/  @P2 IMAD.WIDE.U32 R6, R19, 0x10, R14 ;  /* 0x0000001013062825 */ /* 0x004fca00078e000e */
[----:B------:R0:W5:Y:S01]  /*0260*/  @P2 LDG.E.128 R52, desc[UR6][R6.64] ;  /* 0x0000000606342981 */ /* 0x000162000c1e1d00 */
[----:B---3--:R-:W-:-:S05]  /*0270*/  @P2 IMAD.WIDE.U32 R8, R19, 0x10, R16 ;  /* 0x0000001013082825 */ /* 0x008fca00078e0010 */
[----:B------:R0:W5:Y:S01]  /*0280*/  @P2 LDG.E.128 R56, desc[UR6][R8.64] ;  /* 0x0000000608382981 */ /* 0x000162000c1e1d00 */
[----:B------:R-:W1:Y:S02]  /*0290*/  S2UR UR4, SR_CTAID.X ;  /* 0x00000000000479c3 */ /* 0x000e640000002500 */
[----:B-1----:R-:W-:-:S06]  /*02a0*/  USHF.L.U32 UR4, UR4, 0x2, URZ ;  /* 0x0000000204047899 */ /* 0x002fcc00080006ff */
        /* <DEDUP_REMOVED lines=38> */
[----:B0-----:R-:W-:Y:S06]  /*0510*/  @P0 BRA `(.L_x_152) ;  /* 0x00000070000c0947 */ /* 0x001fec0003800000 */
        /* <DEDUP_REMOVED lines=63> */
.L_x_188:
        /* <DEDUP_REMOVED lines=27> */
[----:B------:R-:W-:Y:S02]  /*0ac0*/  ISETP.GE.U32.AND P2, PT, R27, 0x60, PT ;  /* 0x000000601b00780c */ /* 0x000fe40003f46070 */
[----:B------:R-:W-:Y:S02]  /*0ad0*/  MOV R202, RZ ;  /* 0x000000ff00ca7202 */ /* 0x000fe40000000f00 */
[----:B------:R-:W-:Y:S02]  /*0ae0*/  MOV R204, RZ ;  /* 0x000000ff00cc7202 */ /* 0x000fe40000000f00 */
[----:B------:R-:W-:-:S03]  /*0af0*/  MOV R155, R0 ;  /* 0x00000000009b7202 */ /* 0x000fc60000000f00 */
        /* <DEDUP_REMOVED lines=10> */
[----:B------:R-:W-:Y:S02]  /*0ba0*/  SHF.L.U32 R195, R37, 0x10, RZ ;  /* 0x0000001025c37819 */ /* 0x000fe400000006ff */
[----:B--2---:R-:W-:Y:S02]  /*0bb0*/  SHF.L.U32 R189, R149, 0x10, RZ ;  /* 0x0000001095bd7819 */ /* 0x004fe400000006ff */
[----:B------:R-:W-:-:S02]  /*0bc0*/  SHF.L.U32 R191, R150, 0x10, RZ ;  /* 0x0000001096bf7819 */ /* 0x000fc400000006ff */
[C---:B------:R-:W-:Y:S01]  /*0bd0*/  PRMT R202, R151.reuse, 0x7632, R202 ;  /* 0x0000763297ca7816 */ /* 0x040fe200000000ca */
[C---:B------:R-:W-:Y:S01]  /*0be0*/  FADD.FTZ R189, -R200.reuse, R189 ;  /* 0x000000bdc8bd7221 */ /* 0x040fe20000010100 */
[----:B------:R-:W-:Y:S01]  /*0bf0*/  SHF.L.U32 R151, R151, 0x10, RZ ;  /* 0x0000001097977819 */ /* 0x000fe200000006ff */
[----:B------:R-:W-:Y:S01]  /*0c00*/  FADD.FTZ R191, -R200, R191 ;  /* 0x000000bfc8bf7221 */ /* 0x000fe20000010100 */
[----:B------:R-:W-:Y:S01]  /*0c10*/  PRMT R186, R149, 0x7632, R186 ;  /* 0x0000763295ba7816 */ /* 0x000fe200000000ba */
[----:B-----5:R-:W-:Y:S01]  /*0c20*/  FMUL.FTZ R197, R164, R189 ;  /* 0x000000bda4c57220 */ /* 0x020fe20000410000 */
[----:B---3--:R-:W-:Y:S01]  /*0c30*/  PRMT R190, R154, 0x7632, R190 ;  /* 0x000076329abe7816 */ /* 0x008fe200000000be */
[----:B------:R-:W-:Y:S01]  /*0c40*/  FADD.FTZ R151, -R200, R151 ;  /* 0x00000097c8977221 */ /* 0x000fe20000010100 */
[----:B------:R-:W-:Y:S01]  /*0c50*/  SHF.L.U32 R154, R154, 0x10, RZ ;  /* 0x000000109a9a7819 */ /* 0x000fe200000006ff */
[----:B------:R-:W-:Y:S01]  /*0c60*/  FMUL.FTZ R193, R164, R191 ;  /* 0x000000bfa4c17220 */ /* 0x000fe20000410000 */
[----:B------:R-:W-:Y:S01]  /*0c70*/  SHF.L.U32 R149, R38, 0x10, RZ ;  /* 0x0000001026957819 */ /* 0x000fe200000006ff */
[----:B------:R-:W-:Y:S01]  /*0c80*/  FMUL.FTZ R189, R164, R151 ;  /* 0x00000097a4bd7220 */ /* 0x000fe20000410000 */
[----:B------:R-:W-:Y:S01]  /*0c90*/  PRMT R184, R148, 0x7632, R184 ;  /* 0x0000763294b87816 */ /* 0x000fe200000000b8 */
[----:B------:R-:W-:Y:S01]  /*0ca0*/  FADD.FTZ R80, R80, R154 ;  /* 0x0000009a50507221 */ /* 0x000fe20000010000 */
[----:B------:R-:W-:Y:S01]  /*0cb0*/  SHF.L.U32 R187, R148, 0x10, RZ ;  /* 0x0000001094bb7819 */ /* 0x000fe200000006ff */
[-C--:B------:R-:W-:Y:S01]  /*0cc0*/  FMUL.FTZ R191, R149, R154.reuse ;  /* 0x0000009a95bf7220 */ /* 0x080fe20000410000 */
[----:B------:R-:W-:Y:S01]  /*0cd0*/  PRMT R148, R152, 0x7632, R148 ;  /* 0x0000763298947816 */ /* 0x000fe20000000094 */
[----:B------:R-:W-:Y:S01]  /*0ce0*/  FFMA.FTZ R64, R193, R154, R64 ;  /* 0x0000009ac1407223 */ /* 0x000fe20000010040 */
[----:B------:R-:W-:Y:S01]  /*0cf0*/  SHF.L.U32 R149, R184, 0x10, RZ ;  /* 0x00000010b8957819 */ /* 0x000fe200000006ff */
[----:B------:R-:W-:Y:S01]  /*0d00*/  FADD.FTZ R187, -R200, R187 ;  /* 0x000000bbc8bb7221 */ /* 0x000fe20000010100 */
[----:B------:R-:W-:-:S02]  /*0d10*/  SHF.L.U32 R151, R186, 0x10, RZ ;  /* 0x00000010ba977819 */ /* 0x000fc400000006ff */
[----:B------:R-:W-:Y:S01]  /*0d20*/  SHF.L.U32 R152, R152, 0x10, RZ ;  /* 0x0000001098987819 */ /* 0x000fe200000006ff */
[----:B------:R-:W-:Y:S01]  /*0d30*/  FADD.FTZ R149, -R200, R149 ;  /* 0x00000095c8957221 */ /* 0x000fe20000010100 */
[----:B------:R-:W-:Y:S01]  /*0d40*/  PRMT R188, R150, 0x7632, R188 ;  /* 0x0000763296bc7816 */ /* 0x000fe200000000bc */
[----:B------:R-:W-:Y:S01]  /*0d50*/  FADD.FTZ R151, -R200, R151 ;  /* 0x00000097c8977221 */ /* 0x000fe20000010100 */
[----:B------:R-:W-:Y:S01]  /*0d60*/  PRMT R150, R153, 0x7632, R150 ;  /* 0x0000763299967816 */ /* 0x000fe20000000096 */
[----:B------:R-:W-:Y:S01]  /*0d70*/  FMUL.FTZ R201, R164, R187 ;  /* 0x000000bba4c97220 */ /* 0x000fe20000410000 */
[----:B------:R-:W-:Y:S01]  /*0d80*/  SHF.L.U32 R148, R148, 0x10, RZ ;  /* 0x0000001094947819 */ /* 0x000fe200000006ff */
[----:B------:R-:W-:Y:S01]  /*0d90*/  FMUL.FTZ R199, R199, R152 ;  /* 0x00000098c7c77220 */ /* 0x000fe20000410000 */
[----:B------:R-:W-:Y:S01]  /*0da0*/  SHF.L.U32 R150, R150, 0x10, RZ ;  /* 0x0000001096967819 */ /* 0x000fe200000006ff */
[C---:B------:R-:W-:Y:S01]  /*0db0*/  FMUL.FTZ R198, R164.reuse, R149 ;  /* 0x00000095a4c67220 */ /* 0x040fe20000410000 */
[----:B------:R-:W-:Y:S01]  /*0dc0*/  SHF.L.U32 R153, R153, 0x10, RZ ;  /* 0x0000001099997819 */ /* 0x000fe200000006ff */
[----:B------:R-:W-:Y:S01]  /*0dd0*/  FMUL.FTZ R194, R164, R151 ;  /* 0x00000097a4c27220 */ /* 0x000fe20000410000 */
[-C--:B------:R-:W-:Y:S01]  /*0de0*/  FMUL.FTZ R196, R196, R148.reuse ;  /* 0x00000094c4c47220 */ /* 0x080fe20000410000 */
[----:B------:R-:W-:Y:S01]  /*0df0*/  FADD.FTZ R149, RZ, R199 ;  /* 0x000000c7ff957221 */ /* 0x000fe20000010000 */
[----:B------:R-:W-:Y:S01]  /*0e00*/  FFMA.FTZ R151, R201, R199, RZ ;  /* 0x000000c7c9977223 */ /* 0x000fe200000100ff */
[----:B------:R-:W-:Y:S01]  /*0e10*/  FADD.FTZ R77, R77, R148 ;  /* 0x000000944d4d7221 */ /* 0x000fe20000010000 */
[----:B------:R-:W-:Y:S01]  /*0e20*/  FFMA.FTZ R61, R198, R148, R61 ;  /* 0x00000094c63d7223 */ /* 0x000fe2000001003d */
[-C--:B------:R-:W-:Y:S01]  /*0e30*/  FMUL.FTZ R192, R192, R150.reuse ;  /* 0x00000096c0c07220 */ /* 0x080fe20000410000 */
[----:B------:R-:W-:Y:S01]  /*0e40*/  FADD.FTZ R79, R79, R150 ;  /* 0x000000964f4f7221 */ /* 0x000fe20000010000 */
[----:B------:R-:W-:Y:S01]  /*0e50*/  FFMA.FTZ R63, R194, R150, R63 ;  /* 0x00000096c23f7223 */ /* 0x000fe2000001003f */
        /* <DEDUP_REMOVED lines=8> */
[----:B------:R-:W-:Y:S01]  /*0ee0*/  FFMA.FTZ R151, R197, R195, R150 ;  /* 0x000000c3c5977223 */ /* 0x000fe20000010096 */
[----:B------:R-:W-:Y:S01]  /*0ef0*/  SHF.L.U32 R155, R155, 0x10, RZ ;  /* 0x000000109b9b7819 */ /* 0x000fe200000006ff */
[----:B------:R-:W-:Y:S01]  /*0f00*/  FADD.FTZ R76, R76, R152 ;  /* 0x000000984c4c7221 */ /* 0x000fe20000010000 */
[----:B------:R-:W-:Y:S01]  /*0f10*/  SHF.L.U32 R187, R39, 0x10, RZ ;  /* 0x0000001027bb7819 */ /* 0x000fe200000006ff */
[----:B------:R-:W-:Y:S01]  /*0f20*/  FFMA.FTZ R60, R201, R152, R60 ;  /* 0x00000098c93c7223 */ /* 0x000fe2000001003c */
[----:B------:R-:W-:Y:S01]  /*0f30*/  SHF.L.U32 R152, R20, 0x10, RZ ;  /* 0x0000001014987819 */ /* 0x000fe200000006ff */
[----:B------:R-:W-:Y:S01]  /*0f40*/  FADD.FTZ R153, -R200, R153 ;  /* 0x00000099c8997221 */ /* 0x000fe20000010100 */
[----:B------:R-:W-:Y:S01]  /*0f50*/  SHF.L.U32 R154, R190, 0x10, RZ ;  /* 0x00000010be9a7819 */ /* 0x000fe200000006ff */
[----:B------:R-:W-:Y:S01]  /*0f60*/  FADD.FTZ R148, R149, R192 ;  /* 0x000000c095947221 */ /* 0x000fe20000010000 */
[----:B------:R-:W-:Y:S01]  /*0f70*/  FFMA.FTZ R150, R194, R192, R151 ;  /* 0x000000c0c2967223 */ /* 0x000fe20000010097 */
[-C--:B------:R-:W-:Y:S01]  /*0f80*/  FMUL.FTZ R187, R187, R155.reuse ;  /* 0x0000009bbbbb7220 */ /* 0x080fe20000410000 */
[----:B------:R-:W-:Y:S01]  /*0f90*/  FADD.FTZ R82, R82, R155 ;  /* 0x0000009b52527221 */ /* 0x000fe20000010000 */
[----:B------:R-:W-:Y:S01]  /*0fa0*/  FFMA.FTZ R66, R189, R155, R66 ;  /* 0x0000009bbd427223 */ /* 0x000fe20000010042 */
[----:B------:R-:W-:Y:S01]  /*0fb0*/  SHF.L.U32 R155, R202, 0x10, RZ ;  /* 0x00000010ca9b7819 */ /* 0x000fe200000006ff */
[----:B------:R-:W-:Y:S01]  /*0fc0*/  FMUL.FTZ R188, R152, R154 ;  /* 0x0000009a98bc7220 */ /* 0x000fe20000410000 */
[----:B------:R-:W-:Y:S01]  /*0fd0*/  FMUL.FTZ R190, R164, R153 ;  /* 0x00000099a4be7220 */ /* 0x000fe20000410000 */
        /* <DEDUP_REMOVED lines=14> */
[----:B------:R-:W-:Y:S01]  /*10c0*/  FFMA.FTZ R67, R186, R203, R67 ;  /* 0x000000cbba437223 */ /* 0x000fe20000010043 */
[----:B------:R-:W-:Y:S01]  /*10d0*/  IADD3 R155, PT, PT, R0, 0x20, RZ ;  /* 0x00000020009b7810 */ /* 0x000fe20007ffe0ff */
[----:B------:R-:W-:Y:S01]  /*10e0*/  FADD.FTZ R202, R149, R184 ;  /* 0x000000b895ca7221 */ /* 0x000fe20000010000 */
[----:B------:R-:W-:-:S07]  /*10f0*/  FFMA.FTZ R204, R186, R184, R151 ;  /* 0x000000b8bacc7223 */ /* 0x000fce0000010097 */
.L_x_156:
[----:B------:R-:W-:Y:S05]  /*1100*/  BSYNC.RECONVERGENT B1 ;  /* 0x0000000000017941 */ /* 0x000fea0003800200 */
.L_x_155:
        /* <DEDUP_REMOVED lines=10> */
[----:B------:R-:W-:Y:S02]  /*11b0*/  IADD3 R155, PT, PT, R155, 0x20, RZ ;  /* 0x000000209b9b7810 */ /* 0x000fe40007ffe0ff */
[----:B--2---:R-:W-:Y:S02]  /*11c0*/  SHF.L.U32 R153, R32, 0x10, RZ ;  /* 0x0000001020997819 */ /* 0x004fe400000006ff */
[----:B------:R-:W-:Y:S02]  /*11d0*/  SHF.L.U32 R159, R34, 0x10, RZ ;  /* 0x00000010229f7819 */ /* 0x000fe400000006ff */
[----:B------:R-:W-:Y:S01]  /*11e0*/  SHF.L.U32 R157, R33, 0x10, RZ ;  /* 0x00000010219d7819 */ /* 0x000fe200000006ff */
[C---:B------:R-:W-:Y:S01]  /*11f0*/  FADD.FTZ R153, -R200.reuse, R153 ;  /* 0x00000099c8997221 */ /* 0x040fe20000010100 */
[----:B------:R-:W-:Y:S01]  /*1200*/  SHF.L.U32 R181, R35, 0x10, RZ ;  /* 0x0000001023b57819 */ /* 0x000fe200000006ff */
[----:B------:R-:W-:Y:S01]  /*1210*/  FADD.FTZ R159, -R200, R159 ;  /* 0x0000009fc89f7221 */ /* 0x000fe20000010100 */
[----:B---3--:R-:W-:Y:S01]  /*1220*/  PRMT R152, R148, 0x7632, R152 ;  /* 0x0000763294987816 */ /* 0x008fe20000000098 */
[----:B-----5:R-:W-:Y:S01]  /*1230*/  FMUL.FTZ R185, R164, R153 ;  /* 0x00000099a4b97220 */ /* 0x020fe20000410000 */
[----:B------:R-:W-:Y:S01]  /*1240*/  PRMT R31, R32, 0x7632, R31 ;  /* 0x00007632201f7816 */ /* 0x000fe2000000001f */
[C---:B------:R-:W-:Y:S01]  /*1250*/  FADD.FTZ R157, -R200.reuse, R157 ;  /* 0x0000009dc89d7221 */ /* 0x040fe20000010100 */
[----:B------:R-:W-:Y:S01]  /*1260*/  PRMT R154, R33, 0x7632, R154 ;  /* 0x00007632219a7816 */ /* 0x000fe2000000009a */
[----:B------:R-:W-:Y:S01]  /*1270*/  FADD.FTZ R181, -R200, R181 ;  /* 0x000000b5c8b57221 */ /* 0x000fe20000010100 */
[----:B------:R-:W-:Y:S01]  /*1280*/  SHF.L.U32 R148, R148, 0x10, RZ ;  /* 0x0000001094947819 */ /* 0x000fe200000006ff */
[C---:B------:R-:W-:Y:S01]  /*1290*/  FMUL.FTZ R157, R164.reuse, R157 ;  /* 0x0000009da49d7220 */ /* 0x040fe20000410000 */
[----:B------:R-:W-:Y:S01]  /*12a0*/  PRMT R161, R35, 0x7632, R161 ;  /* 0x0000763223a17816 */ /* 0x000fe200000000a1 */
[----:B------:R-:W-:Y:S01]  /*12b0*/  FMUL.FTZ R35, R164, R159 ;  /* 0x0000009fa4237220 */ /* 0x000fe20000410000 */
[----:B------:R-:W-:Y:S01]  /*12c0*/  SHF.L.U32 R33, R150, 0x10, RZ ;  /* 0x0000001096217819 */ /* 0x000fe200000006ff */
[-C--:B------:R-:W-:Y:S01]  /*12d0*/  FMUL.FTZ R183, R183, R148.reuse ;  /* 0x00000094b7b77220 */ /* 0x080fe20000410000 */
[----:B------:R-:W-:Y:S01]  /*12e0*/  SHF.L.U32 R32, R46, 0x10, RZ ;  /* 0x000000102e207819 */ /* 0x000fe200000006ff */
[----:B------:R-:W-:Y:S01]  /*12f0*/  FADD.FTZ R84, R84, R148 ;  /* 0x0000009454547221 */ /* 0x000fe20000010000 */
[----:B------:R-:W-:Y:S01]  /*1300*/  PRMT R158, R34, 0x7632, R158 ;  /* 0x00007632229e7816 */ /* 0x000fe2000000009e */
[----:B------:R-:W-:Y:S01]  /*1310*/  FFMA.FTZ R68, R185, R148, R68 ;  /* 0x00000094b9447223 */ /* 0x000fe20000010044 */
[C---:B------:R-:W-:Y:S01]  /*1320*/  PRMT R156, R149.reuse, 0x7632, R156 ;  /* 0x00007632959c7816 */ /* 0x040fe2000000009c */
[-C--:B------:R-:W-:Y:S01]  /*1330*/  FMUL.FTZ R32, R32, R33.reuse ;  /* 0x0000002120207220 */ /* 0x080fe20000410000 */
[----:B------:R-:W-:Y:S01]  /*1340*/  SHF.L.U32 R149, R149, 0x10, RZ ;  /* 0x0000001095957819 */ /* 0x000fe200000006ff */
[----:B------:R-:W-:Y:S01]  /*1350*/  FADD.FTZ R88, R88, R33 ;  /* 0x0000002158587221 */ /* 0x000fe20000010000 */
[----:B------:R-:W-:Y:S01]  /*1360*/  PRMT R160, R150, 0x7632, R160 ;  /* 0x0000763296a07816 */ /* 0x000fe200000000a0 */
[----:B------:R-:W-:Y:S01]  /*1370*/  FFMA.FTZ R72, R35, R33, R72 ;  /* 0x0000002123487223 */ /* 0x000fe20000010048 */
[----:B------:R-:W-:Y:S01]  /*1380*/  SHF.L.U32 R34, R45, 0x10, RZ ;  /* 0x000000102d227819 */ /* 0x000fe200000006ff */
[----:B------:R-:W-:Y:S01]  /*1390*/  FMUL.FTZ R33, R164, R181 ;  /* 0x000000b5a4217220 */ /* 0x000fe20000410000 */
[C---:B------:R-:W-:Y:S01]  /*13a0*/  PRMT R150, R151.reuse, 0x7632, R150 ;  /* 0x0000763297967816 */ /* 0x040fe20000000096 */
[----:B------:R-:W-:Y:S01]  /*13b0*/  FADD.FTZ R86, R86, R149 ;  /* 0x0000009556567221 */ /* 0x000fe20000010000 */
[----:B------:R-:W-:Y:S01]  /*13c0*/  SHF.L.U32 R151, R151, 0x10, RZ ;  /* 0x0000001097977819 */ /* 0x000fe200000006ff */
[-C--:B------:R-:W-:Y:S01]  /*13d0*/  FMUL.FTZ R34, R34, R149.reuse ;  /* 0x0000009522227220 */ /* 0x080fe20000410000 */
[----:B------:R-:W-:Y:S01]  /*13e0*/  SHF.L.U32 R148, R47, 0x10, RZ ;  /* 0x000000102f947819 */ /* 0x000fe200000006ff */
[----:B------:R-:W-:Y:S01]  /*13f0*/  FFMA.FTZ R70, R157, R149, R70 ;  /* 0x000000959d467223 */ /* 0x000fe20000010046 */
[----:B------:R-:W-:Y:S01]  /*1400*/  SHF.L.U32 R149, R31, 0x10, RZ ;  /* 0x000000101f957819 */ /* 0x000fe200000006ff */
[----:B------:R-:W-:Y:S01]  /*1410*/  FADD.FTZ R90, R90, R151 ;  /* 0x000000975a5a7221 */ /* 0x000fe20000010000 */
[-C--:B------:R-:W-:Y:S01]  /*1420*/  FFMA.FTZ R74, R33, R151.reuse, R74 ;  /* 0x00000097214a7223 */ /* 0x080fe2000001004a */
[----:B------:R-:W-:Y:S01]  /*1430*/  FMUL.FTZ R31, R148, R151 ;  /* 0x00000097941f7220 */ /* 0x000fe20000410000 */
[----:B------:R-:W-:Y:S01]  /*1440*/  SHF.L.U32 R151, R154, 0x10, RZ ;  /* 0x000000109a977819 */ /* 0x000fe200000006ff */
[----:B------:R-:W-:Y:S01]  /*1450*/  FADD.FTZ R149, -R200, R149 ;  /* 0x00000095c8957221 */ /* 0x000fe20000010100 */
[----:B------:R-:W-:Y:S01]  /*1460*/  SHF.L.U32 R181, R10, 0x10, RZ ;  /* 0x000000100ab57819 */ /* 0x000fe200000006ff */
[----:B------:R-:W-:Y:S01]  /*1470*/  FADD.FTZ R202, R202, R183 ;  /* 0x000000b7caca7221 */ /* 0x000fe20000010000 */
[----:B------:R-:W-:Y:S01]  /*1480*/  SHF.L.U32 R152, R152, 0x10, RZ ;  /* 0x0000001098987819 */ /* 0x000fe200000006ff */
[----:B------:R-:W-:Y:S01]  /*1490*/  FADD.FTZ R151, -R200, R151 ;  /* 0x00000097c8977221 */ /* 0x000fe20000010100 */
[----:B------:R-:W-:Y:S01]  /*14a0*/  SHF.L.U32 R159, R11, 0x10, RZ ;  /* 0x000000100b9f7819 */ /* 0x000fe200000006ff */
[----:B------:R-:W-:Y:S01]  /*14b0*/  FMUL.FTZ R182, R164, R149 ;  /* 0x00000095a4b67220 */ /* 0x000fe20000410000 */
[----:B------:R-:W-:Y:S01]  /*14c0*/  SHF.L.U32 R148, R156, 0x10, RZ ;  /* 0x000000109c947819 */ /* 0x000fe200000006ff */
[----:B------:R-:W-:Y:S01]  /*14d0*/  FMUL.FTZ R156, R164, R151 ;  /* 0x00000097a49c7220 */ /* 0x000fe20000410000 */
[----:B------:R-:W-:Y:S01]  /*14e0*/  FMUL.FTZ R181, R181, R152 ;  /* 0x00000098b5b57220 */ /* 0x000fe20000410000 */
[----:B------:R-:W-:Y:S01]  /*14f0*/  FFMA.FTZ R149, R185, R183, R204 ;  /* 0x000000b7b9957223 */ /* 0x000fe200000100cc */
[----:B------:R-:W-:Y:S01]  /*1500*/  SHF.L.U32 R153, R158, 0x10, RZ ;  /* 0x000000109e997819 */ /* 0x000fe200000006ff */
[-C--:B------:R-:W-:Y:S01]  /*1510*/  FMUL.FTZ R159, R159, R148.reuse ;  /* 0x000000949f9f7220 */ /* 0x080fe20000410000 */
[----:B------:R-:W-:Y:S01]  /*1520*/  FADD.FTZ R87, R87, R148 ;  /* 0x0000009457577221 */ /* 0x000fe20000010000 */
[----:B------:R-:W-:Y:S01]  /*1530*/  FFMA.FTZ R71, R156, R148, R71 ;  /* 0x000000949c477223 */ /* 0x000fe20000010047 */
[----:B------:R-:W-:Y:S01]  /*1540*/  FADD.FTZ R151, R202, R181 ;  /* 0x000000b5ca977221 */ /* 0x000fe20000010000 */
[----:B------:R-:W-:Y:S01]  /*1550*/  FFMA.FTZ R148, R182, R181, R149 ;  /* 0x000000b5b6947223 */ /* 0x000fe20000010095 */
[----:B------:R-:W-:Y:S01]  /*1560*/  SHF.L.U32 R202, R150, 0x10, RZ ;  /* 0x0000001096ca7819 */ /* 0x000fe200000006ff */
[----:B------:R-:W-:Y:S01]  /*1570*/  FADD.FTZ R85, R85, R152 ;  /* 0x0000009855557221 */ /* 0x000fe20000010000 */
        /* <DEDUP_REMOVED lines=8> */
[----:B------:R-:W-:Y:S01]  /*1600*/  SHF.L.U32 R161, R161, 0x10, RZ ;  /* 0x00000010a1a17819 */ /* 0x000fe200000006ff */
        /* <DEDUP_REMOVED lines=17> */
.L_x_158:
[----:B------:R-:W-:Y:S05]  /*1720*/  BSYNC.RECONVERGENT B1 ;  /* 0x0000000000017941 */ /* 0x000fea0003800200 */
.L_x_157:
        /* <DEDUP_REMOVED lines=10> */
[----:B------:R-:W-:Y:S02]  /*17d0*/  PRMT R166, R149, 0x7632, R166 ;  /* 0x0000763295a67816 */ /* 0x000fe400000000a6 */
[----:B------:R-:W-:Y:S02]  /*17e0*/  SHF.L.U32 R167, R148, 0x10, RZ ;  /* 0x0000001094a77819 */ /* 0x000fe400000006ff */
[----:B------:R-:W-:-:S02]  /*17f0*/  PRMT R168, R150, 0x7632, R168 ;  /* 0x0000763296a87816 */ /* 0x000fc400000000a8 */
[----:B------:R-:W-:Y:S01]  /*1800*/  SHF.L.U32 R171, R150, 0x10, RZ ;  /* 0x0000001096ab7819 */ /* 0x000fe200000006ff */
[C---:B------:R-:W-:Y:S01]  /*1810*/  FADD.FTZ R167, -R200.reuse, R167 ;  /* 0x000000a7c8a77221 */ /* 0x040fe20000010100 */
[----:B------:R-:W-:Y:S02]  /*1820*/  SHF.L.U32 R169, R149, 0x10, RZ ;  /* 0x0000001095a97819 */ /* 0x000fe400000006ff */
[C---:B------:R-:W-:Y:S01]  /*1830*/  PRMT R150, R151.reuse, 0x7632, R150 ;  /* 0x0000763297967816 */ /* 0x040fe20000000096 */
[C---:B------:R-:W-:Y:S01]  /*1840*/  FADD.FTZ R171, -R200.reuse, R171 ;  /* 0x000000abc8ab7221 */ /* 0x040fe20000010100 */
[----:B------:R-:W-:Y:S01]  /*1850*/  SHF.L.U32 R151, R151, 0x10, RZ ;  /* 0x0000001097977819 */ /* 0x000fe200000006ff */
[----:B------:R-:W-:Y:S01]  /*1860*/  FADD.FTZ R169, -R200, R169 ;  /* 0x000000a9c8a97221 */ /* 0x000fe20000010100 */
[----:B------:R-:W-:Y:S02]  /*1870*/  SHF.L.U32 R165, R165, 0x10, RZ ;  /* 0x00000010a5a57819 */ /* 0x000fe400000006ff */
[----:B------:R-:W-:Y:S01]  /*1880*/  SHF.L.U32 R149, R166, 0x10, RZ ;  /* 0x00000010a6957819 */ /* 0x000fe200000006ff */
[----:B------:R-:W-:Y:S01]  /*1890*/  FADD.FTZ R177, -R200, R151 ;  /* 0x00000097c8b17221 */ /* 0x000fe20000010100 */
[----:B------:R-:W-:Y:S01]  /*18a0*/  SHF.L.U32 R173, R168, 0x10, RZ ;  /* 0x00000010a8ad7819 */ /* 0x000fe200000006ff */
[----:B------:R-:W-:Y:S01]  /*18b0*/  FADD.FTZ R151, -R200, R165 ;  /* 0x000000a5c8977221 */ /* 0x000fe20000010100 */
[----:B------:R-:W-:Y:S01]  /*18c0*/  SHF.L.U32 R166, R52, 0x10, RZ ;  /* 0x0000001034a67819 */ /* 0x000fe200000006ff */
[----:B------:R-:W-:Y:S01]  /*18d0*/  FADD.FTZ R175, -R200, R149 ;  /* 0x00000095c8af7221 */ /* 0x000fe20000010100 */
[----:B---3--:R-:W-:Y:S01]  /*18e0*/  SHF.L.U32 R149, R152, 0x10, RZ ;  /* 0x0000001098957819 */ /* 0x008fe200000006ff */
[----:B------:R-:W-:Y:S01]  /*18f0*/  FADD.FTZ R179, -R200, R173 ;  /* 0x000000adc8b37221 */ /* 0x000fe20000010100 */
[----:B-----5:R-:W-:Y:S01]  /*1900*/  FMUL.FTZ R165, R164, R167 ;  /* 0x000000a7a4a57220 */ /* 0x020fe20000410000 */
[----:B------:R-:W-:Y:S01]  /*1910*/  SHF.L.U32 R203, R150, 0x10, RZ ;  /* 0x0000001096cb7819 */ /* 0x000fe200000006ff */
[----:B------:R-:W-:Y:S01]  /*1920*/  FMUL.FTZ R167, R164, R169 ;  /* 0x000000a9a4a77220 */ /* 0x000fe20000410000 */
[----:B------:R-:W-:Y:S01]  /*1930*/  SHF.L.U32 R173, R154, 0x10, RZ ;  /* 0x000000109aad7819 */ /* 0x000fe200000006ff */
[----:B------:R-:W-:Y:S01]  /*1940*/  FMUL.FTZ R169, R164, R171 ;  /* 0x000000aba4a97220 */ /* 0x000fe20000410000 */
[----:B------:R-:W-:Y:S01]  /*1950*/  PRMT R150, R153, 0x7632, R150 ;  /* 0x0000763299967816 */ /* 0x000fe20000000096 */
[-C--:B------:R-:W-:Y:S01]  /*1960*/  FMUL.FTZ R166, R166, R149.reuse ;  /* 0x00000095a6a67220 */ /* 0x080fe20000410000 */
[----:B------:R-:W-:Y:S01]  /*1970*/  PRMT R148, R152, 0x7632, R148 ;  /* 0x0000763298947816 */ /* 0x000fe20000000094 */
[----:B------:R-:W-:Y:S01]  /*1980*/  FADD.FTZ R128, R128, R149 ;  /* 0x0000009580807221 */ /* 0x000fe20000010000 */
[----:B------:R-:W-:Y:S01]  /*1990*/  FFMA.FTZ R92, R165, R149, R92 ;  /* 0x00000095a55c7223 */ /* 0x000fe2000001005c */
[-C--:B------:R-:W-:Y:S01]  /*19a0*/  FMUL.FTZ R170, R170, R173.reuse ;  /* 0x000000adaaaa7220 */ /* 0x080fe20000410000 */
[----:B------:R-:W-:Y:S01]  /*19b0*/  FADD.FTZ R132, R132, R173 ;  /* 0x000000ad84847221 */ /* 0x000fe20000010000 */
[----:B------:R-:W-:Y:S01]  /*19c0*/  FFMA.FTZ R96, R169, R173, R96 ;  /* 0x000000ada9607223 */ /* 0x000fe20000010060 */
[----:B------:R-:W-:Y:S01]  /*19d0*/  SHF.L.U32 R149, R3, 0x10, RZ ;  /* 0x0000001003957819 */ /* 0x000fe200000006ff */
[----:B------:R-:W-:Y:S01]  /*19e0*/  FMUL.FTZ R176, R164, R175 ;  /* 0x000000afa4b07220 */ /* 0x000fe20000410000 */
        /* <DEDUP_REMOVED lines=8> */
[----:B------:R-:W-:Y:S01]  /*1a70*/  SHF.L.U32 R168, R53, 0x10, RZ ;  /* 0x0000001035a87819 */ /* 0x000fe200000006ff */
[-C--:B------:R-:W-:Y:S01]  /*1a80*/  FMUL.FTZ R173, R173, R148.reuse ;  /* 0x00000094adad7220 */ /* 0x080fe20000410000 */
[----:B------:R-:W-:Y:S01]  /*1a90*/  FADD.FTZ R129, R129, R148 ;  /* 0x0000009481817221 */ /* 0x000fe20000010000 */
[----:B------:R-:W-:Y:S01]  /*1aa0*/  FFMA.FTZ R93, R174, R148, R93 ;  /* 0x00000094ae5d7223 */ /* 0x000fe2000001005d */
[----:B------:R-:W-:Y:S01]  /*1ab0*/  PRMT R152, R154, 0x7632, R152 ;  /* 0x000076329a987816 */ /* 0x000fe20000000098 */
[----:B------:R-:W-:Y:S01]  /*1ac0*/  FMUL.FTZ R168, R168, R153 ;  /* 0x00000099a8a87220 */ /* 0x000fe20000410000 */
[----:B------:R-:W-:Y:S01]  /*1ad0*/  FADD.FTZ R151, R202, R173 ;  /* 0x000000adca977221 */ /* 0x000fe20000010000 */
[----:B------:R-:W-:Y:S01]  /*1ae0*/  FFMA.FTZ R148, R174, R173, R149 ;  /* 0x000000adae947223 */ /* 0x000fe20000010095 */
[----:B------:R-:W-:Y:S01]  /*1af0*/  FADD.FTZ R131, R131, R150 ;  /* 0x0000009683837221 */ /* 0x000fe20000010000 */
[----:B------:R-:W-:Y:S01]  /*1b00*/  FFMA.FTZ R95, R176, R150, R95 ;  /* 0x00000096b05f7223 */ /* 0x000fe2000001005f */
[----:B------:R-:W-:Y:S01]  /*1b10*/  FADD.FTZ R150, R151, R168 ;  /* 0x000000a897967221 */ /* 0x000fe20000010000 */
[----:B------:R-:W-:Y:S01]  /*1b20*/  FFMA.FTZ R149, R167, R168, R148 ;  /* 0x000000a8a7957223 */ /* 0x000fe20000010094 */
[----:B------:R-:W-:Y:S01]  /*1b30*/  FMUL.FTZ R171, R164, R177 ;  /* 0x000000b1a4ab7220 */ /* 0x000fe20000410000 */
[----:B------:R-:W-:Y:S01]  /*1b40*/  SHF.L.U32 R177, R4, 0x10, RZ ;  /* 0x0000001004b17819 */ /* 0x000fe200000006ff */
[----:B------:R-:W-:Y:S01]  /*1b50*/  FADD.FTZ R151, R150, R175 ;  /* 0x000000af96977221 */ /* 0x000fe20000010000 */
[----:B------:R-:W-:Y:S01]  /*1b60*/  SHF.L.U32 R152, R152, 0x10, RZ ;  /* 0x0000001098987819 */ /* 0x000fe200000006ff */
[----:B------:R-:W-:Y:S01]  /*1b70*/  FFMA.FTZ R148, R176, R175, R149 ;  /* 0x000000afb0947223 */ /* 0x000fe20000010095 */
[C---:B------:R-:W-:Y:S01]  /*1b80*/  PRMT R154, R155.reuse, 0x7632, R154 ;  /* 0x000076329b9a7816 */ /* 0x040fe2000000009a */
        /* <DEDUP_REMOVED lines=10> */
[----:B------:R-:W-:Y:S01]  /*1c30*/  FMUL.FTZ R172, R172, R155 ;  /* 0x0000009bacac7220 */ /* 0x000fe20000410000 */
        /* <DEDUP_REMOVED lines=15> */
.L_x_154:
        /* <DEDUP_REMOVED lines=22> */
[----:B--2---:R-:W-:-:S02]  /*1e90*/  PRMT R186, R149, 0x7632, R186 ;  /* 0x0000763295ba7816 */ /* 0x004fc400000000ba */
[----:B------:R-:W-:Y:S02]  /*1ea0*/  SHF.L.U32 R189, R149, 0x10, RZ ;  /* 0x0000001095bd7819 */ /* 0x000fe400000006ff */
[C---:B------:R-:W-:Y:S02]  /*1eb0*/  PRMT R202, R151.reuse, 0x7632, R202 ;  /* 0x0000763297ca7816 */ /* 0x040fe400000000ca */
[----:B------:R-:W-:Y:S01]  /*1ec0*/  SHF.L.U32 R149, R150, 0x10, RZ ;  /* 0x0000001096957819 */ /* 0x000fe200000006ff */
[----:B------:R-:W-:Y:S01]  /*1ed0*/  FADD.FTZ R189, -R200, R189 ;  /* 0x000000bdc8bd7221 */ /* 0x000fe20000010100 */
[----:B------:R-:W-:Y:S02]  /*1ee0*/  SHF.L.U32 R151, R151, 0x10, RZ ;  /* 0x0000001097977819 */ /* 0x000fe400000006ff */
[----:B------:R-:W-:Y:S01]  /*1ef0*/  PRMT R184, R148, 0x7632, R184 ;  /* 0x0000763294b87816 */ /* 0x000fe200000000b8 */
[----:B------:R-:W-:Y:S01]  /*1f00*/  FADD.FTZ R149, -R200, R149 ;  /* 0x00000095c8957221 */ /* 0x000fe20000010100 */
[----:B------:R-:W-:Y:S01]  /*1f10*/  SHF.L.U32 R187, R148, 0x10, RZ ;  /* 0x0000001094bb7819 */ /* 0x000fe200000006ff */
[----:B------:R-:W-:Y:S01]  /*1f20*/  FADD.FTZ R151, -R200, R151 ;  /* 0x00000097c8977221 */ /* 0x000fe20000010100 */
[C---:B-----5:R-:W-:Y:S01]  /*1f30*/  FMUL.FTZ R197, R164.reuse, R189 ;  /* 0x000000bda4c57220 */ /* 0x060fe20000410000 */
[----:B------:R-:W-:Y:S01]  /*1f40*/  FMUL.FTZ R193, R164, R149 ;  /* 0x00000095a4c17220 */ /* 0x000fe20000410000 */
[----:B---3--:R-:W-:Y:S01]  /*1f50*/  PRMT R148, R152, 0x7632, R148 ;  /* 0x0000763298947816 */ /* 0x008fe20000000094 */
[----:B------:R-:W-:Y:S01]  /*1f60*/  FMUL.FTZ R189, R164, R151 ;  /* 0x00000097a4bd7220 */ /* 0x000fe20000410000 */
        /* <DEDUP_REMOVED lines=23> */
[----:B------:R-:W-:Y:S01]  /*20e0*/  PRMT R190, R154, 0x7632, R190 ;  /* 0x000076329abe7816 */ /* 0x000fe200000000be */
[-C--:B------:R-:W-:Y:S01]  /*20f0*/  FMUL.FTZ R195, R195, R153.reuse ;  /* 0x00000099c3c37220 */ /* 0x080fe20000410000 */
[----:B------:R-:W-:Y:S01]  /*2100*/  FADD.FTZ R148, R149, R196 ;  /* 0x000000c495947221 */ /* 0x000fe20000010000 */
[----:B------:R-:W-:Y:S01]  /*2110*/  FFMA.FTZ R150, R198, R196, R151 ;  /* 0x000000c4c6967223 */ /* 0x000fe20000010097 */
[----:B------:R-:W-:Y:S01]  /*2120*/  SHF.L.U32 R154, R154, 0x10, RZ ;  /* 0x000000109a9a7819 */ /* 0x000fe200000006ff */
[----:B------:R-:W-:Y:S01]  /*2130*/  FADD.FTZ R78, R78, R153 ;  /* 0x000000994e4e7221 */ /* 0x000fe20000010000 */
[----:B------:R-:W-:Y:S01]  /*2140*/  FFMA.FTZ R62, R197, R153, R62 ;  /* 0x00000099c53e7223 */ /* 0x000fe2000001003e */
[----:B------:R-:W-:Y:S01]  /*2150*/  PRMT R203, R155, 0x7632, R203 ;  /* 0x000076329bcb7816 */ /* 0x000fe200000000cb */
[----:B------:R-:W-:Y:S01]  /*2160*/  FADD.FTZ R149, R148, R195 ;  /* 0x000000c394957221 */ /* 0x000fe20000010000 */
[----:B------:R-:W-:Y:S01]  /*2170*/  SHF.L.U32 R153, R188, 0x10, RZ ;  /* 0x00000010bc997819 */ /* 0x000fe200000006ff */
[----:B------:R-:W-:Y:S01]  /*2180*/  FFMA.FTZ R151, R197, R195, R150 ;  /* 0x000000c3c5977223 */ /* 0x000fe20000010096 */
[----:B------:R-:W-:Y:S01]  /*2190*/  SHF.L.U32 R155, R155, 0x10, RZ ;  /* 0x000000109b9b7819 */ /* 0x000fe200000006ff */
[----:B------:R-:W-:Y:S01]  /*21a0*/  FADD.FTZ R76, R76, R152 ;  /* 0x000000984c4c7221 */ /* 0x000fe20000010000 */
[----:B------:R-:W-:Y:S01]  /*21b0*/  SHF.L.U32 R187, R39, 0x10, RZ ;  /* 0x0000001027bb7819 */ /* 0x000fe200000006ff */
[----:B------:R-:W-:Y:S01]  /*21c0*/  FFMA.FTZ R60, R201, R152, R60 ;  /* 0x00000098c93c7223 */ /* 0x000fe2000001003c */
[-C--:B------:R-:W-:Y:S01]  /*21d0*/  FMUL.FTZ R191, R191, R154.reuse ;  /* 0x0000009abfbf7220 */ /* 0x080fe20000410000 */
[----:B------:R-:W-:Y:S01]  /*21e0*/  FADD.FTZ R80, R80, R154 ;  /* 0x0000009a50507221 */ /* 0x000fe20000010000 */
        /* <DEDUP_REMOVED lines=24> */
[----:B------:R-:W-:Y:S01]  /*2370*/  FADD.FTZ R83, R83, R203 ;  /* 0x000000cb53537221 */ /* 0x000fe20000010000 */
[----:B------:R-:W-:Y:S01]  /*2380*/  FFMA.FTZ R67, R186, R203, R67 ;  /* 0x000000cbba437223 */ /* 0x000fe20000010043 */
[----:B------:R-:W-:Y:S01]  /*2390*/  FFMA.FTZ R65, R190, R154, R65 ;  /* 0x0000009abe417223 */ /* 0x000fe20000010041 */
[----:B------:R-:W-:Y:S01]  /*23a0*/  IADD3 R203, PT, PT, R0, 0x20, RZ ;  /* 0x0000002000cb7810 */ /* 0x000fe20007ffe0ff */
[----:B------:R-:W-:Y:S01]  /*23b0*/  FADD.FTZ R202, R149, R184 ;  /* 0x000000b895ca7221 */ /* 0x000fe20000010000 */
[----:B------:R-:W-:-:S07]  /*23c0*/  FFMA.FTZ R204, R186, R184, R151 ;  /* 0x000000b8bacc7223 */ /* 0x000fce0000010097 */
.L_x_161:
[----:B------:R-:W-:Y:S05]  /*23d0*/  BSYNC.RECONVERGENT B1 ;  /* 0x0000000000017941 */ /* 0x000fea0003800200 */
.L_x_160:
[----:B------:R-:W-:Y:S04]  /*23e0*/  BSSY.RECONVERGENT B1, `(.L_x_162) ;  /* 0x0000064000017945 */ /* 0x000fe80003800200 */
        /* <DEDUP_REMOVED lines=12> */
[----:B------:R-:W-:Y:S02]  /*24b0*/  IADD3 R203, PT, PT, R203, 0x20, RZ ;  /* 0x00000020cbcb7810 */ /* 0x000fe40007ffe0ff */
[----:B--2---:R-:W-:Y:S02]  /*24c0*/  SHF.L.U32 R153, R32, 0x10, RZ ;  /* 0x0000001020997819 */ /* 0x004fe400000006ff */
[----:B------:R-:W-:Y:S02]  /*24d0*/  SHF.L.U32 R155, R33, 0x10, RZ ;  /* 0x00000010219b7819 */ /* 0x000fe400000006ff */
[----:B------:R-:W-:Y:S01]  /*24e0*/  SHF.L.U32 R181, R35, 0x10, RZ ;  /* 0x0000001023b57819 */ /* 0x000fe200000006ff */
[----:B------:R-:W-:Y:S01]  /*24f0*/  FADD.FTZ R153, -R200, R153 ;  /* 0x00000099c8997221 */ /* 0x000fe20000010100 */
[----:B------:R-:W-:Y:S01]  /*2500*/  PRMT R31, R32, 0x7632, R31 ;  /* 0x00007632201f7816 */ /* 0x000fe2000000001f */
[----:B------:R-:W-:Y:S01]  /*2510*/  FADD.FTZ R155, -R200, R155 ;  /* 0x0000009bc89b7221 */ /* 0x000fe20000010100 */
[----:B------:R-:W-:Y:S01]  /*2520*/  PRMT R154, R33, 0x7632, R154 ;  /* 0x00007632219a7816 */ /* 0x000fe2000000009a */
[----:B-----5:R-:W-:Y:S01]  /*2530*/  FMUL.FTZ R185, R164, R153 ;  /* 0x00000099a4b97220 */ /* 0x020fe20000410000 */
[----:B------:R-:W-:Y:S01]  /*2540*/  SHF.L.U32 R32, R44, 0x10, RZ ;  /* 0x000000102c207819 */ /* 0x000fe200000006ff */
[----:B------:R-:W-:Y:S01]  /*2550*/  FADD.FTZ R181, -R200, R181 ;  /* 0x000000b5c8b57221 */ /* 0x000fe20000010100 */
[----:B---3--:R-:W-:Y:S01]  /*2560*/  SHF.L.U32 R33, R148, 0x10, RZ ;  /* 0x0000001094217819 */ /* 0x008fe200000006ff */
[----:B------:R-:W-:Y:S01]  /*2570*/  FMUL.FTZ R157, R164, R155 ;  /* 0x0000009ba49d7220 */ /* 0x000fe20000410000 */
[----:B------:R-:W-:-:S02]  /*2580*/  PRMT R152, R148, 0x7632, R152 ;  /* 0x0000763294987816 */ /* 0x000fc40000000098 */
[----:B------:R-:W-:Y:S01]  /*2590*/  PRMT R158, R34, 0x7632, R158 ;  /* 0x00007632229e7816 */ /* 0x000fe2000000009e */
[-C--:B------:R-:W-:Y:S01]  /*25a0*/  FMUL.FTZ R183, R32, R33.reuse ;  /* 0x0000002120b77220 */ /* 0x080fe20000410000 */
[----:B------:R-:W-:Y:S01]  /*25b0*/  SHF.L.U32 R159, R34, 0x10, RZ ;  /* 0x00000010229f7819 */ /* 0x000fe200000006ff */
[----:B------:R-:W-:Y:S01]  /*25c0*/  FADD.FTZ R84, R84, R33 ;  /* 0x0000002154547221 */ /* 0x000fe20000010000 */
[----:B------:R-:W-:Y:S01]  /*25d0*/  PRMT R148, R149, 0x7632, R148 ;  /* 0x0000763295947816 */ /* 0x000fe20000000094 */
[----:B------:R-:W-:Y:S01]  /*25e0*/  FFMA.FTZ R68, R185, R33, R68 ;  /* 0x00000021b9447223 */ /* 0x000fe20000010044 */
[----:B------:R-:W-:Y:S01]  /*25f0*/  SHF.L.U32 R149, R149, 0x10, RZ ;  /* 0x0000001095957819 */ /* 0x000fe200000006ff */
[----:B------:R-:W-:Y:S01]  /*2600*/  FMUL.FTZ R33, R164, R181 ;  /* 0x000000b5a4217220 */ /* 0x000fe20000410000 */
[----:B------:R-:W-:Y:S01]  /*2610*/  PRMT R160, R150, 0x7632, R160 ;  /* 0x0000763296a07816 */ /* 0x000fe200000000a0 */
[----:B------:R-:W-:Y:S01]  /*2620*/  FADD.FTZ R159, -R200, R159 ;  /* 0x0000009fc89f7221 */ /* 0x000fe20000010100 */
[----:B------:R-:W-:Y:S01]  /*2630*/  SHF.L.U32 R161, R150, 0x10, RZ ;  /* 0x0000001096a17819 */ /* 0x000fe200000006ff */
[----:B------:R-:W-:Y:S01]  /*2640*/  FADD.FTZ R86, R86, R149 ;  /* 0x0000009556567221 */ /* 0x000fe20000010000 */
[----:B------:R-:W-:Y:S01]  /*2650*/  SHF.L.U32 R34, R45, 0x10, RZ ;  /* 0x000000102d227819 */ /* 0x000fe200000006ff */
[-C--:B------:R-:W-:Y:S01]  /*2660*/  FFMA.FTZ R70, R157, R149.reuse, R70 ;  /* 0x000000959d467223 */ /* 0x080fe20000010046 */
[C---:B------:R-:W-:Y:S01]  /*2670*/  PRMT R150, R151.reuse, 0x7632, R150 ;  /* 0x0000763297967816 */ /* 0x040fe20000000096 */
[----:B------:R-:W-:Y:S01]  /*2680*/  FADD.FTZ R202, R202, R183 ;  /* 0x000000b7caca7221 */ /* 0x000fe20000010000 */
[----:B------:R-:W-:Y:S01]  /*2690*/  SHF.L.U32 R151, R151, 0x10, RZ ;  /* 0x0000001097977819 */ /* 0x000fe200000006ff */
[----:B------:R-:W-:Y:S01]  /*26a0*/  FMUL.FTZ R34, R34, R149 ;  /* 0x0000009522227220 */ /* 0x000fe20000410000 */
[----:B------:R-:W-:Y:S01]  /*26b0*/  SHF.L.U32 R149, R31, 0x10, RZ ;  /* 0x000000101f957819 */ /* 0x000fe200000006ff */
[----:B------:R-:W-:Y:S01]  /*26c0*/  FADD.FTZ R88, R88, R161 ;  /* 0x000000a158587221 */ /* 0x000fe20000010000 */
[----:B------:R-:W-:Y:S01]  /*26d0*/  SHF.L.U32 R181, R10, 0x10, RZ ;  /* 0x000000100ab57819 */ /* 0x000fe200000006ff */
[-C--:B------:R-:W-:Y:S01]  /*26e0*/  FMUL.FTZ R31, R156, R151.reuse ;  /* 0x000000979c1f7220 */ /* 0x080fe20000410000 */
[----:B------:R-:W-:Y:S01]  /*26f0*/  FADD.FTZ R90, R90, R151 ;  /* 0x000000975a5a7221 */ /* 0x000fe20000010000 */
[----:B------:R-:W-:Y:S01]  /*2700*/  FFMA.FTZ R74, R33, R151, R74 ;  /* 0x00000097214a7223 */ /* 0x000fe2000001004a */
[----:B------:R-:W-:Y:S01]  /*2710*/  SHF.L.U32 R151, R154, 0x10, RZ ;  /* 0x000000109a977819 */ /* 0x000fe200000006ff */
[----:B------:R-:W-:Y:S01]  /*2720*/  FADD.FTZ R149, -R200, R149 ;  /* 0x00000095c8957221 */ /* 0x000fe20000010100 */
[----:B------:R-:W-:-:S02]  /*2730*/  SHF.L.U32 R152, R152, 0x10, RZ ;  /* 0x0000001098987819 */ /* 0x000fc400000006ff */
[----:B------:R-:W-:Y:S01]  /*2740*/  PRMT R162, R35, 0x7632, R162 ;  /* 0x0000763223a27816 */ /* 0x000fe200000000a2 */
[----:B------:R-:W-:Y:S01]  /*2750*/  FADD.FTZ R151, -R200, R151 ;  /* 0x00000097c8977221 */ /* 0x000fe20000010100 */
[C---:B------:R-:W-:Y:S01]  /*2760*/  FMUL.FTZ R35, R164.reuse, R159 ;  /* 0x0000009fa4237220 */ /* 0x040fe20000410000 */
        /* <DEDUP_REMOVED lines=13> */
[-C--:B------:R-:W-:Y:S01]  /*2840*/  FMUL.FTZ R32, R32, R161.reuse ;  /* 0x000000a120207220 */ /* 0x080fe20000410000 */
[----:B------:R-:W-:Y:S01]  /*2850*/  SHF.L.U32 R154, R150, 0x10, RZ ;  /* 0x00000010969a7819 */ /* 0x000fe200000006ff */
[----:B------:R-:W-:Y:S01]  /*2860*/  FADD.FTZ R150, R151, R34 ;  /* 0x0000002297967221 */ /* 0x000fe20000010000 */
[----:B------:R-:W-:Y:S01]  /*2870*/  FFMA.FTZ R149, R157, R34, R148 ;  /* 0x000000229d957223 */ /* 0x000fe20000010094 */
        /* <DEDUP_REMOVED lines=26> */
.L_x_163:
[----:B------:R-:W-:Y:S05]  /*2a20*/  BSYNC.RECONVERGENT B1 ;  /* 0x0000000000017941 */ /* 0x000fea0003800200 */
.L_x_162:
        /* <DEDUP_REMOVED lines=12> */
[C---:B--2---:R-:W-:Y:S02]  /*2af0*/  PRMT R165, R148.reuse, 0x7632, R165 ;  /* 0x0000763294a57816 */ /* 0x044fe400000000a5 */
[----:B------:R-:W-:Y:S02]  /*2b00*/  PRMT R166, R149, 0x7632, R166 ;  /* 0x0000763295a67816 */ /* 0x000fe400000000a6 */
[----:B------:R-:W-:Y:S02]  /*2b10*/  SHF.L.U32 R167, R148, 0x10, RZ ;  /* 0x0000001094a77819 */ /* 0x000fe400000006ff */
[----:B------:R-:W-:-:S02]  /*2b20*/  PRMT R168, R150, 0x7632, R168 ;  /* 0x0000763296a87816 */ /* 0x000fc400000000a8 */
[----:B------:R-:W-:Y:S01]  /*2b30*/  SHF.L.U32 R169, R149, 0x10, RZ ;  /* 0x0000001095a97819 */ /* 0x000fe200000006ff */
[----:B------:R-:W-:Y:S01]  /*2b40*/  FADD.FTZ R167, -R200, R167 ;  /* 0x000000a7c8a77221 */ /* 0x000fe20000010100 */
[C---:B------:R-:W-:Y:S02]  /*2b50*/  PRMT R148, R151.reuse, 0x7632, R148 ;  /* 0x0000763297947816 */ /* 0x040fe40000000094 */
[----:B------:R-:W-:Y:S01]  /*2b60*/  SHF.L.U32 R171, R150, 0x10, RZ ;  /* 0x0000001096ab7819 */ /* 0x000fe200000006ff */
[C---:B------:R-:W-:Y:S01]  /*2b70*/  FADD.FTZ R169, -R200.reuse, R169 ;  /* 0x000000a9c8a97221 */ /* 0x040fe20000010100 */
[----:B------:R-:W-:Y:S02]  /*2b80*/  SHF.L.U32 R151, R151, 0x10, RZ ;  /* 0x0000001097977819 */ /* 0x000fe400000006ff */
        /* <DEDUP_REMOVED lines=75> */
[----:B------:R-:W-:-:S07]  /*3040*/  FFMA.FTZ R204, R180, R179, R148 ;  /* 0x000000b3b4cc7223 */ /* 0x000fce0000010094 */
.L_x_159:
[----:B------:R-:W-:Y:S05]  /*3050*/  BSYNC.RECONVERGENT B0 ;  /* 0x0000000000007941 */ /* 0x000fea0003800200 */
.L_x_153:
        /* <DEDUP_REMOVED lines=20> */
.L_x_210:
[----:B-1----:R-:W-:Y:S01]  /*31a0*/  FADD.FTZ R149, R152, R149 ;  /* 0x0000009598957221 */ /* 0x002fe20000010000 */
[----:B--2---:R-:W-:Y:S01]  /*31b0*/  FADD.FTZ R151, R154, R151 ;  /* 0x000000979a977221 */ /* 0x004fe20000010000 */
[----:B------:R-:W-:Y:S02]  /*31c0*/  BSSY.RECONVERGENT B0, `(.L_x_165) ;  /* 0x0000434000007945 */ /* 0x000fe40003800200 */
[----:B------:R-:W-:Y:S01]  /*31d0*/  FMUL.FTZ R149, R149, UR9 ;  /* 0x0000000995957c20 */ /* 0x000fe20008410000 */
[----:B0-----:R-:W-:-:S04]  /*31e0*/  FMUL.FTZ R152, R151, UR9 ;  /* 0x0000000997987c20 */ /* 0x001fc80008410000 */
[----:B------:R-:W-:Y:S01]  /*31f0*/  FSEL R153, R149, RZ, !P4 ;  /* 0x000000ff95997208 */ /* 0x000fe20006000000 */
[----:B------:R-:W-:Y:S06]  /*3200*/  @P1 BRA `(.L_x_166) ;  /* 0x0000001c00d41947 */ /* 0x000fec0003800000 */
[----:B------:R-:W-:Y:S04]  /*3210*/  BSSY.RECONVERGENT B1, `(.L_x_167) ;  /* 0x00000a8000017945 */ /* 0x000fe80003800200 */
[----:B------:R-:W-:Y:S05]  /*3220*/  @!P5 BRA `(.L_x_168) ;  /* 0x000000080098d947 */ /* 0x000fea0003800000 */
[----:B------:R-:W0:Y:S02]  /*3230*/  LDC.64 R148, c[0x0][0x390] ;  /* 0x0000e400ff947b82 */ /* 0x000e240000000a00 */
[----:B0-----:R-:W-:-:S06]  /*3240*/  IMAD.WIDE.U32 R148, R0, 0x10, R148 ;  /* 0x0000001000947825 */ /* 0x001fcc00078e0094 */
[----:B------:R-:W5:Y:S01]  /*3250*/  LDG.E.128 R148, desc[UR6][R148.64] ;  /* 0x0000000694947981 */ /* 0x000f62000c1e1d00 */
[----:B------:R-:W-:-:S04]  /*3260*/  ISETP.NE.U32.AND P1, PT, RZ, UR12, PT ;  /* 0x0000000cff007c0c */ /* 0x000fc8000bf25070 */
[----:B------:R-:W-:-:S13]  /*3270*/  ISETP.NE.AND.EX P1, PT, RZ, UR13, PT, P1 ;  /* 0x0000000dff007c0c */ /* 0x000fda000bf25310 */
[----:B------:R-:W-:Y:S05]  /*3280*/  @P1 BRA `(.L_x_169) ;  /* 0x0000000400241947 */ /* 0x000fea0003800000 */
[-CC-:B------:R-:W-:Y:S01]  /*3290*/  FFMA.FTZ R154, R193, R152.reuse, R153.reuse ;  /* 0x00000098c19a7223 */ /* 0x180fe20000010099 */
[-CC-:B------:R-:W-:Y:S01]  /*32a0*/  FFMA.FTZ R200, R189, R152.reuse, R153.reuse ;  /* 0x00000098bdc87223 */ /* 0x180fe20000010099 */
[C---:B-----5:R-:W-:Y:S01]  /*32b0*/  PRMT R202, R151.reuse, 0x7632, R202 ;  /* 0x0000763297ca7816 */ /* 0x060fe200000000ca */
[-C--:B------:R-:W-:Y:S01]  /*32c0*/  FFMA.FTZ R155, R186, R152.reuse, R153 ;  /* 0x00000098ba9b7223 */ /* 0x080fe20000010099 */
[----:B------:R-:W-:Y:S01]  /*32d0*/  SHF.L.U32 R204, R151, 0x10, RZ ;  /* 0x0000001097cc7819 */ /* 0x000fe200000006ff */
[----:B------:R-:W-:Y:S01]  /*32e0*/  FADD.FTZ R151, R191, -R154 ;  /* 0x8000009abf977221 */ /* 0x000fe20000010000 */
[----:B------:R-:W-:Y:S01]  /*32f0*/  FADD.FTZ R203, R187, -R200 ;  /* 0x800000c8bbcb7221 */ /* 0x000fe20000010000 */
[----:B------:R-:W-:Y:S01]  /*3300*/  FADD.FTZ R205, R184, -R155 ;  /* 0x8000009bb8cd7221 */ /* 0x000fe20000010000 */
[----:B------:R-:W-:Y:S01]  /*3310*/  SHF.L.U32 R155, R150, 0x10, RZ ;  /* 0x00000010969b7819 */ /* 0x000fe200000006ff */
[C---:B------:R-:W-:Y:S01]  /*3320*/  FMUL.FTZ R154, R164.reuse, R151 ;  /* 0x00000097a49a7220 */ /* 0x040fe20000410000 */
[----:B------:R-:W-:Y:S01]  /*3330*/  FMUL.FTZ R200, R164, R203 ;  /* 0x000000cba4c87220 */ /* 0x000fe20000410000 */
[-CC-:B------:R-:W-:Y:S01]  /*3340*/  FFMA.FTZ R151, R190, R152.reuse, R153.reuse ;  /* 0x00000098be977223 */ /* 0x180fe20000010099 */
[----:B------:R-:W-:Y:S01]  /*3350*/  FMUL.FTZ R206, R164, R205 ;  /* 0x000000cda4ce7220 */ /* 0x000fe20000410000 */
[-C--:B------:R-:W-:Y:S01]  /*3360*/  FMUL.FTZ R203, R154, R163.reuse ;  /* 0x000000a39acb7220 */ /* 0x080fe20000410000 */
[----:B------:R-:W-:Y:S01]  /*3370*/  FMUL.FTZ R207, R200, R163 ;  /* 0x000000a3c8cf7220 */ /* 0x000fe20000410000 */
[----:B------:R-:W-:Y:S01]  /*3380*/  PRMT R200, R150, 0x7632, R200 ;  /* 0x0000763296c87816 */ /* 0x000fe200000000c8 */
[-CC-:B------:R-:W-:Y:S01]  /*3390*/  FFMA.FTZ R150, R197, R152.reuse, R153.reuse ;  /* 0x00000098c5967223 */ /* 0x180fe20000010099 */
[----:B------:R-:W-:Y:S01]  /*33a0*/  FFMA.FTZ R104, R203, R155, R104 ;  /* 0x0000009bcb687223 */ /* 0x000fe20000010068 */
[----:B------:R-:W-:Y:S01]  /*33b0*/  FFMA.FTZ R155, R194, R152, R153 ;  /* 0x00000098c29b7223 */ /* 0x000fe20000010099 */
[----:B------:R-:W-:Y:S01]  /*33c0*/  SHF.L.U32 R202, R202, 0x10, RZ ;  /* 0x00000010caca7819 */ /* 0x000fe200000006ff */
[----:B------:R-:W-:Y:S01]  /*33d0*/  FADD.FTZ R205, R188, -R151 ;  /* 0x80000097bccd7221 */ /* 0x000fe20000010000 */
[----:B------:R-:W-:Y:S01]  /*33e0*/  FMUL.FTZ R208, R206, R163 ;  /* 0x000000a3ced07220 */ /* 0x000fe20000410000 */
[----:B------:R-:W-:Y:S01]  /*33f0*/  FADD.FTZ R151, R195, -R150 ;  /* 0x80000096c3977221 */ /* 0x000fe20000010000 */
[----:B------:R-:W-:Y:S01]  /*3400*/  FADD.FTZ R155, R192, -R155 ;  /* 0x8000009bc09b7221 */ /* 0x000fe20000010000 */
[C---:B------:R-:W-:Y:S01]  /*3410*/  PRMT R154, R149.reuse, 0x7632, R154 ;  /* 0x00007632959a7816 */ /* 0x040fe2000000009a */
[----:B------:R-:W-:Y:S01]  /*3420*/  FFMA.FTZ R107, R208, R202, R107 ;  /* 0x000000cad06b7223 */ /* 0x000fe2000001006b */
[C---:B------:R-:W-:Y:S01]  /*3430*/  FMUL.FTZ R150, R164.reuse, R151 ;  /* 0x00000097a4967220 */ /* 0x040fe20000410000 */
[----:B------:R-:W-:Y:S01]  /*3440*/  FMUL.FTZ R202, R164, R205 ;  /* 0x000000cda4ca7220 */ /* 0x000fe20000410000 */
[----:B------:R-:W-:Y:S01]  /*3450*/  SHF.L.U32 R151, R200, 0x10, RZ ;  /* 0x00000010c8977819 */ /* 0x000fe200000006ff */
[----:B------:R-:W-:Y:S01]  /*3460*/  FMUL.FTZ R200, R164, R155 ;  /* 0x0000009ba4c87220 */ /* 0x000fe20000410000 */
[----:B------:R-:W-:Y:S01]  /*3470*/  SHF.L.U32 R154, R154, 0x10, RZ ;  /* 0x000000109a9a7819 */ /* 0x000fe200000006ff */
[-C--:B------:R-:W-:Y:S01]  /*3480*/  FMUL.FTZ R206, R202, R163.reuse ;  /* 0x000000a3cace7220 */ /* 0x080fe20000410000 */
[----:B------:R-:W-:Y:S01]  /*3490*/  SHF.L.U32 R149, R149, 0x10, RZ ;  /* 0x0000001095957819 */ /* 0x000fe200000006ff */
[-C--:B------:R-:W-:Y:S01]  /*34a0*/  FMUL.FTZ R202, R200, R163.reuse ;  /* 0x000000a3c8ca7220 */ /* 0x080fe20000410000 */
[----:B------:R-:W-:Y:S01]  /*34b0*/  FMUL.FTZ R155, R150, R163 ;  /* 0x000000a3969b7220 */ /* 0x000fe20000410000 */
[----:B------:R-:W-:Y:S01]  /*34c0*/  FFMA.FTZ R106, R207, R204, R106 ;  /* 0x000000cccf6a7223 */ /* 0x000fe2000001006a */
[----:B------:R-:W-:Y:S01]  /*34d0*/  FFMA.FTZ R105, R206, R151, R105 ;  /* 0x00000097ce697223 */ /* 0x000fe20000010069 */
[----:B------:R-:W-:Y:S01]  /*34e0*/  FFMA.FTZ R204, R202, R154, R103 ;  /* 0x0000009acacc7223 */ /* 0x000fe20000010067 */
[----:B------:R-:W-:Y:S01]  /*34f0*/  SHF.L.U32 R103, R25, 0x10, RZ ;  /* 0x0000001019677819 */ /* 0x000fe200000006ff */
[----:B------:R-:W-:Y:S01]  /*3500*/  FFMA.FTZ R200, R155, R149, R102 ;  /* 0x000000959bc87223 */ /* 0x000fe20000010066 */
[----:B------:R-:W-:Y:S01]  /*3510*/  SHF.L.U32 R102, R43, 0x10, RZ ;  /* 0x000000102b667819 */ /* 0x000fe200000006ff */
[--C-:B------:R-:W-:Y:S01]  /*3520*/  FFMA.FTZ R151, R198, R152, R153.reuse ;  /* 0x00000098c6977223 */ /* 0x100fe20000010099 */
[----:B------:R-:W-:Y:S01]  /*3530*/  SHF.L.U32 R154, R42, 0x10, RZ ;  /* 0x000000102a9a7819 */ /* 0x000fe200000006ff */
[----:B------:R-:W-:Y:S01]  /*3540*/  FMUL.FTZ R210, R208, R103 ;  /* 0x00000067d0d27220 */ /* 0x000fe20000410000 */
[----:B------:R-:W-:Y:S01]  /*3550*/  SHF.L.U32 R103, R24, 0x10, RZ ;  /* 0x0000001018677819 */ /* 0x000fe200000006ff */
[----:B------:R-:W-:Y:S01]  /*3560*/  FMUL.FTZ R209, R207, R102 ;  /* 0x00000066cfd17220 */ /* 0x000fe20000410000 */
[----:B------:R-:W-:Y:S01]  /*3570*/  FFMA.FTZ R102, R201, R152, R153 ;  /* 0x00000098c9667223 */ /* 0x000fe20000010099 */
[----:B------:R-:W-:Y:S01]  /*3580*/  SHF.L.U32 R150, R41, 0x10, RZ ;  /* 0x0000001029967819 */ /* 0x000fe200000006ff */
[----:B------:R-:W-:Y:S01]  /*3590*/  FADD.FTZ R151, R196, -R151 ;  /* 0x80000097c4977221 */ /* 0x000fe20000010000 */
[----:B------:R-:W-:Y:S01]  /*35a0*/  FMUL.FTZ R208, R206, R103 ;  /* 0x00000067ced07220 */ /* 0x000fe20000410000 */
[----:B------:R-:W-:Y:S01]  /*35b0*/  FADD.FTZ R103, R199, -R102 ;  /* 0x80000066c7677221 */ /* 0x000fe20000010000 */
[----:B------:R-:W-:Y:S01]  /*35c0*/  FMUL.FTZ R207, R203, R154 ;  /* 0x0000009acbcf7220 */ /* 0x000fe20000410000 */
[----:B------:R-:W-:Y:S01]  /*35d0*/  PRMT R149, R148, 0x7632, R149 ;  /* 0x0000763294957816 */ /* 0x000fe20000000095 */
[C---:B------:R-:W-:Y:S01]  /*35e0*/  FMUL.FTZ R154, R164.reuse, R151 ;  /* 0x00000097a49a7220 */ /* 0x040fe20000410000 */
[----:B------:R-:W-:Y:S01]  /*35f0*/  FMUL.FTZ R102, R164, R103 ;  /* 0x00000067a4667220 */ /* 0x000fe20000410000 */
[----:B------:R-:W-:Y:S01]  /*3600*/  SHF.L.U32 R148, R148, 0x10, RZ ;  /* 0x0000001094947819 */ /* 0x000fe200000006ff */
[----:B------:R-:W-:Y:S01]  /*3610*/  FMUL.FTZ R155, R155, R150 ;  /* 0x000000969b9b7220 */ /* 0x000fe20000410000 */
[----:B------:R-:W-:Y:S01]  /*3620*/  SHF.L.U32 R150, R40, 0x10, RZ ;  /* 0x0000001028967819 */ /* 0x000fe200000006ff */
[-C--:B------:R-:W-:Y:S01]  /*3630*/  FMUL.FTZ R103, R102, R163.reuse ;  /* 0x000000a366677220 */ /* 0x080fe20000410000 */
[----:B------:R-:W-:Y:S01]  /*3640*/  SHF.L.U32 R203, R23, 0x10, RZ ;  /* 0x0000001017cb7819 */ /* 0x000fe200000006ff */
[----:B------:R-:W-:Y:S01]  /*3650*/  FMUL.FTZ R154, R154, R163 ;  /* 0x000000a39a9a7220 */ /* 0x000fe20000410000 */
[----:B------:R-:W-:Y:S01]  /*3660*/  SHF.L.U32 R151, R22, 0x10, RZ ;  /* 0x0000001016977819 */ /* 0x000fe200000006ff */
[----:B------:R-:W-:Y:S01]  /*3670*/  FFMA.FTZ R205, R103, R148, R100 ;  /* 0x0000009467cd7223 */ /* 0x000fe20000010064 */
[----:B------:R-:W-:Y:S01]  /*3680*/  SHF.L.U32 R149, R149, 0x10, RZ ;  /* 0x0000001095957819 */ /* 0x000fe200000006ff */
[----:B------:R-:W-:Y:S01]  /*3690*/  FMUL.FTZ R148, R103, R150 ;  /* 0x0000009667947220 */ /* 0x000fe20000410000 */
[----:B------:R-:W-:Y:S01]  /*36a0*/  FMUL.FTZ R202, R202, R203 ;  /* 0x000000cbcaca7220 */ /* 0x000fe20000410000 */
[----:B------:R-:W-:Y:S01]  /*36b0*/  FMUL.FTZ R103, R154, R151 ;  /* 0x000000979a677220 */ /* 0x000fe20000410000 */
[----:B------:R-:W-:Y:S01]  /*36c0*/  F2FP.BF16.F32.PACK_AB R151, R210, R209 ;  /* 0x000000d1d297723e */ /* 0x000fe200000010ff */
[----:B------:R-:W-:Y:S01]  /*36d0*/  FFMA.FTZ R206, R154, R149, R101 ;  /* 0x000000959ace7223 */ /* 0x000fe20000010065 */
[----:B------:R-:W-:-:S02]  /*36e0*/  F2FP.BF16.F32.PACK_AB R150, R208, R207 ;  /* 0x000000cfd096723e */ /* 0x000fc400000010ff */
[----:B------:R-:W-:Y:S02]  /*36f0*/  F2FP.BF16.F32.PACK_AB R149, R202, R155 ;  /* 0x0000009bca95723e */ /* 0x000fe400000010ff */
[----:B------:R-:W-:Y:S01]  /*3700*/  F2FP.BF16.F32.PACK_AB R148, R103, R148 ;  /* 0x000000946794723e */ /* 0x000fe200000010ff */
[----:B------:R-:W-:Y:S06]  /*3710*/  BRA `(.L_x_170) ;  /* 0x0000000400307947 */ /* 0x000fec0003800000 */
.L_x_169:
[-CC-:B------:R-:W-:Y:S01]  /*3720*/  FFMA.FTZ R125, R186, R152.reuse, R153.reuse ;  /* 0x00000098ba7d7223 */ /* 0x180fe20000010099 */
[-CC-:B------:R-:W-:Y:S01]  /*3730*/  FFMA.FTZ R124, R193, R152.reuse, R153.reuse ;  /* 0x00000098c17c7223 */ /* 0x180fe20000010099 */
[-C--:B------:R-:W-:Y:S01]  /*3740*/  FFMA.FTZ R126, R189, R152.reuse, R153 ;  /* 0x00000098bd7e7223 */ /* 0x080fe20000010099 */
[----:B-----5:R-:W-:Y:S01]  /*3750*/  PRMT R154, R151, 0x7632, R154 ;  /* 0x00007632979a7816 */ /* 0x020fe2000000009a */
[----:B------:R-:W-:Y:S01]  /*3760*/  FADD.FTZ R155, R184, -R125 ;  /* 0x8000007db89b7221 */ /* 0x000fe20000010000 */
[----:B------:R-:W-:Y:S01]  /*3770*/  FADD.FTZ R125, R191, -R124 ;  /* 0x8000007cbf7d7221 */ /* 0x000fe20000010000 */
[----:B------:R-:W-:Y:S01]  /*3780*/  FADD.FTZ R127, R187, -R126 ;  /* 0x8000007ebb7f7221 */ /* 0x000fe20000010000 */
[----:B------:R-:W-:Y:S02]  /*3790*/  SHF.L.U32 R200, R151, 0x10, RZ ;  /* 0x0000001097c87819 */ /* 0x000fe400000006ff */
[C---:B------:R-:W-:Y:S01]  /*37a0*/  FMUL.FTZ R126, R164.reuse, R125 ;  /* 0x0000007da47e7220 */ /* 0x040fe20000410000 */
[----:B------:R-:W-:Y:S01]  /*37b0*/  FMUL.FTZ R124, R164, R127 ;  /* 0x0000007fa47c7220 */ /* 0x000fe20000410000 */
[----:B------:R-:W-:Y:S01]  /*37c0*/  SHF.L.U32 R151, R150, 0x10, RZ ;  /* 0x0000001096977819 */ /* 0x000fe200000006ff */
[----:B------:R-:W-:Y:S01]  /*37d0*/  FMUL.FTZ R127, R164, R155 ;  /* 0x0000009ba47f7220 */ /* 0x000fe20000410000 */
[-C--:B------:R-:W-:Y:S01]  /*37e0*/  FMUL.FTZ R155, R126, R163.reuse ;  /* 0x000000a37e9b7220 */ /* 0x080fe20000410000 */
[----:B------:R-:W-:Y:S01]  /*37f0*/  FMUL.FTZ R205, R124, R163 ;  /* 0x000000a37ccd7220 */ /* 0x000fe20000410000 */
[--C-:B------:R-:W-:Y:S01]  /*3800*/  FFMA.FTZ R125, R190, R152, R153.reuse ;  /* 0x00000098be7d7223 */ /* 0x100fe20000010099 */
[----:B------:R-:W-:Y:S01]  /*3810*/  SHF.L.U32 R154, R154, 0x10, RZ ;  /* 0x000000109a9a7819 */ /* 0x000fe200000006ff */
[----:B------:R-:W-:Y:S01]  /*3820*/  FFMA.FTZ R104, R155, R151, R104 ;  /* 0x000000979b687223 */ /* 0x000fe20000010068 */
[----:B------:R-:W-:Y:S01]  /*3830*/  FFMA.FTZ R106, R205, R200, R106 ;  /* 0x000000c8cd6a7223 */ /* 0x000fe2000001006a */
[-CC-:B------:R-:W-:Y:S01]  /*3840*/  FFMA.FTZ R151, R194, R152.reuse, R153.reuse ;  /* 0x00000098c2977223 */ /* 0x180fe20000010099 */
[----:B------:R-:W-:Y:S01]  /*3850*/  PRMT R200, R150, 0x7632, R200 ;  /* 0x0000763296c87816 */ /* 0x000fe200000000c8 */
[----:B------:R-:W-:Y:S01]  /*3860*/  FMUL.FTZ R210, R127, R163 ;  /* 0x000000a37fd27220 */ /* 0x000fe20000410000 */
[----:B------:R-:W-:Y:S01]  /*3870*/  FFMA.FTZ R150, R197, R152, R153 ;  /* 0x00000098c5967223 */ /* 0x000fe20000010099 */
[----:B------:R-:W-:Y:S01]  /*3880*/  FADD.FTZ R203, R188, -R125 ;  /* 0x8000007dbccb7221 */ /* 0x000fe20000010000 */
[----:B------:R-:W-:Y:S01]  /*3890*/  FADD.FTZ R151, R192, -R151 ;  /* 0x80000097c0977221 */ /* 0x000fe20000010000 */
[----:B------:R-:W-:Y:S01]  /*38a0*/  FFMA.FTZ R107, R210, R154, R107 ;  /* 0x0000009ad26b7223 */ /* 0x000fe2000001006b */
[----:B------:R-:W-:Y:S01]  /*38b0*/  FADD.FTZ R125, R195, -R150 ;  /* 0x80000096c37d7221 */ /* 0x000fe20000010000 */
[----:B------:R-:W-:Y:S01]  /*38c0*/  PRMT R154, R149, 0x7632, R154 ;  /* 0x00007632959a7816 */ /* 0x000fe2000000009a */
[C---:B------:R-:W-:Y:S01]  /*38d0*/  FMUL.FTZ R209, R164.reuse, R203 ;  /* 0x000000cba4d17220 */ /* 0x040fe20000410000 */
[C---:B------:R-:W-:Y:S01]  /*38e0*/  FMUL.FTZ R203, R164.reuse, R151 ;  /* 0x00000097a4cb7220 */ /* 0x040fe20000410000 */
[----:B------:R-:W-:Y:S01]  /*38f0*/  FMUL.FTZ R202, R164, R125 ;  /* 0x0000007da4ca7220 */ /* 0x000fe20000410000 */
[----:B------:R-:W-:Y:S01]  /*3900*/  SHF.L.U32 R154, R154, 0x10, RZ ;  /* 0x000000109a9a7819 */ /* 0x000fe200000006ff */
[-C--:B------:R-:W-:Y:S01]  /*3910*/  FMUL.FTZ R208, R209, R163.reuse ;  /* 0x000000a3d1d07220 */ /* 0x080fe20000410000 */
[----:B------:R-:W-:Y:S01]  /*3920*/  SHF.L.U32 R200, R200, 0x10, RZ ;  /* 0x00000010c8c87819 */ /* 0x000fe200000006ff */
[-C--:B------:R-:W-:Y:S01]  /*3930*/  FMUL.FTZ R206, R203, R163.reuse ;  /* 0x000000a3cbce7220 */ /* 0x080fe20000410000 */
[----:B------:R-:W-:Y:S01]  /*3940*/  SHF.L.U32 R149, R149, 0x10, RZ ;  /* 0x0000001095957819 */ /* 0x000fe200000006ff */
[----:B------:R-:W-:Y:S01]  /*3950*/  FMUL.FTZ R151, R202, R163 ;  /* 0x000000a3ca977220 */ /* 0x000fe20000410000 */
[----:B------:R-:W-:Y:S01]  /*3960*/  SHF.L.U32 R150, R41, 0x10, RZ ;  /* 0x0000001029967819 */ /* 0x000fe200000006ff */
        /* <DEDUP_REMOVED lines=11> */
[----:B------:R-:W-:Y:S01]  /*3a20*/  FADD.FTZ R149, R196, -R149 ;  /* 0x80000095c4957221 */ /* 0x000fe20000010000 */
[----:B------:R-:W-:Y:S01]  /*3a30*/  PRMT R125, R148, 0x7632, R125 ;  /* 0x00007632947d7816 */ /* 0x000fe2000000007d */
[----:B------:R-:W-:Y:S01]  /*3a40*/  FMUL.FTZ R210, R208, R103 ;  /* 0x00000067d0d27220 */ /* 0x000fe20000410000 */
[----:B------:R-:W-:Y:S01]  /*3a50*/  FADD.FTZ R103, R199, -R102 ;  /* 0x80000066c7677221 */ /* 0x000fe20000010000 */
[C---:B------:R-:W-:Y:S01]  /*3a60*/  FMUL.FTZ R149, R164.reuse, R149 ;  /* 0x00000095a4957220 */ /* 0x040fe20000410000 */
[----:B------:R-:W-:Y:S01]  /*3a70*/  FMUL.FTZ R207, R155, R154 ;  /* 0x0000009a9bcf7220 */ /* 0x000fe20000410000 */
[----:B------:R-:W-:Y:S01]  /*3a80*/  SHF.L.U32 R205, R23, 0x10, RZ ;  /* 0x0000001017cd7819 */ /* 0x000fe200000006ff */
        /* <DEDUP_REMOVED lines=8> */
[----:B------:R-:W-:Y:S01]  /*3b10*/  FMUL.FTZ R208, R206, R205 ;  /* 0x000000cdced07220 */ /* 0x000fe20000410000 */
[C---:B------:R-:W-:Y:S01]  /*3b20*/  FFMA.FTZ R205, R103.reuse, R148, R100 ;  /* 0x0000009467cd7223 */ /* 0x040fe20000010064 */
[C---:B------:R-:W-:Y:S01]  /*3b30*/  FFMA.FTZ R206, R154.reuse, R125, R101 ;  /* 0x0000007d9ace7223 */ /* 0x040fe20000010065 */
[----:B------:R-:W-:Y:S01]  /*3b40*/  FMUL.FTZ R148, R103, R150 ;  /* 0x0000009667947220 */ /* 0x000fe20000410000 */
[----:B------:R-:W-:Y:S01]  /*3b50*/  FMUL.FTZ R101, R154, R151 ;  /* 0x000000979a657220 */ /* 0x000fe20000410000 */
[----:B------:R-:W-:-:S02]  /*3b60*/  F2FP.BF16.F32.PACK_AB R127, R127, R124 ;  /* 0x0000007c7f7f723e */ /* 0x000fc400000010ff */
[----:B------:R-:W-:Y:S02]  /*3b70*/  F2FP.BF16.F32.PACK_AB R124, R149, R102 ;  /* 0x00000066957c723e */ /* 0x000fe400000010ff */
[----:B------:R-:W-:Y:S02]  /*3b80*/  F2FP.BF16.F32.PACK_AB R126, R209, R126 ;  /* 0x0000007ed17e723e */ /* 0x000fe400000010ff */
[----:B------:R-:W-:Y:S02]  /*3b90*/  F2FP.BF16.F32.PACK_AB R125, R203, R202 ;  /* 0x000000cacb7d723e */ /* 0x000fe400000010ff */
[----:B------:R-:W-:Y:S02]  /*3ba0*/  F2FP.BF16.F32.PACK_AB R151, R212, R211 ;  /* 0x000000d3d497723e */ /* 0x000fe400000010ff */
[----:B------:R-:W-:Y:S02]  /*3bb0*/  F2FP.BF16.F32.PACK_AB R150, R210, R207 ;  /* 0x000000cfd296723e */ /* 0x000fe400000010ff */
[----:B------:R-:W-:-:S02]  /*3bc0*/  F2FP.BF16.F32.PACK_AB R149, R208, R155 ;  /* 0x0000009bd095723e */ /* 0x000fc400000010ff */
[----:B------:R-:W-:-:S07]  /*3bd0*/  F2FP.BF16.F32.PACK_AB R148, R101, R148 ;  /* 0x000000946594723e */ /* 0x000fce00000010ff */
.L_x_170:
[----:B------:R-:W0:Y:S08]  /*3be0*/  @P1 LDC.64 R102, c[0x0][0x478] ;  /* 0x00011e00ff661b82 */ /* 0x000e300000000a00 */
[----:B------:R-:W1:Y:S01]  /*3bf0*/  LDC.64 R100, c[0x0][0x468] ;  /* 0x00011a00ff647b82 */ /* 0x000e620000000a00 */
[----:B0-----:R-:W-:Y:S01]  /*3c00*/  @P1 IMAD.WIDE.U32 R154, R0, 0x10, R102 ;  /* 0x00000010009a1825 */ /* 0x001fe200078e0066 */
[----:B------:R-:W-:-:S02]  /*3c10*/  MOV R102, R200 ;  /* 0x000000c800667202 */ /* 0x000fc40000000f00 */
[----:B------:R-:W-:Y:S02]  /*3c20*/  MOV R103, R204 ;  /* 0x000000cc00677202 */ /* 0x000fe40000000f00 */
[----:B------:R0:W-:Y:S01]  /*3c30*/  @P1 STG.E.128 desc[UR6][R154.64], R124 ;  /* 0x0000007c9a001986 */ /* 0x0001e2000c101d06 */
[C---:B-1----:R-:W-:Y:S01]  /*3c40*/  IMAD.WIDE.U32 R202, R0.reuse, 0x10, R100 ;  /* 0x0000001000ca7825 */ /* 0x042fe200078e0064 */
[----:B------:R-:W-:Y:S02]  /*3c50*/  MOV R100, R205 ;  /* 0x000000cd00647202 */ /* 0x000fe40000000f00 */
[----:B------:R-:W-:Y:S02]  /*3c60*/  MOV R101, R206 ;  /* 0x000000ce00657202 */ /* 0x000fe40000000f00 */
[----:B------:R0:W-:Y:S01]  /*3c70*/  STG.E.128 desc[UR6][R202.64], R148 ;  /* 0x00000094ca007986 */ /* 0x0001e2000c101d06 */
[----:B------:R-:W-:-:S07]  /*3c80*/  IADD3 R0, PT, PT, R0, 0x20, RZ ;  /* 0x0000002000007810 */ /* 0x000fce0007ffe0ff */
.L_x_168:
[----:B------:R-:W-:Y:S05]  /*3c90*/  BSYNC.RECONVERGENT B1 ;  /* 0x0000000000017941 */ /* 0x000fea0003800200 */
.L_x_167:
[----:B------:R-:W-:Y:S04]  /*3ca0*/  BSSY.RECONVERGENT B1, `(.L_x_171) ;  /* 0x00000a4000017945 */ /* 0x000fe80003800200 */
[----:B------:R-:W-:Y:S05]  /*3cb0*/  @!P3 BRA `(.L_x_172) ;  /* 0x000000080088b947 */ /* 0x000fea0003800000 */
[----:B0-----:R-:W0:Y:S02]  /*3cc0*/  LDC.64 R148, c[0x0][0x390] ;  /* 0x0000e400ff947b82 */ /* 0x001e240000000a00 */
[----:B0-----:R-:W-:-:S06]  /*3cd0*/  IMAD.WIDE.U32 R148, R0, 0x10, R148 ;  /* 0x0000001000947825 */ /* 0x001fcc00078e0094 */
[----:B------:R-:W5:Y:S01]  /*3ce0*/  LDG.E.128 R148, desc[UR6][R148.64] ;  /* 0x0000000694947981 */ /* 0x000f62000c1e1d00 */
[----:B------:R-:W-:-:S04]  /*3cf0*/  ISETP.NE.U32.AND P1, PT, RZ, UR12, PT ;  /* 0x0000000cff007c0c */ /* 0x000fc8000bf25070 */
[----:B------:R-:W-:-:S13]  /*3d00*/  ISETP.NE.AND.EX P1, PT, RZ, UR13, PT, P1 ;  /* 0x0000000dff007c0c */ /* 0x000fda000bf25310 */
[----:B------:R-:W-:Y:S05]  /*3d10*/  @!P1 BRA `(.L_x_173) ;  /* 0x0000000400349947 */ /* 0x000fea0003800000 */
[-CC-:B------:R-:W-:Y:S01]  /*3d20*/  FFMA.FTZ R124, R33, R152.reuse, R153.reuse ;  /* 0x00000098217c7223 */ /* 0x180fe20000010099 */
[-CC-:B------:R-:W-:Y:S01]  /*3d30*/  FFMA.FTZ R125, R35, R152.reuse, R153.reuse ;  /* 0x00000098237d7223 */ /* 0x180fe20000010099 */
[-C--:B------:R-:W-:Y:S01]  /*3d40*/  FFMA.FTZ R126, R162, R152.reuse, R153 ;  /* 0x00000098a27e7223 */ /* 0x080fe20000010099 */
[----:B-----5:R-:W-:Y:S01]  /*3d50*/  PRMT R154, R151, 0x7632, R154 ;  /* 0x00007632979a7816 */ /* 0x020fe2000000009a */
[----:B------:R-:W-:Y:S01]  /*3d60*/  FADD.FTZ R127, R31, -R124 ;  /* 0x8000007c1f7f7221 */ /* 0x000fe20000010000 */
[----:B------:R-:W-:Y:S01]  /*3d70*/  FADD.FTZ R125, R32, -R125 ;  /* 0x8000007d207d7221 */ /* 0x000fe20000010000 */
[----:B------:R-:W-:Y:S01]  /*3d80*/  FADD.FTZ R155, R161, -R126 ;  /* 0x8000007ea19b7221 */ /* 0x000fe20000010000 */
[----:B------:R-:W-:Y:S01]  /*3d90*/  SHF.L.U32 R200, R151, 0x10, RZ ;  /* 0x0000001097c87819 */ /* 0x000fe200000006ff */
[C---:B------:R-:W-:Y:S01]  /*3da0*/  FMUL.FTZ R124, R164.reuse, R127 ;  /* 0x0000007fa47c7220 */ /* 0x040fe20000410000 */
[C---:B------:R-:W-:Y:S01]  /*3db0*/  FMUL.FTZ R126, R164.reuse, R125 ;  /* 0x0000007da47e7220 */ /* 0x040fe20000410000 */
[----:B------:R-:W-:Y:S01]  /*3dc0*/  FMUL.FTZ R127, R164, R155 ;  /* 0x0000009ba47f7220 */ /* 0x000fe20000410000 */
[----:B------:R-:W-:Y:S01]  /*3dd0*/  SHF.L.U32 R151, R150, 0x10, RZ ;  /* 0x0000001096977819 */ /* 0x000fe200000006ff */
[----:B------:R-:W-:Y:S01]  /*3de0*/  FFMA.FTZ R125, R157, R152, R153 ;  /* 0x000000989d7d7223 */ /* 0x000fe20000010099 */
[----:B------:R-:W-:Y:S01]  /*3df0*/  SHF.L.U32 R154, R154, 0x10, RZ ;  /* 0x000000109a9a7819 */ /* 0x000fe200000006ff */
[-C--:B------:R-:W-:Y:S01]  /*3e00*/  FMUL.FTZ R155, R126, R163.reuse ;  /* 0x000000a37e9b7220 */ /* 0x080fe20000410000 */
[-C--:B------:R-:W-:Y:S01]  /*3e10*/  FMUL.FTZ R212, R127, R163.reuse ;  /* 0x000000a37fd47220 */ /* 0x080fe20000410000 */
[----:B------:R-:W-:Y:S01]  /*3e20*/  FMUL.FTZ R205, R124, R163 ;  /* 0x000000a37ccd7220 */ /* 0x000fe20000410000 */
[----:B------:R-:W-:Y:S01]  /*3e30*/  FADD.FTZ R125, R34, -R125 ;  /* 0x8000007d227d7221 */ /* 0x000fe20000010000 */
[----:B------:R-:W-:Y:S01]  /*3e40*/  FFMA.FTZ R112, R155, R151, R112 ;  /* 0x000000979b707223 */ /* 0x000fe20000010070 */
[----:B------:R-:W-:Y:S01]  /*3e50*/  FFMA.FTZ R115, R212, R154, R115 ;  /* 0x0000009ad4737223 */ /* 0x000fe20000010073 */
[-CC-:B------:R-:W-:Y:S01]  /*3e60*/  FFMA.FTZ R151, R160, R152.reuse, R153.reuse ;  /* 0x00000098a0977223 */ /* 0x180fe20000010099 */
[----:B------:R-:W-:Y:S01]  /*3e70*/  FFMA.FTZ R154, R156, R152, R153 ;  /* 0x000000989c9a7223 */ /* 0x000fe20000010099 */
[----:B------:R-:W-:Y:S01]  /*3e80*/  FFMA.FTZ R114, R205, R200, R114 ;  /* 0x000000c8cd727223 */ /* 0x000fe20000010072 */
[----:B------:R-:W-:Y:S01]  /*3e90*/  PRMT R200, R150, 0x7632, R200 ;  /* 0x0000763296c87816 */ /* 0x000fe200000000c8 */
[----:B------:R-:W-:Y:S01]  /*3ea0*/  FADD.FTZ R203, R158, -R151 ;  /* 0x800000979ecb7221 */ /* 0x000fe20000010000 */
[----:B------:R-:W-:Y:S01]  /*3eb0*/  FADD.FTZ R151, R159, -R154 ;  /* 0x8000009a9f977221 */ /* 0x000fe20000010000 */
[----:B------:R-:W-:Y:S01]  /*3ec0*/  SHF.L.U32 R154, R51, 0x10, RZ ;  /* 0x00000010339a7819 */ /* 0x000fe200000006ff */
[C---:B------:R-:W-:Y:S01]  /*3ed0*/  FMUL.FTZ R202, R164.reuse, R125 ;  /* 0x0000007da4ca7220 */ /* 0x040fe20000410000 */
        /* <DEDUP_REMOVED lines=13> */
[----:B------:R-:W-:Y:S01]  /*3fb0*/  FMUL.FTZ R212, R212, R125 ;  /* 0x0000007dd4d47220 */ /* 0x000fe20000410000 */
[----:B------:R-:W-:Y:S01]  /*3fc0*/  FFMA.FTZ R110, R151, R149, R110 ;  /* 0x00000095976e7223 */ /* 0x000fe2000001006e */
[----:B------:R-:W-:Y:S01]  /*3fd0*/  FFMA.FTZ R111, R206, R150, R111 ;  /* 0x00000096ce6f7223 */ /* 0x000fe2000001006f */
[----:B------:R-:W-:Y:S01]  /*3fe0*/  SHF.L.U32 R125, R16, 0x10, RZ ;  /* 0x00000010107d7819 */ /* 0x000fe200000006ff */
[----:B------:R-:W-:Y:S01]  /*3ff0*/  FMUL.FTZ R207, R155, R154 ;  /* 0x0000009a9bcf7220 */ /* 0x000fe20000410000 */
[----:B------:R-:W-:Y:S01]  /*4000*/  SHF.L.U32 R200, R49, 0x10, RZ ;  /* 0x0000001031c87819 */ /* 0x000fe200000006ff */
[-C--:B------:R-:W-:Y:S01]  /*4010*/  FFMA.FTZ R154, R182, R152.reuse, R153 ;  /* 0x00000098b69a7223 */ /* 0x080fe20000010099 */
[----:B------:R-:W-:Y:S01]  /*4020*/  PRMT R149, R148, 0x7632, R149 ;  /* 0x0000763294957816 */ /* 0x000fe20000000095 */
[----:B------:R-:W-:Y:S01]  /*4030*/  FMUL.FTZ R210, R210, R125 ;  /* 0x0000007dd2d27220 */ /* 0x000fe20000410000 */
[----:B------:R-:W-:Y:S01]  /*4040*/  SHF.L.U32 R150, R148, 0x10, RZ ;  /* 0x0000001094967819 */ /* 0x000fe200000006ff */
[----:B------:R-:W-:Y:S01]  /*4050*/  FFMA.FTZ R148, R185, R152, R153 ;  /* 0x00000098b9947223 */ /* 0x000fe20000010099 */
[----:B------:R-:W-:Y:S01]  /*4060*/  FMUL.FTZ R203, R151, R200 ;  /* 0x000000c897cb7220 */ /* 0x000fe20000410000 */
[----:B------:R-:W-:Y:S01]  /*4070*/  FADD.FTZ R151, R181, -R154 ;  /* 0x8000009ab5977221 */ /* 0x000fe20000010000 */
[----:B------:R-:W-:Y:S01]  /*4080*/  SHF.L.U32 R205, R15, 0x10, RZ ;  /* 0x000000100fcd7819 */ /* 0x000fe200000006ff */
[----:B------:R-:W-:Y:S01]  /*4090*/  FADD.FTZ R125, R183, -R148 ;  /* 0x80000094b77d7221 */ /* 0x000fe20000010000 */
        /* <DEDUP_REMOVED lines=8> */
[----:B------:R-:W-:Y:S01]  /*4120*/  F2FP.BF16.F32.PACK_AB R127, R127, R124 ;  /* 0x0000007c7f7f723e */ /* 0x000fe200000010ff */
[C---:B------:R-:W-:Y:S01]  /*4130*/  FMUL.FTZ R155, R200.reuse, R155 ;  /* 0x0000009bc89b7220 */ /* 0x040fe20000410000 */
[----:B------:R-:W-:Y:S01]  /*4140*/  FFMA.FTZ R109, R200, R149, R109 ;  /* 0x00000095c86d7223 */ /* 0x000fe2000001006d */
[C---:B------:R-:W-:Y:S01]  /*4150*/  FMUL.FTZ R154, R125.reuse, R154 ;  /* 0x0000009a7d9a7220 */ /* 0x040fe20000410000 */
[----:B------:R-:W-:Y:S01]  /*4160*/  FFMA.FTZ R108, R125, R150, R108 ;  /* 0x000000967d6c7223 */ /* 0x000fe2000001006c */
[----:B------:R-:W-:-:S02]  /*4170*/  F2FP.BF16.F32.PACK_AB R124, R151, R148 ;  /* 0x00000094977c723e */ /* 0x000fc400000010ff */
[----:B------:R-:W-:Y:S02]  /*4180*/  F2FP.BF16.F32.PACK_AB R126, R208, R126 ;  /* 0x0000007ed07e723e */ /* 0x000fe400000010ff */
[----:B------:R-:W-:Y:S02]  /*4190*/  F2FP.BF16.F32.PACK_AB R125, R204, R202 ;  /* 0x000000cacc7d723e */ /* 0x000fe400000010ff */
[----:B------:R-:W-:Y:S02]  /*41a0*/  F2FP.BF16.F32.PACK_AB R151, R212, R209 ;  /* 0x000000d1d497723e */ /* 0x000fe400000010ff */
[----:B------:R-:W-:Y:S02]  /*41b0*/  F2FP.BF16.F32.PACK_AB R150, R210, R207 ;  /* 0x000000cfd296723e */ /* 0x000fe400000010ff */
[----:B------:R-:W-:Y:S02]  /*41c0*/  F2FP.BF16.F32.PACK_AB R149, R206, R203 ;  /* 0x000000cbce95723e */ /* 0x000fe400000010ff */
[----:B------:R-:W-:Y:S01]  /*41d0*/  F2FP.BF16.F32.PACK_AB R148, R155, R154 ;  /* 0x0000009a9b94723e */ /* 0x000fe200000010ff */
[----:B------:R-:W-:Y:S06]  /*41e0*/  BRA `(.L_x_174) ;  /* 0x0000000400207947 */ /* 0x000fec0003800000 */
.L_x_173:
[-CC-:B------:R-:W-:Y:S01]  /*41f0*/  FFMA.FTZ R155, R35, R152.reuse, R153.reuse ;  /* 0x00000098239b7223 */ /* 0x180fe20000010099 */
[-CC-:B------:R-:W-:Y:S01]  /*4200*/  FFMA.FTZ R154, R33, R152.reuse, R153.reuse ;  /* 0x00000098219a7223 */ /* 0x180fe20000010099 */
[-C--:B------:R-:W-:Y:S01]  /*4210*/  FFMA.FTZ R200, R162, R152.reuse, R153 ;  /* 0x00000098a2c87223 */ /* 0x080fe20000010099 */
[----:B-----5:R-:W-:Y:S01]  /*4220*/  PRMT R202, R151, 0x7632, R202 ;  /* 0x0000763297ca7816 */ /* 0x020fe200000000ca */
[----:B------:R-:W-:Y:S01]  /*4230*/  FADD.FTZ R155, R32, -R155 ;  /* 0x8000009b209b7221 */ /* 0x000fe20000010000 */
[----:B------:R-:W-:Y:S01]  /*4240*/  FADD.FTZ R203, R31, -R154 ;  /* 0x8000009a1fcb7221 */ /* 0x000fe20000010000 */
[----:B------:R-:W-:Y:S01]  /*4250*/  SHF.L.U32 R204, R151, 0x10, RZ ;  /* 0x0000001097cc7819 */ /* 0x000fe200000006ff */
[----:B------:R-:W-:Y:S01]  /*4260*/  FADD.FTZ R205, R161, -R200 ;  /* 0x800000c8a1cd7221 */ /* 0x000fe20000010000 */
[----:B------:R-:W-:Y:S01]  /*4270*/  FMUL.FTZ R154, R164, R155 ;  /* 0x0000009ba49a7220 */ /* 0x000fe20000410000 */
[----:B------:R-:W-:Y:S01]  /*4280*/  SHF.L.U32 R151, R150, 0x10, RZ ;  /* 0x0000001096977819 */ /* 0x000fe200000006ff */
[----:B------:R-:W-:Y:S01]  /*4290*/  FMUL.FTZ R200, R164, R203 ;  /* 0x000000cba4c87220 */ /* 0x000fe20000410000 */
[-CC-:B------:R-:W-:Y:S01]  /*42a0*/  FFMA.FTZ R155, R160, R152.reuse, R153.reuse ;  /* 0x00000098a09b7223 */ /* 0x180fe20000010099 */
[----:B------:R-:W-:Y:S01]  /*42b0*/  FMUL.FTZ R203, R154, R163 ;  /* 0x000000a39acb7220 */ /* 0x000fe20000410000 */
[----:B------:R-:W-:Y:S01]  /*42c0*/  FMUL.FTZ R206, R164, R205 ;  /* 0x000000cda4ce7220 */ /* 0x000fe20000410000 */
[----:B------:R-:W-:Y:S01]  /*42d0*/  FMUL.FTZ R207, R200, R163 ;  /* 0x000000a3c8cf7220 */ /* 0x000fe20000410000 */
[----:B------:R-:W-:Y:S01]  /*42e0*/  PRMT R200, R150, 0x7632, R200 ;  /* 0x0000763296c87816 */ /* 0x000fe200000000c8 */
[----:B------:R-:W-:Y:S01]  /*42f0*/  FFMA.FTZ R112, R203, R151, R112 ;  /* 0x00000097cb707223 */ /* 0x000fe20000010070 */
[-CC-:B------:R-:W-:Y:S01]  /*4300*/  FFMA.FTZ R151, R157, R152.reuse, R153.reuse ;  /* 0x000000989d977223 */ /* 0x180fe20000010099 */
[----:B------:R-:W-:Y:S01]  /*4310*/  FFMA.FTZ R150, R156, R152, R153 ;  /* 0x000000989c967223 */ /* 0x000fe20000010099 */
[----:B------:R-:W-:Y:S01]  /*4320*/  FADD.FTZ R205, R158, -R155 ;  /* 0x8000009b9ecd7221 */ /* 0x000fe20000010000 */
[----:B------:R-:W-:Y:S01]  /*4330*/  SHF.L.U32 R202, R202, 0x10, RZ ;  /* 0x00000010caca7819 */ /* 0x000fe200000006ff */
[----:B------:R-:W-:Y:S01]  /*4340*/  FADD.FTZ R151, R34, -R151 ;  /* 0x8000009722977221 */ /* 0x000fe20000010000 */
[----:B------:R-:W-:Y:S01]  /*4350*/  FADD.FTZ R155, R159, -R150 ;  /* 0x800000969f9b7221 */ /* 0x000fe20000010000 */
[C---:B------:R-:W-:Y:S01]  /*4360*/  PRMT R154, R149.reuse, 0x7632, R154 ;  /* 0x00007632959a7816 */ /* 0x040fe2000000009a */
[----:B------:R-:W-:Y:S01]  /*4370*/  FMUL.FTZ R206, R206, R163 ;  /* 0x000000a3cece7220 */ /* 0x000fe20000410000 */
[----:B------:R-:W-:Y:S01]  /*4380*/  FMUL.FTZ R150, R164, R151 ;  /* 0x00000097a4967220 */ /* 0x000fe20000410000 */
[----:B------:R-:W-:Y:S01]  /*4390*/  SHF.L.U32 R151, R200, 0x10, RZ ;  /* 0x00000010c8977819 */ /* 0x000fe200000006ff */
[----:B------:R-:W-:Y:S01]  /*43a0*/  FMUL.FTZ R200, R164, R155 ;  /* 0x0000009ba4c87220 */ /* 0x000fe20000410000 */
[----:B------:R-:W-:Y:S01]  /*43b0*/  SHF.L.U32 R149, R149, 0x10, RZ ;  /* 0x0000001095957819 */ /* 0x000fe200000006ff */
[-C--:B------:R-:W-:Y:S01]  /*43c0*/  FMUL.FTZ R155, R150, R163.reuse ;  /* 0x000000a3969b7220 */ /* 0x080fe20000410000 */
[----:B------:R-:W-:Y:S01]  /*43d0*/  FFMA.FTZ R114, R207, R204, R114 ;  /* 0x000000cccf727223 */ /* 0x000fe20000010072 */
[----:B------:R-:W-:Y:S01]  /*43e0*/  SHF.L.U32 R154, R154, 0x10, RZ ;  /* 0x000000109a9a7819 */ /* 0x000fe200000006ff */
[----:B------:R-:W-:Y:S01]  /*43f0*/  FFMA.FTZ R115, R206, R202, R115 ;  /* 0x000000cace737223 */ /* 0x000fe20000010073 */
[----:B------:R-:W-:Y:S01]  /*4400*/  FMUL.FTZ R204, R200, R163 ;  /* 0x000000a3c8cc7220 */ /* 0x000fe20000410000 */
[----:B------:R-:W-:Y:S01]  /*4410*/  FMUL.FTZ R202, R164, R205 ;  /* 0x000000cda4ca7220 */ /* 0x000fe20000410000 */
[----:B------:R-:W-:Y:S01]  /*4420*/  FFMA.FTZ R110, R155, R149, R110 ;  /* 0x000000959b6e7223 */ /* 0x000fe2000001006e */
[----:B------:R-:W-:Y:S01]  /*4430*/  SHF.L.U32 R149, R17, 0x10, RZ ;  /* 0x0000001011957819 */ /* 0x000fe200000006ff */
[----:B------:R-:W-:Y:S01]  /*4440*/  FFMA.FTZ R111, R204, R154, R111 ;  /* 0x0000009acc6f7223 */ /* 0x000fe2000001006f */
[----:B------:R-:W-:Y:S01]  /*4450*/  SHF.L.U32 R200, R51, 0x10, RZ ;  /* 0x0000001033c87819 */ /* 0x000fe200000006ff */
[----:B------:R-:W-:Y:S01]  /*4460*/  FMUL.FTZ R202, R202, R163 ;  /* 0x000000a3caca7220 */ /* 0x000fe20000410000 */
[----:B------:R-:W-:Y:S01]  /*4470*/  SHF.L.U32 R154, R50, 0x10, RZ ;  /* 0x00000010329a7819 */ /* 0x000fe200000006ff */
[----:B------:R-:W-:Y:S01]  /*4480*/  FMUL.FTZ R208, R206, R149 ;  /* 0x00000095ced07220 */ /* 0x000fe20000410000 */
[----:B------:R-:W-:Y:S01]  /*4490*/  SHF.L.U32 R149, R16, 0x10, RZ ;  /* 0x0000001010957819 */ /* 0x000fe200000006ff */
[----:B------:R-:W-:Y:S01]  /*44a0*/  FMUL.FTZ R207, R207, R200 ;  /* 0x000000c8cfcf7220 */ /* 0x000fe20000410000 */
[----:B------:R-:W-:Y:S01]  /*44b0*/  FFMA.FTZ R113, R202, R151, R113 ;  /* 0x00000097ca717223 */ /* 0x000fe20000010071 */
[----:B------:R-:W-:Y:S01]  /*44c0*/  SHF.L.U32 R200, R49, 0x10, RZ ;  /* 0x0000001031c87819 */ /* 0x000fe200000006ff */
[----:B------:R-:W-:Y:S01]  /*44d0*/  FMUL.FTZ R205, R203, R154 ;  /* 0x0000009acbcd7220 */ /* 0x000fe20000410000 */
[----:B------:R-:W-:Y:S01]  /*44e0*/  PRMT R150, R148, 0x7632, R150 ;  /* 0x0000763294967816 */ /* 0x000fe20000000096 */
[-CC-:B------:R-:W-:Y:S01]  /*44f0*/  FFMA.FTZ R154, R182, R152.reuse, R153.reuse ;  /* 0x00000098b69a7223 */ /* 0x180fe20000010099 */
[----:B------:R-:W-:Y:S01]  /*4500*/  SHF.L.U32 R151, R148, 0x10, RZ ;  /* 0x0000001094977819 */ /* 0x000fe200000006ff */
[----:B------:R-:W-:Y:S01]  /*4510*/  FFMA.FTZ R148, R185, R152, R153 ;  /* 0x00000098b9947223 */ /* 0x000fe20000010099 */
[----:B------:R-:W-:Y:S01]  /*4520*/  FMUL.FTZ R206, R202, R149 ;  /* 0x00000095cace7220 */ /* 0x000fe20000410000 */
[----:B------:R-:W-:Y:S01]  /*4530*/  FMUL.FTZ R202, R155, R200 ;  /* 0x000000c89bca7220 */ /* 0x000fe20000410000 */
[----:B------:R-:W-:Y:S01]  /*4540*/  FADD.FTZ R155, R181, -R154 ;  /* 0x8000009ab59b7221 */ /* 0x000fe20000010000 */
[----:B------:R-:W-:Y:S01]  /*4550*/  FADD.FTZ R149, R183, -R148 ;  /* 0x80000094b7957221 */ /* 0x000fe20000010000 */
[----:B------:R-:W-:-:S02]  /*4560*/  SHF.L.U32 R203, R15, 0x10, RZ ;  /* 0x000000100fcb7819 */ /* 0x000fc400000006ff */
[C---:B------:R-:W-:Y:S01]  /*4570*/  FMUL.FTZ R200, R164.reuse, R155 ;  /* 0x0000009ba4c87220 */ /* 0x040fe20000410000 */
[----:B------:R-:W-:Y:S01]  /*4580*/  FMUL.FTZ R148, R164, R149 ;  /* 0x00000095a4947220 */ /* 0x000fe20000410000 */
[----:B------:R-:W-:Y:S01]  /*4590*/  SHF.L.U32 R154, R48, 0x10, RZ ;  /* 0x00000010309a7819 */ /* 0x000fe200000006ff */
[----:B------:R-:W-:Y:S01]  /*45a0*/  FMUL.FTZ R203, R204, R203 ;  /* 0x000000cbcccb7220 */ /* 0x000fe20000410000 */
[----:B------:R-:W-:Y:S01]  /*45b0*/  SHF.L.U32 R155, R14, 0x10, RZ ;  /* 0x000000100e9b7819 */ /* 0x000fe200000006ff */
[-C--:B------:R-:W-:Y:S01]  /*45c0*/  FMUL.FTZ R149, R148, R163.reuse ;  /* 0x000000a394957220 */ /* 0x080fe20000410000 */
[----:B------:R-:W-:Y:S01]  /*45d0*/  FMUL.FTZ R200, R200, R163 ;  /* 0x000000a3c8c87220 */ /* 0x000fe20000410000 */
[----:B------:R-:W-:Y:S02]  /*45e0*/  SHF.L.U32 R150, R150, 0x10, RZ ;  /* 0x0000001096967819 */ /* 0x000fe400000006ff */
[C---:B------:R-:W-:Y:S01]  /*45f0*/  FMUL.FTZ R148, R149.reuse, R154 ;  /* 0x0000009a95947220 */ /* 0x040fe20000410000 */
[C---:B------:R-:W-:Y:S01]  /*4600*/  FMUL.FTZ R155, R200.reuse, R155 ;  /* 0x0000009bc89b7220 */ /* 0x040fe20000410000 */
[----:B------:R-:W-:Y:S01]  /*4610*/  FFMA.FTZ R108, R149, R151, R108 ;  /* 0x00000097956c7223 */ /* 0x000fe2000001006c */
[----:B------:R-:W-:Y:S01]  /*4620*/  FFMA.FTZ R109, R200, R150, R109 ;  /* 0x00000096c86d7223 */ /* 0x000fe2000001006d */
[----:B------:R-:W-:-:S02]  /*4630*/  F2FP.BF16.F32.PACK_AB R151, R208, R207 ;  /* 0x000000cfd097723e */ /* 0x000fc400000010ff */
[----:B------:R-:W-:Y:S02]  /*4640*/  F2FP.BF16.F32.PACK_AB R150, R206, R205 ;  /* 0x000000cdce96723e */ /* 0x000fe400000010ff */
[----:B------:R-:W-:Y:S02]  /*4650*/  F2FP.BF16.F32.PACK_AB R149, R203, R202 ;  /* 0x000000cacb95723e */ /* 0x000fe400000010ff */
[----:B------:R-:W-:-:S07]  /*4660*/  F2FP.BF16.F32.PACK_AB R148, R155, R148 ;  /* 0x000000949b94723e */ /* 0x000fce00000010ff */
.L_x_174:
[----:B------:R-:W0:Y:S08]  /*4670*/  @P1 LDC.64 R202, c[0x0][0x478] ;  /* 0x00011e00ffca1b82 */ /* 0x000e300000000a00 */
[----:B------:R-:W1:Y:S01]  /*4680*/  LDC.64 R154, c[0x0][0x468] ;  /* 0x00011a00ff9a7b82 */ /* 0x000e620000000a00 */
[----:B0-----:R-:W-:-:S05]  /*4690*/  @P1 IMAD.WIDE.U32 R202, R0, 0x10, R202 ;  /* 0x0000001000ca1825 */ /* 0x001fca00078e00ca */
[----:B------:R2:W-:Y:S01]  /*46a0*/  @P1 STG.E.128 desc[UR6][R202.64], R124 ;  /* 0x0000007cca001986 */ /* 0x0005e2000c101d06 */
[C---:B-1----:R-:W-:Y:S01]  /*46b0*/  IMAD.WIDE.U32 R154, R0.reuse, 0x10, R154 ;  /* 0x00000010009a7825 */ /* 0x042fe200078e009a */
[----:B------:R-:W-:-:S04]  /*46c0*/  IADD3 R0, PT, PT, R0, 0x20, RZ ;  /* 0x0000002000007810 */ /* 0x000fc80007ffe0ff */
[----:B------:R2:W-:Y:S03]  /*46d0*/  STG.E.128 desc[UR6][R154.64], R148 ;  /* 0x000000949a007986 */ /* 0x0005e6000c101d06 */
.L_x_172:
[----:B------:R-:W-:Y:S05]  /*46e0*/  BSYNC.RECONVERGENT B1 ;  /* 0x0000000000017941 */ /* 0x000fea0003800200 */
.L_x_171:
[----:B------:R-:W-:Y:S05]  /*46f0*/  @!P2 BRA `(.L_x_175) ;  /* 0x0000002c0080a947 */ /* 0x000fea0003800000 */
[----:B0-2---:R-:W0:Y:S02]  /*4700*/  LDC.64 R148, c[0x0][0x390] ;  /* 0x0000e400ff947b82 */ /* 0x005e240000000a00 */
[----:B0-----:R-:W-:-:S06]  /*4710*/  IMAD.WIDE.U32 R148, R0, 0x10, R148 ;  /* 0x0000001000947825 */ /* 0x001fcc00078e0094 */
[----:B------:R-:W5:Y:S01]  /*4720*/  LDG.E.128 R148, desc[UR6][R148.64] ;  /* 0x0000000694947981 */ /* 0x000f62000c1e1d00 */
[----:B------:R-:W-:-:S04]  /*4730*/  ISETP.NE.U32.AND P1, PT, RZ, UR12, PT ;  /* 0x0000000cff007c0c */ /* 0x000fc8000bf25070 */
[----:B------:R-:W-:-:S13]  /*4740*/  ISETP.NE.AND.EX P1, PT, RZ, UR13, PT, P1 ;  /* 0x0000000dff007c0c */ /* 0x000fda000bf25310 */
[----:B------:R-:W-:Y:S05]  /*4750*/  @!P1 BRA `(.L_x_176) ;  /* 0x0000000400349947 */ /* 0x000fea0003800000 */
[-CC-:B------:R-:W-:Y:S01]  /*4760*/  FFMA.FTZ R203, R171, R152.reuse, R153.reuse ;  /* 0x00000098abcb7223 */ /* 0x180fe20000010099 */
[-CC-:B------:R-:W-:Y:S01]  /*4770*/  FFMA.FTZ R210, R180, R152.reuse, R153.reuse ;  /* 0x00000098b4d27223 */ /* 0x180fe20000010099 */
[-CC-:B------:R-:W-:Y:S01]  /*4780*/  FFMA.FTZ R155, R169, R152.reuse, R153.reuse ;  /* 0x00000098a99b7223 */ /* 0x180fe20000010099 */
[-CC-:B------:R-:W-:Y:S01]  /*4790*/  FFMA.FTZ R200, R178, R152.reuse, R153.reuse ;  /* 0x00000098b2c87223 */ /* 0x180fe20000010099 */
[-CC-:B------:R-:W-:Y:S01]  /*47a0*/  FFMA.FTZ R127, R167, R152.reuse, R153.reuse ;  /* 0x00000098a77f7223 */ /* 0x180fe20000010099 */
[-CC-:B------:R-:W-:Y:S01]  /*47b0*/  FFMA.FTZ R124, R176, R152.reuse, R153.reuse ;  /* 0x00000098b07c7223 */ /* 0x180fe20000010099 */
[-CC-:B------:R-:W-:Y:S01]  /*47c0*/  FFMA.FTZ R125, R165, R152.reuse, R153.reuse ;  /* 0x00000098a57d7223 */ /* 0x180fe20000010099 */
[----:B------:R-:W-:Y:S01]  /*47d0*/  FFMA.FTZ R152, R174, R152, R153 ;  /* 0x00000098ae987223 */ /* 0x000fe20000010099 */
[C---:B-----5:R-:W-:Y:S01]  /*47e0*/  PRMT R204, R151.reuse, 0x7632, R204 ;  /* 0x0000763297cc7816 */ /* 0x060fe200000000cc */
[----:B------:R-:W-:Y:S01]  /*47f0*/  FADD.FTZ R207, R172, -R203 ;  /* 0x800000cbaccf7221 */ /* 0x000fe20000010000 */
[----:B------:R-:W-:Y:S01]  /*4800*/  SHF.L.U32 R206, R151, 0x10, RZ ;  /* 0x0000001097ce7819 */ /* 0x000fe200000006ff */
[----:B------:R-:W-:Y:S01]  /*4810*/  FADD.FTZ R209, R179, -R210 ;  /* 0x800000d2b3d17221 */ /* 0x000fe20000010000 */
[C---:B------:R-:W-:Y:S01]  /*4820*/  PRMT R151, R149.reuse, 0x7632, R151 ;  /* 0x0000763295977816 */ /* 0x040fe20000000097 */
[----:B------:R-:W-:Y:S01]  /*4830*/  FADD.FTZ R203, R170, -R155 ;  /* 0x8000009baacb7221 */ /* 0x000fe20000010000 */
[----:B------:R-:W-:Y:S01]  /*4840*/  SHF.L.U32 R153, R149, 0x10, RZ ;  /* 0x0000001095997819 */ /* 0x000fe200000006ff */
[----:B------:R-:W-:Y:S01]  /*4850*/  FADD.FTZ R149, R168, -R127 ;  /* 0x8000007fa8957221 */ /* 0x000fe20000010000 */
[----:B------:R-:W-:Y:S01]  /*4860*/  FADD.FTZ R127, R173, -R152 ;  /* 0x80000098ad7f7221 */ /* 0x000fe20000010000 */
[----:B------:R-:W-:Y:S01]  /*4870*/  FADD.FTZ R205, R177, -R200 ;  /* 0x800000c8b1cd7221 */ /* 0x000fe20000010000 */
[----:B------:R-:W-:Y:S01]  /*4880*/  FADD.FTZ R125, R166, -R125 ;  /* 0x8000007da67d7221 */ /* 0x000fe20000010000 */
[----:B------:R-:W-:Y:S01]  /*4890*/  PRMT R154, R150, 0x7632, R154 ;  /* 0x00007632969a7816 */ /* 0x000fe2000000009a */
[----:B------:R-:W-:Y:S01]  /*48a0*/  FMUL.FTZ R209, R164, R209 ;  /* 0x000000d1a4d17220 */ /* 0x000fe20000410000 */
[----:B------:R-:W-:Y:S01]  /*48b0*/  SHF.L.U32 R202, R150, 0x10, RZ ;  /* 0x0000001096ca7819 */ /* 0x000fe200000006ff */
[C---:B------:R-:W-:Y:S01]  /*48c0*/  FMUL.FTZ R200, R164.reuse, R203 ;  /* 0x000000cba4c87220 */ /* 0x040fe20000410000 */
[C---:B------:R-:W-:Y:S01]  /*48d0*/  FMUL.FTZ R150, R164.reuse, R149 ;  /* 0x00000095a4967220 */ /* 0x040fe20000410000 */
[----:B------:R-:W-:Y:S01]  /*48e0*/  FADD.FTZ R155, R175, -R124 ;  /* 0x8000007caf9b7221 */ /* 0x000fe20000010000 */
[C---:B------:R-:W-:Y:S01]  /*48f0*/  FMUL.FTZ R149, R164.reuse, R127 ;  /* 0x0000007fa4957220 */ /* 0x040fe20000410000 */
[C---:B------:R-:W-:Y:S01]  /*4900*/  FMUL.FTZ R205, R164.reuse, R205 ;  /* 0x000000cda4cd7220 */ /* 0x040fe20000410000 */
[----:B------:R-:W-:Y:S01]  /*4910*/  FMUL.FTZ R124, R164, R125 ;  /* 0x0000007da47c7220 */ /* 0x000fe20000410000 */
[----:B------:R-:W-:Y:S01]  /*4920*/  SHF.L.U32 R127, R9, 0x10, RZ ;  /* 0x00000010097f7819 */ /* 0x000fe200000006ff */
[-C--:B------:R-:W-:Y:S01]  /*4930*/  FMUL.FTZ R210, R209, R163.reuse ;  /* 0x000000a3d1d27220 */ /* 0x080fe20000410000 */
[----:B------:R-:W-:Y:S01]  /*4940*/  SHF.L.U32 R211, R204, 0x10, RZ ;  /* 0x00000010ccd37819 */ /* 0x000fe200000006ff */
[----:B------:R-:W-:Y:S01]  /*4950*/  FMUL.FTZ R125, R200, R163 ;  /* 0x000000a3c87d7220 */ /* 0x000fe20000410000 */
[----:B------:R-:W-:Y:S01]  /*4960*/  SHF.L.U32 R152, R58, 0x10, RZ ;  /* 0x000000103a987819 */ /* 0x000fe200000006ff */
[C---:B------:R-:W-:Y:S01]  /*4970*/  FMUL.FTZ R204, R164.reuse, R207 ;  /* 0x000000cfa4cc7220 */ /* 0x040fe20000410000 */
[----:B------:R-:W-:Y:S01]  /*4980*/  FMUL.FTZ R155, R164, R155 ;  /* 0x0000009ba49b7220 */ /* 0x000fe20000410000 */
[----:B------:R-:W-:Y:S01]  /*4990*/  SHF.L.U32 R154, R154, 0x10, RZ ;  /* 0x000000109a9a7819 */ /* 0x000fe200000006ff */
[----:B------:R-:W-:Y:S01]  /*49a0*/  FMUL.FTZ R164, R205, R163 ;  /* 0x000000a3cda47220 */ /* 0x000fe20000410000 */
[----:B------:R-:W-:Y:S01]  /*49b0*/  SHF.L.U32 R208, R59, 0x10, RZ ;  /* 0x000000103bd07819 */ /* 0x000fe200000006ff */
[----:B------:R-:W-:Y:S01]  /*49c0*/  FMUL.FTZ R207, R210, R127 ;  /* 0x0000007fd2cf7220 */ /* 0x000fe20000410000 */
[C---:B------:R-:W-:Y:S01]  /*49d0*/  FFMA.FTZ R120, R125.reuse, R202, R120 ;  /* 0x000000ca7d787223 */ /* 0x040fe20000010078 */
[-C--:B------:R-:W-:Y:S01]  /*49e0*/  FMUL.FTZ R203, R204, R163.reuse ;  /* 0x000000a3cccb7220 */ /* 0x080fe20000410000 */
[----:B------:R-:W-:Y:S01]  /*49f0*/  FMUL.FTZ R202, R125, R152 ;  /* 0x000000987dca7220 */ /* 0x000fe20000410000 */
[----:B------:R-:W-:Y:S01]  /*4a00*/  SHF.L.U32 R127, R8, 0x10, RZ ;  /* 0x00000010087f7819 */ /* 0x000fe200000006ff */
[----:B------:R-:W-:Y:S01]  /*4a10*/  FFMA.FTZ R121, R164, R154, R121 ;  /* 0x0000009aa4797223 */ /* 0x000fe20000010079 */
[----:B------:R-:W-:Y:S01]  /*4a20*/  SHF.L.U32 R152, R57, 0x10, RZ ;  /* 0x0000001039987819 */ /* 0x000fe200000006ff */
[-C--:B------:R-:W-:Y:S01]  /*4a30*/  FMUL.FTZ R125, R150, R163.reuse ;  /* 0x000000a3967d7220 */ /* 0x080fe20000410000 */
[----:B------:R-:W-:Y:S01]  /*4a40*/  SHF.L.U32 R151, R151, 0x10, RZ ;  /* 0x0000001097977819 */ /* 0x000fe200000006ff */
[----:B------:R-:W-:Y:S01]  /*4a50*/  FMUL.FTZ R154, R155, R163 ;  /* 0x000000a39b9a7220 */ /* 0x000fe20000410000 */
[----:B------:R-:W-:Y:S01]  /*4a60*/  PRMT R126, R148, 0x7632, R126 ;  /* 0x00007632947e7816 */ /* 0x000fe2000000007e */
[C---:B------:R-:W-:Y:S01]  /*4a70*/  FFMA.FTZ R122, R203.reuse, R206, R122 ;  /* 0x000000cecb7a7223 */ /* 0x040fe2000001007a */
[----:B------:R-:W-:Y:S01]  /*4a80*/  FMUL.FTZ R208, R203, R208 ;  /* 0x000000d0cbd07220 */ /* 0x000fe20000410000 */
[----:B------:R-:W-:Y:S01]  /*4a90*/  FMUL.FTZ R203, R164, R127 ;  /* 0x0000007fa4cb7220 */ /* 0x000fe20000410000 */
[----:B------:R-:W-:Y:S01]  /*4aa0*/  FFMA.FTZ R123, R210, R211, R123 ;  /* 0x000000d3d27b7223 */ /* 0x000fe2000001007b */
[C---:B------:R-:W-:Y:S01]  /*4ab0*/  FFMA.FTZ R164, R125.reuse, R153, R118 ;  /* 0x000000997da47223 */ /* 0x040fe20000010076 */
[----:B------:R-:W-:Y:S01]  /*4ac0*/  FMUL.FTZ R152, R125, R152 ;  /* 0x000000987d987220 */ /* 0x000fe20000410000 */
[----:B------:R-:W-:Y:S01]  /*4ad0*/  FFMA.FTZ R210, R154, R151, R119 ;  /* 0x000000979ad27223 */ /* 0x000fe20000010077 */
        /* <DEDUP_REMOVED lines=8> */
[----:B------:R-:W-:Y:S01]  /*4b60*/  SHF.L.U32 R148, R148, 0x10, RZ ;  /* 0x0000001094947819 */ /* 0x000fe200000006ff */
[----:B------:R-:W-:Y:S01]  /*4b70*/  FMUL.FTZ R118, R119, R118 ;  /* 0x0000007677767220 */ /* 0x000fe20000410000 */
[----:B------:R-:W-:Y:S01]  /*4b80*/  F2FP.BF16.F32.PACK_AB R125, R155, R150 ;  /* 0x000000969b7d723e */ /* 0x000fe200000010ff */
[----:B------:R-:W-:Y:S01]  /*4b90*/  FMUL.FTZ R117, R126, R127 ;  /* 0x0000007f7e757220 */ /* 0x000fe20000410000 */
[----:B------:R-:W-:Y:S01]  /*4ba0*/  F2FP.BF16.F32.PACK_AB R124, R149, R124 ;  /* 0x0000007c957c723e */ /* 0x000fe200000010ff */
[----:B------:R-:W-:Y:S01]  /*4bb0*/  FFMA.FTZ R163, R119, R148, R116 ;  /* 0x0000009477a37223 */ /* 0x000fe20000010074 */
[----:B------:R-:W-:-:S02]  /*4bc0*/  F2FP.BF16.F32.PACK_AB R127, R209, R204 ;  /* 0x000000ccd17f723e */ /* 0x000fc400000010ff */
[----:B------:R-:W-:Y:S02]  /*4bd0*/  F2FP.BF16.F32.PACK_AB R126, R205, R200 ;  /* 0x000000c8cd7e723e */ /* 0x000fe400000010ff */
[----:B------:R-:W-:Y:S02]  /*4be0*/  F2FP.BF16.F32.PACK_AB R151, R207, R208 ;  /* 0x000000d0cf97723e */ /* 0x000fe400000010ff */
[----:B------:R-:W-:Y:S02]  /*4bf0*/  F2FP.BF16.F32.PACK_AB R150, R203, R202 ;  /* 0x000000cacb96723e */ /* 0x000fe400000010ff */
[----:B------:R-:W-:Y:S02]  /*4c00*/  F2FP.BF16.F32.PACK_AB R149, R153, R152 ;  /* 0x000000989995723e */ /* 0x000fe400000010ff */
[----:B------:R-:W-:Y:S01]  /*4c10*/  F2FP.BF16.F32.PACK_AB R148, R117, R118 ;  /* 0x000000767594723e */ /* 0x000fe200000010ff */
[----:B------:R-:W-:Y:S06]  /*4c20*/  BRA `(.L_x_177) ;  /* 0x0000000400207947 */ /* 0x000fec0003800000 */
.L_x_176:
        /* <DEDUP_REMOVED lines=11> */
[----:B-----5:R-:W-:Y:S01]  /*4ce0*/  PRMT R212, R151, 0x7632, R212 ;  /* 0x0000763297d47816 */ /* 0x020fe200000000d4 */
[----:B------:R-:W-:Y:S01]  /*4cf0*/  FADD.FTZ R215, R179, -R206 ;  /* 0x800000ceb3d77221 */ /* 0x000fe20000010000 */
[----:B------:R-:W-:Y:S01]  /*4d00*/  SHF.L.U32 R213, R151, 0x10, RZ ;  /* 0x0000001097d57819 */ /* 0x000fe200000006ff */
[----:B------:R-:W-:Y:S01]  /*4d10*/  FADD.FTZ R209, R177, -R204 ;  /* 0x800000ccb1d17221 */ /* 0x000fe20000010000 */
[----:B------:R-:W-:Y:S01]  /*4d20*/  PRMT R207, R150, 0x7632, R207 ;  /* 0x0000763296cf7816 */ /* 0x000fe200000000cf */
[----:B------:R-:W-:Y:S01]  /*4d30*/  FADD.FTZ R203, R168, -R203 ;  /* 0x800000cba8cb7221 */ /* 0x000fe20000010000 */
[----:B------:R-:W-:Y:S01]  /*4d40*/  SHF.L.U32 R208, R150, 0x10, RZ ;  /* 0x0000001096d07819 */ /* 0x000fe200000006ff */
[----:B------:R-:W-:Y:S01]  /*4d50*/  FADD.FTZ R153, R175, -R202 ;  /* 0x800000caaf997221 */ /* 0x000fe20000010000 */
[----:B------:R-:W-:Y:S01]  /*4d60*/  PRMT R154, R149, 0x7632, R154 ;  /* 0x00007632959a7816 */ /* 0x000fe2000000009a */
[----:B------:R-:W-:Y:S01]  /*4d70*/  FADD.FTZ R151, R173, -R152 ;  /* 0x80000098ad977221 */ /* 0x000fe20000010000 */
[----:B------:R-:W-:Y:S01]  /*4d80*/  SHF.L.U32 R200, R149, 0x10, RZ ;  /* 0x0000001095c87819 */ /* 0x000fe200000006ff */
[----:B------:R-:W-:Y:S01]  /*4d90*/  FMUL.FTZ R204, R164, R205 ;  /* 0x000000cda4cc7220 */ /* 0x000fe20000410000 */
[----:B------:R-:W-:Y:S01]  /*4da0*/  PRMT R150, R148, 0x7632, R150 ;  /* 0x0000763294967816 */ /* 0x000fe20000000096 */
[----:B------:R-:W-:Y:S01]  /*4db0*/  FMUL.FTZ R216, R164, R215 ;  /* 0x000000d7a4d87220 */ /* 0x000fe20000410000 */
[----:B------:R-:W-:Y:S01]  /*4dc0*/  SHF.L.U32 R149, R148, 0x10, RZ ;  /* 0x0000001094957819 */ /* 0x000fe200000006ff */
        /* <DEDUP_REMOVED lines=8> */
[----:B------:R-:W-:Y:S01]  /*4e50*/  SHF.L.U32 R148, R58, 0x10, RZ ;  /* 0x000000103a947819 */ /* 0x000fe200000006ff */
[-C--:B------:R-:W-:Y:S01]  /*4e60*/  FMUL.FTZ R204, R206, R163.reuse ;  /* 0x000000a3cecc7220 */ /* 0x080fe20000410000 */
[----:B------:R-:W-:Y:S01]  /*4e70*/  SHF.L.U32 R214, R59, 0x10, RZ ;  /* 0x000000103bd67819 */ /* 0x000fe200000006ff */
[C---:B------:R-:W-:Y:S01]  /*4e80*/  FFMA.FTZ R120, R155.reuse, R208, R120 ;  /* 0x000000d09b787223 */ /* 0x040fe20000010078 */
[-C--:B------:R-:W-:Y:S01]  /*4e90*/  FMUL.FTZ R216, R216, R163.reuse ;  /* 0x000000a3d8d87220 */ /* 0x080fe20000410000 */
[----:B------:R-:W-:Y:S01]  /*4ea0*/  FMUL.FTZ R155, R155, R148 ;  /* 0x000000949b9b7220 */ /* 0x000fe20000410000 */
[-C--:B------:R-:W-:Y:S01]  /*4eb0*/  FMUL.FTZ R203, R210, R163.reuse ;  /* 0x000000a3d2cb7220 */ /* 0x080fe20000410000 */
[-C--:B------:R-:W-:Y:S01]  /*4ec0*/  FMUL.FTZ R153, R152, R163.reuse ;  /* 0x000000a398997220 */ /* 0x080fe20000410000 */
[-C--:B------:R-:W-:Y:S01]  /*4ed0*/  FMUL.FTZ R202, R202, R163.reuse ;  /* 0x000000a3caca7220 */ /* 0x080fe20000410000 */
[----:B------:R-:W-:Y:S01]  /*4ee0*/  FMUL.FTZ R206, R164, R163 ;  /* 0x000000a3a4ce7220 */ /* 0x000fe20000410000 */
[----:B------:R-:W-:Y:S01]  /*4ef0*/  SHF.L.U32 R148, R57, 0x10, RZ ;  /* 0x0000001039947819 */ /* 0x000fe200000006ff */
[----:B------:R-:W-:Y:S01]  /*4f00*/  FFMA.FTZ R122, R203, R213, R122 ;  /* 0x000000d5cb7a7223 */ /* 0x000fe2000001007a */
[----:B------:R-:W-:Y:S01]  /*4f10*/  SHF.L.U32 R163, R9, 0x10, RZ ;  /* 0x0000001009a37819 */ /* 0x000fe200000006ff */
[----:B------:R-:W-:Y:S01]  /*4f20*/  FMUL.FTZ R214, R203, R214 ;  /* 0x000000d6cbd67220 */ /* 0x000fe20000410000 */
[----:B------:R-:W-:Y:S01]  /*4f30*/  SHF.L.U32 R154, R154, 0x10, RZ ;  /* 0x000000109a9a7819 */ /* 0x000fe200000006ff */
[C---:B------:R-:W-:Y:S01]  /*4f40*/  FFMA.FTZ R164, R153.reuse, R200, R118 ;  /* 0x000000c899a47223 */ /* 0x040fe20000010076 */
[----:B------:R-:W-:Y:S01]  /*4f50*/  FMUL.FTZ R148, R153, R148 ;  /* 0x0000009499947220 */ /* 0x000fe20000410000 */
[----:B------:R-:W-:Y:S01]  /*4f60*/  FMUL.FTZ R203, R216, R163 ;  /* 0x000000a3d8cb7220 */ /* 0x000fe20000410000 */
[----:B------:R-:W-:Y:S01]  /*4f70*/  SHF.L.U32 R207, R207, 0x10, RZ ;  /* 0x00000010cfcf7819 */ /* 0x000fe200000006ff */
[----:B------:R-:W-:Y:S01]  /*4f80*/  FFMA.FTZ R210, R202, R154, R119 ;  /* 0x0000009acad27223 */ /* 0x000fe20000010077 */
[----:B------:R-:W-:-:S02]  /*4f90*/  SHF.L.U32 R153, R7, 0x10, RZ ;  /* 0x0000001007997819 */ /* 0x000fc400000006ff */
[----:B------:R-:W-:Y:S01]  /*4fa0*/  SHF.L.U32 R163, R8, 0x10, RZ ;  /* 0x0000001008a37819 */ /* 0x000fe200000006ff */
[----:B------:R-:W-:Y:S01]  /*4fb0*/  FFMA.FTZ R121, R204, R207, R121 ;  /* 0x000000cfcc797223 */ /* 0x000fe20000010079 */
[----:B------:R-:W-:Y:S01]  /*4fc0*/  SHF.L.U32 R118, R56, 0x10, RZ ;  /* 0x0000001038767819 */ /* 0x000fe200000006ff */
[----:B------:R-:W-:Y:S01]  /*4fd0*/  FMUL.FTZ R153, R202, R153 ;  /* 0x00000099ca997220 */ /* 0x000fe20000410000 */
[----:B------:R-:W-:Y:S01]  /*4fe0*/  SHF.L.U32 R119, R6, 0x10, RZ ;  /* 0x0000001006777819 */ /* 0x000fe200000006ff */
[----:B------:R-:W-:Y:S01]  /*4ff0*/  FMUL.FTZ R204, R204, R163 ;  /* 0x000000a3cccc7220 */ /* 0x000fe20000410000 */
[----:B------:R-:W-:Y:S01]  /*5000*/  SHF.L.U32 R150, R150, 0x10, RZ ;  /* 0x0000001096967819 */ /* 0x000fe200000006ff */
[C---:B------:R-:W-:Y:S01]  /*5010*/  FMUL.FTZ R118, R151.reuse, R118 ;  /* 0x0000007697767220 */ /* 0x040fe20000410000 */
[----:B------:R-:W-:Y:S01]  /*5020*/  SHF.L.U32 R212, R212, 0x10, RZ ;  /* 0x00000010d4d47819 */ /* 0x000fe200000006ff */
[C---:B------:R-:W-:Y:S01]  /*5030*/  FMUL.FTZ R119, R206.reuse, R119 ;  /* 0x00000077ce777220 */ /* 0x040fe20000410000 */
[----:B------:R-:W-:Y:S01]  /*5040*/  FFMA.FTZ R163, R151, R149, R116 ;  /* 0x0000009597a37223 */ /* 0x000fe20000010074 */
[----:B------:R-:W-:Y:S01]  /*5050*/  FFMA.FTZ R206, R206, R150, R117 ;  /* 0x00000096cece7223 */ /* 0x000fe20000010075 */
[----:B------:R-:W-:Y:S01]  /*5060*/  F2FP.BF16.F32.PACK_AB R149, R153, R148 ;  /* 0x000000949995723e */ /* 0x000fe200000010ff */
[----:B------:R-:W-:Y:S01]  /*5070*/  FFMA.FTZ R123, R216, R212, R123 ;  /* 0x000000d4d87b7223 */ /* 0x000fe2000001007b */
[----:B------:R-:W-:-:S02]  /*5080*/  F2FP.BF16.F32.PACK_AB R151, R203, R214 ;  /* 0x000000d6cb97723e */ /* 0x000fc400000010ff */
[----:B------:R-:W-:Y:S02]  /*5090*/  F2FP.BF16.F32.PACK_AB R150, R204, R155 ;  /* 0x0000009bcc96723e */ /* 0x000fe400000010ff */
[----:B------:R-:W-:-:S07]  /*50a0*/  F2FP.BF16.F32.PACK_AB R148, R119, R118 ;  /* 0x000000767794723e */ /* 0x000fce00000010ff */
.L_x_177:
[----:B------:R-:W0:Y:S08]  /*50b0*/  @P1 LDC.64 R118, c[0x0][0x478] ;  /* 0x00011e00ff761b82 */ /* 0x000e300000000a00 */
[----:B------:R-:W1:Y:S01]  /*50c0*/  LDC.64 R116, c[0x0][0x468] ;  /* 0x00011a00ff747b82 */ /* 0x000e620000000a00 */
[----:B0-----:R-:W-:Y:S01]  /*50d0*/  @P1 IMAD.WIDE.U32 R152, R0, 0x10, R118 ;  /* 0x0000001000981825 */ /* 0x001fe200078e0076 */
[----:B------:R-:W-:-:S02]  /*50e0*/  MOV R118, R164 ;  /* 0x000000a400767202 */ /* 0x000fc40000000f00 */
[----:B------:R-:W-:Y:S02]  /*50f0*/  MOV R119, R210 ;  /* 0x000000d200777202 */ /* 0x000fe40000000f00 */
[----:B------:R4:W-:Y:S01]  /*5100*/  @P1 STG.E.128 desc[UR6][R152.64], R124 ;  /* 0x0000007c98001986 */ /* 0x0009e2000c101d06 */
[----:B-1----:R-:W-:Y:S01]  /*5110*/  IMAD.WIDE.U32 R154, R0, 0x10, R116 ;  /* 0x00000010009a7825 */ /* 0x002fe200078e0074 */
[----:B------:R-:W-:Y:S02]  /*5120*/  MOV R116, R163 ;  /* 0x000000a300747202 */ /* 0x000fe40000000f00 */
[----:B------:R-:W-:Y:S02]  /*5130*/  MOV R117, R206 ;  /* 0x000000ce00757202 */ /* 0x000fe40000000f00 */
[----:B------:R4:W-:Y:S01]  /*5140*/  STG.E.128 desc[UR6][R154.64], R148 ;  /* 0x000000949a007986 */ /* 0x0009e2000c101d06 */
[----:B------:R-:W-:Y:S05]  /*5150*/  BRA `(.L_x_175) ;  /* 0x0000002000e87947 */ /* 0x000fea0003800000 */
.L_x_166:
[----:B------:R-:W-:Y:S04]  /*5160*/  BSSY.RECONVERGENT B1, `(.L_x_178) ;  /* 0x00000be000017945 */ /* 0x000fe80003800200 */
[----:B------:R-:W-:Y:S05]  /*5170*/  @!P5 BRA `(.L_x_179) ;  /* 0x0000000800f0d947 */ /* 0x000fea0003800000 */
[----:B------:R-:W0:Y:S02]  /*5180*/  LDC.64 R148, c[0x0][0x390] ;  /* 0x0000e400ff947b82 */ /* 0x000e240000000a00 */
[----:B0-----:R-:W-:-:S06]  /*5190*/  IMAD.WIDE.U32 R148, R0, 0x10, R148 ;  /* 0x0000001000947825 */ /* 0x001fcc00078e0094 */
[----:B------:R-:W5:Y:S01]  /*51a0*/  LDG.E.128 R148, desc[UR6][R148.64] ;  /* 0x0000000694947981 */ /* 0x000f62000c1e1d00 */
[----:B------:R-:W-:-:S04]  /*51b0*/  UISETP.NE.U32.AND UP0, UPT, UR12, URZ, UPT ;  /* 0x000000ff0c00728c */ /* 0x000fc8000bf05070 */
[----:B------:R-:W-:-:S09]  /*51c0*/  UISETP.NE.AND.EX UP0, UPT, UR13, URZ, UPT, UP0 ;  /* 0x000000ff0d00728c */ /* 0x000fd2000bf05300 */
[----:B------:R-:W-:Y:S05]  /*51d0*/  BRA.U UP0, `(.L_x_180) ;  /* 0x0000000500547547 */ /* 0x000fea000b800000 */
[-CC-:B------:R-:W-:Y:S01]  /*51e0*/  FFMA.FTZ R200, R201, R152.reuse, R153.reuse ;  /* 0x00000098c9c87223 */ /* 0x180fe20000010099 */
[-CC-:B------:R-:W-:Y:S01]  /*51f0*/  FFMA.FTZ R204, R197, R152.reuse, R153.reuse ;  /* 0x00000098c5cc7223 */ /* 0x180fe20000010099 */
[----:B------:R-:W-:Y:S01]  /*5200*/  SHF.L.U32 R155, R140, 0x10, RZ ;  /* 0x000000108c9b7819 */ /* 0x000fe200000006ff */
[----:B------:R-:W-:Y:S01]  /*5210*/  FFMA.FTZ R207, R198, R152, R153 ;  /* 0x00000098c6cf7223 */ /* 0x000fe20000010099 */
[----:B------:R-:W-:Y:S01]  /*5220*/  PRMT R154, R140, 0x7632, R154 ;  /* 0x000076328c9a7816 */ /* 0x000fe2000000009a */
[----:B------:R-:W-:Y:S01]  /*5230*/  FADD.FTZ R200, R199, -R200 ;  /* 0x800000c8c7c87221 */ /* 0x000fe20000010000 */
[----:B------:R-:W-:Y:S01]  /*5240*/  SHF.L.U32 R205, R141, 0x10, RZ ;  /* 0x000000108dcd7819 */ /* 0x000fe200000006ff */
[----:B------:R-:W-:Y:S01]  /*5250*/  FADD.FTZ R204, R195, -R204 ;  /* 0x800000ccc3cc7221 */ /* 0x000fe20000010000 */
[----:B------:R-:W-:Y:S01]  /*5260*/  SHF.L.U32 R203, R154, 0x10, RZ ;  /* 0x000000109acb7819 */ /* 0x000fe200000006ff */
[C-C-:B-----5:R-:W-:Y:S01]  /*5270*/  FFMA.FTZ R154, R164.reuse, R200, R155.reuse ;  /* 0x000000c8a49a7223 */ /* 0x160fe2000001009b */
[----:B------:R-:W-:Y:S01]  /*5280*/  PRMT R155, R141, 0x7632, R155 ;  /* 0x000076328d9b7816 */ /* 0x000fe2000000009b */
[----:B------:R-:W-:Y:S01]  /*5290*/  FFMA.FTZ R204, R164, R204, R205 ;  /* 0x000000cca4cc7223 */ /* 0x000fe200000100cd */
[-C--:B------:R-:W-:Y:S01]  /*52a0*/  FFMA.FTZ R205, R194, R152.reuse, R153 ;  /* 0x00000098c2cd7223 */ /* 0x080fe20000010099 */
[----:B------:R-:W-:Y:S01]  /*52b0*/  FADD.FTZ R202, R196, -R207 ;  /* 0x800000cfc4ca7221 */ /* 0x000fe20000010000 */
[----:B------:R-:W-:Y:S01]  /*52c0*/  FFMA.FTZ R208, R193, R152, R153 ;  /* 0x00000098c1d07223 */ /* 0x000fe20000010099 */
[----:B------:R-:W-:Y:S01]  /*52d0*/  SHF.L.U32 R155, R155, 0x10, RZ ;  /* 0x000000109b9b7819 */ /* 0x000fe200000006ff */
[----:B------:R-:W-:Y:S01]  /*52e0*/  FADD.FTZ R206, R192, -R205 ;  /* 0x800000cdc0ce7221 */ /* 0x000fe20000010000 */
[----:B------:R-:W-:Y:S01]  /*52f0*/  FFMA.FTZ R200, R164, R202, R203 ;  /* 0x000000caa4c87223 */ /* 0x000fe200000100cb */
[----:B------:R-:W-:Y:S01]  /*5300*/  SHF.L.U32 R203, R142, 0x10, RZ ;  /* 0x000000108ecb7819 */ /* 0x000fe200000006ff */
[-CC-:B------:R-:W-:Y:S01]  /*5310*/  FFMA.FTZ R209, R190, R152.reuse, R153.reuse ;  /* 0x00000098bed17223 */ /* 0x180fe20000010099 */
[----:B------:R-:W-:Y:S01]  /*5320*/  PRMT R202, R142, 0x7632, R202 ;  /* 0x000076328eca7816 */ /* 0x000fe200000000ca */
[----:B------:R-:W-:Y:S01]  /*5330*/  FFMA.FTZ R212, R189, R152, R153 ;  /* 0x00000098bdd47223 */ /* 0x000fe20000010099 */
[----:B------:R-:W-:Y:S01]  /*5340*/  FADD.FTZ R208, R191, -R208 ;  /* 0x800000d0bfd07221 */ /* 0x000fe20000010000 */
[--C-:B------:R-:W-:Y:S01]  /*5350*/  FFMA.FTZ R206, R164, R206, R155.reuse ;  /* 0x000000cea4ce7223 */ /* 0x100fe2000001009b */
[----:B------:R-:W-:Y:S01]  /*5360*/  PRMT R155, R148, 0x7632, R155 ;  /* 0x00007632949b7816 */ /* 0x000fe2000000009b */
        /* <DEDUP_REMOVED lines=8> */
[----:B------:R-:W-:Y:S01]  /*53f0*/  FFMA.FTZ R210, R164, R210, R205 ;  /* 0x000000d2a4d27223 */ /* 0x000fe200000100cd */
[----:B------:R-:W-:Y:S01]  /*5400*/  SHF.L.U32 R202, R155, 0x10, RZ ;  /* 0x000000109bca7819 */ /* 0x000fe200000006ff */
[-C--:B------:R-:W-:Y:S01]  /*5410*/  FMUL.FTZ R155, R154, R163.reuse ;  /* 0x000000a39a9b7220 */ /* 0x080fe20000410000 */
[----:B------:R-:W-:Y:S01]  /*5420*/  SHF.L.U32 R205, R149, 0x10, RZ ;  /* 0x0000001095cd7819 */ /* 0x000fe200000006ff */
[----:B------:R-:W-:Y:S01]  /*5430*/  FFMA.FTZ R209, R186, R152, R153 ;  /* 0x00000098bad17223 */ /* 0x000fe20000010099 */
[----:B------:R-:W-:Y:S01]  /*5440*/  SHF.L.U32 R207, R203, 0x10, RZ ;  /* 0x00000010cbcf7819 */ /* 0x000fe200000006ff */
[-C--:B------:R-:W-:Y:S01]  /*5450*/  FMUL.FTZ R203, R204, R163.reuse ;  /* 0x000000a3cccb7220 */ /* 0x080fe20000410000 */
[----:B------:R-:W-:Y:S01]  /*5460*/  FFMA.FTZ R100, R155, R148, R100 ;  /* 0x000000949b647223 */ /* 0x000fe20000010064 */
[----:B------:R-:W-:Y:S01]  /*5470*/  PRMT R149, R149, 0x7632, R149 ;  /* 0x0000763295957816 */ /* 0x000fe20000000095 */
[----:B------:R-:W-:Y:S01]  /*5480*/  FMUL.FTZ R206, R206, R163 ;  /* 0x000000a3cece7220 */ /* 0x000fe20000410000 */
[C---:B------:R-:W-:Y:S01]  /*5490*/  PRMT R148, R150.reuse, 0x7632, R148 ;  /* 0x0000763296947816 */ /* 0x040fe20000000094 */
[----:B------:R-:W-:Y:S01]  /*54a0*/  FFMA.FTZ R102, R203, R205, R102 ;  /* 0x000000cdcb667223 */ /* 0x000fe20000010066 */
[----:B------:R-:W-:Y:S01]  /*54b0*/  SHF.L.U32 R150, R150, 0x10, RZ ;  /* 0x0000001096967819 */ /* 0x000fe200000006ff */
[-C--:B------:R-:W-:Y:S01]  /*54c0*/  FMUL.FTZ R205, R208, R163.reuse ;  /* 0x000000a3d0cd7220 */ /* 0x080fe20000410000 */
[----:B------:R-:W-:Y:S01]  /*54d0*/  SHF.L.U32 R149, R149, 0x10, RZ ;  /* 0x0000001095957819 */ /* 0x000fe200000006ff */
[----:B------:R-:W-:Y:S01]  /*54e0*/  FMUL.FTZ R210, R210, R163 ;  /* 0x000000a3d2d27220 */ /* 0x000fe20000410000 */
[----:B------:R-:W-:Y:S01]  /*54f0*/  SHF.L.U32 R148, R148, 0x10, RZ ;  /* 0x0000001094947819 */ /* 0x000fe200000006ff */
[----:B------:R-:W-:Y:S01]  /*5500*/  FADD.FTZ R209, R184, -R209 ;  /* 0x800000d1b8d17221 */ /* 0x000fe20000010000 */
[----:B------:R-:W-:Y:S01]  /*5510*/  FFMA.FTZ R104, R205, R150, R104 ;  /* 0x00000096cd687223 */ /* 0x000fe20000010068 */
[----:B------:R-:W-:Y:S01]  /*5520*/  FFMA.FTZ R103, R206, R149, R103 ;  /* 0x00000095ce677223 */ /* 0x000fe20000010067 */
[----:B------:R-:W-:Y:S01]  /*5530*/  SHF.L.U32 R150, R42, 0x10, RZ ;  /* 0x000000102a967819 */ /* 0x000fe200000006ff */
[----:B------:R-:W-:Y:S01]  /*5540*/  FFMA.FTZ R105, R210, R148, R105 ;  /* 0x00000094d2697223 */ /* 0x000fe20000010069 */
[----:B------:R-:W-:Y:S01]  /*5550*/  SHF.L.U32 R149, R24, 0x10, RZ ;  /* 0x0000001018957819 */ /* 0x000fe200000006ff */
[----:B------:R-:W-:Y:S01]  /*5560*/  FFMA.FTZ R204, R164, R209, R207 ;  /* 0x000000d1a4cc7223 */ /* 0x000fe200000100cf */
[----:B------:R-:W-:Y:S01]  /*5570*/  SHF.L.U32 R154, R151, 0x10, RZ ;  /* 0x00000010979a7819 */ /* 0x000fe200000006ff */
[----:B------:R-:W-:Y:S01]  /*5580*/  FMUL.FTZ R207, R212, R163 ;  /* 0x000000a3d4cf7220 */ /* 0x000fe20000410000 */
[----:B------:R-:W-:Y:S01]  /*5590*/  SHF.L.U32 R148, R41, 0x10, RZ ;  /* 0x0000001029947819 */ /* 0x000fe200000006ff */
[----:B------:R-:W-:Y:S01]  /*55a0*/  FMUL.FTZ R150, R150, R205 ;  /* 0x000000cd96967220 */ /* 0x000fe20000410000 */
[----:B------:R-:W-:Y:S01]  /*55b0*/  FMUL.FTZ R205, R149, R210 ;  /* 0x000000d295cd7220 */ /* 0x000fe20000410000 */
[----:B------:R-:W-:Y:S01]  /*55c0*/  FFMA.FTZ R106, R207, R154, R106 ;  /* 0x0000009acf6a7223 */ /* 0x000fe2000001006a */
[----:B------:R-:W-:Y:S01]  /*55d0*/  SHF.L.U32 R154, R43, 0x10, RZ ;  /* 0x000000102b9a7819 */ /* 0x000fe200000006ff */
[----:B------:R-:W-:Y:S01]  /*55e0*/  FMUL.FTZ R149, R148, R203 ;  /* 0x000000cb94957220 */ /* 0x000fe20000410000 */
[----:B------:R-:W-:Y:S01]  /*55f0*/  SHF.L.U32 R148, R40, 0x10, RZ ;  /* 0x0000001028947819 */ /* 0x000fe200000006ff */
[-C--:B------:R-:W-:Y:S01]  /*5600*/  FMUL.FTZ R200, R200, R163.reuse ;  /* 0x000000a3c8c87220 */ /* 0x080fe20000410000 */
[----:B------:R-:W-:Y:S01]  /*5610*/  PRMT R151, R151, 0x7632, R151 ;  /* 0x0000763297977816 */ /* 0x000fe20000000097 */
        /* <DEDUP_REMOVED lines=9> */
[----:B------:R-:W-:Y:S01]  /*56b0*/  FFMA.FTZ R101, R200, R202, R101 ;  /* 0x000000cac8657223 */ /* 0x000fe20000010065 */
[----:B------:R-:W-:Y:S01]  /*56c0*/  FMUL.FTZ R155, R203, R200 ;  /* 0x000000c8cb9b7220 */ /* 0x000fe20000410000 */
[----:B------:R-:W-:Y:S01]  /*56d0*/  F2FP.BF16.F32.PACK_AB R150, R205, R150 ;  /* 0x00000096cd96723e */ /* 0x000fe200000010ff */
[----:B------:R-:W-:Y:S01]  /*56e0*/  FFMA.FTZ R107, R204, R151, R107 ;  /* 0x00000097cc6b7223 */ /* 0x000fe2000001006b */
[----:B------:R-:W-:-:S02]  /*56f0*/  F2FP.BF16.F32.PACK_AB R151, R154, R207 ;  /* 0x000000cf9a97723e */ /* 0x000fc400000010ff */
[----:B------:R-:W-:Y:S02]  /*5700*/  F2FP.BF16.F32.PACK_AB R149, R206, R149 ;  /* 0x00000095ce95723e */ /* 0x000fe400000010ff */
[----:B------:R-:W-:Y:S01]  /*5710*/  F2FP.BF16.F32.PACK_AB R148, R155, R148 ;  /* 0x000000949b94723e */ /* 0x000fe200000010ff */
[----:B------:R-:W-:Y:S06]  /*5720*/  BRA `(.L_x_181) ;  /* 0x0000000400607947 */ /* 0x000fec0003800000 */
.L_x_180:
[----:B-----5:R-:W-:Y:S01]  /*5730*/  PRMT R209, R151, 0x7632, R209 ;  /* 0x0000763297d17816 */ /* 0x020fe200000000d1 */
[-CC-:B------:R-:W-:Y:S01]  /*5740*/  FFMA.FTZ R154, R189, R152.reuse, R153.reuse ;  /* 0x00000098bd9a7223 */ /* 0x180fe20000010099 */
[----:B------:R-:W-:Y:S01]  /*5750*/  SHF.L.U32 R210, R151, 0x10, RZ ;  /* 0x0000001097d27819 */ /* 0x000fe200000006ff */
[-C--:B------:R-:W-:Y:S01]  /*5760*/  FFMA.FTZ R126, R193, R152.reuse, R153 ;  /* 0x00000098c17e7223 */ /* 0x080fe20000010099 */
[----:B------:R-:W-:Y:S01]  /*5770*/  PRMT R207, R150, 0x7632, R207 ;  /* 0x0000763296cf7816 */ /* 0x000fe200000000cf */
[-C--:B------:R-:W-:Y:S01]  /*5780*/  FFMA.FTZ R155, R190, R152.reuse, R153 ;  /* 0x00000098be9b7223 */ /* 0x080fe20000010099 */
[----:B------:R-:W-:Y:S01]  /*5790*/  SHF.L.U32 R208, R150, 0x10, RZ ;  /* 0x0000001096d07819 */ /* 0x000fe200000006ff */
[----:B------:R-:W-:Y:S01]  /*57a0*/  FADD.FTZ R203, R187, -R154 ;  /* 0x8000009abbcb7221 */ /* 0x000fe20000010000 */
[C---:B------:R-:W-:Y:S01]  /*57b0*/  PRMT R150, R149.reuse, 0x7632, R150 ;  /* 0x0000763295967816 */ /* 0x040fe20000000096 */
[----:B------:R-:W-:Y:S01]  /*57c0*/  FADD.FTZ R155, R188, -R155 ;  /* 0x8000009bbc9b7221 */ /* 0x000fe20000010000 */
[----:B------:R-:W-:Y:S01]  /*57d0*/  SHF.L.U32 R151, R149, 0x10, RZ ;  /* 0x0000001095977819 */ /* 0x000fe200000006ff */
[----:B------:R-:W-:Y:S01]  /*57e0*/  FFMA.FTZ R211, R186, R152, R153 ;  /* 0x00000098bad37223 */ /* 0x000fe20000010099 */
[----:B------:R-:W-:-:S02]  /*57f0*/  PRMT R149, R143, 0x7632, R149 ;  /* 0x000076328f957816 */ /* 0x000fc40000000095 */
[----:B------:R-:W-:Y:S01]  /*5800*/  PRMT R127, R142, 0x7632, R127 ;  /* 0x000076328e7f7816 */ /* 0x000fe2000000007f */
[----:B------:R-:W-:Y:S01]  /*5810*/  FADD.FTZ R211, R184, -R211 ;  /* 0x800000d3b8d37221 */ /* 0x000fe20000010000 */
[C---:B------:R-:W-:Y:S02]  /*5820*/  PRMT R124, R148.reuse, 0x7632, R124 ;  /* 0x00007632947c7816 */ /* 0x040fe4000000007c */
[----:B------:R-:W-:Y:S02]  /*5830*/  SHF.L.U32 R125, R148, 0x10, RZ ;  /* 0x00000010947d7819 */ /* 0x000fe400000006ff */
[----:B------:R-:W-:Y:S02]  /*5840*/  SHF.L.U32 R148, R142, 0x10, RZ ;  /* 0x000000108e947819 */ /* 0x000fe400000006ff */
[----:B------:R-:W-:Y:S01]  /*5850*/  SHF.L.U32 R200, R149, 0x10, RZ ;  /* 0x0000001095c87819 */ /* 0x000fe200000006ff */
[----:B------:R-:W-:Y:S01]  /*5860*/  FADD.FTZ R149, R191, -R126 ;  /* 0x8000007ebf957221 */ /* 0x000fe20000010000 */
[----:B------:R-:W-:-:S02]  /*5870*/  SHF.L.U32 R154, R127, 0x10, RZ ;  /* 0x000000107f9a7819 */ /* 0x000fc400000006ff */
[----:B------:R-:W-:Y:S01]  /*5880*/  SHF.L.U32 R205, R143, 0x10, RZ ;  /* 0x000000108fcd7819 */ /* 0x000fe200000006ff */
[C---:B------:R-:W-:Y:S01]  /*5890*/  FFMA.FTZ R148, R164.reuse, R149, R148 ;  /* 0x00000095a4947223 */ /* 0x040fe20000010094 */
[----:B------:R-:W-:Y:S01]  /*58a0*/  PRMT R202, R141, 0x7632, R202 ;  /* 0x000076328dca7816 */ /* 0x000fe200000000ca */
[C---:B------:R-:W-:Y:S01]  /*58b0*/  FFMA.FTZ R149, R164.reuse, R155, R154 ;  /* 0x0000009ba4957223 */ /* 0x040fe2000001009a */
[-C--:B------:R-:W-:Y:S01]  /*58c0*/  FFMA.FTZ R154, R197, R152.reuse, R153 ;  /* 0x00000098c59a7223 */ /* 0x080fe20000010099 */
[----:B------:R-:W-:Y:S01]  /*58d0*/  FFMA.FTZ R126, R164, R203, R205 ;  /* 0x000000cba47e7223 */ /* 0x000fe200000100cd */
[----:B------:R-:W-:Y:S01]  /*58e0*/  SHF.L.U32 R203, R141, 0x10, RZ ;  /* 0x000000108dcb7819 */ /* 0x000fe200000006ff */
[-CC-:B------:R-:W-:Y:S01]  /*58f0*/  FFMA.FTZ R205, R194, R152.reuse, R153.reuse ;  /* 0x00000098c2cd7223 */ /* 0x180fe20000010099 */
[----:B------:R-:W-:Y:S01]  /*5900*/  FFMA.FTZ R127, R164, R211, R200 ;  /* 0x000000d3a47f7223 */ /* 0x000fe200000100c8 */
[----:B------:R-:W-:Y:S01]  /*5910*/  FADD.FTZ R155, R195, -R154 ;  /* 0x8000009ac39b7221 */ /* 0x000fe20000010000 */
[-C--:B------:R-:W-:Y:S01]  /*5920*/  FFMA.FTZ R200, R201, R152.reuse, R153 ;  /* 0x00000098c9c87223 */ /* 0x080fe20000010099 */
[----:B------:R-:W-:Y:S01]  /*5930*/  SHF.L.U32 R204, R202, 0x10, RZ ;  /* 0x00000010cacc7819 */ /* 0x000fe200000006ff */
[----:B------:R-:W-:Y:S01]  /*5940*/  FADD.FTZ R205, R192, -R205 ;  /* 0x800000cdc0cd7221 */ /* 0x000fe20000010000 */
[----:B------:R-:W-:Y:S01]  /*5950*/  FFMA.FTZ R154, R164, R155, R203 ;  /* 0x0000009ba49a7223 */ /* 0x000fe200000100cb */
[C---:B------:R-:W-:Y:S01]  /*5960*/  SHF.L.U32 R202, R140.reuse, 0x10, RZ ;  /* 0x000000108cca7819 */ /* 0x040fe200000006ff */
[--C-:B------:R-:W-:Y:S01]  /*5970*/  FADD.FTZ R155, R199, -R200.reuse ;  /* 0x800000c8c79b7221 */ /* 0x100fe20000010000 */
[----:B------:R-:W-:Y:S01]  /*5980*/  PRMT R200, R140, 0x7632, R200 ;  /* 0x000076328cc87816 */ /* 0x000fe200000000c8 */
[----:B------:R-:W-:Y:S01]  /*5990*/  FFMA.FTZ R206, R164, R205, R204 ;  /* 0x000000cda4ce7223 */ /* 0x000fe200000100cc */
[----:B------:R-:W-:Y:S01]  /*59a0*/  FFMA.FTZ R203, R198, R152, R153 ;  /* 0x00000098c6cb7223 */ /* 0x000fe20000010099 */
[----:B------:R-:W-:Y:S01]  /*59b0*/  SHF.L.U32 R204, R43, 0x10, RZ ;  /* 0x000000102bcc7819 */ /* 0x000fe200000006ff */
[----:B------:R-:W-:Y:S01]  /*59c0*/  FFMA.FTZ R202, R164, R155, R202 ;  /* 0x0000009ba4ca7223 */ /* 0x000fe200000100ca */
[----:B------:R-:W-:Y:S01]  /*59d0*/  FMUL.FTZ R205, R126, R163 ;  /* 0x000000a37ecd7220 */ /* 0x000fe20000410000 */
[----:B------:R-:W-:Y:S01]  /*59e0*/  SHF.L.U32 R155, R200, 0x10, RZ ;  /* 0x00000010c89b7819 */ /* 0x000fe200000006ff */
[----:B------:R-:W-:Y:S01]  /*59f0*/  FADD.FTZ R203, R196, -R203 ;  /* 0x800000cbc4cb7221 */ /* 0x000fe20000010000 */
[----:B------:R-:W-:Y:S01]  /*5a00*/  SHF.L.U32 R209, R209, 0x10, RZ ;  /* 0x00000010d1d17819 */ /* 0x000fe200000006ff */
[----:B------:R-:W-:Y:S01]  /*5a10*/  FFMA.FTZ R106, R205, R210, R106 ;  /* 0x000000d2cd6a7223 */ /* 0x000fe2000001006a */
[----:B------:R-:W-:Y:S01]  /*5a20*/  FMUL.FTZ R211, R204, R205 ;  /* 0x000000cdccd37220 */ /* 0x000fe20000410000 */
[----:B------:R-:W-:Y:S01]  /*5a30*/  FMUL.FTZ R212, R127, R163 ;  /* 0x000000a37fd47220 */ /* 0x000fe20000410000 */
[----:B------:R-:W-:Y:S01]  /*5a40*/  SHF.L.U32 R205, R25, 0x10, RZ ;  /* 0x0000001019cd7819 */ /* 0x000fe200000006ff */
[----:B------:R-:W-:Y:S01]  /*5a50*/  FFMA.FTZ R203, R164, R203, R155 ;  /* 0x000000cba4cb7223 */ /* 0x000fe2000001009b */
[----:B------:R-:W-:Y:S01]  /*5a60*/  SHF.L.U32 R200, R42, 0x10, RZ ;  /* 0x000000102ac87819 */ /* 0x000fe200000006ff */
[----:B------:R-:W-:Y:S01]  /*5a70*/  FMUL.FTZ R155, R148, R163 ;  /* 0x000000a3949b7220 */ /* 0x000fe20000410000 */
[----:B------:R-:W-:Y:S01]  /*5a80*/  FFMA.FTZ R107, R212, R209, R107 ;  /* 0x000000d1d46b7223 */ /* 0x000fe2000001006b */
[----:B------:R-:W-:Y:S01]  /*5a90*/  FMUL.FTZ R212, R205, R212 ;  /* 0x000000d4cdd47220 */ /* 0x000fe20000410000 */
[----:B------:R-:W-:Y:S01]  /*5aa0*/  SHF.L.U32 R207, R207, 0x10, RZ ;  /* 0x00000010cfcf7819 */ /* 0x000fe200000006ff */
[----:B------:R-:W-:Y:S01]  /*5ab0*/  FMUL.FTZ R209, R200, R155 ;  /* 0x0000009bc8d17220 */ /* 0x000fe20000410000 */
[----:B------:R-:W-:Y:S01]  /*5ac0*/  SHF.L.U32 R205, R24, 0x10, RZ ;  /* 0x0000001018cd7819 */ /* 0x000fe200000006ff */
[-C--:B------:R-:W-:Y:S01]  /*5ad0*/  FMUL.FTZ R204, R149, R163.reuse ;  /* 0x000000a395cc7220 */ /* 0x080fe20000410000 */
[----:B------:R-:W-:Y:S01]  /*5ae0*/  FFMA.FTZ R104, R155, R208, R104 ;  /* 0x000000d09b687223 */ /* 0x000fe20000010068 */
[----:B------:R-:W-:Y:S01]  /*5af0*/  SHF.L.U32 R200, R41, 0x10, RZ ;  /* 0x0000001029c87819 */ /* 0x000fe200000006ff */
[-C--:B------:R-:W-:Y:S01]  /*5b00*/  FMUL.FTZ R155, R154, R163.reuse ;  /* 0x000000a39a9b7220 */ /* 0x080fe20000410000 */
[----:B------:R-:W-:Y:S01]  /*5b10*/  SHF.L.U32 R150, R150, 0x10, RZ ;  /* 0x0000001096967819 */ /* 0x000fe200000006ff */
[----:B------:R-:W-:Y:S01]  /*5b20*/  FMUL.FTZ R208, R206, R163 ;  /* 0x000000a3ced07220 */ /* 0x000fe20000410000 */
[----:B------:R-:W-:Y:S01]  /*5b30*/  FFMA.FTZ R105, R204, R207, R105 ;  /* 0x000000cfcc697223 */ /* 0x000fe20000010069 */
[----:B------:R-:W-:Y:S01]  /*5b40*/  FMUL.FTZ R210, R205, R204 ;  /* 0x000000cccdd27220 */ /* 0x000fe20000410000 */
[----:B------:R-:W-:Y:S01]  /*5b50*/  FFMA.FTZ R102, R155, R151, R102 ;  /* 0x000000979b667223 */ /* 0x000fe20000010066 */
[----:B------:R-:W-:Y:S01]  /*5b60*/  FMUL.FTZ R204, R200, R155 ;  /* 0x0000009bc8cc7220 */ /* 0x000fe20000410000 */
[----:B------:R-:W-:Y:S01]  /*5b70*/  FFMA.FTZ R103, R208, R150, R103 ;  /* 0x00000096d0677223 */ /* 0x000fe20000010067 */
[----:B------:R-:W-:Y:S01]  /*5b80*/  SHF.L.U32 R155, R23, 0x10, RZ ;  /* 0x00000010179b7819 */ /* 0x000fe200000006ff */
[-C--:B------:R-:W-:Y:S01]  /*5b90*/  FMUL.FTZ R151, R202, R163.reuse ;  /* 0x000000a3ca977220 */ /* 0x080fe20000410000 */
[----:B------:R-:W-:Y:S01]  /*5ba0*/  SHF.L.U32 R200, R124, 0x10, RZ ;  /* 0x000000107cc87819 */ /* 0x000fe200000006ff */
[----:B------:R-:W-:Y:S01]  /*5bb0*/  FMUL.FTZ R124, R203, R163 ;  /* 0x000000a3cb7c7220 */ /* 0x000fe20000410000 */
[----:B------:R-:W-:Y:S01]  /*5bc0*/  SHF.L.U32 R150, R40, 0x10, RZ ;  /* 0x0000001028967819 */ /* 0x000fe200000006ff */
[----:B------:R-:W-:Y:S01]  /*5bd0*/  FMUL.FTZ R207, R155, R208 ;  /* 0x000000d09bcf7220 */ /* 0x000fe20000410000 */
[----:B------:R-:W-:Y:S01]  /*5be0*/  SHF.L.U32 R205, R22, 0x10, RZ ;  /* 0x0000001016cd7819 */ /* 0x000fe200000006ff */
[----:B------:R-:W-:Y:S01]  /*5bf0*/  FFMA.FTZ R101, R124, R200, R101 ;  /* 0x000000c87c657223 */ /* 0x000fe20000010065 */
[----:B------:R-:W-:Y:S01]  /*5c00*/  F2FP.BF16.F32.PACK_AB R127, R127, R126 ;  /* 0x0000007e7f7f723e */ /* 0x000fe200000010ff */
[----:B------:R-:W-:Y:S01]  /*5c10*/  FMUL.FTZ R155, R150, R151 ;  /* 0x00000097969b7220 */ /* 0x000fe20000410000 */
[----:B------:R-:W-:Y:S01]  /*5c20*/  FFMA.FTZ R100, R151, R125, R100 ;  /* 0x0000007d97647223 */ /* 0x000fe20000010064 */
[----:B------:R-:W-:Y:S01]  /*5c30*/  FMUL.FTZ R200, R205, R124 ;  /* 0x0000007ccdc87220 */ /* 0x000fe20000410000 */
[----:B------:R-:W-:-:S02]  /*5c40*/  F2FP.BF16.F32.PACK_AB R126, R149, R148 ;  /* 0x00000094957e723e */ /* 0x000fc400000010ff */
[----:B------:R-:W-:Y:S02]  /*5c50*/  F2FP.BF16.F32.PACK_AB R125, R206, R154 ;  /* 0x0000009ace7d723e */ /* 0x000fe400000010ff */
[----:B------:R-:W-:Y:S02]  /*5c60*/  F2FP.BF16.F32.PACK_AB R124, R203, R202 ;  /* 0x000000cacb7c723e */ /* 0x000fe400000010ff */
[----:B------:R-:W-:Y:S02]  /*5c70*/  F2FP.BF16.F32.PACK_AB R151, R212, R211 ;  /* 0x000000d3d497723e */ /* 0x000fe400000010ff */
[----:B------:R-:W-:Y:S02]  /*5c80*/  F2FP.BF16.F32.PACK_AB R150, R210, R209 ;  /* 0x000000d1d296723e */ /* 0x000fe400000010ff */
[----:B------:R-:W-:Y:S02]  /*5c90*/  F2FP.BF16.F32.PACK_AB R149, R207, R204 ;  /* 0x000000cccf95723e */ /* 0x000fe400000010ff */
[----:B------:R-:W-:-:S07]  /*5ca0*/  F2FP.BF16.F32.PACK_AB R148, R200, R155 ;  /* 0x0000009bc894723e */ /* 0x000fce00000010ff */
.L_x_181:
[----:B------:R-:W-:Y:S01]  /*5cb0*/  ISETP.NE.U32.AND P1, PT, RZ, UR12, PT ;  /* 0x0000000cff007c0c */ /* 0x000fe2000bf25070 */
[----:B------:R-:W0:Y:S03]  /*5cc0*/  LDC.64 R154, c[0x0][0x468] ;  /* 0x00011a00ff9a7b82 */ /* 0x000e260000000a00 */
[----:B------:R-:W-:-:S13]  /*5cd0*/  ISETP.NE.AND.EX P1, PT, RZ, UR13, PT, P1 ;  /* 0x0000000dff007c0c */ /* 0x000fda000bf25310 */
[----:B------:R-:W1:Y:S01]  /*5ce0*/  @P1 LDC.64 R202, c[0x0][0x478] ;  /* 0x00011e00ffca1b82 */ /* 0x000e620000000a00 */
[----:B0-----:R-:W-:-:S04]  /*5cf0*/  IMAD.WIDE.U32 R154, R0, 0x10, R154 ;  /* 0x00000010009a7825 */ /* 0x001fc800078e009a */
[C---:B-1----:R-:W-:Y:S01]  /*5d00*/  @P1 IMAD.WIDE.U32 R202, R0.reuse, 0x10, R202 ;  /* 0x0000001000ca1825 */ /* 0x042fe200078e00ca */
[----:B------:R-:W-:-:S04]  /*5d10*/  IADD3 R0, PT, PT, R0, 0x20, RZ ;  /* 0x0000002000007810 */ /* 0x000fc80007ffe0ff */
[----:B------:R0:W-:Y:S04]  /*5d20*/  @P1 STG.E.128 desc[UR6][R202.64], R124 ;  /* 0x0000007cca001986 */ /* 0x0001e8000c101d06 */
[----:B------:R0:W-:Y:S02]  /*5d30*/  STG.E.128 desc[UR6][R154.64], R148 ;  /* 0x000000949a007986 */ /* 0x0001e4000c101d06 */
.L_x_179:
[----:B------:R-:W-:Y:S05]  /*5d40*/  BSYNC.RECONVERGENT B1 ;  /* 0x0000000000017941 */ /* 0x000fea0003800200 */
.L_x_178:
        /* <DEDUP_REMOVED lines=8> */
[----:B-----5:R-:W-:Y:S01]  /*5dd0*/  PRMT R202, R151, 0x7632, R202 ;  /* 0x0000763297ca7816 */ /* 0x020fe200000000ca */
[-CC-:B------:R-:W-:Y:S01]  /*5de0*/  FFMA.FTZ R203, R35, R152.reuse, R153.reuse ;  /* 0x0000009823cb7223 */ /* 0x180fe20000010099 */
[----:B------:R-:W-:Y:S01]  /*5df0*/  SHF.L.U32 R207, R151, 0x10, RZ ;  /* 0x0000001097cf7819 */ /* 0x000fe200000006ff */
[-CC-:B------:R-:W-:Y:S01]  /*5e00*/  FFMA.FTZ R209, R160, R152.reuse, R153.reuse ;  /* 0x00000098a0d17223 */ /* 0x180fe20000010099 */
[----:B------:R-:W-:Y:S01]  /*5e10*/  PRMT R204, R150, 0x7632, R204 ;  /* 0x0000763296cc7816 */ /* 0x000fe200000000cc */
[-CC-:B------:R-:W-:Y:S01]  /*5e20*/  FFMA.FTZ R200, R162, R152.reuse, R153.reuse ;  /* 0x00000098a2c87223 */ /* 0x180fe20000010099 */
[----:B------:R-:W-:Y:S01]  /*5e30*/  SHF.L.U32 R206, R150, 0x10, RZ ;  /* 0x0000001096ce7819 */ /* 0x000fe200000006ff */
[----:B------:R-:W-:Y:S01]  /*5e40*/  FFMA.FTZ R208, R156, R152, R153 ;  /* 0x000000989cd07223 */ /* 0x000fe20000010099 */
[----:B------:R-:W-:Y:S01]  /*5e50*/  PRMT R150, R149, 0x7632, R150 ;  /* 0x0000763295967816 */ /* 0x000fe20000000096 */
[----:B------:R-:W-:Y:S01]  /*5e60*/  FADD.FTZ R200, R161, -R200 ;  /* 0x800000c8a1c87221 */ /* 0x000fe20000010000 */
[----:B------:R-:W-:Y:S01]  /*5e70*/  SHF.L.U32 R151, R149, 0x10, RZ ;  /* 0x0000001095977819 */ /* 0x000fe200000006ff */
[----:B------:R-:W-:Y:S01]  /*5e80*/  FADD.FTZ R208, R159, -R208 ;  /* 0x800000d09fd07221 */ /* 0x000fe20000010000 */
[----:B------:R-:W-:-:S02]  /*5e90*/  PRMT R126, R147, 0x7632, R126 ;  /* 0x00007632937e7816 */ /* 0x000fc4000000007e */
[C---:B------:R-:W-:Y:S02]  /*5ea0*/  PRMT R149, R148.reuse, 0x7632, R149 ;  /* 0x0000763294957816 */ /* 0x040fe40000000095 */
[----:B------:R-:W-:Y:S01]  /*5eb0*/  SHF.L.U32 R125, R148, 0x10, RZ ;  /* 0x00000010947d7819 */ /* 0x000fe200000006ff */
[----:B------:R-:W-:Y:S01]  /*5ec0*/  FFMA.FTZ R148, R33, R152, R153 ;  /* 0x0000009821947223 */ /* 0x000fe20000010099 */
[----:B------:R-:W-:Y:S02]  /*5ed0*/  PRMT R124, R146, 0x7632, R124 ;  /* 0x00007632927c7816 */ /* 0x000fe4000000007c */
[----:B------:R-:W-:Y:S01]  /*5ee0*/  SHF.L.U32 R205, R126, 0x10, RZ ;  /* 0x000000107ecd7819 */ /* 0x000fe200000006ff */
[----:B------:R-:W-:Y:S01]  /*5ef0*/  FADD.FTZ R126, R32, -R203 ;  /* 0x800000cb207e7221 */ /* 0x000fe20000010000 */
[----:B------:R-:W-:Y:S01]  /*5f00*/  SHF.L.U32 R127, R147, 0x10, RZ ;  /* 0x00000010937f7819 */ /* 0x000fe200000006ff */
[----:B------:R-:W-:Y:S01]  /*5f10*/  FADD.FTZ R154, R31, -R148 ;  /* 0x800000941f9a7221 */ /* 0x000fe20000010000 */
[----:B------:R-:W-:Y:S01]  /*5f20*/  SHF.L.U32 R203, R124, 0x10, RZ ;  /* 0x000000107ccb7819 */ /* 0x000fe200000006ff */
[----:B------:R-:W-:Y:S01]  /*5f30*/  FADD.FTZ R148, R158, -R209 ;  /* 0x800000d19e947221 */ /* 0x000fe20000010000 */
[----:B------:R-:W-:Y:S01]  /*5f40*/  SHF.L.U32 R155, R146, 0x10, RZ ;  /* 0x00000010929b7819 */ /* 0x000fe200000006ff */
[C---:B------:R-:W-:Y:S01]  /*5f50*/  FFMA.FTZ R124, R164.reuse, R154, R127 ;  /* 0x0000009aa47c7223 */ /* 0x040fe2000001007f */
[----:B------:R-:W-:Y:S01]  /*5f60*/  PRMT R154, R145, 0x7632, R154 ;  /* 0x00007632919a7816 */ /* 0x000fe2000000009a */
[C---:B------:R-:W-:Y:S01]  /*5f70*/  FFMA.FTZ R148, R164.reuse, R148, R203 ;  /* 0x00000094a4947223 */ /* 0x040fe200000100cb */
[----:B------:R-:W-:Y:S01]  /*5f80*/  FFMA.FTZ R203, R157, R152, R153 ;  /* 0x000000989dcb7223 */ /* 0x000fe20000010099 */
[C---:B------:R-:W-:Y:S01]  /*5f90*/  FFMA.FTZ R126, R164.reuse, R126, R155 ;  /* 0x0000007ea47e7223 */ /* 0x040fe2000001009b */
[----:B------:R-:W-:Y:S01]  /*5fa0*/  FFMA.FTZ R127, R164, R200, R205 ;  /* 0x000000c8a47f7223 */ /* 0x000fe200000100cd */
[----:B------:R-:W-:Y:S01]  /*5fb0*/  SHF.L.U32 R155, R145, 0x10, RZ ;  /* 0x00000010919b7819 */ /* 0x000fe200000006ff */
[----:B------:R-:W-:Y:S01]  /*5fc0*/  FADD.FTZ R203, R34, -R203 ;  /* 0x800000cb22cb7221 */ /* 0x000fe20000010000 */
[----:B------:R-:W-:Y:S01]  /*5fd0*/  SHF.L.U32 R205, R154, 0x10, RZ ;  /* 0x000000109acd7819 */ /* 0x000fe200000006ff */
[----:B------:R-:W-:Y:S01]  /*5fe0*/  FFMA.FTZ R200, R185, R152, R153 ;  /* 0x00000098b9c87223 */ /* 0x000fe20000010099 */
[----:B------:R-:W-:Y:S01]  /*5ff0*/  SHF.L.U32 R212, R51, 0x10, RZ ;  /* 0x0000001033d47819 */ /* 0x000fe200000006ff */
[----:B------:R-:W-:Y:S01]  /*6000*/  FFMA.FTZ R154, R164, R203, R155 ;  /* 0x000000cba49a7223 */ /* 0x000fe2000001009b */
[----:B------:R-:W-:Y:S01]  /*6010*/  SHF.L.U32 R203, R144, 0x10, RZ ;  /* 0x0000001090cb7819 */ /* 0x000fe200000006ff */
[----:B------:R-:W-:Y:S01]  /*6020*/  FFMA.FTZ R205, R164, R208, R205 ;  /* 0x000000d0a4cd7223 */ /* 0x000fe200000100cd */
[----:B------:R-:W-:Y:S01]  /*6030*/  PRMT R155, R144, 0x7632, R155 ;  /* 0x00007632909b7816 */ /* 0x000fe2000000009b */
[----:B------:R-:W-:Y:S01]  /*6040*/  FADD.FTZ R200, R183, -R200 ;  /* 0x800000c8b7c87221 */ /* 0x000fe20000010000 */
[----:B------:R-:W-:Y:S01]  /*6050*/  FFMA.FTZ R208, R182, R152, R153 ;  /* 0x00000098b6d07223 */ /* 0x000fe20000010099 */
[-C--:B------:R-:W-:Y:S01]  /*6060*/  FMUL.FTZ R210, R127, R163.reuse ;  /* 0x000000a37fd27220 */ /* 0x080fe20000410000 */
[----:B------:R-:W-:Y:S01]  /*6070*/  SHF.L.U32 R155, R155, 0x10, RZ ;  /* 0x000000109b9b7819 */ /* 0x000fe200000006ff */
[----:B------:R-:W-:Y:S01]  /*6080*/  FFMA.FTZ R200, R164, R200, R203 ;  /* 0x000000c8a4c87223 */ /* 0x000fe200000100cb */
[----:B------:R-:W-:Y:S01]  /*6090*/  FADD.FTZ R209, R181, -R208 ;  /* 0x800000d0b5d17221 */ /* 0x000fe20000010000 */
[----:B------:R-:W-:Y:S01]  /*60a0*/  FMUL.FTZ R203, R124, R163 ;  /* 0x000000a37ccb7220 */ /* 0x000fe20000410000 */
[----:B------:R-:W-:-:S02]  /*60b0*/  SHF.L.U32 R208, R202, 0x10, RZ ;  /* 0x00000010cad07819 */ /* 0x000fc400000006ff */
[----:B------:R-:W-:Y:S01]  /*60c0*/  FFMA.FTZ R202, R164, R209, R155 ;  /* 0x000000d1a4ca7223 */ /* 0x000fe2000001009b */
[----:B------:R-:W-:Y:S01]  /*60d0*/  FFMA.FTZ R114, R203, R207, R114 ;  /* 0x000000cfcb727223 */ /* 0x000fe20000010072 */
[----:B------:R-:W-:Y:S01]  /*60e0*/  FMUL.FTZ R209, R212, R203 ;  /* 0x000000cbd4d17220 */ /* 0x000fe20000410000 */
[----:B------:R-:W-:Y:S01]  /*60f0*/  SHF.L.U32 R203, R17, 0x10, RZ ;  /* 0x0000001011cb7819 */ /* 0x000fe200000006ff */
[-C--:B------:R-:W-:Y:S01]  /*6100*/  FMUL.FTZ R155, R126, R163.reuse ;  /* 0x000000a37e9b7220 */ /* 0x080fe20000410000 */
[----:B------:R-:W-:Y:S01]  /*6110*/  SHF.L.U32 R212, R50, 0x10, RZ ;  /* 0x0000001032d47819 */ /* 0x000fe200000006ff */
[----:B------:R-:W-:Y:S01]  /*6120*/  FFMA.FTZ R115, R210, R208, R115 ;  /* 0x000000d0d2737223 */ /* 0x000fe20000010073 */
        /* <DEDUP_REMOVED lines=8> */
[----:B------:R-:W-:Y:S01]  /*61b0*/  FFMA.FTZ R113, R208, R204, R113 ;  /* 0x000000ccd0717223 */ /* 0x000fe20000010071 */
[----:B------:R-:W-:Y:S01]  /*61c0*/  SHF.L.U32 R150, R150, 0x10, RZ ;  /* 0x0000001096967819 */ /* 0x000fe200000006ff */
[----:B------:R-:W-:Y:S01]  /*61d0*/  FMUL.FTZ R204, R205, R163 ;  /* 0x000000a3cdcc7220 */ /* 0x000fe20000410000 */
[----:B------:R-:W-:Y:S01]  /*61e0*/  FMUL.FTZ R208, R203, R208 ;  /* 0x000000d0cbd07220 */ /* 0x000fe20000410000 */
[----:B------:R-:W-:Y:S01]  /*61f0*/  FFMA.FTZ R110, R155, R151, R110 ;  /* 0x000000979b6e7223 */ /* 0x000fe2000001006e */
[----:B------:R-:W-:Y:S01]  /*6200*/  FMUL.FTZ R203, R206, R155 ;  /* 0x0000009bcecb7220 */ /* 0x000fe20000410000 */
[----:B------:R-:W-:Y:S01]  /*6210*/  SHF.L.U32 R155, R15, 0x10, RZ ;  /* 0x000000100f9b7819 */ /* 0x000fe200000006ff */
[----:B------:R-:W-:Y:S01]  /*6220*/  FFMA.FTZ R111, R204, R150, R111 ;  /* 0x00000096cc6f7223 */ /* 0x000fe2000001006f */
[----:B------:R-:W-:Y:S01]  /*6230*/  SHF.L.U32 R212, R48, 0x10, RZ ;  /* 0x0000001030d47819 */ /* 0x000fe200000006ff */
[-C--:B------:R-:W-:Y:S01]  /*6240*/  FMUL.FTZ R151, R200, R163.reuse ;  /* 0x000000a3c8977220 */ /* 0x080fe20000410000 */
[----:B------:R-:W-:Y:S01]  /*6250*/  SHF.L.U32 R211, R14, 0x10, RZ ;  /* 0x000000100ed37819 */ /* 0x000fe200000006ff */
[----:B------:R-:W-:Y:S01]  /*6260*/  FMUL.FTZ R150, R202, R163 ;  /* 0x000000a3ca967220 */ /* 0x000fe20000410000 */
[----:B------:R-:W-:Y:S01]  /*6270*/  SHF.L.U32 R149, R149, 0x10, RZ ;  /* 0x0000001095957819 */ /* 0x000fe200000006ff */
[----:B------:R-:W-:Y:S01]  /*6280*/  FMUL.FTZ R206, R155, R204 ;  /* 0x000000cc9bce7220 */ /* 0x000fe20000410000 */
[----:B------:R-:W-:Y:S01]  /*6290*/  FMUL.FTZ R155, R212, R151 ;  /* 0x00000097d49b7220 */ /* 0x000fe20000410000 */
[----:B------:R-:W-:Y:S01]  /*62a0*/  FMUL.FTZ R204, R211, R150 ;  /* 0x00000096d3cc7220 */ /* 0x000fe20000410000 */
[----:B------:R-:W-:Y:S01]  /*62b0*/  FFMA.FTZ R108, R151, R125, R108 ;  /* 0x0000007d976c7223 */ /* 0x000fe2000001006c */
[----:B------:R-:W-:Y:S01]  /*62c0*/  FFMA.FTZ R109, R150, R149, R109 ;  /* 0x00000095966d7223 */ /* 0x000fe2000001006d */
[----:B------:R-:W-:-:S02]  /*62d0*/  F2FP.BF16.F32.PACK_AB R127, R127, R124 ;  /* 0x0000007c7f7f723e */ /* 0x000fc400000010ff */
[----:B------:R-:W-:Y:S02]  /*62e0*/  F2FP.BF16.F32.PACK_AB R126, R148, R126 ;  /* 0x0000007e947e723e */ /* 0x000fe400000010ff */
[----:B------:R-:W-:Y:S02]  /*62f0*/  F2FP.BF16.F32.PACK_AB R125, R205, R154 ;  /* 0x0000009acd7d723e */ /* 0x000fe400000010ff */
[----:B------:R-:W-:Y:S02]  /*6300*/  F2FP.BF16.F32.PACK_AB R124, R202, R200 ;  /* 0x000000c8ca7c723e */ /* 0x000fe400000010ff */
[----:B------:R-:W-:Y:S02]  /*6310*/  F2FP.BF16.F32.PACK_AB R151, R210, R209 ;  /* 0x000000d1d297723e */ /* 0x000fe400000010ff */
[----:B------:R-:W-:Y:S02]  /*6320*/  F2FP.BF16.F32.PACK_AB R150, R208, R207 ;  /* 0x000000cfd096723e */ /* 0x000fe400000010ff */
[----:B------:R-:W-:-:S02]  /*6330*/  F2FP.BF16.F32.PACK_AB R149, R206, R203 ;  /* 0x000000cbce95723e */ /* 0x000fc400000010ff */
[----:B------:R-:W-:Y:S01]  /*6340*/  F2FP.BF16.F32.PACK_AB R148, R204, R155 ;  /* 0x0000009bcc94723e */ /* 0x000fe200000010ff */
[----:B------:R-:W-:Y:S06]  /*6350*/  BRA `(.L_x_185) ;  /* 0x0000000400507947 */ /* 0x000fec0003800000 */
.L_x_184:
[-CC-:B------:R-:W-:Y:S01]  /*6360*/  FFMA.FTZ R154, R185, R152.reuse, R153.reuse ;  /* 0x00000098b99a7223 */ /* 0x180fe20000010099 */
[----:B------:R-:W-:Y:S01]  /*6370*/  SHF.L.U32 R203, R144, 0x10, RZ ;  /* 0x0000001090cb7819 */ /* 0x000fe200000006ff */
[-CC-:B------:R-:W-:Y:S01]  /*6380*/  FFMA.FTZ R202, R182, R152.reuse, R153.reuse ;  /* 0x00000098b6ca7223 */ /* 0x180fe20000010099 */
[-C--:B------:R-:W-:Y:S01]  /*6390*/  FFMA.FTZ R207, R157, R152.reuse, R153 ;  /* 0x000000989dcf7223 */ /* 0x080fe20000010099 */
[----:B------:R-:W-:Y:S01]  /*63a0*/  FADD.FTZ R155, R183, -R154 ;  /* 0x8000009ab79b7221 */ /* 0x000fe20000010000 */
[----:B------:R-:W-:Y:S01]  /*63b0*/  SHF.L.U32 R204, R145, 0x10, RZ ;  /* 0x0000001091cc7819 */ /* 0x000fe200000006ff */
[----:B------:R-:W-:Y:S01]  /*63c0*/  FADD.FTZ R205, R181, -R202 ;  /* 0x800000cab5cd7221 */ /* 0x000fe20000010000 */
[----:B------:R-:W-:Y:S01]  /*63d0*/  PRMT R200, R144, 0x7632, R200 ;  /* 0x0000763290c87816 */ /* 0x000fe200000000c8 */
[----:B-----5:R-:W-:Y:S01]  /*63e0*/  FFMA.FTZ R154, R164, R155, R203 ;  /* 0x0000009ba49a7223 */ /* 0x020fe200000100cb */
[----:B------:R-:W-:Y:S01]  /*63f0*/  FADD.FTZ R207, R34, -R207 ;  /* 0x800000cf22cf7221 */ /* 0x000fe20000010000 */
[----:B------:R-:W-:Y:S01]  /*6400*/  PRMT R155, R145, 0x7632, R155 ;  /* 0x00007632919b7816 */ /* 0x000fe2000000009b */
[-CC-:B------:R-:W-:Y:S01]  /*6410*/  FFMA.FTZ R202, R156, R152.reuse, R153.reuse ;  /* 0x000000989cca7223 */ /* 0x180fe20000010099 */
[----:B------:R-:W-:Y:S01]  /*6420*/  SHF.L.U32 R200, R200, 0x10, RZ ;  /* 0x00000010c8c87819 */ /* 0x000fe200000006ff */
[----:B------:R-:W-:Y:S01]  /*6430*/  FFMA.FTZ R204, R164, R207, R204 ;  /* 0x000000cfa4cc7223 */ /* 0x000fe200000100cc */
[----:B------:R-:W-:Y:S01]  /*6440*/  PRMT R206, R146, 0x7632, R206 ;  /* 0x0000763292ce7816 */ /* 0x000fe200000000ce */
[-CC-:B------:R-:W-:Y:S01]  /*6450*/  FFMA.FTZ R207, R160, R152.reuse, R153.reuse ;  /* 0x00000098a0cf7223 */ /* 0x180fe20000010099 */
[----:B------:R-:W-:Y:S01]  /*6460*/  SHF.L.U32 R155, R155, 0x10, RZ ;  /* 0x000000109b9b7819 */ /* 0x000fe200000006ff */
[----:B------:R-:W-:Y:S01]  /*6470*/  FADD.FTZ R203, R159, -R202 ;  /* 0x800000ca9fcb7221 */ /* 0x000fe20000010000 */
[-C--:B------:R-:W-:Y:S01]  /*6480*/  FFMA.FTZ R210, R33, R152.reuse, R153 ;  /* 0x0000009821d27223 */ /* 0x080fe20000010099 */
[----:B------:R-:W-:Y:S01]  /*6490*/  SHF.L.U32 R202, R206, 0x10, RZ ;  /* 0x00000010ceca7819 */ /* 0x000fe200000006ff */
[----:B------:R-:W-:Y:S01]  /*64a0*/  FFMA.FTZ R200, R164, R205, R200 ;  /* 0x000000cda4c87223 */ /* 0x000fe200000100c8 */
[----:B------:R-:W-:Y:S01]  /*64b0*/  FADD.FTZ R207, R158, -R207 ;  /* 0x800000cf9ecf7221 */ /* 0x000fe20000010000 */
[----:B------:R-:W-:Y:S01]  /*64c0*/  FFMA.FTZ R206, R164, R203, R155 ;  /* 0x000000cba4ce7223 */ /* 0x000fe2000001009b */
[-C--:B------:R-:W-:Y:S01]  /*64d0*/  FFMA.FTZ R205, R35, R152.reuse, R153 ;  /* 0x0000009823cd7223 */ /* 0x080fe20000010099 */
[----:B------:R-:W-:Y:S01]  /*64e0*/  PRMT R155, R148, 0x7632, R155 ;  /* 0x00007632949b7816 */ /* 0x000fe2000000009b */
[----:B------:R-:W-:Y:S01]  /*64f0*/  FADD.FTZ R209, R31, -R210 ;  /* 0x800000d21fd17221 */ /* 0x000fe20000010000 */
[----:B------:R-:W-:Y:S01]  /*6500*/  SHF.L.U32 R208, R146, 0x10, RZ ;  /* 0x0000001092d07819 */ /* 0x000fe200000006ff */
[----:B------:R-:W-:Y:S01]  /*6510*/  FFMA.FTZ R210, R164, R207, R202 ;  /* 0x000000cfa4d27223 */ /* 0x000fe200000100ca */
[----:B------:R-:W-:Y:S01]  /*6520*/  SHF.L.U32 R212, R147, 0x10, RZ ;  /* 0x0000001093d47819 */ /* 0x000fe200000006ff */
[----:B------:R-:W-:Y:S01]  /*6530*/  FADD.FTZ R205, R32, -R205 ;  /* 0x800000cd20cd7221 */ /* 0x000fe20000010000 */
[----:B------:R-:W-:Y:S01]  /*6540*/  SHF.L.U32 R148, R148, 0x10, RZ ;  /* 0x0000001094947819 */ /* 0x000fe200000006ff */
[----:B------:R-:W-:Y:S01]  /*6550*/  FFMA.FTZ R214, R162, R152, R153 ;  /* 0x00000098a2d67223 */ /* 0x000fe20000010099 */
[----:B------:R-:W-:Y:S01]  /*6560*/  SHF.L.U32 R202, R155, 0x10, RZ ;  /* 0x000000109bca7819 */ /* 0x000fe200000006ff */
[----:B------:R-:W-:Y:S01]  /*6570*/  FMUL.FTZ R155, R154, R163 ;  /* 0x000000a39a9b7220 */ /* 0x000fe20000410000 */
[----:B------:R-:W-:Y:S01]  /*6580*/  PRMT R203, R147, 0x7632, R203 ;  /* 0x0000763293cb7816 */ /* 0x000fe200000000cb */
[C---:B------:R-:W-:Y:S01]  /*6590*/  FFMA.FTZ R208, R164.reuse, R205, R208 ;  /* 0x000000cda4d07223 */ /* 0x040fe200000100d0 */
[----:B------:R-:W-:Y:S01]  /*65a0*/  FFMA.FTZ R212, R164, R209, R212 ;  /* 0x000000d1a4d47223 */ /* 0x000fe200000100d4 */
[----:B------:R-:W-:Y:S01]  /*65b0*/  SHF.L.U32 R205, R149, 0x10, RZ ;  /* 0x0000001095cd7819 */ /* 0x000fe200000006ff */
[----:B------:R-:W-:Y:S01]  /*65c0*/  FFMA.FTZ R108, R155, R148, R108 ;  /* 0x000000949b6c7223 */ /* 0x000fe2000001006c */
[----:B------:R-:W-:Y:S01]  /*65d0*/  SHF.L.U32 R209, R203, 0x10, RZ ;  /* 0x00000010cbd17819 */ /* 0x000fe200000006ff */
[-C--:B------:R-:W-:Y:S01]  /*65e0*/  FMUL.FTZ R203, R204, R163.reuse ;  /* 0x000000a3cccb7220 */ /* 0x080fe20000410000 */
[----:B------:R-:W-:Y:S01]  /*65f0*/  PRMT R148, R150, 0x7632, R148 ;  /* 0x0000763296947816 */ /* 0x000fe20000000094 */
[----:B------:R-:W-:Y:S01]  /*6600*/  FMUL.FTZ R210, R210, R163 ;  /* 0x000000a3d2d27220 */ /* 0x000fe20000410000 */
[----:B------:R-:W-:Y:S01]  /*6610*/  PRMT R149, R149, 0x7632, R149 ;  /* 0x0000763295957816 */ /* 0x000fe20000000095 */
[----:B------:R-:W-:Y:S01]  /*6620*/  FFMA.FTZ R110, R203, R205, R110 ;  /* 0x000000cdcb6e7223 */ /* 0x000fe2000001006e */
[----:B------:R-:W-:Y:S01]  /*6630*/  SHF.L.U32 R150, R150, 0x10, RZ ;  /* 0x0000001096967819 */ /* 0x000fe200000006ff */
[-C--:B------:R-:W-:Y:S01]  /*6640*/  FMUL.FTZ R205, R208, R163.reuse ;  /* 0x000000a3d0cd7220 */ /* 0x080fe20000410000 */
[----:B------:R-:W-:Y:S01]  /*6650*/  SHF.L.U32 R148, R148, 0x10, RZ ;  /* 0x0000001094947819 */ /* 0x000fe200000006ff */
[----:B------:R-:W-:Y:S01]  /*6660*/  FADD.FTZ R207, R161, -R214 ;  /* 0x800000d6a1cf7221 */ /* 0x000fe20000010000 */
[----:B------:R-:W-:Y:S01]  /*6670*/  SHF.L.U32 R149, R149, 0x10, RZ ;  /* 0x0000001095957819 */ /* 0x000fe200000006ff */
[-C--:B------:R-:W-:Y:S01]  /*6680*/  FMUL.FTZ R200, R200, R163.reuse ;  /* 0x000000a3c8c87220 */ /* 0x080fe20000410000 */
[----:B------:R-:W-:Y:S01]  /*6690*/  FMUL.FTZ R206, R206, R163 ;  /* 0x000000a3cece7220 */ /* 0x000fe20000410000 */
[----:B------:R-:W-:Y:S01]  /*66a0*/  FFMA.FTZ R112, R205, R150, R112 ;  /* 0x00000096cd707223 */ /* 0x000fe20000010070 */
[----:B------:R-:W-:Y:S01]  /*66b0*/  FFMA.FTZ R113, R210, R148, R113 ;  /* 0x00000094d2717223 */ /* 0x000fe20000010071 */
[----:B------:R-:W-:Y:S01]  /*66c0*/  FFMA.FTZ R204, R164, R207, R209 ;  /* 0x000000cfa4cc7223 */ /* 0x000fe200000100d1 */
[----:B------:R-:W-:Y:S01]  /*66d0*/  FFMA.FTZ R109, R200, R202, R109 ;  /* 0x000000cac86d7223 */ /* 0x000fe2000001006d */
[----:B------:R-:W-:Y:S01]  /*66e0*/  SHF.L.U32 R154, R151, 0x10, RZ ;  /* 0x00000010979a7819 */ /* 0x000fe200000006ff */
        /* <DEDUP_REMOVED lines=10> */
[----:B------:R-:W-:Y:S01]  /*6790*/  PRMT R154, R151, 0x7632, R154 ;  /* 0x00007632979a7816 */ /* 0x000fe2000000009a */
[----:B------:R-:W-:Y:S01]  /*67a0*/  FMUL.FTZ R202, R202, R207 ;  /* 0x000000cfcaca7220 */ /* 0x000fe20000410000 */
[----:B------:R-:W-:Y:S01]  /*67b0*/  FMUL.FTZ R205, R149, R210 ;  /* 0x000000d295cd7220 */ /* 0x000fe20000410000 */
[----:B------:R-:W-:-:S02]  /*67c0*/  SHF.L.U32 R148, R48, 0x10, RZ ;  /* 0x0000001030947819 */ /* 0x000fc400000006ff */
[----:B------:R-:W-:Y:S02]  /*67d0*/  SHF.L.U32 R207, R17, 0x10, RZ ;  /* 0x0000001011cf7819 */ /* 0x000fe400000006ff */
[----:B------:R-:W-:Y:S01]  /*67e0*/  SHF.L.U32 R151, R15, 0x10, RZ ;  /* 0x000000100f977819 */ /* 0x000fe200000006ff */
[----:B------:R-:W-:Y:S01]  /*67f0*/  FMUL.FTZ R148, R148, R155 ;  /* 0x0000009b94947220 */ /* 0x000fe20000410000 */
        /* <DEDUP_REMOVED lines=9> */
[----:B------:R-:W-:-:S07]  /*6890*/  F2FP.BF16.F32.PACK_AB R148, R155, R148 ;  /* 0x000000949b94723e */ /* 0x000fce00000010ff */
.L_x_185:
[----:B------:R-:W0:Y:S08]  /*68a0*/  @P1 LDC.64 R202, c[0x0][0x478] ;  /* 0x00011e00ffca1b82 */ /* 0x000e300000000a00 */
[----:B------:R-:W1:Y:S01]  /*68b0*/  LDC.64 R154, c[0x0][0x468] ;  /* 0x00011a00ff9a7b82 */ /* 0x000e620000000a00 */
[----:B0-----:R-:W-:-:S05]  /*68c0*/  @P1 IMAD.WIDE.U32 R202, R0, 0x10, R202 ;  /* 0x0000001000ca1825 */ /* 0x001fca00078e00ca */
[----:B------:R2:W-:Y:S01]  /*68d0*/  @P1 STG.E.128 desc[UR6][R202.64], R124 ;  /* 0x0000007cca001986 */ /* 0x0005e2000c101d06 */
[C---:B-1----:R-:W-:Y:S01]  /*68e0*/  IMAD.WIDE.U32 R154, R0.reuse, 0x10, R154 ;  /* 0x00000010009a7825 */ /* 0x042fe200078e009a */
[----:B------:R-:W-:-:S04]  /*68f0*/  IADD3 R0, PT, PT, R0, 0x20, RZ ;  /* 0x0000002000007810 */ /* 0x000fc80007ffe0ff */
[----:B------:R2:W-:Y:S03]  /*6900*/  STG.E.128 desc[UR6][R154.64], R148 ;  /* 0x000000949a007986 */ /* 0x0005e6000c101d06 */
.L_x_183:
[----:B------:R-:W-:Y:S05]  /*6910*/  BSYNC.RECONVERGENT B1 ;  /* 0x0000000000017941 */ /* 0x000fea0003800200 */
.L_x_182:
        /* <DEDUP_REMOVED lines=8> */
[----:B------:R-:W-:Y:S01]  /*69a0*/  PRMT R124, R139, 0x7632, R124 ;  /* 0x000076328b7c7816 */ /* 0x000fe2000000007c */
        /* <DEDUP_REMOVED lines=11> */
[----:B------:R-:W-:Y:S01]  /*6a60*/  SHF.L.U32 R127, R139, 0x10, RZ ;  /* 0x000000108b7f7819 */ /* 0x000fe200000006ff */
[----:B------:R-:W-:Y:S01]  /*6a70*/  FADD.FTZ R154, R168, -R205 ;  /* 0x800000cda89a7221 */ /* 0x000fe20000010000 */
[----:B------:R-:W-:Y:S01]  /*6a80*/  SHF.L.U32 R151, R124, 0x10, RZ ;  /* 0x000000107c977819 */ /* 0x000fe200000006ff */
[--C-:B------:R-:W-:Y:S01]  /*6a90*/  FADD.FTZ R124, R179, -R126.reuse ;  /* 0x8000007eb37c7221 */ /* 0x100fe20000010000 */
[----:B------:R-:W-:Y:S01]  /*6aa0*/  PRMT R126, R148, 0x7632, R126 ;  /* 0x00007632947e7816 */ /* 0x000fe2000000007e */
[----:B------:R-:W-:Y:S01]  /*6ab0*/  FFMA.FTZ R127, R164, R152, R127 ;  /* 0x00000098a47f7223 */ /* 0x000fe2000001007f */
[----:B------:R-:W-:Y:S01]  /*6ac0*/  SHF.L.U32 R125, R148, 0x10, RZ ;  /* 0x00000010947d7819 */ /* 0x000fe200000006ff */
[----:B------:R-:W-:Y:S01]  /*6ad0*/  FFMA.FTZ R124, R164, R124, R151 ;  /* 0x0000007ca47c7223 */ /* 0x000fe20000010097 */
[----:B------:R-:W-:Y:S01]  /*6ae0*/  PRMT R148, R137, 0x7632, R148 ;  /* 0x0000763289947816 */ /* 0x000fe20000000094 */
[----:B------:R-:W-:Y:S01]  /*6af0*/  FADD.FTZ R207, R170, -R203 ;  /* 0x800000cbaacf7221 */ /* 0x000fe20000010000 */
[C---:B------:R-:W-:Y:S01]  /*6b00*/  PRMT R152, R138.reuse, 0x7632, R152 ;  /* 0x000076328a987816 */ /* 0x040fe20000000098 */
[----:B------:R-:W-:Y:S01]  /*6b10*/  FADD.FTZ R210, R175, -R210 ;  /* 0x800000d2afd27221 */ /* 0x000fe20000010000 */
[----:B------:R-:W-:Y:S01]  /*6b20*/  SHF.L.U32 R151, R137, 0x10, RZ ;  /* 0x0000001089977819 */ /* 0x000fe200000006ff */
[----:B------:R-:W-:Y:S01]  /*6b30*/  FADD.FTZ R208, R173, -R208 ;  /* 0x800000d0add07221 */ /* 0x000fe20000010000 */
[----:B------:R-:W-:-:S02]  /*6b40*/  SHF.L.U32 R155, R138, 0x10, RZ ;  /* 0x000000108a9b7819 */ /* 0x000fc400000006ff */
[----:B------:R-:W-:Y:S01]  /*6b50*/  SHF.L.U32 R153, R148, 0x10, RZ ;  /* 0x0000001094997819 */ /* 0x000fe200000006ff */
[----:B------:R-:W-:Y:S01]  /*6b60*/  FFMA.FTZ R154, R164, R154, R151 ;  /* 0x0000009aa49a7223 */ /* 0x000fe20000010097 */
[----:B------:R-:W-:Y:S01]  /*6b70*/  SHF.L.U32 R203, R152, 0x10, RZ ;  /* 0x0000001098cb7819 */ /* 0x000fe200000006ff */
[----:B------:R-:W-:Y:S01]  /*6b80*/  FFMA.FTZ R148, R164, R207, R155 ;  /* 0x000000cfa4947223 */ /* 0x000fe2000001009b */
[----:B------:R-:W-:Y:S01]  /*6b90*/  PRMT R151, R136, 0x7632, R151 ;  /* 0x0000763288977816 */ /* 0x000fe20000000097 */
[----:B------:R-:W-:Y:S01]  /*6ba0*/  FFMA.FTZ R155, R164, R210, R153 ;  /* 0x000000d2a49b7223 */ /* 0x000fe20000010099 */
[----:B------:R-:W-:Y:S01]  /*6bb0*/  SHF.L.U32 R207, R204, 0x10, RZ ;  /* 0x00000010cccf7819 */ /* 0x000fe200000006ff */
[----:B------:R-:W-:Y:S01]  /*6bc0*/  FFMA.FTZ R205, R164, R212, R203 ;  /* 0x000000d4a4cd7223 */ /* 0x000fe200000100cb */
[----:B------:R-:W-:Y:S01]  /*6bd0*/  SHF.L.U32 R210, R59, 0x10, RZ ;  /* 0x000000103bd27819 */ /* 0x000fe200000006ff */
[-C--:B------:R-:W-:Y:S01]  /*6be0*/  FMUL.FTZ R204, R124, R163.reuse ;  /* 0x000000a37ccc7220 */ /* 0x080fe20000410000 */
[----:B------:R-:W-:Y:S01]  /*6bf0*/  FMUL.FTZ R203, R127, R163 ;  /* 0x000000a37fcb7220 */ /* 0x000fe20000410000 */
[----:B------:R-:W-:Y:S01]  /*6c00*/  SHF.L.U32 R153, R136, 0x10, RZ ;  /* 0x0000001088997819 */ /* 0x000fe200000006ff */
[----:B------:R-:W-:Y:S01]  /*6c10*/  FADD.FTZ R152, R166, -R209 ;  /* 0x800000d1a6987221 */ /* 0x000fe20000010000 */
[----:B------:R-:W-:Y:S01]  /*6c20*/  SHF.L.U32 R151, R151, 0x10, RZ ;  /* 0x0000001097977819 */ /* 0x000fe200000006ff */
[----:B------:R-:W-:Y:S01]  /*6c30*/  FFMA.FTZ R123, R204, R207, R123 ;  /* 0x000000cfcc7b7223 */ /* 0x000fe2000001007b */
[----:B------:R-:W-:Y:S01]  /*6c40*/  PRMT R200, R150, 0x7632, R200 ;  /* 0x0000763296c87816 */ /* 0x000fe200000000c8 */
[----:B------:R-:W-:Y:S01]  /*6c50*/  FFMA.FTZ R122, R203, R206, R122 ;  /* 0x000000cecb7a7223 */ /* 0x000fe2000001007a */
[----:B------:R-:W-:Y:S01]  /*6c60*/  FMUL.FTZ R207, R210, R203 ;  /* 0x000000cbd2cf7220 */ /* 0x000fe20000410000 */
[----:B------:R-:W-:Y:S01]  /*6c70*/  SHF.L.U32 R203, R9, 0x10, RZ ;  /* 0x0000001009cb7819 */ /* 0x000fe200000006ff */
[----:B------:R-:W-:Y:S01]  /*6c80*/  FFMA.FTZ R152, R164, R152, R153 ;  /* 0x00000098a4987223 */ /* 0x000fe20000010099 */
[----:B------:R-:W-:Y:S01]  /*6c90*/  SHF.L.U32 R202, R150, 0x10, RZ ;  /* 0x0000001096ca7819 */ /* 0x000fe200000006ff */
[----:B------:R-:W-:Y:S01]  /*6ca0*/  FFMA.FTZ R151, R164, R208, R151 ;  /* 0x000000d0a4977223 */ /* 0x000fe20000010097 */
[----:B------:R-:W-:Y:S01]  /*6cb0*/  SHF.L.U32 R206, R58, 0x10, RZ ;  /* 0x000000103ace7819 */ /* 0x000fe200000006ff */
[-C--:B------:R-:W-:Y:S01]  /*6cc0*/  FMUL.FTZ R153, R148, R163.reuse ;  /* 0x000000a394997220 */ /* 0x080fe20000410000 */
[----:B------:R-:W-:Y:S01]  /*6cd0*/  SHF.L.U32 R200, R200, 0x10, RZ ;  /* 0x00000010c8c87819 */ /* 0x000fe200000006ff */
[----:B------:R-:W-:Y:S01]  /*6ce0*/  FMUL.FTZ R164, R205, R163 ;  /* 0x000000a3cda47220 */ /* 0x000fe20000410000 */
[----:B------:R-:W-:Y:S01]  /*6cf0*/  PRMT R150, R149, 0x7632, R150 ;  /* 0x0000763295967816 */ /* 0x000fe20000000096 */
[----:B------:R-:W-:Y:S01]  /*6d00*/  FMUL.FTZ R208, R203, R204 ;  /* 0x000000cccbd07220 */ /* 0x000fe20000410000 */
[----:B------:R-:W-:Y:S01]  /*6d10*/  SHF.L.U32 R209, R8, 0x10, RZ ;  /* 0x0000001008d17819 */ /* 0x000fe200000006ff */
[----:B------:R-:W-:Y:S01]  /*6d20*/  FFMA.FTZ R120, R153, R202, R120 ;  /* 0x000000ca99787223 */ /* 0x000fe20000010078 */
[----:B------:R-:W-:Y:S01]  /*6d30*/  SHF.L.U32 R149, R149, 0x10, RZ ;  /* 0x0000001095957819 */ /* 0x000fe200000006ff */
[----:B------:R-:W-:Y:S01]  /*6d40*/  FMUL.FTZ R203, R206, R153 ;  /* 0x00000099cecb7220 */ /* 0x000fe20000410000 */
[----:B------:R-:W-:Y:S01]  /*6d50*/  FFMA.FTZ R121, R164, R200, R121 ;  /* 0x000000c8a4797223 */ /* 0x000fe20000010079 */
[----:B------:R-:W-:Y:S01]  /*6d60*/  SHF.L.U32 R202, R57, 0x10, RZ ;  /* 0x0000001039ca7819 */ /* 0x000fe200000006ff */
[-C--:B------:R-:W-:Y:S01]  /*6d70*/  FMUL.FTZ R153, R154, R163.reuse ;  /* 0x000000a39a997220 */ /* 0x080fe20000410000 */
[----:B------:R-:W-:Y:S01]  /*6d80*/  SHF.L.U32 R200, R150, 0x10, RZ ;  /* 0x0000001096c87819 */ /* 0x000fe200000006ff */
[----:B------:R-:W-:Y:S01]  /*6d90*/  FMUL.FTZ R150, R155, R163 ;  /* 0x000000a39b967220 */ /* 0x000fe20000410000 */
        /* <DEDUP_REMOVED lines=12> */
[----:B------:R-:W-:Y:S01]  /*6e60*/  FFMA.FTZ R202, R118, R126, R117 ;  /* 0x0000007e76ca7223 */ /* 0x000fe20000010075 */
[----:B------:R-:W-:Y:S01]  /*6e70*/  FMUL.FTZ R204, R209, R150 ;  /* 0x00000096d1cc7220 */ /* 0x000fe20000410000 */
[----:B------:R-:W-:Y:S01]  /*6e80*/  F2FP.BF16.F32.PACK_AB R127, R124, R127 ;  /* 0x0000007f7c7f723e */ /* 0x000fe200000010ff */
[----:B------:R-:W-:Y:S01]  /*6e90*/  FMUL.FTZ R118, R153, R118 ;  /* 0x0000007699767220 */ /* 0x000fe20000410000 */
        /* <DEDUP_REMOVED lines=8> */
.L_x_186:
[-CC-:B------:R-:W-:Y:S01]  /*6f20*/  FFMA.FTZ R155, R171, R152.reuse, R153.reuse ;  /* 0x00000098ab9b7223 */ /* 0x180fe20000010099 */
[----:B------:R-:W-:Y:S01]  /*6f30*/  SHF.L.U32 R205, R139, 0x10, RZ ;  /* 0x000000108bcd7819 */ /* 0x000fe200000006ff */
[-C--:B------:R-:W-:Y:S01]  /*6f40*/  FFMA.FTZ R203, R165, R152.reuse, R153 ;  /* 0x00000098a5cb7223 */ /* 0x080fe20000010099 */
[----:B-----5:R-:W-:Y:S01]  /*6f50*/  SHF.L.U32 R202, R151, 0x10, RZ ;  /* 0x0000001097ca7819 */ /* 0x020fe200000006ff */
[----:B------:R-:W-:Y:S01]  /*6f60*/  FADD.FTZ R155, R172, -R155 ;  /* 0x8000009bac9b7221 */ /* 0x000fe20000010000 */
[-CC-:B------:R-:W-:Y:S01]  /*6f70*/  FFMA.FTZ R154, R174, R152.reuse, R153.reuse ;  /* 0x00000098ae9a7223 */ /* 0x180fe20000010099 */
[-CC-:B------:R-:W-:Y:S01]  /*6f80*/  FFMA.FTZ R207, R167, R152.reuse, R153.reuse ;  /* 0x00000098a7cf7223 */ /* 0x180fe20000010099 */
[-C--:B------:R-:W-:Y:S01]  /*6f90*/  FFMA.FTZ R206, R176, R152.reuse, R153 ;  /* 0x00000098b0ce7223 */ /* 0x080fe20000010099 */
[----:B------:R-:W-:Y:S01]  /*6fa0*/  FFMA.FTZ R200, R164, R155, R205 ;  /* 0x0000009ba4c87223 */ /* 0x000fe200000100cd */
[-CC-:B------:R-:W-:Y:S01]  /*6fb0*/  FFMA.FTZ R209, R169, R152.reuse, R153.reuse ;  /* 0x00000098a9d17223 */ /* 0x180fe20000010099 */
[-CC-:B------:R-:W-:Y:S01]  /*6fc0*/  FFMA.FTZ R212, R178, R152.reuse, R153.reuse ;  /* 0x00000098b2d47223 */ /* 0x180fe20000010099 */
[----:B------:R-:W-:Y:S01]  /*6fd0*/  FFMA.FTZ R214, R180, R152, R153 ;  /* 0x00000098b4d67223 */ /* 0x000fe20000010099 */
[----:B------:R-:W-:Y:S01]  /*6fe0*/  FMUL.FTZ R155, R200, R163 ;  /* 0x000000a3c89b7220 */ /* 0x000fe20000410000 */
[----:B------:R-:W-:Y:S01]  /*6ff0*/  PRMT R152, R148, 0x7632, R152 ;  /* 0x0000763294987816 */ /* 0x000fe20000000098 */
[----:B------:R-:W-:Y:S01]  /*7000*/  FADD.FTZ R203, R166, -R203 ;  /* 0x800000cba6cb7221 */ /* 0x000fe20000010000 */
[----:B------:R-:W-:Y:S01]  /*7010*/  SHF.L.U32 R153, R148, 0x10, RZ ;  /* 0x0000001094997819 */ /* 0x000fe200000006ff */
[----:B------:R-:W-:Y:S01]  /*7020*/  FFMA.FTZ R122, R155, R202, R122 ;  /* 0x000000ca9b7a7223 */ /* 0x000fe2000001007a */
[C---:B------:R-:W-:Y:S01]  /*7030*/  PRMT R202, R149.reuse, 0x7632, R202 ;  /* 0x0000763295ca7816 */ /* 0x040fe200000000ca */
[----:B------:R-:W-:Y:S01]  /*7040*/  FADD.FTZ R207, R168, -R207 ;  /* 0x800000cfa8cf7221 */ /* 0x000fe20000010000 */
[----:B------:R-:W-:Y:S01]  /*7050*/  SHF.L.U32 R204, R149, 0x10, RZ ;  /* 0x0000001095cc7819 */ /* 0x000fe200000006ff */
[----:B------:R-:W-:Y:S01]  /*7060*/  FADD.FTZ R205, R173, -R154 ;  /* 0x8000009aadcd7221 */ /* 0x000fe20000010000 */
[----:B------:R-:W-:Y:S01]  /*7070*/  PRMT R148, R136, 0x7632, R148 ;  /* 0x0000763288947816 */ /* 0x000fe20000000094 */
[----:B------:R-:W-:Y:S01]  /*7080*/  FADD.FTZ R209, R170, -R209 ;  /* 0x800000d1aad17221 */ /* 0x000fe20000010000 */
[----:B------:R-:W-:-:S02]  /*7090*/  SHF.L.U32 R149, R136, 0x10, RZ ;  /* 0x0000001088957819 */ /* 0x000fc400000006ff */
[C---:B------:R-:W-:Y:S02]  /*70a0*/  SHF.L.U32 R200, R137.reuse, 0x10, RZ ;  /* 0x0000001089c87819 */ /* 0x040fe400000006ff */
[C---:B------:R-:W-:Y:S02]  /*70b0*/  PRMT R210, R150.reuse, 0x7632, R210 ;  /* 0x0000763296d27816 */ /* 0x040fe400000000d2 */
[----:B------:R-:W-:Y:S01]  /*70c0*/  SHF.L.U32 R211, R150, 0x10, RZ ;  /* 0x0000001096d37819 */ /* 0x000fe200000006ff */
[----:B------:R-:W-:Y:S01]  /*70d0*/  FFMA.FTZ R200, R164, R207, R200 ;  /* 0x000000cfa4c87223 */ /* 0x000fe200000100c8 */
[----:B------:R-:W-:Y:S01]  /*70e0*/  SHF.L.U32 R150, R148, 0x10, RZ ;  /* 0x0000001094967819 */ /* 0x000fe200000006ff */
[--C-:B------:R-:W-:Y:S01]  /*70f0*/  FFMA.FTZ R148, R164, R203, R149.reuse ;  /* 0x000000cba4947223 */ /* 0x100fe20000010095 */
[----:B------:R-:W-:Y:S01]  /*7100*/  PRMT R149, R137, 0x7632, R149 ;  /* 0x0000763289957816 */ /* 0x000fe20000000095 */
[----:B------:R-:W-:Y:S01]  /*7110*/  FADD.FTZ R203, R175, -R206 ;  /* 0x800000ceafcb7221 */ /* 0x000fe20000010000 */
[----:B------:R-:W-:Y:S01]  /*7120*/  PRMT R154, R138, 0x7632, R154 ;  /* 0x000076328a9a7816 */ /* 0x000fe2000000009a */
[----:B------:R-:W-:Y:S01]  /*7130*/  FFMA.FTZ R150, R164, R205, R150 ;  /* 0x000000cda4967223 */ /* 0x000fe20000010096 */
[----:B------:R-:W-:Y:S01]  /*7140*/  PRMT R207, R139, 0x7632, R207 ;  /* 0x000076328bcf7816 */ /* 0x000fe200000000cf */
[----:B------:R-:W-:Y:S01]  /*7150*/  FADD.FTZ R205, R177, -R212 ;  /* 0x800000d4b1cd7221 */ /* 0x000fe20000010000 */
[----:B------:R-:W-:Y:S01]  /*7160*/  SHF.L.U32 R208, R138, 0x10, RZ ;  /* 0x000000108ad07819 */ /* 0x000fe200000006ff */
[----:B------:R-:W-:Y:S01]  /*7170*/  FMUL.FTZ R150, R150, R163 ;  /* 0x000000a396967220 */ /* 0x000fe20000410000 */
[----:B------:R-:W-:-:S02]  /*7180*/  SHF.L.U32 R149, R149, 0x10, RZ ;  /* 0x0000001095957819 */ /* 0x000fc400000006ff */
[----:B------:R-:W-:Y:S01]  /*7190*/  SHF.L.U32 R206, R154, 0x10, RZ ;  /* 0x000000109ace7819 */ /* 0x000fe200000006ff */
[C---:B------:R-:W-:Y:S01]  /*71a0*/  FFMA.FTZ R208, R164.reuse, R209, R208 ;  /* 0x000000d1a4d07223 */ /* 0x040fe200000100d0 */
[----:B------:R-:W-:Y:S01]  /*71b0*/  SHF.L.U32 R212, R207, 0x10, RZ ;  /* 0x00000010cfd47819 */ /* 0x000fe200000006ff */
[----:B------:R-:W-:Y:S01]  /*71c0*/  FADD.FTZ R207, R179, -R214 ;  /* 0x800000d6b3cf7221 */ /* 0x000fe20000010000 */
[C---:B------:R-:W-:Y:S01]  /*71d0*/  FFMA.FTZ R154, R164.reuse, R203, R149 ;  /* 0x000000cba49a7223 */ /* 0x040fe20000010095 */
[----:B------:R-:W-:Y:S01]  /*71e0*/  FFMA.FTZ R206, R164, R205, R206 ;  /* 0x000000cda4ce7223 */ /* 0x000fe200000100ce */
[----:B------:R-:W-:Y:S01]  /*71f0*/  SHF.L.U32 R152, R152, 0x10, RZ ;  /* 0x0000001098987819 */ /* 0x000fe200000006ff */
[----:B------:R-:W-:Y:S01]  /*7200*/  FFMA.FTZ R212, R164, R207, R212 ;  /* 0x000000cfa4d47223 */ /* 0x000fe200000100d4 */
[-C--:B------:R-:W-:Y:S01]  /*7210*/  FMUL.FTZ R149, R148, R163.reuse ;  /* 0x000000a394957220 */ /* 0x080fe20000410000 */
[----:B------:R-:W-:Y:S01]  /*7220*/  SHF.L.U32 R205, R202, 0x10, RZ ;  /* 0x00000010cacd7819 */ /* 0x000fe200000006ff */
[-C--:B------:R-:W-:Y:S01]  /*7230*/  FMUL.FTZ R203, R200, R163.reuse ;  /* 0x000000a3c8cb7220 */ /* 0x080fe20000410000 */
[-C--:B------:R-:W-:Y:S01]  /*7240*/  FMUL.FTZ R154, R154, R163.reuse ;  /* 0x000000a39a9a7220 */ /* 0x080fe20000410000 */
[-C--:B------:R-:W-:Y:S01]  /*7250*/  FMUL.FTZ R207, R208, R163.reuse ;  /* 0x000000a3d0cf7220 */ /* 0x080fe20000410000 */
[-C--:B------:R-:W-:Y:S01]  /*7260*/  FMUL.FTZ R206, R206, R163.reuse ;  /* 0x000000a3cece7220 */ /* 0x080fe20000410000 */
[----:B------:R-:W-:Y:S01]  /*7270*/  FMUL.FTZ R212, R212, R163 ;  /* 0x000000a3d4d47220 */ /* 0x000fe20000410000 */
        /* <DEDUP_REMOVED lines=8> */
[----:B------:R-:W-:Y:S01]  /*7300*/  PRMT R151, R151, 0x7632, R151 ;  /* 0x0000763297977816 */ /* 0x000fe20000000097 */
[----:B------:R-:W-:Y:S01]  /*7310*/  FMUL.FTZ R153, R117, R206 ;  /* 0x000000ce75997220 */ /* 0x000fe20000410000 */
        /* <DEDUP_REMOVED lines=14> */
[----:B------:R-:W-:Y:S01]  /*7400*/  F2FP.BF16.F32.PACK_AB R150, R153, R118 ;  /* 0x000000769996723e */ /* 0x000fe200000010ff */
[----:B------:R-:W-:Y:S01]  /*7410*/  FFMA.FTZ R123, R212, R151, R123 ;  /* 0x00000097d47b7223 */ /* 0x000fe2000001007b */
[----:B------:R-:W-:Y:S01]  /*7420*/  F2FP.BF16.F32.PACK_AB R151, R155, R148 ;  /* 0x000000949b97723e */ /* 0x000fe200000010ff */
[----:B------:R-:W-:Y:S01]  /*7430*/  FFMA.FTZ R121, R206, R210, R121 ;  /* 0x000000d2ce797223 */ /* 0x000fe20000010079 */
[----:B------:R-:W-:-:S02]  /*7440*/  F2FP.BF16.F32.PACK_AB R149, R154, R203 ;  /* 0x000000cb9a95723e */ /* 0x000fc400000010ff */
[----:B------:R-:W-:-:S07]  /*7450*/  F2FP.BF16.F32.PACK_AB R148, R117, R116 ;  /* 0x000000747594723e */ /* 0x000fce00000010ff */
.L_x_187:
        /* <DEDUP_REMOVED lines=9> */
[----:B------:R3:W-:Y:S05]  /*74f0*/  STG.E.128 desc[UR6][R154.64], R148 ;  /* 0x000000949a007986 */ /* 0x0007ea000c101d06 */
.L_x_175:
[----:B------:R-:W-:Y:S05]  /*7500*/  BSYNC.RECONVERGENT B0 ;  /* 0x0000000000007941 */ /* 0x000fea0003800200 */
.L_x_165:
[----:B0-234-:R-:W0:Y:S02]  /*7510*/  LDC.64 R148, c[0x0][0x380] ;  /* 0x0000e000ff947b82 */ /* 0x01de240000000a00 */
[----:B0-----:R-:W-:-:S04]  /*7520*/  LEA R26, R148, R26, 0x2 ;  /* 0x0000001a941a7211 */ /* 0x001fc800078e10ff */
[----:B------:R-:W-:-:S13]  /*7530*/  ISETP.GE.AND P1, PT, R26, R149, PT ;  /* 0x000000951a00720c */ /* 0x000fda0003f26270 */
[----:B------:R-:W-:Y:S05]  /*7540*/  @!P1 BRA `(.L_x_188) ;  /* 0xffffff9000f09947 */ /* 0x000fea000383ffff */
.L_x_152:
[----:B------:R-:W0:Y:S01]  /*7550*/  S2R R3, SR_CgaCtaId ;  /* 0x0000000000037919 */ /* 0x000e220000008800 */
[----:B------:R-:W-:Y:S01]  /*7560*/  SHF.R.U32.HI R5, RZ, 0x5, R30 ;  /* 0x00000005ff057819 */ /* 0x000fe2000001161e */
[----:B------:R-:W-:Y:S05]  /*7570*/  WARPSYNC.ALL ;  /* 0x0000000000007948 */ /* 0x000fea0003800000 */
[----:B------:R-:W-:Y:S01]  /*7580*/  MOV R0, 0x400 ;  /* 0x0000040000007802 */ /* 0x000fe20000000f00 */
[----:B------:R-:W-:Y:S01]  /*7590*/  IMAD R28, R5, 0x60, R28 ;  /* 0x00000060051c7824 */ /* 0x000fe200078e021c */
[----:B------:R-:W1:Y:S01]  /*75a0*/  S2UR UR4, SR_CTAID.X ;  /* 0x00000000000479c3 */ /* 0x000e620000002500 */
[----:B------:R-:W-:Y:S01]  /*75b0*/  LOP3.LUT R2, R30, 0x7f, RZ, 0x3c, !PT ;  /* 0x0000007f1e027812 */ /* 0x000fe200078e3cff */
[----:B------:R-:W2:Y:S01]  /*75c0*/  LDCU.128 UR16, c[0x0][0x440] ;  /* 0x00008800ff1077ac */ /* 0x000ea20008000c00 */
[----:B------:R-:W-:Y:S02]  /*75d0*/  BSSY.RECONVERGENT B0, `(.L_x_189) ;  /* 0x00000ca000007945 */ /* 0x000fe40003800200 */
[----:B------:R-:W-:-:S04]  /*75e0*/  IADD3 R2, PT, PT, R2, R29, RZ ;  /* 0x0000001d02027210 */ /* 0x000fc80007ffe0ff */
[C---:B------:R-:W-:Y:S02]  /*75f0*/  ISETP.GE.U32.AND P5, PT, R2.reuse, 0x80, PT ;  /* 0x000000800200780c */ /* 0x040fe40003fa6070 */
[C---:B------:R-:W-:Y:S02]  /*7600*/  ISETP.GE.U32.AND P0, PT, R2.reuse, 0x100, PT ;  /* 0x000001000200780c */ /* 0x040fe40003f06070 */
[C---:B------:R-:W-:Y:S02]  /*7610*/  ISETP.GE.U32.AND P1, PT, R2.reuse, 0x180, PT ;  /* 0x000001800200780c */ /* 0x040fe40003f26070 */
[C---:B------:R-:W-:Y:S02]  /*7620*/  ISETP.GE.U32.AND P2, PT, R2.reuse, 0x200, PT ;  /* 0x000002000200780c */ /* 0x040fe40003f46070 */
[C---:B------:R-:W-:Y:S02]  /*7630*/  ISETP.GE.U32.AND P3, PT, R2.reuse, 0x280, PT ;  /* 0x000002800200780c */ /* 0x040fe40003f66070 */
[----:B------:R-:W-:-:S02]  /*7640*/  ISETP.GE.U32.AND P4, PT, R2, 0x300, PT ;  /* 0x000003000200780c */ /* 0x000fc40003f86070 */
[----:B0-----:R-:W-:Y:S01]  /*7650*/  LEA R3, R3, R0, 0x18 ;  /* 0x0000000003037211 */ /* 0x001fe200078ec0ff */
[----:B-1----:R-:W-:Y:S01]  /*7660*/  IMAD R29, R29, UR4, RZ ;  /* 0x000000041d1d7c24 */ /* 0x002fe2000f8e02ff */
[----:B------:R-:W0:Y:S02]  /*7670*/  LDCU.64 UR4, c[0x0][0x460] ;  /* 0x00008c00ff0477ac */ /* 0x000e240008000a00 */
[-C--:B------:R-:W-:Y:S02]  /*7680*/  LEA R28, R28, R3.reuse, 0x5 ;  /* 0x000000031c1c7211 */ /* 0x080fe400078e28ff */
[----:B------:R-:W-:Y:S02]  /*7690*/  LEA R3, R30, R3, 0x2 ;  /* 0x000000031e037211 */ /* 0x000fe400078e10ff */
[----:B------:R-:W-:Y:S01]  /*76a0*/  IADD3 R30, P6, PT, R29, R30, RZ ;  /* 0x0000001e1d1e7210 */ /* 0x000fe20007fde0ff */
[----:B------:R-:W-:Y:S03]  /*76b0*/  STS.128 [R28], R76 ;  /* 0x0000004c1c007388 */ /* 0x000fe60000000c00 */
[----:B------:R-:W-:Y:S01]  /*76c0*/  IADD3.X R33, PT, PT, RZ, RZ, RZ, P6, !PT ;  /* 0x000000ffff217210 */ /* 0x000fe200037fe4ff */
[----:B------:R-:W-:Y:S01]  /*76d0*/  STS.128 [R28+0x10], R80 ;  /* 0x000010501c007388 */ /* 0x000fe20000000c00 */
[----:B-----5:R-:W-:-:S02]  /*76e0*/  SHF.L.U32 R38, R30, 0x2, RZ ;  /* 0x000000021e267819 */ /* 0x020fc400000006ff */
[----:B------:R-:W-:Y:S01]  /*76f0*/  SHF.L.U64.HI R40, R30, 0x2, R33 ;  /* 0x000000021e287819 */ /* 0x000fe20000010221 */
[----:B------:R-:W-:Y:S01]  /*7700*/  STS.128 [R28+0x400], R84 ;  /* 0x000400541c007388 */ /* 0x000fe20000000c00 */
[----:B--2---:R-:W-:-:S03]  /*7710*/  IADD3 R36, P6, PT, R38, UR18, RZ ;  /* 0x0000001226247c10 */ /* 0x004fc6000ffde0ff */
[----:B------:R-:W-:Y:S04]  /*7720*/  STS.128 [R28+0x410], R88 ;  /* 0x000410581c007388 */ /* 0x000fe80000000c00 */
[----:B------:R-:W-:Y:S04]  /*7730*/  STS.128 [R28+0x800], R128 ;  /* 0x000800801c007388 */ /* 0x000fe80000000c00 */
[----:B------:R-:W-:Y:S01]  /*7740*/  STS.128 [R28+0x810], R132 ;  /* 0x000810841c007388 */ /* 0x000fe20000000c00 */
[----:B------:R-:W-:Y:S06]  /*7750*/  BAR.SYNC.DEFER_BLOCKING 0x0 ;  /* 0x0000000000007b1d */ /* 0x000fec0000010000 */
[----:B------:R-:W1:Y:S04]  /*7760*/  LDS R0, [R3] ;  /* 0x0000000003007984 */ /* 0x000e680000000800 */
[----:B------:R-:W2:Y:S04]  /*7770*/  LDS R9, [R3+0xc00] ;  /* 0x000c000003097984 */ /* 0x000ea80000000800 */
[----:B------:R-:W3:Y:S04]  /*7780*/  LDS R2, [R3+0x200] ;  /* 0x0002000003027984 */ /* 0x000ee80000000800 */
[----:B------:R-:W4:Y:S04]  /*7790*/  LDS R11, [R3+0xe00] ;  /* 0x000e0000030b7984 */ /* 0x000f280000000800 */
[----:B------:R-:W0:Y:S04]  /*77a0*/  LDS R4, [R3+0x400] ;  /* 0x0004000003047984 */ /* 0x000e280000000800 */
[----:B------:R-:W0:Y:S04]  /*77b0*/  LDS R13, [R3+0x1000] ;  /* 0x00100000030d7984 */ /* 0x000e280000000800 */
[----:B------:R-:W0:Y:S04]  /*77c0*/  LDS R5, [R3+0x600] ;  /* 0x0006000003057984 */ /* 0x000e280000000800 */
[----:B------:R-:W0:Y:S04]  /*77d0*/  LDS R8, [R3+0x1200] ;  /* 0x0012000003087984 */ /* 0x000e280000000800 */
[----:B------:R-:W0:Y:S04]  /*77e0*/  LDS R6, [R3+0x800] ;  /* 0x0008000003067984 */ /* 0x000e280000000800 */
[----:B------:R-:W0:Y:S04]  /*77f0*/  LDS R15, [R3+0x1400] ;  /* 0x00140000030f7984 */ /* 0x000e280000000800 */
        /* <DEDUP_REMOVED lines=9> */
[----:B0-----:R-:W-:-:S03]  /*7890*/  FADD.FTZ R4, RZ, R4 ;  /* 0x00000004ff047221 */ /* 0x001fc60000010000 */
[----:B------:R-:W0:Y:S01]  /*78a0*/  LDS R12, [R3+0x1e00] ;  /* 0x001e0000030c7984 */ /* 0x000e220000000800 */
[----:B------:R-:W-:-:S03]  /*78b0*/  FADD.FTZ R4, R4, R13 ;  /* 0x0000000d04047221 */ /* 0x000fc60000010000 */
[----:B------:R-:W0:Y:S01]  /*78c0*/  LDS R23, [R3+0x2000] ;  /* 0x0020000003177984 */ /* 0x000e220000000800 */
[----:B------:R-:W-:-:S03]  /*78d0*/  FADD.FTZ R5, RZ, R5 ;  /* 0x00000005ff057221 */ /* 0x000fc60000010000 */
        /* <DEDUP_REMOVED lines=9> */
[----:B-1----:R-:W-:-:S03]  /*7970*/  FADD.FTZ R7, R7, R10 ;  /* 0x0000000a07077221 */ /* 0x002fc60000010000 */
[----:B------:R-:W1:Y:S01]  /*7980*/  LDS R31, [R3+0x2c00] ;  /* 0x002c0000031f7984 */ /* 0x000e620000000800 */
[----:B--2---:R-:W-:-:S03]  /*7990*/  FADD.FTZ R0, R0, R17 ;  /* 0x0000001100007221 */ /* 0x004fc60000010000 */
[----:B------:R-:W2:Y:S01]  /*79a0*/  LDS R18, [R3+0x2e00] ;  /* 0x002e000003127984 */ /* 0x000ea20000000800 */
[----:B---3--:R-:W-:Y:S01]  /*79b0*/  FADD.FTZ R2, R2, R19 ;  /* 0x0000001302027221 */ /* 0x008fe20000010000 */
[----:B------:R-:W-:Y:S01]  /*79c0*/  BAR.SYNC.DEFER_BLOCKING 0x0 ;  /* 0x0000000000007b1d */ /* 0x000fe20000010000 */
[----:B----4-:R-:W-:Y:S01]  /*79d0*/  FADD.FTZ R4, R4, R21 ;  /* 0x0000001504047221 */ /* 0x010fe20000010000 */
[----:B0-----:R-:W-:Y:S01]  /*79e0*/  FADD.FTZ R5, R5, R12 ;  /* 0x0000000c05057221 */ /* 0x001fe20000010000 */
        /* <DEDUP_REMOVED lines=9> */
[----:B-1----:R-:W-:-:S03]  /*7a80*/  FADD.FTZ R31, R6, R31 ;  /* 0x0000001f061f7221 */ /* 0x002fc60000010000 */
[----:B------:R-:W-:Y:S01]  /*7a90*/  STS.128 [R28+0x410], R72 ;  /* 0x000410481c007388 */ /* 0x000fe20000000c00 */
[----:B--2---:R-:W-:-:S03]  /*7aa0*/  FADD.FTZ R11, R7, R18 ;  /* 0x00000012070b7221 */ /* 0x004fc60000010000 */
[----:B------:R-:W-:Y:S04]  /*7ab0*/  STS.128 [R28+0x800], R92 ;  /* 0x0008005c1c007388 */ /* 0x000fe80000000c00 */
[----:B------:R-:W-:Y:S01]  /*7ac0*/  STS.128 [R28+0x810], R96 ;  /* 0x000810601c007388 */ /* 0x000fe20000000c00 */
[----:B------:R-:W-:Y:S01]  /*7ad0*/  BAR.SYNC.DEFER_BLOCKING 0x0 ;  /* 0x0000000000007b1d */ /* 0x000fe20000010000 */
[----:B0-----:R-:W-:Y:S02]  /*7ae0*/  IADD3.X R71, PT, PT, R40, UR19, RZ, P6, !PT ;  /* 0x0000001328477c10 */ /* 0x001fe4000b7fe4ff */
        /* <DEDUP_REMOVED lines=58> */
[----:B------:R-:W0:Y:S04]  /*7e90*/  LDS R7, [R3+0xa00] ;  /* 0x000a000003077984 */ /* 0x000e280000000800 */
[----:B------:R-:W1:Y:S04]  /*7ea0*/  LDS R0, [R3] ;  /* 0x0000000003007984 */ /* 0x000e680000000800 */
        /* <DEDUP_REMOVED lines=13> */
[----:B--2---:R-:W-:-:S03]  /*7f80*/  FADD.FTZ R5, RZ, R5 ;  /* 0x00000005ff057221 */ /* 0x004fc60000010000 */
[----:B------:R-:W2:Y:S01]  /*7f90*/  LDS R21, [R3+0x1800] ;  /* 0x0018000003157984 */ /* 0x000ea20000000800 */
[----:B---3--:R-:W-:-:S03]  /*7fa0*/  FADD.FTZ R7, R7, R10 ;  /* 0x0000000a07077221 */ /* 0x008fc60000010000 */
[----:B------:R-:W3:Y:S01]  /*7fb0*/  LDS R28, [R3+0x2e00] ;  /* 0x002e0000031c7984 */ /* 0x000ee20000000800 */
[----:B----4-:R-:W-:-:S03]  /*7fc0*/  FADD.FTZ R0, R0, R13 ;  /* 0x0000000d00007221 */ /* 0x010fc60000010000 */
[----:B------:R-:W4:Y:S01]  /*7fd0*/  LDS R23, [R3+0x1a00] ;  /* 0x001a000003177984 */ /* 0x000f220000000800 */
[----:B------:R-:W-:-:S03]  /*7fe0*/  FADD.FTZ R2, RZ, R2 ;  /* 0x00000002ff027221 */ /* 0x000fc60000010000 */
[----:B------:R-:W4:Y:S01]  /*7ff0*/  LDS R33, [R3+0x1c00] ;  /* 0x001c000003217984 */ /* 0x000f220000000800 */
[----:B------:R-:W-:-:S03]  /*8000*/  FADD.FTZ R4, RZ, R4 ;  /* 0x00000004ff047221 */ /* 0x000fc60000010000 */
[----:B------:R-:W4:Y:S01]  /*8010*/  LDS R12, [R3+0x1e00] ;  /* 0x001e0000030c7984 */ /* 0x000f220000000800 */
[----:B------:R-:W-:-:S03]  /*8020*/  FADD.FTZ R6, RZ, R6 ;  /* 0x00000006ff067221 */ /* 0x000fc60000010000 */
[----:B------:R-:W4:Y:S01]  /*8030*/  LDS R35, [R3+0x2000] ;  /* 0x0020000003237984 */ /* 0x000f220000000800 */
[----:B------:R-:W-:Y:S01]  /*8040*/  FADD.FTZ R5, R5, R8 ;  /* 0x0000000805057221 */ /* 0x000fe20000010000 */
[----:B------:R-:W-:Y:S02]  /*8050*/  IADD3 R8, P6, PT, R38, UR4, RZ ;  /* 0x0000000426087c10 */ /* 0x000fe4000ffde0ff */
[----:B------:R-:W4:Y:S01]  /*8060*/  LDS R37, [R3+0x2400] ;  /* 0x0024000003257984 */ /* 0x000f220000000800 */
[----:B------:R-:W-:Y:S01]  /*8070*/  FADD.FTZ R7, R7, R14 ;  /* 0x0000000e07077221 */ /* 0x000fe20000010000 */
[----:B------:R-:W-:Y:S02]  /*8080*/  IADD3.X R13, PT, PT, R40, UR5, RZ, P6, !PT ;  /* 0x00000005280d7c10 */ /* 0x000fe4000b7fe4ff */
[----:B------:R1:W4:Y:S01]  /*8090*/  LDS R16, [R3+0x2600] ;  /* 0x0026000003107984 */ /* 0x0003220000000800 */
[----:B------:R-:W-:-:S03]  /*80a0*/  FADD.FTZ R2, R2, R15 ;  /* 0x0000000f02027221 */ /* 0x000fc60000010000 */
[----:B------:R2:W4:Y:S01]  /*80b0*/  LDS R18, [R3+0x2800] ;  /* 0x0028000003127984 */ /* 0x0005220000000800 */
[----:B0-----:R-:W-:-:S03]  /*80c0*/  FADD.FTZ R4, R4, R17 ;  /* 0x0000001104047221 */ /* 0x001fc60000010000 */
[----:B------:R0:W0:Y:S01]  /*80d0*/  LDS R39, [R3+0x2a00] ;  /* 0x002a000003277984 */ /* 0x0000220000000800 */
[----:B-1----:R-:W-:-:S03]  /*80e0*/  FADD.FTZ R6, R6, R19 ;  /* 0x0000001306067221 */ /* 0x002fc60000010000 */
[----:B------:R1:W0:Y:S01]  /*80f0*/  LDS R20, [R3+0x2c00] ;  /* 0x002c000003147984 */ /* 0x0002220000000800 */
[----:B--2---:R-:W-:Y:S01]  /*8100*/  FADD.FTZ R0, R0, R21 ;  /* 0x0000001500007221 */ /* 0x004fe20000010000 */
[----:B---3--:R-:W-:Y:S01]  /*8110*/  FADD.FTZ R41, R7, R28 ;  /* 0x0000001c07297221 */ /* 0x008fe20000010000 */
[----:B----4-:R-:W-:Y:S01]  /*8120*/  FADD.FTZ R23, R2, R23 ;  /* 0x0000001702177221 */ /* 0x010fe20000010000 */
[----:B------:R-:W-:Y:S01]  /*8130*/  FADD.FTZ R33, R4, R33 ;  /* 0x0000002104217221 */ /* 0x000fe20000010000 */
[----:B------:R-:W-:Y:S01]  /*8140*/  FADD.FTZ R12, R5, R12 ;  /* 0x0000000c050c7221 */ /* 0x000fe20000010000 */
[----:B------:R-:W-:Y:S01]  /*8150*/  FADD.FTZ R35, R6, R35 ;  /* 0x0000002306237221 */ /* 0x000fe20000010000 */
[----:B------:R-:W-:Y:S01]  /*8160*/  FADD.FTZ R37, R0, R37 ;  /* 0x0000002500257221 */ /* 0x000fe20000010000 */
[----:B-1----:R-:W-:Y:S06]  /*8170*/  @!P5 BRA `(.L_x_190) ;  /* 0x00000000003cd947 */ /* 0x002fec0003800000 */
[----:B------:R-:W-:Y:S02]  /*8180*/  MOV R2, R36 ;  /* 0x0000002400027202 */ /* 0x000fe40000000f00 */
[----:B0-----:R-:W-:Y:S02]  /*8190*/  MOV R3, R71 ;  /* 0x0000004700037202 */ /* 0x001fe40000000f00 */
[----:B------:R-:W-:Y:S02]  /*81a0*/  MOV R4, R34 ;  /* 0x0000002200047202 */ /* 0x000fe40000000f00 */
[----:B------:R-:W-:Y:S01]  /*81b0*/  MOV R5, R69 ;  /* 0x0000004500057202 */ /* 0x000fe20000000f00 */
[----:B------:R1:W-:Y:S01]  /*81c0*/  STG.E desc[UR6][R2.64], R57 ;  /* 0x0000003902007986 */ /* 0x0003e2000c101906 */
[----:B------:R-:W-:Y:S02]  /*81d0*/  MOV R6, R8 ;  /* 0x0000000800067202 */ /* 0x000fe40000000f00 */
[----:B------:R-:W-:Y:S01]  /*81e0*/  MOV R7, R13 ;  /* 0x0000000d00077202 */ /* 0x000fe20000000f00 */
[----:B------:R1:W-:Y:S01]  /*81f0*/  STG.E desc[UR6][R4.64], R25 ;  /* 0x0000001904007986 */ /* 0x0003e2000c101906 */
[----:B------:R-:W-:-:S02]  /*8200*/  IADD3 R36, P6, PT, R36, 0x200, RZ ;  /* 0x0000020024247810 */ /* 0x000fc40007fde0ff */
[----:B------:R-:W-:Y:S01]  /*8210*/  IADD3 R34, P5, PT, R34, 0x200, RZ ;  /* 0x0000020022227810 */ /* 0x000fe20007fbe0ff */
[----:B------:R1:W-:Y:S01]  /*8220*/  STG.E desc[UR6][R6.64], R37 ;  /* 0x0000002506007986 */ /* 0x0003e2000c101906 */
[----:B------:R-:W-:Y:S02]  /*8230*/  IADD3.X R71, PT, PT, RZ, R71, RZ, P6, !PT ;  /* 0x00000047ff477210 */ /* 0x000fe400037fe4ff */
[----:B------:R-:W-:Y:S02]  /*8240*/  IADD3 R8, P6, PT, R8, 0x200, RZ ;  /* 0x0000020008087810 */ /* 0x000fe40007fde0ff */
[----:B------:R-:W-:Y:S02]  /*8250*/  IADD3.X R69, PT, PT, RZ, R69, RZ, P5, !PT ;  /* 0x00000045ff457210 */ /* 0x000fe40002ffe4ff */
[----:B------:R-:W-:-:S09]  /*8260*/  IADD3.X R13, PT, PT, RZ, R13, RZ, P6, !PT ;  /* 0x0000000dff0d7210 */ /* 0x000fd200037fe4ff */
.L_x_190:
[----:B------:R-:W-:Y:S05]  /*8270*/  BSYNC.RECONVERGENT B0 ;  /* 0x0000000000007941 */ /* 0x000fea0003800200 */
.L_x_189:
[----:B------:R-:W-:Y:S01]  /*8280*/  BSSY.RECONVERGENT B0, `(.L_x_191) ;  /* 0x0000012000007945 */ /* 0x000fe20003800200 */
[----:B------:R-:W-:-:S03]  /*8290*/  FADD.FTZ R23, R23, R16 ;  /* 0x0000001017177221 */ /* 0x000fc60000010000 */
[----:B------:R-:W-:Y:S05]  /*82a0*/  @!P0 BRA `(.L_x_192) ;  /* 0x00000000003c8947 */ /* 0x000fea0003800000 */
[----:B-1----:R-:W-:Y:S02]  /*82b0*/  MOV R2, R36 ;  /* 0x0000002400027202 */ /* 0x002fe40000000f00 */
        /* <DEDUP_REMOVED lines=10> */
[----:B------:R-:W-:Y:S02]  /*8360*/  IADD3 R8, P6, PT, R8, 0x200, RZ ;  /* 0x0000020008087810 */ /* 0x000fe40007fde0ff */
[----:B------:R-:W-:Y:S02]  /*8370*/  IADD3.X R71, PT, PT, RZ, R71, RZ, P0, !PT ;  /* 0x00000047ff477210 */ /* 0x000fe400007fe4ff */
[----:B------:R-:W-:Y:S02]  /*8380*/  IADD3.X R69, PT, PT, RZ, R69, RZ, P5, !PT ;  /* 0x00000045ff457210 */ /* 0x000fe40002ffe4ff */
[----:B------:R-:W-:-:S07]  /*8390*/  IADD3.X R13, PT, PT, RZ, R13, RZ, P6, !PT ;  /* 0x0000000dff0d7210 */ /* 0x000fce00037fe4ff */
.L_x_192:
[----:B------:R-:W-:Y:S05]  /*83a0*/  BSYNC.RECONVERGENT B0 ;  /* 0x0000000000007941 */ /* 0x000fea0003800200 */
.L_x_191:
[----:B------:R-:W-:Y:S01]  /*83b0*/  BSSY.RECONVERGENT B0, `(.L_x_193) ;  /* 0x0000012000007945 */ /* 0x000fe20003800200 */
[----:B------:R-:W-:-:S03]  /*83c0*/  FADD.FTZ R33, R33, R18 ;  /* 0x0000001221217221 */ /* 0x000fc60000010000 */
[----:B------:R-:W-:Y:S05]  /*83d0*/  @!P1 BRA `(.L_x_194) ;  /* 0x00000000003c9947 */ /* 0x000fea0003800000 */
[----:B-12---:R-:W-:Y:S02]  /*83e0*/  MOV R2, R36 ;  /* 0x0000002400027202 */ /* 0x006fe40000000f00 */
        /* <DEDUP_REMOVED lines=14> */
.L_x_194:
[----:B------:R-:W-:Y:S05]  /*84d0*/  BSYNC.RECONVERGENT B0 ;  /* 0x0000000000007941 */ /* 0x000fea0003800200 */
.L_x_193:
[----:B------:R-:W-:Y:S01]  /*84e0*/  BSSY.RECONVERGENT B0, `(.L_x_195) ;  /* 0x0000012000007945 */ /* 0x000fe20003800200 */
[----:B0-----:R-:W-:-:S03]  /*84f0*/  FADD.FTZ R39, R12, R39 ;  /* 0x000000270c277221 */ /* 0x001fc60000010000 */
[----:B------:R-:W-:Y:S05]  /*8500*/  @!P2 BRA `(.L_x_196) ;  /* 0x00000000003ca947 */ /* 0x000fea0003800000 */
[----:B-123--:R-:W-:Y:S02]  /*8510*/  MOV R2, R36 ;  /* 0x0000002400027202 */ /* 0x00efe40000000f00 */
[----:B------:R-:W-:Y:S02]  /*8520*/  MOV R3, R71 ;  /* 0x0000004700037202 */ /* 0x000fe40000000f00 */
        /* <DEDUP_REMOVED lines=13> */
.L_x_196:
[----:B------:R-:W-:Y:S05]  /*8600*/  BSYNC.RECONVERGENT B0 ;  /* 0x0000000000007941 */ /* 0x000fea0003800200 */
.L_x_195:
[----:B------:R-:W-:Y:S01]  /*8610*/  BSSY.RECONVERGENT B0, `(.L_x_197) ;  /* 0x0000012000007945 */ /* 0x000fe20003800200 */
[----:B------:R-:W-:-:S03]  /*8620*/  FADD.FTZ R35, R35, R20 ;  /* 0x0000001423237221 */ /* 0x000fc60000010000 */
[----:B------:R-:W-:Y:S05]  /*8630*/  @!P3 BRA `(.L_x_198) ;  /* 0x00000000003cb947 */ /* 0x000fea0003800000 */
[----:B0123--:R-:W-:Y:S02]  /*8640*/  MOV R2, R36 ;  /* 0x0000002400027202 */ /* 0x00ffe40000000f00 */
        /* <DEDUP_REMOVED lines=14> */
.L_x_198:
[----:B------:R-:W-:Y:S05]  /*8730*/  BSYNC.RECONVERGENT B0 ;  /* 0x0000000000007941 */ /* 0x000fea0003800200 */
.L_x_197:
[----:B01234-:R-:W-:Y:S02]  /*8740*/  MOV R2, R36 ;  /* 0x0000002400027202 */ /* 0x01ffe40000000f00 */
[----:B------:R-:W-:Y:S01]  /*8750*/  MOV R3, R71 ;  /* 0x0000004700037202 */ /* 0x000fe20000000f00 */
[----:B------:R-:W-:Y:S06]  /*8760*/  @!P4 EXIT ;  /* 0x000000000000c94d */ /* 0x000fec0003800000 */
[----:B------:R0:W-:Y:S01]  /*8770*/  STG.E desc[UR6][R2.64], R67 ;  /* 0x0000004302007986 */ /* 0x0001e2000c101906 */
[----:B------:R-:W-:Y:S02]  /*8780*/  MOV R4, R8 ;  /* 0x0000000800047202 */ /* 0x000fe40000000f00 */
[----:B------:R-:W-:Y:S02]  /*8790*/  MOV R5, R13 ;  /* 0x0000000d00057202 */ /* 0x000fe40000000f00 */
[----:B0-----:R-:W-:Y:S02]  /*87a0*/  MOV R2, R34 ;  /* 0x0000002200027202 */ /* 0x001fe40000000f00 */
[----:B------:R-:W-:-:S05]  /*87b0*/  MOV R3, R69 ;  /* 0x0000004500037202 */ /* 0x000fca0000000f00 */
[----:B------:R-:W-:Y:S04]  /*87c0*/  STG.E desc[UR6][R2.64], R11 ;  /* 0x0000000b02007986 */ /* 0x000fe8000c101906 */
[----:B------:R-:W-:Y:S01]  /*87d0*/  STG.E desc[UR6][R4.64], R41 ;  /* 0x0000002904007986 */ /* 0x000fe2000c101906 */
[----:B------:R-:W-:Y:S05]  /*87e0*/  EXIT ;  /* 0x000000000000794d */ /* 0x000fea0003800000 */
.L_x_164:
[----:B------:R-:W-:Y:S01]  /*87f0*/  HFMA2 R206, -RZ, RZ, 0, 5.9604644775390625e-08 ;  /* 0x00000001ffce7431 */ /* 0x000fe200000001ff */
[----:B------:R-:W-:Y:S01]  /*8800*/  BSSY B0, `(.L_x_199) ;  /* 0x0000007000007945 */ /* 0x000fe20003800000 */
[----:B------:R-:W-:Y:S02]  /*8810*/  MOV R205, R202 ;  /* 0x000000ca00cd7202 */ /* 0x000fe40000000f00 */
[----:B------:R-:W-:Y:S02]  /*8820*/  MOV R207, 0x1f ;  /* 0x0000001f00cf7802 */ /* 0x000fe40000000f00 */
[----:B------:R-:W-:-:S07]  /*8830*/  MOV R200, 0xffffffff ;  /* 0xffffffff00c87802 */ /* 0x000fce0000000f00 */
[----:B-----5:R-:W-:Y:S05]  /*8840*/  WARPSYNC.COLLECTIVE R200, `(.L_x_200) ;  /* 0x00000000c8087348 */ /* 0x020fea0003c00000 */
[----:B------:R0:W1:Y:S02]  /*8850*/  SHFL.BFLY P6, R203, R205, R206, R207 ;  /* 0x0c0000cecdcb7389 */ /* 0x00006400000c00cf */
[----:B01---5:R-:W-:Y:S05]  /*8860*/  ENDCOLLECTIVE ;  /* 0x000000000000791b */ /* 0x023fea0003800000 */
.L_x_200:
[----:B------:R-:W-:Y:S05]  /*8870*/  BSYNC B0 ;  /* 0x0000000000007941 */ /* 0x000fea0003800000 */
.L_x_199:
[----:B------:R-:W-:Y:S01]  /*8880*/  MOV R205, R204 ;  /* 0x000000cc00cd7202 */ /* 0x000fe20000000f00 */
[----:B------:R-:W-:Y:S01]  /*8890*/  HFMA2 R206, -RZ, RZ, 0, 5.9604644775390625e-08 ;  /* 0x00000001ffce7431 */ /* 0x000fe200000001ff */
[----:B------:R-:W-:Y:S02]  /*88a0*/  MOV R207, 0x1f ;  /* 0x0000001f00cf7802 */ /* 0x000fe40000000f00 */
[----:B------:R-:W-:Y:S02]  /*88b0*/  MOV R200, 0xffffffff ;  /* 0xffffffff00c87802 */ /* 0x000fe40000000f00 */
[----:B------:R-:W-:-:S07]  /*88c0*/  MOV R149, R203 ;  /* 0x000000cb00957202 */ /* 0x000fce0000000f00 */
[----:B------:R-:W-:Y:S05]  /*88d0*/  WARPSYNC.COLLECTIVE R200, `(.L_x_201) ;  /* 0x00000000c8087348 */ /* 0x000fea0003c00000 */
[----:B------:R0:W1:Y:S02]  /*88e0*/  SHFL.BFLY P6, R203, R205, R206, R207 ;  /* 0x0c0000cecdcb7389 */ /* 0x00006400000c00cf */
[----:B01----:R-:W-:Y:S05]  /*88f0*/  ENDCOLLECTIVE ;  /* 0x000000000000791b */ /* 0x003fea0003800000 */
.L_x_201:
[----:B------:R-:W-:-:S05]  /*8900*/  FADD.FTZ R149, R149, R202 ;  /* 0x000000ca95957221 */ /* 0x000fca0000010000 */
[----:B------:R-:W-:Y:S01]  /*8910*/  MOV R205, R149 ;  /* 0x0000009500cd7202 */ /* 0x000fe20000000f00 */
[----:B------:R-:W-:Y:S01]  /*8920*/  HFMA2 R206, -RZ, RZ, 0, 1.1920928955078125e-07 ;  /* 0x00000002ffce7431 */ /* 0x000fe200000001ff */
[----:B------:R-:W-:-:S07]  /*8930*/  MOV R151, R203 ;  /* 0x000000cb00977202 */ /* 0x000fce0000000f00 */
[----:B------:R-:W-:Y:S05]  /*8940*/  WARPSYNC.COLLECTIVE R200, `(.L_x_202) ;  /* 0x00000000c8087348 */ /* 0x000fea0003c00000 */
[----:B------:R0:W1:Y:S02]  /*8950*/  SHFL.BFLY P6, R203, R205, R206, R207 ;  /* 0x0c0000cecdcb7389 */ /* 0x00006400000c00cf */
[----:B01----:R-:W-:Y:S05]  /*8960*/  ENDCOLLECTIVE ;  /* 0x000000000000791b */ /* 0x003fea0003800000 */
.L_x_202:
[----:B------:R-:W-:-:S05]  /*8970*/  FADD.FTZ R151, R151, R204 ;  /* 0x000000cc97977221 */ /* 0x000fca0000010000 */
[----:B------:R-:W-:Y:S02]  /*8980*/  MOV R205, R151 ;  /* 0x0000009700cd7202 */ /* 0x000fe40000000f00 */
[----:B------:R-:W-:-:S07]  /*8990*/  MOV R148, R203 ;  /* 0x000000cb00947202 */ /* 0x000fce0000000f00 */
[----:B------:R-:W-:Y:S05]  /*89a0*/  WARPSYNC.COLLECTIVE R200, `(.L_x_203) ;  /* 0x00000000c8087348 */ /* 0x000fea0003c00000 */
[----:B------:R0:W1:Y:S02]  /*89b0*/  SHFL.BFLY P6, R203, R205, R206, R207 ;  /* 0x0c0000cecdcb7389 */ /* 0x00006400000c00cf */
[----:B01----:R-:W-:Y:S05]  /*89c0*/  ENDCOLLECTIVE ;  /* 0x000000000000791b */ /* 0x003fea0003800000 */
.L_x_203:
[----:B------:R-:W-:-:S05]  /*89d0*/  FADD.FTZ R148, R149, R148 ;  /* 0x0000009495947221 */ /* 0x000fca0000010000 */
[----:B------:R-:W-:Y:S01]  /*89e0*/  MOV R205, R148 ;  /* 0x0000009400cd7202 */ /* 0x000fe20000000f00 */
[----:B------:R-:W-:Y:S01]  /*89f0*/  HFMA2 R206, -RZ, RZ, 0, 2.384185791015625e-07 ;  /* 0x00000004ffce7431 */ /* 0x000fe200000001ff */
[----:B------:R-:W-:-:S07]  /*8a00*/  MOV R150, R203 ;  /* 0x000000cb00967202 */ /* 0x000fce0000000f00 */
[----:B------:R-:W-:Y:S05]  /*8a10*/  WARPSYNC.COLLECTIVE R200, `(.L_x_204) ;  /* 0x00000000c8087348 */ /* 0x000fea0003c00000 */
[----:B------:R0:W1:Y:S02]  /*8a20*/  SHFL.BFLY P6, R203, R205, R206, R207 ;  /* 0x0c0000cecdcb7389 */ /* 0x00006400000c00cf */
[----:B01----:R-:W-:Y:S05]  /*8a30*/  ENDCOLLECTIVE ;  /* 0x000000000000791b */ /* 0x003fea0003800000 */
.L_x_204:
[----:B------:R-:W-:-:S05]  /*8a40*/  FADD.FTZ R150, R151, R150 ;  /* 0x0000009697967221 */ /* 0x000fca0000010000 */
[----:B------:R-:W-:Y:S02]  /*8a50*/  MOV R205, R150 ;  /* 0x0000009600cd7202 */ /* 0x000fe40000000f00 */
[----:B------:R-:W-:-:S07]  /*8a60*/  MOV R153, R203 ;  /* 0x000000cb00997202 */ /* 0x000fce0000000f00 */
[----:B------:R-:W-:Y:S05]  /*8a70*/  WARPSYNC.COLLECTIVE R200, `(.L_x_205) ;  /* 0x00000000c8087348 */ /* 0x000fea0003c00000 */
[----:B------:R0:W1:Y:S02]  /*8a80*/  SHFL.BFLY P6, R203, R205, R206, R207 ;  /* 0x0c0000cecdcb7389 */ /* 0x00006400000c00cf */
[----:B01----:R-:W-:Y:S05]  /*8a90*/  ENDCOLLECTIVE ;  /* 0x000000000000791b */ /* 0x003fea0003800000 */
.L_x_205:
[----:B------:R-:W-:-:S05]  /*8aa0*/  FADD.FTZ R153, R148, R153 ;  /* 0x0000009994997221 */ /* 0x000fca0000010000 */
[----:B------:R-:W-:Y:S01]  /*8ab0*/  MOV R205, R153 ;  /* 0x0000009900cd7202 */ /* 0x000fe20000000f00 */
[----:B------:R-:W-:Y:S01]  /*8ac0*/  HFMA2 R206, -RZ, RZ, 0, 4.76837158203125e-07 ;  /* 0x00000008ffce7431 */ /* 0x000fe200000001ff */
[----:B------:R-:W-:-:S07]  /*8ad0*/  MOV R155, R203 ;  /* 0x000000cb009b7202 */ /* 0x000fce0000000f00 */
[----:B------:R-:W-:Y:S05]  /*8ae0*/  WARPSYNC.COLLECTIVE R200, `(.L_x_206) ;  /* 0x00000000c8087348 */ /* 0x000fea0003c00000 */
[----:B------:R0:W1:Y:S02]  /*8af0*/  SHFL.BFLY P6, R203, R205, R206, R207 ;  /* 0x0c0000cecdcb7389 */ /* 0x00006400000c00cf */
[----:B01----:R-:W-:Y:S05]  /*8b00*/  ENDCOLLECTIVE ;  /* 0x000000000000791b */ /* 0x003fea0003800000 */
.L_x_206:
[----:B------:R-:W-:-:S05]  /*8b10*/  FADD.FTZ R155, R150, R155 ;  /* 0x0000009b969b7221 */ /* 0x000fca0000010000 */
[----:B------:R-:W-:Y:S02]  /*8b20*/  MOV R205, R155 ;  /* 0x0000009b00cd7202 */ /* 0x000fe40000000f00 */
[----:B------:R-:W-:-:S07]  /*8b30*/  MOV R152, R203 ;  /* 0x000000cb00987202 */ /* 0x000fce0000000f00 */
[----:B------:R-:W-:Y:S05]  /*8b40*/  WARPSYNC.COLLECTIVE R200, `(.L_x_207) ;  /* 0x00000000c8087348 */ /* 0x000fea0003c00000 */
[----:B------:R0:W1:Y:S02]  /*8b50*/  SHFL.BFLY P6, R203, R205, R206, R207 ;  /* 0x0c0000cecdcb7389 */ /* 0x00006400000c00cf */
[----:B01----:R-:W-:Y:S05]  /*8b60*/  ENDCOLLECTIVE ;  /* 0x000000000000791b */ /* 0x003fea0003800000 */
.L_x_207:
[----:B------:R-:W-:-:S05]  /*8b70*/  FADD.FTZ R152, R153, R152 ;  /* 0x0000009899987221 */ /* 0x000fca0000010000 */
[----:B------:R-:W-:Y:S01]  /*8b80*/  MOV R205, R152 ;  /* 0x0000009800cd7202 */ /* 0x000fe20000000f00 */
[----:B------:R-:W-:Y:S01]  /*8b90*/  HFMA2 R206, -RZ, RZ, 0, 9.5367431640625e-07 ;  /* 0x00000010ffce7431 */ /* 0x000fe200000001ff */
[----:B------:R-:W-:-:S07]  /*8ba0*/  MOV R154, R203 ;  /* 0x000000cb009a7202 */ /* 0x000fce0000000f00 */
[----:B------:R-:W-:Y:S05]  /*8bb0*/  WARPSYNC.COLLECTIVE R200, `(.L_x_208) ;  /* 0x00000000c8087348 */ /* 0x000fea0003c00000 */
[----:B------:R0:W1:Y:S02]  /*8bc0*/  SHFL.BFLY P6, R203, R205, R206, R207 ;  /* 0x0c0000cecdcb7389 */ /* 0x00006400000c00cf */
[----:B01----:R-:W-:Y:S05]  /*8bd0*/  ENDCOLLECTIVE ;  /* 0x000000000000791b */ /* 0x003fea0003800000 */
.L_x_208:
[----:B------:R-:W-:-:S05]  /*8be0*/  FADD.FTZ R154, R155, R154 ;  /* 0x0000009a9b9a7221 */ /* 0x000fca0000010000 */
[----:B------:R-:W-:Y:S02]  /*8bf0*/  MOV R205, R154 ;  /* 0x0000009a00cd7202 */ /* 0x000fe40000000f00 */
[----:B------:R-:W-:-:S07]  /*8c00*/  MOV R149, R203 ;  /* 0x000000cb00957202 */ /* 0x000fce0000000f00 */
[----:B------:R-:W-:Y:S05]  /*8c10*/  WARPSYNC.COLLECTIVE R200, `(.L_x_209) ;  /* 0x00000000c8087348 */ /* 0x000fea0003c00000 */
[----:B------:R0:W1:Y:S02]  /*8c20*/  SHFL.BFLY P6, R203, R205, R206, R207 ;  /* 0x0c0000cecdcb7389 */ /* 0x00006400000c00cf */
[----:B01----:R-:W-:Y:S05]  /*8c30*/  ENDCOLLECTIVE ;  /* 0x000000000000791b */ /* 0x003fea0003800000 */
.L_x_209:
[----:B------:R-:W-:Y:S01]  /*8c40*/  MOV R151, R203 ;  /* 0x000000cb00977202 */ /* 0x000fe20000000f00 */
[----:B------:R-:W-:Y:S06]  /*8c50*/  BRA `(.L_x_210) ;  /* 0xffffffa400507947 */ /* 0x000fec000383ffff */
.L_x_211:
        /* <DEDUP_REMOVED lines=10> */
.L_x_14415:


//--------------------- .text._ZN10layer_norm13ln_bwd_kernelINS_13Kernel_traitsI13__nv_bfloat16S2_S2_S2_fjLj768ELj1ELj4ELj1ELj16ENS_18Kernel_traits_baseILj768ES2_S2_S2_S2_fjLj128EEEEELb0ELb1ELb0ELb1EEEvNS_9BwdParamsE --------------------------
	.section	.text._ZN10layer_norm13ln_bwd_kernelINS_13Kernel_traitsI13__nv_bfloat16S2_S2_S2_fjLj768ELj1ELj4ELj1ELj16ENS_18Kernel_traits_baseILj768ES2_S2_S2_S2_fjLj128EEEEELb0ELb1ELb0ELb1EEEvNS_9BwdParamsE,"ax",@progbits
	.align	128
        .global         _ZN10layer_norm13ln_bwd_kernelINS_13Kernel_traitsI13__nv_bfloat16S2_S2_S2_fjLj768ELj1ELj4ELj1ELj16ENS_18Kernel_traits_baseILj768ES2_S2_S2_S2_fjLj128EEEEELb0ELb1ELb0ELb1EEEvNS_9BwdParamsE
        .type           _ZN10layer_norm13ln_bwd_kernelINS_13Kernel_traitsI13__nv_bfloat16S2_S2_S2_fjLj768ELj1ELj4ELj1ELj16ENS_18Kernel_traits_baseILj768ES2_S2_S2_S2_fjLj128EEEEELb0ELb1ELb0ELb1EEEvNS_9BwdParamsE,@function
        .size           _ZN10layer_norm13ln_bwd_kernelINS_13Kernel_traitsI13__nv_bfloat16S2_S2_S2_fjLj768ELj1ELj4ELj1ELj16ENS_18Kernel_traits_baseILj768ES2_S2_S2_S2_fjLj128EEEEELb0ELb1ELb0ELb1EEEvNS_9BwdParamsE,(.L_x_14416 - _ZN10layer_norm13ln_bwd_kernelINS_13Kernel_traitsI13__nv_bfloat16S2_S2_S2_fjLj768ELj1ELj4ELj1ELj16ENS_18Kernel_traits_baseILj768ES2_S2_S2_S2_fjLj128EEEEELb0ELb1ELb0ELb1EEEvNS_9BwdParamsE)
        .other          _ZN10layer_norm13ln_bwd_kernelINS_13Kernel_traitsI13__nv_bfloat16S2_S2_S2_fjLj768ELj1ELj4ELj1ELj16ENS_18Kernel_traits_baseILj768ES2_S2_S2_S2_fjLj128EEEEELb0ELb1ELb0ELb1EEEvNS_9BwdParamsE,@"STO_CUDA_ENTRY STV_DEFAULT"
_ZN10layer_norm13ln_bwd_kernelINS_13Kernel_traitsI13__nv_bfloat16S2_S2_S2_fjLj768ELj1ELj4ELj1ELj16ENS_18Kernel_traits_baseILj768ES2_S2_S2_S2_fjLj128EEEEELb0ELb1ELb0ELb1EEEvNS_9BwdParamsE:
.text._ZN10layer_norm13ln_bwd_kernelINS_13Kernel_traitsI13__nv_bfloat16S2_S2_S2_fjLj768ELj1ELj4ELj1ELj16ENS_18Kernel_traits_baseILj768ES2_S2_S2_S2_fjLj128EEEEELb0ELb1ELb0ELb1EEEvNS_9BwdParamsE:
        /* <DEDUP_REMOVED lines=15> */
[----:B------:R-:W0:Y:S01]  /*00f0*/  LDCU.U8 UR8, c[0x0][0x410] ;  /* 0x00008200ff0877ac */ /* 0x000e220008000000 */
[----:B------:R-:W-:Y:S02]  /*0100*/  CS2R R16, SRZ ;  /* 0x0000000000107805 */ /* 0x000fe4000001ff00 */
[----:B------:R-:W-:Y:S02]  /*0110*/  CS2R R18, SRZ ;  /* 0x0000000000127805 */ /* 0x000fe4000001ff00 */
[----:B------:R-:W-:Y:S01]  /*0120*/  CS2R R20, SRZ ;  /* 0x0000000000147805 */ /* 0x000fe2000001ff00 */
[----:B------:R-:W0:Y:S01]  /*0130*/  LDCU UR12, c[0x0][0x400] ;  /* 0x00008000ff0c77ac */ /* 0x000e220008000800 */
        /* <DEDUP_REMOVED lines=13> */
[----:B0-----:R-:W-:Y:S02]  /*0210*/  SHF.R.U32.HI R2, RZ, 0x5, R0 ;  /* 0x00000005ff027819 */ /* 0x001fe40000011600 */
[----:B------:R-:W-:Y:S02]  /*0220*/  CS2R R66, SRZ ;  /* 0x0000000000427805 */ /* 0x000fe4000001ff00 */
[----:B------:R-:W-:Y:S02]  /*0230*/  CS2R R28, SRZ ;  /* 0x00000000001c7805 */ /* 0x000fe4000001ff00 */
[----:B------:R-:W-:-:S02]  /*0240*/  CS2R R30, SRZ ;  /* 0x00000000001e7805 */ /* 0x000fc4000001ff00 */
[----:B------:R-:W-:Y:S02]  /*0250*/  LOP3.LUT R138, R2, UR4, RZ, 0xfc, !PT ;  /* 0x00000004028a7c12 */ /* 0x000fe4000f8efcff */
[----:B------:R-:W-:Y:S02]  /*0260*/  CS2R R34, SRZ ;  /* 0x0000000000227805 */ /* 0x000fe4000001ff00 */
[----:B------:R-:W-:Y:S02]  /*0270*/  CS2R R32, SRZ ;  /* 0x0000000000207805 */ /* 0x000fe4000001ff00 */
[----:B------:R-:W-:Y:S02]  /*0280*/  CS2R R38, SRZ ;  /* 0x0000000000267805 */ /* 0x000fe4000001ff00 */
[----:B--2---:R-:W-:Y:S02]  /*0290*/  ISETP.GE.AND P0, PT, R138, UR5, PT ;  /* 0x000000058a007c0c */ /* 0x004fe4000bf06270 */
        /* <DEDUP_REMOVED lines=9> */
[----:B------:R-:W-:Y:S01]  /*0330*/  LOP3.LUT R2, R0, 0x1f, RZ, 0xc0, !PT ;  /* 0x0000001f00027812 */ /* 0x000fe200078ec0ff */
[----:B-1-34-:R-:W-:Y:S06]  /*0340*/  @P0 BRA `(.L_x_213) ;  /* 0x00000070004c0947 */ /* 0x01afec0003800000 */
[----:B------:R-:W0:Y:S01]  /*0350*/  LDC.64 R8, c[0x0][0x3e8] ;  /* 0x0000fa00ff087b82 */ /* 0x000e220000000a00 */
[----:B------:R-:W1:Y:S07]  /*0360*/  LDCU.64 UR4, c[0x0][0x3e0] ;  /* 0x00007c00ff0477ac */ /* 0x000e6e0008000a00 */
[----:B------:R-:W2:Y:S01]  /*0370*/  LDC.64 R10, c[0x0][0x3d0] ;  /* 0x0000f400ff0a7b82 */ /* 0x000ea20000000a00 */
[----:B0-----:R-:W-:-:S05]  /*0380*/  IMAD.WIDE.U32 R8, R2, 0x10, R8 ;  /* 0x0000001002087825 */ /* 0x001fca00078e0008 */
[----:B------:R-:W3:Y:S01]  /*0390*/  LDG.E.128 R60, desc[UR6][R8.64+0x400] ;  /* 0x00040006083c7981 */ /* 0x000ee2000c1e1d00 */
[----:B--2---:R-:W-:-:S03]  /*03a0*/  IMAD.WIDE.U32 R10, R2, 0x10, R10 ;  /* 0x00000010020a7825 */ /* 0x004fc600078e000a */
[----:B------:R-:W2:Y:S04]  /*03b0*/  LDG.E.128 R68, desc[UR6][R8.64+0x200] ;  /* 0x0002000608447981 */ /* 0x000ea8000c1e1d00 */
[----:B------:R-:W4:Y:S04]  /*03c0*/  LDG.E.128 R64, desc[UR6][R10.64+0x400] ;  /* 0x000400060a407981 */ /* 0x000f28000c1e1d00 */
[----:B------:R-:W5:Y:S04]  /*03d0*/  LDG.E.128 R72, desc[UR6][R10.64+0x200] ;  /* 0x000200060a487981 */ /* 0x000f68000c1e1d00 */
[----:B------:R0:W5:Y:S04]  /*03e0*/  LDG.E.128 R76, desc[UR6][R8.64] ;  /* 0x00000006084c7981 */ /* 0x000168000c1e1d00 */
[----:B------:R0:W5:Y:S01]  /*03f0*/  LDG.E.128 R80, desc[UR6][R10.64] ;  /* 0x000000060a507981 */ /* 0x000162000c1e1d00 */
[----:B-1----:R-:W-:Y:S01]  /*0400*/  ISETP.NE.U32.AND P0, PT, RZ, UR4, PT ;  /* 0x00000004ff007c0c */ /* 0x002fe2000bf05070 */
[----:B------:R-:W-:Y:S01]  /*0410*/  HFMA2 R3, -RZ, RZ, 0, 0 ;  /* 0x00000000ff037431 */ /* 0x000fe200000001ff */
[----:B------:R-:W-:Y:S01]  /*0420*/  BSSY B1, `(.L_x_214) ;  /* 0x00006c3000017945 */ /* 0x000fe20003800000 */
[----:B------:R-:W-:-:S02]  /*0430*/  CS2R R4, SRZ ;  /* 0x0000000000047805 */ /* 0x000fc4000001ff00 */
[----:B------:R-:W-:Y:S02]  /*0440*/  ISETP.NE.AND.EX P0, PT, RZ, UR5, PT, P0 ;  /* 0x00000005ff007c0c */ /* 0x000fe4000bf05300 */
[----:B------:R-:W-:Y:S02]  /*0450*/  CS2R R6, SRZ ;  /* 0x0000000000067805 */ /* 0x000fe4000001ff00 */
[----:B0-----:R-:W-:Y:S02]  /*0460*/  CS2R R8, SRZ ;  /* 0x0000000000087805 */ /* 0x001fe4000001ff00 */
        /* <DEDUP_REMOVED lines=9> */
[----:B------:R-:W-:Y:S02]  /*0500*/  MOV R139, RZ ;  /* 0x000000ff008b7202 */ /* 0x000fe40000000f00 */
        /* <DEDUP_REMOVED lines=31> */
[----:B--2---:R-:W-:Y:S02]  /*0700*/  PRMT R148, R68, 0x7632, R148 ;  /* 0x0000763244947816 */ /* 0x004fe40000000094 */
[----:B------:R-:W-:Y:S02]  /*0710*/  PRMT R149, R69, 0x7632, R149 ;  /* 0x0000763245957816 */ /* 0x000fe40000000095 */
[----:B------:R-:W-:Y:S02]  /*0720*/  PRMT R150, R70, 0x7632, R150 ;  /* 0x0000763246967816 */ /* 0x000fe40000000096 */
[----:B------:R-:W-:-:S02]  /*0730*/  PRMT R151, R71, 0x7632, R151 ;  /* 0x0000763247977816 */ /* 0x000fc40000000097 */
[----:B-----5:R-:W-:Y:S02]  /*0740*/  PRMT R152, R72, 0x7632, R152 ;  /* 0x0000763248987816 */ /* 0x020fe40000000098 */
[----:B------:R-:W-:Y:S02]  /*0750*/  PRMT R153, R73, 0x7632, R153 ;  /* 0x0000763249997816 */ /* 0x000fe40000000099 */
[----:B------:R-:W-:Y:S02]  /*0760*/  PRMT R154, R74, 0x7632, R154 ;  /* 0x000076324a9a7816 */ /* 0x000fe4000000009a */
[----:B------:R-:W-:Y:S02]  /*0770*/  PRMT R155, R75, 0x7632, R155 ;  /* 0x000076324b9b7816 */ /* 0x000fe4000000009b */
[----:B------:R-:W-:Y:S02]  /*0780*/  PRMT R156, R76, 0x7632, R156 ;  /* 0x000076324c9c7816 */ /* 0x000fe4000000009c */
[----:B------:R-:W-:-:S02]  /*0790*/  PRMT R157, R77, 0x7632, R157 ;  /* 0x000076324d9d7816 */ /* 0x000fc4000000009d */
[----:B------:R-:W-:Y:S02]  /*07a0*/  PRMT R158, R78, 0x7632, R158 ;  /* 0x000076324e9e7816 */ /* 0x000fe4000000009e */
[----:B------:R-:W-:Y:S02]  /*07b0*/  PRMT R159, R79, 0x7632, R159 ;  /* 0x000076324f9f7816 */ /* 0x000fe4000000009f */
[----:B------:R-:W-:Y:S02]  /*07c0*/  PRMT R160, R80, 0x7632, R160 ;  /* 0x0000763250a07816 */ /* 0x000fe400000000a0 */
[----:B------:R-:W-:Y:S02]  /*07d0*/  PRMT R161, R81, 0x7632, R161 ;  /* 0x0000763251a17816 */ /* 0x000fe400000000a1 */
[----:B------:R-:W-:Y:S02]  /*07e0*/  PRMT R162, R82, 0x7632, R162 ;  /* 0x0000763252a27816 */ /* 0x000fe400000000a2 */
[----:B------:R-:W-:-:S07]  /*07f0*/  PRMT R163, R83, 0x7632, R163 ;  /* 0x0000763253a37816 */ /* 0x000fce00000000a3 */
.L_x_232:
        /* <DEDUP_REMOVED lines=9> */
[----:B------:R-:W1:Y:S01]  /*0890*/  S2R R0, SR_TID.X ;  /* 0x0000000000007919 */ /* 0x000e620000002100 */
[----:B------:R-:W-:Y:S01]  /*08a0*/  ISETP.NE.U32.AND P1, PT, RZ, UR10, PT ;  /* 0x0000000aff007c0c */ /* 0x000fe2000bf25070 */
[----:B------:R-:W-:-:S03]  /*08b0*/  IMAD R2, R138, UR9, RZ ;  /* 0x000000098a027c24 */ /* 0x000fc6000f8e02ff */
[----:B------:R-:W-:Y:S02]  /*08c0*/  ISETP.NE.AND.EX P1, PT, RZ, UR11, PT, P1 ;  /* 0x0000000bff007c0c */ /* 0x000fe4000bf25310 */
[----:B------:R-:W-:Y:S02]  /*08d0*/  SHF.R.S32.HI R93, RZ, 0x1f, R2 ;  /* 0x0000001fff5d7819 */ /* 0x000fe40000011402 */
[----:B------:R-:W-:Y:S02]  /*08e0*/  ISETP.NE.AND P2, PT, RZ, UR8, PT ;  /* 0x00000008ff007c0c */ /* 0x000fe4000bf45270 */
[----:B------:R-:W-:Y:S02]  /*08f0*/  LEA.HI R93, R93, R2, RZ, 0x3 ;  /* 0x000000025d5d7211 */ /* 0x000fe400078f18ff */
[----:B------:R-:W-:Y:S02]  /*0900*/  MOV R166, 0x3f800000 ;  /* 0x3f80000000a67802 */ /* 0x000fe40000000f00 */
[----:B-1----:R-:W-:-:S04]  /*0910*/  LOP3.LUT R2, R0, 0x1f, RZ, 0xc0, !PT ;  /* 0x0000001f00027812 */ /* 0x002fc800078ec0ff */
        /* <DEDUP_REMOVED lines=16> */
[----:B------:R-:W4:Y:S04]  /*0a20*/  LDG.E.128 R100, desc[UR6][R100.64] ;  /* 0x0000000664647981 */ /* 0x000f28000c1e1d00 */
[----:B------:R-:W4:Y:S01]  /*0a30*/  LDG.E.128 R104, desc[UR6][R104.64] ;  /* 0x0000000668687981 */ /* 0x000f22000c1e1d00 */
[----:B------:R-:W-:-:S06]  /*0a40*/  IMAD.WIDE.U32 R108, R165, 0x10, R108 ;  /* 0x00000010a56c7825 */ /* 0x000fcc00078e006c */
[----:B------:R-:W4:Y:S01]  /*0a50*/  LDG.E.128 R108, desc[UR6][R108.64] ;  /* 0x000000066c6c7981 */ /* 0x000f22000c1e1d00 */
        /* <DEDUP_REMOVED lines=14> */
[C---:B--2---:R-:W-:Y:S02]  /*0b40*/  PRMT R171, R91.reuse, 0x7632, R171 ;  /* 0x000076325bab7816 */ /* 0x044fe400000000ab */
[----:B------:R-:W-:Y:S02]  /*0b50*/  SHF.L.U32 R174, R91, 0x10, RZ ;  /* 0x000000105bae7819 */ /* 0x000fe400000006ff */
[C---:B---3--:R-:W-:Y:S02]  /*0b60*/  PRMT R91, R92.reuse, 0x7632, R91 ;  /* 0x000076325c5b7816 */ /* 0x048fe4000000005b */
[----:B------:R-:W-:Y:S01]  /*0b70*/  SHF.L.U32 R92, R92, 0x10, RZ ;  /* 0x000000105c5c7819 */ /* 0x000fe200000006ff */
[----:B------:R-:W-:Y:S01]  /*0b80*/  FADD.FTZ R221, -R207, R174 ;  /* 0x000000aecfdd7221 */ /* 0x000fe20000010100 */
[----:B------:R-:W-:-:S02]  /*0b90*/  PRMT R168, R88, 0x7632, R168 ;  /* 0x0000763258a87816 */ /* 0x000fc400000000a8 */
[----:B------:R-:W-:Y:S01]  /*0ba0*/  SHF.L.U32 R88, R88, 0x10, RZ ;  /* 0x0000001058587819 */ /* 0x000fe200000006ff */
[----:B------:R-:W-:Y:S01]  /*0bb0*/  FADD.FTZ R225, -R207, R92 ;  /* 0x0000005ccfe17221 */ /* 0x000fe20000010100 */
[C---:B------:R-:W-:Y:S02]  /*0bc0*/  PRMT R170, R89.reuse, 0x7632, R170 ;  /* 0x0000763259aa7816 */ /* 0x040fe400000000aa */
[----:B------:R-:W-:Y:S01]  /*0bd0*/  SHF.L.U32 R172, R89, 0x10, RZ ;  /* 0x0000001059ac7819 */ /* 0x000fe200000006ff */
[----:B------:R-:W-:Y:S01]  /*0be0*/  FADD.FTZ R181, -R207, R88 ;  /* 0x00000058cfb57221 */ /* 0x000fe20000010100 */
[----:B------:R-:W-:Y:S01]  /*0bf0*/  PRMT R89, R90, 0x7632, R89 ;  /* 0x000076325a597816 */ /* 0x000fe20000000059 */
[----:B-----5:R-:W-:Y:S01]  /*0c00*/  FMUL.FTZ R192, R164, R225 ;  /* 0x000000e1a4c07220 */ /* 0x020fe20000410000 */
[----:B------:R-:W-:Y:S01]  /*0c10*/  PRMT R175, R95, 0x7632, R175 ;  /* 0x000076325faf7816 */ /* 0x000fe200000000af */
[----:B------:R-:W-:Y:S01]  /*0c20*/  FADD.FTZ R183, -R207, R172 ;  /* 0x000000accfb77221 */ /* 0x000fe20000010100 */
[----:B------:R-:W-:-:S02]  /*0c30*/  PRMT R173, R93, 0x7632, R173 ;  /* 0x000076325dad7816 */ /* 0x000fc400000000ad */
[----:B------:R-:W-:Y:S01]  /*0c40*/  SHF.L.U32 R92, R91, 0x10, RZ ;  /* 0x000000105b5c7819 */ /* 0x000fe200000006ff */
[----:B------:R-:W-:Y:S01]  /*0c50*/  FMUL.FTZ R183, R164, R183 ;  /* 0x000000b7a4b77220 */ /* 0x000fe20000410000 */
[----:B------:R-:W-:Y:S02]  /*0c60*/  SHF.L.U32 R90, R90, 0x10, RZ ;  /* 0x000000105a5a7819 */ /* 0x000fe400000006ff */
[----:B------:R-:W-:Y:S01]  /*0c70*/  SHF.L.U32 R176, R93, 0x10, RZ ;  /* 0x000000105db07819 */ /* 0x000fe200000006ff */
[----:B------:R-:W-:Y:S01]  /*0c80*/  FADD.FTZ R197, -R207, R92 ;  /* 0x0000005ccfc57221 */ /* 0x000fe20000010100 */
[----:B----4-:R-:W-:Y:S01]  /*0c90*/  PRMT R179, R97, 0x7632, R179 ;  /* 0x0000763261b37816 */ /* 0x010fe200000000b3 */
[----:B------:R-:W-:Y:S01]  /*0ca0*/  FADD.FTZ R227, -R207, R90 ;  /* 0x0000005acfe37221 */ /* 0x000fe20000010100 */
[----:B------:R-:W-:Y:S01]  /*0cb0*/  SHF.L.U32 R184, R97, 0x10, RZ ;  /* 0x0000001061b87819 */ /* 0x000fe200000006ff */
[----:B------:R-:W-:Y:S01]  /*0cc0*/  FADD.FTZ R191, -R207, R176 ;  /* 0x000000b0cfbf7221 */ /* 0x000fe20000010100 */
[----:B------:R-:W-:Y:S01]  /*0cd0*/  SHF.L.U32 R178, R94, 0x10, RZ ;  /* 0x000000105eb27819 */ /* 0x000fe200000006ff */
[----:B------:R-:W-:Y:S01]  /*0ce0*/  FMUL.FTZ R197, R164, R197 ;  /* 0x000000c5a4c57220 */ /* 0x000fe20000410000 */
[----:B------:R-:W-:Y:S01]  /*0cf0*/  SHF.L.U32 R180, R95, 0x10, RZ ;  /* 0x000000105fb47819 */ /* 0x000fe200000006ff */
[C---:B------:R-:W-:Y:S01]  /*0d00*/  FADD.FTZ R177, -R207.reuse, R184 ;  /* 0x000000b8cfb17221 */ /* 0x040fe20000010100 */
[C---:B------:R-:W-:Y:S01]  /*0d10*/  PRMT R97, R98.reuse, 0x7632, R97 ;  /* 0x0000763262617816 */ /* 0x040fe20000000061 */
[C---:B------:R-:W-:Y:S01]  /*0d20*/  FADD.FTZ R193, -R207.reuse, R178 ;  /* 0x000000b2cfc17221 */ /* 0x040fe20000010100 */
[----:B------:R-:W-:Y:S01]  /*0d30*/  SHF.L.U32 R186, R98, 0x10, RZ ;  /* 0x0000001062ba7819 */ /* 0x000fe200000006ff */
[----:B------:R-:W-:Y:S01]  /*0d40*/  FADD.FTZ R195, -R207, R180 ;  /* 0x000000b4cfc37221 */ /* 0x000fe20000010100 */
[----:B------:R-:W-:Y:S01]  /*0d50*/  PRMT R93, R94, 0x7632, R93 ;  /* 0x000076325e5d7816 */ /* 0x000fe2000000005d */
[----:B------:R-:W-:Y:S01]  /*0d60*/  FMUL.FTZ R191, R164, R191 ;  /* 0x000000bfa4bf7220 */ /* 0x000fe20000410000 */
[----:B------:R-:W-:Y:S01]  /*0d70*/  PRMT R95, R96, 0x7632, R95 ;  /* 0x00007632605f7816 */ /* 0x000fe2000000005f */
[C---:B------:R-:W-:Y:S01]  /*0d80*/  FMUL.FTZ R193, R164.reuse, R193 ;  /* 0x000000c1a4c17220 */ /* 0x040fe20000410000 */
[----:B------:R-:W-:Y:S01]  /*0d90*/  SHF.L.U32 R88, R89, 0x10, RZ ;  /* 0x0000001059587819 */ /* 0x000fe200000006ff */
[C---:B------:R-:W-:Y:S01]  /*0da0*/  FMUL.FTZ R195, R164.reuse, R195 ;  /* 0x000000c3a4c37220 */ /* 0x040fe20000410000 */
[----:B------:R-:W-:Y:S01]  /*0db0*/  SHF.L.U32 R98, R175, 0x10, RZ ;  /* 0x00000010af627819 */ /* 0x000fe200000006ff */
[----:B------:R-:W-:Y:S01]  /*0dc0*/  FADD.FTZ R175, -R207, R186 ;  /* 0x000000bacfaf7221 */ /* 0x000fe20000010100 */
[----:B------:R-:W-:Y:S01]  /*0dd0*/  PRMT R185, R99, 0x7632, R185 ;  /* 0x0000763263b97816 */ /* 0x000fe200000000b9 */
[----:B------:R-:W-:Y:S01]  /*0de0*/  FMUL.FTZ R177, R164, R177 ;  /* 0x000000b1a4b17220 */ /* 0x000fe20000410000 */
[----:B------:R-:W-:Y:S01]  /*0df0*/  SHF.L.U32 R94, R173, 0x10, RZ ;  /* 0x00000010ad5e7819 */ /* 0x000fe200000006ff */
[C---:B------:R-:W-:Y:S01]  /*0e00*/  FADD.FTZ R203, -R207.reuse, R98 ;  /* 0x00000062cfcb7221 */ /* 0x040fe20000010100 */
[----:B------:R-:W-:Y:S01]  /*0e10*/  SHF.L.U32 R182, R96, 0x10, RZ ;  /* 0x0000001060b67819 */ /* 0x000fe200000006ff */
[----:B------:R-:W-:Y:S01]  /*0e20*/  FMUL.FTZ R175, R164, R175 ;  /* 0x000000afa4af7220 */ /* 0x000fe20000410000 */
[C---:B------:R-:W-:Y:S01]  /*0e30*/  PRMT R228, R100.reuse, 0x7632, R228 ;  /* 0x0000763264e47816 */ /* 0x040fe200000000e4 */
[C---:B------:R-:W-:Y:S01]  /*0e40*/  FADD.FTZ R199, -R207.reuse, R94 ;  /* 0x0000005ecfc77221 */ /* 0x040fe20000010100 */
[----:B------:R-:W-:Y:S01]  /*0e50*/  SHF.L.U32 R89, R100, 0x10, RZ ;  /* 0x0000001064597819 */ /* 0x000fe200000006ff */
[----:B------:R-:W-:Y:S01]  /*0e60*/  FADD.FTZ R211, -R207, R182 ;  /* 0x000000b6cfd37221 */ /* 0x000fe20000010100 */
[----:B------:R-:W-:Y:S01]  /*0e70*/  SHF.L.U32 R92, R80, 0x10, RZ ;  /* 0x00000010505c7819 */ /* 0x000fe200000006ff */
[C---:B------:R-:W-:Y:S01]  /*0e80*/  FMUL.FTZ R199, R164.reuse, R199 ;  /* 0x000000c7a4c77220 */ /* 0x040fe20000410000 */
[----:B------:R-:W-:Y:S01]  /*0e90*/  SHF.L.U32 R188, R99, 0x10, RZ ;  /* 0x0000001063bc7819 */ /* 0x000fe200000006ff */
[----:B------:R-:W-:Y:S01]  /*0ea0*/  FMUL.FTZ R203, R164, R203 ;  /* 0x000000cba4cb7220 */ /* 0x000fe20000410000 */
[----:B------:R-:W-:-:S02]  /*0eb0*/  SHF.L.U32 R168, R168, 0x10, RZ ;  /* 0x00000010a8a87819 */ /* 0x000fc400000006ff */
[----:B------:R-:W-:Y:S01]  /*0ec0*/  SHF.L.U32 R170, R170, 0x10, RZ ;  /* 0x00000010aaaa7819 */ /* 0x000fe200000006ff */
[----:B------:R-:W-:Y:S01]  /*0ed0*/  FADD.FTZ R173, -R207, R188 ;  /* 0x000000bccfad7221 */ /* 0x000fe20000010100 */
[----:B------:R-:W-:Y:S01]  /*0ee0*/  SHF.L.U32 R90, R171, 0x10, RZ ;  /* 0x00000010ab5a7819 */ /* 0x000fe200000006ff */
[----:B------:R-:W-:Y:S01]  /*0ef0*/  FADD.FTZ R229, -R207, R168 ;  /* 0x000000a8cfe57221 */ /* 0x000fe20000010100 */
[----:B------:R-:W-:Y:S01]  /*0f00*/  SHF.L.U32 R96, R93, 0x10, RZ ;  /* 0x000000105d607819 */ /* 0x000fe200000006ff */
[----:B------:R-:W-:Y:S01]  /*0f10*/  FMUL.FTZ R173, R164, R173 ;  /* 0x000000ada4ad7220 */ /* 0x000fe20000410000 */
[----:B------:R-:W-:Y:S01]  /*0f20*/  SHF.L.U32 R172, R95, 0x10, RZ ;  /* 0x000000105fac7819 */ /* 0x000fe200000006ff */
[----:B------:R-:W-:Y:S01]  /*0f30*/  FADD.FTZ R95, -R207, R88 ;  /* 0x00000058cf5f7221 */ /* 0x000fe20000010100 */
[----:B------:R-:W-:Y:S01]  /*0f40*/  SHF.L.U32 R174, R179, 0x10, RZ ;  /* 0x00000010b3ae7819 */ /* 0x000fe200000006ff */
[----:B------:R-:W-:Y:S01]  /*0f50*/  FADD.FTZ R93, -R207, R90 ;  /* 0x0000005acf5d7221 */ /* 0x000fe20000010100 */
[----:B------:R-:W-:Y:S01]  /*0f60*/  SHF.L.U32 R176, R97, 0x10, RZ ;  /* 0x0000001061b07819 */ /* 0x000fe200000006ff */
[----:B------:R-:W-:Y:S01]  /*0f70*/  FADD.FTZ R97, -R207, R170 ;  /* 0x000000aacf617221 */ /* 0x000fe20000010100 */
[----:B------:R-:W-:Y:S01]  /*0f80*/  SHF.L.U32 R178, R185, 0x10, RZ ;  /* 0x00000010b9b27819 */ /* 0x000fe200000006ff */
[----:B------:R-:W-:Y:S01]  /*0f90*/  FMUL.FTZ R185, R92, R89 ;  /* 0x000000595cb97220 */ /* 0x000fe20000410000 */
[----:B------:R-:W-:Y:S01]  /*0fa0*/  PRMT R226, R101, 0x7632, R226 ;  /* 0x0000763265e27816 */ /* 0x000fe200000000e2 */
[----:B------:R-:W-:Y:S01]  /*0fb0*/  FADD.FTZ R201, -R207, R96 ;  /* 0x00000060cfc97221 */ /* 0x000fe20000010100 */
[----:B------:R-:W-:Y:S01]  /*0fc0*/  SHF.L.U32 R88, R101, 0x10, RZ ;  /* 0x0000001065587819 */ /* 0x000fe200000006ff */
[----:B------:R-:W-:Y:S01]  /*0fd0*/  FADD.FTZ R171, -R207, R172 ;  /* 0x000000accfab7221 */ /* 0x000fe20000010100 */
[----:B------:R-:W-:Y:S01]  /*0fe0*/  PRMT R222, R103, 0x7632, R222 ;  /* 0x0000763267de7816 */ /* 0x000fe200000000de */
[----:B------:R-:W-:Y:S01]  /*0ff0*/  FADD.FTZ R209, -R207, R174 ;  /* 0x000000aecfd17221 */ /* 0x000fe20000010100 */
        /* <DEDUP_REMOVED lines=10> */
[----:B------:R-:W-:Y:S01]  /*10a0*/  SHF.L.U32 R228, R228, 0x10, RZ ;  /* 0x00000010e4e47819 */ /* 0x000fe200000006ff */
[----:B------:R-:W-:Y:S01]  /*10b0*/  FMUL.FTZ R182, R103, R88 ;  /* 0x0000005867b67220 */ /* 0x000fe20000410000 */
[----:B------:R-:W-:Y:S01]  /*10c0*/  PRMT R224, R102, 0x7632, R224 ;  /* 0x0000763266e07816 */ /* 0x000fe200000000e0 */
[----:B------:R-:W-:Y:S01]  /*10d0*/  FMUL.FTZ R187, R94, R91 ;  /* 0x0000005b5ebb7220 */ /* 0x000fe20000410000 */
[----:B------:R-:W-:Y:S01]  /*10e0*/  SHF.L.U32 R90, R102, 0x10, RZ ;  /* 0x00000010665a7819 */ /* 0x000fe200000006ff */
[----:B------:R-:W-:Y:S01]  /*10f0*/  FMUL.FTZ R102, R101, R228 ;  /* 0x000000e465667220 */ /* 0x000fe20000410000 */
[----:B------:R-:W-:Y:S01]  /*1100*/  FADD.FTZ R227, RZ, R185 ;  /* 0x000000b9ffe37221 */ /* 0x000fe20000010000 */
[----:B------:R-:W-:Y:S01]  /*1110*/  FMUL.FTZ R103, R164, R229 ;  /* 0x000000e5a4677220 */ /* 0x000fe20000410000 */
[----:B------:R-:W-:Y:S01]  /*1120*/  FFMA.FTZ R94, R92, R185, RZ ;  /* 0x000000b95c5e7223 */ /* 0x000fe200000100ff */
[----:B------:R-:W-:Y:S01]  /*1130*/  SHF.L.U32 R226, R226, 0x10, RZ ;  /* 0x00000010e2e27819 */ /* 0x000fe200000006ff */
[----:B------:R-:W-:Y:S01]  /*1140*/  FADD.FTZ R227, R227, R102 ;  /* 0x00000066e3e37221 */ /* 0x000fe20000010000 */
[----:B------:R-:W-:Y:S01]  /*1150*/  SHF.L.U32 R179, R82, 0x10, RZ ;  /* 0x0000001052b37819 */ /* 0x000fe200000006ff */
[----:B------:R-:W-:Y:S01]  /*1160*/  FFMA.FTZ R94, R103, R102, R94 ;  /* 0x00000066675e7223 */ /* 0x000fe2000001005e */
        /* <DEDUP_REMOVED lines=11> */
[----:B------:R-:W-:Y:S01]  /*1220*/  FMUL.FTZ R179, R96, R99 ;  /* 0x0000006360b37220 */ /* 0x000fe20000410000 */
[----:B------:R-:W-:Y:S01]  /*1230*/  FADD.FTZ R227, R227, R180 ;  /* 0x000000b4e3e37221 */ /* 0x000fe20000010000 */
[----:B------:R-:W-:Y:S01]  /*1240*/  FMUL.FTZ R96, R231, R224 ;  /* 0x000000e0e7607220 */ /* 0x000fe20000410000 */
[----:B------:R-:W-:Y:S01]  /*1250*/  FFMA.FTZ R94, R181, R180, R94 ;  /* 0x000000b4b55e7223 */ /* 0x000fe2000001005e */
[----:B------:R-:W-:Y:S01]  /*1260*/  SHF.L.U32 R222, R222, 0x10, RZ ;  /* 0x00000010dede7819 */ /* 0x000fe200000006ff */
[----:B------:R-:W-:Y:S01]  /*1270*/  FMUL.FTZ R101, R164, R221 ;  /* 0x000000dda4657220 */ /* 0x000fe20000410000 */
[C---:B------:R-:W-:Y:S01]  /*1280*/  PRMT R216, R106.reuse, 0x7632, R216 ;  /* 0x000076326ad87816 */ /* 0x040fe200000000d8 */
        /* <DEDUP_REMOVED lines=9> */
[----:B------:R-:W-:Y:S01]  /*1320*/  FMUL.FTZ R170, R164, R211 ;  /* 0x000000d3a4aa7220 */ /* 0x000fe20000410000 */
[----:B------:R-:W-:Y:S01]  /*1330*/  PRMT R212, R108, 0x7632, R212 ;  /* 0x000076326cd47816 */ /* 0x000fe200000000d4 */
[----:B------:R-:W-:Y:S01]  /*1340*/  FADD.FTZ R108, R227, R94 ;  /* 0x0000005ee36c7221 */ /* 0x000fe20000010000 */
[----:B------:R-:W-:Y:S01]  /*1350*/  FFMA.FTZ R211, R93, R94, R106 ;  /* 0x0000005e5dd37223 */ /* 0x000fe2000001006a */
[----:B------:R-:W-:Y:S01]  /*1360*/  PRMT R218, R105, 0x7632, R218 ;  /* 0x0000763269da7816 */ /* 0x000fe200000000da */
[----:B------:R-:W-:Y:S01]  /*1370*/  FMUL.FTZ R194, R219, R220 ;  /* 0x000000dcdbc27220 */ /* 0x000fe20000410000 */
        /* <DEDUP_REMOVED lines=8> */
[----:B------:R-:W-:Y:S01]  /*1400*/  PRMT R210, R109, 0x7632, R210 ;  /* 0x000076326dd27816 */ /* 0x000fe200000000d2 */
[----:B------:R-:W-:Y:S01]  /*1410*/  FMUL.FTZ R196, R217, R218 ;  /* 0x000000dad9c47220 */ /* 0x000fe20000410000 */
[----:B------:R-:W-:Y:S01]  /*1420*/  FADD.FTZ R219, R219, R188 ;  /* 0x000000bcdbdb7221 */ /* 0x000fe20000010000 */
[----:B------:R-:W-:Y:S01]  /*1430*/  SHF.L.U32 R202, R109, 0x10, RZ ;  /* 0x000000106dca7819 */ /* 0x000fe200000006ff */
[----:B------:R-:W-:Y:S01]  /*1440*/  FFMA.FTZ R106, R191, R188, R106 ;  /* 0x000000bcbf6a7223 */ /* 0x000fe2000001006a */
[----:B------:R-:W-:Y:S01]  /*1450*/  SHF.L.U32 R109, R145, 0x10, RZ ;  /* 0x00000010916d7819 */ /* 0x000fe200000006ff */
[----:B------:R-:W-:Y:S01]  /*1460*/  FMUL.FTZ R189, R235, R184 ;  /* 0x000000b8ebbd7220 */ /* 0x000fe20000410000 */
[----:B------:R-:W-:Y:S01]  /*1470*/  SHF.L.U32 R210, R210, 0x10, RZ ;  /* 0x00000010d2d27819 */ /* 0x000fe200000006ff */
[----:B------:R-:W-:Y:S01]  /*1480*/  FADD.FTZ R108, R219, R196 ;  /* 0x000000c4db6c7221 */ /* 0x000fe20000010000 */
[----:B------:R-:W-:Y:S01]  /*1490*/  SHF.L.U32 R216, R216, 0x10, RZ ;  /* 0x00000010d8d87819 */ /* 0x000fe200000006ff */
[----:B------:R-:W-:Y:S01]  /*14a0*/  FFMA.FTZ R106, R199, R196, R106 ;  /* 0x000000c4c76a7223 */ /* 0x000fe2000001006a */
[----:B------:R-:W-:Y:S01]  /*14b0*/  PRMT R208, R110, 0x7632, R208 ;  /* 0x000076326ed07816 */ /* 0x000fe200000000d0 */
[----:B------:R-:W-:Y:S01]  /*14c0*/  FMUL.FTZ R171, R164, R171 ;  /* 0x000000aba4ab7220 */ /* 0x000fe20000410000 */
[----:B------:R-:W-:Y:S01]  /*14d0*/  SHF.L.U32 R204, R110, 0x10, RZ ;  /* 0x000000106ecc7819 */ /* 0x000fe200000006ff */
[----:B------:R-:W-:Y:S01]  /*14e0*/  FMUL.FTZ R110, R109, R210 ;  /* 0x000000d26d6e7220 */ /* 0x000fe20000410000 */
[----:B------:R-:W-:Y:S01]  /*14f0*/  PRMT R206, R111, 0x7632, R206 ;  /* 0x000076326fce7816 */ /* 0x000fe200000000ce */
[----:B------:R-:W-:Y:S01]  /*1500*/  FMUL.FTZ R198, R215, R216 ;  /* 0x000000d8d7c67220 */ /* 0x000fe20000410000 */
[C---:B------:R-:W-:Y:S01]  /*1510*/  PRMT R214, R107.reuse, 0x7632, R214 ;  /* 0x000076326bd67816 */ /* 0x040fe200000000d6 */
[----:B------:R-:W-:Y:S01]  /*1520*/  FADD.FTZ R109, R108, R189 ;  /* 0x000000bd6c6d7221 */ /* 0x000fe20000010000 */
[----:B------:R-:W-:Y:S01]  /*1530*/  SHF.L.U32 R186, R107, 0x10, RZ ;  /* 0x000000106bba7819 */ /* 0x000fe200000006ff */
[----:B------:R-:W-:Y:S01]  /*1540*/  FFMA.FTZ R232, R193, R189, R106 ;  /* 0x000000bdc1e87223 */ /* 0x000fe2000001006a */
[----:B------:R-:W-:Y:S01]  /*1550*/  SHF.L.U32 R105, R147, 0x10, RZ ;  /* 0x0000001093697819 */ /* 0x000fe200000006ff */
[----:B------:R-:W-:Y:S01]  /*1560*/  FADD.FTZ R109, R109, R198 ;  /* 0x000000c66d6d7221 */ /* 0x000fe20000010000 */
[----:B------:R-:W-:Y:S01]  /*1570*/  SHF.L.U32 R206, R206, 0x10, RZ ;  /* 0x00000010cece7819 */ /* 0x000fe200000006ff */
[----:B------:R-:W-:Y:S01]  /*1580*/  FMUL.FTZ R190, R237, R186 ;  /* 0x000000baedbe7220 */ /* 0x000fe20000410000 */
[----:B------:R-:W-:Y:S01]  /*1590*/  SHF.L.U32 R214, R214, 0x10, RZ ;  /* 0x00000010d6d67819 */ /* 0x000fe200000006ff */
[----:B------:R-:W-:Y:S01]  /*15a0*/  FFMA.FTZ R232, R201, R198, R232 ;  /* 0x000000c6c9e87223 */ /* 0x000fe200000100e8 */
[----:B------:R-:W-:Y:S01]  /*15b0*/  SHF.L.U32 R230, R111, 0x10, RZ ;  /* 0x000000106fe67819 */ /* 0x000fe200000006ff */
[----:B------:R-:W-:Y:S01]  /*15c0*/  FMUL.FTZ R106, R105, R206 ;  /* 0x000000ce696a7220 */ /* 0x000fe20000410000 */
[----:B------:R-:W-:Y:S01]  /*15d0*/  FADD.FTZ R105, R109, R190 ;  /* 0x000000be6d697221 */ /* 0x000fe20000010000 */
[----:B------:R-:W-:Y:S01]  /*15e0*/  FMUL.FTZ R200, R213, R214 ;  /* 0x000000d6d5c87220 */ /* 0x000fe20000410000 */
[----:B------:R-:W-:Y:S01]  /*15f0*/  FFMA.FTZ R232, R195, R190, R232 ;  /* 0x000000bec3e87223 */ /* 0x000fe200000100e8 */
[----:B------:R-:W-:Y:S01]  /*1600*/  SHF.L.U32 R111, R144, 0x10, RZ ;  /* 0x00000010906f7819 */ /* 0x000fe200000006ff */
[----:B------:R-:W-:Y:S01]  /*1610*/  FMUL.FTZ R109, R164, R205 ;  /* 0x000000cda46d7220 */ /* 0x000fe20000410000 */
[----:B------:R-:W-:Y:S01]  /*1620*/  SHF.L.U32 R212, R212, 0x10, RZ ;  /* 0x00000010d4d47819 */ /* 0x000fe200000006ff */
[----:B------:R-:W-:Y:S01]  /*1630*/  FADD.FTZ R234, R105, R200 ;  /* 0x000000c869ea7221 */ /* 0x000fe20000010000 */
[----:B------:R-:W-:Y:S01]  /*1640*/  FFMA.FTZ R105, R203, R200, R232 ;  /* 0x000000c8cb697223 */ /* 0x000fe200000100e8 */
[----:B------:R-:W-:Y:S01]  /*1650*/  FMUL.FTZ R176, R239, R202 ;  /* 0x000000caefb07220 */ /* 0x000fe20000410000 */
[----:B------:R-:W-:Y:S01]  /*1660*/  SHF.L.U32 R107, R146, 0x10, RZ ;  /* 0x00000010926b7819 */ /* 0x000fe200000006ff */
[----:B------:R-:W-:Y:S01]  /*1670*/  FMUL.FTZ R168, R111, R212 ;  /* 0x000000d46fa87220 */ /* 0x000fe20000410000 */
[----:B------:R-:W-:Y:S01]  /*1680*/  FFMA.FTZ R232, R170, R179, R105 ;  /* 0x000000b3aae87223 */ /* 0x000fe20000010069 */
[----:B------:R-:W-:Y:S01]  /*1690*/  FADD.FTZ R205, R234, R179 ;  /* 0x000000b3eacd7221 */ /* 0x000fe20000010000 */
[----:B------:R-:W-:Y:S01]  /*16a0*/  FMUL.FTZ R111, R164, R209 ;  /* 0x000000d1a46f7220 */ /* 0x000fe20000410000 */
[----:B------:R-:W-:Y:S01]  /*16b0*/  SHF.L.U32 R208, R208, 0x10, RZ ;  /* 0x00000010d0d07819 */ /* 0x000fe200000006ff */
        /* <DEDUP_REMOVED lines=32> */
[----:B------:R-:W-:Y:S01]  /*18c0*/  FADD.FTZ R205, R205, R106 ;  /* 0x0000006acdcd7221 */ /* 0x000fe20000010000 */
        /* <DEDUP_REMOVED lines=9> */
[----:B------:R-:W-:Y:S06]  /*1960*/  BRA `(.L_x_216) ;  /* 0x00000010001c7947 */ /* 0x000fec0003800000 */
.L_x_215:
        /* <DEDUP_REMOVED lines=8> */
[----:B------:R-:W3:Y:S01]  /*19f0*/  LDG.E.128 R92, desc[UR6][R92.64] ;  /* 0x000000065c5c7981 */ /* 0x000ee2000c1e1d00 */
[----:B------:R-:W0:Y:S01]  /*1a00*/  LDC.64 R48, c[0x0][0x438] ;  /* 0x00010e00ff307b82 */ /* 0x000e220000000a00 */
[--C-:B-1----:R-:W-:Y:S02]  /*1a10*/  IMAD.WIDE.U32 R100, R169, 0x10, R108.reuse ;  /* 0x00000010a9647825 */ /* 0x102fe400078e006c */
[----:B------:R-:W4:Y:S02]  /*1a20*/  LDG.E.128 R96, desc[UR6][R96.64] ;  /* 0x0000000660607981 */ /* 0x000f24000c1e1d00 */
[----:B------:R-:W-:-:S02]  /*1a30*/  IMAD.WIDE.U32 R104, R167, 0x10, R108 ;  /* 0x00000010a7687825 */ /* 0x000fc400078e006c */
[----:B------:R-:W4:Y:S04]  /*1a40*/  LDG.E.128 R100, desc[UR6][R100.64] ;  /* 0x0000000664647981 */ /* 0x000f28000c1e1d00 */
[----:B------:R-:W4:Y:S01]  /*1a50*/  LDG.E.128 R104, desc[UR6][R104.64] ;  /* 0x0000000668687981 */ /* 0x000f22000c1e1d00 */
[----:B------:R-:W-:-:S06]  /*1a60*/  IMAD.WIDE.U32 R108, R165, 0x10, R108 ;  /* 0x00000010a56c7825 */ /* 0x000fcc00078e006c */
[----:B------:R-:W4:Y:S01]  /*1a70*/  LDG.E.128 R108, desc[UR6][R108.64] ;  /* 0x000000066c6c7981 */ /* 0x000f22000c1e1d00 */
[----:B0-----:R-:W-:-:S04]  /*1a80*/  IMAD.WIDE.U32 R56, R169, 0x10, R48 ;  /* 0x00000010a9387825 */ /* 0x001fc800078e0030 */
        /* <DEDUP_REMOVED lines=19> */
[C---:B--2---:R-:W-:Y:S02]  /*1bc0*/  PRMT R171, R91.reuse, 0x7632, R171 ;  /* 0x000076325bab7816 */ /* 0x044fe400000000ab */
[----:B------:R-:W-:Y:S02]  /*1bd0*/  SHF.L.U32 R174, R91, 0x10, RZ ;  /* 0x000000105bae7819 */ /* 0x000fe400000006ff */
[C---:B---3--:R-:W-:Y:S02]  /*1be0*/  PRMT R91, R92.reuse, 0x7632, R91 ;  /* 0x000076325c5b7816 */ /* 0x048fe4000000005b */
[----:B------:R-:W-:Y:S02]  /*1bf0*/  SHF.L.U32 R92, R92, 0x10, RZ ;  /* 0x000000105c5c7819 */ /* 0x000fe400000006ff */
[----:B------:R-:W-:-:S02]  /*1c00*/  PRMT R168, R88, 0x7632, R168 ;  /* 0x0000763258a87816 */ /* 0x000fc400000000a8 */
[----:B------:R-:W-:Y:S01]  /*1c10*/  SHF.L.U32 R88, R88, 0x10, RZ ;  /* 0x0000001058587819 */ /* 0x000fe200000006ff */
[----:B------:R-:W-:Y:S01]  /*1c20*/  FADD.FTZ R225, -R207, R92 ;  /* 0x0000005ccfe17221 */ /* 0x000fe20000010100 */
[C---:B------:R-:W-:Y:S02]  /*1c30*/  PRMT R170, R89.reuse, 0x7632, R170 ;  /* 0x0000763259aa7816 */ /* 0x040fe400000000aa */
[----:B------:R-:W-:Y:S02]  /*1c40*/  SHF.L.U32 R172, R89, 0x10, RZ ;  /* 0x0000001059ac7819 */ /* 0x000fe400000006ff */
[----:B------:R-:W-:Y:S02]  /*1c50*/  PRMT R89, R90, 0x7632, R89 ;  /* 0x000076325a597816 */ /* 0x000fe40000000059 */
[----:B------:R-:W-:Y:S02]  /*1c60*/  PRMT R175, R95, 0x7632, R175 ;  /* 0x000076325faf7816 */ /* 0x000fe400000000af */
[----:B------:R-:W-:-:S02]  /*1c70*/  PRMT R173, R93, 0x7632, R173 ;  /* 0x000076325dad7816 */ /* 0x000fc400000000ad */
[----:B------:R-:W-:Y:S01]  /*1c80*/  SHF.L.U32 R92, R91, 0x10, RZ ;  /* 0x000000105b5c7819 */ /* 0x000fe200000006ff */
[----:B------:R-:W-:Y:S01]  /*1c90*/  FADD.FTZ R181, -R207, R88 ;  /* 0x00000058cfb57221 */ /* 0x000fe20000010100 */
[----:B------:R-:W-:Y:S02]  /*1ca0*/  SHF.L.U32 R90, R90, 0x10, RZ ;  /* 0x000000105a5a7819 */ /* 0x000fe400000006ff */
[----:B------:R-:W-:Y:S02]  /*1cb0*/  SHF.L.U32 R176, R93, 0x10, RZ ;  /* 0x000000105db07819 */ /* 0x000fe400000006ff */
[C---:B----4-:R-:W-:Y:S02]  /*1cc0*/  PRMT R179, R97.reuse, 0x7632, R179 ;  /* 0x0000763261b37816 */ /* 0x050fe400000000b3 */
[----:B------:R-:W-:Y:S02]  /*1cd0*/  SHF.L.U32 R184, R97, 0x10, RZ ;  /* 0x0000001061b87819 */ /* 0x000fe400000006ff */
[----:B------:R-:W-:-:S02]  /*1ce0*/  SHF.L.U32 R178, R94, 0x10, RZ ;  /* 0x000000105eb27819 */ /* 0x000fc400000006ff */
[----:B------:R-:W-:Y:S02]  /*1cf0*/  SHF.L.U32 R180, R95, 0x10, RZ ;  /* 0x000000105fb47819 */ /* 0x000fe400000006ff */
[C---:B------:R-:W-:Y:S02]  /*1d00*/  PRMT R97, R98.reuse, 0x7632, R97 ;  /* 0x0000763262617816 */ /* 0x040fe40000000061 */
[----:B------:R-:W-:Y:S02]  /*1d10*/  SHF.L.U32 R186, R98, 0x10, RZ ;  /* 0x0000001062ba7819 */ /* 0x000fe400000006ff */
[----:B------:R-:W-:Y:S02]  /*1d20*/  PRMT R93, R94, 0x7632, R93 ;  /* 0x000076325e5d7816 */ /* 0x000fe4000000005d */
[----:B------:R-:W-:Y:S02]  /*1d30*/  PRMT R95, R96, 0x7632, R95 ;  /* 0x00007632605f7816 */ /* 0x000fe4000000005f */
[----:B------:R-:W-:-:S02]  /*1d40*/  SHF.L.U32 R88, R89, 0x10, RZ ;  /* 0x0000001059587819 */ /* 0x000fc400000006ff */
[----:B------:R-:W-:Y:S01]  /*1d50*/  SHF.L.U32 R98, R175, 0x10, RZ ;  /* 0x00000010af627819 */ /* 0x000fe200000006ff */
[----:B------:R-:W-:Y:S01]  /*1d60*/  FADD.FTZ R197, -R207, R92 ;  /* 0x0000005ccfc57221 */ /* 0x000fe20000010100 */
[----:B------:R-:W-:Y:S02]  /*1d70*/  PRMT R185, R99, 0x7632, R185 ;  /* 0x0000763263b97816 */ /* 0x000fe400000000b9 */
[----:B------:R-:W-:Y:S01]  /*1d80*/  SHF.L.U32 R94, R173, 0x10, RZ ;  /* 0x00000010ad5e7819 */ /* 0x000fe200000006ff */
[C---:B------:R-:W-:Y:S01]  /*1d90*/  FADD.FTZ R183, -R207.reuse, R172 ;  /* 0x000000accfb77221 */ /* 0x040fe20000010100 */
[----:B------:R-:W-:Y:S01]  /*1da0*/  SHF.L.U32 R182, R96, 0x10, RZ ;  /* 0x0000001060b67819 */ /* 0x000fe200000006ff */
[C---:B------:R-:W-:Y:S01]  /*1db0*/  FADD.FTZ R227, -R207.reuse, R90 ;  /* 0x0000005acfe37221 */ /* 0x040fe20000010100 */
[C---:B------:R-:W-:Y:S01]  /*1dc0*/  FADD.FTZ R221, -R207.reuse, R174 ;  /* 0x000000aecfdd7221 */ /* 0x040fe20000010100 */
[C---:B------:R-:W-:Y:S01]  /*1dd0*/  FADD.FTZ R191, -R207.reuse, R176 ;  /* 0x000000b0cfbf7221 */ /* 0x040fe20000010100 */
[C---:B------:R-:W-:Y:S01]  /*1de0*/  PRMT R228, R100.reuse, 0x7632, R228 ;  /* 0x0000763264e47816 */ /* 0x040fe200000000e4 */
[----:B------:R-:W-:Y:S01]  /*1df0*/  FADD.FTZ R193, -R207, R178 ;  /* 0x000000b2cfc17221 */ /* 0x000fe20000010100 */
[----:B------:R-:W-:-:S02]  /*1e00*/  SHF.L.U32 R89, R100, 0x10, RZ ;  /* 0x0000001064597819 */ /* 0x000fc400000006ff */
[----:B------:R-:W-:Y:S01]  /*1e10*/  SHF.L.U32 R92, R80, 0x10, RZ ;  /* 0x00000010505c7819 */ /* 0x000fe200000006ff */
[----:B------:R-:W-:Y:S01]  /*1e20*/  FADD.FTZ R203, -R207, R98 ;  /* 0x00000062cfcb7221 */ /* 0x000fe20000010100 */
[----:B------:R-:W-:Y:S02]  /*1e30*/  SHF.L.U32 R188, R99, 0x10, RZ ;  /* 0x0000001063bc7819 */ /* 0x000fe400000006ff */
[----:B------:R-:W-:Y:S02]  /*1e40*/  SHF.L.U32 R168, R168, 0x10, RZ ;  /* 0x00000010a8a87819 */ /* 0x000fe400000006ff */
[----:B------:R-:W-:Y:S02]  /*1e50*/  SHF.L.U32 R170, R170, 0x10, RZ ;  /* 0x00000010aaaa7819 */ /* 0x000fe400000006ff */
[----:B------:R-:W-:Y:S02]  /*1e60*/  SHF.L.U32 R90, R171, 0x10, RZ ;  /* 0x00000010ab5a7819 */ /* 0x000fe400000006ff */
[----:B------:R-:W-:-:S02]  /*1e70*/  SHF.L.U32 R96, R93, 0x10, RZ ;  /* 0x000000105d607819 */ /* 0x000fc400000006ff */
[----:B------:R-:W-:Y:S01]  /*1e80*/  SHF.L.U32 R172, R95, 0x10, RZ ;  /* 0x000000105fac7819 */ /* 0x000fe200000006ff */
[----:B------:R-:W-:Y:S01]  /*1e90*/  FADD.FTZ R95, -R207, R88 ;  /* 0x00000058cf5f7221 */ /* 0x000fe20000010100 */
[----:B------:R-:W-:Y:S02]  /*1ea0*/  SHF.L.U32 R174, R179, 0x10, RZ ;  /* 0x00000010b3ae7819 */ /* 0x000fe400000006ff */
[----:B------:R-:W-:Y:S01]  /*1eb0*/  SHF.L.U32 R176, R97, 0x10, RZ ;  /* 0x0000001061b07819 */ /* 0x000fe200000006ff */
[----:B------:R-:W-:Y:S01]  /*1ec0*/  FADD.FTZ R199, -R207, R94 ;  /* 0x0000005ecfc77221 */ /* 0x000fe20000010100 */
[----:B------:R-:W-:Y:S02]  /*1ed0*/  SHF.L.U32 R178, R185, 0x10, RZ ;  /* 0x00000010b9b27819 */ /* 0x000fe400000006ff */
[C---:B------:R-:W-:Y:S02]  /*1ee0*/  PRMT R226, R101.reuse, 0x7632, R226 ;  /* 0x0000763265e27816 */ /* 0x040fe400000000e2 */
[----:B------:R-:W-:-:S02]  /*1ef0*/  SHF.L.U32 R88, R101, 0x10, RZ ;  /* 0x0000001065587819 */ /* 0x000fc400000006ff */
[C---:B------:R-:W-:Y:S02]  /*1f00*/  PRMT R222, R103.reuse, 0x7632, R222 ;  /* 0x0000763267de7816 */ /* 0x040fe400000000de */
[----:B------:R-:W-:Y:S01]  /*1f10*/  SHF.L.U32 R98, R103, 0x10, RZ ;  /* 0x0000001067627819 */ /* 0x000fe200000006ff */
[----:B------:R-:W-:Y:S01]  /*1f20*/  FMUL.FTZ R185, R92, R89 ;  /* 0x000000595cb97220 */ /* 0x000fe20000410000 */
[----:B------:R-:W-:Y:S02]  /*1f30*/  SHF.L.U32 R91, R104, 0x10, RZ ;  /* 0x00000010685b7819 */ /* 0x000fe400000006ff */
[----:B------:R-:W-:Y:S02]  /*1f40*/  SHF.L.U32 R101, R160, 0x10, RZ ;  /* 0x00000010a0657819 */ /* 0x000fe400000006ff */
[----:B------:R-:W-:Y:S02]  /*1f50*/  SHF.L.U32 R103, R81, 0x10, RZ ;  /* 0x0000001051677819 */ /* 0x000fe400000006ff */
[----:B------:R-:W-:-:S02]  /*1f60*/  SHF.L.U32 R94, R72, 0x10, RZ ;  /* 0x00000010485e7819 */ /* 0x000fc400000006ff */
        /* <DEDUP_REMOVED lines=13> */
[----:B-----5:R-:W-:Y:S01]  /*2040*/  FMUL.FTZ R92, R164, R181 ;  /* 0x000000b5a45c7220 */ /* 0x020fe20000410000 */
[----:B------:R-:W-:Y:S01]  /*2050*/  FADD.FTZ R207, -R207, R178 ;  /* 0x000000b2cfcf7221 */ /* 0x000fe20000010100 */
[C---:B------:R-:W-:Y:S01]  /*2060*/  PRMT R224, R102.reuse, 0x7632, R224 ;  /* 0x0000763266e07816 */ /* 0x040fe200000000e0 */
[----:B------:R-:W-:Y:S01]  /*2070*/  FMUL.FTZ R178, R187, R98 ;  /* 0x00000062bbb27220 */ /* 0x000fe20000410000 */
[----:B------:R-:W-:Y:S01]  /*2080*/  SHF.L.U32 R90, R102, 0x10, RZ ;  /* 0x00000010665a7819 */ /* 0x000fe200000006ff */
[----:B------:R-:W-:Y:S01]  /*2090*/  FMUL.FTZ R181, R164, R227 ;  /* 0x000000e3a4b57220 */ /* 0x000fe20000410000 */
[----:B------:R-:W-:Y:S01]  /*20a0*/  FMUL.FTZ R182, R103, R88 ;  /* 0x0000005867b67220 */ /* 0x000fe20000410000 */
[----:B------:R-:W-:Y:S01]  /*20b0*/  FMUL.FTZ R187, R94, R91 ;  /* 0x0000005b5ebb7220 */ /* 0x000fe20000410000 */
[----:B------:R-:W-:Y:S01]  /*20c0*/  FMUL.FTZ R102, R101, R228 ;  /* 0x000000e465667220 */ /* 0x000fe20000410000 */
[----:B------:R-:W-:Y:S01]  /*20d0*/  FADD.FTZ R227, RZ, R185 ;  /* 0x000000b9ffe37221 */ /* 0x000fe20000010000 */
[----:B------:R-:W-:Y:S01]  /*20e0*/  FMUL.FTZ R103, R164, R229 ;  /* 0x000000e5a4677220 */ /* 0x000fe20000410000 */
[----:B------:R-:W-:Y:S01]  /*20f0*/  FFMA.FTZ R94, R92, R185, RZ ;  /* 0x000000b95c5e7223 */ /* 0x000fe200000100ff */
[----:B------:R-:W-:Y:S01]  /*2100*/  SHF.L.U32 R226, R226, 0x10, RZ ;  /* 0x00000010e2e27819 */ /* 0x000fe200000006ff */
[----:B------:R-:W-:Y:S01]  /*2110*/  FADD.FTZ R227, R227, R102 ;  /* 0x00000066e3e37221 */ /* 0x000fe20000010000 */
[----:B------:R-:W-:Y:S01]  /*2120*/  FMUL.FTZ R183, R164, R183 ;  /* 0x000000b7a4b77220 */ /* 0x000fe20000410000 */
[----:B------:R-:W-:Y:S01]  /*2130*/  FFMA.FTZ R94, R103, R102, R94 ;  /* 0x00000066675e7223 */ /* 0x000fe2000001005e */
[----:B------:R-:W-:Y:S01]  /*2140*/  SHF.L.U32 R179, R82, 0x10, RZ ;  /* 0x0000001052b37819 */ /* 0x000fe200000006ff */
[----:B------:R-:W-:Y:S01]  /*2150*/  FMUL.FTZ R100, R233, R226 ;  /* 0x000000e2e9647220 */ /* 0x000fe20000410000 */
[----:B------:R-:W-:Y:S01]  /*2160*/  FADD.FTZ R227, R227, R182 ;  /* 0x000000b6e3e37221 */ /* 0x000fe20000010000 */
[----:B------:R-:W-:Y:S01]  /*2170*/  FMUL.FTZ R97, R164, R97 ;  /* 0x00000061a4617220 */ /* 0x000fe20000410000 */
[----:B------:R-:W-:Y:S01]  /*2180*/  FFMA.FTZ R94, R183, R182, R94 ;  /* 0x000000b6b75e7223 */ /* 0x000fe2000001005e */
[----:B------:R-:W-:-:S02]  /*2190*/  SHF.L.U32 R99, R108, 0x10, RZ ;  /* 0x000000106c637819 */ /* 0x000fc400000006ff */
[----:B------:R-:W-:Y:S01]  /*21a0*/  SHF.L.U32 R96, R64, 0x10, RZ ;  /* 0x0000001040607819 */ /* 0x000fe200000006ff */
[----:B------:R-:W-:Y:S01]  /*21b0*/  FMUL.FTZ R180, R179, R90 ;  /* 0x0000005ab3b47220 */ /* 0x000fe20000410000 */
[----:B------:R-:W-:Y:S01]  /*21c0*/  SHF.L.U32 R224, R224, 0x10, RZ ;  /* 0x00000010e0e07819 */ /* 0x000fe200000006ff */
[----:B------:R-:W-:Y:S01]  /*21d0*/  FADD.FTZ R227, R227, R100 ;  /* 0x00000064e3e37221 */ /* 0x000fe20000010000 */
[----:B------:R-:W-:Y:S01]  /*21e0*/  FFMA.FTZ R94, R97, R100, R94 ;  /* 0x00000064615e7223 */ /* 0x000fe2000001005e */
[----:B------:R-:W-:Y:S01]  /*21f0*/  FMUL.FTZ R179, R96, R99 ;  /* 0x0000006360b37220 */ /* 0x000fe20000410000 */
[----:B------:R-:W-:Y:S01]  /*2200*/  FMUL.FTZ R95, R164, R95 ;  /* 0x0000005fa45f7220 */ /* 0x000fe20000410000 */
[----:B------:R-:W-:Y:S01]  /*2210*/  FMUL.FTZ R96, R231, R224 ;  /* 0x000000e0e7607220 */ /* 0x000fe20000410000 */
[----:B------:R-:W-:Y:S01]  /*2220*/  FADD.FTZ R227, R227, R180 ;  /* 0x000000b4e3e37221 */ /* 0x000fe20000010000 */
        /* <DEDUP_REMOVED lines=16> */
[----:B------:R-:W-:Y:S01]  /*2330*/  FMUL.FTZ R192, R164, R225 ;  /* 0x000000e1a4c07220 */ /* 0x000fe20000410000 */
[----:B------:R-:W-:Y:S01]  /*2340*/  FFMA.FTZ R211, R93, R94, R106 ;  /* 0x0000005e5dd37223 */ /* 0x000fe2000001006a */
[----:B------:R-:W-:Y:S01]  /*2350*/  PRMT R218, R105, 0x7632, R218 ;  /* 0x0000763269da7816 */ /* 0x000fe200000000da */
[----:B------:R-:W-:Y:S01]  /*2360*/  FMUL.FTZ R194, R219, R220 ;  /* 0x000000dcdbc27220 */ /* 0x000fe20000410000 */
[----:B------:R-:W-:Y:S01]  /*2370*/  SHF.L.U32 R104, R105, 0x10, RZ ;  /* 0x0000001069687819 */ /* 0x000fe200000006ff */
[----:B------:R-:W-:Y:S01]  /*2380*/  FADD.FTZ R219, R108, R187 ;  /* 0x000000bb6cdb7221 */ /* 0x000fe20000010000 */
[----:B------:R-:W-:Y:S01]  /*2390*/  FMUL.FTZ R197, R164, R197 ;  /* 0x000000c5a4c57220 */ /* 0x000fe20000410000 */
[----:B------:R-:W-:Y:S01]  /*23a0*/  FFMA.FTZ R106, R192, R187, R211 ;  /* 0x000000bbc06a7223 */ /* 0x000fe200000100d3 */
[----:B------:R-:W-:Y:S01]  /*23b0*/  SHF.L.U32 R218, R218, 0x10, RZ ;  /* 0x00000010dada7819 */ /* 0x000fe200000006ff */
[----:B------:R-:W-:Y:S01]  /*23c0*/  FMUL.FTZ R188, R189, R104 ;  /* 0x00000068bdbc7220 */ /* 0x000fe20000410000 */
[----:B------:R-:W-:Y:S01]  /*23d0*/  FADD.FTZ R219, R219, R194 ;  /* 0x000000c2dbdb7221 */ /* 0x000fe20000010000 */
[C---:B------:R-:W-:Y:S01]  /*23e0*/  FMUL.FTZ R191, R164.reuse, R191 ;  /* 0x000000bfa4bf7220 */ /* 0x040fe20000410000 */
[----:B------:R-:W-:Y:S01]  /*23f0*/  FFMA.FTZ R106, R197, R194, R106 ;  /* 0x000000c2c56a7223 */ /* 0x000fe2000001006a */
[----:B------:R-:W-:Y:S01]  /*2400*/  PRMT R210, R109, 0x7632, R210 ;  /* 0x000076326dd27816 */ /* 0x000fe200000000d2 */
[----:B------:R-:W-:Y:S01]  /*2410*/  FMUL.FTZ R196, R217, R218 ;  /* 0x000000dad9c47220 */ /* 0x000fe20000410000 */
[----:B------:R-:W-:Y:S01]  /*2420*/  FADD.FTZ R219, R219, R188 ;  /* 0x000000bcdbdb7221 */ /* 0x000fe20000010000 */
[----:B------:R-:W-:Y:S01]  /*2430*/  SHF.L.U32 R202, R109, 0x10, RZ ;  /* 0x000000106dca7819 */ /* 0x000fe200000006ff */
[----:B------:R-:W-:Y:S01]  /*2440*/  FMUL.FTZ R199, R164, R199 ;  /* 0x000000c7a4c77220 */ /* 0x000fe20000410000 */
[----:B------:R-:W-:Y:S01]  /*2450*/  FFMA.FTZ R106, R191, R188, R106 ;  /* 0x000000bcbf6a7223 */ /* 0x000fe2000001006a */
[----:B------:R-:W-:-:S02]  /*2460*/  SHF.L.U32 R109, R145, 0x10, RZ ;  /* 0x00000010916d7819 */ /* 0x000fc400000006ff */
[----:B------:R-:W-:Y:S01]  /*2470*/  SHF.L.U32 R210, R210, 0x10, RZ ;  /* 0x00000010d2d27819 */ /* 0x000fe200000006ff */
[----:B------:R-:W-:Y:S01]  /*2480*/  FMUL.FTZ R189, R235, R184 ;  /* 0x000000b8ebbd7220 */ /* 0x000fe20000410000 */
[----:B------:R-:W-:Y:S01]  /*2490*/  SHF.L.U32 R216, R216, 0x10, RZ ;  /* 0x00000010d8d87819 */ /* 0x000fe200000006ff */
[----:B------:R-:W-:Y:S01]  /*24a0*/  FADD.FTZ R108, R219, R196 ;  /* 0x000000c4db6c7221 */ /* 0x000fe20000010000 */
[----:B------:R-:W-:Y:S01]  /*24b0*/  FMUL.FTZ R193, R164, R193 ;  /* 0x000000c1a4c17220 */ /* 0x000fe20000410000 */
[----:B------:R-:W-:Y:S01]  /*24c0*/  FFMA.FTZ R106, R199, R196, R106 ;  /* 0x000000c4c76a7223 */ /* 0x000fe2000001006a */
[C---:B------:R-:W-:Y:S02]  /*24d0*/  PRMT R208, R110.reuse, 0x7632, R208 ;  /* 0x000076326ed07816 */ /* 0x040fe400000000d0 */
[----:B------:R-:W-:Y:S01]  /*24e0*/  SHF.L.U32 R204, R110, 0x10, RZ ;  /* 0x000000106ecc7819 */ /* 0x000fe200000006ff */
[----:B------:R-:W-:Y:S01]  /*24f0*/  FMUL.FTZ R110, R109, R210 ;  /* 0x000000d26d6e7220 */ /* 0x000fe20000410000 */
[----:B------:R-:W-:Y:S01]  /*2500*/  PRMT R206, R111, 0x7632, R206 ;  /* 0x000076326fce7816 */ /* 0x000fe200000000ce */
[----:B------:R-:W-:Y:S01]  /*2510*/  FMUL.FTZ R198, R215, R216 ;  /* 0x000000d8d7c67220 */ /* 0x000fe20000410000 */
[C---:B------:R-:W-:Y:S01]  /*2520*/  PRMT R214, R107.reuse, 0x7632, R214 ;  /* 0x000076326bd67816 */ /* 0x040fe200000000d6 */
        /* <DEDUP_REMOVED lines=9> */
[C---:B------:R-:W-:Y:S01]  /*25c0*/  FMUL.FTZ R195, R164.reuse, R195 ;  /* 0x000000c3a4c37220 */ /* 0x040fe20000410000 */
[----:B------:R-:W-:Y:S01]  /*25d0*/  FFMA.FTZ R232, R201, R198, R232 ;  /* 0x000000c6c9e87223 */ /* 0x000fe200000100e8 */
[----:B------:R-:W-:Y:S01]  /*25e0*/  FMUL.FTZ R106, R105, R206 ;  /* 0x000000ce696a7220 */ /* 0x000fe20000410000 */
[----:B------:R-:W-:Y:S01]  /*25f0*/  FMUL.FTZ R200, R213, R214 ;  /* 0x000000d6d5c87220 */ /* 0x000fe20000410000 */
[----:B------:R-:W-:Y:S01]  /*2600*/  FADD.FTZ R105, R109, R190 ;  /* 0x000000be6d697221 */ /* 0x000fe20000010000 */
[----:B------:R-:W-:Y:S01]  /*2610*/  FMUL.FTZ R203, R164, R203 ;  /* 0x000000cba4cb7220 */ /* 0x000fe20000410000 */
[----:B------:R-:W-:Y:S01]  /*2620*/  FFMA.FTZ R232, R195, R190, R232 ;  /* 0x000000bec3e87223 */ /* 0x000fe200000100e8 */
[----:B------:R-:W-:Y:S01]  /*2630*/  SHF.L.U32 R230, R111, 0x10, RZ ;  /* 0x000000106fe67819 */ /* 0x000fe200000006ff */
[----:B------:R-:W-:Y:S01]  /*2640*/  FADD.FTZ R234, R105, R200 ;  /* 0x000000c869ea7221 */ /* 0x000fe20000010000 */
[----:B------:R-:W-:Y:S01]  /*2650*/  SHF.L.U32 R111, R144, 0x10, RZ ;  /* 0x00000010906f7819 */ /* 0x000fe200000006ff */
[----:B------:R-:W-:Y:S01]  /*2660*/  FFMA.FTZ R105, R203, R200, R232 ;  /* 0x000000c8cb697223 */ /* 0x000fe200000100e8 */
[----:B------:R-:W-:Y:S01]  /*2670*/  SHF.L.U32 R212, R212, 0x10, RZ ;  /* 0x00000010d4d47819 */ /* 0x000fe200000006ff */
[C---:B------:R-:W-:Y:S01]  /*2680*/  FMUL.FTZ R171, R164.reuse, R171 ;  /* 0x000000aba4ab7220 */ /* 0x040fe20000410000 */
[----:B------:R-:W-:Y:S01]  /*2690*/  FMUL.FTZ R109, R164, R205 ;  /* 0x000000cda46d7220 */ /* 0x000fe20000410000 */
[----:B------:R-:W-:Y:S01]  /*26a0*/  FFMA.FTZ R232, R170, R179, R105 ;  /* 0x000000b3aae87223 */ /* 0x000fe20000010069 */
[----:B------:R-:W-:Y:S01]  /*26b0*/  FADD.FTZ R205, R234, R179 ;  /* 0x000000b3eacd7221 */ /* 0x000fe20000010000 */
[----:B------:R-:W-:Y:S01]  /*26c0*/  FMUL.FTZ R168, R111, R212 ;  /* 0x000000d46fa87220 */ /* 0x000fe20000410000 */
[----:B------:R-:W-:Y:S01]  /*26d0*/  FMUL.FTZ R176, R239, R202 ;  /* 0x000000caefb07220 */ /* 0x000fe20000410000 */
[----:B------:R-:W-:-:S02]  /*26e0*/  FMUL.FTZ R177, R164, R177 ;  /* 0x000000b1a4b17220 */ /* 0x000fc40000410000 */
[----:B------:R-:W-:Y:S01]  /*26f0*/  FFMA.FTZ R232, R171, R168, R232 ;  /* 0x000000a8abe87223 */ /* 0x000fe200000100e8 */
[----:B------:R-:W-:Y:S01]  /*2700*/  FADD.FTZ R205, R205, R168 ;  /* 0x000000a8cdcd7221 */ /* 0x000fe20000010000 */
[----:B------:R-:W-:Y:S02]  /*2710*/  FMUL.FTZ R111, R164, R209 ;  /* 0x000000d1a46f7220 */ /* 0x000fe40000410000 */
[----:B------:R-:W-:Y:S01]  /*2720*/  FFMA.FTZ R232, R177, R176, R232 ;  /* 0x000000b0b1e87223 */ /* 0x000fe200000100e8 */
[----:B------:R-:W-:Y:S01]  /*2730*/  FADD.FTZ R205, R205, R176 ;  /* 0x000000b0cdcd7221 */ /* 0x000fe20000010000 */
[----:B------:R-:W-:Y:S01]  /*2740*/  SHF.L.U32 R107, R146, 0x10, RZ ;  /* 0x00000010926b7819 */ /* 0x000fe200000006ff */
[----:B------:R-:W-:Y:S01]  /*2750*/  FMUL.FTZ R174, R241, R204 ;  /* 0x000000ccf1ae7220 */ /* 0x000fe20000410000 */
[----:B------:R-:W-:Y:S01]  /*2760*/  SHF.L.U32 R208, R208, 0x10, RZ ;  /* 0x00000010d0d07819 */ /* 0x000fe200000006ff */
[----:B------:R-:W-:Y:S01]  /*2770*/  FMUL.FTZ R175, R164, R175 ;  /* 0x000000afa4af7220 */ /* 0x000fe20000410000 */
[----:B------:R-:W-:Y:S01]  /*2780*/  FFMA.FTZ R232, R111, R110, R232 ;  /* 0x0000006e6fe87223 */ /* 0x000fe200000100e8 */
[----:B------:R-:W-:-:S02]  /*2790*/  FADD.FTZ R205, R205, R110 ;  /* 0x0000006ecdcd7221 */ /* 0x000fc40000010000 */
[----:B------:R-:W-:Y:S01]  /*27a0*/  FMUL.FTZ R108, R107, R208 ;  /* 0x000000d06b6c7220 */ /* 0x000fe20000410000 */
[----:B------:R-:W-:Y:S01]  /*27b0*/  FFMA.FTZ R232, R175, R174, R232 ;  /* 0x000000aeafe87223 */ /* 0x000fe200000100e8 */
[----:B------:R-:W-:Y:S01]  /*27c0*/  FADD.FTZ R205, R205, R174 ;  /* 0x000000aecdcd7221 */ /* 0x000fe20000010000 */
[----:B------:R-:W-:Y:S01]  /*27d0*/  FMUL.FTZ R172, R243, R230 ;  /* 0x000000e6f3ac7220 */ /* 0x000fe20000410000 */
[C---:B------:R-:W-:Y:S01]  /*27e0*/  FMUL.FTZ R173, R164.reuse, R173 ;  /* 0x000000ada4ad7220 */ /* 0x040fe20000410000 */
[----:B------:R-:W-:Y:S01]  /*27f0*/  FFMA.FTZ R232, R109, R108, R232 ;  /* 0x0000006c6de87223 */ /* 0x000fe200000100e8 */
[----:B------:R-:W-:Y:S01]  /*2800*/  FADD.FTZ R205, R205, R108 ;  /* 0x0000006ccdcd7221 */ /* 0x000fe20000010000 */
[----:B------:R-:W-:Y:S02]  /*2810*/  FMUL.FTZ R107, R164, R207 ;  /* 0x000000cfa46b7220 */ /* 0x000fe40000410000 */
        /* <DEDUP_REMOVED lines=27> */
[----:B------:R-:W-:-:S07]  /*29d0*/  FMUL.FTZ R232, R107, R206 ;  /* 0x000000ce6be87220 */ /* 0x000fce0000410000 */
.L_x_216:
        /* <DEDUP_REMOVED lines=68> */
.L_x_244:
[----:B-1----:R-:W-:Y:S01]  /*2e20*/  FADD.FTZ R88, R99, R88 ;  /* 0x0000005863587221 */ /* 0x002fe20000010000 */
[----:B0-2---:R-:W-:-:S03]  /*2e30*/  FADD.FTZ R105, R105, R90 ;  /* 0x0000005a69697221 */ /* 0x005fc60000010000 */
[----:B------:R-:W-:Y:S01]  /*2e40*/  FMUL.FTZ R88, R88, UR12 ;  /* 0x0000000c58587c20 */ /* 0x000fe20008410000 */
[----:B------:R-:W-:-:S04]  /*2e50*/  FMUL.FTZ R105, R105, UR12 ;  /* 0x0000000c69697c20 */ /* 0x000fc80008410000 */
[----:B------:R-:W-:Y:S01]  /*2e60*/  FSEL R104, R88, RZ, !P2 ;  /* 0x000000ff58687208 */ /* 0x000fe20005000000 */
[----:B------:R-:W-:Y:S06]  /*2e70*/  @P1 BRA `(.L_x_218) ;  /* 0x0000001c00701947 */ /* 0x000fec0003800000 */
[----:B------:R-:W0:Y:S02]  /*2e80*/  LDC.64 R98, c[0x0][0x390] ;  /* 0x0000e400ff627b82 */ /* 0x000e240000000a00 */
[----:B0-----:R-:W-:-:S06]  /*2e90*/  IMAD.WIDE.U32 R88, R169, 0x10, R98 ;  /* 0x00000010a9587825 */ /* 0x001fcc00078e0062 */
[----:B------:R-:W5:Y:S01]  /*2ea0*/  LDG.E.128 R88, desc[UR6][R88.64] ;  /* 0x0000000658587981 */ /* 0x000f62000c1e1d00 */
[----:B------:R-:W-:-:S04]  /*2eb0*/  ISETP.NE.U32.AND P1, PT, RZ, UR14, PT ;  /* 0x0000000eff007c0c */ /* 0x000fc8000bf25070 */
[----:B------:R-:W-:-:S13]  /*2ec0*/  ISETP.NE.AND.EX P1, PT, RZ, UR15, PT, P1 ;  /* 0x0000000fff007c0c */ /* 0x000fda000bf25310 */
[----:B------:R-:W-:Y:S05]  /*2ed0*/  @P1 BRA `(.L_x_219) ;  /* 0x0000000400241947 */ /* 0x000fea0003800000 */
[C-C-:B------:R-:W-:Y:S01]  /*2ee0*/  FFMA.FTZ R92, R105.reuse, R92, R104.reuse ;  /* 0x0000005c695c7223 */ /* 0x140fe20000010068 */
[----:B------:R-:W-:Y:S01]  /*2ef0*/  FFMA.FTZ R101, R105, R101, R104 ;  /* 0x0000006569657223 */ /* 0x000fe20000010068 */
[----:B-----5:R-:W-:Y:S01]  /*2f00*/  PRMT R202, R91, 0x7632, R202 ;  /* 0x000076325bca7816 */ /* 0x020fe200000000ca */
[--C-:B------:R-:W-:Y:S01]  /*2f10*/  FFMA.FTZ R181, R105, R181, R104.reuse ;  /* 0x000000b569b57223 */ /* 0x100fe20000010068 */
[----:B------:R-:W-:Y:S01]  /*2f20*/  SHF.L.U32 R207, R91, 0x10, RZ ;  /* 0x000000105bcf7819 */ /* 0x000fe200000006ff */
[----:B------:R-:W-:Y:S01]  /*2f30*/  FADD.FTZ R91, -R92, R185 ;  /* 0x000000b95c5b7221 */ /* 0x000fe20000010100 */
[----:B------:R-:W-:Y:S01]  /*2f40*/  FFMA.FTZ R185, R105, R93, R104 ;  /* 0x0000005d69b97223 */ /* 0x000fe20000010068 */
[----:B------:R-:W-:Y:S01]  /*2f50*/  FADD.FTZ R101, -R101, R178 ;  /* 0x000000b265657221 */ /* 0x000fe20000010100 */
[----:B------:R-:W-:Y:S01]  /*2f60*/  FADD.FTZ R93, -R181, R180 ;  /* 0x000000b4b55d7221 */ /* 0x000fe20000010100 */
[----:B------:R-:W-:Y:S01]  /*2f70*/  FFMA.FTZ R95, R105, R95, R104 ;  /* 0x0000005f695f7223 */ /* 0x000fe20000010068 */
[----:B------:R-:W-:Y:S01]  /*2f80*/  FADD.FTZ R181, -R185, R94 ;  /* 0x0000005eb9b57221 */ /* 0x000fe20000010100 */
[C---:B------:R-:W-:Y:S01]  /*2f90*/  FMUL.FTZ R101, R164.reuse, R101 ;  /* 0x00000065a4657220 */ /* 0x040fe20000410000 */
[----:B------:R-:W-:Y:S01]  /*2fa0*/  FFMA.FTZ R183, R105, R183, R104 ;  /* 0x000000b769b77223 */ /* 0x000fe20000010068 */
[----:B------:R-:W-:Y:S01]  /*2fb0*/  SHF.L.U32 R211, R159, 0x10, RZ ;  /* 0x000000109fd37819 */ /* 0x000fe200000006ff */
[----:B------:R-:W-:Y:S01]  /*2fc0*/  FMUL.FTZ R181, R164, R181 ;  /* 0x000000b5a4b57220 */ /* 0x000fe20000410000 */
[-C--:B------:R-:W-:Y:S01]  /*2fd0*/  FMUL.FTZ R92, R101, R166.reuse ;  /* 0x000000a6655c7220 */ /* 0x080fe20000410000 */
[----:B------:R-:W-:Y:S01]  /*2fe0*/  FADD.FTZ R101, -R95, R96 ;  /* 0x000000605f657221 */ /* 0x000fe20000010100 */
[----:B------:R-:W-:Y:S01]  /*2ff0*/  FADD.FTZ R183, -R183, R182 ;  /* 0x000000b6b7b77221 */ /* 0x000fe20000010100 */
[----:B------:R-:W-:Y:S01]  /*3000*/  SHF.L.U32 R209, R202, 0x10, RZ ;  /* 0x00000010cad17819 */ /* 0x000fe200000006ff */
[-C--:B------:R-:W-:Y:S01]  /*3010*/  FMUL.FTZ R94, R181, R166.reuse ;  /* 0x000000a6b55e7220 */ /* 0x080fe20000410000 */
[----:B------:R-:W-:Y:S01]  /*3020*/  PRMT R184, R90, 0x7632, R184 ;  /* 0x000076325ab87816 */ /* 0x000fe200000000b8 */
[C-C-:B------:R-:W-:Y:S01]  /*3030*/  FFMA.FTZ R103, R105.reuse, R103, R104.reuse ;  /* 0x0000006769677223 */ /* 0x140fe20000010068 */
[----:B------:R-:W-:Y:S01]  /*3040*/  FFMA.FTZ R97, R105, R97, R104 ;  /* 0x0000006169617223 */ /* 0x000fe20000010068 */
[----:B------:R-:W-:Y:S01]  /*3050*/  SHF.L.U32 R185, R79, 0x10, RZ ;  /* 0x000000104fb97819 */ /* 0x000fe200000006ff */
[C---:B------:R-:W-:Y:S01]  /*3060*/  FMUL.FTZ R95, R164.reuse, R93 ;  /* 0x0000005da45f7220 */ /* 0x040fe20000410000 */
[C---:B------:R-:W-:Y:S01]  /*3070*/  FMUL.FTZ R101, R164.reuse, R101 ;  /* 0x00000065a4657220 */ /* 0x040fe20000410000 */
[----:B------:R-:W-:Y:S01]  /*3080*/  FMUL.FTZ R183, R164, R183 ;  /* 0x000000b7a4b77220 */ /* 0x000fe20000410000 */
[C---:B------:R-:W-:Y:S01]  /*3090*/  FMUL.FTZ R178, R94.reuse, R209 ;  /* 0x000000d15eb27220 */ /* 0x040fe20000410000 */
[----:B------:R-:W-:Y:S01]  /*30a0*/  FMUL.FTZ R211, R94, R211 ;  /* 0x000000d35ed37220 */ /* 0x000fe20000410000 */
[----:B------:R-:W-:Y:S01]  /*30b0*/  SHF.L.U32 R186, R90, 0x10, RZ ;  /* 0x000000105aba7819 */ /* 0x000fe200000006ff */
[----:B------:R-:W-:Y:S01]  /*30c0*/  FADD.FTZ R103, -R103, R102 ;  /* 0x0000006667677221 */ /* 0x000fe20000010100 */
[----:B------:R-:W-:Y:S01]  /*30d0*/  FADD.FTZ R97, -R97, R100 ;  /* 0x0000006461617221 */ /* 0x000fe20000010100 */
[----:B------:R-:W-:Y:S01]  /*30e0*/  SHF.L.U32 R94, R78, 0x10, RZ ;  /* 0x000000104e5e7819 */ /* 0x000fe200000006ff */
        /* <DEDUP_REMOVED lines=9> */
[C---:B------:R-:W-:Y:S01]  /*3180*/  FMUL.FTZ R91, R164.reuse, R91 ;  /* 0x0000005ba45b7220 */ /* 0x040fe20000410000 */
[----:B------:R-:W-:Y:S01]  /*3190*/  PRMT R90, R89, 0x7632, R90 ;  /* 0x00007632595a7816 */ /* 0x000fe2000000005a */
[C---:B------:R-:W-:Y:S01]  /*31a0*/  FMUL.FTZ R97, R164.reuse, R97 ;  /* 0x00000061a4617220 */ /* 0x040fe20000410000 */
[----:B------:R-:W-:Y:S01]  /*31b0*/  FMUL.FTZ R103, R164, R103 ;  /* 0x00000067a4677220 */ /* 0x000fe20000410000 */
[C---:B------:R-:W-:Y:S01]  /*31c0*/  PRMT R89, R88.reuse, 0x7632, R89 ;  /* 0x0000763258597816 */ /* 0x040fe20000000059 */
[C---:B------:R-:W-:Y:S01]  /*31d0*/  FMUL.FTZ R183, R95.reuse, R186 ;  /* 0x000000ba5fb77220 */ /* 0x040fe20000410000 */
[----:B------:R-:W-:Y:S01]  /*31e0*/  FMUL.FTZ R100, R95, R94 ;  /* 0x0000005e5f647220 */ /* 0x000fe20000410000 */
[C---:B------:R-:W-:Y:S01]  /*31f0*/  FMUL.FTZ R180, R101.reuse, R184 ;  /* 0x000000b865b47220 */ /* 0x040fe20000410000 */
[----:B------:R-:W-:Y:S01]  /*3200*/  SHF.L.U32 R88, R88, 0x10, RZ ;  /* 0x0000001058587819 */ /* 0x000fe200000006ff */
[----:B------:R-:W-:Y:S01]  /*3210*/  FMUL.FTZ R101, R101, R96 ;  /* 0x0000006065657220 */ /* 0x000fe20000410000 */
        /* <DEDUP_REMOVED lines=14> */
[----:B------:R-:W-:Y:S01]  /*3300*/  FMUL.FTZ R182, R97, R90 ;  /* 0x0000005a61b67220 */ /* 0x000fe20000410000 */
[----:B------:R-:W-:Y:S01]  /*3310*/  FMUL.FTZ R186, R103, R186 ;  /* 0x000000ba67ba7220 */ /* 0x000fe20000410000 */
[----:B------:R-:W-:-:S02]  /*3320*/  F2FP.BF16.F32.PACK_AB R91, R211, R102 ;  /* 0x00000066d35b723e */ /* 0x000fc400000010ff */
[----:B------:R-:W-:Y:S02]  /*3330*/  F2FP.BF16.F32.PACK_AB R90, R101, R100 ;  /* 0x00000064655a723e */ /* 0x000fe400000010ff */
[----:B------:R-:W-:Y:S02]  /*3340*/  F2FP.BF16.F32.PACK_AB R89, R96, R95 ;  /* 0x0000005f6059723e */ /* 0x000fe400000010ff */
[----:B------:R-:W-:Y:S01]  /*3350*/  F2FP.BF16.F32.PACK_AB R88, R93, R88 ;  /* 0x000000585d58723e */ /* 0x000fe200000010ff */
[----:B------:R-:W-:Y:S06]  /*3360*/  BRA `(.L_x_220) ;  /* 0x0000000400307947 */ /* 0x000fec0003800000 */
.L_x_219:
[C-C-:B------:R-:W-:Y:S01]  /*3370*/  FFMA.FTZ R101, R105.reuse, R101, R104.reuse ;  /* 0x0000006569657223 */ /* 0x140fe20000010068 */
[C-C-:B------:R-:W-:Y:S01]  /*3380*/  FFMA.FTZ R181, R105.reuse, R181, R104.reuse ;  /* 0x000000b569b57223 */ /* 0x140fe20000010068 */
[----:B------:R-:W-:Y:S01]  /*3390*/  FFMA.FTZ R93, R105, R93, R104 ;  /* 0x0000005d695d7223 */ /* 0x000fe20000010068 */
[----:B-----5:R-:W-:Y:S01]  /*33a0*/  PRMT R184, R91, 0x7632, R184 ;  /* 0x000076325bb87816 */ /* 0x020fe200000000b8 */
[----:B------:R-:W-:Y:S01]  /*33b0*/  FADD.FTZ R101, -R101, R178 ;  /* 0x000000b265657221 */ /* 0x000fe20000010100 */
[----:B------:R-:W-:Y:S01]  /*33c0*/  SHF.L.U32 R205, R91, 0x10, RZ ;  /* 0x000000105bcd7819 */ /* 0x000fe200000006ff */
[----:B------:R-:W-:Y:S01]  /*33d0*/  FFMA.FTZ R103, R105, R103, R104 ;  /* 0x0000006769677223 */ /* 0x000fe20000010068 */
[----:B------:R-:W-:Y:S01]  /*33e0*/  FADD.FTZ R91, -R181, R180 ;  /* 0x000000b4b55b7221 */ /* 0x000fe20000010100 */
[----:B------:R-:W-:Y:S01]  /*33f0*/  FADD.FTZ R181, -R93, R94 ;  /* 0x0000005e5db57221 */ /* 0x000fe20000010100 */
[----:B------:R-:W-:Y:S01]  /*3400*/  FMUL.FTZ R209, R164, R101 ;  /* 0x00000065a4d17220 */ /* 0x000fe20000410000 */
[C-C-:B------:R-:W-:Y:S01]  /*3410*/  FFMA.FTZ R92, R105.reuse, R92, R104.reuse ;  /* 0x0000005c695c7223 */ /* 0x140fe20000010068 */
[C---:B------:R-:W-:Y:S01]  /*3420*/  FFMA.FTZ R95, R105.reuse, R95, R104 ;  /* 0x0000005f695f7223 */ /* 0x040fe20000010068 */
[C---:B------:R-:W-:Y:S01]  /*3430*/  PRMT R86, R90.reuse, 0x7632, R86 ;  /* 0x000076325a567816 */ /* 0x040fe20000000056 */
[----:B------:R-:W-:Y:S01]  /*3440*/  FFMA.FTZ R183, R105, R183, R104 ;  /* 0x000000b769b77223 */ /* 0x000fe20000010068 */
[----:B------:R-:W-:Y:S01]  /*3450*/  SHF.L.U32 R207, R90, 0x10, RZ ;  /* 0x000000105acf7819 */ /* 0x000fe200000006ff */
[----:B------:R-:W-:Y:S01]  /*3460*/  FADD.FTZ R103, -R103, R102 ;  /* 0x0000006667677221 */ /* 0x000fe20000010100 */
[----:B------:R-:W-:Y:S01]  /*3470*/  FMUL.FTZ R102, R164, R181 ;  /* 0x000000b5a4667220 */ /* 0x000fe20000410000 */
[-C--:B------:R-:W-:Y:S01]  /*3480*/  FMUL.FTZ R90, R209, R166.reuse ;  /* 0x000000a6d15a7220 */ /* 0x080fe20000410000 */
[----:B------:R-:W-:Y:S01]  /*3490*/  FADD.FTZ R85, -R92, R185 ;  /* 0x000000b95c557221 */ /* 0x000fe20000010100 */
[----:B------:R-:W-:Y:S01]  /*34a0*/  FADD.FTZ R95, -R95, R96 ;  /* 0x000000605f5f7221 */ /* 0x000fe20000010100 */
[----:B------:R-:W-:Y:S01]  /*34b0*/  FADD.FTZ R183, -R183, R182 ;  /* 0x000000b6b7b77221 */ /* 0x000fe20000010100 */
[----:B------:R-:W-:Y:S01]  /*34c0*/  FFMA.FTZ R97, R105, R97, R104 ;  /* 0x0000006169617223 */ /* 0x000fe20000010068 */
[----:B------:R-:W-:Y:S01]  /*34d0*/  SHF.L.U32 R93, R79, 0x10, RZ ;  /* 0x000000104f5d7819 */ /* 0x000fe200000006ff */
[-C--:B------:R-:W-:Y:S01]  /*34e0*/  FMUL.FTZ R92, R102, R166.reuse ;  /* 0x000000a6665c7220 */ /* 0x080fe20000410000 */
[----:B------:R-:W-:Y:S01]  /*34f0*/  SHF.L.U32 R185, R159, 0x10, RZ ;  /* 0x000000109fb97819 */ /* 0x000fe200000006ff */
[----:B------:R-:W-:Y:S01]  /*3500*/  FMUL.FTZ R181, R90, R205 ;  /* 0x000000cd5ab57220 */ /* 0x000fe20000410000 */
[----:B------:R-:W-:Y:S01]  /*3510*/  SHF.L.U32 R101, R184, 0x10, RZ ;  /* 0x00000010b8657819 */ /* 0x000fe200000006ff */
[C---:B------:R-:W-:Y:S01]  /*3520*/  FMUL.FTZ R205, R164.reuse, R91 ;  /* 0x0000005ba4cd7220 */ /* 0x040fe20000410000 */
[C---:B------:R-:W-:Y:S01]  /*3530*/  FMUL.FTZ R96, R164.reuse, R95 ;  /* 0x0000005fa4607220 */ /* 0x040fe20000410000 */
[----:B------:R-:W-:Y:S01]  /*3540*/  FADD.FTZ R97, -R97, R100 ;  /* 0x0000006461617221 */ /* 0x000fe20000010100 */
[----:B------:R-:W-:Y:S01]  /*3550*/  FMUL.FTZ R95, R164, R183 ;  /* 0x000000b7a45f7220 */ /* 0x000fe20000410000 */
[----:B------:R-:W-:Y:S01]  /*3560*/  FMUL.FTZ R100, R90, R93 ;  /* 0x0000005d5a647220 */ /* 0x000fe20000410000 */
[C---:B------:R-:W-:Y:S01]  /*3570*/  FMUL.FTZ R211, R92.reuse, R185 ;  /* 0x000000b95cd37220 */ /* 0x040fe20000410000 */
[----:B------:R-:W-:Y:S01]  /*3580*/  PRMT R87, R89, 0x7632, R87 ;  /* 0x0000763259577816 */ /* 0x000fe20000000057 */
[----:B------:R-:W-:Y:S01]  /*3590*/  FMUL.FTZ R178, R92, R101 ;  /* 0x000000655cb27220 */ /* 0x000fe20000410000 */
[----:B------:R-:W-:Y:S01]  /*35a0*/  SHF.L.U32 R185, R158, 0x10, RZ ;  /* 0x000000109eb97819 */ /* 0x000fe200000006ff */
[-C--:B------:R-:W-:Y:S01]  /*35b0*/  FMUL.FTZ R90, R205, R166.reuse ;  /* 0x000000a6cd5a7220 */ /* 0x080fe20000410000 */
        /* <DEDUP_REMOVED lines=8> */
[----:B------:R-:W-:Y:S01]  /*3640*/  FMUL.FTZ R185, R86, R89 ;  /* 0x0000005956b97220 */ /* 0x000fe20000410000 */
[----:B------:R-:W-:Y:S01]  /*3650*/  PRMT R84, R88, 0x7632, R84 ;  /* 0x0000763258547816 */ /* 0x000fe20000000054 */
[C---:B------:R-:W-:Y:S01]  /*3660*/  FMUL.FTZ R97, R164.reuse, R97 ;  /* 0x00000061a4617220 */ /* 0x040fe20000410000 */
[C---:B------:R-:W-:Y:S01]  /*3670*/  FMUL.FTZ R89, R164.reuse, R85 ;  /* 0x00000055a4597220 */ /* 0x040fe20000410000 */
[----:B------:R-:W-:Y:S01]  /*3680*/  FMUL.FTZ R103, R164, R103 ;  /* 0x00000067a4677220 */ /* 0x000fe20000410000 */
[----:B------:R-:W-:Y:S01]  /*3690*/  FMUL.FTZ R94, R90, R93 ;  /* 0x0000005d5a5e7220 */ /* 0x000fe20000410000 */
        /* <DEDUP_REMOVED lines=25> */
.L_x_220:
[----:B------:R-:W0:Y:S01]  /*3830*/  @P1 LDC.64 R102, c[0x0][0x478] ;  /* 0x00011e00ff661b82 */ /* 0x000e220000000a00 */
[----:B------:R-:W-:-:S07]  /*3840*/  IMAD.WIDE.U32 R92, R167, 0x10, R98 ;  /* 0x00000010a75c7825 */ /* 0x000fce00078e0062 */
[----:B------:R-:W1:Y:S01]  /*3850*/  LDC.64 R96, c[0x0][0x468] ;  /* 0x00011a00ff607b82 */ /* 0x000e620000000a00 */
[----:B0-----:R-:W-:-:S05]  /*3860*/  @P1 IMAD.WIDE.U32 R102, R169, 0x10, R102 ;  /* 0x00000010a9661825 */ /* 0x001fca00078e0066 */
[----:B------:R0:W-:Y:S01]  /*3870*/  @P1 STG.E.128 desc[UR6][R102.64], R84 ;  /* 0x0000005466001986 */ /* 0x0001e2000c101d06 */
[----:B-1----:R-:W-:-:S05]  /*3880*/  IMAD.WIDE.U32 R100, R169, 0x10, R96 ;  /* 0x00000010a9647825 */ /* 0x002fca00078e0060 */
[----:B------:R0:W-:Y:S04]  /*3890*/  STG.E.128 desc[UR6][R100.64], R88 ;  /* 0x0000005864007986 */ /* 0x0001e8000c101d06 */
[----:B------:R-:W5:Y:S01]  /*38a0*/  LDG.E.128 R92, desc[UR6][R92.64] ;  /* 0x000000065c5c7981 */ /* 0x000f62000c1e1d00 */
[----:B------:R-:W-:Y:S05]  /*38b0*/  @!P1 BRA `(.L_x_221) ;  /* 0x0000000400349947 */ /* 0x000fea0003800000 */
[C-C-:B------:R-:W-:Y:S01]  /*38c0*/  FFMA.FTZ R195, R105.reuse, R195, R104.reuse ;  /* 0x000000c369c37223 */ /* 0x140fe20000010068 */
[C-C-:B------:R-:W-:Y:S01]  /*38d0*/  FFMA.FTZ R203, R105.reuse, R203, R104.reuse ;  /* 0x000000cb69cb7223 */ /* 0x140fe20000010068 */
[----:B0-----:R-:W-:Y:S01]  /*38e0*/  FFMA.FTZ R86, R105, R193, R104 ;  /* 0x000000c169567223 */ /* 0x001fe20000010068 */
[----:B-----5:R-:W-:Y:S01]  /*38f0*/  PRMT R89, R95, 0x7632, R89 ;  /* 0x000076325f597816 */ /* 0x020fe20000000059 */
[----:B------:R-:W-:Y:S01]  /*3900*/  FADD.FTZ R195, -R195, R190 ;  /* 0x000000bec3c37221 */ /* 0x000fe20000010100 */
[----:B------:R-:W-:Y:S01]  /*3910*/  FADD.FTZ R203, -R203, R200 ;  /* 0x000000c8cbcb7221 */ /* 0x000fe20000010100 */
[C-C-:B------:R-:W-:Y:S01]  /*3920*/  FFMA.FTZ R87, R105.reuse, R191, R104.reuse ;  /* 0x000000bf69577223 */ /* 0x140fe20000010068 */
[----:B------:R-:W-:Y:S01]  /*3930*/  FADD.FTZ R189, -R86, R189 ;  /* 0x000000bd56bd7221 */ /* 0x000fe20000010100 */
[C---:B------:R-:W-:Y:S01]  /*3940*/  FMUL.FTZ R195, R164.reuse, R195 ;  /* 0x000000c3a4c37220 */ /* 0x040fe20000410000 */
[----:B------:R-:W-:Y:S01]  /*3950*/  FMUL.FTZ R203, R164, R203 ;  /* 0x000000cba4cb7220 */ /* 0x000fe20000410000 */
[----:B------:R-:W-:Y:S01]  /*3960*/  FFMA.FTZ R201, R105, R201, R104 ;  /* 0x000000c969c97223 */ /* 0x000fe20000010068 */
[----:B------:R-:W-:Y:S01]  /*3970*/  SHF.L.U32 R91, R71, 0x10, RZ ;  /* 0x00000010475b7819 */ /* 0x000fe200000006ff */
[----:B------:R-:W-:Y:S01]  /*3980*/  FMUL.FTZ R86, R195, R166 ;  /* 0x000000a6c3567220 */ /* 0x000fe20000410000 */
[C---:B------:R-:W-:Y:S01]  /*3990*/  PRMT R84, R92.reuse, 0x7632, R84 ;  /* 0x000076325c547816 */ /* 0x040fe20000000054 */
[----:B------:R-:W-:Y:S01]  /*39a0*/  FADD.FTZ R87, -R87, R188 ;  /* 0x000000bc57577221 */ /* 0x000fe20000010100 */
[----:B------:R-:W-:Y:S01]  /*39b0*/  SHF.L.U32 R191, R92, 0x10, RZ ;  /* 0x000000105cbf7819 */ /* 0x000fe200000006ff */
[----:B------:R-:W-:Y:S01]  /*39c0*/  FFMA.FTZ R192, R105, R192, R104 ;  /* 0x000000c069c07223 */ /* 0x000fe20000010068 */
[----:B------:R-:W-:Y:S01]  /*39d0*/  SHF.L.U32 R92, R151, 0x10, RZ ;  /* 0x00000010975c7819 */ /* 0x000fe200000006ff */
[----:B------:R-:W-:Y:S01]  /*39e0*/  FADD.FTZ R201, -R201, R198 ;  /* 0x000000c6c9c97221 */ /* 0x000fe20000010100 */
[----:B------:R-:W-:Y:S01]  /*39f0*/  SHF.L.U32 R190, R89, 0x10, RZ ;  /* 0x0000001059be7819 */ /* 0x000fe200000006ff */
[----:B------:R-:W-:Y:S01]  /*3a00*/  FMUL.FTZ R89, R203, R166 ;  /* 0x000000a6cb597220 */ /* 0x000fe20000410000 */
[----:B------:R-:W-:Y:S01]  /*3a10*/  SHF.L.U32 R95, R95, 0x10, RZ ;  /* 0x000000105f5f7819 */ /* 0x000fe200000006ff */
[----:B------:R-:W-:Y:S01]  /*3a20*/  FMUL.FTZ R102, R86, R91 ;  /* 0x0000005b56667220 */ /* 0x000fe20000410000 */
[C---:B------:R-:W-:Y:S01]  /*3a30*/  FMUL.FTZ R101, R164.reuse, R189 ;  /* 0x000000bda4657220 */ /* 0x040fe20000410000 */
[C---:B------:R-:W-:Y:S01]  /*3a40*/  FFMA.FTZ R199, R105.reuse, R199, R104 ;  /* 0x000000c769c77223 */ /* 0x040fe20000010068 */
[----:B------:R-:W-:Y:S01]  /*3a50*/  FMUL.FTZ R91, R164, R87 ;  /* 0x00000057a45b7220 */ /* 0x000fe20000410000 */
[----:B------:R-:W-:Y:S01]  /*3a60*/  PRMT R90, R94, 0x7632, R90 ;  /* 0x000076325e5a7816 */ /* 0x000fe2000000005a */
[----:B------:R-:W-:Y:S01]  /*3a70*/  FFMA.FTZ R197, R105, R197, R104 ;  /* 0x000000c569c57223 */ /* 0x000fe20000010068 */
[C---:B------:R-:W-:Y:S01]  /*3a80*/  FMUL.FTZ R193, R89.reuse, R92 ;  /* 0x0000005c59c17220 */ /* 0x040fe20000410000 */
[----:B------:R-:W-:Y:S01]  /*3a90*/  FADD.FTZ R85, -R192, R187 ;  /* 0x000000bbc0557221 */ /* 0x000fe20000010100 */
[----:B------:R-:W-:Y:S01]  /*3aa0*/  FMUL.FTZ R190, R89, R190 ;  /* 0x000000be59be7220 */ /* 0x000fe20000410000 */
[----:B------:R-:W-:Y:S01]  /*3ab0*/  SHF.L.U32 R92, R70, 0x10, RZ ;  /* 0x00000010465c7819 */ /* 0x000fe200000006ff */
[----:B------:R-:W-:Y:S01]  /*3ac0*/  FMUL.FTZ R201, R164, R201 ;  /* 0x000000c9a4c97220 */ /* 0x000fe20000410000 */
[----:B------:R-:W-:Y:S01]  /*3ad0*/  FMUL.FTZ R187, R86, R95 ;  /* 0x0000005f56bb7220 */ /* 0x000fe20000410000 */
[----:B------:R-:W-:Y:S01]  /*3ae0*/  SHF.L.U32 R89, R69, 0x10, RZ ;  /* 0x0000001045597819 */ /* 0x000fe200000006ff */
[-C--:B------:R-:W-:Y:S01]  /*3af0*/  FMUL.FTZ R87, R101, R166.reuse ;  /* 0x000000a665577220 */ /* 0x080fe20000410000 */
[----:B------:R-:W-:Y:S01]  /*3b00*/  PRMT R88, R93, 0x7632, R88 ;  /* 0x000076325d587816 */ /* 0x000fe20000000058 */
[----:B------:R-:W-:Y:S01]  /*3b10*/  FADD.FTZ R199, -R199, R196 ;  /* 0x000000c4c7c77221 */ /* 0x000fe20000010100 */
[-C--:B------:R-:W-:Y:S01]  /*3b20*/  FMUL.FTZ R86, R91, R166.reuse ;  /* 0x000000a65b567220 */ /* 0x080fe20000410000 */
        /* <DEDUP_REMOVED lines=8> */
[C---:B------:R-:W-:Y:S01]  /*3bb0*/  FMUL.FTZ R199, R164.reuse, R199 ;  /* 0x000000c7a4c77220 */ /* 0x040fe20000410000 */
[C---:B------:R-:W-:Y:S01]  /*3bc0*/  FMUL.FTZ R89, R164.reuse, R85 ;  /* 0x00000055a4597220 */ /* 0x040fe20000410000 */
[----:B------:R-:W-:Y:S01]  /*3bd0*/  FMUL.FTZ R197, R164, R197 ;  /* 0x000000c5a4c57220 */ /* 0x000fe20000410000 */
[C---:B------:R-:W-:Y:S01]  /*3be0*/  FMUL.FTZ R188, R95.reuse, R188 ;  /* 0x000000bc5fbc7220 */ /* 0x040fe20000410000 */
[----:B------:R-:W-:Y:S01]  /*3bf0*/  FMUL.FTZ R103, R95, R100 ;  /* 0x000000645f677220 */ /* 0x000fe20000410000 */
[----:B------:R-:W-:Y:S01]  /*3c00*/  FMUL.FTZ R189, R86, R93 ;  /* 0x0000005d56bd7220 */ /* 0x000fe20000410000 */
[----:B------:R-:W-:Y:S01]  /*3c10*/  FMUL.FTZ R169, R87, R94 ;  /* 0x0000005e57a97220 */ /* 0x000fe20000410000 */
[----:B------:R-:W-:Y:S01]  /*3c20*/  SHF.L.U32 R95, R149, 0x10, RZ ;  /* 0x00000010955f7819 */ /* 0x000fe200000006ff */
[-C--:B------:R-:W-:Y:S01]  /*3c30*/  FMUL.FTZ R85, R197, R166.reuse ;  /* 0x000000a6c5557220 */ /* 0x080fe20000410000 */
[----:B------:R-:W-:Y:S01]  /*3c40*/  SHF.L.U32 R93, R88, 0x10, RZ ;  /* 0x00000010585d7819 */ /* 0x000fe200000006ff */
[----:B------:R-:W-:Y:S01]  /*3c50*/  FMUL.FTZ R88, R199, R166 ;  /* 0x000000a6c7587220 */ /* 0x000fe20000410000 */
[----:B------:R-:W-:-:S02]  /*3c60*/  SHF.L.U32 R87, R68, 0x10, RZ ;  /* 0x0000001044577819 */ /* 0x000fc400000006ff */
        /* <DEDUP_REMOVED lines=18> */
.L_x_221:
[--C-:B------:R-:W-:Y:S01]  /*3d90*/  FFMA.FTZ R195, R105, R195, R104.reuse ;  /* 0x000000c369c37223 */ /* 0x100fe20000010068 */
[----:B0----5:R-:W-:Y:S01]  /*3da0*/  PRMT R101, R95, 0x7632, R101 ;  /* 0x000076325f657816 */ /* 0x021fe20000000065 */
[----:B------:R-:W-:Y:S01]  /*3db0*/  FFMA.FTZ R203, R105, R203, R104 ;  /* 0x000000cb69cb7223 */ /* 0x000fe20000010068 */
[----:B------:R-:W-:Y:S01]  /*3dc0*/  SHF.L.U32 R102, R95, 0x10, RZ ;  /* 0x000000105f667819 */ /* 0x000fe200000006ff */
[----:B------:R-:W-:Y:S01]  /*3dd0*/  FADD.FTZ R195, -R195, R190 ;  /* 0x000000bec3c37221 */ /* 0x000fe20000010100 */
[C---:B------:R-:W-:Y:S01]  /*3de0*/  PRMT R95, R94.reuse, 0x7632, R95 ;  /* 0x000076325e5f7816 */ /* 0x040fe2000000005f */
[C-C-:B------:R-:W-:Y:S01]  /*3df0*/  FFMA.FTZ R191, R105.reuse, R191, R104.reuse ;  /* 0x000000bf69bf7223 */ /* 0x140fe20000010068 */
[----:B------:R-:W-:Y:S01]  /*3e00*/  SHF.L.U32 R100, R94, 0x10, RZ ;  /* 0x000000105e647819 */ /* 0x000fe200000006ff */
[----:B------:R-:W-:Y:S01]  /*3e10*/  FFMA.FTZ R94, R105, R193, R104 ;  /* 0x000000c1695e7223 */ /* 0x000fe20000010068 */
[----:B------:R-:W-:Y:S01]  /*3e20*/  FMUL.FTZ R195, R164, R195 ;  /* 0x000000c3a4c37220 */ /* 0x000fe20000410000 */
[----:B------:R-:W-:Y:S01]  /*3e30*/  FADD.FTZ R203, -R203, R200 ;  /* 0x000000c8cbcb7221 */ /* 0x000fe20000010100 */
[----:B------:R-:W-:Y:S01]  /*3e40*/  FFMA.FTZ R192, R105, R192, R104 ;  /* 0x000000c069c07223 */ /* 0x000fe20000010068 */
[----:B------:R-:W-:Y:S01]  /*3e50*/  FADD.FTZ R189, -R94, R189 ;  /* 0x000000bd5ebd7221 */ /* 0x000fe20000010100 */
[----:B------:R-:W-:Y:S01]  /*3e60*/  FADD.FTZ R191, -R191, R188 ;  /* 0x000000bcbfbf7221 */ /* 0x000fe20000010100 */
[--C-:B------:R-:W-:Y:S01]  /*3e70*/  FFMA.FTZ R201, R105, R201, R104.reuse ;  /* 0x000000c969c97223 */ /* 0x100fe20000010068 */
[----:B------:R-:W-:Y:S01]  /*3e80*/  SHF.L.U32 R94, R71, 0x10, RZ ;  /* 0x00000010475e7819 */ /* 0x000fe200000006ff */
[----:B------:R-:W-:Y:S01]  /*3e90*/  FMUL.FTZ R195, R195, R166 ;  /* 0x000000a6c3c37220 */ /* 0x000fe20000410000 */
[C-C-:B------:R-:W-:Y:S01]  /*3ea0*/  FFMA.FTZ R197, R105.reuse, R197, R104.reuse ;  /* 0x000000c569c57223 */ /* 0x140fe20000010068 */
[----:B------:R-:W-:Y:S01]  /*3eb0*/  FFMA.FTZ R199, R105, R199, R104 ;  /* 0x000000c769c77223 */ /* 0x000fe20000010068 */
[C---:B------:R-:W-:Y:S01]  /*3ec0*/  FMUL.FTZ R203, R164.reuse, R203 ;  /* 0x000000cba4cb7220 */ /* 0x040fe20000410000 */
[----:B------:R-:W-:Y:S01]  /*3ed0*/  FMUL.FTZ R189, R164, R189 ;  /* 0x000000bda4bd7220 */ /* 0x000fe20000410000 */
[----:B------:R-:W-:Y:S01]  /*3ee0*/  FADD.FTZ R89, -R192, R187 ;  /* 0x000000bbc0597221 */ /* 0x000fe20000010100 */
[----:B------:R-:W-:Y:S01]  /*3ef0*/  FADD.FTZ R201, -R201, R198 ;  /* 0x000000c6c9c97221 */ /* 0x000fe20000010100 */
[----:B------:R-:W-:Y:S01]  /*3f00*/  FMUL.FTZ R191, R164, R191 ;  /* 0x000000bfa4bf7220 */ /* 0x000fe20000410000 */
[----:B------:R-:W-:Y:S01]  /*3f10*/  SHF.L.U32 R188, R151, 0x10, RZ ;  /* 0x0000001097bc7819 */ /* 0x000fe200000006ff */
[----:B------:R-:W-:Y:S01]  /*3f20*/  FMUL.FTZ R187, R195, R102 ;  /* 0x00000066c3bb7220 */ /* 0x000fe20000410000 */
[----:B------:R-:W-:Y:S01]  /*3f30*/  FADD.FTZ R197, -R197, R194 ;  /* 0x000000c2c5c57221 */ /* 0x000fe20000010100 */
[----:B------:R-:W-:Y:S01]  /*3f40*/  FADD.FTZ R199, -R199, R196 ;  /* 0x000000c4c7c77221 */ /* 0x000fe20000010100 */
[----:B------:R-:W-:Y:S01]  /*3f50*/  FMUL.FTZ R203, R203, R166 ;  /* 0x000000a6cbcb7220 */ /* 0x000fe20000410000 */
[----:B------:R-:W-:Y:S01]  /*3f60*/  FMUL.FTZ R195, R195, R94 ;  /* 0x0000005ec3c37220 */ /* 0x000fe20000410000 */
[----:B------:R-:W-:Y:S01]  /*3f70*/  SHF.L.U32 R102, R70, 0x10, RZ ;  /* 0x0000001046667819 */ /* 0x000fe200000006ff */
[-C--:B------:R-:W-:Y:S01]  /*3f80*/  FMUL.FTZ R189, R189, R166.reuse ;  /* 0x000000a6bdbd7220 */ /* 0x080fe20000410000 */
[----:B------:R-:W-:Y:S01]  /*3f90*/  SHF.L.U32 R90, R93, 0x10, RZ ;  /* 0x000000105d5a7819 */ /* 0x000fe200000006ff */
[C---:B------:R-:W-:Y:S01]  /*3fa0*/  FMUL.FTZ R201, R164.reuse, R201 ;  /* 0x000000c9a4c97220 */ /* 0x040fe20000410000 */
[----:B------:R-:W-:Y:S01]  /*3fb0*/  SHF.L.U32 R94, R69, 0x10, RZ ;  /* 0x00000010455e7819 */ /* 0x000fe200000006ff */
[----:B------:R-:W-:Y:S01]  /*3fc0*/  FMUL.FTZ R191, R191, R166 ;  /* 0x000000a6bfbf7220 */ /* 0x000fe20000410000 */
[----:B------:R-:W-:Y:S01]  /*3fd0*/  FMUL.FTZ R196, R203, R188 ;  /* 0x000000bccbc47220 */ /* 0x000fe20000410000 */
[C---:B------:R-:W-:Y:S01]  /*3fe0*/  FMUL.FTZ R199, R164.reuse, R199 ;  /* 0x000000c7a4c77220 */ /* 0x040fe20000410000 */
[C---:B------:R-:W-:Y:S01]  /*3ff0*/  FMUL.FTZ R89, R164.reuse, R89 ;  /* 0x00000059a4597220 */ /* 0x040fe20000410000 */
[----:B------:R-:W-:Y:S01]  /*4000*/  FMUL.FTZ R197, R164, R197 ;  /* 0x000000c5a4c57220 */ /* 0x000fe20000410000 */
[----:B------:R-:W-:Y:S01]  /*4010*/  SHF.L.U32 R188, R95, 0x10, RZ ;  /* 0x000000105fbc7819 */ /* 0x000fe200000006ff */
[C---:B------:R-:W-:Y:S01]  /*4020*/  FMUL.FTZ R169, R189.reuse, R100 ;  /* 0x00000064bda97220 */ /* 0x040fe20000410000 */
[----:B------:R-:W-:Y:S01]  /*4030*/  FMUL.FTZ R102, R189, R102 ;  /* 0x00000066bd667220 */ /* 0x000fe20000410000 */
[----:B------:R-:W-:Y:S01]  /*4040*/  SHF.L.U32 R192, R150, 0x10, RZ ;  /* 0x0000001096c07819 */ /* 0x000fe200000006ff */
[----:B------:R-:W-:Y:S01]  /*4050*/  FMUL.FTZ R201, R201, R166 ;  /* 0x000000a6c9c97220 */ /* 0x000fe20000410000 */
[C---:B------:R-:W-:Y:S01]  /*4060*/  FMUL.FTZ R189, R191.reuse, R90 ;  /* 0x0000005abfbd7220 */ /* 0x040fe20000410000 */
[----:B------:R-:W-:Y:S01]  /*4070*/  FMUL.FTZ R95, R191, R94 ;  /* 0x0000005ebf5f7220 */ /* 0x000fe20000410000 */
[----:B------:R-:W-:Y:S01]  /*4080*/  PRMT R88, R92, 0x7632, R88 ;  /* 0x000076325c587816 */ /* 0x000fe20000000058 */
[-C--:B------:R-:W-:Y:S01]  /*4090*/  FMUL.FTZ R199, R199, R166.reuse ;  /* 0x000000a6c7c77220 */ /* 0x080fe20000410000 */
[----:B------:R-:W-:Y:S01]  /*40a0*/  SHF.L.U32 R100, R149, 0x10, RZ ;  /* 0x0000001095647819 */ /* 0x000fe200000006ff */
[-C--:B------:R-:W-:Y:S01]  /*40b0*/  FMUL.FTZ R89, R89, R166.reuse ;  /* 0x000000a659597220 */ /* 0x080fe20000410000 */
        /* <DEDUP_REMOVED lines=17> */
[----:B------:R-:W-:Y:S01]  /*41d0*/  FMUL.FTZ R192, R199, R192 ;  /* 0x000000c0c7c07220 */ /* 0x000fe20000410000 */
[----:B------:R-:W-:-:S02]  /*41e0*/  F2FP.BF16.F32.PACK_AB R90, R201, R102 ;  /* 0x00000066c95a723e */ /* 0x000fc400000010ff */
[----:B------:R-:W-:Y:S02]  /*41f0*/  F2FP.BF16.F32.PACK_AB R89, R100, R95 ;  /* 0x0000005f6459723e */ /* 0x000fe400000010ff */
[----:B------:R-:W-:-:S07]  /*4200*/  F2FP.BF16.F32.PACK_AB R88, R93, R88 ;  /* 0x000000585d58723e */ /* 0x000fce00000010ff */
.L_x_222:
[----:B------:R-:W0:Y:S01]  /*4210*/  @P1 LDC.64 R92, c[0x0][0x478] ;  /* 0x00011e00ff5c1b82 */ /* 0x000e220000000a00 */
[----:B------:R-:W-:-:S04]  /*4220*/  IMAD.WIDE.U32 R102, R167, 0x10, R96 ;  /* 0x00000010a7667825 */ /* 0x000fc800078e0060 */
[----:B0-----:R-:W-:-:S04]  /*4230*/  @P1 IMAD.WIDE.U32 R100, R167, 0x10, R92 ;  /* 0x00000010a7641825 */ /* 0x001fc800078e005c */
[----:B------:R-:W-:Y:S01]  /*4240*/  IMAD.WIDE.U32 R92, R165, 0x10, R98 ;  /* 0x00000010a55c7825 */ /* 0x000fe200078e0062 */
[----:B------:R0:W-:Y:S04]  /*4250*/  @P1 STG.E.128 desc[UR6][R100.64], R84 ;  /* 0x0000005464001986 */ /* 0x0001e8000c101d06 */
[----:B------:R0:W-:Y:S04]  /*4260*/  STG.E.128 desc[UR6][R102.64], R88 ;  /* 0x0000005866007986 */ /* 0x0001e8000c101d06 */
[----:B------:R-:W5:Y:S01]  /*4270*/  LDG.E.128 R92, desc[UR6][R92.64] ;  /* 0x000000065c5c7981 */ /* 0x000f62000c1e1d00 */
[----:B------:R-:W-:Y:S05]  /*4280*/  @!P1 BRA `(.L_x_223) ;  /* 0x0000000400349947 */ /* 0x000fea0003800000 */
        /* <DEDUP_REMOVED lines=8> */
[----:B0----5:R-:W-:Y:S01]  /*4310*/  PRMT R87, R95, 0x7632, R87 ;  /* 0x000076325f577816 */ /* 0x021fe20000000057 */
[----:B------:R-:W-:Y:S01]  /*4320*/  FADD.FTZ R109, -R109, R108 ;  /* 0x0000006c6d6d7221 */ /* 0x000fe20000010100 */
[----:B------:R-:W-:Y:S01]  /*4330*/  FADD.FTZ R173, -R173, R172 ;  /* 0x000000acadad7221 */ /* 0x000fe20000010100 */
[----:B------:R-:W-:Y:S01]  /*4340*/  FADD.FTZ R105, -R105, R106 ;  /* 0x0000006a69697221 */ /* 0x000fe20000010100 */
[----:B------:R-:W-:Y:S01]  /*4350*/  PRMT R84, R92, 0x7632, R84 ;  /* 0x000076325c547816 */ /* 0x000fe20000000054 */
[----:B------:R-:W-:Y:S01]  /*4360*/  FADD.FTZ R177, -R177, R176 ;  /* 0x000000b0b1b17221 */ /* 0x000fe20000010100 */
[C---:B------:R-:W-:Y:S01]  /*4370*/  FMUL.FTZ R173, R164.reuse, R173 ;  /* 0x000000ada4ad7220 */ /* 0x040fe20000410000 */
[----:B------:R-:W-:Y:S01]  /*4380*/  FMUL.FTZ R106, R164, R105 ;  /* 0x00000069a46a7220 */ /* 0x000fe20000410000 */
[----:B------:R-:W-:Y:S01]  /*4390*/  SHF.L.U32 R85, R92, 0x10, RZ ;  /* 0x000000105c557819 */ /* 0x000fe200000006ff */
[----:B------:R-:W-:Y:S01]  /*43a0*/  FADD.FTZ R175, -R175, R174 ;  /* 0x000000aeafaf7221 */ /* 0x000fe20000010100 */
[----:B------:R-:W-:Y:S01]  /*43b0*/  SHF.L.U32 R100, R87, 0x10, RZ ;  /* 0x0000001057647819 */ /* 0x000fe200000006ff */
[-C--:B------:R-:W-:Y:S01]  /*43c0*/  FMUL.FTZ R89, R106, R166.reuse ;  /* 0x000000a66a597220 */ /* 0x080fe20000410000 */
[----:B------:R-:W-:Y:S01]  /*43d0*/  SHF.L.U32 R90, R95, 0x10, RZ ;  /* 0x000000105f5a7819 */ /* 0x000fe200000006ff */
[----:B------:R-:W-:Y:S01]  /*43e0*/  FMUL.FTZ R87, R173, R166 ;  /* 0x000000a6ad577220 */ /* 0x000fe20000410000 */
[----:B------:R-:W-:Y:S01]  /*43f0*/  SHF.L.U32 R92, R63, 0x10, RZ ;  /* 0x000000103f5c7819 */ /* 0x000fe200000006ff */
[C---:B------:R-:W-:Y:S01]  /*4400*/  FMUL.FTZ R109, R164.reuse, R109 ;  /* 0x0000006da46d7220 */ /* 0x040fe20000410000 */
[----:B------:R-:W-:Y:S01]  /*4410*/  SHF.L.U32 R102, R143, 0x10, RZ ;  /* 0x000000108f667819 */ /* 0x000fe200000006ff */
[----:B------:R-:W-:Y:S01]  /*4420*/  FMUL.FTZ R177, R164, R177 ;  /* 0x000000b1a4b17220 */ /* 0x000fe20000410000 */
[----:B------:R-:W-:Y:S01]  /*4430*/  PRMT R86, R94, 0x7632, R86 ;  /* 0x000076325e567816 */ /* 0x000fe20000000056 */
[----:B------:R-:W-:Y:S01]  /*4440*/  FMUL.FTZ R175, R164, R175 ;  /* 0x000000afa4af7220 */ /* 0x000fe20000410000 */
[----:B------:R-:W-:Y:S01]  /*4450*/  SHF.L.U32 R98, R94, 0x10, RZ ;  /* 0x000000105e627819 */ /* 0x000fe200000006ff */
[----:B------:R-:W-:Y:S01]  /*4460*/  FMUL.FTZ R95, R89, R100 ;  /* 0x00000064595f7220 */ /* 0x000fe20000410000 */
[----:B------:R-:W-:Y:S01]  /*4470*/  PRMT R88, R93, 0x7632, R88 ;  /* 0x000076325d587816 */ /* 0x000fe20000000058 */
[----:B------:R-:W-:Y:S01]  /*4480*/  FADD.FTZ R179, -R170, R179 ;  /* 0x000000b3aab37221 */ /* 0x000fe20000010100 */
[----:B------:R-:W-:Y:S01]  /*4490*/  FADD.FTZ R111, -R111, R110 ;  /* 0x0000006e6f6f7221 */ /* 0x000fe20000010100 */
[C---:B------:R-:W-:Y:S01]  /*44a0*/  FMUL.FTZ R94, R87.reuse, R90 ;  /* 0x0000005a575e7220 */ /* 0x040fe20000410000 */
[----:B------:R-:W-:Y:S01]  /*44b0*/  FMUL.FTZ R104, R87, R92 ;  /* 0x0000005c57687220 */ /* 0x000fe20000410000 */
[----:B------:R-:W-:Y:S01]  /*44c0*/  SHF.L.U32 R100, R142, 0x10, RZ ;  /* 0x000000108e647819 */ /* 0x000fe200000006ff */
[----:B------:R-:W-:Y:S01]  /*44d0*/  FADD.FTZ R171, -R171, R168 ;  /* 0x000000a8abab7221 */ /* 0x000fe20000010100 */
        /* <DEDUP_REMOVED lines=9> */
[C---:B------:R-:W-:Y:S01]  /*4570*/  FMUL.FTZ R111, R164.reuse, R111 ;  /* 0x0000006fa46f7220 */ /* 0x040fe20000410000 */
[----:B------:R-:W-:Y:S01]  /*4580*/  FMUL.FTZ R171, R164, R171 ;  /* 0x000000aba4ab7220 */ /* 0x000fe20000410000 */
[----:B------:R-:W-:Y:S01]  /*4590*/  FMUL.FTZ R105, R91, R100 ;  /* 0x000000645b697220 */ /* 0x000fe20000410000 */
[C---:B------:R-:W-:Y:S01]  /*45a0*/  FMUL.FTZ R98, R89.reuse, R98 ;  /* 0x0000006259627220 */ /* 0x040fe20000410000 */
[----:B------:R-:W-:Y:S01]  /*45b0*/  FMUL.FTZ R90, R89, R90 ;  /* 0x0000005a595a7220 */ /* 0x000fe20000410000 */
        /* <DEDUP_REMOVED lines=12> */
[C---:B------:R-:W-:Y:S01]  /*4680*/  FMUL.FTZ R88, R84.reuse, R87 ;  /* 0x0000005754587220 */ /* 0x040fe20000410000 */
[----:B------:R-:W-:Y:S01]  /*4690*/  FMUL.FTZ R102, R84, R85 ;  /* 0x0000005554667220 */ /* 0x000fe20000410000 */
        /* <DEDUP_REMOVED lines=12> */
.L_x_223:
        /* <DEDUP_REMOVED lines=12> */
[----:B------:R-:W-:Y:S01]  /*4820*/  FADD.FTZ R109, -R109, R108 ;  /* 0x0000006c6d6d7221 */ /* 0x000fe20000010100 */
[----:B------:R-:W-:Y:S01]  /*4830*/  SHF.L.U32 R104, R63, 0x10, RZ ;  /* 0x000000103f687819 */ /* 0x000fe200000006ff */
[C---:B------:R-:W-:Y:S01]  /*4840*/  FMUL.FTZ R173, R164.reuse, R173 ;  /* 0x000000ada4ad7220 */ /* 0x040fe20000410000 */
[----:B------:R-:W-:Y:S01]  /*4850*/  FMUL.FTZ R105, R164, R105 ;  /* 0x00000069a4697220 */ /* 0x000fe20000410000 */
[----:B------:R-:W-:Y:S01]  /*4860*/  SHF.L.U32 R106, R91, 0x10, RZ ;  /* 0x000000105b6a7819 */ /* 0x000fe200000006ff */
[----:B------:R-:W-:Y:S01]  /*4870*/  FADD.FTZ R175, -R175, R174 ;  /* 0x000000aeafaf7221 */ /* 0x000fe20000010100 */
[-C--:B------:R-:W-:Y:S01]  /*4880*/  FMUL.FTZ R173, R173, R166.reuse ;  /* 0x000000a6adad7220 */ /* 0x080fe20000410000 */
[----:B------:R-:W-:Y:S01]  /*4890*/  PRMT R90, R94, 0x7632, R90 ;  /* 0x000076325e5a7816 */ /* 0x000fe2000000005a */
[----:B------:R-:W-:Y:S01]  /*48a0*/  FMUL.FTZ R105, R105, R166 ;  /* 0x000000a669697220 */ /* 0x000fe20000410000 */
[C---:B------:R-:W-:Y:S01]  /*48b0*/  FMUL.FTZ R177, R164.reuse, R177 ;  /* 0x000000b1a4b17220 */ /* 0x040fe20000410000 */
[----:B------:R-:W-:Y:S01]  /*48c0*/  FMUL.FTZ R109, R164, R109 ;  /* 0x0000006da46d7220 */ /* 0x000fe20000410000 */
[----:B------:R-:W-:Y:S01]  /*48d0*/  SHF.L.U32 R102, R95, 0x10, RZ ;  /* 0x000000105f667819 */ /* 0x000fe200000006ff */
[----:B------:R-:W-:Y:S01]  /*48e0*/  FMUL.FTZ R91, R173, R104 ;  /* 0x00000068ad5b7220 */ /* 0x000fe20000410000 */
[----:B------:R-:W-:Y:S01]  /*48f0*/  SHF.L.U32 R100, R93, 0x10, RZ ;  /* 0x000000105d647819 */ /* 0x000fe200000006ff */
[----:B------:R-:W-:Y:S01]  /*4900*/  FADD.FTZ R179, -R170, R179 ;  /* 0x000000b3aab37221 */ /* 0x000fe20000010100 */
[----:B------:R-:W-:Y:S01]  /*4910*/  FADD.FTZ R171, -R171, R168 ;  /* 0x000000a8abab7221 */ /* 0x000fe20000010100 */
[----:B------:R-:W-:Y:S01]  /*4920*/  FADD.FTZ R111, -R111, R110 ;  /* 0x0000006e6f6f7221 */ /* 0x000fe20000010100 */
        /* <DEDUP_REMOVED lines=12> */
[----:B------:R-:W-:Y:S01]  /*49f0*/  FMUL.FTZ R94, R173, R102 ;  /* 0x00000066ad5e7220 */ /* 0x000fe20000410000 */
[----:B------:R-:W-:Y:S01]  /*4a00*/  FMUL.FTZ R175, R175, R166 ;  /* 0x000000a6afaf7220 */ /* 0x000fe20000410000 */
[----:B------:R-:W-:Y:S01]  /*4a10*/  SHF.L.U32 R102, R62, 0x10, RZ ;  /* 0x000000103e667819 */ /* 0x000fe200000006ff */
[----:B------:R-:W-:Y:S01]  /*4a20*/  FMUL.FTZ R100, R177, R100 ;  /* 0x00000064b1647220 */ /* 0x000fe20000410000 */
[----:B------:R-:W-:Y:S01]  /*4a30*/  FMUL.FTZ R164, R105, R108 ;  /* 0x0000006c69a47220 */ /* 0x000fe20000410000 */
[----:B------:R-:W-:Y:S01]  /*4a40*/  FMUL.FTZ R110, R109, R106 ;  /* 0x0000006a6d6e7220 */ /* 0x000fe20000410000 */
[----:B------:R-:W-:Y:S01]  /*4a50*/  FMUL.FTZ R177, R177, R90 ;  /* 0x0000005ab1b17220 */ /* 0x000fe20000410000 */
[----:B------:R-:W-:Y:S01]  /*4a60*/  PRMT R89, R93, 0x7632, R89 ;  /* 0x000076325d597816 */ /* 0x000fe20000000059 */
[-C--:B------:R-:W-:Y:S01]  /*4a70*/  FMUL.FTZ R179, R179, R166.reuse ;  /* 0x000000a6b3b37220 */ /* 0x080fe20000410000 */
[----:B------:R-:W-:Y:S01]  /*4a80*/  PRMT R88, R92, 0x7632, R88 ;  /* 0x000076325c587816 */ /* 0x000fe20000000058 */
[-C--:B------:R-:W-:Y:S01]  /*4a90*/  FMUL.FTZ R171, R171, R166.reuse ;  /* 0x000000a6abab7220 */ /* 0x080fe20000410000 */
[----:B------:R-:W-:Y:S01]  /*4aa0*/  SHF.L.U32 R108, R141, 0x10, RZ ;  /* 0x000000108d6c7819 */ /* 0x000fe200000006ff */
[----:B------:R-:W-:Y:S01]  /*4ab0*/  FMUL.FTZ R111, R111, R166 ;  /* 0x000000a66f6f7220 */ /* 0x000fe20000410000 */
[----:B------:R-:W-:Y:S01]  /*4ac0*/  SHF.L.U32 R90, R60, 0x10, RZ ;  /* 0x000000103c5a7819 */ /* 0x000fe200000006ff */
[C---:B------:R-:W-:Y:S01]  /*4ad0*/  FMUL.FTZ R98, R175.reuse, R98 ;  /* 0x00000062af627220 */ /* 0x040fe20000410000 */
[----:B------:R-:W-:Y:S01]  /*4ae0*/  SHF.L.U32 R106, R140, 0x10, RZ ;  /* 0x000000108c6a7819 */ /* 0x000fe200000006ff */
[----:B------:R-:W-:Y:S01]  /*4af0*/  FMUL.FTZ R175, R175, R102 ;  /* 0x00000066afaf7220 */ /* 0x000fe20000410000 */
        /* <DEDUP_REMOVED lines=14> */
.L_x_224:
[----:B------:R-:W0:Y:S01]  /*4be0*/  @P1 LDC.64 R92, c[0x0][0x478] ;  /* 0x00011e00ff5c1b82 */ /* 0x000e220000000a00 */
[----:B------:R-:W-:-:S04]  /*4bf0*/  IMAD.WIDE.U32 R96, R165, 0x10, R96 ;  /* 0x00000010a5607825 */ /* 0x000fc800078e0060 */
[----:B0-----:R-:W-:-:S05]  /*4c00*/  @P1 IMAD.WIDE.U32 R92, R165, 0x10, R92 ;  /* 0x00000010a55c1825 */ /* 0x001fca00078e005c */
[----:B------:R1:W-:Y:S04]  /*4c10*/  @P1 STG.E.128 desc[UR6][R92.64], R84 ;  /* 0x000000545c001986 */ /* 0x0003e8000c101d06 */
[----:B------:R1:W-:Y:S01]  /*4c20*/  STG.E.128 desc[UR6][R96.64], R88 ;  /* 0x0000005860007986 */ /* 0x0003e2000c101d06 */
[----:B------:R-:W-:Y:S05]  /*4c30*/  BRA `(.L_x_225) ;  /* 0x0000002000947947 */ /* 0x000fea0003800000 */
.L_x_218:
[----:B------:R-:W0:Y:S02]  /*4c40*/  LDC.64 R98, c[0x0][0x390] ;  /* 0x0000e400ff627b82 */ /* 0x000e240000000a00 */
[----:B0-----:R-:W-:-:S06]  /*4c50*/  IMAD.WIDE.U32 R88, R169, 0x10, R98 ;  /* 0x00000010a9587825 */ /* 0x001fcc00078e0062 */
[----:B------:R-:W5:Y:S01]  /*4c60*/  LDG.E.128 R88, desc[UR6][R88.64] ;  /* 0x0000000658587981 */ /* 0x000f62000c1e1d00 */
[----:B------:R-:W-:-:S04]  /*4c70*/  UISETP.NE.U32.AND UP0, UPT, UR14, URZ, UPT ;  /* 0x000000ff0e00728c */ /* 0x000fc8000bf05070 */
[----:B------:R-:W-:-:S09]  /*4c80*/  UISETP.NE.AND.EX UP0, UPT, UR15, URZ, UPT, UP0 ;  /* 0x000000ff0f00728c */ /* 0x000fd2000bf05300 */
[----:B------:R-:W-:Y:S05]  /*4c90*/  BRA.U UP0, `(.L_x_226) ;  /* 0x0000000500547547 */ /* 0x000fea000b800000 */
[C-C-:B------:R-:W-:Y:S01]  /*4ca0*/  FFMA.FTZ R97, R105.reuse, R97, R104.reuse ;  /* 0x0000006169617223 */ /* 0x140fe20000010068 */
[C-C-:B------:R-:W-:Y:S01]  /*4cb0*/  FFMA.FTZ R92, R105.reuse, R92, R104.reuse ;  /* 0x0000005c695c7223 */ /* 0x140fe20000010068 */
[C-C-:B------:R-:W-:Y:S01]  /*4cc0*/  FFMA.FTZ R101, R105.reuse, R101, R104.reuse ;  /* 0x0000006569657223 */ /* 0x140fe20000010068 */
[----:B------:R-:W-:Y:S01]  /*4cd0*/  FFMA.FTZ R95, R105, R95, R104 ;  /* 0x0000005f695f7223 */ /* 0x000fe20000010068 */
[----:B------:R-:W-:Y:S01]  /*4ce0*/  FADD.FTZ R100, -R97, R100 ;  /* 0x0000006461647221 */ /* 0x000fe20000010100 */
[----:B------:R-:W-:Y:S01]  /*4cf0*/  FADD.FTZ R206, -R92, R185 ;  /* 0x000000b95cce7221 */ /* 0x000fe20000010100 */
[----:B------:R-:W-:Y:S01]  /*4d00*/  FFMA.FTZ R97, R105, R93, R104 ;  /* 0x0000005d69617223 */ /* 0x000fe20000010068 */
[----:B------:R-:W-:Y:S01]  /*4d10*/  PRMT R92, R59, 0x7632, R92 ;  /* 0x000076323b5c7816 */ /* 0x000fe2000000005c */
[----:B------:R-:W-:Y:S01]  /*4d20*/  FADD.FTZ R101, -R101, R178 ;  /* 0x000000b265657221 */ /* 0x000fe20000010100 */
[----:B------:R-:W-:Y:S01]  /*4d30*/  SHF.L.U32 R93, R59, 0x10, RZ ;  /* 0x000000103b5d7819 */ /* 0x000fe200000006ff */
[----:B------:R-:W-:Y:S01]  /*4d40*/  FFMA.FTZ R103, R105, R103, R104 ;  /* 0x0000006769677223 */ /* 0x000fe20000010068 */
[----:B------:R-:W-:Y:S01]  /*4d50*/  FADD.FTZ R96, -R95, R96 ;  /* 0x000000605f607221 */ /* 0x000fe20000010100 */
[----:B------:R-:W-:Y:S01]  /*4d60*/  FFMA.FTZ R181, R105, R181, R104 ;  /* 0x000000b569b57223 */ /* 0x000fe20000010068 */
[----:B------:R-:W-:Y:S01]  /*4d70*/  SHF.L.U32 R95, R92, 0x10, RZ ;  /* 0x000000105c5f7819 */ /* 0x000fe200000006ff */
[----:B------:R-:W-:Y:S01]  /*4d80*/  FADD.FTZ R94, -R97, R94 ;  /* 0x0000005e615e7221 */ /* 0x000fe20000010100 */
[--C-:B------:R-:W-:Y:S01]  /*4d90*/  FFMA.FTZ R185, R164, R101, R93.reuse ;  /* 0x00000065a4b97223 */ /* 0x100fe2000001005d */
[C---:B------:R-:W-:Y:S01]  /*4da0*/  PRMT R93, R58.reuse, 0x7632, R93 ;  /* 0x000076323a5d7816 */ /* 0x040fe2000000005d */
[----:B------:R-:W-:Y:S01]  /*4db0*/  FFMA.FTZ R183, R105, R183, R104 ;  /* 0x000000b769b77223 */ /* 0x000fe20000010068 */
[----:B------:R-:W-:Y:S01]  /*4dc0*/  FADD.FTZ R102, -R103, R102 ;  /* 0x0000006667667221 */ /* 0x000fe20000010100 */
[----:B------:R-:W-:Y:S01]  /*4dd0*/  SHF.L.U32 R97, R58, 0x10, RZ ;  /* 0x000000103a617819 */ /* 0x000fe200000006ff */
[----:B------:R-:W-:Y:S01]  /*4de0*/  FADD.FTZ R103, -R181, R180 ;  /* 0x000000b4b5677221 */ /* 0x000fe20000010100 */
[----:B------:R-:W-:Y:S01]  /*4df0*/  PRMT R92, R57, 0x7632, R92 ;  /* 0x00007632395c7816 */ /* 0x000fe2000000005c */
[C---:B------:R-:W-:Y:S01]  /*4e00*/  FFMA.FTZ R205, R164.reuse, R94, R95 ;  /* 0x0000005ea4cd7223 */ /* 0x040fe2000001005f */
[----:B------:R-:W-:Y:S01]  /*4e10*/  SHF.L.U32 R181, R93, 0x10, RZ ;  /* 0x000000105db57819 */ /* 0x000fe200000006ff */
[----:B------:R-:W-:Y:S01]  /*4e20*/  FADD.FTZ R182, -R183, R182 ;  /* 0x000000b6b7b67221 */ /* 0x000fe20000010100 */
[----:B------:R-:W-:Y:S01]  /*4e30*/  SHF.L.U32 R95, R57, 0x10, RZ ;  /* 0x00000010395f7819 */ /* 0x000fe200000006ff */
[----:B------:R-:W-:Y:S01]  /*4e40*/  FFMA.FTZ R103, R164, R103, R97 ;  /* 0x00000067a4677223 */ /* 0x000fe20000010061 */
[----:B------:R-:W-:Y:S01]  /*4e50*/  SHF.L.U32 R101, R92, 0x10, RZ ;  /* 0x000000105c657819 */ /* 0x000fe200000006ff */
[----:B------:R-:W-:Y:S01]  /*4e60*/  FFMA.FTZ R183, R164, R96, R181 ;  /* 0x00000060a4b77223 */ /* 0x000fe200000100b5 */
[----:B------:R-:W-:Y:S01]  /*4e70*/  PRMT R92, R56, 0x7632, R92 ;  /* 0x00007632385c7816 */ /* 0x000fe2000000005c */
[C---:B------:R-:W-:Y:S01]  /*4e80*/  FFMA.FTZ R97, R164.reuse, R182, R95 ;  /* 0x000000b6a4617223 */ /* 0x040fe2000001005f */
[----:B-----5:R-:W-:Y:S01]  /*4e90*/  PRMT R202, R91, 0x7632, R202 ;  /* 0x000076325bca7816 */ /* 0x020fe200000000ca */
[----:B------:R-:W-:Y:S01]  /*4ea0*/  FFMA.FTZ R101, R164, R100, R101 ;  /* 0x00000064a4657223 */ /* 0x000fe20000010065 */
        /* <DEDUP_REMOVED lines=20> */
[----:B------:R-:W-:Y:S01]  /*4ff0*/  SHF.L.U32 R91, R89, 0x10, RZ ;  /* 0x00000010595b7819 */ /* 0x000fe200000006ff */
[----:B------:R-:W-:Y:S01]  /*5000*/  FMUL.FTZ R103, R100, R103 ;  /* 0x0000006764677220 */ /* 0x000fe20000410000 */
[----:B------:R-:W-:Y:S01]  /*5010*/  PRMT R89, R88, 0x7632, R89 ;  /* 0x0000763258597816 */ /* 0x000fe20000000059 */
[-C--:B------:R-:W-:Y:S01]  /*5020*/  FMUL.FTZ R101, R101, R166.reuse ;  /* 0x000000a665657220 */ /* 0x080fe20000410000 */
        /* <DEDUP_REMOVED lines=28> */
.L_x_226:
[C-C-:B------:R-:W-:Y:S01]  /*51f0*/  FFMA.FTZ R92, R105.reuse, R92, R104.reuse ;  /* 0x0000005c695c7223 */ /* 0x140fe20000010068 */
[----:B------:R-:W-:Y:S01]  /*5200*/  FFMA.FTZ R101, R105, R101, R104 ;  /* 0x0000006569657223 */ /* 0x000fe20000010068 */
[----:B------:R-:W-:Y:S01]  /*5210*/  PRMT R86, R59, 0x7632, R86 ;  /* 0x000076323b567816 */ /* 0x000fe20000000056 */
[----:B------:R-:W-:Y:S01]  /*5220*/  FFMA.FTZ R95, R105, R95, R104 ;  /* 0x0000005f695f7223 */ /* 0x000fe20000010068 */
[----:B------:R-:W-:Y:S01]  /*5230*/  FADD.FTZ R185, -R92, R185 ;  /* 0x000000b95cb97221 */ /* 0x000fe20000010100 */
[----:B------:R-:W-:Y:S01]  /*5240*/  SHF.L.U32 R87, R59, 0x10, RZ ;  /* 0x000000103b577819 */ /* 0x000fe200000006ff */
[----:B------:R-:W-:Y:S01]  /*5250*/  FADD.FTZ R101, -R101, R178 ;  /* 0x000000b265657221 */ /* 0x000fe20000010100 */
[----:B------:R-:W-:Y:S01]  /*5260*/  SHF.L.U32 R92, R86, 0x10, RZ ;  /* 0x00000010565c7819 */ /* 0x000fe200000006ff */
[C---:B------:R-:W-:Y:S01]  /*5270*/  FFMA.FTZ R93, R105.reuse, R93, R104 ;  /* 0x0000005d695d7223 */ /* 0x040fe20000010068 */
[----:B------:R-:W-:Y:S01]  /*5280*/  PRMT R86, R58, 0x7632, R86 ;  /* 0x000076323a567816 */ /* 0x000fe20000000056 */
[----:B------:R-:W-:Y:S01]  /*5290*/  FFMA.FTZ R183, R105, R183, R104 ;  /* 0x000000b769b77223 */ /* 0x000fe20000010068 */
[----:B------:R-:W-:Y:S01]  /*52a0*/  FADD.FTZ R95, -R95, R96 ;  /* 0x000000605f5f7221 */ /* 0x000fe20000010100 */
[--C-:B------:R-:W-:Y:S01]  /*52b0*/  FFMA.FTZ R207, R164, R101, R87.reuse ;  /* 0x00000065a4cf7223 */ /* 0x100fe20000010057 */
[----:B------:R-:W-:Y:S01]  /*52c0*/  FFMA.FTZ R97, R105, R97, R104 ;  /* 0x0000006169617223 */ /* 0x000fe20000010068 */
[----:B------:R-:W-:Y:S01]  /*52d0*/  FADD.FTZ R93, -R93, R94 ;  /* 0x0000005e5d5d7221 */ /* 0x000fe20000010100 */
[----:B------:R-:W-:Y:S01]  /*52e0*/  PRMT R87, R57, 0x7632, R87 ;  /* 0x0000763239577816 */ /* 0x000fe20000000057 */
[----:B------:R-:W-:Y:S01]  /*52f0*/  FFMA.FTZ R181, R105, R181, R104 ;  /* 0x000000b569b57223 */ /* 0x000fe20000010068 */
[----:B------:R-:W-:Y:S01]  /*5300*/  SHF.L.U32 R96, R86, 0x10, RZ ;  /* 0x0000001056607819 */ /* 0x000fe200000006ff */
[----:B------:R-:W-:Y:S01]  /*5310*/  FADD.FTZ R183, -R183, R182 ;  /* 0x000000b6b7b77221 */ /* 0x000fe20000010100 */
[----:B------:R-:W-:Y:S01]  /*5320*/  SHF.L.U32 R86, R57, 0x10, RZ ;  /* 0x0000001039567819 */ /* 0x000fe200000006ff */
[----:B------:R-:W-:Y:S01]  /*5330*/  FADD.FTZ R97, -R97, R100 ;  /* 0x0000006461617221 */ /* 0x000fe20000010100 */
[C---:B-----5:R-:W-:Y:S01]  /*5340*/  PRMT R186, R91.reuse, 0x7632, R186 ;  /* 0x000076325bba7816 */ /* 0x060fe200000000ba */
[----:B------:R-:W-:Y:S01]  /*5350*/  FFMA.FTZ R204, R164, R93, R92 ;  /* 0x0000005da4cc7223 */ /* 0x000fe2000001005c */
[----:B------:R-:W-:Y:S01]  /*5360*/  SHF.L.U32 R205, R91, 0x10, RZ ;  /* 0x000000105bcd7819 */ /* 0x000fe200000006ff */
[----:B------:R-:W-:Y:S01]  /*5370*/  FADD.FTZ R181, -R181, R180 ;  /* 0x000000b4b5b57221 */ /* 0x000fe20000010100 */
[----:B------:R-:W-:Y:S01]  /*5380*/  SHF.L.U32 R91, R58, 0x10, RZ ;  /* 0x000000103a5b7819 */ /* 0x000fe200000006ff */
[C---:B------:R-:W-:Y:S01]  /*5390*/  FFMA.FTZ R100, R164.reuse, R95, R96 ;  /* 0x0000005fa4647223 */ /* 0x040fe20000010060 */
[----:B------:R-:W-:Y:S01]  /*53a0*/  SHF.L.U32 R94, R87, 0x10, RZ ;  /* 0x00000010575e7819 */ /* 0x000fe200000006ff */
[----:B------:R-:W-:Y:S01]  /*53b0*/  FFMA.FTZ R95, R164, R183, R86 ;  /* 0x000000b7a45f7223 */ /* 0x000fe20000010056 */
[C---:B------:R-:W-:Y:S01]  /*53c0*/  SHF.L.U32 R92, R56.reuse, 0x10, RZ ;  /* 0x00000010385c7819 */ /* 0x040fe200000006ff */
[----:B------:R-:W-:Y:S01]  /*53d0*/  FFMA.FTZ R103, R105, R103, R104 ;  /* 0x0000006769677223 */ /* 0x000fe20000010068 */
[----:B------:R-:W-:Y:S01]  /*53e0*/  PRMT R86, R56, 0x7632, R86 ;  /* 0x0000763238567816 */ /* 0x000fe20000000056 */
[C---:B------:R-:W-:Y:S01]  /*53f0*/  FFMA.FTZ R101, R164.reuse, R181, R91 ;  /* 0x000000b5a4657223 */ /* 0x040fe2000001005b */
[C---:B------:R-:W-:Y:S01]  /*5400*/  FFMA.FTZ R94, R164.reuse, R97, R94 ;  /* 0x00000061a45e7223 */ /* 0x040fe2000001005e */
[----:B------:R-:W-:Y:S01]  /*5410*/  FFMA.FTZ R91, R164, R185, R92 ;  /* 0x000000b9a45b7223 */ /* 0x000fe2000001005c */
        /* <DEDUP_REMOVED lines=8> */
[----:B------:R-:W-:Y:S01]  /*54a0*/  PRMT R184, R90, 0x7632, R184 ;  /* 0x000076325ab87816 */ /* 0x000fe200000000b8 */
[----:B------:R-:W-:Y:S01]  /*54b0*/  FMUL.FTZ R178, R92, R97 ;  /* 0x000000615cb27220 */ /* 0x000fe20000410000 */
[----:B------:R-:W-:Y:S01]  /*54c0*/  SHF.L.U32 R90, R90, 0x10, RZ ;  /* 0x000000105a5a7819 */ /* 0x000fe200000006ff */
[----:B------:R-:W-:Y:S01]  /*54d0*/  FFMA.FTZ R103, R164, R103, R87 ;  /* 0x00000067a4677223 */ /* 0x000fe20000010057 */
[----:B------:R-:W-:Y:S01]  /*54e0*/  PRMT R85, R89, 0x7632, R85 ;  /* 0x0000763259557816 */ /* 0x000fe20000000055 */
        /* <DEDUP_REMOVED lines=15> */
[----:B------:R-:W-:Y:S01]  /*55e0*/  FMUL.FTZ R205, R102, R97 ;  /* 0x0000006166cd7220 */ /* 0x000fe20000410000 */
[----:B------:R-:W-:Y:S01]  /*55f0*/  FMUL.FTZ R185, R86, R89 ;  /* 0x0000005956b97220 */ /* 0x000fe20000410000 */
        /* <DEDUP_REMOVED lines=23> */
.L_x_227:
[----:B------:R-:W-:Y:S01]  /*5770*/  ISETP.NE.U32.AND P1, PT, RZ, UR14, PT ;  /* 0x0000000eff007c0c */ /* 0x000fe2000bf25070 */
[----:B------:R-:W0:Y:S01]  /*5780*/  LDC.64 R96, c[0x0][0x468] ;  /* 0x00011a00ff607b82 */ /* 0x000e220000000a00 */
[----:B------:R-:W-:Y:S02]  /*5790*/  IMAD.WIDE.U32 R92, R167, 0x10, R98 ;  /* 0x00000010a75c7825 */ /* 0x000fe400078e0062 */
[----:B------:R-:W-:-:S13]  /*57a0*/  ISETP.NE.AND.EX P1, PT, RZ, UR15, PT, P1 ;  /* 0x0000000fff007c0c */ /* 0x000fda000bf25310 */
[----:B------:R-:W1:Y:S01]  /*57b0*/  @P1 LDC.64 R102, c[0x0][0x478] ;  /* 0x00011e00ff661b82 */ /* 0x000e620000000a00 */
[----:B0-----:R-:W-:-:S04]  /*57c0*/  IMAD.WIDE.U32 R100, R169, 0x10, R96 ;  /* 0x00000010a9647825 */ /* 0x001fc800078e0060 */
[----:B-1----:R-:W-:-:S05]  /*57d0*/  @P1 IMAD.WIDE.U32 R102, R169, 0x10, R102 ;  /* 0x00000010a9661825 */ /* 0x002fca00078e0066 */
[----:B------:R0:W-:Y:S04]  /*57e0*/  @P1 STG.E.128 desc[UR6][R102.64], R84 ;  /* 0x0000005466001986 */ /* 0x0001e8000c101d06 */
[----:B------:R0:W-:Y:S04]  /*57f0*/  STG.E.128 desc[UR6][R100.64], R88 ;  /* 0x0000005864007986 */ /* 0x0001e8000c101d06 */
[----:B------:R-:W5:Y:S01]  /*5800*/  LDG.E.128 R92, desc[UR6][R92.64] ;  /* 0x000000065c5c7981 */ /* 0x000f62000c1e1d00 */
[----:B------:R-:W-:Y:S05]  /*5810*/  @!P1 BRA `(.L_x_228) ;  /* 0x0000000400649947 */ /* 0x000fea0003800000 */
[C-C-:B0-----:R-:W-:Y:S01]  /*5820*/  FFMA.FTZ R86, R105.reuse, R193, R104.reuse ;  /* 0x000000c169567223 */ /* 0x141fe20000010068 */
[--C-:B------:R-:W-:Y:S01]  /*5830*/  FFMA.FTZ R195, R105, R195, R104.reuse ;  /* 0x000000c369c37223 */ /* 0x100fe20000010068 */
[----:B------:R-:W-:Y:S01]  /*5840*/  SHF.L.U32 R87, R55, 0x10, RZ ;  /* 0x0000001037577819 */ /* 0x000fe200000006ff */
[----:B------:R-:W-:Y:S01]  /*5850*/  FFMA.FTZ R203, R105, R203, R104 ;  /* 0x000000cb69cb7223 */ /* 0x000fe20000010068 */
[----:B------:R-:W-:Y:S01]  /*5860*/  FADD.FTZ R103, -R86, R189 ;  /* 0x000000bd56677221 */ /* 0x000fe20000010100 */
[----:B------:R-:W-:Y:S01]  /*5870*/  PRMT R86, R55, 0x7632, R86 ;  /* 0x0000763237567816 */ /* 0x000fe20000000056 */
[----:B------:R-:W-:Y:S01]  /*5880*/  FADD.FTZ R195, -R195, R190 ;  /* 0x000000bec3c37221 */ /* 0x000fe20000010100 */
[----:B------:R-:W-:Y:S01]  /*5890*/  FFMA.FTZ R197, R105, R197, R104 ;  /* 0x000000c569c57223 */ /* 0x000fe20000010068 */
[----:B------:R-:W-:Y:S01]  /*58a0*/  FADD.FTZ R200, -R203, R200 ;  /* 0x000000c8cbc87221 */ /* 0x000fe20000010100 */
[----:B------:R-:W-:Y:S01]  /*58b0*/  SHF.L.U32 R89, R86, 0x10, RZ ;  /* 0x0000001056597819 */ /* 0x000fe200000006ff */
[--C-:B------:R-:W-:Y:S01]  /*58c0*/  FFMA.FTZ R195, R164, R195, R87.reuse ;  /* 0x000000c3a4c37223 */ /* 0x100fe20000010057 */
[----:B------:R-:W-:Y:S01]  /*58d0*/  PRMT R87, R54, 0x7632, R87 ;  /* 0x0000763236577816 */ /* 0x000fe20000000057 */
[C-C-:B------:R-:W-:Y:S01]  /*58e0*/  FFMA.FTZ R191, R105.reuse, R191, R104.reuse ;  /* 0x000000bf69bf7223 */ /* 0x140fe20000010068 */
[----:B------:R-:W-:Y:S01]  /*58f0*/  FFMA.FTZ R192, R105, R192, R104 ;  /* 0x000000c069c07223 */ /* 0x000fe20000010068 */
[----:B------:R-:W-:Y:S01]  /*5900*/  FADD.FTZ R194, -R197, R194 ;  /* 0x000000c2c5c27221 */ /* 0x000fe20000010100 */
[----:B------:R-:W-:Y:S01]  /*5910*/  FFMA.FTZ R201, R105, R201, R104 ;  /* 0x000000c969c97223 */ /* 0x000fe20000010068 */
[----:B------:R-:W-:Y:S01]  /*5920*/  PRMT R86, R53, 0x7632, R86 ;  /* 0x0000763235567816 */ /* 0x000fe20000000056 */
[----:B------:R-:W-:Y:S01]  /*5930*/  FFMA.FTZ R197, R164, R200, R89 ;  /* 0x000000c8a4c57223 */ /* 0x000fe20000010059 */
[----:B------:R-:W-:Y:S01]  /*5940*/  SHF.L.U32 R91, R54, 0x10, RZ ;  /* 0x00000010365b7819 */ /* 0x000fe200000006ff */
[----:B------:R-:W-:Y:S01]  /*5950*/  FADD.FTZ R188, -R191, R188 ;  /* 0x000000bcbfbc7221 */ /* 0x000fe20000010100 */
[----:B------:R-:W-:Y:S01]  /*5960*/  SHF.L.U32 R101, R87, 0x10, RZ ;  /* 0x0000001057657819 */ /* 0x000fe200000006ff */
[----:B------:R-:W-:Y:S01]  /*5970*/  FADD.FTZ R192, -R192, R187 ;  /* 0x000000bbc0c07221 */ /* 0x000fe20000010100 */
[----:B------:R-:W-:Y:S01]  /*5980*/  SHF.L.U32 R89, R53, 0x10, RZ ;  /* 0x0000001035597819 */ /* 0x000fe200000006ff */
[----:B------:R-:W-:Y:S01]  /*5990*/  FFMA.FTZ R199, R105, R199, R104 ;  /* 0x000000c769c77223 */ /* 0x000fe20000010068 */
[----:B-----5:R-:W-:Y:S01]  /*59a0*/  PRMT R90, R95, 0x7632, R90 ;  /* 0x000076325f5a7816 */ /* 0x020fe2000000005a */
[----:B------:R-:W-:Y:S01]  /*59b0*/  FADD.FTZ R102, -R201, R198 ;  /* 0x000000c6c9667221 */ /* 0x000fe20000010100 */
[----:B------:R-:W-:Y:S01]  /*59c0*/  SHF.L.U32 R169, R95, 0x10, RZ ;  /* 0x000000105fa97819 */ /* 0x000fe200000006ff */
[----:B------:R-:W-:Y:S01]  /*59d0*/  FFMA.FTZ R103, R164, R103, R91 ;  /* 0x00000067a4677223 */ /* 0x000fe2000001005b */
[----:B------:R-:W-:Y:S01]  /*59e0*/  SHF.L.U32 R87, R52, 0x10, RZ ;  /* 0x0000001034577819 */ /* 0x000fe200000006ff */
[----:B------:R-:W-:Y:S01]  /*59f0*/  FFMA.FTZ R91, R164, R188, R89 ;  /* 0x000000bca45b7223 */ /* 0x000fe20000010059 */
[----:B------:R-:W-:Y:S01]  /*5a00*/  SHF.L.U32 R95, R86, 0x10, RZ ;  /* 0x00000010565f7819 */ /* 0x000fe200000006ff */
[----:B------:R-:W-:Y:S01]  /*5a10*/  FADD.FTZ R196, -R199, R196 ;  /* 0x000000c4c7c47221 */ /* 0x000fe20000010100 */
[----:B------:R-:W-:Y:S01]  /*5a20*/  PRMT R86, R52, 0x7632, R86 ;  /* 0x0000763234567816 */ /* 0x000fe20000000056 */
[C---:B------:R-:W-:Y:S01]  /*5a30*/  FFMA.FTZ R102, R164.reuse, R102, R101 ;  /* 0x00000066a4667223 */ /* 0x040fe20000010065 */
        /* <DEDUP_REMOVED lines=8> */
[----:B------:R-:W-:Y:S01]  /*5ac0*/  FFMA.FTZ R90, R164, R194, R87 ;  /* 0x000000c2a45a7223 */ /* 0x000fe20000010057 */
[----:B------:R-:W-:Y:S01]  /*5ad0*/  PRMT R88, R94, 0x7632, R88 ;  /* 0x000076325e587816 */ /* 0x000fe20000000058 */
        /* <DEDUP_REMOVED lines=45> */
.L_x_228:
[C-C-:B0-----:R-:W-:Y:S01]  /*5db0*/  FFMA.FTZ R90, R105.reuse, R193, R104.reuse ;  /* 0x000000c1695a7223 */ /* 0x141fe20000010068 */
[C-C-:B------:R-:W-:Y:S01]  /*5dc0*/  FFMA.FTZ R203, R105.reuse, R203, R104.reuse ;  /* 0x000000cb69cb7223 */ /* 0x140fe20000010068 */
[----:B------:R-:W-:Y:S01]  /*5dd0*/  FFMA.FTZ R195, R105, R195, R104 ;  /* 0x000000c369c37223 */ /* 0x000fe20000010068 */
[C---:B------:R-:W-:Y:S01]  /*5de0*/  SHF.L.U32 R91, R55.reuse, 0x10, RZ ;  /* 0x00000010375b7819 */ /* 0x040fe200000006ff */
[----:B------:R-:W-:Y:S01]  /*5df0*/  FADD.FTZ R189, -R90, R189 ;  /* 0x000000bd5abd7221 */ /* 0x000fe20000010100 */
[----:B------:R-:W-:Y:S01]  /*5e00*/  PRMT R90, R55, 0x7632, R90 ;  /* 0x00007632375a7816 */ /* 0x000fe2000000005a */
[----:B------:R-:W-:Y:S01]  /*5e10*/  FADD.FTZ R203, -R203, R200 ;  /* 0x000000c8cbcb7221 */ /* 0x000fe20000010100 */
[----:B------:R-:W-:Y:S01]  /*5e20*/  FADD.FTZ R195, -R195, R190 ;  /* 0x000000bec3c37221 */ /* 0x000fe20000010100 */
[C-C-:B------:R-:W-:Y:S01]  /*5e30*/  FFMA.FTZ R192, R105.reuse, R192, R104.reuse ;  /* 0x000000c069c07223 */ /* 0x140fe20000010068 */
[----:B------:R-:W-:Y:S01]  /*5e40*/  SHF.L.U32 R90, R90, 0x10, RZ ;  /* 0x000000105a5a7819 */ /* 0x000fe200000006ff */
[----:B------:R-:W-:Y:S01]  /*5e50*/  FFMA.FTZ R191, R105, R191, R104 ;  /* 0x000000bf69bf7223 */ /* 0x000fe20000010068 */
[----:B-----5:R-:W-:Y:S01]  /*5e60*/  PRMT R103, R94, 0x7632, R103 ;  /* 0x000076325e677816 */ /* 0x020fe20000000067 */
[----:B------:R-:W-:Y:S01]  /*5e70*/  FFMA.FTZ R195, R164, R195, R91 ;  /* 0x000000c3a4c37223 */ /* 0x000fe2000001005b */
[----:B------:R-:W-:Y:S01]  /*5e80*/  SHF.L.U32 R202, R94, 0x10, RZ ;  /* 0x000000105eca7819 */ /* 0x000fe200000006ff */
[--C-:B------:R-:W-:Y:S01]  /*5e90*/  FFMA.FTZ R203, R164, R203, R90.reuse ;  /* 0x000000cba4cb7223 */ /* 0x100fe2000001005a */
[----:B------:R-:W-:Y:S01]  /*5ea0*/  PRMT R90, R53, 0x7632, R90 ;  /* 0x00007632355a7816 */ /* 0x000fe2000000005a */
[----:B------:R-:W-:Y:S01]  /*5eb0*/  FADD.FTZ R187, -R192, R187 ;  /* 0x000000bbc0bb7221 */ /* 0x000fe20000010100 */
[----:B------:R-:W-:Y:S01]  /*5ec0*/  PRMT R101, R95, 0x7632, R101 ;  /* 0x000076325f657816 */ /* 0x000fe20000000065 */
[----:B------:R-:W-:Y:S01]  /*5ed0*/  FFMA.FTZ R201, R105, R201, R104 ;  /* 0x000000c969c97223 */ /* 0x000fe20000010068 */
[----:B------:R-:W-:Y:S01]  /*5ee0*/  SHF.L.U32 R204, R95, 0x10, RZ ;  /* 0x000000105fcc7819 */ /* 0x000fe200000006ff */
[----:B------:R-:W-:Y:S01]  /*5ef0*/  FADD.FTZ R191, -R191, R188 ;  /* 0x000000bcbfbf7221 */ /* 0x000fe20000010100 */
[----:B------:R-:W-:Y:S01]  /*5f00*/  PRMT R91, R54, 0x7632, R91 ;  /* 0x00007632365b7816 */ /* 0x000fe2000000005b */
[----:B------:R-:W-:Y:S01]  /*5f10*/  FADD.FTZ R201, -R201, R198 ;  /* 0x000000c6c9c97221 */ /* 0x000fe20000010100 */
[----:B------:R-:W-:Y:S01]  /*5f20*/  SHF.L.U32 R94, R52, 0x10, RZ ;  /* 0x00000010345e7819 */ /* 0x000fe200000006ff */
[-C--:B------:R-:W-:Y:S01]  /*5f30*/  FMUL.FTZ R195, R195, R166.reuse ;  /* 0x000000a6c3c37220 */ /* 0x080fe20000410000 */
[----:B------:R-:W-:Y:S01]  /*5f40*/  SHF.L.U32 R95, R54, 0x10, RZ ;  /* 0x00000010365f7819 */ /* 0x000fe200000006ff */
[C-C-:B------:R-:W-:Y:S01]  /*5f50*/  FFMA.FTZ R197, R105.reuse, R197, R104.reuse ;  /* 0x000000c569c57223 */ /* 0x140fe20000010068 */
[----:B------:R-:W-:Y:S01]  /*5f60*/  SHF.L.U32 R102, R90, 0x10, RZ ;  /* 0x000000105a667819 */ /* 0x000fe200000006ff */
[----:B------:R-:W-:Y:S01]  /*5f70*/  FFMA.FTZ R199, R105, R199, R104 ;  /* 0x000000c769c77223 */ /* 0x000fe20000010068 */
[----:B------:R-:W-:Y:S01]  /*5f80*/  PRMT R90, R52, 0x7632, R90 ;  /* 0x00007632345a7816 */ /* 0x000fe2000000005a */
[C---:B------:R-:W-:Y:S01]  /*5f90*/  FFMA.FTZ R189, R164.reuse, R189, R95 ;  /* 0x000000bda4bd7223 */ /* 0x040fe2000001005f */
[----:B------:R-:W-:Y:S01]  /*5fa0*/  SHF.L.U32 R188, R91, 0x10, RZ ;  /* 0x000000105bbc7819 */ /* 0x000fe200000006ff */
[C---:B------:R-:W-:Y:S01]  /*5fb0*/  FFMA.FTZ R91, R164.reuse, R187, R94 ;  /* 0x000000bba45b7223 */ /* 0x040fe2000001005e */
[----:B------:R-:W-:Y:S01]  /*5fc0*/  SHF.L.U32 R100, R53, 0x10, RZ ;  /* 0x0000001035647819 */ /* 0x000fe200000006ff */
[----:B------:R-:W-:Y:S01]  /*5fd0*/  FMUL.FTZ R203, R203, R166 ;  /* 0x000000a6cbcb7220 */ /* 0x000fe20000410000 */
[----:B------:R-:W-:Y:S01]  /*5fe0*/  SHF.L.U32 R94, R71, 0x10, RZ ;  /* 0x00000010475e7819 */ /* 0x000fe200000006ff */
[----:B------:R-:W-:Y:S01]  /*5ff0*/  FFMA.FTZ R201, R164, R201, R188 ;  /* 0x000000c9a4c97223 */ /* 0x000fe200000100bc */
[----:B------:R-:W-:Y:S01]  /*6000*/  SHF.L.U32 R95, R90, 0x10, RZ ;  /* 0x000000105a5f7819 */ /* 0x000fe200000006ff */
[----:B------:R-:W-:Y:S01]  /*6010*/  FFMA.FTZ R191, R164, R191, R100 ;  /* 0x000000bfa4bf7223 */ /* 0x000fe20000010064 */
[----:B------:R-:W-:Y:S01]  /*6020*/  SHF.L.U32 R90, R151, 0x10, RZ ;  /* 0x00000010975a7819 */ /* 0x000fe200000006ff */
[----:B------:R-:W-:Y:S01]  /*6030*/  FMUL.FTZ R187, R195, R204 ;  /* 0x000000ccc3bb7220 */ /* 0x000fe20000410000 */
[----:B------:R-:W-:Y:S01]  /*6040*/  FMUL.FTZ R195, R94, R195 ;  /* 0x000000c35ec37220 */ /* 0x000fe20000410000 */
[----:B------:R-:W-:Y:S01]  /*6050*/  PRMT R89, R93, 0x7632, R89 ;  /* 0x000076325d597816 */ /* 0x000fe20000000059 */
[----:B------:R-:W-:Y:S01]  /*6060*/  FADD.FTZ R197, -R197, R194 ;  /* 0x000000c2c5c57221 */ /* 0x000fe20000010100 */
        /* <DEDUP_REMOVED lines=10> */
[C---:B------:R-:W-:Y:S01]  /*6110*/  FFMA.FTZ R199, R164.reuse, R199, R102 ;  /* 0x000000c7a4c77223 */ /* 0x040fe20000010066 */
[----:B------:R-:W-:Y:S01]  /*6120*/  SHF.L.U32 R101, R69, 0x10, RZ ;  /* 0x0000001045657819 */ /* 0x000fe200000006ff */
[----:B------:R-:W-:Y:S01]  /*6130*/  FFMA.FTZ R95, R164, R197, R95 ;  /* 0x000000c5a45f7223 */ /* 0x000fe2000001005f */
[----:B------:R-:W-:Y:S01]  /*6140*/  FMUL.FTZ R169, R189, R202 ;  /* 0x000000cabda97220 */ /* 0x000fe20000410000 */
[----:B------:R-:W-:Y:S01]  /*6150*/  FMUL.FTZ R102, R94, R189 ;  /* 0x000000bd5e667220 */ /* 0x000fe20000410000 */
[----:B------:R-:W-:Y:S01]  /*6160*/  FMUL.FTZ R188, R201, R188 ;  /* 0x000000bcc9bc7220 */ /* 0x000fe20000410000 */
[----:B------:R-:W-:Y:S01]  /*6170*/  FMUL.FTZ R201, R100, R201 ;  /* 0x000000c964c97220 */ /* 0x000fe20000410000 */
[----:B------:R-:W-:Y:S01]  /*6180*/  FMUL.FTZ R189, R90, R93 ;  /* 0x0000005d5abd7220 */ /* 0x000fe20000410000 */
        /* <DEDUP_REMOVED lines=22> */
.L_x_229:
        /* <DEDUP_REMOVED lines=8> */
[----:B0-----:R-:W-:Y:S01]  /*6370*/  PRMT R84, R51, 0x7632, R84 ;  /* 0x0000763233547816 */ /* 0x001fe20000000054 */
[C-C-:B------:R-:W-:Y:S01]  /*6380*/  FFMA.FTZ R107, R105.reuse, R107, R104.reuse ;  /* 0x0000006b696b7223 */ /* 0x140fe20000010068 */
[C-C-:B------:R-:W-:Y:S01]  /*6390*/  FFMA.FTZ R111, R105.reuse, R111, R104.reuse ;  /* 0x0000006f696f7223 */ /* 0x140fe20000010068 */
[----:B------:R-:W-:Y:S01]  /*63a0*/  FFMA.FTZ R173, R105, R173, R104 ;  /* 0x000000ad69ad7223 */ /* 0x000fe20000010068 */
[----:B------:R-:W-:Y:S01]  /*63b0*/  SHF.L.U32 R85, R84, 0x10, RZ ;  /* 0x0000001054557819 */ /* 0x000fe200000006ff */
[----:B------:R-:W-:Y:S01]  /*63c0*/  FADD.FTZ R107, -R107, R106 ;  /* 0x0000006a6b6b7221 */ /* 0x000fe20000010100 */
[----:B------:R-:W-:Y:S01]  /*63d0*/  FFMA.FTZ R109, R105, R109, R104 ;  /* 0x0000006d696d7223 */ /* 0x000fe20000010068 */
[----:B------:R-:W-:Y:S01]  /*63e0*/  FADD.FTZ R90, -R111, R110 ;  /* 0x0000006e6f5a7221 */ /* 0x000fe20000010100 */
[----:B------:R-:W-:Y:S01]  /*63f0*/  SHF.L.U32 R89, R51, 0x10, RZ ;  /* 0x0000001033597819 */ /* 0x000fe200000006ff */
[----:B------:R-:W-:Y:S01]  /*6400*/  FADD.FTZ R172, -R173, R172 ;  /* 0x000000acadac7221 */ /* 0x000fe20000010100 */
[--C-:B------:R-:W-:Y:S01]  /*6410*/  FFMA.FTZ R110, R164, R107, R85.reuse ;  /* 0x0000006ba46e7223 */ /* 0x100fe20000010055 */
[C-C-:B------:R-:W-:Y:S01]  /*6420*/  FFMA.FTZ R175, R105.reuse, R175, R104.reuse ;  /* 0x000000af69af7223 */ /* 0x140fe20000010068 */
[C---:B------:R-:W-:Y:S01]  /*6430*/  PRMT R85, R50.reuse, 0x7632, R85 ;  /* 0x0000763232557816 */ /* 0x040fe20000000055 */
[----:B------:R-:W-:Y:S01]  /*6440*/  FFMA.FTZ R177, R105, R177, R104 ;  /* 0x000000b169b17223 */ /* 0x000fe20000010068 */
[----:B------:R-:W-:Y:S01]  /*6450*/  PRMT R84, R49, 0x7632, R84 ;  /* 0x0000763231547816 */ /* 0x000fe20000000054 */
[----:B------:R-:W-:Y:S01]  /*6460*/  FFMA.FTZ R170, R105, R170, R104 ;  /* 0x000000aa69aa7223 */ /* 0x000fe20000010068 */
[----:B------:R-:W-:Y:S01]  /*6470*/  FADD.FTZ R106, -R109, R108 ;  /* 0x0000006c6d6a7221 */ /* 0x000fe20000010100 */
[----:B------:R-:W-:Y:S01]  /*6480*/  FFMA.FTZ R171, R105, R171, R104 ;  /* 0x000000ab69ab7223 */ /* 0x000fe20000010068 */
[----:B------:R-:W-:Y:S01]  /*6490*/  SHF.L.U32 R91, R50, 0x10, RZ ;  /* 0x00000010325b7819 */ /* 0x000fe200000006ff */
[----:B------:R-:W-:Y:S01]  /*64a0*/  FFMA.FTZ R109, R164, R172, R89 ;  /* 0x000000aca46d7223 */ /* 0x000fe20000010059 */
[----:B-----5:R-:W-:Y:S01]  /*64b0*/  PRMT R101, R95, 0x7632, R101 ;  /* 0x000076325f657816 */ /* 0x020fe20000000065 */
[----:B------:R-:W-:Y:S01]  /*64c0*/  FADD.FTZ R105, -R175, R174 ;  /* 0x000000aeaf697221 */ /* 0x000fe20000010100 */
[----:B------:R-:W-:Y:S01]  /*64d0*/  SHF.L.U32 R103, R95, 0x10, RZ ;  /* 0x000000105f677819 */ /* 0x000fe200000006ff */
[----:B------:R-:W-:Y:S01]  /*64e0*/  FADD.FTZ R176, -R177, R176 ;  /* 0x000000b0b1b07221 */ /* 0x000fe20000010100 */
[----:B------:R-:W-:Y:S01]  /*64f0*/  SHF.L.U32 R99, R85, 0x10, RZ ;  /* 0x0000001055637819 */ /* 0x000fe200000006ff */
[----:B------:R-:W-:Y:S01]  /*6500*/  FADD.FTZ R170, -R170, R179 ;  /* 0x000000b3aaaa7221 */ /* 0x000fe20000010100 */
[----:B------:R-:W-:Y:S01]  /*6510*/  SHF.L.U32 R89, R49, 0x10, RZ ;  /* 0x0000001031597819 */ /* 0x000fe200000006ff */
[----:B------:R-:W-:Y:S01]  /*6520*/  FFMA.FTZ R105, R164, R105, R91 ;  /* 0x00000069a4697223 */ /* 0x000fe2000001005b */
[----:B------:R-:W-:Y:S01]  /*6530*/  SHF.L.U32 R95, R84, 0x10, RZ ;  /* 0x00000010545f7819 */ /* 0x000fe200000006ff */
[----:B------:R-:W-:Y:S01]  /*6540*/  FADD.FTZ R171, -R171, R168 ;  /* 0x000000a8abab7221 */ /* 0x000fe20000010100 */
[----:B------:R-:W-:Y:S01]  /*6550*/  SHF.L.U32 R85, R48, 0x10, RZ ;  /* 0x0000001030557819 */ /* 0x000fe200000006ff */
[----:B------:R-:W-:Y:S01]  /*6560*/  FFMA.FTZ R91, R164, R176, R89 ;  /* 0x000000b0a45b7223 */ /* 0x000fe20000010059 */
[----:B------:R-:W-:Y:S01]  /*6570*/  PRMT R84, R48, 0x7632, R84 ;  /* 0x0000763230547816 */ /* 0x000fe20000000054 */
[C---:B------:R-:W-:Y:S01]  /*6580*/  FFMA.FTZ R90, R164.reuse, R90, R95 ;  /* 0x0000005aa45a7223 */ /* 0x040fe2000001005f */
[----:B------:R-:W-:Y:S01]  /*6590*/  SHF.L.U32 R95, R63, 0x10, RZ ;  /* 0x000000103f5f7819 */ /* 0x000fe200000006ff */
[----:B------:R-:W-:Y:S01]  /*65a0*/  FFMA.FTZ R89, R164, R170, R85 ;  /* 0x000000aaa4597223 */ /* 0x000fe20000010055 */
[----:B------:R-:W-:Y:S01]  /*65b0*/  SHF.L.U32 R85, R84, 0x10, RZ ;  /* 0x0000001054557819 */ /* 0x000fe200000006ff */
[----:B------:R-:W-:Y:S01]  /*65c0*/  FMUL.FTZ R84, R109, R166 ;  /* 0x000000a66d547220 */ /* 0x000fe20000410000 */
[----:B------:R-:W-:Y:S01]  /*65d0*/  PRMT R86, R92, 0x7632, R86 ;  /* 0x000076325c567816 */ /* 0x000fe20000000056 */
[----:B------:R-:W-:Y:S01]  /*65e0*/  FFMA.FTZ R106, R164, R106, R99 ;  /* 0x0000006aa46a7223 */ /* 0x000fe20000010063 */
[----:B------:R-:W-:Y:S01]  /*65f0*/  SHF.L.U32 R87, R92, 0x10, RZ ;  /* 0x000000105c577819 */ /* 0x000fe200000006ff */
[----:B------:R-:W-:Y:S01]  /*6600*/  FMUL.FTZ R92, R110, R166 ;  /* 0x000000a66e5c7220 */ /* 0x000fe20000410000 */
[----:B------:R-:W-:Y:S01]  /*6610*/  SHF.L.U32 R111, R143, 0x10, RZ ;  /* 0x000000108f6f7819 */ /* 0x000fe200000006ff */
[----:B------:R-:W-:Y:S01]  /*6620*/  FFMA.FTZ R164, R164, R171, R85 ;  /* 0x000000aba4a47223 */ /* 0x000fe20000010055 */
[----:B------:R-:W-:Y:S01]  /*6630*/  SHF.L.U32 R101, R101, 0x10, RZ ;  /* 0x0000001065657819 */ /* 0x000fe200000006ff */
[----:B------:R-:W-:Y:S01]  /*6640*/  FMUL.FTZ R108, R95, R84 ;  /* 0x000000545f6c7220 */ /* 0x000fe20000410000 */
[C---:B------:R-:W-:Y:S01]  /*6650*/  PRMT R98, R94.reuse, 0x7632, R98 ;  /* 0x000076325e627816 */ /* 0x040fe20000000062 */
[----:B------:R-:W-:Y:S01]  /*6660*/  FMUL.FTZ R111, R111, R92 ;  /* 0x0000005c6f6f7220 */ /* 0x000fe20000410000 */
[----:B------:R-:W-:Y:S01]  /*6670*/  SHF.L.U32 R100, R94, 0x10, RZ ;  /* 0x000000105e647819 */ /* 0x000fe200000006ff */
[----:B------:R-:W-:Y:S01]  /*6680*/  FMUL.FTZ R94, R84, R103 ;  /* 0x00000067545e7220 */ /* 0x000fe20000410000 */
[C---:B------:R-:W-:Y:S01]  /*6690*/  PRMT R88, R93.reuse, 0x7632, R88 ;  /* 0x000076325d587816 */ /* 0x040fe20000000058 */
        /* <DEDUP_REMOVED lines=22> */
[----:B------:R-:W-:Y:S01]  /*6800*/  FMUL.FTZ R101, R85, R88 ;  /* 0x0000005855657220 */ /* 0x000fe20000410000 */
        /* <DEDUP_REMOVED lines=15> */
.L_x_230:
[----:B0-----:R-:W-:Y:S01]  /*6900*/  PRMT R88, R51, 0x7632, R88 ;  /* 0x0000763233587816 */ /* 0x001fe20000000058 */
[--C-:B------:R-:W-:Y:S01]  /*6910*/  FFMA.FTZ R175, R105, R175, R104.reuse ;  /* 0x000000af69af7223 */ /* 0x100fe20000010068 */
[----:B-----5:R-:W-:Y:S01]  /*6920*/  PRMT R91, R93, 0x7632, R91 ;  /* 0x000076325d5b7816 */ /* 0x020fe2000000005b */
[--C-:B------:R-:W-:Y:S01]  /*6930*/  FFMA.FTZ R170, R105, R170, R104.reuse ;  /* 0x000000aa69aa7223 */ /* 0x100fe20000010068 */
[----:B------:R-:W-:Y:S01]  /*6940*/  SHF.L.U32 R100, R93, 0x10, RZ ;  /* 0x000000105d647819 */ /* 0x000fe200000006ff */
[C-C-:B------:R-:W-:Y:S01]  /*6950*/  FFMA.FTZ R171, R105.reuse, R171, R104.reuse ;  /* 0x000000ab69ab7223 */ /* 0x140fe20000010068 */
[----:B------:R-:W-:Y:S01]  /*6960*/  SHF.L.U32 R93, R88, 0x10, RZ ;  /* 0x00000010585d7819 */ /* 0x000fe200000006ff */
[C-C-:B------:R-:W-:Y:S01]  /*6970*/  FFMA.FTZ R177, R105.reuse, R177, R104.reuse ;  /* 0x000000b169b17223 */ /* 0x140fe20000010068 */
[C-C-:B------:R-:W-:Y:S01]  /*6980*/  FFMA.FTZ R111, R105.reuse, R111, R104.reuse ;  /* 0x0000006f696f7223 */ /* 0x140fe20000010068 */
[C-C-:B------:R-:W-:Y:S01]  /*6990*/  FFMA.FTZ R109, R105.reuse, R109, R104.reuse ;  /* 0x0000006d696d7223 */ /* 0x140fe20000010068 */
[C-C-:B------:R-:W-:Y:S01]  /*69a0*/  FFMA.FTZ R173, R105.reuse, R173, R104.reuse ;  /* 0x000000ad69ad7223 */ /* 0x140fe20000010068 */
[----:B------:R-:W-:Y:S01]  /*69b0*/  SHF.L.U32 R88, R50, 0x10, RZ ;  /* 0x0000001032587819 */ /* 0x000fe200000006ff */
[----:B------:R-:W-:Y:S01]  /*69c0*/  FFMA.FTZ R105, R105, R107, R104 ;  /* 0x0000006b69697223 */ /* 0x000fe20000010068 */
[----:B------:R-:W-:Y:S01]  /*69d0*/  FADD.FTZ R175, -R175, R174 ;  /* 0x000000aeafaf7221 */ /* 0x000fe20000010100 */
[----:B------:R-:W-:Y:S01]  /*69e0*/  SHF.L.U32 R90, R51, 0x10, RZ ;  /* 0x00000010335a7819 */ /* 0x000fe200000006ff */
[----:B------:R-:W-:Y:S01]  /*69f0*/  FADD.FTZ R173, -R173, R172 ;  /* 0x000000acadad7221 */ /* 0x000fe20000010100 */
[----:B------:R-:W-:Y:S01]  /*6a00*/  FADD.FTZ R105, -R105, R106 ;  /* 0x0000006a69697221 */ /* 0x000fe20000010100 */
[--C-:B------:R-:W-:Y:S01]  /*6a10*/  FFMA.FTZ R175, R164, R175, R88.reuse ;  /* 0x000000afa4af7223 */ /* 0x100fe20000010058 */
[----:B------:R-:W-:Y:S01]  /*6a20*/  PRMT R88, R48, 0x7632, R88 ;  /* 0x0000763230587816 */ /* 0x000fe20000000058 */
[C-C-:B------:R-:W-:Y:S01]  /*6a30*/  FFMA.FTZ R173, R164.reuse, R173, R90.reuse ;  /* 0x000000ada4ad7223 */ /* 0x140fe2000001005a */
[--C-:B------:R-:W-:Y:S01]  /*6a40*/  FFMA.FTZ R105, R164, R105, R93.reuse ;  /* 0x00000069a4697223 */ /* 0x100fe2000001005d */
[----:B------:R-:W-:Y:S01]  /*6a50*/  PRMT R90, R49, 0x7632, R90 ;  /* 0x00007632315a7816 */ /* 0x000fe2000000005a */
[----:B------:R-:W-:Y:S01]  /*6a60*/  FADD.FTZ R171, -R171, R168 ;  /* 0x000000a8abab7221 */ /* 0x000fe20000010100 */
[----:B------:R-:W-:Y:S01]  /*6a70*/  PRMT R93, R50, 0x7632, R93 ;  /* 0x00007632325d7816 */ /* 0x000fe2000000005d */
[----:B------:R-:W-:Y:S01]  /*6a80*/  FADD.FTZ R177, -R177, R176 ;  /* 0x000000b0b1b17221 */ /* 0x000fe20000010100 */
[----:B------:R-:W-:Y:S01]  /*6a90*/  SHF.L.U32 R88, R88, 0x10, RZ ;  /* 0x0000001058587819 */ /* 0x000fe200000006ff */
[----:B------:R-:W-:Y:S01]  /*6aa0*/  FADD.FTZ R179, -R170, R179 ;  /* 0x000000b3aab37221 */ /* 0x000fe20000010100 */
[C---:B------:R-:W-:Y:S01]  /*6ab0*/  PRMT R99, R94.reuse, 0x7632, R99 ;  /* 0x000076325e637816 */ /* 0x040fe20000000063 */
[----:B------:R-:W-:Y:S01]  /*6ac0*/  FADD.FTZ R109, -R109, R108 ;  /* 0x0000006c6d6d7221 */ /* 0x000fe20000010100 */
[----:B------:R-:W-:Y:S01]  /*6ad0*/  SHF.L.U32 R102, R94, 0x10, RZ ;  /* 0x000000105e667819 */ /* 0x000fe200000006ff */
[----:B------:R-:W-:Y:S01]  /*6ae0*/  FFMA.FTZ R171, R164, R171, R88 ;  /* 0x000000aba4ab7223 */ /* 0x000fe20000010058 */
[----:B------:R-:W-:Y:S01]  /*6af0*/  SHF.L.U32 R94, R49, 0x10, RZ ;  /* 0x00000010315e7819 */ /* 0x000fe200000006ff */
[-C--:B------:R-:W-:Y:S01]  /*6b00*/  FMUL.FTZ R173, R173, R166.reuse ;  /* 0x000000a6adad7220 */ /* 0x080fe20000410000 */
[----:B------:R-:W-:Y:S01]  /*6b10*/  SHF.L.U32 R98, R90, 0x10, RZ ;  /* 0x000000105a627819 */ /* 0x000fe200000006ff */
[----:B------:R-:W-:Y:S01]  /*6b20*/  FADD.FTZ R111, -R111, R110 ;  /* 0x0000006e6f6f7221 */ /* 0x000fe20000010100 */
[----:B------:R-:W-:Y:S01]  /*6b30*/  SHF.L.U32 R93, R93, 0x10, RZ ;  /* 0x000000105d5d7819 */ /* 0x000fe200000006ff */
[----:B------:R-:W-:Y:S01]  /*6b40*/  FFMA.FTZ R177, R164, R177, R94 ;  /* 0x000000b1a4b17223 */ /* 0x000fe2000001005e */
[----:B------:R-:W-:Y:S01]  /*6b50*/  SHF.L.U32 R90, R48, 0x10, RZ ;  /* 0x00000010305a7819 */ /* 0x000fe200000006ff */
[----:B------:R-:W-:Y:S01]  /*6b60*/  FMUL.FTZ R105, R105, R166 ;  /* 0x000000a669697220 */ /* 0x000fe20000410000 */
[C---:B------:R-:W-:Y:S01]  /*6b70*/  SHF.L.U32 R104, R95.reuse, 0x10, RZ ;  /* 0x000000105f687819 */ /* 0x040fe200000006ff */
[C---:B------:R-:W-:Y:S01]  /*6b80*/  FFMA.FTZ R93, R164.reuse, R109, R93 ;  /* 0x0000006da45d7223 */ /* 0x040fe2000001005d */
[----:B------:R-:W-:Y:S01]  /*6b90*/  PRMT R101, R95, 0x7632, R101 ;  /* 0x000076325f657816 */ /* 0x000fe20000000065 */
[----:B------:R-:W-:Y:S01]  /*6ba0*/  FFMA.FTZ R179, R164, R179, R90 ;  /* 0x000000b3a4b37223 */ /* 0x000fe2000001005a */
        /* <DEDUP_REMOVED lines=41> */
.L_x_231:
[----:B------:R-:W0:Y:S01]  /*6e40*/  @P1 LDC.64 R92, c[0x0][0x478] ;  /* 0x00011e00ff5c1b82 */ /* 0x000e220000000a00 */
[----:B------:R-:W-:-:S04]  /*6e50*/  IMAD.WIDE.U32 R96, R165, 0x10, R96 ;  /* 0x00000010a5607825 */ /* 0x000fc800078e0060 */
[----:B0-----:R-:W-:-:S05]  /*6e60*/  @P1 IMAD.WIDE.U32 R92, R165, 0x10, R92 ;  /* 0x00000010a55c1825 */ /* 0x001fca00078e005c */
[----:B------:R0:W-:Y:S04]  /*6e70*/  @P1 STG.E.128 desc[UR6][R92.64], R84 ;  /* 0x000000545c001986 */ /* 0x0001e8000c101d06 */
[----:B------:R0:W-:Y:S02]  /*6e80*/  STG.E.128 desc[UR6][R96.64], R88 ;  /* 0x0000005860007986 */ /* 0x0001e4000c101d06 */
.L_x_225:
[----:B01----:R-:W0:Y:S01]  /*6e90*/  LDC.64 R88, c[0x0][0x380] ;  /* 0x0000e000ff587b82 */ /* 0x003e220000000a00 */
        /* <DEDUP_REMOVED lines=23> */
[----:B0-----:R-:W-:Y:S01]  /*7010*/  LEA R138, R88, R138, 0x2 ;  /* 0x0000008a588a7211 */ /* 0x001fe200078e10ff */
[----:B------:R-:W-:-:S03]  /*7020*/  FADD.FTZ R139, R184, R139 ;  /* 0x0000008bb88b7221 */ /* 0x000fc60000010000 */
[----:B------:R-:W-:-:S13]  /*7030*/  ISETP.GE.AND P1, PT, R138, R89, PT ;  /* 0x000000598a00720c */ /* 0x000fda0003f26270 */
[----:B------:R-:W-:Y:S05]  /*7040*/  @!P1 BRA `(.L_x_232) ;  /* 0xffffff9400ec9947 */ /* 0x000fea000383ffff */
[----:B------:R-:W-:Y:S05]  /*7050*/  BSYNC B1 ;  /* 0x0000000000017941 */ /* 0x000fea0003800000 */
.L_x_214:
        /* <DEDUP_REMOVED lines=66> */
.L_x_213:
[----:B------:R-:W-:Y:S05]  /*7480*/  BSYNC B0 ;  /* 0x0000000000007941 */ /* 0x000fea0003800000 */
.L_x_212:
[----:B------:R-:W0:Y:S01]  /*7490*/  S2R R24, SR_CgaCtaId ;  /* 0x0000000000187919 */ /* 0x000e220000008800 */
[----:B------:R-:W-:Y:S01]  /*74a0*/  SHF.R.U32.HI R25, RZ, 0x5, R0 ;  /* 0x00000005ff197819 */ /* 0x000fe20000011600 */
[----:B------:R-:W-:Y:S05]  /*74b0*/  WARPSYNC.ALL ;  /* 0x0000000000007948 */ /* 0x000fea0003800000 */
[----:B------:R-:W-:Y:S01]  /*74c0*/  MOV R3, 0x400 ;  /* 0x0000040000037802 */ /* 0x000fe20000000f00 */
[----:B------:R-:W-:Y:S01]  /*74d0*/  IMAD R2, R25, 0x60, R2 ;  /* 0x0000006019027824 */ /* 0x000fe200078e0202 */
[----:B------:R-:W1:Y:S01]  /*74e0*/  S2UR UR4, SR_CTAID.X ;  /* 0x00000000000479c3 */ /* 0x000e620000002500 */
[----:B------:R-:W2:Y:S01]  /*74f0*/  LDCU.128 UR16, c[0x0][0x440] ;  /* 0x00008800ff1077ac */ /* 0x000ea20008000c00 */
        /* <DEDUP_REMOVED lines=19> */
[----:B------:R-:W1:Y:S04]  /*7630*/  LDS R10, [R24+0x1600] ;  /* 0x00160000180a7984 */ /* 0x000e680000000800 */
[----:B------:R-:W1:Y:S01]  /*7640*/  LDS R12, [R24+0x1800] ;  /* 0x00180000180c7984 */ /* 0x000e620000000800 */
[----:B0-----:R-:W-:-:S03]  /*7650*/  FADD.FTZ R3, RZ, R3 ;  /* 0x00000003ff037221 */ /* 0x001fc60000010000 */
[----:B------:R-:W0:Y:S01]  /*7660*/  LDS R13, [R24+0x1c00] ;  /* 0x001c0000180d7984 */ /* 0x000e220000000800 */
[----:B---3--:R-:W-:Y:S01]  /*7670*/  FADD.FTZ R4, RZ, R4 ;  /* 0x00000004ff047221 */ /* 0x008fe20000010000 */
[----:B----4-:R-:W-:Y:S02]  /*7680*/  FADD.FTZ R3, R3, R26 ;  /* 0x0000001a03037221 */ /* 0x010fe40000010000 */
[----:B------:R-:W3:Y:S01]  /*7690*/  LDS R25, [R24+0x200] ;  /* 0x0002000018197984 */ /* 0x000ee20000000800 */
[----:B-----5:R-:W-:-:S03]  /*76a0*/  FADD.FTZ R5, RZ, R5 ;  /* 0x00000005ff057221 */ /* 0x020fc60000010000 */
[----:B------:R-:W4:Y:S01]  /*76b0*/  LDS R68, [R24+0xe00] ;  /* 0x000e000018447984 */ /* 0x000f220000000800 */
[----:B--2---:R-:W-:-:S03]  /*76c0*/  FADD.FTZ R6, RZ, R6 ;  /* 0x00000006ff067221 */ /* 0x004fc60000010000 */
[----:B------:R-:W2:Y:S01]  /*76d0*/  LDS R14, [R24+0x1a00] ;  /* 0x001a0000180e7984 */ /* 0x000ea20000000800 */
[----:B-1----:R-:W-:-:S03]  /*76e0*/  FADD.FTZ R7, RZ, R7 ;  /* 0x00000007ff077221 */ /* 0x002fc60000010000 */
[----:B------:R-:W-:Y:S01]  /*76f0*/  LDS R16, [R24+0x2a00] ;  /* 0x002a000018107984 */ /* 0x000fe20000000800 */
[----:B------:R-:W-:-:S03]  /*7700*/  FADD.FTZ R4, R4, R9 ;  /* 0x0000000904047221 */ /* 0x000fc60000010000 */
[----:B------:R-:W-:Y:S01]  /*7710*/  LDS R17, [R24+0x2c00] ;  /* 0x002c000018117984 */ /* 0x000fe20000000800 */
[----:B------:R-:W-:-:S03]  /*7720*/  FADD.FTZ R5, R5, R8 ;  /* 0x0000000805057221 */ /* 0x000fc60000010000 */
[----:B------:R-:W1:Y:S01]  /*7730*/  LDS R9, [R24+0x2000] ;  /* 0x0020000018097984 */ /* 0x000e620000000800 */
[----:B------:R-:W-:-:S03]  /*7740*/  FADD.FTZ R6, R6, R11 ;  /* 0x0000000b06067221 */ /* 0x000fc60000010000 */
[----:B------:R-:W5:Y:S01]  /*7750*/  LDS R8, [R24+0x1e00] ;  /* 0x001e000018087984 */ /* 0x000f620000000800 */
[----:B------:R-:W-:-:S03]  /*7760*/  FADD.FTZ R7, R7, R10 ;  /* 0x0000000a07077221 */ /* 0x000fc60000010000 */
[----:B------:R-:W5:Y:S01]  /*7770*/  LDS R11, [R24+0x2600] ;  /* 0x00260000180b7984 */ /* 0x000f620000000800 */
[----:B------:R-:W-:-:S03]  /*7780*/  FADD.FTZ R3, R3, R12 ;  /* 0x0000000c03037221 */ /* 0x000fc60000010000 */
[----:B------:R-:W5:Y:S01]  /*7790*/  LDS R10, [R24+0x2200] ;  /* 0x00220000180a7984 */ /* 0x000f620000000800 */
[----:B0-----:R-:W-:-:S03]  /*77a0*/  FADD.FTZ R4, R4, R13 ;  /* 0x0000000d04047221 */ /* 0x001fc60000010000 */
[----:B------:R-:W0:Y:S04]  /*77b0*/  LDS R12, [R24+0x2400] ;  /* 0x00240000180c7984 */ /* 0x000e280000000800 */
[----:B------:R-:W0:Y:S01]  /*77c0*/  LDS R13, [R24+0x2800] ;  /* 0x00280000180d7984 */ /* 0x000e220000000800 */
[----:B---3--:R-:W-:-:S03]  /*77d0*/  FADD.FTZ R25, RZ, R25 ;  /* 0x00000019ff197221 */ /* 0x008fc60000010000 */
[----:B------:R-:W-:Y:S01]  /*77e0*/  LDS R18, [R24+0x2e00] ;  /* 0x002e000018127984 */ /* 0x000fe20000000800 */
[----:B----4-:R-:W-:Y:S01]  /*77f0*/  FADD.FTZ R25, R25, R68 ;  /* 0x0000004419197221 */ /* 0x010fe20000010000 */
[----:B------:R-:W-:Y:S03]  /*7800*/  BAR.SYNC.DEFER_BLOCKING 0x0 ;  /* 0x0000000000007b1d */ /* 0x000fe60000010000 */
[----:B--2---:R-:W-:Y:S01]  /*7810*/  FADD.FTZ R14, R25, R14 ;  /* 0x0000000e190e7221 */ /* 0x004fe20000010000 */
[----:B-1----:R-:W-:-:S04]  /*7820*/  FADD.FTZ R6, R6, R9 ;  /* 0x0000000906067221 */ /* 0x002fc80000010000 */
[----:B------:R-:W-:Y:S01]  /*7830*/  FADD.FTZ R17, R6, R17 ;  /* 0x0000001106117221 */ /* 0x000fe20000010000 */
[----:B-----5:R-:W-:Y:S01]  /*7840*/  FADD.FTZ R5, R5, R8 ;  /* 0x0000000805057221 */ /* 0x020fe20000010000 */
[----:B------:R-:W-:-:S03]  /*7850*/  FADD.FTZ R11, R14, R11 ;  /* 0x0000000b0e0b7221 */ /* 0x000fc60000010000 */
[----:B------:R-:W-:Y:S01]  /*7860*/  FADD.FTZ R15, R5, R16 ;  /* 0x00000010050f7221 */ /* 0x000fe20000010000 */
[----:B------:R-:W-:Y:S01]  /*7870*/  STS.128 [R2], R116 ;  /* 0x0000007402007388 */ /* 0x000fe20000000c00 */
[----:B------:R-:W-:-:S03]  /*7880*/  FADD.FTZ R7, R7, R10 ;  /* 0x0000000a07077221 */ /* 0x000fc60000010000 */
[----:B------:R-:W-:Y:S01]  /*7890*/  STS.128 [R2+0x10], R112 ;  /* 0x0000107002007388 */ /* 0x000fe20000000c00 */
[----:B0-----:R-:W-:-:S03]  /*78a0*/  FADD.FTZ R9, R3, R12 ;  /* 0x0000000c03097221 */ /* 0x001fc60000010000 */
[----:B------:R-:W-:Y:S01]  /*78b0*/  STS.128 [R2+0x400], R44 ;  /* 0x0004002c02007388 */ /* 0x000fe20000000c00 */
[----:B------:R-:W-:Y:S02]  /*78c0*/  FADD.FTZ R13, R4, R13 ;  /* 0x0000000d040d7221 */ /* 0x000fe40000010000 */
[----:B------:R-:W0:Y:S01]  /*78d0*/  LDC R4, c[0x0][0x388] ;  /* 0x0000e200ff047b82 */ /* 0x000e220000000800 */
[----:B------:R-:W-:Y:S04]  /*78e0*/  STS.128 [R2+0x410], R40 ;  /* 0x0004102802007388 */ /* 0x000fe80000000c00 */
[----:B------:R-:W-:Y:S04]  /*78f0*/  STS.128 [R2+0x800], R36 ;  /* 0x0008002402007388 */ /* 0x000fe80000000c00 */
[----:B------:R-:W-:Y:S01]  /*7900*/  STS.128 [R2+0x810], R32 ;  /* 0x0008102002007388 */ /* 0x000fe20000000c00 */
[----:B------:R-:W-:Y:S06]  /*7910*/  BAR.SYNC.DEFER_BLOCKING 0x0 ;  /* 0x0000000000007b1d */ /* 0x000fec0000010000 */
[----:B------:R-:W-:Y:S04]  /*7920*/  LDS R19, [R24] ;  /* 0x0000000018137984 */ /* 0x000fe80000000800 */
[----:B------:R-:W-:Y:S04]  /*7930*/  LDS R27, [R24+0xc00] ;  /* 0x000c0000181b7984 */ /* 0x000fe80000000800 */
[----:B------:R-:W1:Y:S04]  /*7940*/  LDS R20, [R24+0x200] ;  /* 0x0002000018147984 */ /* 0x000e680000000800 */
[----:B------:R-:W2:Y:S04]  /*7950*/  LDS R69, [R24+0xe00] ;  /* 0x000e000018457984 */ /* 0x000ea80000000800 */
[----:B------:R-:W3:Y:S04]  /*7960*/  LDS R21, [R24+0x400] ;  /* 0x0004000018157984 */ /* 0x000ee80000000800 */
[----:B------:R-:W4:Y:S04]  /*7970*/  LDS R26, [R24+0x1000] ;  /* 0x00100000181a7984 */ /* 0x000f280000000800 */
[----:B------:R-:W5:Y:S04]  /*7980*/  LDS R22, [R24+0x600] ;  /* 0x0006000018167984 */ /* 0x000f680000000800 */
[----:B------:R-:W0:Y:S04]  /*7990*/  LDS R41, [R24+0x1200] ;  /* 0x0012000018297984 */ /* 0x000e280000000800 */
[----:B------:R-:W0:Y:S04]  /*79a0*/  LDS R23, [R24+0x800] ;  /* 0x0008000018177984 */ /* 0x000e280000000800 */
[----:B------:R-:W0:Y:S04]  /*79b0*/  LDS R32, [R24+0x1400] ;  /* 0x0014000018207984 */ /* 0x000e280000000800 */
[----:B------:R-:W0:Y:S04]  /*79c0*/  LDS R25, [R24+0xa00] ;  /* 0x000a000018197984 */ /* 0x000e280000000800 */
[----:B------:R-:W0:Y:S04]  /*79d0*/  LDS R34, [R24+0x1600] ;  /* 0x0016000018227984 */ /* 0x000e280000000800 */
[----:B------:R-:W-:Y:S01]  /*79e0*/  LDS R33, [R24+0x1800] ;  /* 0x0018000018217984 */ /* 0x000fe20000000800 */
        /* <DEDUP_REMOVED lines=10> */
[----:B0-----:R-:W-:-:S03]  /*7a90*/  FADD.FTZ R22, R22, R41 ;  /* 0x0000002916167221 */ /* 0x001fc60000010000 */
[----:B------:R-:W-:Y:S01]  /*7aa0*/  LDS R39, [R24+0x2400] ;  /* 0x0024000018277984 */ /* 0x000fe20000000800 */
[----:B------:R-:W-:-:S03]  /*7ab0*/  FADD.FTZ R23, RZ, R23 ;  /* 0x00000017ff177221 */ /* 0x000fc60000010000 */
[----:B------:R-:W0:Y:S01]  /*7ac0*/  LDS R43, [R24+0x2600] ;  /* 0x00260000182b7984 */ /* 0x000e220000000800 */
[----:B------:R-:W-:-:S03]  /*7ad0*/  FADD.FTZ R23, R23, R32 ;  /* 0x0000002017177221 */ /* 0x000fc60000010000 */
[----:B------:R-:W0:Y:S01]  /*7ae0*/  LDS R42, [R24+0x2800] ;  /* 0x00280000182a7984 */ /* 0x000e220000000800 */
[----:B------:R-:W-:-:S03]  /*7af0*/  FADD.FTZ R25, RZ, R25 ;  /* 0x00000019ff197221 */ /* 0x000fc60000010000 */
[----:B------:R-:W0:Y:S01]  /*7b00*/  LDS R45, [R24+0x2a00] ;  /* 0x002a0000182d7984 */ /* 0x000e220000000800 */
[----:B------:R-:W-:-:S03]  /*7b10*/  FADD.FTZ R25, R25, R34 ;  /* 0x0000002219197221 */ /* 0x000fc60000010000 */
[----:B------:R-:W0:Y:S04]  /*7b20*/  LDS R44, [R24+0x2c00] ;  /* 0x002c0000182c7984 */ /* 0x000e280000000800 */
[----:B------:R-:W0:Y:S01]  /*7b30*/  LDS R46, [R24+0x2e00] ;  /* 0x002e0000182e7984 */ /* 0x000e220000000800 */
[----:B-1----:R-:W-:Y:S01]  /*7b40*/  FADD.FTZ R20, R20, R35 ;  /* 0x0000002314147221 */ /* 0x002fe20000010000 */
[----:B------:R-:W-:Y:S01]  /*7b50*/  BAR.SYNC.DEFER_BLOCKING 0x0 ;  /* 0x0000000000007b1d */ /* 0x000fe20000010000 */
[----:B--2---:R-:W-:Y:S01]  /*7b60*/  FADD.FTZ R21, R21, R36 ;  /* 0x0000002415157221 */ /* 0x004fe20000010000 */
[----:B---3--:R-:W-:Y:S01]  /*7b70*/  FADD.FTZ R22, R22, R37 ;  /* 0x0000002516167221 */ /* 0x008fe20000010000 */
[----:B----4-:R-:W-:Y:S01]  /*7b80*/  FADD.FTZ R23, R23, R38 ;  /* 0x0000002617177221 */ /* 0x010fe20000010000 */
[----:B-----5:R-:W-:Y:S01]  /*7b90*/  FADD.FTZ R25, R25, R40 ;  /* 0x0000002819197221 */ /* 0x020fe20000010000 */
[----:B0-----:R-:W-:Y:S01]  /*7ba0*/  FADD.FTZ R43, R20, R43 ;  /* 0x0000002b142b7221 */ /* 0x001fe20000010000 */
[----:B------:R-:W-:Y:S01]  /*7bb0*/  STS.128 [R2], R60 ;  /* 0x0000003c02007388 */ /* 0x000fe20000000c00 */
[----:B------:R-:W-:-:S03]  /*7bc0*/  FADD.FTZ R21, R21, R42 ;  /* 0x0000002a15157221 */ /* 0x000fc60000010000 */
[----:B------:R-:W-:Y:S01]  /*7bd0*/  STS.128 [R2+0x10], R56 ;  /* 0x0000103802007388 */ /* 0x000fe20000000c00 */
[----:B------:R-:W-:-:S03]  /*7be0*/  FADD.FTZ R45, R22, R45 ;  /* 0x0000002d162d7221 */ /* 0x000fc60000010000 */
[----:B------:R-:W-:Y:S01]  /*7bf0*/  STS.128 [R2+0x400], R52 ;  /* 0x0004003402007388 */ /* 0x000fe20000000c00 */
[----:B------:R-:W-:-:S03]  /*7c00*/  FADD.FTZ R23, R23, R44 ;  /* 0x0000002c17177221 */ /* 0x000fc60000010000 */
[----:B------:R-:W-:Y:S01]  /*7c10*/  STS.128 [R2+0x410], R48 ;  /* 0x0004103002007388 */ /* 0x000fe20000000c00 */
[----:B------:R-:W-:-:S03]  /*7c20*/  FADD.FTZ R25, R25, R46 ;  /* 0x0000002e19197221 */ /* 0x000fc60000010000 */
[----:B------:R-:W-:Y:S04]  /*7c30*/  STS.128 [R2+0x800], R64 ;  /* 0x0008004002007388 */ /* 0x000fe80000000c00 */
[----:B------:R0:W-:Y:S01]  /*7c40*/  STS.128 [R2+0x810], R28 ;  /* 0x0008101c02007388 */ /* 0x0001e20000000c00 */
[----:B------:R-:W-:Y:S01]  /*7c50*/  BAR.SYNC.DEFER_BLOCKING 0x0 ;  /* 0x0000000000007b1d */ /* 0x000fe20000010000 */
[----:B0-----:R-:W-:Y:S01]  /*7c60*/  FADD.FTZ R2, RZ, R19 ;  /* 0x00000013ff027221 */ /* 0x001fe20000010000 */
[----:B------:R-:W-:Y:S01]  /*7c70*/  FADD.FTZ R19, R7, R18 ;  /* 0x0000001207137221 */ /* 0x000fe20000010000 */
[----:B------:R-:W-:-:S03]  /*7c80*/  IMAD R29, R4, UR4, RZ ;  /* 0x00000004041d7c24 */ /* 0x000fc6000f8e02ff */
[----:B------:R-:W0:Y:S01]  /*7c90*/  LDCU.64 UR4, c[0x0][0x460] ;  /* 0x00008c00ff0477ac */ /* 0x000e220008000a00 */
[----:B------:R-:W-:Y:S01]  /*7ca0*/  FADD.FTZ R2, R2, R27 ;  /* 0x0000001b02027221 */ /* 0x000fe20000010000 */
[----:B------:R-:W-:-:S03]  /*7cb0*/  IADD3 R0, P0, PT, R29, R0, RZ ;  /* 0x000000001d007210 */ /* 0x000fc60007f1e0ff */
[----:B------:R-:W-:Y:S01]  /*7cc0*/  FADD.FTZ R2, R2, R33 ;  /* 0x0000002102027221 */ /* 0x000fe20000010000 */
[----:B------:R-:W-:Y:S01]  /*7cd0*/  SHF.L.U32 R18, R0, 0x2, RZ ;  /* 0x0000000200127819 */ /* 0x000fe200000006ff */
[----:B------:R-:W1:Y:S02]  /*7ce0*/  LDS R47, [R24] ;  /* 0x00000000182f7984 */ /* 0x000e640000000800 */
[----:B------:R-:W-:Y:S01]  /*7cf0*/  FADD.FTZ R39, R2, R39 ;  /* 0x0000002702277221 */ /* 0x000fe20000010000 */
[----:B------:R-:W-:Y:S01]  /*7d00*/  IADD3 R4, P1, PT, R18, UR16, RZ ;  /* 0x0000001012047c10 */ /* 0x000fe2000ff3e0ff */
        /* <DEDUP_REMOVED lines=8> */
[----:B------:R-:W0:Y:S01]  /*7d90*/  LDS R12, [R24+0x800] ;  /* 0x00080000180c7984 */ /* 0x000e220000000800 */
[----:B-1----:R-:W-:-:S03]  /*7da0*/  FADD.FTZ R47, RZ, R47 ;  /* 0x0000002fff2f7221 */ /* 0x002fc60000010000 */
[----:B------:R-:W-:Y:S01]  /*7db0*/  LDS R29, [R24+0x1200] ;  /* 0x00120000181d7984 */ /* 0x000fe20000000800 */
[----:B--2---:R-:W-:-:S03]  /*7dc0*/  FADD.FTZ R10, R47, R10 ;  /* 0x0000000a2f0a7221 */ /* 0x004fc60000010000 */
[----:B------:R-:W1:Y:S01]  /*7dd0*/  LDS R37, [R24+0x1c00] ;  /* 0x001c000018257984 */ /* 0x000e620000000800 */
[----:B---3--:R-:W-:-:S03]  /*7de0*/  FADD.FTZ R5, R10, R3 ;  /* 0x000000030a057221 */ /* 0x008fc60000010000 */
[----:B------:R-:W2:Y:S01]  /*7df0*/  LDS R53, [R24+0x2600] ;  /* 0x0026000018357984 */ /* 0x000ea20000000800 */
[----:B------:R-:W-:Y:S02]  /*7e00*/  IADD3.X R3, PT, PT, RZ, RZ, RZ, P0, !PT ;  /* 0x000000ffff037210 */ /* 0x000fe400007fe4ff */
[----:B------:R-:W-:Y:S01]  /*7e10*/  IADD3 R2, P0, PT, R18, UR18, RZ ;  /* 0x0000001212027c10 */ /* 0x000fe2000ff1e0ff */
[----:B------:R-:W3:Y:S01]  /*7e20*/  LDS R10, [R24+0x600] ;  /* 0x00060000180a7984 */ /* 0x000ee20000000800 */
[----:B------:R-:W-:Y:S01]  /*7e30*/  SHF.L.U64.HI R20, R0, 0x2, R3 ;  /* 0x0000000200147819 */ /* 0x000fe20000010203 */
[----:B----4-:R-:W-:Y:S01]  /*7e40*/  FADD.FTZ R0, RZ, R6 ;  /* 0x00000006ff007221 */ /* 0x010fe20000010000 */
[----:B-----5:R-:W-:Y:S01]  /*7e50*/  FADD.FTZ R8, RZ, R8 ;  /* 0x00000008ff087221 */ /* 0x020fe20000010000 */
[----:B------:R-:W4:Y:S01]  /*7e60*/  LDS R14, [R24+0xa00] ;  /* 0x000a0000180e7984 */ /* 0x000f220000000800 */
[----:B------:R-:W-:Y:S01]  /*7e70*/  IADD3.X R3, PT, PT, R20, UR19, RZ, P0, !PT ;  /* 0x0000001314037c10 */ /* 0x000fe200087fe4ff */
[----:B0-----:R-:W-:-:S02]  /*7e80*/  FADD.FTZ R0, R0, R7 ;  /* 0x0000000700007221 */ /* 0x001fc40000010000 */
[----:B------:R-:W0:Y:S01]  /*7e90*/  LDS R31, [R24+0x1400] ;  /* 0x00140000181f7984 */ /* 0x000e220000000800 */
[----:B------:R-:W-:Y:S01]  /*7ea0*/  IADD3 R6, P0, PT, R18, UR4, RZ ;  /* 0x0000000412067c10 */ /* 0x000fe2000ff1e0ff */
[----:B------:R-:W-:Y:S02]  /*7eb0*/  FADD.FTZ R51, R5, R16 ;  /* 0x0000001005337221 */ /* 0x000fe40000010000 */
[----:B------:R-:W5:Y:S01]  /*7ec0*/  LDS R41, [R24+0x1e00] ;  /* 0x001e000018297984 */ /* 0x000f620000000800 */
[----:B------:R-:W-:Y:S01]  /*7ed0*/  IADD3.X R5, PT, PT, R20, UR17, RZ, P1, !PT ;  /* 0x0000001114057c10 */ /* 0x000fe20008ffe4ff */
[----:B------:R-:W-:Y:S02]  /*7ee0*/  FADD.FTZ R8, R8, R27 ;  /* 0x0000001b08087221 */ /* 0x000fe40000010000 */
[----:B------:R-:W5:Y:S01]  /*7ef0*/  LDS R55, [R24+0x2800] ;  /* 0x0028000018377984 */ /* 0x000f620000000800 */
[----:B------:R-:W-:Y:S01]  /*7f00*/  IADD3.X R7, PT, PT, R20, UR5, RZ, P0, !PT ;  /* 0x0000000514077c10 */ /* 0x000fe200087fe4ff */
[----:B------:R-:W-:-:S02]  /*7f10*/  FADD.FTZ R0, R0, R35 ;  /* 0x0000002300007221 */ /* 0x000fc40000010000 */
[----:B------:R-:W5:Y:S01]  /*7f20*/  LDS R33, [R24+0x1600] ;  /* 0x0016000018217984 */ /* 0x000f620000000800 */
[----:B------:R-:W-:-:S03]  /*7f30*/  FADD.FTZ R12, RZ, R12 ;  /* 0x0000000cff0c7221 */ /* 0x000fc60000010000 */
[----:B------:R-:W5:Y:S04]  /*7f40*/  LDS R47, [R24+0x2000] ;  /* 0x00200000182f7984 */ /* 0x000f680000000800 */
[----:B------:R-:W5:Y:S04]  /*7f50*/  LDS R57, [R24+0x2a00] ;  /* 0x002a000018397984 */ /* 0x000f680000000800 */
[----:B------:R-:W5:Y:S01]  /*7f60*/  LDS R49, [R24+0x2200] ;  /* 0x0022000018317984 */ /* 0x000f620000000800 */
[----:B-1----:R-:W-:-:S03]  /*7f70*/  FADD.FTZ R8, R8, R37 ;  /* 0x0000002508087221 */ /* 0x002fc60000010000 */
[----:B------:R-:W1:Y:S01]  /*7f80*/  LDS R59, [R24+0x2c00] ;  /* 0x002c0000183b7984 */ /* 0x000e620000000800 */
[----:B--2---:R-:W-:-:S03]  /*7f90*/  FADD.FTZ R53, R0, R53 ;  /* 0x0000003500357221 */ /* 0x004fc60000010000 */
[----:B------:R-:W2:Y:S01]  /*7fa0*/  LDS R61, [R24+0x2e00] ;  /* 0x002e0000183d7984 */ /* 0x000ea20000000800 */
[----:B---3--:R-:W-:-:S03]  /*7fb0*/  FADD.FTZ R10, RZ, R10 ;  /* 0x0000000aff0a7221 */ /* 0x008fc60000010000 */
[----:B------:R-:W-:Y:S01]  /*7fc0*/  STG.E desc[UR6][R2.64], R39 ;  /* 0x0000002702007986 */ /* 0x000fe2000c101906 */
[----:B------:R-:W-:Y:S01]  /*7fd0*/  FADD.FTZ R10, R10, R29 ;  /* 0x0000001d0a0a7221 */ /* 0x000fe20000010000 */
[----:B----4-:R-:W-:Y:S02]  /*7fe0*/  FADD.FTZ R14, RZ, R14 ;  /* 0x0000000eff0e7221 */ /* 0x010fe40000010000 */
[----:B------:R-:W-:Y:S01]  /*7ff0*/  STG.E desc[UR6][R4.64], R9 ;  /* 0x0000000904007986 */ /* 0x000fe2000c101906 */
[----:B0-----:R-:W-:-:S03]  /*8000*/  FADD.FTZ R12, R12, R31 ;  /* 0x0000001f0c0c7221 */ /* 0x001fc60000010000 */
[----:B------:R-:W-:Y:S01]  /*8010*/  STG.E desc[UR6][R6.64], R51 ;  /* 0x0000003306007986 */ /* 0x000fe2000c101906 */
[----:B-----5:R-:W-:-:S03]  /*8020*/  FADD.FTZ R10, R10, R41 ;  /* 0x000000290a0a7221 */ /* 0x020fc60000010000 */
        /* <DEDUP_REMOVED lines=17> */
[----:B------:R-:W-:Y:S04]  /*8140*/  STG.E desc[UR6][R4.64+0x800], R17 ;  /* 0x0008001104007986 */ /* 0x000fe8000c101906 */
[----:B------:R-:W-:Y:S04]  /*8150*/  STG.E desc[UR6][R6.64+0x800], R59 ;  /* 0x0008003b06007986 */ /* 0x000fe8000c101906 */
[----:B------:R-:W-:Y:S04]  /*8160*/  STG.E desc[UR6][R2.64+0xa00], R25 ;  /* 0x000a001902007986 */ /* 0x000fe8000c101906 */
[----:B------:R-:W-:Y:S04]  /*8170*/  STG.E desc[UR6][R4.64+0xa00], R19 ;  /* 0x000a001304007986 */ /* 0x000fe8000c101906 */
[----:B------:R-:W-:Y:S01]  /*8180*/  STG.E desc[UR6][R6.64+0xa00], R61 ;  /* 0x000a003d06007986 */ /* 0x000fe2000c101906 */
[----:B------:R-:W-:Y:S05]  /*8190*/  EXIT ;  /* 0x000000000000794d */ /* 0x000fea0003800000 */
.L_x_217:
        /* <DEDUP_REMOVED lines=8> */
.L_x_234:
[----:B------:R-:W-:Y:S05]  /*8220*/  BSYNC B2 ;  /* 0x0000000000027941 */ /* 0x000fea0003800000 */
.L_x_233:
        /* <DEDUP_REMOVED lines=8> */
.L_x_235:
[----:B------:R-:W-:-:S05]  /*82b0*/  FADD.FTZ R88, R88, R205 ;  /* 0x000000cd58587221 */ /* 0x000fca0000010000 */
[----:B------:R-:W-:Y:S01]  /*82c0*/  MOV R207, R88 ;  /* 0x0000005800cf7202 */ /* 0x000fe20000000f00 */
[----:B------:R-:W-:Y:S01]  /*82d0*/  HFMA2 R202, -RZ, RZ, 0, 1.1920928955078125e-07 ;  /* 0x00000002ffca7431 */ /* 0x000fe200000001ff */
[----:B------:R-:W-:-:S07]  /*82e0*/  MOV R90, R186 ;  /* 0x000000ba005a7202 */ /* 0x000fce0000000f00 */
[----:B------:R-:W-:Y:S05]  /*82f0*/  WARPSYNC.COLLECTIVE R184, `(.L_x_236) ;  /* 0x00000000b8087348 */ /* 0x000fea0003c00000 */
[----:B------:R0:W1:Y:S02]  /*8300*/  SHFL.BFLY P3, R186, R207, R202, R209 ;  /* 0x0c0000cacfba7389 */ /* 0x00006400000600d1 */
[----:B01----:R-:W-:Y:S05]  /*8310*/  ENDCOLLECTIVE ;  /* 0x000000000000791b */ /* 0x003fea0003800000 */
.L_x_236:
[----:B------:R-:W-:-:S05]  /*8320*/  FADD.FTZ R90, R90, R105 ;  /* 0x000000695a5a7221 */ /* 0x000fca0000010000 */
[----:B------:R-:W-:Y:S02]  /*8330*/  MOV R207, R90 ;  /* 0x0000005a00cf7202 */ /* 0x000fe40000000f00 */
[----:B------:R-:W-:-:S07]  /*8340*/  MOV R89, R186 ;  /* 0x000000ba00597202 */ /* 0x000fce0000000f00 */
[----:B------:R-:W-:Y:S05]  /*8350*/  WARPSYNC.COLLECTIVE R184, `(.L_x_237) ;  /* 0x00000000b8087348 */ /* 0x000fea0003c00000 */
[----:B------:R0:W1:Y:S02]  /*8360*/  SHFL.BFLY P3, R186, R207, R202, R209 ;  /* 0x0c0000cacfba7389 */ /* 0x00006400000600d1 */
[----:B01----:R-:W-:Y:S05]  /*8370*/  ENDCOLLECTIVE ;  /* 0x000000000000791b */ /* 0x003fea0003800000 */
.L_x_237:
[----:B------:R-:W-:-:S05]  /*8380*/  FADD.FTZ R89, R88, R89 ;  /* 0x0000005958597221 */ /* 0x000fca0000010000 */
[----:B------:R-:W-:Y:S01]  /*8390*/  MOV R207, R89 ;  /* 0x0000005900cf7202 */ /* 0x000fe20000000f00 */
[----:B------:R-:W-:Y:S01]  /*83a0*/  HFMA2 R202, -RZ, RZ, 0, 2.384185791015625e-07 ;  /* 0x00000004ffca7431 */ /* 0x000fe200000001ff */
[----:B------:R-:W-:-:S07]  /*83b0*/  MOV R91, R186 ;  /* 0x000000ba005b7202 */ /* 0x000fce0000000f00 */
[----:B------:R-:W-:Y:S05]  /*83c0*/  WARPSYNC.COLLECTIVE R184, `(.L_x_238) ;  /* 0x00000000b8087348 */ /* 0x000fea0003c00000 */
[----:B------:R0:W1:Y:S02]  /*83d0*/  SHFL.BFLY P3, R186, R207, R202, R209 ;  /* 0x0c0000cacfba7389 */ /* 0x00006400000600d1 */
[----:B01----:R-:W-:Y:S05]  /*83e0*/  ENDCOLLECTIVE ;  /* 0x000000000000791b */ /* 0x003fea0003800000 */
.L_x_238:
[----:B------:R-:W-:-:S05]  /*83f0*/  FADD.FTZ R91, R90, R91 ;  /* 0x0000005b5a5b7221 */ /* 0x000fca0000010000 */
[----:B------:R-:W-:Y:S02]  /*8400*/  MOV R207, R91 ;  /* 0x0000005b00cf7202 */ /* 0x000fe40000000f00 */
[----:B------:R-:W-:-:S07]  /*8410*/  MOV R98, R186 ;  /* 0x000000ba00627202 */ /* 0x000fce0000000f00 */
[----:B------:R-:W-:Y:S05]  /*8420*/  WARPSYNC.COLLECTIVE R184, `(.L_x_239) ;  /* 0x00000000b8087348 */ /* 0x000fea0003c00000 */
[----:B------:R0:W1:Y:S02]  /*8430*/  SHFL.BFLY P3, R186, R207, R202, R209 ;  /* 0x0c0000cacfba7389 */ /* 0x00006400000600d1 */
[----:B01----:R-:W-:Y:S05]  /*8440*/  ENDCOLLECTIVE ;  /* 0x000000000000791b */ /* 0x003fea0003800000 */
.L_x_239:
[----:B------:R-:W-:-:S05]  /*8450*/  FADD.FTZ R98, R89, R98 ;  /* 0x0000006259627221 */ /* 0x000fca0000010000 */
[----:B------:R-:W-:Y:S01]  /*8460*/  MOV R207, R98 ;  /* 0x0000006200cf7202 */ /* 0x000fe20000000f00 */
[----:B------:R-:W-:Y:S01]  /*8470*/  HFMA2 R202, -RZ, RZ, 0, 4.76837158203125e-07 ;  /* 0x00000008ffca7431 */ /* 0x000fe200000001ff */
[----:B------:R-:W-:-:S07]  /*8480*/  MOV R104, R186 ;  /* 0x000000ba00687202 */ /* 0x000fce0000000f00 */
[----:B------:R-:W-:Y:S05]  /*8490*/  WARPSYNC.COLLECTIVE R184, `(.L_x_240) ;  /* 0x00000000b8087348 */ /* 0x000fea0003c00000 */
[----:B------:R0:W1:Y:S02]  /*84a0*/  SHFL.BFLY P3, R186, R207, R202, R209 ;  /* 0x0c0000cacfba7389 */ /* 0x00006400000600d1 */
[----:B01----:R-:W-:Y:S05]  /*84b0*/  ENDCOLLECTIVE ;  /* 0x000000000000791b */ /* 0x003fea0003800000 */
.L_x_240:
[----:B------:R-:W-:-:S05]  /*84c0*/  FADD.FTZ R104, R91, R104 ;  /* 0x000000685b687221 */ /* 0x000fca0000010000 */
[----:B------:R-:W-:Y:S02]  /*84d0*/  MOV R207, R104 ;  /* 0x0000006800cf7202 */ /* 0x000fe40000000f00 */
[----:B------:R-:W-:-:S07]  /*84e0*/  MOV R99, R186 ;  /* 0x000000ba00637202 */ /* 0x000fce0000000f00 */
[----:B------:R-:W-:Y:S05]  /*84f0*/  WARPSYNC.COLLECTIVE R184, `(.L_x_241) ;  /* 0x00000000b8087348 */ /* 0x000fea0003c00000 */
[----:B------:R0:W1:Y:S02]  /*8500*/  SHFL.BFLY P3, R186, R207, R202, R209 ;  /* 0x0c0000cacfba7389 */ /* 0x00006400000600d1 */
[----:B01----:R-:W-:Y:S05]  /*8510*/  ENDCOLLECTIVE ;  /* 0x000000000000791b */ /* 0x003fea0003800000 */
.L_x_241:
[----:B------:R-:W-:-:S05]  /*8520*/  FADD.FTZ R99, R98, R99 ;  /* 0x0000006362637221 */ /* 0x000fca0000010000 */
[----:B------:R-:W-:Y:S01]  /*8530*/  MOV R207, R99 ;  /* 0x0000006300cf7202 */ /* 0x000fe20000000f00 */
[----:B------:R-:W-:Y:S01]  /*8540*/  HFMA2 R202, -RZ, RZ, 0, 9.5367431640625e-07 ;  /* 0x00000010ffca7431 */ /* 0x000fe200000001ff */
[----:B------:R-:W-:-:S07]  /*8550*/  MOV R105, R186 ;  /* 0x000000ba00697202 */ /* 0x000fce0000000f00 */
[----:B------:R-:W-:Y:S05]  /*8560*/  WARPSYNC.COLLECTIVE R184, `(.L_x_242) ;  /* 0x00000000b8087348 */ /* 0x000fea0003c00000 */
[----:B------:R0:W1:Y:S02]  /*8570*/  SHFL.BFLY P3, R186, R207, R202, R209 ;  /* 0x0c0000cacfba7389 */ /* 0x00006400000600d1 */
[----:B01----:R-:W-:Y:S05]  /*8580*/  ENDCOLLECTIVE ;  /* 0x000000000000791b */ /* 0x003fea0003800000 */
.L_x_242:
[----:B------:R-:W-:-:S05]  /*8590*/  FADD.FTZ R105, R104, R105 ;  /* 0x0000006968697221 */ /* 0x000fca0000010000 */
[----:B------:R-:W-:Y:S02]  /*85a0*/  MOV R207, R105 ;  /* 0x0000006900cf7202 */ /* 0x000fe40000000f00 */
[----:B------:R-:W-:-:S07]  /*85b0*/  MOV R88, R186 ;  /* 0x000000ba00587202 */ /* 0x000fce0000000f00 */
[----:B------:R-:W-:Y:S05]  /*85c0*/  WARPSYNC.COLLECTIVE R184, `(.L_x_243) ;  /* 0x00000000b8087348 */ /* 0x000fea0003c00000 */
[----:B------:R0:W1:Y:S02]  /*85d0*/  SHFL.BFLY P3, R186, R207, R202, R209 ;  /* 0x0c0000cacfba7389 */ /* 0x00006400000600d1 */
[----:B01----:R-:W-:Y:S05]  /*85e0*/  ENDCOLLECTIVE ;  /* 0x000000000000791b */ /* 0x003fea0003800000 */
.L_x_243:
[----:B------:R-:W-:Y:S01]  /*85f0*/  MOV R90, R186 ;  /* 0x000000ba005a7202 */ /* 0x000fe20000000f00 */
[----:B------:R-:W-:Y:S06]  /*8600*/  BRA `(.L_x_244) ;  /* 0xffffffa800047947 */ /* 0x000fec000383ffff */
.L_x_245:
        /* <DEDUP_REMOVED lines=15> */
.L_x_14416:


//--------------------- .text._ZN10layer_norm13ln_bwd_kernelINS_13Kernel_traitsI13__nv_bfloat16S2_S2_S2_fjLj768ELj1ELj4ELj1ELj16ENS_18Kernel_traits_baseILj768ES2_S2_S2_S2_fjLj128EEEEELb0ELb1ELb1ELb0EEEvNS_9BwdParamsE --------------------------
	.section	.text._ZN10layer_norm13ln_bwd_kernelINS_13Kernel_traitsI13__nv_bfloat16S2_S2_S2_fjLj768ELj1ELj4ELj1ELj16ENS_18Kernel_traits_baseILj768ES2_S2_S2_S2_fjLj128EEEEELb0ELb1ELb1ELb0EEEvNS_9BwdParamsE,"ax",@progbits
	.align	128
        .global         _ZN10layer_norm13ln_bwd_kernelINS_13Kernel_traitsI13__nv_bfloat16S2_S2_S2_fjLj768ELj1ELj4ELj1ELj16ENS_18Kernel_traits_baseILj768ES2_S2_S2_S2_fjLj128EEEEELb0ELb1ELb1ELb0EEEvNS_9BwdParamsE
        .type           _ZN10layer_norm13ln_bwd_kernelINS_13Kernel_traitsI13__nv_bfloat16S2_S2_S2_fjLj768ELj1ELj4ELj1ELj16ENS_18Kernel_traits_baseILj768ES2_S2_S2_S2_fjLj128EEEEELb0ELb1ELb1ELb0EEEvNS_9BwdParamsE,@function
        .size           _ZN10layer_norm13ln_bwd_kernelINS_13Kernel_traitsI13__nv_bfloat16S2_S2_S2_fjLj768ELj1ELj4ELj1ELj16ENS_18Kernel_traits_baseILj768ES2_S2_S2_S2_fjLj128EEEEELb0ELb1ELb1ELb0EEEvNS_9BwdParamsE,(.L_x_14417 - _ZN10layer_norm13ln_bwd_kernelINS_13Kernel_traitsI13__nv_bfloat16S2_S2_S2_fjLj768ELj1ELj4ELj1ELj16ENS_18Kernel_traits_baseILj768ES2_S2_S2_S2_fjLj128EEEEELb0ELb1ELb1ELb0EEEvNS_9BwdParamsE)
        .other          _ZN10layer_norm13ln_bwd_kernelINS_13Kernel_traitsI13__nv_bfloat16S2_S2_S2_fjLj768ELj1ELj4ELj1ELj16ENS_18Kernel_traits_baseILj768ES2_S2_S2_S2_fjLj128EEEEELb0ELb1ELb1ELb0EEEvNS_9BwdParamsE,@"STO_CUDA_ENTRY STV_DEFAULT"
_ZN10layer_norm13ln_bwd_kernelINS_13Kernel_traitsI13__nv_bfloat16S2_S2_S2_fjLj768ELj1ELj4ELj1ELj16ENS_18Kernel_traits_baseILj768ES2_S2_S2_S2_fjLj128EEEEELb0ELb1ELb1ELb0EEEvNS_9BwdParamsE:
.text._ZN10layer_norm13ln_bwd_kernelINS_13Kernel_traitsI13__nv_bfloat16S2_S2_S2_fjLj768ELj1ELj4ELj1ELj16ENS_18Kernel_traits_baseILj768ES2_S2_S2_S2_fjLj128EEEEELb0ELb1ELb1ELb0EEEvNS_9BwdParamsE:
        /* <DEDUP_REMOVED lines=13> */
[----:B0-----:R-:W-:Y:S01]  /*00d0*/  LOP3.LUT R156, R157, 0x1f, RZ, 0xc0, !PT ;  /* 0x0000001f9d9c7812 */ /* 0x001fe200078ec0ff */
[----:B------:R-:W0:Y:S03]  /*00e0*/  LDCU.64 UR20, c[0x0][0x478] ;  /* 0x00008f00ff1477ac */ /* 0x000e260008000a00 */
[----:B------:R-:W-:Y:S01]  /*00f0*/  LOP3.LUT R27, R156, 0x1f, RZ, 0x3c, !PT ;  /* 0x0000001f9c1b7812 */ /* 0x000fe200078e3cff */
[----:B------:R-:W0:Y:S01]  /*0100*/  LDCU.64 UR10, c[0x0][0x3c0] ;  /* 0x00007800ff0a77ac */ /* 0x000e220008000a00 */
[----:B------:R-:W-:-:S02]  /*0110*/  MOV R19, R156 ;  /* 0x0000009c00137202 */ /* 0x000fc40000000f00 */
[----:B------:R-:W-:-:S04]  /*0120*/  LEA.HI.SX32 R27, R0, R27, 0x1d ;  /* 0x0000001b001b7211 */ /* 0x000fc800078feaff */
[C---:B------:R-:W-:Y:S02]  /*0130*/  ISETP.GE.U32.AND P0, PT, R27.reuse, 0x20, PT ;  /* 0x000000201b00780c */ /* 0x040fe40003f06070 */
[C---:B------:R-:W-:Y:S02]  /*0140*/  ISETP.GE.U32.AND P1, PT, R27.reuse, 0x40, PT ;  /* 0x000000401b00780c */ /* 0x040fe40003f26070 */
[----:B------:R-:W-:-:S09]  /*0150*/  ISETP.GE.U32.AND P2, PT, R27, 0x60, PT ;  /* 0x000000601b00780c */ /* 0x000fd20003f46070 */
[----:B------:R-:W2:Y:S08]  /*0160*/  @P0 LDC.64 R2, c[0x0][0x3d0] ;  /* 0x0000f400ff020b82 */ /* 0x000eb00000000a00 */
[----:B------:R-:W3:Y:S08]  /*0170*/  @P0 LDC.64 R4, c[0x0][0x3e8] ;  /* 0x0000fa00ff040b82 */ /* 0x000ef00000000a00 */
[----:B------:R-:W4:Y:S08]  /*0180*/  @P1 LDC.64 R6, c[0x0][0x3d0] ;  /* 0x0000f400ff061b82 */ /* 0x000f300000000a00 */
[----:B------:R-:W1:Y:S01]  /*0190*/  @P1 LDC.64 R8, c[0x0][0x3e8] ;  /* 0x0000fa00ff081b82 */ /* 0x000e620000000a00 */
[----:B--2---:R-:W-:Y:S01]  /*01a0*/  @P0 IMAD.WIDE.U32 R2, R19, 0x10, R2 ;  /* 0x0000001013020825 */ /* 0x004fe200078e0002 */
[----:B------:R-:W-:-:S04]  /*01b0*/  SHF.R.U32.HI R26, RZ, 0x5, R157 ;  /* 0x00000005ff1a7819 */ /* 0x000fc8000001169d */
[----:B------:R2:W5:Y:S02]  /*01c0*/  @P0 LDG.E.128 R36, desc[UR6][R2.64] ;  /* 0x0000000602240981 */ /* 0x000564000c1e1d00 */
[----:B------:R-:W0:Y:S01]  /*01d0*/  @P2 LDC.64 R14, c[0x0][0x3d0] ;  /* 0x0000f400ff0e2b82 */ /* 0x000e220000000a00 */
        /* <DEDUP_REMOVED lines=9> */
[----:B0-----:R-:W-:-:S05]  /*0270*/  @P2 IMAD.WIDE.U32 R6, R19, 0x10, R14 ;  /* 0x0000001013062825 */ /* 0x001fca00078e000e */
[----:B------:R2:W5:Y:S01]  /*0280*/  @P2 LDG.E.128 R52, desc[UR6][R6.64] ;  /* 0x0000000606342981 */ /* 0x000562000c1e1d00 */
[----:B---3--:R-:W-:-:S05]  /*0290*/  @P2 IMAD.WIDE.U32 R8, R19, 0x10, R16 ;  /* 0x0000001013082825 */ /* 0x008fca00078e0010 */
[----:B------:R2:W5:Y:S01]  /*02a0*/  @P2 LDG.E.128 R56, desc[UR6][R8.64] ;  /* 0x0000000608382981 */ /* 0x000562000c1e1d00 */
[----:B------:R-:W0:Y:S02]  /*02b0*/  S2UR UR4, SR_CTAID.X ;  /* 0x00000000000479c3 */ /* 0x000e240000002500 */
        /* <DEDUP_REMOVED lines=39> */
[----:B--2---:R-:W-:Y:S06]  /*0530*/  @P0 BRA `(.L_x_246) ;  /* 0x0000007400ec0947 */ /* 0x004fec0003800000 */
        /* <DEDUP_REMOVED lines=60> */
.L_x_324:
[----:B------:R-:W0:Y:S08]  /*0900*/  LDC.64 R28, c[0x0][0x3f8] ;  /* 0x0000fe00ff1c7b82 */ /* 0x000e300000000a00 */
[----:B------:R-:W1:Y:S08]  /*0910*/  LDC.64 R152, c[0x0][0x3c8] ;  /* 0x0000f200ff987b82 */ /* 0x000e700000000a00 */
[----:B------:R-:W2:Y:S01]  /*0920*/  LDC.64 R154, c[0x0][0x3f0] ;  /* 0x0000fc00ff9a7b82 */ /* 0x000ea20000000a00 */
[----:B0-----:R-:W-:-:S06]  /*0930*/  IMAD.WIDE R28, R26, 0x4, R28 ;  /* 0x000000041a1c7825 */ /* 0x001fcc00078e021c */
[----:B------:R-:W3:Y:S01]  /*0940*/  LDG.E R28, desc[UR6][R28.64] ;  /* 0x000000061c1c7981 */ /* 0x000ee2000c1e1900 */
[----:B-1----:R-:W-:-:S05]  /*0950*/  IMAD.WIDE R152, R26, 0x4, R152 ;  /* 0x000000041a987825 */ /* 0x002fca00078e0298 */
[----:B-----5:R0:W5:Y:S01]  /*0960*/  LDG.E R205, desc[UR6][R152.64] ;  /* 0x0000000698cd7981 */ /* 0x020162000c1e1900 */
[----:B--2---:R-:W-:-:S05]  /*0970*/  IMAD.WIDE R154, R26, 0x4, R154 ;  /* 0x000000041a9a7825 */ /* 0x004fca00078e029a */
[----:B------:R0:W5:Y:S01]  /*0980*/  LDG.E R206, desc[UR6][R154.64] ;  /* 0x000000069ace7981 */ /* 0x000162000c1e1900 */
[----:B------:R-:W-:Y:S01]  /*0990*/  BSSY.RECONVERGENT B0, `(.L_x_247) ;  /* 0x0000165000007945 */ /* 0x000fe20003800200 */
[----:B------:R-:W-:Y:S02]  /*09a0*/  CS2R R208, SRZ ;  /* 0x0000000000d07805 */ /* 0x000fe4000001ff00 */
[----:B---3--:R-:W-:-:S13]  /*09b0*/  ISETP.GE.AND P1, PT, R28, 0x1, PT ;  /* 0x000000011c00780c */ /* 0x008fda0003f26270 */
[----:B0-----:R-:W-:Y:S05]  /*09c0*/  @!P1 BRA `(.L_x_248) ;  /* 0x0000001400289947 */ /* 0x001fea0003800000 */
[----:B------:R-:W-:Y:S02]  /*09d0*/  SHF.R.S32.HI R29, RZ, 0x1f, R26 ;  /* 0x0000001fff1d7819 */ /* 0x000fe4000001141a */
[----:B------:R-:W-:-:S04]  /*09e0*/  LEA R152, P0, R26, UR10, 0x2 ;  /* 0x0000000a1a987c11 */ /* 0x000fc8000f8010ff */
[----:B------:R-:W-:-:S05]  /*09f0*/  LEA.HI.X R153, R26, UR11, R29, 0x2, P0 ;  /* 0x0000000b1a997c11 */ /* 0x000fca00080f141d */
[----:B------:R-:W2:Y:S01]  /*0a00*/  LDG.E R152, desc[UR6][R152.64] ;  /* 0x0000000698987981 */ /* 0x000ea2000c1e1900 */
[----:B------:R-:W-:Y:S01]  /*0a10*/  MOV R29, UR15 ;  /* 0x0000000f001d7c02 */ /* 0x000fe20008000f00 */
[----:B------:R-:W-:Y:S01]  /*0a20*/  VIADD R158, R28, 0xffffffff ;  /* 0xffffffff1c9e7836 */ /* 0x000fe20000000000 */
[C---:B------:R-:W-:Y:S01]  /*0a30*/  ISETP.GE.U32.AND P3, PT, R27.reuse, 0x20, PT ;  /* 0x000000201b00780c */ /* 0x040fe20003f66070 */
[----:B------:R-:W-:Y:S01]  /*0a40*/  BSSY.RECONVERGENT B1, `(.L_x_249) ;  /* 0x0000075000017945 */ /* 0x000fe20003800200 */
[----:B------:R-:W-:Y:S01]  /*0a50*/  ISETP.NE.AND P0, PT, RZ, UR8, PT ;  /* 0x00000008ff007c0c */ /* 0x000fe2000bf05270 */
[-C--:B------:R-:W-:Y:S01]  /*0a60*/  IMAD R154, R26, R29.reuse, RZ ;  /* 0x0000001d1a9a7224 */ /* 0x080fe200078e02ff */
[C---:B------:R-:W-:Y:S01]  /*0a70*/  ISETP.GE.U32.AND P4, PT, R27.reuse, 0x40, PT ;  /* 0x000000401b00780c */ /* 0x040fe20003f86070 */
[----:B------:R-:W-:Y:S01]  /*0a80*/  IMAD R158, R158, R29, RZ ;  /* 0x0000001d9e9e7224 */ /* 0x000fe200078e02ff */
[----:B------:R-:W-:Y:S02]  /*0a90*/  ISETP.GE.U32.AND P2, PT, R27, 0x60, PT ;  /* 0x000000601b00780c */ /* 0x000fe40003f46070 */
[----:B------:R-:W-:-:S02]  /*0aa0*/  CS2R R208, SRZ ;  /* 0x0000000000d07805 */ /* 0x000fc4000001ff00 */
[----:B------:R-:W-:Y:S02]  /*0ab0*/  SHF.R.S32.HI R155, RZ, 0x1f, R154 ;  /* 0x0000001fff9b7819 */ /* 0x000fe4000001149a */
[----:B------:R-:W-:Y:S02]  /*0ac0*/  SHF.R.S32.HI R157, RZ, 0x1f, R158 ;  /* 0x0000001fff9d7819 */ /* 0x000fe4000001149e */
[----:B------:R-:W-:Y:S02]  /*0ad0*/  LEA.HI R155, R155, R154, RZ, 0x3 ;  /* 0x0000009a9b9b7211 */ /* 0x000fe400078f18ff */
[----:B------:R-:W-:Y:S02]  /*0ae0*/  LEA.HI R157, R157, R158, RZ, 0x3 ;  /* 0x0000009e9d9d7211 */ /* 0x000fe400078f18ff */
[-C--:B------:R-:W-:Y:S02]  /*0af0*/  LEA.HI.SX32 R207, R155, R156.reuse, 0x1d ;  /* 0x0000009c9bcf7211 */ /* 0x080fe400078feaff */
[----:B------:R-:W-:-:S02]  /*0b00*/  LEA.HI.SX32 R213, R157, R156, 0x1d ;  /* 0x0000009c9dd57211 */ /* 0x000fc400078feaff */
        /* <DEDUP_REMOVED lines=12> */
[----:B------:R-:W-:Y:S02]  /*0bd0*/  SHF.L.U32 R162, R38, 0x10, RZ ;  /* 0x0000001026a27819 */ /* 0x000fe400000006ff */
[----:B------:R-:W-:Y:S01]  /*0be0*/  SHF.L.U32 R160, R37, 0x10, RZ ;  /* 0x0000001025a07819 */ /* 0x000fe200000006ff */
[----:B0-----:R-:W-:-:S05]  /*0bf0*/  @P0 IMAD.WIDE.U32 R30, R211, 0x10, R30 ;  /* 0x00000010d31e0825 */ /* 0x001fca00078e001e */
[----:B------:R0:W5:Y:S01]  /*0c00*/  @P0 LDG.E.128 R128, desc[UR6][R30.64] ;  /* 0x000000061e800981 */ /* 0x000162000c1e1d00 */
[----:B------:R-:W-:Y:S02]  /*0c10*/  SHF.L.U32 R167, R19, 0x10, RZ ;  /* 0x0000001013a77819 */ /* 0x000fe400000006ff */
[----:B------:R-:W-:Y:S02]  /*0c20*/  IADD3 R213, PT, PT, R213, 0x20, RZ ;  /* 0x00000020d5d57810 */ /* 0x000fe40007ffe0ff */
[----:B------:R-:W-:Y:S02]  /*0c30*/  IADD3 R211, PT, PT, R211, 0x20, RZ ;  /* 0x00000020d3d37810 */ /* 0x000fe40007ffe0ff */
[C---:B--2---:R-:W-:Y:S01]  /*0c40*/  SHF.L.U32 R3, R152.reuse, 0x10, RZ ;  /* 0x0000001098037819 */ /* 0x044fe200000006ff */
[----:B------:R-:W-:Y:S01]  /*0c50*/  IMAD.U32 R165, R155, 0x10000, RZ ;  /* 0x000100009ba57824 */ /* 0x000fe200078e00ff */
[----:B------:R-:W-:Y:S02]  /*0c60*/  PRMT R164, R152, 0x7632, R164 ;  /* 0x0000763298a47816 */ /* 0x000fe400000000a4 */
[----:B------:R-:W-:Y:S01]  /*0c70*/  SHF.L.U32 R152, R36, 0x10, RZ ;  /* 0x0000001024987819 */ /* 0x000fe200000006ff */
[----:B0-----:R-:W-:Y:S01]  /*0c80*/  FADD.FTZ R30, -R210, R3 ;  /* 0x00000003d21e7221 */ /* 0x001fe20000010100 */
[----:B------:R-:W-:-:S02]  /*0c90*/  SHF.L.U32 R163, R154, 0x10, RZ ;  /* 0x000000109aa37819 */ /* 0x000fc400000006ff */
[----:B---3--:R-:W-:Y:S01]  /*0ca0*/  SHF.L.U32 R31, R156, 0x10, RZ ;  /* 0x000000109c1f7819 */ /* 0x008fe200000006ff */
[----:B-----5:R-:W-:Y:S01]  /*0cb0*/  FMUL.FTZ R3, R205, R30 ;  /* 0x0000001ecd037220 */ /* 0x020fe20000410000 */
[----:B------:R-:W-:Y:S02]  /*0cc0*/  SHF.L.U32 R161, R153, 0x10, RZ ;  /* 0x0000001099a17819 */ /* 0x000fe400000006ff */
[----:B------:R-:W-:Y:S01]  /*0cd0*/  PRMT R169, R154, 0x7632, R169 ;  /* 0x000076329aa97816 */ /* 0x000fe200000000a9 */
[-C--:B------:R-:W-:Y:S01]  /*0ce0*/  FMUL.FTZ R30, R152, R31.reuse ;  /* 0x0000001f981e7220 */ /* 0x080fe20000410000 */
[C---:B------:R-:W-:Y:S01]  /*0cf0*/  FADD.FTZ R152, -R210.reuse, R163 ;  /* 0x000000a3d2987221 */ /* 0x040fe20000010100 */
[----:B------:R-:W-:Y:S01]  /*0d00*/  PRMT R171, R155, 0x7632, R171 ;  /* 0x000076329bab7816 */ /* 0x000fe200000000ab */
[----:B------:R-:W-:Y:S01]  /*0d10*/  FADD.FTZ R154, -R210, R161 ;  /* 0x000000a1d29a7221 */ /* 0x000fe20000010100 */
[----:B------:R-:W-:Y:S01]  /*0d20*/  PRMT R166, R153, 0x7632, R166 ;  /* 0x0000763299a67816 */ /* 0x000fe200000000a6 */
[----:B------:R-:W-:Y:S01]  /*0d30*/  FMUL.FTZ R161, R205, R152 ;  /* 0x00000098cda17220 */ /* 0x000fe20000410000 */
[----:B------:R-:W-:Y:S01]  /*0d40*/  SHF.L.U32 R155, R158, 0x10, RZ ;  /* 0x000000109e9b7819 */ /* 0x000fe200000006ff */
[----:B------:R-:W-:Y:S01]  /*0d50*/  FADD.FTZ R76, R76, R31 ;  /* 0x0000001f4c4c7221 */ /* 0x000fe20000010000 */
[----:B------:R-:W-:Y:S01]  /*0d60*/  PRMT R153, R156, 0x7632, R153 ;  /* 0x000076329c997816 */ /* 0x000fe20000000099 */
[----:B------:R-:W-:Y:S01]  /*0d70*/  FFMA.FTZ R60, R3, R31, R60 ;  /* 0x0000001f033c7223 */ /* 0x000fe2000001003c */
[----:B------:R-:W-:Y:S01]  /*0d80*/  PRMT R156, R157, 0x7632, R156 ;  /* 0x000076329d9c7816 */ /* 0x000fe2000000009c */
[----:B------:R-:W-:Y:S01]  /*0d90*/  FMUL.FTZ R31, R205, R154 ;  /* 0x0000009acd1f7220 */ /* 0x000fe20000410000 */
[----:B------:R-:W-:Y:S01]  /*0da0*/  SHF.L.U32 R157, R157, 0x10, RZ ;  /* 0x000000109d9d7819 */ /* 0x000fe200000006ff */
[-C--:B------:R-:W-:Y:S01]  /*0db0*/  FMUL.FTZ R162, R162, R155.reuse ;  /* 0x0000009ba2a27220 */ /* 0x080fe20000410000 */
[----:B------:R-:W-:Y:S01]  /*0dc0*/  FADD.FTZ R80, R80, R155 ;  /* 0x0000009b50507221 */ /* 0x000fe20000010000 */
[----:B------:R-:W-:Y:S01]  /*0dd0*/  FFMA.FTZ R64, R161, R155, R64 ;  /* 0x0000009ba1407223 */ /* 0x000fe20000010040 */
[----:B------:R-:W-:Y:S01]  /*0de0*/  SHF.L.U32 R155, R164, 0x10, RZ ;  /* 0x00000010a49b7819 */ /* 0x000fe200000006ff */
[-C--:B------:R-:W-:Y:S01]  /*0df0*/  FMUL.FTZ R160, R160, R157.reuse ;  /* 0x0000009da0a07220 */ /* 0x080fe20000410000 */
[----:B------:R-:W-:Y:S01]  /*0e00*/  FADD.FTZ R78, R78, R157 ;  /* 0x0000009d4e4e7221 */ /* 0x000fe20000010000 */
[----:B------:R-:W-:Y:S01]  /*0e10*/  FFMA.FTZ R62, R31, R157, R62 ;  /* 0x0000009d1f3e7223 */ /* 0x000fe2000001003e */
[----:B------:R-:W-:Y:S01]  /*0e20*/  FADD.FTZ R152, -R210, R165 ;  /* 0x000000a5d2987221 */ /* 0x000fe20000010100 */
[----:B------:R-:W-:Y:S01]  /*0e30*/  SHF.L.U32 R157, R166, 0x10, RZ ;  /* 0x00000010a69d7819 */ /* 0x000fe200000006ff */
[----:B------:R-:W-:Y:S01]  /*0e40*/  FADD.FTZ R166, -R210, R155 ;  /* 0x0000009bd2a67221 */ /* 0x000fe20000010100 */
[----:B------:R-:W-:-:S02]  /*0e50*/  IMAD.U32 R165, R18, 0x10000, RZ ;  /* 0x0001000012a57824 */ /* 0x000fc400078e00ff */
[----:B------:R-:W-:Y:S01]  /*0e60*/  FMUL.FTZ R163, R205, R152 ;  /* 0x00000098cda37220 */ /* 0x000fe20000410000 */
[----:B------:R-:W-:Y:S01]  /*0e70*/  SHF.L.U32 R152, R153, 0x10, RZ ;  /* 0x0000001099987819 */ /* 0x000fe200000006ff */
[----:B------:R-:W-:Y:S01]  /*0e80*/  FADD.FTZ R168, -R210, R157 ;  /* 0x0000009dd2a87221 */ /* 0x000fe20000010100 */
[----:B------:R-:W-:Y:S01]  /*0e90*/  FMUL.FTZ R166, R205, R166 ;  /* 0x000000a6cda67220 */ /* 0x000fe20000410000 */
[----:B------:R-:W-:Y:S01]  /*0ea0*/  PRMT R170, R158, 0x7632, R170 ;  /* 0x000076329eaa7816 */ /* 0x000fe200000000aa */
[----:B------:R-:W-:Y:S01]  /*0eb0*/  FFMA.FTZ R153, R3, R30, RZ ;  /* 0x0000001e03997223 */ /* 0x000fe200000100ff */
[----:B------:R-:W-:Y:S01]  /*0ec0*/  SHF.L.U32 R156, R156, 0x10, RZ ;  /* 0x000000109c9c7819 */ /* 0x000fe200000006ff */
[----:B------:R-:W-:Y:S01]  /*0ed0*/  FMUL.FTZ R168, R205, R168 ;  /* 0x000000a8cda87220 */ /* 0x000fe20000410000 */
[C---:B------:R-:W-:Y:S01]  /*0ee0*/  PRMT R158, R159.reuse, 0x7632, R158 ;  /* 0x000076329f9e7816 */ /* 0x040fe2000000009e */
[----:B------:R-:W-:Y:S01]  /*0ef0*/  IMAD.U32 R159, R159, 0x10000, RZ ;  /* 0x000100009f9f7824 */ /* 0x000fe200078e00ff */
[----:B------:R-:W-:Y:S01]  /*0f00*/  SHF.L.U32 R154, R39, 0x10, RZ ;  /* 0x00000010279a7819 */ /* 0x000fe200000006ff */
[-C--:B------:R-:W-:Y:S01]  /*0f10*/  FMUL.FTZ R165, R165, R152.reuse ;  /* 0x00000098a5a57220 */ /* 0x080fe20000410000 */
[----:B------:R-:W-:Y:S01]  /*0f20*/  FADD.FTZ R77, R77, R152 ;  /* 0x000000984d4d7221 */ /* 0x000fe20000010000 */
[----:B------:R-:W-:Y:S01]  /*0f30*/  FFMA.FTZ R61, R166, R152, R61 ;  /* 0x00000098a63d7223 */ /* 0x000fe2000001003d */
[----:B------:R-:W-:Y:S01]  /*0f40*/  FADD.FTZ R152, RZ, R30 ;  /* 0x0000001eff987221 */ /* 0x000fe20000010000 */
[-C--:B------:R-:W-:Y:S01]  /*0f50*/  FMUL.FTZ R167, R167, R156.reuse ;  /* 0x0000009ca7a77220 */ /* 0x080fe20000410000 */
[----:B------:R-:W-:Y:S01]  /*0f60*/  FADD.FTZ R79, R79, R156 ;  /* 0x0000009c4f4f7221 */ /* 0x000fe20000010000 */
[----:B------:R-:W-:Y:S01]  /*0f70*/  FFMA.FTZ R63, R168, R156, R63 ;  /* 0x0000009ca83f7223 */ /* 0x000fe2000001003f */
[----:B------:R-:W-:Y:S01]  /*0f80*/  SHF.L.U32 R169, R169, 0x10, RZ ;  /* 0x00000010a9a97819 */ /* 0x000fe200000006ff */
[----:B------:R-:W-:Y:S01]  /*0f90*/  FMUL.FTZ R164, R154, R159 ;  /* 0x0000009f9aa47220 */ /* 0x000fe20000410000 */
[----:B------:R-:W-:Y:S01]  /*0fa0*/  SHF.L.U32 R156, R170, 0x10, RZ ;  /* 0x00000010aa9c7819 */ /* 0x000fe200000006ff */
[----:B------:R-:W-:-:S02]  /*0fb0*/  IMAD.U32 R154, R20, 0x10000, RZ ;  /* 0x00010000149a7824 */ /* 0x000fc400078e00ff */
[----:B------:R-:W-:Y:S01]  /*0fc0*/  FADD.FTZ R155, R152, R165 ;  /* 0x000000a5989b7221 */ /* 0x000fe20000010000 */
[----:B------:R-:W-:Y:S01]  /*0fd0*/  FFMA.FTZ R152, R166, R165, R153 ;  /* 0x000000a5a6987223 */ /* 0x000fe20000010099 */
[----:B------:R-:W-:Y:S01]  /*0fe0*/  FADD.FTZ R170, -R210, R169 ;  /* 0x000000a9d2aa7221 */ /* 0x000fe20000010100 */
[----:B------:R-:W-:Y:S01]  /*0ff0*/  FMUL.FTZ R169, R154, R156 ;  /* 0x0000009c9aa97220 */ /* 0x000fe20000410000 */
[----:B------:R-:W-:Y:S01]  /*1000*/  FADD.FTZ R154, R155, R160 ;  /* 0x000000a09b9a7221 */ /* 0x000fe20000010000 */
[----:B------:R-:W-:Y:S01]  /*1010*/  FFMA.FTZ R153, R31, R160, R152 ;  /* 0x000000a01f997223 */ /* 0x000fe20000010098 */
[----:B------:R-:W-:Y:S01]  /*1020*/  SHF.L.U32 R171, R171, 0x10, RZ ;  /* 0x00000010abab7819 */ /* 0x000fe200000006ff */
[----:B------:R-:W-:Y:S01]  /*1030*/  FMUL.FTZ R170, R205, R170 ;  /* 0x000000aacdaa7220 */ /* 0x000fe20000410000 */
[----:B------:R-:W-:Y:S01]  /*1040*/  FADD.FTZ R155, R154, R167 ;  /* 0x000000a79a9b7221 */ /* 0x000fe20000010000 */
[----:B------:R-:W-:Y:S01]  /*1050*/  FFMA.FTZ R152, R168, R167, R153 ;  /* 0x000000a7a8987223 */ /* 0x000fe20000010099 */
        /* <DEDUP_REMOVED lines=19> */
.L_x_250:
[----:B------:R-:W-:Y:S05]  /*1190*/  BSYNC.RECONVERGENT B1 ;  /* 0x0000000000017941 */ /* 0x000fea0003800200 */
.L_x_249:
        /* <DEDUP_REMOVED lines=18> */
[----:B--2---:R-:W-:Y:S01]  /*12c0*/  SHF.L.U32 R173, R152, 0x10, RZ ;  /* 0x0000001098ad7819 */ /* 0x004fe200000006ff */
[----:B------:R-:W-:Y:S01]  /*12d0*/  IMAD.U32 R183, R154, 0x10000, RZ ;  /* 0x000100009ab77824 */ /* 0x000fe200078e00ff */
[----:B------:R-:W-:Y:S02]  /*12e0*/  SHF.L.U32 R177, R153, 0x10, RZ ;  /* 0x0000001099b17819 */ /* 0x000fe400000006ff */
[----:B------:R-:W-:Y:S01]  /*12f0*/  PRMT R181, R152, 0x7632, R181 ;  /* 0x0000763298b57816 */ /* 0x000fe200000000b5 */
[C---:B0-----:R-:W-:Y:S01]  /*1300*/  FADD.FTZ R174, -R210.reuse, R173 ;  /* 0x000000add2ae7221 */ /* 0x041fe20000010100 */
[C---:B------:R-:W-:Y:S01]  /*1310*/  PRMT R188, R155.reuse, 0x7632, R188 ;  /* 0x000076329bbc7816 */ /* 0x040fe200000000bc */
[----:B------:R-:W-:Y:S01]  /*1320*/  FADD.FTZ R180, -R210, R177 ;  /* 0x000000b1d2b47221 */ /* 0x000fe20000010100 */
[----:B------:R-:W-:Y:S01]  /*1330*/  SHF.L.U32 R185, R155, 0x10, RZ ;  /* 0x000000109bb97819 */ /* 0x000fe200000006ff */
[C---:B-----5:R-:W-:Y:S01]  /*1340*/  FMUL.FTZ R173, R205.reuse, R174 ;  /* 0x000000aecdad7220 */ /* 0x060fe20000410000 */
[----:B------:R-:W-:Y:S01]  /*1350*/  SHF.L.U32 R152, R44, 0x10, RZ ;  /* 0x000000102c987819 */ /* 0x000fe200000006ff */
[----:B------:R-:W-:Y:S01]  /*1360*/  FMUL.FTZ R175, R205, R180 ;  /* 0x000000b4cdaf7220 */ /* 0x000fe20000410000 */
[----:B---3--:R-:W-:Y:S01]  /*1370*/  SHF.L.U32 R155, R156, 0x10, RZ ;  /* 0x000000109c9b7819 */ /* 0x008fe200000006ff */
[----:B------:R-:W-:Y:S01]  /*1380*/  IMAD.U32 R179, R158, 0x10000, RZ ;  /* 0x000100009eb37824 */ /* 0x000fe200078e00ff */
[----:B------:R-:W-:-:S02]  /*1390*/  PRMT R186, R154, 0x7632, R186 ;  /* 0x000076329aba7816 */ /* 0x000fc400000000ba */
[C---:B------:R-:W-:Y:S01]  /*13a0*/  PRMT R154, R157.reuse, 0x7632, R154 ;  /* 0x000076329d9a7816 */ /* 0x040fe2000000009a */
[-C--:B------:R-:W-:Y:S01]  /*13b0*/  FMUL.FTZ R174, R152, R155.reuse ;  /* 0x0000009b98ae7220 */ /* 0x080fe20000410000 */
[----:B------:R-:W-:Y:S01]  /*13c0*/  SHF.L.U32 R157, R157, 0x10, RZ ;  /* 0x000000109d9d7819 */ /* 0x000fe200000006ff */
[----:B------:R-:W-:Y:S01]  /*13d0*/  FADD.FTZ R152, -R210, R183 ;  /* 0x000000b7d2987221 */ /* 0x000fe20000010100 */
[----:B------:R-:W-:Y:S01]  /*13e0*/  PRMT R182, R153, 0x7632, R182 ;  /* 0x0000763299b67816 */ /* 0x000fe200000000b6 */
[----:B------:R-:W-:Y:S01]  /*13f0*/  FADD.FTZ R84, R84, R155 ;  /* 0x0000009b54547221 */ /* 0x000fe20000010000 */
[----:B------:R-:W-:Y:S01]  /*1400*/  FFMA.FTZ R68, R173, R155, R68 ;  /* 0x0000009bad447223 */ /* 0x000fe20000010044 */
[----:B------:R-:W-:Y:S02]  /*1410*/  IMAD.U32 R155, R181, 0x10000, RZ ;  /* 0x00010000b59b7824 */ /* 0x000fe400078e00ff */
[----:B------:R-:W-:Y:S01]  /*1420*/  FMUL.FTZ R177, R205, R152 ;  /* 0x00000098cdb17220 */ /* 0x000fe20000410000 */
[-C--:B------:R-:W-:Y:S01]  /*1430*/  FMUL.FTZ R176, R176, R157.reuse ;  /* 0x0000009db0b07220 */ /* 0x080fe20000410000 */
[----:B------:R-:W-:Y:S01]  /*1440*/  FADD.FTZ R86, R86, R157 ;  /* 0x0000009d56567221 */ /* 0x000fe20000010000 */
[----:B------:R-:W-:Y:S01]  /*1450*/  FFMA.FTZ R70, R175, R157, R70 ;  /* 0x0000009daf467223 */ /* 0x000fe20000010046 */
[----:B------:R-:W-:Y:S01]  /*1460*/  FADD.FTZ R152, -R210, R185 ;  /* 0x000000b9d2987221 */ /* 0x000fe20000010100 */
[----:B------:R-:W-:Y:S01]  /*1470*/  PRMT R153, R156, 0x7632, R153 ;  /* 0x000076329c997816 */ /* 0x000fe20000000099 */
[-C--:B------:R-:W-:Y:S01]  /*1480*/  FMUL.FTZ R178, R178, R179.reuse ;  /* 0x000000b3b2b27220 */ /* 0x080fe20000410000 */
[----:B------:R-:W-:Y:S01]  /*1490*/  SHF.L.U32 R157, R182, 0x10, RZ ;  /* 0x00000010b69d7819 */ /* 0x000fe200000006ff */
[----:B------:R-:W-:Y:S01]  /*14a0*/  FADD.FTZ R182, -R210, R155 ;  /* 0x0000009bd2b67221 */ /* 0x000fe20000010100 */
[----:B------:R-:W-:Y:S01]  /*14b0*/  FADD.FTZ R88, R88, R179 ;  /* 0x000000b358587221 */ /* 0x000fe20000010000 */
[----:B------:R-:W-:Y:S01]  /*14c0*/  FFMA.FTZ R72, R177, R179, R72 ;  /* 0x000000b3b1487223 */ /* 0x000fe20000010048 */
[C---:B------:R-:W-:Y:S01]  /*14d0*/  FMUL.FTZ R179, R205.reuse, R152 ;  /* 0x00000098cdb37220 */ /* 0x040fe20000410000 */
[----:B------:R-:W-:Y:S01]  /*14e0*/  SHF.L.U32 R181, R10, 0x10, RZ ;  /* 0x000000100ab57819 */ /* 0x000fe200000006ff */
[----:B------:R-:W-:Y:S01]  /*14f0*/  FMUL.FTZ R182, R205, R182 ;  /* 0x000000b6cdb67220 */ /* 0x000fe20000410000 */
[----:B------:R-:W-:Y:S01]  /*1500*/  SHF.L.U32 R152, R153, 0x10, RZ ;  /* 0x0000001099987819 */ /* 0x000fe200000006ff */
[----:B------:R-:W-:Y:S01]  /*1510*/  FADD.FTZ R184, -R210, R157 ;  /* 0x0000009dd2b87221 */ /* 0x000fe20000010100 */
[----:B------:R-:W-:Y:S01]  /*1520*/  FFMA.FTZ R153, R173, R174, R208 ;  /* 0x000000aead997223 */ /* 0x000fe200000100d0 */
[----:B------:R-:W-:Y:S01]  /*1530*/  SHF.L.U32 R183, R11, 0x10, RZ ;  /* 0x000000100bb77819 */ /* 0x000fe200000006ff */
[----:B------:R-:W-:-:S02]  /*1540*/  IMAD.U32 R154, R154, 0x10000, RZ ;  /* 0x000100009a9a7824 */ /* 0x000fc400078e00ff */
[-C--:B------:R-:W-:Y:S01]  /*1550*/  FMUL.FTZ R181, R181, R152.reuse ;  /* 0x00000098b5b57220 */ /* 0x080fe20000410000 */
[----:B------:R-:W-:Y:S01]  /*1560*/  FADD.FTZ R85, R85, R152 ;  /* 0x0000009855557221 */ /* 0x000fe20000010000 */
[----:B------:R-:W-:Y:S01]  /*1570*/  FFMA.FTZ R69, R182, R152, R69 ;  /* 0x00000098b6457223 */ /* 0x000fe20000010045 */
[----:B------:R-:W-:Y:S01]  /*1580*/  FADD.FTZ R152, R209, R174 ;  /* 0x000000aed1987221 */ /* 0x000fe20000010000 */
[----:B------:R-:W-:Y:S01]  /*1590*/  FMUL.FTZ R184, R205, R184 ;  /* 0x000000b8cdb87220 */ /* 0x000fe20000410000 */
        /* <DEDUP_REMOVED lines=11> */
[----:B------:R-:W-:Y:S01]  /*1650*/  IMAD.U32 R156, R156, 0x10000, RZ ;  /* 0x000100009c9c7824 */ /* 0x000fe200078e00ff */
        /* <DEDUP_REMOVED lines=27> */
.L_x_252:
[----:B------:R-:W-:Y:S05]  /*1810*/  BSYNC.RECONVERGENT B1 ;  /* 0x0000000000017941 */ /* 0x000fea0003800200 */
.L_x_251:
        /* <DEDUP_REMOVED lines=12> */
[----:B------:R-:W-:Y:S02]  /*18e0*/  SHF.L.U32 R203, R5, 0x10, RZ ;  /* 0x0000001005cb7819 */ /* 0x000fe400000006ff */
[----:B0-----:R-:W-:Y:S02]  /*18f0*/  SHF.L.U32 R190, R52, 0x10, RZ ;  /* 0x0000001034be7819 */ /* 0x001fe400000006ff */
[C---:B--2---:R-:W-:Y:S01]  /*1900*/  PRMT R192, R153.reuse, 0x7632, R192 ;  /* 0x0000763299c07816 */ /* 0x044fe200000000c0 */
[----:B------:R-:W-:Y:S01]  /*1910*/  IMAD.U32 R153, R153, 0x10000, RZ ;  /* 0x0001000099997824 */ /* 0x000fe200078e00ff */
[----:B------:R-:W-:Y:S02]  /*1920*/  PRMT R194, R154, 0x7632, R194 ;  /* 0x000076329ac27816 */ /* 0x000fe400000000c2 */
[----:B------:R-:W-:Y:S02]  /*1930*/  PRMT R189, R152, 0x7632, R189 ;  /* 0x0000763298bd7816 */ /* 0x000fe400000000bd */
[----:B------:R-:W-:Y:S01]  /*1940*/  SHF.L.U32 R195, R154, 0x10, RZ ;  /* 0x000000109ac37819 */ /* 0x000fe200000006ff */
[----:B------:R-:W-:Y:S01]  /*1950*/  FADD.FTZ R154, -R210, R153 ;  /* 0x00000099d29a7221 */ /* 0x000fe20000010100 */
[----:B------:R-:W-:-:S02]  /*1960*/  SHF.L.U32 R193, R152, 0x10, RZ ;  /* 0x0000001098c17819 */ /* 0x000fc400000006ff */
[----:B------:R-:W-:Y:S01]  /*1970*/  SHF.L.U32 R153, R192, 0x10, RZ ;  /* 0x00000010c0997819 */ /* 0x000fe200000006ff */
[C---:B------:R-:W-:Y:S01]  /*1980*/  FADD.FTZ R196, -R210.reuse, R195 ;  /* 0x000000c3d2c47221 */ /* 0x040fe20000010100 */
[C---:B------:R-:W-:Y:S01]  /*1990*/  PRMT R197, R155.reuse, 0x7632, R197 ;  /* 0x000076329bc57816 */ /* 0x040fe200000000c5 */
[----:B------:R-:W-:Y:S01]  /*19a0*/  FADD.FTZ R152, -R210, R193 ;  /* 0x000000c1d2987221 */ /* 0x000fe20000010100 */
[----:B------:R-:W-:Y:S01]  /*19b0*/  SHF.L.U32 R199, R155, 0x10, RZ ;  /* 0x000000109bc77819 */ /* 0x000fe200000006ff */
[----:B------:R-:W-:Y:S01]  /*19c0*/  IMAD.U32 R155, R194, 0x10000, RZ ;  /* 0x00010000c29b7824 */ /* 0x000fe200078e00ff */
[----:B------:R-:W-:Y:S01]  /*19d0*/  SHF.L.U32 R189, R189, 0x10, RZ ;  /* 0x00000010bdbd7819 */ /* 0x000fe200000006ff */
[C---:B------:R-:W-:Y:S01]  /*19e0*/  FADD.FTZ R200, -R210.reuse, R153 ;  /* 0x00000099d2c87221 */ /* 0x040fe20000010100 */
[----:B------:R-:W-:Y:S01]  /*19f0*/  SHF.L.U32 R197, R197, 0x10, RZ ;  /* 0x00000010c5c57819 */ /* 0x000fe200000006ff */
[----:B------:R-:W-:Y:S01]  /*1a00*/  FADD.FTZ R202, -R210, R155 ;  /* 0x0000009bd2ca7221 */ /* 0x000fe20000010100 */
[----:B---3--:R-:W-:Y:S01]  /*1a10*/  PRMT R153, R156, 0x7632, R153 ;  /* 0x000076329c997816 */ /* 0x008fe20000000099 */
[----:B------:R-:W-:Y:S01]  /*1a20*/  FADD.FTZ R198, -R210, R189 ;  /* 0x000000bdd2c67221 */ /* 0x000fe20000010100 */
[----:B------:R-:W-:Y:S01]  /*1a30*/  SHF.L.U32 R155, R156, 0x10, RZ ;  /* 0x000000109c9b7819 */ /* 0x000fe200000006ff */
[C---:B------:R-:W-:Y:S01]  /*1a40*/  FADD.FTZ R204, -R210.reuse, R199 ;  /* 0x000000c7d2cc7221 */ /* 0x040fe20000010100 */
[----:B-----5:R-:W-:Y:S01]  /*1a50*/  FMUL.FTZ R189, R205, R152 ;  /* 0x00000098cdbd7220 */ /* 0x020fe20000410000 */
[----:B------:R-:W-:Y:S01]  /*1a60*/  FADD.FTZ R210, -R210, R197 ;  /* 0x000000c5d2d27221 */ /* 0x000fe20000010100 */
[----:B------:R-:W-:Y:S01]  /*1a70*/  SHF.L.U32 R152, R153, 0x10, RZ ;  /* 0x0000001099987819 */ /* 0x000fe200000006ff */
[----:B------:R-:W-:-:S02]  /*1a80*/  IMAD.U32 R197, R0, 0x10000, RZ ;  /* 0x0001000000c57824 */ /* 0x000fc400078e00ff */
[----:B------:R-:W-:Y:S01]  /*1a90*/  FMUL.FTZ R198, R205, R198 ;  /* 0x000000c6cdc67220 */ /* 0x000fe20000410000 */
[-C--:B------:R-:W-:Y:S01]  /*1aa0*/  FMUL.FTZ R190, R190, R155.reuse ;  /* 0x0000009bbebe7220 */ /* 0x080fe20000410000 */
[----:B------:R-:W-:Y:S01]  /*1ab0*/  PRMT R156, R157, 0x7632, R156 ;  /* 0x000076329d9c7816 */ /* 0x000fe2000000009c */
[-C--:B------:R-:W-:Y:S01]  /*1ac0*/  FMUL.FTZ R197, R197, R152.reuse ;  /* 0x00000098c5c57220 */ /* 0x080fe20000410000 */
[----:B------:R-:W-:Y:S01]  /*1ad0*/  FADD.FTZ R137, R137, R152 ;  /* 0x0000009889897221 */ /* 0x000fe20000010000 */
[----:B------:R-:W-:Y:S01]  /*1ae0*/  FFMA.FTZ R93, R198, R152, R93 ;  /* 0x00000098c65d7223 */ /* 0x000fe2000001005d */
[----:B------:R-:W-:Y:S01]  /*1af0*/  SHF.L.U32 R157, R157, 0x10, RZ ;  /* 0x000000109d9d7819 */ /* 0x000fe200000006ff */
[----:B------:R-:W-:Y:S01]  /*1b00*/  FADD.FTZ R152, R209, R190 ;  /* 0x000000bed1987221 */ /* 0x000fe20000010000 */
[----:B------:R-:W-:Y:S01]  /*1b10*/  SHF.L.U32 R192, R53, 0x10, RZ ;  /* 0x0000001035c07819 */ /* 0x000fe200000006ff */
[C---:B------:R-:W-:Y:S01]  /*1b20*/  FFMA.FTZ R153, R189.reuse, R190, R208 ;  /* 0x000000bebd997223 */ /* 0x040fe200000100d0 */
[----:B------:R-:W-:Y:S01]  /*1b30*/  FADD.FTZ R136, R136, R155 ;  /* 0x0000009b88887221 */ /* 0x000fe20000010000 */
[----:B------:R-:W-:Y:S01]  /*1b40*/  FFMA.FTZ R92, R189, R155, R92 ;  /* 0x0000009bbd5c7223 */ /* 0x000fe2000001005c */
[----:B------:R-:W-:Y:S01]  /*1b50*/  SHF.L.U32 R199, R2, 0x10, RZ ;  /* 0x0000001002c77819 */ /* 0x000fe200000006ff */
[----:B------:R-:W-:Y:S01]  /*1b60*/  FADD.FTZ R155, R152, R197 ;  /* 0x000000c5989b7221 */ /* 0x000fe20000010000 */
[----:B------:R-:W-:Y:S01]  /*1b70*/  SHF.L.U32 R156, R156, 0x10, RZ ;  /* 0x000000109c9c7819 */ /* 0x000fe200000006ff */
[C---:B------:R-:W-:Y:S01]  /*1b80*/  FMUL.FTZ R191, R205.reuse, R154 ;  /* 0x0000009acdbf7220 */ /* 0x040fe20000410000 */
[----:B------:R-:W-:Y:S01]  /*1b90*/  FMUL.FTZ R192, R192, R157 ;  /* 0x0000009dc0c07220 */ /* 0x000fe20000410000 */
[----:B------:R-:W-:Y:S01]  /*1ba0*/  FFMA.FTZ R152, R198, R197, R153 ;  /* 0x000000c5c6987223 */ /* 0x000fe20000010099 */
[----:B------:R-:W-:Y:S01]  /*1bb0*/  FMUL.FTZ R200, R205, R200 ;  /* 0x000000c8cdc87220 */ /* 0x000fe20000410000 */
[C---:B------:R-:W-:Y:S01]  /*1bc0*/  PRMT R201, R158.reuse, 0x7632, R201 ;  /* 0x000076329ec97816 */ /* 0x040fe200000000c9 */
[----:B------:R-:W-:Y:S01]  /*1bd0*/  IMAD.U32 R195, R158, 0x10000, RZ ;  /* 0x000100009ec37824 */ /* 0x000fe200078e00ff */
[----:B------:R-:W-:Y:S01]  /*1be0*/  SHF.L.U32 R194, R54, 0x10, RZ ;  /* 0x0000001036c27819 */ /* 0x000fe200000006ff */
[----:B------:R-:W-:Y:S01]  /*1bf0*/  FMUL.FTZ R199, R199, R156 ;  /* 0x0000009cc7c77220 */ /* 0x000fe20000410000 */
        /* <DEDUP_REMOVED lines=8> */
[----:B------:R-:W-:Y:S01]  /*1c80*/  FMUL.FTZ R194, R194, R195 ;  /* 0x000000c3c2c27220 */ /* 0x000fe20000410000 */
[----:B------:R-:W-:-:S02]  /*1c90*/  IMAD.U32 R157, R201, 0x10000, RZ ;  /* 0x00010000c99d7824 */ /* 0x000fc400078e00ff */
[----:B------:R-:W-:Y:S01]  /*1ca0*/  FADD.FTZ R155, R154, R199 ;  /* 0x000000c79a9b7221 */ /* 0x000fe20000010000 */
[----:B------:R-:W-:Y:S01]  /*1cb0*/  FFMA.FTZ R152, R200, R199, R153 ;  /* 0x000000c7c8987223 */ /* 0x000fe20000010099 */
[C---:B------:R-:W-:Y:S01]  /*1cc0*/  PRMT R158, R159.reuse, 0x7632, R158 ;  /* 0x000076329f9e7816 */ /* 0x040fe2000000009e */
[----:B------:R-:W-:Y:S01]  /*1cd0*/  FMUL.FTZ R201, R156, R157 ;  /* 0x0000009d9cc97220 */ /* 0x000fe20000410000 */
[----:B------:R-:W-:Y:S01]  /*1ce0*/  SHF.L.U32 R159, R159, 0x10, RZ ;  /* 0x000000109f9f7819 */ /* 0x000fe200000006ff */
[----:B------:R-:W-:Y:S01]  /*1cf0*/  FMUL.FTZ R202, R205, R202 ;  /* 0x000000cacdca7220 */ /* 0x000fe20000410000 */
[----:B------:R-:W-:Y:S01]  /*1d00*/  SHF.L.U32 R196, R55, 0x10, RZ ;  /* 0x0000001037c47819 */ /* 0x000fe200000006ff */
[----:B------:R-:W-:Y:S01]  /*1d10*/  FADD.FTZ R154, R155, R194 ;  /* 0x000000c29b9a7221 */ /* 0x000fe20000010000 */
[C---:B------:R-:W-:Y:S01]  /*1d20*/  FFMA.FTZ R152, R193.reuse, R194, R152 ;  /* 0x000000c2c1987223 */ /* 0x040fe20000010098 */
[----:B------:R-:W-:Y:S01]  /*1d30*/  FADD.FTZ R140, R140, R195 ;  /* 0x000000c38c8c7221 */ /* 0x000fe20000010000 */
[----:B------:R-:W-:Y:S01]  /*1d40*/  FFMA.FTZ R96, R193, R195, R96 ;  /* 0x000000c3c1607223 */ /* 0x000fe20000010060 */
        /* <DEDUP_REMOVED lines=18> */
.L_x_248:
        /* <DEDUP_REMOVED lines=8> */
[C---:B------:R-:W-:Y:S02]  /*1ef0*/  ISETP.GE.U32.AND P0, PT, R27.reuse, 0x20, PT ;  /* 0x000000201b00780c */ /* 0x040fe40003f06070 */
[C---:B------:R-:W-:Y:S02]  /*1f00*/  ISETP.GE.U32.AND P2, PT, R27.reuse, 0x40, PT ;  /* 0x000000401b00780c */ /* 0x040fe40003f46070 */
[----:B------:R-:W-:Y:S02]  /*1f10*/  ISETP.GE.U32.AND P3, PT, R27, 0x60, PT ;  /* 0x000000601b00780c */ /* 0x000fe40003f66070 */
[----:B------:R-:W-:-:S07]  /*1f20*/  MOV R159, R207 ;  /* 0x000000cf009f7202 */ /* 0x000fce0000000f00 */
[----:B------:R-:W0:Y:S08]  /*1f30*/  @P0 LDC.64 R152, c[0x0][0x438] ;  /* 0x00010e00ff980b82 */ /* 0x000e300000000a00 */
[----:B------:R-:W1:Y:S08]  /*1f40*/  @P2 LDC.64 R156, c[0x0][0x438] ;  /* 0x00010e00ff9c2b82 */ /* 0x000e700000000a00 */
[----:B------:R-:W2:Y:S01]  /*1f50*/  @P3 LDC.64 R154, c[0x0][0x438] ;  /* 0x00010e00ff9a3b82 */ /* 0x000ea20000000a00 */
[----:B0-----:R-:W-:-:S04]  /*1f60*/  @P0 IMAD.WIDE.U32 R152, R159, 0x10, R152 ;  /* 0x000000109f980825 */ /* 0x001fc800078e0098 */
[----:B------:R-:W-:Y:S01]  /*1f70*/  @P0 VIADD R159, R159, 0x20 ;  /* 0x000000209f9f0836 */ /* 0x000fe20000000000 */
[----:B------:R0:W5:Y:S03]  /*1f80*/  @P0 LDG.E.128 R128, desc[UR6][R152.64] ;  /* 0x0000000698800981 */ /* 0x000166000c1e1d00 */
[C---:B-1----:R-:W-:Y:S01]  /*1f90*/  @P2 IMAD.WIDE.U32 R156, R159.reuse, 0x10, R156 ;  /* 0x000000109f9c2825 */ /* 0x042fe200078e009c */
[----:B------:R-:W-:-:S04]  /*1fa0*/  @P2 IADD3 R159, PT, PT, R159, 0x20, RZ ;  /* 0x000000209f9f2810 */ /* 0x000fc80007ffe0ff */
[----:B------:R0:W5:Y:S01]  /*1fb0*/  @P2 LDG.E.128 R132, desc[UR6][R156.64] ;  /* 0x000000069c842981 */ /* 0x000162000c1e1d00 */
[----:B--2---:R-:W-:-:S05]  /*1fc0*/  @P3 IMAD.WIDE.U32 R154, R159, 0x10, R154 ;  /* 0x000000109f9a3825 */ /* 0x004fca00078e009a */
[----:B------:R0:W5:Y:S02]  /*1fd0*/  @P3 LDG.E.128 R32, desc[UR6][R154.64] ;  /* 0x000000069a203981 */ /* 0x000164000c1e1d00 */
.L_x_253:
[----:B------:R-:W-:Y:S05]  /*1fe0*/  BSYNC.RECONVERGENT B0 ;  /* 0x0000000000007941 */ /* 0x000fea0003800200 */
.L_x_247:
[----:B------:R-:W-:Y:S01]  /*1ff0*/  UMOV UR4, 0xffffffff ;  /* 0xffffffff00047882 */ /* 0x000fe20000000000 */
[----:B-----5:R-:W-:Y:S02]  /*2000*/  ISETP.GE.AND P2, PT, R206, 0x1, PT ;  /* 0x00000001ce00780c */ /* 0x020fe40003f46270 */
[----:B------:R-:W-:Y:S11]  /*2010*/  BRA.DIV UR4, `(.L_x_254) ;  /* 0x0000006e04dc7947 */ /* 0x000ff6000b800000 */
[----:B0-----:R-:W0:Y:S04]  /*2020*/  SHFL.BFLY PT, R152, R209, 0x1, 0x1f ;  /* 0x0c201f00d1987f89 */ /* 0x001e2800000e0000 */
        /* <DEDUP_REMOVED lines=17> */
.L_x_346:
[----:B------:R-:W3:Y:S01]  /*2140*/  S2R R157, SR_TID.X ;  /* 0x00000000009d7919 */ /* 0x000ee20000002100 */
[----:B------:R-:W-:Y:S01]  /*2150*/  @P2 IADD3 R206, PT, PT, R206, -0x1, RZ ;  /* 0xffffffffcece2810 */ /* 0x000fe20007ffe0ff */
[----:B-1----:R-:W-:Y:S01]  /*2160*/  FADD.FTZ R152, R159, R152 ;  /* 0x000000989f987221 */ /* 0x002fe20000010000 */
[----:B------:R-:W-:Y:S01]  /*2170*/  ISETP.GE.U32.AND P3, PT, R27, 0x20, PT ;  /* 0x000000201b00780c */ /* 0x000fe20003f66070 */
[----:B0-2---:R-:W-:Y:S01]  /*2180*/  FADD.FTZ R158, R158, R153 ;  /* 0x000000999e9e7221 */ /* 0x005fe20000010000 */
[----:B------:R-:W-:Y:S01]  /*2190*/  ISETP.NE.AND P0, PT, RZ, UR8, PT ;  /* 0x00000008ff007c0c */ /* 0x000fe2000bf05270 */
[----:B------:R-:W-:Y:S02]  /*21a0*/  @P2 IMAD R206, R206, R29, RZ ;  /* 0x0000001dcece2224 */ /* 0x000fe400078e02ff */
[----:B------:R-:W-:Y:S01]  /*21b0*/  FMUL.FTZ R209, R152, UR9 ;  /* 0x0000000998d17c20 */ /* 0x000fe20008410000 */
[----:B------:R-:W-:Y:S01]  /*21c0*/  BSSY.RECONVERGENT B0, `(.L_x_255) ;  /* 0x00001f0000007945 */ /* 0x000fe20003800200 */
[----:B------:R-:W-:-:S02]  /*21d0*/  HFMA2 R159, -RZ, RZ, 0, 0 ;  /* 0x00000000ff9f7431 */ /* 0x000fc400000001ff */
[----:B------:R-:W-:Y:S01]  /*21e0*/  FMUL.FTZ R158, R158, UR9 ;  /* 0x000000099e9e7c20 */ /* 0x000fe20008410000 */
[----:B------:R-:W-:Y:S02]  /*21f0*/  @P2 SHF.R.S32.HI R155, RZ, 0x1f, R206 ;  /* 0x0000001fff9b2819 */ /* 0x000fe400000114ce */
[----:B------:R-:W-:Y:S02]  /*2200*/  FSEL R209, R209, RZ, !P0 ;  /* 0x000000ffd1d17208 */ /* 0x000fe40004000000 */
[----:B------:R-:W-:Y:S02]  /*2210*/  @P2 LEA.HI R155, R155, R206, RZ, 0x3 ;  /* 0x000000ce9b9b2211 */ /* 0x000fe400078f18ff */
[----:B---3--:R-:W-:-:S04]  /*2220*/  LOP3.LUT R156, R157, 0x1f, RZ, 0xc0, !PT ;  /* 0x0000001f9d9c7812 */ /* 0x008fc800078ec0ff */
[----:B------:R-:W-:Y:S01]  /*2230*/  @P2 LEA.HI.SX32 R159, R155, R156, 0x1d ;  /* 0x0000009c9b9f2211 */ /* 0x000fe200078feaff */
[----:B------:R-:W-:Y:S06]  /*2240*/  @!P3 BRA `(.L_x_256) ;  /* 0x0000001c009cb947 */ /* 0x000fec0003800000 */
[----:B------:R-:W-:Y:S04]  /*2250*/  BSSY.RECONVERGENT B1, `(.L_x_257) ;  /* 0x0000005000017945 */ /* 0x000fe80003800200 */
[----:B------:R-:W-:Y:S05]  /*2260*/  @!P2 BRA `(.L_x_258) ;  /* 0x00000000000ca947 */ /* 0x000fea0003800000 */
[----:B------:R-:W0:Y:S02]  /*2270*/  LDC.64 R148, c[0x0][0x390] ;  /* 0x0000e400ff947b82 */ /* 0x000e240000000a00 */
[----:B0-----:R-:W-:-:S06]  /*2280*/  IMAD.WIDE.U32 R148, R159, 0x10, R148 ;  /* 0x000000109f947825 */ /* 0x001fcc00078e0094 */
[----:B------:R-:W5:Y:S02]  /*2290*/  LDG.E.128 R148, desc[UR6][R148.64] ;  /* 0x0000000694947981 */ /* 0x000f64000c1e1d00 */
.L_x_258:
[----:B------:R-:W-:Y:S05]  /*22a0*/  BSYNC.RECONVERGENT B1 ;  /* 0x0000000000017941 */ /* 0x000fea0003800200 */
.L_x_257:
[----:B------:R-:W-:Y:S01]  /*22b0*/  UISETP.NE.U32.AND UP0, UPT, UR12, URZ, UPT ;  /* 0x000000ff0c00728c */ /* 0x000fe2000bf05070 */
[----:B------:R-:W-:Y:S03]  /*22c0*/  BSSY.RECONVERGENT B1, `(.L_x_259) ;  /* 0x00001d5000017945 */ /* 0x000fe60003800200 */
[----:B------:R-:W-:-:S09]  /*22d0*/  UISETP.NE.AND.EX UP0, UPT, UR13, URZ, UPT, UP0 ;  /* 0x000000ff0d00728c */ /* 0x000fd2000bf05300 */
[----:B------:R-:W-:Y:S05]  /*22e0*/  BRA.U UP0, `(.L_x_260) ;  /* 0x0000000d00c07547 */ /* 0x000fea000b800000 */
[----:B------:R-:W-:Y:S01]  /*22f0*/  MOV R214, UR20 ;  /* 0x0000001400d67c02 */ /* 0x000fe20008000f00 */
[----:B------:R-:W-:-:S03]  /*2300*/  IMAD.U32 R215, RZ, RZ, UR21 ;  /* 0x00000015ffd77e24 */ /* 0x000fc6000f8e00ff */
[----:B------:R-:W-:-:S04]  /*2310*/  ISETP.NE.U32.AND P0, PT, R214, RZ, PT ;  /* 0x000000ffd600720c */ /* 0x000fc80003f05070 */
[----:B------:R-:W-:-:S13]  /*2320*/  ISETP.NE.AND.EX P0, PT, R215, RZ, PT, P0 ;  /* 0x000000ffd700720c */ /* 0x000fda0003f05300 */
[----:B------:R-:W-:Y:S05]  /*2330*/  @P0 BRA `(.L_x_261) ;  /* 0x0000000400ec0947 */ /* 0x000fea0003800000 */
[----:B------:R-:W-:Y:S04]  /*2340*/  BSSY.RECONVERGENT B2, `(.L_x_262) ;  /* 0x000000e000027945 */ /* 0x000fe80003800200 */
[----:B------:R-:W-:Y:S05]  /*2350*/  @!P2 BRA `(.L_x_263) ;  /* 0x000000000030a947 */ /* 0x000fea0003800000 */
[----:B------:R-:W-:Y:S01]  /*2360*/  FFMA.FTZ R153, R3, R158, R209 ;  /* 0x0000009e03997223 */ /* 0x000fe200000100d1 */
[----:B------:R-:W-:Y:S02]  /*2370*/  ISETP.GT.AND P0, PT, R28, RZ, PT ;  /* 0x000000ff1c00720c */ /* 0x000fe40003f04270 */
[----:B------:R-:W-:Y:S01]  /*2380*/  SHF.L.U32 R154, R40, 0x10, RZ ;  /* 0x00000010289a7819 */ /* 0x000fe200000006ff */
[----:B------:R-:W-:-:S04]  /*2390*/  FADD.FTZ R152, R30, -R153 ;  /* 0x800000991e987221 */ /* 0x000fc80000010000 */
[----:B------:R-:W-:-:S05]  /*23a0*/  FMUL.FTZ R152, R205, R152 ;  /* 0x00000098cd987220 */ /* 0x000fca0000410000 */
[----:B------:R-:W-:-:S05]  /*23b0*/  FSEL R152, R152, RZ, P0 ;  /* 0x000000ff98987208 */ /* 0x000fca0000000000 */
[----:B------:R-:W-:Y:S01]  /*23c0*/  FMUL.FTZ R153, R152, UR14 ;  /* 0x0000000e98997c20 */ /* 0x000fe20008410000 */
[----:B-----5:R-:W-:-:S03]  /*23d0*/  SHF.L.U32 R152, R148, 0x10, RZ ;  /* 0x0000001094987819 */ /* 0x020fc600000006ff */
[C---:B------:R-:W-:Y:S02]  /*23e0*/  FMUL.FTZ R154, R153.reuse, R154 ;  /* 0x0000009a999a7220 */ /* 0x040fe40000410000 */
[----:B------:R-:W-:-:S03]  /*23f0*/  FFMA.FTZ R100, R153, R152, R100 ;  /* 0x0000009899647223 */ /* 0x000fc60000010064 */
[----:B------:R-:W-:-:S04]  /*2400*/  F2FP.BF16.F32.PACK_AB R154, RZ, R154 ;  /* 0x0000009aff9a723e */ /* 0x000fc800000010ff */
[----:B------:R-:W-:-:S07]  /*2410*/  PRMT R144, R154, 0x7610, R144 ;  /* 0x000076109a907816 */ /* 0x000fce0000000090 */
.L_x_263:
[----:B------:R-:W-:Y:S05]  /*2420*/  BSYNC.RECONVERGENT B2 ;  /* 0x0000000000027941 */ /* 0x000fea0003800200 */
.L_x_262:
[----:B------:R-:W-:Y:S04]  /*2430*/  BSSY.RECONVERGENT B2, `(.L_x_264) ;  /* 0x000000f000027945 */ /* 0x000fe80003800200 */
[----:B------:R-:W-:Y:S05]  /*2440*/  @!P2 BRA `(.L_x_265) ;  /* 0x000000000034a947 */ /* 0x000fea0003800000 */
[----:B------:R-:W-:Y:S01]  /*2450*/  FFMA.FTZ R152, R166, R158, R209 ;  /* 0x0000009ea6987223 */ /* 0x000fe200000100d1 */
[----:B------:R-:W-:Y:S02]  /*2460*/  ISETP.GT.AND P0, PT, R28, RZ, PT ;  /* 0x000000ff1c00720c */ /* 0x000fe40003f04270 */
[----:B------:R-:W-:Y:S01]  /*2470*/  SHF.L.U32 R155, R22, 0x10, RZ ;  /* 0x00000010169b7819 */ /* 0x000fe200000006ff */
[----:B------:R-:W-:Y:S01]  /*2480*/  FADD.FTZ R152, R165, -R152 ;  /* 0x80000098a5987221 */ /* 0x000fe20000010000 */
[----:B-----5:R-:W-:-:S03]  /*2490*/  PRMT R153, R148, 0x7632, R153 ;  /* 0x0000763294997816 */ /* 0x020fc60000000099 */
[----:B------:R-:W-:Y:S01]  /*24a0*/  FMUL.FTZ R152, R205, R152 ;  /* 0x00000098cd987220 */ /* 0x000fe20000410000 */
[----:B------:R-:W-:-:S04]  /*24b0*/  SHF.L.U32 R153, R153, 0x10, RZ ;  /* 0x0000001099997819 */ /* 0x000fc800000006ff */
[----:B------:R-:W-:-:S05]  /*24c0*/  FSEL R152, R152, RZ, P0 ;  /* 0x000000ff98987208 */ /* 0x000fca0000000000 */
[----:B------:R-:W-:-:S04]  /*24d0*/  FMUL.FTZ R152, R152, UR14 ;  /* 0x0000000e98987c20 */ /* 0x000fc80008410000 */
[C---:B------:R-:W-:Y:S01]  /*24e0*/  FMUL.FTZ R155, R152.reuse, R155 ;  /* 0x0000009b989b7220 */ /* 0x040fe20000410000 */
[----:B------:R-:W-:-:S04]  /*24f0*/  FFMA.FTZ R101, R152, R153, R101 ;  /* 0x0000009998657223 */ /* 0x000fc80000010065 */
[----:B------:R-:W-:-:S04]  /*2500*/  F2FP.BF16.F32.PACK_AB R155, RZ, R155 ;  /* 0x0000009bff9b723e */ /* 0x000fc800000010ff */
[----:B------:R-:W-:-:S07]  /*2510*/  PRMT R144, R144, 0x5410, R155 ;  /* 0x0000541090907816 */ /* 0x000fce000000009b */
.L_x_265:
[----:B------:R-:W-:Y:S05]  /*2520*/  BSYNC.RECONVERGENT B2 ;  /* 0x0000000000027941 */ /* 0x000fea0003800200 */
.L_x_264:
[----:B------:R-:W-:Y:S04]  /*2530*/  BSSY.RECONVERGENT B2, `(.L_x_266) ;  /* 0x000000e000027945 */ /* 0x000fe80003800200 */
[----:B------:R-:W-:Y:S05]  /*2540*/  @!P2 BRA `(.L_x_267) ;  /* 0x000000000030a947 */ /* 0x000fea0003800000 */
[----:B------:R-:W-:Y:S01]  /*2550*/  FFMA.FTZ R153, R31, R158, R209 ;  /* 0x0000009e1f997223 */ /* 0x000fe200000100d1 */
[----:B------:R-:W-:Y:S01]  /*2560*/  ISETP.GT.AND P0, PT, R28, RZ, PT ;  /* 0x000000ff1c00720c */ /* 0x000fe20003f04270 */
[----:B------:R-:W-:Y:S02]  /*2570*/  IMAD.U32 R154, R41, 0x10000, RZ ;  /* 0x00010000299a7824 */ /* 0x000fe400078e00ff */
        /* <DEDUP_REMOVED lines=9> */
.L_x_267:
[----:B------:R-:W-:Y:S05]  /*2610*/  BSYNC.RECONVERGENT B2 ;  /* 0x0000000000027941 */ /* 0x000fea0003800200 */
.L_x_266:
        /* <DEDUP_REMOVED lines=15> */
.L_x_269:
[----:B------:R-:W-:Y:S05]  /*2710*/  BSYNC.RECONVERGENT B2 ;  /* 0x0000000000027941 */ /* 0x000fea0003800200 */
.L_x_268:
        /* <DEDUP_REMOVED lines=9> */
[----:B-----5:R-:W-:-:S03]  /*27b0*/  IMAD.U32 R152, R150, 0x10000, RZ ;  /* 0x0001000096987824 */ /* 0x020fc600078e00ff */
[C---:B------:R-:W-:Y:S01]  /*27c0*/  FMUL.FTZ R154, R153.reuse, R154 ;  /* 0x0000009a999a7220 */ /* 0x040fe20000410000 */
[----:B------:R-:W-:-:S04]  /*27d0*/  FFMA.FTZ R104, R153, R152, R104 ;  /* 0x0000009899687223 */ /* 0x000fc80000010068 */
[----:B------:R-:W-:-:S04]  /*27e0*/  F2FP.BF16.F32.PACK_AB R154, RZ, R154 ;  /* 0x0000009aff9a723e */ /* 0x000fc800000010ff */
[----:B------:R-:W-:-:S07]  /*27f0*/  PRMT R146, R154, 0x7610, R146 ;  /* 0x000076109a927816 */ /* 0x000fce0000000092 */
.L_x_271:
[----:B------:R-:W-:Y:S05]  /*2800*/  BSYNC.RECONVERGENT B2 ;  /* 0x0000000000027941 */ /* 0x000fea0003800200 */
.L_x_270:
        /* <DEDUP_REMOVED lines=15> */
.L_x_273:
[----:B------:R-:W-:Y:S05]  /*2900*/  BSYNC.RECONVERGENT B2 ;  /* 0x0000000000027941 */ /* 0x000fea0003800200 */
.L_x_272:
        /* <DEDUP_REMOVED lines=14> */
.L_x_275:
[----:B------:R-:W-:Y:S05]  /*29f0*/  BSYNC.RECONVERGENT B2 ;  /* 0x0000000000027941 */ /* 0x000fea0003800200 */
.L_x_274:
[----:B------:R-:W-:Y:S05]  /*2a00*/  @!P2 BRA `(.L_x_276) ;  /* 0x000000140080a947 */ /* 0x000fea0003800000 */
[----:B------:R-:W-:Y:S01]  /*2a10*/  FFMA.FTZ R152, R172, R158, R209 ;  /* 0x0000009eac987223 */ /* 0x000fe200000100d1 */
[----:B------:R-:W-:Y:S01]  /*2a20*/  ISETP.GT.AND P0, PT, R28, RZ, PT ;  /* 0x000000ff1c00720c */ /* 0x000fe20003f04270 */
[----:B------:R-:W-:Y:S01]  /*2a30*/  IMAD.U32 R155, R25, 0x10000, RZ ;  /* 0x00010000199b7824 */ /* 0x000fe200078e00ff */
[----:B-----5:R-:W-:Y:S01]  /*2a40*/  PRMT R153, R151, 0x7632, R153 ;  /* 0x0000763297997816 */ /* 0x020fe20000000099 */
[----:B------:R-:W-:-:S03]  /*2a50*/  FADD.FTZ R152, R171, -R152 ;  /* 0x80000098ab987221 */ /* 0x000fc60000010000 */
[----:B------:R-:W-:Y:S01]  /*2a60*/  SHF.L.U32 R153, R153, 0x10, RZ ;  /* 0x0000001099997819 */ /* 0x000fe200000006ff */
[----:B------:R-:W-:-:S05]  /*2a70*/  FMUL.FTZ R152, R205, R152 ;  /* 0x00000098cd987220 */ /* 0x000fca0000410000 */
[----:B------:R-:W-:-:S05]  /*2a80*/  FSEL R152, R152, RZ, P0 ;  /* 0x000000ff98987208 */ /* 0x000fca0000000000 */
[----:B------:R-:W-:-:S04]  /*2a90*/  FMUL.FTZ R152, R152, UR14 ;  /* 0x0000000e98987c20 */ /* 0x000fc80008410000 */
[C---:B------:R-:W-:Y:S01]  /*2aa0*/  FMUL.FTZ R155, R152.reuse, R155 ;  /* 0x0000009b989b7220 */ /* 0x040fe20000410000 */
[----:B------:R-:W-:-:S04]  /*2ab0*/  FFMA.FTZ R107, R152, R153, R107 ;  /* 0x00000099986b7223 */ /* 0x000fc8000001006b */
[----:B------:R-:W-:-:S04]  /*2ac0*/  F2FP.BF16.F32.PACK_AB R155, RZ, R155 ;  /* 0x0000009bff9b723e */ /* 0x000fc800000010ff */
[----:B------:R-:W-:Y:S01]  /*2ad0*/  PRMT R147, R147, 0x5410, R155 ;  /* 0x0000541093937816 */ /* 0x000fe2000000009b */
[----:B------:R-:W-:Y:S06]  /*2ae0*/  BRA `(.L_x_276) ;  /* 0x0000001400487947 */ /* 0x000fec0003800000 */
.L_x_261:
[----:B------:R-:W0:Y:S01]  /*2af0*/  @P2 LDC R127, c[0x0][0x40c] ;  /* 0x00010300ff7f2b82 */ /* 0x000e220000000800 */
[-CC-:B------:R-:W-:Y:S01]  /*2b00*/  FFMA.FTZ R125, R3, R158.reuse, R209.reuse ;  /* 0x0000009e037d7223 */ /* 0x180fe200000100d1 */
[----:B------:R-:W-:Y:S01]  /*2b10*/  ISETP.GT.AND P0, PT, R28, RZ, PT ;  /* 0x000000ff1c00720c */ /* 0x000fe20003f04270 */
[-CC-:B------:R-:W-:Y:S01]  /*2b20*/  FFMA.FTZ R126, R166, R158.reuse, R209.reuse ;  /* 0x0000009ea67e7223 */ /* 0x180fe200000100d1 */
[-C--:B------:R-:W-:Y:S01]  /*2b30*/  FFMA.FTZ R154, R168, R158.reuse, R209 ;  /* 0x0000009ea89a7223 */ /* 0x080fe200000100d1 */
[----:B------:R-:W-:Y:S01]  /*2b40*/  FADD.FTZ R124, R30, -R125 ;  /* 0x8000007d1e7c7221 */ /* 0x000fe20000010000 */
[----:B------:R-:W-:Y:S01]  /*2b50*/  FFMA.FTZ R153, R161, R158, R209 ;  /* 0x0000009ea1997223 */ /* 0x000fe200000100d1 */
[----:B------:R-:W-:Y:S01]  /*2b60*/  FADD.FTZ R126, R165, -R126 ;  /* 0x8000007ea57e7221 */ /* 0x000fe20000010000 */
[----:B------:R-:W1:Y:S01]  /*2b70*/  @P2 LDC R208, c[0x0][0x40c] ;  /* 0x00010300ffd02b82 */ /* 0x000e620000000800 */
[----:B------:R-:W-:Y:S01]  /*2b80*/  FMUL.FTZ R124, R205, R124 ;  /* 0x0000007ccd7c7220 */ /* 0x000fe20000410000 */
[----:B------:R-:W-:Y:S01]  /*2b90*/  FADD.FTZ R154, R167, -R154 ;  /* 0x8000009aa79a7221 */ /* 0x000fe20000010000 */
[C---:B------:R-:W-:Y:S01]  /*2ba0*/  FMUL.FTZ R126, R205.reuse, R126 ;  /* 0x0000007ecd7e7220 */ /* 0x040fe20000410000 */
[----:B------:R-:W-:Y:S01]  /*2bb0*/  FADD.FTZ R206, R162, -R153 ;  /* 0x80000099a2ce7221 */ /* 0x000fe20000010000 */
[--C-:B------:R-:W-:Y:S01]  /*2bc0*/  FFMA.FTZ R212, R170, R158, R209.reuse ;  /* 0x0000009eaad47223 */ /* 0x100fe200000100d1 */
[----:B------:R-:W-:Y:S01]  /*2bd0*/  FSEL R124, R124, RZ, P0 ;  /* 0x000000ff7c7c7208 */ /* 0x000fe20000000000 */
[C---:B------:R-:W-:Y:S01]  /*2be0*/  FMUL.FTZ R154, R205.reuse, R154 ;  /* 0x0000009acd9a7220 */ /* 0x040fe20000410000 */
[----:B------:R-:W2:Y:S01]  /*2bf0*/  @P2 LDC R211, c[0x0][0x40c] ;  /* 0x00010300ffd32b82 */ /* 0x000ea20000000800 */
[----:B------:R-:W-:Y:S01]  /*2c00*/  FMUL.FTZ R206, R205, R206 ;  /* 0x000000cecdce7220 */ /* 0x000fe20000410000 */
[----:B------:R-:W-:Y:S01]  /*2c10*/  @P2 SHF.L.U32 R213, R22, 0x10, RZ ;  /* 0x0000001016d52819 */ /* 0x000fe200000006ff */
[----:B------:R-:W-:Y:S01]  /*2c20*/  FFMA.FTZ R219, R163, R158, R209 ;  /* 0x0000009ea3db7223 */ /* 0x000fe200000100d1 */
[----:B------:R-:W-:-:S02]  /*2c30*/  FSEL R154, R154, RZ, P0 ;  /* 0x000000ff9a9a7208 */ /* 0x000fc40000000000 */
[----:B------:R-:W-:Y:S01]  /*2c40*/  FSEL R155, R206, RZ, P0 ;  /* 0x000000ffce9b7208 */ /* 0x000fe20000000000 */
[----:B------:R-:W-:Y:S01]  /*2c50*/  FADD.FTZ R218, R164, -R219 ;  /* 0x800000dba4da7221 */ /* 0x000fe20000010000 */
[----:B------:R-:W3:Y:S01]  /*2c60*/  @P2 LDC R216, c[0x0][0x40c] ;  /* 0x00010300ffd82b82 */ /* 0x000ee20000000800 */
[----:B0-----:R-:W-:Y:S01]  /*2c70*/  @P2 FMUL.FTZ R125, R124, R127 ;  /* 0x0000007f7c7d2220 */ /* 0x001fe20000410000 */
[----:B------:R-:W-:Y:S01]  /*2c80*/  FFMA.FTZ R127, R31, R158, R209 ;  /* 0x0000009e1f7f7223 */ /* 0x000fe200000100d1 */
[----:B------:R-:W-:Y:S01]  /*2c90*/  @P2 SHF.L.U32 R220, R42, 0x10, RZ ;  /* 0x000000102adc2819 */ /* 0x000fe200000006ff */
[C---:B------:R-:W-:Y:S01]  /*2ca0*/  FMUL.FTZ R218, R205.reuse, R218 ;  /* 0x000000dacdda7220 */ /* 0x040fe20000410000 */
[----:B------:R-:W-:Y:S01]  /*2cb0*/  @P2 SHF.L.U32 R221, R24, 0x10, RZ ;  /* 0x0000001018dd2819 */ /* 0x000fe200000006ff */
[----:B------:R-:W-:Y:S01]  /*2cc0*/  FADD.FTZ R152, R160, -R127 ;  /* 0x8000007fa0987221 */ /* 0x000fe20000010000 */
[----:B------:R-:W-:Y:S01]  /*2cd0*/  FSEL R127, R126, RZ, P0 ;  /* 0x000000ff7e7f7208 */ /* 0x000fe20000000000 */
[----:B------:R-:W0:Y:S01]  /*2ce0*/  @P2 LDC R210, c[0x0][0x40c] ;  /* 0x00010300ffd22b82 */ /* 0x000e220000000800 */
[----:B------:R-:W-:Y:S01]  /*2cf0*/  FSEL R219, R218, RZ, P0 ;  /* 0x000000ffdadb7208 */ /* 0x000fe20000000000 */
[----:B------:R-:W-:Y:S01]  /*2d00*/  FMUL.FTZ R152, R205, R152 ;  /* 0x00000098cd987220 */ /* 0x000fe20000410000 */
[----:B------:R-:W-:Y:S01]  /*2d10*/  @P2 SHF.L.U32 R218, R43, 0x10, RZ ;  /* 0x000000102bda2819 */ /* 0x000fe200000006ff */
[----:B-1----:R-:W-:Y:S01]  /*2d20*/  @P2 FMUL.FTZ R126, R127, R208 ;  /* 0x000000d07f7e2220 */ /* 0x002fe20000410000 */
[----:B------:R-:W-:Y:S01]  /*2d30*/  FADD.FTZ R208, R169, -R212 ;  /* 0x800000d4a9d07221 */ /* 0x000fe20000010000 */
[----:B------:R-:W-:-:S02]  /*2d40*/  @P2 SHF.L.U32 R212, R40, 0x10, RZ ;  /* 0x0000001028d42819 */ /* 0x000fc400000006ff */
[----:B------:R-:W1:Y:S01]  /*2d50*/  @P2 LDC R217, c[0x0][0x40c] ;  /* 0x00010300ffd92b82 */ /* 0x000e620000000800 */
[----:B------:R-:W-:Y:S01]  /*2d60*/  FMUL.FTZ R208, R205, R208 ;  /* 0x000000d0cdd07220 */ /* 0x000fe20000410000 */
[----:B------:R-:W-:Y:S01]  /*2d70*/  FSEL R153, R152, RZ, P0 ;  /* 0x000000ff98997208 */ /* 0x000fe20000000000 */
[----:B--2---:R-:W-:Y:S01]  /*2d80*/  @P2 FMUL.FTZ R206, R154, R211 ;  /* 0x000000d39ace2220 */ /* 0x004fe20000410000 */
[----:B------:R-:W-:Y:S01]  /*2d90*/  @P2 FMUL.FTZ R212, R212, R125 ;  /* 0x0000007dd4d42220 */ /* 0x000fe20000410000 */
[----:B------:R-:W-:Y:S01]  /*2da0*/  F2FP.BF16.F32.PACK_AB R152, RZ, R127 ;  /* 0x0000007fff98723e */ /* 0x000fe200000010ff */
[----:B------:R-:W-:Y:S01]  /*2db0*/  @P2 FMUL.FTZ R213, R213, R126 ;  /* 0x0000007ed5d52220 */ /* 0x000fe20000410000 */
[----:B------:R-:W-:Y:S01]  /*2dc0*/  FSEL R208, R208, RZ, P0 ;  /* 0x000000ffd0d07208 */ /* 0x000fe20000000000 */
[----:B---3--:R-:W-:Y:S01]  /*2dd0*/  @P2 FMUL.FTZ R211, R155, R216 ;  /* 0x000000d89bd32220 */ /* 0x008fe20000410000 */
[----:B------:R-:W-:Y:S01]  /*2de0*/  @P2 SHF.L.U32 R216, R41, 0x10, RZ ;  /* 0x0000001029d82819 */ /* 0x000fe200000006ff */
[----:B------:R-:W2:Y:S01]  /*2df0*/  @P2 LDC R222, c[0x0][0x40c] ;  /* 0x00010300ffde2b82 */ /* 0x000ea20000000800 */
[----:B------:R-:W-:-:S02]  /*2e00*/  @P2 F2FP.BF16.F32.PACK_AB R212, RZ, R212 ;  /* 0x000000d4ffd4223e */ /* 0x000fc400000010ff */
[----:B------:R-:W-:Y:S02]  /*2e10*/  @P2 F2FP.BF16.F32.PACK_AB R213, RZ, R213 ;  /* 0x000000d5ffd5223e */ /* 0x000fe400000010ff */
[----:B------:R-:W-:Y:S01]  /*2e20*/  @P2 PRMT R144, R212, 0x7610, R144 ;  /* 0x00007610d4902816 */ /* 0x000fe20000000090 */
[----:B0-----:R-:W-:Y:S01]  /*2e30*/  @P2 FMUL.FTZ R127, R153, R210 ;  /* 0x000000d2997f2220 */ /* 0x001fe20000410000 */
[----:B------:R-:W-:Y:S02]  /*2e40*/  F2FP.BF16.F32.PACK_AB R124, RZ, R124 ;  /* 0x0000007cff7c723e */ /* 0x000fe400000010ff */
[----:B------:R-:W-:Y:S01]  /*2e50*/  @P2 PRMT R144, R144, 0x5410, R213 ;  /* 0x0000541090902816 */ /* 0x000fe200000000d5 */
[----:B------:R-:W-:Y:S01]  /*2e60*/  @P2 FMUL.FTZ R216, R216, R127 ;  /* 0x0000007fd8d82220 */ /* 0x000fe20000410000 */
[----:B------:R-:W-:Y:S01]  /*2e70*/  @P2 FMUL.FTZ R213, R220, R211 ;  /* 0x000000d3dcd52220 */ /* 0x000fe20000410000 */
[----:B------:R-:W-:Y:S01]  /*2e80*/  FFMA.FTZ R220, R172, R158, R209 ;  /* 0x0000009eacdc7223 */ /* 0x000fe200000100d1 */
[----:B------:R-:W-:Y:S01]  /*2e90*/  F2FP.BF16.F32.PACK_AB R153, RZ, R153 ;  /* 0x00000099ff99723e */ /* 0x000fe200000010ff */
[----:B-1----:R-:W-:Y:S01]  /*2ea0*/  @P2 FMUL.FTZ R210, R208, R217 ;  /* 0x000000d9d0d22220 */ /* 0x002fe20000410000 */
[----:B------:R-:W-:Y:S01]  /*2eb0*/  @P2 IMAD.U32 R217, R23, 0x10000, RZ ;  /* 0x0001000017d92824 */ /* 0x000fe200078e00ff */
[----:B------:R-:W-:-:S02]  /*2ec0*/  @P2 F2FP.BF16.F32.PACK_AB R216, RZ, R216 ;  /* 0x000000d8ffd8223e */ /* 0x000fc400000010ff */
[----:B------:R-:W-:Y:S01]  /*2ed0*/  @P2 F2FP.BF16.F32.PACK_AB R213, RZ, R213 ;  /* 0x000000d5ffd5223e */ /* 0x000fe200000010ff */
[----:B------:R-:W-:Y:S01]  /*2ee0*/  @P2 FMUL.FTZ R212, R217, R206 ;  /* 0x000000ced9d42220 */ /* 0x000fe20000410000 */
[----:B------:R-:W-:Y:S01]  /*2ef0*/  @P2 PRMT R145, R216, 0x7610, R145 ;  /* 0x00007610d8912816 */ /* 0x000fe20000000091 */
[----:B------:R-:W-:Y:S01]  /*2f00*/  @P2 FMUL.FTZ R216, R221, R210 ;  /* 0x000000d2ddd82220 */ /* 0x000fe20000410000 */
[----:B-----5:R-:W-:Y:S02]  /*2f10*/  @P2 SHF.L.U32 R221, R148, 0x10, RZ ;  /* 0x0000001094dd2819 */ /* 0x020fe400000006ff */
[----:B------:R-:W-:Y:S01]  /*2f20*/  @P2 F2FP.BF16.F32.PACK_AB R212, RZ, R212 ;  /* 0x000000d4ffd4223e */ /* 0x000fe200000010ff */
[----:B--2---:R-:W-:Y:S01]  /*2f30*/  @P2 FMUL.FTZ R217, R219, R222 ;  /* 0x000000dedbd92220 */ /* 0x004fe20000410000 */
[----:B------:R-:W-:Y:S01]  /*2f40*/  @P2 PRMT R146, R213, 0x7610, R146 ;  /* 0x00007610d5922816 */ /* 0x000fe20000000092 */
[----:B------:R-:W-:Y:S01]  /*2f50*/  @P2 FFMA.FTZ R100, R221, R125, R100 ;  /* 0x0000007ddd642223 */ /* 0x000fe20000010064 */
[--C-:B------:R-:W-:Y:S01]  /*2f60*/  @P2 PRMT R145, R145, 0x5410, R212.reuse ;  /* 0x0000541091912816 */ /* 0x100fe200000000d4 */
[----:B------:R-:W-:Y:S01]  /*2f70*/  @P2 FMUL.FTZ R218, R218, R217 ;  /* 0x000000d9dada2220 */ /* 0x000fe20000410000 */
[----:B------:R-:W-:-:S02]  /*2f80*/  @P2 PRMT R212, R148, 0x7632, R212 ;  /* 0x0000763294d42816 */ /* 0x000fc400000000d4 */
[C---:B------:R-:W-:Y:S02]  /*2f90*/  @P2 PRMT R125, R149.reuse, 0x7632, R125 ;  /* 0x00007632957d2816 */ /* 0x040fe4000000007d */
[----:B------:R-:W-:Y:S01]  /*2fa0*/  @P2 SHF.L.U32 R213, R149, 0x10, RZ ;  /* 0x0000001095d52819 */ /* 0x000fe200000006ff */
[----:B------:R-:W-:Y:S01]  /*2fb0*/  @P2 IMAD.U32 R212, R212, 0x10000, RZ ;  /* 0x00010000d4d42824 */ /* 0x000fe200078e00ff */
[----:B------:R-:W-:Y:S02]  /*2fc0*/  @P2 SHF.L.U32 R125, R125, 0x10, RZ ;  /* 0x000000107d7d2819 */ /* 0x000fe400000006ff */
[----:B------:R-:W-:Y:S01]  /*2fd0*/  F2FP.BF16.F32.PACK_AB R154, RZ, R154 ;  /* 0x0000009aff9a723e */ /* 0x000fe200000010ff */
[----:B------:R-:W-:Y:S01]  /*2fe0*/  @P2 FFMA.FTZ R101, R126, R212, R101 ;  /* 0x000000d47e652223 */ /* 0x000fe20000010065 */
[----:B------:R-:W-:Y:S01]  /*2ff0*/  FADD.FTZ R212, R171, -R220 ;  /* 0x800000dcabd47221 */ /* 0x000fe20000010000 */
[C---:B------:R-:W-:Y:S01]  /*3000*/  @P2 PRMT R126, R150.reuse, 0x7632, R126 ;  /* 0x00007632967e2816 */ /* 0x040fe2000000007e */
[----:B------:R-:W-:Y:S01]  /*3010*/  @P2 FFMA.FTZ R102, R213, R127, R102 ;  /* 0x0000007fd5662223 */ /* 0x000fe20000010066 */
[----:B------:R-:W-:Y:S01]  /*3020*/  @P2 SHF.L.U32 R127, R150, 0x10, RZ ;  /* 0x00000010967f2819 */ /* 0x000fe200000006ff */
[----:B------:R-:W-:Y:S01]  /*3030*/  FMUL.FTZ R212, R205, R212 ;  /* 0x000000d4cdd47220 */ /* 0x000fe20000410000 */
[----:B------:R-:W-:Y:S01]  /*3040*/  @P2 SHF.L.U32 R126, R126, 0x10, RZ ;  /* 0x000000107e7e2819 */ /* 0x000fe200000006ff */
[----:B------:R-:W-:Y:S01]  /*3050*/  @P2 FFMA.FTZ R103, R206, R125, R103 ;  /* 0x0000007dce672223 */ /* 0x000fe20000010067 */
[----:B------:R-:W-:Y:S01]  /*3060*/  @P2 IMAD.U32 R125, R151, 0x10000, RZ ;  /* 0x00010000977d2824 */ /* 0x000fe200078e00ff */
[----:B------:R-:W-:Y:S01]  /*3070*/  F2FP.BF16.F32.PACK_AB R155, RZ, R155 ;  /* 0x0000009bff9b723e */ /* 0x000fe200000010ff */
[----:B------:R-:W-:Y:S01]  /*3080*/  @P2 FFMA.FTZ R104, R127, R211, R104 ;  /* 0x000000d37f682223 */ /* 0x000fe20000010068 */
[----:B------:R-:W-:Y:S01]  /*3090*/  F2FP.BF16.F32.PACK_AB R208, RZ, R208 ;  /* 0x000000d0ffd0723e */ /* 0x000fe200000010ff */
[----:B------:R-:W-:Y:S01]  /*30a0*/  @P2 FFMA.FTZ R105, R210, R126, R105 ;  /* 0x0000007ed2692223 */ /* 0x000fe20000010069 */
[----:B------:R-:W-:Y:S01]  /*30b0*/  @P2 F2FP.BF16.F32.PACK_AB R216, RZ, R216 ;  /* 0x000000d8ffd8223e */ /* 0x000fe200000010ff */
[----:B------:R-:W-:Y:S01]  /*30c0*/  @P2 FFMA.FTZ R106, R125, R217, R106 ;  /* 0x000000d97d6a2223 */ /* 0x000fe2000001006a */
[----:B------:R-:W-:-:S02]  /*30d0*/  @P2 F2FP.BF16.F32.PACK_AB R218, RZ, R218 ;  /* 0x000000daffda223e */ /* 0x000fc400000010ff */
[----:B------:R-:W-:Y:S02]  /*30e0*/  FSEL R212, R212, RZ, P0 ;  /* 0x000000ffd4d47208 */ /* 0x000fe40000000000 */
[----:B------:R-:W-:Y:S02]  /*30f0*/  @P2 PRMT R146, R146, 0x5410, R216 ;  /* 0x0000541092922816 */ /* 0x000fe400000000d8 */
[----:B------:R-:W-:Y:S02]  /*3100*/  @P2 PRMT R147, R218, 0x7610, R147 ;  /* 0x00007610da932816 */ /* 0x000fe40000000093 */
[----:B------:R-:W-:Y:S02]  /*3110*/  F2FP.BF16.F32.PACK_AB R127, R212, R219 ;  /* 0x000000dbd47f723e */ /* 0x000fe400000010ff */
[----:B------:R-:W-:Y:S02]  /*3120*/  PRMT R126, R155, 0x5410, R208 ;  /* 0x000054109b7e7816 */ /* 0x000fe400000000d0 */
[----:B------:R-:W-:-:S02]  /*3130*/  PRMT R125, R153, 0x5410, R154 ;  /* 0x00005410997d7816 */ /* 0x000fc4000000009a */
[----:B------:R-:W-:Y:S01]  /*3140*/  PRMT R124, R124, 0x5410, R152 ;  /* 0x000054107c7c7816 */ /* 0x000fe20000000098 */
[----:B------:R-:W-:Y:S06]  /*3150*/  @!P2 BRA `(.L_x_276) ;  /* 0x0000000c00aca947 */ /* 0x000fec0003800000 */
[----:B------:R-:W-:Y:S01]  /*3160*/  SHF.L.U32 R155, R25, 0x10, RZ ;  /* 0x00000010199b7819 */ /* 0x000fe200000006ff */
[----:B------:R-:W-:Y:S01]  /*3170*/  FMUL.FTZ R152, R212, UR14 ;  /* 0x0000000ed4987c20 */ /* 0x000fe20008410000 */
[----:B------:R-:W-:-:S03]  /*3180*/  PRMT R153, R151, 0x7632, R153 ;  /* 0x0000763297997816 */ /* 0x000fc60000000099 */
[----:B------:R-:W-:Y:S01]  /*3190*/  FMUL.FTZ R154, R155, R152 ;  /* 0x000000989b9a7220 */ /* 0x000fe20000410000 */
[----:B------:R-:W-:-:S04]  /*31a0*/  SHF.L.U32 R153, R153, 0x10, RZ ;  /* 0x0000001099997819 */ /* 0x000fc800000006ff */
[----:B------:R-:W-:Y:S01]  /*31b0*/  F2FP.BF16.F32.PACK_AB R154, RZ, R154 ;  /* 0x0000009aff9a723e */ /* 0x000fe200000010ff */
[----:B------:R-:W-:-:S03]  /*31c0*/  FFMA.FTZ R107, R152, R153, R107 ;  /* 0x00000099986b7223 */ /* 0x000fc6000001006b */
[----:B------:R-:W-:Y:S01]  /*31d0*/  PRMT R147, R147, 0x5410, R154 ;  /* 0x0000541093937816 */ /* 0x000fe2000000009a */
[----:B------:R-:W-:Y:S06]  /*31e0*/  BRA `(.L_x_276) ;  /* 0x0000000c00887947 */ /* 0x000fec0003800000 */
.L_x_260:
[----:B------:R-:W-:Y:S02]  /*31f0*/  MOV R214, UR20 ;  /* 0x0000001400d67c02 */ /* 0x000fe40008000f00 */
[----:B------:R-:W-:Y:S02]  /*3200*/  MOV R215, UR21 ;  /* 0x0000001500d77c02 */ /* 0x000fe40008000f00 */
[----:B------:R-:W-:-:S04]  /*3210*/  ISETP.NE.U32.AND P0, PT, R214, RZ, PT ;  /* 0x000000ffd600720c */ /* 0x000fc80003f05070 */
[----:B------:R-:W-:-:S13]  /*3220*/  ISETP.NE.AND.EX P0, PT, R215, RZ, PT, P0 ;  /* 0x000000ffd700720c */ /* 0x000fda0003f05300 */
[----:B------:R-:W-:Y:S05]  /*3230*/  @P0 BRA `(.L_x_277) ;  /* 0x0000000400a80947 */ /* 0x000fea0003800000 */
[----:B------:R-:W-:Y:S01]  /*3240*/  ISETP.GT.AND P0, PT, R28, RZ, PT ;  /* 0x000000ff1c00720c */ /* 0x000fe20003f04270 */
[----:B------:R-:W0:Y:S01]  /*3250*/  @P2 LDC R211, c[0x0][0x40c] ;  /* 0x00010300ffd32b82 */ /* 0x000e220000000800 */
[C---:B------:R-:W-:Y:S01]  /*3260*/  PRMT R153, R128.reuse, 0x7632, R153 ;  /* 0x0000763280997816 */ /* 0x040fe20000000099 */
[----:B------:R-:W-:Y:S01]  /*3270*/  IMAD.U32 R152, R128, 0x10000, RZ ;  /* 0x0001000080987824 */ /* 0x000fe200078e00ff */
[----:B------:R-:W-:Y:S02]  /*3280*/  SHF.L.U32 R212, R130, 0x10, RZ ;  /* 0x0000001082d47819 */ /* 0x000fe400000006ff */
[----:B------:R-:W-:-:S03]  /*3290*/  SHF.L.U32 R154, R153, 0x10, RZ ;  /* 0x00000010999a7819 */ /* 0x000fc600000006ff */
[----:B------:R-:W1:Y:S04]  /*32a0*/  @P2 LDC R217, c[0x0][0x40c] ;  /* 0x00010300ffd92b82 */ /* 0x000e680000000800 */
[-CC-:B------:R-:W-:Y:S01]  /*32b0*/  @P0 FFMA.FTZ R206, R166, R158.reuse, R209.reuse ;  /* 0x0000009ea6ce0223 */ /* 0x180fe200000100d1 */
[-CC-:B------:R-:W-:Y:S01]  /*32c0*/  @P0 FFMA.FTZ R155, R3, R158.reuse, R209.reuse ;  /* 0x0000009e039b0223 */ /* 0x180fe200000100d1 */
[-CC-:B------:R-:W-:Y:S01]  /*32d0*/  @P0 FFMA.FTZ R221, R161, R158.reuse, R209.reuse ;  /* 0x0000009ea1dd0223 */ /* 0x180fe200000100d1 */
[-C--:B------:R-:W-:Y:S01]  /*32e0*/  @P0 FFMA.FTZ R218, R170, R158.reuse, R209 ;  /* 0x0000009eaada0223 */ /* 0x080fe200000100d1 */
[----:B------:R-:W-:Y:S01]  /*32f0*/  @P0 FADD.FTZ R153, R165, -R206 ;  /* 0x800000cea5990221 */ /* 0x000fe20000010000 */
[----:B------:R-:W2:Y:S01]  /*3300*/  @P2 LDC R213, c[0x0][0x40c] ;  /* 0x00010300ffd52b82 */ /* 0x000ea20000000800 */
[----:B------:R-:W-:Y:S01]  /*3310*/  @P0 FADD.FTZ R155, R30, -R155 ;  /* 0x8000009b1e9b0221 */ /* 0x000fe20000010000 */
[----:B------:R-:W-:Y:S01]  /*3320*/  SHF.L.U32 R206, R129, 0x10, RZ ;  /* 0x0000001081ce7819 */ /* 0x000fe200000006ff */
[----:B------:R-:W-:Y:S01]  /*3330*/  @P0 FFMA.FTZ R154, R205, R153, R154 ;  /* 0x00000099cd9a0223 */ /* 0x000fe2000001009a */
[----:B------:R-:W-:Y:S01]  /*3340*/  PRMT R153, R129, 0x7632, R153 ;  /* 0x0000763281997816 */ /* 0x000fe20000000099 */
[----:B------:R-:W-:Y:S01]  /*3350*/  @P0 FFMA.FTZ R152, R205, R155, R152 ;  /* 0x0000009bcd980223 */ /* 0x000fe20000010098 */
[----:B------:R-:W-:Y:S01]  /*3360*/  PRMT R155, R130, 0x7632, R155 ;  /* 0x00007632829b7816 */ /* 0x000fe2000000009b */
[----:B------:R-:W-:Y:S01]  /*3370*/  @P0 FADD.FTZ R221, R162, -R221 ;  /* 0x800000dda2dd0221 */ /* 0x000fe20000010000 */
[----:B------:R-:W-:Y:S01]  /*3380*/  SHF.L.U32 R208, R153, 0x10, RZ ;  /* 0x0000001099d07819 */ /* 0x000fe200000006ff */
[----:B------:R-:W-:Y:S01]  /*3390*/  @P0 FFMA.FTZ R153, R31, R158, R209 ;  /* 0x0000009e1f990223 */ /* 0x000fe200000100d1 */
[----:B------:R-:W3:Y:S01]  /*33a0*/  @P2 LDC R219, c[0x0][0x40c] ;  /* 0x00010300ffdb2b82 */ /* 0x000ee20000000800 */
[----:B------:R-:W-:Y:S01]  /*33b0*/  @P0 FADD.FTZ R223, R169, -R218 ;  /* 0x800000daa9df0221 */ /* 0x000fe20000010000 */
[----:B------:R-:W-:-:S02]  /*33c0*/  IMAD.U32 R216, R155, 0x10000, RZ ;  /* 0x000100009bd87824 */ /* 0x000fc400078e00ff */
[----:B------:R-:W-:Y:S01]  /*33d0*/  @P0 FADD.FTZ R153, R160, -R153 ;  /* 0x80000099a0990221 */ /* 0x000fe20000010000 */
[C---:B------:R-:W-:Y:S01]  /*33e0*/  @P0 FFMA.FTZ R212, R205.reuse, R221, R212 ;  /* 0x000000ddcdd40223 */ /* 0x040fe200000100d4 */
[----:B------:R-:W-:Y:S01]  /*33f0*/  @P0 FFMA.FTZ R210, R168, R158, R209 ;  /* 0x0000009ea8d20223 */ /* 0x000fe200000100d1 */
[C---:B------:R-:W-:Y:S01]  /*3400*/  @P0 FFMA.FTZ R216, R205.reuse, R223, R216 ;  /* 0x000000dfcdd80223 */ /* 0x040fe200000100d8 */
[----:B------:R-:W-:Y:S01]  /*3410*/  @P0 FFMA.FTZ R206, R205, R153, R206 ;  /* 0x00000099cdce0223 */ /* 0x000fe200000100ce */
[----:B0-----:R-:W-:Y:S01]  /*3420*/  @P2 FMUL.FTZ R153, R152, R211 ;  /* 0x000000d398992220 */ /* 0x001fe20000410000 */
[----:B------:R-:W0:Y:S01]  /*3430*/  @P2 LDC R221, c[0x0][0x40c] ;  /* 0x00010300ffdd2b82 */ /* 0x000e220000000800 */
[----:B------:R-:W-:Y:S01]  /*3440*/  @P0 FADD.FTZ R155, R167, -R210 ;  /* 0x800000d2a79b0221 */ /* 0x000fe20000010000 */
[----:B-1----:R-:W-:Y:S01]  /*3450*/  @P2 FMUL.FTZ R211, R206, R217 ;  /* 0x000000d9ced32220 */ /* 0x002fe20000410000 */
[----:B------:R-:W-:Y:S01]  /*3460*/  @P2 SHF.L.U32 R152, R40, 0x10, RZ ;  /* 0x0000001028982819 */ /* 0x000fe200000006ff */
[----:B------:R-:W-:-:S02]  /*3470*/  IMAD.U32 R218, R131, 0x10000, RZ ;  /* 0x0001000083da7824 */ /* 0x000fc400078e00ff */
[----:B------:R-:W-:Y:S01]  /*3480*/  @P0 FFMA.FTZ R208, R205, R155, R208 ;  /* 0x0000009bcdd00223 */ /* 0x000fe200000100d0 */
[----:B------:R-:W-:Y:S01]  /*3490*/  @P2 SHF.L.U32 R206, R41, 0x10, RZ ;  /* 0x0000001029ce2819 */ /* 0x000fe200000006ff */
[----:B--2---:R-:W-:Y:S01]  /*34a0*/  @P2 FMUL.FTZ R154, R154, R213 ;  /* 0x000000d59a9a2220 */ /* 0x004fe20000410000 */
[----:B------:R-:W1:Y:S01]  /*34b0*/  @P2 LDC R217, c[0x0][0x40c] ;  /* 0x00010300ffd92b82 */ /* 0x000e620000000800 */
[----:B------:R-:W-:Y:S01]  /*34c0*/  @P2 SHF.L.U32 R155, R22, 0x10, RZ ;  /* 0x00000010169b2819 */ /* 0x000fe200000006ff */
[----:B------:R-:W-:Y:S01]  /*34d0*/  @P2 FMUL.FTZ R152, R152, R153 ;  /* 0x0000009998982220 */ /* 0x000fe20000410000 */
[----:B------:R-:W-:Y:S01]  /*34e0*/  @P2 FMUL.FTZ R206, R206, R211 ;  /* 0x000000d3cece2220 */ /* 0x000fe20000410000 */
[----:B------:R-:W-:Y:S02]  /*34f0*/  @P2 SHF.L.U32 R213, R23, 0x10, RZ ;  /* 0x0000001017d52819 */ /* 0x000fe400000006ff */
[----:B------:R-:W-:Y:S01]  /*3500*/  @P2 FMUL.FTZ R155, R155, R154 ;  /* 0x0000009a9b9b2220 */ /* 0x000fe20000410000 */
[----:B---3--:R-:W-:Y:S01]  /*3510*/  @P2 FMUL.FTZ R208, R208, R219 ;  /* 0x000000dbd0d02220 */ /* 0x008fe20000410000 */
[----:B------:R-:W2:Y:S01]  /*3520*/  @P2 LDC R223, c[0x0][0x40c] ;  /* 0x00010300ffdf2b82 */ /* 0x000ea20000000800 */
[----:B------:R-:W-:Y:S01]  /*3530*/  @P2 F2FP.BF16.F32.PACK_AB R152, RZ, R152 ;  /* 0x00000098ff98223e */ /* 0x000fe200000010ff */
[----:B------:R-:W-:Y:S01]  /*3540*/  @P0 FFMA.FTZ R219, R163, R158, R209 ;  /* 0x0000009ea3db0223 */ /* 0x000fe200000100d1 */
[----:B------:R-:W-:Y:S01]  /*3550*/  @P2 F2FP.BF16.F32.PACK_AB R206, RZ, R206 ;  /* 0x000000ceffce223e */ /* 0x000fe200000010ff */
[----:B------:R-:W-:Y:S01]  /*3560*/  @P2 FMUL.FTZ R210, R213, R208 ;  /* 0x000000d0d5d22220 */ /* 0x000fe20000410000 */
[----:B------:R-:W-:Y:S01]  /*3570*/  @P2 F2FP.BF16.F32.PACK_AB R155, RZ, R155 ;  /* 0x0000009bff9b223e */ /* 0x000fe200000010ff */
[----:B------:R-:W-:Y:S01]  /*3580*/  @P0 FADD.FTZ R219, R164, -R219 ;  /* 0x800000dba4db0221 */ /* 0x000fe20000010000 */
[----:B------:R-:W-:-:S02]  /*3590*/  @P2 PRMT R144, R152, 0x7610, R144 ;  /* 0x0000761098902816 */ /* 0x000fc40000000090 */
[----:B------:R-:W-:Y:S01]  /*35a0*/  @P2 PRMT R145, R206, 0x7610, R145 ;  /* 0x00007610ce912816 */ /* 0x000fe20000000091 */
[----:B------:R-:W-:Y:S01]  /*35b0*/  @P0 FFMA.FTZ R218, R205, R219, R218 ;  /* 0x000000dbcdda0223 */ /* 0x000fe200000100da */
[----:B-----5:R-:W-:Y:S02]  /*35c0*/  @P2 PRMT R152, R148, 0x7632, R152 ;  /* 0x0000763294982816 */ /* 0x020fe40000000098 */
[----:B------:R-:W-:Y:S01]  /*35d0*/  @P2 PRMT R144, R144, 0x5410, R155 ;  /* 0x0000541090902816 */ /* 0x000fe2000000009b */
[----:B0-----:R-:W-:Y:S01]  /*35e0*/  @P2 FMUL.FTZ R155, R212, R221 ;  /* 0x000000ddd49b2220 */ /* 0x001fe20000410000 */
[----:B------:R-:W-:Y:S01]  /*35f0*/  @P2 SHF.L.U32 R206, R42, 0x10, RZ ;  /* 0x000000102ace2819 */ /* 0x000fe200000006ff */
[----:B-1----:R-:W-:Y:S01]  /*3600*/  @P2 FMUL.FTZ R216, R216, R217 ;  /* 0x000000d9d8d82220 */ /* 0x002fe20000410000 */
[----:B------:R-:W-:Y:S01]  /*3610*/  @P2 SHF.L.U32 R217, R148, 0x10, RZ ;  /* 0x0000001094d92819 */ /* 0x000fe200000006ff */
[----:B------:R-:W-:Y:S01]  /*3620*/  @P2 IMAD.U32 R152, R152, 0x10000, RZ ;  /* 0x0001000098982824 */ /* 0x000fe200078e00ff */
[----:B------:R-:W-:Y:S01]  /*3630*/  @P2 F2FP.BF16.F32.PACK_AB R210, RZ, R210 ;  /* 0x000000d2ffd2223e */ /* 0x000fe200000010ff */
[----:B------:R-:W-:Y:S01]  /*3640*/  @P2 FMUL.FTZ R206, R206, R155 ;  /* 0x0000009bcece2220 */ /* 0x000fe20000410000 */
[----:B------:R-:W-:Y:S01]  /*3650*/  @P2 SHF.L.U32 R219, R24, 0x10, RZ ;  /* 0x0000001018db2819 */ /* 0x000fe200000006ff */
[----:B------:R-:W-:Y:S01]  /*3660*/  @P2 FFMA.FTZ R100, R217, R153, R100 ;  /* 0x00000099d9642223 */ /* 0x000fe20000010064 */
[----:B------:R-:W-:Y:S01]  /*3670*/  @P2 SHF.L.U32 R212, R43, 0x10, RZ ;  /* 0x000000102bd42819 */ /* 0x000fe200000006ff */
[----:B--2---:R-:W-:Y:S01]  /*3680*/  @P2 FMUL.FTZ R213, R218, R223 ;  /* 0x000000dfdad52220 */ /* 0x004fe20000410000 */
[----:B------:R-:W-:Y:S01]  /*3690*/  @P2 PRMT R145, R145, 0x5410, R210 ;  /* 0x0000541091912816 */ /* 0x000fe200000000d2 */
[----:B------:R-:W-:Y:S01]  /*36a0*/  @P2 FFMA.FTZ R101, R154, R152, R101 ;  /* 0x000000989a652223 */ /* 0x000fe20000010065 */
[----:B------:R-:W-:Y:S01]  /*36b0*/  @P2 SHF.L.U32 R217, R149, 0x10, RZ ;  /* 0x0000001095d92819 */ /* 0x000fe200000006ff */
[----:B------:R-:W-:Y:S01]  /*36c0*/  @P2 FMUL.FTZ R210, R219, R216 ;  /* 0x000000d8dbd22220 */ /* 0x000fe20000410000 */
[----:B------:R-:W-:Y:S01]  /*36d0*/  @P2 FMUL.FTZ R212, R212, R213 ;  /* 0x000000d5d4d42220 */ /* 0x000fe20000410000 */
[----:B------:R-:W-:-:S02]  /*36e0*/  @P2 PRMT R153, R149, 0x7632, R153 ;  /* 0x0000763295992816 */ /* 0x000fc40000000099 */
[C---:B------:R-:W-:Y:S01]  /*36f0*/  @P2 PRMT R152, R150.reuse, 0x7632, R152 ;  /* 0x0000763296982816 */ /* 0x040fe20000000098 */
[----:B------:R-:W-:Y:S01]  /*3700*/  @P2 FFMA.FTZ R102, R217, R211, R102 ;  /* 0x000000d3d9662223 */ /* 0x000fe20000010066 */
[----:B------:R-:W-:Y:S01]  /*3710*/  @P2 F2FP.BF16.F32.PACK_AB R206, RZ, R206 ;  /* 0x000000ceffce223e */ /* 0x000fe200000010ff */
[----:B------:R-:W-:Y:S01]  /*3720*/  @P2 IMAD.U32 R211, R151, 0x10000, RZ ;  /* 0x0001000097d32824 */ /* 0x000fe200078e00ff */
[----:B------:R-:W-:Y:S02]  /*3730*/  @P2 SHF.L.U32 R153, R153, 0x10, RZ ;  /* 0x0000001099992819 */ /* 0x000fe400000006ff */
[----:B------:R-:W-:Y:S01]  /*3740*/  @P2 SHF.L.U32 R219, R150, 0x10, RZ ;  /* 0x0000001096db2819 */ /* 0x000fe200000006ff */
[----:B------:R-:W-:Y:S01]  /*3750*/  @P2 FFMA.FTZ R106, R211, R213, R106 ;  /* 0x000000d5d36a2223 */ /* 0x000fe2000001006a */
[----:B------:R-:W-:Y:S01]  /*3760*/  @P2 SHF.L.U32 R152, R152, 0x10, RZ ;  /* 0x0000001098982819 */ /* 0x000fe200000006ff */
[----:B------:R-:W-:Y:S01]  /*3770*/  @P2 FFMA.FTZ R103, R208, R153, R103 ;  /* 0x00000099d0672223 */ /* 0x000fe20000010067 */
[----:B------:R-:W-:Y:S01]  /*3780*/  @P2 F2FP.BF16.F32.PACK_AB R210, RZ, R210 ;  /* 0x000000d2ffd2223e */ /* 0x000fe200000010ff */
[----:B------:R-:W-:Y:S01]  /*3790*/  @P2 FFMA.FTZ R104, R219, R155, R104 ;  /* 0x0000009bdb682223 */ /* 0x000fe20000010068 */
[----:B------:R-:W-:Y:S01]  /*37a0*/  @P2 F2FP.BF16.F32.PACK_AB R212, RZ, R212 ;  /* 0x000000d4ffd4223e */ /* 0x000fe200000010ff */
[----:B------:R-:W-:Y:S01]  /*37b0*/  @P2 FFMA.FTZ R105, R216, R152, R105 ;  /* 0x00000098d8692223 */ /* 0x000fe20000010069 */
[----:B------:R-:W-:-:S02]  /*37c0*/  @P2 PRMT R146, R206, 0x7610, R146 ;  /* 0x00007610ce922816 */ /* 0x000fc40000000092 */
[----:B------:R-:W-:Y:S02]  /*37d0*/  @P2 PRMT R147, R212, 0x7610, R147 ;  /* 0x00007610d4932816 */ /* 0x000fe40000000093 */
[----:B------:R-:W-:Y:S01]  /*37e0*/  @P2 PRMT R146, R146, 0x5410, R210 ;  /* 0x0000541092922816 */ /* 0x000fe200000000d2 */
[----:B------:R-:W-:Y:S06]  /*37f0*/  @!P2 BRA `(.L_x_276) ;  /* 0x000000080004a947 */ /* 0x000fec0003800000 */
[----:B------:R-:W-:Y:S01]  /*3800*/  PRMT R152, R131, 0x7632, R152 ;  /* 0x0000763283987816 */ /* 0x000fe20000000098 */
[----:B------:R-:W-:Y:S01]  /*3810*/  @P0 FFMA.FTZ R154, R172, R158, R209 ;  /* 0x0000009eac9a0223 */ /* 0x000fe200000100d1 */
[----:B------:R-:W-:Y:S02]  /*3820*/  SHF.L.U32 R155, R25, 0x10, RZ ;  /* 0x00000010199b7819 */ /* 0x000fe400000006ff */
[----:B------:R-:W-:Y:S01]  /*3830*/  SHF.L.U32 R152, R152, 0x10, RZ ;  /* 0x0000001098987819 */ /* 0x000fe200000006ff */
[----:B------:R-:W-:Y:S01]  /*3840*/  @P0 FADD.FTZ R154, R171, -R154 ;  /* 0x8000009aab9a0221 */ /* 0x000fe20000010000 */
[----:B------:R-:W-:-:S03]  /*3850*/  PRMT R153, R151, 0x7632, R153 ;  /* 0x0000763297997816 */ /* 0x000fc60000000099 */
[----:B------:R-:W-:Y:S01]  /*3860*/  @P0 FFMA.FTZ R152, R205, R154, R152 ;  /* 0x0000009acd980223 */ /* 0x000fe20000010098 */
[----:B------:R-:W-:-:S03]  /*3870*/  SHF.L.U32 R153, R153, 0x10, RZ ;  /* 0x0000001099997819 */ /* 0x000fc600000006ff */
[----:B------:R-:W-:-:S04]  /*3880*/  FMUL.FTZ R152, R152, UR14 ;  /* 0x0000000e98987c20 */ /* 0x000fc80008410000 */
[----:B------:R-:W-:Y:S01]  /*3890*/  FMUL.FTZ R154, R155, R152 ;  /* 0x000000989b9a7220 */ /* 0x000fe20000410000 */
[----:B------:R-:W-:-:S04]  /*38a0*/  FFMA.FTZ R107, R152, R153, R107 ;  /* 0x00000099986b7223 */ /* 0x000fc8000001006b */
[----:B------:R-:W-:-:S04]  /*38b0*/  F2FP.BF16.F32.PACK_AB R154, RZ, R154 ;  /* 0x0000009aff9a723e */ /* 0x000fc800000010ff */
[----:B------:R-:W-:Y:S01]  /*38c0*/  PRMT R147, R147, 0x5410, R154 ;  /* 0x0000541093937816 */ /* 0x000fe2000000009a */
[----:B------:R-:W-:Y:S06]  /*38d0*/  BRA `(.L_x_276) ;  /* 0x0000000400cc7947 */ /* 0x000fec0003800000 */
.L_x_277:
[----:B------:R-:W-:Y:S01]  /*38e0*/  ISETP.GT.AND P0, PT, R28, RZ, PT ;  /* 0x000000ff1c00720c */ /* 0x000fe20003f04270 */
[----:B------:R-:W-:Y:S01]  /*38f0*/  IMAD.U32 R206, R129, 0x10000, RZ ;  /* 0x0001000081ce7824 */ /* 0x000fe200078e00ff */
[----:B------:R-:W0:Y:S01]  /*3900*/  @P2 LDC R211, c[0x0][0x40c] ;  /* 0x00010300ffd32b82 */ /* 0x000e220000000800 */
[----:B------:R-:W-:Y:S01]  /*3910*/  PRMT R125, R128, 0x7632, R125 ;  /* 0x00007632807d7816 */ /* 0x000fe2000000007d */
[----:B------:R-:W-:Y:S01]  /*3920*/  @P1 FFMA.FTZ R127, R3, R158, R209 ;  /* 0x0000009e037f1223 */ /* 0x000fe200000100d1 */
[----:B------:R-:W-:Y:S02]  /*3930*/  PRMT R126, R129, 0x7632, R126 ;  /* 0x00007632817e7816 */ /* 0x000fe4000000007e */
[----:B------:R-:W-:Y:S01]  /*3940*/  SHF.L.U32 R152, R125, 0x10, RZ ;  /* 0x000000107d987819 */ /* 0x000fe200000006ff */
[----:B------:R-:W-:Y:S01]  /*3950*/  @P1 FADD.FTZ R127, R30, -R127 ;  /* 0x8000007f1e7f1221 */ /* 0x000fe20000010000 */
[----:B------:R-:W-:Y:S01]  /*3960*/  SHF.L.U32 R124, R128, 0x10, RZ ;  /* 0x00000010807c7819 */ /* 0x000fe200000006ff */
[----:B------:R-:W1:Y:S01]  /*3970*/  @P2 LDC R213, c[0x0][0x40c] ;  /* 0x00010300ffd52b82 */ /* 0x000e620000000800 */
[----:B------:R-:W-:-:S02]  /*3980*/  SHF.L.U32 R210, R126, 0x10, RZ ;  /* 0x000000107ed27819 */ /* 0x000fc400000006ff */
        /* <DEDUP_REMOVED lines=8> */
[C---:B------:R-:W-:Y:S01]  /*3a10*/  @P0 FFMA.FTZ R206, R205.reuse, R153, R206 ;  /* 0x00000099cdce0223 */ /* 0x040fe200000100ce */
[----:B------:R-:W-:Y:S01]  /*3a20*/  @P0 FADD.FTZ R223, R164, -R223 ;  /* 0x800000dfa4df0221 */ /* 0x000fe20000010000 */
[C---:B------:R-:W-:Y:S01]  /*3a30*/  @P0 FFMA.FTZ R152, R205.reuse, R125, R152 ;  /* 0x0000007dcd980223 */ /* 0x040fe20000010098 */
[----:B------:R-:W-:Y:S01]  /*3a40*/  PRMT R125, R130, 0x7632, R125 ;  /* 0x00007632827d7816 */ /* 0x000fe2000000007d */
[----:B------:R-:W-:Y:S01]  /*3a50*/  @P1 FFMA.FTZ R124, R205, R127, R124 ;  /* 0x0000007fcd7c1223 */ /* 0x000fe2000001007c */
[----:B------:R-:W3:Y:S01]  /*3a60*/  @P2 LDC R153, c[0x0][0x40c] ;  /* 0x00010300ff992b82 */ /* 0x000ee20000000800 */
[-C--:B------:R-:W-:Y:S01]  /*3a70*/  @P0 FFMA.FTZ R154, R170, R158.reuse, R209 ;  /* 0x0000009eaa9a0223 */ /* 0x080fe200000100d1 */
[----:B------:R-:W-:Y:S01]  /*3a80*/  @P0 FADD.FTZ R155, R167, -R208 ;  /* 0x800000d0a79b0221 */ /* 0x000fe20000010000 */
[----:B------:R-:W-:Y:S01]  /*3a90*/  PRMT R127, R131, 0x7632, R127 ;  /* 0x00007632837f7816 */ /* 0x000fe2000000007f */
[----:B------:R-:W-:Y:S01]  /*3aa0*/  @P0 FFMA.FTZ R208, R172, R158, R209 ;  /* 0x0000009eacd00223 */ /* 0x000fe200000100d1 */
[----:B------:R-:W-:-:S02]  /*3ab0*/  IMAD.U32 R218, R125, 0x10000, RZ ;  /* 0x000100007dda7824 */ /* 0x000fc400078e00ff */
[----:B------:R-:W-:Y:S01]  /*3ac0*/  @P0 FFMA.FTZ R126, R205, R223, R126 ;  /* 0x000000dfcd7e0223 */ /* 0x000fe2000001007e */
[----:B------:R-:W-:Y:S01]  /*3ad0*/  @P0 FFMA.FTZ R125, R161, R158, R209 ;  /* 0x0000009ea17d0223 */ /* 0x000fe200000100d1 */
[----:B------:R-:W4:Y:S01]  /*3ae0*/  @P2 LDC R221, c[0x0][0x40c] ;  /* 0x00010300ffdd2b82 */ /* 0x000f220000000800 */
[----:B------:R-:W-:Y:S01]  /*3af0*/  @P0 FADD.FTZ R217, R169, -R154 ;  /* 0x8000009aa9d90221 */ /* 0x000fe20000010000 */
[----:B------:R-:W-:Y:S01]  /*3b00*/  SHF.L.U32 R127, R127, 0x10, RZ ;  /* 0x000000107f7f7819 */ /* 0x000fe200000006ff */
[----:B------:R-:W-:Y:S01]  /*3b10*/  @P0 FFMA.FTZ R210, R205, R155, R210 ;  /* 0x0000009bcdd20223 */ /* 0x000fe200000100d2 */
[----:B------:R-:W-:Y:S01]  /*3b20*/  @P0 FADD.FTZ R208, R171, -R208 ;  /* 0x800000d0abd00221 */ /* 0x000fe20000010000 */
[----:B------:R-:W-:Y:S01]  /*3b30*/  SHF.L.U32 R212, R130, 0x10, RZ ;  /* 0x0000001082d47819 */ /* 0x000fe200000006ff */
[----:B------:R-:W-:Y:S01]  /*3b40*/  @P0 FADD.FTZ R125, R162, -R125 ;  /* 0x8000007da27d0221 */ /* 0x000fe20000010000 */
[C---:B------:R-:W-:Y:S01]  /*3b50*/  @P0 FFMA.FTZ R218, R205.reuse, R217, R218 ;  /* 0x000000d9cdda0223 */ /* 0x040fe200000100da */
[----:B------:R-:W4:Y:S01]  /*3b60*/  @P2 LDC R226, c[0x0][0x40c] ;  /* 0x00010300ffe22b82 */ /* 0x000f220000000800 */
[----:B------:R-:W-:Y:S01]  /*3b70*/  @P2 SHF.L.U32 R217, R22, 0x10, RZ ;  /* 0x0000001016d92819 */ /* 0x000fe200000006ff */
[C---:B------:R-:W-:Y:S01]  /*3b80*/  @P0 FFMA.FTZ R127, R205.reuse, R208, R127 ;  /* 0x000000d0cd7f0223 */ /* 0x040fe2000001007f */
[----:B0-----:R-:W-:Y:S01]  /*3b90*/  @P2 FMUL.FTZ R208, R210, R211 ;  /* 0x000000d3d2d02220 */ /* 0x001fe20000410000 */
[----:B------:R-:W-:Y:S01]  /*3ba0*/  @P0 FFMA.FTZ R212, R205, R125, R212 ;  /* 0x0000007dcdd40223 */ /* 0x000fe200000100d4 */
[----:B-1----:R-:W-:Y:S01]  /*3bb0*/  @P2 FMUL.FTZ R213, R206, R213 ;  /* 0x000000d5ced52220 */ /* 0x002fe20000410000 */
[----:B------:R-:W-:-:S02]  /*3bc0*/  F2FP.BF16.F32.PACK_AB R125, RZ, R206 ;  /* 0x000000ceff7d723e */ /* 0x000fc400000010ff */
[----:B------:R-:W0:Y:S01]  /*3bd0*/  @P2 LDC R223, c[0x0][0x40c] ;  /* 0x00010300ffdf2b82 */ /* 0x000e220000000800 */
[----:B---3--:R-:W-:Y:S01]  /*3be0*/  @P2 FMUL.FTZ R154, R152, R153 ;  /* 0x00000099989a2220 */ /* 0x008fe20000410000 */
[----:B------:R-:W-:Y:S01]  /*3bf0*/  F2FP.BF16.F32.PACK_AB R153, RZ, R210 ;  /* 0x000000d2ff99723e */ /* 0x000fe200000010ff */
[----:B--2---:R-:W-:Y:S01]  /*3c00*/  @P2 FMUL.FTZ R211, R212, R219 ;  /* 0x000000dbd4d32220 */ /* 0x004fe20000410000 */
[----:B------:R-:W-:Y:S01]  /*3c10*/  @P2 SHF.L.U32 R210, R41, 0x10, RZ ;  /* 0x0000001029d22819 */ /* 0x000fe200000006ff */
[----:B------:R-:W-:Y:S01]  /*3c20*/  @P2 FMUL.FTZ R217, R217, R154 ;  /* 0x0000009ad9d92220 */ /* 0x000fe20000410000 */
[----:B------:R-:W-:Y:S02]  /*3c30*/  F2FP.BF16.F32.PACK_AB R206, RZ, R212 ;  /* 0x000000d4ffce723e */ /* 0x000fe400000010ff */
[----:B------:R-:W1:Y:S01]  /*3c40*/  @P2 LDC R155, c[0x0][0x40c] ;  /* 0x00010300ff9b2b82 */ /* 0x000e620000000800 */
[----:B------:R-:W-:Y:S01]  /*3c50*/  @P2 FMUL.FTZ R219, R210, R213 ;  /* 0x000000d5d2db2220 */ /* 0x000fe20000410000 */
[----:B----4-:R-:W-:Y:S01]  /*3c60*/  @P2 FMUL.FTZ R210, R218, R221 ;  /* 0x000000dddad22220 */ /* 0x010fe20000410000 */
[----:B------:R-:W-:-:S02]  /*3c70*/  F2FP.BF16.F32.PACK_AB R212, RZ, R218 ;  /* 0x000000daffd4723e */ /* 0x000fc400000010ff */
[----:B------:R-:W-:Y:S01]  /*3c80*/  @P2 F2FP.BF16.F32.PACK_AB R218, RZ, R217 ;  /* 0x000000d9ffda223e */ /* 0x000fe200000010ff */
[----:B------:R-:W-:Y:S01]  /*3c90*/  @P2 IMAD.U32 R217, R23, 0x10000, RZ ;  /* 0x0001000017d92824 */ /* 0x000fe200078e00ff */
[----:B------:R-:W-:Y:S01]  /*3ca0*/  @P2 SHF.L.U32 R220, R42, 0x10, RZ ;  /* 0x000000102adc2819 */ /* 0x000fe200000006ff */
[----:B------:R-:W-:Y:S01]  /*3cb0*/  @P2 FMUL.FTZ R226, R127, R226 ;  /* 0x000000e27fe22220 */ /* 0x000fe20000410000 */
[----:B------:R-:W-:Y:S01]  /*3cc0*/  @P2 SHF.L.U32 R225, R24, 0x10, RZ ;  /* 0x0000001018e12819 */ /* 0x000fe200000006ff */
[----:B------:R-:W-:Y:S01]  /*3cd0*/  @P2 FMUL.FTZ R217, R217, R208 ;  /* 0x000000d0d9d92220 */ /* 0x000fe20000410000 */
[----:B------:R-:W-:Y:S01]  /*3ce0*/  @P2 SHF.L.U32 R227, R25, 0x10, RZ ;  /* 0x0000001019e32819 */ /* 0x000fe200000006ff */
[----:B------:R-:W-:Y:S01]  /*3cf0*/  @P2 FMUL.FTZ R221, R220, R211 ;  /* 0x000000d3dcdd2220 */ /* 0x000fe20000410000 */
[----:B------:R-:W-:Y:S01]  /*3d00*/  F2FP.BF16.F32.PACK_AB R127, R127, R126 ;  /* 0x0000007e7f7f723e */ /* 0x000fe200000010ff */
[----:B------:R-:W-:Y:S01]  /*3d10*/  @P2 FMUL.FTZ R222, R225, R210 ;  /* 0x000000d2e1de2220 */ /* 0x000fe20000410000 */
[----:B------:R-:W-:Y:S01]  /*3d20*/  @P2 F2FP.BF16.F32.PACK_AB R220, RZ, R217 ;  /* 0x000000d9ffdc223e */ /* 0x000fe200000010ff */
[----:B0-----:R-:W-:Y:S01]  /*3d30*/  @P2 FMUL.FTZ R223, R126, R223 ;  /* 0x000000df7edf2220 */ /* 0x001fe20000410000 */
[----:B-----5:R-:W-:Y:S01]  /*3d40*/  @P2 PRMT R126, R149, 0x7632, R126 ;  /* 0x00007632957e2816 */ /* 0x020fe2000000007e */
[----:B------:R-:W-:Y:S01]  /*3d50*/  @P2 FMUL.FTZ R225, R227, R226 ;  /* 0x000000e2e3e12220 */ /* 0x000fe20000410000 */
[C---:B------:R-:W-:Y:S01]  /*3d60*/  @P2 PRMT R217, R148.reuse, 0x7632, R217 ;  /* 0x0000763294d92816 */ /* 0x040fe200000000d9 */
[----:B------:R-:W-:Y:S01]  /*3d70*/  @P2 IMAD.U32 R227, R148, 0x10000, RZ ;  /* 0x0001000094e32824 */ /* 0x000fe200078e00ff */
[----:B------:R-:W-:-:S02]  /*3d80*/  @P2 SHF.L.U32 R216, R40, 0x10, RZ ;  /* 0x0000001028d82819 */ /* 0x000fc400000006ff */
[----:B------:R-:W-:Y:S01]  /*3d90*/  @P2 SHF.L.U32 R224, R43, 0x10, RZ ;  /* 0x000000102be02819 */ /* 0x000fe200000006ff */
[----:B-1----:R-:W-:Y:S01]  /*3da0*/  @P2 FMUL.FTZ R155, R124, R155 ;  /* 0x0000009b7c9b2220 */ /* 0x002fe20000410000 */
[----:B------:R-:W-:Y:S02]  /*3db0*/  @P2 SHF.L.U32 R126, R126, 0x10, RZ ;  /* 0x000000107e7e2819 */ /* 0x000fe400000006ff */
[----:B------:R-:W-:Y:S01]  /*3dc0*/  @P2 SHF.L.U32 R217, R217, 0x10, RZ ;  /* 0x00000010d9d92819 */ /* 0x000fe200000006ff */
[----:B------:R-:W-:Y:S01]  /*3dd0*/  @P2 FMUL.FTZ R216, R216, R155 ;  /* 0x0000009bd8d82220 */ /* 0x000fe20000410000 */
[----:B------:R-:W-:Y:S01]  /*3de0*/  @P2 FMUL.FTZ R224, R224, R223 ;  /* 0x000000dfe0e02220 */ /* 0x000fe20000410000 */
[----:B------:R-:W-:Y:S01]  /*3df0*/  @P2 FFMA.FTZ R100, R227, R155, R100 ;  /* 0x0000009be3642223 */ /* 0x000fe20000010064 */
[----:B------:R-:W-:Y:S01]  /*3e00*/  @P2 SHF.L.U32 R155, R149, 0x10, RZ ;  /* 0x00000010959b2819 */ /* 0x000fe200000006ff */
[----:B------:R-:W-:Y:S01]  /*3e10*/  @P2 FFMA.FTZ R103, R208, R126, R103 ;  /* 0x0000007ed0672223 */ /* 0x000fe20000010067 */
[----:B------:R-:W-:Y:S01]  /*3e20*/  @P2 FFMA.FTZ R101, R154, R217, R101 ;  /* 0x000000d99a652223 */ /* 0x000fe20000010065 */
[----:B------:R-:W-:-:S02]  /*3e30*/  @P2 PRMT R126, R151, 0x7632, R126 ;  /* 0x00007632977e2816 */ /* 0x000fc4000000007e */
[----:B------:R-:W-:Y:S01]  /*3e40*/  @P2 PRMT R154, R150, 0x7632, R154 ;  /* 0x00007632969a2816 */ /* 0x000fe2000000009a */
[----:B------:R-:W-:Y:S01]  /*3e50*/  @P2 FFMA.FTZ R102, R155, R213, R102 ;  /* 0x000000d59b662223 */ /* 0x000fe20000010066 */
[----:B------:R-:W-:Y:S02]  /*3e60*/  @P2 F2FP.BF16.F32.PACK_AB R216, RZ, R216 ;  /* 0x000000d8ffd8223e */ /* 0x000fe400000010ff */
[----:B------:R-:W-:Y:S01]  /*3e70*/  @P2 F2FP.BF16.F32.PACK_AB R219, RZ, R219 ;  /* 0x000000dbffdb223e */ /* 0x000fe200000010ff */
[----:B------:R-:W-:Y:S01]  /*3e80*/  @P2 IMAD.U32 R154, R154, 0x10000, RZ ;  /* 0x000100009a9a2824 */ /* 0x000fe200078e00ff */
[----:B------:R-:W-:Y:S02]  /*3e90*/  @P2 F2FP.BF16.F32.PACK_AB R221, RZ, R221 ;  /* 0x000000ddffdd223e */ /* 0x000fe400000010ff */
[----:B------:R-:W-:Y:S01]  /*3ea0*/  @P2 F2FP.BF16.F32.PACK_AB R224, RZ, R224 ;  /* 0x000000e0ffe0223e */ /* 0x000fe200000010ff */
[----:B------:R-:W-:Y:S01]  /*3eb0*/  @P2 FFMA.FTZ R105, R210, R154, R105 ;  /* 0x0000009ad2692223 */ /* 0x000fe20000010069 */
[----:B------:R-:W-:-:S02]  /*3ec0*/  @P2 SHF.L.U32 R126, R126, 0x10, RZ ;  /* 0x000000107e7e2819 */ /* 0x000fc400000006ff */
[----:B------:R-:W-:Y:S02]  /*3ed0*/  @P2 SHF.L.U32 R155, R150, 0x10, RZ ;  /* 0x00000010969b2819 */ /* 0x000fe400000006ff */
[----:B------:R-:W-:Y:S01]  /*3ee0*/  @P2 SHF.L.U32 R213, R151, 0x10, RZ ;  /* 0x0000001097d52819 */ /* 0x000fe200000006ff */
[----:B------:R-:W-:Y:S01]  /*3ef0*/  @P2 FFMA.FTZ R107, R226, R126, R107 ;  /* 0x0000007ee26b2223 */ /* 0x000fe2000001006b */
[----:B------:R-:W-:Y:S01]  /*3f00*/  F2FP.BF16.F32.PACK_AB R124, RZ, R124 ;  /* 0x0000007cff7c723e */ /* 0x000fe200000010ff */
[----:B------:R-:W-:Y:S01]  /*3f10*/  @P2 FFMA.FTZ R104, R155, R211, R104 ;  /* 0x000000d39b682223 */ /* 0x000fe20000010068 */
[----:B------:R-:W-:Y:S01]  /*3f20*/  F2FP.BF16.F32.PACK_AB R152, RZ, R152 ;  /* 0x00000098ff98723e */ /* 0x000fe200000010ff */
[----:B------:R-:W-:Y:S01]  /*3f30*/  @P2 FFMA.FTZ R106, R213, R223, R106 ;  /* 0x000000dfd56a2223 */ /* 0x000fe2000001006a */
[----:B------:R-:W-:Y:S02]  /*3f40*/  @P2 F2FP.BF16.F32.PACK_AB R222, RZ, R222 ;  /* 0x000000deffde223e */ /* 0x000fe400000010ff */
[----:B------:R-:W-:-:S02]  /*3f50*/  @P2 F2FP.BF16.F32.PACK_AB R225, RZ, R225 ;  /* 0x000000e1ffe1223e */ /* 0x000fc400000010ff */
[----:B------:R-:W-:Y:S02]  /*3f60*/  @P2 PRMT R144, R216, 0x7610, R144 ;  /* 0x00007610d8902816 */ /* 0x000fe40000000090 */
[----:B------:R-:W-:Y:S02]  /*3f70*/  @P2 PRMT R145, R219, 0x7610, R145 ;  /* 0x00007610db912816 */ /* 0x000fe40000000091 */
[----:B------:R-:W-:Y:S02]  /*3f80*/  @P2 PRMT R146, R221, 0x7610, R146 ;  /* 0x00007610dd922816 */ /* 0x000fe40000000092 */
[----:B------:R-:W-:Y:S02]  /*3f90*/  @P2 PRMT R147, R224, 0x7610, R147 ;  /* 0x00007610e0932816 */ /* 0x000fe40000000093 */
[----:B------:R-:W-:Y:S02]  /*3fa0*/  @P2 PRMT R144, R144, 0x5410, R218 ;  /* 0x0000541090902816 */ /* 0x000fe400000000da */
[----:B------:R-:W-:-:S02]  /*3fb0*/  @P2 PRMT R145, R145, 0x5410, R220 ;  /* 0x0000541091912816 */ /* 0x000fc400000000dc */
[----:B------:R-:W-:Y:S02]  /*3fc0*/  @P2 PRMT R146, R146, 0x5410, R222 ;  /* 0x0000541092922816 */ /* 0x000fe400000000de */
[----:B------:R-:W-:Y:S02]  /*3fd0*/  @P2 PRMT R147, R147, 0x5410, R225 ;  /* 0x0000541093932816 */ /* 0x000fe400000000e1 */
[----:B------:R-:W-:Y:S02]  /*3fe0*/  PRMT R126, R206, 0x5410, R212 ;  /* 0x00005410ce7e7816 */ /* 0x000fe400000000d4 */
[----:B------:R-:W-:Y:S02]  /*3ff0*/  PRMT R125, R125, 0x5410, R153 ;  /* 0x000054107d7d7816 */ /* 0x000fe40000000099 */
[----:B------:R-:W-:-:S07]  /*4000*/  PRMT R124, R124, 0x5410, R152 ;  /* 0x000054107c7c7816 */ /* 0x000fce0000000098 */
.L_x_276:
[----:B------:R-:W-:Y:S05]  /*4010*/  BSYNC.RECONVERGENT B1 ;  /* 0x0000000000017941 */ /* 0x000fea0003800200 */
.L_x_259:
        /* <DEDUP_REMOVED lines=10> */
.L_x_256:
[----:B------:R-:W-:Y:S05]  /*40c0*/  BSYNC.RECONVERGENT B0 ;  /* 0x0000000000007941 */ /* 0x000fea0003800200 */
.L_x_255:
[----:B------:R-:W-:Y:S01]  /*40d0*/  ISETP.GE.U32.AND P0, PT, R27, 0x40, PT ;  /* 0x000000401b00780c */ /* 0x000fe20003f06070 */
[----:B------:R-:W-:-:S12]  /*40e0*/  BSSY.RECONVERGENT B0, `(.L_x_278) ;  /* 0x00001e5000007945 */ /* 0x000fd80003800200 */
[----:B------:R-:W-:Y:S05]  /*40f0*/  @!P0 BRA `(.L_x_279) ;  /* 0x0000001c008c8947 */ /* 0x000fea0003800000 */
[----:B------:R-:W-:Y:S04]  /*4100*/  BSSY.RECONVERGENT B1, `(.L_x_280) ;  /* 0x0000005000017945 */ /* 0x000fe80003800200 */
[----:B------:R-:W-:Y:S05]  /*4110*/  @!P2 BRA `(.L_x_281) ;  /* 0x00000000000ca947 */ /* 0x000fea0003800000 */
[----:B-----5:R-:W1:Y:S02]  /*4120*/  LDC.64 R148, c[0x0][0x390] ;  /* 0x0000e400ff947b82 */ /* 0x020e640000000a00 */
[----:B-1----:R-:W-:-:S06]  /*4130*/  IMAD.WIDE.U32 R148, R159, 0x10, R148 ;  /* 0x000000109f947825 */ /* 0x002fcc00078e0094 */
[----:B------:R-:W5:Y:S02]  /*4140*/  LDG.E.128 R148, desc[UR6][R148.64] ;  /* 0x0000000694947981 */ /* 0x000f64000c1e1d00 */
.L_x_281:
[----:B------:R-:W-:Y:S05]  /*4150*/  BSYNC.RECONVERGENT B1 ;  /* 0x0000000000017941 */ /* 0x000fea0003800200 */
.L_x_280:
        /* <DEDUP_REMOVED lines=9> */
[----:B------:R-:W1:Y:S01]  /*41f0*/  @P2 LDC R213, c[0x0][0x40c] ;  /* 0x00010300ffd52b82 */ /* 0x000e620000000800 */
[C---:B0-----:R-:W-:Y:S01]  /*4200*/  PRMT R125, R132.reuse, 0x7632, R125 ;  /* 0x00007632847d7816 */ /* 0x041fe2000000007d */
[----:B------:R-:W-:Y:S01]  /*4210*/  IMAD.U32 R124, R132, 0x10000, RZ ;  /* 0x00010000847c7824 */ /* 0x000fe200078e00ff */
[----:B------:R-:W-:Y:S02]  /*4220*/  PRMT R127, R133, 0x7632, R127 ;  /* 0x00007632857f7816 */ /* 0x000fe4000000007f */
[----:B------:R-:W-:Y:S02]  /*4230*/  SHF.L.U32 R126, R125, 0x10, RZ ;  /* 0x000000107d7e7819 */ /* 0x000fe400000006ff */
[----:B------:R-:W-:Y:S01]  /*4240*/  SHF.L.U32 R208, R127, 0x10, RZ ;  /* 0x000000107fd07819 */ /* 0x000fe200000006ff */
[----:B------:R-:W0:Y:S01]  /*4250*/  @P2 LDC R211, c[0x0][0x40c] ;  /* 0x00010300ffd32b82 */ /* 0x000e220000000800 */
[----:B------:R-:W-:-:S02]  /*4260*/  SHF.L.U32 R154, R133, 0x10, RZ ;  /* 0x00000010859a7819 */ /* 0x000fc400000006ff */
[----:B------:R-:W-:Y:S01]  /*4270*/  SHF.L.U32 R212, R134, 0x10, RZ ;  /* 0x0000001086d47819 */ /* 0x000fe200000006ff */
[-CC-:B------:R-:W-:Y:S01]  /*4280*/  @P1 FFMA.FTZ R125, R173, R158.reuse, R209.reuse ;  /* 0x0000009ead7d1223 */ /* 0x180fe200000100d1 */
[-CC-:B------:R-:W-:Y:S01]  /*4290*/  @P1 FFMA.FTZ R206, R184, R158.reuse, R209.reuse ;  /* 0x0000009eb8ce1223 */ /* 0x180fe200000100d1 */
[-CC-:B------:R-:W-:Y:S01]  /*42a0*/  @P1 FFMA.FTZ R153, R175, R158.reuse, R209.reuse ;  /* 0x0000009eaf991223 */ /* 0x180fe200000100d1 */
[-C--:B------:R-:W-:Y:S01]  /*42b0*/  @P1 FFMA.FTZ R152, R182, R158.reuse, R209 ;  /* 0x0000009eb6981223 */ /* 0x080fe200000100d1 */
[----:B------:R-:W-:Y:S01]  /*42c0*/  @P1 FADD.FTZ R125, R174, -R125 ;  /* 0x8000007dae7d1221 */ /* 0x000fe20000010000 */
[----:B------:R-:W2:Y:S01]  /*42d0*/  @P2 LDC R215, c[0x0][0x40c] ;  /* 0x00010300ffd72b82 */ /* 0x000ea20000000800 */
[----:B------:R-:W-:Y:S01]  /*42e0*/  @P1 FADD.FTZ R155, R183, -R206 ;  /* 0x800000ceb79b1221 */ /* 0x000fe20000010000 */
[----:B------:R-:W-:Y:S01]  /*42f0*/  @P1 FADD.FTZ R153, R176, -R153 ;  /* 0x80000099b0991221 */ /* 0x000fe20000010000 */
[----:B------:R-:W-:Y:S01]  /*4300*/  @P1 FFMA.FTZ R124, R205, R125, R124 ;  /* 0x0000007dcd7c1223 */ /* 0x000fe2000001007c */
[----:B------:R-:W-:Y:S01]  /*4310*/  @P1 FADD.FTZ R127, R181, -R152 ;  /* 0x80000098b57f1221 */ /* 0x000fe20000010000 */
[----:B------:R-:W-:Y:S01]  /*4320*/  @P1 FFMA.FTZ R208, R205, R155, R208 ;  /* 0x0000009bcdd01223 */ /* 0x000fe200000100d0 */
[----:B------:R-:W-:Y:S01]  /*4330*/  PRMT R125, R134, 0x7632, R125 ;  /* 0x00007632867d7816 */ /* 0x000fe2000000007d */
[-CC-:B------:R-:W-:Y:S01]  /*4340*/  @P1 FFMA.FTZ R206, R186, R158.reuse, R209.reuse ;  /* 0x0000009ebace1223 */ /* 0x180fe200000100d1 */
[----:B------:R-:W3:Y:S01]  /*4350*/  @P2 LDC R217, c[0x0][0x40c] ;  /* 0x00010300ffd92b82 */ /* 0x000ee20000000800 */
[-CC-:B------:R-:W-:Y:S01]  /*4360*/  @P1 FFMA.FTZ R155, R179, R158.reuse, R209.reuse ;  /* 0x0000009eb39b1223 */ /* 0x180fe200000100d1 */
[----:B------:R-:W-:Y:S01]  /*4370*/  PRMT R152, R135, 0x7632, R152 ;  /* 0x0000763287987816 */ /* 0x000fe20000000098 */
[C---:B------:R-:W-:Y:S01]  /*4380*/  @P1 FFMA.FTZ R154, R205.reuse, R153, R154 ;  /* 0x00000099cd9a1223 */ /* 0x040fe2000001009a */
[----:B------:R-:W-:Y:S01]  /*4390*/  @P1 FFMA.FTZ R210, R188, R158, R209 ;  /* 0x0000009ebcd21223 */ /* 0x000fe200000100d1 */
[----:B------:R-:W-:Y:S01]  /*43a0*/  @P1 FFMA.FTZ R126, R205, R127, R126 ;  /* 0x0000007fcd7e1223 */ /* 0x000fe2000001007e */
[----:B------:R-:W-:Y:S01]  /*43b0*/  SHF.L.U32 R214, R125, 0x10, RZ ;  /* 0x000000107dd67819 */ /* 0x000fe200000006ff */
[----:B------:R-:W-:Y:S01]  /*43c0*/  @P1 FADD.FTZ R153, R185, -R206 ;  /* 0x800000ceb9991221 */ /* 0x000fe20000010000 */
[----:B------:R-:W-:-:S02]  /*43d0*/  IMAD.U32 R127, R135, 0x10000, RZ ;  /* 0x00010000877f7824 */ /* 0x000fc400078e00ff */
[----:B------:R-:W-:Y:S01]  /*43e0*/  @P1 FADD.FTZ R206, R180, -R155 ;  /* 0x8000009bb4ce1221 */ /* 0x000fe20000010000 */
[----:B------:R-:W4:Y:S01]  /*43f0*/  @P2 LDC R219, c[0x0][0x40c] ;  /* 0x00010300ffdb2b82 */ /* 0x000f220000000800 */
[----:B------:R-:W-:Y:S01]  /*4400*/  SHF.L.U32 R152, R152, 0x10, RZ ;  /* 0x0000001098987819 */ /* 0x000fe200000006ff */
[----:B------:R-:W-:Y:S01]  /*4410*/  @P1 FADD.FTZ R155, R187, -R210 ;  /* 0x800000d2bb9b1221 */ /* 0x000fe20000010000 */
[C---:B------:R-:W-:Y:S01]  /*4420*/  @P1 FFMA.FTZ R214, R205.reuse, R153, R214 ;  /* 0x00000099cdd61223 */ /* 0x040fe200000100d6 */
[----:B------:R-:W-:Y:S01]  /*4430*/  @P1 FFMA.FTZ R127, R205, R206, R127 ;  /* 0x000000cecd7f1223 */ /* 0x000fe2000001007f */
[----:B------:R-:W-:Y:S01]  /*4440*/  @P1 FFMA.FTZ R125, R177, R158, R209 ;  /* 0x0000009eb17d1223 */ /* 0x000fe200000100d1 */
[----:B-1----:R-:W-:Y:S01]  /*4450*/  @P2 FMUL.FTZ R206, R126, R213 ;  /* 0x000000d57ece2220 */ /* 0x002fe20000410000 */
[----:B------:R-:W-:Y:S01]  /*4460*/  F2FP.BF16.F32.PACK_AB R153, RZ, R126 ;  /* 0x0000007eff99723e */ /* 0x000fe200000010ff */
[----:B------:R-:W1:Y:S01]  /*4470*/  @P2 LDC R221, c[0x0][0x40c] ;  /* 0x00010300ffdd2b82 */ /* 0x000e620000000800 */
[----:B------:R-:W-:Y:S01]  /*4480*/  @P1 FFMA.FTZ R152, R205, R155, R152 ;  /* 0x0000009bcd981223 */ /* 0x000fe20000010098 */
[----:B------:R-:W-:Y:S01]  /*4490*/  @P2 SHF.L.U32 R126, R48, 0x10, RZ ;  /* 0x00000010307e2819 */ /* 0x000fe200000006ff */
[----:B0-----:R-:W-:Y:S01]  /*44a0*/  @P2 FMUL.FTZ R155, R124, R211 ;  /* 0x000000d37c9b2220 */ /* 0x001fe20000410000 */
[----:B------:R-:W-:Y:S01]  /*44b0*/  @P1 FADD.FTZ R125, R178, -R125 ;  /* 0x8000007db27d1221 */ /* 0x000fe20000010000 */
[----:B------:R-:W-:Y:S01]  /*44c0*/  @P2 SHF.L.U32 R211, R14, 0x10, RZ ;  /* 0x000000100ed32819 */ /* 0x000fe200000006ff */
[----:B--2---:R-:W-:Y:S01]  /*44d0*/  @P2 FMUL.FTZ R213, R154, R215 ;  /* 0x000000d79ad52220 */ /* 0x004fe20000410000 */
[----:B------:R-:W-:Y:S01]  /*44e0*/  @P2 FMUL.FTZ R126, R155, R126 ;  /* 0x0000007e9b7e2220 */ /* 0x000fe20000410000 */
[----:B------:R-:W0:Y:S01]  /*44f0*/  @P2 LDC R220, c[0x0][0x40c] ;  /* 0x00010300ffdc2b82 */ /* 0x000e220000000800 */
[----:B------:R-:W-:Y:S01]  /*4500*/  @P1 FFMA.FTZ R212, R205, R125, R212 ;  /* 0x0000007dcdd41223 */ /* 0x000fe200000100d4 */
[----:B------:R-:W-:Y:S01]  /*4510*/  F2FP.BF16.F32.PACK_AB R125, RZ, R154 ;  /* 0x0000009aff7d723e */ /* 0x000fe200000010ff */
[----:B---3--:R-:W-:Y:S01]  /*4520*/  @P2 FMUL.FTZ R210, R208, R217 ;  /* 0x000000d9d0d22220 */ /* 0x008fe20000410000 */
[----:B------:R-:W-:Y:S01]  /*4530*/  F2FP.BF16.F32.PACK_AB R154, RZ, R208 ;  /* 0x000000d0ff9a723e */ /* 0x000fe200000010ff */
[----:B------:R-:W-:Y:S01]  /*4540*/  @P2 FMUL.FTZ R211, R206, R211 ;  /* 0x000000d3ced32220 */ /* 0x000fe20000410000 */
[----:B------:R-:W-:Y:S01]  /*4550*/  @P2 IMAD.U32 R208, R49, 0x10000, RZ ;  /* 0x0001000031d02824 */ /* 0x000fe200078e00ff */
[----:B------:R-:W-:Y:S01]  /*4560*/  @P2 F2FP.BF16.F32.PACK_AB R126, RZ, R126 ;  /* 0x0000007eff7e223e */ /* 0x000fe200000010ff */
[----:B----4-:R-:W-:Y:S01]  /*4570*/  @P2 FMUL.FTZ R217, R212, R219 ;  /* 0x000000dbd4d92220 */ /* 0x010fe20000410000 */
[----:B------:R-:W-:Y:S01]  /*4580*/  @P2 SHF.L.U32 R215, R15, 0x10, RZ ;  /* 0x000000100fd72819 */ /* 0x000fe200000006ff */
[----:B------:R-:W-:Y:S01]  /*4590*/  @P2 FMUL.FTZ R208, R213, R208 ;  /* 0x000000d0d5d02220 */ /* 0x000fe20000410000 */
[----:B------:R-:W-:-:S02]  /*45a0*/  @P2 F2FP.BF16.F32.PACK_AB R211, RZ, R211 ;  /* 0x000000d3ffd3223e */ /* 0x000fc400000010ff */
[----:B------:R-:W-:Y:S01]  /*45b0*/  @P2 PRMT R144, R126, 0x7610, R144 ;  /* 0x000076107e902816 */ /* 0x000fe20000000090 */
[----:B------:R-:W-:Y:S01]  /*45c0*/  @P2 FMUL.FTZ R215, R210, R215 ;  /* 0x000000d7d2d72220 */ /* 0x000fe20000410000 */
[----:B------:R-:W-:Y:S02]  /*45d0*/  @P2 SHF.L.U32 R126, R50, 0x10, RZ ;  /* 0x00000010327e2819 */ /* 0x000fe400000006ff */
[----:B------:R-:W-:Y:S02]  /*45e0*/  @P2 PRMT R144, R144, 0x5410, R211 ;  /* 0x0000541090902816 */ /* 0x000fe400000000d3 */
[----:B------:R-:W-:Y:S01]  /*45f0*/  F2FP.BF16.F32.PACK_AB R216, RZ, R212 ;  /* 0x000000d4ffd8723e */ /* 0x000fe200000010ff */
[----:B-1----:R-:W-:Y:S01]  /*4600*/  @P2 FMUL.FTZ R212, R214, R221 ;  /* 0x000000ddd6d42220 */ /* 0x002fe20000410000 */
[----:B------:R-:W-:Y:S01]  /*4610*/  @P2 F2FP.BF16.F32.PACK_AB R208, RZ, R208 ;  /* 0x000000d0ffd0223e */ /* 0x000fe200000010ff */
[----:B------:R-:W-:Y:S01]  /*4620*/  @P2 FMUL.FTZ R126, R217, R126 ;  /* 0x0000007ed97e2220 */ /* 0x000fe20000410000 */
[----:B------:R-:W-:Y:S01]  /*4630*/  @P2 SHF.L.U32 R211, R16, 0x10, RZ ;  /* 0x0000001010d32819 */ /* 0x000fe200000006ff */
[----:B-----5:R-:W-:Y:S01]  /*4640*/  @P2 IMAD.U32 R221, R148, 0x10000, RZ ;  /* 0x0001000094dd2824 */ /* 0x020fe200078e00ff */
[----:B------:R-:W-:Y:S01]  /*4650*/  F2FP.BF16.F32.PACK_AB R218, RZ, R214 ;  /* 0x000000d6ffda723e */ /* 0x000fe200000010ff */
[----:B0-----:R-:W-:Y:S01]  /*4660*/  @P2 FMUL.FTZ R219, R127, R220 ;  /* 0x000000dc7fdb2220 */ /* 0x001fe20000410000 */
[----:B------:R-:W-:Y:S01]  /*4670*/  @P2 F2FP.BF16.F32.PACK_AB R215, RZ, R215 ;  /* 0x000000d7ffd7223e */ /* 0x000fe200000010ff */
[----:B------:R-:W-:Y:S01]  /*4680*/  @P2 FFMA.FTZ R108, R221, R155, R108 ;  /* 0x0000009bdd6c2223 */ /* 0x000fe2000001006c */
[----:B------:R-:W-:-:S02]  /*4690*/  @P2 SHF.L.U32 R214, R51, 0x10, RZ ;  /* 0x0000001033d62819 */ /* 0x000fc400000006ff */
[----:B------:R-:W-:Y:S01]  /*46a0*/  @P2 PRMT R145, R208, 0x7610, R145 ;  /* 0x00007610d0912816 */ /* 0x000fe20000000091 */
[----:B------:R-:W-:Y:S01]  /*46b0*/  @P2 FMUL.FTZ R208, R212, R211 ;  /* 0x000000d3d4d02220 */ /* 0x000fe20000410000 */
[----:B------:R-:W-:Y:S02]  /*46c0*/  @P2 F2FP.BF16.F32.PACK_AB R211, RZ, R126 ;  /* 0x0000007effd3223e */ /* 0x000fe400000010ff */
[----:B------:R-:W-:Y:S01]  /*46d0*/  @P2 PRMT R145, R145, 0x5410, R215 ;  /* 0x0000541091912816 */ /* 0x000fe200000000d7 */
[----:B------:R-:W-:Y:S01]  /*46e0*/  @P2 FMUL.FTZ R215, R219, R214 ;  /* 0x000000d6dbd72220 */ /* 0x000fe20000410000 */
[----:B------:R-:W-:Y:S02]  /*46f0*/  @P2 SHF.L.U32 R221, R149, 0x10, RZ ;  /* 0x0000001095dd2819 */ /* 0x000fe400000006ff */
[----:B------:R-:W-:Y:S02]  /*4700*/  @P2 PRMT R126, R148, 0x7632, R126 ;  /* 0x00007632947e2816 */ /* 0x000fe4000000007e */
[----:B------:R-:W-:Y:S01]  /*4710*/  @P2 F2FP.BF16.F32.PACK_AB R214, RZ, R208 ;  /* 0x000000d0ffd6223e */ /* 0x000fe200000010ff */
[----:B------:R-:W-:Y:S01]  /*4720*/  @P2 FFMA.FTZ R110, R221, R213, R110 ;  /* 0x000000d5dd6e2223 */ /* 0x000fe2000001006e */
[----:B------:R-:W-:-:S02]  /*4730*/  @P2 PRMT R208, R149, 0x7632, R208 ;  /* 0x0000763295d02816 */ /* 0x000fc400000000d0 */
[----:B------:R-:W-:Y:S02]  /*4740*/  @P2 PRMT R155, R150, 0x7632, R155 ;  /* 0x00007632969b2816 */ /* 0x000fe4000000009b */
[----:B------:R-:W-:Y:S02]  /*4750*/  @P2 SHF.L.U32 R126, R126, 0x10, RZ ;  /* 0x000000107e7e2819 */ /* 0x000fe400000006ff */
[----:B------:R-:W-:Y:S01]  /*4760*/  @P2 SHF.L.U32 R208, R208, 0x10, RZ ;  /* 0x00000010d0d02819 */ /* 0x000fe200000006ff */
[----:B------:R-:W-:Y:S01]  /*4770*/  @P2 IMAD.U32 R155, R155, 0x10000, RZ ;  /* 0x000100009b9b2824 */ /* 0x000fe200078e00ff */
[----:B------:R-:W-:Y:S01]  /*4780*/  @P2 SHF.L.U32 R223, R150, 0x10, RZ ;  /* 0x0000001096df2819 */ /* 0x000fe200000006ff */
[----:B------:R-:W-:Y:S01]  /*4790*/  @P2 FFMA.FTZ R109, R206, R126, R109 ;  /* 0x0000007ece6d2223 */ /* 0x000fe2000001006d */
[----:B------:R-:W-:Y:S01]  /*47a0*/  @P2 SHF.L.U32 R213, R151, 0x10, RZ ;  /* 0x0000001097d52819 */ /* 0x000fe200000006ff */
[----:B------:R-:W-:Y:S01]  /*47b0*/  @P2 FFMA.FTZ R111, R210, R208, R111 ;  /* 0x000000d0d26f2223 */ /* 0x000fe2000001006f */
[----:B------:R-:W-:Y:S01]  /*47c0*/  F2FP.BF16.F32.PACK_AB R124, RZ, R124 ;  /* 0x0000007cff7c723e */ /* 0x000fe200000010ff */
[----:B------:R-:W-:Y:S01]  /*47d0*/  @P2 FFMA.FTZ R112, R223, R217, R112 ;  /* 0x000000d9df702223 */ /* 0x000fe20000010070 */
[----:B------:R-:W-:Y:S01]  /*47e0*/  @P2 F2FP.BF16.F32.PACK_AB R215, RZ, R215 ;  /* 0x000000d7ffd7223e */ /* 0x000fe200000010ff */
[----:B------:R-:W-:Y:S01]  /*47f0*/  @P2 FFMA.FTZ R113, R212, R155, R113 ;  /* 0x0000009bd4712223 */ /* 0x000fe20000010071 */
[----:B------:R-:W-:Y:S01]  /*4800*/  @P2 PRMT R146, R211, 0x7610, R146 ;  /* 0x00007610d3922816 */ /* 0x000fe20000000092 */
[----:B------:R-:W-:Y:S01]  /*4810*/  @P2 FFMA.FTZ R114, R213, R219, R114 ;  /* 0x000000dbd5722223 */ /* 0x000fe20000010072 */
[----:B------:R-:W-:-:S02]  /*4820*/  @P2 PRMT R147, R215, 0x7610, R147 ;  /* 0x00007610d7932816 */ /* 0x000fc40000000093 */
[----:B------:R-:W-:Y:S02]  /*4830*/  @P2 PRMT R146, R146, 0x5410, R214 ;  /* 0x0000541092922816 */ /* 0x000fe400000000d6 */
[----:B------:R-:W-:Y:S02]  /*4840*/  F2FP.BF16.F32.PACK_AB R127, R152, R127 ;  /* 0x0000007f987f723e */ /* 0x000fe400000010ff */
[----:B------:R-:W-:Y:S02]  /*4850*/  PRMT R126, R216, 0x5410, R218 ;  /* 0x00005410d87e7816 */ /* 0x000fe400000000da */
[----:B------:R-:W-:Y:S02]  /*4860*/  PRMT R125, R125, 0x5410, R154 ;  /* 0x000054107d7d7816 */ /* 0x000fe4000000009a */
        /* <DEDUP_REMOVED lines=11> */
.L_x_284:
[----:B------:R-:W-:Y:S01]  /*4920*/  ISETP.GT.AND P1, PT, R28, RZ, PT ;  /* 0x000000ff1c00720c */ /* 0x000fe20003f24270 */
[----:B------:R-:W1:Y:S01]  /*4930*/  @P2 LDC R211, c[0x0][0x40c] ;  /* 0x00010300ffd32b82 */ /* 0x000e620000000800 */
[C---:B0-----:R-:W-:Y:S02]  /*4940*/  PRMT R153, R132.reuse, 0x7632, R153 ;  /* 0x0000763284997816 */ /* 0x041fe40000000099 */
[----:B------:R-:W-:Y:S02]  /*4950*/  SHF.L.U32 R152, R132, 0x10, RZ ;  /* 0x0000001084987819 */ /* 0x000fe400000006ff */
[----:B------:R-:W-:Y:S01]  /*4960*/  SHF.L.U32 R212, R134, 0x10, RZ ;  /* 0x0000001086d47819 */ /* 0x000fe200000006ff */
[----:B------:R-:W-:Y:S02]  /*4970*/  IMAD.U32 R154, R153, 0x10000, RZ ;  /* 0x00010000999a7824 */ /* 0x000fe400078e00ff */
[----:B------:R-:W0:Y:S04]  /*4980*/  @P2 LDC R215, c[0x0][0x40c] ;  /* 0x00010300ffd72b82 */ /* 0x000e280000000800 */
        /* <DEDUP_REMOVED lines=14> */
[-C--:B------:R-:W-:Y:S01]  /*4a70*/  @P1 FFMA.FTZ R153, R175, R158.reuse, R209 ;  /* 0x0000009eaf991223 */ /* 0x080fe200000100d1 */
[----:B------:R-:W3:Y:S01]  /*4a80*/  @P2 LDC R217, c[0x0][0x40c] ;  /* 0x00010300ffd92b82 */ /* 0x000ee20000000800 */
[----:B------:R-:W-:Y:S01]  /*4a90*/  SHF.L.U32 R214, R155, 0x10, RZ ;  /* 0x000000109bd67819 */ /* 0x000fe200000006ff */
[----:B------:R-:W-:Y:S01]  /*4aa0*/  @P1 FADD.FTZ R221, R185, -R216 ;  /* 0x800000d8b9dd1221 */ /* 0x000fe20000010000 */
[----:B------:R-:W-:Y:S01]  /*4ab0*/  @P1 FADD.FTZ R153, R176, -R153 ;  /* 0x80000099b0991221 */ /* 0x000fe20000010000 */
[C---:B------:R-:W-:Y:S01]  /*4ac0*/  @P1 FFMA.FTZ R212, R205.reuse, R219, R212 ;  /* 0x000000dbcdd41223 */ /* 0x040fe200000100d4 */
[----:B------:R-:W-:Y:S01]  /*4ad0*/  @P1 FFMA.FTZ R210, R184, R158, R209 ;  /* 0x0000009eb8d21223 */ /* 0x000fe200000100d1 */
[C---:B------:R-:W-:Y:S01]  /*4ae0*/  @P1 FFMA.FTZ R214, R205.reuse, R221, R214 ;  /* 0x000000ddcdd61223 */ /* 0x040fe200000100d6 */
[----:B------:R-:W-:Y:S01]  /*4af0*/  @P1 FFMA.FTZ R206, R205, R153, R206 ;  /* 0x00000099cdce1223 */ /* 0x000fe200000100ce */
[----:B-1----:R-:W-:Y:S01]  /*4b00*/  @P2 FMUL.FTZ R153, R152, R211 ;  /* 0x000000d398992220 */ /* 0x002fe20000410000 */
[----:B------:R-:W1:Y:S01]  /*4b10*/  @P2 LDC R219, c[0x0][0x40c] ;  /* 0x00010300ffdb2b82 */ /* 0x000e620000000800 */
[----:B------:R-:W-:Y:S01]  /*4b20*/  @P1 FADD.FTZ R155, R183, -R210 ;  /* 0x800000d2b79b1221 */ /* 0x000fe20000010000 */
[----:B0-----:R-:W-:Y:S01]  /*4b30*/  @P2 FMUL.FTZ R211, R206, R215 ;  /* 0x000000d7ced32220 */ /* 0x001fe20000410000 */
[----:B------:R-:W-:Y:S01]  /*4b40*/  @P2 IMAD.U32 R152, R48, 0x10000, RZ ;  /* 0x0001000030982824 */ /* 0x000fe200078e00ff */
[----:B------:R-:W-:Y:S01]  /*4b50*/  @P2 SHF.L.U32 R206, R49, 0x10, RZ ;  /* 0x0000001031ce2819 */ /* 0x000fe200000006ff */
[----:B------:R-:W-:Y:S01]  /*4b60*/  @P1 FFMA.FTZ R208, R205, R155, R208 ;  /* 0x0000009bcdd01223 */ /* 0x000fe200000100d0 */
[----:B------:R-:W-:Y:S01]  /*4b70*/  @P2 SHF.L.U32 R155, R14, 0x10, RZ ;  /* 0x000000100e9b2819 */ /* 0x000fe200000006ff */
[----:B--2---:R-:W-:Y:S01]  /*4b80*/  @P2 FMUL.FTZ R154, R154, R213 ;  /* 0x000000d59a9a2220 */ /* 0x004fe20000410000 */
[----:B------:R-:W0:Y:S01]  /*4b90*/  @P2 LDC R215, c[0x0][0x40c] ;  /* 0x00010300ffd72b82 */ /* 0x000e220000000800 */
[----:B------:R-:W-:Y:S01]  /*4ba0*/  @P2 FMUL.FTZ R152, R152, R153 ;  /* 0x0000009998982220 */ /* 0x000fe20000410000 */
[----:B------:R-:W-:Y:S01]  /*4bb0*/  @P2 FMUL.FTZ R206, R206, R211 ;  /* 0x000000d3cece2220 */ /* 0x000fe20000410000 */
[----:B------:R-:W-:Y:S01]  /*4bc0*/  @P2 FMUL.FTZ R155, R155, R154 ;  /* 0x0000009a9b9b2220 */ /* 0x000fe20000410000 */
[----:B------:R-:W-:-:S02]  /*4bd0*/  @P2 SHF.L.U32 R213, R15, 0x10, RZ ;  /* 0x000000100fd52819 */ /* 0x000fc400000006ff */
[----:B------:R-:W-:Y:S01]  /*4be0*/  @P2 F2FP.BF16.F32.PACK_AB R152, RZ, R152 ;  /* 0x00000098ff98223e */ /* 0x000fe200000010ff */
[----:B---3--:R-:W-:Y:S01]  /*4bf0*/  @P2 FMUL.FTZ R208, R208, R217 ;  /* 0x000000d9d0d02220 */ /* 0x008fe20000410000 */
[----:B------:R-:W2:Y:S01]  /*4c00*/  @P2 LDC R221, c[0x0][0x40c] ;  /* 0x00010300ffdd2b82 */ /* 0x000ea20000000800 */
[----:B------:R-:W-:Y:S01]  /*4c10*/  @P1 FFMA.FTZ R217, R179, R158, R209 ;  /* 0x0000009eb3d91223 */ /* 0x000fe200000100d1 */
[----:B------:R-:W-:Y:S01]  /*4c20*/  SHF.L.U32 R216, R135, 0x10, RZ ;  /* 0x0000001087d87819 */ /* 0x000fe200000006ff */
[----:B------:R-:W-:Y:S01]  /*4c30*/  @P2 FMUL.FTZ R210, R213, R208 ;  /* 0x000000d0d5d22220 */ /* 0x000fe20000410000 */
[----:B------:R-:W-:Y:S01]  /*4c40*/  @P2 F2FP.BF16.F32.PACK_AB R155, RZ, R155 ;  /* 0x0000009bff9b223e */ /* 0x000fe200000010ff */
[----:B------:R-:W-:Y:S01]  /*4c50*/  @P1 FADD.FTZ R217, R180, -R217 ;  /* 0x800000d9b4d91221 */ /* 0x000fe20000010000 */
[----:B------:R-:W-:Y:S02]  /*4c60*/  @P2 F2FP.BF16.F32.PACK_AB R206, RZ, R206 ;  /* 0x000000ceffce223e */ /* 0x000fe400000010ff */
[----:B------:R-:W-:Y:S01]  /*4c70*/  @P2 PRMT R144, R152, 0x7610, R144 ;  /* 0x0000761098902816 */ /* 0x000fe20000000090 */
[----:B------:R-:W-:Y:S01]  /*4c80*/  @P1 FFMA.FTZ R216, R205, R217, R216 ;  /* 0x000000d9cdd81223 */ /* 0x000fe200000100d8 */
[----:B-----5:R-:W-:-:S02]  /*4c90*/  @P2 PRMT R152, R148, 0x7632, R152 ;  /* 0x0000763294982816 */ /* 0x020fc40000000098 */
[----:B------:R-:W-:Y:S01]  /*4ca0*/  @P2 PRMT R144, R144, 0x5410, R155 ;  /* 0x0000541090902816 */ /* 0x000fe2000000009b */
[----:B-1----:R-:W-:Y:S01]  /*4cb0*/  @P2 FMUL.FTZ R155, R212, R219 ;  /* 0x000000dbd49b2220 */ /* 0x002fe20000410000 */
[----:B------:R-:W-:Y:S01]  /*4cc0*/  @P2 PRMT R145, R206, 0x7610, R145 ;  /* 0x00007610ce912816 */ /* 0x000fe20000000091 */
[----:B------:R-:W-:Y:S02]  /*4cd0*/  @P2 IMAD.U32 R206, R50, 0x10000, RZ ;  /* 0x0001000032ce2824 */ /* 0x000fe400078e00ff */
[----:B0-----:R-:W-:Y:S01]  /*4ce0*/  @P2 FMUL.FTZ R214, R214, R215 ;  /* 0x000000d7d6d62220 */ /* 0x001fe20000410000 */
[----:B------:R-:W-:Y:S02]  /*4cf0*/  @P2 SHF.L.U32 R215, R148, 0x10, RZ ;  /* 0x0000001094d72819 */ /* 0x000fe400000006ff */
[----:B------:R-:W-:Y:S01]  /*4d00*/  @P2 SHF.L.U32 R152, R152, 0x10, RZ ;  /* 0x0000001098982819 */ /* 0x000fe200000006ff */
[----:B------:R-:W-:Y:S01]  /*4d10*/  @P2 FMUL.FTZ R206, R206, R155 ;  /* 0x0000009bcece2220 */ /* 0x000fe20000410000 */
[----:B------:R-:W-:Y:S01]  /*4d20*/  @P2 F2FP.BF16.F32.PACK_AB R210, RZ, R210 ;  /* 0x000000d2ffd2223e */ /* 0x000fe200000010ff */
[----:B------:R-:W-:Y:S01]  /*4d30*/  @P2 FFMA.FTZ R108, R215, R153, R108 ;  /* 0x00000099d76c2223 */ /* 0x000fe2000001006c */
[----:B------:R-:W-:Y:S01]  /*4d40*/  @P2 SHF.L.U32 R217, R16, 0x10, RZ ;  /* 0x0000001010d92819 */ /* 0x000fe200000006ff */
[----:B--2---:R-:W-:Y:S01]  /*4d50*/  @P2 FMUL.FTZ R213, R216, R221 ;  /* 0x000000ddd8d52220 */ /* 0x004fe20000410000 */
[----:B------:R-:W-:Y:S01]  /*4d60*/  @P2 SHF.L.U32 R212, R51, 0x10, RZ ;  /* 0x0000001033d42819 */ /* 0x000fe200000006ff */
[----:B------:R-:W-:Y:S01]  /*4d70*/  @P2 IMAD.U32 R215, R149, 0x10000, RZ ;  /* 0x0001000095d72824 */ /* 0x000fe200078e00ff */
[----:B------:R-:W-:Y:S01]  /*4d80*/  @P2 PRMT R145, R145, 0x5410, R210 ;  /* 0x0000541091912816 */ /* 0x000fe200000000d2 */
[----:B------:R-:W-:Y:S01]  /*4d90*/  @P2 FFMA.FTZ R109, R154, R152, R109 ;  /* 0x000000989a6d2223 */ /* 0x000fe2000001006d */
[----:B------:R-:W-:Y:S01]  /*4da0*/  @P2 FMUL.FTZ R210, R217, R214 ;  /* 0x000000d6d9d22220 */ /* 0x000fe20000410000 */
[----:B------:R-:W-:Y:S01]  /*4db0*/  @P2 FMUL.FTZ R212, R212, R213 ;  /* 0x000000d5d4d42220 */ /* 0x000fe20000410000 */
[----:B------:R-:W-:Y:S01]  /*4dc0*/  @P2 PRMT R153, R149, 0x7632, R153 ;  /* 0x0000763295992816 */ /* 0x000fe20000000099 */
[----:B------:R-:W-:Y:S01]  /*4dd0*/  @P2 FFMA.FTZ R110, R215, R211, R110 ;  /* 0x000000d3d76e2223 */ /* 0x000fe2000001006e */
[----:B------:R-:W-:-:S02]  /*4de0*/  @P2 PRMT R152, R150, 0x7632, R152 ;  /* 0x0000763296982816 */ /* 0x000fc40000000098 */
[----:B------:R-:W-:Y:S02]  /*4df0*/  @P2 F2FP.BF16.F32.PACK_AB R206, RZ, R206 ;  /* 0x000000ceffce223e */ /* 0x000fe400000010ff */
[----:B------:R-:W-:Y:S02]  /*4e00*/  @P2 SHF.L.U32 R153, R153, 0x10, RZ ;  /* 0x0000001099992819 */ /* 0x000fe400000006ff */
        /* <DEDUP_REMOVED lines=16> */
[----:B------:R-:W-:Y:S01]  /*4f10*/  PRMT R153, R151, 0x7632, R153 ;  /* 0x0000763297997816 */ /* 0x000fe20000000099 */
[----:B------:R-:W-:Y:S02]  /*4f20*/  IMAD.U32 R152, R152, 0x10000, RZ ;  /* 0x0001000098987824 */ /* 0x000fe400078e00ff */
[----:B------:R-:W-:Y:S01]  /*4f30*/  @P1 FADD.FTZ R154, R187, -R154 ;  /* 0x8000009abb9a1221 */ /* 0x000fe20000010000 */
[----:B------:R-:W-:-:S03]  /*4f40*/  SHF.L.U32 R153, R153, 0x10, RZ ;  /* 0x0000001099997819 */ /* 0x000fc600000006ff */
[----:B------:R-:W-:-:S04]  /*4f50*/  @P1 FFMA.FTZ R152, R205, R154, R152 ;  /* 0x0000009acd981223 */ /* 0x000fc80000010098 */
[----:B------:R-:W-:-:S04]  /*4f60*/  FMUL.FTZ R152, R152, UR14 ;  /* 0x0000000e98987c20 */ /* 0x000fc80008410000 */
[----:B------:R-:W-:Y:S01]  /*4f70*/  FMUL.FTZ R154, R155, R152 ;  /* 0x000000989b9a7220 */ /* 0x000fe20000410000 */
[----:B------:R-:W-:-:S04]  /*4f80*/  FFMA.FTZ R115, R152, R153, R115 ;  /* 0x0000009998737223 */ /* 0x000fc80000010073 */
[----:B------:R-:W-:-:S04]  /*4f90*/  F2FP.BF16.F32.PACK_AB R154, RZ, R154 ;  /* 0x0000009aff9a723e */ /* 0x000fc800000010ff */
[----:B------:R-:W-:Y:S01]  /*4fa0*/  PRMT R147, R147, 0x5410, R154 ;  /* 0x0000541093937816 */ /* 0x000fe2000000009a */
[----:B------:R-:W-:Y:S06]  /*4fb0*/  BRA `(.L_x_285) ;  /* 0x0000000c00b87947 */ /* 0x000fec0003800000 */
.L_x_283:
[----:B------:R-:W-:-:S04]  /*4fc0*/  UISETP.NE.U32.AND UP0, UPT, UR20, URZ, UPT ;  /* 0x000000ff1400728c */ /* 0x000fc8000bf05070 */
[----:B------:R-:W-:-:S06]  /*4fd0*/  UISETP.NE.AND.EX UP0, UPT, UR21, URZ, UPT, UP0 ;  /* 0x000000ff1500728c */ /* 0x000fcc000bf05300 */
[----:B------:R-:W-:-:S13]  /*4fe0*/  PLOP3.LUT P0, PT, PT, PT, UP0, 0x80, 0x8 ;  /* 0x000000000008781c */ /* 0x000fda0003f0f008 */
[----:B------:R-:W-:Y:S05]  /*4ff0*/  @!P0 BRA `(.L_x_286) ;  /* 0x0000000400c08947 */ /* 0x000fea0003800000 */
[----:B0-----:R-:W0:Y:S01]  /*5000*/  @P2 LDC R127, c[0x0][0x40c] ;  /* 0x00010300ff7f2b82 */ /* 0x001e220000000800 */
        /* <DEDUP_REMOVED lines=8> */
[C---:B------:R-:W-:Y:S01]  /*5090*/  FMUL.FTZ R124, R205.reuse, R124 ;  /* 0x0000007ccd7c7220 */ /* 0x040fe20000410000 */
[----:B------:R-:W-:Y:S01]  /*50a0*/  FADD.FTZ R208, R178, -R153 ;  /* 0x80000099b2d07221 */ /* 0x000fe20000010000 */
[----:B------:R-:W-:Y:S01]  /*50b0*/  FFMA.FTZ R210, R186, R158, R209 ;  /* 0x0000009ebad27223 */ /* 0x000fe200000100d1 */
[----:B------:R-:W-:Y:S01]  /*50c0*/  FMUL.FTZ R153, R205, R154 ;  /* 0x0000009acd997220 */ /* 0x000fe20000410000 */
[----:B------:R-:W-:Y:S01]  /*50d0*/  FADD.FTZ R126, R181, -R126 ;  /* 0x8000007eb57e7221 */ /* 0x000fe20000010000 */
[----:B------:R-:W-:Y:S01]  /*50e0*/  FSEL R124, R124, RZ, P1 ;  /* 0x000000ff7c7c7208 */ /* 0x000fe20000800000 */
[----:B------:R-:W-:Y:S01]  /*50f0*/  FMUL.FTZ R154, R205, R208 ;  /* 0x000000d0cd9a7220 */ /* 0x000fe20000410000 */
[----:B------:R-:W2:Y:S01]  /*5100*/  @P2 LDC R213, c[0x0][0x40c] ;  /* 0x00010300ffd52b82 */ /* 0x000ea20000000800 */
[----:B------:R-:W-:Y:S01]  /*5110*/  FADD.FTZ R208, R185, -R210 ;  /* 0x800000d2b9d07221 */ /* 0x000fe20000010000 */
[----:B------:R-:W-:Y:S01]  /*5120*/  FMUL.FTZ R126, R205, R126 ;  /* 0x0000007ecd7e7220 */ /* 0x000fe20000410000 */
[----:B------:R-:W-:Y:S01]  /*5130*/  FSEL R210, R153, RZ, P1 ;  /* 0x000000ff99d27208 */ /* 0x000fe20000800000 */
[----:B------:R-:W-:-:S02]  /*5140*/  @P2 IMAD.U32 R216, R49, 0x10000, RZ ;  /* 0x0001000031d82824 */ /* 0x000fc400078e00ff */
[----:B------:R-:W-:Y:S01]  /*5150*/  FMUL.FTZ R208, R205, R208 ;  /* 0x000000d0cdd07220 */ /* 0x000fe20000410000 */
[----:B------:R-:W-:Y:S01]  /*5160*/  @P2 SHF.L.U32 R217, R15, 0x10, RZ ;  /* 0x000000100fd92819 */ /* 0x000fe200000006ff */
[----:B-----5:R-:W-:Y:S02]  /*5170*/  @P2 IMAD.U32 R219, R148, 0x10000, RZ ;  /* 0x0001000094db2824 */ /* 0x020fe400078e00ff */
[----:B0-----:R-:W-:Y:S01]  /*5180*/  @P2 FMUL.FTZ R125, R124, R127 ;  /* 0x0000007f7c7d2220 */ /* 0x001fe20000410000 */
[----:B------:R-:W0:Y:S01]  /*5190*/  @P2 LDC R211, c[0x0][0x40c] ;  /* 0x00010300ffd32b82 */ /* 0x000e220000000800 */
[----:B------:R-:W-:Y:S01]  /*51a0*/  FFMA.FTZ R127, R175, R158, R209 ;  /* 0x0000009eaf7f7223 */ /* 0x000fe200000100d1 */
[----:B------:R-:W-:Y:S01]  /*51b0*/  FSEL R208, R208, RZ, P1 ;  /* 0x000000ffd0d07208 */ /* 0x000fe20000800000 */
[----:B------:R-:W-:Y:S01]  /*51c0*/  @P2 FFMA.FTZ R108, R219, R125, R108 ;  /* 0x0000007ddb6c2223 */ /* 0x000fe2000001006c */
[----:B------:R-:W-:Y:S01]  /*51d0*/  @P2 SHF.L.U32 R219, R149, 0x10, RZ ;  /* 0x0000001095db2819 */ /* 0x000fe200000006ff */
[----:B------:R-:W-:Y:S01]  /*51e0*/  FADD.FTZ R152, R176, -R127 ;  /* 0x8000007fb0987221 */ /* 0x000fe20000010000 */
[----:B------:R-:W-:-:S02]  /*51f0*/  F2FP.BF16.F32.PACK_AB R124, RZ, R124 ;  /* 0x0000007cff7c723e */ /* 0x000fc400000010ff */
[----:B------:R-:W3:Y:S01]  /*5200*/  @P2 LDC R215, c[0x0][0x40c] ;  /* 0x00010300ffd72b82 */ /* 0x000ee20000000800 */
[----:B------:R-:W-:Y:S01]  /*5210*/  FMUL.FTZ R127, R205, R152 ;  /* 0x00000098cd7f7220 */ /* 0x000fe20000410000 */
[----:B------:R-:W-:-:S04]  /*5220*/  FSEL R152, R126, RZ, P1 ;  /* 0x000000ff7e987208 */ /* 0x000fc80000800000 */
[----:B------:R-:W-:Y:S02]  /*5230*/  FSEL R155, R127, RZ, P1 ;  /* 0x000000ff7f9b7208 */ /* 0x000fe40000800000 */
[----:B------:R-:W4:Y:S02]  /*5240*/  @P2 LDC R212, c[0x0][0x40c] ;  /* 0x00010300ffd42b82 */ /* 0x000f240000000800 */
[----:B------:R-:W-:Y:S01]  /*5250*/  F2FP.BF16.F32.PACK_AB R153, RZ, R155 ;  /* 0x0000009bff99723e */ /* 0x000fe200000010ff */
[----:B-1----:R-:W-:Y:S01]  /*5260*/  @P2 FMUL.FTZ R127, R155, R206 ;  /* 0x000000ce9b7f2220 */ /* 0x002fe20000410000 */
[----:B------:R-:W-:Y:S01]  /*5270*/  FSEL R155, R154, RZ, P1 ;  /* 0x000000ff9a9b7208 */ /* 0x000fe20000800000 */
[----:B--2---:R-:W-:Y:S01]  /*5280*/  @P2 FMUL.FTZ R206, R210, R213 ;  /* 0x000000d5d2ce2220 */ /* 0x004fe20000410000 */
[----:B------:R-:W-:Y:S01]  /*5290*/  F2FP.BF16.F32.PACK_AB R154, RZ, R210 ;  /* 0x000000d2ff9a723e */ /* 0x000fe200000010ff */
[----:B------:R-:W-:Y:S01]  /*52a0*/  @P2 FFMA.FTZ R110, R219, R127, R110 ;  /* 0x0000007fdb6e2223 */ /* 0x000fe2000001006e */
[----:B------:R-:W-:Y:S01]  /*52b0*/  @P2 SHF.L.U32 R210, R48, 0x10, RZ ;  /* 0x0000001030d22819 */ /* 0x000fe200000006ff */
[----:B0-----:R-:W-:Y:S01]  /*52c0*/  @P2 FMUL.FTZ R126, R152, R211 ;  /* 0x000000d3987e2220 */ /* 0x001fe20000410000 */
[----:B------:R-:W-:Y:S01]  /*52d0*/  @P2 SHF.L.U32 R213, R14, 0x10, RZ ;  /* 0x000000100ed52819 */ /* 0x000fe200000006ff */
[----:B------:R-:W0:Y:S01]  /*52e0*/  @P2 LDC R218, c[0x0][0x40c] ;  /* 0x00010300ffda2b82 */ /* 0x000e220000000800 */
[----:B------:R-:W-:Y:S01]  /*52f0*/  @P2 SHF.L.U32 R219, R150, 0x10, RZ ;  /* 0x0000001096db2819 */ /* 0x000fe200000006ff */
[----:B------:R-:W-:Y:S01]  /*5300*/  @P2 FMUL.FTZ R210, R210, R125 ;  /* 0x0000007dd2d22220 */ /* 0x000fe20000410000 */
[----:B------:R-:W-:Y:S01]  /*5310*/  @P2 PRMT R125, R149, 0x7632, R125 ;  /* 0x00007632957d2816 */ /* 0x000fe2000000007d */
[----:B---3--:R-:W-:Y:S01]  /*5320*/  @P2 FMUL.FTZ R214, R208, R215 ;  /* 0x000000d7d0d62220 */ /* 0x008fe20000410000 */
[----:B------:R-:W-:-:S02]  /*5330*/  FFMA.FTZ R215, R179, R158, R209 ;  /* 0x0000009eb3d77223 */ /* 0x000fc400000100d1 */
[----:B------:R-:W-:Y:S02]  /*5340*/  @P2 F2FP.BF16.F32.PACK_AB R210, RZ, R210 ;  /* 0x000000d2ffd2223e */ /* 0x000fe400000010ff */
[----:B------:R-:W-:Y:S02]  /*5350*/  @P2 SHF.L.U32 R125, R125, 0x10, RZ ;  /* 0x000000107d7d2819 */ /* 0x000fe400000006ff */
[----:B------:R-:W-:Y:S01]  /*5360*/  @P2 PRMT R144, R210, 0x7610, R144 ;  /* 0x00007610d2902816 */ /* 0x000fe20000000090 */
[----:B------:R-:W-:Y:S01]  /*5370*/  @P2 FMUL.FTZ R210, R217, R206 ;  /* 0x000000ced9d22220 */ /* 0x000fe20000410000 */
[----:B----4-:R-:W-:Y:S01]  /*5380*/  @P2 FMUL.FTZ R211, R155, R212 ;  /* 0x000000d49bd32220 */ /* 0x010fe20000410000 */
[----:B------:R-:W-:Y:S01]  /*5390*/  @P2 FMUL.FTZ R212, R213, R126 ;  /* 0x0000007ed5d42220 */ /* 0x000fe20000410000 */
[----:B------:R-:W-:Y:S01]  /*53a0*/  @P2 FMUL.FTZ R213, R216, R127 ;  /* 0x0000007fd8d52220 */ /* 0x000fe20000410000 */
[----:B------:R-:W-:Y:S01]  /*53b0*/  FADD.FTZ R216, R180, -R215 ;  /* 0x800000d7b4d87221 */ /* 0x000fe20000010000 */
[----:B------:R-:W-:Y:S01]  /*53c0*/  @P2 F2FP.BF16.F32.PACK_AB R210, RZ, R210 ;  /* 0x000000d2ffd2223e */ /* 0x000fe200000010ff */
[----:B------:R-:W-:Y:S01]  /*53d0*/  @P2 FFMA.FTZ R111, R206, R125, R111 ;  /* 0x0000007dce6f2223 */ /* 0x000fe2000001006f */
[----:B------:R-:W-:Y:S01]  /*53e0*/  @P2 F2FP.BF16.F32.PACK_AB R212, RZ, R212 ;  /* 0x000000d4ffd4223e */ /* 0x000fe200000010ff */
[----:B------:R-:W-:Y:S01]  /*53f0*/  FMUL.FTZ R215, R205, R216 ;  /* 0x000000d8cdd77220 */ /* 0x000fe20000410000 */
[----:B------:R-:W-:Y:S01]  /*5400*/  @P2 SHF.L.U32 R216, R50, 0x10, RZ ;  /* 0x0000001032d82819 */ /* 0x000fe200000006ff */
[----:B------:R-:W-:Y:S01]  /*5410*/  @P2 FFMA.FTZ R112, R219, R211, R112 ;  /* 0x000000d3db702223 */ /* 0x000fe20000010070 */
[----:B------:R-:W-:-:S02]  /*5420*/  @P2 F2FP.BF16.F32.PACK_AB R213, RZ, R213 ;  /* 0x000000d5ffd5223e */ /* 0x000fc400000010ff */
[----:B------:R-:W-:Y:S01]  /*5430*/  @P2 PRMT R144, R144, 0x5410, R212 ;  /* 0x0000541090902816 */ /* 0x000fe200000000d4 */
[----:B------:R-:W-:Y:S01]  /*5440*/  @P2 FMUL.FTZ R212, R216, R211 ;  /* 0x000000d3d8d42220 */ /* 0x000fe20000410000 */
[----:B------:R-:W-:Y:S02]  /*5450*/  @P2 PRMT R145, R213, 0x7610, R145 ;  /* 0x00007610d5912816 */ /* 0x000fe40000000091 */
[----:B------:R-:W-:Y:S02]  /*5460*/  FSEL R217, R215, RZ, P1 ;  /* 0x000000ffd7d97208 */ /* 0x000fe40000800000 */
[----:B------:R-:W-:Y:S02]  /*5470*/  @P2 F2FP.BF16.F32.PACK_AB R212, RZ, R212 ;  /* 0x000000d4ffd4223e */ /* 0x000fe400000010ff */
[--C-:B------:R-:W-:Y:S01]  /*5480*/  @P2 PRMT R145, R145, 0x5410, R210.reuse ;  /* 0x0000541091912816 */ /* 0x100fe200000000d2 */
[----:B0-----:R-:W-:Y:S01]  /*5490*/  @P2 FMUL.FTZ R215, R217, R218 ;  /* 0x000000dad9d72220 */ /* 0x001fe20000410000 */
[----:B------:R-:W-:-:S02]  /*54a0*/  @P2 PRMT R210, R148, 0x7632, R210 ;  /* 0x0000763294d22816 */ /* 0x000fc400000000d2 */
[----:B------:R-:W-:Y:S01]  /*54b0*/  @P2 PRMT R146, R212, 0x7610, R146 ;  /* 0x00007610d4922816 */ /* 0x000fe20000000092 */
[----:B------:R-:W-:Y:S01]  /*54c0*/  FFMA.FTZ R212, R188, R158, R209 ;  /* 0x0000009ebcd47223 */ /* 0x000fe200000100d1 */
[----:B------:R-:W-:Y:S02]  /*54d0*/  @P2 SHF.L.U32 R210, R210, 0x10, RZ ;  /* 0x00000010d2d22819 */ /* 0x000fe400000006ff */
[----:B------:R-:W-:Y:S01]  /*54e0*/  @P2 SHF.L.U32 R213, R16, 0x10, RZ ;  /* 0x0000001010d52819 */ /* 0x000fe200000006ff */
[----:B------:R-:W-:Y:S01]  /*54f0*/  FADD.FTZ R212, R187, -R212 ;  /* 0x800000d4bbd47221 */ /* 0x000fe20000010000 */
[----:B------:R-:W-:Y:S01]  /*5500*/  @P2 SHF.L.U32 R216, R51, 0x10, RZ ;  /* 0x0000001033d82819 */ /* 0x000fe200000006ff */
[----:B------:R-:W-:Y:S01]  /*5510*/  @P2 FFMA.FTZ R109, R126, R210, R109 ;  /* 0x000000d27e6d2223 */ /* 0x000fe2000001006d */
[----:B------:R-:W-:Y:S01]  /*5520*/  @P2 PRMT R126, R150, 0x7632, R126 ;  /* 0x00007632967e2816 */ /* 0x000fe2000000007e */
[----:B------:R-:W-:Y:S01]  /*5530*/  @P2 FMUL.FTZ R213, R213, R214 ;  /* 0x000000d6d5d52220 */ /* 0x000fe20000410000 */
[----:B------:R-:W-:Y:S01]  /*5540*/  FMUL.FTZ R127, R205, R212 ;  /* 0x000000d4cd7f7220 */ /* 0x000fe20000410000 */
[----:B------:R-:W-:Y:S01]  /*5550*/  @P2 FMUL.FTZ R216, R216, R215 ;  /* 0x000000d7d8d82220 */ /* 0x000fe20000410000 */
[----:B------:R-:W-:Y:S01]  /*5560*/  @P2 SHF.L.U32 R125, R151, 0x10, RZ ;  /* 0x00000010977d2819 */ /* 0x000fe200000006ff */
[----:B------:R-:W-:Y:S01]  /*5570*/  @P2 IMAD.U32 R126, R126, 0x10000, RZ ;  /* 0x000100007e7e2824 */ /* 0x000fe200078e00ff */
[----:B------:R-:W-:-:S02]  /*5580*/  F2FP.BF16.F32.PACK_AB R152, RZ, R152 ;  /* 0x00000098ff98723e */ /* 0x000fc400000010ff */
[----:B------:R-:W-:Y:S01]  /*5590*/  F2FP.BF16.F32.PACK_AB R155, RZ, R155 ;  /* 0x0000009bff9b723e */ /* 0x000fe200000010ff */
[----:B------:R-:W-:Y:S01]  /*55a0*/  @P2 FFMA.FTZ R113, R214, R126, R113 ;  /* 0x0000007ed6712223 */ /* 0x000fe20000010071 */
[----:B------:R-:W-:Y:S01]  /*55b0*/  F2FP.BF16.F32.PACK_AB R208, RZ, R208 ;  /* 0x000000d0ffd0723e */ /* 0x000fe200000010ff */
[----:B------:R-:W-:Y:S01]  /*55c0*/  @P2 FFMA.FTZ R114, R125, R215, R114 ;  /* 0x000000d77d722223 */ /* 0x000fe20000010072 */
[----:B------:R-:W-:Y:S02]  /*55d0*/  @P2 F2FP.BF16.F32.PACK_AB R213, RZ, R213 ;  /* 0x000000d5ffd5223e */ /* 0x000fe400000010ff */
[----:B------:R-:W-:Y:S02]  /*55e0*/  @P2 F2FP.BF16.F32.PACK_AB R216, RZ, R216 ;  /* 0x000000d8ffd8223e */ /* 0x000fe400000010ff */
[----:B------:R-:W-:Y:S02]  /*55f0*/  FSEL R206, R127, RZ, P1 ;  /* 0x000000ff7fce7208 */ /* 0x000fe40000800000 */
        /* <DEDUP_REMOVED lines=16> */
.L_x_286:
[----:B------:R-:W-:Y:S04]  /*5700*/  BSSY.RECONVERGENT B2, `(.L_x_287) ;  /* 0x000000e000027945 */ /* 0x000fe80003800200 */
[----:B------:R-:W-:Y:S05]  /*5710*/  @!P2 BRA `(.L_x_288) ;  /* 0x000000000030a947 */ /* 0x000fea0003800000 */
[----:B0-----:R-:W-:Y:S01]  /*5720*/  FFMA.FTZ R153, R173, R158, R209 ;  /* 0x0000009ead997223 */ /* 0x001fe200000100d1 */
[----:B------:R-:W-:Y:S01]  /*5730*/  ISETP.GT.AND P1, PT, R28, RZ, PT ;  /* 0x000000ff1c00720c */ /* 0x000fe20003f24270 */
[----:B-----5:R-:W-:Y:S01]  /*5740*/  IMAD.U32 R155, R148, 0x10000, RZ ;  /* 0x00010000949b7824 */ /* 0x020fe200078e00ff */
[----:B------:R-:W-:Y:S01]  /*5750*/  SHF.L.U32 R154, R48, 0x10, RZ ;  /* 0x00000010309a7819 */ /* 0x000fe200000006ff */
[----:B------:R-:W-:-:S04]  /*5760*/  FADD.FTZ R152, R174, -R153 ;  /* 0x80000099ae987221 */ /* 0x000fc80000010000 */
[----:B------:R-:W-:-:S05]  /*5770*/  FMUL.FTZ R152, R205, R152 ;  /* 0x00000098cd987220 */ /* 0x000fca0000410000 */
[----:B------:R-:W-:-:S05]  /*5780*/  FSEL R152, R152, RZ, P1 ;  /* 0x000000ff98987208 */ /* 0x000fca0000800000 */
[----:B------:R-:W-:-:S04]  /*5790*/  FMUL.FTZ R153, R152, UR14 ;  /* 0x0000000e98997c20 */ /* 0x000fc80008410000 */
[-C--:B------:R-:W-:Y:S01]  /*57a0*/  FMUL.FTZ R152, R154, R153.reuse ;  /* 0x000000999a987220 */ /* 0x080fe20000410000 */
[----:B------:R-:W-:-:S04]  /*57b0*/  FFMA.FTZ R108, R155, R153, R108 ;  /* 0x000000999b6c7223 */ /* 0x000fc8000001006c */
[----:B------:R-:W-:-:S04]  /*57c0*/  F2FP.BF16.F32.PACK_AB R152, RZ, R152 ;  /* 0x00000098ff98723e */ /* 0x000fc800000010ff */
[----:B------:R-:W-:-:S07]  /*57d0*/  PRMT R144, R152, 0x7610, R144 ;  /* 0x0000761098907816 */ /* 0x000fce0000000090 */
.L_x_288:
[----:B------:R-:W-:Y:S05]  /*57e0*/  BSYNC.RECONVERGENT B2 ;  /* 0x0000000000027941 */ /* 0x000fea0003800200 */
.L_x_287:
[----:B------:R-:W-:Y:S04]  /*57f0*/  BSSY.RECONVERGENT B2, `(.L_x_289) ;  /* 0x000000f000027945 */ /* 0x000fe80003800200 */
[----:B------:R-:W-:Y:S05]  /*5800*/  @!P2 BRA `(.L_x_290) ;  /* 0x000000000034a947 */ /* 0x000fea0003800000 */
[----:B0-----:R-:W-:Y:S01]  /*5810*/  FFMA.FTZ R152, R182, R158, R209 ;  /* 0x0000009eb6987223 */ /* 0x001fe200000100d1 */
        /* <DEDUP_REMOVED lines=8> */
[----:B------:R-:W-:Y:S01]  /*58a0*/  FMUL.FTZ R154, R155, R152 ;  /* 0x000000989b9a7220 */ /* 0x000fe20000410000 */
[----:B------:R-:W-:-:S04]  /*58b0*/  FFMA.FTZ R109, R152, R153, R109 ;  /* 0x00000099986d7223 */ /* 0x000fc8000001006d */
[----:B------:R-:W-:-:S04]  /*58c0*/  F2FP.BF16.F32.PACK_AB R154, RZ, R154 ;  /* 0x0000009aff9a723e */ /* 0x000fc800000010ff */
[----:B------:R-:W-:-:S07]  /*58d0*/  PRMT R144, R144, 0x5410, R154 ;  /* 0x0000541090907816 */ /* 0x000fce000000009a */
.L_x_290:
[----:B------:R-:W-:Y:S05]  /*58e0*/  BSYNC.RECONVERGENT B2 ;  /* 0x0000000000027941 */ /* 0x000fea0003800200 */
.L_x_289:
[----:B------:R-:W-:Y:S04]  /*58f0*/  BSSY.RECONVERGENT B2, `(.L_x_291) ;  /* 0x000000e000027945 */ /* 0x000fe80003800200 */
[----:B------:R-:W-:Y:S05]  /*5900*/  @!P2 BRA `(.L_x_292) ;  /* 0x000000000030a947 */ /* 0x000fea0003800000 */
[----:B0-----:R-:W-:Y:S01]  /*5910*/  FFMA.FTZ R153, R175, R158, R209 ;  /* 0x0000009eaf997223 */ /* 0x001fe200000100d1 */
[----:B------:R-:W-:Y:S02]  /*5920*/  ISETP.GT.AND P1, PT, R28, RZ, PT ;  /* 0x000000ff1c00720c */ /* 0x000fe40003f24270 */
[----:B------:R-:W-:Y:S01]  /*5930*/  SHF.L.U32 R154, R49, 0x10, RZ ;  /* 0x00000010319a7819 */ /* 0x000fe200000006ff */
[----:B------:R-:W-:Y:S01]  /*5940*/  FADD.FTZ R152, R176, -R153 ;  /* 0x80000099b0987221 */ /* 0x000fe20000010000 */
[----:B-----5:R-:W-:-:S03]  /*5950*/  SHF.L.U32 R155, R149, 0x10, RZ ;  /* 0x00000010959b7819 */ /* 0x020fc600000006ff */
[----:B------:R-:W-:-:S05]  /*5960*/  FMUL.FTZ R152, R205, R152 ;  /* 0x00000098cd987220 */ /* 0x000fca0000410000 */
[----:B------:R-:W-:-:S05]  /*5970*/  FSEL R152, R152, RZ, P1 ;  /* 0x000000ff98987208 */ /* 0x000fca0000800000 */
[----:B------:R-:W-:-:S04]  /*5980*/  FMUL.FTZ R153, R152, UR14 ;  /* 0x0000000e98997c20 */ /* 0x000fc80008410000 */
[-C--:B------:R-:W-:Y:S01]  /*5990*/  FMUL.FTZ R152, R154, R153.reuse ;  /* 0x000000999a987220 */ /* 0x080fe20000410000 */
[----:B------:R-:W-:-:S04]  /*59a0*/  FFMA.FTZ R110, R155, R153, R110 ;  /* 0x000000999b6e7223 */ /* 0x000fc8000001006e */
[----:B------:R-:W-:-:S04]  /*59b0*/  F2FP.BF16.F32.PACK_AB R152, RZ, R152 ;  /* 0x00000098ff98723e */ /* 0x000fc800000010ff */
[----:B------:R-:W-:-:S07]  /*59c0*/  PRMT R145, R152, 0x7610, R145 ;  /* 0x0000761098917816 */ /* 0x000fce0000000091 */
.L_x_292:
[----:B------:R-:W-:Y:S05]  /*59d0*/  BSYNC.RECONVERGENT B2 ;  /* 0x0000000000027941 */ /* 0x000fea0003800200 */
.L_x_291:
[----:B------:R-:W-:Y:S04]  /*59e0*/  BSSY.RECONVERGENT B2, `(.L_x_293) ;  /* 0x000000f000027945 */ /* 0x000fe80003800200 */
[----:B------:R-:W-:Y:S05]  /*59f0*/  @!P2 BRA `(.L_x_294) ;  /* 0x000000000034a947 */ /* 0x000fea0003800000 */
[----:B0-----:R-:W-:Y:S01]  /*5a00*/  FFMA.FTZ R152, R184, R158, R209 ;  /* 0x0000009eb8987223 */ /* 0x001fe200000100d1 */
        /* <DEDUP_REMOVED lines=8> */
[----:B------:R-:W-:Y:S01]  /*5a90*/  FMUL.FTZ R154, R155, R152 ;  /* 0x000000989b9a7220 */ /* 0x000fe20000410000 */
[----:B------:R-:W-:-:S04]  /*5aa0*/  FFMA.FTZ R111, R152, R153, R111 ;  /* 0x00000099986f7223 */ /* 0x000fc8000001006f */
[----:B------:R-:W-:-:S04]  /*5ab0*/  F2FP.BF16.F32.PACK_AB R154, RZ, R154 ;  /* 0x0000009aff9a723e */ /* 0x000fc800000010ff */
[----:B------:R-:W-:-:S07]  /*5ac0*/  PRMT R145, R145, 0x5410, R154 ;  /* 0x0000541091917816 */ /* 0x000fce000000009a */
.L_x_294:
[----:B------:R-:W-:Y:S05]  /*5ad0*/  BSYNC.RECONVERGENT B2 ;  /* 0x0000000000027941 */ /* 0x000fea0003800200 */
.L_x_293:
        /* <DEDUP_REMOVED lines=14> */
.L_x_296:
[----:B------:R-:W-:Y:S05]  /*5bc0*/  BSYNC.RECONVERGENT B2 ;  /* 0x0000000000027941 */ /* 0x000fea0003800200 */
.L_x_295:
[----:B------:R-:W-:Y:S04]  /*5bd0*/  BSSY.RECONVERGENT B2, `(.L_x_297) ;  /* 0x000000f000027945 */ /* 0x000fe80003800200 */
[----:B------:R-:W-:Y:S05]  /*5be0*/  @!P2 BRA `(.L_x_298) ;  /* 0x000000000034a947 */ /* 0x000fea0003800000 */
[----:B0-----:R-:W-:Y:S01]  /*5bf0*/  FFMA.FTZ R152, R186, R158, R209 ;  /* 0x0000009eba987223 */ /* 0x001fe200000100d1 */
[----:B------:R-:W-:Y:S02]  /*5c00*/  ISETP.GT.AND P1, PT, R28, RZ, PT ;  /* 0x000000ff1c00720c */ /* 0x000fe40003f24270 */
[----:B------:R-:W-:Y:S01]  /*5c10*/  SHF.L.U32 R155, R16, 0x10, RZ ;  /* 0x00000010109b7819 */ /* 0x000fe200000006ff */
[----:B------:R-:W-:Y:S01]  /*5c20*/  FADD.FTZ R152, R185, -R152 ;  /* 0x80000098b9987221 */ /* 0x000fe20000010000 */
[----:B-----5:R-:W-:-:S03]  /*5c30*/  PRMT R153, R150, 0x7632, R153 ;  /* 0x0000763296997816 */ /* 0x020fc60000000099 */
[----:B------:R-:W-:Y:S02]  /*5c40*/  FMUL.FTZ R152, R205, R152 ;  /* 0x00000098cd987220 */ /* 0x000fe40000410000 */
[----:B------:R-:W-:-:S03]  /*5c50*/  IMAD.U32 R153, R153, 0x10000, RZ ;  /* 0x0001000099997824 */ /* 0x000fc600078e00ff */
[----:B------:R-:W-:-:S05]  /*5c60*/  FSEL R152, R152, RZ, P1 ;  /* 0x000000ff98987208 */ /* 0x000fca0000800000 */
[----:B------:R-:W-:-:S04]  /*5c70*/  FMUL.FTZ R152, R152, UR14 ;  /* 0x0000000e98987c20 */ /* 0x000fc80008410000 */
[----:B------:R-:W-:Y:S01]  /*5c80*/  FMUL.FTZ R154, R155, R152 ;  /* 0x000000989b9a7220 */ /* 0x000fe20000410000 */
[----:B------:R-:W-:-:S04]  /*5c90*/  FFMA.FTZ R113, R152, R153, R113 ;  /* 0x0000009998717223 */ /* 0x000fc80000010071 */
[----:B------:R-:W-:-:S04]  /*5ca0*/  F2FP.BF16.F32.PACK_AB R154, RZ, R154 ;  /* 0x0000009aff9a723e */ /* 0x000fc800000010ff */
[----:B------:R-:W-:-:S07]  /*5cb0*/  PRMT R146, R146, 0x5410, R154 ;  /* 0x0000541092927816 */ /* 0x000fce000000009a */
.L_x_298:
[----:B------:R-:W-:Y:S05]  /*5cc0*/  BSYNC.RECONVERGENT B2 ;  /* 0x0000000000027941 */ /* 0x000fea0003800200 */
.L_x_297:
        /* <DEDUP_REMOVED lines=14> */
.L_x_300:
[----:B------:R-:W-:Y:S05]  /*5db0*/  BSYNC.RECONVERGENT B2 ;  /* 0x0000000000027941 */ /* 0x000fea0003800200 */
.L_x_299:
        /* <DEDUP_REMOVED lines=14> */
.L_x_285:
[----:B------:R-:W-:Y:S05]  /*5ea0*/  BSYNC.RECONVERGENT B1 ;  /* 0x0000000000017941 */ /* 0x000fea0003800200 */
.L_x_282:
[----:B0-----:R-:W0:Y:S08]  /*5eb0*/  @P0 LDC.64 R154, c[0x0][0x478] ;  /* 0x00011e00ff9a0b82 */ /* 0x001e300000000a00 */
[----:B------:R-:W1:Y:S01]  /*5ec0*/  @P2 LDC.64 R152, c[0x0][0x468] ;  /* 0x00011a00ff982b82 */ /* 0x000e620000000a00 */
[C---:B0-----:R-:W-:Y:S01]  /*5ed0*/  @P0 IMAD.WIDE.U32 R154, R207.reuse, 0x10, R154 ;  /* 0x00000010cf9a0825 */ /* 0x041fe200078e009a */
[----:B------:R-:W-:-:S04]  /*5ee0*/  IADD3 R207, PT, PT, R207, 0x20, RZ ;  /* 0x00000020cfcf7810 */ /* 0x000fc80007ffe0ff */
[----:B------:R2:W-:Y:S01]  /*5ef0*/  @P0 STG.E.128 desc[UR6][R154.64], R124 ;  /* 0x0000007c9a000986 */ /* 0x0005e2000c101d06 */
[----:B-1----:R-:W-:-:S04]  /*5f00*/  @P2 IMAD.WIDE.U32 R152, R159, 0x10, R152 ;  /* 0x000000109f982825 */ /* 0x002fc800078e0098 */
[----:B------:R-:W-:Y:S01]  /*5f10*/  VIADD R159, R159, 0x20 ;  /* 0x000000209f9f7836 */ /* 0x000fe20000000000 */
[----:B------:R2:W-:Y:S06]  /*5f20*/  @P2 STG.E.128 desc[UR6][R152.64], R144 ;  /* 0x0000009098002986 */ /* 0x0005ec000c101d06 */
.L_x_279:
[----:B------:R-:W-:Y:S05]  /*5f30*/  BSYNC.RECONVERGENT B0 ;  /* 0x0000000000007941 */ /* 0x000fea0003800200 */
.L_x_278:
        /* <DEDUP_REMOVED lines=8> */
.L_x_304:
[----:B------:R-:W-:Y:S05]  /*5fc0*/  BSYNC.RECONVERGENT B1 ;  /* 0x0000000000017941 */ /* 0x000fea0003800200 */
.L_x_303:
[----:B------:R-:W-:Y:S01]  /*5fd0*/  UISETP.NE.U32.AND UP0, UPT, UR12, URZ, UPT ;  /* 0x000000ff0c00728c */ /* 0x000fe2000bf05070 */
[----:B------:R-:W-:Y:S01]  /*5fe0*/  BSSY.RECONVERGENT B1, `(.L_x_305) ;  /* 0x00001c5000017945 */ /* 0x000fe20003800200 */
[----:B0-2--5:R-:W-:Y:S02]  /*5ff0*/  PRMT R155, R151, 0x7632, R155 ;  /* 0x00007632979b7816 */ /* 0x025fe4000000009b */
[----:B------:R-:W-:Y:S01]  /*6000*/  UISETP.NE.AND.EX UP0, UPT, UR13, URZ, UPT, UP0 ;  /* 0x000000ff0d00728c */ /* 0x000fe2000bf05300 */
[----:B------:R-:W-:Y:S02]  /*6010*/  PRMT R152, R150, 0x7632, R152 ;  /* 0x0000763296987816 */ /* 0x000fe40000000098 */
[----:B------:R-:W-:Y:S02]  /*6020*/  PRMT R153, R149, 0x7632, R153 ;  /* 0x0000763295997816 */ /* 0x000fe40000000099 */
[----:B------:R-:W-:-:S04]  /*6030*/  PRMT R154, R148, 0x7632, R154 ;  /* 0x00007632949a7816 */ /* 0x000fc8000000009a */
[----:B------:R-:W-:Y:S05]  /*6040*/  BRA.U !UP0, `(.L_x_306) ;  /* 0x0000000d08787547 */ /* 0x000fea000b800000 */
[----:B------:R-:W-:-:S04]  /*6050*/  UISETP.NE.U32.AND UP0, UPT, UR20, URZ, UPT ;  /* 0x000000ff1400728c */ /* 0x000fc8000bf05070 */
[----:B------:R-:W-:-:S06]  /*6060*/  UISETP.NE.AND.EX UP0, UPT, UR21, URZ, UPT, UP0 ;  /* 0x000000ff1500728c */ /* 0x000fcc000bf05300 */
[----:B------:R-:W-:-:S13]  /*6070*/  PLOP3.LUT P0, PT, PT, PT, UP0, 0x80, 0x8 ;  /* 0x000000000008781c */ /* 0x000fda0003f0f008 */
[----:B------:R-:W-:Y:S05]  /*6080*/  @!P0 BRA `(.L_x_307) ;  /* 0x0000000400c08947 */ /* 0x000fea0003800000 */
[----:B------:R-:W-:Y:S01]  /*6090*/  ISETP.GT.AND P1, PT, R28, RZ, PT ;  /* 0x000000ff1c00720c */ /* 0x000fe20003f24270 */
[----:B------:R-:W0:Y:S01]  /*60a0*/  @P2 LDC R213, c[0x0][0x40c] ;  /* 0x00010300ffd52b82 */ /* 0x000e220000000800 */
[C---:B------:R-:W-:Y:S02]  /*60b0*/  PRMT R28, R32.reuse, 0x7632, R28 ;  /* 0x00007632201c7816 */ /* 0x040fe4000000001c */
[----:B------:R-:W-:Y:S02]  /*60c0*/  SHF.L.U32 R206, R32, 0x10, RZ ;  /* 0x0000001020ce7819 */ /* 0x000fe400000006ff */
[----:B------:R-:W-:Y:S02]  /*60d0*/  SHF.L.U32 R208, R28, 0x10, RZ ;  /* 0x000000101cd07819 */ /* 0x000fe400000006ff */
[C---:B------:R-:W-:Y:S01]  /*60e0*/  SHF.L.U32 R126, R34.reuse, 0x10, RZ ;  /* 0x00000010227e7819 */ /* 0x040fe200000006ff */
[----:B------:R-:W1:Y:S01]  /*60f0*/  @P2 LDC R214, c[0x0][0x40c] ;  /* 0x00010300ffd62b82 */ /* 0x000e620000000800 */
[----:B------:R-:W-:-:S02]  /*6100*/  PRMT R124, R34, 0x7632, R124 ;  /* 0x00007632227c7816 */ /* 0x000fc4000000007c */
[----:B------:R-:W-:Y:S01]  /*6110*/  @P2 SHF.L.U32 R216, R59, 0x10, RZ ;  /* 0x000000103bd82819 */ /* 0x000fe200000006ff */
[-CC-:B------:R-:W-:Y:S01]  /*6120*/  @P1 FFMA.FTZ R125, R189, R158.reuse, R209.reuse ;  /* 0x0000009ebd7d1223 */ /* 0x180fe200000100d1 */
[-CC-:B------:R-:W-:Y:S01]  /*6130*/  @P1 FFMA.FTZ R28, R198, R158.reuse, R209.reuse ;  /* 0x0000009ec61c1223 */ /* 0x180fe200000100d1 */
[-CC-:B------:R-:W-:Y:S01]  /*6140*/  @P1 FFMA.FTZ R153, R191, R158.reuse, R209.reuse ;  /* 0x0000009ebf991223 */ /* 0x180fe200000100d1 */
[-C--:B------:R-:W-:Y:S01]  /*6150*/  @P1 FFMA.FTZ R152, R200, R158.reuse, R209 ;  /* 0x0000009ec8981223 */ /* 0x080fe200000100d1 */
[----:B------:R-:W-:Y:S01]  /*6160*/  @P1 FADD.FTZ R125, R190, -R125 ;  /* 0x8000007dbe7d1221 */ /* 0x000fe20000010000 */
[-CC-:B------:R-:W-:Y:S01]  /*6170*/  @P1 FFMA.FTZ R155, R193, R158.reuse, R209.reuse ;  /* 0x0000009ec19b1223 */ /* 0x180fe200000100d1 */
[-CC-:B------:R-:W-:Y:S01]  /*6180*/  @P1 FFMA.FTZ R154, R202, R158.reuse, R209.reuse ;  /* 0x0000009eca9a1223 */ /* 0x180fe200000100d1 */
[-CC-:B------:R-:W-:Y:S01]  /*6190*/  @P1 FFMA.FTZ R211, R195, R158.reuse, R209.reuse ;  /* 0x0000009ec3d31223 */ /* 0x180fe200000100d1 */
[----:B------:R-:W-:Y:S01]  /*61a0*/  @P1 FFMA.FTZ R212, R204, R158, R209 ;  /* 0x0000009eccd41223 */ /* 0x000fe200000100d1 */
[----:B------:R-:W-:Y:S01]  /*61b0*/  @P1 FFMA.FTZ R206, R205, R125, R206 ;  /* 0x0000007dcdce1223 */ /* 0x000fe200000100ce */
[----:B------:R-:W2:Y:S01]  /*61c0*/  @P2 LDC R209, c[0x0][0x40c] ;  /* 0x00010300ffd12b82 */ /* 0x000ea20000000800 */
[----:B------:R-:W-:Y:S01]  /*61d0*/  PRMT R125, R33, 0x7632, R125 ;  /* 0x00007632217d7816 */ /* 0x000fe2000000007d */
[----:B------:R-:W-:Y:S01]  /*61e0*/  @P1 FADD.FTZ R127, R197, -R28 ;  /* 0x8000001cc57f1221 */ /* 0x000fe20000010000 */
[----:B------:R-:W-:Y:S01]  /*61f0*/  SHF.L.U32 R28, R33, 0x10, RZ ;  /* 0x00000010211c7819 */ /* 0x000fe200000006ff */
[----:B------:R-:W-:Y:S01]  /*6200*/  @P1 FADD.FTZ R153, R192, -R153 ;  /* 0x80000099c0991221 */ /* 0x000fe20000010000 */
[----:B------:R-:W-:Y:S01]  /*6210*/  SHF.L.U32 R125, R125, 0x10, RZ ;  /* 0x000000107d7d7819 */ /* 0x000fe200000006ff */
[----:B------:R-:W-:Y:S01]  /*6220*/  @P1 FADD.FTZ R152, R199, -R152 ;  /* 0x80000098c7981221 */ /* 0x000fe20000010000 */
[C---:B------:R-:W-:Y:S01]  /*6230*/  @P1 FFMA.FTZ R208, R205.reuse, R127, R208 ;  /* 0x0000007fcdd01223 */ /* 0x040fe200000100d0 */
[----:B------:R-:W3:Y:S01]  /*6240*/  @P2 LDC R221, c[0x0][0x40c] ;  /* 0x00010300ffdd2b82 */ /* 0x000ee20000000800 */
[C---:B------:R-:W-:Y:S01]  /*6250*/  @P1 FFMA.FTZ R28, R205.reuse, R153, R28 ;  /* 0x00000099cd1c1223 */ /* 0x040fe2000001001c */
[----:B------:R-:W-:Y:S01]  /*6260*/  @P1 FFMA.FTZ R125, R205, R152, R125 ;  /* 0x00000098cd7d1223 */ /* 0x000fe2000001007d */
[----:B------:R-:W-:Y:S01]  /*6270*/  @P1 FADD.FTZ R155, R194, -R155 ;  /* 0x8000009bc29b1221 */ /* 0x000fe20000010000 */
[----:B------:R-:W-:Y:S01]  /*6280*/  @P2 SHF.L.U32 R153, R6, 0x10, RZ ;  /* 0x0000001006992819 */ /* 0x000fe200000006ff */
[----:B0-----:R-:W-:Y:S01]  /*6290*/  @P2 FMUL.FTZ R210, R208, R213 ;  /* 0x000000d5d0d22220 */ /* 0x001fe20000410000 */
[----:B------:R-:W-:Y:S01]  /*62a0*/  PRMT R152, R35, 0x7632, R152 ;  /* 0x0000763223987816 */ /* 0x000fe20000000098 */
[----:B------:R-:W-:Y:S01]  /*62b0*/  @P1 FFMA.FTZ R126, R205, R155, R126 ;  /* 0x0000009bcd7e1223 */ /* 0x000fe2000001007e */
[----:B------:R-:W0:Y:S01]  /*62c0*/  @P2 LDC R219, c[0x0][0x40c] ;  /* 0x00010300ffdb2b82 */ /* 0x000e220000000800 */
[----:B------:R-:W-:Y:S01]  /*62d0*/  @P1 FADD.FTZ R155, R203, -R212 ;  /* 0x800000d4cb9b1221 */ /* 0x000fe20000010000 */
[----:B------:R-:W-:Y:S01]  /*62e0*/  SHF.L.U32 R152, R152, 0x10, RZ ;  /* 0x0000001098987819 */ /* 0x000fe200000006ff */
[----:B------:R-:W-:Y:S01]  /*62f0*/  @P2 FMUL.FTZ R153, R210, R153 ;  /* 0x00000099d2992220 */ /* 0x000fe20000410000 */
[----:B------:R-:W-:-:S02]  /*6300*/  IMAD.U32 R124, R124, 0x10000, RZ ;  /* 0x000100007c7c7824 */ /* 0x000fc400078e00ff */
[----:B------:R-:W-:Y:S01]  /*6310*/  @P1 FADD.FTZ R127, R201, -R154 ;  /* 0x8000009ac97f1221 */ /* 0x000fe20000010000 */
[----:B------:R-:W-:Y:S01]  /*6320*/  F2FP.BF16.F32.PACK_AB R218, RZ, R208 ;  /* 0x000000d0ffda723e */ /* 0x000fe200000010ff */
[C---:B------:R-:W-:Y:S01]  /*6330*/  @P1 FFMA.FTZ R152, R205.reuse, R155, R152 ;  /* 0x0000009bcd981223 */ /* 0x040fe20000010098 */
[----:B------:R-:W4:Y:S01]  /*6340*/  @P2 LDC R215, c[0x0][0x40c] ;  /* 0x00010300ffd72b82 */ /* 0x000f220000000800 */
[----:B------:R-:W-:Y:S01]  /*6350*/  @P2 F2FP.BF16.F32.PACK_AB R155, RZ, R153 ;  /* 0x00000099ff9b223e */ /* 0x000fe200000010ff */
[----:B------:R-:W-:Y:S01]  /*6360*/  @P1 FFMA.FTZ R124, R205, R127, R124 ;  /* 0x0000007fcd7c1223 */ /* 0x000fe2000001007c */
[----:B------:R-:W-:Y:S02]  /*6370*/  @P2 IMAD.U32 R153, R7, 0x10000, RZ ;  /* 0x0001000007992824 */ /* 0x000fe400078e00ff */
[----:B-1----:R-:W-:Y:S01]  /*6380*/  @P2 FMUL.FTZ R208, R125, R214 ;  /* 0x000000d67dd02220 */ /* 0x002fe20000410000 */
[----:B------:R-:W-:Y:S01]  /*6390*/  SHF.L.U32 R154, R35, 0x10, RZ ;  /* 0x00000010239a7819 */ /* 0x000fe200000006ff */
[----:B------:R-:W-:Y:S01]  /*63a0*/  @P1 FADD.FTZ R211, R196, -R211 ;  /* 0x800000d3c4d31221 */ /* 0x000fe20000010000 */
[----:B--2---:R-:W-:Y:S01]  /*63b0*/  @P2 FMUL.FTZ R127, R206, R209 ;  /* 0x000000d1ce7f2220 */ /* 0x004fe20000410000 */
[----:B------:R-:W1:Y:S01]  /*63c0*/  @P2 LDC R223, c[0x0][0x40c] ;  /* 0x00010300ffdf2b82 */ /* 0x000e620000000800 */
[----:B------:R-:W-:Y:S01]  /*63d0*/  @P2 SHF.L.U32 R209, R8, 0x10, RZ ;  /* 0x0000001008d12819 */ /* 0x000fe200000006ff */
[----:B---3--:R-:W-:Y:S01]  /*63e0*/  @P2 FMUL.FTZ R214, R124, R221 ;  /* 0x000000dd7cd62220 */ /* 0x008fe20000410000 */
[----:B------:R-:W-:Y:S01]  /*63f0*/  @P2 FMUL.FTZ R153, R208, R153 ;  /* 0x00000099d0992220 */ /* 0x000fe20000410000 */
[----:B------:R-:W-:Y:S01]  /*6400*/  @P1 FFMA.FTZ R154, R205, R211, R154 ;  /* 0x000000d3cd9a1223 */ /* 0x000fe2000001009a */
[----:B------:R-:W-:Y:S01]  /*6410*/  F2FP.BF16.F32.PACK_AB R217, RZ, R206 ;  /* 0x000000ceffd9723e */ /* 0x000fe200000010ff */
[----:B------:R-:W-:Y:S01]  /*6420*/  @P2 FMUL.FTZ R213, R214, R209 ;  /* 0x000000d1d6d52220 */ /* 0x000fe20000410000 */
[----:B------:R-:W-:Y:S01]  /*6430*/  @P2 SHF.L.U32 R158, R56, 0x10, RZ ;  /* 0x00000010389e2819 */ /* 0x000fe200000006ff */
[----:B0-----:R-:W-:Y:S01]  /*6440*/  @P2 FMUL.FTZ R211, R126, R219 ;  /* 0x000000db7ed32220 */ /* 0x001fe20000410000 */
[----:B------:R-:W-:-:S02]  /*6450*/  @P2 SHF.L.U32 R206, R57, 0x10, RZ ;  /* 0x0000001039ce2819 */ /* 0x000fc400000006ff */
[----:B------:R-:W-:Y:S01]  /*6460*/  @P2 SHF.L.U32 R212, R58, 0x10, RZ ;  /* 0x000000103ad42819 */ /* 0x000fe200000006ff */
[----:B------:R-:W-:Y:S01]  /*6470*/  @P2 FMUL.FTZ R158, R127, R158 ;  /* 0x0000009e7f9e2220 */ /* 0x000fe20000410000 */
[----:B------:R-:W-:Y:S02]  /*6480*/  @P2 SHF.L.U32 R219, R148, 0x10, RZ ;  /* 0x0000001094db2819 */ /* 0x000fe400000006ff */
[----:B------:R-:W-:Y:S01]  /*6490*/  @P2 F2FP.BF16.F32.PACK_AB R209, RZ, R153 ;  /* 0x00000099ffd1223e */ /* 0x000fe200000010ff */
[----:B----4-:R-:W-:Y:S01]  /*64a0*/  @P2 FMUL.FTZ R205, R28, R215 ;  /* 0x000000d71ccd2220 */ /* 0x010fe20000410000 */
[----:B------:R-:W-:Y:S01]  /*64b0*/  @P2 PRMT R153, R148, 0x7632, R153 ;  /* 0x0000763294992816 */ /* 0x000fe20000000099 */
[----:B------:R-:W-:Y:S01]  /*64c0*/  @P2 FMUL.FTZ R212, R211, R212 ;  /* 0x000000d4d3d42220 */ /* 0x000fe20000410000 */
[----:B------:R-:W-:Y:S01]  /*64d0*/  @P2 FFMA.FTZ R116, R219, R127, R116 ;  /* 0x0000007fdb742223 */ /* 0x000fe20000010074 */
[----:B------:R-:W-:Y:S01]  /*64e0*/  @P2 FMUL.FTZ R206, R205, R206 ;  /* 0x000000cecdce2220 */ /* 0x000fe20000410000 */
[----:B------:R-:W-:Y:S01]  /*64f0*/  F2FP.BF16.F32.PACK_AB R126, R124, R126 ;  /* 0x0000007e7c7e723e */ /* 0x000fe200000010ff */
[----:B------:R-:W-:Y:S01]  /*6500*/  @P2 IMAD.U32 R127, R149, 0x10000, RZ ;  /* 0x00010000957f2824 */ /* 0x000fe200078e00ff */
[----:B------:R-:W-:Y:S01]  /*6510*/  @P2 SHF.L.U32 R153, R153, 0x10, RZ ;  /* 0x0000001099992819 */ /* 0x000fe200000006ff */
[----:B-1----:R-:W-:Y:S01]  /*6520*/  @P2 FMUL.FTZ R215, R154, R223 ;  /* 0x000000df9ad72220 */ /* 0x002fe20000410000 */
[----:B------:R-:W-:Y:S01]  /*6530*/  F2FP.BF16.F32.PACK_AB R125, R125, R28 ;  /* 0x0000001c7d7d723e */ /* 0x000fe200000010ff */
[----:B------:R-:W-:Y:S01]  /*6540*/  @P2 FFMA.FTZ R118, R127, R205, R118 ;  /* 0x000000cd7f762223 */ /* 0x000fe20000010076 */
[----:B------:R-:W-:Y:S01]  /*6550*/  @P2 PRMT R124, R150, 0x7632, R124 ;  /* 0x00007632967c2816 */ /* 0x000fe2000000007c */
[----:B------:R-:W-:Y:S01]  /*6560*/  @P2 FMUL.FTZ R216, R215, R216 ;  /* 0x000000d8d7d82220 */ /* 0x000fe20000410000 */
[----:B------:R-:W-:Y:S01]  /*6570*/  @P2 PRMT R28, R149, 0x7632, R28 ;  /* 0x00007632951c2816 */ /* 0x000fe2000000001c */
[----:B------:R-:W-:Y:S01]  /*6580*/  @P2 FFMA.FTZ R117, R210, R153, R117 ;  /* 0x00000099d2752223 */ /* 0x000fe20000010075 */
[----:B------:R-:W-:-:S02]  /*6590*/  @P2 F2FP.BF16.F32.PACK_AB R158, RZ, R158 ;  /* 0x0000009eff9e223e */ /* 0x000fc400000010ff */
[----:B------:R-:W-:Y:S02]  /*65a0*/  @P2 F2FP.BF16.F32.PACK_AB R206, RZ, R206 ;  /* 0x000000ceffce223e */ /* 0x000fe400000010ff */
        /* <DEDUP_REMOVED lines=13> */
[----:B------:R-:W-:Y:S02]  /*6680*/  @P2 PRMT R146, R212, 0x7610, R146 ;  /* 0x00007610d4922816 */ /* 0x000fe40000000092 */
[----:B------:R-:W-:Y:S02]  /*6690*/  @P2 PRMT R144, R144, 0x5410, R155 ;  /* 0x0000541090902816 */ /* 0x000fe4000000009b */
[----:B------:R-:W-:Y:S02]  /*66a0*/  @P2 PRMT R145, R145, 0x5410, R209 ;  /* 0x0000541091912816 */ /* 0x000fe400000000d1 */
[----:B------:R-:W-:Y:S02]  /*66b0*/  @P2 PRMT R146, R146, 0x5410, R213 ;  /* 0x0000541092922816 */ /* 0x000fe400000000d5 */
[----:B------:R-:W-:-:S02]  /*66c0*/  F2FP.BF16.F32.PACK_AB R127, R152, R154 ;  /* 0x0000009a987f723e */ /* 0x000fc400000010ff */
[----:B------:R-:W-:Y:S02]  /*66d0*/  @P2 PRMT R147, R216, 0x7610, R147 ;  /* 0x00007610d8932816 */ /* 0x000fe40000000093 */
[----:B------:R-:W-:Y:S01]  /*66e0*/  PRMT R124, R217, 0x5410, R218 ;  /* 0x00005410d97c7816 */ /* 0x000fe200000000da */
[----:B------:R-:W-:Y:S06]  /*66f0*/  @!P2 BRA `(.L_x_308) ;  /* 0x00000014004ca947 */ /* 0x000fec0003800000 */
[----:B------:R-:W-:Y:S01]  /*6700*/  SHF.L.U32 R153, R9, 0x10, RZ ;  /* 0x0000001009997819 */ /* 0x000fe200000006ff */
[----:B------:R-:W-:Y:S01]  /*6710*/  FMUL.FTZ R152, R152, UR14 ;  /* 0x0000000e98987c20 */ /* 0x000fe20008410000 */
[----:B------:R-:W-:-:S03]  /*6720*/  PRMT R28, R151, 0x7632, R28 ;  /* 0x00007632971c7816 */ /* 0x000fc6000000001c */
[----:B------:R-:W-:Y:S02]  /*6730*/  FMUL.FTZ R153, R152, R153 ;  /* 0x0000009998997220 */ /* 0x000fe40000410000 */
[----:B------:R-:W-:-:S03]  /*6740*/  IMAD.U32 R28, R28, 0x10000, RZ ;  /* 0x000100001c1c7824 */ /* 0x000fc600078e00ff */
[----:B------:R-:W-:Y:S01]  /*6750*/  F2FP.BF16.F32.PACK_AB R153, RZ, R153 ;  /* 0x00000099ff99723e */ /* 0x000fe200000010ff */
[----:B------:R-:W-:-:S03]  /*6760*/  FFMA.FTZ R123, R152, R28, R123 ;  /* 0x0000001c987b7223 */ /* 0x000fc6000001007b */
[----:B------:R-:W-:Y:S01]  /*6770*/  PRMT R147, R147, 0x5410, R153 ;  /* 0x0000541093937816 */ /* 0x000fe20000000099 */
[----:B------:R-:W-:Y:S06]  /*6780*/  BRA `(.L_x_308) ;  /* 0x0000001400287947 */ /* 0x000fec0003800000 */
.L_x_307:
[----:B------:R-:W-:Y:S01]  /*6790*/  ISETP.GT.AND P1, PT, R28, RZ, PT ;  /* 0x000000ff1c00720c */ /* 0x000fe20003f24270 */
[----:B------:R-:W0:Y:S01]  /*67a0*/  @P2 LDC R215, c[0x0][0x40c] ;  /* 0x00010300ffd72b82 */ /* 0x000e220000000800 */
[C---:B------:R-:W-:Y:S02]  /*67b0*/  SHF.L.U32 R28, R32.reuse, 0x10, RZ ;  /* 0x00000010201c7819 */ /* 0x040fe400000006ff */
[----:B------:R-:W-:Y:S02]  /*67c0*/  PRMT R152, R32, 0x7632, R152 ;  /* 0x0000763220987816 */ /* 0x000fe40000000098 */
[----:B------:R-:W-:Y:S02]  /*67d0*/  SHF.L.U32 R212, R34, 0x10, RZ ;  /* 0x0000001022d47819 */ /* 0x000fe400000006ff */
[----:B------:R-:W-:Y:S01]  /*67e0*/  SHF.L.U32 R152, R152, 0x10, RZ ;  /* 0x0000001098987819 */ /* 0x000fe200000006ff */
[----:B------:R-:W1:Y:S01]  /*67f0*/  @P2 LDC R211, c[0x0][0x40c] ;  /* 0x00010300ffd32b82 */ /* 0x000e620000000800 */
[----:B------:R-:W-:-:S03]  /*6800*/  SHF.L.U32 R216, R35, 0x10, RZ ;  /* 0x0000001023d87819 */ /* 0x000fc600000006ff */
[-CC-:B------:R-:W-:Y:S01]  /*6810*/  @P1 FFMA.FTZ R153, R189, R158.reuse, R209.reuse ;  /* 0x0000009ebd991223 */ /* 0x180fe200000100d1 */
[-CC-:B------:R-:W-:Y:S01]  /*6820*/  @P1 FFMA.FTZ R154, R198, R158.reuse, R209.reuse ;  /* 0x0000009ec69a1223 */ /* 0x180fe200000100d1 */
[-CC-:B------:R-:W-:Y:S01]  /*6830*/  @P1 FFMA.FTZ R208, R200, R158.reuse, R209.reuse ;  /* 0x0000009ec8d01223 */ /* 0x180fe200000100d1 */
[-C--:B------:R-:W-:Y:S01]  /*6840*/  @P1 FFMA.FTZ R219, R193, R158.reuse, R209 ;  /* 0x0000009ec1db1223 */ /* 0x080fe200000100d1 */
[----:B------:R-:W-:Y:S01]  /*6850*/  @P1 FADD.FTZ R153, R190, -R153 ;  /* 0x80000099be991221 */ /* 0x000fe20000010000 */
[----:B------:R-:W-:Y:S01]  /*6860*/  @P1 FADD.FTZ R155, R197, -R154 ;  /* 0x8000009ac59b1221 */ /* 0x000fe20000010000 */
[----:B------:R-:W2:Y:S01]  /*6870*/  @P2 LDC R217, c[0x0][0x40c] ;  /* 0x00010300ffd92b82 */ /* 0x000ea20000000800 */
[----:B------:R-:W-:Y:S01]  /*6880*/  SHF.L.U32 R154, R33, 0x10, RZ ;  /* 0x00000010219a7819 */ /* 0x000fe200000006ff */
[----:B------:R-:W-:Y:S01]  /*6890*/  @P1 FFMA.FTZ R28, R205, R153, R28 ;  /* 0x00000099cd1c1223 */ /* 0x000fe2000001001c */
[----:B------:R-:W-:Y:S01]  /*68a0*/  PRMT R153, R33, 0x7632, R153 ;  /* 0x0000763221997816 */ /* 0x000fe20000000099 */
[----:B------:R-:W-:Y:S01]  /*68b0*/  @P1 FFMA.FTZ R152, R205, R155, R152 ;  /* 0x0000009bcd981223 */ /* 0x000fe20000010098 */
[----:B------:R-:W-:Y:S01]  /*68c0*/  PRMT R155, R34, 0x7632, R155 ;  /* 0x00007632229b7816 */ /* 0x000fe2000000009b */
[-CC-:B------:R-:W-:Y:S01]  /*68d0*/  @P1 FFMA.FTZ R210, R202, R158.reuse, R209.reuse ;  /* 0x0000009ecad21223 */ /* 0x180fe200000100d1 */
[----:B------:R-:W-:Y:S01]  /*68e0*/  SHF.L.U32 R206, R153, 0x10, RZ ;  /* 0x0000001099ce7819 */ /* 0x000fe200000006ff */
[----:B------:R-:W3:Y:S01]  /*68f0*/  @P2 LDC R213, c[0x0][0x40c] ;  /* 0x00010300ffd52b82 */ /* 0x000ee20000000800 */
[----:B------:R-:W-:Y:S01]  /*6900*/  @P1 FFMA.FTZ R153, R191, R158, R209 ;  /* 0x0000009ebf991223 */ /* 0x000fe200000100d1 */
[----:B------:R-:W-:-:S02]  /*6910*/  IMAD.U32 R214, R155, 0x10000, RZ ;  /* 0x000100009bd67824 */ /* 0x000fc400078e00ff */
[----:B------:R-:W-:Y:S01]  /*6920*/  @P1 FADD.FTZ R155, R199, -R208 ;  /* 0x800000d0c79b1221 */ /* 0x000fe20000010000 */
[----:B------:R-:W-:Y:S01]  /*6930*/  @P1 FADD.FTZ R219, R194, -R219 ;  /* 0x800000dbc2db1221 */ /* 0x000fe20000010000 */
[----:B------:R-:W-:Y:S01]  /*6940*/  @P1 FADD.FTZ R153, R192, -R153 ;  /* 0x80000099c0991221 */ /* 0x000fe20000010000 */
[----:B------:R-:W-:Y:S01]  /*6950*/  @P1 FADD.FTZ R221, R201, -R210 ;  /* 0x800000d2c9dd1221 */ /* 0x000fe20000010000 */
[C---:B------:R-:W-:Y:S01]  /*6960*/  @P1 FFMA.FTZ R206, R205.reuse, R155, R206 ;  /* 0x0000009bcdce1223 */ /* 0x040fe200000100ce */
[C---:B------:R-:W-:Y:S01]  /*6970*/  @P1 FFMA.FTZ R212, R205.reuse, R219, R212 ;  /* 0x000000dbcdd41223 */ /* 0x040fe200000100d4 */
[C---:B------:R-:W-:Y:S01]  /*6980*/  @P1 FFMA.FTZ R154, R205.reuse, R153, R154 ;  /* 0x00000099cd9a1223 */ /* 0x040fe2000001009a */
[----:B------:R-:W4:Y:S01]  /*6990*/  @P2 LDC R219, c[0x0][0x40c] ;  /* 0x00010300ffdb2b82 */ /* 0x000f220000000800 */
[----:B------:R-:W-:Y:S01]  /*69a0*/  @P1 FFMA.FTZ R214, R205, R221, R214 ;  /* 0x000000ddcdd61223 */ /* 0x000fe200000100d6 */
[----:B-1----:R-:W-:Y:S01]  /*69b0*/  @P2 FMUL.FTZ R153, R28, R211 ;  /* 0x000000d31c992220 */ /* 0x002fe20000410000 */
[----:B0-----:R-:W-:Y:S01]  /*69c0*/  @P2 FMUL.FTZ R155, R154, R215 ;  /* 0x000000d79a9b2220 */ /* 0x001fe20000410000 */
[----:B------:R-:W-:Y:S01]  /*69d0*/  @P2 SHF.L.U32 R28, R56, 0x10, RZ ;  /* 0x00000010381c2819 */ /* 0x000fe200000006ff */
[----:B--2---:R-:W-:Y:S01]  /*69e0*/  @P2 FMUL.FTZ R208, R206, R217 ;  /* 0x000000d9ced02220 */ /* 0x004fe20000410000 */
[----:B------:R-:W-:-:S02]  /*69f0*/  @P2 SHF.L.U32 R206, R57, 0x10, RZ ;  /* 0x0000001039ce2819 */ /* 0x000fc400000006ff */
[----:B------:R-:W0:Y:S01]  /*6a00*/  @P2 LDC R215, c[0x0][0x40c] ;  /* 0x00010300ffd72b82 */ /* 0x000e220000000800 */
[----:B------:R-:W-:Y:S01]  /*6a10*/  @P2 SHF.L.U32 R211, R6, 0x10, RZ ;  /* 0x0000001006d32819 */ /* 0x000fe200000006ff */
[----:B------:R-:W-:Y:S01]  /*6a20*/  @P2 FMUL.FTZ R28, R28, R153 ;  /* 0x000000991c1c2220 */ /* 0x000fe20000410000 */
[----:B------:R-:W-:Y:S01]  /*6a30*/  @P1 FFMA.FTZ R217, R195, R158, R209 ;  /* 0x0000009ec3d91223 */ /* 0x000fe200000100d1 */
[----:B------:R-:W-:Y:S01]  /*6a40*/  @P2 FMUL.FTZ R206, R206, R155 ;  /* 0x0000009bcece2220 */ /* 0x000fe20000410000 */
[----:B---3--:R-:W-:Y:S01]  /*6a50*/  @P2 FMUL.FTZ R152, R152, R213 ;  /* 0x000000d598982220 */ /* 0x008fe20000410000 */
[----:B------:R-:W-:Y:S02]  /*6a60*/  @P2 SHF.L.U32 R213, R7, 0x10, RZ ;  /* 0x0000001007d52819 */ /* 0x000fe400000006ff */
[----:B------:R-:W1:Y:S01]  /*6a70*/  @P2 LDC R221, c[0x0][0x40c] ;  /* 0x00010300ffdd2b82 */ /* 0x000e620000000800 */
[----:B------:R-:W-:Y:S01]  /*6a80*/  @P2 F2FP.BF16.F32.PACK_AB R28, RZ, R28 ;  /* 0x0000001cff1c223e */ /* 0x000fe200000010ff */
[----:B------:R-:W-:Y:S01]  /*6a90*/  @P2 FMUL.FTZ R154, R211, R152 ;  /* 0x00000098d39a2220 */ /* 0x000fe20000410000 */
[----:B------:R-:W-:Y:S01]  /*6aa0*/  @P2 F2FP.BF16.F32.PACK_AB R206, RZ, R206 ;  /* 0x000000ceffce223e */ /* 0x000fe200000010ff */
[----:B------:R-:W-:Y:S01]  /*6ab0*/  @P2 FMUL.FTZ R210, R213, R208 ;  /* 0x000000d0d5d22220 */ /* 0x000fe20000410000 */
[----:B------:R-:W-:Y:S01]  /*6ac0*/  @P2 PRMT R144, R28, 0x7610, R144 ;  /* 0x000076101c902816 */ /* 0x000fe20000000090 */
[----:B------:R-:W-:Y:S01]  /*6ad0*/  @P1 FADD.FTZ R217, R196, -R217 ;  /* 0x800000d9c4d91221 */ /* 0x000fe20000010000 */
[----:B------:R-:W-:Y:S01]  /*6ae0*/  @P2 F2FP.BF16.F32.PACK_AB R154, RZ, R154 ;  /* 0x0000009aff9a223e */ /* 0x000fe200000010ff */
[----:B----4-:R-:W-:Y:S01]  /*6af0*/  @P2 FMUL.FTZ R211, R212, R219 ;  /* 0x000000dbd4d32220 */ /* 0x010fe20000410000 */
[----:B------:R-:W-:Y:S01]  /*6b00*/  @P2 F2FP.BF16.F32.PACK_AB R210, RZ, R210 ;  /* 0x000000d2ffd2223e */ /* 0x000fe200000010ff */
[----:B------:R-:W-:Y:S01]  /*6b10*/  @P1 FFMA.FTZ R216, R205, R217, R216 ;  /* 0x000000d9cdd81223 */ /* 0x000fe200000100d8 */
[----:B------:R-:W-:-:S02]  /*6b20*/  @P2 PRMT R145, R206, 0x7610, R145 ;  /* 0x00007610ce912816 */ /* 0x000fc40000000091 */
[----:B------:R-:W-:Y:S02]  /*6b30*/  @P2 PRMT R28, R148, 0x7632, R28 ;  /* 0x00007632941c2816 */ /* 0x000fe4000000001c */
[----:B------:R-:W-:Y:S01]  /*6b40*/  @P2 PRMT R144, R144, 0x5410, R154 ;  /* 0x0000541090902816 */ /* 0x000fe2000000009a */
[----:B0-----:R-:W-:Y:S01]  /*6b50*/  @P2 FMUL.FTZ R214, R214, R215 ;  /* 0x000000d7d6d62220 */ /* 0x001fe20000410000 */
[----:B------:R-:W-:Y:S01]  /*6b60*/  @P2 IMAD.U32 R154, R58, 0x10000, RZ ;  /* 0x000100003a9a2824 */ /* 0x000fe200078e00ff */
[----:B------:R-:W-:Y:S02]  /*6b70*/  @P2 SHF.L.U32 R215, R148, 0x10, RZ ;  /* 0x0000001094d72819 */ /* 0x000fe400000006ff */
[----:B------:R-:W-:Y:S01]  /*6b80*/  @P2 PRMT R145, R145, 0x5410, R210 ;  /* 0x0000541091912816 */ /* 0x000fe200000000d2 */
[----:B------:R-:W-:Y:S01]  /*6b90*/  @P2 FMUL.FTZ R154, R154, R211 ;  /* 0x000000d39a9a2220 */ /* 0x000fe20000410000 */
[----:B------:R-:W-:Y:S01]  /*6ba0*/  @P2 SHF.L.U32 R28, R28, 0x10, RZ ;  /* 0x000000101c1c2819 */ /* 0x000fe200000006ff */
[----:B------:R-:W-:Y:S01]  /*6bb0*/  @P2 FFMA.FTZ R116, R215, R153, R116 ;  /* 0x00000099d7742223 */ /* 0x000fe20000010074 */
[----:B------:R-:W-:Y:S01]  /*6bc0*/  @P2 SHF.L.U32 R217, R8, 0x10, RZ ;  /* 0x0000001008d92819 */ /* 0x000fe200000006ff */
[----:B-1----:R-:W-:Y:S01]  /*6bd0*/  @P2 FMUL.FTZ R213, R216, R221 ;  /* 0x000000ddd8d52220 */ /* 0x002fe20000410000 */
[----:B------:R-:W-:Y:S01]  /*6be0*/  @P2 SHF.L.U32 R210, R59, 0x10, RZ ;  /* 0x000000103bd22819 */ /* 0x000fe200000006ff */
[----:B------:R-:W-:Y:S01]  /*6bf0*/  @P2 FFMA.FTZ R117, R152, R28, R117 ;  /* 0x0000001c98752223 */ /* 0x000fe20000010075 */
[----:B------:R-:W-:Y:S01]  /*6c00*/  @P2 SHF.L.U32 R215, R149, 0x10, RZ ;  /* 0x0000001095d72819 */ /* 0x000fe200000006ff */
[----:B------:R-:W-:Y:S01]  /*6c10*/  @P2 FMUL.FTZ R206, R217, R214 ;  /* 0x000000d6d9ce2220 */ /* 0x000fe20000410000 */
[----:B------:R-:W-:Y:S01]  /*6c20*/  @P2 PRMT R153, R149, 0x7632, R153 ;  /* 0x0000763295992816 */ /* 0x000fe20000000099 */
[----:B------:R-:W-:Y:S01]  /*6c30*/  @P2 FMUL.FTZ R210, R210, R213 ;  /* 0x000000d5d2d22220 */ /* 0x000fe20000410000 */
[C---:B------:R-:W-:Y:S01]  /*6c40*/  @P2 PRMT R28, R150.reuse, 0x7632, R28 ;  /* 0x00007632961c2816 */ /* 0x040fe2000000001c */
[----:B------:R-:W-:Y:S01]  /*6c50*/  @P2 FFMA.FTZ R118, R215, R155, R118 ;  /* 0x0000009bd7762223 */ /* 0x000fe20000010076 */
[----:B------:R-:W-:Y:S01]  /*6c60*/  @P2 F2FP.BF16.F32.PACK_AB R154, RZ, R154 ;  /* 0x0000009aff9a223e */ /* 0x000fe200000010ff */
[----:B------:R-:W-:Y:S01]  /*6c70*/  @P2 IMAD.U32 R153, R153, 0x10000, RZ ;  /* 0x0001000099992824 */ /* 0x000fe200078e00ff */
[----:B------:R-:W-:-:S02]  /*6c80*/  @P2 SHF.L.U32 R217, R150, 0x10, RZ ;  /* 0x0000001096d92819 */ /* 0x000fc400000006ff */
        /* <DEDUP_REMOVED lines=8> */
[----:B------:R-:W-:Y:S02]  /*6d10*/  @P2 PRMT R146, R154, 0x7610, R146 ;  /* 0x000076109a922816 */ /* 0x000fe40000000092 */
[----:B------:R-:W-:-:S02]  /*6d20*/  @P2 PRMT R147, R210, 0x7610, R147 ;  /* 0x00007610d2932816 */ /* 0x000fc40000000093 */
        /* <DEDUP_REMOVED lines=8> */
[----:B------:R-:W-:Y:S02]  /*6db0*/  @P1 FFMA.FTZ R28, R205, R158, R28 ;  /* 0x0000009ecd1c1223 */ /* 0x000fe4000001001c */
[----:B------:R-:W-:Y:S02]  /*6dc0*/  IMAD.U32 R152, R152, 0x10000, RZ ;  /* 0x0001000098987824 */ /* 0x000fe400078e00ff */
[----:B------:R-:W-:-:S04]  /*6dd0*/  FMUL.FTZ R28, R28, UR14 ;  /* 0x0000000e1c1c7c20 */ /* 0x000fc80008410000 */
[----:B------:R-:W-:Y:S01]  /*6de0*/  FMUL.FTZ R153, R153, R28 ;  /* 0x0000001c99997220 */ /* 0x000fe20000410000 */
[----:B------:R-:W-:-:S04]  /*6df0*/  FFMA.FTZ R123, R28, R152, R123 ;  /* 0x000000981c7b7223 */ /* 0x000fc8000001007b */
[----:B------:R-:W-:-:S04]  /*6e00*/  F2FP.BF16.F32.PACK_AB R153, RZ, R153 ;  /* 0x00000099ff99723e */ /* 0x000fc800000010ff */
[----:B------:R-:W-:Y:S01]  /*6e10*/  PRMT R147, R147, 0x5410, R153 ;  /* 0x0000541093937816 */ /* 0x000fe20000000099 */
[----:B------:R-:W-:Y:S06]  /*6e20*/  BRA `(.L_x_308) ;  /* 0x0000000c00807947 */ /* 0x000fec0003800000 */
.L_x_306:
[----:B------:R-:W-:-:S04]  /*6e30*/  UISETP.NE.U32.AND UP0, UPT, UR20, URZ, UPT ;  /* 0x000000ff1400728c */ /* 0x000fc8000bf05070 */
[----:B------:R-:W-:-:S06]  /*6e40*/  UISETP.NE.AND.EX UP0, UPT, UR21, URZ, UPT, UP0 ;  /* 0x000000ff1500728c */ /* 0x000fcc000bf05300 */
[----:B------:R-:W-:-:S13]  /*6e50*/  PLOP3.LUT P0, PT, PT, PT, UP0, 0x80, 0x8 ;  /* 0x000000000008781c */ /* 0x000fda0003f0f008 */
[----:B------:R-:W-:Y:S05]  /*6e60*/  @!P0 BRA `(.L_x_309) ;  /* 0x0000000400988947 */ /* 0x000fea0003800000 */
[----:B------:R-:W0:Y:S01]  /*6e70*/  @P2 LDC R212, c[0x0][0x40c] ;  /* 0x00010300ffd42b82 */ /* 0x000e220000000800 */
[----:B------:R-:W-:Y:S01]  /*6e80*/  ISETP.GT.AND P1, PT, R28, RZ, PT ;  /* 0x000000ff1c00720c */ /* 0x000fe20003f24270 */
[-CC-:B------:R-:W-:Y:S01]  /*6e90*/  FFMA.FTZ R28, R198, R158.reuse, R209.reuse ;  /* 0x0000009ec61c7223 */ /* 0x180fe200000100d1 */
[-CC-:B------:R-:W-:Y:S01]  /*6ea0*/  FFMA.FTZ R125, R189, R158.reuse, R209.reuse ;  /* 0x0000009ebd7d7223 */ /* 0x180fe200000100d1 */
[-CC-:B------:R-:W-:Y:S01]  /*6eb0*/  FFMA.FTZ R214, R200, R158.reuse, R209.reuse ;  /* 0x0000009ec8d67223 */ /* 0x180fe200000100d1 */
[-C--:B------:R-:W-:Y:S01]  /*6ec0*/  FFMA.FTZ R211, R191, R158.reuse, R209 ;  /* 0x0000009ebfd37223 */ /* 0x080fe200000100d1 */
[----:B------:R-:W-:Y:S01]  /*6ed0*/  FADD.FTZ R28, R197, -R28 ;  /* 0x8000001cc51c7221 */ /* 0x000fe20000010000 */
[----:B------:R-:W-:Y:S01]  /*6ee0*/  FADD.FTZ R124, R190, -R125 ;  /* 0x8000007dbe7c7221 */ /* 0x000fe20000010000 */
[----:B------:R-:W1:Y:S01]  /*6ef0*/  @P2 LDC R222, c[0x0][0x40c] ;  /* 0x00010300ffde2b82 */ /* 0x000e620000000800 */
[--C-:B------:R-:W-:Y:S01]  /*6f00*/  FFMA.FTZ R213, R193, R158, R209.reuse ;  /* 0x0000009ec1d57223 */ /* 0x100fe200000100d1 */
[----:B------:R-:W-:Y:S01]  /*6f10*/  FMUL.FTZ R125, R205, R28 ;  /* 0x0000001ccd7d7220 */ /* 0x000fe20000410000 */
[-CC-:B------:R-:W-:Y:S01]  /*6f20*/  FFMA.FTZ R218, R202, R158.reuse, R209.reuse ;  /* 0x0000009ecada7223 */ /* 0x180fe200000100d1 */
[-CC-:B------:R-:W-:Y:S01]  /*6f30*/  FFMA.FTZ R217, R195, R158.reuse, R209.reuse ;  /* 0x0000009ec3d97223 */ /* 0x180fe200000100d1 */
[----:B------:R-:W-:Y:S01]  /*6f40*/  FFMA.FTZ R224, R204, R158, R209 ;  /* 0x0000009ecce07223 */ /* 0x000fe200000100d1 */
[----:B------:R-:W-:Y:S01]  /*6f50*/  FADD.FTZ R214, R199, -R214 ;  /* 0x800000d6c7d67221 */ /* 0x000fe20000010000 */
[----:B------:R-:W-:Y:S01]  /*6f60*/  FSEL R125, R125, RZ, P1 ;  /* 0x000000ff7d7d7208 */ /* 0x000fe20000800000 */
[----:B------:R-:W2:Y:S01]  /*6f70*/  @P2 LDC R206, c[0x0][0x40c] ;  /* 0x00010300ffce2b82 */ /* 0x000ea20000000800 */
[----:B------:R-:W-:Y:S01]  /*6f80*/  FADD.FTZ R210, R192, -R211 ;  /* 0x800000d3c0d27221 */ /* 0x000fe20000010000 */
[----:B------:R-:W-:Y:S01]  /*6f90*/  FADD.FTZ R216, R194, -R213 ;  /* 0x800000d5c2d87221 */ /* 0x000fe20000010000 */
[----:B------:R-:W-:Y:S01]  /*6fa0*/  FMUL.FTZ R211, R205, R214 ;  /* 0x000000d6cdd37220 */ /* 0x000fe20000410000 */
[----:B------:R-:W-:Y:S01]  /*6fb0*/  FADD.FTZ R218, R201, -R218 ;  /* 0x800000dac9da7221 */ /* 0x000fe20000010000 */
[C---:B------:R-:W-:Y:S01]  /*6fc0*/  FMUL.FTZ R210, R205.reuse, R210 ;  /* 0x000000d2cdd27220 */ /* 0x040fe20000410000 */
[----:B------:R-:W-:Y:S01]  /*6fd0*/  FMUL.FTZ R124, R205, R124 ;  /* 0x0000007ccd7c7220 */ /* 0x000fe20000410000 */
[----:B------:R-:W-:Y:S01]  /*6fe0*/  FADD.FTZ R220, R196, -R217 ;  /* 0x800000d9c4dc7221 */ /* 0x000fe20000010000 */
[----:B------:R-:W3:Y:S01]  /*6ff0*/  @P2 LDC R127, c[0x0][0x40c] ;  /* 0x00010300ff7f2b82 */ /* 0x000ee20000000800 */
[----:B0-----:R-:W-:Y:S01]  /*7000*/  @P2 FMUL.FTZ R28, R125, R212 ;  /* 0x000000d47d1c2220 */ /* 0x001fe20000410000 */
[----:B------:R-:W-:Y:S01]  /*7010*/  FMUL.FTZ R212, R205, R216 ;  /* 0x000000d8cdd47220 */ /* 0x000fe20000410000 */
[----:B------:R-:W-:Y:S01]  /*7020*/  FSEL R219, R211, RZ, P1 ;  /* 0x000000ffd3db7208 */ /* 0x000fe20000800000 */
[----:B------:R-:W-:Y:S01]  /*7030*/  FMUL.FTZ R213, R205, R218 ;  /* 0x000000dacdd57220 */ /* 0x000fe20000410000 */
[----:B------:R-:W-:Y:S01]  /*7040*/  FADD.FTZ R224, R203, -R224 ;  /* 0x800000e0cbe07221 */ /* 0x000fe20000010000 */
[----:B------:R-:W-:Y:S01]  /*7050*/  FMUL.FTZ R214, R205, R220 ;  /* 0x000000dccdd67220 */ /* 0x000fe20000410000 */
[----:B------:R-:W-:Y:S01]  /*7060*/  FSEL R221, R212, RZ, P1 ;  /* 0x000000ffd4dd7208 */ /* 0x000fe20000800000 */
[----:B------:R-:W0:Y:S01]  /*7070*/  @P2 LDC R215, c[0x0][0x40c] ;  /* 0x00010300ffd72b82 */ /* 0x000e220000000800 */
[----:B------:R-:W-:Y:S01]  /*7080*/  @P2 SHF.L.U32 R225, R7, 0x10, RZ ;  /* 0x0000001007e12819 */ /* 0x000fe200000006ff */
[----:B------:R-:W-:Y:S01]  /*7090*/  FMUL.FTZ R205, R205, R224 ;  /* 0x000000e0cdcd7220 */ /* 0x000fe20000410000 */
[----:B------:R-:W-:Y:S01]  /*70a0*/  FSEL R218, R210, RZ, P1 ;  /* 0x000000ffd2da7208 */ /* 0x000fe20000800000 */
[----:B-1----:R-:W-:Y:S01]  /*70b0*/  @P2 FMUL.FTZ R210, R219, R222 ;  /* 0x000000dedbd22220 */ /* 0x002fe20000410000 */
[----:B------:R-:W-:Y:S01]  /*70c0*/  FSEL R124, R124, RZ, P1 ;  /* 0x000000ff7c7c7208 */ /* 0x000fe20000800000 */
[----:B------:R-:W-:Y:S01]  /*70d0*/  @P2 IMAD.U32 R227, R8, 0x10000, RZ ;  /* 0x0001000008e32824 */ /* 0x000fe200078e00ff */
[----:B------:R-:W-:Y:S01]  /*70e0*/  FSEL R220, R213, RZ, P1 ;  /* 0x000000ffd5dc7208 */ /* 0x000fe20000800000 */
[----:B------:R-:W1:Y:S01]  /*70f0*/  @P2 LDC R126, c[0x0][0x40c] ;  /* 0x00010300ff7e2b82 */ /* 0x000e620000000800 */
[----:B--2---:R-:W-:Y:S01]  /*7100*/  @P2 FMUL.FTZ R213, R221, R206 ;  /* 0x000000ceddd52220 */ /* 0x004fe20000410000 */
[----:B------:R-:W-:Y:S01]  /*7110*/  @P2 SHF.L.U32 R208, R56, 0x10, RZ ;  /* 0x0000001038d02819 */ /* 0x000fe200000006ff */
[----:B------:R-:W-:Y:S01]  /*7120*/  @P2 FMUL.FTZ R206, R225, R210 ;  /* 0x000000d2e1ce2220 */ /* 0x000fe20000410000 */
[----:B------:R-:W-:-:S02]  /*7130*/  @P2 SHF.L.U32 R216, R57, 0x10, RZ ;  /* 0x0000001039d82819 */ /* 0x000fc400000006ff */
[----:B------:R-:W-:Y:S02]  /*7140*/  @P2 SHF.L.U32 R224, R58, 0x10, RZ ;  /* 0x000000103ae02819 */ /* 0x000fe400000006ff */
[----:B------:R-:W2:Y:S01]  /*7150*/  @P2 LDC R158, c[0x0][0x40c] ;  /* 0x00010300ff9e2b82 */ /* 0x000ea20000000800 */
[----:B------:R-:W-:Y:S01]  /*7160*/  FSEL R223, R214, RZ, P1 ;  /* 0x000000ffd6df7208 */ /* 0x000fe20000800000 */
[----:B---3--:R-:W-:Y:S01]  /*7170*/  @P2 FMUL.FTZ R127, R124, R127 ;  /* 0x0000007f7c7f2220 */ /* 0x008fe20000410000 */
[----:B------:R-:W-:Y:S01]  /*7180*/  @P2 SHF.L.U32 R225, R148, 0x10, RZ ;  /* 0x0000001094e12819 */ /* 0x000fe200000006ff */
[----:B------:R-:W-:Y:S01]  /*7190*/  @P2 FMUL.FTZ R212, R224, R213 ;  /* 0x000000d5e0d42220 */ /* 0x000fe20000410000 */
[----:B------:R-:W-:Y:S01]  /*71a0*/  @P2 SHF.L.U32 R209, R6, 0x10, RZ ;  /* 0x0000001006d12819 */ /* 0x000fe200000006ff */
[----:B------:R-:W-:Y:S01]  /*71b0*/  @P2 FMUL.FTZ R208, R208, R127 ;  /* 0x0000007fd0d02220 */ /* 0x000fe20000410000 */
[----:B------:R-:W-:Y:S01]  /*71c0*/  @P2 SHF.L.U32 R226, R59, 0x10, RZ ;  /* 0x000000103be22819 */ /* 0x000fe200000006ff */
[----:B0-----:R-:W-:Y:S01]  /*71d0*/  @P2 FMUL.FTZ R211, R218, R215 ;  /* 0x000000d7dad32220 */ /* 0x001fe20000410000 */
[----:B------:R-:W-:Y:S01]  /*71e0*/  @P2 FFMA.FTZ R116, R225, R127, R116 ;  /* 0x0000007fe1742223 */ /* 0x000fe20000010074 */
[----:B------:R-:W-:Y:S01]  /*71f0*/  @P2 SHF.L.U32 R127, R149, 0x10, RZ ;  /* 0x00000010957f2819 */ /* 0x000fe200000006ff */
[----:B------:R-:W-:Y:S01]  /*7200*/  @P2 FMUL.FTZ R209, R209, R28 ;  /* 0x0000001cd1d12220 */ /* 0x000fe20000410000 */
[----:B------:R-:W-:-:S02]  /*7210*/  @P2 SHF.L.U32 R153, R153, 0x10, RZ ;  /* 0x0000001099992819 */ /* 0x000fc400000006ff */
[----:B------:R-:W-:Y:S01]  /*7220*/  @P2 SHF.L.U32 R154, R154, 0x10, RZ ;  /* 0x000000109a9a2819 */ /* 0x000fe200000006ff */
[-C--:B------:R-:W-:Y:S01]  /*7230*/  @P2 FFMA.FTZ R118, R127, R211.reuse, R118 ;  /* 0x000000d37f762223 */ /* 0x080fe20000010076 */
[----:B-1----:R-:W-:Y:S01]  /*7240*/  @P2 FMUL.FTZ R214, R220, R126 ;  /* 0x0000007edcd62220 */ /* 0x002fe20000410000 */
[----:B------:R-:W-:Y:S01]  /*7250*/  @P2 FMUL.FTZ R126, R216, R211 ;  /* 0x000000d3d87e2220 */ /* 0x000fe20000410000 */
[----:B------:R-:W-:Y:S01]  /*7260*/  @P2 F2FP.BF16.F32.PACK_AB R208, RZ, R208 ;  /* 0x000000d0ffd0223e */ /* 0x000fe200000010ff */
[----:B------:R-:W-:Y:S01]  /*7270*/  @P2 FFMA.FTZ R119, R210, R153, R119 ;  /* 0x00000099d2772223 */ /* 0x000fe20000010077 */
[----:B------:R-:W-:Y:S01]  /*7280*/  @P2 FMUL.FTZ R215, R227, R214 ;  /* 0x000000d6e3d72220 */ /* 0x000fe20000410000 */
[----:B------:R-:W-:Y:S01]  /*7290*/  @P2 F2FP.BF16.F32.PACK_AB R212, RZ, R212 ;  /* 0x000000d4ffd4223e */ /* 0x000fe200000010ff */
[----:B------:R-:W-:Y:S01]  /*72a0*/  @P2 FFMA.FTZ R117, R28, R154, R117 ;  /* 0x0000009a1c752223 */ /* 0x000fe20000010075 */
[----:B------:R-:W-:Y:S02]  /*72b0*/  @P2 IMAD.U32 R127, R150, 0x10000, RZ ;  /* 0x00010000967f2824 */ /* 0x000fe400078e00ff */
[----:B--2---:R-:W-:Y:S01]  /*72c0*/  @P2 FMUL.FTZ R217, R223, R158 ;  /* 0x0000009edfd92220 */ /* 0x004fe20000410000 */
[----:B------:R-:W-:-:S02]  /*72d0*/  @P2 F2FP.BF16.F32.PACK_AB R158, RZ, R126 ;  /* 0x0000007eff9e223e */ /* 0x000fc400000010ff */
[----:B------:R-:W-:Y:S01]  /*72e0*/  @P2 SHF.L.U32 R152, R152, 0x10, RZ ;  /* 0x0000001098982819 */ /* 0x000fe200000006ff */
[----:B------:R-:W-:Y:S01]  /*72f0*/  @P2 FMUL.FTZ R216, R226, R217 ;  /* 0x000000d9e2d82220 */ /* 0x000fe20000410000 */
[----:B------:R-:W-:Y:S01]  /*7300*/  @P2 SHF.L.U32 R153, R151, 0x10, RZ ;  /* 0x0000001097992819 */ /* 0x000fe200000006ff */
[----:B------:R-:W-:Y:S01]  /*7310*/  @P2 FFMA.FTZ R120, R127, R213, R120 ;  /* 0x000000d57f782223 */ /* 0x000fe20000010078 */
[----:B------:R-:W-:Y:S01]  /*7320*/  @P2 F2FP.BF16.F32.PACK_AB R209, RZ, R209 ;  /* 0x000000d1ffd1223e */ /* 0x000fe200000010ff */
[----:B------:R-:W-:Y:S01]  /*7330*/  @P2 FFMA.FTZ R121, R214, R152, R121 ;  /* 0x00000098d6792223 */ /* 0x000fe20000010079 */
[----:B------:R-:W-:Y:S01]  /*7340*/  @P2 F2FP.BF16.F32.PACK_AB R206, RZ, R206 ;  /* 0x000000ceffce223e */ /* 0x000fe200000010ff */
[----:B------:R-:W-:Y:S01]  /*7350*/  @P2 FFMA.FTZ R122, R153, R217, R122 ;  /* 0x000000d9997a2223 */ /* 0x000fe2000001007a */
[----:B------:R-:W-:Y:S02]  /*7360*/  @P2 F2FP.BF16.F32.PACK_AB R215, RZ, R215 ;  /* 0x000000d7ffd7223e */ /* 0x000fe400000010ff */
[----:B------:R-:W-:-:S02]  /*7370*/  @P2 F2FP.BF16.F32.PACK_AB R216, RZ, R216 ;  /* 0x000000d8ffd8223e */ /* 0x000fc400000010ff */
[----:B------:R-:W-:Y:S02]  /*7380*/  @P2 PRMT R144, R208, 0x7610, R144 ;  /* 0x00007610d0902816 */ /* 0x000fe40000000090 */
[----:B------:R-:W-:Y:S02]  /*7390*/  @P2 PRMT R145, R158, 0x7610, R145 ;  /* 0x000076109e912816 */ /* 0x000fe40000000091 */
[----:B------:R-:W-:Y:S02]  /*73a0*/  FSEL R28, R205, RZ, P1 ;  /* 0x000000ffcd1c7208 */ /* 0x000fe40000800000 */
[----:B------:R-:W-:Y:S02]  /*73b0*/  @P2 PRMT R146, R212, 0x7610, R146 ;  /* 0x00007610d4922816 */ /* 0x000fe40000000092 */
[----:B------:R-:W-:Y:S02]  /*73c0*/  F2FP.BF16.F32.PACK_AB R124, R125, R124 ;  /* 0x0000007c7d7c723e */ /* 0x000fe400000010ff */
[----:B------:R-:W-:-:S02]  /*73d0*/  F2FP.BF16.F32.PACK_AB R125, R219, R218 ;  /* 0x000000dadb7d723e */ /* 0x000fc400000010ff */
[----:B------:R-:W-:Y:S02]  /*73e0*/  F2FP.BF16.F32.PACK_AB R126, R220, R221 ;  /* 0x000000dddc7e723e */ /* 0x000fe400000010ff */
[----:B------:R-:W-:Y:S02]  /*73f0*/  @P2 PRMT R144, R144, 0x5410, R209 ;  /* 0x0000541090902816 */ /* 0x000fe400000000d1 */
[----:B------:R-:W-:Y:S02]  /*7400*/  @P2 PRMT R145, R145, 0x5410, R206 ;  /* 0x0000541091912816 */ /* 0x000fe400000000ce */
[----:B------:R-:W-:Y:S02]  /*7410*/  F2FP.BF16.F32.PACK_AB R127, R28, R223 ;  /* 0x000000df1c7f723e */ /* 0x000fe400000010ff */
[----:B------:R-:W-:Y:S02]  /*7420*/  @P2 PRMT R146, R146, 0x5410, R215 ;  /* 0x0000541092922816 */ /* 0x000fe400000000d7 */
[----:B------:R-:W-:Y:S01]  /*7430*/  @P2 PRMT R147, R216, 0x7610, R147 ;  /* 0x00007610d8932816 */ /* 0x000fe20000000093 */
[----:B------:R-:W-:Y:S06]  /*7440*/  @!P2 BRA `(.L_x_308) ;  /* 0x0000000400f8a947 */ /* 0x000fec0003800000 */
[----:B------:R-:W-:Y:S01]  /*7450*/  SHF.L.U32 R153, R9, 0x10, RZ ;  /* 0x0000001009997819 */ /* 0x000fe200000006ff */
[----:B------:R-:W-:Y:S01]  /*7460*/  FMUL.FTZ R28, R28, UR14 ;  /* 0x0000000e1c1c7c20 */ /* 0x000fe20008410000 */
[----:B------:R-:W-:-:S03]  /*7470*/  SHF.L.U32 R155, R155, 0x10, RZ ;  /* 0x000000109b9b7819 */ /* 0x000fc600000006ff */
[----:B------:R-:W-:Y:S02]  /*7480*/  FMUL.FTZ R152, R153, R28 ;  /* 0x0000001c99987220 */ /* 0x000fe40000410000 */
[----:B------:R-:W-:-:S03]  /*7490*/  FFMA.FTZ R123, R28, R155, R123 ;  /* 0x0000009b1c7b7223 */ /* 0x000fc6000001007b */
[----:B------:R-:W-:-:S04]  /*74a0*/  F2FP.BF16.F32.PACK_AB R152, RZ, R152 ;  /* 0x00000098ff98723e */ /* 0x000fc800000010ff */
[----:B------:R-:W-:Y:S01]  /*74b0*/  PRMT R147, R147, 0x5410, R152 ;  /* 0x0000541093937816 */ /* 0x000fe20000000098 */
[----:B------:R-:W-:Y:S06]  /*74c0*/  BRA `(.L_x_308) ;  /* 0x0000000400d87947 */ /* 0x000fec0003800000 */
.L_x_309:
[----:B------:R-:W0:Y:S01]  /*74d0*/  @P2 LDC R211, c[0x0][0x40c] ;  /* 0x00010300ffd32b82 */ /* 0x000e220000000800 */
[----:B------:R-:W-:Y:S01]  /*74e0*/  FFMA.FTZ R206, R204, R158, R209 ;  /* 0x0000009eccce7223 */ /* 0x000fe200000100d1 */
[----:B------:R-:W-:Y:S01]  /*74f0*/  ISETP.GT.AND P1, PT, R28, RZ, PT ;  /* 0x000000ff1c00720c */ /* 0x000fe20003f24270 */
[----:B------:R-:W-:Y:S01]  /*7500*/  BSSY.RECONVERGENT B2, `(.L_x_310) ;  /* 0x0000015000027945 */ /* 0x000fe20003800200 */
[----:B------:R-:W-:Y:S01]  /*7510*/  @P2 SHF.L.U32 R213, R9, 0x10, RZ ;  /* 0x0000001009d52819 */ /* 0x000fe200000006ff */
[----:B------:R-:W-:Y:S01]  /*7520*/  FADD.FTZ R206, R203, -R206 ;  /* 0x800000cecbce7221 */ /* 0x000fe20000010000 */
[----:B------:R-:W-:-:S03]  /*7530*/  @P2 IMAD.U32 R208, R155, 0x10000, RZ ;  /* 0x000100009bd02824 */ /* 0x000fc600078e00ff */
[----:B------:R-:W-:-:S05]  /*7540*/  FMUL.FTZ R206, R205, R206 ;  /* 0x000000cecdce7220 */ /* 0x000fca0000410000 */
[----:B------:R-:W-:-:S05]  /*7550*/  FSEL R206, R206, RZ, P1 ;  /* 0x000000ffcece7208 */ /* 0x000fca0000800000 */
[----:B0-----:R-:W-:-:S04]  /*7560*/  @P2 FMUL.FTZ R206, R206, R211 ;  /* 0x000000d3cece2220 */ /* 0x001fc80000410000 */
[----:B------:R-:W-:Y:S01]  /*7570*/  @P2 FMUL.FTZ R155, R213, R206 ;  /* 0x000000ced59b2220 */ /* 0x000fe20000410000 */
[----:B------:R-:W-:Y:S06]  /*7580*/  @!P2 BRA `(.L_x_311) ;  /* 0x000000000030a947 */ /* 0x000fec0003800000 */
[----:B------:R-:W-:Y:S01]  /*7590*/  FFMA.FTZ R211, R189, R158, R209 ;  /* 0x0000009ebdd37223 */ /* 0x000fe200000100d1 */
[----:B------:R-:W-:Y:S02]  /*75a0*/  ISETP.GT.AND P1, PT, R28, RZ, PT ;  /* 0x000000ff1c00720c */ /* 0x000fe40003f24270 */
[----:B------:R-:W-:Y:S01]  /*75b0*/  SHF.L.U32 R212, R56, 0x10, RZ ;  /* 0x0000001038d47819 */ /* 0x000fe200000006ff */
[----:B------:R-:W-:Y:S01]  /*75c0*/  FADD.FTZ R210, R190, -R211 ;  /* 0x800000d3bed27221 */ /* 0x000fe20000010000 */
[----:B------:R-:W-:-:S03]  /*75d0*/  SHF.L.U32 R213, R148, 0x10, RZ ;  /* 0x0000001094d57819 */ /* 0x000fc600000006ff */
[----:B------:R-:W-:-:S05]  /*75e0*/  FMUL.FTZ R210, R205, R210 ;  /* 0x000000d2cdd27220 */ /* 0x000fca0000410000 */
[----:B------:R-:W-:-:S05]  /*75f0*/  FSEL R210, R210, RZ, P1 ;  /* 0x000000ffd2d27208 */ /* 0x000fca0000800000 */
[----:B------:R-:W-:-:S04]  /*7600*/  FMUL.FTZ R211, R210, UR14 ;  /* 0x0000000ed2d37c20 */ /* 0x000fc80008410000 */
[-C--:B------:R-:W-:Y:S01]  /*7610*/  FMUL.FTZ R210, R212, R211.reuse ;  /* 0x000000d3d4d27220 */ /* 0x080fe20000410000 */
[----:B------:R-:W-:-:S04]  /*7620*/  FFMA.FTZ R116, R213, R211, R116 ;  /* 0x000000d3d5747223 */ /* 0x000fc80000010074 */
[----:B------:R-:W-:-:S04]  /*7630*/  F2FP.BF16.F32.PACK_AB R210, RZ, R210 ;  /* 0x000000d2ffd2723e */ /* 0x000fc800000010ff */
[----:B------:R-:W-:-:S07]  /*7640*/  PRMT R144, R210, 0x7610, R144 ;  /* 0x00007610d2907816 */ /* 0x000fce0000000090 */
.L_x_311:
[----:B------:R-:W-:Y:S05]  /*7650*/  BSYNC.RECONVERGENT B2 ;  /* 0x0000000000027941 */ /* 0x000fea0003800200 */
.L_x_310:
[----:B------:R-:W-:Y:S04]  /*7660*/  BSSY.RECONVERGENT B2, `(.L_x_312) ;  /* 0x000000e000027945 */ /* 0x000fe80003800200 */
[----:B------:R-:W-:Y:S05]  /*7670*/  @!P2 BRA `(.L_x_313) ;  /* 0x000000000030a947 */ /* 0x000fea0003800000 */
        /* <DEDUP_REMOVED lines=12> */
.L_x_313:
[----:B------:R-:W-:Y:S05]  /*7740*/  BSYNC.RECONVERGENT B2 ;  /* 0x0000000000027941 */ /* 0x000fea0003800200 */
.L_x_312:
[----:B------:R-:W-:Y:S04]  /*7750*/  BSSY.RECONVERGENT B2, `(.L_x_314) ;  /* 0x000000e000027945 */ /* 0x000fe80003800200 */
[----:B------:R-:W-:Y:S05]  /*7760*/  @!P2 BRA `(.L_x_315) ;  /* 0x000000000030a947 */ /* 0x000fea0003800000 */
[----:B------:R-:W-:Y:S01]  /*7770*/  FFMA.FTZ R211, R191, R158, R209 ;  /* 0x0000009ebfd37223 */ /* 0x000fe200000100d1 */
[----:B------:R-:W-:Y:S01]  /*7780*/  ISETP.GT.AND P1, PT, R28, RZ, PT ;  /* 0x000000ff1c00720c */ /* 0x000fe20003f24270 */
[----:B------:R-:W-:Y:S01]  /*7790*/  IMAD.U32 R213, R149, 0x10000, RZ ;  /* 0x0001000095d57824 */ /* 0x000fe200078e00ff */
        /* <DEDUP_REMOVED lines=9> */
.L_x_315:
[----:B------:R-:W-:Y:S05]  /*7830*/  BSYNC.RECONVERGENT B2 ;  /* 0x0000000000027941 */ /* 0x000fea0003800200 */
.L_x_314:
        /* <DEDUP_REMOVED lines=14> */
.L_x_317:
[----:B------:R-:W-:Y:S05]  /*7920*/  BSYNC.RECONVERGENT B2 ;  /* 0x0000000000027941 */ /* 0x000fea0003800200 */
.L_x_316:
        /* <DEDUP_REMOVED lines=14> */
.L_x_319:
[----:B------:R-:W-:Y:S05]  /*7a10*/  BSYNC.RECONVERGENT B2 ;  /* 0x0000000000027941 */ /* 0x000fea0003800200 */
.L_x_318:
        /* <DEDUP_REMOVED lines=14> */
.L_x_321:
[----:B------:R-:W-:Y:S05]  /*7b00*/  BSYNC.RECONVERGENT B2 ;  /* 0x0000000000027941 */ /* 0x000fea0003800200 */
.L_x_320:
[----:B------:R-:W-:Y:S04]  /*7b10*/  BSSY.RECONVERGENT B2, `(.L_x_322) ;  /* 0x000000e000027945 */ /* 0x000fe80003800200 */
[----:B------:R-:W-:Y:S05]  /*7b20*/  @!P2 BRA `(.L_x_323) ;  /* 0x000000000030a947 */ /* 0x000fea0003800000 */
[----:B------:R-:W-:Y:S01]  /*7b30*/  FFMA.FTZ R209, R195, R158, R209 ;  /* 0x0000009ec3d17223 */ /* 0x000fe200000100d1 */
[----:B------:R-:W-:Y:S02]  /*7b40*/  ISETP.GT.AND P1, PT, R28, RZ, PT ;  /* 0x000000ff1c00720c */ /* 0x000fe40003f24270 */
[----:B------:R-:W-:Y:S01]  /*7b50*/  SHF.L.U32 R28, R59, 0x10, RZ ;  /* 0x000000103b1c7819 */ /* 0x000fe200000006ff */
[----:B------:R-:W-:-:S04]  /*7b60*/  FADD.FTZ R152, R196, -R209 ;  /* 0x800000d1c4987221 */ /* 0x000fc80000010000 */
[----:B------:R-:W-:Y:S01]  /*7b70*/  FMUL.FTZ R152, R205, R152 ;  /* 0x00000098cd987220 */ /* 0x000fe20000410000 */
[----:B------:R-:W-:-:S04]  /*7b80*/  SHF.L.U32 R205, R151, 0x10, RZ ;  /* 0x0000001097cd7819 */ /* 0x000fc800000006ff */
[----:B------:R-:W-:-:S05]  /*7b90*/  FSEL R152, R152, RZ, P1 ;  /* 0x000000ff98987208 */ /* 0x000fca0000800000 */
[----:B------:R-:W-:-:S04]  /*7ba0*/  FMUL.FTZ R153, R152, UR14 ;  /* 0x0000000e98997c20 */ /* 0x000fc80008410000 */
[-C--:B------:R-:W-:Y:S01]  /*7bb0*/  FMUL.FTZ R28, R28, R153.reuse ;  /* 0x000000991c1c7220 */ /* 0x080fe20000410000 */
[----:B------:R-:W-:-:S04]  /*7bc0*/  FFMA.FTZ R122, R205, R153, R122 ;  /* 0x00000099cd7a7223 */ /* 0x000fc8000001007a */
[----:B------:R-:W-:-:S04]  /*7bd0*/  F2FP.BF16.F32.PACK_AB R28, RZ, R28 ;  /* 0x0000001cff1c723e */ /* 0x000fc800000010ff */
[----:B------:R-:W-:-:S07]  /*7be0*/  PRMT R147, R28, 0x7610, R147 ;  /* 0x000076101c937816 */ /* 0x000fce0000000093 */
.L_x_323:
[----:B------:R-:W-:Y:S05]  /*7bf0*/  BSYNC.RECONVERGENT B2 ;  /* 0x0000000000027941 */ /* 0x000fea0003800200 */
.L_x_322:
[----:B------:R-:W-:Y:S01]  /*7c00*/  @P2 F2FP.BF16.F32.PACK_AB R155, RZ, R155 ;  /* 0x0000009bff9b223e */ /* 0x000fe200000010ff */
[----:B------:R-:W-:-:S03]  /*7c10*/  @P2 FFMA.FTZ R123, R208, R206, R123 ;  /* 0x000000ced07b2223 */ /* 0x000fc6000001007b */
[----:B------:R-:W-:-:S07]  /*7c20*/  @P2 PRMT R147, R147, 0x5410, R155 ;  /* 0x0000541093932816 */ /* 0x000fce000000009b */
.L_x_308:
[----:B------:R-:W-:Y:S05]  /*7c30*/  BSYNC.RECONVERGENT B1 ;  /* 0x0000000000017941 */ /* 0x000fea0003800200 */
.L_x_305:
[----:B------:R-:W0:Y:S08]  /*7c40*/  @P0 LDC.64 R152, c[0x0][0x478] ;  /* 0x00011e00ff980b82 */ /* 0x000e300000000a00 */
[----:B------:R-:W1:Y:S01]  /*7c50*/  @P2 LDC.64 R154, c[0x0][0x468] ;  /* 0x00011a00ff9a2b82 */ /* 0x000e620000000a00 */
[----:B0-----:R-:W-:-:S05]  /*7c60*/  @P0 IMAD.WIDE.U32 R152, R207, 0x10, R152 ;  /* 0x00000010cf980825 */ /* 0x001fca00078e0098 */
[----:B------:R3:W-:Y:S01]  /*7c70*/  @P0 STG.E.128 desc[UR6][R152.64], R124 ;  /* 0x0000007c98000986 */ /* 0x0007e2000c101d06 */
[----:B-1----:R-:W-:-:S05]  /*7c80*/  @P2 IMAD.WIDE.U32 R154, R159, 0x10, R154 ;  /* 0x000000109f9a2825 */ /* 0x002fca00078e009a */
[----:B------:R3:W-:Y:S02]  /*7c90*/  @P2 STG.E.128 desc[UR6][R154.64], R144 ;  /* 0x000000909a002986 */ /* 0x0007e4000c101d06 */
.L_x_302:
[----:B------:R-:W-:Y:S05]  /*7ca0*/  BSYNC.RECONVERGENT B0 ;  /* 0x0000000000007941 */ /* 0x000fea0003800200 */
.L_x_301:
[----:B0-23--:R-:W0:Y:S02]  /*7cb0*/  LDC.64 R152, c[0x0][0x380] ;  /* 0x0000e000ff987b82 */ /* 0x00de240000000a00 */
[----:B0-----:R-:W-:-:S04]  /*7cc0*/  LEA R26, R152, R26, 0x2 ;  /* 0x0000001a981a7211 */ /* 0x001fc800078e10ff */
[----:B------:R-:W-:-:S13]  /*7cd0*/  ISETP.GE.AND P0, PT, R26, R153, PT ;  /* 0x000000991a00720c */ /* 0x000fda0003f06270 */
[----:B------:R-:W-:Y:S05]  /*7ce0*/  @!P0 BRA `(.L_x_324) ;  /* 0xffffff8c00048947 */ /* 0x000fea000383ffff */
.L_x_246:
[----:B------:R-:W0:Y:S01]  /*7cf0*/  S2R R3, SR_CgaCtaId ;  /* 0x0000000000037919 */ /* 0x000e220000008800 */
[----:B------:R-:W-:Y:S01]  /*7d00*/  SHF.R.U32.HI R5, RZ, 0x5, R157 ;  /* 0x00000005ff057819 */ /* 0x000fe2000001169d */
[----:B------:R-:W-:Y:S05]  /*7d10*/  WARPSYNC.ALL ;  /* 0x0000000000007948 */ /* 0x000fea0003800000 */
[----:B------:R-:W-:Y:S01]  /*7d20*/  MOV R0, 0x400 ;  /* 0x0000040000007802 */ /* 0x000fe20000000f00 */
[----:B------:R-:W-:Y:S01]  /*7d30*/  IMAD R156, R5, 0x60, R156 ;  /* 0x00000060059c7824 */ /* 0x000fe200078e029c */
[----:B------:R-:W-:Y:S01]  /*7d40*/  LOP3.LUT R2, R157, 0x7f, RZ, 0x3c, !PT ;  /* 0x0000007f9d027812 */ /* 0x000fe200078e3cff */
[----:B------:R-:W1:Y:S01]  /*7d50*/  S2UR UR4, SR_CTAID.X ;  /* 0x00000000000479c3 */ /* 0x000e620000002500 */
[----:B------:R-:W2:Y:S01]  /*7d60*/  LDCU.128 UR16, c[0x0][0x440] ;  /* 0x00008800ff1077ac */ /* 0x000ea20008000c00 */
[----:B------:R-:W-:Y:S01]  /*7d70*/  BSSY.RECONVERGENT B0, `(.L_x_325) ;  /* 0x00000ca000007945 */ /* 0x000fe20003800200 */
        /* <DEDUP_REMOVED lines=8> */
[----:B-1---5:R-:W-:Y:S01]  /*7e00*/  IMAD R54, R29, UR4, RZ ;  /* 0x000000041d367c24 */ /* 0x022fe2000f8e02ff */
[----:B------:R-:W0:Y:S02]  /*7e10*/  LDCU.64 UR4, c[0x0][0x460] ;  /* 0x00008c00ff0477ac */ /* 0x000e240008000a00 */
[----:B------:R-:W-:Y:S01]  /*7e20*/  LEA R156, R156, R0, 0x5 ;  /* 0x000000009c9c7211 */ /* 0x000fe200078e28ff */
[----:B------:R-:W-:Y:S01]  /*7e30*/  IMAD R0, R157, 0x4, R0 ;  /* 0x000000049d007824 */ /* 0x000fe200078e0200 */
[----:B------:R-:W-:-:S03]  /*7e40*/  IADD3 R54, P6, PT, R54, R157, RZ ;  /* 0x0000009d36367210 */ /* 0x000fc60007fde0ff */
[----:B------:R-:W-:Y:S01]  /*7e50*/  STS.128 [R156], R76 ;  /* 0x0000004c9c007388 */ /* 0x000fe20000000c00 */
[----:B------:R-:W-:-:S03]  /*7e60*/  IADD3.X R27, PT, PT, RZ, RZ, RZ, P6, !PT ;  /* 0x000000ffff1b7210 */ /* 0x000fc600037fe4ff */
[----:B------:R-:W-:Y:S01]  /*7e70*/  STS.128 [R156+0x10], R80 ;  /* 0x000010509c007388 */ /* 0x000fe20000000c00 */
[----:B------:R-:W-:-:S03]  /*7e80*/  SHF.L.U64.HI R56, R54, 0x2, R27 ;  /* 0x0000000236387819 */ /* 0x000fc6000001021b */
[----:B------:R-:W-:Y:S01]  /*7e90*/  STS.128 [R156+0x400], R84 ;  /* 0x000400549c007388 */ /* 0x000fe20000000c00 */
[----:B------:R-:W-:-:S03]  /*7ea0*/  SHF.L.U32 R54, R54, 0x2, RZ ;  /* 0x0000000236367819 */ /* 0x000fc600000006ff */
[----:B------:R-:W-:Y:S01]  /*7eb0*/  STS.128 [R156+0x410], R88 ;  /* 0x000410589c007388 */ /* 0x000fe20000000c00 */
[----:B--2---:R-:W-:-:S03]  /*7ec0*/  IADD3 R52, P6, PT, R54, UR18, RZ ;  /* 0x0000001236347c10 */ /* 0x004fc6000ffde0ff */
        /* <DEDUP_REMOVED lines=48> */
[----:B------:R0:W-:Y:S01]  /*81d0*/  STS.128 [R156], R60 ;  /* 0x0000003c9c007388 */ /* 0x0001e20000000c00 */
[----:B------:R-:W-:-:S03]  /*81e0*/  FADD.FTZ R23, R4, R23 ;  /* 0x0000001704177221 */ /* 0x000fc60000010000 */
[----:B------:R-:W-:Y:S01]  /*81f0*/  STS.128 [R156+0x10], R64 ;  /* 0x000010409c007388 */ /* 0x000fe20000000c00 */
[----:B------:R-:W-:-:S03]  /*8200*/  FADD.FTZ R11, R5, R22 ;  /* 0x00000016050b7221 */ /* 0x000fc60000010000 */
[----:B------:R-:W-:Y:S01]  /*8210*/  STS.128 [R156+0x400], R68 ;  /* 0x000400449c007388 */ /* 0x000fe20000000c00 */
[----:B-1----:R-:W-:-:S03]  /*8220*/  FADD.FTZ R25, R6, R25 ;  /* 0x0000001906197221 */ /* 0x002fc60000010000 */
[----:B------:R-:W-:Y:S01]  /*8230*/  STS.128 [R156+0x410], R72 ;  /* 0x000410489c007388 */ /* 0x000fe20000000c00 */
[----:B--2---:R-:W-:-:S03]  /*8240*/  FADD.FTZ R13, R7, R24 ;  /* 0x00000018070d7221 */ /* 0x004fc60000010000 */
[----:B------:R-:W-:Y:S01]  /*8250*/  STS.128 [R156+0x800], R92 ;  /* 0x0008005c9c007388 */ /* 0x000fe20000000c00 */
[----:B0-----:R-:W-:Y:S02]  /*8260*/  IADD3.X R61, PT, PT, R56, UR19, RZ, P6, !PT ;  /* 0x00000013383d7c10 */ /* 0x001fe4000b7fe4ff */
[----:B------:R-:W-:Y:S01]  /*8270*/  IADD3 R50, P6, PT, R54, UR16, RZ ;  /* 0x0000001036327c10 */ /* 0x000fe2000ffde0ff */
[----:B------:R-:W-:Y:S03]  /*8280*/  STS.128 [R156+0x810], R96 ;  /* 0x000810609c007388 */ /* 0x000fe60000000c00 */
[----:B------:R-:W-:Y:S01]  /*8290*/  IADD3.X R59, PT, PT, R56, UR17, RZ, P6, !PT ;  /* 0x00000011383b7c10 */ /* 0x000fe2000b7fe4ff */
        /* <DEDUP_REMOVED lines=76> */
[----:B----4-:R-:W-:-:S03]  /*8760*/  FADD.FTZ R3, RZ, R3 ;  /* 0x00000003ff037221 */ /* 0x010fc60000010000 */
[----:B------:R-:W4:Y:S01]  /*8770*/  LDS R14, [R0+0x1a00] ;  /* 0x001a0000000e7984 */ /* 0x000f220000000800 */
[----:B------:R-:W-:-:S03]  /*8780*/  FADD.FTZ R4, RZ, R4 ;  /* 0x00000004ff047221 */ /* 0x000fc60000010000 */
[----:B------:R-:W4:Y:S01]  /*8790*/  LDS R35, [R0+0x1c00] ;  /* 0x001c000000237984 */ /* 0x000f220000000800 */
[----:B------:R-:W-:-:S03]  /*87a0*/  FADD.FTZ R5, RZ, R5 ;  /* 0x00000005ff057221 */ /* 0x000fc60000010000 */
        /* <DEDUP_REMOVED lines=8> */
[----:B------:R-:W4:Y:S01]  /*8830*/  LDS R18, [R0+0x2800] ;  /* 0x0028000000127984 */ /* 0x000f220000000800 */
[----:B0-----:R-:W-:-:S03]  /*8840*/  FADD.FTZ R5, R5, R12 ;  /* 0x0000000c05057221 */ /* 0x001fc60000010000 */
[----:B------:R-:W0:Y:S01]  /*8850*/  LDS R37, [R0+0x2a00] ;  /* 0x002a000000257984 */ /* 0x000e220000000800 */
[----:B-1----:R-:W-:-:S03]  /*8860*/  FADD.FTZ R6, R6, R17 ;  /* 0x0000001106067221 */ /* 0x002fc60000010000 */
[----:B------:R1:W0:Y:S01]  /*8870*/  LDS R20, [R0+0x2c00] ;  /* 0x002c000000147984 */ /* 0x0002220000000800 */
[----:B--2---:R-:W-:Y:S01]  /*8880*/  FADD.FTZ R2, R2, R33 ;  /* 0x0000002102027221 */ /* 0x004fe20000010000 */
[----:B---3--:R-:W-:Y:S01]  /*8890*/  FADD.FTZ R57, R8, R57 ;  /* 0x0000003908397221 */ /* 0x008fe20000010000 */
[----:B-1----:R-:W-:Y:S01]  /*88a0*/  IADD3 R0, P6, PT, R54, UR4, RZ ;  /* 0x0000000436007c10 */ /* 0x002fe2000ffde0ff */
[----:B----4-:R-:W-:-:S03]  /*88b0*/  FADD.FTZ R14, R3, R14 ;  /* 0x0000000e030e7221 */ /* 0x010fc60000010000 */
[----:B------:R-:W-:Y:S01]  /*88c0*/  IADD3.X R15, PT, PT, R56, UR5, RZ, P6, !PT ;  /* 0x00000005380f7c10 */ /* 0x000fe2000b7fe4ff */
[----:B------:R-:W-:Y:S01]  /*88d0*/  FADD.FTZ R35, R4, R35 ;  /* 0x0000002304237221 */ /* 0x000fe20000010000 */
[----:B------:R-:W-:Y:S01]  /*88e0*/  FADD.FTZ R16, R5, R16 ;  /* 0x0000001005107221 */ /* 0x000fe20000010000 */
[----:B------:R-:W-:Y:S01]  /*88f0*/  FADD.FTZ R51, R6, R51 ;  /* 0x0000003306337221 */ /* 0x000fe20000010000 */
[----:B------:R-:W-:Y:S01]  /*8900*/  FADD.FTZ R55, R2, R55 ;  /* 0x0000003702377221 */ /* 0x000fe20000010000 */
[----:B------:R-:W-:Y:S06]  /*8910*/  @!P5 BRA `(.L_x_326) ;  /* 0x00000000003cd947 */ /* 0x000fec0003800000 */
[----:B------:R-:W-:Y:S01]  /*8920*/  MOV R2, R52 ;  /* 0x0000003400027202 */ /* 0x000fe20000000f00 */
[----:B------:R-:W-:Y:S01]  /*8930*/  IMAD.MOV.U32 R5, RZ, RZ, R59 ;  /* 0x000000ffff057224 */ /* 0x000fe200078e003b */
[----:B------:R-:W-:Y:S02]  /*8940*/  MOV R3, R61 ;  /* 0x0000003d00037202 */ /* 0x000fe40000000f00 */
[----:B------:R-:W-:Y:S02]  /*8950*/  MOV R4, R50 ;  /* 0x0000003200047202 */ /* 0x000fe40000000f00 */
[----:B------:R-:W-:Y:S01]  /*8960*/  MOV R6, R0 ;  /* 0x0000000000067202 */ /* 0x000fe20000000f00 */
[----:B------:R1:W-:Y:S01]  /*8970*/  STG.E desc[UR6][R2.64], R45 ;  /* 0x0000002d02007986 */ /* 0x0003e2000c101906 */
[----:B------:R-:W-:Y:S02]  /*8980*/  MOV R7, R15 ;  /* 0x0000000f00077202 */ /* 0x000fe40000000f00 */
[----:B------:R-:W-:Y:S01]  /*8990*/  IADD3 R52, P6, PT, R52, 0x200, RZ ;  /* 0x0000020034347810 */ /* 0x000fe20007fde0ff */
[----:B------:R1:W-:Y:S01]  /*89a0*/  STG.E desc[UR6][R4.64], R21 ;  /* 0x0000001504007986 */ /* 0x0003e2000c101906 */
[----:B------:R-:W-:-:S02]  /*89b0*/  IADD3 R50, P5, PT, R50, 0x200, RZ ;  /* 0x0000020032327810 */ /* 0x000fc40007fbe0ff */
[----:B------:R-:W-:Y:S01]  /*89c0*/  IADD3.X R61, PT, PT, RZ, R61, RZ, P6, !PT ;  /* 0x0000003dff3d7210 */ /* 0x000fe200037fe4ff */
[----:B------:R1:W-:Y:S01]  /*89d0*/  STG.E desc[UR6][R6.64], R55 ;  /* 0x0000003706007986 */ /* 0x0003e2000c101906 */
[----:B------:R-:W-:Y:S02]  /*89e0*/  IADD3 R0, P6, PT, R0, 0x200, RZ ;  /* 0x0000020000007810 */ /* 0x000fe40007fde0ff */
[----:B------:R-:W-:Y:S02]  /*89f0*/  IADD3.X R59, PT, PT, RZ, R59, RZ, P5, !PT ;  /* 0x0000003bff3b7210 */ /* 0x000fe40002ffe4ff */
[----:B------:R-:W-:-:S09]  /*8a00*/  IADD3.X R15, PT, PT, RZ, R15, RZ, P6, !PT ;  /* 0x0000000fff0f7210 */ /* 0x000fd200037fe4ff */
.L_x_326:
[----:B------:R-:W-:Y:S05]  /*8a10*/  BSYNC.RECONVERGENT B0 ;  /* 0x0000000000007941 */ /* 0x000fea0003800200 */
.L_x_325:
[----:B------:R-:W-:Y:S01]  /*8a20*/  BSSY.RECONVERGENT B0, `(.L_x_327) ;  /* 0x0000012000007945 */ /* 0x000fe20003800200 */
[----:B------:R-:W-:-:S03]  /*8a30*/  FADD.FTZ R19, R14, R19 ;  /* 0x000000130e137221 */ /* 0x000fc60000010000 */
[----:B------:R-:W-:Y:S05]  /*8a40*/  @!P0 BRA `(.L_x_328) ;  /* 0x00000000003c8947 */ /* 0x000fea0003800000 */
[----:B-1----:R-:W-:Y:S01]  /*8a50*/  IMAD.MOV.U32 R2, RZ, RZ, R52 ;  /* 0x000000ffff027224 */ /* 0x002fe200078e0034 */
        /* <DEDUP_REMOVED lines=10> */
[----:B------:R-:W-:Y:S01]  /*8b00*/  IADD3 R0, P6, PT, R0, 0x200, RZ ;  /* 0x0000020000007810 */ /* 0x000fe20007fde0ff */
[----:B------:R-:W-:Y:S01]  /*8b10*/  IMAD.X R61, RZ, RZ, R61, P0 ;  /* 0x000000ffff3d7224 */ /* 0x000fe200000e063d */
[----:B------:R-:W-:Y:S02]  /*8b20*/  IADD3.X R59, PT, PT, RZ, R59, RZ, P5, !PT ;  /* 0x0000003bff3b7210 */ /* 0x000fe40002ffe4ff */
[----:B------:R-:W-:-:S09]  /*8b30*/  IADD3.X R15, PT, PT, RZ, R15, RZ, P6, !PT ;  /* 0x0000000fff0f7210 */ /* 0x000fd200037fe4ff */
.L_x_328:
[----:B------:R-:W-:Y:S05]  /*8b40*/  BSYNC.RECONVERGENT B0 ;  /* 0x0000000000007941 */ /* 0x000fea0003800200 */
.L_x_327:
[----:B------:R-:W-:Y:S01]  /*8b50*/  BSSY.RECONVERGENT B0, `(.L_x_329) ;  /* 0x0000012000007945 */ /* 0x000fe20003800200 */
[----:B------:R-:W-:-:S03]  /*8b60*/  FADD.FTZ R35, R35, R18 ;  /* 0x0000001223237221 */ /* 0x000fc60000010000 */
[----:B------:R-:W-:Y:S05]  /*8b70*/  @!P1 BRA `(.L_x_330) ;  /* 0x00000000003c9947 */ /* 0x000fea0003800000 */
[----:B-12---:R-:W-:Y:S01]  /*8b80*/  MOV R2, R52 ;  /* 0x0000003400027202 */ /* 0x006fe20000000f00 */
        /* <DEDUP_REMOVED lines=9> */
[----:B------:R-:W-:Y:S01]  /*8c20*/  IADD3 R0, P5, PT, R0, 0x200, RZ ;  /* 0x0000020000007810 */ /* 0x000fe20007fbe0ff */
[----:B------:R3:W-:Y:S01]  /*8c30*/  STG.E desc[UR6][R6.64], R35 ;  /* 0x0000002306007986 */ /* 0x0007e2000c101906 */
[----:B------:R-:W-:Y:S02]  /*8c40*/  IADD3.X R61, PT, PT, RZ, R61, RZ, P0, !PT ;  /* 0x0000003dff3d7210 */ /* 0x000fe400007fe4ff */
[----:B------:R-:W-:Y:S02]  /*8c50*/  IADD3.X R59, PT, PT, RZ, R59, RZ, P1, !PT ;  /* 0x0000003bff3b7210 */ /* 0x000fe40000ffe4ff */
[----:B------:R-:W-:-:S07]  /*8c60*/  IADD3.X R15, PT, PT, RZ, R15, RZ, P5, !PT ;  /* 0x0000000fff0f7210 */ /* 0x000fce0002ffe4ff */
.L_x_330:
[----:B------:R-:W-:Y:S05]  /*8c70*/  BSYNC.RECONVERGENT B0 ;  /* 0x0000000000007941 */ /* 0x000fea0003800200 */
.L_x_329:
[----:B------:R-:W-:Y:S01]  /*8c80*/  BSSY.RECONVERGENT B0, `(.L_x_331) ;  /* 0x0000012000007945 */ /* 0x000fe20003800200 */
[----:B0-----:R-:W-:-:S03]  /*8c90*/  FADD.FTZ R37, R16, R37 ;  /* 0x0000002510257221 */ /* 0x001fc60000010000 */
[----:B------:R-:W-:Y:S05]  /*8ca0*/  @!P2 BRA `(.L_x_332) ;  /* 0x00000000003ca947 */ /* 0x000fea0003800000 */
[----:B-123--:R-:W-:Y:S01]  /*8cb0*/  IMAD.MOV.U32 R2, RZ, RZ, R52 ;  /* 0x000000ffff027224 */ /* 0x00efe200078e0034 */
        /* <DEDUP_REMOVED lines=14> */
.L_x_332:
[----:B------:R-:W-:Y:S05]  /*8da0*/  BSYNC.RECONVERGENT B0 ;  /* 0x0000000000007941 */ /* 0x000fea0003800200 */
.L_x_331:
[----:B------:R-:W-:Y:S01]  /*8db0*/  BSSY.RECONVERGENT B0, `(.L_x_333) ;  /* 0x0000012000007945 */ /* 0x000fe20003800200 */
[----:B------:R-:W-:-:S03]  /*8dc0*/  FADD.FTZ R51, R51, R20 ;  /* 0x0000001433337221 */ /* 0x000fc60000010000 */
[----:B------:R-:W-:Y:S05]  /*8dd0*/  @!P3 BRA `(.L_x_334) ;  /* 0x00000000003cb947 */ /* 0x000fea0003800000 */
[----:B0123--:R-:W-:Y:S01]  /*8de0*/  MOV R2, R52 ;  /* 0x0000003400027202 */ /* 0x00ffe20000000f00 */
        /* <DEDUP_REMOVED lines=14> */
.L_x_334:
[----:B------:R-:W-:Y:S05]  /*8ed0*/  BSYNC.RECONVERGENT B0 ;  /* 0x0000000000007941 */ /* 0x000fea0003800200 */
.L_x_333:
[----:B01234-:R-:W-:Y:S01]  /*8ee0*/  IMAD.MOV.U32 R2, RZ, RZ, R52 ;  /* 0x000000ffff027224 */ /* 0x01ffe200078e0034 */
        /* <DEDUP_REMOVED lines=10> */
.L_x_254:
[----:B------:R-:W-:Y:S01]  /*8f90*/  HFMA2 R212, -RZ, RZ, 0, 5.9604644775390625e-08 ;  /* 0x00000001ffd47431 */ /* 0x000fe200000001ff */
[----:B------:R-:W-:Y:S01]  /*8fa0*/  BSSY B0, `(.L_x_335) ;  /* 0x0000007000007945 */ /* 0x000fe20003800000 */
[----:B------:R-:W-:Y:S01]  /*8fb0*/  IMAD.MOV.U32 R213, RZ, RZ, R209 ;  /* 0x000000ffffd57224 */ /* 0x000fe200078e00d1 */
[----:B------:R-:W-:Y:S02]  /*8fc0*/  MOV R215, 0x1f ;  /* 0x0000001f00d77802 */ /* 0x000fe40000000f00 */
[----:B------:R-:W-:-:S07]  /*8fd0*/  MOV R210, 0xffffffff ;  /* 0xffffffff00d27802 */ /* 0x000fce0000000f00 */
[----:B0-----:R-:W-:Y:S05]  /*8fe0*/  WARPSYNC.COLLECTIVE R210, `(.L_x_336) ;  /* 0x00000000d2087348 */ /* 0x001fea0003c00000 */
[----:B------:R1:W2:Y:S02]  /*8ff0*/  SHFL.BFLY P0, R211, R213, R212, R215 ;  /* 0x0c0000d4d5d37389 */ /* 0x0002a400000000d7 */
[----:B012---:R-:W-:Y:S05]  /*9000*/  ENDCOLLECTIVE ;  /* 0x000000000000791b */ /* 0x007fea0003800000 */
.L_x_336:
[----:B------:R-:W-:Y:S05]  /*9010*/  BSYNC B0 ;  /* 0x0000000000007941 */ /* 0x000fea0003800000 */
.L_x_335:
[----:B------:R-:W-:Y:S01]  /*9020*/  MOV R213, R208 ;  /* 0x000000d000d57202 */ /* 0x000fe20000000f00 */
[----:B------:R-:W-:Y:S02]  /*9030*/  IMAD.MOV.U32 R212, RZ, RZ, 0x1 ;  /* 0x00000001ffd47424 */ /* 0x000fe400078e00ff */
[----:B------:R-:W-:Y:S01]  /*9040*/  HFMA2 R215, -RZ, RZ, 0, 1.847743988037109375e-06 ;  /* 0x0000001fffd77431 */ /* 0x000fe200000001ff */
[----:B------:R-:W-:Y:S02]  /*9050*/  MOV R210, 0xffffffff ;  /* 0xffffffff00d27802 */ /* 0x000fe40000000f00 */
[----:B------:R-:W-:-:S07]  /*9060*/  MOV R152, R211 ;  /* 0x000000d300987202 */ /* 0x000fce0000000f00 */
[----:B------:R-:W-:Y:S05]  /*9070*/  WARPSYNC.COLLECTIVE R210, `(.L_x_337) ;  /* 0x00000000d2087348 */ /* 0x000fea0003c00000 */
[----:B------:R0:W1:Y:S02]  /*9080*/  SHFL.BFLY P0, R211, R213, R212, R215 ;  /* 0x0c0000d4d5d37389 */ /* 0x00006400000000d7 */
[----:B01----:R-:W-:Y:S05]  /*9090*/  ENDCOLLECTIVE ;  /* 0x000000000000791b */ /* 0x003fea0003800000 */
.L_x_337:
[----:B------:R-:W-:-:S05]  /*90a0*/  FADD.FTZ R152, R152, R209 ;  /* 0x000000d198987221 */ /* 0x000fca0000010000 */
[----:B------:R-:W-:Y:S01]  /*90b0*/  MOV R213, R152 ;  /* 0x0000009800d57202 */ /* 0x000fe20000000f00 */
[----:B------:R-:W-:Y:S01]  /*90c0*/  HFMA2 R212, -RZ, RZ, 0, 1.1920928955078125e-07 ;  /* 0x00000002ffd47431 */ /* 0x000fe200000001ff */
[----:B------:R-:W-:-:S07]  /*90d0*/  MOV R153, R211 ;  /* 0x000000d300997202 */ /* 0x000fce0000000f00 */
[----:B------:R-:W-:Y:S05]  /*90e0*/  WARPSYNC.COLLECTIVE R210, `(.L_x_338) ;  /* 0x00000000d2087348 */ /* 0x000fea0003c00000 */
[----:B------:R0:W1:Y:S02]  /*90f0*/  SHFL.BFLY P0, R211, R213, R212, R215 ;  /* 0x0c0000d4d5d37389 */ /* 0x00006400000000d7 */
[----:B01----:R-:W-:Y:S05]  /*9100*/  ENDCOLLECTIVE ;  /* 0x000000000000791b */ /* 0x003fea0003800000 */
.L_x_338:
[----:B------:R-:W-:-:S05]  /*9110*/  FADD.FTZ R153, R153, R208 ;  /* 0x000000d099997221 */ /* 0x000fca0000010000 */
[----:B------:R-:W-:Y:S01]  /*9120*/  MOV R213, R153 ;  /* 0x0000009900d57202 */ /* 0x000fe20000000f00 */
[----:B------:R-:W-:-:S07]  /*9130*/  IMAD.MOV.U32 R155, RZ, RZ, R211 ;  /* 0x000000ffff9b7224 */ /* 0x000fce00078e00d3 */
[----:B------:R-:W-:Y:S05]  /*9140*/  WARPSYNC.COLLECTIVE R210, `(.L_x_339) ;  /* 0x00000000d2087348 */ /* 0x000fea0003c00000 */
[----:B------:R0:W1:Y:S02]  /*9150*/  SHFL.BFLY P0, R211, R213, R212, R215 ;  /* 0x0c0000d4d5d37389 */ /* 0x00006400000000d7 */
[----:B01----:R-:W-:Y:S05]  /*9160*/  ENDCOLLECTIVE ;  /* 0x000000000000791b */ /* 0x003fea0003800000 */
.L_x_339:
[----:B------:R-:W-:-:S05]  /*9170*/  FADD.FTZ R155, R152, R155 ;  /* 0x0000009b989b7221 */ /* 0x000fca0000010000 */
[----:B------:R-:W-:Y:S01]  /*9180*/  MOV R213, R155 ;  /* 0x0000009b00d57202 */ /* 0x000fe20000000f00 */
[----:B------:R-:W-:Y:S01]  /*9190*/  HFMA2 R212, -RZ, RZ, 0, 2.384185791015625e-07 ;  /* 0x00000004ffd47431 */ /* 0x000fe200000001ff */
[----:B------:R-:W-:-:S07]  /*91a0*/  MOV R154, R211 ;  /* 0x000000d3009a7202 */ /* 0x000fce0000000f00 */
[----:B------:R-:W-:Y:S05]  /*91b0*/  WARPSYNC.COLLECTIVE R210, `(.L_x_340) ;  /* 0x00000000d2087348 */ /* 0x000fea0003c00000 */
[----:B------:R0:W1:Y:S02]  /*91c0*/  SHFL.BFLY P0, R211, R213, R212, R215 ;  /* 0x0c0000d4d5d37389 */ /* 0x00006400000000d7 */
[----:B01----:R-:W-:Y:S05]  /*91d0*/  ENDCOLLECTIVE ;  /* 0x000000000000791b */ /* 0x003fea0003800000 */
.L_x_340:
[----:B------:R-:W-:-:S04]  /*91e0*/  FADD.FTZ R154, R153, R154 ;  /* 0x0000009a999a7221 */ /* 0x000fc80000010000 */
[----:B------:R-:W-:Y:S01]  /*91f0*/  IMAD.MOV.U32 R213, RZ, RZ, R154 ;  /* 0x000000ffffd57224 */ /* 0x000fe200078e009a */
[----:B------:R-:W-:-:S07]  /*9200*/  MOV R156, R211 ;  /* 0x000000d3009c7202 */ /* 0x000fce0000000f00 */
[----:B------:R-:W-:Y:S05]  /*9210*/  WARPSYNC.COLLECTIVE R210, `(.L_x_341) ;  /* 0x00000000d2087348 */ /* 0x000fea0003c00000 */
[----:B------:R0:W1:Y:S02]  /*9220*/  SHFL.BFLY P0, R211, R213, R212, R215 ;  /* 0x0c0000d4d5d37389 */ /* 0x00006400000000d7 */
[----:B01----:R-:W-:Y:S05]  /*9230*/  ENDCOLLECTIVE ;  /* 0x000000000000791b */ /* 0x003fea0003800000 */
.L_x_341:
[----:B------:R-:W-:-:S05]  /*9240*/  FADD.FTZ R156, R155, R156 ;  /* 0x0000009c9b9c7221 */ /* 0x000fca0000010000 */
[----:B------:R-:W-:Y:S01]  /*9250*/  MOV R213, R156 ;  /* 0x0000009c00d57202 */ /* 0x000fe20000000f00 */
[----:B------:R-:W-:Y:S01]  /*9260*/  HFMA2 R212, -RZ, RZ, 0, 4.76837158203125e-07 ;  /* 0x00000008ffd47431 */ /* 0x000fe200000001ff */
[----:B------:R-:W-:-:S07]  /*9270*/  MOV R157, R211 ;  /* 0x000000d3009d7202 */ /* 0x000fce0000000f00 */
[----:B------:R-:W-:Y:S05]  /*9280*/  WARPSYNC.COLLECTIVE R210, `(.L_x_342) ;  /* 0x00000000d2087348 */ /* 0x000fea0003c00000 */
[----:B------:R0:W1:Y:S02]  /*9290*/  SHFL.BFLY P0, R211, R213, R212, R215 ;  /* 0x0c0000d4d5d37389 */ /* 0x00006400000000d7 */
[----:B01----:R-:W-:Y:S05]  /*92a0*/  ENDCOLLECTIVE ;  /* 0x000000000000791b */ /* 0x003fea0003800000 */
.L_x_342:
[----:B------:R-:W-:-:S05]  /*92b0*/  FADD.FTZ R157, R154, R157 ;  /* 0x0000009d9a9d7221 */ /* 0x000fca0000010000 */
[----:B------:R-:W-:Y:S02]  /*92c0*/  MOV R213, R157 ;  /* 0x0000009d00d57202 */ /* 0x000fe40000000f00 */
[----:B------:R-:W-:-:S07]  /*92d0*/  MOV R159, R211 ;  /* 0x000000d3009f7202 */ /* 0x000fce0000000f00 */
[----:B------:R-:W-:Y:S05]  /*92e0*/  WARPSYNC.COLLECTIVE R210, `(.L_x_343) ;  /* 0x00000000d2087348 */ /* 0x000fea0003c00000 */
[----:B------:R0:W1:Y:S02]  /*92f0*/  SHFL.BFLY P0, R211, R213, R212, R215 ;  /* 0x0c0000d4d5d37389 */ /* 0x00006400000000d7 */
[----:B01----:R-:W-:Y:S05]  /*9300*/  ENDCOLLECTIVE ;  /* 0x000000000000791b */ /* 0x003fea0003800000 */
.L_x_343:
[----:B------:R-:W-:-:S05]  /*9310*/  FADD.FTZ R159, R156, R159 ;  /* 0x0000009f9c9f7221 */ /* 0x000fca0000010000 */
[----:B------:R-:W-:Y:S01]  /*9320*/  MOV R213, R159 ;  /* 0x0000009f00d57202 */ /* 0x000fe20000000f00 */
[----:B------:R-:W-:Y:S02]  /*9330*/  HFMA2 R212, -RZ, RZ, 0, 9.5367431640625e-07 ;  /* 0x00000010ffd47431 */ /* 0x000fe400000001ff */
[----:B------:R-:W-:-:S07]  /*9340*/  IMAD.MOV.U32 R158, RZ, RZ, R211 ;  /* 0x000000ffff9e7224 */ /* 0x000fce00078e00d3 */
[----:B------:R-:W-:Y:S05]  /*9350*/  WARPSYNC.COLLECTIVE R210, `(.L_x_344) ;  /* 0x00000000d2087348 */ /* 0x000fea0003c00000 */
[----:B------:R0:W1:Y:S02]  /*9360*/  SHFL.BFLY P0, R211, R213, R212, R215 ;  /* 0x0c0000d4d5d37389 */ /* 0x00006400000000d7 */
[----:B01----:R-:W-:Y:S05]  /*9370*/  ENDCOLLECTIVE ;  /* 0x000000000000791b */ /* 0x003fea0003800000 */
.L_x_344:
[----:B------:R-:W-:-:S05]  /*9380*/  FADD.FTZ R158, R157, R158 ;  /* 0x0000009e9d9e7221 */ /* 0x000fca0000010000 */
[----:B------:R-:W-:Y:S02]  /*9390*/  MOV R213, R158 ;  /* 0x0000009e00d57202 */ /* 0x000fe40000000f00 */
[----:B------:R-:W-:-:S07]  /*93a0*/  MOV R152, R211 ;  /* 0x000000d300987202 */ /* 0x000fce0000000f00 */
[----:B------:R-:W-:Y:S05]  /*93b0*/  WARPSYNC.COLLECTIVE R210, `(.L_x_345) ;  /* 0x00000000d2087348 */ /* 0x000fea0003c00000 */
[----:B------:R0:W1:Y:S02]  /*93c0*/  SHFL.BFLY P0, R211, R213, R212, R215 ;  /* 0x0c0000d4d5d37389 */ /* 0x00006400000000d7 */
[----:B01----:R-:W-:Y:S05]  /*93d0*/  ENDCOLLECTIVE ;  /* 0x000000000000791b */ /* 0x003fea0003800000 */
.L_x_345:
[----:B------:R-:W-:Y:S01]  /*93e0*/  MOV R153, R211 ;  /* 0x000000d300997202 */ /* 0x000fe20000000f00 */
[----:B------:R-:W-:Y:S06]  /*93f0*/  BRA `(.L_x_346) ;  /* 0xffffff8c00507947 */ /* 0x000fec000383ffff */
.L_x_347:
        /* <DEDUP_REMOVED lines=16> */
.L_x_14417:


//--------------------- .text._ZN10layer_norm13ln_bwd_kernelINS_13Kernel_traitsI13__nv_bfloat16S2_S2_S2_fjLj768ELj1ELj4ELj1ELj16ENS_18Kernel_traits_baseILj768ES2_S2_S2_S2_fjLj128EEEEELb0ELb1ELb1ELb1EEEvNS_9BwdParamsE --------------------------
	.section	.text._ZN10layer_norm13ln_bwd_kernelINS_13Kernel_traitsI13__nv_bfloat16S2_S2_S2_fjLj768ELj1ELj4ELj1ELj16ENS_18Kernel_traits_baseILj768ES2_S2_S2_S2_fjLj128EEEEELb0ELb1ELb1ELb1EEEvNS_9BwdParamsE,"ax",@progbits
	.align	128
        .global         _ZN10layer_norm13ln_bwd_kernelINS_13Kernel_traitsI13__nv_bfloat16S2_S2_S2_fjLj768ELj1ELj4ELj1ELj16ENS_18Kernel_traits_baseILj768ES2_S2_S2_S2_fjLj128EEEEELb0ELb1ELb1ELb1EEEvNS_9BwdParamsE
        .type           _ZN10layer_norm13ln_bwd_kernelINS_13Kernel_traitsI13__nv_bfloat16S2_S2_S2_fjLj768ELj1ELj4ELj1ELj16ENS_18Kernel_traits_baseILj768ES2_S2_S2_S2_fjLj128EEEEELb0ELb1ELb1ELb1EEEvNS_9BwdParamsE,@function
        .size           _ZN10layer_norm13ln_bwd_kernelINS_13Kernel_traitsI13__nv_bfloat16S2_S2_S2_fjLj768ELj1ELj4ELj1ELj16ENS_18Kernel_traits_baseILj768ES2_S2_S2_S2_fjLj128EEEEELb0ELb1ELb1ELb1EEEvNS_9BwdParamsE,(.L_x_14418 - _ZN10layer_norm13ln_bwd_kernelINS_13Kernel_traitsI13__nv_bfloat16S2_S2_S2_fjLj768ELj1ELj4ELj1ELj16ENS_18Kernel_traits_baseILj768ES2_S2_S2_S2_fjLj128EEEEELb0ELb1ELb1ELb1EEEvNS_9BwdParamsE)
        .other          _ZN10layer_norm13ln_bwd_kernelINS_13Kernel_traitsI13__nv_bfloat16S2_S2_S2_fjLj768ELj1ELj4ELj1ELj16ENS_18Kernel_traits_baseILj768ES2_S2_S2_S2_fjLj128EEEEELb0ELb1ELb1ELb1EEEvNS_9BwdParamsE,@"STO_CUDA_ENTRY STV_DEFAULT"
_ZN10layer_norm13ln_bwd_kernelINS_13Kernel_traitsI13__nv_bfloat16S2_S2_S2_fjLj768ELj1ELj4ELj1ELj16ENS_18Kernel_traits_baseILj768ES2_S2_S2_S2_fjLj128EEEEELb0ELb1ELb1ELb1EEEvNS_9BwdParamsE:
.text._ZN10layer_norm13ln_bwd_kernelINS_13Kernel_traitsI13__nv_bfloat16S2_S2_S2_fjLj768ELj1ELj4ELj1ELj16ENS_18Kernel_traits_baseILj768ES2_S2_S2_S2_fjLj128EEEEELb0ELb1ELb1ELb1EEEvNS_9BwdParamsE:
        /* <DEDUP_REMOVED lines=40> */
[----:B------:R-:W-:Y:S02]  /*0280*/  CS2R R94, SRZ ;  /* 0x00000000005e7805 */ /* 0x000fe4000001ff00 */
[----:B--2---:R-:W-:Y:S02]  /*0290*/  ISETP.GE.AND P0, PT, R173, UR5, PT ;  /* 0x00000005ad007c0c */ /* 0x004fe4000bf06270 */
        /* <DEDUP_REMOVED lines=11> */
[----:B------:R-:W-:Y:S01]  /*0350*/  LOP3.LUT R200, R202, 0x1f, RZ, 0xc0, !PT ;  /* 0x0000001fcac87812 */ /* 0x000fe200078ec0ff */
[----:B01-34-:R-:W-:Y:S06]  /*0360*/  @P0 BRA `(.L_x_349) ;  /* 0x0000007000d40947 */ /* 0x01bfec0003800000 */
[----:B------:R-:W0:Y:S08]  /*0370*/  LDC.64 R4, c[0x0][0x3e8] ;  /* 0x0000fa00ff047b82 */ /* 0x000e300000000a00 */
[----:B------:R-:W1:Y:S01]  /*0380*/  LDC.64 R2, c[0x0][0x3d0] ;  /* 0x0000f400ff027b82 */ /* 0x000e620000000a00 */
[----:B0-----:R-:W-:-:S05]  /*0390*/  IMAD.WIDE.U32 R4, R200, 0x10, R4 ;  /* 0x00000010c8047825 */ /* 0x001fca00078e0004 */
[----:B------:R-:W2:Y:S01]  /*03a0*/  LDG.E.128 R68, desc[UR6][R4.64+0x400] ;  /* 0x0004000604447981 */ /* 0x000ea2000c1e1d00 */
[----:B-1----:R-:W-:-:S03]  /*03b0*/  IMAD.WIDE.U32 R2, R200, 0x10, R2 ;  /* 0x00000010c8027825 */ /* 0x002fc600078e0002 */
[----:B------:R-:W3:Y:S04]  /*03c0*/  LDG.E.128 R60, desc[UR6][R4.64+0x200] ;  /* 0x00020006043c7981 */ /* 0x000ee8000c1e1d00 */
[----:B------:R-:W4:Y:S04]  /*03d0*/  LDG.E.128 R64, desc[UR6][R2.64+0x400] ;  /* 0x0004000602407981 */ /* 0x000f28000c1e1d00 */
[----:B------:R-:W5:Y:S04]  /*03e0*/  LDG.E.128 R56, desc[UR6][R2.64+0x200] ;  /* 0x0002000602387981 */ /* 0x000f68000c1e1d00 */
[----:B------:R-:W5:Y:S04]  /*03f0*/  LDG.E.128 R52, desc[UR6][R4.64] ;  /* 0x0000000604347981 */ /* 0x000f68000c1e1d00 */
[----:B------:R-:W5:Y:S01]  /*0400*/  LDG.E.128 R48, desc[UR6][R2.64] ;  /* 0x0000000602307981 */ /* 0x000f62000c1e1d00 */
[----:B------:R-:W-:Y:S01]  /*0410*/  HFMA2 R140, -RZ, RZ, 0, 0 ;  /* 0x00000000ff8c7431 */ /* 0x000fe200000001ff */
[----:B--2---:R-:W-:-:S02]  /*0420*/  PRMT R172, R68, 0x7632, R172 ;  /* 0x0000763244ac7816 */ /* 0x004fc400000000ac */
[----:B------:R-:W-:Y:S02]  /*0430*/  PRMT R174, R69, 0x7632, R174 ;  /* 0x0000763245ae7816 */ /* 0x000fe400000000ae */
[----:B------:R-:W-:Y:S02]  /*0440*/  PRMT R175, R70, 0x7632, R175 ;  /* 0x0000763246af7816 */ /* 0x000fe400000000af */
[----:B------:R-:W-:Y:S02]  /*0450*/  PRMT R176, R71, 0x7632, R176 ;  /* 0x0000763247b07816 */ /* 0x000fe400000000b0 */
[----:B----4-:R-:W-:Y:S02]  /*0460*/  PRMT R177, R64, 0x7632, R177 ;  /* 0x0000763240b17816 */ /* 0x010fe400000000b1 */
[----:B------:R-:W-:Y:S02]  /*0470*/  PRMT R178, R65, 0x7632, R178 ;  /* 0x0000763241b27816 */ /* 0x000fe400000000b2 */
[----:B------:R-:W-:-:S02]  /*0480*/  PRMT R179, R66, 0x7632, R179 ;  /* 0x0000763242b37816 */ /* 0x000fc400000000b3 */
[----:B------:R-:W-:Y:S02]  /*0490*/  PRMT R180, R67, 0x7632, R180 ;  /* 0x0000763243b47816 */ /* 0x000fe400000000b4 */
[----:B---3--:R-:W-:Y:S02]  /*04a0*/  PRMT R181, R60, 0x7632, R181 ;  /* 0x000076323cb57816 */ /* 0x008fe400000000b5 */
[----:B------:R-:W-:Y:S02]  /*04b0*/  PRMT R182, R61, 0x7632, R182 ;  /* 0x000076323db67816 */ /* 0x000fe400000000b6 */
[----:B------:R-:W-:Y:S02]  /*04c0*/  PRMT R183, R62, 0x7632, R183 ;  /* 0x000076323eb77816 */ /* 0x000fe400000000b7 */
[----:B------:R-:W-:Y:S02]  /*04d0*/  PRMT R184, R63, 0x7632, R184 ;  /* 0x000076323fb87816 */ /* 0x000fe400000000b8 */
[----:B-----5:R-:W-:-:S02]  /*04e0*/  PRMT R185, R56, 0x7632, R185 ;  /* 0x0000763238b97816 */ /* 0x020fc400000000b9 */
[----:B------:R-:W-:Y:S02]  /*04f0*/  PRMT R186, R57, 0x7632, R186 ;  /* 0x0000763239ba7816 */ /* 0x000fe400000000ba */
        /* <DEDUP_REMOVED lines=9> */
[----:B------:R-:W-:-:S07]  /*0590*/  PRMT R196, R51, 0x7632, R196 ;  /* 0x0000763233c47816 */ /* 0x000fce00000000c4 */
.L_x_415:
[----:B------:R-:W0:Y:S08]  /*05a0*/  LDC.64 R170, c[0x0][0x3f8] ;  /* 0x0000fe00ffaa7b82 */ /* 0x000e300000000a00 */
[----:B------:R-:W1:Y:S08]  /*05b0*/  LDC.64 R166, c[0x0][0x3f0] ;  /* 0x0000fc00ffa67b82 */ /* 0x000e700000000a00 */
[----:B------:R-:W2:Y:S01]  /*05c0*/  LDC.64 R168, c[0x0][0x3c8] ;  /* 0x0000f200ffa87b82 */ /* 0x000ea20000000a00 */
[----:B0-----:R-:W-:-:S06]  /*05d0*/  IMAD.WIDE R170, R173, 0x4, R170 ;  /* 0x00000004adaa7825 */ /* 0x001fcc00078e02aa */
[----:B------:R-:W3:Y:S01]  /*05e0*/  LDG.E R170, desc[UR6][R170.64] ;  /* 0x00000006aaaa7981 */ /* 0x000ee2000c1e1900 */
[----:B-1----:R-:W-:-:S06]  /*05f0*/  IMAD.WIDE R166, R173, 0x4, R166 ;  /* 0x00000004ada67825 */ /* 0x002fcc00078e02a6 */
[----:B------:R0:W5:Y:S01]  /*0600*/  LDG.E R166, desc[UR6][R166.64] ;  /* 0x00000006a6a67981 */ /* 0x000162000c1e1900 */
        /* <DEDUP_REMOVED lines=18> */
[----:B------:R-:W-:Y:S02]  /*0730*/  SHF.R.S32.HI R0, RZ, 0x1f, R173 ;  /* 0x0000001fff007819 */ /* 0x000fe400000114ad */
[----:B------:R-:W-:Y:S01]  /*0740*/  LEA R2, P0, R173, UR10, 0x2 ;  /* 0x0000000aad027c11 */ /* 0x000fe2000f8010ff */
[----:B0-----:R-:W-:Y:S01]  /*0750*/  IMAD.WIDE.U32 R4, R35, 0x10, R20 ;  /* 0x0000001023047825 */ /* 0x001fe200078e0014 */
[----:B------:R-:W-:Y:S02]  /*0760*/  LEA.HI.SX32 R27, R3, R200, 0x1d ;  /* 0x000000c8031b7211 */ /* 0x000fe400078feaff */
[----:B------:R-:W-:Y:S01]  /*0770*/  LEA.HI.X R3, R173, UR11, R0, 0x2, P0 ;  /* 0x0000000bad037c11 */ /* 0x000fe200080f1400 */
[----:B------:R-:W-:-:S02]  /*0780*/  IMAD.WIDE.U32 R12, R157, 0x10, R20 ;  /* 0x000000109d0c7825 */ /* 0x000fc400078e0014 */
[----:B------:R-:W2:Y:S02]  /*0790*/  LDG.E.128 R4, desc[UR6][R4.64] ;  /* 0x0000000604047981 */ /* 0x000ea4000c1e1d00 */
[----:B------:R-:W-:Y:S01]  /*07a0*/  IMAD.WIDE.U32 R20, R159, 0x10, R20 ;  /* 0x000000109f147825 */ /* 0x000fe200078e0014 */
[C---:B------:R-:W-:Y:S01]  /*07b0*/  IADD3 R17, PT, PT, R27.reuse, 0x20, RZ ;  /* 0x000000201b117810 */ /* 0x040fe20007ffe0ff */
[----:B------:R0:W3:Y:S02]  /*07c0*/  LDG.E R0, desc[UR6][R2.64] ;  /* 0x0000000602007981 */ /* 0x0000e4000c1e1900 */
[C---:B-1----:R-:W-:Y:S02]  /*07d0*/  IMAD.WIDE.U32 R8, R27.reuse, 0x10, R24 ;  /* 0x000000101b087825 */ /* 0x042fe400078e0018 */
[----:B------:R-:W4:Y:S01]  /*07e0*/  LDG.E.128 R20, desc[UR6][R20.64] ;  /* 0x0000000614147981 */ /* 0x000f22000c1e1d00 */
[----:B------:R-:W-:-:S03]  /*07f0*/  IADD3 R27, PT, PT, R27, 0x40, RZ ;  /* 0x000000401b1b7810 */ /* 0x000fc60007ffe0ff */
[----:B------:R-:W4:Y:S01]  /*0800*/  LDG.E.128 R12, desc[UR6][R12.64] ;  /* 0x000000060c0c7981 */ /* 0x000f22000c1e1d00 */
[----:B------:R-:W-:-:S03]  /*0810*/  IMAD.WIDE.U32 R16, R17, 0x10, R24 ;  /* 0x0000001011107825 */ /* 0x000fc600078e0018 */
[----:B------:R-:W4:Y:S01]  /*0820*/  LDG.E.128 R8, desc[UR6][R8.64] ;  /* 0x0000000608087981 */ /* 0x000f22000c1e1d00 */
[----:B------:R-:W-:-:S03]  /*0830*/  IMAD.WIDE.U32 R24, R27, 0x10, R24 ;  /* 0x000000101b187825 */ /* 0x000fc600078e0018 */
[----:B------:R-:W4:Y:S04]  /*0840*/  LDG.E.128 R16, desc[UR6][R16.64] ;  /* 0x0000000610107981 */ /* 0x000f28000c1e1d00 */
[----:B------:R-:W4:Y:S01]  /*0850*/  LDG.E.128 R24, desc[UR6][R24.64] ;  /* 0x0000000618187981 */ /* 0x000f22000c1e1d00 */
        /* <DEDUP_REMOVED lines=11> */
[----:B------:R-:W5:Y:S01]  /*0910*/  @P0 LDG.E.128 R40, desc[UR6][R28.64] ;  /* 0x000000061c280981 */ /* 0x000f62000c1e1d00 */
[----:B------:R-:W-:-:S05]  /*0920*/  @P0 IMAD.WIDE.U32 R30, R159, 0x10, R32 ;  /* 0x000000109f1e0825 */ /* 0x000fca00078e0020 */
[----:B------:R1:W5:Y:S01]  /*0930*/  @P0 LDG.E.128 R36, desc[UR6][R30.64] ;  /* 0x000000061e240981 */ /* 0x000362000c1e1d00 */
[----:B------:R-:W-:Y:S02]  /*0940*/  SHF.L.U32 R205, R180, 0x10, RZ ;  /* 0x00000010b4cd7819 */ /* 0x000fe400000006ff */
[----:B--2---:R-:W-:Y:S02]  /*0950*/  PRMT R34, R4, 0x7632, R34 ;  /* 0x0000763204227816 */ /* 0x004fe40000000022 */
[----:B---3--:R-:W-:Y:S02]  /*0960*/  FSEL R198, R0, RZ, !P1 ;  /* 0x000000ff00c67208 */ /* 0x008fe40004800000 */
[----:B------:R-:W-:Y:S02]  /*0970*/  SHF.L.U32 R4, R4, 0x10, RZ ;  /* 0x0000001004047819 */ /* 0x000fe400000006ff */
[----:B----4-:R-:W-:Y:S02]  /*0980*/  PRMT R0, R20, 0x7632, R0 ;  /* 0x0000763214007816 */ /* 0x010fe40000000000 */
[----:B0-----:R-:W-:-:S02]  /*0990*/  PRMT R3, R12, 0x7632, R3 ;  /* 0x000076320c037816 */ /* 0x001fc40000000003 */
[----:B------:R-:W-:Y:S02]  /*09a0*/  PRMT R160, R7, 0x7632, R160 ;  /* 0x0000763207a07816 */ /* 0x000fe400000000a0 */
[----:B------:R-:W-:Y:S02]  /*09b0*/  PRMT R163, R14, 0x7632, R163 ;  /* 0x000076320ea37816 */ /* 0x000fe400000000a3 */
[----:B------:R-:W-:Y:S02]  /*09c0*/  SHF.L.U32 R0, R0, 0x10, RZ ;  /* 0x0000001000007819 */ /* 0x000fe400000006ff */
[----:B------:R-:W-:Y:S01]  /*09d0*/  SHF.L.U32 R3, R3, 0x10, RZ ;  /* 0x0000001003037819 */ /* 0x000fe200000006ff */
[----:B------:R-:W-:Y:S01]  /*09e0*/  FADD.FTZ R4, -R198, R4 ;  /* 0x00000004c6047221 */ /* 0x000fe20000010100 */
[----:B------:R-:W-:Y:S02]  /*09f0*/  SHF.L.U32 R157, R5, 0x10, RZ ;  /* 0x00000010059d7819 */ /* 0x000fe400000006ff */
[----:B------:R-:W-:-:S02]  /*0a00*/  SHF.L.U32 R12, R12, 0x10, RZ ;  /* 0x000000100c0c7819 */ /* 0x000fc400000006ff */
[----:B------:R-:W-:Y:S02]  /*0a10*/  SHF.L.U32 R164, R14, 0x10, RZ ;  /* 0x000000100ea47819 */ /* 0x000fe400000006ff */
[----:B------:R-:W-:Y:S01]  /*0a20*/  SHF.L.U32 R14, R160, 0x10, RZ ;  /* 0x00000010a00e7819 */ /* 0x000fe200000006ff */
[C---:B------:R-:W-:Y:S01]  /*0a30*/  FADD.FTZ R160, -R198.reuse, R0 ;  /* 0x00000000c6a07221 */ /* 0x040fe20000010100 */
[----:B------:R-:W-:Y:S01]  /*0a40*/  SHF.L.U32 R163, R163, 0x10, RZ ;  /* 0x00000010a3a37819 */ /* 0x000fe200000006ff */
[----:B------:R-:W-:Y:S01]  /*0a50*/  FADD.FTZ R212, -R198, R3 ;  /* 0x00000003c6d47221 */ /* 0x000fe20000010100 */
[----:B------:R-:W-:Y:S01]  /*0a60*/  PRMT R156, R5, 0x7632, R156 ;  /* 0x00007632059c7816 */ /* 0x000fe2000000009c */
[----:B-----5:R-:W-:Y:S01]  /*0a70*/  FMUL.FTZ R3, R197, R4 ;  /* 0x00000004c5037220 */ /* 0x020fe20000410000 */
[----:B------:R-:W-:Y:S02]  /*0a80*/  SHF.L.U32 R5, R8, 0x10, RZ ;  /* 0x0000001008057819 */ /* 0x000fe400000006ff */
[----:B------:R-:W-:Y:S01]  /*0a90*/  SHF.L.U32 R0, R48, 0x10, RZ ;  /* 0x0000001030007819 */ /* 0x000fe200000006ff */
[----:B------:R-:W-:Y:S01]  /*0aa0*/  FADD.FTZ R2, -R198, R157 ;  /* 0x0000009dc6027221 */ /* 0x000fe20000010100 */
[----:B------:R-:W-:-:S02]  /*0ab0*/  SHF.L.U32 R161, R7, 0x10, RZ ;  /* 0x0000001007a17819 */ /* 0x000fc400000006ff */
[C---:B-1----:R-:W-:Y:S02]  /*0ac0*/  PRMT R31, R16.reuse, 0x7632, R31 ;  /* 0x00007632101f7816 */ /* 0x042fe4000000001f */
[----:B------:R-:W-:Y:S01]  /*0ad0*/  SHF.L.U32 R203, R16, 0x10, RZ ;  /* 0x0000001010cb7819 */ /* 0x000fe200000006ff */
[C---:B------:R-:W-:Y:S01]  /*0ae0*/  FADD.FTZ R16, -R198.reuse, R12 ;  /* 0x0000000cc6107221 */ /* 0x040fe20000010100 */
[C---:B------:R-:W-:Y:S01]  /*0af0*/  PRMT R204, R9.reuse, 0x7632, R204 ;  /* 0x0000763209cc7816 */ /* 0x040fe200000000cc */
[----:B------:R-:W-:Y:S01]  /*0b00*/  FADD.FTZ R208, -R198, R163 ;  /* 0x000000a3c6d07221 */ /* 0x000fe20000010100 */
[----:B------:R-:W-:Y:S02]  /*0b10*/  SHF.L.U32 R7, R9, 0x10, RZ ;  /* 0x0000001009077819 */ /* 0x000fe400000006ff */
[----:B------:R-:W-:Y:S01]  /*0b20*/  SHF.L.U32 R4, R49, 0x10, RZ ;  /* 0x0000001031047819 */ /* 0x000fe200000006ff */
[----:B------:R-:W-:Y:S01]  /*0b30*/  IMAD.U32 R201, R17, 0x10000, RZ ;  /* 0x0001000011c97824 */ /* 0x000fe200078e00ff */
[----:B------:R-:W-:Y:S01]  /*0b40*/  SHF.L.U32 R9, R10, 0x10, RZ ;  /* 0x000000100a097819 */ /* 0x000fe200000006ff */
[----:B------:R-:W-:Y:S01]  /*0b50*/  IMAD.U32 R157, R24, 0x10000, RZ ;  /* 0x00010000189d7824 */ /* 0x000fe200078e00ff */
[----:B------:R-:W-:Y:S01]  /*0b60*/  SHF.L.U32 R12, R50, 0x10, RZ ;  /* 0x00000010320c7819 */ /* 0x000fe200000006ff */
[-C--:B------:R-:W-:Y:S01]  /*0b70*/  FMUL.FTZ R0, R0, R5.reuse ;  /* 0x0000000500007220 */ /* 0x080fe20000410000 */
[----:B------:R-:W-:Y:S01]  /*0b80*/  PRMT R158, R6, 0x7632, R158 ;  /* 0x00007632069e7816 */ /* 0x000fe2000000009e */
[----:B------:R-:W-:Y:S01]  /*0b90*/  FADD.FTZ R140, R140, R5 ;  /* 0x000000058c8c7221 */ /* 0x000fe20000010000 */
[----:B------:R-:W-:Y:S01]  /*0ba0*/  SHF.L.U32 R159, R6, 0x10, RZ ;  /* 0x00000010069f7819 */ /* 0x000fe200000006ff */
[----:B------:R-:W-:Y:S01]  /*0bb0*/  FFMA.FTZ R72, R3, R5, R72 ;  /* 0x0000000503487223 */ /* 0x000fe20000010048 */
[----:B------:R-:W-:-:S02]  /*0bc0*/  PRMT R32, R11, 0x7632, R32 ;  /* 0x000076320b207816 */ /* 0x000fc40000000020 */
[----:B------:R-:W-:Y:S02]  /*0bd0*/  PRMT R162, R13, 0x7632, R162 ;  /* 0x000076320da27816 */ /* 0x000fe400000000a2 */
[----:B------:R-:W-:Y:S02]  /*0be0*/  PRMT R29, R17, 0x7632, R29 ;  /* 0x00007632111d7816 */ /* 0x000fe4000000001d */
[C---:B------:R-:W-:Y:S02]  /*0bf0*/  PRMT R30, R19.reuse, 0x7632, R30 ;  /* 0x00007632131e7816 */ /* 0x040fe4000000001e */
[----:B------:R-:W-:Y:S02]  /*0c00*/  SHF.L.U32 R33, R19, 0x10, RZ ;  /* 0x0000001013217819 */ /* 0x000fe400000006ff */
[----:B------:R-:W-:Y:S01]  /*0c10*/  PRMT R163, R24, 0x7632, R163 ;  /* 0x0000763218a37816 */ /* 0x000fe200000000a3 */
[----:B------:R-:W-:Y:S01]  /*0c20*/  FMUL.FTZ R5, R197, R2 ;  /* 0x00000002c5057220 */ /* 0x000fe20000410000 */
[----:B------:R-:W-:-:S02]  /*0c30*/  PRMT R6, R8, 0x7632, R6 ;  /* 0x0000763208067816 */ /* 0x000fc40000000006 */
[----:B------:R-:W-:Y:S02]  /*0c40*/  SHF.L.U32 R11, R11, 0x10, RZ ;  /* 0x000000100b0b7819 */ /* 0x000fe400000006ff */
[----:B------:R-:W-:Y:S02]  /*0c50*/  PRMT R17, R21, 0x7632, R17 ;  /* 0x0000763215117816 */ /* 0x000fe40000000011 */
[----:B------:R-:W-:Y:S02]  /*0c60*/  PRMT R19, R22, 0x7632, R19 ;  /* 0x0000763216137816 */ /* 0x000fe40000000013 */
[----:B------:R-:W-:Y:S01]  /*0c70*/  SHF.L.U32 R24, R51, 0x10, RZ ;  /* 0x0000001033187819 */ /* 0x000fe200000006ff */
[----:B------:R-:W-:Y:S01]  /*0c80*/  FMUL.FTZ R2, R4, R7 ;  /* 0x0000000704027220 */ /* 0x000fe20000410000 */
[----:B------:R-:W-:Y:S01]  /*0c90*/  SHF.L.U32 R162, R162, 0x10, RZ ;  /* 0x00000010a2a27819 */ /* 0x000fe200000006ff */
[----:B------:R-:W-:Y:S01]  /*0ca0*/  FMUL.FTZ R4, R12, R9 ;  /* 0x000000090c047220 */ /* 0x000fe20000410000 */
[----:B------:R-:W-:Y:S01]  /*0cb0*/  PRMT R202, R10, 0x7632, R202 ;  /* 0x000076320aca7816 */ /* 0x000fe200000000ca */
[----:B------:R-:W-:Y:S01]  /*0cc0*/  FADD.FTZ R10, -R198, R159 ;  /* 0x0000009fc60a7221 */ /* 0x000fe20000010100 */
[----:B------:R-:W-:-:S02]  /*0cd0*/  SHF.L.U32 R156, R156, 0x10, RZ ;  /* 0x000000109c9c7819 */ /* 0x000fc400000006ff */
[----:B------:R-:W-:Y:S02]  /*0ce0*/  SHF.L.U32 R17, R17, 0x10, RZ ;  /* 0x0000001011117819 */ /* 0x000fe400000006ff */
[----:B------:R-:W-:Y:S02]  /*0cf0*/  SHF.L.U32 R19, R19, 0x10, RZ ;  /* 0x0000001013137819 */ /* 0x000fe400000006ff */
[----:B------:R-:W-:Y:S01]  /*0d00*/  SHF.L.U32 R12, R6, 0x10, RZ ;  /* 0x00000010060c7819 */ /* 0x000fe200000006ff */
[----:B------:R-:W-:Y:S01]  /*0d10*/  FMUL.FTZ R6, R24, R11 ;  /* 0x0000000b18067220 */ /* 0x000fe20000410000 */
[----:B------:R-:W-:Y:S02]  /*0d20*/  PRMT R165, R15, 0x7632, R165 ;  /* 0x000076320fa57816 */ /* 0x000fe400000000a5 */
[----:B------:R-:W-:Y:S01]  /*0d30*/  SHF.L.U32 R167, R22, 0x10, RZ ;  /* 0x0000001016a77819 */ /* 0x000fe200000006ff */
[----:B------:R-:W-:Y:S01]  /*0d40*/  FADD.FTZ R14, -R198, R14 ;  /* 0x0000000ec60e7221 */ /* 0x000fe20000010100 */
[----:B------:R-:W-:-:S02]  /*0d50*/  PRMT R171, R23, 0x7632, R171 ;  /* 0x0000763217ab7816 */ /* 0x000fc400000000ab */
[----:B------:R-:W-:Y:S02]  /*0d60*/  SHF.L.U32 R34, R34, 0x10, RZ ;  /* 0x0000001022227819 */ /* 0x000fe400000006ff */
[----:B------:R-:W-:Y:S01]  /*0d70*/  SHF.L.U32 R24, R56, 0x10, RZ ;  /* 0x0000001038187819 */ /* 0x000fe200000006ff */
[----:B------:R-:W-:Y:S01]  /*0d80*/  FADD.FTZ R210, -R198, R162 ;  /* 0x000000a2c6d27221 */ /* 0x000fe20000010100 */
[----:B------:R-:W-:Y:S01]  /*0d90*/  SHF.L.U32 R13, R13, 0x10, RZ ;  /* 0x000000100d0d7819 */ /* 0x000fe200000006ff */
[----:B------:R-:W-:Y:S01]  /*0da0*/  FADD.FTZ R142, R142, R7 ;  /* 0x000000078e8e7221 */ /* 0x000fe20000010000 */
[----:B------:R-:W-:Y:S01]  /*0db0*/  SHF.L.U32 R200, R20, 0x10, RZ ;  /* 0x0000001014c87819 */ /* 0x000fe200000006ff */
[----:B------:R-:W-:Y:S01]  /*0dc0*/  FADD.FTZ R20, -R198, R164 ;  /* 0x000000a4c6147221 */ /* 0x000fe20000010100 */
[----:B------:R-:W-:Y:S01]  /*0dd0*/  SHF.L.U32 R158, R158, 0x10, RZ ;  /* 0x000000109e9e7819 */ /* 0x000fe200000006ff */
[----:B------:R-:W-:Y:S01]  /*0de0*/  FFMA.FTZ R74, R5, R7, R74 ;  /* 0x00000007054a7223 */ /* 0x000fe2000001004a */
[----:B------:R-:W-:Y:S01]  /*0df0*/  SHF.L.U32 R15, R15, 0x10, RZ ;  /* 0x000000100f0f7819 */ /* 0x000fe200000006ff */
[C---:B------:R-:W-:Y:S01]  /*0e00*/  FADD.FTZ R214, -R198.reuse, R156 ;  /* 0x0000009cc6d67221 */ /* 0x040fe20000010100 */
[----:B------:R-:W-:Y:S01]  /*0e10*/  SHF.L.U32 R21, R21, 0x10, RZ ;  /* 0x0000001015157819 */ /* 0x000fe200000006ff */
[C---:B------:R-:W-:Y:S01]  /*0e20*/  FADD.FTZ R162, -R198.reuse, R17 ;  /* 0x00000011c6a27221 */ /* 0x040fe20000010100 */
[----:B------:R-:W-:Y:S01]  /*0e30*/  SHF.L.U32 R23, R23, 0x10, RZ ;  /* 0x0000001017177819 */ /* 0x000fe200000006ff */
[C---:B------:R-:W-:Y:S01]  /*0e40*/  FADD.FTZ R164, -R198.reuse, R19 ;  /* 0x00000013c6a47221 */ /* 0x040fe20000010100 */
[----:B------:R-:W-:Y:S01]  /*0e50*/  SHF.L.U32 R165, R165, 0x10, RZ ;  /* 0x00000010a5a57819 */ /* 0x000fe200000006ff */
[----:B------:R-:W-:Y:S01]  /*0e60*/  FMUL.FTZ R7, R197, R10 ;  /* 0x0000000ac5077220 */ /* 0x000fe20000410000 */
[C---:B------:R-:W-:Y:S01]  /*0e70*/  FADD.FTZ R218, -R198.reuse, R161 ;  /* 0x000000a1c6da7221 */ /* 0x040fe20000010100 */
[----:B------:R-:W-:Y:S01]  /*0e80*/  FADD.FTZ R156, -R198, R167 ;  /* 0x000000a7c69c7221 */ /* 0x000fe20000010100 */
[----:B------:R-:W-:Y:S01]  /*0e90*/  SHF.L.U32 R171, R171, 0x10, RZ ;  /* 0x00000010abab7819 */ /* 0x000fe200000006ff */
[C---:B------:R-:W-:Y:S01]  /*0ea0*/  FMUL.FTZ R19, R197.reuse, R16 ;  /* 0x00000010c5137220 */ /* 0x040fe20000410000 */
[----:B------:R-:W-:Y:S01]  /*0eb0*/  SHF.L.U32 R17, R196, 0x10, RZ ;  /* 0x00000010c4117819 */ /* 0x000fe200000006ff */
[----:B------:R-:W-:Y:S01]  /*0ec0*/  FADD.FTZ R8, -R198, R34 ;  /* 0x00000022c6087221 */ /* 0x000fe20000010100 */
[----:B------:R-:W-:Y:S01]  /*0ed0*/  SHF.L.U32 R32, R32, 0x10, RZ ;  /* 0x0000001020207819 */ /* 0x000fe200000006ff */
[----:B------:R-:W-:Y:S01]  /*0ee0*/  FMUL.FTZ R14, R197, R14 ;  /* 0x0000000ec50e7220 */ /* 0x000fe20000410000 */
[----:B------:R-:W-:Y:S01]  /*0ef0*/  PRMT R28, R18, 0x7632, R28 ;  /* 0x00007632121c7816 */ /* 0x000fe2000000001c */
[----:B------:R-:W-:Y:S01]  /*0f00*/  FMUL.FTZ R16, R24, R203 ;  /* 0x000000cb18107220 */ /* 0x000fe20000410000 */
[----:B------:R-:W-:Y:S01]  /*0f10*/  SHF.L.U32 R35, R18, 0x10, RZ ;  /* 0x0000001012237819 */ /* 0x000fe200000006ff */
[----:B------:R-:W-:Y:S01]  /*0f20*/  FADD.FTZ R18, -R198, R13 ;  /* 0x0000000dc6127221 */ /* 0x000fe20000010100 */
[----:B------:R-:W-:-:S02]  /*0f30*/  PRMT R167, R26, 0x7632, R167 ;  /* 0x000076321aa77816 */ /* 0x000fc400000000a7 */
[----:B------:R-:W-:Y:S01]  /*0f40*/  SHF.L.U32 R161, R26, 0x10, RZ ;  /* 0x000000101aa17819 */ /* 0x000fe200000006ff */
[----:B------:R-:W-:Y:S01]  /*0f50*/  FADD.FTZ R216, -R198, R158 ;  /* 0x0000009ec6d87221 */ /* 0x000fe20000010100 */
[----:B------:R-:W-:Y:S01]  /*0f60*/  SHF.L.U32 R26, R57, 0x10, RZ ;  /* 0x00000010391a7819 */ /* 0x000fe200000006ff */
[----:B------:R-:W-:Y:S01]  /*0f70*/  FADD.FTZ R136, R136, R9 ;  /* 0x0000000988887221 */ /* 0x000fe20000010000 */
[----:B------:R-:W-:Y:S01]  /*0f80*/  SHF.L.U32 R24, R58, 0x10, RZ ;  /* 0x000000103a187819 */ /* 0x000fe200000006ff */
[----:B------:R-:W-:Y:S01]  /*0f90*/  FFMA.FTZ R76, R7, R9, R76 ;  /* 0x00000009074c7223 */ /* 0x000fe2000001004c */
        /* <DEDUP_REMOVED lines=8> */
[----:B------:R-:W-:Y:S01]  /*1020*/  FMUL.FTZ R8, R197, R8 ;  /* 0x00000008c5087220 */ /* 0x000fe20000410000 */
[-C--:B------:R-:W-:Y:S01]  /*1030*/  FMUL.FTZ R17, R17, R32.reuse ;  /* 0x0000002011117220 */ /* 0x080fe20000410000 */
[----:B------:R-:W-:Y:S01]  /*1040*/  FADD.FTZ R139, R139, R32 ;  /* 0x000000208b8b7221 */ /* 0x000fe20000010000 */
[----:B------:R-:W-:Y:S01]  /*1050*/  FFMA.FTZ R79, R14, R32, R79 ;  /* 0x000000200e4f7223 */ /* 0x000fe2000001004f */
[----:B------:R-:W-:Y:S01]  /*1060*/  PRMT R171, R27, 0x7632, R171 ;  /* 0x000076321bab7816 */ /* 0x000fe200000000ab */
[----:B------:R-:W-:Y:S01]  /*1070*/  FMUL.FTZ R21, R197, R18 ;  /* 0x00000012c5157220 */ /* 0x000fe20000410000 */
[----:B------:R-:W-:Y:S01]  /*1080*/  SHF.L.U32 R199, R27, 0x10, RZ ;  /* 0x000000101bc77819 */ /* 0x000fe200000006ff */
[----:B------:R-:W-:Y:S01]  /*1090*/  FMUL.FTZ R23, R197, R20 ;  /* 0x00000014c5177220 */ /* 0x000fe20000410000 */
[----:B------:R-:W-:Y:S01]  /*10a0*/  SHF.L.U32 R32, R59, 0x10, RZ ;  /* 0x000000103b207819 */ /* 0x000fe200000006ff */
[----:B------:R-:W-:Y:S01]  /*10b0*/  FMUL.FTZ R18, R26, R201 ;  /* 0x000000c91a127220 */ /* 0x000fe20000410000 */
[----:B------:R-:W-:Y:S01]  /*10c0*/  FMUL.FTZ R20, R24, R35 ;  /* 0x0000002318147220 */ /* 0x000fe20000410000 */
[----:B------:R-:W-:Y:S01]  /*10d0*/  SHF.L.U32 R27, R185, 0x10, RZ ;  /* 0x00000010b91b7819 */ /* 0x000fe200000006ff */
[----:B------:R-:W-:Y:S01]  /*10e0*/  FADD.FTZ R138, R138, R11 ;  /* 0x0000000b8a8a7221 */ /* 0x000fe20000010000 */
[----:B------:R-:W-:Y:S01]  /*10f0*/  FFMA.FTZ R78, R9, R11, R78 ;  /* 0x0000000b094e7223 */ /* 0x000fe2000001004e */
[----:B------:R-:W-:-:S02]  /*1100*/  IMAD.U32 R26, R31, 0x10000, RZ ;  /* 0x000100001f1a7824 */ /* 0x000fc400078e00ff */
[----:B------:R-:W-:Y:S01]  /*1110*/  FMUL.FTZ R24, R197, R212 ;  /* 0x000000d4c5187220 */ /* 0x000fe20000410000 */
[C---:B------:R-:W-:Y:S01]  /*1120*/  PRMT R165, R25.reuse, 0x7632, R165 ;  /* 0x0000763219a57816 */ /* 0x040fe200000000a5 */
[-C--:B------:R-:W-:Y:S01]  /*1130*/  FMUL.FTZ R11, R10, R12.reuse ;  /* 0x0000000c0a0b7220 */ /* 0x080fe20000410000 */
[----:B------:R-:W-:Y:S01]  /*1140*/  SHF.L.U32 R159, R25, 0x10, RZ ;  /* 0x00000010199f7819 */ /* 0x000fe200000006ff */
[----:B------:R-:W-:Y:S01]  /*1150*/  FADD.FTZ R141, R141, R12 ;  /* 0x0000000c8d8d7221 */ /* 0x000fe20000010000 */
[----:B------:R-:W-:Y:S01]  /*1160*/  FFMA.FTZ R73, R8, R12, R73 ;  /* 0x0000000c08497223 */ /* 0x000fe20000010049 */
[----:B------:R-:W-:Y:S01]  /*1170*/  SHF.L.U32 R15, R195, 0x10, RZ ;  /* 0x00000010c30f7819 */ /* 0x000fe200000006ff */
[C---:B------:R-:W-:Y:S01]  /*1180*/  FMUL.FTZ R12, R197.reuse, R216 ;  /* 0x000000d8c50c7220 */ /* 0x040fe20000410000 */
[----:B------:R-:W-:Y:S01]  /*1190*/  SHF.L.U32 R202, R202, 0x10, RZ ;  /* 0x00000010caca7819 */ /* 0x000fe200000006ff */
[C---:B------:R-:W-:Y:S01]  /*11a0*/  FMUL.FTZ R25, R197.reuse, R22 ;  /* 0x00000016c5197220 */ /* 0x040fe20000410000 */
[----:B------:R-:W-:Y:S01]  /*11b0*/  SHF.L.U32 R13, R194, 0x10, RZ ;  /* 0x00000010c20d7819 */ /* 0x000fe200000006ff */
[----:B------:R-:W-:Y:S01]  /*11c0*/  FMUL.FTZ R10, R197, R214 ;  /* 0x000000d6c50a7220 */ /* 0x000fe20000410000 */
[----:B------:R-:W-:Y:S01]  /*11d0*/  SHF.L.U32 R204, R204, 0x10, RZ ;  /* 0x00000010cccc7819 */ /* 0x000fe200000006ff */
[-C--:B------:R-:W-:Y:S01]  /*11e0*/  FMUL.FTZ R22, R32, R33.reuse ;  /* 0x0000002120167220 */ /* 0x080fe20000410000 */
[----:B------:R-:W-:Y:S01]  /*11f0*/  SHF.L.U32 R31, R186, 0x10, RZ ;  /* 0x00000010ba1f7819 */ /* 0x000fe200000006ff */
[-C--:B------:R-:W-:Y:S01]  /*1200*/  FMUL.FTZ R27, R27, R26.reuse ;  /* 0x0000001a1b1b7220 */ /* 0x080fe20000410000 */
[----:B------:R-:W-:Y:S01]  /*1210*/  SHF.L.U32 R32, R29, 0x10, RZ ;  /* 0x000000101d207819 */ /* 0x000fe200000006ff */
[----:B------:R-:W-:Y:S01]  /*1220*/  FADD.FTZ R133, R133, R26 ;  /* 0x0000001a85857221 */ /* 0x000fe20000010000 */
[----:B------:R-:W-:Y:S01]  /*1230*/  FFMA.FTZ R81, R24, R26, R81 ;  /* 0x0000001a18517223 */ /* 0x000fe20000010051 */
[----:B------:R-:W-:Y:S01]  /*1240*/  FMUL.FTZ R26, R197, R210 ;  /* 0x000000d2c51a7220 */ /* 0x000fe20000410000 */
[-C--:B------:R-:W-:Y:S01]  /*1250*/  FMUL.FTZ R15, R15, R202.reuse ;  /* 0x000000ca0f0f7220 */ /* 0x080fe20000410000 */
[----:B------:R-:W-:Y:S01]  /*1260*/  FADD.FTZ R137, R137, R202 ;  /* 0x000000ca89897221 */ /* 0x000fe20000010000 */
[----:B------:R-:W-:Y:S01]  /*1270*/  FFMA.FTZ R77, R12, R202, R77 ;  /* 0x000000ca0c4d7223 */ /* 0x000fe2000001004d */
        /* <DEDUP_REMOVED lines=8> */
[----:B------:R-:W-:Y:S01]  /*1300*/  SHF.L.U32 R202, R28, 0x10, RZ ;  /* 0x000000101cca7819 */ /* 0x000fe200000006ff */
[-C--:B------:R-:W-:Y:S01]  /*1310*/  FMUL.FTZ R29, R31, R32.reuse ;  /* 0x000000201f1d7220 */ /* 0x080fe20000410000 */
[----:B------:R-:W-:Y:S01]  /*1320*/  SHF.L.U32 R201, R188, 0x10, RZ ;  /* 0x00000010bcc97819 */ /* 0x000fe200000006ff */
[----:B------:R-:W-:Y:S01]  /*1330*/  FADD.FTZ R135, R135, R32 ;  /* 0x0000002087877221 */ /* 0x000fe20000010000 */
[----:B------:R-:W-:Y:S01]  /*1340*/  SHF.L.U32 R204, R30, 0x10, RZ ;  /* 0x000000101ecc7819 */ /* 0x000fe200000006ff */
[----:B------:R-:W-:Y:S01]  /*1350*/  FFMA.FTZ R83, R26, R32, R83 ;  /* 0x000000201a537223 */ /* 0x000fe20000010053 */
[----:B------:R-:W-:Y:S01]  /*1360*/  FADD.FTZ R128, R128, R35 ;  /* 0x0000002380807221 */ /* 0x000fe20000010000 */
[----:B------:R-:W-:Y:S01]  /*1370*/  FFMA.FTZ R84, R23, R35, R84 ;  /* 0x0000002317547223 */ /* 0x000fe20000010054 */
[----:B------:R-:W-:Y:S01]  /*1380*/  FADD.FTZ R32, RZ, R0 ;  /* 0x00000000ff207221 */ /* 0x000fe20000010000 */
[----:B------:R-:W-:Y:S01]  /*1390*/  FFMA.FTZ R35, R3, R0, RZ ;  /* 0x0000000003237223 */ /* 0x000fe200000100ff */
[----:B------:R-:W-:Y:S01]  /*13a0*/  FMUL.FTZ R31, R33, R202 ;  /* 0x000000ca211f7220 */ /* 0x000fe20000410000 */
[----:B------:R-:W-:Y:S01]  /*13b0*/  FMUL.FTZ R28, R197, R208 ;  /* 0x000000d0c51c7220 */ /* 0x000fe20000410000 */
[----:B------:R-:W-:Y:S01]  /*13c0*/  FMUL.FTZ R33, R201, R204 ;  /* 0x000000ccc9217220 */ /* 0x000fe20000410000 */
[----:B------:R-:W-:Y:S01]  /*13d0*/  FADD.FTZ R201, R32, R11 ;  /* 0x0000000b20c97221 */ /* 0x000fe20000010000 */
[----:B------:R-:W-:Y:S01]  /*13e0*/  FFMA.FTZ R32, R8, R11, R35 ;  /* 0x0000000b08207223 */ /* 0x000fe20000010023 */
[----:B------:R-:W-:Y:S01]  /*13f0*/  FADD.FTZ R129, R129, R202 ;  /* 0x000000ca81817221 */ /* 0x000fe20000010000 */
[----:B------:R-:W-:Y:S01]  /*1400*/  FFMA.FTZ R85, R28, R202, R85 ;  /* 0x000000ca1c557223 */ /* 0x000fe20000010055 */
[----:B------:R-:W-:Y:S01]  /*1410*/  FADD.FTZ R202, R201, R2 ;  /* 0x00000002c9ca7221 */ /* 0x000fe20000010000 */
[----:B------:R-:W-:Y:S01]  /*1420*/  FMUL.FTZ R30, R197, R206 ;  /* 0x000000cec51e7220 */ /* 0x000fe20000410000 */
[----:B------:R-:W-:Y:S01]  /*1430*/  FFMA.FTZ R201, R5, R2, R32 ;  /* 0x0000000205c97223 */ /* 0x000fe20000010020 */
        /* <DEDUP_REMOVED lines=8> */
[----:B------:R-:W-:-:S02]  /*14c0*/  FADD.FTZ R202, R203, R4 ;  /* 0x00000004cbca7221 */ /* 0x000fc40000010000 */
        /* <DEDUP_REMOVED lines=37> */
[----:B------:R-:W-:-:S03]  /*1720*/  FFMA.FTZ R200, R28, R31, R199 ;  /* 0x0000001f1cc87223 */ /* 0x000fc600000100c7 */
[----:B------:R-:W-:Y:S01]  /*1730*/  FADD.FTZ R202, R165, R22 ;  /* 0x00000016a5ca7221 */ /* 0x000fe20000010000 */
[----:B------:R-:W-:Y:S01]  /*1740*/  FFMA.FTZ R165, R25, R22, R200 ;  /* 0x0000001619a57223 */ /* 0x000fe200000100c8 */
[----:B------:R-:W-:Y:S02]  /*1750*/  SHF.L.U32 R201, R177, 0x10, RZ ;  /* 0x00000010b1c97819 */ /* 0x000fe400000006ff */
[----:B------:R-:W-:Y:S01]  /*1760*/  SHF.L.U32 R204, R163, 0x10, RZ ;  /* 0x00000010a3cc7819 */ /* 0x000fe200000006ff */
[----:B------:R-:W-:Y:S01]  /*1770*/  FADD.FTZ R199, R202, R33 ;  /* 0x00000021cac77221 */ /* 0x000fe20000010000 */
[----:B------:R-:W-:Y:S01]  /*1780*/  FFMA.FTZ R202, R30, R33, R165 ;  /* 0x000000211eca7223 */ /* 0x000fe200000100a5 */
[----:B------:R-:W-:Y:S02]  /*1790*/  FMUL.FTZ R160, R197, R160 ;  /* 0x000000a0c5a07220 */ /* 0x000fe40000410000 */
[----:B------:R-:W-:Y:S01]  /*17a0*/  FMUL.FTZ R163, R201, R204 ;  /* 0x000000ccc9a37220 */ /* 0x000fe20000410000 */
[----:B------:R-:W-:Y:S01]  /*17b0*/  FADD.FTZ R200, R199, R32 ;  /* 0x00000020c7c87221 */ /* 0x000fe20000010000 */
[----:B------:R-:W-:Y:S01]  /*17c0*/  FFMA.FTZ R199, R35, R32, R202 ;  /* 0x0000002023c77223 */ /* 0x000fe200000100ca */
[----:B------:R-:W-:-:S02]  /*17d0*/  SHF.L.U32 R203, R178, 0x10, RZ ;  /* 0x00000010b2cb7819 */ /* 0x000fc400000006ff */
        /* <DEDUP_REMOVED lines=8> */
[----:B------:R-:W-:Y:S01]  /*1860*/  SHF.L.U32 R203, R179, 0x10, RZ ;  /* 0x00000010b3cb7819 */ /* 0x000fe200000006ff */
[----:B------:R-:W-:Y:S01]  /*1870*/  FFMA.FTZ R200, R162, R165, R199 ;  /* 0x000000a5a2c87223 */ /* 0x000fe200000100c7 */
[----:B------:R-:W-:Y:S01]  /*1880*/  SHF.L.U32 R204, R167, 0x10, RZ ;  /* 0x00000010a7cc7819 */ /* 0x000fe200000006ff */
[----:B------:R-:W-:Y:S01]  /*1890*/  FADD.FTZ R167, R202, R165 ;  /* 0x000000a5caa77221 */ /* 0x000fe20000010000 */
[----:B------:R-:W-:Y:S01]  /*18a0*/  FMUL.FTZ R164, R197, R164 ;  /* 0x000000a4c5a47220 */ /* 0x000fe20000410000 */
[----:B------:R-:W-:-:S02]  /*18b0*/  FFMA.FTZ R200, R159, R156, R200 ;  /* 0x0000009c9fc87223 */ /* 0x000fc400000100c8 */
[----:B------:R-:W-:Y:S01]  /*18c0*/  FMUL.FTZ R199, R203, R204 ;  /* 0x000000cccbc77220 */ /* 0x000fe20000410000 */
[----:B------:R-:W-:Y:S01]  /*18d0*/  FADD.FTZ R202, R167, R156 ;  /* 0x0000009ca7ca7221 */ /* 0x000fe20000010000 */
[----:B------:R-:W-:Y:S01]  /*18e0*/  FADD.FTZ R127, R127, R206 ;  /* 0x000000ce7f7f7221 */ /* 0x000fe20000010000 */
[----:B------:R-:W-:Y:S01]  /*18f0*/  FFMA.FTZ R91, R162, R206, R91 ;  /* 0x000000cea25b7223 */ /* 0x000fe2000001005b */
[----:B------:R-:W-:Y:S01]  /*1900*/  SHF.L.U32 R206, R171, 0x10, RZ ;  /* 0x00000010abce7819 */ /* 0x000fe200000006ff */
[----:B------:R-:W-:Y:S01]  /*1910*/  FADD.FTZ R167, R202, R199 ;  /* 0x000000c7caa77221 */ /* 0x000fe20000010000 */
[C---:B------:R-:W-:Y:S01]  /*1920*/  FFMA.FTZ R200, R164.reuse, R199, R200 ;  /* 0x000000c7a4c87223 */ /* 0x040fe200000100c8 */
[----:B------:R-:W-:Y:S02]  /*1930*/  FMUL.FTZ R198, R197, R198 ;  /* 0x000000c6c5c67220 */ /* 0x000fe40000410000 */
        /* <DEDUP_REMOVED lines=10> */
.L_x_351:
        /* <DEDUP_REMOVED lines=10> */
[C---:B------:R-:W-:Y:S01]  /*1a80*/  IADD3 R39, PT, PT, R45.reuse, 0x40, RZ ;  /* 0x000000402d277810 */ /* 0x040fe20007ffe0ff */
[C---:B------:R-:W-:Y:S02]  /*1a90*/  VIADD R41, R45.reuse, 0x20 ;  /* 0x000000202d297836 */ /* 0x040fe40000000000 */
[----:B0-----:R-:W-:-:S04]  /*1aa0*/  IMAD.WIDE.U32 R44, R45, 0x10, R36 ;  /* 0x000000102d2c7825 */ /* 0x001fc800078e0024 */
[--C-:B------:R-:W-:Y:S02]  /*1ab0*/  IMAD.WIDE.U32 R40, R41, 0x10, R36.reuse ;  /* 0x0000001029287825 */ /* 0x100fe400078e0024 */
[----:B------:R-:W5:Y:S02]  /*1ac0*/  LDG.E.128 R44, desc[UR6][R44.64] ;  /* 0x000000062c2c7981 */ /* 0x000f64000c1e1d00 */
[----:B------:R-:W-:Y:S02]  /*1ad0*/  IMAD.WIDE.U32 R36, R39, 0x10, R36 ;  /* 0x0000001027247825 */ /* 0x000fe400078e0024 */
[----:B------:R-:W5:Y:S04]  /*1ae0*/  LDG.E.128 R40, desc[UR6][R40.64] ;  /* 0x0000000628287981 */ /* 0x000f68000c1e1d00 */
[----:B------:R-:W5:Y:S02]  /*1af0*/  LDG.E.128 R36, desc[UR6][R36.64] ;  /* 0x0000000624247981 */ /* 0x000f64000c1e1d00 */
.L_x_352:
[----:B------:R-:W-:Y:S05]  /*1b00*/  BSYNC.RECONVERGENT B1 ;  /* 0x0000000000017941 */ /* 0x000fea0003800200 */
.L_x_350:
[----:B------:R-:W-:Y:S01]  /*1b10*/  UMOV UR4, 0xffffffff ;  /* 0xffffffff00047882 */ /* 0x000fe20000000000 */
[----:B-----5:R-:W-:Y:S02]  /*1b20*/  ISETP.GE.AND P2, PT, R166, 0x1, PT ;  /* 0x00000001a600780c */ /* 0x020fe40003f46270 */
[----:B------:R-:W-:Y:S11]  /*1b30*/  BRA.DIV UR4, `(.L_x_353) ;  /* 0x0000006a04287947 */ /* 0x000ff6000b800000 */
        /* <DEDUP_REMOVED lines=18> */
.L_x_427:
[----:B------:R-:W3:Y:S01]  /*1c60*/  S2R R202, SR_TID.X ;  /* 0x0000000000ca7919 */ /* 0x000ee20000002100 */
[----:B------:R-:W-:Y:S01]  /*1c70*/  @P2 IADD3 R171, PT, PT, R166, -0x1, RZ ;  /* 0xffffffffa6ab2810 */ /* 0x000fe20007ffe0ff */
[----:B------:R-:W-:Y:S01]  /*1c80*/  HFMA2 R205, -RZ, RZ, 0, 0 ;  /* 0x00000000ffcd7431 */ /* 0x000fe200000001ff */
[----:B------:R-:W4:Y:S03]  /*1c90*/  @P2 LDC.64 R166, c[0x0][0x390] ;  /* 0x0000e400ffa62b82 */ /* 0x000f260000000a00 */
[----:B------:R-:W-:-:S05]  /*1ca0*/  @P2 IMAD R171, R171, UR9, RZ ;  /* 0x00000009abab2c24 */ /* 0x000fca000f8e02ff */
[----:B------:R-:W-:-:S04]  /*1cb0*/  @P2 SHF.R.S32.HI R200, RZ, 0x1f, R171 ;  /* 0x0000001fffc82819 */ /* 0x000fc800000114ab */
[----:B------:R-:W-:Y:S02]  /*1cc0*/  @P2 LEA.HI R171, R200, R171, RZ, 0x3 ;  /* 0x000000abc8ab2211 */ /* 0x000fe400078f18ff */
[----:B---3--:R-:W-:-:S04]  /*1cd0*/  LOP3.LUT R200, R202, 0x1f, RZ, 0xc0, !PT ;  /* 0x0000001fcac87812 */ /* 0x008fc800078ec0ff */
[----:B------:R-:W-:-:S05]  /*1ce0*/  @P2 LEA.HI.SX32 R205, R171, R200, 0x1d ;  /* 0x000000c8abcd2211 */ /* 0x000fca00078feaff */
[----:B----4-:R-:W-:-:S05]  /*1cf0*/  @P2 IMAD.WIDE.U32 R166, R205, 0x10, R166 ;  /* 0x00000010cda62825 */ /* 0x010fca00078e00a6 */
[----:B------:R3:W5:Y:S01]  /*1d00*/  @P2 LDG.E.128 R144, desc[UR6][R166.64] ;  /* 0x00000006a6902981 */ /* 0x000762000c1e1d00 */
[----:B------:R-:W-:Y:S01]  /*1d10*/  ISETP.NE.U32.AND P1, PT, R168, RZ, PT ;  /* 0x000000ffa800720c */ /* 0x000fe20003f25070 */
[----:B------:R-:W-:Y:S02]  /*1d20*/  IMAD R168, R173, UR9, RZ ;  /* 0x00000009ada87c24 */ /* 0x000fe4000f8e02ff */
[----:B-1----:R-:W-:Y:S01]  /*1d30*/  FADD.FTZ R204, R207, R208 ;  /* 0x000000d0cfcc7221 */ /* 0x002fe20000010000 */
[----:B--2---:R-:W-:Y:S01]  /*1d40*/  FADD.FTZ R171, R203, R210 ;  /* 0x000000d2cbab7221 */ /* 0x004fe20000010000 */
[----:B------:R-:W-:Y:S01]  /*1d50*/  ISETP.NE.AND.EX P1, PT, R169, RZ, PT, P1 ;  /* 0x000000ffa900720c */ /* 0x000fe20003f25310 */
[----:B------:R-:W-:Y:S01]  /*1d60*/  BSSY.RECONVERGENT B1, `(.L_x_354) ;  /* 0x00001df000017945 */ /* 0x000fe20003800200 */
[----:B------:R-:W-:Y:S01]  /*1d70*/  SHF.R.S32.HI R169, RZ, 0x1f, R168 ;  /* 0x0000001fffa97819 */ /* 0x000fe200000114a8 */
[----:B------:R-:W-:Y:S01]  /*1d80*/  FMUL.FTZ R204, R204, UR12 ;  /* 0x0000000ccccc7c20 */ /* 0x000fe20008410000 */
[----:B------:R-:W-:Y:S01]  /*1d90*/  ISETP.NE.AND P4, PT, RZ, UR8, PT ;  /* 0x00000008ff007c0c */ /* 0x000fe2000bf85270 */
[----:B------:R-:W-:Y:S01]  /*1da0*/  FMUL.FTZ R171, R171, UR12 ;  /* 0x0000000cabab7c20 */ /* 0x000fe20008410000 */
[----:B------:R-:W-:-:S02]  /*1db0*/  LEA.HI R169, R169, R168, RZ, 0x3 ;  /* 0x000000a8a9a97211 */ /* 0x000fc400078f18ff */
[----:B------:R-:W-:Y:S02]  /*1dc0*/  FSEL R204, R204, RZ, !P4 ;  /* 0x000000ffcccc7208 */ /* 0x000fe40006000000 */
[----:B0-----:R-:W-:-:S03]  /*1dd0*/  LEA.HI.SX32 R203, R169, R200, 0x1d ;  /* 0x000000c8a9cb7211 */ /* 0x001fc600078feaff */
[----:B---3--:R-:W-:Y:S05]  /*1de0*/  @P1 BRA `(.L_x_355) ;  /* 0x0000000c00c81947 */ /* 0x008fea0003800000 */
[----:B------:R-:W-:Y:S02]  /*1df0*/  MOV R206, UR20 ;  /* 0x0000001400ce7c02 */ /* 0x000fe40008000f00 */
[----:B------:R-:W-:Y:S02]  /*1e00*/  MOV R208, UR21 ;  /* 0x0000001500d07c02 */ /* 0x000fe40008000f00 */
        /* <DEDUP_REMOVED lines=17> */
.L_x_358:
[----:B------:R-:W-:Y:S05]  /*1f20*/  BSYNC.RECONVERGENT B2 ;  /* 0x0000000000027941 */ /* 0x000fea0003800200 */
.L_x_357:
        /* <DEDUP_REMOVED lines=15> */
.L_x_360:
[----:B------:R-:W-:Y:S05]  /*2020*/  BSYNC.RECONVERGENT B2 ;  /* 0x0000000000027941 */ /* 0x000fea0003800200 */
.L_x_359:
        /* <DEDUP_REMOVED lines=14> */
.L_x_362:
[----:B------:R-:W-:Y:S05]  /*2110*/  BSYNC.RECONVERGENT B2 ;  /* 0x0000000000027941 */ /* 0x000fea0003800200 */
.L_x_361:
        /* <DEDUP_REMOVED lines=15> */
.L_x_364:
[----:B------:R-:W-:Y:S05]  /*2210*/  BSYNC.RECONVERGENT B2 ;  /* 0x0000000000027941 */ /* 0x000fea0003800200 */
.L_x_363:
        /* <DEDUP_REMOVED lines=14> */
.L_x_366:
[----:B------:R-:W-:Y:S05]  /*2300*/  BSYNC.RECONVERGENT B2 ;  /* 0x0000000000027941 */ /* 0x000fea0003800200 */
.L_x_365:
        /* <DEDUP_REMOVED lines=15> */
.L_x_368:
[----:B------:R-:W-:Y:S05]  /*2400*/  BSYNC.RECONVERGENT B2 ;  /* 0x0000000000027941 */ /* 0x000fea0003800200 */
.L_x_367:
        /* <DEDUP_REMOVED lines=14> */
.L_x_370:
[----:B------:R-:W-:Y:S05]  /*24f0*/  BSYNC.RECONVERGENT B2 ;  /* 0x0000000000027941 */ /* 0x000fea0003800200 */
.L_x_369:
[----:B------:R-:W-:Y:S05]  /*2500*/  @!P2 BRA `(.L_x_371) ;  /* 0x000000140090a947 */ /* 0x000fea0003800000 */
[----:B------:R-:W-:Y:S01]  /*2510*/  FFMA.FTZ R166, R14, R171, R204 ;  /* 0x000000ab0ea67223 */ /* 0x000fe200000100cc */
        /* <DEDUP_REMOVED lines=8> */
[C---:B------:R-:W-:Y:S01]  /*25a0*/  FMUL.FTZ R169, R166.reuse, R169 ;  /* 0x000000a9a6a97220 */ /* 0x040fe20000410000 */
[----:B------:R-:W-:-:S04]  /*25b0*/  FFMA.FTZ R115, R166, R167, R115 ;  /* 0x000000a7a6737223 */ /* 0x000fc80000010073 */
[----:B------:R-:W-:-:S04]  /*25c0*/  F2FP.BF16.F32.PACK_AB R169, RZ, R169 ;  /* 0x000000a9ffa9723e */ /* 0x000fc800000010ff */
[----:B------:R-:W-:Y:S01]  /*25d0*/  PRMT R151, R151, 0x5410, R169 ;  /* 0x0000541097977816 */ /* 0x000fe200000000a9 */
[----:B------:R-:W-:Y:S06]  /*25e0*/  BRA `(.L_x_371) ;  /* 0x0000001400587947 */ /* 0x000fec0003800000 */
.L_x_356:
[----:B------:R-:W0:Y:S01]  /*25f0*/  @P2 LDC R166, c[0x0][0x40c] ;  /* 0x00010300ffa62b82 */ /* 0x000e220000000800 */
[-CC-:B------:R-:W-:Y:S01]  /*2600*/  FFMA.FTZ R153, R7, R171.reuse, R204.reuse ;  /* 0x000000ab07997223 */ /* 0x180fe200000100cc */
[-CC-:B------:R-:W-:Y:S01]  /*2610*/  FFMA.FTZ R155, R5, R171.reuse, R204.reuse ;  /* 0x000000ab059b7223 */ /* 0x180fe200000100cc */
[-CC-:B------:R-:W-:Y:S01]  /*2620*/  FFMA.FTZ R154, R10, R171.reuse, R204.reuse ;  /* 0x000000ab0a9a7223 */ /* 0x180fe200000100cc */
[----:B------:R-:W-:Y:S01]  /*2630*/  ISETP.GT.AND P1, PT, R170, RZ, PT ;  /* 0x000000ffaa00720c */ /* 0x000fe20003f24270 */
[----:B------:R-:W-:Y:S01]  /*2640*/  FADD.FTZ R152, R4, -R153 ;  /* 0x8000009904987221 */ /* 0x000fe20000010000 */
[-C--:B------:R-:W-:Y:S01]  /*2650*/  FFMA.FTZ R168, R12, R171.reuse, R204 ;  /* 0x000000ab0ca87223 */ /* 0x080fe200000100cc */
[----:B------:R-:W-:Y:S01]  /*2660*/  FADD.FTZ R154, R13, -R154 ;  /* 0x8000009a0d9a7221 */ /* 0x000fe20000010000 */
[----:B------:R-:W1:Y:S01]  /*2670*/  @P2 LDC R169, c[0x0][0x40c] ;  /* 0x00010300ffa92b82 */ /* 0x000e620000000800 */
[C---:B------:R-:W-:Y:S01]  /*2680*/  FMUL.FTZ R153, R197.reuse, R152 ;  /* 0x00000098c5997220 */ /* 0x040fe20000410000 */
[----:B------:R-:W-:Y:S01]  /*2690*/  FADD.FTZ R152, R2, -R155 ;  /* 0x8000009b02987221 */ /* 0x000fe20000010000 */
[----:B------:R-:W-:Y:S01]  /*26a0*/  FMUL.FTZ R154, R197, R154 ;  /* 0x0000009ac59a7220 */ /* 0x000fe20000410000 */
[----:B------:R-:W-:Y:S01]  /*26b0*/  @P2 SHF.L.U32 R210, R53, 0x10, RZ ;  /* 0x0000001035d22819 */ /* 0x000fe200000006ff */
[----:B------:R-:W-:Y:S01]  /*26c0*/  FADD.FTZ R168, R15, -R168 ;  /* 0x800000a80fa87221 */ /* 0x000fe20000010000 */
[----:B------:R-:W-:Y:S01]  /*26d0*/  FSEL R167, R153, RZ, P1 ;  /* 0x000000ff99a77208 */ /* 0x000fe20000800000 */
[----:B------:R-:W-:Y:S01]  /*26e0*/  FMUL.FTZ R152, R197, R152 ;  /* 0x00000098c5987220 */ /* 0x000fe20000410000 */
[----:B------:R-:W2:Y:S01]  /*26f0*/  @P2 LDC R207, c[0x0][0x40c] ;  /* 0x00010300ffcf2b82 */ /* 0x000ea20000000800 */
[----:B------:R-:W-:Y:S01]  /*2700*/  FSEL R154, R154, RZ, P1 ;  /* 0x000000ff9a9a7208 */ /* 0x000fe20000800000 */
[----:B------:R-:W-:Y:S01]  /*2710*/  FFMA.FTZ R211, R9, R171, R204 ;  /* 0x000000ab09d37223 */ /* 0x000fe200000100cc */
[----:B------:R-:W-:-:S02]  /*2720*/  @P2 SHF.L.U32 R209, R190, 0x10, RZ ;  /* 0x00000010bed12819 */ /* 0x000fc400000006ff */
[----:B------:R-:W-:Y:S01]  /*2730*/  @P2 SHF.L.U32 R212, R54, 0x10, RZ ;  /* 0x0000001036d42819 */ /* 0x000fe200000006ff */
[----:B0-----:R-:W-:Y:S01]  /*2740*/  @P2 FMUL.FTZ R153, R167, R166 ;  /* 0x000000a6a7992220 */ /* 0x001fe20000410000 */
[----:B------:R-:W-:Y:S01]  /*2750*/  FSEL R166, R152, RZ, P1 ;  /* 0x000000ff98a67208 */ /* 0x000fe20000800000 */
[----:B------:R-:W0:Y:S01]  /*2760*/  @P2 LDC R215, c[0x0][0x40c] ;  /* 0x00010300ffd72b82 */ /* 0x000e220000000800 */
[----:B------:R-:W-:-:S03]  /*2770*/  F2FP.BF16.F32.PACK_AB R167, RZ, R167 ;  /* 0x000000a7ffa7723e */ /* 0x000fc600000010ff */
[----:B-1----:R-:W-:-:S04]  /*2780*/  @P2 FMUL.FTZ R155, R166, R169 ;  /* 0x000000a9a69b2220 */ /* 0x002fc80000410000 */
[----:B------:R-:W1:Y:S01]  /*2790*/  @P2 LDC R214, c[0x0][0x40c] ;  /* 0x00010300ffd62b82 */ /* 0x000e620000000800 */
[----:B--2---:R-:W-:Y:S01]  /*27a0*/  @P2 FMUL.FTZ R152, R154, R207 ;  /* 0x000000cf9a982220 */ /* 0x004fe20000410000 */
[----:B------:R-:W-:Y:S01]  /*27b0*/  FMUL.FTZ R207, R197, R168 ;  /* 0x000000a8c5cf7220 */ /* 0x000fe20000410000 */
[----:B------:R-:W-:Y:S01]  /*27c0*/  @P2 FMUL.FTZ R168, R210, R155 ;  /* 0x0000009bd2a82220 */ /* 0x000fe20000410000 */
[----:B------:R-:W-:Y:S01]  /*27d0*/  FADD.FTZ R210, R6, -R211 ;  /* 0x800000d306d27221 */ /* 0x000fe20000010000 */
[----:B------:R-:W-:-:S03]  /*27e0*/  @P2 FMUL.FTZ R169, R209, R152 ;  /* 0x00000098d1a92220 */ /* 0x000fc60000410000 */
[----:B------:R-:W2:Y:S01]  /*27f0*/  @P2 LDC R217, c[0x0][0x40c] ;  /* 0x00010300ffd92b82 */ /* 0x000ea20000000800 */
[----:B------:R-:W-:Y:S01]  /*2800*/  FSEL R209, R207, RZ, P1 ;  /* 0x000000ffcfd17208 */ /* 0x000fe20000800000 */
[----:B------:R-:W-:Y:S01]  /*2810*/  FMUL.FTZ R210, R197, R210 ;  /* 0x000000d2c5d27220 */ /* 0x000fe20000410000 */
[----:B------:R-:W-:Y:S01]  /*2820*/  @P2 F2FP.BF16.F32.PACK_AB R168, RZ, R168 ;  /* 0x000000a8ffa8223e */ /* 0x000fe200000010ff */
[----:B------:R-:W-:Y:S01]  /*2830*/  @P2 FMUL.FTZ R207, R212, R153 ;  /* 0x00000099d4cf2220 */ /* 0x000fe20000410000 */
[----:B------:R-:W-:Y:S01]  /*2840*/  @P2 F2FP.BF16.F32.PACK_AB R169, RZ, R169 ;  /* 0x000000a9ffa9223e */ /* 0x000fe200000010ff */
[----:B------:R-:W-:Y:S01]  /*2850*/  FFMA.FTZ R212, R8, R171, R204 ;  /* 0x000000ab08d47223 */ /* 0x000fe200000100cc */
[----:B------:R-:W-:Y:S01]  /*2860*/  @P2 PRMT R149, R168, 0x7610, R149 ;  /* 0x00007610a8952816 */ /* 0x000fe20000000095 */
[----:B------:R-:W3:Y:S01]  /*2870*/  @P2 LDC R219, c[0x0][0x40c] ;  /* 0x00010300ffdb2b82 */ /* 0x000ee20000000800 */
[----:B------:R-:W-:Y:S01]  /*2880*/  FSEL R168, R210, RZ, P1 ;  /* 0x000000ffd2a87208 */ /* 0x000fe20000800000 */
[----:B------:R-:W-:Y:S01]  /*2890*/  FADD.FTZ R212, R11, -R212 ;  /* 0x800000d40bd47221 */ /* 0x000fe20000010000 */
[----:B------:R-:W-:-:S02]  /*28a0*/  @P2 F2FP.BF16.F32.PACK_AB R207, RZ, R207 ;  /* 0x000000cfffcf223e */ /* 0x000fc400000010ff */
[----:B------:R-:W-:Y:S01]  /*28b0*/  @P2 SHF.L.U32 R210, R55, 0x10, RZ ;  /* 0x0000001037d22819 */ /* 0x000fe200000006ff */
[----:B0-----:R-:W-:Y:S01]  /*28c0*/  @P2 FMUL.FTZ R211, R168, R215 ;  /* 0x000000d7a8d32220 */ /* 0x001fe20000410000 */
[----:B------:R-:W-:Y:S01]  /*28d0*/  FFMA.FTZ R215, R3, R171, R204 ;  /* 0x000000ab03d77223 */ /* 0x000fe200000100cc */
[----:B------:R-:W-:Y:S01]  /*28e0*/  @P2 PRMT R150, R207, 0x7610, R150 ;  /* 0x00007610cf962816 */ /* 0x000fe20000000096 */
[----:B-1----:R-:W-:Y:S01]  /*28f0*/  @P2 FMUL.FTZ R214, R209, R214 ;  /* 0x000000d6d1d62220 */ /* 0x002fe20000410000 */
[----:B------:R-:W-:Y:S01]  /*2900*/  @P2 FMUL.FTZ R207, R210, R211 ;  /* 0x000000d3d2cf2220 */ /* 0x000fe20000410000 */
[----:B------:R-:W-:Y:S01]  /*2910*/  FADD.FTZ R210, R0, -R215 ;  /* 0x800000d700d27221 */ /* 0x000fe20000010000 */
[--C-:B------:R-:W-:Y:S01]  /*2920*/  @P2 PRMT R149, R149, 0x5410, R169.reuse ;  /* 0x0000541095952816 */ /* 0x100fe200000000a9 */
[C---:B------:R-:W-:Y:S01]  /*2930*/  FMUL.FTZ R212, R197.reuse, R212 ;  /* 0x000000d4c5d47220 */ /* 0x040fe20000410000 */
[----:B------:R-:W-:Y:S01]  /*2940*/  F2FP.BF16.F32.PACK_AB R213, RZ, R209 ;  /* 0x000000d1ffd5723e */ /* 0x000fe200000010ff */
[----:B------:R-:W-:Y:S01]  /*2950*/  FMUL.FTZ R210, R197, R210 ;  /* 0x000000d2c5d27220 */ /* 0x000fe20000410000 */
[----:B-----5:R-:W-:-:S02]  /*2960*/  @P2 PRMT R169, R146, 0x7632, R169 ;  /* 0x0000763292a92816 */ /* 0x020fc400000000a9 */
[----:B------:R-:W-:Y:S02]  /*2970*/  @P2 SHF.L.U32 R209, R191, 0x10, RZ ;  /* 0x00000010bfd12819 */ /* 0x000fe400000006ff */
[----:B------:R-:W-:Y:S02]  /*2980*/  @P2 SHF.L.U32 R169, R169, 0x10, RZ ;  /* 0x00000010a9a92819 */ /* 0x000fe400000006ff */
[----:B------:R-:W-:Y:S01]  /*2990*/  FSEL R210, R210, RZ, P1 ;  /* 0x000000ffd2d27208 */ /* 0x000fe20000800000 */
[----:B------:R-:W-:Y:S01]  /*29a0*/  @P2 FMUL.FTZ R209, R209, R214 ;  /* 0x000000d6d1d12220 */ /* 0x000fe20000410000 */
[----:B------:R-:W-:Y:S01]  /*29b0*/  @P2 F2FP.BF16.F32.PACK_AB R207, RZ, R207 ;  /* 0x000000cfffcf223e */ /* 0x000fe200000010ff */
[----:B------:R-:W-:Y:S01]  /*29c0*/  @P2 FFMA.FTZ R113, R214, R169, R113 ;  /* 0x000000a9d6712223 */ /* 0x000fe20000010071 */
[----:B------:R-:W-:Y:S01]  /*29d0*/  @P2 SHF.L.U32 R214, R52, 0x10, RZ ;  /* 0x0000001034d62819 */ /* 0x000fe200000006ff */
[----:B--2---:R-:W-:Y:S01]  /*29e0*/  @P2 FMUL.FTZ R169, R210, R217 ;  /* 0x000000d9d2a92220 */ /* 0x004fe20000410000 */
[----:B------:R-:W-:-:S02]  /*29f0*/  @P2 F2FP.BF16.F32.PACK_AB R209, RZ, R209 ;  /* 0x000000d1ffd1223e */ /* 0x000fc400000010ff */
[----:B------:R-:W-:Y:S02]  /*2a00*/  @P2 SHF.L.U32 R215, R147, 0x10, RZ ;  /* 0x0000001093d72819 */ /* 0x000fe400000006ff */
[----:B------:R-:W-:Y:S02]  /*2a10*/  FSEL R212, R212, RZ, P1 ;  /* 0x000000ffd4d47208 */ /* 0x000fe40000800000 */
[----:B------:R-:W-:Y:S01]  /*2a20*/  @P2 PRMT R151, R207, 0x7610, R151 ;  /* 0x00007610cf972816 */ /* 0x000fe20000000097 */
[----:B------:R-:W-:Y:S01]  /*2a30*/  @P2 FFMA.FTZ R114, R215, R211, R114 ;  /* 0x000000d3d7722223 */ /* 0x000fe20000010072 */
[----:B------:R-:W-:Y:S01]  /*2a40*/  PRMT R207, R167, 0x5410, R213 ;  /* 0x00005410a7cf7816 */ /* 0x000fe200000000d5 */
[----:B------:R-:W-:Y:S01]  /*2a50*/  @P2 FMUL.FTZ R167, R214, R169 ;  /* 0x000000a9d6a72220 */ /* 0x000fe20000410000 */
[----:B------:R-:W-:Y:S02]  /*2a60*/  @P2 PRMT R150, R150, 0x5410, R209 ;  /* 0x0000541096962816 */ /* 0x000fe400000000d1 */
[----:B------:R-:W-:Y:S01]  /*2a70*/  F2FP.BF16.F32.PACK_AB R209, RZ, R210 ;  /* 0x000000d2ffd1723e */ /* 0x000fe200000010ff */
[----:B---3--:R-:W-:Y:S01]  /*2a80*/  @P2 FMUL.FTZ R210, R212, R219 ;  /* 0x000000dbd4d22220 */ /* 0x008fe20000410000 */
[----:B------:R-:W-:Y:S01]  /*2a90*/  F2FP.BF16.F32.PACK_AB R211, RZ, R212 ;  /* 0x000000d4ffd3723e */ /* 0x000fe200000010ff */
[----:B------:R-:W-:Y:S01]  /*2aa0*/  FFMA.FTZ R212, R14, R171, R204 ;  /* 0x000000ab0ed47223 */ /* 0x000fe200000100cc */
[----:B------:R-:W-:-:S02]  /*2ab0*/  @P2 SHF.L.U32 R215, R189, 0x10, RZ ;  /* 0x00000010bdd72819 */ /* 0x000fc400000006ff */
[----:B------:R-:W-:Y:S01]  /*2ac0*/  @P2 F2FP.BF16.F32.PACK_AB R167, RZ, R167 ;  /* 0x000000a7ffa7223e */ /* 0x000fe200000010ff */
[----:B------:R-:W-:Y:S01]  /*2ad0*/  FADD.FTZ R212, R17, -R212 ;  /* 0x800000d411d47221 */ /* 0x000fe20000010000 */
[----:B------:R-:W-:Y:S01]  /*2ae0*/  F2FP.BF16.F32.PACK_AB R213, RZ, R166 ;  /* 0x000000a6ffd5723e */ /* 0x000fe200000010ff */
[----:B------:R-:W-:Y:S01]  /*2af0*/  @P2 FMUL.FTZ R166, R215, R210 ;  /* 0x000000d2d7a62220 */ /* 0x000fe20000410000 */
[C---:B------:R-:W-:Y:S01]  /*2b00*/  @P2 SHF.L.U32 R215, R144.reuse, 0x10, RZ ;  /* 0x0000001090d72819 */ /* 0x040fe200000006ff */
[----:B------:R-:W-:Y:S01]  /*2b10*/  FMUL.FTZ R212, R197, R212 ;  /* 0x000000d4c5d47220 */ /* 0x000fe20000410000 */
[----:B------:R-:W-:Y:S02]  /*2b20*/  F2FP.BF16.F32.PACK_AB R214, RZ, R154 ;  /* 0x0000009affd6723e */ /* 0x000fe400000010ff */
[----:B------:R-:W-:Y:S01]  /*2b30*/  @P2 PRMT R148, R167, 0x7610, R148 ;  /* 0x00007610a7942816 */ /* 0x000fe20000000094 */
[----:B------:R-:W-:Y:S01]  /*2b40*/  @P2 FFMA.FTZ R116, R215, R169, R116 ;  /* 0x000000a9d7742223 */ /* 0x000fe20000010074 */
[----:B------:R-:W-:-:S02]  /*2b50*/  @P2 PRMT R154, R144, 0x7632, R154 ;  /* 0x00007632909a2816 */ /* 0x000fc4000000009a */
[C---:B------:R-:W-:Y:S02]  /*2b60*/  @P2 PRMT R167, R145.reuse, 0x7632, R167 ;  /* 0x0000763291a72816 */ /* 0x040fe400000000a7 */
        /* <DEDUP_REMOVED lines=8> */
[----:B------:R-:W-:Y:S01]  /*2bf0*/  FSEL R169, R212, RZ, P1 ;  /* 0x000000ffd4a97208 */ /* 0x000fe20000800000 */
[----:B------:R-:W-:Y:S01]  /*2c00*/  @P2 FFMA.FTZ R112, R217, R153, R112 ;  /* 0x00000099d9702223 */ /* 0x000fe20000010070 */
[----:B------:R-:W-:-:S02]  /*2c10*/  @P2 PRMT R148, R148, 0x5410, R166 ;  /* 0x0000541094942816 */ /* 0x000fc400000000a6 */
[----:B------:R-:W-:Y:S02]  /*2c20*/  F2FP.BF16.F32.PACK_AB R155, R169, R168 ;  /* 0x000000a8a99b723e */ /* 0x000fe400000010ff */
[----:B------:R-:W-:Y:S02]  /*2c30*/  MOV R154, R207 ;  /* 0x000000cf009a7202 */ /* 0x000fe40000000f00 */
[----:B------:R-:W-:Y:S02]  /*2c40*/  PRMT R153, R213, 0x5410, R214 ;  /* 0x00005410d5997816 */ /* 0x000fe400000000d6 */
[----:B------:R-:W-:Y:S01]  /*2c50*/  PRMT R152, R209, 0x5410, R211 ;  /* 0x00005410d1987816 */ /* 0x000fe200000000d3 */
[----:B------:R-:W-:Y:S06]  /*2c60*/  @!P2 BRA `(.L_x_371) ;  /* 0x0000000c00b8a947 */ /* 0x000fec0003800000 */
[----:B------:R-:W-:Y:S01]  /*2c70*/  SHF.L.U32 R167, R192, 0x10, RZ ;  /* 0x00000010c0a77819 */ /* 0x000fe200000006ff */
[----:B------:R-:W-:Y:S01]  /*2c80*/  FMUL.FTZ R166, R169, UR13 ;  /* 0x0000000da9a67c20 */ /* 0x000fe20008410000 */
[----:B------:R-:W-:-:S03]  /*2c90*/  PRMT R154, R147, 0x7632, R154 ;  /* 0x00007632939a7816 */ /* 0x000fc6000000009a */
[----:B------:R-:W-:Y:S01]  /*2ca0*/  FMUL.FTZ R168, R167, R166 ;  /* 0x000000a6a7a87220 */ /* 0x000fe20000410000 */
[----:B------:R-:W-:Y:S02]  /*2cb0*/  SHF.L.U32 R167, R154, 0x10, RZ ;  /* 0x000000109aa77819 */ /* 0x000fe400000006ff */
[----:B------:R-:W-:Y:S02]  /*2cc0*/  MOV R154, R207 ;  /* 0x000000cf009a7202 */ /* 0x000fe40000000f00 */
[----:B------:R-:W-:Y:S01]  /*2cd0*/  F2FP.BF16.F32.PACK_AB R168, RZ, R168 ;  /* 0x000000a8ffa8723e */ /* 0x000fe200000010ff */
[----:B------:R-:W-:-:S03]  /*2ce0*/  FFMA.FTZ R115, R166, R167, R115 ;  /* 0x000000a7a6737223 */ /* 0x000fc60000010073 */
[----:B------:R-:W-:Y:S01]  /*2cf0*/  PRMT R151, R151, 0x5410, R168 ;  /* 0x0000541097977816 */ /* 0x000fe200000000a8 */
[----:B------:R-:W-:Y:S06]  /*2d00*/  BRA `(.L_x_371) ;  /* 0x0000000c00907947 */ /* 0x000fec0003800000 */
.L_x_355:
        /* <DEDUP_REMOVED lines=15> */
[----:B------:R-:W-:Y:S01]  /*2e00*/  @P1 FFMA.FTZ R215, R7, R171, R204 ;  /* 0x000000ab07d71223 */ /* 0x000fe200000100cc */
[----:B------:R-:W-:Y:S01]  /*2e10*/  @P1 FADD.FTZ R169, R0, -R169 ;  /* 0x800000a900a91221 */ /* 0x000fe20000010000 */
[----:B------:R-:W-:Y:S01]  /*2e20*/  @P1 FADD.FTZ R167, R11, -R210 ;  /* 0x800000d20ba71221 */ /* 0x000fe20000010000 */
[----:B------:R-:W2:Y:S01]  /*2e30*/  @P2 LDC R209, c[0x0][0x40c] ;  /* 0x00010300ffd12b82 */ /* 0x000ea20000000800 */
[----:B------:R-:W-:Y:S01]  /*2e40*/  @P1 FADD.FTZ R215, R4, -R215 ;  /* 0x800000d704d71221 */ /* 0x000fe20000010000 */
[C---:B------:R-:W-:Y:S01]  /*2e50*/  @P1 FFMA.FTZ R166, R197.reuse, R169, R166 ;  /* 0x000000a9c5a61223 */ /* 0x040fe200000100a6 */
[----:B------:R-:W-:Y:S01]  /*2e60*/  @P1 FFMA.FTZ R168, R197, R167, R168 ;  /* 0x000000a7c5a81223 */ /* 0x000fe200000100a8 */
[----:B------:R-:W-:Y:S01]  /*2e70*/  PRMT R167, R45, 0x7632, R167 ;  /* 0x000076322da77816 */ /* 0x000fe200000000a7 */
[----:B------:R-:W-:Y:S01]  /*2e80*/  @P1 FFMA.FTZ R214, R197, R215, R214 ;  /* 0x000000d7c5d61223 */ /* 0x000fe200000100d6 */
[----:B------:R-:W-:Y:S01]  /*2e90*/  PRMT R169, R46, 0x7632, R169 ;  /* 0x000076322ea97816 */ /* 0x000fe200000000a9 */
[-CC-:B------:R-:W-:Y:S01]  /*2ea0*/  @P1 FFMA.FTZ R220, R12, R171.reuse, R204.reuse ;  /* 0x000000ab0cdc1223 */ /* 0x180fe200000100cc */
[----:B------:R-:W3:Y:S01]  /*2eb0*/  @P2 LDC R211, c[0x0][0x40c] ;  /* 0x00010300ffd32b82 */ /* 0x000ee20000000800 */
[----:B------:R-:W-:Y:S01]  /*2ec0*/  SHF.L.U32 R212, R167, 0x10, RZ ;  /* 0x00000010a7d47819 */ /* 0x000fe200000006ff */
[----:B------:R-:W-:Y:S01]  /*2ed0*/  @P1 FFMA.FTZ R167, R5, R171, R204 ;  /* 0x000000ab05a71223 */ /* 0x000fe200000100cc */
[----:B------:R-:W-:Y:S01]  /*2ee0*/  SHF.L.U32 R216, R169, 0x10, RZ ;  /* 0x00000010a9d87819 */ /* 0x000fe200000006ff */
[----:B------:R-:W-:Y:S01]  /*2ef0*/  @P1 FADD.FTZ R169, R13, -R218 ;  /* 0x800000da0da91221 */ /* 0x000fe20000010000 */
[----:B------:R-:W-:Y:S01]  /*2f00*/  SHF.L.U32 R210, R45, 0x10, RZ ;  /* 0x000000102dd27819 */ /* 0x000fe200000006ff */
[----:B------:R-:W-:Y:S01]  /*2f10*/  @P1 FADD.FTZ R167, R2, -R167 ;  /* 0x800000a702a71221 */ /* 0x000fe20000010000 */
[----:B------:R-:W-:Y:S01]  /*2f20*/  @P1 FADD.FTZ R217, R15, -R220 ;  /* 0x800000dc0fd91221 */ /* 0x000fe20000010000 */
[C---:B------:R-:W-:Y:S01]  /*2f30*/  @P1 FFMA.FTZ R212, R197.reuse, R169, R212 ;  /* 0x000000a9c5d41223 */ /* 0x040fe200000100d4 */
[----:B------:R-:W4:Y:S01]  /*2f40*/  @P2 LDC R215, c[0x0][0x40c] ;  /* 0x00010300ffd72b82 */ /* 0x000f220000000800 */
[C---:B------:R-:W-:Y:S01]  /*2f50*/  @P1 FFMA.FTZ R210, R197.reuse, R167, R210 ;  /* 0x000000a7c5d21223 */ /* 0x040fe200000100d2 */
[----:B-1----:R-:W-:Y:S01]  /*2f60*/  @P2 FMUL.FTZ R167, R166, R207 ;  /* 0x000000cfa6a72220 */ /* 0x002fe20000410000 */
[----:B0-----:R-:W-:Y:S01]  /*2f70*/  @P2 FMUL.FTZ R212, R212, R213 ;  /* 0x000000d5d4d42220 */ /* 0x001fe20000410000 */
[----:B------:R-:W-:Y:S01]  /*2f80*/  @P2 SHF.L.U32 R166, R52, 0x10, RZ ;  /* 0x0000001034a62819 */ /* 0x000fe200000006ff */
[----:B------:R-:W-:Y:S01]  /*2f90*/  @P1 FFMA.FTZ R216, R197, R217, R216 ;  /* 0x000000d9c5d81223 */ /* 0x000fe200000100d8 */
[----:B------:R-:W-:Y:S01]  /*2fa0*/  @P2 SHF.L.U32 R169, R189, 0x10, RZ ;  /* 0x00000010bda92819 */ /* 0x000fe200000006ff */
[----:B--2---:R-:W-:Y:S01]  /*2fb0*/  @P2 FMUL.FTZ R168, R168, R209 ;  /* 0x000000d1a8a82220 */ /* 0x004fe20000410000 */
[----:B------:R-:W0:Y:S01]  /*2fc0*/  @P2 LDC R213, c[0x0][0x40c] ;  /* 0x00010300ffd52b82 */ /* 0x000e220000000800 */
[----:B------:R-:W-:Y:S01]  /*2fd0*/  @P2 FMUL.FTZ R166, R166, R167 ;  /* 0x000000a7a6a62220 */ /* 0x000fe20000410000 */
[----:B------:R-:W-:Y:S01]  /*2fe0*/  @P1 FFMA.FTZ R217, R9, R171, R204 ;  /* 0x000000ab09d91223 */ /* 0x000fe200000100cc */
[----:B------:R-:W-:Y:S01]  /*2ff0*/  @P2 FMUL.FTZ R169, R169, R168 ;  /* 0x000000a8a9a92220 */ /* 0x000fe20000410000 */
[----:B------:R-:W-:-:S02]  /*3000*/  SHF.L.U32 R218, R47, 0x10, RZ ;  /* 0x000000102fda7819 */ /* 0x000fc400000006ff */
[----:B------:R-:W-:Y:S01]  /*3010*/  @P2 F2FP.BF16.F32.PACK_AB R166, RZ, R166 ;  /* 0x000000a6ffa6223e */ /* 0x000fe200000010ff */
[----:B---3--:R-:W-:Y:S01]  /*3020*/  @P2 FMUL.FTZ R207, R210, R211 ;  /* 0x000000d3d2cf2220 */ /* 0x008fe20000410000 */
[----:B------:R-:W1:Y:S01]  /*3030*/  @P2 LDC R219, c[0x0][0x40c] ;  /* 0x00010300ffdb2b82 */ /* 0x000e620000000800 */
[----:B------:R-:W-:Y:S01]  /*3040*/  @P2 SHF.L.U32 R210, R53, 0x10, RZ ;  /* 0x0000001035d22819 */ /* 0x000fe200000006ff */
[----:B------:R-:W-:Y:S01]  /*3050*/  @P1 FADD.FTZ R217, R6, -R217 ;  /* 0x800000d906d91221 */ /* 0x000fe20000010000 */
[----:B------:R-:W-:Y:S02]  /*3060*/  @P2 SHF.L.U32 R211, R190, 0x10, RZ ;  /* 0x00000010bed32819 */ /* 0x000fe400000006ff */
[----:B------:R-:W-:Y:S01]  /*3070*/  @P2 F2FP.BF16.F32.PACK_AB R169, RZ, R169 ;  /* 0x000000a9ffa9223e */ /* 0x000fe200000010ff */
[----:B------:R-:W-:Y:S01]  /*3080*/  @P2 FMUL.FTZ R209, R210, R207 ;  /* 0x000000cfd2d12220 */ /* 0x000fe20000410000 */
[----:B------:R-:W-:Y:S01]  /*3090*/  @P2 PRMT R148, R166, 0x7610, R148 ;  /* 0x00007610a6942816 */ /* 0x000fe20000000094 */
[----:B------:R-:W-:Y:S01]  /*30a0*/  @P2 FMUL.FTZ R210, R211, R212 ;  /* 0x000000d4d3d22220 */ /* 0x000fe20000410000 */
[----:B------:R-:W-:Y:S01]  /*30b0*/  @P2 SHF.L.U32 R166, R54, 0x10, RZ ;  /* 0x0000001036a62819 */ /* 0x000fe200000006ff */
[----:B------:R-:W-:Y:S01]  /*30c0*/  @P1 FFMA.FTZ R218, R197, R217, R218 ;  /* 0x000000d9c5da1223 */ /* 0x000fe200000100da */
[----:B------:R-:W-:-:S02]  /*30d0*/  @P2 F2FP.BF16.F32.PACK_AB R209, RZ, R209 ;  /* 0x000000d1ffd1223e */ /* 0x000fc400000010ff */
[----:B------:R-:W-:Y:S01]  /*30e0*/  @P2 PRMT R148, R148, 0x5410, R169 ;  /* 0x0000541094942816 */ /* 0x000fe200000000a9 */
[----:B----4-:R-:W-:Y:S01]  /*30f0*/  @P2 FMUL.FTZ R169, R214, R215 ;  /* 0x000000d7d6a92220 */ /* 0x010fe20000410000 */
[----:B------:R-:W-:Y:S01]  /*3100*/  @P2 F2FP.BF16.F32.PACK_AB R210, RZ, R210 ;  /* 0x000000d2ffd2223e */ /* 0x000fe200000010ff */
[----:B0-----:R-:W-:Y:S01]  /*3110*/  @P2 FMUL.FTZ R216, R216, R213 ;  /* 0x000000d5d8d82220 */ /* 0x001fe20000410000 */
[----:B------:R-:W-:Y:S01]  /*3120*/  @P2 PRMT R149, R209, 0x7610, R149 ;  /* 0x00007610d1952816 */ /* 0x000fe20000000095 */
[----:B------:R-:W-:Y:S01]  /*3130*/  @P2 FMUL.FTZ R209, R166, R169 ;  /* 0x000000a9a6d12220 */ /* 0x000fe20000410000 */
[----:B------:R-:W-:Y:S02]  /*3140*/  @P2 SHF.L.U32 R215, R191, 0x10, RZ ;  /* 0x00000010bfd72819 */ /* 0x000fe400000006ff */
[----:B------:R-:W-:Y:S02]  /*3150*/  @P2 PRMT R149, R149, 0x5410, R210 ;  /* 0x0000541095952816 */ /* 0x000fe400000000d2 */
[C---:B-----5:R-:W-:Y:S01]  /*3160*/  @P2 PRMT R166, R144.reuse, 0x7632, R166 ;  /* 0x0000763290a62816 */ /* 0x060fe200000000a6 */
[----:B------:R-:W-:Y:S01]  /*3170*/  @P2 FMUL.FTZ R210, R215, R216 ;  /* 0x000000d8d7d22220 */ /* 0x000fe20000410000 */
[----:B------:R-:W-:Y:S01]  /*3180*/  @P2 SHF.L.U32 R215, R144, 0x10, RZ ;  /* 0x0000001090d72819 */ /* 0x000fe200000006ff */
[----:B-1----:R-:W-:Y:S01]  /*3190*/  @P2 FMUL.FTZ R211, R218, R219 ;  /* 0x000000dbdad32220 */ /* 0x002fe20000410000 */
[----:B------:R-:W-:-:S02]  /*31a0*/  @P2 SHF.L.U32 R166, R166, 0x10, RZ ;  /* 0x00000010a6a62819 */ /* 0x000fc400000006ff */
[----:B------:R-:W-:Y:S01]  /*31b0*/  @P2 SHF.L.U32 R214, R55, 0x10, RZ ;  /* 0x0000001037d62819 */ /* 0x000fe200000006ff */
[----:B------:R-:W-:Y:S01]  /*31c0*/  @P2 FFMA.FTZ R116, R215, R167, R116 ;  /* 0x000000a7d7742223 */ /* 0x000fe20000010074 */
[C---:B------:R-:W-:Y:S01]  /*31d0*/  @P2 SHF.L.U32 R215, R145.reuse, 0x10, RZ ;  /* 0x0000001091d72819 */ /* 0x040fe200000006ff */
[----:B------:R-:W-:Y:S01]  /*31e0*/  @P2 FFMA.FTZ R117, R168, R166, R117 ;  /* 0x000000a6a8752223 */ /* 0x000fe20000010075 */
[----:B------:R-:W-:Y:S01]  /*31f0*/  @P2 PRMT R167, R145, 0x7632, R167 ;  /* 0x0000763291a72816 */ /* 0x000fe200000000a7 */
[----:B------:R-:W-:Y:S01]  /*3200*/  @P2 FMUL.FTZ R213, R214, R211 ;  /* 0x000000d3d6d52220 */ /* 0x000fe20000410000 */
[----:B------:R-:W-:Y:S01]  /*3210*/  @P2 PRMT R166, R146, 0x7632, R166 ;  /* 0x0000763292a62816 */ /* 0x000fe200000000a6 */
[----:B------:R-:W-:Y:S01]  /*3220*/  @P2 FFMA.FTZ R118, R215, R207, R118 ;  /* 0x000000cfd7762223 */ /* 0x000fe20000010076 */
[----:B------:R-:W-:Y:S02]  /*3230*/  @P2 F2FP.BF16.F32.PACK_AB R209, RZ, R209 ;  /* 0x000000d1ffd1223e */ /* 0x000fe400000010ff */
[----:B------:R-:W-:-:S02]  /*3240*/  @P2 SHF.L.U32 R167, R167, 0x10, RZ ;  /* 0x00000010a7a72819 */ /* 0x000fc400000006ff */
        /* <DEDUP_REMOVED lines=27> */
.L_x_372:
[----:B------:R-:W-:Y:S01]  /*3400*/  ISETP.GT.AND P1, PT, R170, RZ, PT ;  /* 0x000000ffaa00720c */ /* 0x000fe20003f24270 */
[----:B------:R-:W-:Y:S01]  /*3410*/  @P3 FFMA.FTZ R153, R3, R171, R204 ;  /* 0x000000ab03993223 */ /* 0x000fe200000100cc */
[C---:B------:R-:W-:Y:S01]  /*3420*/  SHF.L.U32 R166, R44.reuse, 0x10, RZ ;  /* 0x000000102ca67819 */ /* 0x040fe200000006ff */
[----:B------:R-:W0:Y:S01]  /*3430*/  @P2 LDC R211, c[0x0][0x40c] ;  /* 0x00010300ffd32b82 */ /* 0x000e220000000800 */
[----:B------:R-:W-:Y:S01]  /*3440*/  PRMT R152, R44, 0x7632, R152 ;  /* 0x000076322c987816 */ /* 0x000fe20000000098 */
[----:B------:R-:W-:Y:S01]  /*3450*/  @P3 FADD.FTZ R153, R0, -R153 ;  /* 0x8000009900993221 */ /* 0x000fe20000010000 */
[----:B------:R-:W-:Y:S02]  /*3460*/  SHF.L.U32 R210, R46, 0x10, RZ ;  /* 0x000000102ed27819 */ /* 0x000fe400000006ff */
[----:B------:R-:W-:Y:S01]  /*3470*/  SHF.L.U32 R154, R152, 0x10, RZ ;  /* 0x00000010989a7819 */ /* 0x000fe200000006ff */
[----:B------:R-:W-:Y:S01]  /*3480*/  @P3 FFMA.FTZ R166, R197, R153, R166 ;  /* 0x00000099c5a63223 */ /* 0x000fe200000100a6 */
[----:B------:R-:W-:Y:S01]  /*3490*/  PRMT R152, R45, 0x7632, R152 ;  /* 0x000076322d987816 */ /* 0x000fe20000000098 */
[----:B------:R-:W1:Y:S01]  /*34a0*/  @P2 LDC R169, c[0x0][0x40c] ;  /* 0x00010300ffa92b82 */ /* 0x000e620000000800 */
[----:B------:R-:W-:Y:S01]  /*34b0*/  PRMT R153, R46, 0x7632, R153 ;  /* 0x000076322e997816 */ /* 0x000fe20000000099 */
[-CC-:B------:R-:W-:Y:S01]  /*34c0*/  @P1 FFMA.FTZ R168, R8, R171.reuse, R204.reuse ;  /* 0x000000ab08a81223 */ /* 0x180fe200000100cc */
[-CC-:B------:R-:W-:Y:S01]  /*34d0*/  @P1 FFMA.FTZ R214, R12, R171.reuse, R204.reuse ;  /* 0x000000ab0cd61223 */ /* 0x180fe200000100cc */
[----:B------:R-:W-:Y:S01]  /*34e0*/  SHF.L.U32 R216, R152, 0x10, RZ ;  /* 0x0000001098d87819 */ /* 0x000fe200000006ff */
[-C--:B------:R-:W-:Y:S01]  /*34f0*/  @P1 FFMA.FTZ R167, R5, R171.reuse, R204 ;  /* 0x000000ab05a71223 */ /* 0x080fe200000100cc */
[----:B------:R-:W-:Y:S01]  /*3500*/  @P1 FADD.FTZ R155, R11, -R168 ;  /* 0x800000a80b9b1221 */ /* 0x000fe20000010000 */
[----:B------:R-:W-:Y:S01]  /*3510*/  @P1 FFMA.FTZ R168, R10, R171, R204 ;  /* 0x000000ab0aa81223 */ /* 0x000fe200000100cc */
[----:B------:R-:W2:Y:S01]  /*3520*/  @P2 LDC R207, c[0x0][0x40c] ;  /* 0x00010300ffcf2b82 */ /* 0x000ea20000000800 */
[----:B------:R-:W-:Y:S01]  /*3530*/  SHF.L.U32 R152, R153, 0x10, RZ ;  /* 0x0000001099987819 */ /* 0x000fe200000006ff */
[----:B------:R-:W-:Y:S01]  /*3540*/  @P1 FFMA.FTZ R154, R197, R155, R154 ;  /* 0x0000009bc59a1223 */ /* 0x000fe2000001009a */
[----:B------:R-:W-:Y:S01]  /*3550*/  @P1 FADD.FTZ R153, R15, -R214 ;  /* 0x800000d60f991221 */ /* 0x000fe20000010000 */
[----:B------:R-:W-:Y:S01]  /*3560*/  @P1 FFMA.FTZ R155, R7, R171, R204 ;  /* 0x000000ab079b1223 */ /* 0x000fe200000100cc */
[----:B------:R-:W-:Y:S01]  /*3570*/  @P1 FADD.FTZ R168, R13, -R168 ;  /* 0x800000a80da81221 */ /* 0x000fe20000010000 */
[----:B------:R-:W-:Y:S01]  /*3580*/  SHF.L.U32 R212, R45, 0x10, RZ ;  /* 0x000000102dd47819 */ /* 0x000fe200000006ff */
[----:B------:R-:W-:Y:S01]  /*3590*/  @P1 FFMA.FTZ R152, R197, R153, R152 ;  /* 0x00000099c5981223 */ /* 0x000fe20000010098 */
[----:B------:R-:W3:Y:S01]  /*35a0*/  @P2 LDC R213, c[0x0][0x40c] ;  /* 0x00010300ffd52b82 */ /* 0x000ee20000000800 */
[----:B------:R-:W-:Y:S01]  /*35b0*/  @P1 FADD.FTZ R155, R4, -R155 ;  /* 0x8000009b049b1221 */ /* 0x000fe20000010000 */
[----:B------:R-:W-:Y:S01]  /*35c0*/  @P1 FFMA.FTZ R153, R9, R171, R204 ;  /* 0x000000ab09991223 */ /* 0x000fe200000100cc */
[----:B------:R-:W-:Y:S01]  /*35d0*/  @P1 FFMA.FTZ R216, R197, R168, R216 ;  /* 0x000000a8c5d81223 */ /* 0x000fe200000100d8 */
[----:B------:R-:W-:Y:S01]  /*35e0*/  SHF.L.U32 R168, R47, 0x10, RZ ;  /* 0x000000102fa87819 */ /* 0x000fe200000006ff */
[----:B------:R-:W-:Y:S01]  /*35f0*/  @P1 FADD.FTZ R167, R2, -R167 ;  /* 0x800000a702a71221 */ /* 0x000fe20000010000 */
[C---:B------:R-:W-:Y:S01]  /*3600*/  @P1 FFMA.FTZ R210, R197.reuse, R155, R210 ;  /* 0x0000009bc5d21223 */ /* 0x040fe200000100d2 */
[----:B------:R-:W-:Y:S01]  /*3610*/  @P1 FADD.FTZ R153, R6, -R153 ;  /* 0x8000009906991221 */ /* 0x000fe20000010000 */
[----:B------:R-:W4:Y:S01]  /*3620*/  @P2 LDC R209, c[0x0][0x40c] ;  /* 0x00010300ffd12b82 */ /* 0x000f220000000800 */
[C---:B------:R-:W-:Y:S01]  /*3630*/  @P1 FFMA.FTZ R212, R197.reuse, R167, R212 ;  /* 0x000000a7c5d41223 */ /* 0x040fe200000100d4 */
[----:B------:R-:W-:Y:S01]  /*3640*/  F2FP.BF16.F32.PACK_AB R167, RZ, R152 ;  /* 0x00000098ffa7723e */ /* 0x000fe200000010ff */
[----:B------:R-:W-:Y:S01]  /*3650*/  @P1 FFMA.FTZ R168, R197, R153, R168 ;  /* 0x00000099c5a81223 */ /* 0x000fe200000100a8 */
[----:B------:R-:W-:Y:S01]  /*3660*/  F2FP.BF16.F32.PACK_AB R217, RZ, R210 ;  /* 0x000000d2ffd9723e */ /* 0x000fe200000010ff */
[----:B0-----:R-:W-:Y:S01]  /*3670*/  @P2 FMUL.FTZ R153, R210, R211 ;  /* 0x000000d3d2992220 */ /* 0x001fe20000410000 */
[----:B------:R-:W-:Y:S01]  /*3680*/  @P2 SHF.L.U32 R211, R189, 0x10, RZ ;  /* 0x00000010bdd32819 */ /* 0x000fe200000006ff */
[----:B-1----:R-:W-:Y:S01]  /*3690*/  @P2 FMUL.FTZ R210, R154, R169 ;  /* 0x000000a99ad22220 */ /* 0x002fe20000410000 */
[----:B------:R-:W0:Y:S01]  /*36a0*/  @P2 LDC R221, c[0x0][0x40c] ;  /* 0x00010300ffdd2b82 */ /* 0x000e220000000800 */
[----:B------:R-:W-:Y:S01]  /*36b0*/  PRMT R217, R217, 0x5410, R167 ;  /* 0x00005410d9d97816 */ /* 0x000fe200000000a7 */
[----:B--2---:R-:W-:Y:S01]  /*36c0*/  @P2 FMUL.FTZ R207, R166, R207 ;  /* 0x000000cfa6cf2220 */ /* 0x004fe20000410000 */
[----:B------:R-:W-:Y:S01]  /*36d0*/  F2FP.BF16.F32.PACK_AB R167, RZ, R154 ;  /* 0x0000009affa7723e */ /* 0x000fe200000010ff */
[----:B------:R-:W-:Y:S01]  /*36e0*/  @P2 FMUL.FTZ R211, R211, R210 ;  /* 0x000000d2d3d32220 */ /* 0x000fe20000410000 */
[----:B------:R-:W-:Y:S01]  /*36f0*/  @P2 SHF.L.U32 R154, R52, 0x10, RZ ;  /* 0x00000010349a2819 */ /* 0x000fe200000006ff */
[----:B------:R-:W-:Y:S01]  /*3700*/  @P1 FFMA.FTZ R214, R14, R171, R204 ;  /* 0x000000ab0ed61223 */ /* 0x000fe200000100cc */
[----:B------:R-:W-:Y:S01]  /*3710*/  F2FP.BF16.F32.PACK_AB R169, RZ, R212 ;  /* 0x000000d4ffa9723e */ /* 0x000fe200000010ff */
[----:B------:R-:W1:Y:S01]  /*3720*/  @P2 LDC R215, c[0x0][0x40c] ;  /* 0x00010300ffd72b82 */ /* 0x000e620000000800 */
[----:B---3--:R-:W-:Y:S01]  /*3730*/  @P2 FMUL.FTZ R213, R212, R213 ;  /* 0x000000d5d4d52220 */ /* 0x008fe20000410000 */
[----:B------:R-:W-:Y:S01]  /*3740*/  @P2 FMUL.FTZ R154, R154, R207 ;  /* 0x000000cf9a9a2220 */ /* 0x000fe20000410000 */
[----:B------:R-:W-:Y:S01]  /*3750*/  @P2 F2FP.BF16.F32.PACK_AB R212, RZ, R211 ;  /* 0x000000d3ffd4223e */ /* 0x000fe200000010ff */
[----:B------:R-:W-:Y:S01]  /*3760*/  @P1 FADD.FTZ R214, R17, -R214 ;  /* 0x800000d611d61221 */ /* 0x000fe20000010000 */
[----:B------:R-:W-:-:S02]  /*3770*/  PRMT R155, R47, 0x7632, R155 ;  /* 0x000076322f9b7816 */ /* 0x000fc4000000009b */
[----:B------:R-:W-:Y:S01]  /*3780*/  F2FP.BF16.F32.PACK_AB R224, RZ, R216 ;  /* 0x000000d8ffe0723e */ /* 0x000fe200000010ff */
[----:B------:R-:W2:Y:S01]  /*3790*/  @P2 LDC R222, c[0x0][0x40c] ;  /* 0x00010300ffde2b82 */ /* 0x000ea20000000800 */
[----:B----4-:R-:W-:Y:S01]  /*37a0*/  @P2 FMUL.FTZ R218, R216, R209 ;  /* 0x000000d1d8da2220 */ /* 0x010fe20000410000 */
[----:B------:R-:W-:Y:S02]  /*37b0*/  @P2 SHF.L.U32 R211, R190, 0x10, RZ ;  /* 0x00000010bed32819 */ /* 0x000fe400000006ff */
[----:B------:R-:W-:Y:S02]  /*37c0*/  @P2 SHF.L.U32 R216, R54, 0x10, RZ ;  /* 0x0000001036d82819 */ /* 0x000fe400000006ff */
[----:B------:R-:W-:Y:S02]  /*37d0*/  SHF.L.U32 R155, R155, 0x10, RZ ;  /* 0x000000109b9b7819 */ /* 0x000fe400000006ff */
[----:B------:R-:W-:Y:S01]  /*37e0*/  @P2 F2FP.BF16.F32.PACK_AB R209, RZ, R154 ;  /* 0x0000009affd1223e */ /* 0x000fe200000010ff */
[----:B------:R-:W-:Y:S01]  /*37f0*/  @P2 FMUL.FTZ R154, R211, R218 ;  /* 0x000000dad39a2220 */ /* 0x000fe20000410000 */
[----:B------:R-:W-:Y:S01]  /*3800*/  @P2 FMUL.FTZ R211, R216, R153 ;  /* 0x00000099d8d32220 */ /* 0x000fe20000410000 */
[----:B------:R-:W-:Y:S01]  /*3810*/  @P1 FFMA.FTZ R155, R197, R214, R155 ;  /* 0x000000d6c59b1223 */ /* 0x000fe2000001009b */
[----:B------:R-:W-:Y:S01]  /*3820*/  @P2 SHF.L.U32 R214, R53, 0x10, RZ ;  /* 0x0000001035d62819 */ /* 0x000fe200000006ff */
[----:B0-----:R-:W-:Y:S01]  /*3830*/  @P2 FMUL.FTZ R221, R168, R221 ;  /* 0x000000dda8dd2220 */ /* 0x001fe20000410000 */
[----:B------:R-:W-:-:S02]  /*3840*/  @P2 SHF.L.U32 R220, R55, 0x10, RZ ;  /* 0x0000001037dc2819 */ /* 0x000fc400000006ff */
[----:B------:R-:W-:Y:S01]  /*3850*/  @P2 F2FP.BF16.F32.PACK_AB R216, RZ, R211 ;  /* 0x000000d3ffd8223e */ /* 0x000fe200000010ff */
[----:B-1----:R-:W-:Y:S01]  /*3860*/  @P2 FMUL.FTZ R152, R152, R215 ;  /* 0x000000d798982220 */ /* 0x002fe20000410000 */
[----:B-----5:R-:W-:Y:S01]  /*3870*/  @P2 PRMT R211, R144, 0x7632, R211 ;  /* 0x0000763290d32816 */ /* 0x020fe200000000d3 */
[----:B------:R-:W-:Y:S01]  /*3880*/  @P2 FMUL.FTZ R214, R214, R213 ;  /* 0x000000d5d6d62220 */ /* 0x000fe20000410000 */
[----:B------:R-:W-:Y:S01]  /*3890*/  @P2 SHF.L.U32 R225, R144, 0x10, RZ ;  /* 0x0000001090e12819 */ /* 0x000fe200000006ff */
[----:B------:R-:W-:Y:S01]  /*38a0*/  @P2 FMUL.FTZ R220, R220, R221 ;  /* 0x000000dddcdc2220 */ /* 0x000fe20000410000 */
[----:B------:R-:W-:Y:S01]  /*38b0*/  @P2 SHF.L.U32 R219, R191, 0x10, RZ ;  /* 0x00000010bfdb2819 */ /* 0x000fe200000006ff */
[----:B------:R-:W-:Y:S01]  /*38c0*/  @P2 IMAD.U32 R211, R211, 0x10000, RZ ;  /* 0x00010000d3d32824 */ /* 0x000fe200078e00ff */
[----:B------:R-:W-:Y:S01]  /*38d0*/  @P2 SHF.L.U32 R223, R192, 0x10, RZ ;  /* 0x00000010c0df2819 */ /* 0x000fe200000006ff */
[----:B--2---:R-:W-:Y:S01]  /*38e0*/  @P2 FMUL.FTZ R222, R155, R222 ;  /* 0x000000de9bde2220 */ /* 0x004fe20000410000 */
[----:B------:R-:W-:Y:S01]  /*38f0*/  @P2 F2FP.BF16.F32.PACK_AB R215, RZ, R154 ;  /* 0x0000009affd7223e */ /* 0x000fe200000010ff */
[----:B------:R-:W-:Y:S01]  /*3900*/  @P2 FFMA.FTZ R116, R225, R207, R116 ;  /* 0x000000cfe1742223 */ /* 0x000fe20000010074 */
[-C--:B------:R-:W-:Y:S01]  /*3910*/  MOV R154, R217.reuse ;  /* 0x000000d9009a7202 */ /* 0x080fe20000000f00 */
[----:B------:R-:W-:Y:S01]  /*3920*/  @P2 FMUL.FTZ R219, R219, R152 ;  /* 0x00000098dbdb2220 */ /* 0x000fe20000410000 */
[----:B------:R-:W-:Y:S01]  /*3930*/  @P2 MOV R154, R217 ;  /* 0x000000d9009a2202 */ /* 0x000fe20000000f00 */
[----:B------:R-:W-:Y:S01]  /*3940*/  @P2 FMUL.FTZ R223, R223, R222 ;  /* 0x000000dedfdf2220 */ /* 0x000fe20000410000 */
[----:B------:R-:W-:Y:S01]  /*3950*/  @P2 SHF.L.U32 R217, R145, 0x10, RZ ;  /* 0x0000001091d92819 */ /* 0x000fe200000006ff */
[----:B------:R-:W-:Y:S01]  /*3960*/  @P2 FFMA.FTZ R117, R210, R211, R117 ;  /* 0x000000d3d2752223 */ /* 0x000fe20000010075 */
[----:B------:R-:W-:-:S02]  /*3970*/  F2FP.BF16.F32.PACK_AB R155, R155, R168 ;  /* 0x000000a89b9b723e */ /* 0x000fc400000010ff */
[----:B------:R-:W-:Y:S01]  /*3980*/  @P2 PRMT R148, R209, 0x7610, R148 ;  /* 0x00007610d1942816 */ /* 0x000fe20000000094 */
[----:B------:R-:W-:Y:S01]  /*3990*/  @P2 FFMA.FTZ R118, R217, R213, R118 ;  /* 0x000000d5d9762223 */ /* 0x000fe20000010076 */
[----:B------:R-:W-:Y:S02]  /*39a0*/  @P2 PRMT R207, R146, 0x7632, R207 ;  /* 0x0000763292cf2816 */ /* 0x000fe400000000cf */
[----:B------:R-:W-:Y:S02]  /*39b0*/  @P2 PRMT R168, R145, 0x7632, R168 ;  /* 0x0000763291a82816 */ /* 0x000fe400000000a8 */
[----:B------:R-:W-:Y:S02]  /*39c0*/  @P2 PRMT R209, R147, 0x7632, R209 ;  /* 0x0000763293d12816 */ /* 0x000fe400000000d1 */
[----:B------:R-:W-:Y:S02]  /*39d0*/  @P2 F2FP.BF16.F32.PACK_AB R214, RZ, R214 ;  /* 0x000000d6ffd6223e */ /* 0x000fe400000010ff */
[----:B------:R-:W-:-:S02]  /*39e0*/  @P2 F2FP.BF16.F32.PACK_AB R220, RZ, R220 ;  /* 0x000000dcffdc223e */ /* 0x000fc400000010ff */
[----:B------:R-:W-:Y:S02]  /*39f0*/  @P2 SHF.L.U32 R211, R146, 0x10, RZ ;  /* 0x0000001092d32819 */ /* 0x000fe400000006ff */
[----:B------:R-:W-:Y:S02]  /*3a00*/  @P2 SHF.L.U32 R207, R207, 0x10, RZ ;  /* 0x00000010cfcf2819 */ /* 0x000fe400000006ff */
[----:B------:R-:W-:Y:S01]  /*3a10*/  @P2 SHF.L.U32 R168, R168, 0x10, RZ ;  /* 0x00000010a8a82819 */ /* 0x000fe200000006ff */
[----:B------:R-:W-:Y:S01]  /*3a20*/  @P2 FFMA.FTZ R112, R211, R153, R112 ;  /* 0x00000099d3702223 */ /* 0x000fe20000010070 */
        /* <DEDUP_REMOVED lines=16> */
[----:B------:R-:W-:Y:S02]  /*3b30*/  PRMT R153, R169, 0x5410, R224 ;  /* 0x00005410a9997816 */ /* 0x000fe400000000e0 */
[----:B------:R-:W-:-:S07]  /*3b40*/  PRMT R152, R166, 0x5410, R167 ;  /* 0x00005410a6987816 */ /* 0x000fce00000000a7 */
.L_x_371:
[----:B------:R-:W-:Y:S05]  /*3b50*/  BSYNC.RECONVERGENT B1 ;  /* 0x0000000000017941 */ /* 0x000fea0003800200 */
.L_x_354:
[----:B------:R-:W-:Y:S01]  /*3b60*/  ISETP.NE.U32.AND P1, PT, R206, RZ, PT ;  /* 0x000000ffce00720c */ /* 0x000fe20003f25070 */
[----:B------:R-:W0:Y:S01]  /*3b70*/  @P2 LDC.64 R166, c[0x0][0x468] ;  /* 0x00011a00ffa62b82 */ /* 0x000e220000000a00 */
[----:B------:R-:W-:Y:S01]  /*3b80*/  BSSY.RECONVERGENT B1, `(.L_x_373) ;  /* 0x000000c000017945 */ /* 0x000fe20003800200 */
[----:B------:R-:W-:Y:S02]  /*3b90*/  IADD3 R207, PT, PT, R205, 0x20, RZ ;  /* 0x00000020cdcf7810 */ /* 0x000fe40007ffe0ff */
[----:B------:R-:W-:-:S13]  /*3ba0*/  ISETP.NE.AND.EX P1, PT, R208, RZ, PT, P1 ;  /* 0x000000ffd000720c */ /* 0x000fda0003f25310 */
[----:B------:R-:W1:Y:S01]  /*3bb0*/  @P1 LDC.64 R168, c[0x0][0x478] ;  /* 0x00011e00ffa81b82 */ /* 0x000e620000000a00 */
[----:B0-----:R-:W-:-:S04]  /*3bc0*/  @P2 IMAD.WIDE.U32 R166, R205, 0x10, R166 ;  /* 0x00000010cda62825 */ /* 0x001fc800078e00a6 */
[----:B-1----:R-:W-:-:S05]  /*3bd0*/  @P1 IMAD.WIDE.U32 R168, R203, 0x10, R168 ;  /* 0x00000010cba81825 */ /* 0x002fca00078e00a8 */
[----:B------:R0:W-:Y:S04]  /*3be0*/  @P1 STG.E.128 desc[UR6][R168.64], R152 ;  /* 0x00000098a8001986 */ /* 0x0001e8000c101d06 */
[----:B------:R0:W-:Y:S01]  /*3bf0*/  @P2 STG.E.128 desc[UR6][R166.64], R148 ;  /* 0x00000094a6002986 */ /* 0x0001e2000c101d06 */
[----:B------:R-:W-:Y:S05]  /*3c00*/  @!P2 BRA `(.L_x_374) ;  /* 0x00000000000ca947 */ /* 0x000fea0003800000 */
[----:B-----5:R-:W1:Y:S02]  /*3c10*/  LDC.64 R144, c[0x0][0x390] ;  /* 0x0000e400ff907b82 */ /* 0x020e640000000a00 */
[----:B-1----:R-:W-:-:S06]  /*3c20*/  IMAD.WIDE.U32 R144, R207, 0x10, R144 ;  /* 0x00000010cf907825 */ /* 0x002fcc00078e0090 */
[----:B------:R-:W5:Y:S02]  /*3c30*/  LDG.E.128 R144, desc[UR6][R144.64] ;  /* 0x0000000690907981 */ /* 0x000f64000c1e1d00 */
.L_x_374:
[----:B------:R-:W-:Y:S05]  /*3c40*/  BSYNC.RECONVERGENT B1 ;  /* 0x0000000000017941 */ /* 0x000fea0003800200 */
.L_x_373:
[----:B------:R-:W-:Y:S04]  /*3c50*/  BSSY.RECONVERGENT B1, `(.L_x_375) ;  /* 0x00001d0000017945 */ /* 0x000fe80003800200 */
[----:B------:R-:W-:Y:S05]  /*3c60*/  @!P0 BRA `(.L_x_376) ;  /* 0x0000000c00848947 */ /* 0x000fea0003800000 */
[----:B------:R-:W-:Y:S05]  /*3c70*/  @!P1 BRA `(.L_x_377) ;  /* 0x0000000400d89947 */ /* 0x000fea0003800000 */
[----:B------:R-:W-:Y:S01]  /*3c80*/  ISETP.GT.AND P3, PT, R170, RZ, PT ;  /* 0x000000ffaa00720c */ /* 0x000fe20003f64270 */
[----:B0-----:R-:W0:Y:S01]  /*3c90*/  @P2 LDC R169, c[0x0][0x40c] ;  /* 0x00010300ffa92b82 */ /* 0x001e220000000800 */
[----:B------:R-:W-:Y:S02]  /*3ca0*/  SHF.L.U32 R206, R40, 0x10, RZ ;  /* 0x0000001028ce7819 */ /* 0x000fe400000006ff */
[----:B------:R-:W-:Y:S02]  /*3cb0*/  SHF.L.U32 R210, R42, 0x10, RZ ;  /* 0x000000102ad27819 */ /* 0x000fe400000006ff */
[C---:B------:R-:W-:Y:S02]  /*3cc0*/  PRMT R168, R41.reuse, 0x7632, R168 ;  /* 0x0000763229a87816 */ /* 0x040fe400000000a8 */
[----:B------:R-:W-:Y:S01]  /*3cd0*/  SHF.L.U32 R152, R41, 0x10, RZ ;  /* 0x0000001029987819 */ /* 0x000fe200000006ff */
[----:B------:R-:W1:Y:S01]  /*3ce0*/  @P2 LDC R219, c[0x0][0x40c] ;  /* 0x00010300ffdb2b82 */ /* 0x000e620000000800 */
[----:B------:R-:W-:-:S02]  /*3cf0*/  SHF.L.U32 R168, R168, 0x10, RZ ;  /* 0x00000010a8a87819 */ /* 0x000fc400000006ff */
[----:B------:R-:W-:Y:S01]  /*3d00*/  PRMT R154, R40, 0x7632, R154 ;  /* 0x00007632289a7816 */ /* 0x000fe2000000009a */
[-CC-:B------:R-:W-:Y:S01]  /*3d10*/  @P3 FFMA.FTZ R153, R19, R171.reuse, R204.reuse ;  /* 0x000000ab13993223 */ /* 0x180fe200000100cc */
[-CC-:B------:R-:W-:Y:S01]  /*3d20*/  @P3 FFMA.FTZ R166, R24, R171.reuse, R204.reuse ;  /* 0x000000ab18a63223 */ /* 0x180fe200000100cc */
[-CC-:B------:R-:W-:Y:S01]  /*3d30*/  @P3 FFMA.FTZ R167, R21, R171.reuse, R204.reuse ;  /* 0x000000ab15a73223 */ /* 0x180fe200000100cc */
[-C--:B------:R-:W-:Y:S01]  /*3d40*/  @P3 FFMA.FTZ R214, R28, R171.reuse, R204 ;  /* 0x000000ab1cd63223 */ /* 0x080fe200000100cc */
[----:B------:R-:W-:Y:S01]  /*3d50*/  @P3 FADD.FTZ R153, R16, -R153 ;  /* 0x8000009910993221 */ /* 0x000fe20000010000 */
[----:B------:R-:W2:Y:S01]  /*3d60*/  @P2 LDC R211, c[0x0][0x40c] ;  /* 0x00010300ffd32b82 */ /* 0x000ea20000000800 */
[----:B------:R-:W-:Y:S01]  /*3d70*/  @P3 FADD.FTZ R155, R27, -R166 ;  /* 0x800000a61b9b3221 */ /* 0x000fe20000010000 */
[----:B------:R-:W-:Y:S01]  /*3d80*/  @P3 FFMA.FTZ R166, R26, R171, R204 ;  /* 0x000000ab1aa63223 */ /* 0x000fe200000100cc */
[----:B------:R-:W-:Y:S01]  /*3d90*/  @P3 FFMA.FTZ R206, R197, R153, R206 ;  /* 0x00000099c5ce3223 */ /* 0x000fe200000100ce */
[----:B------:R-:W-:Y:S01]  /*3da0*/  @P3 FFMA.FTZ R153, R23, R171, R204 ;  /* 0x000000ab17993223 */ /* 0x000fe200000100cc */
[----:B------:R-:W-:Y:S01]  /*3db0*/  @P3 FADD.FTZ R167, R18, -R167 ;  /* 0x800000a712a73221 */ /* 0x000fe20000010000 */
[----:B------:R-:W-:Y:S01]  /*3dc0*/  @P3 FADD.FTZ R166, R29, -R166 ;  /* 0x800000a61da63221 */ /* 0x000fe20000010000 */
[----:B------:R-:W-:Y:S01]  /*3dd0*/  @P3 FADD.FTZ R214, R31, -R214 ;  /* 0x800000d61fd63221 */ /* 0x000fe20000010000 */
[----:B------:R-:W3:Y:S01]  /*3de0*/  @P2 LDC R213, c[0x0][0x40c] ;  /* 0x00010300ffd52b82 */ /* 0x000ee20000000800 */
[----:B------:R-:W-:Y:S01]  /*3df0*/  @P3 FADD.FTZ R153, R20, -R153 ;  /* 0x8000009914993221 */ /* 0x000fe20000010000 */
[C---:B------:R-:W-:Y:S01]  /*3e00*/  @P3 FFMA.FTZ R152, R197.reuse, R167, R152 ;  /* 0x000000a7c5983223 */ /* 0x040fe20000010098 */
[----:B------:R-:W-:Y:S01]  /*3e10*/  @P3 FFMA.FTZ R168, R197, R166, R168 ;  /* 0x000000a6c5a83223 */ /* 0x000fe200000100a8 */
[----:B------:R-:W-:Y:S01]  /*3e20*/  PRMT R166, R43, 0x7632, R166 ;  /* 0x000076322ba67816 */ /* 0x000fe200000000a6 */
[----:B------:R-:W-:Y:S01]  /*3e30*/  @P3 FFMA.FTZ R210, R197, R153, R210 ;  /* 0x00000099c5d23223 */ /* 0x000fe200000100d2 */
[----:B------:R-:W-:Y:S01]  /*3e40*/  PRMT R153, R42, 0x7632, R153 ;  /* 0x000076322a997816 */ /* 0x000fe20000000099 */
[----:B------:R-:W-:Y:S01]  /*3e50*/  @P3 FFMA.FTZ R218, R30, R171, R204 ;  /* 0x000000ab1eda3223 */ /* 0x000fe200000100cc */
[----:B------:R-:W4:Y:S01]  /*3e60*/  @P2 LDC R220, c[0x0][0x40c] ;  /* 0x00010300ffdc2b82 */ /* 0x000f220000000800 */
[----:B------:R-:W-:-:S02]  /*3e70*/  SHF.L.U32 R154, R154, 0x10, RZ ;  /* 0x000000109a9a7819 */ /* 0x000fc400000006ff */
[----:B------:R-:W-:Y:S01]  /*3e80*/  SHF.L.U32 R212, R153, 0x10, RZ ;  /* 0x0000001099d47819 */ /* 0x000fe200000006ff */
[----:B------:R-:W-:Y:S01]  /*3e90*/  @P3 FFMA.FTZ R153, R25, R171, R204 ;  /* 0x000000ab19993223 */ /* 0x000fe200000100cc */
[----:B------:R-:W-:Y:S01]  /*3ea0*/  @P2 SHF.L.U32 R208, R61, 0x10, RZ ;  /* 0x000000103dd02819 */ /* 0x000fe200000006ff */
[----:B------:R-:W-:Y:S01]  /*3eb0*/  @P3 FADD.FTZ R167, R33, -R218 ;  /* 0x800000da21a73221 */ /* 0x000fe20000010000 */
[----:B------:R-:W-:Y:S01]  /*3ec0*/  SHF.L.U32 R166, R166, 0x10, RZ ;  /* 0x00000010a6a67819 */ /* 0x000fe200000006ff */
[----:B------:R-:W-:Y:S01]  /*3ed0*/  @P3 FADD.FTZ R216, R22, -R153 ;  /* 0x8000009916d83221 */ /* 0x000fe20000010000 */
[C---:B------:R-:W-:Y:S01]  /*3ee0*/  @P3 FFMA.FTZ R212, R197.reuse, R214, R212 ;  /* 0x000000d6c5d43223 */ /* 0x040fe200000100d4 */
[----:B0-----:R-:W-:Y:S01]  /*3ef0*/  @P2 FMUL.FTZ R153, R152, R169 ;  /* 0x000000a998992220 */ /* 0x001fe20000410000 */
[----:B------:R-:W0:Y:S01]  /*3f00*/  @P2 LDC R217, c[0x0][0x40c] ;  /* 0x00010300ffd92b82 */ /* 0x000e220000000800 */
[----:B------:R-:W-:Y:S01]  /*3f10*/  @P3 FFMA.FTZ R154, R197, R155, R154 ;  /* 0x0000009bc59a3223 */ /* 0x000fe2000001009a */
[----:B-1----:R-:W-:Y:S01]  /*3f20*/  @P2 FMUL.FTZ R214, R212, R219 ;  /* 0x000000dbd4d62220 */ /* 0x002fe20000410000 */
[----:B------:R-:W-:Y:S01]  /*3f30*/  SHF.L.U32 R155, R43, 0x10, RZ ;  /* 0x000000102b9b7819 */ /* 0x000fe200000006ff */
[----:B------:R-:W-:Y:S01]  /*3f40*/  @P2 FMUL.FTZ R169, R153, R208 ;  /* 0x000000d099a92220 */ /* 0x000fe20000410000 */
[C---:B------:R-:W-:Y:S01]  /*3f50*/  @P3 FFMA.FTZ R166, R197.reuse, R167, R166 ;  /* 0x000000a7c5a63223 */ /* 0x040fe200000100a6 */
[----:B------:R-:W-:Y:S01]  /*3f60*/  @P2 SHF.L.U32 R209, R182, 0x10, RZ ;  /* 0x00000010b6d12819 */ /* 0x000fe200000006ff */
[----:B--2---:R-:W-:Y:S01]  /*3f70*/  @P2 FMUL.FTZ R208, R168, R211 ;  /* 0x000000d3a8d02220 */ /* 0x004fe20000410000 */
[----:B------:R-:W1:Y:S01]  /*3f80*/  @P2 LDC R219, c[0x0][0x40c] ;  /* 0x00010300ffdb2b82 */ /* 0x000e620000000800 */
[----:B---3--:R-:W-:Y:S01]  /*3f90*/  @P2 FMUL.FTZ R167, R210, R213 ;  /* 0x000000d5d2a72220 */ /* 0x008fe20000410000 */
[----:B------:R-:W-:Y:S01]  /*3fa0*/  F2FP.BF16.F32.PACK_AB R215, RZ, R210 ;  /* 0x000000d2ffd7723e */ /* 0x000fe200000010ff */
[----:B------:R-:W-:Y:S01]  /*3fb0*/  @P3 FFMA.FTZ R155, R197, R216, R155 ;  /* 0x000000d8c59b3223 */ /* 0x000fe2000001009b */
[----:B------:R-:W-:Y:S01]  /*3fc0*/  @P2 SHF.L.U32 R210, R62, 0x10, RZ ;  /* 0x000000103ed22819 */ /* 0x000fe200000006ff */
[----:B------:R-:W-:Y:S01]  /*3fd0*/  @P2 FMUL.FTZ R209, R208, R209 ;  /* 0x000000d1d0d12220 */ /* 0x000fe20000410000 */
[----:B------:R-:W-:Y:S01]  /*3fe0*/  @P2 F2FP.BF16.F32.PACK_AB R169, RZ, R169 ;  /* 0x000000a9ffa9223e */ /* 0x000fe200000010ff */
[----:B----4-:R-:W-:Y:S01]  /*3ff0*/  @P2 FMUL.FTZ R213, R155, R220 ;  /* 0x000000dc9bd52220 */ /* 0x010fe20000410000 */
[----:B------:R-:W-:Y:S01]  /*4000*/  F2FP.BF16.F32.PACK_AB R216, RZ, R212 ;  /* 0x000000d4ffd8723e */ /* 0x000fe200000010ff */
[----:B------:R-:W-:Y:S01]  /*4010*/  @P2 FMUL.FTZ R210, R167, R210 ;  /* 0x000000d2a7d22220 */ /* 0x000fe20000410000 */
[----:B------:R-:W-:Y:S01]  /*4020*/  @P2 PRMT R149, R169, 0x7610, R149 ;  /* 0x00007610a9952816 */ /* 0x000fe20000000095 */
[----:B------:R-:W-:Y:S01]  /*4030*/  @P2 IMAD.U32 R212, R63, 0x10000, RZ ;  /* 0x000100003fd42824 */ /* 0x000fe200078e00ff */
[----:B------:R-:W-:-:S02]  /*4040*/  @P2 SHF.L.U32 R211, R183, 0x10, RZ ;  /* 0x00000010b7d32819 */ /* 0x000fc400000006ff */
[----:B-----5:R-:W-:Y:S01]  /*4050*/  @P2 PRMT R169, R146, 0x7632, R169 ;  /* 0x0000763292a92816 */ /* 0x020fe200000000a9 */
[----:B------:R-:W-:Y:S01]  /*4060*/  @P2 FMUL.FTZ R212, R213, R212 ;  /* 0x000000d4d5d42220 */ /* 0x000fe20000410000 */
[----:B------:R-:W-:Y:S01]  /*4070*/  @P2 F2FP.BF16.F32.PACK_AB R209, RZ, R209 ;  /* 0x000000d1ffd1223e */ /* 0x000fe200000010ff */
[C---:B------:R-:W-:Y:S01]  /*4080*/  @P2 FMUL.FTZ R211, R214.reuse, R211 ;  /* 0x000000d3d6d32220 */ /* 0x040fe20000410000 */
[----:B------:R-:W-:Y:S02]  /*4090*/  @P2 F2FP.BF16.F32.PACK_AB R210, RZ, R210 ;  /* 0x000000d2ffd2223e */ /* 0x000fe400000010ff */
[----:B------:R-:W-:Y:S02]  /*40a0*/  @P2 SHF.L.U32 R169, R169, 0x10, RZ ;  /* 0x00000010a9a92819 */ /* 0x000fe400000006ff */
[----:B------:R-:W-:Y:S02]  /*40b0*/  @P2 PRMT R149, R149, 0x5410, R209 ;  /* 0x0000541095952816 */ /* 0x000fe400000000d1 */
[----:B------:R-:W-:Y:S01]  /*40c0*/  @P2 SHF.L.U32 R209, R147, 0x10, RZ ;  /* 0x0000001093d12819 */ /* 0x000fe200000006ff */
[----:B------:R-:W-:Y:S01]  /*40d0*/  @P2 FFMA.FTZ R105, R214, R169, R105 ;  /* 0x000000a9d6692223 */ /* 0x000fe20000010069 */
[----:B------:R-:W-:Y:S01]  /*40e0*/  @P2 PRMT R150, R210, 0x7610, R150 ;  /* 0x00007610d2962816 */ /* 0x000fe20000000096 */
[----:B0-----:R-:W-:Y:S01]  /*40f0*/  @P2 FMUL.FTZ R169, R206, R217 ;  /* 0x000000d9cea92220 */ /* 0x001fe20000410000 */
[----:B------:R-:W-:Y:S01]  /*4100*/  @P2 F2FP.BF16.F32.PACK_AB R212, RZ, R212 ;  /* 0x000000d4ffd4223e */ /* 0x000fe200000010ff */
[----:B------:R-:W-:Y:S01]  /*4110*/  @P2 FFMA.FTZ R106, R209, R213, R106 ;  /* 0x000000d5d16a2223 */ /* 0x000fe2000001006a */
[----:B------:R-:W-:-:S02]  /*4120*/  @P2 F2FP.BF16.F32.PACK_AB R211, RZ, R211 ;  /* 0x000000d3ffd3223e */ /* 0x000fc400000010ff */
[----:B------:R-:W-:Y:S02]  /*4130*/  @P2 SHF.L.U32 R210, R60, 0x10, RZ ;  /* 0x000000103cd22819 */ /* 0x000fe400000006ff */
[----:B------:R-:W-:Y:S02]  /*4140*/  @P2 PRMT R151, R212, 0x7610, R151 ;  /* 0x00007610d4972816 */ /* 0x000fe40000000097 */
[----:B------:R-:W-:Y:S01]  /*4150*/  @P2 PRMT R150, R150, 0x5410, R211 ;  /* 0x0000541096962816 */ /* 0x000fe200000000d3 */
[----:B------:R-:W-:Y:S01]  /*4160*/  @P2 FMUL.FTZ R210, R169, R210 ;  /* 0x000000d2a9d22220 */ /* 0x000fe20000410000 */
[----:B------:R-:W-:Y:S01]  /*4170*/  F2FP.BF16.F32.PACK_AB R212, RZ, R206 ;  /* 0x000000ceffd4723e */ /* 0x000fe200000010ff */
[----:B-1----:R-:W-:Y:S01]  /*4180*/  @P2 FMUL.FTZ R206, R154, R219 ;  /* 0x000000db9ace2220 */ /* 0x002fe20000410000 */
[----:B------:R-:W-:Y:S02]  /*4190*/  @P2 SHF.L.U32 R209, R181, 0x10, RZ ;  /* 0x00000010b5d12819 */ /* 0x000fe400000006ff */
[----:B------:R-:W-:-:S02]  /*41a0*/  PRMT R211, R215, 0x5410, R216 ;  /* 0x00005410d7d37816 */ /* 0x000fc400000000d8 */
[----:B------:R-:W-:Y:S01]  /*41b0*/  @P2 SHF.L.U32 R215, R144, 0x10, RZ ;  /* 0x0000001090d72819 */ /* 0x000fe200000006ff */
[----:B------:R-:W-:Y:S01]  /*41c0*/  @P2 FMUL.FTZ R209, R206, R209 ;  /* 0x000000d1ced12220 */ /* 0x000fe20000410000 */
[----:B------:R-:W-:Y:S02]  /*41d0*/  F2FP.BF16.F32.PACK_AB R213, RZ, R154 ;  /* 0x0000009affd5723e */ /* 0x000fe400000010ff */
[----:B------:R-:W-:Y:S01]  /*41e0*/  F2FP.BF16.F32.PACK_AB R214, RZ, R152 ;  /* 0x00000098ffd6723e */ /* 0x000fe200000010ff */
[----:B------:R-:W-:Y:S01]  /*41f0*/  @P2 FFMA.FTZ R108, R215, R169, R108 ;  /* 0x000000a9d76c2223 */ /* 0x000fe2000001006c */
[----:B------:R-:W-:Y:S02]  /*4200*/  @P2 PRMT R152, R144, 0x7632, R152 ;  /* 0x0000763290982816 */ /* 0x000fe40000000098 */
[----:B------:R-:W-:Y:S02]  /*4210*/  @P2 PRMT R154, R145, 0x7632, R154 ;  /* 0x00007632919a2816 */ /* 0x000fe4000000009a */
[----:B------:R-:W-:-:S02]  /*4220*/  @P2 F2FP.BF16.F32.PACK_AB R210, RZ, R210 ;  /* 0x000000d2ffd2223e */ /* 0x000fc400000010ff */
[----:B------:R-:W-:Y:S02]  /*4230*/  @P2 SHF.L.U32 R152, R152, 0x10, RZ ;  /* 0x0000001098982819 */ /* 0x000fe400000006ff */
[----:B------:R-:W-:Y:S02]  /*4240*/  @P2 SHF.L.U32 R169, R145, 0x10, RZ ;  /* 0x0000001091a92819 */ /* 0x000fe400000006ff */
[----:B------:R-:W-:Y:S01]  /*4250*/  @P2 SHF.L.U32 R154, R154, 0x10, RZ ;  /* 0x000000109a9a2819 */ /* 0x000fe200000006ff */
[----:B------:R-:W-:Y:S01]  /*4260*/  @P2 FFMA.FTZ R109, R206, R152, R109 ;  /* 0x00000098ce6d2223 */ /* 0x000fe2000001006d */
[----:B------:R-:W-:Y:S01]  /*4270*/  @P2 SHF.L.U32 R215, R146, 0x10, RZ ;  /* 0x0000001092d72819 */ /* 0x000fe200000006ff */
[----:B------:R-:W-:Y:S01]  /*4280*/  @P2 FFMA.FTZ R110, R169, R153, R110 ;  /* 0x00000099a96e2223 */ /* 0x000fe2000001006e */
[----:B------:R-:W-:Y:S01]  /*4290*/  F2FP.BF16.F32.PACK_AB R168, RZ, R168 ;  /* 0x000000a8ffa8723e */ /* 0x000fe200000010ff */
[----:B------:R-:W-:Y:S01]  /*42a0*/  @P2 FFMA.FTZ R111, R208, R154, R111 ;  /* 0x0000009ad06f2223 */ /* 0x000fe2000001006f */
[----:B------:R-:W-:Y:S01]  /*42b0*/  @P2 PRMT R148, R210, 0x7610, R148 ;  /* 0x00007610d2942816 */ /* 0x000fe20000000094 */
[----:B------:R-:W-:Y:S01]  /*42c0*/  @P2 FFMA.FTZ R104, R215, R167, R104 ;  /* 0x000000a7d7682223 */ /* 0x000fe20000010068 */
[----:B------:R-:W-:-:S02]  /*42d0*/  @P2 F2FP.BF16.F32.PACK_AB R209, RZ, R209 ;  /* 0x000000d1ffd1223e */ /* 0x000fc400000010ff */
[----:B------:R-:W-:Y:S02]  /*42e0*/  F2FP.BF16.F32.PACK_AB R155, R166, R155 ;  /* 0x0000009ba69b723e */ /* 0x000fe400000010ff */
[----:B------:R-:W-:Y:S02]  /*42f0*/  @P2 PRMT R148, R148, 0x5410, R209 ;  /* 0x0000541094942816 */ /* 0x000fe400000000d1 */
        /* <DEDUP_REMOVED lines=14> */
.L_x_377:
[----:B------:R-:W-:Y:S01]  /*43e0*/  ISETP.GT.AND P3, PT, R170, RZ, PT ;  /* 0x000000ffaa00720c */ /* 0x000fe20003f64270 */
[----:B------:R-:W1:Y:S01]  /*43f0*/  @P2 LDC R209, c[0x0][0x40c] ;  /* 0x00010300ffd12b82 */ /* 0x000e620000000800 */
[C---:B0-----:R-:W-:Y:S02]  /*4400*/  PRMT R167, R40.reuse, 0x7632, R167 ;  /* 0x0000763228a77816 */ /* 0x041fe400000000a7 */
[----:B------:R-:W-:Y:S02]  /*4410*/  SHF.L.U32 R166, R40, 0x10, RZ ;  /* 0x0000001028a67819 */ /* 0x000fe400000006ff */
[----:B------:R-:W-:Y:S02]  /*4420*/  SHF.L.U32 R168, R167, 0x10, RZ ;  /* 0x00000010a7a87819 */ /* 0x000fe400000006ff */
[----:B------:R-:W-:Y:S01]  /*4430*/  SHF.L.U32 R212, R42, 0x10, RZ ;  /* 0x000000102ad47819 */ /* 0x000fe200000006ff */
[----:B------:R-:W0:Y:S04]  /*4440*/  @P2 LDC R213, c[0x0][0x40c] ;  /* 0x00010300ffd52b82 */ /* 0x000e280000000800 */
[-CC-:B------:R-:W-:Y:S01]  /*4450*/  @P3 FFMA.FTZ R206, R24, R171.reuse, R204.reuse ;  /* 0x000000ab18ce3223 */ /* 0x180fe200000100cc */
[-CC-:B------:R-:W-:Y:S01]  /*4460*/  @P3 FFMA.FTZ R169, R19, R171.reuse, R204.reuse ;  /* 0x000000ab13a93223 */ /* 0x180fe200000100cc */
[-CC-:B------:R-:W-:Y:S01]  /*4470*/  @P3 FFMA.FTZ R217, R23, R171.reuse, R204.reuse ;  /* 0x000000ab17d93223 */ /* 0x180fe200000100cc */
[----:B------:R-:W-:Y:S01]  /*4480*/  @P3 FFMA.FTZ R216, R28, R171, R204 ;  /* 0x000000ab1cd83223 */ /* 0x000fe200000100cc */
        /* <DEDUP_REMOVED lines=23> */
[----:B------:R-:W-:-:S02]  /*4600*/  @P2 SHF.L.U32 R166, R60, 0x10, RZ ;  /* 0x000000103ca62819 */ /* 0x000fc400000006ff */
[----:B------:R-:W-:Y:S01]  /*4610*/  @P2 SHF.L.U32 R206, R61, 0x10, RZ ;  /* 0x000000103dce2819 */ /* 0x000fe200000006ff */
[----:B------:R-:W-:Y:S01]  /*4620*/  @P3 FFMA.FTZ R208, R197, R169, R208 ;  /* 0x000000a9c5d03223 */ /* 0x000fe200000100d0 */
[----:B--2---:R-:W-:Y:S01]  /*4630*/  @P2 FMUL.FTZ R168, R168, R211 ;  /* 0x000000d3a8a82220 */ /* 0x004fe20000410000 */
[----:B------:R-:W0:Y:S01]  /*4640*/  @P2 LDC R213, c[0x0][0x40c] ;  /* 0x00010300ffd52b82 */ /* 0x000e220000000800 */
[----:B------:R-:W-:Y:S01]  /*4650*/  @P2 FMUL.FTZ R166, R166, R167 ;  /* 0x000000a7a6a62220 */ /* 0x000fe20000410000 */
[----:B------:R-:W-:Y:S02]  /*4660*/  @P2 IMAD.U32 R169, R181, 0x10000, RZ ;  /* 0x00010000b5a92824 */ /* 0x000fe400078e00ff */
[----:B------:R-:W-:Y:S01]  /*4670*/  @P2 FMUL.FTZ R206, R206, R209 ;  /* 0x000000d1cece2220 */ /* 0x000fe20000410000 */
[----:B------:R-:W-:Y:S01]  /*4680*/  @P2 SHF.L.U32 R211, R182, 0x10, RZ ;  /* 0x00000010b6d32819 */ /* 0x000fe200000006ff */
[----:B------:R-:W-:Y:S01]  /*4690*/  @P2 FMUL.FTZ R169, R169, R168 ;  /* 0x000000a8a9a92220 */ /* 0x000fe20000410000 */
[----:B---3--:R-:W-:Y:S01]  /*46a0*/  @P2 FMUL.FTZ R208, R208, R215 ;  /* 0x000000d7d0d02220 */ /* 0x008fe20000410000 */
[----:B------:R-:W2:Y:S01]  /*46b0*/  @P2 LDC R219, c[0x0][0x40c] ;  /* 0x00010300ffdb2b82 */ /* 0x000ea20000000800 */
[----:B------:R-:W-:Y:S01]  /*46c0*/  @P2 F2FP.BF16.F32.PACK_AB R166, RZ, R166 ;  /* 0x000000a6ffa6223e */ /* 0x000fe200000010ff */
[----:B------:R-:W-:Y:S01]  /*46d0*/  @P3 FFMA.FTZ R215, R25, R171, R204 ;  /* 0x000000ab19d73223 */ /* 0x000fe200000100cc */
[----:B------:R-:W-:Y:S01]  /*46e0*/  @P2 F2FP.BF16.F32.PACK_AB R206, RZ, R206 ;  /* 0x000000ceffce223e */ /* 0x000fe200000010ff */
[----:B------:R-:W-:Y:S01]  /*46f0*/  @P2 FMUL.FTZ R210, R211, R208 ;  /* 0x000000d0d3d22220 */ /* 0x000fe20000410000 */
[----:B------:R-:W-:Y:S01]  /*4700*/  SHF.L.U32 R216, R43, 0x10, RZ ;  /* 0x000000102bd87819 */ /* 0x000fe200000006ff */
[----:B------:R-:W-:Y:S01]  /*4710*/  @P3 FADD.FTZ R215, R22, -R215 ;  /* 0x800000d716d73221 */ /* 0x000fe20000010000 */
[----:B------:R-:W-:-:S02]  /*4720*/  @P2 F2FP.BF16.F32.PACK_AB R169, RZ, R169 ;  /* 0x000000a9ffa9223e */ /* 0x000fc400000010ff */
[----:B------:R-:W-:Y:S01]  /*4730*/  @P2 PRMT R148, R166, 0x7610, R148 ;  /* 0x00007610a6942816 */ /* 0x000fe20000000094 */
[----:B------:R-:W-:Y:S01]  /*4740*/  @P3 FFMA.FTZ R216, R197, R215, R216 ;  /* 0x000000d7c5d83223 */ /* 0x000fe200000100d8 */
[----:B------:R-:W-:Y:S02]  /*4750*/  @P2 PRMT R149, R206, 0x7610, R149 ;  /* 0x00007610ce952816 */ /* 0x000fe40000000095 */
[----:B-----5:R-:W-:Y:S02]  /*4760*/  @P2 PRMT R166, R144, 0x7632, R166 ;  /* 0x0000763290a62816 */ /* 0x020fe400000000a6 */
[----:B------:R-:W-:Y:S01]  /*4770*/  @P2 PRMT R148, R148, 0x5410, R169 ;  /* 0x0000541094942816 */ /* 0x000fe200000000a9 */
[----:B0-----:R-:W-:Y:S01]  /*4780*/  @P2 FMUL.FTZ R214, R214, R213 ;  /* 0x000000d5d6d62220 */ /* 0x001fe20000410000 */
[----:B------:R-:W-:Y:S01]  /*4790*/  @P2 SHF.L.U32 R206, R62, 0x10, RZ ;  /* 0x000000103ece2819 */ /* 0x000fe200000006ff */
[----:B-1----:R-:W-:Y:S01]  /*47a0*/  @P2 FMUL.FTZ R169, R212, R217 ;  /* 0x000000d9d4a92220 */ /* 0x002fe20000410000 */
[----:B------:R-:W-:-:S02]  /*47b0*/  @P2 SHF.L.U32 R213, R144, 0x10, RZ ;  /* 0x0000001090d52819 */ /* 0x000fc400000006ff */
[----:B------:R-:W-:Y:S01]  /*47c0*/  @P2 SHF.L.U32 R166, R166, 0x10, RZ ;  /* 0x00000010a6a62819 */ /* 0x000fe200000006ff */
[----:B------:R-:W-:Y:S01]  /*47d0*/  @P2 FMUL.FTZ R206, R206, R169 ;  /* 0x000000a9cece2220 */ /* 0x000fe20000410000 */
[----:B------:R-:W-:Y:S01]  /*47e0*/  @P2 F2FP.BF16.F32.PACK_AB R210, RZ, R210 ;  /* 0x000000d2ffd2223e */ /* 0x000fe200000010ff */
[----:B--2---:R-:W-:Y:S01]  /*47f0*/  @P2 FMUL.FTZ R211, R216, R219 ;  /* 0x000000dbd8d32220 */ /* 0x004fe20000410000 */
[----:B------:R-:W-:Y:S01]  /*4800*/  @P2 SHF.L.U32 R215, R183, 0x10, RZ ;  /* 0x00000010b7d72819 */ /* 0x000fe200000006ff */
[----:B------:R-:W-:Y:S01]  /*4810*/  @P2 FFMA.FTZ R108, R213, R167, R108 ;  /* 0x000000a7d56c2223 */ /* 0x000fe2000001006c */
[----:B------:R-:W-:Y:S01]  /*4820*/  @P2 SHF.L.U32 R212, R63, 0x10, RZ ;  /* 0x000000103fd42819 */ /* 0x000fe200000006ff */
[----:B------:R-:W-:Y:S01]  /*4830*/  @P2 FFMA.FTZ R109, R168, R166, R109 ;  /* 0x000000a6a86d2223 */ /* 0x000fe2000001006d */
[----:B------:R-:W-:Y:S02]  /*4840*/  @P2 SHF.L.U32 R213, R145, 0x10, RZ ;  /* 0x0000001091d52819 */ /* 0x000fe400000006ff */
[----:B------:R-:W-:Y:S01]  /*4850*/  @P2 PRMT R149, R149, 0x5410, R210 ;  /* 0x0000541095952816 */ /* 0x000fe200000000d2 */
        /* <DEDUP_REMOVED lines=34> */
.L_x_376:
[----:B------:R-:W-:Y:S05]  /*4a80*/  @!P1 BRA `(.L_x_379) ;  /* 0x0000000400c89947 */ /* 0x000fea0003800000 */
[----:B0-----:R-:W0:Y:S01]  /*4a90*/  @P2 LDC R169, c[0x0][0x40c] ;  /* 0x00010300ffa92b82 */ /* 0x001e220000000800 */
[-CC-:B------:R-:W-:Y:S01]  /*4aa0*/  FFMA.FTZ R153, R23, R171.reuse, R204.reuse ;  /* 0x000000ab17997223 */ /* 0x180fe200000100cc */
[-CC-:B------:R-:W-:Y:S01]  /*4ab0*/  FFMA.FTZ R154, R26, R171.reuse, R204.reuse ;  /* 0x000000ab1a9a7223 */ /* 0x180fe200000100cc */
[----:B------:R-:W-:Y:S01]  /*4ac0*/  ISETP.GT.AND P3, PT, R170, RZ, PT ;  /* 0x000000ffaa00720c */ /* 0x000fe20003f64270 */
[-CC-:B------:R-:W-:Y:S01]  /*4ad0*/  FFMA.FTZ R213, R25, R171.reuse, R204.reuse ;  /* 0x000000ab19d57223 */ /* 0x180fe200000100cc */
        /* <DEDUP_REMOVED lines=10> */
[C---:B------:R-:W-:Y:S01]  /*4b80*/  FMUL.FTZ R166, R197.reuse, R166 ;  /* 0x000000a6c5a67220 */ /* 0x040fe20000410000 */
[----:B------:R-:W2:Y:S01]  /*4b90*/  @P2 LDC R167, c[0x0][0x40c] ;  /* 0x00010300ffa72b82 */ /* 0x000ea20000000800 */
[----:B------:R-:W-:Y:S01]  /*4ba0*/  FSEL R154, R154, RZ, P3 ;  /* 0x000000ff9a9a7208 */ /* 0x000fe20001800000 */
[----:B------:R-:W-:Y:S01]  /*4bb0*/  FMUL.FTZ R208, R197, R208 ;  /* 0x000000d0c5d07220 */ /* 0x000fe20000410000 */
[----:B------:R-:W-:Y:S01]  /*4bc0*/  F2FP.BF16.F32.PACK_AB R211, RZ, R152 ;  /* 0x00000098ffd3723e */ /* 0x000fe200000010ff */
[----:B------:R-:W-:Y:S01]  /*4bd0*/  FFMA.FTZ R216, R24, R171, R204 ;  /* 0x000000ab18d87223 */ /* 0x000fe200000100cc */
[----:B------:R-:W-:-:S02]  /*4be0*/  FSEL R166, R166, RZ, P3 ;  /* 0x000000ffa6a67208 */ /* 0x000fc40001800000 */
[----:B------:R-:W-:Y:S01]  /*4bf0*/  @P2 SHF.L.U32 R209, R182, 0x10, RZ ;  /* 0x00000010b6d12819 */ /* 0x000fe200000006ff */
[----:B0-----:R-:W-:Y:S01]  /*4c00*/  @P2 FMUL.FTZ R153, R152, R169 ;  /* 0x000000a998992220 */ /* 0x001fe20000410000 */
[----:B------:R-:W-:Y:S01]  /*4c10*/  FFMA.FTZ R152, R28, R171, R204 ;  /* 0x000000ab1c987223 */ /* 0x000fe200000100cc */
[----:B------:R-:W0:Y:S01]  /*4c20*/  @P2 LDC R210, c[0x0][0x40c] ;  /* 0x00010300ffd22b82 */ /* 0x000e220000000800 */
[----:B------:R-:W-:Y:S01]  /*4c30*/  @P2 SHF.L.U32 R217, R183, 0x10, RZ ;  /* 0x00000010b7d92819 */ /* 0x000fe200000006ff */
[----:B------:R-:W-:Y:S01]  /*4c40*/  FADD.FTZ R216, R27, -R216 ;  /* 0x800000d81bd87221 */ /* 0x000fe20000010000 */
[----:B------:R-:W-:Y:S01]  /*4c50*/  FADD.FTZ R206, R31, -R152 ;  /* 0x800000981fce7221 */ /* 0x000fe20000010000 */
[----:B-1----:R-:W-:-:S03]  /*4c60*/  @P2 FMUL.FTZ R155, R166, R155 ;  /* 0x0000009ba69b2220 */ /* 0x002fc60000410000 */
[----:B------:R-:W-:Y:S01]  /*4c70*/  FMUL.FTZ R169, R197, R206 ;  /* 0x000000cec5a97220 */ /* 0x000fe20000410000 */
[----:B------:R-:W1:Y:S01]  /*4c80*/  @P2 LDC R214, c[0x0][0x40c] ;  /* 0x00010300ffd62b82 */ /* 0x000e620000000800 */
[----:B------:R-:W-:Y:S01]  /*4c90*/  @P2 SHF.L.U32 R206, R62, 0x10, RZ ;  /* 0x000000103ece2819 */ /* 0x000fe200000006ff */
[----:B--2---:R-:W-:Y:S01]  /*4ca0*/  @P2 FMUL.FTZ R152, R154, R167 ;  /* 0x000000a79a982220 */ /* 0x004fe20000410000 */
[----:B------:R-:W-:-:S05]  /*4cb0*/  @P2 FMUL.FTZ R167, R168, R155 ;  /* 0x0000009ba8a72220 */ /* 0x000fca0000410000 */
[----:B------:R-:W2:Y:S01]  /*4cc0*/  @P2 LDC R213, c[0x0][0x40c] ;  /* 0x00010300ffd52b82 */ /* 0x000ea20000000800 */
[----:B------:R-:W-:Y:S01]  /*4cd0*/  @P2 FMUL.FTZ R168, R209, R152 ;  /* 0x00000098d1a82220 */ /* 0x000fe20000410000 */
[----:B------:R-:W-:Y:S01]  /*4ce0*/  FSEL R209, R169, RZ, P3 ;  /* 0x000000ffa9d17208 */ /* 0x000fe20001800000 */
[----:B------:R-:W-:Y:S01]  /*4cf0*/  @P2 FMUL.FTZ R169, R206, R153 ;  /* 0x00000099cea92220 */ /* 0x000fe20000410000 */
[----:B------:R-:W-:Y:S02]  /*4d00*/  @P2 F2FP.BF16.F32.PACK_AB R167, RZ, R167 ;  /* 0x000000a7ffa7223e */ /* 0x000fe400000010ff */
[----:B------:R-:W-:Y:S02]  /*4d10*/  @P2 F2FP.BF16.F32.PACK_AB R168, RZ, R168 ;  /* 0x000000a8ffa8223e */ /* 0x000fe400000010ff */
[----:B------:R-:W3:Y:S01]  /*4d20*/  @P2 LDC R215, c[0x0][0x40c] ;  /* 0x00010300ffd72b82 */ /* 0x000ee20000000800 */
[----:B------:R-:W-:Y:S01]  /*4d30*/  @P2 F2FP.BF16.F32.PACK_AB R169, RZ, R169 ;  /* 0x000000a9ffa9223e */ /* 0x000fe200000010ff */
[----:B0-----:R-:W-:Y:S01]  /*4d40*/  @P2 FMUL.FTZ R206, R209, R210 ;  /* 0x000000d2d1ce2220 */ /* 0x001fe20000410000 */
[----:B------:R-:W-:Y:S01]  /*4d50*/  @P2 PRMT R149, R167, 0x7610, R149 ;  /* 0x00007610a7952816 */ /* 0x000fe20000000095 */
[----:B------:R-:W-:Y:S01]  /*4d60*/  @P2 IMAD.U32 R210, R63, 0x10000, RZ ;  /* 0x000100003fd22824 */ /* 0x000fe200078e00ff */
[----:B------:R-:W-:Y:S01]  /*4d70*/  FSEL R167, R208, RZ, P3 ;  /* 0x000000ffd0a77208 */ /* 0x000fe20001800000 */
[----:B------:R-:W-:Y:S01]  /*4d80*/  @P2 FMUL.FTZ R208, R217, R206 ;  /* 0x000000ced9d02220 */ /* 0x000fe20000410000 */
[----:B------:R-:W-:Y:S01]  /*4d90*/  @P2 PRMT R150, R169, 0x7610, R150 ;  /* 0x00007610a9962816 */ /* 0x000fe20000000096 */
[----:B------:R-:W-:Y:S01]  /*4da0*/  FFMA.FTZ R169, R19, R171, R204 ;  /* 0x000000ab13a97223 */ /* 0x000fe200000100cc */
[----:B------:R-:W-:-:S02]  /*4db0*/  @P2 PRMT R149, R149, 0x5410, R168 ;  /* 0x0000541095952816 */ /* 0x000fc400000000a8 */
[----:B------:R-:W-:Y:S01]  /*4dc0*/  F2FP.BF16.F32.PACK_AB R212, RZ, R209 ;  /* 0x000000d1ffd4723e */ /* 0x000fe200000010ff */
[----:B-1----:R-:W-:Y:S01]  /*4dd0*/  @P2 FMUL.FTZ R209, R167, R214 ;  /* 0x000000d6a7d12220 */ /* 0x002fe20000410000 */
[----:B-----5:R-:W-:Y:S01]  /*4de0*/  @P2 PRMT R168, R146, 0x7632, R168 ;  /* 0x0000763292a82816 */ /* 0x020fe200000000a8 */
[----:B------:R-:W-:Y:S01]  /*4df0*/  FADD.FTZ R214, R16, -R169 ;  /* 0x800000a910d67221 */ /* 0x000fe20000010000 */
[----:B------:R-:W-:Y:S01]  /*4e00*/  @P2 SHF.L.U32 R217, R147, 0x10, RZ ;  /* 0x0000001093d92819 */ /* 0x000fe200000006ff */
[-C--:B------:R-:W-:Y:S01]  /*4e10*/  @P2 FMUL.FTZ R210, R210, R209.reuse ;  /* 0x000000d1d2d22220 */ /* 0x080fe20000410000 */
[----:B------:R-:W-:Y:S01]  /*4e20*/  @P2 SHF.L.U32 R169, R168, 0x10, RZ ;  /* 0x00000010a8a92819 */ /* 0x000fe200000006ff */
[----:B------:R-:W-:Y:S01]  /*4e30*/  FMUL.FTZ R168, R197, R214 ;  /* 0x000000d6c5a87220 */ /* 0x000fe20000410000 */
[----:B------:R-:W-:Y:S01]  /*4e40*/  @P2 F2FP.BF16.F32.PACK_AB R208, RZ, R208 ;  /* 0x000000d0ffd0223e */ /* 0x000fe200000010ff */
[----:B------:R-:W-:Y:S01]  /*4e50*/  @P2 FFMA.FTZ R106, R217, R209, R106 ;  /* 0x000000d1d96a2223 */ /* 0x000fe2000001006a */
[----:B------:R-:W-:Y:S01]  /*4e60*/  @P2 F2FP.BF16.F32.PACK_AB R210, RZ, R210 ;  /* 0x000000d2ffd2223e */ /* 0x000fe200000010ff */
[----:B------:R-:W-:Y:S01]  /*4e70*/  @P2 FFMA.FTZ R105, R206, R169, R105 ;  /* 0x000000a9ce692223 */ /* 0x000fe20000010069 */
[----:B------:R-:W-:Y:S01]  /*4e80*/  FMUL.FTZ R169, R197, R216 ;  /* 0x000000d8c5a97220 */ /* 0x000fe20000410000 */
[----:B------:R-:W-:-:S02]  /*4e90*/  FSEL R168, R168, RZ, P3 ;  /* 0x000000ffa8a87208 */ /* 0x000fc40001800000 */
[----:B------:R-:W-:Y:S02]  /*4ea0*/  @P2 PRMT R151, R210, 0x7610, R151 ;  /* 0x00007610d2972816 */ /* 0x000fe40000000097 */
[----:B------:R-:W-:Y:S01]  /*4eb0*/  FSEL R210, R169, RZ, P3 ;  /* 0x000000ffa9d27208 */ /* 0x000fe20001800000 */
[----:B--2---:R-:W-:Y:S01]  /*4ec0*/  @P2 FMUL.FTZ R169, R168, R213 ;  /* 0x000000d5a8a92220 */ /* 0x004fe20000410000 */
[----:B------:R-:W-:Y:S02]  /*4ed0*/  @P2 SHF.L.U32 R214, R60, 0x10, RZ ;  /* 0x000000103cd62819 */ /* 0x000fe400000006ff */
[----:B------:R-:W-:Y:S01]  /*4ee0*/  @P2 PRMT R150, R150, 0x5410, R208 ;  /* 0x0000541096962816 */ /* 0x000fe200000000d0 */
[----:B---3--:R-:W-:Y:S01]  /*4ef0*/  @P2 FMUL.FTZ R206, R210, R215 ;  /* 0x000000d7d2ce2220 */ /* 0x008fe20000410000 */
[----:B------:R-:W-:Y:S02]  /*4f00*/  PRMT R208, R211, 0x5410, R212 ;  /* 0x00005410d3d07816 */ /* 0x000fe400000000d4 */
[----:B------:R-:W-:Y:S01]  /*4f10*/  F2FP.BF16.F32.PACK_AB R209, RZ, R168 ;  /* 0x000000a8ffd1723e */ /* 0x000fe200000010ff */
[----:B------:R-:W-:Y:S01]  /*4f20*/  @P2 FMUL.FTZ R168, R214, R169 ;  /* 0x000000a9d6a82220 */ /* 0x000fe20000410000 */
[----:B------:R-:W-:Y:S01]  /*4f30*/  F2FP.BF16.F32.PACK_AB R212, RZ, R154 ;  /* 0x0000009affd4723e */ /* 0x000fe200000010ff */
[----:B------:R-:W-:Y:S01]  /*4f40*/  FFMA.FTZ R214, R30, R171, R204 ;  /* 0x000000ab1ed67223 */ /* 0x000fe200000100cc */
[----:B------:R-:W-:-:S02]  /*4f50*/  @P2 SHF.L.U32 R213, R181, 0x10, RZ ;  /* 0x00000010b5d52819 */ /* 0x000fc400000006ff */
[----:B------:R-:W-:Y:S01]  /*4f60*/  @P2 PRMT R154, R144, 0x7632, R154 ;  /* 0x00007632909a2816 */ /* 0x000fe2000000009a */
[----:B------:R-:W-:Y:S01]  /*4f70*/  FADD.FTZ R214, R33, -R214 ;  /* 0x800000d621d67221 */ /* 0x000fe20000010000 */
[----:B------:R-:W-:Y:S01]  /*4f80*/  F2FP.BF16.F32.PACK_AB R211, RZ, R166 ;  /* 0x000000a6ffd3723e */ /* 0x000fe200000010ff */
[----:B------:R-:W-:Y:S01]  /*4f90*/  @P2 FMUL.FTZ R166, R213, R206 ;  /* 0x000000ced5a62220 */ /* 0x000fe20000410000 */
[----:B------:R-:W-:Y:S02]  /*4fa0*/  @P2 F2FP.BF16.F32.PACK_AB R168, RZ, R168 ;  /* 0x000000a8ffa8223e */ /* 0x000fe400000010ff */
[----:B------:R-:W-:Y:S02]  /*4fb0*/  @P2 SHF.L.U32 R154, R154, 0x10, RZ ;  /* 0x000000109a9a2819 */ /* 0x000fe400000006ff */
[----:B------:R-:W-:Y:S02]  /*4fc0*/  @P2 SHF.L.U32 R213, R144, 0x10, RZ ;  /* 0x0000001090d52819 */ /* 0x000fe400000006ff */
[----:B------:R-:W-:Y:S01]  /*4fd0*/  @P2 PRMT R148, R168, 0x7610, R148 ;  /* 0x00007610a8942816 */ /* 0x000fe20000000094 */
[----:B------:R-:W-:Y:S01]  /*4fe0*/  @P2 FFMA.FTZ R109, R206, R154, R109 ;  /* 0x0000009ace6d2223 */ /* 0x000fe2000001006d */
[----:B------:R-:W-:Y:S01]  /*4ff0*/  @P2 PRMT R168, R145, 0x7632, R168 ;  /* 0x0000763291a82816 */ /* 0x000fe200000000a8 */
[----:B------:R-:W-:Y:S01]  /*5000*/  FMUL.FTZ R154, R197, R214 ;  /* 0x000000d6c59a7220 */ /* 0x000fe20000410000 */
[----:B------:R-:W-:Y:S01]  /*5010*/  @P2 F2FP.BF16.F32.PACK_AB R166, RZ, R166 ;  /* 0x000000a6ffa6223e */ /* 0x000fe200000010ff */
[----:B------:R-:W-:Y:S01]  /*5020*/  @P2 FFMA.FTZ R108, R213, R169, R108 ;  /* 0x000000a9d56c2223 */ /* 0x000fe2000001006c */
[----:B------:R-:W-:-:S02]  /*5030*/  @P2 SHF.L.U32 R169, R145, 0x10, RZ ;  /* 0x0000001091a92819 */ /* 0x000fc400000006ff */
[----:B------:R-:W-:Y:S02]  /*5040*/  @P2 SHF.L.U32 R168, R168, 0x10, RZ ;  /* 0x00000010a8a82819 */ /* 0x000fe400000006ff */
[----:B------:R-:W-:Y:S01]  /*5050*/  @P2 SHF.L.U32 R213, R146, 0x10, RZ ;  /* 0x0000001092d52819 */ /* 0x000fe200000006ff */
[----:B------:R-:W-:Y:S01]  /*5060*/  @P2 FFMA.FTZ R110, R169, R155, R110 ;  /* 0x0000009ba96e2223 */ /* 0x000fe2000001006e */
[----:B------:R-:W-:Y:S01]  /*5070*/  @P2 PRMT R148, R148, 0x5410, R166 ;  /* 0x0000541094942816 */ /* 0x000fe200000000a6 */
[----:B------:R-:W-:Y:S01]  /*5080*/  @P2 FFMA.FTZ R111, R152, R168, R111 ;  /* 0x000000a8986f2223 */ /* 0x000fe2000001006f */
[----:B------:R-:W-:Y:S01]  /*5090*/  F2FP.BF16.F32.PACK_AB R210, RZ, R210 ;  /* 0x000000d2ffd2723e */ /* 0x000fe200000010ff */
[----:B------:R-:W-:Y:S01]  /*50a0*/  @P2 FFMA.FTZ R104, R213, R153, R104 ;  /* 0x00000099d5682223 */ /* 0x000fe20000010068 */
[----:B------:R-:W-:Y:S02]  /*50b0*/  FSEL R166, R154, RZ, P3 ;  /* 0x000000ff9aa67208 */ /* 0x000fe40001800000 */
[----:B------:R-:W-:-:S02]  /*50c0*/  MOV R154, R208 ;  /* 0x000000d0009a7202 */ /* 0x000fc40000000f00 */
[----:B------:R-:W-:Y:S02]  /*50d0*/  F2FP.BF16.F32.PACK_AB R155, R166, R167 ;  /* 0x000000a7a69b723e */ /* 0x000fe400000010ff */
        /* <DEDUP_REMOVED lines=13> */
.L_x_379:
        /* <DEDUP_REMOVED lines=14> */
.L_x_381:
[----:B------:R-:W-:Y:S05]  /*5290*/  BSYNC.RECONVERGENT B2 ;  /* 0x0000000000027941 */ /* 0x000fea0003800200 */
.L_x_380:
        /* <DEDUP_REMOVED lines=15> */
.L_x_383:
[----:B------:R-:W-:Y:S05]  /*5390*/  BSYNC.RECONVERGENT B2 ;  /* 0x0000000000027941 */ /* 0x000fea0003800200 */
.L_x_382:
        /* <DEDUP_REMOVED lines=14> */
.L_x_385:
[----:B------:R-:W-:Y:S05]  /*5480*/  BSYNC.RECONVERGENT B2 ;  /* 0x0000000000027941 */ /* 0x000fea0003800200 */
.L_x_384:
        /* <DEDUP_REMOVED lines=15> */
.L_x_387:
[----:B------:R-:W-:Y:S05]  /*5580*/  BSYNC.RECONVERGENT B2 ;  /* 0x0000000000027941 */ /* 0x000fea0003800200 */
.L_x_386:
        /* <DEDUP_REMOVED lines=14> */
.L_x_389:
[----:B------:R-:W-:Y:S05]  /*5670*/  BSYNC.RECONVERGENT B2 ;  /* 0x0000000000027941 */ /* 0x000fea0003800200 */
.L_x_388:
        /* <DEDUP_REMOVED lines=15> */
.L_x_391:
[----:B------:R-:W-:Y:S05]  /*5770*/  BSYNC.RECONVERGENT B2 ;  /* 0x0000000000027941 */ /* 0x000fea0003800200 */
.L_x_390:
        /* <DEDUP_REMOVED lines=14> */
.L_x_393:
[----:B------:R-:W-:Y:S05]  /*5860*/  BSYNC.RECONVERGENT B2 ;  /* 0x0000000000027941 */ /* 0x000fea0003800200 */
.L_x_392:
        /* <DEDUP_REMOVED lines=14> */
.L_x_378:
[----:B------:R-:W-:Y:S05]  /*5950*/  BSYNC.RECONVERGENT B1 ;  /* 0x0000000000017941 */ /* 0x000fea0003800200 */
.L_x_375:
[----:B0-----:R-:W0:Y:S01]  /*5960*/  @P1 LDC.64 R168, c[0x0][0x478] ;  /* 0x00011e00ffa81b82 */ /* 0x001e220000000a00 */
[----:B------:R-:W-:Y:S01]  /*5970*/  @P1 IADD3 R209, PT, PT, R203, 0x20, RZ ;  /* 0x00000020cbd11810 */ /* 0x000fe20007ffe0ff */
[----:B------:R-:W-:Y:S01]  /*5980*/  BSSY.RECONVERGENT B1, `(.L_x_394) ;  /* 0x000000b000017945 */ /* 0x000fe20003800200 */
[----:B------:R-:W-:-:S05]  /*5990*/  IADD3 R205, PT, PT, R205, 0x40, RZ ;  /* 0x00000040cdcd7810 */ /* 0x000fca0007ffe0ff */
[----:B------:R-:W1:Y:S01]  /*59a0*/  @P2 LDC.64 R166, c[0x0][0x468] ;  /* 0x00011a00ffa62b82 */ /* 0x000e620000000a00 */
[----:B0-----:R-:W-:-:S05]  /*59b0*/  @P1 IMAD.WIDE.U32 R168, R209, 0x10, R168 ;  /* 0x00000010d1a81825 */ /* 0x001fca00078e00a8 */
[----:B------:R0:W-:Y:S01]  /*59c0*/  @P1 STG.E.128 desc[UR6][R168.64], R152 ;  /* 0x00000098a8001986 */ /* 0x0001e2000c101d06 */
[----:B-1----:R-:W-:-:S05]  /*59d0*/  @P2 IMAD.WIDE.U32 R166, R207, 0x10, R166 ;  /* 0x00000010cfa62825 */ /* 0x002fca00078e00a6 */
[----:B------:R0:W-:Y:S01]  /*59e0*/  @P2 STG.E.128 desc[UR6][R166.64], R148 ;  /* 0x00000094a6002986 */ /* 0x0001e2000c101d06 */
[----:B------:R-:W-:Y:S05]  /*59f0*/  @!P2 BRA `(.L_x_395) ;  /* 0x00000000000ca947 */ /* 0x000fea0003800000 */
[----:B-----5:R-:W1:Y:S02]  /*5a00*/  LDC.64 R144, c[0x0][0x390] ;  /* 0x0000e400ff907b82 */ /* 0x020e640000000a00 */
[----:B-1----:R-:W-:-:S06]  /*5a10*/  IMAD.WIDE.U32 R144, R205, 0x10, R144 ;  /* 0x00000010cd907825 */ /* 0x002fcc00078e0090 */
[----:B------:R-:W5:Y:S02]  /*5a20*/  LDG.E.128 R144, desc[UR6][R144.64] ;  /* 0x0000000690907981 */ /* 0x000f64000c1e1d00 */
.L_x_395:
[----:B------:R-:W-:Y:S05]  /*5a30*/  BSYNC.RECONVERGENT B1 ;  /* 0x0000000000017941 */ /* 0x000fea0003800200 */
.L_x_394:
[----:B------:R-:W-:Y:S01]  /*5a40*/  BSSY.RECONVERGENT B1, `(.L_x_396) ;  /* 0x00001bc000017945 */ /* 0x000fe20003800200 */
[----:B0----5:R-:W-:Y:S02]  /*5a50*/  PRMT R169, R147, 0x7632, R169 ;  /* 0x0000763293a97816 */ /* 0x021fe400000000a9 */
[----:B------:R-:W-:Y:S02]  /*5a60*/  PRMT R166, R146, 0x7632, R166 ;  /* 0x0000763292a67816 */ /* 0x000fe400000000a6 */
[----:B------:R-:W-:Y:S02]  /*5a70*/  PRMT R167, R145, 0x7632, R167 ;  /* 0x0000763291a77816 */ /* 0x000fe400000000a7 */
[----:B------:R-:W-:Y:S01]  /*5a80*/  PRMT R168, R144, 0x7632, R168 ;  /* 0x0000763290a87816 */ /* 0x000fe200000000a8 */
[----:B------:R-:W-:Y:S06]  /*5a90*/  @!P0 BRA `(.L_x_397) ;  /* 0x0000000c00648947 */ /* 0x000fec0003800000 */
[----:B------:R-:W-:Y:S05]  /*5aa0*/  @!P1 BRA `(.L_x_398) ;  /* 0x0000000400b89947 */ /* 0x000fea0003800000 */
[----:B------:R-:W-:Y:S01]  /*5ab0*/  ISETP.GT.AND P0, PT, R170, RZ, PT ;  /* 0x000000ffaa00720c */ /* 0x000fe20003f04270 */
[----:B------:R-:W0:Y:S01]  /*5ac0*/  @P2 LDC R209, c[0x0][0x40c] ;  /* 0x00010300ffd12b82 */ /* 0x000e220000000800 */
[C---:B------:R-:W-:Y:S02]  /*5ad0*/  SHF.L.U32 R152, R36.reuse, 0x10, RZ ;  /* 0x0000001024987819 */ /* 0x040fe400000006ff */
[----:B------:R-:W-:Y:S02]  /*5ae0*/  PRMT R170, R36, 0x7632, R170 ;  /* 0x0000763224aa7816 */ /* 0x000fe400000000aa */
[----:B------:R-:W-:Y:S02]  /*5af0*/  SHF.L.U32 R154, R38, 0x10, RZ ;  /* 0x00000010269a7819 */ /* 0x000fe400000006ff */
[----:B------:R-:W-:Y:S01]  /*5b00*/  SHF.L.U32 R170, R170, 0x10, RZ ;  /* 0x00000010aaaa7819 */ /* 0x000fe200000006ff */
[----:B------:R-:W1:Y:S01]  /*5b10*/  @P2 LDC R216, c[0x0][0x40c] ;  /* 0x00010300ffd82b82 */ /* 0x000e620000000800 */
[----:B------:R-:W-:-:S02]  /*5b20*/  SHF.L.U32 R166, R37, 0x10, RZ ;  /* 0x0000001025a67819 */ /* 0x000fc400000006ff */
[----:B------:R-:W-:Y:S01]  /*5b30*/  @P2 SHF.L.U32 R169, R172, 0x10, RZ ;  /* 0x00000010aca92819 */ /* 0x000fe200000006ff */
[-CC-:B------:R-:W-:Y:S01]  /*5b40*/  @P0 FFMA.FTZ R153, R35, R171.reuse, R204.reuse ;  /* 0x000000ab23990223 */ /* 0x180fe200000100cc */
[-CC-:B------:R-:W-:Y:S01]  /*5b50*/  @P0 FFMA.FTZ R168, R160, R171.reuse, R204.reuse ;  /* 0x000000aba0a80223 */ /* 0x180fe200000100cc */
[-CC-:B------:R-:W-:Y:S01]  /*5b60*/  @P0 FFMA.FTZ R155, R157, R171.reuse, R204.reuse ;  /* 0x000000ab9d9b0223 */ /* 0x180fe200000100cc */
[-CC-:B------:R-:W-:Y:S01]  /*5b70*/  @P0 FFMA.FTZ R206, R162, R171.reuse, R204.reuse ;  /* 0x000000aba2ce0223 */ /* 0x180fe200000100cc */
[-CC-:B------:R-:W-:Y:S01]  /*5b80*/  @P0 FFMA.FTZ R167, R159, R171.reuse, R204.reuse ;  /* 0x000000ab9fa70223 */ /* 0x180fe200000100cc */
[-CC-:B------:R-:W-:Y:S01]  /*5b90*/  @P0 FFMA.FTZ R208, R164, R171.reuse, R204.reuse ;  /* 0x000000aba4d00223 */ /* 0x180fe200000100cc */
[-CC-:B------:R-:W-:Y:S01]  /*5ba0*/  @P0 FFMA.FTZ R207, R161, R171.reuse, R204.reuse ;  /* 0x000000aba1cf0223 */ /* 0x180fe200000100cc */
[----:B------:R-:W-:Y:S01]  /*5bb0*/  @P0 FFMA.FTZ R212, R198, R171, R204 ;  /* 0x000000abc6d40223 */ /* 0x000fe200000100cc */
[----:B------:R-:W-:Y:S01]  /*5bc0*/  @P0 FADD.FTZ R153, R32, -R153 ;  /* 0x8000009920990221 */ /* 0x000fe20000010000 */
[----:B------:R-:W2:Y:S01]  /*5bd0*/  @P2 LDC R171, c[0x0][0x40c] ;  /* 0x00010300ffab2b82 */ /* 0x000ea20000000800 */
[----:B------:R-:W-:Y:S01]  /*5be0*/  @P0 FADD.FTZ R168, R163, -R168 ;  /* 0x800000a8a3a80221 */ /* 0x000fe20000010000 */
[----:B------:R-:W-:Y:S01]  /*5bf0*/  @P0 FADD.FTZ R167, R156, -R167 ;  /* 0x800000a79ca70221 */ /* 0x000fe20000010000 */
[----:B------:R-:W-:Y:S01]  /*5c00*/  @P0 FFMA.FTZ R152, R197, R153, R152 ;  /* 0x00000099c5980223 */ /* 0x000fe20000010098 */
[----:B------:R-:W-:Y:S01]  /*5c10*/  PRMT R153, R37, 0x7632, R153 ;  /* 0x0000763225997816 */ /* 0x000fe20000000099 */
[----:B------:R-:W-:Y:S01]  /*5c20*/  @P0 FADD.FTZ R206, R165, -R206 ;  /* 0x800000cea5ce0221 */ /* 0x000fe20000010000 */
[C---:B------:R-:W-:Y:S01]  /*5c30*/  @P0 FFMA.FTZ R170, R197.reuse, R168, R170 ;  /* 0x000000a8c5aa0223 */ /* 0x040fe200000100aa */
[----:B------:R-:W-:Y:S01]  /*5c40*/  @P0 FFMA.FTZ R154, R197, R167, R154 ;  /* 0x000000a7c59a0223 */ /* 0x000fe2000001009a */
[----:B------:R-:W3:Y:S01]  /*5c50*/  @P2 LDC R215, c[0x0][0x40c] ;  /* 0x00010300ffd72b82 */ /* 0x000ee20000000800 */
[----:B------:R-:W-:Y:S01]  /*5c60*/  SHF.L.U32 R153, R153, 0x10, RZ ;  /* 0x0000001099997819 */ /* 0x000fe200000006ff */
[----:B------:R-:W-:Y:S01]  /*5c70*/  @P0 FADD.FTZ R155, R34, -R155 ;  /* 0x8000009b229b0221 */ /* 0x000fe20000010000 */
[----:B------:R-:W-:Y:S01]  /*5c80*/  PRMT R167, R38, 0x7632, R167 ;  /* 0x0000763226a77816 */ /* 0x000fe200000000a7 */
[----:B------:R-:W-:Y:S01]  /*5c90*/  @P0 FADD.FTZ R208, R199, -R208 ;  /* 0x800000d0c7d00221 */ /* 0x000fe20000010000 */
[----:B------:R-:W-:Y:S01]  /*5ca0*/  PRMT R168, R39, 0x7632, R168 ;  /* 0x0000763227a87816 */ /* 0x000fe200000000a8 */
[----:B------:R-:W-:Y:S01]  /*5cb0*/  @P0 FFMA.FTZ R153, R197, R206, R153 ;  /* 0x000000cec5990223 */ /* 0x000fe20000010099 */
[----:B0-----:R-:W-:Y:S01]  /*5cc0*/  @P2 FMUL.FTZ R206, R170, R209 ;  /* 0x000000d1aace2220 */ /* 0x001fe20000410000 */
[----:B------:R-:W0:Y:S01]  /*5cd0*/  @P2 LDC R211, c[0x0][0x40c] ;  /* 0x00010300ffd32b82 */ /* 0x000e220000000800 */
[----:B------:R-:W-:Y:S01]  /*5ce0*/  SHF.L.U32 R214, R167, 0x10, RZ ;  /* 0x00000010a7d67819 */ /* 0x000fe200000006ff */
[----:B------:R-:W-:Y:S01]  /*5cf0*/  @P0 FFMA.FTZ R166, R197, R155, R166 ;  /* 0x0000009bc5a60223 */ /* 0x000fe200000100a6 */
[----:B------:R-:W-:Y:S01]  /*5d00*/  SHF.L.U32 R168, R168, 0x10, RZ ;  /* 0x00000010a8a87819 */ /* 0x000fe200000006ff */
[----:B------:R-:W-:Y:S01]  /*5d10*/  @P2 FMUL.FTZ R169, R206, R169 ;  /* 0x000000a9cea92220 */ /* 0x000fe20000410000 */
[----:B------:R-:W-:Y:S01]  /*5d20*/  SHF.L.U32 R155, R39, 0x10, RZ ;  /* 0x00000010279b7819 */ /* 0x000fe200000006ff */
[----:B------:R-:W-:Y:S01]  /*5d30*/  @P0 FADD.FTZ R210, R158, -R207 ;  /* 0x800000cf9ed20221 */ /* 0x000fe20000010000 */
[----:B------:R-:W-:Y:S01]  /*5d40*/  @P0 FFMA.FTZ R214, R197, R208, R214 ;  /* 0x000000d0c5d60223 */ /* 0x000fe200000100d6 */
[----:B------:R-:W4:Y:S01]  /*5d50*/  @P2 LDC R213, c[0x0][0x40c] ;  /* 0x00010300ffd52b82 */ /* 0x000f220000000800 */
[----:B--2---:R-:W-:Y:S01]  /*5d60*/  @P2 FMUL.FTZ R167, R152, R171 ;  /* 0x000000ab98a72220 */ /* 0x004fe20000410000 */
[----:B------:R-:W-:Y:S01]  /*5d70*/  @P0 FADD.FTZ R171, R201, -R212 ;  /* 0x800000d4c9ab0221 */ /* 0x000fe20000010000 */
[----:B------:R-:W-:Y:S01]  /*5d80*/  @P0 FFMA.FTZ R155, R197, R210, R155 ;  /* 0x000000d2c59b0223 */ /* 0x000fe2000001009b */
[----:B-1----:R-:W-:Y:S01]  /*5d90*/  @P2 FMUL.FTZ R210, R153, R216 ;  /* 0x000000d899d22220 */ /* 0x002fe20000410000 */
[----:B------:R-:W-:Y:S01]  /*5da0*/  @P2 SHF.L.U32 R204, R68, 0x10, RZ ;  /* 0x0000001044cc2819 */ /* 0x000fe200000006ff */
[----:B------:R-:W-:Y:S01]  /*5db0*/  @P0 FFMA.FTZ R168, R197, R171, R168 ;  /* 0x000000abc5a80223 */ /* 0x000fe200000100a8 */
[----:B------:R-:W-:Y:S01]  /*5dc0*/  @P2 F2FP.BF16.F32.PACK_AB R171, RZ, R169 ;  /* 0x000000a9ffab223e */ /* 0x000fe200000010ff */
[----:B------:R-:W1:Y:S01]  /*5dd0*/  @P2 LDC R220, c[0x0][0x40c] ;  /* 0x00010300ffdc2b82 */ /* 0x000e620000000800 */
[----:B------:R-:W-:Y:S01]  /*5de0*/  @P2 SHF.L.U32 R169, R174, 0x10, RZ ;  /* 0x00000010aea92819 */ /* 0x000fe200000006ff */
[----:B---3--:R-:W-:Y:S01]  /*5df0*/  @P2 FMUL.FTZ R216, R214, R215 ;  /* 0x000000d7d6d82220 */ /* 0x008fe20000410000 */
[----:B------:R-:W-:Y:S01]  /*5e00*/  @P2 SHF.L.U32 R207, R175, 0x10, RZ ;  /* 0x00000010afcf2819 */ /* 0x000fe200000006ff */
[----:B------:R-:W-:Y:S01]  /*5e10*/  @P2 FMUL.FTZ R204, R167, R204 ;  /* 0x000000cca7cc2220 */ /* 0x000fe20000410000 */
[----:B------:R-:W-:Y:S01]  /*5e20*/  @P2 SHF.L.U32 R215, R144, 0x10, RZ ;  /* 0x0000001090d72819 */ /* 0x000fe200000006ff */
[----:B------:R-:W-:Y:S01]  /*5e30*/  @P2 FMUL.FTZ R169, R210, R169 ;  /* 0x000000a9d2a92220 */ /* 0x000fe20000410000 */
[----:B------:R-:W-:Y:S01]  /*5e40*/  @P2 SHF.L.U32 R212, R70, 0x10, RZ ;  /* 0x0000001046d42819 */ /* 0x000fe200000006ff */
[----:B0-----:R-:W-:Y:S01]  /*5e50*/  @P2 FMUL.FTZ R197, R166, R211 ;  /* 0x000000d3a6c52220 */ /* 0x001fe20000410000 */
[----:B------:R-:W-:-:S02]  /*5e60*/  @P2 IMAD.U32 R208, R69, 0x10000, RZ ;  /* 0x0001000045d02824 */ /* 0x000fc400078e00ff */
[----:B------:R-:W-:Y:S01]  /*5e70*/  @P2 FMUL.FTZ R211, R216, R207 ;  /* 0x000000cfd8d32220 */ /* 0x000fe20000410000 */
[----:B------:R-:W-:Y:S01]  /*5e80*/  @P2 F2FP.BF16.F32.PACK_AB R207, RZ, R169 ;  /* 0x000000a9ffcf223e */ /* 0x000fe200000010ff */
[----:B------:R-:W-:Y:S01]  /*5e90*/  @P2 FFMA.FTZ R100, R215, R167, R100 ;  /* 0x000000a7d7642223 */ /* 0x000fe20000010064 */
[----:B------:R-:W-:Y:S01]  /*5ea0*/  @P2 PRMT R169, R144, 0x7632, R169 ;  /* 0x0000763290a92816 */ /* 0x000fe200000000a9 */
[----:B------:R-:W-:Y:S01]  /*5eb0*/  @P2 FMUL.FTZ R208, R197, R208 ;  /* 0x000000d0c5d02220 */ /* 0x000fe20000410000 */
[----:B------:R-:W-:Y:S01]  /*5ec0*/  @P2 SHF.L.U32 R167, R145, 0x10, RZ ;  /* 0x0000001091a72819 */ /* 0x000fe200000006ff */
[----:B----4-:R-:W-:Y:S01]  /*5ed0*/  @P2 FMUL.FTZ R209, R154, R213 ;  /* 0x000000d59ad12220 */ /* 0x010fe20000410000 */
[----:B------:R-:W-:Y:S02]  /*5ee0*/  @P2 F2FP.BF16.F32.PACK_AB R204, RZ, R204 ;  /* 0x000000ccffcc223e */ /* 0x000fe400000010ff */
[----:B------:R-:W-:Y:S01]  /*5ef0*/  @P2 SHF.L.U32 R218, R71, 0x10, RZ ;  /* 0x0000001047da2819 */ /* 0x000fe200000006ff */
[----:B------:R-:W-:Y:S01]  /*5f00*/  @P2 FMUL.FTZ R212, R209, R212 ;  /* 0x000000d4d1d42220 */ /* 0x000fe20000410000 */
[----:B------:R-:W-:Y:S01]  /*5f10*/  @P2 SHF.L.U32 R169, R169, 0x10, RZ ;  /* 0x00000010a9a92819 */ /* 0x000fe200000006ff */
[----:B------:R-:W-:Y:S01]  /*5f20*/  @P2 FFMA.FTZ R102, R167, R197, R102 ;  /* 0x000000c5a7662223 */ /* 0x000fe20000010066 */
[----:B------:R-:W-:Y:S01]  /*5f30*/  F2FP.BF16.F32.PACK_AB R153, R153, R166 ;  /* 0x000000a69999723e */ /* 0x000fe200000010ff */
[----:B-1----:R-:W-:Y:S01]  /*5f40*/  @P2 FMUL.FTZ R213, R155, R220 ;  /* 0x000000dc9bd52220 */ /* 0x002fe20000410000 */
[----:B------:R-:W-:Y:S01]  /*5f50*/  @P2 PRMT R148, R204, 0x7610, R148 ;  /* 0x00007610cc942816 */ /* 0x000fe20000000094 */
[----:B------:R-:W-:Y:S01]  /*5f60*/  @P2 FFMA.FTZ R101, R206, R169, R101 ;  /* 0x000000a9ce652223 */ /* 0x000fe20000010065 */
[----:B------:R-:W-:Y:S01]  /*5f70*/  @P2 PRMT R166, R145, 0x7632, R166 ;  /* 0x0000763291a62816 */ /* 0x000fe200000000a6 */
[----:B------:R-:W-:Y:S01]  /*5f80*/  @P2 FMUL.FTZ R218, R213, R218 ;  /* 0x000000dad5da2220 */ /* 0x000fe20000410000 */
[----:B------:R-:W-:-:S02]  /*5f90*/  @P2 PRMT R167, R146, 0x7632, R167 ;  /* 0x0000763292a72816 */ /* 0x000fc400000000a7 */
[----:B------:R-:W-:Y:S02]  /*5fa0*/  @P2 F2FP.BF16.F32.PACK_AB R208, RZ, R208 ;  /* 0x000000d0ffd0223e */ /* 0x000fe400000010ff */
[----:B------:R-:W-:Y:S02]  /*5fb0*/  @P2 F2FP.BF16.F32.PACK_AB R212, RZ, R212 ;  /* 0x000000d4ffd4223e */ /* 0x000fe400000010ff */
[----:B------:R-:W-:Y:S02]  /*5fc0*/  @P2 PRMT R148, R148, 0x5410, R171 ;  /* 0x0000541094942816 */ /* 0x000fe400000000ab */
        /* <DEDUP_REMOVED lines=12> */
[----:B------:R-:W-:Y:S02]  /*6090*/  F2FP.BF16.F32.PACK_AB R152, R170, R152 ;  /* 0x00000098aa98723e */ /* 0x000fe400000010ff */
[----:B------:R-:W-:Y:S02]  /*60a0*/  F2FP.BF16.F32.PACK_AB R154, R214, R154 ;  /* 0x0000009ad69a723e */ /* 0x000fe400000010ff */
[----:B------:R-:W-:Y:S02]  /*60b0*/  @P2 PRMT R149, R149, 0x5410, R207 ;  /* 0x0000541095952816 */ /* 0x000fe400000000cf */
[----:B------:R-:W-:Y:S02]  /*60c0*/  F2FP.BF16.F32.PACK_AB R155, R168, R155 ;  /* 0x0000009ba89b723e */ /* 0x000fe400000010ff */
[----:B------:R-:W-:-:S02]  /*60d0*/  @P2 PRMT R150, R150, 0x5410, R211 ;  /* 0x0000541096962816 */ /* 0x000fc400000000d3 */
[----:B------:R-:W-:Y:S01]  /*60e0*/  @P2 PRMT R151, R218, 0x7610, R151 ;  /* 0x00007610da972816 */ /* 0x000fe20000000097 */
        /* <DEDUP_REMOVED lines=10> */
.L_x_398:
[----:B------:R-:W-:Y:S01]  /*6190*/  ISETP.GT.AND P0, PT, R170, RZ, PT ;  /* 0x000000ffaa00720c */ /* 0x000fe20003f04270 */
[----:B------:R-:W0:Y:S01]  /*61a0*/  @P2 LDC R207, c[0x0][0x40c] ;  /* 0x00010300ffcf2b82 */ /* 0x000e220000000800 */
[C---:B------:R-:W-:Y:S02]  /*61b0*/  PRMT R167, R36.reuse, 0x7632, R167 ;  /* 0x0000763224a77816 */ /* 0x040fe400000000a7 */
[----:B------:R-:W-:Y:S02]  /*61c0*/  SHF.L.U32 R166, R36, 0x10, RZ ;  /* 0x0000001024a67819 */ /* 0x000fe400000006ff */
[----:B------:R-:W-:Y:S02]  /*61d0*/  SHF.L.U32 R168, R167, 0x10, RZ ;  /* 0x00000010a7a87819 */ /* 0x000fe400000006ff */
[----:B------:R-:W-:Y:S01]  /*61e0*/  SHF.L.U32 R210, R38, 0x10, RZ ;  /* 0x0000001026d27819 */ /* 0x000fe200000006ff */
[----:B------:R-:W1:Y:S04]  /*61f0*/  @P2 LDC R211, c[0x0][0x40c] ;  /* 0x00010300ffd32b82 */ /* 0x000e680000000800 */
        /* <DEDUP_REMOVED lines=27> */
[----:B------:R-:W-:-:S02]  /*63b0*/  @P2 SHF.L.U32 R166, R68, 0x10, RZ ;  /* 0x0000001044a62819 */ /* 0x000fc400000006ff */
[----:B------:R-:W-:Y:S01]  /*63c0*/  @P2 SHF.L.U32 R170, R69, 0x10, RZ ;  /* 0x0000001045aa2819 */ /* 0x000fe200000006ff */
[----:B------:R-:W-:Y:S01]  /*63d0*/  @P0 FFMA.FTZ R206, R197, R169, R206 ;  /* 0x000000a9c5ce0223 */ /* 0x000fe200000100ce */
[----:B--2---:R-:W-:Y:S01]  /*63e0*/  @P2 FMUL.FTZ R168, R168, R209 ;  /* 0x000000d1a8a82220 */ /* 0x004fe20000410000 */
[----:B------:R-:W1:Y:S01]  /*63f0*/  @P2 LDC R211, c[0x0][0x40c] ;  /* 0x00010300ffd32b82 */ /* 0x000e620000000800 */
        /* <DEDUP_REMOVED lines=17> */
[----:B------:R-:W-:Y:S02]  /*6510*/  @P2 PRMT R166, R144, 0x7632, R166 ;  /* 0x0000763290a62816 */ /* 0x000fe400000000a6 */
[----:B------:R-:W-:Y:S01]  /*6520*/  @P2 PRMT R148, R148, 0x5410, R169 ;  /* 0x0000541094942816 */ /* 0x000fe200000000a9 */
[----:B-1----:R-:W-:Y:S01]  /*6530*/  @P2 FMUL.FTZ R212, R212, R211 ;  /* 0x000000d3d4d42220 */ /* 0x002fe20000410000 */
[----:B------:R-:W-:Y:S01]  /*6540*/  @P2 SHF.L.U32 R170, R70, 0x10, RZ ;  /* 0x0000001046aa2819 */ /* 0x000fe200000006ff */
[----:B0-----:R-:W-:Y:S01]  /*6550*/  @P2 FMUL.FTZ R169, R210, R215 ;  /* 0x000000d7d2a92220 */ /* 0x001fe20000410000 */
        /* <DEDUP_REMOVED lines=45> */
.L_x_397:
        /* <DEDUP_REMOVED lines=10> */
[-C--:B------:R-:W-:Y:S01]  /*68d0*/  FFMA.FTZ R209, R159, R171.reuse, R204 ;  /* 0x000000ab9fd17223 */ /* 0x080fe200000100cc */
[C---:B------:R-:W-:Y:S01]  /*68e0*/  FMUL.FTZ R153, R197.reuse, R170 ;  /* 0x000000aac5997220 */ /* 0x040fe20000410000 */
[----:B------:R-:W-:Y:S01]  /*68f0*/  FMUL.FTZ R152, R197, R152 ;  /* 0x00000098c5987220 */ /* 0x000fe20000410000 */
[----:B------:R-:W-:Y:S01]  /*6900*/  FADD.FTZ R210, R165, -R210 ;  /* 0x800000d2a5d27221 */ /* 0x000fe20000010000 */
[-CC-:B------:R-:W-:Y:S01]  /*6910*/  FFMA.FTZ R214, R164, R171.reuse, R204.reuse ;  /* 0x000000aba4d67223 */ /* 0x180fe200000100cc */
[-CC-:B------:R-:W-:Y:S01]  /*6920*/  FFMA.FTZ R215, R161, R171.reuse, R204.reuse ;  /* 0x000000aba1d77223 */ /* 0x180fe200000100cc */
[----:B------:R-:W-:Y:S01]  /*6930*/  FSEL R153, R153, RZ, P0 ;  /* 0x000000ff99997208 */ /* 0x000fe20000000000 */
[----:B------:R-:W2:Y:S01]  /*6940*/  @P2 LDC R212, c[0x0][0x40c] ;  /* 0x00010300ffd42b82 */ /* 0x000ea20000000800 */
[----:B------:R-:W-:Y:S01]  /*6950*/  FFMA.FTZ R218, R198, R171, R204 ;  /* 0x000000abc6da7223 */ /* 0x000fe200000100cc */
[----:B------:R-:W-:Y:S01]  /*6960*/  FADD.FTZ R206, R34, -R207 ;  /* 0x800000cf22ce7221 */ /* 0x000fe20000010000 */
[----:B------:R-:W-:Y:S01]  /*6970*/  FADD.FTZ R204, R156, -R209 ;  /* 0x800000d19ccc7221 */ /* 0x000fe20000010000 */
[----:B------:R-:W-:Y:S01]  /*6980*/  FSEL R152, R152, RZ, P0 ;  /* 0x000000ff98987208 */ /* 0x000fe20000000000 */
[----:B------:R-:W-:Y:S01]  /*6990*/  FMUL.FTZ R207, R197, R210 ;  /* 0x000000d2c5cf7220 */ /* 0x000fe20000410000 */
[----:B------:R-:W-:Y:S01]  /*69a0*/  @P2 SHF.L.U32 R154, R68, 0x10, RZ ;  /* 0x00000010449a2819 */ /* 0x000fe200000006ff */
[----:B------:R-:W-:Y:S01]  /*69b0*/  FADD.FTZ R218, R201, -R218 ;  /* 0x800000dac9da7221 */ /* 0x000fe20000010000 */
[----:B------:R-:W3:Y:S01]  /*69c0*/  @P2 LDC R211, c[0x0][0x40c] ;  /* 0x00010300ffd32b82 */ /* 0x000ee20000000800 */
[----:B0-----:R-:W-:Y:S01]  /*69d0*/  @P2 FMUL.FTZ R170, R153, R208 ;  /* 0x000000d099aa2220 */ /* 0x001fe20000410000 */
[----:B------:R-:W-:Y:S01]  /*69e0*/  FMUL.FTZ R208, R197, R204 ;  /* 0x000000ccc5d07220 */ /* 0x000fe20000410000 */
[----:B------:R-:W-:Y:S01]  /*69f0*/  FSEL R217, R207, RZ, P0 ;  /* 0x000000ffcfd97208 */ /* 0x000fe20000000000 */
[----:B------:R-:W-:Y:S01]  /*6a00*/  FADD.FTZ R214, R199, -R214 ;  /* 0x800000d6c7d67221 */ /* 0x000fe20000010000 */
[----:B------:R-:W-:Y:S01]  /*6a10*/  FADD.FTZ R216, R158, -R215 ;  /* 0x800000d79ed87221 */ /* 0x000fe20000010000 */
[C---:B------:R-:W-:Y:S01]  /*6a20*/  FMUL.FTZ R206, R197.reuse, R206 ;  /* 0x000000cec5ce7220 */ /* 0x040fe20000410000 */
[----:B------:R-:W-:Y:S01]  /*6a30*/  @P2 SHF.L.U32 R171, R172, 0x10, RZ ;  /* 0x00000010acab2819 */ /* 0x000fe200000006ff */
[----:B------:R-:W0:Y:S01]  /*6a40*/  @P2 LDC R213, c[0x0][0x40c] ;  /* 0x00010300ffd52b82 */ /* 0x000e220000000800 */
[----:B-1----:R-:W-:Y:S01]  /*6a50*/  @P2 FMUL.FTZ R155, R152, R155 ;  /* 0x0000009b989b2220 */ /* 0x002fe20000410000 */
[C---:B------:R-:W-:Y:S01]  /*6a60*/  FMUL.FTZ R215, R197.reuse, R218 ;  /* 0x000000dac5d77220 */ /* 0x040fe20000410000 */
[----:B------:R-:W-:Y:S01]  /*6a70*/  @P2 SHF.L.U32 R221, R174, 0x10, RZ ;  /* 0x00000010aedd2819 */ /* 0x000fe200000006ff */
[C---:B------:R-:W-:Y:S01]  /*6a80*/  FMUL.FTZ R209, R197.reuse, R214 ;  /* 0x000000d6c5d17220 */ /* 0x040fe20000410000 */
[----:B------:R-:W-:Y:S01]  /*6a90*/  @P2 FMUL.FTZ R154, R154, R155 ;  /* 0x0000009b9a9a2220 */ /* 0x000fe20000410000 */
[----:B------:R-:W-:Y:S01]  /*6aa0*/  FSEL R218, R208, RZ, P0 ;  /* 0x000000ffd0da7208 */ /* 0x000fe20000000000 */
[----:B------:R-:W-:Y:S01]  /*6ab0*/  FMUL.FTZ R210, R197, R216 ;  /* 0x000000d8c5d27220 */ /* 0x000fe20000410000 */
[----:B------:R-:W1:Y:S01]  /*6ac0*/  @P2 LDC R222, c[0x0][0x40c] ;  /* 0x00010300ffde2b82 */ /* 0x000e620000000800 */
[----:B--2---:R-:W-:Y:S01]  /*6ad0*/  @P2 FMUL.FTZ R208, R217, R212 ;  /* 0x000000d4d9d02220 */ /* 0x004fe20000410000 */
[----:B------:R-:W-:Y:S01]  /*6ae0*/  FSEL R216, R206, RZ, P0 ;  /* 0x000000ffced87208 */ /* 0x000fe20000000000 */
[----:B------:R-:W-:Y:S01]  /*6af0*/  @P2 FMUL.FTZ R204, R171, R170 ;  /* 0x000000aaabcc2220 */ /* 0x000fe20000410000 */
[----:B------:R-:W-:Y:S01]  /*6b00*/  @P2 F2FP.BF16.F32.PACK_AB R171, RZ, R154 ;  /* 0x0000009affab223e */ /* 0x000fe200000010ff */
[----:B------:R-:W-:Y:S01]  /*6b10*/  @P2 FMUL.FTZ R207, R221, R208 ;  /* 0x000000d0ddcf2220 */ /* 0x000fe20000410000 */
[----:B------:R-:W-:Y:S01]  /*6b20*/  @P2 SHF.L.U32 R154, R69, 0x10, RZ ;  /* 0x00000010459a2819 */ /* 0x000fe200000006ff */
[----:B------:R-:W-:Y:S01]  /*6b30*/  @P2 IMAD.U32 R214, R70, 0x10000, RZ ;  /* 0x0001000046d62824 */ /* 0x000fe200078e00ff */
[----:B------:R-:W2:Y:S01]  /*6b40*/  @P2 LDC R225, c[0x0][0x40c] ;  /* 0x00010300ffe12b82 */ /* 0x000ea20000000800 */
[----:B------:R-:W-:Y:S01]  /*6b50*/  FSEL R219, R209, RZ, P0 ;  /* 0x000000ffd1db7208 */ /* 0x000fe20000000000 */
[----:B---3--:R-:W-:Y:S01]  /*6b60*/  @P2 FMUL.FTZ R197, R216, R211 ;  /* 0x000000d3d8c52220 */ /* 0x008fe20000410000 */
[----:B------:R-:W-:-:S02]  /*6b70*/  FSEL R220, R210, RZ, P0 ;  /* 0x000000ffd2dc7208 */ /* 0x000fc40000000000 */
[----:B------:R-:W-:Y:S01]  /*6b80*/  @P2 SHF.L.U32 R221, R144, 0x10, RZ ;  /* 0x0000001090dd2819 */ /* 0x000fe200000006ff */
[----:B------:R-:W-:Y:S01]  /*6b90*/  @P2 FMUL.FTZ R154, R154, R197 ;  /* 0x000000c59a9a2220 */ /* 0x000fe20000410000 */
[----:B------:R-:W-:Y:S01]  /*6ba0*/  @P2 SHF.L.U32 R223, R175, 0x10, RZ ;  /* 0x00000010afdf2819 */ /* 0x000fe200000006ff */
[----:B0-----:R-:W-:Y:S01]  /*6bb0*/  @P2 FMUL.FTZ R209, R218, R213 ;  /* 0x000000d5dad12220 */ /* 0x001fe20000410000 */
[----:B------:R-:W-:Y:S01]  /*6bc0*/  @P2 SHF.L.U32 R224, R71, 0x10, RZ ;  /* 0x0000001047e02819 */ /* 0x000fe200000006ff */
[----:B------:R-:W-:Y:S01]  /*6bd0*/  @P2 FFMA.FTZ R100, R221, R155, R100 ;  /* 0x0000009bdd642223 */ /* 0x000fe20000010064 */
[----:B------:R-:W-:Y:S01]  /*6be0*/  @P2 SHF.L.U32 R155, R145, 0x10, RZ ;  /* 0x00000010919b2819 */ /* 0x000fe200000006ff */
[----:B------:R-:W-:Y:S01]  /*6bf0*/  @P2 FMUL.FTZ R210, R214, R209 ;  /* 0x000000d1d6d22220 */ /* 0x000fe20000410000 */
[----:B------:R-:W-:Y:S02]  /*6c00*/  @P2 SHF.L.U32 R167, R167, 0x10, RZ ;  /* 0x00000010a7a72819 */ /* 0x000fe400000006ff */
[----:B------:R-:W-:Y:S01]  /*6c10*/  @P2 F2FP.BF16.F32.PACK_AB R206, RZ, R154 ;  /* 0x0000009affce223e */ /* 0x000fe200000010ff */
[----:B-1----:R-:W-:Y:S01]  /*6c20*/  @P2 FMUL.FTZ R212, R219, R222 ;  /* 0x000000dedbd42220 */ /* 0x002fe20000410000 */
[----:B------:R-:W-:Y:S01]  /*6c30*/  @P2 F2FP.BF16.F32.PACK_AB R210, RZ, R210 ;  /* 0x000000d2ffd2223e */ /* 0x000fe200000010ff */
[----:B------:R-:W-:Y:S01]  /*6c40*/  @P2 FFMA.FTZ R102, R155, R197, R102 ;  /* 0x000000c59b662223 */ /* 0x000fe20000010066 */
[----:B------:R-:W-:Y:S01]  /*6c50*/  @P2 SHF.L.U32 R155, R146, 0x10, RZ ;  /* 0x00000010929b2819 */ /* 0x000fe200000006ff */
[----:B------:R-:W-:Y:S01]  /*6c60*/  @P2 FMUL.FTZ R211, R223, R212 ;  /* 0x000000d4dfd32220 */ /* 0x000fe20000410000 */
[----:B------:R-:W-:Y:S01]  /*6c70*/  @P2 FFMA.FTZ R103, R208, R167, R103 ;  /* 0x000000a7d0672223 */ /* 0x000fe20000010067 */
[----:B------:R-:W-:Y:S01]  /*6c80*/  @P2 SHF.L.U32 R168, R168, 0x10, RZ ;  /* 0x00000010a8a82819 */ /* 0x000fe200000006ff */
[----:B--2---:R-:W-:Y:S01]  /*6c90*/  @P2 FMUL.FTZ R213, R220, R225 ;  /* 0x000000e1dcd52220 */ /* 0x004fe20000410000 */
[----:B------:R-:W-:Y:S01]  /*6ca0*/  @P2 SHF.L.U32 R166, R166, 0x10, RZ ;  /* 0x00000010a6a62819 */ /* 0x000fe200000006ff */
[----:B------:R-:W-:Y:S01]  /*6cb0*/  @P2 FFMA.FTZ R96, R155, R209, R96 ;  /* 0x000000d19b602223 */ /* 0x000fe20000010060 */
[----:B------:R-:W-:Y:S01]  /*6cc0*/  @P2 SHF.L.U32 R167, R147, 0x10, RZ ;  /* 0x0000001093a72819 */ /* 0x000fe200000006ff */
[----:B------:R-:W-:Y:S01]  /*6cd0*/  @P2 FMUL.FTZ R214, R224, R213 ;  /* 0x000000d5e0d62220 */ /* 0x000fe20000410000 */
[----:B------:R-:W-:Y:S01]  /*6ce0*/  @P2 F2FP.BF16.F32.PACK_AB R204, RZ, R204 ;  /* 0x000000ccffcc223e */ /* 0x000fe200000010ff */
[----:B------:R-:W-:Y:S01]  /*6cf0*/  @P2 FFMA.FTZ R101, R170, R168, R101 ;  /* 0x000000a8aa652223 */ /* 0x000fe20000010065 */
[----:B------:R-:W-:Y:S01]  /*6d00*/  @P2 F2FP.BF16.F32.PACK_AB R207, RZ, R207 ;  /* 0x000000cfffcf223e */ /* 0x000fe200000010ff */
[----:B------:R-:W-:Y:S01]  /*6d10*/  @P2 FFMA.FTZ R97, R212, R166, R97 ;  /* 0x000000a6d4612223 */ /* 0x000fe20000010061 */
[----:B------:R-:W-:Y:S01]  /*6d20*/  @P2 F2FP.BF16.F32.PACK_AB R211, RZ, R211 ;  /* 0x000000d3ffd3223e */ /* 0x000fe200000010ff */
[----:B------:R-:W-:Y:S01]  /*6d30*/  @P2 FFMA.FTZ R98, R167, R213, R98 ;  /* 0x000000d5a7622223 */ /* 0x000fe20000010062 */
        /* <DEDUP_REMOVED lines=22> */
.L_x_400:
[----:B------:R-:W0:Y:S01]  /*6ea0*/  @P2 LDC R207, c[0x0][0x40c] ;  /* 0x00010300ffcf2b82 */ /* 0x000e220000000800 */
[----:B------:R-:W-:Y:S01]  /*6eb0*/  FFMA.FTZ R206, R198, R171, R204 ;  /* 0x000000abc6ce7223 */ /* 0x000fe200000100cc */
[----:B------:R-:W-:Y:S01]  /*6ec0*/  ISETP.GT.AND P0, PT, R170, RZ, PT ;  /* 0x000000ffaa00720c */ /* 0x000fe20003f04270 */
[----:B------:R-:W-:Y:S01]  /*6ed0*/  BSSY.RECONVERGENT B2, `(.L_x_401) ;  /* 0x0000015000027945 */ /* 0x000fe20003800200 */
[----:B------:R-:W-:Y:S01]  /*6ee0*/  @P2 SHF.L.U32 R209, R176, 0x10, RZ ;  /* 0x00000010b0d12819 */ /* 0x000fe200000006ff */
[----:B------:R-:W-:Y:S01]  /*6ef0*/  FADD.FTZ R206, R201, -R206 ;  /* 0x800000cec9ce7221 */ /* 0x000fe20000010000 */
[----:B------:R-:W-:-:S03]  /*6f00*/  @P2 SHF.L.U32 R208, R169, 0x10, RZ ;  /* 0x00000010a9d02819 */ /* 0x000fc600000006ff */
        /* <DEDUP_REMOVED lines=17> */
.L_x_402:
[----:B------:R-:W-:Y:S05]  /*7020*/  BSYNC.RECONVERGENT B2 ;  /* 0x0000000000027941 */ /* 0x000fea0003800200 */
.L_x_401:
        /* <DEDUP_REMOVED lines=14> */
.L_x_404:
[----:B------:R-:W-:Y:S05]  /*7110*/  BSYNC.RECONVERGENT B2 ;  /* 0x0000000000027941 */ /* 0x000fea0003800200 */
.L_x_403:
        /* <DEDUP_REMOVED lines=14> */
.L_x_406:
[----:B------:R-:W-:Y:S05]  /*7200*/  BSYNC.RECONVERGENT B2 ;  /* 0x0000000000027941 */ /* 0x000fea0003800200 */
.L_x_405:
        /* <DEDUP_REMOVED lines=14> */
.L_x_408:
[----:B------:R-:W-:Y:S05]  /*72f0*/  BSYNC.RECONVERGENT B2 ;  /* 0x0000000000027941 */ /* 0x000fea0003800200 */
.L_x_407:
        /* <DEDUP_REMOVED lines=14> */
.L_x_410:
[----:B------:R-:W-:Y:S05]  /*73e0*/  BSYNC.RECONVERGENT B2 ;  /* 0x0000000000027941 */ /* 0x000fea0003800200 */
.L_x_409:
        /* <DEDUP_REMOVED lines=14> */
.L_x_412:
[----:B------:R-:W-:Y:S05]  /*74d0*/  BSYNC.RECONVERGENT B2 ;  /* 0x0000000000027941 */ /* 0x000fea0003800200 */
.L_x_411:
        /* <DEDUP_REMOVED lines=14> */
.L_x_414:
[----:B------:R-:W-:Y:S05]  /*75c0*/  BSYNC.RECONVERGENT B2 ;  /* 0x0000000000027941 */ /* 0x000fea0003800200 */
.L_x_413:
[----:B------:R-:W-:Y:S01]  /*75d0*/  @P2 F2FP.BF16.F32.PACK_AB R169, RZ, R169 ;  /* 0x000000a9ffa9223e */ /* 0x000fe200000010ff */
[----:B------:R-:W-:-:S03]  /*75e0*/  @P2 FFMA.FTZ R99, R208, R206, R99 ;  /* 0x000000ced0632223 */ /* 0x000fc60000010063 */
[----:B------:R-:W-:-:S07]  /*75f0*/  @P2 PRMT R151, R151, 0x5410, R169 ;  /* 0x0000541097972816 */ /* 0x000fce00000000a9 */
.L_x_399:
[----:B------:R-:W-:Y:S05]  /*7600*/  BSYNC.RECONVERGENT B1 ;  /* 0x0000000000017941 */ /* 0x000fea0003800200 */
.L_x_396:
[----:B------:R-:W0:Y:S01]  /*7610*/  @P1 LDC.64 R170, c[0x0][0x478] ;  /* 0x00011e00ffaa1b82 */ /* 0x000e220000000a00 */
[----:B------:R-:W-:-:S07]  /*7620*/  @P1 IADD3 R203, PT, PT, R203, 0x40, RZ ;  /* 0x00000040cbcb1810 */ /* 0x000fce0007ffe0ff */
        /* <DEDUP_REMOVED lines=9> */
.L_x_349:
[----:B------:R-:W-:Y:S05]  /*76c0*/  BSYNC B0 ;  /* 0x0000000000007941 */ /* 0x000fea0003800000 */
.L_x_348:
        /* <DEDUP_REMOVED lines=18> */
[----:B------:R-:W3:Y:S04]  /*77f0*/  LDS R4, [R0+0x400] ;  /* 0x0004000000047984 */ /* 0x000ee80000000800 */
[----:B------:R-:W4:Y:S04]  /*7800*/  LDS R2, [R0] ;  /* 0x0000000000027984 */ /* 0x000f280000000800 */
        /* <DEDUP_REMOVED lines=12> */
[----:B----4-:R-:W-:-:S03]  /*78d0*/  FADD.FTZ R2, RZ, R2 ;  /* 0x00000002ff027221 */ /* 0x010fc60000010000 */
[----:B------:R-:W4:Y:S01]  /*78e0*/  LDS R17, [R0+0x1c00] ;  /* 0x001c000000117984 */ /* 0x000f220000000800 */
[----:B-----5:R-:W-:Y:S01]  /*78f0*/  FADD.FTZ R3, R3, R8 ;  /* 0x0000000803037221 */ /* 0x020fe20000010000 */
[----:B--2---:R-:W-:Y:S02]  /*7900*/  FADD.FTZ R5, RZ, R5 ;  /* 0x00000005ff057221 */ /* 0x004fe40000010000 */
[----:B------:R-:W2:Y:S01]  /*7910*/  LDS R15, [R0+0x1800] ;  /* 0x00180000000f7984 */ /* 0x000ea20000000800 */
[----:B-1----:R-:W-:-:S03]  /*7920*/  FADD.FTZ R6, RZ, R6 ;  /* 0x00000006ff067221 */ /* 0x002fc60000010000 */
[----:B------:R-:W1:Y:S01]  /*7930*/  LDS R8, [R0+0x1e00] ;  /* 0x001e000000087984 */ /* 0x000e620000000800 */
[----:B------:R-:W-:-:S03]  /*7940*/  FADD.FTZ R7, RZ, R7 ;  /* 0x00000007ff077221 */ /* 0x000fc60000010000 */
[----:B------:R-:W-:Y:S01]  /*7950*/  LDS R16, [R0+0x2e00] ;  /* 0x002e000000107984 */ /* 0x000fe20000000800 */
[----:B------:R-:W-:-:S03]  /*7960*/  FADD.FTZ R4, R4, R11 ;  /* 0x0000000b04047221 */ /* 0x000fc60000010000 */
[----:B------:R-:W5:Y:S01]  /*7970*/  LDS R11, [R0+0x2400] ;  /* 0x00240000000b7984 */ /* 0x000f620000000800 */
[----:B------:R-:W-:-:S03]  /*7980*/  FADD.FTZ R2, R2, R9 ;  /* 0x0000000902027221 */ /* 0x000fc60000010000 */
[----:B------:R-:W5:Y:S01]  /*7990*/  LDS R9, [R0+0x2000] ;  /* 0x0020000000097984 */ /* 0x000f620000000800 */
[----:B------:R-:W-:-:S03]  /*79a0*/  FADD.FTZ R5, R5, R10 ;  /* 0x0000000a05057221 */ /* 0x000fc60000010000 */
[----:B------:R-:W5:Y:S01]  /*79b0*/  LDS R10, [R0+0x2200] ;  /* 0x00220000000a7984 */ /* 0x000f620000000800 */
[----:B------:R-:W-:-:S03]  /*79c0*/  FADD.FTZ R6, R6, R13 ;  /* 0x0000000d06067221 */ /* 0x000fc60000010000 */
[----:B------:R-:W5:Y:S01]  /*79d0*/  LDS R13, [R0+0x2800] ;  /* 0x00280000000d7984 */ /* 0x000f620000000800 */
[----:B0-----:R-:W-:-:S03]  /*79e0*/  FADD.FTZ R7, R7, R12 ;  /* 0x0000000c07077221 */ /* 0x001fc60000010000 */
[----:B------:R-:W0:Y:S01]  /*79f0*/  LDS R12, [R0+0x2600] ;  /* 0x00260000000c7984 */ /* 0x000e220000000800 */
[----:B---3--:R-:W-:-:S03]  /*7a00*/  FADD.FTZ R3, R3, R14 ;  /* 0x0000000e03037221 */ /* 0x008fc60000010000 */
[----:B------:R-:W3:Y:S01]  /*7a10*/  LDS R14, [R0+0x2a00] ;  /* 0x002a0000000e7984 */ /* 0x000ee20000000800 */
[----:B----4-:R-:W-:-:S03]  /*7a20*/  FADD.FTZ R4, R4, R17 ;  /* 0x0000001104047221 */ /* 0x010fc60000010000 */
[----:B------:R-:W4:Y:S01]  /*7a30*/  LDS R17, [R0+0x2c00] ;  /* 0x002c000000117984 */ /* 0x000f220000000800 */
[----:B--2---:R-:W-:Y:S01]  /*7a40*/  FADD.FTZ R2, R2, R15 ;  /* 0x0000000f02027221 */ /* 0x004fe20000010000 */
[----:B------:R-:W-:Y:S01]  /*7a50*/  BAR.SYNC.DEFER_BLOCKING 0x0 ;  /* 0x0000000000007b1d */ /* 0x000fe20000010000 */
[----:B-1----:R-:W-:Y:S02]  /*7a60*/  FADD.FTZ R5, R5, R8 ;  /* 0x0000000805057221 */ /* 0x002fe40000010000 */
[----:B-----5:R-:W-:Y:S01]  /*7a70*/  FADD.FTZ R11, R2, R11 ;  /* 0x0000000b020b7221 */ /* 0x020fe20000010000 */
[----:B------:R-:W-:Y:S01]  /*7a80*/  FADD.FTZ R6, R6, R9 ;  /* 0x0000000906067221 */ /* 0x000fe20000010000 */
[----:B------:R-:W-:Y:S01]  /*7a90*/  FADD.FTZ R7, R7, R10 ;  /* 0x0000000a07077221 */ /* 0x000fe20000010000 */
[----:B------:R-:W-:Y:S01]  /*7aa0*/  STS.128 [R200], R72 ;  /* 0x00000048c8007388 */ /* 0x000fe20000000c00 */
[----:B------:R-:W-:Y:S02]  /*7ab0*/  FADD.FTZ R13, R4, R13 ;  /* 0x0000000d040d7221 */ /* 0x000fe40000010000 */
[----:B------:R-:W1:Y:S01]  /*7ac0*/  LDC R4, c[0x0][0x388] ;  /* 0x0000e200ff047b82 */ /* 0x000e620000000800 */
[----:B------:R-:W-:Y:S01]  /*7ad0*/  STS.128 [R200+0x10], R76 ;  /* 0x0000104cc8007388 */ /* 0x000fe20000000c00 */
[----:B0-----:R-:W-:-:S03]  /*7ae0*/  FADD.FTZ R9, R3, R12 ;  /* 0x0000000c03097221 */ /* 0x001fc60000010000 */
[----:B------:R-:W-:Y:S01]  /*7af0*/  STS.128 [R200+0x400], R80 ;  /* 0x00040050c8007388 */ /* 0x000fe20000000c00 */
[----:B---3--:R-:W-:-:S03]  /*7b00*/  FADD.FTZ R15, R5, R14 ;  /* 0x0000000e050f7221 */ /* 0x008fc60000010000 */
[----:B------:R-:W-:Y:S01]  /*7b10*/  STS.128 [R200+0x410], R84 ;  /* 0x00041054c8007388 */ /* 0x000fe20000000c00 */
[----:B----4-:R-:W-:-:S03]  /*7b20*/  FADD.FTZ R17, R6, R17 ;  /* 0x0000001106117221 */ /* 0x010fc60000010000 */
[----:B------:R-:W-:Y:S04]  /*7b30*/  STS.128 [R200+0x800], R88 ;  /* 0x00080058c8007388 */ /* 0x000fe80000000c00 */
[----:B------:R-:W-:Y:S01]  /*7b40*/  STS.128 [R200+0x810], R92 ;  /* 0x0008105cc8007388 */ /* 0x000fe20000000c00 */
[----:B------:R-:W-:Y:S06]  /*7b50*/  BAR.SYNC.DEFER_BLOCKING 0x0 ;  /* 0x0000000000007b1d */ /* 0x000fec0000010000 */
[----:B------:R-:W0:Y:S04]  /*7b60*/  LDS R18, [R0] ;  /* 0x0000000000127984 */ /* 0x000e280000000800 */
        /* <DEDUP_REMOVED lines=12> */
[----:B--2---:R-:W-:-:S03]  /*7c30*/  FADD.FTZ R18, R18, R25 ;  /* 0x0000001912127221 */ /* 0x004fc60000010000 */
[----:B------:R-:W2:Y:S01]  /*7c40*/  LDS R33, [R0+0x1800] ;  /* 0x0018000000217984 */ /* 0x000ea20000000800 */
[----:B---3--:R-:W-:Y:S01]  /*7c50*/  FADD.FTZ R2, RZ, R19 ;  /* 0x00000013ff027221 */ /* 0x008fe20000010000 */
[----:B------:R-:W-:Y:S01]  /*7c60*/  FADD.FTZ R19, R7, R16 ;  /* 0x0000001007137221 */ /* 0x000fe20000010000 */
[----:B-1----:R-:W-:Y:S01]  /*7c70*/  IMAD R7, R4, UR4, RZ ;  /* 0x0000000404077c24 */ /* 0x002fe2000f8e02ff */
[----:B------:R-:W1:Y:S01]  /*7c80*/  LDS R35, [R0+0x1a00] ;  /* 0x001a000000237984 */ /* 0x000e620000000800 */
[----:B----4-:R-:W-:Y:S01]  /*7c90*/  FADD.FTZ R2, R2, R27 ;  /* 0x0000001b02027221 */ /* 0x010fe20000010000 */
[----:B------:R-:W3:Y:S02]  /*7ca0*/  LDCU.64 UR4, c[0x0][0x460] ;  /* 0x00008c00ff0477ac */ /* 0x000ee40008000a00 */
[----:B------:R-:W4:Y:S01]  /*7cb0*/  LDS R37, [R0+0x1c00] ;  /* 0x001c000000257984 */ /* 0x000f220000000800 */
[----:B-----5:R-:W-:-:S03]  /*7cc0*/  FADD.FTZ R20, RZ, R20 ;  /* 0x00000014ff147221 */ /* 0x020fc60000010000 */
[----:B------:R-:W5:Y:S01]  /*7cd0*/  LDS R28, [R0+0x1e00] ;  /* 0x001e0000001c7984 */ /* 0x000f620000000800 */
[----:B------:R-:W-:-:S03]  /*7ce0*/  FADD.FTZ R20, R20, R29 ;  /* 0x0000001d14147221 */ /* 0x000fc60000010000 */
[----:B------:R-:W3:Y:S01]  /*7cf0*/  LDS R39, [R0+0x2000] ;  /* 0x0020000000277984 */ /* 0x000ee20000000800 */
[----:B------:R-:W-:-:S03]  /*7d00*/  FADD.FTZ R21, RZ, R21 ;  /* 0x00000015ff157221 */ /* 0x000fc60000010000 */
[----:B------:R-:W3:Y:S01]  /*7d10*/  LDS R30, [R0+0x2200] ;  /* 0x00220000001e7984 */ /* 0x000ee20000000800 */
        /* <DEDUP_REMOVED lines=8> */
[----:B0-----:R-:W-:-:S03]  /*7da0*/  FADD.FTZ R23, R23, R26 ;  /* 0x0000001a17177221 */ /* 0x001fc60000010000 */
[----:B------:R-:W0:Y:S01]  /*7db0*/  LDS R47, [R0+0x2c00] ;  /* 0x002c0000002f7984 */ /* 0x000e220000000800 */
[----:B--2---:R-:W-:-:S03]  /*7dc0*/  FADD.FTZ R18, R18, R33 ;  /* 0x0000002112127221 */ /* 0x004fc60000010000 */
[----:B------:R-:W2:Y:S01]  /*7dd0*/  LDS R34, [R0+0x2e00] ;  /* 0x002e000000227984 */ /* 0x000ea20000000800 */
[----:B-1----:R-:W-:Y:S01]  /*7de0*/  FADD.FTZ R2, R2, R35 ;  /* 0x0000002302027221 */ /* 0x002fe20000010000 */
[----:B------:R-:W-:Y:S01]  /*7df0*/  BAR.SYNC.DEFER_BLOCKING 0x0 ;  /* 0x0000000000007b1d */ /* 0x000fe20000010000 */
[----:B----4-:R-:W-:Y:S01]  /*7e00*/  FADD.FTZ R20, R20, R37 ;  /* 0x0000002514147221 */ /* 0x010fe20000010000 */
[----:B-----5:R-:W-:Y:S01]  /*7e10*/  FADD.FTZ R21, R21, R28 ;  /* 0x0000001c15157221 */ /* 0x020fe20000010000 */
[----:B---3--:R-:W-:Y:S01]  /*7e20*/  FADD.FTZ R22, R22, R39 ;  /* 0x0000002716167221 */ /* 0x008fe20000010000 */
[----:B------:R-:W-:Y:S01]  /*7e30*/  FADD.FTZ R23, R23, R30 ;  /* 0x0000001e17177221 */ /* 0x000fe20000010000 */
[----:B------:R-:W-:Y:S01]  /*7e40*/  FADD.FTZ R41, R18, R41 ;  /* 0x0000002912297221 */ /* 0x000fe20000010000 */
[----:B------:R-:W-:Y:S01]  /*7e50*/  FADD.FTZ R43, R2, R43 ;  /* 0x0000002b022b7221 */ /* 0x000fe20000010000 */
[----:B------:R-:W-:Y:S01]  /*7e60*/  STS.128 [R200], R116 ;  /* 0x00000074c8007388 */ /* 0x000fe20000000c00 */
[----:B------:R-:W-:Y:S01]  /*7e70*/  FADD.FTZ R45, R20, R45 ;  /* 0x0000002d142d7221 */ /* 0x000fe20000010000 */
[----:B------:R-:W-:-:S02]  /*7e80*/  IADD3 R20, P0, PT, R7, R202, RZ ;  /* 0x000000ca07147210 */ /* 0x000fc40007f1e0ff */
[----:B------:R-:W-:Y:S01]  /*7e90*/  STS.128 [R200+0x10], R112 ;  /* 0x00001070c8007388 */ /* 0x000fe20000000c00 */
[----:B------:R-:W-:Y:S01]  /*7ea0*/  FADD.FTZ R21, R21, R32 ;  /* 0x0000002015157221 */ /* 0x000fe20000010000 */
[----:B------:R-:W-:Y:S02]  /*7eb0*/  SHF.L.U32 R18, R20, 0x2, RZ ;  /* 0x0000000214127819 */ /* 0x000fe400000006ff */
[----:B------:R-:W-:Y:S01]  /*7ec0*/  STS.128 [R200+0x400], R108 ;  /* 0x0004006cc8007388 */ /* 0x000fe20000000c00 */
[----:B0-----:R-:W-:Y:S01]  /*7ed0*/  FADD.FTZ R47, R22, R47 ;  /* 0x0000002f162f7221 */ /* 0x001fe20000010000 */
[----:B------:R-:W-:Y:S02]  /*7ee0*/  IADD3 R4, P1, PT, R18, UR16, RZ ;  /* 0x0000001012047c10 */ /* 0x000fe4000ff3e0ff */
[----:B------:R-:W-:Y:S01]  /*7ef0*/  STS.128 [R200+0x410], R104 ;  /* 0x00041068c8007388 */ /* 0x000fe20000000c00 */
[----:B--2---:R-:W-:-:S03]  /*7f00*/  FADD.FTZ R23, R23, R34 ;  /* 0x0000002217177221 */ /* 0x004fc60000010000 */
        /* <DEDUP_REMOVED lines=16> */
[----:B-1----:R-:W-:-:S03]  /*8010*/  FADD.FTZ R36, R36, R49 ;  /* 0x0000003124247221 */ /* 0x002fc60000010000 */
[----:B------:R-:W1:Y:S01]  /*8020*/  LDS R35, [R0+0x1c00] ;  /* 0x001c000000237984 */ /* 0x000e620000000800 */
[----:B--2---:R-:W-:Y:S01]  /*8030*/  FADD.FTZ R36, R36, R3 ;  /* 0x0000000324247221 */ /* 0x004fe20000010000 */
[----:B------:R-:W-:Y:S02]  /*8040*/  IADD3.X R3, PT, PT, RZ, RZ, RZ, P0, !PT ;  /* 0x000000ffff037210 */ /* 0x000fe400007fe4ff */
[----:B------:R-:W2:Y:S01]  /*8050*/  LDS R53, [R0+0x2600] ;  /* 0x0026000000357984 */ /* 0x000ea20000000800 */
[----:B------:R-:W-:Y:S01]  /*8060*/  IADD3 R2, P0, PT, R18, UR18, RZ ;  /* 0x0000001212027c10 */ /* 0x000fe2000ff1e0ff */
[----:B---3--:R-:W-:Y:S01]  /*8070*/  FADD.FTZ R7, RZ, R6 ;  /* 0x00000006ff077221 */ /* 0x008fe20000010000 */
[----:B------:R-:W-:Y:S01]  /*8080*/  SHF.L.U64.HI R20, R20, 0x2, R3 ;  /* 0x0000000214147819 */ /* 0x000fe20000010203 */
[----:B------:R-:W3:Y:S01]  /*8090*/  LDS R14, [R0+0xa00] ;  /* 0x000a0000000e7984 */ /* 0x000ee20000000800 */
[----:B----4-:R-:W-:Y:S02]  /*80a0*/  FADD.FTZ R8, RZ, R8 ;  /* 0x00000008ff087221 */ /* 0x010fe40000010000 */
[----:B------:R-:W-:Y:S01]  /*80b0*/  IADD3.X R3, PT, PT, R20, UR19, RZ, P0, !PT ;  /* 0x0000001314037c10 */ /* 0x000fe200087fe4ff */
[----:B------:R-:W4:Y:S01]  /*80c0*/  LDS R29, [R0+0x1400] ;  /* 0x00140000001d7984 */ /* 0x000f220000000800 */
[----:B-----5:R-:W-:Y:S01]  /*80d0*/  FADD.FTZ R16, R7, R16 ;  /* 0x0000001007107221 */ /* 0x020fe20000010000 */
[----:B------:R-:W-:-:S02]  /*80e0*/  IADD3 R6, P0, PT, R18, UR4, RZ ;  /* 0x0000000412067c10 */ /* 0x000fc4000ff1e0ff */
[----:B------:R-:W5:Y:S01]  /*80f0*/  LDS R37, [R0+0x1e00] ;  /* 0x001e000000257984 */ /* 0x000f620000000800 */
[----:B------:R-:W-:Y:S01]  /*8100*/  FADD.FTZ R10, RZ, R10 ;  /* 0x0000000aff0a7221 */ /* 0x000fe20000010000 */
[----:B------:R-:W-:Y:S02]  /*8110*/  IADD3.X R7, PT, PT, R20, UR5, RZ, P0, !PT ;  /* 0x0000000514077c10 */ /* 0x000fe400087fe4ff */
[----:B------:R-:W5:Y:S01]  /*8120*/  LDS R55, [R0+0x2800] ;  /* 0x0028000000377984 */ /* 0x000f620000000800 */
[----:B------:R-:W-:Y:S01]  /*8130*/  FADD.FTZ R51, R36, R5 ;  /* 0x0000000524337221 */ /* 0x000fe20000010000 */
[----:B------:R-:W-:Y:S02]  /*8140*/  IADD3.X R5, PT, PT, R20, UR17, RZ, P1, !PT ;  /* 0x0000001114057c10 */ /* 0x000fe40008ffe4ff */
[----:B------:R-:W5:Y:S01]  /*8150*/  LDS R31, [R0+0x1600] ;  /* 0x00160000001f7984 */ /* 0x000f620000000800 */
[----:B------:R-:W-:-:S03]  /*8160*/  FADD.FTZ R8, R8, R25 ;  /* 0x0000001908087221 */ /* 0x000fc60000010000 */
[----:B------:R-:W5:Y:S01]  /*8170*/  LDS R39, [R0+0x2000] ;  /* 0x0020000000277984 */ /* 0x000f620000000800 */
[----:B------:R-:W-:-:S03]  /*8180*/  FADD.FTZ R16, R16, R33 ;  /* 0x0000002110107221 */ /* 0x000fc60000010000 */
[----:B------:R-:W5:Y:S01]  /*8190*/  LDS R57, [R0+0x2a00] ;  /* 0x002a000000397984 */ /* 0x000f620000000800 */
[----:B------:R-:W-:-:S03]  /*81a0*/  FADD.FTZ R12, RZ, R12 ;  /* 0x0000000cff0c7221 */ /* 0x000fc60000010000 */
[----:B------:R-:W5:Y:S01]  /*81b0*/  LDS R49, [R0+0x2200] ;  /* 0x0022000000317984 */ /* 0x000f620000000800 */
[----:B0-----:R-:W-:-:S03]  /*81c0*/  FADD.FTZ R10, R10, R27 ;  /* 0x0000001b0a0a7221 */ /* 0x001fc60000010000 */
[----:B------:R-:W0:Y:S01]  /*81d0*/  LDS R59, [R0+0x2c00] ;  /* 0x002c0000003b7984 */ /* 0x000e220000000800 */
[----:B-1----:R-:W-:-:S03]  /*81e0*/  FADD.FTZ R8, R8, R35 ;  /* 0x0000002308087221 */ /* 0x002fc60000010000 */
[----:B------:R-:W1:Y:S01]  /*81f0*/  LDS R61, [R0+0x2e00] ;  /* 0x002e0000003d7984 */ /* 0x000e620000000800 */
[----:B--2---:R-:W-:-:S03]  /*8200*/  FADD.FTZ R53, R16, R53 ;  /* 0x0000003510357221 */ /* 0x004fc60000010000 */
[----:B------:R-:W-:Y:S01]  /*8210*/  STG.E desc[UR6][R2.64], R41 ;  /* 0x0000002902007986 */ /* 0x000fe2000c101906 */
[----:B---3--:R-:W-:-:S03]  /*8220*/  FADD.FTZ R14, RZ, R14 ;  /* 0x0000000eff0e7221 */ /* 0x008fc60000010000 */
[----:B------:R-:W-:Y:S01]  /*8230*/  STG.E desc[UR6][R4.64], R11 ;  /* 0x0000000b04007986 */ /* 0x000fe2000c101906 */
[----:B----4-:R-:W-:-:S03]  /*8240*/  FADD.FTZ R12, R12, R29 ;  /* 0x0000001d0c0c7221 */ /* 0x010fc60000010000 */
        /* <DEDUP_REMOVED lines=15> */
[----:B-1----:R-:W-:-:S03]  /*8340*/  FADD.FTZ R61, R14, R61 ;  /* 0x0000003d0e3d7221 */ /* 0x002fc60000010000 */
        /* <DEDUP_REMOVED lines=9> */
.L_x_353:
        /* <DEDUP_REMOVED lines=8> */
.L_x_417:
[----:B------:R-:W-:Y:S05]  /*8460*/  BSYNC B1 ;  /* 0x0000000000017941 */ /* 0x000fea0003800000 */
.L_x_416:
[----:B------:R-:W-:Y:S01]  /*8470*/  MOV R212, R203 ;  /* 0x000000cb00d47202 */ /* 0x000fe20000000f00 */
[----:B------:R-:W-:Y:S01]  /*8480*/  HFMA2 R211, -RZ, RZ, 0, 5.9604644775390625e-08 ;  /* 0x00000001ffd37431 */ /* 0x000fe200000001ff */
[----:B------:R-:W-:Y:S01]  /*8490*/  MOV R214, 0x1f ;  /* 0x0000001f00d67802 */ /* 0x000fe20000000f00 */
[----:B------:R-:W-:Y:S01]  /*84a0*/  IMAD.MOV.U32 R209, RZ, RZ, -0x1 ;  /* 0xffffffffffd17424 */ /* 0x000fe200078e00ff */
[----:B------:R-:W-:-:S07]  /*84b0*/  MOV R167, R210 ;  /* 0x000000d200a77202 */ /* 0x000fce0000000f00 */
[----:B------:R-:W-:Y:S05]  /*84c0*/  WARPSYNC.COLLECTIVE R209, `(.L_x_418) ;  /* 0x00000000d1087348 */ /* 0x000fea0003c00000 */
[----:B------:R0:W1:Y:S02]  /*84d0*/  SHFL.BFLY P1, R210, R212, R211, R214 ;  /* 0x0c0000d3d4d27389 */ /* 0x00006400000200d6 */
[----:B01----:R-:W-:Y:S05]  /*84e0*/  ENDCOLLECTIVE ;  /* 0x000000000000791b */ /* 0x003fea0003800000 */
.L_x_418:
[----:B------:R-:W-:-:S05]  /*84f0*/  FADD.FTZ R167, R167, R202 ;  /* 0x000000caa7a77221 */ /* 0x000fca0000010000 */
[----:B------:R-:W-:Y:S01]  /*8500*/  MOV R212, R167 ;  /* 0x000000a700d47202 */ /* 0x000fe20000000f00 */
[----:B------:R-:W-:Y:S01]  /*8510*/  HFMA2 R211, -RZ, RZ, 0, 1.1920928955078125e-07 ;  /* 0x00000002ffd37431 */ /* 0x000fe200000001ff */
[----:B------:R-:W-:-:S07]  /*8520*/  MOV R200, R210 ;  /* 0x000000d200c87202 */ /* 0x000fce0000000f00 */
[----:B------:R-:W-:Y:S05]  /*8530*/  WARPSYNC.COLLECTIVE R209, `(.L_x_419) ;  /* 0x00000000d1087348 */ /* 0x000fea0003c00000 */
[----:B------:R0:W1:Y:S02]  /*8540*/  SHFL.BFLY P1, R210, R212, R211, R214 ;  /* 0x0c0000d3d4d27389 */ /* 0x00006400000200d6 */
[----:B01----:R-:W-:Y:S05]  /*8550*/  ENDCOLLECTIVE ;  /* 0x000000000000791b */ /* 0x003fea0003800000 */
.L_x_419:
[----:B------:R-:W-:-:S05]  /*8560*/  FADD.FTZ R200, R200, R203 ;  /* 0x000000cbc8c87221 */ /* 0x000fca0000010000 */
[----:B------:R-:W-:Y:S02]  /*8570*/  MOV R212, R200 ;  /* 0x000000c800d47202 */ /* 0x000fe40000000f00 */
[----:B------:R-:W-:-:S07]  /*8580*/  MOV R204, R210 ;  /* 0x000000d200cc7202 */ /* 0x000fce0000000f00 */
[----:B------:R-:W-:Y:S05]  /*8590*/  WARPSYNC.COLLECTIVE R209, `(.L_x_420) ;  /* 0x00000000d1087348 */ /* 0x000fea0003c00000 */
[----:B------:R0:W1:Y:S02]  /*85a0*/  SHFL.BFLY P1, R210, R212, R211, R214 ;  /* 0x0c0000d3d4d27389 */ /* 0x00006400000200d6 */
[----:B01----:R-:W-:Y:S05]  /*85b0*/  ENDCOLLECTIVE ;  /* 0x000000000000791b */ /* 0x003fea0003800000 */
.L_x_420:
[----:B------:R-:W-:-:S05]  /*85c0*/  FADD.FTZ R204, R167, R204 ;  /* 0x000000cca7cc7221 */ /* 0x000fca0000010000 */
[----:B------:R-:W-:Y:S01]  /*85d0*/  MOV R212, R204 ;  /* 0x000000cc00d47202 */ /* 0x000fe20000000f00 */
[----:B------:R-:W-:Y:S01]  /*85e0*/  HFMA2 R211, -RZ, RZ, 0, 2.384185791015625e-07 ;  /* 0x00000004ffd37431 */ /* 0x000fe200000001ff */
[----:B------:R-:W-:-:S07]  /*85f0*/  MOV R171, R210 ;  /* 0x000000d200ab7202 */ /* 0x000fce0000000f00 */
[----:B------:R-:W-:Y:S05]  /*8600*/  WARPSYNC.COLLECTIVE R209, `(.L_x_421) ;  /* 0x00000000d1087348 */ /* 0x000fea0003c00000 */
[----:B------:R0:W1:Y:S02]  /*8610*/  SHFL.BFLY P1, R210, R212, R211, R214 ;  /* 0x0c0000d3d4d27389 */ /* 0x00006400000200d6 */
[----:B01----:R-:W-:Y:S05]  /*8620*/  ENDCOLLECTIVE ;  /* 0x000000000000791b */ /* 0x003fea0003800000 */
.L_x_421:
[----:B------:R-:W-:-:S05]  /*8630*/  FADD.FTZ R171, R200, R171 ;  /* 0x000000abc8ab7221 */ /* 0x000fca0000010000 */
[----:B------:R-:W-:Y:S02]  /*8640*/  MOV R212, R171 ;  /* 0x000000ab00d47202 */ /* 0x000fe40000000f00 */
[----:B------:R-:W-:-:S07]  /*8650*/  MOV R205, R210 ;  /* 0x000000d200cd7202 */ /* 0x000fce0000000f00 */
[----:B------:R-:W-:Y:S05]  /*8660*/  WARPSYNC.COLLECTIVE R209, `(.L_x_422) ;  /* 0x00000000d1087348 */ /* 0x000fea0003c00000 */
[----:B------:R0:W1:Y:S02]  /*8670*/  SHFL.BFLY P1, R210, R212, R211, R214 ;  /* 0x0c0000d3d4d27389 */ /* 0x00006400000200d6 */
[----:B01----:R-:W-:Y:S05]  /*8680*/  ENDCOLLECTIVE ;  /* 0x000000000000791b */ /* 0x003fea0003800000 */
.L_x_422:
[----:B------:R-:W-:-:S05]  /*8690*/  FADD.FTZ R205, R204, R205 ;  /* 0x000000cdcccd7221 */ /* 0x000fca0000010000 */
[----:B------:R-:W-:Y:S01]  /*86a0*/  MOV R212, R205 ;  /* 0x000000cd00d47202 */ /* 0x000fe20000000f00 */
[----:B------:R-:W-:Y:S01]  /*86b0*/  HFMA2 R211, -RZ, RZ, 0, 4.76837158203125e-07 ;  /* 0x00000008ffd37431 */ /* 0x000fe200000001ff */
[----:B------:R-:W-:-:S07]  /*86c0*/  MOV R206, R210 ;  /* 0x000000d200ce7202 */ /* 0x000fce0000000f00 */
[----:B------:R-:W-:Y:S05]  /*86d0*/  WARPSYNC.COLLECTIVE R209, `(.L_x_423) ;  /* 0x00000000d1087348 */ /* 0x000fea0003c00000 */
[----:B------:R0:W1:Y:S02]  /*86e0*/  SHFL.BFLY P1, R210, R212, R211, R214 ;  /* 0x0c0000d3d4d27389 */ /* 0x00006400000200d6 */
[----:B01----:R-:W-:Y:S05]  /*86f0*/  ENDCOLLECTIVE ;  /* 0x000000000000791b */ /* 0x003fea0003800000 */
.L_x_423:
[----:B------:R-:W-:-:S05]  /*8700*/  FADD.FTZ R206, R171, R206 ;  /* 0x000000ceabce7221 */ /* 0x000fca0000010000 */
[----:B------:R-:W-:Y:S02]  /*8710*/  MOV R212, R206 ;  /* 0x000000ce00d47202 */ /* 0x000fe40000000f00 */
[----:B------:R-:W-:-:S07]  /*8720*/  MOV R202, R210 ;  /* 0x000000d200ca7202 */ /* 0x000fce0000000f00 */
[----:B------:R-:W-:Y:S05]  /*8730*/  WARPSYNC.COLLECTIVE R209, `(.L_x_424) ;  /* 0x00000000d1087348 */ /* 0x000fea0003c00000 */
[----:B------:R0:W1:Y:S02]  /*8740*/  SHFL.BFLY P1, R210, R212, R211, R214 ;  /* 0x0c0000d3d4d27389 */ /* 0x00006400000200d6 */
[----:B01----:R-:W-:Y:S05]  /*8750*/  ENDCOLLECTIVE ;  /* 0x000000000000791b */ /* 0x003fea0003800000 */
.L_x_424:
[----:B------:R-:W-:-:S05]  /*8760*/  FADD.FTZ R207, R205, R202 ;  /* 0x000000cacdcf7221 */ /* 0x000fca0000010000 */
[----:B------:R-:W-:Y:S01]  /*8770*/  MOV R212, R207 ;  /* 0x000000cf00d47202 */ /* 0x000fe20000000f00 */
[----:B------:R-:W-:Y:S01]  /*8780*/  HFMA2 R211, -RZ, RZ, 0, 9.5367431640625e-07 ;  /* 0x00000010ffd37431 */ /* 0x000fe200000001ff */
[----:B------:R-:W-:-:S07]  /*8790*/  MOV R203, R210 ;  /* 0x000000d200cb7202 */ /* 0x000fce0000000f00 */
[----:B------:R-:W-:Y:S05]  /*87a0*/  WARPSYNC.COLLECTIVE R209, `(.L_x_425) ;  /* 0x00000000d1087348 */ /* 0x000fea0003c00000 */
[----:B------:R0:W1:Y:S02]  /*87b0*/  SHFL.BFLY P1, R210, R212, R211, R214 ;  /* 0x0c0000d3d4d27389 */ /* 0x00006400000200d6 */
[----:B01----:R-:W-:Y:S05]  /*87c0*/  ENDCOLLECTIVE ;  /* 0x000000000000791b */ /* 0x003fea0003800000 */
.L_x_425:
[----:B------:R-:W-:-:S05]  /*87d0*/  FADD.FTZ R203, R206, R203 ;  /* 0x000000cbcecb7221 */ /* 0x000fca0000010000 */
[----:B------:R-:W-:Y:S02]  /*87e0*/  MOV R212, R203 ;  /* 0x000000cb00d47202 */ /* 0x000fe40000000f00 */
[----:B------:R-:W-:-:S07]  /*87f0*/  MOV R208, R210 ;  /* 0x000000d200d07202 */ /* 0x000fce0000000f00 */
[----:B------:R-:W-:Y:S05]  /*8800*/  WARPSYNC.COLLECTIVE R209, `(.L_x_426) ;  /* 0x00000000d1087348 */ /* 0x000fea0003c00000 */
[----:B------:R0:W1:Y:S02]  /*8810*/  SHFL.BFLY P1, R210, R212, R211, R214 ;  /* 0x0c0000d3d4d27389 */ /* 0x00006400000200d6 */
[----:B01----:R-:W-:Y:S05]  /*8820*/  ENDCOLLECTIVE ;  /* 0x000000000000791b */ /* 0x003fea0003800000 */
.L_x_426:
[----:B------:R-:W-:Y:S05]  /*8830*/  BRA `(.L_x_427) ;  /* 0xffffff9400087947 */ /* 0x000fea000383ffff */
.L_x_428:
        /* <DEDUP_REMOVED lines=12> */
.L_x_14418:


//--------------------- .text._ZN10layer_norm13ln_bwd_kernelINS_13Kernel_traitsI13__nv_bfloat16S2_S2_S2_fjLj768ELj1ELj4ELj1ELj16ENS_18Kernel_traits_baseILj768ES2_S2_S2_S2_fjLj128EEEEELb1ELb0ELb0ELb0EEEvNS_9BwdParamsE --------------------------
	.section	.text._ZN10layer_norm13ln_bwd_kernelINS_13Kernel_traitsI13__nv_bfloat16S2_S2_S2_fjLj768ELj1ELj4ELj1ELj16ENS_18Kernel_traits_baseILj768ES2_S2_S2_S2_fjLj128EEEEELb1ELb0ELb0ELb0EEEvNS_9BwdParamsE,"ax",@progbits
	.align	128
        .global         _ZN10layer_norm13ln_bwd_kernelINS_13Kernel_traitsI13__nv_bfloat16S2_S2_S2_fjLj768ELj1ELj4ELj1ELj16ENS_18Kernel_traits_baseILj768ES2_S2_S2_S2_fjLj128EEEEELb1ELb0ELb0ELb0EEEvNS_9BwdParamsE
        .type           _ZN10layer_norm13ln_bwd_kernelINS_13Kernel_traitsI13__nv_bfloat16S2_S2_S2_fjLj768ELj1ELj4ELj1ELj16ENS_18Kernel_traits_baseILj768ES2_S2_S2_S2_fjLj128EEEEELb1ELb0ELb0ELb0EEEvNS_9BwdParamsE,@function
        .size           _ZN10layer_norm13ln_bwd_kernelINS_13Kernel_traitsI13__nv_bfloat16S2_S2_S2_fjLj768ELj1ELj4ELj1ELj16ENS_18Kernel_traits_baseILj768ES2_S2_S2_S2_fjLj128EEEEELb1ELb0ELb0ELb0EEEvNS_9BwdParamsE,(.L_x_14419 - _ZN10layer_norm13ln_bwd_kernelINS_13Kernel_traitsI13__nv_bfloat16S2_S2_S2_fjLj768ELj1ELj4ELj1ELj16ENS_18Kernel_traits_baseILj768ES2_S2_S2_S2_fjLj128EEEEELb1ELb0ELb0ELb0EEEvNS_9BwdParamsE)
        .other          _ZN10layer_norm13ln_bwd_kernelINS_13Kernel_traitsI13__nv_bfloat16S2_S2_S2_fjLj768ELj1ELj4ELj1ELj16ENS_18Kernel_traits_baseILj768ES2_S2_S2_S2_fjLj128EEEEELb1ELb0ELb0ELb0EEEvNS_9BwdParamsE,@"STO_CUDA_ENTRY STV_DEFAULT"
_ZN10layer_norm13ln_bwd_kernelINS_13Kernel_traitsI13__nv_bfloat16S2_S2_S2_fjLj768ELj1ELj4ELj1ELj16ENS_18Kernel_traits_baseILj768ES2_S2_S2_S2_fjLj128EEEEELb1ELb0ELb0ELb0EEEvNS_9BwdParamsE:
.text._ZN10layer_norm13ln_bwd_kernelINS_13Kernel_traitsI13__nv_bfloat16S2_S2_S2_fjLj768ELj1ELj4ELj1ELj16ENS_18Kernel_traits_baseILj768ES2_S2_S2_S2_fjLj128EEEEELb1ELb0ELb0ELb0EEEvNS_9BwdParamsE:
        /* <DEDUP_REMOVED lines=15> */
[----:B------:R-:W-:-:S02]  /*00f0*/  LOP3.LUT R108, R109, 0x1f, RZ, 0x3c, !PT ;  /* 0x0000001f6d6c7812 */ /* 0x000fc400078e3cff */
[----:B------:R-:W-:Y:S02]  /*0100*/  MOV R11, R109 ;  /* 0x0000006d000b7202 */ /* 0x000fe40000000f00 */
[----:B------:R-:W-:-:S04]  /*0110*/  LEA.HI.SX32 R108, R3, R108, 0x1d ;  /* 0x0000006c036c7211 */ /* 0x000fc800078feaff */
[C---:B------:R-:W-:Y:S02]  /*0120*/  ISETP.GE.U32.AND P0, PT, R108.reuse, 0x20, PT ;  /* 0x000000206c00780c */ /* 0x040fe40003f06070 */
[C---:B------:R-:W-:Y:S02]  /*0130*/  ISETP.GE.U32.AND P1, PT, R108.reuse, 0x40, PT ;  /* 0x000000406c00780c */ /* 0x040fe40003f26070 */
[----:B------:R-:W-:-:S09]  /*0140*/  ISETP.GE.U32.AND P2, PT, R108, 0x60, PT ;  /* 0x000000606c00780c */ /* 0x000fd20003f46070 */
[----:B------:R-:W2:Y:S08]  /*0150*/  @P0 LDC.64 R2, c[0x0][0x3d0] ;  /* 0x0000f400ff020b82 */ /* 0x000eb00000000a00 */
[----:B------:R-:W3:Y:S08]  /*0160*/  @P1 LDC.64 R4, c[0x0][0x3d0] ;  /* 0x0000f400ff041b82 */ /* 0x000ef00000000a00 */
[----:B------:R-:W4:Y:S01]  /*0170*/  @P2 LDC.64 R8, c[0x0][0x3d0] ;  /* 0x0000f400ff082b82 */ /* 0x000f220000000a00 */
[C---:B--2---:R-:W-:Y:S01]  /*0180*/  @P0 IMAD.WIDE.U32 R2, R11.reuse, 0x10, R2 ;  /* 0x000000100b020825 */ /* 0x044fe200078e0002 */
[----:B------:R-:W-:-:S06]  /*0190*/  @P0 LOP3.LUT R11, R11, 0x20, RZ, 0xfc, !PT ;  /* 0x000000200b0b0812 */ /* 0x000fcc00078efcff */
[----:B------:R-:W2:Y:S01]  /*01a0*/  S2UR UR4, SR_CTAID.X ;  /* 0x00000000000479c3 */ /* 0x000ea20000002500 */
[----:B------:R-:W-:Y:S01]  /*01b0*/  SHF.R.U32.HI R107, RZ, 0x5, R106 ;  /* 0x00000005ff6b7819 */ /* 0x000fe2000001166a */
[----:B------:R0:W5:Y:S01]  /*01c0*/  @P0 LDG.E.128 R28, desc[UR6][R2.64] ;  /* 0x00000006021c0981 */ /* 0x000162000c1e1d00 */
[C---:B---3--:R-:W-:Y:S01]  /*01d0*/  @P1 IMAD.WIDE.U32 R6, R11.reuse, 0x10, R4 ;  /* 0x000000100b061825 */ /* 0x048fe200078e0004 */
[----:B------:R-:W-:-:S04]  /*01e0*/  @P1 IADD3 R11, PT, PT, R11, 0x20, RZ ;  /* 0x000000200b0b1810 */ /* 0x000fc80007ffe0ff */
[----:B------:R3:W5:Y:S01]  /*01f0*/  @P1 LDG.E.128 R32, desc[UR6][R6.64] ;  /* 0x0000000606201981 */ /* 0x000762000c1e1d00 */
[----:B----4-:R-:W-:-:S05]  /*0200*/  @P2 IMAD.WIDE.U32 R4, R11, 0x10, R8 ;  /* 0x000000100b042825 */ /* 0x010fca00078e0008 */
[----:B------:R3:W5:Y:S01]  /*0210*/  @P2 LDG.E.128 R36, desc[UR6][R4.64] ;  /* 0x0000000604242981 */ /* 0x000762000c1e1d00 */
[----:B--2---:R-:W-:-:S06]  /*0220*/  USHF.L.U32 UR4, UR4, 0x2, URZ ;  /* 0x0000000204047899 */ /* 0x004fcc00080006ff */
        /* <DEDUP_REMOVED lines=45> */
[----:B0-----:R-:W-:-:S02]  /*0500*/  ISETP.NE.U32.AND P0, PT, RZ, UR4, PT ;  /* 0x00000004ff007c0c */ /* 0x001fc4000bf05070 */
[----:B------:R-:W-:Y:S02]  /*0510*/  CS2R R50, SRZ ;  /* 0x0000000000327805 */ /* 0x000fe4000001ff00 */
[----:B------:R-:W-:Y:S02]  /*0520*/  CS2R R52, SRZ ;  /* 0x0000000000347805 */ /* 0x000fe4000001ff00 */
[----:B------:R-:W-:Y:S02]  /*0530*/  CS2R R54, SRZ ;  /* 0x0000000000367805 */ /* 0x000fe4000001ff00 */
[----:B------:R-:W-:Y:S02]  /*0540*/  ISETP.NE.AND.EX P0, PT, RZ, UR5, PT, P0 ;  /* 0x00000005ff007c0c */ /* 0x000fe4000bf05300 */
        /* <DEDUP_REMOVED lines=11> */
[----:B------:R-:W-:-:S07]  /*0600*/  CS2R R78, SRZ ;  /* 0x00000000004e7805 */ /* 0x000fce000001ff00 */
.L_x_458:
[----:B------:R-:W0:Y:S08]  /*0610*/  LDC.64 R100, c[0x0][0x3c0] ;  /* 0x0000f000ff647b82 */ /* 0x000e300000000a00 */
[----:B------:R-:W1:Y:S08]  /*0620*/  @P0 LDC.64 R98, c[0x0][0x3e0] ;  /* 0x0000f800ff620b82 */ /* 0x000e700000000a00 */
[----:B------:R-:W2:Y:S01]  /*0630*/  LDC.64 R96, c[0x0][0x3c8] ;  /* 0x0000f200ff607b82 */ /* 0x000ea20000000a00 */
[----:B0-----:R-:W-:-:S06]  /*0640*/  IMAD.WIDE R100, R107, 0x4, R100 ;  /* 0x000000046b647825 */ /* 0x001fcc00078e0264 */
[----:B------:R-:W3:Y:S01]  /*0650*/  LDG.E R100, desc[UR6][R100.64] ;  /* 0x0000000664647981 */ /* 0x000ee2000c1e1900 */
[----:B-1----:R-:W-:-:S05]  /*0660*/  @P0 IMAD.WIDE R98, R107, 0x2, R98 ;  /* 0x000000026b620825 */ /* 0x002fca00078e0262 */
[----:B------:R0:W5:Y:S01]  /*0670*/  @P0 LDG.E.U16 R148, desc[UR6][R98.64] ;  /* 0x0000000662940981 */ /* 0x000162000c1e1500 */
[----:B--2---:R-:W-:-:S05]  /*0680*/  IMAD.WIDE R96, R107, 0x4, R96 ;  /* 0x000000046b607825 */ /* 0x004fca00078e0260 */
[----:B------:R0:W5:Y:S01]  /*0690*/  LDG.E R144, desc[UR6][R96.64] ;  /* 0x0000000660907981 */ /* 0x000162000c1e1900 */
[----:B------:R-:W-:Y:S01]  /*06a0*/  MOV R0, UR15 ;  /* 0x0000000f00007c02 */ /* 0x000fe20008000f00 */
[----:B------:R-:W-:Y:S01]  /*06b0*/  BSSY.RECONVERGENT B0, `(.L_x_430) ;  /* 0x000007e000007945 */ /* 0x000fe20003800200 */
[C---:B------:R-:W-:Y:S01]  /*06c0*/  ISETP.GE.U32.AND P5, PT, R108.reuse, 0x20, PT ;  /* 0x000000206c00780c */ /* 0x040fe20003fa6070 */
[----:B------:R-:W1:Y:S01]  /*06d0*/  S2R R106, SR_TID.X ;  /* 0x00000000006a7919 */ /* 0x000e620000002100 */
[----:B------:R-:W-:Y:S01]  /*06e0*/  ISETP.NE.U32.AND P1, PT, RZ, UR10, PT ;  /* 0x0000000aff007c0c */ /* 0x000fe2000bf25070 */
[----:B------:R-:W-:Y:S01]  /*06f0*/  IMAD R102, R107, R0, RZ ;  /* 0x000000006b667224 */ /* 0x000fe200078e02ff */
[----:B------:R-:W-:Y:S01]  /*0700*/  ISETP.NE.AND P6, PT, RZ, UR8, PT ;  /* 0x00000008ff007c0c */ /* 0x000fe2000bfc5270 */
[----:B------:R-:W-:Y:S01]  /*0710*/  HFMA2 R143, -RZ, RZ, 1.875, 0 ;  /* 0x3f800000ff8f7431 */ /* 0x000fe200000001ff */
[----:B------:R-:W-:Y:S01]  /*0720*/  ISETP.GE.U32.AND P4, PT, R108, 0x40, PT ;  /* 0x000000406c00780c */ /* 0x000fe20003f86070 */
[----:B------:R-:W-:Y:S01]  /*0730*/  HFMA2 R154, -RZ, RZ, 0, 0 ;  /* 0x00000000ff9a7431 */ /* 0x000fe200000001ff */
[----:B------:R-:W-:-:S02]  /*0740*/  SHF.R.S32.HI R103, RZ, 0x1f, R102 ;  /* 0x0000001fff677819 */ /* 0x000fc40000011466 */
[----:B------:R-:W-:Y:S02]  /*0750*/  ISETP.GE.U32.AND P3, PT, R108, 0x60, PT ;  /* 0x000000606c00780c */ /* 0x000fe40003f66070 */
[----:B------:R-:W-:Y:S02]  /*0760*/  LEA.HI R102, R103, R102, RZ, 0x3 ;  /* 0x0000006667667211 */ /* 0x000fe400078f18ff */
[----:B------:R-:W-:Y:S02]  /*0770*/  ISETP.NE.AND.EX P1, PT, RZ, UR11, PT, P1 ;  /* 0x0000000bff007c0c */ /* 0x000fe4000bf25310 */
[----:B------:R-:W-:Y:S02]  /*0780*/  MOV R149, RZ ;  /* 0x000000ff00957202 */ /* 0x000fe40000000f00 */
[----:B-1----:R-:W-:-:S04]  /*0790*/  LOP3.LUT R109, R106, 0x1f, RZ, 0xc0, !PT ;  /* 0x0000001f6a6d7812 */ /* 0x002fc800078ec0ff */
[----:B------:R-:W-:-:S04]  /*07a0*/  LEA.HI.SX32 R142, R102, R109, 0x1d ;  /* 0x0000006d668e7211 */ /* 0x000fc800078feaff */
[----:B------:R-:W-:Y:S02]  /*07b0*/  MOV R155, R142 ;  /* 0x0000008e009b7202 */ /* 0x000fe40000000f00 */
[----:B---3--:R-:W-:Y:S01]  /*07c0*/  FSEL R145, R100, RZ, !P6 ;  /* 0x000000ff64917208 */ /* 0x008fe20007000000 */
[----:B0-----:R-:W-:Y:S06]  /*07d0*/  @!P5 BRA `(.L_x_431) ;  /* 0x0000000400acd947 */ /* 0x001fec0003800000 */
[----:B------:R-:W0:Y:S08]  /*07e0*/  LDC.64 R96, c[0x0][0x3a8] ;  /* 0x0000ea00ff607b82 */ /* 0x000e300000000a00 */
[----:B------:R-:W1:Y:S01]  /*07f0*/  LDC.64 R100, c[0x0][0x428] ;  /* 0x00010a00ff647b82 */ /* 0x000e620000000a00 */
[----:B------:R-:W-:-:S07]  /*0800*/  ISETP.NE.U32.AND P2, PT, RZ, UR10, PT ;  /* 0x0000000aff007c0c */ /* 0x000fce000bf45070 */
[----:B------:R-:W2:Y:S01]  /*0810*/  LDC.64 R126, c[0x0][0x3b0] ;  /* 0x0000ec00ff7e7b82 */ /* 0x000ea20000000a00 */
[----:B0-----:R-:W-:-:S06]  /*0820*/  IMAD.WIDE.U32 R96, R142, 0x10, R96 ;  /* 0x000000108e607825 */ /* 0x001fcc00078e0060 */
[----:B------:R-:W3:Y:S01]  /*0830*/  LDG.E.128 R96, desc[UR6][R96.64] ;  /* 0x0000000660607981 */ /* 0x000ee2000c1e1d00 */
[----:B-1----:R-:W-:-:S06]  /*0840*/  IMAD.WIDE.U32 R100, R142, 0x10, R100 ;  /* 0x000000108e647825 */ /* 0x002fcc00078e0064 */
[----:B------:R-:W4:Y:S01]  /*0850*/  LDG.E.128 R100, desc[UR6][R100.64] ;  /* 0x0000000664647981 */ /* 0x000f22000c1e1d00 */
[----:B------:R-:W-:Y:S01]  /*0860*/  ISETP.NE.AND.EX P2, PT, RZ, UR11, PT, P2 ;  /* 0x0000000bff007c0c */ /* 0x000fe2000bf45320 */
[----:B--2---:R-:W-:Y:S01]  /*0870*/  IMAD.WIDE.U32 R126, R142, 0x8, R126 ;  /* 0x000000088e7e7825 */ /* 0x004fe200078e007e */
[----:B------:R-:W-:-:S04]  /*0880*/  SHF.L.U32 R135, R29, 0x10, RZ ;  /* 0x000000101d877819 */ /* 0x000fc800000006ff */
[----:B------:R0:W5:Y:S07]  /*0890*/  LDG.E.64 R152, desc[UR6][R126.64] ;  /* 0x000000067e987981 */ /* 0x00016e000c1e1b00 */
[----:B------:R-:W1:Y:S01]  /*08a0*/  @P2 LDC.64 R128, c[0x0][0x438] ;  /* 0x00010e00ff802b82 */ /* 0x000e620000000a00 */
[----:B------:R-:W-:Y:S01]  /*08b0*/  SHF.L.U32 R139, R28, 0x10, RZ ;  /* 0x000000101c8b7819 */ /* 0x000fe200000006ff */
[----:B-1----:R-:W-:-:S05]  /*08c0*/  @P2 IMAD.WIDE.U32 R128, R142, 0x10, R128 ;  /* 0x000000108e802825 */ /* 0x002fca00078e0080 */
[----:B------:R4:W5:Y:S01]  /*08d0*/  @P2 LDG.E.128 R80, desc[UR6][R128.64] ;  /* 0x0000000680502981 */ /* 0x000962000c1e1d00 */
[----:B------:R-:W-:Y:S02]  /*08e0*/  SHF.L.U32 R131, R30, 0x10, RZ ;  /* 0x000000101e837819 */ /* 0x000fe400000006ff */
[----:B0-----:R-:W-:Y:S02]  /*08f0*/  SHF.L.U32 R127, R31, 0x10, RZ ;  /* 0x000000101f7f7819 */ /* 0x001fe400000006ff */
[----:B------:R-:W-:Y:S02]  /*0900*/  IADD3 R155, PT, PT, R142, 0x20, RZ ;  /* 0x000000208e9b7810 */ /* 0x000fe40007ffe0ff */
[----:B---3--:R-:W-:Y:S02]  /*0910*/  SHF.L.U32 R136, R97, 0x10, RZ ;  /* 0x0000001061887819 */ /* 0x008fe400000006ff */
[----:B------:R-:W-:-:S03]  /*0920*/  PRMT R132, R96, 0x7632, R132 ;  /* 0x0000763260847816 */ /* 0x000fc60000000084 */
[----:B------:R-:W-:Y:S01]  /*0930*/  FADD.FTZ R137, -R145, R136 ;  /* 0x0000008891897221 */ /* 0x000fe20000010100 */
[C---:B----4-:R-:W-:Y:S02]  /*0940*/  PRMT R128, R100.reuse, 0x7632, R128 ;  /* 0x0000763264807816 */ /* 0x050fe40000000080 */
[----:B------:R-:W-:Y:S02]  /*0950*/  SHF.L.U32 R126, R100, 0x10, RZ ;  /* 0x00000010647e7819 */ /* 0x000fe400000006ff */
[C---:B------:R-:W-:Y:S01]  /*0960*/  PRMT R100, R101.reuse, 0x7632, R100 ;  /* 0x0000763265647816 */ /* 0x040fe20000000064 */
[----:B-----5:R-:W-:Y:S01]  /*0970*/  FMUL.FTZ R137, R144, R137 ;  /* 0x0000008990897220 */ /* 0x020fe20000410000 */
[----:B------:R-:W-:Y:S02]  /*0980*/  SHF.L.U32 R101, R101, 0x10, RZ ;  /* 0x0000001065657819 */ /* 0x000fe400000006ff */
[----:B------:R-:W-:Y:S02]  /*0990*/  SHF.L.U32 R132, R132, 0x10, RZ ;  /* 0x0000001084847819 */ /* 0x000fe400000006ff */
[----:B------:R-:W-:Y:S01]  /*09a0*/  PRMT R130, R97, 0x7632, R130 ;  /* 0x0000763261827816 */ /* 0x000fe20000000082 */
[-C--:B------:R-:W-:Y:S01]  /*09b0*/  FMUL.FTZ R135, R135, R101.reuse ;  /* 0x0000006587877220 */ /* 0x080fe20000410000 */
[----:B------:R-:W-:Y:S01]  /*09c0*/  SHF.L.U32 R134, R96, 0x10, RZ ;  /* 0x0000001060867819 */ /* 0x000fe200000006ff */
[----:B------:R-:W-:Y:S01]  /*09d0*/  FADD.FTZ R58, R58, R101 ;  /* 0x000000653a3a7221 */ /* 0x000fe20000010000 */
[----:B------:R-:W-:Y:S01]  /*09e0*/  SHF.L.U32 R140, R99, 0x10, RZ ;  /* 0x00000010638c7819 */ /* 0x000fe200000006ff */
[----:B------:R-:W-:Y:S01]  /*09f0*/  FFMA.FTZ R42, R137, R101, R42 ;  /* 0x00000065892a7223 */ /* 0x000fe2000001002a */
[----:B------:R-:W-:Y:S01]  /*0a00*/  SHF.L.U32 R138, R98, 0x10, RZ ;  /* 0x00000010628a7819 */ /* 0x000fe200000006ff */
[C---:B------:R-:W-:Y:S01]  /*0a10*/  FADD.FTZ R101, -R145.reuse, R132 ;  /* 0x0000008491657221 */ /* 0x040fe20000010100 */
[----:B------:R-:W-:Y:S01]  /*0a20*/  SHF.L.U32 R130, R130, 0x10, RZ ;  /* 0x0000001082827819 */ /* 0x000fe200000006ff */
[C---:B------:R-:W-:Y:S01]  /*0a30*/  FADD.FTZ R141, -R145.reuse, R134 ;  /* 0x00000086918d7221 */ /* 0x040fe20000010100 */
[----:B------:R-:W-:Y:S01]  /*0a40*/  FADD.FTZ R129, -R145, R140 ;  /* 0x0000008c91817221 */ /* 0x000fe20000010100 */
[----:B------:R-:W-:Y:S01]  /*0a50*/  PRMT R134, R29, 0x7632, R134 ;  /* 0x000076321d867816 */ /* 0x000fe20000000086 */
[----:B------:R-:W-:Y:S01]  /*0a60*/  FMUL.FTZ R140, R144, R101 ;  /* 0x00000065908c7220 */ /* 0x000fe20000410000 */
[C---:B------:R-:W-:Y:S01]  /*0a70*/  FADD.FTZ R133, -R145.reuse, R138 ;  /* 0x0000008a91857221 */ /* 0x040fe20000010100 */
[----:B------:R-:W-:Y:S01]  /*0a80*/  FADD.FTZ R101, -R145, R130 ;  /* 0x0000008291657221 */ /* 0x000fe20000010100 */
[----:B------:R-:W-:-:S02]  /*0a90*/  PRMT R138, R28, 0x7632, R138 ;  /* 0x000076321c8a7816 */ /* 0x000fc4000000008a */
[----:B------:R-:W-:Y:S01]  /*0aa0*/  SHF.L.U32 R134, R134, 0x10, RZ ;  /* 0x0000001086867819 */ /* 0x000fe200000006ff */
[----:B------:R-:W-:Y:S01]  /*0ab0*/  FMUL.FTZ R136, R144, R101 ;  /* 0x0000006590887220 */ /* 0x000fe20000410000 */
[----:B------:R-:W-:Y:S01]  /*0ac0*/  SHF.L.U32 R100, R100, 0x10, RZ ;  /* 0x0000001064647819 */ /* 0x000fe200000006ff */
[----:B------:R-:W-:Y:S01]  /*0ad0*/  FMUL.FTZ R141, R144, R141 ;  /* 0x0000008d908d7220 */ /* 0x000fe20000410000 */
[----:B------:R-:W-:Y:S01]  /*0ae0*/  PRMT R97, R98, 0x7632, R97 ;  /* 0x0000763262617816 */ /* 0x000fe20000000061 */
[----:B------:R-:W-:Y:S01]  /*0af0*/  FMUL.FTZ R139, R139, R126 ;  /* 0x0000007e8b8b7220 */ /* 0x000fe20000410000 */
[----:B------:R-:W-:Y:S02]  /*0b00*/  SHF.L.U32 R138, R138, 0x10, RZ ;  /* 0x000000108a8a7819 */ /* 0x000fe400000006ff */
[----:B------:R-:W-:Y:S02]  /*0b10*/  SHF.L.U32 R128, R128, 0x10, RZ ;  /* 0x0000001080807819 */ /* 0x000fe400000006ff */
[----:B------:R-:W-:Y:S01]  /*0b20*/  PRMT R98, R102, 0x7632, R98 ;  /* 0x0000763266627816 */ /* 0x000fe20000000062 */
[----:B------:R-:W-:Y:S01]  /*0b30*/  FMUL.FTZ R133, R144, R133 ;  /* 0x0000008590857220 */ /* 0x000fe20000410000 */
[----:B------:R-:W-:Y:S01]  /*0b40*/  SHF.L.U32 R102, R102, 0x10, RZ ;  /* 0x0000001066667819 */ /* 0x000fe200000006ff */
[-C--:B------:R-:W-:Y:S01]  /*0b50*/  FMUL.FTZ R134, R134, R100.reuse ;  /* 0x0000006486867220 */ /* 0x080fe20000410000 */
[----:B------:R-:W-:Y:S01]  /*0b60*/  FADD.FTZ R59, R59, R100 ;  /* 0x000000643b3b7221 */ /* 0x000fe20000010000 */
[----:B------:R-:W-:Y:S01]  /*0b70*/  FFMA.FTZ R43, R136, R100, R43 ;  /* 0x00000064882b7223 */ /* 0x000fe2000001002b */
[----:B------:R-:W-:Y:S01]  /*0b80*/  PRMT R96, R99, 0x7632, R96 ;  /* 0x0000763263607816 */ /* 0x000fe20000000060 */
[----:B------:R-:W-:Y:S01]  /*0b90*/  FMUL.FTZ R138, R138, R128 ;  /* 0x000000808a8a7220 */ /* 0x000fe20000410000 */
[----:B------:R-:W-:Y:S01]  /*0ba0*/  SHF.L.U32 R100, R97, 0x10, RZ ;  /* 0x0000001061647819 */ /* 0x000fe200000006ff */
[----:B------:R-:W-:Y:S01]  /*0bb0*/  FADD.FTZ R97, RZ, R139 ;  /* 0x0000008bff617221 */ /* 0x000fe20000010000 */
[C---:B------:R-:W-:Y:S01]  /*0bc0*/  FFMA.FTZ R101, R141.reuse, R139, RZ ;  /* 0x0000008b8d657223 */ /* 0x040fe200000100ff */
[----:B------:R-:W-:Y:S01]  /*0bd0*/  FADD.FTZ R56, R56, R126 ;  /* 0x0000007e38387221 */ /* 0x000fe20000010000 */
[----:B------:R-:W-:Y:S01]  /*0be0*/  FFMA.FTZ R40, R141, R126, R40 ;  /* 0x0000007e8d287223 */ /* 0x000fe20000010028 */
[-C--:B------:R-:W-:Y:S01]  /*0bf0*/  FMUL.FTZ R131, R131, R102.reuse ;  /* 0x0000006683837220 */ /* 0x080fe20000410000 */
[----:B------:R-:W-:Y:S01]  /*0c00*/  FADD.FTZ R60, R60, R102 ;  /* 0x000000663c3c7221 */ /* 0x000fe20000010000 */
[----:B------:R-:W-:Y:S01]  /*0c10*/  FFMA.FTZ R44, R133, R102, R44 ;  /* 0x00000066852c7223 */ /* 0x000fe2000001002c */
[----:B------:R-:W-:-:S02]  /*0c20*/  PRMT R99, R103, 0x7632, R99 ;  /* 0x0000763267637816 */ /* 0x000fc40000000063 */
[----:B------:R-:W-:Y:S01]  /*0c30*/  SHF.L.U32 R126, R96, 0x10, RZ ;  /* 0x00000010607e7819 */ /* 0x000fe200000006ff */
[----:B------:R-:W-:Y:S01]  /*0c40*/  FADD.FTZ R96, R97, R138 ;  /* 0x0000008a61607221 */ /* 0x000fe20000010000 */
[----:B------:R-:W-:Y:S01]  /*0c50*/  SHF.L.U32 R102, R98, 0x10, RZ ;  /* 0x0000001062667819 */ /* 0x000fe200000006ff */
[----:B------:R-:W-:Y:S01]  /*0c60*/  FFMA.FTZ R98, R140, R138, R101 ;  /* 0x0000008a8c627223 */ /* 0x000fe20000010065 */
[----:B------:R-:W-:Y:S01]  /*0c70*/  PRMT R130, R30, 0x7632, R130 ;  /* 0x000076321e827816 */ /* 0x000fe20000000082 */
[----:B------:R-:W-:Y:S01]  /*0c80*/  FADD.FTZ R97, R96, R135 ;  /* 0x0000008760617221 */ /* 0x000fe20000010000 */
[----:B------:R-:W-:Y:S01]  /*0c90*/  SHF.L.U32 R154, R99, 0x10, RZ ;  /* 0x00000010639a7819 */ /* 0x000fe200000006ff */
[----:B------:R-:W-:Y:S01]  /*0ca0*/  FFMA.FTZ R99, R137, R135, R98 ;  /* 0x0000008789637223 */ /* 0x000fe20000010062 */
[----:B------:R-:W-:Y:S01]  /*0cb0*/  SHF.L.U32 R103, R103, 0x10, RZ ;  /* 0x0000001067677819 */ /* 0x000fe200000006ff */
[----:B------:R-:W-:Y:S01]  /*0cc0*/  FMUL.FTZ R129, R144, R129 ;  /* 0x0000008190817220 */ /* 0x000fe20000410000 */
[----:B------:R-:W-:Y:S01]  /*0cd0*/  SHF.L.U32 R130, R130, 0x10, RZ ;  /* 0x0000001082827819 */ /* 0x000fe200000006ff */
[----:B------:R-:W-:Y:S01]  /*0ce0*/  FADD.FTZ R101, -R145, R100 ;  /* 0x0000006491657221 */ /* 0x000fe20000010100 */
[----:B------:R-:W-:Y:S01]  /*0cf0*/  FADD.FTZ R96, R97, R134 ;  /* 0x0000008661607221 */ /* 0x000fe20000010000 */
[----:B------:R-:W-:Y:S01]  /*0d00*/  FFMA.FTZ R98, R136, R134, R99 ;  /* 0x0000008688627223 */ /* 0x000fe20000010063 */
[-C--:B------:R-:W-:Y:S01]  /*0d10*/  FMUL.FTZ R127, R127, R103.reuse ;  /* 0x000000677f7f7220 */ /* 0x080fe20000410000 */
[--C-:B------:R-:W-:Y:S01]  /*0d20*/  FADD.FTZ R62, R62, R103.reuse ;  /* 0x000000673e3e7221 */ /* 0x100fe20000010000 */
        /* <DEDUP_REMOVED lines=22> */
.L_x_431:
[----:B------:R-:W-:Y:S05]  /*0e90*/  BSYNC.RECONVERGENT B0 ;  /* 0x0000000000007941 */ /* 0x000fea0003800200 */
.L_x_430:
[----:B------:R-:W-:Y:S04]  /*0ea0*/  BSSY.RECONVERGENT B0, `(.L_x_432) ;  /* 0x0000069000007945 */ /* 0x000fe80003800200 */
[----:B------:R-:W-:Y:S05]  /*0eb0*/  @!P4 BRA `(.L_x_433) ;  /* 0x00000004009cc947 */ /* 0x000fea0003800000 */
        /* <DEDUP_REMOVED lines=9> */
[----:B--2---:R-:W-:-:S05]  /*0f50*/  IMAD.WIDE.U32 R110, R155, 0x8, R110 ;  /* 0x000000089b6e7825 */ /* 0x004fca00078e006e */
[----:B------:R0:W5:Y:S07]  /*0f60*/  LDG.E.64 R150, desc[UR6][R110.64] ;  /* 0x000000066e967981 */ /* 0x00016e000c1e1b00 */
[----:B------:R-:W1:Y:S01]  /*0f70*/  @P2 LDC.64 R112, c[0x0][0x438] ;  /* 0x00010e00ff702b82 */ /* 0x000e620000000a00 */
[----:B0-----:R-:W-:Y:S02]  /*0f80*/  SHF.L.U32 R111, R35, 0x10, RZ ;  /* 0x00000010236f7819 */ /* 0x001fe400000006ff */
[----:B------:R-:W-:-:S02]  /*0f90*/  SHF.L.U32 R119, R33, 0x10, RZ ;  /* 0x0000001021777819 */ /* 0x000fc400000006ff */
[----:B------:R-:W-:Y:S01]  /*0fa0*/  SHF.L.U32 R123, R32, 0x10, RZ ;  /* 0x00000010207b7819 */ /* 0x000fe200000006ff */
[----:B-1----:R-:W-:-:S05]  /*0fb0*/  @P2 IMAD.WIDE.U32 R112, R155, 0x10, R112 ;  /* 0x000000109b702825 */ /* 0x002fca00078e0070 */
[----:B------:R0:W5:Y:S01]  /*0fc0*/  @P2 LDG.E.128 R24, desc[UR6][R112.64] ;  /* 0x0000000670182981 */ /* 0x000162000c1e1d00 */
[----:B------:R-:W-:Y:S02]  /*0fd0*/  SHF.L.U32 R115, R34, 0x10, RZ ;  /* 0x0000001022737819 */ /* 0x000fe400000006ff */
[----:B------:R-:W-:Y:S02]  /*0fe0*/  IADD3 R155, PT, PT, R155, 0x20, RZ ;  /* 0x000000209b9b7810 */ /* 0x000fe40007ffe0ff */
[----:B---3--:R-:W-:Y:S02]  /*0ff0*/  SHF.L.U32 R124, R99, 0x10, RZ ;  /* 0x00000010637c7819 */ /* 0x008fe400000006ff */
[----:B------:R-:W-:Y:S02]  /*1000*/  SHF.L.U32 R120, R97, 0x10, RZ ;  /* 0x0000001061787819 */ /* 0x000fe400000006ff */
[C---:B------:R-:W-:Y:S01]  /*1010*/  PRMT R116, R96.reuse, 0x7632, R116 ;  /* 0x0000763260747816 */ /* 0x040fe20000000074 */
[----:B0-----:R-:W-:Y:S01]  /*1020*/  FADD.FTZ R113, -R145, R124 ;  /* 0x0000007c91717221 */ /* 0x001fe20000010100 */
[----:B------:R-:W-:-:S02]  /*1030*/  SHF.L.U32 R118, R96, 0x10, RZ ;  /* 0x0000001060767819 */ /* 0x000fc400000006ff */
[----:B------:R-:W-:Y:S02]  /*1040*/  PRMT R114, R97, 0x7632, R114 ;  /* 0x0000763261727816 */ /* 0x000fe40000000072 */
[----:B------:R-:W-:Y:S02]  /*1050*/  PRMT R96, R99, 0x7632, R96 ;  /* 0x0000763263607816 */ /* 0x000fe40000000060 */
[----:B----4-:R-:W-:Y:S01]  /*1060*/  PRMT R99, R103, 0x7632, R99 ;  /* 0x0000763267637816 */ /* 0x010fe20000000063 */
[----:B------:R-:W-:Y:S01]  /*1070*/  FADD.FTZ R121, -R145, R120 ;  /* 0x0000007891797221 */ /* 0x000fe20000010100 */
[----:B------:R-:W-:Y:S01]  /*1080*/  SHF.L.U32 R103, R103, 0x10, RZ ;  /* 0x0000001067677819 */ /* 0x000fe200000006ff */
[----:B-----5:R-:W-:Y:S01]  /*1090*/  FMUL.FTZ R113, R144, R113 ;  /* 0x0000007190717220 */ /* 0x020fe20000410000 */
[----:B------:R-:W-:Y:S02]  /*10a0*/  SHF.L.U32 R114, R114, 0x10, RZ ;  /* 0x0000001072727819 */ /* 0x000fe400000006ff */
[----:B------:R-:W-:-:S02]  /*10b0*/  PRMT R112, R100, 0x7632, R112 ;  /* 0x0000763264707816 */ /* 0x000fc40000000070 */
[----:B------:R-:W-:Y:S02]  /*10c0*/  SHF.L.U32 R110, R100, 0x10, RZ ;  /* 0x00000010646e7819 */ /* 0x000fe400000006ff */
[C---:B------:R-:W-:Y:S01]  /*10d0*/  PRMT R100, R101.reuse, 0x7632, R100 ;  /* 0x0000763265647816 */ /* 0x040fe20000000064 */
[----:B------:R-:W-:Y:S01]  /*10e0*/  FMUL.FTZ R121, R144, R121 ;  /* 0x0000007990797220 */ /* 0x000fe20000410000 */
[----:B------:R-:W-:Y:S01]  /*10f0*/  SHF.L.U32 R101, R101, 0x10, RZ ;  /* 0x0000001065657819 */ /* 0x000fe200000006ff */
[-C--:B------:R-:W-:Y:S01]  /*1100*/  FMUL.FTZ R111, R111, R103.reuse ;  /* 0x000000676f6f7220 */ /* 0x080fe20000410000 */
[----:B------:R-:W-:Y:S01]  /*1110*/  SHF.L.U32 R122, R98, 0x10, RZ ;  /* 0x00000010627a7819 */ /* 0x000fe200000006ff */
[----:B------:R-:W-:Y:S01]  /*1120*/  FADD.FTZ R90, R90, R103 ;  /* 0x000000675a5a7221 */ /* 0x000fe20000010000 */
[----:B------:R-:W-:Y:S01]  /*1130*/  SHF.L.U32 R116, R116, 0x10, RZ ;  /* 0x0000001074747819 */ /* 0x000fe200000006ff */
[----:B------:R-:W-:Y:S01]  /*1140*/  FFMA.FTZ R70, R113, R103, R70 ;  /* 0x0000006771467223 */ /* 0x000fe20000010046 */
[C---:B------:R-:W-:Y:S01]  /*1150*/  FADD.FTZ R103, -R145.reuse, R114 ;  /* 0x0000007291677221 */ /* 0x040fe20000010100 */
[----:B------:R-:W-:Y:S01]  /*1160*/  FADD.FTZ R125, -R145, R118 ;  /* 0x00000076917d7221 */ /* 0x000fe20000010100 */
[-C--:B------:R-:W-:Y:S01]  /*1170*/  FMUL.FTZ R119, R119, R101.reuse ;  /* 0x0000006577777220 */ /* 0x080fe20000410000 */
[----:B------:R-:W-:Y:S01]  /*1180*/  FADD.FTZ R86, R86, R101 ;  /* 0x0000006556567221 */ /* 0x000fe20000010000 */
[----:B------:R-:W-:Y:S01]  /*1190*/  FFMA.FTZ R66, R121, R101, R66 ;  /* 0x0000006579427223 */ /* 0x000fe20000010042 */
[----:B------:R-:W-:Y:S01]  /*11a0*/  SHF.L.U32 R118, R23, 0x10, RZ ;  /* 0x0000001017767819 */ /* 0x000fe200000006ff */
[C---:B------:R-:W-:Y:S01]  /*11b0*/  FADD.FTZ R117, -R145.reuse, R122 ;  /* 0x0000007a91757221 */ /* 0x040fe20000010100 */
[----:B------:R-:W-:Y:S01]  /*11c0*/  SHF.L.U32 R100, R100, 0x10, RZ ;  /* 0x0000001064647819 */ /* 0x000fe200000006ff */
[----:B------:R-:W-:Y:S01]  /*11d0*/  FADD.FTZ R101, -R145, R116 ;  /* 0x0000007491657221 */ /* 0x000fe20000010100 */
[----:B------:R-:W-:Y:S01]  /*11e0*/  FMUL.FTZ R120, R144, R103 ;  /* 0x0000006790787220 */ /* 0x000fe20000410000 */
[----:B------:R-:W-:Y:S01]  /*11f0*/  PRMT R97, R98, 0x7632, R97 ;  /* 0x0000763262617816 */ /* 0x000fe20000000061 */
[----:B------:R-:W-:Y:S01]  /*1200*/  FMUL.FTZ R125, R144, R125 ;  /* 0x0000007d907d7220 */ /* 0x000fe20000410000 */
[----:B------:R-:W-:Y:S01]  /*1210*/  SHF.L.U32 R122, R21, 0x10, RZ ;  /* 0x00000010157a7819 */ /* 0x000fe200000006ff */
[----:B------:R-:W-:Y:S01]  /*1220*/  FMUL.FTZ R123, R123, R110 ;  /* 0x0000006e7b7b7220 */ /* 0x000fe20000410000 */
[----:B------:R-:W-:-:S02]  /*1230*/  SHF.L.U32 R112, R112, 0x10, RZ ;  /* 0x0000001070707819 */ /* 0x000fc400000006ff */
[----:B------:R-:W-:Y:S01]  /*1240*/  PRMT R98, R102, 0x7632, R98 ;  /* 0x0000763266627816 */ /* 0x000fe20000000062 */
[----:B------:R-:W-:Y:S01]  /*1250*/  FMUL.FTZ R117, R144, R117 ;  /* 0x0000007590757220 */ /* 0x000fe20000410000 */
[----:B------:R-:W-:Y:S01]  /*1260*/  SHF.L.U32 R102, R102, 0x10, RZ ;  /* 0x0000001066667819 */ /* 0x000fe200000006ff */
[----:B------:R-:W-:Y:S01]  /*1270*/  FMUL.FTZ R124, R144, R101 ;  /* 0x00000065907c7220 */ /* 0x000fe20000410000 */
[-C--:B------:R-:W-:Y:S01]  /*1280*/  FMUL.FTZ R118, R118, R100.reuse ;  /* 0x0000006476767220 */ /* 0x080fe20000410000 */
[----:B------:R-:W-:Y:S01]  /*1290*/  FADD.FTZ R87, R87, R100 ;  /* 0x0000006457577221 */ /* 0x000fe20000010000 */
[----:B------:R-:W-:Y:S01]  /*12a0*/  FFMA.FTZ R67, R120, R100, R67 ;  /* 0x0000006478437223 */ /* 0x000fe20000010043 */
[----:B------:R-:W-:Y:S01]  /*12b0*/  SHF.L.U32 R100, R97, 0x10, RZ ;  /* 0x0000001061647819 */ /* 0x000fe200000006ff */
        /* <DEDUP_REMOVED lines=10> */
[----:B------:R-:W-:Y:S01]  /*1360*/  SHF.L.U32 R102, R98, 0x10, RZ ;  /* 0x0000001062667819 */ /* 0x000fe200000006ff */
[----:B------:R-:W-:Y:S01]  /*1370*/  FFMA.FTZ R98, R124, R122, R97 ;  /* 0x0000007a7c627223 */ /* 0x000fe20000010061 */
[----:B------:R-:W-:Y:S01]  /*1380*/  SHF.L.U32 R103, R99, 0x10, RZ ;  /* 0x0000001063677819 */ /* 0x000fe200000006ff */
[----:B------:R-:W-:-:S02]  /*1390*/  FADD.FTZ R97, R96, R119 ;  /* 0x0000007760617221 */ /* 0x000fc40000010000 */
[----:B------:R-:W-:Y:S01]  /*13a0*/  FFMA.FTZ R99, R121, R119, R98 ;  /* 0x0000007779637223 */ /* 0x000fe20000010062 */
[----:B------:R-:W-:Y:S01]  /*13b0*/  SHF.L.U32 R114, R104, 0x10, RZ ;  /* 0x0000001068727819 */ /* 0x000fe200000006ff */
[----:B------:R-:W-:Y:S01]  /*13c0*/  FADD.FTZ R101, -R145, R100 ;  /* 0x0000006491657221 */ /* 0x000fe20000010100 */
[----:B------:R-:W-:Y:S01]  /*13d0*/  FADD.FTZ R96, R97, R118 ;  /* 0x0000007661607221 */ /* 0x000fe20000010000 */
[----:B------:R-:W-:Y:S02]  /*13e0*/  FFMA.FTZ R98, R120, R118, R99 ;  /* 0x0000007678627223 */ /* 0x000fe40000010063 */
        /* <DEDUP_REMOVED lines=9> */
[----:B------:R-:W-:-:S02]  /*1480*/  FFMA.FTZ R98, R116, R114, R99 ;  /* 0x0000007274627223 */ /* 0x000fc40000010063 */
[----:B------:R-:W-:Y:S01]  /*1490*/  FMUL.FTZ R110, R110, R103 ;  /* 0x000000676e6e7220 */ /* 0x000fe20000410000 */
[----:B------:R-:W-:Y:S01]  /*14a0*/  FMUL.FTZ R112, R144, R101 ;  /* 0x0000006590707220 */ /* 0x000fe20000410000 */
[----:B------:R-:W-:Y:S01]  /*14b0*/  FADD.FTZ R149, R96, R111 ;  /* 0x0000006f60957221 */ /* 0x000fe20000010000 */
[----:B------:R-:W-:Y:S01]  /*14c0*/  FFMA.FTZ R97, R113, R111, R98 ;  /* 0x0000006f71617223 */ /* 0x000fe20000010062 */
[----:B------:R-:W-:Y:S01]  /*14d0*/  FADD.FTZ R89, R89, R102 ;  /* 0x0000006659597221 */ /* 0x000fe20000010000 */
[----:B------:R-:W-:Y:S01]  /*14e0*/  FFMA.FTZ R69, R116, R102, R69 ;  /* 0x0000006674457223 */ /* 0x000fe20000010045 */
[----:B------:R-:W-:Y:S01]  /*14f0*/  FADD.FTZ R91, R91, R103 ;  /* 0x000000675b5b7221 */ /* 0x000fe20000010000 */
[C---:B------:R-:W-:Y:S01]  /*1500*/  FFMA.FTZ R71, R112.reuse, R103, R71 ;  /* 0x0000006770477223 */ /* 0x040fe20000010047 */
[----:B------:R-:W-:Y:S01]  /*1510*/  FADD.FTZ R149, R149, R110 ;  /* 0x0000006e95957221 */ /* 0x000fe20000010000 */
[----:B------:R-:W-:-:S07]  /*1520*/  FFMA.FTZ R154, R112, R110, R97 ;  /* 0x0000006e709a7223 */ /* 0x000fce0000010061 */
.L_x_433:
[----:B------:R-:W-:Y:S05]  /*1530*/  BSYNC.RECONVERGENT B0 ;  /* 0x0000000000007941 */ /* 0x000fea0003800200 */
.L_x_432:
[----:B------:R-:W-:Y:S04]  /*1540*/  BSSY.RECONVERGENT B0, `(.L_x_434) ;  /* 0x0000068000007945 */ /* 0x000fe80003800200 */
[----:B------:R-:W-:Y:S05]  /*1550*/  @!P3 BRA `(.L_x_435) ;  /* 0x000000040098b947 */ /* 0x000fea0003800000 */
[----:B------:R-:W0:Y:S08]  /*1560*/  LDC.64 R8, c[0x0][0x3a8] ;  /* 0x0000ea00ff087b82 */ /* 0x000e300000000a00 */
[----:B------:R-:W1:Y:S01]  /*1570*/  LDC.64 R6, c[0x0][0x428] ;  /* 0x00010a00ff067b82 */ /* 0x000e620000000a00 */
[----:B0-----:R-:W-:-:S06]  /*1580*/  IMAD.WIDE.U32 R8, R155, 0x10, R8 ;  /* 0x000000109b087825 */ /* 0x001fcc00078e0008 */
[----:B------:R-:W2:Y:S01]  /*1590*/  LDG.E.128 R8, desc[UR6][R8.64] ;  /* 0x0000000608087981 */ /* 0x000ea2000c1e1d00 */
[----:B-1----:R-:W-:Y:S01]  /*15a0*/  IMAD.WIDE.U32 R12, R155, 0x10, R6 ;  /* 0x000000109b0c7825 */ /* 0x002fe200078e0006 */
[----:B------:R-:W-:Y:S01]  /*15b0*/  ISETP.NE.U32.AND P2, PT, RZ, UR10, PT ;  /* 0x0000000aff007c0c */ /* 0x000fe2000bf45070 */
[----:B------:R-:W0:Y:S04]  /*15c0*/  LDC.64 R6, c[0x0][0x3b0] ;  /* 0x0000ec00ff067b82 */ /* 0x000e280000000a00 */
[----:B------:R-:W3:Y:S01]  /*15d0*/  LDG.E.128 R12, desc[UR6][R12.64] ;  /* 0x000000060c0c7981 */ /* 0x000ee2000c1e1d00 */
[----:B------:R-:W-:-:S13]  /*15e0*/  ISETP.NE.AND.EX P2, PT, RZ, UR11, PT, P2 ;  /* 0x0000000bff007c0c */ /* 0x000fda000bf45320 */
[----:B------:R-:W1:Y:S01]  /*15f0*/  @P2 LDC.64 R16, c[0x0][0x438] ;  /* 0x00010e00ff102b82 */ /* 0x000e620000000a00 */
[----:B0-----:R-:W-:-:S05]  /*1600*/  IMAD.WIDE.U32 R6, R155, 0x8, R6 ;  /* 0x000000089b067825 */ /* 0x001fca00078e0006 */
[----:B------:R0:W5:Y:S01]  /*1610*/  LDG.E.64 R146, desc[UR6][R6.64] ;  /* 0x0000000606927981 */ /* 0x000162000c1e1b00 */
[----:B-1----:R-:W-:-:S05]  /*1620*/  @P2 IMAD.WIDE.U32 R16, R155, 0x10, R16 ;  /* 0x000000109b102825 */ /* 0x002fca00078e0010 */
[----:B------:R1:W5:Y:S01]  /*1630*/  @P2 LDG.E.128 R92, desc[UR6][R16.64] ;  /* 0x00000006105c2981 */ /* 0x000362000c1e1d00 */
[----:B------:R-:W-:Y:S02]  /*1640*/  SHF.L.U32 R100, R2, 0x10, RZ ;  /* 0x0000001002647819 */ /* 0x000fe400000006ff */
[----:B--2---:R-:W-:Y:S02]  /*1650*/  PRMT R19, R9, 0x7632, R19 ;  /* 0x0000763209137816 */ /* 0x004fe40000000013 */
[----:B------:R-:W-:Y:S02]  /*1660*/  PRMT R18, R8, 0x7632, R18 ;  /* 0x0000763208127816 */ /* 0x000fe40000000012 */
[----:B------:R-:W-:Y:S02]  /*1670*/  PRMT R22, R10, 0x7632, R22 ;  /* 0x000076320a167816 */ /* 0x000fe40000000016 */
[----:B0-----:R-:W-:Y:S02]  /*1680*/  SHF.L.U32 R6, R19, 0x10, RZ ;  /* 0x0000001013067819 */ /* 0x001fe400000006ff */
[----:B------:R-:W-:-:S02]  /*1690*/  SHF.L.U32 R8, R8, 0x10, RZ ;  /* 0x0000001008087819 */ /* 0x000fc400000006ff */
[----:B------:R-:W-:Y:S01]  /*16a0*/  SHF.L.U32 R18, R18, 0x10, RZ ;  /* 0x0000001012127819 */ /* 0x000fe200000006ff */
[----:B-1----:R-:W-:Y:S01]  /*16b0*/  FADD.FTZ R17, -R145, R6 ;  /* 0x0000000691117221 */ /* 0x002fe20000010100 */
[----:B------:R-:W-:Y:S02]  /*16c0*/  SHF.L.U32 R22, R22, 0x10, RZ ;  /* 0x0000001016167819 */ /* 0x000fe400000006ff */
[C---:B------:R-:W-:Y:S02]  /*16d0*/  PRMT R96, R11.reuse, 0x7632, R96 ;  /* 0x000076320b607816 */ /* 0x040fe40000000060 */
[----:B------:R-:W-:Y:S02]  /*16e0*/  SHF.L.U32 R98, R11, 0x10, RZ ;  /* 0x000000100b627819 */ /* 0x000fe400000006ff */
[----:B------:R-:W-:Y:S02]  /*16f0*/  SHF.L.U32 R20, R9, 0x10, RZ ;  /* 0x0000001009147819 */ /* 0x000fe400000006ff */
[----:B------:R-:W-:-:S02]  /*1700*/  SHF.L.U32 R6, R36, 0x10, RZ ;  /* 0x0000001024067819 */ /* 0x000fc400000006ff */
[C---:B---3--:R-:W-:Y:S02]  /*1710*/  PRMT R16, R12.reuse, 0x7632, R16 ;  /* 0x000076320c107816 */ /* 0x048fe40000000010 */
[----:B------:R-:W-:Y:S01]  /*1720*/  SHF.L.U32 R11, R12, 0x10, RZ ;  /* 0x000000100c0b7819 */ /* 0x000fe200000006ff */
[C---:B------:R-:W-:Y:S01]  /*1730*/  FADD.FTZ R9, -R145.reuse, R8 ;  /* 0x0000000891097221 */ /* 0x040fe20000010100 */
[C---:B------:R-:W-:Y:S01]  /*1740*/  FADD.FTZ R97, -R145.reuse, R18 ;  /* 0x0000001291617221 */ /* 0x040fe20000010100 */
[----:B------:R-:W-:Y:S01]  /*1750*/  FADD.FTZ R19, -R145, R22 ;  /* 0x0000001691137221 */ /* 0x000fe20000010100 */
[C---:B------:R-:W-:Y:S02]  /*1760*/  PRMT R18, R15.reuse, 0x7632, R18 ;  /* 0x000076320f127816 */ /* 0x040fe40000000012 */
[----:B------:R-:W-:Y:S01]  /*1770*/  SHF.L.U32 R157, R15, 0x10, RZ ;  /* 0x000000100f9d7819 */ /* 0x000fe200000006ff */
[----:B------:R-:W-:Y:S01]  /*1780*/  FADD.FTZ R99, -R145, R20 ;  /* 0x0000001491637221 */ /* 0x000fe20000010100 */
[----:B------:R-:W-:Y:S01]  /*1790*/  SHF.L.U32 R10, R10, 0x10, RZ ;  /* 0x000000100a0a7819 */ /* 0x000fe200000006ff */
[----:B------:R-:W-:Y:S01]  /*17a0*/  FMUL.FTZ R6, R6, R11 ;  /* 0x0000000b06067220 */ /* 0x000fe20000410000 */
[----:B------:R-:W-:-:S02]  /*17b0*/  PRMT R22, R13, 0x7632, R22 ;  /* 0x000076320d167816 */ /* 0x000fc40000000016 */
[----:B------:R-:W-:Y:S02]  /*17c0*/  SHF.L.U32 R15, R5, 0x10, RZ ;  /* 0x00000010050f7819 */ /* 0x000fe400000006ff */
[----:B------:R-:W-:Y:S01]  /*17d0*/  SHF.L.U32 R16, R16, 0x10, RZ ;  /* 0x0000001010107819 */ /* 0x000fe200000006ff */
[----:B-----5:R-:W-:Y:S01]  /*17e0*/  FMUL.FTZ R7, R144, R9 ;  /* 0x0000000990077220 */ /* 0x020fe20000410000 */
[----:B------:R-:W-:Y:S01]  /*17f0*/  SHF.L.U32 R96, R96, 0x10, RZ ;  /* 0x0000001060607819 */ /* 0x000fe200000006ff */
[C---:B------:R-:W-:Y:S01]  /*1800*/  FADD.FTZ R155, -R145.reuse, R98 ;  /* 0x00000062919b7221 */ /* 0x040fe20000010100 */
[C---:B------:R-:W-:Y:S02]  /*1810*/  PRMT R20, R14.reuse, 0x7632, R20 ;  /* 0x000076320e147816 */ /* 0x040fe40000000014 */
        /* <DEDUP_REMOVED lines=8> */
[----:B------:R-:W-:Y:S01]  /*18a0*/  FADD.FTZ R145, -R145, R96 ;  /* 0x0000006091917221 */ /* 0x000fe20000010100 */
[----:B------:R-:W-:Y:S01]  /*18b0*/  FFMA.FTZ R97, R7, R6, R154 ;  /* 0x0000000607617223 */ /* 0x000fe2000001009a */
[----:B------:R-:W-:Y:S01]  /*18c0*/  SHF.L.U32 R96, R4, 0x10, RZ ;  /* 0x0000001004607819 */ /* 0x000fe200000006ff */
[----:B------:R-:W-:Y:S01]  /*18d0*/  FADD.FTZ R73, R73, R16 ;  /* 0x0000001049497221 */ /* 0x000fe20000010000 */
[----:B------:R-:W-:Y:S01]  /*18e0*/  FFMA.FTZ R49, R14, R16, R49 ;  /* 0x000000100e317223 */ /* 0x000fe20000010031 */
[C---:B------:R-:W-:Y:S01]  /*18f0*/  FMUL.FTZ R9, R144.reuse, R99 ;  /* 0x0000006390097220 */ /* 0x040fe20000410000 */
        /* <DEDUP_REMOVED lines=8> */
[----:B------:R-:W-:Y:S01]  /*1980*/  FFMA.FTZ R97, R9, R8, R22 ;  /* 0x0000000809617223 */ /* 0x000fe20000010016 */
[----:B------:R-:W-:Y:S01]  /*1990*/  SHF.L.U32 R98, R20, 0x10, RZ ;  /* 0x0000001014627819 */ /* 0x000fe200000006ff */
[----:B------:R-:W-:Y:S01]  /*19a0*/  FADD.FTZ R20, R99, R8 ;  /* 0x0000000863147221 */ /* 0x000fe20000010000 */
        /* <DEDUP_REMOVED lines=33> */
.L_x_435:
[----:B------:R-:W-:Y:S05]  /*1bc0*/  BSYNC.RECONVERGENT B0 ;  /* 0x0000000000007941 */ /* 0x000fea0003800200 */
.L_x_434:
[----:B------:R-:W-:Y:S01]  /*1bd0*/  UMOV UR4, 0xffffffff ;  /* 0xffffffff00047882 */ /* 0x000fe20000000000 */
[----:B-----5:R-:W-:Y:S02]  /*1be0*/  @P0 SHF.L.U32 R143, R148, 0x10, RZ ;  /* 0x00000010948f0819 */ /* 0x020fe400000006ff */
        /* <DEDUP_REMOVED lines=19> */
.L_x_470:
[----:B-1----:R-:W-:Y:S01]  /*1d20*/  FADD.FTZ R96, R103, R96 ;  /* 0x0000006067607221 */ /* 0x002fe20000010000 */
[----:B--2---:R-:W-:Y:S01]  /*1d30*/  FADD.FTZ R97, R102, R97 ;  /* 0x0000006166617221 */ /* 0x004fe20000010000 */
[----:B------:R-:W-:Y:S02]  /*1d40*/  BSSY.RECONVERGENT B0, `(.L_x_437) ;  /* 0x00003a7000007945 */ /* 0x000fe40003800200 */
[----:B------:R-:W-:Y:S01]  /*1d50*/  FMUL.FTZ R96, R96, UR9 ;  /* 0x0000000960607c20 */ /* 0x000fe20008410000 */
[----:B------:R-:W-:-:S04]  /*1d60*/  FMUL.FTZ R101, R97, UR9 ;  /* 0x0000000961657c20 */ /* 0x000fc80008410000 */
[----:B------:R-:W-:Y:S01]  /*1d70*/  FSEL R100, R96, RZ, !P6 ;  /* 0x000000ff60647208 */ /* 0x000fe20007000000 */
[----:B------:R-:W-:Y:S06]  /*1d80*/  @P1 BRA `(.L_x_438) ;  /* 0x0000001800b81947 */ /* 0x000fec0003800000 */
[----:B------:R-:W-:-:S04]  /*1d90*/  UISETP.NE.U32.AND UP0, UPT, UR12, URZ, UPT ;  /* 0x000000ff0c00728c */ /* 0x000fc8000bf05070 */
[----:B------:R-:W-:-:S09]  /*1da0*/  UISETP.NE.AND.EX UP0, UPT, UR13, URZ, UPT, UP0 ;  /* 0x000000ff0d00728c */ /* 0x000fd2000bf05300 */
[----:B------:R-:W-:Y:S05]  /*1db0*/  BRA.U UP0, `(.L_x_439) ;  /* 0x0000000d002c7547 */ /* 0x000fea000b800000 */
[----:B------:R-:W-:Y:S01]  /*1dc0*/  ISETP.GT.U32.AND P1, PT, R108, 0x1f, PT ;  /* 0x0000001f6c00780c */ /* 0x000fe20003f24070 */
[----:B------:R-:W-:-:S12]  /*1dd0*/  BSSY.RECONVERGENT B1, `(.L_x_440) ;  /* 0x0000043000017945 */ /* 0x000fd80003800200 */
[----:B------:R-:W-:Y:S05]  /*1de0*/  @!P1 BRA `(.L_x_441) ;  /* 0x0000000400049947 */ /* 0x000fea0003800000 */
[-CC-:B------:R-:W-:Y:S01]  /*1df0*/  FFMA.FTZ R98, R129, R101.reuse, R100.reuse ;  /* 0x0000006581627223 */ /* 0x180fe20000010064 */
[-CC-:B------:R-:W-:Y:S01]  /*1e00*/  FFMA.FTZ R97, R128, R101.reuse, R100.reuse ;  /* 0x0000006580617223 */ /* 0x180fe20000010064 */
[-CC-:B------:R-:W-:Y:S01]  /*1e10*/  FFMA.FTZ R96, R133, R101.reuse, R100.reuse ;  /* 0x0000006585607223 */ /* 0x180fe20000010064 */
[----:B------:R-:W-:Y:S01]  /*1e20*/  FFMA.FTZ R99, R132, R101, R100 ;  /* 0x0000006584637223 */ /* 0x000fe20000010064 */
[----:B0-----:R-:W-:Y:S01]  /*1e30*/  FADD.FTZ R103, R127, -R98 ;  /* 0x800000627f677221 */ /* 0x001fe20000010000 */
[----:B------:R-:W-:Y:S01]  /*1e40*/  FADD.FTZ R145, R126, -R97 ;  /* 0x800000617e917221 */ /* 0x000fe20000010000 */
[----:B------:R-:W-:Y:S01]  /*1e50*/  FADD.FTZ R97, R131, -R96 ;  /* 0x8000006083617221 */ /* 0x000fe20000010000 */
[----:B------:R-:W-:Y:S01]  /*1e60*/  FADD.FTZ R99, R130, -R99 ;  /* 0x8000006382637221 */ /* 0x000fe20000010000 */
[C---:B------:R-:W-:Y:S01]  /*1e70*/  FMUL.FTZ R102, R144.reuse, R103 ;  /* 0x0000006790667220 */ /* 0x040fe20000410000 */
[C---:B------:R-:W-:Y:S01]  /*1e80*/  LOP3.LUT P5, RZ, R153.reuse, 0xff0000, RZ, 0xc0, !PT ;  /* 0x00ff000099ff7812 */ /* 0x040fe200078ac0ff */
[C---:B------:R-:W-:Y:S01]  /*1e90*/  FMUL.FTZ R96, R144.reuse, R97 ;  /* 0x0000006190607220 */ /* 0x040fe20000410000 */
[----:B------:R-:W-:Y:S01]  /*1ea0*/  FMUL.FTZ R98, R144, R99 ;  /* 0x0000006390627220 */ /* 0x000fe20000410000 */
[-C--:B------:R-:W-:Y:S01]  /*1eb0*/  FMUL.FTZ R102, R102, R143.reuse ;  /* 0x0000008f66667220 */ /* 0x080fe20000410000 */
[C---:B------:R-:W-:Y:S01]  /*1ec0*/  LOP3.LUT P2, RZ, R153.reuse, 0xff, RZ, 0xc0, !PT ;  /* 0x000000ff99ff7812 */ /* 0x040fe2000784c0ff */
[-C--:B------:R-:W-:Y:S01]  /*1ed0*/  FMUL.FTZ R96, R96, R143.reuse ;  /* 0x0000008f60607220 */ /* 0x080fe20000410000 */
[----:B------:R-:W-:Y:S01]  /*1ee0*/  FMUL.FTZ R98, R98, R143 ;  /* 0x0000008f62627220 */ /* 0x000fe20000410000 */
[----:B------:R-:W-:Y:S01]  /*1ef0*/  FMUL.FTZ R102, R102, UR14 ;  /* 0x0000000e66667c20 */ /* 0x000fe20008410000 */
[----:B------:R-:W-:Y:S01]  /*1f00*/  FMUL.FTZ R148, R144, R145 ;  /* 0x0000009190947220 */ /* 0x000fe20000410000 */
[----:B------:R-:W-:Y:S01]  /*1f10*/  FMUL.FTZ R96, R96, UR14 ;  /* 0x0000000e60607c20 */ /* 0x000fe20008410000 */
[----:B------:R-:W-:Y:S01]  /*1f20*/  FMUL.FTZ R98, R98, UR14 ;  /* 0x0000000e62627c20 */ /* 0x000fe20008410000 */
[----:B------:R-:W-:Y:S01]  /*1f30*/  LOP3.LUT P6, RZ, R153, 0xff00, RZ, 0xc0, !PT ;  /* 0x0000ff0099ff7812 */ /* 0x000fe200078cc0ff */
[----:B------:R-:W-:Y:S01]  /*1f40*/  FMUL.FTZ R148, R148, R143 ;  /* 0x0000008f94947220 */ /* 0x000fe20000410000 */
[----:B------:R-:W-:Y:S01]  /*1f50*/  FSEL R99, R102, RZ, P5 ;  /* 0x000000ff66637208 */ /* 0x000fe20002800000 */
[-C--:B------:R-:W-:Y:S01]  /*1f60*/  FFMA.FTZ R102, R137, R101.reuse, R100 ;  /* 0x0000006589667223 */ /* 0x080fe20000010064 */
[----:B------:R-:W-:Y:S01]  /*1f70*/  FSEL R96, R96, RZ, P2 ;  /* 0x000000ff60607208 */ /* 0x000fe20001000000 */
[----:B------:R-:W-:Y:S01]  /*1f80*/  FMUL.FTZ R148, R148, UR14 ;  /* 0x0000000e94947c20 */ /* 0x000fe20008410000 */
[----:B------:R-:W-:Y:S01]  /*1f90*/  FSEL R97, R98, RZ, P6 ;  /* 0x000000ff62617208 */ /* 0x000fe20003000000 */
[----:B------:R-:W-:Y:S01]  /*1fa0*/  FADD.FTZ R103, R135, -R102 ;  /* 0x8000006687677221 */ /* 0x000fe20000010000 */
[----:B------:R-:W-:Y:S01]  /*1fb0*/  ISETP.GE.U32.AND P1, PT, R152, RZ, PT ;  /* 0x000000ff9800720c */ /* 0x000fe20003f26070 */
[-CC-:B------:R-:W-:Y:S01]  /*1fc0*/  FFMA.FTZ R145, R136, R101.reuse, R100.reuse ;  /* 0x0000006588917223 */ /* 0x180fe20000010064 */
[----:B------:R-:W-:Y:S01]  /*1fd0*/  F2FP.BF16.F32.PACK_AB R98, R97, R96 ;  /* 0x000000606162723e */ /* 0x000fe200000010ff */
[-CC-:B------:R-:W-:Y:S01]  /*1fe0*/  FFMA.FTZ R97, R140, R101.reuse, R100.reuse ;  /* 0x000000658c617223 */ /* 0x180fe20000010064 */
[----:B------:R-:W-:Y:S01]  /*1ff0*/  ISETP.GE.U32.AND.EX P1, PT, R153, 0x1000000, PT, P1 ;  /* 0x010000009900780c */ /* 0x000fe20003f26110 */
[----:B------:R-:W-:Y:S01]  /*2000*/  FFMA.FTZ R96, R141, R101, R100 ;  /* 0x000000658d607223 */ /* 0x000fe20000010064 */
[----:B------:R-:W-:Y:S01]  /*2010*/  FMUL.FTZ R154, R144, R103 ;  /* 0x00000067909a7220 */ /* 0x000fe20000410000 */
[----:B------:R-:W-:Y:S01]  /*2020*/  FADD.FTZ R149, R134, -R145 ;  /* 0x8000009186957221 */ /* 0x000fe20000010000 */
[----:B------:R-:W0:Y:S01]  /*2030*/  LDC.64 R102, c[0x0][0x468] ;  /* 0x00011a00ff667b82 */ /* 0x000e220000000a00 */
[----:B------:R-:W-:Y:S01]  /*2040*/  FSEL R148, R148, RZ, P1 ;  /* 0x000000ff94947208 */ /* 0x000fe20000800000 */
[----:B------:R-:W-:Y:S01]  /*2050*/  FADD.FTZ R145, R138, -R97 ;  /* 0x800000618a917221 */ /* 0x000fe20000010000 */
[----:B------:R-:W-:Y:S01]  /*2060*/  FADD.FTZ R97, R139, -R96 ;  /* 0x800000608b617221 */ /* 0x000fe20000010000 */
[----:B------:R-:W-:Y:S01]  /*2070*/  FMUL.FTZ R156, R144, R149 ;  /* 0x00000095909c7220 */ /* 0x000fe20000410000 */
[----:B------:R-:W-:Y:S01]  /*2080*/  F2FP.BF16.F32.PACK_AB R99, R148, R99 ;  /* 0x000000639463723e */ /* 0x000fe200000010ff */
[C---:B------:R-:W-:Y:S01]  /*2090*/  FMUL.FTZ R148, R144.reuse, R145 ;  /* 0x0000009190947220 */ /* 0x040fe20000410000 */
[----:B------:R-:W-:Y:S01]  /*20a0*/  FMUL.FTZ R96, R144, R97 ;  /* 0x0000006190607220 */ /* 0x000fe20000410000 */
[-C--:B------:R-:W-:Y:S01]  /*20b0*/  FMUL.FTZ R154, R154, R143.reuse ;  /* 0x0000008f9a9a7220 */ /* 0x080fe20000410000 */
[-C--:B------:R-:W-:Y:S01]  /*20c0*/  FMUL.FTZ R156, R156, R143.reuse ;  /* 0x0000008f9c9c7220 */ /* 0x080fe20000410000 */
[-C--:B------:R-:W-:Y:S01]  /*20d0*/  FMUL.FTZ R148, R148, R143.reuse ;  /* 0x0000008f94947220 */ /* 0x080fe20000410000 */
[----:B------:R-:W-:Y:S01]  /*20e0*/  FMUL.FTZ R96, R96, R143 ;  /* 0x0000008f60607220 */ /* 0x000fe20000410000 */
[----:B------:R-:W-:Y:S01]  /*20f0*/  FMUL.FTZ R154, R154, UR14 ;  /* 0x0000000e9a9a7c20 */ /* 0x000fe20008410000 */
[----:B------:R-:W-:Y:S01]  /*2100*/  FMUL.FTZ R156, R156, UR14 ;  /* 0x0000000e9c9c7c20 */ /* 0x000fe20008410000 */
[----:B------:R-:W-:Y:S01]  /*2110*/  FMUL.FTZ R148, R148, UR14 ;  /* 0x0000000e94947c20 */ /* 0x000fe20008410000 */
[----:B------:R-:W-:Y:S01]  /*2120*/  FMUL.FTZ R96, R96, UR14 ;  /* 0x0000000e60607c20 */ /* 0x000fe20008410000 */
[----:B------:R-:W-:-:S02]  /*2130*/  LOP3.LUT P5, RZ, R152, 0xff0000, RZ, 0xc0, !PT ;  /* 0x00ff000098ff7812 */ /* 0x000fc400078ac0ff */
[C---:B------:R-:W-:Y:S02]  /*2140*/  LOP3.LUT P6, RZ, R152.reuse, 0xff000000, RZ, 0xc0, !PT ;  /* 0xff00000098ff7812 */ /* 0x040fe400078cc0ff */
[C---:B------:R-:W-:Y:S02]  /*2150*/  LOP3.LUT P2, RZ, R152.reuse, 0xff00, RZ, 0xc0, !PT ;  /* 0x0000ff0098ff7812 */ /* 0x040fe4000784c0ff */
[----:B------:R-:W-:Y:S02]  /*2160*/  LOP3.LUT P1, RZ, R152, 0xff, RZ, 0xc0, !PT ;  /* 0x000000ff98ff7812 */ /* 0x000fe4000782c0ff */
[----:B------:R-:W-:Y:S01]  /*2170*/  FSEL R97, R154, RZ, P5 ;  /* 0x000000ff9a617208 */ /* 0x000fe20002800000 */
[----:B0-----:R-:W-:Y:S01]  /*2180*/  IMAD.WIDE.U32 R102, R142, 0x10, R102 ;  /* 0x000000108e667825 */ /* 0x001fe200078e0066 */
[----:B------:R-:W-:Y:S02]  /*2190*/  FSEL R156, R156, RZ, P6 ;  /* 0x000000ff9c9c7208 */ /* 0x000fe40003000000 */
[----:B------:R-:W-:-:S02]  /*21a0*/  FSEL R145, R148, RZ, P2 ;  /* 0x000000ff94917208 */ /* 0x000fc40001000000 */
[----:B------:R-:W-:Y:S02]  /*21b0*/  FSEL R96, R96, RZ, P1 ;  /* 0x000000ff60607208 */ /* 0x000fe40000800000 */
[----:B------:R-:W-:Y:S02]  /*21c0*/  F2FP.BF16.F32.PACK_AB R97, R156, R97 ;  /* 0x000000619c61723e */ /* 0x000fe400000010ff */
[----:B------:R-:W-:Y:S02]  /*21d0*/  F2FP.BF16.F32.PACK_AB R96, R145, R96 ;  /* 0x000000609160723e */ /* 0x000fe400000010ff */
[----:B------:R-:W-:-:S03]  /*21e0*/  IADD3 R142, PT, PT, R142, 0x20, RZ ;  /* 0x000000208e8e7810 */ /* 0x000fc60007ffe0ff */
[----:B------:R1:W-:Y:S04]  /*21f0*/  STG.E.128 desc[UR6][R102.64], R96 ;  /* 0x0000006066007986 */ /* 0x0003e8000c101d06 */
.L_x_441:
[----:B------:R-:W-:Y:S05]  /*2200*/  BSYNC.RECONVERGENT B1 ;  /* 0x0000000000017941 */ /* 0x000fea0003800200 */
.L_x_440:
[----:B------:R-:W-:Y:S04]  /*2210*/  BSSY.RECONVERGENT B1, `(.L_x_442) ;  /* 0x0000043000017945 */ /* 0x000fe80003800200 */
[----:B------:R-:W-:Y:S05]  /*2220*/  @!P4 BRA `(.L_x_443) ;  /* 0x000000040004c947 */ /* 0x000fea0003800000 */
[-CC-:B-1----:R-:W-:Y:S01]  /*2230*/  FFMA.FTZ R98, R113, R101.reuse, R100.reuse ;  /* 0x0000006571627223 */ /* 0x182fe20000010064 */
        /* <DEDUP_REMOVED lines=64> */
.L_x_443:
[----:B------:R-:W-:Y:S05]  /*2640*/  BSYNC.RECONVERGENT B1 ;  /* 0x0000000000017941 */ /* 0x000fea0003800200 */
.L_x_442:
[----:B------:R-:W-:Y:S05]  /*2650*/  @!P3 BRA `(.L_x_444) ;  /* 0x000000300054b947 */ /* 0x000fea0003800000 */
[-CC-:B-12---:R-:W-:Y:S01]  /*2660*/  FFMA.FTZ R96, R22, R101.reuse, R100.reuse ;  /* 0x0000006516607223 */ /* 0x186fe20000010064 */
[-CC-:B------:R-:W-:Y:S01]  /*2670*/  FFMA.FTZ R97, R11, R101.reuse, R100.reuse ;  /* 0x000000650b617223 */ /* 0x180fe20000010064 */
[-CC-:B------:R-:W-:Y:S01]  /*2680*/  FFMA.FTZ R145, R13, R101.reuse, R100.reuse ;  /* 0x000000650d917223 */ /* 0x180fe20000010064 */
[-C--:B0-----:R-:W-:Y:S01]  /*2690*/  FFMA.FTZ R103, R20, R101.reuse, R100 ;  /* 0x0000006514677223 */ /* 0x081fe20000010064 */
[----:B------:R-:W-:Y:S01]  /*26a0*/  FADD.FTZ R159, R19, -R96 ;  /* 0x80000060139f7221 */ /* 0x000fe20000010000 */
[----:B------:R-:W-:Y:S01]  /*26b0*/  FADD.FTZ R149, R10, -R97 ;  /* 0x800000610a957221 */ /* 0x000fe20000010000 */
[-CC-:B------:R-:W-:Y:S01]  /*26c0*/  FFMA.FTZ R99, R9, R101.reuse, R100.reuse ;  /* 0x0000006509637223 */ /* 0x180fe20000010064 */
[----:B------:R-:W0:Y:S01]  /*26d0*/  LDC.64 R96, c[0x0][0x468] ;  /* 0x00011a00ff607b82 */ /* 0x000e220000000a00 */
[-CC-:B------:R-:W-:Y:S01]  /*26e0*/  FFMA.FTZ R102, R16, R101.reuse, R100.reuse ;  /* 0x0000006510667223 */ /* 0x180fe20000010064 */
[-CC-:B------:R-:W-:Y:S01]  /*26f0*/  FFMA.FTZ R98, R14, R101.reuse, R100.reuse ;  /* 0x000000650e627223 */ /* 0x180fe20000010064 */
[----:B------:R-:W-:Y:S01]  /*2700*/  FADD.FTZ R157, R12, -R145 ;  /* 0x800000910c9d7221 */ /* 0x000fe20000010000 */
[----:B------:R-:W-:Y:S01]  /*2710*/  FFMA.FTZ R101, R7, R101, R100 ;  /* 0x0000006507657223 */ /* 0x000fe20000010064 */
[----:B------:R-:W-:Y:S01]  /*2720*/  FADD.FTZ R155, R18, -R103 ;  /* 0x80000067129b7221 */ /* 0x000fe20000010000 */
[----:B------:R-:W-:Y:S01]  /*2730*/  FADD.FTZ R103, R8, -R99 ;  /* 0x8000006308677221 */ /* 0x000fe20000010000 */
[----:B------:R-:W-:Y:S01]  /*2740*/  FADD.FTZ R145, R17, -R102 ;  /* 0x8000006611917221 */ /* 0x000fe20000010000 */
[----:B------:R-:W-:Y:S01]  /*2750*/  FADD.FTZ R99, R15, -R98 ;  /* 0x800000620f637221 */ /* 0x000fe20000010000 */
[C---:B------:R-:W-:Y:S01]  /*2760*/  FMUL.FTZ R158, R144.reuse, R159 ;  /* 0x0000009f909e7220 */ /* 0x040fe20000410000 */
[----:B------:R-:W-:Y:S01]  /*2770*/  FMUL.FTZ R156, R144, R157 ;  /* 0x0000009d909c7220 */ /* 0x000fe20000410000 */
[----:B------:R-:W-:Y:S01]  /*2780*/  FADD.FTZ R101, R6, -R101 ;  /* 0x8000006506657221 */ /* 0x000fe20000010000 */
[C---:B------:R-:W-:Y:S01]  /*2790*/  FMUL.FTZ R148, R144.reuse, R149 ;  /* 0x0000009590947220 */ /* 0x040fe20000410000 */
[C---:B------:R-:W-:Y:S01]  /*27a0*/  FMUL.FTZ R154, R144.reuse, R155 ;  /* 0x0000009b909a7220 */ /* 0x040fe20000410000 */
[C---:B------:R-:W-:Y:S01]  /*27b0*/  FMUL.FTZ R100, R144.reuse, R103 ;  /* 0x0000006790647220 */ /* 0x040fe20000410000 */
[C---:B------:R-:W-:Y:S01]  /*27c0*/  FMUL.FTZ R102, R144.reuse, R145 ;  /* 0x0000009190667220 */ /* 0x040fe20000410000 */
[----:B------:R-:W-:Y:S01]  /*27d0*/  FMUL.FTZ R98, R144, R99 ;  /* 0x0000006390627220 */ /* 0x000fe20000410000 */
[-C--:B------:R-:W-:Y:S01]  /*27e0*/  FMUL.FTZ R158, R158, R143.reuse ;  /* 0x0000008f9e9e7220 */ /* 0x080fe20000410000 */
[----:B------:R-:W-:Y:S01]  /*27f0*/  FMUL.FTZ R156, R156, R143 ;  /* 0x0000008f9c9c7220 */ /* 0x000fe20000410000 */
[----:B------:R-:W-:Y:S01]  /*2800*/  FMUL.FTZ R144, R144, R101 ;  /* 0x0000006590907220 */ /* 0x000fe20000410000 */
[----:B------:R-:W-:Y:S01]  /*2810*/  ISETP.GE.U32.AND P1, PT, R146, RZ, PT ;  /* 0x000000ff9200720c */ /* 0x000fe20003f26070 */
[----:B------:R-:W-:Y:S01]  /*2820*/  FMUL.FTZ R158, R158, UR14 ;  /* 0x0000000e9e9e7c20 */ /* 0x000fe20008410000 */
[----:B------:R-:W-:Y:S01]  /*2830*/  FMUL.FTZ R156, R156, UR14 ;  /* 0x0000000e9c9c7c20 */ /* 0x000fe20008410000 */
[-C--:B------:R-:W-:Y:S01]  /*2840*/  FMUL.FTZ R148, R148, R143.reuse ;  /* 0x0000008f94947220 */ /* 0x080fe20000410000 */
[-C--:B------:R-:W-:Y:S01]  /*2850*/  FMUL.FTZ R154, R154, R143.reuse ;  /* 0x0000008f9a9a7220 */ /* 0x080fe20000410000 */
[-C--:B------:R-:W-:Y:S01]  /*2860*/  FMUL.FTZ R100, R100, R143.reuse ;  /* 0x0000008f64647220 */ /* 0x080fe20000410000 */
[-C--:B------:R-:W-:Y:S01]  /*2870*/  FMUL.FTZ R102, R102, R143.reuse ;  /* 0x0000008f66667220 */ /* 0x080fe20000410000 */
[-C--:B------:R-:W-:Y:S01]  /*2880*/  FMUL.FTZ R98, R98, R143.reuse ;  /* 0x0000008f62627220 */ /* 0x080fe20000410000 */
[----:B------:R-:W-:Y:S01]  /*2890*/  FMUL.FTZ R144, R144, R143 ;  /* 0x0000008f90907220 */ /* 0x000fe20000410000 */
[C---:B------:R-:W-:Y:S01]  /*28a0*/  LOP3.LUT P5, RZ, R147.reuse, 0xff0000, RZ, 0xc0, !PT ;  /* 0x00ff000093ff7812 */ /* 0x040fe200078ac0ff */
[----:B------:R-:W-:Y:S01]  /*28b0*/  FMUL.FTZ R148, R148, UR14 ;  /* 0x0000000e94947c20 */ /* 0x000fe20008410000 */
[C---:B------:R-:W-:Y:S01]  /*28c0*/  ISETP.GE.U32.AND.EX P1, PT, R147.reuse, 0x1000000, PT, P1 ;  /* 0x010000009300780c */ /* 0x040fe20003f26110 */
[----:B------:R-:W-:Y:S01]  /*28d0*/  FMUL.FTZ R154, R154, UR14 ;  /* 0x0000000e9a9a7c20 */ /* 0x000fe20008410000 */
[----:B------:R-:W-:Y:S01]  /*28e0*/  FSEL R99, R156, RZ, P5 ;  /* 0x000000ff9c637208 */ /* 0x000fe20002800000 */
[----:B------:R-:W-:Y:S01]  /*28f0*/  FMUL.FTZ R100, R100, UR14 ;  /* 0x0000000e64647c20 */ /* 0x000fe20008410000 */
[----:B------:R-:W-:Y:S01]  /*2900*/  FSEL R158, R158, RZ, P1 ;  /* 0x000000ff9e9e7208 */ /* 0x000fe20000800000 */
[----:B------:R-:W-:Y:S01]  /*2910*/  FMUL.FTZ R102, R102, UR14 ;  /* 0x0000000e66667c20 */ /* 0x000fe20008410000 */
[----:B------:R-:W-:Y:S01]  /*2920*/  FMUL.FTZ R98, R98, UR14 ;  /* 0x0000000e62627c20 */ /* 0x000fe20008410000 */
[----:B------:R-:W-:Y:S01]  /*2930*/  FMUL.FTZ R144, R144, UR14 ;  /* 0x0000000e90907c20 */ /* 0x000fe20008410000 */
[C---:B------:R-:W-:Y:S01]  /*2940*/  LOP3.LUT P2, RZ, R147.reuse, 0xff, RZ, 0xc0, !PT ;  /* 0x000000ff93ff7812 */ /* 0x040fe2000784c0ff */
[----:B0-----:R-:W-:Y:S01]  /*2950*/  IMAD.WIDE.U32 R142, R142, 0x10, R96 ;  /* 0x000000108e8e7825 */ /* 0x001fe200078e0060 */
[----:B------:R-:W-:-:S02]  /*2960*/  LOP3.LUT P4, RZ, R147, 0xff00, RZ, 0xc0, !PT ;  /* 0x0000ff0093ff7812 */ /* 0x000fc4000788c0ff */
[C---:B------:R-:W-:Y:S02]  /*2970*/  LOP3.LUT P3, RZ, R146.reuse, 0xff0000, RZ, 0xc0, !PT ;  /* 0x00ff000092ff7812 */ /* 0x040fe4000786c0ff */
[C---:B------:R-:W-:Y:S02]  /*2980*/  LOP3.LUT P6, RZ, R146.reuse, 0xff000000, RZ, 0xc0, !PT ;  /* 0xff00000092ff7812 */ /* 0x040fe400078cc0ff */
[C---:B------:R-:W-:Y:S02]  /*2990*/  LOP3.LUT P5, RZ, R146.reuse, 0xff00, RZ, 0xc0, !PT ;  /* 0x0000ff0092ff7812 */ /* 0x040fe400078ac0ff */
[----:B------:R-:W-:Y:S02]  /*29a0*/  LOP3.LUT P1, RZ, R146, 0xff, RZ, 0xc0, !PT ;  /* 0x000000ff92ff7812 */ /* 0x000fe4000782c0ff */
[----:B------:R-:W-:Y:S02]  /*29b0*/  FSEL R148, R148, RZ, P2 ;  /* 0x000000ff94947208 */ /* 0x000fe40001000000 */
[----:B------:R-:W-:-:S02]  /*29c0*/  FSEL R103, R154, RZ, P4 ;  /* 0x000000ff9a677208 */ /* 0x000fc40002000000 */
[----:B------:R-:W-:Y:S02]  /*29d0*/  FSEL R97, R100, RZ, P3 ;  /* 0x000000ff64617208 */ /* 0x000fe40001800000 */
[----:B------:R-:W-:Y:S02]  /*29e0*/  FSEL R102, R102, RZ, P6 ;  /* 0x000000ff66667208 */ /* 0x000fe40003000000 */
[----:B------:R-:W-:Y:S02]  /*29f0*/  FSEL R101, R98, RZ, P5 ;  /* 0x000000ff62657208 */ /* 0x000fe40002800000 */
[----:B------:R-:W-:Y:S02]  /*2a00*/  FSEL R96, R144, RZ, P1 ;  /* 0x000000ff90607208 */ /* 0x000fe40000800000 */
[----:B------:R-:W-:Y:S02]  /*2a10*/  F2FP.BF16.F32.PACK_AB R99, R158, R99 ;  /* 0x000000639e63723e */ /* 0x000fe400000010ff */
[----:B------:R-:W-:-:S02]  /*2a20*/  F2FP.BF16.F32.PACK_AB R98, R103, R148 ;  /* 0x000000946762723e */ /* 0x000fc400000010ff */
[----:B------:R-:W-:Y:S02]  /*2a30*/  F2FP.BF16.F32.PACK_AB R97, R102, R97 ;  /* 0x000000616661723e */ /* 0x000fe400000010ff */
[----:B------:R-:W-:-:S05]  /*2a40*/  F2FP.BF16.F32.PACK_AB R96, R101, R96 ;  /* 0x000000606560723e */ /* 0x000fca00000010ff */
[----:B------:R4:W-:Y:S01]  /*2a50*/  STG.E.128 desc[UR6][R142.64], R96 ;  /* 0x000000608e007986 */ /* 0x0009e2000c101d06 */
[----:B------:R-:W-:Y:S05]  /*2a60*/  BRA `(.L_x_444) ;  /* 0x0000002c00507947 */ /* 0x000fea0003800000 */
.L_x_439:
[----:B------:R-:W-:Y:S01]  /*2a70*/  ISETP.GT.U32.AND P1, PT, R108, 0x1f, PT ;  /* 0x0000001f6c00780c */ /* 0x000fe20003f24070 */
[----:B------:R-:W-:-:S12]  /*2a80*/  BSSY.RECONVERGENT B1, `(.L_x_445) ;  /* 0x000004a000017945 */ /* 0x000fd80003800200 */
[----:B------:R-:W-:Y:S05]  /*2a90*/  @!P1 BRA `(.L_x_446) ;  /* 0x0000000400209947 */ /* 0x000fea0003800000 */
[----:B0-----:R-:W0:Y:S01]  /*2aa0*/  LDC.64 R102, c[0x0][0x478] ;  /* 0x00011e00ff667b82 */ /* 0x001e220000000a00 */
[-CC-:B------:R-:W-:Y:S01]  /*2ab0*/  FFMA.FTZ R96, R141, R101.reuse, R100.reuse ;  /* 0x000000658d607223 */ /* 0x180fe20000010064 */
[-CC-:B------:R-:W-:Y:S01]  /*2ac0*/  FFMA.FTZ R145, R136, R101.reuse, R100.reuse ;  /* 0x0000006588917223 */ /* 0x180fe20000010064 */
[-CC-:B------:R-:W-:Y:S01]  /*2ad0*/  FFMA.FTZ R98, R137, R101.reuse, R100.reuse ;  /* 0x0000006589627223 */ /* 0x180fe20000010064 */
[-C--:B------:R-:W-:Y:S01]  /*2ae0*/  FFMA.FTZ R99, R140, R101.reuse, R100 ;  /* 0x000000658c637223 */ /* 0x080fe20000010064 */
[----:B------:R-:W-:Y:S01]  /*2af0*/  FADD.FTZ R97, R139, -R96 ;  /* 0x800000608b617221 */ /* 0x000fe20000010000 */
[-CC-:B------:R-:W-:Y:S01]  /*2b00*/  FFMA.FTZ R96, R133, R101.reuse, R100.reuse ;  /* 0x0000006585607223 */ /* 0x180fe20000010064 */
[----:B------:R-:W-:Y:S01]  /*2b10*/  FADD.FTZ R155, R134, -R145 ;  /* 0x80000091869b7221 */ /* 0x000fe20000010000 */
[-CC-:B------:R-:W-:Y:S01]  /*2b20*/  FFMA.FTZ R145, R132, R101.reuse, R100.reuse ;  /* 0x0000006584917223 */ /* 0x180fe20000010064 */
[-C--:B------:R-:W-:Y:S01]  /*2b30*/  FFMA.FTZ R163, R128, R101.reuse, R100 ;  /* 0x0000006580a37223 */ /* 0x080fe20000010064 */
[----:B------:R-:W-:Y:S01]  /*2b40*/  FADD.FTZ R157, R131, -R96 ;  /* 0x80000060839d7221 */ /* 0x000fe20000010000 */
[----:B------:R-:W-:Y:S01]  /*2b50*/  FFMA.FTZ R96, R129, R101, R100 ;  /* 0x0000006581607223 */ /* 0x000fe20000010064 */
[----:B------:R-:W-:Y:S01]  /*2b60*/  FADD.FTZ R149, R135, -R98 ;  /* 0x8000006287957221 */ /* 0x000fe20000010000 */
[----:B------:R-:W-:Y:S01]  /*2b70*/  FADD.FTZ R99, R138, -R99 ;  /* 0x800000638a637221 */ /* 0x000fe20000010000 */
[----:B------:R-:W-:Y:S01]  /*2b80*/  FADD.FTZ R159, R130, -R145 ;  /* 0x80000091829f7221 */ /* 0x000fe20000010000 */
[----:B------:R-:W-:Y:S01]  /*2b90*/  FADD.FTZ R161, R127, -R96 ;  /* 0x800000607fa17221 */ /* 0x000fe20000010000 */
[----:B------:R-:W-:Y:S01]  /*2ba0*/  FADD.FTZ R163, R126, -R163 ;  /* 0x800000a37ea37221 */ /* 0x000fe20000010000 */
        /* <DEDUP_REMOVED lines=8> */
[----:B0-----:R-:W-:Y:S01]  /*2c30*/  IMAD.WIDE.U32 R102, R142, 0x10, R102 ;  /* 0x000000108e667825 */ /* 0x001fe200078e0066 */
[----:B------:R-:W-:-:S03]  /*2c40*/  F2FP.BF16.F32.PACK_AB R96, R145, R148 ;  /* 0x000000949160723e */ /* 0x000fc600000010ff */
[-C--:B------:R-:W-:Y:S01]  /*2c50*/  FMUL.FTZ R148, R148, R143.reuse ;  /* 0x0000008f94947220 */ /* 0x080fe20000410000 */
[----:B------:R-:W-:Y:S01]  /*2c60*/  F2FP.BF16.F32.PACK_AB R97, R149, R154 ;  /* 0x0000009a9561723e */ /* 0x000fe200000010ff */
[-C--:B------:R-:W-:Y:S01]  /*2c70*/  FMUL.FTZ R154, R154, R143.reuse ;  /* 0x0000008f9a9a7220 */ /* 0x080fe20000410000 */
[----:B------:R-:W-:Y:S01]  /*2c80*/  F2FP.BF16.F32.PACK_AB R98, R159, R156 ;  /* 0x0000009c9f62723e */ /* 0x000fe200000010ff */
[-C--:B------:R-:W-:Y:S01]  /*2c90*/  FMUL.FTZ R156, R156, R143.reuse ;  /* 0x0000008f9c9c7220 */ /* 0x080fe20000410000 */
[C---:B------:R-:W-:Y:S01]  /*2ca0*/  F2FP.BF16.F32.PACK_AB R99, R163.reuse, R158 ;  /* 0x0000009ea363723e */ /* 0x040fe200000010ff */
[-C--:B------:R-:W-:Y:S01]  /*2cb0*/  FMUL.FTZ R158, R158, R143.reuse ;  /* 0x0000008f9e9e7220 */ /* 0x080fe20000410000 */
[-C--:B------:R-:W-:Y:S01]  /*2cc0*/  FMUL.FTZ R163, R163, R143.reuse ;  /* 0x0000008fa3a37220 */ /* 0x080fe20000410000 */
[-C--:B------:R-:W-:Y:S01]  /*2cd0*/  FMUL.FTZ R159, R159, R143.reuse ;  /* 0x0000008f9f9f7220 */ /* 0x080fe20000410000 */
[----:B------:R-:W-:Y:S01]  /*2ce0*/  ISETP.GE.U32.AND P1, PT, R152, RZ, PT ;  /* 0x000000ff9800720c */ /* 0x000fe20003f26070 */
[----:B------:R0:W-:Y:S01]  /*2cf0*/  STG.E.128 desc[UR6][R102.64], R96 ;  /* 0x0000006066007986 */ /* 0x0001e2000c101d06 */
[----:B------:R-:W-:Y:S01]  /*2d00*/  FMUL.FTZ R158, R158, UR14 ;  /* 0x0000000e9e9e7c20 */ /* 0x000fe20008410000 */
[----:B------:R-:W-:Y:S01]  /*2d10*/  LOP3.LUT P5, RZ, R153, 0xff0000, RZ, 0xc0, !PT ;  /* 0x00ff000099ff7812 */ /* 0x000fe200078ac0ff */
[----:B------:R-:W-:Y:S01]  /*2d20*/  FMUL.FTZ R163, R163, UR14 ;  /* 0x0000000ea3a37c20 */ /* 0x000fe20008410000 */
[----:B------:R-:W-:Y:S01]  /*2d30*/  FMUL.FTZ R156, R156, UR14 ;  /* 0x0000000e9c9c7c20 */ /* 0x000fe20008410000 */
[----:B------:R-:W-:Y:S01]  /*2d40*/  FMUL.FTZ R159, R159, UR14 ;  /* 0x0000000e9f9f7c20 */ /* 0x000fe20008410000 */
[----:B------:R-:W-:Y:S01]  /*2d50*/  LOP3.LUT P2, RZ, R153, 0xff, RZ, 0xc0, !PT ;  /* 0x000000ff99ff7812 */ /* 0x000fe2000784c0ff */
[-C--:B------:R-:W-:Y:S01]  /*2d60*/  FMUL.FTZ R149, R149, R143.reuse ;  /* 0x0000008f95957220 */ /* 0x080fe20000410000 */
[----:B------:R-:W-:Y:S01]  /*2d70*/  ISETP.GE.U32.AND.EX P1, PT, R153, 0x1000000, PT, P1 ;  /* 0x010000009900780c */ /* 0x000fe20003f26110 */
[----:B------:R-:W-:Y:S01]  /*2d80*/  FMUL.FTZ R145, R145, R143 ;  /* 0x0000008f91917220 */ /* 0x000fe20000410000 */
[----:B------:R-:W-:Y:S01]  /*2d90*/  LOP3.LUT P6, RZ, R153, 0xff00, RZ, 0xc0, !PT ;  /* 0x0000ff0099ff7812 */ /* 0x000fe200078cc0ff */
[----:B------:R-:W-:Y:S01]  /*2da0*/  FMUL.FTZ R154, R154, UR14 ;  /* 0x0000000e9a9a7c20 */ /* 0x000fe20008410000 */
[----:B------:R-:W-:Y:S01]  /*2db0*/  FMUL.FTZ R149, R149, UR14 ;  /* 0x0000000e95957c20 */ /* 0x000fe20008410000 */
[----:B------:R-:W-:Y:S01]  /*2dc0*/  FMUL.FTZ R148, R148, UR14 ;  /* 0x0000000e94947c20 */ /* 0x000fe20008410000 */
[----:B------:R-:W-:Y:S01]  /*2dd0*/  FSEL R159, R159, RZ, P6 ;  /* 0x000000ff9f9f7208 */ /* 0x000fe20003000000 */
[----:B------:R-:W-:Y:S01]  /*2de0*/  FMUL.FTZ R145, R145, UR14 ;  /* 0x0000000e91917c20 */ /* 0x000fe20008410000 */
[----:B------:R-:W-:Y:S01]  /*2df0*/  LOP3.LUT P6, RZ, R152, 0xff000000, RZ, 0xc0, !PT ;  /* 0xff00000098ff7812 */ /* 0x000fe200078cc0ff */
[----:B0-----:R-:W0:Y:S01]  /*2e00*/  LDC.64 R102, c[0x0][0x468] ;  /* 0x00011a00ff667b82 */ /* 0x001e220000000a00 */
[----:B------:R-:W-:-:S02]  /*2e10*/  FSEL R99, R158, RZ, P5 ;  /* 0x000000ff9e637208 */ /* 0x000fc40002800000 */
[----:B------:R-:W-:Y:S02]  /*2e20*/  FSEL R96, R163, RZ, P1 ;  /* 0x000000ffa3607208 */ /* 0x000fe40000800000 */
[----:B------:R-:W-:Y:S02]  /*2e30*/  FSEL R98, R156, RZ, P2 ;  /* 0x000000ff9c627208 */ /* 0x000fe40001000000 */
[C---:B------:R-:W-:Y:S02]  /*2e40*/  LOP3.LUT P5, RZ, R152.reuse, 0xff0000, RZ, 0xc0, !PT ;  /* 0x00ff000098ff7812 */ /* 0x040fe400078ac0ff */
[C---:B------:R-:W-:Y:S02]  /*2e50*/  LOP3.LUT P1, RZ, R152.reuse, 0xff, RZ, 0xc0, !PT ;  /* 0x000000ff98ff7812 */ /* 0x040fe4000782c0ff */
[----:B------:R-:W-:Y:S02]  /*2e60*/  LOP3.LUT P2, RZ, R152, 0xff00, RZ, 0xc0, !PT ;  /* 0x0000ff0098ff7812 */ /* 0x000fe4000784c0ff */
[----:B------:R-:W-:-:S02]  /*2e70*/  F2FP.BF16.F32.PACK_AB R99, R96, R99 ;  /* 0x000000636063723e */ /* 0x000fc400000010ff */
[----:B------:R-:W-:Y:S02]  /*2e80*/  FSEL R97, R154, RZ, P5 ;  /* 0x000000ff9a617208 */ /* 0x000fe40002800000 */
[----:B------:R-:W-:Y:S02]  /*2e90*/  FSEL R154, R149, RZ, P6 ;  /* 0x000000ff959a7208 */ /* 0x000fe40003000000 */
[----:B------:R-:W-:Y:S02]  /*2ea0*/  FSEL R96, R148, RZ, P1 ;  /* 0x000000ff94607208 */ /* 0x000fe40000800000 */
[----:B------:R-:W-:Y:S02]  /*2eb0*/  FSEL R145, R145, RZ, P2 ;  /* 0x000000ff91917208 */ /* 0x000fe40001000000 */
[----:B------:R-:W-:Y:S01]  /*2ec0*/  F2FP.BF16.F32.PACK_AB R98, R159, R98 ;  /* 0x000000629f62723e */ /* 0x000fe200000010ff */
[----:B0-----:R-:W-:Y:S01]  /*2ed0*/  IMAD.WIDE.U32 R102, R142, 0x10, R102 ;  /* 0x000000108e667825 */ /* 0x001fe200078e0066 */
[----:B------:R-:W-:-:S02]  /*2ee0*/  F2FP.BF16.F32.PACK_AB R97, R154, R97 ;  /* 0x000000619a61723e */ /* 0x000fc400000010ff */
[----:B------:R-:W-:Y:S02]  /*2ef0*/  F2FP.BF16.F32.PACK_AB R96, R145, R96 ;  /* 0x000000609160723e */ /* 0x000fe400000010ff */
[----:B------:R-:W-:-:S03]  /*2f00*/  IADD3 R142, PT, PT, R142, 0x20, RZ ;  /* 0x000000208e8e7810 */ /* 0x000fc60007ffe0ff */
[----:B------:R1:W-:Y:S04]  /*2f10*/  STG.E.128 desc[UR6][R102.64], R96 ;  /* 0x0000006066007986 */ /* 0x0003e8000c101d06 */
.L_x_446:
[----:B------:R-:W-:Y:S05]  /*2f20*/  BSYNC.RECONVERGENT B1 ;  /* 0x0000000000017941 */ /* 0x000fea0003800200 */
.L_x_445:
[----:B------:R-:W-:Y:S04]  /*2f30*/  BSSY.RECONVERGENT B1, `(.L_x_447) ;  /* 0x000004a000017945 */ /* 0x000fe80003800200 */
[----:B------:R-:W-:Y:S05]  /*2f40*/  @!P4 BRA `(.L_x_448) ;  /* 0x000000040020c947 */ /* 0x000fea0003800000 */
[----:B01----:R-:W0:Y:S01]  /*2f50*/  LDC.64 R102, c[0x0][0x478] ;  /* 0x00011e00ff667b82 */ /* 0x003e220000000a00 */
        /* <DEDUP_REMOVED lines=29> */
[C---:B------:R-:W-:Y:S01]  /*3130*/  F2FP.BF16.F32.PACK_AB R98, R159.reuse, R156 ;  /* 0x0000009c9f62723e */ /* 0x040fe200000010ff */
        /* <DEDUP_REMOVED lines=8> */
[----:B------:R-:W-:Y:S01]  /*31c0*/  FMUL.FTZ R158, R158, UR14 ;  /* 0x0000000e9e9e7c20 */ /* 0x000fe20008410000 */
[----:B------:R-:W-:Y:S01]  /*31d0*/  FMUL.FTZ R163, R163, UR14 ;  /* 0x0000000ea3a37c20 */ /* 0x000fe20008410000 */
[----:B------:R-:W-:Y:S01]  /*31e0*/  FMUL.FTZ R156, R156, UR14 ;  /* 0x0000000e9c9c7c20 */ /* 0x000fe20008410000 */
[----:B------:R-:W-:Y:S01]  /*31f0*/  LOP3.LUT P4, RZ, R151, 0xff00, RZ, 0xc0, !PT ;  /* 0x0000ff0097ff7812 */ /* 0x000fe2000788c0ff */
[-C--:B------:R-:W-:Y:S01]  /*3200*/  FMUL.FTZ R149, R149, R143.reuse ;  /* 0x0000008f95957220 */ /* 0x080fe20000410000 */
[----:B------:R-:W-:Y:S01]  /*3210*/  LOP3.LUT P5, RZ, R151, 0xff0000, RZ, 0xc0, !PT ;  /* 0x00ff000097ff7812 */ /* 0x000fe200078ac0ff */
[----:B------:R-:W-:Y:S01]  /*3220*/  FMUL.FTZ R145, R145, R143 ;  /* 0x0000008f91917220 */ /* 0x000fe20000410000 */
[C---:B------:R-:W-:Y:S01]  /*3230*/  LOP3.LUT P2, RZ, R151.reuse, 0xff, RZ, 0xc0, !PT ;  /* 0x000000ff97ff7812 */ /* 0x040fe2000784c0ff */
[----:B------:R-:W-:Y:S01]  /*3240*/  FMUL.FTZ R154, R154, UR14 ;  /* 0x0000000e9a9a7c20 */ /* 0x000fe20008410000 */
[----:B------:R-:W-:Y:S01]  /*3250*/  ISETP.GE.U32.AND.EX P1, PT, R151, 0x1000000, PT, P1 ;  /* 0x010000009700780c */ /* 0x000fe20003f26110 */
[----:B------:R-:W-:Y:S01]  /*3260*/  FMUL.FTZ R149, R149, UR14 ;  /* 0x0000000e95957c20 */ /* 0x000fe20008410000 */
[----:B------:R-:W-:Y:S01]  /*3270*/  FSEL R159, R159, RZ, P4 ;  /* 0x000000ff9f9f7208 */ /* 0x000fe20002000000 */
[----:B------:R-:W-:Y:S01]  /*3280*/  FMUL.FTZ R148, R148, UR14 ;  /* 0x0000000e94947c20 */ /* 0x000fe20008410000 */
[----:B------:R-:W-:Y:S01]  /*3290*/  LOP3.LUT P4, RZ, R150, 0xff0000, RZ, 0xc0, !PT ;  /* 0x00ff000096ff7812 */ /* 0x000fe2000788c0ff */
[----:B------:R-:W-:Y:S01]  /*32a0*/  FMUL.FTZ R145, R145, UR14 ;  /* 0x0000000e91917c20 */ /* 0x000fe20008410000 */
        /* <DEDUP_REMOVED lines=18> */
.L_x_448:
[----:B------:R-:W-:Y:S05]  /*33d0*/  BSYNC.RECONVERGENT B1 ;  /* 0x0000000000017941 */ /* 0x000fea0003800200 */
.L_x_447:
[----:B------:R-:W-:Y:S05]  /*33e0*/  @!P3 BRA `(.L_x_444) ;  /* 0x0000002000f0b947 */ /* 0x000fea0003800000 */
[-CC-:B012---:R-:W-:Y:S01]  /*33f0*/  FFMA.FTZ R103, R9, R101.reuse, R100.reuse ;  /* 0x0000006509677223 */ /* 0x187fe20000010064 */
        /* <DEDUP_REMOVED lines=33> */
[----:B------:R-:W-:Y:S01]  /*3610*/  ISETP.GE.U32.AND P1, PT, R146, RZ, PT ;  /* 0x000000ff9200720c */ /* 0x000fe20003f26070 */
[----:B------:R-:W-:Y:S01]  /*3620*/  FMUL.FTZ R149, R149, UR14 ;  /* 0x0000000e95957c20 */ /* 0x000fe20008410000 */
[----:B------:R-:W-:Y:S01]  /*3630*/  FMUL.FTZ R144, R144, UR14 ;  /* 0x0000000e90907c20 */ /* 0x000fe20008410000 */
[----:B------:R-:W-:Y:S01]  /*3640*/  FMUL.FTZ R103, R103, UR14 ;  /* 0x0000000e67677c20 */ /* 0x000fe20008410000 */
[----:B------:R-:W-:Y:S01]  /*3650*/  LOP3.LUT P3, RZ, R147, 0xff00, RZ, 0xc0, !PT ;  /* 0x0000ff0093ff7812 */ /* 0x000fe2000786c0ff */
[----:B------:R-:W-:Y:S01]  /*3660*/  FMUL.FTZ R143, R143, UR14 ;  /* 0x0000000e8f8f7c20 */ /* 0x000fe20008410000 */
[C---:B------:R-:W-:Y:S01]  /*3670*/  LOP3.LUT P2, RZ, R147.reuse, 0xff, RZ, 0xc0, !PT ;  /* 0x000000ff93ff7812 */ /* 0x040fe2000784c0ff */
[----:B------:R-:W-:Y:S01]  /*3680*/  FMUL.FTZ R154, R154, UR14 ;  /* 0x0000000e9a9a7c20 */ /* 0x000fe20008410000 */
[----:B------:R-:W-:Y:S01]  /*3690*/  ISETP.GE.U32.AND.EX P1, PT, R147, 0x1000000, PT, P1 ;  /* 0x010000009300780c */ /* 0x000fe20003f26110 */
[----:B------:R-:W-:Y:S01]  /*36a0*/  FMUL.FTZ R155, R155, UR14 ;  /* 0x0000000e9b9b7c20 */ /* 0x000fe20008410000 */
[----:B------:R-:W-:Y:S01]  /*36b0*/  LOP3.LUT P4, RZ, R147, 0xff0000, RZ, 0xc0, !PT ;  /* 0x00ff000093ff7812 */ /* 0x000fe2000788c0ff */
[----:B------:R-:W-:Y:S01]  /*36c0*/  FMUL.FTZ R100, R100, UR14 ;  /* 0x0000000e64647c20 */ /* 0x000fe20008410000 */
[----:B------:R-:W-:Y:S01]  /*36d0*/  F2FP.BF16.F32.PACK_AB R96, R99, R96 ;  /* 0x000000606360723e */ /* 0x000fe200000010ff */
[----:B------:R-:W-:Y:S01]  /*36e0*/  FMUL.FTZ R101, R101, UR14 ;  /* 0x0000000e65657c20 */ /* 0x000fe20008410000 */
[----:B------:R-:W-:-:S02]  /*36f0*/  F2FP.BF16.F32.PACK_AB R99, R102, R157 ;  /* 0x0000009d6663723e */ /* 0x000fc400000010ff */
[----:B------:R-:W-:Y:S02]  /*3700*/  FSEL R149, R149, RZ, P3 ;  /* 0x000000ff95957208 */ /* 0x000fe40001800000 */
[----:B------:R-:W-:Y:S02]  /*3710*/  FSEL R144, R144, RZ, P1 ;  /* 0x000000ff90907208 */ /* 0x000fe40000800000 */
[----:B------:R-:W-:Y:S02]  /*3720*/  FSEL R102, R103, RZ, P2 ;  /* 0x000000ff67667208 */ /* 0x000fe40001000000 */
[----:B------:R-:W-:Y:S02]  /*3730*/  FSEL R143, R143, RZ, P4 ;  /* 0x000000ff8f8f7208 */ /* 0x000fe40002000000 */
[----:B------:R-:W-:Y:S02]  /*3740*/  F2FP.BF16.F32.PACK_AB R102, R149, R102 ;  /* 0x000000669566723e */ /* 0x000fe400000010ff */
[----:B------:R-:W-:Y:S01]  /*3750*/  F2FP.BF16.F32.PACK_AB R103, R144, R143 ;  /* 0x0000008f9067723e */ /* 0x000fe200000010ff */
[----:B------:R-:W0:Y:S01]  /*3760*/  LDC.64 R148, c[0x0][0x478] ;  /* 0x00011e00ff947b82 */ /* 0x000e220000000a00 */
[----:B------:R-:W-:-:S02]  /*3770*/  LOP3.LUT P3, RZ, R146, 0xff0000, RZ, 0xc0, !PT ;  /* 0x00ff000092ff7812 */ /* 0x000fc4000786c0ff */
[C---:B------:R-:W-:Y:S02]  /*3780*/  LOP3.LUT P4, RZ, R146.reuse, 0xff000000, RZ, 0xc0, !PT ;  /* 0xff00000092ff7812 */ /* 0x040fe4000788c0ff */
[C---:B------:R-:W-:Y:S02]  /*3790*/  LOP3.LUT P1, RZ, R146.reuse, 0xff, RZ, 0xc0, !PT ;  /* 0x000000ff92ff7812 */ /* 0x040fe4000782c0ff */
[----:B------:R-:W-:Y:S01]  /*37a0*/  LOP3.LUT P2, RZ, R146, 0xff00, RZ, 0xc0, !PT ;  /* 0x0000ff0092ff7812 */ /* 0x000fe2000784c0ff */
[----:B------:R-:W1:Y:S01]  /*37b0*/  LDC.64 R144, c[0x0][0x468] ;  /* 0x00011a00ff907b82 */ /* 0x000e620000000a00 */
[----:B------:R-:W-:Y:S02]  /*37c0*/  FSEL R154, R154, RZ, P3 ;  /* 0x000000ff9a9a7208 */ /* 0x000fe40001800000 */
[----:B------:R-:W-:Y:S02]  /*37d0*/  FSEL R155, R155, RZ, P4 ;  /* 0x000000ff9b9b7208 */ /* 0x000fe40002000000 */
[----:B------:R-:W-:-:S02]  /*37e0*/  FSEL R100, R100, RZ, P1 ;  /* 0x000000ff64647208 */ /* 0x000fc40000800000 */
[----:B------:R-:W-:Y:S02]  /*37f0*/  FSEL R143, R101, RZ, P2 ;  /* 0x000000ff658f7208 */ /* 0x000fe40001000000 */
[----:B------:R-:W-:Y:S02]  /*3800*/  F2FP.BF16.F32.PACK_AB R101, R155, R154 ;  /* 0x0000009a9b65723e */ /* 0x000fe400000010ff */
[----:B------:R-:W-:Y:S01]  /*3810*/  F2FP.BF16.F32.PACK_AB R100, R143, R100 ;  /* 0x000000648f64723e */ /* 0x000fe200000010ff */
[----:B0-----:R-:W-:-:S05]  /*3820*/  IMAD.WIDE.U32 R148, R142, 0x10, R148 ;  /* 0x000000108e947825 */ /* 0x001fca00078e0094 */
[----:B------:R3:W-:Y:S01]  /*3830*/  STG.E.128 desc[UR6][R148.64], R96 ;  /* 0x0000006094007986 */ /* 0x0007e2000c101d06 */
[----:B-1----:R-:W-:-:S05]  /*3840*/  IMAD.WIDE.U32 R144, R142, 0x10, R144 ;  /* 0x000000108e907825 */ /* 0x002fca00078e0090 */
[----:B------:R3:W-:Y:S01]  /*3850*/  STG.E.128 desc[UR6][R144.64], R100 ;  /* 0x0000006490007986 */ /* 0x0007e2000c101d06 */
[----:B------:R-:W-:Y:S05]  /*3860*/  BRA `(.L_x_444) ;  /* 0x0000001c00d07947 */ /* 0x000fea0003800000 */
.L_x_438:
[----:B------:R-:W-:-:S04]  /*3870*/  UISETP.NE.U32.AND UP0, UPT, UR12, URZ, UPT ;  /* 0x000000ff0c00728c */ /* 0x000fc8000bf05070 */
[----:B------:R-:W-:-:S09]  /*3880*/  UISETP.NE.AND.EX UP0, UPT, UR13, URZ, UPT, UP0 ;  /* 0x000000ff0d00728c */ /* 0x000fd2000bf05300 */
[----:B------:R-:W-:Y:S05]  /*3890*/  BRA.U UP0, `(.L_x_449) ;  /* 0x0000000d00bc7547 */ /* 0x000fea000b800000 */
[----:B------:R-:W-:Y:S01]  /*38a0*/  ISETP.GT.U32.AND P1, PT, R108, 0x1f, PT ;  /* 0x0000001f6c00780c */ /* 0x000fe20003f24070 */
[----:B------:R-:W-:-:S12]  /*38b0*/  BSSY.RECONVERGENT B1, `(.L_x_450) ;  /* 0x000004f000017945 */ /* 0x000fd80003800200 */
[----:B------:R-:W-:Y:S05]  /*38c0*/  @!P1 BRA `(.L_x_451) ;  /* 0x0000000400349947 */ /* 0x000fea0003800000 */
[----:B------:R-:W-:Y:S01]  /*38d0*/  PRMT R97, R83, 0x7632, R97 ;  /* 0x0000763253617816 */ /* 0x000fe20000000061 */
[-C--:B------:R-:W-:Y:S01]  /*38e0*/  FFMA.FTZ R145, R128, R101.reuse, R100 ;  /* 0x0000006580917223 */ /* 0x080fe20000010064 */
[----:B------:R-:W-:Y:S01]  /*38f0*/  PRMT R96, R82, 0x7632, R96 ;  /* 0x0000763252607816 */ /* 0x000fe20000000060 */
[-C--:B0-----:R-:W-:Y:S01]  /*3900*/  FFMA.FTZ R103, R132, R101.reuse, R100 ;  /* 0x0000006584677223 */ /* 0x081fe20000010064 */
[----:B------:R-:W-:Y:S01]  /*3910*/  SHF.L.U32 R99, R97, 0x10, RZ ;  /* 0x0000001061637819 */ /* 0x000fe200000006ff */
[----:B------:R-:W-:Y:S01]  /*3920*/  FADD.FTZ R98, R126, -R145 ;  /* 0x800000917e627221 */ /* 0x000fe20000010000 */
[----:B------:R-:W-:Y:S01]  /*3930*/  SHF.L.U32 R97, R96, 0x10, RZ ;  /* 0x0000001060617819 */ /* 0x000fe200000006ff */
[----:B------:R-:W-:Y:S01]  /*3940*/  FADD.FTZ R102, R130, -R103 ;  /* 0x8000006782667221 */ /* 0x000fe20000010000 */
[----:B------:R-:W-:Y:S01]  /*3950*/  PRMT R96, R80, 0x7632, R96 ;  /* 0x0000763250607816 */ /* 0x000fe20000000060 */
[----:B------:R-:W-:Y:S01]  /*3960*/  FFMA.FTZ R98, R144, R98, R99 ;  /* 0x0000006290627223 */ /* 0x000fe20000010063 */
[-CC-:B------:R-:W-:Y:S01]  /*3970*/  FFMA.FTZ R99, R136, R101.reuse, R100.reuse ;  /* 0x0000006588637223 */ /* 0x180fe20000010064 */
[--C-:B------:R-:W-:Y:S01]  /*3980*/  FFMA.FTZ R102, R144, R102, R97.reuse ;  /* 0x0000006690667223 */ /* 0x100fe20000010061 */
[----:B------:R-:W-:Y:S01]  /*3990*/  PRMT R97, R81, 0x7632, R97 ;  /* 0x0000763251617816 */ /* 0x000fe20000000061 */
[-CC-:B------:R-:W-:Y:S01]  /*39a0*/  FFMA.FTZ R103, R140, R101.reuse, R100.reuse ;  /* 0x000000658c677223 */ /* 0x180fe20000010064 */
[----:B------:R-:W-:Y:S01]  /*39b0*/  FADD.FTZ R145, R134, -R99 ;  /* 0x8000006386917221 */ /* 0x000fe20000010000 */
[-CC-:B------:R-:W-:Y:S01]  /*39c0*/  FFMA.FTZ R156, R129, R101.reuse, R100.reuse ;  /* 0x00000065819c7223 */ /* 0x180fe20000010064 */
[----:B------:R-:W-:Y:S01]  /*39d0*/  SHF.L.U32 R99, R97, 0x10, RZ ;  /* 0x0000001061637819 */ /* 0x000fe200000006ff */
[----:B------:R-:W-:Y:S01]  /*39e0*/  FADD.FTZ R148, R138, -R103 ;  /* 0x800000678a947221 */ /* 0x000fe20000010000 */
[----:B------:R-:W-:Y:S01]  /*39f0*/  SHF.L.U32 R97, R96, 0x10, RZ ;  /* 0x0000001060617819 */ /* 0x000fe200000006ff */
[----:B------:R-:W-:Y:S01]  /*3a00*/  FFMA.FTZ R154, R133, R101, R100 ;  /* 0x00000065859a7223 */ /* 0x000fe20000010064 */
[----:B------:R-:W-:Y:S01]  /*3a10*/  FADD.FTZ R156, R127, -R156 ;  /* 0x8000009c7f9c7221 */ /* 0x000fe20000010000 */
[C---:B------:R-:W-:Y:S01]  /*3a20*/  FFMA.FTZ R96, R144.reuse, R145, R99 ;  /* 0x0000009190607223 */ /* 0x040fe20000010063 */
[----:B------:R-:W-:Y:S01]  /*3a30*/  SHF.L.U32 R99, R83, 0x10, RZ ;  /* 0x0000001053637819 */ /* 0x000fe200000006ff */
[----:B------:R-:W-:Y:S01]  /*3a40*/  FFMA.FTZ R148, R144, R148, R97 ;  /* 0x0000009490947223 */ /* 0x000fe20000010061 */
[----:B------:R-:W-:Y:S01]  /*3a50*/  SHF.L.U32 R97, R82, 0x10, RZ ;  /* 0x0000001052617819 */ /* 0x000fe200000006ff */
[----:B------:R-:W-:Y:S01]  /*3a60*/  FADD.FTZ R154, R131, -R154 ;  /* 0x8000009a839a7221 */ /* 0x000fe20000010000 */
[-C--:B------:R-:W-:Y:S01]  /*3a70*/  FMUL.FTZ R98, R98, R143.reuse ;  /* 0x0000008f62627220 */ /* 0x080fe20000410000 */
[----:B------:R-:W-:Y:S01]  /*3a80*/  FFMA.FTZ R156, R144, R156, R99 ;  /* 0x0000009c909c7223 */ /* 0x000fe20000010063 */
[----:B------:R-:W-:Y:S01]  /*3a90*/  ISETP.GE.U32.AND P1, PT, R152, RZ, PT ;  /* 0x000000ff9800720c */ /* 0x000fe20003f26070 */
[----:B------:R-:W-:Y:S01]  /*3aa0*/  FFMA.FTZ R154, R144, R154, R97 ;  /* 0x0000009a909a7223 */ /* 0x000fe20000010061 */
[-C--:B------:R-:W-:Y:S01]  /*3ab0*/  FMUL.FTZ R102, R102, R143.reuse ;  /* 0x0000008f66667220 */ /* 0x080fe20000410000 */
[-C--:B------:R-:W-:Y:S01]  /*3ac0*/  FMUL.FTZ R156, R156, R143.reuse ;  /* 0x0000008f9c9c7220 */ /* 0x080fe20000410000 */
[C---:B------:R-:W-:Y:S01]  /*3ad0*/  LOP3.LUT P5, RZ, R153.reuse, 0xff0000, RZ, 0xc0, !PT ;  /* 0x00ff000099ff7812 */ /* 0x040fe200078ac0ff */
[-C--:B------:R-:W-:Y:S01]  /*3ae0*/  FMUL.FTZ R154, R154, R143.reuse ;  /* 0x0000008f9a9a7220 */ /* 0x080fe20000410000 */
[----:B------:R-:W-:Y:S01]  /*3af0*/  FMUL.FTZ R98, R98, UR14 ;  /* 0x0000000e62627c20 */ /* 0x000fe20008410000 */
[----:B------:R-:W-:Y:S01]  /*3b00*/  FMUL.FTZ R156, R156, UR14 ;  /* 0x0000000e9c9c7c20 */ /* 0x000fe20008410000 */
[C---:B------:R-:W-:Y:S01]  /*3b10*/  ISETP.GE.U32.AND.EX P1, PT, R153.reuse, 0x1000000, PT, P1 ;  /* 0x010000009900780c */ /* 0x040fe20003f26110 */
[----:B------:R-:W-:Y:S01]  /*3b20*/  FMUL.FTZ R154, R154, UR14 ;  /* 0x0000000e9a9a7c20 */ /* 0x000fe20008410000 */
[----:B------:R-:W-:Y:S01]  /*3b30*/  FMUL.FTZ R102, R102, UR14 ;  /* 0x0000000e66667c20 */ /* 0x000fe20008410000 */
[C---:B------:R-:W-:Y:S01]  /*3b40*/  LOP3.LUT P2, RZ, R153.reuse, 0xff, RZ, 0xc0, !PT ;  /* 0x000000ff99ff7812 */ /* 0x040fe2000784c0ff */
[-C--:B------:R-:W-:Y:S01]  /*3b50*/  FMUL.FTZ R96, R96, R143.reuse ;  /* 0x0000008f60607220 */ /* 0x080fe20000410000 */
[----:B------:R-:W-:Y:S01]  /*3b60*/  LOP3.LUT P6, RZ, R153, 0xff00, RZ, 0xc0, !PT ;  /* 0x0000ff0099ff7812 */ /* 0x000fe200078cc0ff */
[----:B------:R-:W-:Y:S01]  /*3b70*/  FMUL.FTZ R148, R148, R143 ;  /* 0x0000008f94947220 */ /* 0x000fe20000410000 */
[----:B------:R-:W-:Y:S01]  /*3b80*/  FSEL R99, R156, RZ, P5 ;  /* 0x000000ff9c637208 */ /* 0x000fe20002800000 */
[----:B------:R-:W-:Y:S01]  /*3b90*/  FMUL.FTZ R96, R96, UR14 ;  /* 0x0000000e60607c20 */ /* 0x000fe20008410000 */
[----:B------:R-:W-:Y:S01]  /*3ba0*/  FSEL R156, R98, RZ, P1 ;  /* 0x000000ff629c7208 */ /* 0x000fe20000800000 */
[----:B------:R-:W-:Y:S01]  /*3bb0*/  FMUL.FTZ R148, R148, UR14 ;  /* 0x0000000e94947c20 */ /* 0x000fe20008410000 */
[----:B------:R-:W-:Y:S01]  /*3bc0*/  FSEL R98, R154, RZ, P2 ;  /* 0x000000ff9a627208 */ /* 0x000fe20001000000 */
[-CC-:B------:R-:W-:Y:S01]  /*3bd0*/  FFMA.FTZ R154, R137, R101.reuse, R100.reuse ;  /* 0x00000065899a7223 */ /* 0x180fe20000010064 */
[----:B------:R-:W-:Y:S01]  /*3be0*/  FSEL R97, R102, RZ, P6 ;  /* 0x000000ff66617208 */ /* 0x000fe20003000000 */
[----:B------:R-:W-:Y:S01]  /*3bf0*/  FFMA.FTZ R102, R141, R101, R100 ;  /* 0x000000658d667223 */ /* 0x000fe20000010064 */
[----:B------:R-:W-:Y:S01]  /*3c00*/  SHF.L.U32 R103, R81, 0x10, RZ ;  /* 0x0000001051677819 */ /* 0x000fe200000006ff */
[----:B------:R-:W-:Y:S01]  /*3c10*/  FADD.FTZ R154, R135, -R154 ;  /* 0x8000009a879a7221 */ /* 0x000fe20000010000 */
[----:B------:R-:W-:Y:S01]  /*3c20*/  F2FP.BF16.F32.PACK_AB R98, R97, R98 ;  /* 0x000000626162723e */ /* 0x000fe200000010ff */
[----:B------:R-:W-:Y:S01]  /*3c30*/  FADD.FTZ R102, R139, -R102 ;  /* 0x800000668b667221 */ /* 0x000fe20000010000 */
[----:B------:R-:W-:-:S02]  /*3c40*/  SHF.L.U32 R97, R80, 0x10, RZ ;  /* 0x0000001050617819 */ /* 0x000fc400000006ff */
[----:B------:R-:W-:Y:S01]  /*3c50*/  F2FP.BF16.F32.PACK_AB R99, R156, R99 ;  /* 0x000000639c63723e */ /* 0x000fe200000010ff */
[----:B------:R-:W-:Y:S01]  /*3c60*/  FFMA.FTZ R156, R144, R154, R103 ;  /* 0x0000009a909c7223 */ /* 0x000fe20000010067 */
[----:B------:R-:W-:Y:S01]  /*3c70*/  LOP3.LUT P5, RZ, R152, 0xff0000, RZ, 0xc0, !PT ;  /* 0x00ff000098ff7812 */ /* 0x000fe200078ac0ff */
[----:B------:R-:W-:Y:S01]  /*3c80*/  FFMA.FTZ R154, R144, R102, R97 ;  /* 0x00000066909a7223 */ /* 0x000fe20000010061 */
[----:B------:R-:W-:Y:S01]  /*3c90*/  LOP3.LUT P6, RZ, R152, 0xff000000, RZ, 0xc0, !PT ;  /* 0xff00000098ff7812 */ /* 0x000fe200078cc0ff */
[----:B------:R-:W0:Y:S01]  /*3ca0*/  LDC.64 R102, c[0x0][0x468] ;  /* 0x00011a00ff667b82 */ /* 0x000e220000000a00 */
[-C--:B------:R-:W-:Y:S01]  /*3cb0*/  FMUL.FTZ R156, R156, R143.reuse ;  /* 0x0000008f9c9c7220 */ /* 0x080fe20000410000 */
[----:B------:R-:W-:Y:S01]  /*3cc0*/  FMUL.FTZ R154, R154, R143 ;  /* 0x0000008f9a9a7220 */ /* 0x000fe20000410000 */
[----:B------:R-:W-:Y:S02]  /*3cd0*/  LOP3.LUT P2, RZ, R152, 0xff00, RZ, 0xc0, !PT ;  /* 0x0000ff0098ff7812 */ /* 0x000fe4000784c0ff */
[----:B------:R-:W-:Y:S01]  /*3ce0*/  FMUL.FTZ R156, R156, UR14 ;  /* 0x0000000e9c9c7c20 */ /* 0x000fe20008410000 */
[----:B------:R-:W-:Y:S01]  /*3cf0*/  FMUL.FTZ R154, R154, UR14 ;  /* 0x0000000e9a9a7c20 */ /* 0x000fe20008410000 */
[----:B------:R-:W-:-:S02]  /*3d00*/  LOP3.LUT P1, RZ, R152, 0xff, RZ, 0xc0, !PT ;  /* 0x000000ff98ff7812 */ /* 0x000fc4000782c0ff */
[----:B------:R-:W-:Y:S02]  /*3d10*/  FSEL R145, R148, RZ, P2 ;  /* 0x000000ff94917208 */ /* 0x000fe40001000000 */
[----:B------:R-:W-:Y:S02]  /*3d20*/  FSEL R97, R156, RZ, P5 ;  /* 0x000000ff9c617208 */ /* 0x000fe40002800000 */
[----:B------:R-:W-:Y:S02]  /*3d30*/  FSEL R156, R96, RZ, P6 ;  /* 0x000000ff609c7208 */ /* 0x000fe40003000000 */
[----:B------:R-:W-:Y:S02]  /*3d40*/  FSEL R96, R154, RZ, P1 ;  /* 0x000000ff9a607208 */ /* 0x000fe40000800000 */
[----:B------:R-:W-:Y:S02]  /*3d50*/  F2FP.BF16.F32.PACK_AB R97, R156, R97 ;  /* 0x000000619c61723e */ /* 0x000fe400000010ff */
[----:B------:R-:W-:Y:S01]  /*3d60*/  F2FP.BF16.F32.PACK_AB R96, R145, R96 ;  /* 0x000000609160723e */ /* 0x000fe200000010ff */
[C---:B0-----:R-:W-:Y:S01]  /*3d70*/  IMAD.WIDE.U32 R102, R142.reuse, 0x10, R102 ;  /* 0x000000108e667825 */ /* 0x041fe200078e0066 */
[----:B------:R-:W-:-:S04]  /*3d80*/  IADD3 R142, PT, PT, R142, 0x20, RZ ;  /* 0x000000208e8e7810 */ /* 0x000fc80007ffe0ff */
[----:B------:R1:W-:Y:S03]  /*3d90*/  STG.E.128 desc[UR6][R102.64], R96 ;  /* 0x0000006066007986 */ /* 0x0003e6000c101d06 */
.L_x_451:
[----:B------:R-:W-:Y:S05]  /*3da0*/  BSYNC.RECONVERGENT B1 ;  /* 0x0000000000017941 */ /* 0x000fea0003800200 */
.L_x_450:
[----:B------:R-:W-:Y:S04]  /*3db0*/  BSSY.RECONVERGENT B1, `(.L_x_452) ;  /* 0x000004f000017945 */ /* 0x000fe80003800200 */
[----:B------:R-:W-:Y:S05]  /*3dc0*/  @!P4 BRA `(.L_x_453) ;  /* 0x000000040034c947 */ /* 0x000fea0003800000 */
[----:B-1----:R-:W-:Y:S01]  /*3dd0*/  PRMT R97, R27, 0x7632, R97 ;  /* 0x000076321b617816 */ /* 0x002fe20000000061 */
        /* <DEDUP_REMOVED lines=76> */
.L_x_453:
[----:B------:R-:W-:Y:S05]  /*42a0*/  BSYNC.RECONVERGENT B1 ;  /* 0x0000000000017941 */ /* 0x000fea0003800200 */
.L_x_452:
[----:B------:R-:W-:Y:S05]  /*42b0*/  @!P3 BRA `(.L_x_444) ;  /* 0x00000014003cb947 */ /* 0x000fea0003800000 */
[----:B-12---:R-:W-:Y:S01]  /*42c0*/  PRMT R96, R95, 0x7632, R96 ;  /* 0x000076325f607816 */ /* 0x006fe20000000060 */
[-CC-:B------:R-:W-:Y:S01]  /*42d0*/  FFMA.FTZ R98, R22, R101.reuse, R100.reuse ;  /* 0x0000006516627223 */ /* 0x180fe20000010064 */
[-CC-:B------:R-:W-:Y:S01]  /*42e0*/  FFMA.FTZ R155, R13, R101.reuse, R100.reuse ;  /* 0x000000650d9b7223 */ /* 0x180fe20000010064 */
[-C--:B------:R-:W-:Y:S01]  /*42f0*/  FFMA.FTZ R145, R11, R101.reuse, R100 ;  /* 0x000000650b917223 */ /* 0x080fe20000010064 */
[----:B------:R-:W-:Y:S01]  /*4300*/  SHF.L.U32 R97, R96, 0x10, RZ ;  /* 0x0000001060617819 */ /* 0x000fe200000006ff */
[----:B0-----:R-:W-:Y:S01]  /*4310*/  FADD.FTZ R102, R19, -R98 ;  /* 0x8000006213667221 */ /* 0x001fe20000010000 */
[----:B------:R-:W-:Y:S01]  /*4320*/  PRMT R96, R93, 0x7632, R96 ;  /* 0x000076325d607816 */ /* 0x000fe20000000060 */
[-CC-:B------:R-:W-:Y:S01]  /*4330*/  FFMA.FTZ R98, R16, R101.reuse, R100.reuse ;  /* 0x0000006510627223 */ /* 0x180fe20000010064 */
[-CC-:B------:R-:W-:Y:S01]  /*4340*/  FFMA.FTZ R149, R20, R101.reuse, R100.reuse ;  /* 0x0000006514957223 */ /* 0x180fe20000010064 */
[--C-:B------:R-:W-:Y:S01]  /*4350*/  FFMA.FTZ R102, R144, R102, R97.reuse ;  /* 0x0000006690667223 */ /* 0x100fe20000010061 */
[----:B------:R-:W-:Y:S01]  /*4360*/  PRMT R97, R94, 0x7632, R97 ;  /* 0x000076325e617816 */ /* 0x000fe20000000061 */
[-CC-:B------:R-:W-:Y:S01]  /*4370*/  FFMA.FTZ R103, R9, R101.reuse, R100.reuse ;  /* 0x0000006509677223 */ /* 0x180fe20000010064 */
[-CC-:B------:R-:W-:Y:S01]  /*4380*/  FFMA.FTZ R99, R7, R101.reuse, R100.reuse ;  /* 0x0000006507637223 */ /* 0x180fe20000010064 */
[----:B------:R-:W-:Y:S01]  /*4390*/  FFMA.FTZ R148, R14, R101, R100 ;  /* 0x000000650e947223 */ /* 0x000fe20000010064 */
[----:B------:R-:W-:Y:S01]  /*43a0*/  SHF.L.U32 R101, R97, 0x10, RZ ;  /* 0x0000001061657819 */ /* 0x000fe200000006ff */
[----:B------:R-:W-:Y:S01]  /*43b0*/  FADD.FTZ R98, R17, -R98 ;  /* 0x8000006211627221 */ /* 0x000fe20000010000 */
[----:B------:R-:W-:Y:S01]  /*43c0*/  SHF.L.U32 R97, R96, 0x10, RZ ;  /* 0x0000001060617819 */ /* 0x000fe200000006ff */
[----:B------:R-:W-:Y:S01]  /*43d0*/  FADD.FTZ R100, R18, -R149 ;  /* 0x8000009512647221 */ /* 0x000fe20000010000 */
[----:B------:R-:W-:Y:S01]  /*43e0*/  FADD.FTZ R156, R10, -R145 ;  /* 0x800000910a9c7221 */ /* 0x000fe20000010000 */
[----:B------:R-:W-:Y:S01]  /*43f0*/  FADD.FTZ R155, R12, -R155 ;  /* 0x8000009b0c9b7221 */ /* 0x000fe20000010000 */
[----:B------:R-:W-:Y:S01]  /*4400*/  FADD.FTZ R154, R8, -R103 ;  /* 0x80000067089a7221 */ /* 0x000fe20000010000 */
[----:B------:R-:W-:Y:S01]  /*4410*/  FFMA.FTZ R98, R144, R98, R97 ;  /* 0x0000006290627223 */ /* 0x000fe20000010061 */
[----:B------:R-:W-:Y:S01]  /*4420*/  SHF.L.U32 R97, R94, 0x10, RZ ;  /* 0x000000105e617819 */ /* 0x000fe200000006ff */
[----:B------:R-:W-:Y:S01]  /*4430*/  FFMA.FTZ R100, R144, R100, R101 ;  /* 0x0000006490647223 */ /* 0x000fe20000010065 */
[----:B------:R-:W-:Y:S01]  /*4440*/  SHF.L.U32 R101, R95, 0x10, RZ ;  /* 0x000000105f657819 */ /* 0x000fe200000006ff */
[----:B------:R-:W-:Y:S01]  /*4450*/  FADD.FTZ R160, R6, -R99 ;  /* 0x8000006306a07221 */ /* 0x000fe20000010000 */
[----:B------:R-:W-:Y:S01]  /*4460*/  SHF.L.U32 R103, R93, 0x10, RZ ;  /* 0x000000105d677819 */ /* 0x000fe200000006ff */
[----:B------:R-:W-:Y:S01]  /*4470*/  FFMA.FTZ R156, R144, R156, R97 ;  /* 0x0000009c909c7223 */ /* 0x000fe20000010061 */
[----:B------:R-:W-:Y:S01]  /*4480*/  SHF.L.U32 R99, R92, 0x10, RZ ;  /* 0x000000105c637819 */ /* 0x000fe200000006ff */
[----:B------:R-:W0:Y:S01]  /*4490*/  LDC.64 R96, c[0x0][0x468] ;  /* 0x00011a00ff607b82 */ /* 0x000e220000000a00 */
[--C-:B------:R-:W-:Y:S01]  /*44a0*/  FFMA.FTZ R158, R144, R155, R101.reuse ;  /* 0x0000009b909e7223 */ /* 0x100fe20000010065 */
[----:B------:R-:W-:Y:S01]  /*44b0*/  PRMT R101, R92, 0x7632, R101 ;  /* 0x000076325c657816 */ /* 0x000fe20000000065 */
[----:B------:R-:W-:Y:S01]  /*44c0*/  FADD.FTZ R162, R15, -R148 ;  /* 0x800000940fa27221 */ /* 0x000fe20000010000 */
[C---:B------:R-:W-:Y:S01]  /*44d0*/  FFMA.FTZ R154, R144.reuse, R154, R103 ;  /* 0x0000009a909a7223 */ /* 0x040fe20000010067 */
[----:B------:R-:W-:Y:S01]  /*44e0*/  FFMA.FTZ R148, R144, R160, R99 ;  /* 0x000000a090947223 */ /* 0x000fe20000010063 */
[----:B------:R-:W-:Y:S01]  /*44f0*/  SHF.L.U32 R101, R101, 0x10, RZ ;  /* 0x0000001065657819 */ /* 0x000fe200000006ff */
[-C--:B------:R-:W-:Y:S01]  /*4500*/  FMUL.FTZ R102, R102, R143.reuse ;  /* 0x0000008f66667220 */ /* 0x080fe20000410000 */
[-C--:B------:R-:W-:Y:S01]  /*4510*/  FMUL.FTZ R158, R158, R143.reuse ;  /* 0x0000008f9e9e7220 */ /* 0x080fe20000410000 */
[----:B------:R-:W-:Y:S01]  /*4520*/  ISETP.GE.U32.AND P1, PT, R146, RZ, PT ;  /* 0x000000ff9200720c */ /* 0x000fe20003f26070 */
[-C--:B------:R-:W-:Y:S01]  /*4530*/  FMUL.FTZ R100, R100, R143.reuse ;  /* 0x0000008f64647220 */ /* 0x080fe20000410000 */
[----:B------:R-:W-:Y:S01]  /*4540*/  FFMA.FTZ R144, R144, R162, R101 ;  /* 0x000000a290907223 */ /* 0x000fe20000010065 */
[----:B------:R-:W-:Y:S01]  /*4550*/  FMUL.FTZ R158, R158, UR14 ;  /* 0x0000000e9e9e7c20 */ /* 0x000fe20008410000 */
[----:B------:R-:W-:Y:S01]  /*4560*/  FMUL.FTZ R102, R102, UR14 ;  /* 0x0000000e66667c20 */ /* 0x000fe20008410000 */
        /* <DEDUP_REMOVED lines=9> */
[C---:B------:R-:W-:Y:S01]  /*4600*/  LOP3.LUT P4, RZ, R147.reuse, 0xff00, RZ, 0xc0, !PT ;  /* 0x0000ff0093ff7812 */ /* 0x040fe2000788c0ff */
[----:B------:R-:W-:Y:S01]  /*4610*/  FMUL.FTZ R154, R154, UR14 ;  /* 0x0000000e9a9a7c20 */ /* 0x000fe20008410000 */
[----:B------:R-:W-:Y:S01]  /*4620*/  FSEL R99, R158, RZ, P5 ;  /* 0x000000ff9e637208 */ /* 0x000fe20002800000 */
[----:B------:R-:W-:Y:S01]  /*4630*/  FMUL.FTZ R98, R98, UR14 ;  /* 0x0000000e62627c20 */ /* 0x000fe20008410000 */
[----:B------:R-:W-:Y:S01]  /*4640*/  FSEL R102, R102, RZ, P1 ;  /* 0x000000ff66667208 */ /* 0x000fe20000800000 */
[----:B------:R-:W-:Y:S01]  /*4650*/  FMUL.FTZ R148, R148, UR14 ;  /* 0x0000000e94947c20 */ /* 0x000fe20008410000 */
[----:B------:R-:W-:Y:S01]  /*4660*/  FMUL.FTZ R144, R144, UR14 ;  /* 0x0000000e90907c20 */ /* 0x000fe20008410000 */
[----:B------:R-:W-:Y:S01]  /*4670*/  LOP3.LUT P2, RZ, R147, 0xff, RZ, 0xc0, !PT ;  /* 0x000000ff93ff7812 */ /* 0x000fe2000784c0ff */
[----:B0-----:R-:W-:Y:S01]  /*4680*/  IMAD.WIDE.U32 R142, R142, 0x10, R96 ;  /* 0x000000108e8e7825 */ /* 0x001fe200078e0060 */
[----:B------:R-:W-:-:S02]  /*4690*/  LOP3.LUT P3, RZ, R146, 0xff0000, RZ, 0xc0, !PT ;  /* 0x00ff000092ff7812 */ /* 0x000fc4000786c0ff */
[C---:B------:R-:W-:Y:S02]  /*46a0*/  LOP3.LUT P6, RZ, R146.reuse, 0xff000000, RZ, 0xc0, !PT ;  /* 0xff00000092ff7812 */ /* 0x040fe400078cc0ff */
[C---:B------:R-:W-:Y:S02]  /*46b0*/  LOP3.LUT P5, RZ, R146.reuse, 0xff, RZ, 0xc0, !PT ;  /* 0x000000ff92ff7812 */ /* 0x040fe400078ac0ff */
[----:B------:R-:W-:Y:S02]  /*46c0*/  LOP3.LUT P1, RZ, R146, 0xff00, RZ, 0xc0, !PT ;  /* 0x0000ff0092ff7812 */ /* 0x000fe4000782c0ff */
[----:B------:R-:W-:Y:S02]  /*46d0*/  FSEL R103, R100, RZ, P4 ;  /* 0x000000ff64677208 */ /* 0x000fe40002000000 */
[----:B------:R-:W-:Y:S02]  /*46e0*/  FSEL R156, R156, RZ, P2 ;  /* 0x000000ff9c9c7208 */ /* 0x000fe40001000000 */
[----:B------:R-:W-:-:S02]  /*46f0*/  FSEL R97, R154, RZ, P3 ;  /* 0x000000ff9a617208 */ /* 0x000fc40001800000 */
[----:B------:R-:W-:Y:S02]  /*4700*/  FSEL R100, R98, RZ, P6 ;  /* 0x000000ff62647208 */ /* 0x000fe40003000000 */
[----:B------:R-:W-:Y:S02]  /*4710*/  FSEL R96, R148, RZ, P5 ;  /* 0x000000ff94607208 */ /* 0x000fe40002800000 */
[----:B------:R-:W-:Y:S02]  /*4720*/  FSEL R101, R144, RZ, P1 ;  /* 0x000000ff90657208 */ /* 0x000fe40000800000 */
[----:B------:R-:W-:Y:S02]  /*4730*/  F2FP.BF16.F32.PACK_AB R99, R102, R99 ;  /* 0x000000636663723e */ /* 0x000fe400000010ff */
[----:B------:R-:W-:Y:S02]  /*4740*/  F2FP.BF16.F32.PACK_AB R98, R103, R156 ;  /* 0x0000009c6762723e */ /* 0x000fe400000010ff */
[----:B------:R-:W-:-:S02]  /*4750*/  F2FP.BF16.F32.PACK_AB R97, R100, R97 ;  /* 0x000000616461723e */ /* 0x000fc400000010ff */
[----:B------:R-:W-:-:S05]  /*4760*/  F2FP.BF16.F32.PACK_AB R96, R101, R96 ;  /* 0x000000606560723e */ /* 0x000fca00000010ff */
[----:B------:R0:W-:Y:S01]  /*4770*/  STG.E.128 desc[UR6][R142.64], R96 ;  /* 0x000000608e007986 */ /* 0x0001e2000c101d06 */
[----:B------:R-:W-:Y:S05]  /*4780*/  BRA `(.L_x_444) ;  /* 0x0000001000087947 */ /* 0x000fea0003800000 */
.L_x_449:
[----:B------:R-:W-:Y:S04]  /*4790*/  BSSY.RECONVERGENT B1, `(.L_x_454) ;  /* 0x0000056000017945 */ /* 0x000fe80003800200 */
[----:B------:R-:W-:Y:S05]  /*47a0*/  @!P5 BRA `(.L_x_455) ;  /* 0x000000040050d947 */ /* 0x000fea0003800000 */
[----:B------:R-:W-:Y:S01]  /*47b0*/  PRMT R98, R81, 0x7632, R98 ;  /* 0x0000763251627816 */ /* 0x000fe20000000062 */
[-C--:B0-----:R-:W-:Y:S01]  /*47c0*/  FFMA.FTZ R103, R136, R101.reuse, R100 ;  /* 0x0000006588677223 */ /* 0x081fe20000010064 */
[----:B------:R-:W-:Y:S01]  /*47d0*/  PRMT R96, R80, 0x7632, R96 ;  /* 0x0000763250607816 */ /* 0x000fe20000000060 */
[----:B------:R-:W-:Y:S01]  /*47e0*/  FFMA.FTZ R97, R140, R101, R100 ;  /* 0x000000658c617223 */ /* 0x000fe20000010064 */
[----:B------:R-:W-:Y:S01]  /*47f0*/  SHF.L.U32 R98, R98, 0x10, RZ ;  /* 0x0000001062627819 */ /* 0x000fe200000006ff */
[----:B------:R-:W-:Y:S01]  /*4800*/  FADD.FTZ R103, R134, -R103 ;  /* 0x8000006786677221 */ /* 0x000fe20000010000 */
[----:B------:R-:W-:Y:S01]  /*4810*/  SHF.L.U32 R99, R96, 0x10, RZ ;  /* 0x0000001060637819 */ /* 0x000fe200000006ff */
[----:B------:R-:W-:Y:S01]  /*4820*/  FADD.FTZ R97, R138, -R97 ;  /* 0x800000618a617221 */ /* 0x000fe20000010000 */
[----:B------:R-:W-:Y:S01]  /*4830*/  PRMT R96, R82, 0x7632, R96 ;  /* 0x0000763252607816 */ /* 0x000fe20000000060 */
[--C-:B------:R-:W-:Y:S01]  /*4840*/  FFMA.FTZ R154, R144, R103, R98.reuse ;  /* 0x00000067909a7223 */ /* 0x100fe20000010062 */
[----:B------:R-:W-:Y:S01]  /*4850*/  PRMT R98, R83, 0x7632, R98 ;  /* 0x0000763253627816 */ /* 0x000fe20000000062 */
[--C-:B------:R-:W-:Y:S01]  /*4860*/  FFMA.FTZ R103, R128, R101, R100.reuse ;  /* 0x0000006580677223 */ /* 0x100fe20000010064 */
[----:B------:R-:W-:Y:S01]  /*4870*/  FFMA.FTZ R148, R144, R97, R99 ;  /* 0x0000006190947223 */ /* 0x000fe20000010063 */
[----:B------:R-:W-:Y:S01]  /*4880*/  SHF.L.U32 R99, R96, 0x10, RZ ;  /* 0x0000001060637819 */ /* 0x000fe200000006ff */
[-CC-:B------:R-:W-:Y:S01]  /*4890*/  FFMA.FTZ R97, R132, R101.reuse, R100.reuse ;  /* 0x0000006584617223 */ /* 0x180fe20000010064 */
[----:B------:R-:W-:Y:S01]  /*48a0*/  SHF.L.U32 R98, R98, 0x10, RZ ;  /* 0x0000001062627819 */ /* 0x000fe200000006ff */
[----:B------:R-:W-:Y:S01]  /*48b0*/  FADD.FTZ R103, R126, -R103 ;  /* 0x800000677e677221 */ /* 0x000fe20000010000 */
[----:B------:R-:W-:Y:S01]  /*48c0*/  FFMA.FTZ R96, R141, R101, R100 ;  /* 0x000000658d607223 */ /* 0x000fe20000010064 */
[----:B------:R-:W-:Y:S01]  /*48d0*/  FADD.FTZ R97, R130, -R97 ;  /* 0x8000006182617221 */ /* 0x000fe20000010000 */
[----:B------:R-:W-:Y:S01]  /*48e0*/  ISETP.GE.U32.AND P1, PT, R152, RZ, PT ;  /* 0x000000ff9800720c */ /* 0x000fe20003f26070 */
[C---:B------:R-:W-:Y:S01]  /*48f0*/  FFMA.FTZ R156, R144.reuse, R103, R98 ;  /* 0x00000067909c7223 */ /* 0x040fe20000010062 */
[----:B------:R-:W-:Y:S01]  /*4900*/  FFMA.FTZ R98, R137, R101, R100 ;  /* 0x0000006589627223 */ /* 0x000fe20000010064 */
[----:B------:R-:W0:Y:S01]  /*4910*/  LDC.64 R102, c[0x0][0x478] ;  /* 0x00011e00ff667b82 */ /* 0x000e220000000a00 */
[----:B------:R-:W-:Y:S01]  /*4920*/  FADD.FTZ R145, R139, -R96 ;  /* 0x800000608b917221 */ /* 0x000fe20000010000 */
[----:B------:R-:W-:Y:S01]  /*4930*/  SHF.L.U32 R96, R81, 0x10, RZ ;  /* 0x0000001051607819 */ /* 0x000fe200000006ff */
[----:B------:R-:W-:Y:S01]  /*4940*/  FADD.FTZ R149, R135, -R98 ;  /* 0x8000006287957221 */ /* 0x000fe20000010000 */
[----:B------:R-:W-:Y:S01]  /*4950*/  FFMA.FTZ R158, R144, R97, R99 ;  /* 0x00000061909e7223 */ /* 0x000fe20000010063 */
[----:B------:R-:W-:Y:S01]  /*4960*/  SHF.L.U32 R97, R80, 0x10, RZ ;  /* 0x0000001050617819 */ /* 0x000fe200000006ff */
[----:B------:R-:W-:Y:S01]  /*4970*/  FFMA.FTZ R98, R129, R101, R100 ;  /* 0x0000006581627223 */ /* 0x000fe20000010064 */
[----:B------:R-:W-:Y:S01]  /*4980*/  FFMA.FTZ R149, R144, R149, R96 ;  /* 0x0000009590957223 */ /* 0x000fe20000010060 */
[----:B------:R-:W-:Y:S01]  /*4990*/  FFMA.FTZ R96, R133, R101, R100 ;  /* 0x0000006585607223 */ /* 0x000fe20000010064 */
[----:B------:R-:W-:Y:S01]  /*49a0*/  SHF.L.U32 R99, R82, 0x10, RZ ;  /* 0x0000001052637819 */ /* 0x000fe200000006ff */
[----:B------:R-:W-:Y:S01]  /*49b0*/  FFMA.FTZ R145, R144, R145, R97 ;  /* 0x0000009190917223 */ /* 0x000fe20000010061 */
[----:B------:R-:W-:Y:S01]  /*49c0*/  FADD.FTZ R157, R127, -R98 ;  /* 0x800000627f9d7221 */ /* 0x000fe20000010000 */
[----:B------:R-:W-:Y:S01]  /*49d0*/  FADD.FTZ R97, R131, -R96 ;  /* 0x8000006083617221 */ /* 0x000fe20000010000 */
[----:B------:R-:W-:-:S02]  /*49e0*/  SHF.L.U32 R96, R83, 0x10, RZ ;  /* 0x0000001053607819 */ /* 0x000fc400000006ff */
[----:B------:R-:W-:Y:S01]  /*49f0*/  ISETP.GE.U32.AND.EX P1, PT, R153, 0x1000000, PT, P1 ;  /* 0x010000009900780c */ /* 0x000fe20003f26110 */
[----:B------:R-:W-:Y:S01]  /*4a00*/  FFMA.FTZ R155, R144, R97, R99 ;  /* 0x00000061909b7223 */ /* 0x000fe20000010063 */
[----:B------:R-:W-:Y:S01]  /*4a10*/  F2FP.BF16.F32.PACK_AB R97, R154, R149 ;  /* 0x000000959a61723e */ /* 0x000fe200000010ff */
[----:B------:R-:W-:Y:S01]  /*4a20*/  FFMA.FTZ R157, R144, R157, R96 ;  /* 0x0000009d909d7223 */ /* 0x000fe20000010060 */
[----:B------:R-:W-:Y:S01]  /*4a30*/  F2FP.BF16.F32.PACK_AB R96, R148, R145 ;  /* 0x000000919460723e */ /* 0x000fe200000010ff */
[----:B------:R-:W-:Y:S01]  /*4a40*/  FMUL.FTZ R145, R145, R143 ;  /* 0x0000008f91917220 */ /* 0x000fe20000410000 */
[----:B------:R-:W-:Y:S01]  /*4a50*/  F2FP.BF16.F32.PACK_AB R98, R158, R155 ;  /* 0x0000009b9e62723e */ /* 0x000fe200000010ff */
[----:B------:R-:W-:Y:S01]  /*4a60*/  FMUL.FTZ R155, R155, R143 ;  /* 0x0000008f9b9b7220 */ /* 0x000fe20000410000 */
[----:B------:R-:W-:Y:S01]  /*4a70*/  F2FP.BF16.F32.PACK_AB R99, R156, R157 ;  /* 0x0000009d9c63723e */ /* 0x000fe200000010ff */
[----:B0-----:R-:W-:-:S04]  /*4a80*/  IMAD.WIDE.U32 R102, R142, 0x10, R102 ;  /* 0x000000108e667825 */ /* 0x001fc800078e0066 */
[-C--:B------:R-:W-:Y:S01]  /*4a90*/  FMUL.FTZ R156, R156, R143.reuse ;  /* 0x0000008f9c9c7220 */ /* 0x080fe20000410000 */
[-C--:B------:R-:W-:Y:S01]  /*4aa0*/  FMUL.FTZ R157, R157, R143.reuse ;  /* 0x0000008f9d9d7220 */ /* 0x080fe20000410000 */
[-C--:B------:R-:W-:Y:S01]  /*4ab0*/  FMUL.FTZ R158, R158, R143.reuse ;  /* 0x0000008f9e9e7220 */ /* 0x080fe20000410000 */
[----:B------:R-:W-:Y:S01]  /*4ac0*/  FMUL.FTZ R155, R155, UR14 ;  /* 0x0000000e9b9b7c20 */ /* 0x000fe20008410000 */
[----:B------:R0:W-:Y:S01]  /*4ad0*/  STG.E.128 desc[UR6][R102.64], R96 ;  /* 0x0000006066007986 */ /* 0x0001e2000c101d06 */
[----:B------:R-:W-:Y:S01]  /*4ae0*/  FMUL.FTZ R156, R156, UR14 ;  /* 0x0000000e9c9c7c20 */ /* 0x000fe20008410000 */
[----:B------:R-:W-:Y:S01]  /*4af0*/  FMUL.FTZ R157, R157, UR14 ;  /* 0x0000000e9d9d7c20 */ /* 0x000fe20008410000 */
[----:B------:R-:W-:Y:S01]  /*4b00*/  FMUL.FTZ R158, R158, UR14 ;  /* 0x0000000e9e9e7c20 */ /* 0x000fe20008410000 */
[----:B------:R-:W-:Y:S01]  /*4b10*/  LOP3.LUT P5, RZ, R153, 0xff0000, RZ, 0xc0, !PT ;  /* 0x00ff000099ff7812 */ /* 0x000fe200078ac0ff */
[-C--:B------:R-:W-:Y:S01]  /*4b20*/  FMUL.FTZ R149, R149, R143.reuse ;  /* 0x0000008f95957220 */ /* 0x080fe20000410000 */
[C---:B------:R-:W-:Y:S01]  /*4b30*/  LOP3.LUT P2, RZ, R153.reuse, 0xff, RZ, 0xc0, !PT ;  /* 0x000000ff99ff7812 */ /* 0x040fe2000784c0ff */
[-C--:B------:R-:W-:Y:S01]  /*4b40*/  FMUL.FTZ R154, R154, R143.reuse ;  /* 0x0000008f9a9a7220 */ /* 0x080fe20000410000 */
[----:B------:R-:W-:Y:S01]  /*4b50*/  LOP3.LUT P6, RZ, R153, 0xff00, RZ, 0xc0, !PT ;  /* 0x0000ff0099ff7812 */ /* 0x000fe200078cc0ff */
[----:B------:R-:W-:Y:S01]  /*4b60*/  FMUL.FTZ R148, R148, R143 ;  /* 0x0000008f94947220 */ /* 0x000fe20000410000 */
[----:B------:R-:W-:Y:S01]  /*4b70*/  FSEL R156, R156, RZ, P1 ;  /* 0x000000ff9c9c7208 */ /* 0x000fe20000800000 */
[----:B------:R-:W-:Y:S01]  /*4b80*/  FMUL.FTZ R145, R145, UR14 ;  /* 0x0000000e91917c20 */ /* 0x000fe20008410000 */
[----:B------:R-:W-:Y:S01]  /*4b90*/  LOP3.LUT P1, RZ, R152, 0xff, RZ, 0xc0, !PT ;  /* 0x000000ff98ff7812 */ /* 0x000fe2000782c0ff */
[----:B------:R-:W-:Y:S01]  /*4ba0*/  FMUL.FTZ R149, R149, UR14 ;  /* 0x0000000e95957c20 */ /* 0x000fe20008410000 */
[----:B------:R-:W-:Y:S01]  /*4bb0*/  FMUL.FTZ R154, R154, UR14 ;  /* 0x0000000e9a9a7c20 */ /* 0x000fe20008410000 */
        /* <DEDUP_REMOVED lines=19> */
.L_x_455:
[----:B------:R-:W-:Y:S05]  /*4cf0*/  BSYNC.RECONVERGENT B1 ;  /* 0x0000000000017941 */ /* 0x000fea0003800200 */
.L_x_454:
[----:B------:R-:W-:Y:S04]  /*4d00*/  BSSY.RECONVERGENT B1, `(.L_x_456) ;  /* 0x0000056000017945 */ /* 0x000fe80003800200 */
[----:B------:R-:W-:Y:S05]  /*4d10*/  @!P4 BRA `(.L_x_457) ;  /* 0x000000040050c947 */ /* 0x000fea0003800000 */
[----:B-1----:R-:W-:Y:S01]  /*4d20*/  PRMT R98, R25, 0x7632, R98 ;  /* 0x0000763219627816 */ /* 0x002fe20000000062 */
        /* <DEDUP_REMOVED lines=83> */
.L_x_457:
[----:B------:R-:W-:Y:S05]  /*5260*/  BSYNC.RECONVERGENT B1 ;  /* 0x0000000000017941 */ /* 0x000fea0003800200 */
.L_x_456:
[----:B------:R-:W-:Y:S05]  /*5270*/  @!P3 BRA `(.L_x_444) ;  /* 0x00000004004cb947 */ /* 0x000fea0003800000 */
[----:B-12---:R-:W-:Y:S01]  /*5280*/  PRMT R96, R92, 0x7632, R96 ;  /* 0x000076325c607816 */ /* 0x006fe20000000060 */
[-CC-:B------:R-:W-:Y:S01]  /*5290*/  FFMA.FTZ R98, R14, R101.reuse, R100.reuse ;  /* 0x000000650e627223 */ /* 0x180fe20000010064 */
[-CC-:B------:R-:W-:Y:S01]  /*52a0*/  FFMA.FTZ R148, R22, R101.reuse, R100.reuse ;  /* 0x0000006516947223 */ /* 0x180fe20000010064 */
[-CC-:B0-----:R-:W-:Y:S01]  /*52b0*/  FFMA.FTZ R103, R7, R101.reuse, R100.reuse ;  /* 0x0000006507677223 */ /* 0x181fe20000010064 */
[-CC-:B------:R-:W-:Y:S01]  /*52c0*/  FFMA.FTZ R99, R9, R101.reuse, R100.reuse ;  /* 0x0000006509637223 */ /* 0x180fe20000010064 */
[-CC-:B------:R-:W-:Y:S01]  /*52d0*/  FFMA.FTZ R102, R16, R101.reuse, R100.reuse ;  /* 0x0000006510667223 */ /* 0x180fe20000010064 */
[-CC-:B------:R-:W-:Y:S01]  /*52e0*/  FFMA.FTZ R97, R11, R101.reuse, R100.reuse ;  /* 0x000000650b617223 */ /* 0x180fe20000010064 */
[-CC-:B------:R-:W-:Y:S01]  /*52f0*/  FFMA.FTZ R155, R20, R101.reuse, R100.reuse ;  /* 0x00000065149b7223 */ /* 0x180fe20000010064 */
[--C-:B------:R-:W-:Y:S01]  /*5300*/  FFMA.FTZ R101, R13, R101, R100.reuse ;  /* 0x000000650d657223 */ /* 0x100fe20000010064 */
[----:B------:R-:W-:Y:S01]  /*5310*/  PRMT R100, R95, 0x7632, R100 ;  /* 0x000076325f647816 */ /* 0x000fe20000000064 */
[----:B------:R-:W-:Y:S01]  /*5320*/  FADD.FTZ R145, R15, -R98 ;  /* 0x800000620f917221 */ /* 0x000fe20000010000 */
[----:B------:R-:W-:Y:S01]  /*5330*/  SHF.L.U32 R96, R96, 0x10, RZ ;  /* 0x0000001060607819 */ /* 0x000fe200000006ff */
[--C-:B------:R-:W-:Y:S01]  /*5340*/  FADD.FTZ R149, R19, -R148.reuse ;  /* 0x8000009413957221 */ /* 0x100fe20000010000 */
[----:B------:R-:W-:Y:S01]  /*5350*/  SHF.L.U32 R157, R100, 0x10, RZ ;  /* 0x00000010649d7819 */ /* 0x000fe200000006ff */
[----:B------:R-:W-:Y:S01]  /*5360*/  FADD.FTZ R103, R6, -R103 ;  /* 0x8000006706677221 */ /* 0x000fe20000010000 */
[----:B------:R-:W-:Y:S01]  /*5370*/  PRMT R148, R94, 0x7632, R148 ;  /* 0x000076325e947816 */ /* 0x000fe20000000094 */
[C-C-:B------:R-:W-:Y:S01]  /*5380*/  FFMA.FTZ R98, R144.reuse, R145, R96.reuse ;  /* 0x0000009190627223 */ /* 0x140fe20000010060 */
[----:B------:R-:W-:Y:S01]  /*5390*/  PRMT R96, R93, 0x7632, R96 ;  /* 0x000076325d607816 */ /* 0x000fe20000000060 */
[----:B------:R-:W-:Y:S01]  /*53a0*/  FFMA.FTZ R100, R144, R149, R157 ;  /* 0x0000009590647223 */ /* 0x000fe2000001009d */
[----:B------:R-:W-:Y:S01]  /*53b0*/  FADD.FTZ R145, R17, -R102 ;  /* 0x8000006611917221 */ /* 0x000fe20000010000 */
[----:B------:R-:W-:Y:S01]  /*53c0*/  SHF.L.U32 R102, R148, 0x10, RZ ;  /* 0x0000001094667819 */ /* 0x000fe200000006ff */
[----:B------:R-:W-:Y:S01]  /*53d0*/  FADD.FTZ R155, R18, -R155 ;  /* 0x8000009b129b7221 */ /* 0x000fe20000010000 */
[----:B------:R-:W-:Y:S01]  /*53e0*/  SHF.L.U32 R149, R96, 0x10, RZ ;  /* 0x0000001060957819 */ /* 0x000fe200000006ff */
[----:B------:R-:W-:Y:S01]  /*53f0*/  FADD.FTZ R97, R10, -R97 ;  /* 0x800000610a617221 */ /* 0x000fe20000010000 */
[----:B------:R-:W-:Y:S01]  /*5400*/  SHF.L.U32 R154, R93, 0x10, RZ ;  /* 0x000000105d9a7819 */ /* 0x000fe200000006ff */
[----:B------:R-:W-:Y:S01]  /*5410*/  FADD.FTZ R101, R12, -R101 ;  /* 0x800000650c657221 */ /* 0x000fe20000010000 */
[C---:B------:R-:W-:Y:S01]  /*5420*/  FFMA.FTZ R102, R144.reuse, R155, R102 ;  /* 0x0000009b90667223 */ /* 0x040fe20000010066 */
[----:B------:R-:W-:Y:S01]  /*5430*/  FFMA.FTZ R148, R144, R145, R149 ;  /* 0x0000009190947223 */ /* 0x000fe20000010095 */
[----:B------:R-:W-:Y:S01]  /*5440*/  FADD.FTZ R145, R8, -R99 ;  /* 0x8000006308917221 */ /* 0x000fe20000010000 */
[----:B------:R-:W-:-:S02]  /*5450*/  SHF.L.U32 R99, R92, 0x10, RZ ;  /* 0x000000105c637819 */ /* 0x000fc400000006ff */
[----:B------:R-:W-:Y:S01]  /*5460*/  FMUL.FTZ R156, R148, R143 ;  /* 0x0000008f949c7220 */ /* 0x000fe20000410000 */
[C---:B------:R-:W-:Y:S01]  /*5470*/  FFMA.FTZ R145, R144.reuse, R145, R154 ;  /* 0x0000009190917223 */ /* 0x040fe2000001009a */
[----:B------:R-:W-:Y:S01]  /*5480*/  SHF.L.U32 R154, R95, 0x10, RZ ;  /* 0x000000105f9a7819 */ /* 0x000fe200000006ff */
[----:B------:R-:W-:Y:S01]  /*5490*/  FFMA.FTZ R96, R144, R103, R99 ;  /* 0x0000006790607223 */ /* 0x000fe20000010063 */
[----:B------:R-:W-:Y:S01]  /*54a0*/  SHF.L.U32 R99, R94, 0x10, RZ ;  /* 0x000000105e637819 */ /* 0x000fe200000006ff */
[----:B------:R-:W-:Y:S01]  /*54b0*/  FMUL.FTZ R155, R145, R143 ;  /* 0x0000008f919b7220 */ /* 0x000fe20000410000 */
[----:B------:R-:W-:Y:S01]  /*54c0*/  ISETP.GE.U32.AND P1, PT, R146, RZ, PT ;  /* 0x000000ff9200720c */ /* 0x000fe20003f26070 */
[----:B------:R-:W-:Y:S01]  /*54d0*/  FMUL.FTZ R156, R156, UR14 ;  /* 0x0000000e9c9c7c20 */ /* 0x000fe20008410000 */
[----:B------:R-:W-:Y:S01]  /*54e0*/  LOP3.LUT P4, RZ, R147, 0xff0000, RZ, 0xc0, !PT ;  /* 0x00ff000093ff7812 */ /* 0x000fe2000788c0ff */
[C---:B------:R-:W-:Y:S01]  /*54f0*/  FFMA.FTZ R99, R144.reuse, R97, R99 ;  /* 0x0000006190637223 */ /* 0x040fe20000010063 */
[----:B------:R-:W-:Y:S01]  /*5500*/  FFMA.FTZ R144, R144, R101, R154 ;  /* 0x0000006590907223 */ /* 0x000fe2000001009a */
[-C--:B------:R-:W-:Y:S01]  /*5510*/  FMUL.FTZ R101, R96, R143.reuse ;  /* 0x0000008f60657220 */ /* 0x080fe20000410000 */
[C---:B------:R-:W-:Y:S01]  /*5520*/  F2FP.BF16.F32.PACK_AB R96, R98.reuse, R96 ;  /* 0x000000606260723e */ /* 0x040fe200000010ff */
[----:B------:R-:W-:Y:S01]  /*5530*/  FMUL.FTZ R154, R98, R143 ;  /* 0x0000008f629a7220 */ /* 0x000fe20000410000 */
[----:B------:R-:W-:Y:S01]  /*5540*/  F2FP.BF16.F32.PACK_AB R97, R148, R145 ;  /* 0x000000919461723e */ /* 0x000fe200000010ff */
[----:B------:R-:W-:Y:S01]  /*5550*/  FMUL.FTZ R103, R99, R143 ;  /* 0x0000008f63677220 */ /* 0x000fe20000410000 */
[C---:B------:R-:W-:Y:S01]  /*5560*/  F2FP.BF16.F32.PACK_AB R98, R102.reuse, R99 ;  /* 0x000000636662723e */ /* 0x040fe200000010ff */
[-C--:B------:R-:W-:Y:S01]  /*5570*/  FMUL.FTZ R102, R102, R143.reuse ;  /* 0x0000008f66667220 */ /* 0x080fe20000410000 */
[-C--:B------:R-:W-:Y:S01]  /*5580*/  FMUL.FTZ R145, R100, R143.reuse ;  /* 0x0000008f64917220 */ /* 0x080fe20000410000 */
[----:B------:R-:W-:Y:S01]  /*5590*/  FMUL.FTZ R143, R144, R143 ;  /* 0x0000008f908f7220 */ /* 0x000fe20000410000 */
[----:B------:R-:W-:Y:S01]  /*55a0*/  ISETP.GE.U32.AND.EX P1, PT, R147, 0x1000000, PT, P1 ;  /* 0x010000009300780c */ /* 0x000fe20003f26110 */
[----:B------:R-:W-:Y:S01]  /*55b0*/  FMUL.FTZ R103, R103, UR14 ;  /* 0x0000000e67677c20 */ /* 0x000fe20008410000 */
[----:B------:R-:W-:Y:S01]  /*55c0*/  FMUL.FTZ R145, R145, UR14 ;  /* 0x0000000e91917c20 */ /* 0x000fe20008410000 */
[----:B------:R-:W-:Y:S01]  /*55d0*/  FMUL.FTZ R143, R143, UR14 ;  /* 0x0000000e8f8f7c20 */ /* 0x000fe20008410000 */
[----:B------:R-:W-:Y:S01]  /*55e0*/  F2FP.BF16.F32.PACK_AB R99, R100, R144 ;  /* 0x000000906463723e */ /* 0x000fe200000010ff */
[----:B------:R-:W-:Y:S01]  /*55f0*/  FMUL.FTZ R100, R102, UR14 ;  /* 0x0000000e66647c20 */ /* 0x000fe20008410000 */
[----:B------:R-:W-:Y:S01]  /*5600*/  LOP3.LUT P2, RZ, R147, 0xff, RZ, 0xc0, !PT ;  /* 0x000000ff93ff7812 */ /* 0x000fe2000784c0ff */
[----:B------:R-:W0:Y:S01]  /*5610*/  LDC.64 R148, c[0x0][0x478] ;  /* 0x00011e00ff947b82 */ /* 0x000e220000000a00 */
[----:B------:R-:W-:Y:S01]  /*5620*/  FSEL R144, R143, RZ, P4 ;  /* 0x000000ff8f907208 */ /* 0x000fe20002000000 */
[----:B------:R-:W-:Y:S01]  /*5630*/  FMUL.FTZ R155, R155, UR14 ;  /* 0x0000000e9b9b7c20 */ /* 0x000fe20008410000 */
[----:B------:R-:W-:Y:S01]  /*5640*/  FSEL R145, R145, RZ, P1 ;  /* 0x000000ff91917208 */ /* 0x000fe20000800000 */
[----:B------:R-:W-:Y:S01]  /*5650*/  FMUL.FTZ R101, R101, UR14 ;  /* 0x0000000e65657c20 */ /* 0x000fe20008410000 */
[----:B------:R-:W-:Y:S01]  /*5660*/  FSEL R102, R103, RZ, P2 ;  /* 0x000000ff67667208 */ /* 0x000fe20001000000 */
[----:B------:R-:W-:Y:S01]  /*5670*/  FMUL.FTZ R154, R154, UR14 ;  /* 0x0000000e9a9a7c20 */ /* 0x000fe20008410000 */
[----:B------:R-:W-:-:S02]  /*5680*/  F2FP.BF16.F32.PACK_AB R103, R145, R144 ;  /* 0x000000909167723e */ /* 0x000fc400000010ff */
[----:B------:R-:W1:Y:S01]  /*5690*/  LDC.64 R144, c[0x0][0x468] ;  /* 0x00011a00ff907b82 */ /* 0x000e620000000a00 */
[----:B------:R-:W-:Y:S02]  /*56a0*/  LOP3.LUT P3, RZ, R147, 0xff00, RZ, 0xc0, !PT ;  /* 0x0000ff0093ff7812 */ /* 0x000fe4000786c0ff */
[----:B------:R-:W-:Y:S02]  /*56b0*/  LOP3.LUT P4, RZ, R146, 0xff000000, RZ, 0xc0, !PT ;  /* 0xff00000092ff7812 */ /* 0x000fe4000788c0ff */
[----:B------:R-:W-:Y:S02]  /*56c0*/  FSEL R143, R100, RZ, P3 ;  /* 0x000000ff648f7208 */ /* 0x000fe40001800000 */
[C---:B------:R-:W-:Y:S02]  /*56d0*/  LOP3.LUT P3, RZ, R146.reuse, 0xff0000, RZ, 0xc0, !PT ;  /* 0x00ff000092ff7812 */ /* 0x040fe4000786c0ff */
[C---:B------:R-:W-:Y:S02]  /*56e0*/  LOP3.LUT P1, RZ, R146.reuse, 0xff, RZ, 0xc0, !PT ;  /* 0x000000ff92ff7812 */ /* 0x040fe4000782c0ff */
[----:B------:R-:W-:-:S02]  /*56f0*/  LOP3.LUT P2, RZ, R146, 0xff00, RZ, 0xc0, !PT ;  /* 0x0000ff0092ff7812 */ /* 0x000fc4000784c0ff */
[----:B------:R-:W-:Y:S02]  /*5700*/  F2FP.BF16.F32.PACK_AB R102, R143, R102 ;  /* 0x000000668f66723e */ /* 0x000fe400000010ff */
[----:B------:R-:W-:Y:S01]  /*5710*/  FSEL R155, R155, RZ, P3 ;  /* 0x000000ff9b9b7208 */ /* 0x000fe20001800000 */
[----:B0-----:R-:W-:Y:S01]  /*5720*/  IMAD.WIDE.U32 R148, R142, 0x10, R148 ;  /* 0x000000108e947825 */ /* 0x001fe200078e0094 */
[----:B------:R-:W-:Y:S02]  /*5730*/  FSEL R156, R156, RZ, P4 ;  /* 0x000000ff9c9c7208 */ /* 0x000fe40002000000 */
[----:B------:R-:W-:Y:S02]  /*5740*/  FSEL R100, R101, RZ, P1 ;  /* 0x000000ff65647208 */ /* 0x000fe40000800000 */
[----:B------:R-:W-:Y:S01]  /*5750*/  FSEL R143, R154, RZ, P2 ;  /* 0x000000ff9a8f7208 */ /* 0x000fe20001000000 */
[----:B------:R0:W-:Y:S01]  /*5760*/  STG.E.128 desc[UR6][R148.64], R96 ;  /* 0x0000006094007986 */ /* 0x0001e2000c101d06 */
[----:B------:R-:W-:Y:S01]  /*5770*/  F2FP.BF16.F32.PACK_AB R101, R156, R155 ;  /* 0x0000009b9c65723e */ /* 0x000fe200000010ff */
[----:B-1----:R-:W-:Y:S01]  /*5780*/  IMAD.WIDE.U32 R144, R142, 0x10, R144 ;  /* 0x000000108e907825 */ /* 0x002fe200078e0090 */
[----:B------:R-:W-:-:S05]  /*5790*/  F2FP.BF16.F32.PACK_AB R100, R143, R100 ;  /* 0x000000648f64723e */ /* 0x000fca00000010ff */
[----:B------:R0:W-:Y:S02]  /*57a0*/  STG.E.128 desc[UR6][R144.64], R100 ;  /* 0x0000006490007986 */ /* 0x0001e4000c101d06 */
.L_x_444:
[----:B------:R-:W-:Y:S05]  /*57b0*/  BSYNC.RECONVERGENT B0 ;  /* 0x0000000000007941 */ /* 0x000fea0003800200 */
.L_x_437:
[----:B01234-:R-:W0:Y:S02]  /*57c0*/  LDC.64 R96, c[0x0][0x380] ;  /* 0x0000e000ff607b82 */ /* 0x01fe240000000a00 */
[----:B0-----:R-:W-:-:S04]  /*57d0*/  LEA R107, R96, R107, 0x2 ;  /* 0x0000006b606b7211 */ /* 0x001fc800078e10ff */
[----:B------:R-:W-:-:S13]  /*57e0*/  ISETP.GE.AND P1, PT, R107, R97, PT ;  /* 0x000000616b00720c */ /* 0x000fda0003f26270 */
[----:B------:R-:W-:Y:S05]  /*57f0*/  @!P1 BRA `(.L_x_458) ;  /* 0xffffffac00849947 */ /* 0x000fea000383ffff */
.L_x_429:
[----:B------:R-:W0:Y:S01]  /*5800*/  S2R R3, SR_CgaCtaId ;  /* 0x0000000000037919 */ /* 0x000e220000008800 */
[----:B------:R-:W-:Y:S01]  /*5810*/  SHF.R.U32.HI R4, RZ, 0x5, R106 ;  /* 0x00000005ff047819 */ /* 0x000fe2000001166a */
[----:B------:R-:W-:Y:S05]  /*5820*/  WARPSYNC.ALL ;  /* 0x0000000000007948 */ /* 0x000fea0003800000 */
[----:B------:R-:W-:Y:S01]  /*5830*/  MOV R2, 0x400 ;  /* 0x0000040000027802 */ /* 0x000fe20000000f00 */
[----:B------:R-:W-:Y:S01]  /*5840*/  IMAD R109, R4, 0x60, R109 ;  /* 0x00000060046d7824 */ /* 0x000fe200078e026d */
[----:B------:R-:W1:Y:S01]  /*5850*/  S2UR UR4, SR_CTAID.X ;  /* 0x00000000000479c3 */ /* 0x000e620000002500 */
[----:B------:R-:W2:Y:S01]  /*5860*/  LDCU.128 UR16, c[0x0][0x440] ;  /* 0x00008800ff1077ac */ /* 0x000ea20008000c00 */
[----:B0-----:R-:W-:-:S02]  /*5870*/  LEA R2, R3, R2, 0x18 ;  /* 0x0000000203027211 */ /* 0x001fc400078ec0ff */
[----:B------:R-:W-:Y:S02]  /*5880*/  LOP3.LUT R3, R106, 0x7f, RZ, 0x3c, !PT ;  /* 0x0000007f6a037812 */ /* 0x000fe400078e3cff */
[----:B------:R-:W-:Y:S02]  /*5890*/  LEA R109, R109, R2, 0x5 ;  /* 0x000000026d6d7211 */ /* 0x000fe400078e28ff */
[----:B------:R-:W-:Y:S01]  /*58a0*/  IADD3 R27, PT, PT, R3, R0, RZ ;  /* 0x00000000031b7210 */ /* 0x000fe20007ffe0ff */
[----:B-1----:R-:W-:Y:S01]  /*58b0*/  IMAD R3, R0, UR4, RZ ;  /* 0x0000000400037c24 */ /* 0x002fe2000f8e02ff */
[----:B------:R-:W-:Y:S01]  /*58c0*/  LEA R0, R106, R2, 0x2 ;  /* 0x000000026a007211 */ /* 0x000fe200078e10ff */
[----:B------:R-:W-:Y:S01]  /*58d0*/  STS.128 [R109], R56 ;  /* 0x000000386d007388 */ /* 0x000fe20000000c00 */
[----:B------:R-:W-:Y:S02]  /*58e0*/  ISETP.GE.U32.AND P5, PT, R27, 0x80, PT ;  /* 0x000000801b00780c */ /* 0x000fe40003fa6070 */
[----:B-----5:R-:W-:Y:S01]  /*58f0*/  IADD3 R34, P0, PT, R3, R106, RZ ;  /* 0x0000006a03227210 */ /* 0x020fe20007f1e0ff */
[----:B------:R-:W-:Y:S01]  /*5900*/  STS.128 [R109+0x10], R60 ;  /* 0x0000103c6d007388 */ /* 0x000fe20000000c00 */
[----:B------:R-:W-:-:S02]  /*5910*/  ISETP.GE.U32.AND P4, PT, R27, 0x100, PT ;  /* 0x000001001b00780c */ /* 0x000fc40003f86070 */
[----:B------:R-:W-:Y:S01]  /*5920*/  IADD3.X R35, PT, PT, RZ, RZ, RZ, P0, !PT ;  /* 0x000000ffff237210 */ /* 0x000fe200007fe4ff */
[----:B------:R-:W-:Y:S01]  /*5930*/  STS.128 [R109+0x400], R84 ;  /* 0x000400546d007388 */ /* 0x000fe20000000c00 */
[C---:B------:R-:W-:Y:S02]  /*5940*/  ISETP.GE.U32.AND P3, PT, R27.reuse, 0x180, PT ;  /* 0x000001801b00780c */ /* 0x040fe40003f66070 */
[C---:B------:R-:W-:Y:S01]  /*5950*/  ISETP.GE.U32.AND P2, PT, R27.reuse, 0x200, PT ;  /* 0x000002001b00780c */ /* 0x040fe20003f46070 */
[----:B------:R-:W-:Y:S01]  /*5960*/  STS.128 [R109+0x410], R88 ;  /* 0x000410586d007388 */ /* 0x000fe20000000c00 */
[C---:B------:R-:W-:Y:S02]  /*5970*/  ISETP.GE.U32.AND P1, PT, R27.reuse, 0x280, PT ;  /* 0x000002801b00780c */ /* 0x040fe40003f26070 */
[----:B------:R-:W-:Y:S01]  /*5980*/  ISETP.GE.U32.AND P0, PT, R27, 0x300, PT ;  /* 0x000003001b00780c */ /* 0x000fe20003f06070 */
[----:B------:R-:W-:Y:S01]  /*5990*/  STS.128 [R109+0x800], R72 ;  /* 0x000800486d007388 */ /* 0x000fe20000000c00 */
[----:B------:R-:W-:-:S02]  /*59a0*/  SHF.L.U64.HI R35, R34, 0x2, R35 ;  /* 0x0000000222237819 */ /* 0x000fc40000010223 */
[----:B------:R-:W-:Y:S01]  /*59b0*/  SHF.L.U32 R34, R34, 0x2, RZ ;  /* 0x0000000222227819 */ /* 0x000fe200000006ff */
[----:B------:R-:W-:Y:S01]  /*59c0*/  STS.128 [R109+0x810], R76 ;  /* 0x0008104c6d007388 */ /* 0x000fe20000000c00 */
[----:B------:R-:W-:Y:S02]  /*59d0*/  BAR.SYNC.DEFER_BLOCKING 0x0 ;  /* 0x0000000000007b1d */ /* 0x000fe40000010000 */
[----:B--2---:R-:W-:-:S04]  /*59e0*/  IADD3 R36, P6, PT, R34, UR18, RZ ;  /* 0x0000001222247c10 */ /* 0x004fc8000ffde0ff */
        /* <DEDUP_REMOVED lines=87> */
[----:B------:R-:W-:Y:S01]  /*5f60*/  LDS R18, [R0+0x2a00] ;  /* 0x002a000000127984 */ /* 0x000fe20000000800 */
[----:B------:R-:W-:-:S03]  /*5f70*/  FADD.FTZ R27, R27, R30 ;  /* 0x0000001e1b1b7221 */ /* 0x000fc60000010000 */
[----:B------:R-:W4:Y:S01]  /*5f80*/  LDS R6, [R0+0xa00] ;  /* 0x000a000000067984 */ /* 0x000f220000000800 */
[----:B------:R-:W-:-:S03]  /*5f90*/  FADD.FTZ R8, R8, R15 ;  /* 0x0000000f08087221 */ /* 0x000fc60000010000 */
[----:B------:R-:W4:Y:S01]  /*5fa0*/  LDS R14, [R0+0x2000] ;  /* 0x00200000000e7984 */ /* 0x000f220000000800 */
[----:B------:R-:W-:-:S03]  /*5fb0*/  FADD.FTZ R27, R27, R32 ;  /* 0x000000201b1b7221 */ /* 0x000fc60000010000 */
[----:B------:R-:W4:Y:S01]  /*5fc0*/  LDS R17, [R0+0x1600] ;  /* 0x0016000000117984 */ /* 0x000f220000000800 */
[----:B------:R-:W-:-:S03]  /*5fd0*/  FADD.FTZ R8, R8, R19 ;  /* 0x0000001308087221 */ /* 0x000fc60000010000 */
[----:B------:R3:W-:Y:S01]  /*5fe0*/  @P5 STG.E desc[UR6][R2.64], R33 ;  /* 0x0000002102005986 */ /* 0x0007e2000c101906 */
[----:B0-----:R-:W-:-:S03]  /*5ff0*/  FADD.FTZ R10, RZ, R10 ;  /* 0x0000000aff0a7221 */ /* 0x001fc60000010000 */
[----:B------:R-:W0:Y:S01]  /*6000*/  LDS R20, [R0+0x2c00] ;  /* 0x002c000000147984 */ /* 0x000e220000000800 */
[----:B-1----:R-:W-:-:S03]  /*6010*/  FADD.FTZ R29, R8, R29 ;  /* 0x0000001d081d7221 */ /* 0x002fc60000010000 */
[----:B------:R-:W1:Y:S01]  /*6020*/  LDS R16, [R0+0x2200] ;  /* 0x0022000000107984 */ /* 0x000e620000000800 */
[----:B--2---:R-:W-:Y:S01]  /*6030*/  FADD.FTZ R5, R10, R5 ;  /* 0x000000050a057221 */ /* 0x004fe20000010000 */
[----:B---3--:R-:W-:Y:S02]  /*6040*/  @P5 MOV R2, R34 ;  /* 0x0000002200025202 */ /* 0x008fe40000000f00 */
[----:B------:R-:W2:Y:S01]  /*6050*/  LDS R19, [R0+0x2e00] ;  /* 0x002e000000137984 */ /* 0x000ea20000000800 */
[-C--:B------:R-:W-:Y:S01]  /*6060*/  @P5 MOV R3, R35.reuse ;  /* 0x0000002300035202 */ /* 0x080fe20000000f00 */
[----:B------:R-:W-:Y:S01]  /*6070*/  FADD.FTZ R4, RZ, R4 ;  /* 0x00000004ff047221 */ /* 0x000fe20000010000 */
[----:B------:R-:W-:Y:S01]  /*6080*/  @P5 IADD3 R34, P6, PT, R34, 0x200, RZ ;  /* 0x0000020022225810 */ /* 0x000fe20007fde0ff */
[----:B----4-:R-:W-:Y:S02]  /*6090*/  FADD.FTZ R5, R5, R12 ;  /* 0x0000000c05057221 */ /* 0x010fe40000010000 */
[----:B------:R3:W-:Y:S01]  /*60a0*/  @P5 STG.E desc[UR6][R2.64], R21 ;  /* 0x0000001502005986 */ /* 0x0007e2000c101906 */
[----:B------:R-:W-:Y:S01]  /*60b0*/  @P5 IADD3.X R35, PT, PT, RZ, R35, RZ, P6, !PT ;  /* 0x00000023ff235210 */ /* 0x000fe200037fe4ff */
        /* <DEDUP_REMOVED lines=11> */
[----:B---3--:R-:W-:-:S02]  /*6170*/  @P4 MOV R2, R34 ;  /* 0x0000002200024202 */ /* 0x008fc40000000f00 */
[----:B------:R-:W-:Y:S01]  /*6180*/  @P4 MOV R3, R35 ;  /* 0x0000002300034202 */ /* 0x000fe20000000f00 */
[----:B--2---:R-:W-:Y:S01]  /*6190*/  FADD.FTZ R19, R16, R19 ;  /* 0x0000001310137221 */ /* 0x004fe20000010000 */
[----:B------:R-:W-:-:S03]  /*61a0*/  @P4 IADD3 R34, P6, PT, R34, 0x200, RZ ;  /* 0x0000020022224810 */ /* 0x000fc60007fde0ff */
[----:B------:R0:W-:Y:S01]  /*61b0*/  @P4 STG.E desc[UR6][R2.64], R9 ;  /* 0x0000000902004986 */ /* 0x0001e2000c101906 */
[----:B------:R-:W-:Y:S02]  /*61c0*/  @P4 IADD3.X R35, PT, PT, RZ, R35, RZ, P6, !PT ;  /* 0x00000023ff234210 */ /* 0x000fe400037fe4ff */
[----:B0-----:R-:W-:Y:S01]  /*61d0*/  @P3 MOV R2, R36 ;  /* 0x0000002400023202 */ /* 0x001fe20000000f00 */
[----:B------:R-:W-:Y:S01]  /*61e0*/  FADD.FTZ R9, R5, R18 ;  /* 0x0000001205097221 */ /* 0x000fe20000010000 */
        /* <DEDUP_REMOVED lines=37> */
.L_x_436:
        /* <DEDUP_REMOVED lines=8> */
.L_x_460:
[----:B------:R-:W-:Y:S05]  /*64c0*/  BSYNC B0 ;  /* 0x0000000000007941 */ /* 0x000fea0003800000 */
.L_x_459:
        /* <DEDUP_REMOVED lines=8> */
.L_x_461:
[----:B------:R-:W-:-:S05]  /*6550*/  FADD.FTZ R96, R96, R149 ;  /* 0x0000009560607221 */ /* 0x000fca0000010000 */
[----:B------:R-:W-:Y:S01]  /*6560*/  MOV R156, R96 ;  /* 0x00000060009c7202 */ /* 0x000fe20000000f00 */
[----:B------:R-:W-:Y:S01]  /*6570*/  HFMA2 R155, -RZ, RZ, 0, 1.1920928955078125e-07 ;  /* 0x00000002ff9b7431 */ /* 0x000fe200000001ff */
[----:B------:R-:W-:-:S07]  /*6580*/  MOV R97, R148 ;  /* 0x0000009400617202 */ /* 0x000fce0000000f00 */
[----:B------:R-:W-:Y:S05]  /*6590*/  WARPSYNC.COLLECTIVE R145, `(.L_x_462) ;  /* 0x0000000091087348 */ /* 0x000fea0003c00000 */
[----:B------:R0:W1:Y:S02]  /*65a0*/  SHFL.BFLY P2, R148, R156, R155, R158 ;  /* 0x0c00009b9c947389 */ /* 0x000064000004009e */
[----:B01----:R-:W-:Y:S05]  /*65b0*/  ENDCOLLECTIVE ;  /* 0x000000000000791b */ /* 0x003fea0003800000 */
.L_x_462:
[----:B------:R-:W-:-:S05]  /*65c0*/  FADD.FTZ R97, R97, R154 ;  /* 0x0000009a61617221 */ /* 0x000fca0000010000 */
[----:B------:R-:W-:Y:S02]  /*65d0*/  MOV R156, R97 ;  /* 0x00000061009c7202 */ /* 0x000fe40000000f00 */
[----:B------:R-:W-:-:S07]  /*65e0*/  MOV R99, R148 ;  /* 0x0000009400637202 */ /* 0x000fce0000000f00 */
[----:B------:R-:W-:Y:S05]  /*65f0*/  WARPSYNC.COLLECTIVE R145, `(.L_x_463) ;  /* 0x0000000091087348 */ /* 0x000fea0003c00000 */
[----:B------:R0:W1:Y:S02]  /*6600*/  SHFL.BFLY P2, R148, R156, R155, R158 ;  /* 0x0c00009b9c947389 */ /* 0x000064000004009e */
[----:B01----:R-:W-:Y:S05]  /*6610*/  ENDCOLLECTIVE ;  /* 0x000000000000791b */ /* 0x003fea0003800000 */
.L_x_463:
[----:B------:R-:W-:-:S05]  /*6620*/  FADD.FTZ R99, R96, R99 ;  /* 0x0000006360637221 */ /* 0x000fca0000010000 */
[----:B------:R-:W-:Y:S01]  /*6630*/  MOV R156, R99 ;  /* 0x00000063009c7202 */ /* 0x000fe20000000f00 */
[----:B------:R-:W-:Y:S01]  /*6640*/  HFMA2 R155, -RZ, RZ, 0, 2.384185791015625e-07 ;  /* 0x00000004ff9b7431 */ /* 0x000fe200000001ff */
[----:B------:R-:W-:-:S07]  /*6650*/  MOV R98, R148 ;  /* 0x0000009400627202 */ /* 0x000fce0000000f00 */
[----:B------:R-:W-:Y:S05]  /*6660*/  WARPSYNC.COLLECTIVE R145, `(.L_x_464) ;  /* 0x0000000091087348 */ /* 0x000fea0003c00000 */
[----:B------:R0:W1:Y:S02]  /*6670*/  SHFL.BFLY P2, R148, R156, R155, R158 ;  /* 0x0c00009b9c947389 */ /* 0x000064000004009e */
[----:B01----:R-:W-:Y:S05]  /*6680*/  ENDCOLLECTIVE ;  /* 0x000000000000791b */ /* 0x003fea0003800000 */
.L_x_464:
[----:B------:R-:W-:-:S05]  /*6690*/  FADD.FTZ R98, R97, R98 ;  /* 0x0000006261627221 */ /* 0x000fca0000010000 */
[----:B------:R-:W-:Y:S02]  /*66a0*/  MOV R156, R98 ;  /* 0x00000062009c7202 */ /* 0x000fe40000000f00 */
[----:B------:R-:W-:-:S07]  /*66b0*/  MOV R100, R148 ;  /* 0x0000009400647202 */ /* 0x000fce0000000f00 */
[----:B------:R-:W-:Y:S05]  /*66c0*/  WARPSYNC.COLLECTIVE R145, `(.L_x_465) ;  /* 0x0000000091087348 */ /* 0x000fea0003c00000 */
[----:B------:R0:W1:Y:S02]  /*66d0*/  SHFL.BFLY P2, R148, R156, R155, R158 ;  /* 0x0c00009b9c947389 */ /* 0x000064000004009e */
[----:B01----:R-:W-:Y:S05]  /*66e0*/  ENDCOLLECTIVE ;  /* 0x000000000000791b */ /* 0x003fea0003800000 */
.L_x_465:
[----:B------:R-:W-:-:S05]  /*66f0*/  FADD.FTZ R100, R99, R100 ;  /* 0x0000006463647221 */ /* 0x000fca0000010000 */
[----:B------:R-:W-:Y:S01]  /*6700*/  MOV R156, R100 ;  /* 0x00000064009c7202 */ /* 0x000fe20000000f00 */
[----:B------:R-:W-:Y:S01]  /*6710*/  HFMA2 R155, -RZ, RZ, 0, 4.76837158203125e-07 ;  /* 0x00000008ff9b7431 */ /* 0x000fe200000001ff */
[----:B------:R-:W-:-:S07]  /*6720*/  MOV R101, R148 ;  /* 0x0000009400657202 */ /* 0x000fce0000000f00 */
[----:B------:R-:W-:Y:S05]  /*6730*/  WARPSYNC.COLLECTIVE R145, `(.L_x_466) ;  /* 0x0000000091087348 */ /* 0x000fea0003c00000 */
[----:B------:R0:W1:Y:S02]  /*6740*/  SHFL.BFLY P2, R148, R156, R155, R158 ;  /* 0x0c00009b9c947389 */ /* 0x000064000004009e */
[----:B01----:R-:W-:Y:S05]  /*6750*/  ENDCOLLECTIVE ;  /* 0x000000000000791b */ /* 0x003fea0003800000 */
.L_x_466:
[----:B------:R-:W-:-:S05]  /*6760*/  FADD.FTZ R101, R98, R101 ;  /* 0x0000006562657221 */ /* 0x000fca0000010000 */
[----:B------:R-:W-:Y:S02]  /*6770*/  MOV R156, R101 ;  /* 0x00000065009c7202 */ /* 0x000fe40000000f00 */
[----:B------:R-:W-:-:S07]  /*6780*/  MOV R103, R148 ;  /* 0x0000009400677202 */ /* 0x000fce0000000f00 */
[----:B------:R-:W-:Y:S05]  /*6790*/  WARPSYNC.COLLECTIVE R145, `(.L_x_467) ;  /* 0x0000000091087348 */ /* 0x000fea0003c00000 */
[----:B------:R0:W1:Y:S02]  /*67a0*/  SHFL.BFLY P2, R148, R156, R155, R158 ;  /* 0x0c00009b9c947389 */ /* 0x000064000004009e */
[----:B01----:R-:W-:Y:S05]  /*67b0*/  ENDCOLLECTIVE ;  /* 0x000000000000791b */ /* 0x003fea0003800000 */
.L_x_467:
[----:B------:R-:W-:-:S05]  /*67c0*/  FADD.FTZ R103, R100, R103 ;  /* 0x0000006764677221 */ /* 0x000fca0000010000 */
[----:B------:R-:W-:Y:S01]  /*67d0*/  MOV R156, R103 ;  /* 0x00000067009c7202 */ /* 0x000fe20000000f00 */
[----:B------:R-:W-:Y:S01]  /*67e0*/  HFMA2 R155, -RZ, RZ, 0, 9.5367431640625e-07 ;  /* 0x00000010ff9b7431 */ /* 0x000fe200000001ff */
[----:B------:R-:W-:-:S07]  /*67f0*/  MOV R102, R148 ;  /* 0x0000009400667202 */ /* 0x000fce0000000f00 */
[----:B------:R-:W-:Y:S05]  /*6800*/  WARPSYNC.COLLECTIVE R145, `(.L_x_468) ;  /* 0x0000000091087348 */ /* 0x000fea0003c00000 */
[----:B------:R0:W1:Y:S02]  /*6810*/  SHFL.BFLY P2, R148, R156, R155, R158 ;  /* 0x0c00009b9c947389 */ /* 0x000064000004009e */
[----:B01----:R-:W-:Y:S05]  /*6820*/  ENDCOLLECTIVE ;  /* 0x000000000000791b */ /* 0x003fea0003800000 */
.L_x_468:
[----:B------:R-:W-:-:S05]  /*6830*/  FADD.FTZ R102, R101, R102 ;  /* 0x0000006665667221 */ /* 0x000fca0000010000 */
[----:B------:R-:W-:Y:S02]  /*6840*/  MOV R156, R102 ;  /* 0x00000066009c7202 */ /* 0x000fe40000000f00 */
[----:B------:R-:W-:-:S07]  /*6850*/  MOV R96, R148 ;  /* 0x0000009400607202 */ /* 0x000fce0000000f00 */
[----:B------:R-:W-:Y:S05]  /*6860*/  WARPSYNC.COLLECTIVE R145, `(.L_x_469) ;  /* 0x0000000091087348 */ /* 0x000fea0003c00000 */
[----:B------:R0:W1:Y:S02]  /*6870*/  SHFL.BFLY P2, R148, R156, R155, R158 ;  /* 0x0c00009b9c947389 */ /* 0x000064000004009e */
[----:B01----:R-:W-:Y:S05]  /*6880*/  ENDCOLLECTIVE ;  /* 0x000000000000791b */ /* 0x003fea0003800000 */
.L_x_469:
[----:B------:R-:W-:Y:S01]  /*6890*/  MOV R97, R148 ;  /* 0x0000009400617202 */ /* 0x000fe20000000f00 */
[----:B------:R-:W-:Y:S06]  /*68a0*/  BRA `(.L_x_470) ;  /* 0xffffffb4001c7947 */ /* 0x000fec000383ffff */
.L_x_471:
        /* <DEDUP_REMOVED lines=13> */
.L_x_14419:


//--------------------- .text._ZN10layer_norm13ln_bwd_kernelINS_13Kernel_traitsI13__nv_bfloat16S2_S2_S2_fjLj768ELj1ELj4ELj1ELj16ENS_18Kernel_traits_baseILj768ES2_S2_S2_S2_fjLj128EEEEELb1ELb0ELb0ELb1EEEvNS_9BwdParamsE --------------------------
	.section	.text._ZN10layer_norm13ln_bwd_kernelINS_13Kernel_traitsI13__nv_bfloat16S2_S2_S2_fjLj768ELj1ELj4ELj1ELj16ENS_18Kernel_traits_baseILj768ES2_S2_S2_S2_fjLj128EEEEELb1ELb0ELb0ELb1EEEvNS_9BwdParamsE,"ax",@progbits
	.align	128
        .global         _ZN10layer_norm13ln_bwd_kernelINS_13Kernel_traitsI13__nv_bfloat16S2_S2_S2_fjLj768ELj1ELj4ELj1ELj16ENS_18Kernel_traits_baseILj768ES2_S2_S2_S2_fjLj128EEEEELb1ELb0ELb0ELb1EEEvNS_9BwdParamsE
        .type           _ZN10layer_norm13ln_bwd_kernelINS_13Kernel_traitsI13__nv_bfloat16S2_S2_S2_fjLj768ELj1ELj4ELj1ELj16ENS_18Kernel_traits_baseILj768ES2_S2_S2_S2_fjLj128EEEEELb1ELb0ELb0ELb1EEEvNS_9BwdParamsE,@function
        .size           _ZN10layer_norm13ln_bwd_kernelINS_13Kernel_traitsI13__nv_bfloat16S2_S2_S2_fjLj768ELj1ELj4ELj1ELj16ENS_18Kernel_traits_baseILj768ES2_S2_S2_S2_fjLj128EEEEELb1ELb0ELb0ELb1EEEvNS_9BwdParamsE,(.L_x_14420 - _ZN10layer_norm13ln_bwd_kernelINS_13Kernel_traitsI13__nv_bfloat16S2_S2_S2_fjLj768ELj1ELj4ELj1ELj16ENS_18Kernel_traits_baseILj768ES2_S2_S2_S2_fjLj128EEEEELb1ELb0ELb0ELb1EEEvNS_9BwdParamsE)
        .other          _ZN10layer_norm13ln_bwd_kernelINS_13Kernel_traitsI13__nv_bfloat16S2_S2_S2_fjLj768ELj1ELj4ELj1ELj16ENS_18Kernel_traits_baseILj768ES2_S2_S2_S2_fjLj128EEEEELb1ELb0ELb0ELb1EEEvNS_9BwdParamsE,@"STO_CUDA_ENTRY STV_DEFAULT"
_ZN10layer_norm13ln_bwd_kernelINS_13Kernel_traitsI13__nv_bfloat16S2_S2_S2_fjLj768ELj1ELj4ELj1ELj16ENS_18Kernel_traits_baseILj768ES2_S2_S2_S2_fjLj128EEEEELb1ELb0ELb0ELb1EEEvNS_9BwdParamsE:
.text._ZN10layer_norm13ln_bwd_kernelINS_13Kernel_traitsI13__nv_bfloat16S2_S2_S2_fjLj768ELj1ELj4ELj1ELj16ENS_18Kernel_traits_baseILj768ES2_S2_S2_S2_fjLj128EEEEELb1ELb0ELb0ELb1EEEvNS_9BwdParamsE:
        /* <DEDUP_REMOVED lines=38> */
[----:B------:R-:W-:Y:S02]  /*0260*/  LOP3.LUT R105, R56, 0x1f, RZ, 0xc0, !PT ;  /* 0x0000001f38697812 */ /* 0x000fe400078ec0ff */
[----:B--2---:R-:W-:-:S13]  /*0270*/  ISETP.GE.AND P0, PT, R111, UR9, PT ;  /* 0x000000096f007c0c */ /* 0x004fda000bf06270 */
[----:B-1-34-:R-:W-:Y:S05]  /*0280*/  @P0 BRA `(.L_x_473) ;  /* 0x0000006000d80947 */ /* 0x01afea0003800000 */
        /* <DEDUP_REMOVED lines=47> */
.L_x_487:
        /* <DEDUP_REMOVED lines=8> */
[----:B------:R0:W5:Y:S01]  /*0600*/  LDG.E R115, desc[UR6][R28.64] ;  /* 0x000000061c737981 */ /* 0x000162000c1e1900 */
[----:B------:R-:W-:Y:S01]  /*0610*/  UISETP.NE.U32.AND UP0, UPT, UR12, URZ, UPT ;  /* 0x000000ff0c00728c */ /* 0x000fe2000bf05070 */
[----:B------:R-:W-:-:S03]  /*0620*/  IMAD R0, R111, UR14, RZ ;  /* 0x0000000e6f007c24 */ /* 0x000fc6000f8e02ff */
[----:B------:R-:W-:Y:S02]  /*0630*/  UISETP.NE.AND.EX UP0, UPT, UR13, URZ, UPT, UP0 ;  /* 0x000000ff0d00728c */ /* 0x000fe4000bf05300 */
        /* <DEDUP_REMOVED lines=8> */
[----:B0-----:R-:W-:Y:S06]  /*06c0*/  BRA.U UP0, `(.L_x_475) ;  /* 0x0000001100207547 */ /* 0x001fec000b800000 */
[----:B------:R-:W0:Y:S01]  /*06d0*/  LDC.64 R36, c[0x0][0x3a8] ;  /* 0x0000ea00ff247b82 */ /* 0x000e220000000a00 */
[----:B------:R-:W-:-:S07]  /*06e0*/  IADD3 R114, PT, PT, R116, 0x20, RZ ;  /* 0x0000002074727810 */ /* 0x000fce0007ffe0ff */
[----:B------:R-:W1:Y:S01]  /*06f0*/  LDC.64 R48, c[0x0][0x428] ;  /* 0x00010a00ff307b82 */ /* 0x000e620000000a00 */
[----:B------:R-:W-:-:S07]  /*0700*/  IADD3 R112, PT, PT, R116, 0x40, RZ ;  /* 0x0000004074707810 */ /* 0x000fce0007ffe0ff */
[----:B------:R-:W2:Y:S01]  /*0710*/  LDC.64 R2, c[0x0][0x3b0] ;  /* 0x0000ec00ff027b82 */ /* 0x000ea20000000a00 */
[----:B0-----:R-:W-:-:S04]  /*0720*/  IMAD.WIDE.U32 R28, R116, 0x10, R36 ;  /* 0x00000010741c7825 */ /* 0x001fc800078e0024 */
[--C-:B------:R-:W-:Y:S02]  /*0730*/  IMAD.WIDE.U32 R32, R114, 0x10, R36.reuse ;  /* 0x0000001072207825 */ /* 0x100fe400078e0024 */
[----:B------:R-:W3:Y:S02]  /*0740*/  LDG.E.128 R28, desc[UR6][R28.64] ;  /* 0x000000061c1c7981 */ /* 0x000ee4000c1e1d00 */
[----:B------:R-:W-:Y:S02]  /*0750*/  IMAD.WIDE.U32 R36, R112, 0x10, R36 ;  /* 0x0000001070247825 */ /* 0x000fe400078e0024 */
[----:B------:R-:W4:Y:S04]  /*0760*/  LDG.E.128 R32, desc[UR6][R32.64] ;  /* 0x0000000620207981 */ /* 0x000f28000c1e1d00 */
[----:B------:R-:W4:Y:S01]  /*0770*/  LDG.E.128 R36, desc[UR6][R36.64] ;  /* 0x0000000624247981 */ /* 0x000f22000c1e1d00 */
[----:B-1----:R-:W-:-:S06]  /*0780*/  IMAD.WIDE.U32 R40, R116, 0x10, R48 ;  /* 0x0000001074287825 */ /* 0x002fcc00078e0030 */
[----:B------:R-:W4:Y:S01]  /*0790*/  LDG.E.128 R40, desc[UR6][R40.64] ;  /* 0x0000000628287981 */ /* 0x000f22000c1e1d00 */
[----:B------:R-:W-:-:S04]  /*07a0*/  IMAD.WIDE.U32 R44, R114, 0x10, R48 ;  /* 0x00000010722c7825 */ /* 0x000fc800078e0030 */
[----:B------:R-:W-:Y:S02]  /*07b0*/  IMAD.WIDE.U32 R48, R112, 0x10, R48 ;  /* 0x0000001070307825 */ /* 0x000fe400078e0030 */
[----:B------:R-:W4:Y:S04]  /*07c0*/  LDG.E.128 R44, desc[UR6][R44.64] ;  /* 0x000000062c2c7981 */ /* 0x000f28000c1e1d00 */
[----:B------:R-:W4:Y:S01]  /*07d0*/  LDG.E.128 R48, desc[UR6][R48.64] ;  /* 0x0000000630307981 */ /* 0x000f22000c1e1d00 */
[----:B--2---:R-:W-:-:S04]  /*07e0*/  IMAD.WIDE.U32 R54, R116, 0x8, R2 ;  /* 0x0000000874367825 */ /* 0x004fc800078e0002 */
[--C-:B------:R-:W-:Y:S02]  /*07f0*/  IMAD.WIDE.U32 R52, R114, 0x8, R2.reuse ;  /* 0x0000000872347825 */ /* 0x100fe400078e0002 */
[----:B------:R-:W5:Y:S02]  /*0800*/  LDG.E.64 R54, desc[UR6][R54.64] ;  /* 0x0000000636367981 */ /* 0x000f64000c1e1b00 */
[----:B------:R-:W-:Y:S02]  /*0810*/  IMAD.WIDE.U32 R2, R112, 0x8, R2 ;  /* 0x0000000870027825 */ /* 0x000fe400078e0002 */
[----:B------:R-:W5:Y:S04]  /*0820*/  LDG.E.64 R52, desc[UR6][R52.64] ;  /* 0x0000000634347981 */ /* 0x000f68000c1e1b00 */
[----:B------:R-:W5:Y:S01]  /*0830*/  LDG.E.64 R2, desc[UR6][R2.64] ;  /* 0x0000000602027981 */ /* 0x000f62000c1e1b00 */
[----:B------:R-:W-:-:S02]  /*0840*/  SHF.L.U32 R132, R7, 0x10, RZ ;  /* 0x0000001007847819 */ /* 0x000fc400000006ff */
[----:B------:R-:W-:Y:S02]  /*0850*/  SHF.L.U32 R145, R147, 0x10, RZ ;  /* 0x0000001093917819 */ /* 0x000fe400000006ff */
[----:B------:R-:W-:Y:S02]  /*0860*/  SHF.L.U32 R188, R154, 0x10, RZ ;  /* 0x000000109abc7819 */ /* 0x000fe400000006ff */
[----:B------:R-:W-:Y:S02]  /*0870*/  SHF.L.U32 R190, R153, 0x10, RZ ;  /* 0x0000001099be7819 */ /* 0x000fe400000006ff */
[----:B------:R-:W-:Y:S02]  /*0880*/  SHF.L.U32 R198, R158, 0x10, RZ ;  /* 0x000000109ec67819 */ /* 0x000fe400000006ff */
[----:B------:R-:W-:Y:S02]  /*0890*/  SHF.L.U32 R204, R156, 0x10, RZ ;  /* 0x000000109ccc7819 */ /* 0x000fe400000006ff */
[----:B---3--:R-:W-:-:S02]  /*08a0*/  PRMT R117, R28, 0x7632, R117 ;  /* 0x000076321c757816 */ /* 0x008fc40000000075 */
[----:B------:R-:W-:Y:S02]  /*08b0*/  SHF.L.U32 R119, R28, 0x10, RZ ;  /* 0x000000101c777819 */ /* 0x000fe400000006ff */
[C---:B------:R-:W-:Y:S02]  /*08c0*/  PRMT R28, R29.reuse, 0x7632, R28 ;  /* 0x000076321d1c7816 */ /* 0x040fe4000000001c */
[----:B------:R-:W-:Y:S02]  /*08d0*/  SHF.L.U32 R29, R29, 0x10, RZ ;  /* 0x000000101d1d7819 */ /* 0x000fe400000006ff */
[C---:B------:R-:W-:Y:S02]  /*08e0*/  PRMT R118, R30.reuse, 0x7632, R118 ;  /* 0x000076321e767816 */ /* 0x040fe40000000076 */
[----:B------:R-:W-:Y:S02]  /*08f0*/  SHF.L.U32 R121, R30, 0x10, RZ ;  /* 0x000000101e797819 */ /* 0x000fe400000006ff */
[----:B------:R-:W-:-:S02]  /*0900*/  SHF.L.U32 R123, R31, 0x10, RZ ;  /* 0x000000101f7b7819 */ /* 0x000fc400000006ff */
[C---:B----4-:R-:W-:Y:S02]  /*0910*/  SHF.L.U32 R125, R32.reuse, 0x10, RZ ;  /* 0x00000010207d7819 */ /* 0x050fe400000006ff */
[----:B------:R-:W-:Y:S02]  /*0920*/  SHF.L.U32 R127, R33, 0x10, RZ ;  /* 0x00000010217f7819 */ /* 0x000fe400000006ff */
[----:B------:R-:W-:Y:S02]  /*0930*/  PRMT R120, R32, 0x7632, R120 ;  /* 0x0000763220787816 */ /* 0x000fe40000000078 */
[C---:B------:R-:W-:Y:S02]  /*0940*/  PRMT R122, R34.reuse, 0x7632, R122 ;  /* 0x00007632227a7816 */ /* 0x040fe4000000007a */
[----:B------:R-:W-:Y:S02]  /*0950*/  SHF.L.U32 R129, R34, 0x10, RZ ;  /* 0x0000001022817819 */ /* 0x000fe400000006ff */
[----:B------:R-:W-:-:S02]  /*0960*/  PRMT R130, R38, 0x7632, R130 ;  /* 0x0000763226827816 */ /* 0x000fc40000000082 */
[----:B------:R-:W-:Y:S02]  /*0970*/  SHF.L.U32 R137, R38, 0x10, RZ ;  /* 0x0000001026897819 */ /* 0x000fe400000006ff */
[----:B------:R-:W-:Y:S02]  /*0980*/  PRMT R30, R31, 0x7632, R30 ;  /* 0x000076321f1e7816 */ /* 0x000fe4000000001e */
[----:B------:R-:W-:Y:S02]  /*0990*/  PRMT R32, R33, 0x7632, R32 ;  /* 0x0000763221207816 */ /* 0x000fe40000000020 */
[----:B------:R-:W-:Y:S02]  /*09a0*/  PRMT R34, R35, 0x7632, R34 ;  /* 0x0000763223227816 */ /* 0x000fe40000000022 */
[----:B------:R-:W-:Y:S02]  /*09b0*/  PRMT R124, R36, 0x7632, R124 ;  /* 0x00007632247c7816 */ /* 0x000fe4000000007c */
[----:B------:R-:W-:-:S02]  /*09c0*/  PRMT R126, R37, 0x7632, R126 ;  /* 0x00007632257e7816 */ /* 0x000fc4000000007e */
[----:B------:R-:W-:Y:S01]  /*09d0*/  PRMT R38, R39, 0x7632, R38 ;  /* 0x0000763227267816 */ /* 0x000fe20000000026 */
[----:B------:R-:W-:Y:S01]  /*09e0*/  FADD.FTZ R138, -R0, R29 ;  /* 0x0000001d008a7221 */ /* 0x000fe20000010100 */
[----:B------:R-:W-:Y:S01]  /*09f0*/  SHF.L.U32 R133, R36, 0x10, RZ ;  /* 0x0000001024857819 */ /* 0x000fe200000006ff */
[----:B------:R-:W-:Y:S01]  /*0a00*/  FADD.FTZ R36, -R0, R119 ;  /* 0x0000007700247221 */ /* 0x000fe20000010100 */
        /* <DEDUP_REMOVED lines=36> */
[----:B------:R-:W-:Y:S01]  /*0c50*/  FADD.FTZ R176, -R0, R127 ;  /* 0x0000007f00b07221 */ /* 0x000fe20000010100 */
[----:B------:R-:W-:-:S02]  /*0c60*/  PRMT R144, R40, 0x7632, R144 ;  /* 0x0000763228907816 */ /* 0x000fc40000000090 */
[----:B------:R-:W-:Y:S02]  /*0c70*/  SHF.L.U32 R29, R40, 0x10, RZ ;  /* 0x00000010281d7819 */ /* 0x000fe400000006ff */
[----:B------:R-:W-:Y:S02]  /*0c80*/  SHF.L.U32 R0, R4, 0x10, RZ ;  /* 0x0000001004007819 */ /* 0x000fe400000006ff */
[----:B------:R-:W-:Y:S02]  /*0c90*/  SHF.L.U32 R35, R150, 0x10, RZ ;  /* 0x0000001096237819 */ /* 0x000fe400000006ff */
[----:B------:R-:W-:Y:S01]  /*0ca0*/  SHF.L.U32 R144, R144, 0x10, RZ ;  /* 0x0000001090907819 */ /* 0x000fe200000006ff */
[----:B------:R-:W-:Y:S01]  /*0cb0*/  FMUL.FTZ R133, R0, R29 ;  /* 0x0000001d00857220 */ /* 0x000fe20000410000 */
[----:B------:R-:W-:Y:S01]  /*0cc0*/  PRMT R164, R42, 0x7632, R164 ;  /* 0x000076322aa47816 */ /* 0x000fe200000000a4 */
[C---:B-----5:R-:W-:Y:S01]  /*0cd0*/  FMUL.FTZ R0, R115.reuse, R36 ;  /* 0x0000002473007220 */ /* 0x060fe20000410000 */
[----:B------:R-:W-:Y:S01]  /*0ce0*/  FMUL.FTZ R117, R115, R142 ;  /* 0x0000008e73757220 */ /* 0x000fe20000410000 */
[----:B------:R-:W-:Y:S01]  /*0cf0*/  PRMT R160, R41, 0x7632, R160 ;  /* 0x0000763229a07816 */ /* 0x000fe200000000a0 */
[----:B------:R-:W-:Y:S01]  /*0d00*/  FMUL.FTZ R142, R35, R144 ;  /* 0x00000090238e7220 */ /* 0x000fe20000410000 */
[----:B------:R-:W-:Y:S01]  /*0d10*/  SHF.L.U32 R31, R41, 0x10, RZ ;  /* 0x00000010291f7819 */ /* 0x000fe200000006ff */
[----:B------:R-:W-:Y:S01]  /*0d20*/  FADD.FTZ R35, RZ, R133 ;  /* 0x00000085ff237221 */ /* 0x000fe20000010000 */
[----:B------:R-:W-:-:S02]  /*0d30*/  SHF.L.U32 R30, R5, 0x10, RZ ;  /* 0x00000010051e7819 */ /* 0x000fc400000006ff */
[----:B------:R-:W-:Y:S02]  /*0d40*/  SHF.L.U32 R39, R148, 0x10, RZ ;  /* 0x0000001094277819 */ /* 0x000fe400000006ff */
[----:B------:R-:W-:Y:S01]  /*0d50*/  SHF.L.U32 R164, R164, 0x10, RZ ;  /* 0x00000010a4a47819 */ /* 0x000fe200000006ff */
[----:B------:R-:W-:Y:S01]  /*0d60*/  FMUL.FTZ R159, R115, R134 ;  /* 0x00000086739f7220 */ /* 0x000fe20000410000 */
[----:B------:R-:W-:Y:S01]  /*0d70*/  FFMA.FTZ R36, R0, R133, RZ ;  /* 0x0000008500247223 */ /* 0x000fe200000100ff */
[----:B------:R-:W-:Y:S02]  /*0d80*/  SHF.L.U32 R32, R44, 0x10, RZ ;  /* 0x000000102c207819 */ /* 0x000fe400000006ff */
[C---:B------:R-:W-:Y:S02]  /*0d90*/  PRMT R165, R48.reuse, 0x7632, R165 ;  /* 0x0000763230a57816 */ /* 0x040fe400000000a5 */
[----:B------:R-:W-:Y:S02]  /*0da0*/  SHF.L.U32 R139, R48, 0x10, RZ ;  /* 0x00000010308b7819 */ /* 0x000fe400000006ff */
[----:B------:R-:W-:Y:S01]  /*0db0*/  SHF.L.U32 R37, R8, 0x10, RZ ;  /* 0x0000001008257819 */ /* 0x000fe200000006ff */
[----:B------:R-:W-:Y:S01]  /*0dc0*/  FMUL.FTZ R30, R30, R31 ;  /* 0x0000001f1e1e7220 */ /* 0x000fe20000410000 */
[----:B------:R-:W-:Y:S01]  /*0dd0*/  SHF.L.U32 R143, R50, 0x10, RZ ;  /* 0x00000010328f7819 */ /* 0x000fe200000006ff */
[----:B------:R-:W-:Y:S01]  /*0de0*/  FMUL.FTZ R134, R39, R164 ;  /* 0x000000a427867220 */ /* 0x000fe20000410000 */
[----:B------:R-:W-:Y:S01]  /*0df0*/  SHF.L.U32 R135, R149, 0x10, RZ ;  /* 0x0000001095877819 */ /* 0x000fe200000006ff */
[----:B------:R-:W-:Y:S01]  /*0e00*/  FADD.FTZ R35, R35, R142 ;  /* 0x0000008e23237221 */ /* 0x000fe20000010000 */
[----:B------:R-:W-:-:S02]  /*0e10*/  SHF.L.U32 R48, R86, 0x10, RZ ;  /* 0x0000001056307819 */ /* 0x000fc400000006ff */
[----:B------:R-:W-:Y:S01]  /*0e20*/  SHF.L.U32 R160, R160, 0x10, RZ ;  /* 0x00000010a0a07819 */ /* 0x000fe200000006ff */
[----:B------:R-:W-:Y:S01]  /*0e30*/  FMUL.FTZ R138, R115, R138 ;  /* 0x0000008a738a7220 */ /* 0x000fe20000410000 */
[----:B------:R-:W-:Y:S01]  /*0e40*/  FFMA.FTZ R39, R159, R142, R36 ;  /* 0x0000008e9f277223 */ /* 0x000fe20000010024 */
[C---:B------:R-:W-:Y:S02]  /*0e50*/  PRMT R172, R46.reuse, 0x7632, R172 ;  /* 0x000076322eac7816 */ /* 0x040fe400000000ac */
[----:B------:R-:W-:Y:S01]  /*0e60*/  SHF.L.U32 R136, R46, 0x10, RZ ;  /* 0x000000102e887819 */ /* 0x000fe200000006ff */
[----:B------:R-:W-:Y:S01]  /*0e70*/  FMUL.FTZ R46, R37, R32 ;  /* 0x00000020252e7220 */ /* 0x000fe20000410000 */
[----:B------:R-:W-:Y:S01]  /*0e80*/  SHF.L.U32 R33, R42, 0x10, RZ ;  /* 0x000000102a217819 */ /* 0x000fe200000006ff */
[----:B------:R-:W-:Y:S01]  /*0e90*/  FMUL.FTZ R37, R48, R143 ;  /* 0x0000008f30257220 */ /* 0x000fe20000410000 */
[----:B------:R-:W-:Y:S01]  /*0ea0*/  SHF.L.U32 R28, R6, 0x10, RZ ;  /* 0x00000010061c7819 */ /* 0x000fe200000006ff */
[----:B------:R-:W-:Y:S01]  /*0eb0*/  FMUL.FTZ R135, R135, R160 ;  /* 0x000000a087877220 */ /* 0x000fe20000410000 */
[----:B------:R-:W-:Y:S01]  /*0ec0*/  FADD.FTZ R36, R35, R30 ;  /* 0x0000001e23247221 */ /* 0x000fe20000010000 */
[C---:B------:R-:W-:Y:S01]  /*0ed0*/  FMUL.FTZ R163, R115.reuse, R184 ;  /* 0x000000b873a37220 */ /* 0x040fe20000410000 */
[----:B------:R-:W-:Y:S01]  /*0ee0*/  FFMA.FTZ R48, R138, R30, R39 ;  /* 0x0000001e8a307223 */ /* 0x000fe20000010027 */
[----:B------:R-:W-:Y:S01]  /*0ef0*/  FMUL.FTZ R28, R28, R33 ;  /* 0x000000211c1c7220 */ /* 0x000fe20000410000 */
[----:B------:R-:W-:Y:S01]  /*0f00*/  FADD.FTZ R35, R36, R135 ;  /* 0x0000008724237221 */ /* 0x000fe20000010000 */
[----:B------:R-:W-:Y:S01]  /*0f10*/  FMUL.FTZ R141, R115, R128 ;  /* 0x00000080738d7220 */ /* 0x000fe20000410000 */
[----:B------:R-:W-:Y:S01]  /*0f20*/  FFMA.FTZ R36, R163, R135, R48 ;  /* 0x00000087a3247223 */ /* 0x000fe20000010030 */
[----:B------:R-:W-:Y:S01]  /*0f30*/  PRMT R166, R43, 0x7632, R166 ;  /* 0x000076322ba67816 */ /* 0x000fe200000000a6 */
[----:B------:R-:W-:Y:S01]  /*0f40*/  FADD.FTZ R35, R35, R28 ;  /* 0x0000001c23237221 */ /* 0x000fe20000010000 */
[----:B------:R-:W-:-:S02]  /*0f50*/  SHF.L.U32 R131, R43, 0x10, RZ ;  /* 0x000000102b837819 */ /* 0x000fc400000006ff */
[----:B------:R-:W-:Y:S02]  /*0f60*/  SHF.L.U32 R121, R152, 0x10, RZ ;  /* 0x0000001098797819 */ /* 0x000fe400000006ff */
[----:B------:R-:W-:Y:S01]  /*0f70*/  SHF.L.U32 R172, R172, 0x10, RZ ;  /* 0x00000010acac7819 */ /* 0x000fe200000006ff */
[----:B------:R-:W-:Y:S01]  /*0f80*/  FMUL.FTZ R171, R115, R186 ;  /* 0x000000ba73ab7220 */ /* 0x000fe20000410000 */
[----:B------:R-:W-:Y:S01]  /*0f90*/  FFMA.FTZ R36, R141, R28, R36 ;  /* 0x0000001c8d247223 */ /* 0x000fe20000010024 */
[----:B------:R-:W-:Y:S01]  /*0fa0*/  SHF.L.U32 R166, R166, 0x10, RZ ;  /* 0x00000010a6a67819 */ /* 0x000fe200000006ff */
[----:B------:R-:W-:Y:S01]  /*0fb0*/  FMUL.FTZ R132, R132, R131 ;  /* 0x0000008384847220 */ /* 0x000fe20000410000 */
[----:B------:R-:W-:Y:S01]  /*0fc0*/  FMUL.FTZ R48, R121, R172 ;  /* 0x000000ac79307220 */ /* 0x000fe20000410000 */
[----:B------:R-:W-:Y:S01]  /*0fd0*/  FADD.FTZ R35, R35, R134 ;  /* 0x0000008623237221 */ /* 0x000fe20000010000 */
[----:B------:R-:W-:Y:S01]  /*0fe0*/  FMUL.FTZ R146, R115, R146 ;  /* 0x0000009273927220 */ /* 0x000fe20000410000 */
[----:B------:R-:W-:Y:S01]  /*0ff0*/  FFMA.FTZ R121, R171, R134, R36 ;  /* 0x00000086ab797223 */ /* 0x000fe20000010024 */
[----:B------:R-:W-:Y:S01]  /*1000*/  PRMT R161, R44, 0x7632, R161 ;  /* 0x000076322ca17816 */ /* 0x000fe200000000a1 */
[----:B------:R-:W-:Y:S01]  /*1010*/  FMUL.FTZ R145, R145, R166 ;  /* 0x000000a691917220 */ /* 0x000fe20000410000 */
[----:B------:R-:W-:Y:S01]  /*1020*/  SHF.L.U32 R130, R45, 0x10, RZ ;  /* 0x000000102d827819 */ /* 0x000fe200000006ff */
[----:B------:R-:W-:Y:S01]  /*1030*/  FADD.FTZ R184, R35, R132 ;  /* 0x0000008423b87221 */ /* 0x000fe20000010000 */
[----:B------:R-:W-:Y:S01]  /*1040*/  SHF.L.U32 R41, R9, 0x10, RZ ;  /* 0x0000001009297819 */ /* 0x000fe200000006ff */
[----:B------:R-:W-:Y:S01]  /*1050*/  FMUL.FTZ R175, R115, R38 ;  /* 0x0000002673af7220 */ /* 0x000fe20000410000 */
[----:B------:R-:W-:Y:S01]  /*1060*/  PRMT R167, R45, 0x7632, R167 ;  /* 0x000076322da77816 */ /* 0x000fe200000000a7 */
[----:B------:R-:W-:Y:S01]  /*1070*/  FFMA.FTZ R186, R146, R132, R121 ;  /* 0x0000008492ba7223 */ /* 0x000fe20000010079 */
[----:B------:R-:W-:-:S02]  /*1080*/  SHF.L.U32 R40, R84, 0x10, RZ ;  /* 0x0000001054287819 */ /* 0x000fc400000006ff */
[C---:B------:R-:W-:Y:S02]  /*1090*/  PRMT R168, R49.reuse, 0x7632, R168 ;  /* 0x0000763231a87816 */ /* 0x040fe400000000a8 */
[----:B------:R-:W-:Y:S02]  /*10a0*/  SHF.L.U32 R140, R49, 0x10, RZ ;  /* 0x00000010318c7819 */ /* 0x000fe400000006ff */
[----:B------:R-:W-:Y:S01]  /*10b0*/  SHF.L.U32 R45, R85, 0x10, RZ ;  /* 0x00000010552d7819 */ /* 0x000fe200000006ff */
[----:B------:R-:W-:Y:S01]  /*10c0*/  FADD.FTZ R121, R184, R145 ;  /* 0x00000091b8797221 */ /* 0x000fe20000010000 */
[----:B------:R-:W-:Y:S01]  /*10d0*/  SHF.L.U32 R161, R161, 0x10, RZ ;  /* 0x00000010a1a17819 */ /* 0x000fe200000006ff */
[----:B------:R-:W-:Y:S01]  /*10e0*/  FMUL.FTZ R44, R41, R130 ;  /* 0x00000082292c7220 */ /* 0x000fe20000410000 */
[----:B------:R-:W-:Y:S01]  /*10f0*/  FMUL.FTZ R119, R115, R118 ;  /* 0x0000007673777220 */ /* 0x000fe20000410000 */
[----:B------:R-:W-:Y:S01]  /*1100*/  FFMA.FTZ R186, R175, R145, R186 ;  /* 0x00000091afba7223 */ /* 0x000fe200000100ba */
[----:B------:R-:W-:Y:S01]  /*1110*/  SHF.L.U32 R123, R157, 0x10, RZ ;  /* 0x000000109d7b7819 */ /* 0x000fe200000006ff */
[----:B------:R-:W-:Y:S01]  /*1120*/  FMUL.FTZ R41, R40, R139 ;  /* 0x0000008b28297220 */ /* 0x000fe20000410000 */
[----:B------:R-:W-:Y:S01]  /*1130*/  SHF.L.U32 R168, R168, 0x10, RZ ;  /* 0x00000010a8a87819 */ /* 0x000fe200000006ff */
[----:B------:R-:W-:Y:S01]  /*1140*/  FMUL.FTZ R40, R45, R140 ;  /* 0x0000008c2d287220 */ /* 0x000fe20000410000 */
[----:B------:R-:W-:Y:S01]  /*1150*/  FMUL.FTZ R45, R188, R161 ;  /* 0x000000a1bc2d7220 */ /* 0x000fe20000410000 */
[----:B------:R-:W-:Y:S01]  /*1160*/  FADD.FTZ R184, R121, R46 ;  /* 0x0000002e79b87221 */ /* 0x000fe20000010000 */
[----:B------:R-:W-:Y:S01]  /*1170*/  PRMT R170, R47, 0x7632, R170 ;  /* 0x000076322faa7816 */ /* 0x000fe200000000aa */
[----:B------:R-:W-:Y:S01]  /*1180*/  FMUL.FTZ R120, R115, R120 ;  /* 0x0000007873787220 */ /* 0x000fe20000410000 */
[----:B------:R-:W-:Y:S01]  /*1190*/  SHF.L.U32 R137, R47, 0x10, RZ ;  /* 0x000000102f897819 */ /* 0x000fe200000006ff */
[----:B------:R-:W-:Y:S01]  /*11a0*/  FFMA.FTZ R121, R119, R46, R186 ;  /* 0x0000002e77797223 */ /* 0x000fe200000100ba */
[----:B------:R-:W-:Y:S01]  /*11b0*/  SHF.L.U32 R34, R11, 0x10, RZ ;  /* 0x000000100b227819 */ /* 0x000fe200000006ff */
[----:B------:R-:W-:Y:S01]  /*11c0*/  FMUL.FTZ R36, R123, R168 ;  /* 0x000000a87b247220 */ /* 0x000fe20000410000 */
[----:B------:R-:W-:-:S02]  /*11d0*/  SHF.L.U32 R162, R51, 0x10, RZ ;  /* 0x0000001033a27819 */ /* 0x000fc400000006ff */
[----:B------:R-:W-:Y:S01]  /*11e0*/  SHF.L.U32 R47, R87, 0x10, RZ ;  /* 0x00000010572f7819 */ /* 0x000fe200000006ff */
[----:B------:R-:W-:Y:S01]  /*11f0*/  FMUL.FTZ R173, R115, R180 ;  /* 0x000000b473ad7220 */ /* 0x000fe20000410000 */
[----:B------:R-:W-:Y:S01]  /*1200*/  SHF.L.U32 R167, R167, 0x10, RZ ;  /* 0x00000010a7a77819 */ /* 0x000fe200000006ff */
[----:B------:R-:W-:Y:S01]  /*1210*/  FADD.FTZ R123, R184, R45 ;  /* 0x0000002db87b7221 */ /* 0x000fe20000010000 */
[----:B------:R-:W-:Y:S01]  /*1220*/  FFMA.FTZ R180, R120, R45, R121 ;  /* 0x0000002d78b47223 */ /* 0x000fe20000010079 */
[----:B------:R-:W-:Y:S01]  /*1230*/  FMUL.FTZ R125, R34, R137 ;  /* 0x00000089227d7220 */ /* 0x000fe20000410000 */
[----:B------:R-:W-:Y:S01]  /*1240*/  PRMT R174, R51, 0x7632, R174 ;  /* 0x0000763233ae7816 */ /* 0x000fe200000000ae */
[----:B------:R-:W-:Y:S01]  /*1250*/  FMUL.FTZ R34, R47, R162 ;  /* 0x000000a22f227220 */ /* 0x000fe20000410000 */
[----:B------:R-:W-:Y:S01]  /*1260*/  SHF.L.U32 R43, R10, 0x10, RZ ;  /* 0x000000100a2b7819 */ /* 0x000fe200000006ff */
[----:B------:R-:W-:Y:S01]  /*1270*/  FMUL.FTZ R121, R115, R178 ;  /* 0x000000b273797220 */ /* 0x000fe20000410000 */
[----:B------:R-:W-:Y:S01]  /*1280*/  FMUL.FTZ R47, R190, R167 ;  /* 0x000000a7be2f7220 */ /* 0x000fe20000410000 */
[----:B------:R-:W-:Y:S01]  /*1290*/  FADD.FTZ R178, R123, R44 ;  /* 0x0000002c7bb27221 */ /* 0x000fe20000010000 */
[----:B------:R-:W-:Y:S01]  /*12a0*/  FMUL.FTZ R124, R115, R124 ;  /* 0x0000007c737c7220 */ /* 0x000fe20000410000 */
[----:B------:R-:W-:Y:S01]  /*12b0*/  FFMA.FTZ R177, R117, R44, R180 ;  /* 0x0000002c75b17223 */ /* 0x000fe200000100b4 */
[----:B------:R-:W-:Y:S01]  /*12c0*/  SHF.L.U32 R129, R155, 0x10, RZ ;  /* 0x000000109b817819 */ /* 0x000fe200000006ff */
[----:B------:R-:W-:Y:S01]  /*12d0*/  FMUL.FTZ R42, R43, R136 ;  /* 0x000000882b2a7220 */ /* 0x000fe20000410000 */
[----:B------:R-:W-:Y:S01]  /*12e0*/  SHF.L.U32 R174, R174, 0x10, RZ ;  /* 0x00000010aeae7819 */ /* 0x000fe200000006ff */
[C---:B------:R-:W-:Y:S01]  /*12f0*/  FMUL.FTZ R123, R115.reuse, R176 ;  /* 0x000000b0737b7220 */ /* 0x040fe20000410000 */
[----:B------:R-:W-:Y:S01]  /*1300*/  FADD.FTZ R179, R178, R47 ;  /* 0x0000002fb2b37221 */ /* 0x000fe20000010000 */
[----:B------:R-:W-:Y:S01]  /*1310*/  FMUL.FTZ R51, R115, R192 ;  /* 0x000000c073337220 */ /* 0x000fe20000410000 */
[----:B------:R-:W-:Y:S01]  /*1320*/  FFMA.FTZ R176, R124, R47, R177 ;  /* 0x0000002f7cb07223 */ /* 0x000fe200000100b1 */
[----:B------:R-:W-:Y:S01]  /*1330*/  FMUL.FTZ R38, R129, R174 ;  /* 0x000000ae81267220 */ /* 0x000fe20000410000 */
[----:B------:R-:W-:Y:S01]  /*1340*/  FADD.FTZ R179, R179, R42 ;  /* 0x0000002ab3b37221 */ /* 0x000fe20000010000 */
[----:B------:R-:W-:Y:S01]  /*1350*/  FMUL.FTZ R129, R115, R182 ;  /* 0x000000b673817220 */ /* 0x000fe20000410000 */
[----:B------:R-:W-:Y:S01]  /*1360*/  FFMA.FTZ R176, R51, R42, R176 ;  /* 0x0000002a33b07223 */ /* 0x000fe200000100b0 */
[----:B------:R-:W-:Y:S01]  /*1370*/  SHF.L.U32 R127, R151, 0x10, RZ ;  /* 0x00000010977f7819 */ /* 0x000fe200000006ff */
[----:B------:R-:W-:Y:S01]  /*1380*/  FADD.FTZ R178, R179, R48 ;  /* 0x00000030b3b27221 */ /* 0x000fe20000010000 */
[----:B------:R-:W-:Y:S01]  /*1390*/  SHF.L.U32 R170, R170, 0x10, RZ ;  /* 0x00000010aaaa7819 */ /* 0x000fe200000006ff */
[----:B------:R-:W-:Y:S01]  /*13a0*/  FMUL.FTZ R128, R115, R194 ;  /* 0x000000c273807220 */ /* 0x000fe20000410000 */
[----:B------:R-:W-:Y:S01]  /*13b0*/  FFMA.FTZ R177, R129, R48, R176 ;  /* 0x0000003081b17223 */ /* 0x000fe200000100b0 */
[----:B------:R-:W-:-:S02]  /*13c0*/  FADD.FTZ R180, R178, R125 ;  /* 0x0000007db2b47221 */ /* 0x000fc40000010000 */
[----:B------:R-:W-:Y:S01]  /*13d0*/  FMUL.FTZ R127, R127, R170 ;  /* 0x000000aa7f7f7220 */ /* 0x000fe20000410000 */
[----:B------:R-:W-:Y:S01]  /*13e0*/  FFMA.FTZ R182, R128, R125, R177 ;  /* 0x0000007d80b67223 */ /* 0x000fe200000100b1 */
[----:B------:R-:W-:Y:S01]  /*13f0*/  SHF.L.U32 R165, R165, 0x10, RZ ;  /* 0x00000010a5a57819 */ /* 0x000fe200000006ff */
[----:B------:R-:W-:Y:S01]  /*1400*/  FMUL.FTZ R118, R115, R196 ;  /* 0x000000c473767220 */ /* 0x000fe20000410000 */
[----:B------:R-:W-:Y:S01]  /*1410*/  FADD.FTZ R180, R180, R127 ;  /* 0x0000007fb4b47221 */ /* 0x000fe20000010000 */
[----:B------:R-:W-:Y:S01]  /*1420*/  FFMA.FTZ R181, R173, R127, R182 ;  /* 0x0000007fadb57223 */ /* 0x000fe200000100b6 */
[C---:B------:R-:W-:Y:S01]  /*1430*/  FMUL.FTZ R122, R115.reuse, R122 ;  /* 0x0000007a737a7220 */ /* 0x040fe20000410000 */
[----:B------:R-:W-:Y:S01]  /*1440*/  FMUL.FTZ R39, R198, R165 ;  /* 0x000000a5c6277220 */ /* 0x000fe20000410000 */
[----:B------:R-:W-:Y:S01]  /*1450*/  FADD.FTZ R180, R180, R41 ;  /* 0x00000029b4b47221 */ /* 0x000fe20000010000 */
[----:B------:R-:W-:Y:S01]  /*1460*/  FFMA.FTZ R183, R118, R41, R181 ;  /* 0x0000002976b77223 */ /* 0x000fe200000100b5 */
[----:B------:R-:W-:-:S02]  /*1470*/  FMUL.FTZ R49, R115, R200 ;  /* 0x000000c873317220 */ /* 0x000fc40000410000 */
[----:B------:R-:W-:Y:S01]  /*1480*/  FADD.FTZ R187, R180, R39 ;  /* 0x00000027b4bb7221 */ /* 0x000fe20000010000 */
[----:B------:R-:W-:Y:S01]  /*1490*/  FFMA.FTZ R180, R122, R39, R183 ;  /* 0x000000277ab47223 */ /* 0x000fe200000100b7 */
[----:B------:R-:W-:Y:S02]  /*14a0*/  PRMT R169, R50, 0x7632, R169 ;  /* 0x0000763232a97816 */ /* 0x000fe400000000a9 */
[----:B------:R-:W-:Y:S01]  /*14b0*/  FADD.FTZ R187, R187, R40 ;  /* 0x00000028bbbb7221 */ /* 0x000fe20000010000 */
        /* <DEDUP_REMOVED lines=11> */
[----:B------:R-:W-:-:S03]  /*1570*/  FFMA.FTZ R180, R126, R35, R189 ;  /* 0x000000237eb47223 */ /* 0x000fc600000100bd */
        /* <DEDUP_REMOVED lines=27> */
[----:B------:R-:W-:Y:S01]  /*1730*/  FFMA.FTZ R182, R123, R38, R182 ;  /* 0x000000267bb67223 */ /* 0x000fe200000100b6 */
[----:B------:R-:W-:Y:S06]  /*1740*/  BRA `(.L_x_476) ;  /* 0x0000001000387947 */ /* 0x000fec0003800000 */
.L_x_475:
        /* <DEDUP_REMOVED lines=11> */
[----:B0-----:R-:W-:-:S06]  /*1800*/  IMAD.WIDE.U32 R40, R116, 0x10, R2 ;  /* 0x0000001074287825 */ /* 0x001fcc00078e0002 */
[----:B------:R-:W4:Y:S01]  /*1810*/  LDG.E.128 R40, desc[UR6][R40.64] ;  /* 0x0000000628287981 */ /* 0x000f22000c1e1d00 */
[----:B------:R-:W-:-:S04]  /*1820*/  IMAD.WIDE.U32 R44, R114, 0x10, R2 ;  /* 0x00000010722c7825 */ /* 0x000fc800078e0002 */
[----:B------:R-:W-:Y:S02]  /*1830*/  IMAD.WIDE.U32 R48, R112, 0x10, R2 ;  /* 0x0000001070307825 */ /* 0x000fe400078e0002 */
[----:B------:R-:W4:Y:S01]  /*1840*/  LDG.E.128 R44, desc[UR6][R44.64] ;  /* 0x000000062c2c7981 */ /* 0x000f22000c1e1d00 */
[----:B------:R-:W0:Y:S03]  /*1850*/  LDC.64 R2, c[0x0][0x3b0] ;  /* 0x0000ec00ff027b82 */ /* 0x000e260000000a00 */
[----:B------:R-:W4:Y:S01]  /*1860*/  LDG.E.128 R48, desc[UR6][R48.64] ;  /* 0x0000000630307981 */ /* 0x000f22000c1e1d00 */
[----:B-1----:R-:W-:-:S04]  /*1870*/  IMAD.WIDE.U32 R12, R116, 0x10, R20 ;  /* 0x00000010740c7825 */ /* 0x002fc800078e0014 */
[--C-:B------:R-:W-:Y:S02]  /*1880*/  IMAD.WIDE.U32 R16, R114, 0x10, R20.reuse ;  /* 0x0000001072107825 */ /* 0x100fe400078e0014 */
[----:B------:R-:W5:Y:S02]  /*1890*/  LDG.E.128 R12, desc[UR6][R12.64] ;  /* 0x000000060c0c7981 */ /* 0x000f64000c1e1d00 */
[----:B------:R-:W-:Y:S02]  /*18a0*/  IMAD.WIDE.U32 R20, R112, 0x10, R20 ;  /* 0x0000001070147825 */ /* 0x000fe400078e0014 */
[----:B------:R-:W5:Y:S04]  /*18b0*/  LDG.E.128 R16, desc[UR6][R16.64] ;  /* 0x0000000610107981 */ /* 0x000f68000c1e1d00 */
[----:B------:R-:W5:Y:S01]  /*18c0*/  LDG.E.128 R20, desc[UR6][R20.64] ;  /* 0x0000000614147981 */ /* 0x000f62000c1e1d00 */
[----:B0-----:R-:W-:-:S04]  /*18d0*/  IMAD.WIDE.U32 R54, R116, 0x8, R2 ;  /* 0x0000000874367825 */ /* 0x001fc800078e0002 */
        /* <DEDUP_REMOVED lines=14> */
[----:B------:R-:W-:Y:S02]  /*19c0*/  SHF.L.U32 R29, R29, 0x10, RZ ;  /* 0x000000101d1d7819 */ /* 0x000fe400000006ff */
[C---:B------:R-:W-:Y:S02]  /*19d0*/  PRMT R118, R30.reuse, 0x7632, R118 ;  /* 0x000076321e767816 */ /* 0x040fe40000000076 */
[----:B------:R-:W-:Y:S02]  /*19e0*/  SHF.L.U32 R121, R30, 0x10, RZ ;  /* 0x000000101e797819 */ /* 0x000fe400000006ff */
[----:B------:R-:W-:-:S02]  /*19f0*/  SHF.L.U32 R123, R31, 0x10, RZ ;  /* 0x000000101f7b7819 */ /* 0x000fc400000006ff */
[C---:B---3--:R-:W-:Y:S02]  /*1a00*/  SHF.L.U32 R125, R32.reuse, 0x10, RZ ;  /* 0x00000010207d7819 */ /* 0x048fe400000006ff */
[----:B------:R-:W-:Y:S02]  /*1a10*/  SHF.L.U32 R127, R33, 0x10, RZ ;  /* 0x00000010217f7819 */ /* 0x000fe400000006ff */
[----:B------:R-:W-:Y:S02]  /*1a20*/  PRMT R120, R32, 0x7632, R120 ;  /* 0x0000763220787816 */ /* 0x000fe40000000078 */
[C---:B------:R-:W-:Y:S02]  /*1a30*/  PRMT R122, R34.reuse, 0x7632, R122 ;  /* 0x00007632227a7816 */ /* 0x040fe4000000007a */
[----:B------:R-:W-:Y:S02]  /*1a40*/  SHF.L.U32 R129, R34, 0x10, RZ ;  /* 0x0000001022817819 */ /* 0x000fe400000006ff */
[----:B----4-:R-:W-:-:S02]  /*1a50*/  PRMT R130, R38, 0x7632, R130 ;  /* 0x0000763226827816 */ /* 0x010fc40000000082 */
        /* <DEDUP_REMOVED lines=220> */
[----:B------:R-:W-:-:S07]  /*2820*/  FFMA.FTZ R182, R123, R38, R182 ;  /* 0x000000267bb67223 */ /* 0x000fce00000100b6 */
.L_x_476:
[----:B------:R-:W-:Y:S01]  /*2830*/  UMOV UR5, 0xffffffff ;  /* 0xffffffff00057882 */ /* 0x000fe20000000000 */
[----:B------:R-:W-:Y:S01]  /*2840*/  ISETP.NE.U32.AND P1, PT, RZ, UR12, PT ;  /* 0x0000000cff007c0c */ /* 0x000fe2000bf25070 */
        /* <DEDUP_REMOVED lines=42> */
[----:B------:R-:W-:Y:S01]  /*2af0*/  ISETP.NE.AND.EX P1, PT, RZ, UR13, PT, P1 ;  /* 0x0000000dff007c0c */ /* 0x000fe2000bf25310 */
        /* <DEDUP_REMOVED lines=25> */
.L_x_499:
[----:B-1----:R-:W-:Y:S01]  /*2c90*/  FADD.FTZ R29, R136, R29 ;  /* 0x0000001d881d7221 */ /* 0x002fe20000010000 */
[----:B--2---:R-:W-:-:S03]  /*2ca0*/  FADD.FTZ R31, R140, R31 ;  /* 0x0000001f8c1f7221 */ /* 0x004fc60000010000 */
[----:B------:R-:W-:Y:S01]  /*2cb0*/  FMUL.FTZ R29, R29, UR15 ;  /* 0x0000000f1d1d7c20 */ /* 0x000fe20008410000 */
[----:B------:R-:W-:-:S04]  /*2cc0*/  FMUL.FTZ R130, R31, UR15 ;  /* 0x0000000f1f827c20 */ /* 0x000fc80008410000 */
[----:B------:R-:W-:Y:S01]  /*2cd0*/  FSEL R131, R29, RZ, !P2 ;  /* 0x000000ff1d837208 */ /* 0x000fe20005000000 */
[----:B------:R-:W-:Y:S06]  /*2ce0*/  @!P1 BRA `(.L_x_478) ;  /* 0x0000001c00409947 */ /* 0x000fec0003800000 */
[----:B------:R-:W-:Y:S01]  /*2cf0*/  UISETP.NE.U32.AND UP0, UPT, UR16, URZ, UPT ;  /* 0x000000ff1000728c */ /* 0x000fe2000bf05070 */
[----:B------:R-:W-:Y:S02]  /*2d00*/  PRMT R29, R23, 0x7632, R29 ;  /* 0x00007632171d7816 */ /* 0x000fe4000000001d */
[----:B------:R-:W-:Y:S01]  /*2d10*/  PRMT R31, R22, 0x7632, R31 ;  /* 0x00007632161f7816 */ /* 0x000fe2000000001f */
[----:B------:R-:W-:Y:S01]  /*2d20*/  UISETP.NE.AND.EX UP0, UPT, UR17, URZ, UPT, UP0 ;  /* 0x000000ff1100728c */ /* 0x000fe2000bf05300 */
[----:B------:R-:W-:Y:S02]  /*2d30*/  PRMT R33, R21, 0x7632, R33 ;  /* 0x0000763215217816 */ /* 0x000fe40000000021 */
[----:B------:R-:W-:Y:S02]  /*2d40*/  PRMT R32, R20, 0x7632, R32 ;  /* 0x0000763214207816 */ /* 0x000fe40000000020 */
[----:B------:R-:W-:Y:S02]  /*2d50*/  PRMT R139, R19, 0x7632, R139 ;  /* 0x00007632138b7816 */ /* 0x000fe4000000008b */
[----:B------:R-:W-:-:S02]  /*2d60*/  PRMT R137, R18, 0x7632, R137 ;  /* 0x0000763212897816 */ /* 0x000fc40000000089 */
[----:B0-----:R-:W-:Y:S02]  /*2d70*/  PRMT R136, R17, 0x7632, R136 ;  /* 0x0000763211887816 */ /* 0x001fe40000000088 */
[----:B------:R-:W-:Y:S02]  /*2d80*/  PRMT R140, R16, 0x7632, R140 ;  /* 0x00007632108c7816 */ /* 0x000fe4000000008c */
[----:B------:R-:W-:Y:S02]  /*2d90*/  PRMT R143, R15, 0x7632, R143 ;  /* 0x000076320f8f7816 */ /* 0x000fe4000000008f */
[----:B------:R-:W-:Y:S02]  /*2da0*/  PRMT R144, R14, 0x7632, R144 ;  /* 0x000076320e907816 */ /* 0x000fe40000000090 */
[----:B------:R-:W-:Y:S02]  /*2db0*/  PRMT R160, R13, 0x7632, R160 ;  /* 0x000076320da07816 */ /* 0x000fe400000000a0 */
[----:B------:R-:W-:Y:S01]  /*2dc0*/  PRMT R161, R12, 0x7632, R161 ;  /* 0x000076320ca17816 */ /* 0x000fe200000000a1 */
[----:B------:R-:W-:Y:S06]  /*2dd0*/  BRA.U UP0, `(.L_x_479) ;  /* 0x0000000d005c7547 */ /* 0x000fec000b800000 */
[C-C-:B------:R-:W-:Y:S01]  /*2de0*/  FFMA.FTZ R0, R130.reuse, R0, R131.reuse ;  /* 0x0000000082007223 */ /* 0x140fe20000010083 */
[--C-:B------:R-:W-:Y:S01]  /*2df0*/  FFMA.FTZ R159, R130, R159, R131.reuse ;  /* 0x0000009f829f7223 */ /* 0x100fe20000010083 */
[----:B------:R-:W-:Y:S01]  /*2e00*/  SHF.L.U32 R162, R12, 0x10, RZ ;  /* 0x000000100ca27819 */ /* 0x000fe200000006ff */
[----:B------:R-:W-:Y:S01]  /*2e10*/  FFMA.FTZ R120, R130, R120, R131 ;  /* 0x0000007882787223 */ /* 0x000fe20000010083 */
[----:B------:R-:W-:Y:S01]  /*2e20*/  SHF.L.U32 R164, R161, 0x10, RZ ;  /* 0x00000010a1a47819 */ /* 0x000fe200000006ff */
[----:B------:R-:W-:Y:S01]  /*2e30*/  FADD.FTZ R0, -R0, R133 ;  /* 0x0000008500007221 */ /* 0x000fe20000010100 */
[----:B------:R-:W-:Y:S01]  /*2e40*/  FADD.FTZ R142, -R159, R142 ;  /* 0x0000008e9f8e7221 */ /* 0x000fe20000010100 */
[C-C-:B------:R-:W-:Y:S01]  /*2e50*/  FFMA.FTZ R133, R130.reuse, R138, R131.reuse ;  /* 0x0000008a82857223 */ /* 0x140fe20000010083 */
[C-C-:B------:R-:W-:Y:S01]  /*2e60*/  FFMA.FTZ R138, R130.reuse, R163, R131.reuse ;  /* 0x000000a3828a7223 */ /* 0x140fe20000010083 */
[C---:B------:R-:W-:Y:S01]  /*2e70*/  FFMA.FTZ R0, R115.reuse, R0, R162 ;  /* 0x0000000073007223 */ /* 0x040fe200000100a2 */
[----:B------:R-:W-:Y:S01]  /*2e80*/  FFMA.FTZ R142, R115, R142, R164 ;  /* 0x0000008e738e7223 */ /* 0x000fe200000100a4 */
[----:B------:R-:W-:Y:S01]  /*2e90*/  FFMA.FTZ R163, R130, R49, R131 ;  /* 0x0000003182a37223 */ /* 0x000fe20000010083 */
[----:B------:R-:W-:Y:S01]  /*2ea0*/  FADD.FTZ R120, -R120, R45 ;  /* 0x0000002d78787221 */ /* 0x000fe20000010100 */
[-C--:B------:R-:W-:Y:S01]  /*2eb0*/  FMUL.FTZ R0, R0, R113.reuse ;  /* 0x0000007100007220 */ /* 0x080fe20000410000 */
[----:B------:R-:W-:Y:S01]  /*2ec0*/  FMUL.FTZ R142, R142, R113 ;  /* 0x000000718e8e7220 */ /* 0x000fe20000410000 */
[----:B------:R-:W-:Y:S01]  /*2ed0*/  LOP3.LUT P5, RZ, R54, 0xff, RZ, 0xc0, !PT ;  /* 0x000000ff36ff7812 */ /* 0x000fe200078ac0ff */
[----:B------:R-:W-:Y:S01]  /*2ee0*/  FADD.FTZ R30, -R133, R30 ;  /* 0x0000001e851e7221 */ /* 0x000fe20000010100 */
[----:B------:R-:W-:Y:S01]  /*2ef0*/  FMUL.FTZ R0, R0, UR4 ;  /* 0x0000000400007c20 */ /* 0x000fe20008410000 */
[----:B------:R-:W-:Y:S01]  /*2f00*/  FMUL.FTZ R49, R142, UR4 ;  /* 0x000000048e317c20 */ /* 0x000fe20008410000 */
[----:B------:R-:W-:Y:S01]  /*2f10*/  LOP3.LUT P2, RZ, R54, 0xff00, RZ, 0xc0, !PT ;  /* 0x0000ff0036ff7812 */ /* 0x000fe2000784c0ff */
[C-C-:B------:R-:W-:Y:S01]  /*2f20*/  FFMA.FTZ R159, R130.reuse, R146, R131.reuse ;  /* 0x00000092829f7223 */ /* 0x140fe20000010083 */
[----:B------:R-:W-:Y:S01]  /*2f30*/  SHF.L.U32 R45, R13, 0x10, RZ ;  /* 0x000000100d2d7819 */ /* 0x000fe200000006ff */
[--C-:B------:R-:W-:Y:S01]  /*2f40*/  FFMA.FTZ R141, R130, R141, R131.reuse ;  /* 0x0000008d828d7223 */ /* 0x100fe20000010083 */
[----:B------:R-:W-:Y:S01]  /*2f50*/  ISETP.GE.U32.AND P1, PT, R54, RZ, PT ;  /* 0x000000ff3600720c */ /* 0x000fe20003f26070 */
[C-C-:B------:R-:W-:Y:S01]  /*2f60*/  FFMA.FTZ R171, R130.reuse, R171, R131.reuse ;  /* 0x000000ab82ab7223 */ /* 0x140fe20000010083 */
[--C-:B------:R-:W-:Y:S01]  /*2f70*/  FFMA.FTZ R146, R130, R175, R131.reuse ;  /* 0x000000af82927223 */ /* 0x100fe20000010083 */
[----:B------:R-:W-:Y:S01]  /*2f80*/  FSEL R0, R0, RZ, P5 ;  /* 0x000000ff00007208 */ /* 0x000fe20002800000 */
[C---:B------:R-:W-:Y:S01]  /*2f90*/  FFMA.FTZ R161, R130.reuse, R51, R131 ;  /* 0x0000003382a17223 */ /* 0x040fe20000010083 */
[----:B------:R-:W-:Y:S01]  /*2fa0*/  FSEL R49, R49, RZ, P2 ;  /* 0x000000ff31317208 */ /* 0x000fe20001000000 */
[----:B------:R-:W-:Y:S01]  /*2fb0*/  FFMA.FTZ R30, R115, R30, R45 ;  /* 0x0000001e731e7223 */ /* 0x000fe2000001002d */
[C---:B------:R-:W-:Y:S01]  /*2fc0*/  LOP3.LUT P6, RZ, R55.reuse, 0xff, RZ, 0xc0, !PT ;  /* 0x000000ff37ff7812 */ /* 0x040fe200078cc0ff */
[----:B------:R-:W-:Y:S01]  /*2fd0*/  FFMA.FTZ R119, R130, R119, R131 ;  /* 0x0000007782777223 */ /* 0x000fe20000010083 */
[C---:B------:R-:W-:Y:S01]  /*2fe0*/  LOP3.LUT P5, RZ, R55.reuse, 0xff00, RZ, 0xc0, !PT ;  /* 0x0000ff0037ff7812 */ /* 0x040fe200078ac0ff */
[----:B------:R-:W-:Y:S01]  /*2ff0*/  FADD.FTZ R138, -R138, R135 ;  /* 0x000000878a8a7221 */ /* 0x000fe20000010100 */
[----:B------:R-:W-:Y:S01]  /*3000*/  LOP3.LUT P2, RZ, R55, 0xff0000, RZ, 0xc0, !PT ;  /* 0x00ff000037ff7812 */ /* 0x000fe2000784c0ff */
[----:B------:R-:W-:Y:S01]  /*3010*/  FADD.FTZ R28, -R141, R28 ;  /* 0x0000001c8d1c7221 */ /* 0x000fe20000010100 */
[----:B------:R-:W-:Y:S01]  /*3020*/  ISETP.GE.U32.AND.EX P1, PT, R55, 0x1000000, PT, P1 ;  /* 0x010000003700780c */ /* 0x000fe20003f26110 */
[----:B------:R-:W-:Y:S01]  /*3030*/  FADD.FTZ R134, -R171, R134 ;  /* 0x00000086ab867221 */ /* 0x000fe20000010100 */
[----:B------:R-:W-:Y:S01]  /*3040*/  SHF.L.U32 R160, R160, 0x10, RZ ;  /* 0x00000010a0a07819 */ /* 0x000fe200000006ff */
[----:B------:R-:W-:Y:S01]  /*3050*/  FADD.FTZ R146, -R146, R145 ;  /* 0x0000009192927221 */ /* 0x000fe20000010100 */
[----:B------:R-:W-:Y:S01]  /*3060*/  SHF.L.U32 R55, R144, 0x10, RZ ;  /* 0x0000001090377819 */ /* 0x000fe200000006ff */
[-C--:B------:R-:W-:Y:S01]  /*3070*/  FMUL.FTZ R30, R30, R113.reuse ;  /* 0x000000711e1e7220 */ /* 0x080fe20000410000 */
[----:B------:R-:W-:Y:S01]  /*3080*/  SHF.L.U32 R143, R143, 0x10, RZ ;  /* 0x000000108f8f7819 */ /* 0x000fe200000006ff */
[C---:B------:R-:W-:Y:S01]  /*3090*/  FFMA.FTZ R138, R115.reuse, R138, R160 ;  /* 0x0000008a738a7223 */ /* 0x040fe200000100a0 */
[----:B------:R-:W-:Y:S01]  /*30a0*/  SHF.L.U32 R51, R14, 0x10, RZ ;  /* 0x000000100e337819 */ /* 0x000fe200000006ff */
[C---:B------:R-:W-:Y:S01]  /*30b0*/  FFMA.FTZ R134, R115.reuse, R134, R55 ;  /* 0x0000008673867223 */ /* 0x040fe20000010037 */
[C---:B------:R-:W-:Y:S01]  /*30c0*/  LOP3.LUT P4, RZ, R54.reuse, 0xff0000, RZ, 0xc0, !PT ;  /* 0x00ff000036ff7812 */ /* 0x040fe2000788c0ff */
[----:B------:R-:W-:Y:S01]  /*30d0*/  FFMA.FTZ R146, R115, R146, R143 ;  /* 0x0000009273927223 */ /* 0x000fe2000001008f */
[----:B------:R-:W-:Y:S01]  /*30e0*/  LOP3.LUT P3, RZ, R54, 0xff000000, RZ, 0xc0, !PT ;  /* 0xff00000036ff7812 */ /* 0x000fe2000786c0ff */
[----:B------:R-:W-:Y:S01]  /*30f0*/  FADD.FTZ R54, -R119, R46 ;  /* 0x0000002e77367221 */ /* 0x000fe20000010100 */
[----:B------:R-:W-:Y:S01]  /*3100*/  SHF.L.U32 R45, R16, 0x10, RZ ;  /* 0x00000010102d7819 */ /* 0x000fe200000006ff */
[C---:B------:R-:W-:Y:S01]  /*3110*/  FFMA.FTZ R28, R115.reuse, R28, R51 ;  /* 0x0000001c731c7223 */ /* 0x040fe20000010033 */
[----:B------:R-:W-:Y:S01]  /*3120*/  FMUL.FTZ R30, R30, UR4 ;  /* 0x000000041e1e7c20 */ /* 0x000fe20008410000 */
[-C--:B------:R-:W-:Y:S01]  /*3130*/  FMUL.FTZ R138, R138, R113.reuse ;  /* 0x000000718a8a7220 */ /* 0x080fe20000410000 */
[-C--:B------:R-:W-:Y:S01]  /*3140*/  FMUL.FTZ R134, R134, R113.reuse ;  /* 0x0000007186867220 */ /* 0x080fe20000410000 */
[----:B------:R-:W-:Y:S01]  /*3150*/  FFMA.FTZ R54, R115, R54, R45 ;  /* 0x0000003673367223 */ /* 0x000fe2000001002d */
[-C--:B------:R-:W-:Y:S01]  /*3160*/  FMUL.FTZ R45, R28, R113.reuse ;  /* 0x000000711c2d7220 */ /* 0x080fe20000410000 */
[----:B------:R-:W-:Y:S01]  /*3170*/  FMUL.FTZ R146, R146, R113 ;  /* 0x0000007192927220 */ /* 0x000fe20000410000 */
[C-C-:B------:R-:W-:Y:S01]  /*3180*/  FFMA.FTZ R124, R130.reuse, R124, R131.reuse ;  /* 0x0000007c827c7223 */ /* 0x140fe20000010083 */
[C-C-:B------:R-:W-:Y:S01]  /*3190*/  FFMA.FTZ R118, R130.reuse, R118, R131.reuse ;  /* 0x0000007682767223 */ /* 0x140fe20000010083 */
[----:B------:R-:W-:Y:S01]  /*31a0*/  SHF.L.U32 R46, R15, 0x10, RZ ;  /* 0x000000100f2e7819 */ /* 0x000fe200000006ff */
[--C-:B------:R-:W-:Y:S01]  /*31b0*/  FFMA.FTZ R117, R130, R117, R131.reuse ;  /* 0x0000007582757223 */ /* 0x100fe20000010083 */
[----:B------:R-:W-:Y:S01]  /*31c0*/  FADD.FTZ R132, -R159, R132 ;  /* 0x000000849f847221 */ /* 0x000fe20000010100 */
[----:B------:R-:W-:Y:S01]  /*31d0*/  SHF.L.U32 R51, R140, 0x10, RZ ;  /* 0x000000108c337819 */ /* 0x000fe200000006ff */
[----:B------:R-:W-:Y:S01]  /*31e0*/  FMUL.FTZ R138, R138, UR4 ;  /* 0x000000048a8a7c20 */ /* 0x000fe20008410000 */
[----:B------:R-:W-:Y:S01]  /*31f0*/  FSEL R28, R30, RZ, P4 ;  /* 0x000000ff1e1c7208 */ /* 0x000fe20002000000 */
[----:B------:R-:W-:Y:S01]  /*3200*/  FMUL.FTZ R30, R45, UR4 ;  /* 0x000000042d1e7c20 */ /* 0x000fe20008410000 */
[----:B------:R-:W-:Y:S01]  /*3210*/  FMUL.FTZ R134, R134, UR4 ;  /* 0x0000000486867c20 */ /* 0x000fe20008410000 */
[----:B------:R-:W-:Y:S01]  /*3220*/  FMUL.FTZ R146, R146, UR4 ;  /* 0x0000000492927c20 */ /* 0x000fe20008410000 */
[----:B------:R-:W-:Y:S01]  /*3230*/  FFMA.FTZ R162, R130, R173, R131 ;  /* 0x000000ad82a27223 */ /* 0x000fe20000010083 */
[----:B------:R-:W-:Y:S01]  /*3240*/  FADD.FTZ R124, -R124, R47 ;  /* 0x0000002f7c7c7221 */ /* 0x000fe20000010100 */
[----:B------:R-:W-:Y:S01]  /*3250*/  FADD.FTZ R118, -R118, R41 ;  /* 0x0000002976767221 */ /* 0x000fe20000010100 */
[----:B------:R-:W-:Y:S01]  /*3260*/  SHF.L.U32 R41, R17, 0x10, RZ ;  /* 0x0000001011297819 */ /* 0x000fe200000006ff */
[----:B------:R-:W-:Y:S01]  /*3270*/  FFMA.FTZ R46, R115, R132, R46 ;  /* 0x00000084732e7223 */ /* 0x000fe2000001002e */
[----:B------:R-:W-:Y:S01]  /*3280*/  SHF.L.U32 R47, R18, 0x10, RZ ;  /* 0x00000010122f7819 */ /* 0x000fe200000006ff */
[----:B------:R-:W-:Y:S01]  /*3290*/  FADD.FTZ R44, -R117, R44 ;  /* 0x0000002c752c7221 */ /* 0x000fe20000010100 */
[----:B------:R-:W-:Y:S01]  /*32a0*/  FADD.FTZ R42, -R161, R42 ;  /* 0x0000002aa12a7221 */ /* 0x000fe20000010100 */
[----:B------:R-:W-:Y:S01]  /*32b0*/  FFMA.FTZ R120, R115, R120, R51 ;  /* 0x0000007873787223 */ /* 0x000fe20000010033 */
[----:B------:R-:W-:Y:S01]  /*32c0*/  SHF.L.U32 R139, R139, 0x10, RZ ;  /* 0x000000108b8b7819 */ /* 0x000fe200000006ff */
[C-C-:B------:R-:W-:Y:S01]  /*32d0*/  FFMA.FTZ R129, R130.reuse, R129, R131.reuse ;  /* 0x0000008182817223 */ /* 0x140fe20000010083 */
[----:B------:R-:W-:Y:S01]  /*32e0*/  FFMA.FTZ R128, R130, R128, R131 ;  /* 0x0000008082807223 */ /* 0x000fe20000010083 */
[----:B------:R-:W-:Y:S01]  /*32f0*/  FSEL R45, R138, RZ, P3 ;  /* 0x000000ff8a2d7208 */ /* 0x000fe20001800000 */
[----:B------:R-:W-:Y:S01]  /*3300*/  FADD.FTZ R162, -R162, R127 ;  /* 0x0000007fa2a27221 */ /* 0x000fe20000010100 */
[----:B------:R-:W-:Y:S01]  /*3310*/  FSEL R30, R30, RZ, P6 ;  /* 0x000000ff1e1e7208 */ /* 0x000fe20003000000 */
[-C--:B------:R-:W-:Y:S01]  /*3320*/  FMUL.FTZ R46, R46, R113.reuse ;  /* 0x000000712e2e7220 */ /* 0x080fe20000410000 */
[----:B------:R-:W-:Y:S01]  /*3330*/  FSEL R51, R134, RZ, P5 ;  /* 0x000000ff86337208 */ /* 0x000fe20002800000 */
[C---:B------:R-:W-:Y:S01]  /*3340*/  FFMA.FTZ R44, R115.reuse, R44, R41 ;  /* 0x0000002c732c7223 */ /* 0x040fe20000010029 */
[----:B------:R-:W-:Y:S01]  /*3350*/  FSEL R55, R146, RZ, P1 ;  /* 0x000000ff92377208 */ /* 0x000fe20000800000 */
[----:B------:R-:W-:Y:S01]  /*3360*/  FFMA.FTZ R42, R115, R42, R47 ;  /* 0x0000002a732a7223 */ /* 0x000fe2000001002f */
[C---:B------:R-:W-:Y:S01]  /*3370*/  LOP3.LUT P4, RZ, R52.reuse, 0xff, RZ, 0xc0, !PT ;  /* 0x000000ff34ff7812 */ /* 0x040fe2000788c0ff */
[----:B------:R-:W-:Y:S01]  /*3380*/  FADD.FTZ R48, -R129, R48 ;  /* 0x0000003081307221 */ /* 0x000fe20000010100 */
[----:B------:R-:W-:Y:S01]  /*3390*/  LOP3.LUT P3, RZ, R52, 0xff00, RZ, 0xc0, !PT ;  /* 0x0000ff0034ff7812 */ /* 0x000fe2000786c0ff */
[----:B------:R-:W-:Y:S01]  /*33a0*/  FADD.FTZ R128, -R128, R125 ;  /* 0x0000007d80807221 */ /* 0x000fe20000010100 */
[C---:B------:R-:W-:Y:S01]  /*33b0*/  LOP3.LUT P6, RZ, R52.reuse, 0xff0000, RZ, 0xc0, !PT ;  /* 0x00ff000034ff7812 */ /* 0x040fe200078cc0ff */
[----:B------:R-:W-:Y:S01]  /*33c0*/  FFMA.FTZ R162, R115, R162, R139 ;  /* 0x000000a273a27223 */ /* 0x000fe2000001008b */
[----:B------:R-:W-:Y:S01]  /*33d0*/  LOP3.LUT P5, RZ, R52, 0xff000000, RZ, 0xc0, !PT ;  /* 0xff00000034ff7812 */ /* 0x000fe200078ac0ff */
[-C--:B------:R-:W-:Y:S01]  /*33e0*/  FMUL.FTZ R54, R54, R113.reuse ;  /* 0x0000007136367220 */ /* 0x080fe20000410000 */
[----:B------:R-:W-:Y:S01]  /*33f0*/  ISETP.GE.U32.AND P1, PT, R52, RZ, PT ;  /* 0x000000ff3400720c */ /* 0x000fe20003f26070 */
[----:B------:R-:W-:Y:S01]  /*3400*/  FADD.FTZ R52, -R163, R40 ;  /* 0x00000028a3347221 */ /* 0x000fe20000010100 */
[----:B------:R-:W-:Y:S01]  /*3410*/  SHF.L.U32 R136, R136, 0x10, RZ ;  /* 0x0000001088887819 */ /* 0x000fe200000006ff */
[----:B------:R-:W-:Y:S01]  /*3420*/  FMUL.FTZ R46, R46, UR4 ;  /* 0x000000042e2e7c20 */ /* 0x000fe20008410000 */
[----:B------:R-:W-:Y:S01]  /*3430*/  SHF.L.U32 R137, R137, 0x10, RZ ;  /* 0x0000001089897819 */ /* 0x000fe200000006ff */
[-C--:B------:R-:W-:Y:S01]  /*3440*/  FMUL.FTZ R120, R120, R113.reuse ;  /* 0x0000007178787220 */ /* 0x080fe20000410000 */
[----:B------:R-:W-:Y:S01]  /*3450*/  SHF.L.U32 R40, R19, 0x10, RZ ;  /* 0x0000001013287819 */ /* 0x000fe200000006ff */
[-C--:B------:R-:W-:Y:S01]  /*3460*/  FMUL.FTZ R44, R44, R113.reuse ;  /* 0x000000712c2c7220 */ /* 0x080fe20000410000 */
[----:B------:R-:W-:Y:S01]  /*3470*/  SHF.L.U32 R41, R20, 0x10, RZ ;  /* 0x0000001014297819 */ /* 0x000fe200000006ff */
[-C--:B------:R-:W-:Y:S01]  /*3480*/  FMUL.FTZ R42, R42, R113.reuse ;  /* 0x000000712a2a7220 */ /* 0x080fe20000410000 */
[----:B------:R-:W-:Y:S01]  /*3490*/  SHF.L.U32 R47, R21, 0x10, RZ ;  /* 0x00000010152f7819 */ /* 0x000fe200000006ff */
[C---:B------:R-:W-:Y:S01]  /*34a0*/  FFMA.FTZ R124, R115.reuse, R124, R136 ;  /* 0x0000007c737c7223 */ /* 0x040fe20000010088 */
[C---:B------:R-:W-:Y:S01]  /*34b0*/  FFMA.FTZ R48, R115.reuse, R48, R137 ;  /* 0x0000003073307223 */ /* 0x040fe20000010089 */
[C---:B------:R-:W-:Y:S01]  /*34c0*/  FFMA.FTZ R40, R115.reuse, R128, R40 ;  /* 0x0000008073287223 */ /* 0x040fe20000010028 */
[C---:B------:R-:W-:Y:S01]  /*34d0*/  FFMA.FTZ R118, R115.reuse, R118, R41 ;  /* 0x0000007673767223 */ /* 0x040fe20000010029 */
[----:B------:R-:W-:Y:S01]  /*34e0*/  FFMA.FTZ R52, R115, R52, R47 ;  /* 0x0000003473347223 */ /* 0x000fe2000001002f */
[-C--:B------:R-:W-:Y:S01]  /*34f0*/  FMUL.FTZ R162, R162, R113.reuse ;  /* 0x00000071a2a27220 */ /* 0x080fe20000410000 */
[----:B------:R-:W-:Y:S01]  /*3500*/  FMUL.FTZ R54, R54, UR4 ;  /* 0x0000000436367c20 */ /* 0x000fe20008410000 */
[----:B------:R-:W-:Y:S01]  /*3510*/  FMUL.FTZ R120, R120, UR4 ;  /* 0x0000000478787c20 */ /* 0x000fe20008410000 */
[----:B------:R-:W-:Y:S01]  /*3520*/  FSEL R46, R46, RZ, P2 ;  /* 0x000000ff2e2e7208 */ /* 0x000fe20001000000 */
[----:B------:R-:W-:Y:S01]  /*3530*/  FMUL.FTZ R44, R44, UR4 ;  /* 0x000000042c2c7c20 */ /* 0x000fe20008410000 */
[----:B------:R-:W-:Y:S01]  /*3540*/  FMUL.FTZ R42, R42, UR4 ;  /* 0x000000042a2a7c20 */ /* 0x000fe20008410000 */
[C---:B------:R-:W-:Y:S01]  /*3550*/  LOP3.LUT P2, RZ, R53.reuse, 0xff, RZ, 0xc0, !PT ;  /* 0x000000ff35ff7812 */ /* 0x040fe2000784c0ff */
[-C--:B------:R-:W-:Y:S01]  /*3560*/  FMUL.FTZ R124, R124, R113.reuse ;  /* 0x000000717c7c7220 */ /* 0x080fe20000410000 */
[-C--:B------:R-:W-:Y:S01]  /*3570*/  FMUL.FTZ R48, R48, R113.reuse ;  /* 0x0000007130307220 */ /* 0x080fe20000410000 */
[-C--:B------:R-:W-:Y:S01]  /*3580*/  FMUL.FTZ R40, R40, R113.reuse ;  /* 0x0000007128287220 */ /* 0x080fe20000410000 */
[-C--:B------:R-:W-:Y:S01]  /*3590*/  FMUL.FTZ R118, R118, R113.reuse ;  /* 0x0000007176767220 */ /* 0x080fe20000410000 */
[----:B------:R-:W-:Y:S01]  /*35a0*/  FMUL.FTZ R52, R52, R113 ;  /* 0x0000007134347220 */ /* 0x000fe20000410000 */
[----:B------:R-:W-:Y:S01]  /*35b0*/  FMUL.FTZ R162, R162, UR4 ;  /* 0x00000004a2a27c20 */ /* 0x000fe20008410000 */
[C---:B------:R-:W-:Y:S01]  /*35c0*/  ISETP.GE.U32.AND.EX P1, PT, R53.reuse, 0x1000000, PT, P1 ;  /* 0x010000003500780c */ /* 0x040fe20003f26110 */
[----:B------:R-:W-:Y:S01]  /*35d0*/  FMUL.FTZ R124, R124, UR4 ;  /* 0x000000047c7c7c20 */ /* 0x000fe20008410000 */
[----:B------:R-:W-:Y:S01]  /*35e0*/  FSEL R54, R54, RZ, P4 ;  /* 0x000000ff36367208 */ /* 0x000fe20002000000 */
[----:B------:R-:W-:Y:S01]  /*35f0*/  FMUL.FTZ R48, R48, UR4 ;  /* 0x0000000430307c20 */ /* 0x000fe20008410000 */
[----:B------:R-:W-:Y:S01]  /*3600*/  FSEL R119, R120, RZ, P3 ;  /* 0x000000ff78777208 */ /* 0x000fe20001800000 */
[----:B------:R-:W-:Y:S01]  /*3610*/  FMUL.FTZ R40, R40, UR4 ;  /* 0x0000000428287c20 */ /* 0x000fe20008410000 */
[C---:B------:R-:W-:Y:S01]  /*3620*/  LOP3.LUT P4, RZ, R53.reuse, 0xff00, RZ, 0xc0, !PT ;  /* 0x0000ff0035ff7812 */ /* 0x040fe2000788c0ff */
[----:B------:R-:W-:Y:S01]  /*3630*/  FMUL.FTZ R118, R118, UR4 ;  /* 0x0000000476767c20 */ /* 0x000fe20008410000 */
[----:B------:R-:W-:Y:S01]  /*3640*/  LOP3.LUT P3, RZ, R53, 0xff0000, RZ, 0xc0, !PT ;  /* 0x00ff000035ff7812 */ /* 0x000fe2000786c0ff */
[----:B------:R-:W-:Y:S01]  /*3650*/  FMUL.FTZ R52, R52, UR4 ;  /* 0x0000000434347c20 */ /* 0x000fe20008410000 */
[----:B------:R-:W-:Y:S01]  /*3660*/  FSEL R44, R44, RZ, P6 ;  /* 0x000000ff2c2c7208 */ /* 0x000fe20003000000 */
[--C-:B------:R-:W-:Y:S01]  /*3670*/  FFMA.FTZ R126, R130, R126, R131.reuse ;  /* 0x0000007e827e7223 */ /* 0x100fe20000010083 */
[----:B------:R-:W-:Y:S01]  /*3680*/  FSEL R42, R42, RZ, P2 ;  /* 0x000000ff2a2a7208 */ /* 0x000fe20001000000 */
[--C-:B------:R-:W-:Y:S01]  /*3690*/  FFMA.FTZ R43, R130, R43, R131.reuse ;  /* 0x0000002b822b7223 */ /* 0x100fe20000010083 */
[----:B------:R-:W-:Y:S01]  /*36a0*/  LOP3.LUT P6, RZ, R2, 0xff, RZ, 0xc0, !PT ;  /* 0x000000ff02ff7812 */ /* 0x000fe200078cc0ff */
[--C-:B------:R-:W-:Y:S01]  /*36b0*/  FFMA.FTZ R122, R130, R122, R131.reuse ;  /* 0x0000007a827a7223 */ /* 0x100fe20000010083 */
[----:B------:R-:W-:Y:S01]  /*36c0*/  LOP3.LUT P2, RZ, R2, 0xff0000, RZ, 0xc0, !PT ;  /* 0x00ff000002ff7812 */ /* 0x000fe2000784c0ff */
[--C-:B------:R-:W-:Y:S01]  /*36d0*/  FFMA.FTZ R121, R130, R121, R131.reuse ;  /* 0x0000007982797223 */ /* 0x100fe20000010083 */
[----:B------:R-:W-:Y:S01]  /*36e0*/  FSEL R53, R162, RZ, P1 ;  /* 0x000000ffa2357208 */ /* 0x000fe20000800000 */
[--C-:B------:R-:W-:Y:S01]  /*36f0*/  FFMA.FTZ R50, R130, R50, R131.reuse ;  /* 0x0000003282327223 */ /* 0x100fe20000010083 */
[----:B------:R-:W-:Y:S01]  /*3700*/  ISETP.GE.U32.AND P1, PT, R2, RZ, PT ;  /* 0x000000ff0200720c */ /* 0x000fe20003f26070 */
[----:B------:R-:W-:Y:S01]  /*3710*/  FFMA.FTZ R123, R130, R123, R131 ;  /* 0x0000007b827b7223 */ /* 0x000fe20000010083 */
[----:B------:R-:W-:Y:S01]  /*3720*/  FSEL R41, R124, RZ, P5 ;  /* 0x000000ff7c297208 */ /* 0x000fe20002800000 */
[----:B------:R-:W-:Y:S01]  /*3730*/  FADD.FTZ R126, -R126, R35 ;  /* 0x000000237e7e7221 */ /* 0x000fe20000010100 */
        /* <DEDUP_REMOVED lines=8> */
[C---:B------:R-:W-:Y:S01]  /*37c0*/  LOP3.LUT P5, RZ, R2.reuse, 0xff00, RZ, 0xc0, !PT ;  /* 0x0000ff0002ff7812 */ /* 0x040fe200078ac0ff */
[----:B------:R-:W-:Y:S01]  /*37d0*/  FADD.FTZ R38, -R123, R38 ;  /* 0x000000267b267221 */ /* 0x000fe20000010100 */
[----:B------:R-:W-:-:S02]  /*37e0*/  LOP3.LUT P4, RZ, R2, 0xff000000, RZ, 0xc0, !PT ;  /* 0xff00000002ff7812 */ /* 0x000fc4000788c0ff */
[C---:B------:R-:W-:Y:S02]  /*37f0*/  LOP3.LUT P3, RZ, R3.reuse, 0xff, RZ, 0xc0, !PT ;  /* 0x000000ff03ff7812 */ /* 0x040fe4000786c0ff */
[C---:B------:R-:W-:Y:S02]  /*3800*/  LOP3.LUT P6, RZ, R3.reuse, 0xff00, RZ, 0xc0, !PT ;  /* 0x0000ff0003ff7812 */ /* 0x040fe400078cc0ff */
[C---:B------:R-:W-:Y:S02]  /*3810*/  LOP3.LUT P2, RZ, R3.reuse, 0xff0000, RZ, 0xc0, !PT ;  /* 0x00ff000003ff7812 */ /* 0x040fe4000784c0ff */
[----:B------:R-:W-:Y:S02]  /*3820*/  ISETP.GE.U32.AND.EX P1, PT, R3, 0x1000000, PT, P1 ;  /* 0x010000000300780c */ /* 0x000fe40003f26110 */
[----:B------:R-:W0:Y:S01]  /*3830*/  LDC.64 R2, c[0x0][0x468] ;  /* 0x00011a00ff027b82 */ /* 0x000e220000000a00 */
[----:B------:R-:W-:Y:S02]  /*3840*/  SHF.L.U32 R34, R33, 0x10, RZ ;  /* 0x0000001021227819 */ /* 0x000fe400000006ff */
[----:B------:R-:W-:-:S02]  /*3850*/  SHF.L.U32 R35, R29, 0x10, RZ ;  /* 0x000000101d237819 */ /* 0x000fc400000006ff */
[----:B------:R-:W-:Y:S01]  /*3860*/  SHF.L.U32 R32, R32, 0x10, RZ ;  /* 0x0000001020207819 */ /* 0x000fe200000006ff */
[----:B------:R-:W-:Y:S01]  /*3870*/  FFMA.FTZ R34, R115, R36, R34 ;  /* 0x0000002473227223 */ /* 0x000fe20000010022 */
[----:B------:R-:W-:Y:S01]  /*3880*/  SHF.L.U32 R31, R31, 0x10, RZ ;  /* 0x000000101f1f7819 */ /* 0x000fe200000006ff */
[C---:B------:R-:W-:Y:S01]  /*3890*/  FFMA.FTZ R38, R115.reuse, R38, R35 ;  /* 0x0000002673267223 */ /* 0x040fe20000010023 */
[----:B------:R-:W-:Y:S01]  /*38a0*/  SHF.L.U32 R29, R22, 0x10, RZ ;  /* 0x00000010161d7819 */ /* 0x000fe200000006ff */
[----:B------:R-:W-:Y:S01]  /*38b0*/  FFMA.FTZ R32, R115, R122, R32 ;  /* 0x0000007a73207223 */ /* 0x000fe20000010020 */
[----:B------:R-:W-:Y:S01]  /*38c0*/  SHF.L.U32 R33, R23, 0x10, RZ ;  /* 0x0000001017217819 */ /* 0x000fe200000006ff */
[C---:B------:R-:W-:Y:S01]  /*38d0*/  FFMA.FTZ R126, R115.reuse, R126, R31 ;  /* 0x0000007e737e7223 */ /* 0x040fe2000001001f */
[-C--:B------:R-:W-:Y:S01]  /*38e0*/  FMUL.FTZ R37, R34, R113.reuse ;  /* 0x0000007122257220 */ /* 0x080fe20000410000 */
[C---:B------:R-:W-:Y:S01]  /*38f0*/  FFMA.FTZ R50, R115.reuse, R50, R29 ;  /* 0x0000003273327223 */ /* 0x040fe2000001001d */
[-C--:B------:R-:W-:Y:S01]  /*3900*/  FMUL.FTZ R36, R32, R113.reuse ;  /* 0x0000007120247220 */ /* 0x080fe20000410000 */
[----:B------:R-:W-:Y:S01]  /*3910*/  FFMA.FTZ R48, R115, R48, R33 ;  /* 0x0000003073307223 */ /* 0x000fe20000010021 */
[-C--:B------:R-:W-:Y:S01]  /*3920*/  FMUL.FTZ R126, R126, R113.reuse ;  /* 0x000000717e7e7220 */ /* 0x080fe20000410000 */
[-C--:B------:R-:W-:Y:S01]  /*3930*/  FMUL.FTZ R38, R38, R113.reuse ;  /* 0x0000007126267220 */ /* 0x080fe20000410000 */
[-C--:B------:R-:W-:Y:S01]  /*3940*/  FMUL.FTZ R50, R50, R113.reuse ;  /* 0x0000007132327220 */ /* 0x080fe20000410000 */
[----:B------:R-:W-:Y:S01]  /*3950*/  FMUL.FTZ R48, R48, R113 ;  /* 0x0000007130307220 */ /* 0x000fe20000410000 */
[----:B------:R-:W-:Y:S01]  /*3960*/  F2FP.BF16.F32.PACK_AB R29, R45, R28 ;  /* 0x0000001c2d1d723e */ /* 0x000fe200000010ff */
[----:B------:R-:W-:Y:S01]  /*3970*/  FMUL.FTZ R36, R36, UR4 ;  /* 0x0000000424247c20 */ /* 0x000fe20008410000 */
[----:B------:R-:W-:Y:S01]  /*3980*/  F2FP.BF16.F32.PACK_AB R28, R49, R0 ;  /* 0x00000000311c723e */ /* 0x000fe200000010ff */
[----:B------:R-:W-:Y:S01]  /*3990*/  FMUL.FTZ R50, R50, UR4 ;  /* 0x0000000432327c20 */ /* 0x000fe20008410000 */
[----:B------:R-:W-:Y:S01]  /*39a0*/  FMUL.FTZ R48, R48, UR4 ;  /* 0x0000000430307c20 */ /* 0x000fe20008410000 */
[----:B------:R-:W-:Y:S01]  /*39b0*/  FMUL.FTZ R0, R38, UR4 ;  /* 0x0000000426007c20 */ /* 0x000fe20008410000 */
[----:B------:R-:W-:Y:S01]  /*39c0*/  FMUL.FTZ R126, R126, UR4 ;  /* 0x000000047e7e7c20 */ /* 0x000fe20008410000 */
[----:B------:R-:W-:Y:S01]  /*39d0*/  FMUL.FTZ R37, R37, UR4 ;  /* 0x0000000425257c20 */ /* 0x000fe20008410000 */
[----:B------:R-:W-:Y:S01]  /*39e0*/  F2FP.BF16.F32.PACK_AB R33, R41, R44 ;  /* 0x0000002c2921723e */ /* 0x000fe200000010ff */
[----:B0-----:R-:W-:Y:S01]  /*39f0*/  IMAD.WIDE.U32 R116, R116, 0x10, R2 ;  /* 0x0000001074747825 */ /* 0x001fe200078e0002 */
[----:B------:R-:W-:-:S02]  /*3a00*/  FSEL R38, R50, RZ, P3 ;  /* 0x000000ff32267208 */ /* 0x000fc40001800000 */
[----:B------:R-:W-:Y:S01]  /*3a10*/  FSEL R39, R48, RZ, P2 ;  /* 0x000000ff30277208 */ /* 0x000fe20001000000 */
[--C-:B------:R-:W-:Y:S01]  /*3a20*/  IMAD.WIDE.U32 R114, R114, 0x10, R2.reuse ;  /* 0x0000001072727825 */ /* 0x100fe200078e0002 */
[----:B------:R-:W-:Y:S02]  /*3a30*/  FSEL R0, R0, RZ, P1 ;  /* 0x000000ff00007208 */ /* 0x000fe40000800000 */
[----:B------:R-:W-:Y:S01]  /*3a40*/  FSEL R43, R126, RZ, P6 ;  /* 0x000000ff7e2b7208 */ /* 0x000fe20003000000 */
[----:B------:R-:W-:Y:S01]  /*3a50*/  IMAD.WIDE.U32 R2, R112, 0x10, R2 ;  /* 0x0000001070027825 */ /* 0x000fe200078e0002 */
[----:B------:R-:W-:Y:S02]  /*3a60*/  FSEL R37, R37, RZ, P4 ;  /* 0x000000ff25257208 */ /* 0x000fe40002000000 */
[----:B------:R-:W-:Y:S02]  /*3a70*/  FSEL R41, R36, RZ, P5 ;  /* 0x000000ff24297208 */ /* 0x000fe40002800000 */
[----:B------:R-:W-:-:S02]  /*3a80*/  F2FP.BF16.F32.PACK_AB R31, R55, R46 ;  /* 0x0000002e371f723e */ /* 0x000fc400000010ff */
[----:B------:R-:W-:Y:S02]  /*3a90*/  F2FP.BF16.F32.PACK_AB R30, R51, R30 ;  /* 0x0000001e331e723e */ /* 0x000fe400000010ff */
[----:B------:R-:W-:Y:S02]  /*3aa0*/  F2FP.BF16.F32.PACK_AB R35, R53, R40 ;  /* 0x000000283523723e */ /* 0x000fe400000010ff */
[----:B------:R-:W-:Y:S01]  /*3ab0*/  F2FP.BF16.F32.PACK_AB R34, R47, R42 ;  /* 0x0000002a2f22723e */ /* 0x000fe200000010ff */
[----:B------:R2:W-:Y:S01]  /*3ac0*/  STG.E.128 desc[UR6][R116.64], R28 ;  /* 0x0000001c74007986 */ /* 0x0005e2000c101d06 */
[----:B------:R-:W-:Y:S02]  /*3ad0*/  F2FP.BF16.F32.PACK_AB R32, R119, R54 ;  /* 0x000000367720723e */ /* 0x000fe400000010ff */
[----:B------:R-:W-:Y:S02]  /*3ae0*/  F2FP.BF16.F32.PACK_AB R39, R0, R39 ;  /* 0x000000270027723e */ /* 0x000fe400000010ff */
[----:B------:R-:W-:Y:S01]  /*3af0*/  F2FP.BF16.F32.PACK_AB R38, R43, R38 ;  /* 0x000000262b26723e */ /* 0x000fe200000010ff */
[----:B------:R2:W-:Y:S01]  /*3b00*/  STG.E.128 desc[UR6][R114.64], R32 ;  /* 0x0000002072007986 */ /* 0x0005e2000c101d06 */
[----:B------:R-:W-:-:S02]  /*3b10*/  F2FP.BF16.F32.PACK_AB R37, R37, R52 ;  /* 0x000000342525723e */ /* 0x000fc400000010ff */
[----:B------:R-:W-:-:S05]  /*3b20*/  F2FP.BF16.F32.PACK_AB R36, R41, R118 ;  /* 0x000000762924723e */ /* 0x000fca00000010ff */
[----:B------:R2:W-:Y:S01]  /*3b30*/  STG.E.128 desc[UR6][R2.64], R36 ;  /* 0x0000002402007986 */ /* 0x0005e2000c101d06 */
[----:B------:R-:W-:Y:S05]  /*3b40*/  BRA `(.L_x_480) ;  /* 0x0000002400f07947 */ /* 0x000fea0003800000 */
.L_x_479:
[C-C-:B------:R-:W-:Y:S01]  /*3b50*/  FFMA.FTZ R25, R130.reuse, R146, R131.reuse ;  /* 0x0000009282197223 */ /* 0x140fe20000010083 */
[C-C-:B------:R-:W-:Y:S01]  /*3b60*/  FFMA.FTZ R146, R130.reuse, R175, R131.reuse ;  /* 0x000000af82927223 */ /* 0x140fe20000010083 */
[----:B------:R-:W-:Y:S01]  /*3b70*/  SHF.L.U32 R24, R15, 0x10, RZ ;  /* 0x000000100f187819 */ /* 0x000fe200000006ff */
[----:B------:R-:W-:Y:S01]  /*3b80*/  FFMA.FTZ R141, R130, R141, R131 ;  /* 0x0000008d828d7223 */ /* 0x000fe20000010083 */
[----:B------:R-:W-:Y:S01]  /*3b90*/  SHF.L.U32 R27, R143, 0x10, RZ ;  /* 0x000000108f1b7819 */ /* 0x000fe200000006ff */
[----:B------:R-:W-:Y:S01]  /*3ba0*/  FADD.FTZ R26, -R25, R132 ;  /* 0x00000084191a7221 */ /* 0x000fe20000010100 */
[----:B------:R-:W-:Y:S01]  /*3bb0*/  FADD.FTZ R146, -R146, R145 ;  /* 0x0000009192927221 */ /* 0x000fe20000010100 */
[----:B------:R-:W-:Y:S01]  /*3bc0*/  ISETP.GE.U32.AND P5, PT, R54, RZ, PT ;  /* 0x000000ff3600720c */ /* 0x000fe20003fa6070 */
[----:B------:R-:W-:Y:S01]  /*3bd0*/  FFMA.FTZ R171, R130, R171, R131 ;  /* 0x000000ab82ab7223 */ /* 0x000fe20000010083 */
[C---:B------:R-:W-:Y:S01]  /*3be0*/  FFMA.FTZ R26, R115.reuse, R26, R24 ;  /* 0x0000001a731a7223 */ /* 0x040fe20000010018 */
[----:B------:R-:W-:Y:S01]  /*3bf0*/  FFMA.FTZ R27, R115, R146, R27 ;  /* 0x00000092731b7223 */ /* 0x000fe2000001001b */
[----:B------:R-:W-:Y:S01]  /*3c00*/  LOP3.LUT P3, RZ, R55, 0xff0000, RZ, 0xc0, !PT ;  /* 0x00ff000037ff7812 */ /* 0x000fe2000786c0ff */
[----:B------:R-:W-:Y:S01]  /*3c10*/  FADD.FTZ R132, -R141, R28 ;  /* 0x0000001c8d847221 */ /* 0x000fe20000010100 */
[-C--:B------:R-:W-:Y:S01]  /*3c20*/  FMUL.FTZ R24, R26, R113.reuse ;  /* 0x000000711a187220 */ /* 0x080fe20000410000 */
[----:B------:R-:W-:Y:S01]  /*3c30*/  FMUL.FTZ R25, R27, R113 ;  /* 0x000000711b197220 */ /* 0x000fe20000410000 */
[----:B------:R-:W-:Y:S01]  /*3c40*/  ISETP.GE.U32.AND.EX P5, PT, R55, 0x1000000, PT, P5 ;  /* 0x010000003700780c */ /* 0x000fe20003fa6150 */
[--C-:B------:R-:W-:Y:S01]  /*3c50*/  FFMA.FTZ R28, R130, R128, R131.reuse ;  /* 0x00000080821c7223 */ /* 0x100fe20000010083 */
[----:B------:R-:W-:Y:S01]  /*3c60*/  FMUL.FTZ R24, R24, UR4 ;  /* 0x0000000418187c20 */ /* 0x000fe20008410000 */
[----:B------:R-:W-:Y:S01]  /*3c70*/  FMUL.FTZ R25, R25, UR4 ;  /* 0x0000000419197c20 */ /* 0x000fe20008410000 */
[C---:B------:R-:W-:Y:S01]  /*3c80*/  LOP3.LUT P4, RZ, R54.reuse, 0xff, RZ, 0xc0, !PT ;  /* 0x000000ff36ff7812 */ /* 0x040fe2000788c0ff */
[----:B------:R-:W-:Y:S01]  /*3c90*/  FADD.FTZ R128, -R171, R134 ;  /* 0x00000086ab807221 */ /* 0x000fe20000010100 */
[----:B------:R-:W-:Y:S01]  /*3ca0*/  LOP3.LUT P6, RZ, R54, 0xff00, RZ, 0xc0, !PT ;  /* 0x0000ff0036ff7812 */ /* 0x000fe200078cc0ff */
[--C-:B------:R-:W-:Y:S01]  /*3cb0*/  FFMA.FTZ R134, R130, R173, R131.reuse ;  /* 0x000000ad82867223 */ /* 0x100fe20000010083 */
[----:B------:R-:W-:Y:S01]  /*3cc0*/  LOP3.LUT P2, RZ, R54, 0xff0000, RZ, 0xc0, !PT ;  /* 0x00ff000036ff7812 */ /* 0x000fe2000784c0ff */
[----:B------:R-:W-:Y:S01]  /*3cd0*/  FFMA.FTZ R0, R130, R0, R131 ;  /* 0x0000000082007223 */ /* 0x000fe20000010083 */
[----:B------:R-:W-:Y:S01]  /*3ce0*/  LOP3.LUT P1, RZ, R54, 0xff000000, RZ, 0xc0, !PT ;  /* 0xff00000036ff7812 */ /* 0x000fe2000782c0ff */
[----:B------:R-:W-:Y:S01]  /*3cf0*/  FADD.FTZ R146, -R134, R127 ;  /* 0x0000007f86927221 */ /* 0x000fe20000010100 */
[----:B------:R-:W-:Y:S01]  /*3d00*/  FSEL R54, R24, RZ, P3 ;  /* 0x000000ff18367208 */ /* 0x000fe20001800000 */
[C-C-:B------:R-:W-:Y:S01]  /*3d10*/  FFMA.FTZ R24, R130.reuse, R163, R131.reuse ;  /* 0x000000a382187223 */ /* 0x140fe20000010083 */
[----:B------:R-:W-:Y:S01]  /*3d20*/  FSEL R143, R25, RZ, P5 ;  /* 0x000000ff198f7208 */ /* 0x000fe20002800000 */
[----:B------:R-:W-:Y:S01]  /*3d30*/  FFMA.FTZ R25, R130, R138, R131 ;  /* 0x0000008a82197223 */ /* 0x000fe20000010083 */
[----:B------:R-:W-:Y:S01]  /*3d40*/  SHF.L.U32 R141, R13, 0x10, RZ ;  /* 0x000000100d8d7819 */ /* 0x000fe200000006ff */
[----:B------:R-:W-:Y:S01]  /*3d50*/  FADD.FTZ R24, -R24, R135 ;  /* 0x0000008718187221 */ /* 0x000fe20000010100 */
[----:B------:R-:W-:Y:S01]  /*3d60*/  SHF.L.U32 R135, R14, 0x10, RZ ;  /* 0x000000100e877819 */ /* 0x000fe200000006ff */
[----:B------:R-:W-:Y:S01]  /*3d70*/  FADD.FTZ R30, -R25, R30 ;  /* 0x0000001e191e7221 */ /* 0x000fe20000010100 */
[----:B------:R-:W-:Y:S01]  /*3d80*/  SHF.L.U32 R25, R160, 0x10, RZ ;  /* 0x00000010a0197819 */ /* 0x000fe200000006ff */
[----:B------:R-:W-:Y:S01]  /*3d90*/  FFMA.FTZ R159, R130, R159, R131 ;  /* 0x0000009f829f7223 */ /* 0x000fe20000010083 */
[----:B------:R-:W-:Y:S01]  /*3da0*/  FADD.FTZ R0, -R0, R133 ;  /* 0x0000008500007221 */ /* 0x000fe20000010100 */
[C---:B------:R-:W-:Y:S01]  /*3db0*/  FFMA.FTZ R135, R115.reuse, R132, R135 ;  /* 0x0000008473877223 */ /* 0x040fe20000010087 */
[C---:B------:R-:W-:Y:S01]  /*3dc0*/  FFMA.FTZ R141, R115.reuse, R30, R141 ;  /* 0x0000001e738d7223 */ /* 0x040fe2000001008d */
[----:B------:R-:W-:Y:S01]  /*3dd0*/  FFMA.FTZ R134, R115, R24, R25 ;  /* 0x0000001873867223 */ /* 0x000fe20000010019 */
[----:B------:R-:W-:Y:S01]  /*3de0*/  SHF.L.U32 R24, R12, 0x10, RZ ;  /* 0x000000100c187819 */ /* 0x000fe200000006ff */
[----:B------:R-:W-:Y:S01]  /*3df0*/  FADD.FTZ R138, -R28, R125 ;  /* 0x0000007d1c8a7221 */ /* 0x000fe20000010100 */
[-C--:B------:R-:W-:Y:S01]  /*3e00*/  FMUL.FTZ R25, R135, R113.reuse ;  /* 0x0000007187197220 */ /* 0x080fe20000410000 */
[----:B------:R-:W-:Y:S01]  /*3e10*/  SHF.L.U32 R28, R161, 0x10, RZ ;  /* 0x00000010a11c7819 */ /* 0x000fe200000006ff */
[----:B------:R-:W-:Y:S01]  /*3e20*/  FADD.FTZ R142, -R159, R142 ;  /* 0x0000008e9f8e7221 */ /* 0x000fe20000010100 */
[----:B------:R-:W-:Y:S01]  /*3e30*/  SHF.L.U32 R127, R139, 0x10, RZ ;  /* 0x000000108b7f7819 */ /* 0x000fe200000006ff */
[----:B------:R-:W-:Y:S01]  /*3e40*/  FFMA.FTZ R139, R115, R0, R24 ;  /* 0x00000000738b7223 */ /* 0x000fe20000010018 */
[----:B------:R-:W-:Y:S01]  /*3e50*/  SHF.L.U32 R125, R19, 0x10, RZ ;  /* 0x00000010137d7819 */ /* 0x000fe200000006ff */
[-C--:B------:R-:W-:Y:S01]  /*3e60*/  FMUL.FTZ R24, R141, R113.reuse ;  /* 0x000000718d187220 */ /* 0x080fe20000410000 */
[----:B------:R-:W-:Y:S01]  /*3e70*/  LOP3.LUT P3, RZ, R55, 0xff, RZ, 0xc0, !PT ;  /* 0x000000ff37ff7812 */ /* 0x000fe2000786c0ff */
[----:B------:R-:W-:Y:S01]  /*3e80*/  FMUL.FTZ R0, R25, UR4 ;  /* 0x0000000419007c20 */ /* 0x000fe20008410000 */
[----:B------:R-:W-:Y:S01]  /*3e90*/  LOP3.LUT P5, RZ, R55, 0xff00, RZ, 0xc0, !PT ;  /* 0x0000ff0037ff7812 */ /* 0x000fe200078ac0ff */
[-C--:B------:R-:W-:Y:S01]  /*3ea0*/  FMUL.FTZ R25, R134, R113.reuse ;  /* 0x0000007186197220 */ /* 0x080fe20000410000 */
[----:B------:R-:W-:Y:S01]  /*3eb0*/  SHF.L.U32 R55, R144, 0x10, RZ ;  /* 0x0000001090377819 */ /* 0x000fe200000006ff */
[C---:B------:R-:W-:Y:S01]  /*3ec0*/  FFMA.FTZ R28, R115.reuse, R142, R28 ;  /* 0x0000008e731c7223 */ /* 0x040fe2000001001c */
[----:B------:R-:W-:Y:S01]  /*3ed0*/  FFMA.FTZ R132, R115, R138, R125 ;  /* 0x0000008a73847223 */ /* 0x000fe2000001007d */
[----:B------:R-:W-:Y:S01]  /*3ee0*/  FMUL.FTZ R125, R24, UR4 ;  /* 0x00000004187d7c20 */ /* 0x000fe20008410000 */
[-C--:B------:R-:W-:Y:S01]  /*3ef0*/  FMUL.FTZ R24, R139, R113.reuse ;  /* 0x000000718b187220 */ /* 0x080fe20000410000 */
[----:B------:R-:W-:Y:S01]  /*3f00*/  FFMA.FTZ R142, R115, R128, R55 ;  /* 0x00000080738e7223 */ /* 0x000fe20000010037 */
[----:B------:R-:W-:Y:S01]  /*3f10*/  FMUL.FTZ R128, R25, UR4 ;  /* 0x0000000419807c20 */ /* 0x000fe20008410000 */
[----:B------:R-:W-:Y:S01]  /*3f20*/  FFMA.FTZ R30, R115, R146, R127 ;  /* 0x00000092731e7223 */ /* 0x000fe2000001007f */
[-C--:B------:R-:W-:Y:S01]  /*3f30*/  FMUL.FTZ R25, R28, R113.reuse ;  /* 0x000000711c197220 */ /* 0x080fe20000410000 */
[----:B------:R-:W-:Y:S01]  /*3f40*/  FMUL.FTZ R24, R24, UR4 ;  /* 0x0000000418187c20 */ /* 0x000fe20008410000 */
[-C--:B------:R-:W-:Y:S01]  /*3f50*/  FMUL.FTZ R55, R142, R113.reuse ;  /* 0x000000718e377220 */ /* 0x080fe20000410000 */
[----:B------:R-:W-:Y:S01]  /*3f60*/  FMUL.FTZ R138, R30, R113 ;  /* 0x000000711e8a7220 */ /* 0x000fe20000410000 */
[----:B------:R-:W-:Y:S01]  /*3f70*/  FMUL.FTZ R25, R25, UR4 ;  /* 0x0000000419197c20 */ /* 0x000fe20008410000 */
[--C-:B------:R-:W-:Y:S01]  /*3f80*/  FFMA.FTZ R51, R130, R51, R131.reuse ;  /* 0x0000003382337223 */ /* 0x100fe20000010083 */
[----:B------:R-:W-:Y:S01]  /*3f90*/  FMUL.FTZ R133, R132, R113 ;  /* 0x0000007184857220 */ /* 0x000fe20000410000 */
[----:B------:R-:W-:Y:S01]  /*3fa0*/  FSEL R128, R128, RZ, P1 ;  /* 0x000000ff80807208 */ /* 0x000fe20000800000 */
[C-C-:B------:R-:W-:Y:S01]  /*3fb0*/  FFMA.FTZ R129, R130.reuse, R129, R131.reuse ;  /* 0x0000008182817223 */ /* 0x140fe20000010083 */
[--C-:B------:R-:W-:Y:S01]  /*3fc0*/  FFMA.FTZ R145, R130, R43, R131.reuse ;  /* 0x0000002b82917223 */ /* 0x100fe20000010083 */
[----:B------:R-:W-:Y:S01]  /*3fd0*/  FMUL.FTZ R55, R55, UR4 ;  /* 0x0000000437377c20 */ /* 0x000fe20008410000 */
[----:B------:R-:W-:Y:S01]  /*3fe0*/  ISETP.GE.U32.AND P1, PT, R52, RZ, PT ;  /* 0x000000ff3400720c */ /* 0x000fe20003f26070 */
[--C-:B------:R-:W-:Y:S01]  /*3ff0*/  FFMA.FTZ R117, R130, R117, R131.reuse ;  /* 0x0000007582757223 */ /* 0x100fe20000010083 */
[----:B------:R-:W-:Y:S01]  /*4000*/  FSEL R127, R24, RZ, P4 ;  /* 0x000000ff187f7208 */ /* 0x000fe20002000000 */
[--C-:B------:R-:W-:Y:S01]  /*4010*/  FFMA.FTZ R118, R130, R118, R131.reuse ;  /* 0x0000007682767223 */ /* 0x100fe20000010083 */
[----:B------:R-:W-:Y:S01]  /*4020*/  SHF.L.U32 R43, R18, 0x10, RZ ;  /* 0x00000010122b7819 */ /* 0x000fe200000006ff */
[----:B------:R-:W-:Y:S01]  /*4030*/  FMUL.FTZ R24, R138, UR4 ;  /* 0x000000048a187c20 */ /* 0x000fe20008410000 */
[----:B------:R-:W-:Y:S01]  /*4040*/  FADD.FTZ R42, -R51, R42 ;  /* 0x0000002a332a7221 */ /* 0x000fe20000010100 */
[----:B------:R-:W-:Y:S01]  /*4050*/  FMUL.FTZ R133, R133, UR4 ;  /* 0x0000000485857c20 */ /* 0x000fe20008410000 */
[----:B------:R-:W-:Y:S01]  /*4060*/  FSEL R138, R25, RZ, P6 ;  /* 0x000000ff198a7208 */ /* 0x000fe20003000000 */
[----:B------:R-:W-:Y:S01]  /*4070*/  FFMA.FTZ R146, R130, R50, R131 ;  /* 0x0000003282927223 */ /* 0x000fe20000010083 */
[----:B------:R-:W-:Y:S01]  /*4080*/  SHF.L.U32 R137, R137, 0x10, RZ ;  /* 0x0000001089897819 */ /* 0x000fe200000006ff */
[----:B------:R-:W-:Y:S01]  /*4090*/  FADD.FTZ R48, -R129, R48 ;  /* 0x0000003081307221 */ /* 0x000fe20000010100 */
[----:B------:R-:W-:Y:S01]  /*40a0*/  LOP3.LUT P4, RZ, R53, 0xff0000, RZ, 0xc0, !PT ;  /* 0x00ff000035ff7812 */ /* 0x000fe2000788c0ff */
[----:B------:R-:W-:Y:S01]  /*40b0*/  FADD.FTZ R44, -R117, R44 ;  /* 0x0000002c752c7221 */ /* 0x000fe20000010100 */
[----:B------:R-:W-:Y:S01]  /*40c0*/  SHF.L.U32 R25, R17, 0x10, RZ ;  /* 0x0000001011197819 */ /* 0x000fe200000006ff */
[----:B------:R-:W-:Y:S01]  /*40d0*/  FADD.FTZ R50, -R118, R41 ;  /* 0x0000002976327221 */ /* 0x000fe20000010100 */
[----:B------:R-:W-:Y:S01]  /*40e0*/  ISETP.GE.U32.AND.EX P1, PT, R53, 0x1000000, PT, P1 ;  /* 0x010000003500780c */ /* 0x000fe20003f26110 */
[----:B------:R-:W-:Y:S01]  /*40f0*/  FFMA.FTZ R118, R115, R42, R43 ;  /* 0x0000002a73767223 */ /* 0x000fe2000001002b */
[----:B------:R-:W-:Y:S01]  /*4100*/  FSEL R0, R0, RZ, P3 ;  /* 0x000000ff00007208 */ /* 0x000fe20001800000 */
[----:B------:R-:W-:Y:S01]  /*4110*/  FFMA.FTZ R119, R130, R119, R131 ;  /* 0x0000007782777223 */ /* 0x000fe20000010083 */
[----:B------:R-:W-:Y:S01]  /*4120*/  FSEL R55, R55, RZ, P5 ;  /* 0x000000ff37377208 */ /* 0x000fe20002800000 */
[----:B------:R-:W-:Y:S01]  /*4130*/  FFMA.FTZ R137, R115, R48, R137 ;  /* 0x0000003073897223 */ /* 0x000fe20000010089 */
[----:B------:R-:W-:Y:S01]  /*4140*/  FSEL R125, R125, RZ, P2 ;  /* 0x000000ff7d7d7208 */ /* 0x000fe20001000000 */
[----:B------:R-:W-:Y:S01]  /*4150*/  FFMA.FTZ R48, R115, R44, R25 ;  /* 0x0000002c73307223 */ /* 0x000fe20000010019 */
[----:B------:R-:W-:Y:S01]  /*4160*/  LOP3.LUT P3, RZ, R52, 0xff, RZ, 0xc0, !PT ;  /* 0x000000ff34ff7812 */ /* 0x000fe2000786c0ff */
[--C-:B------:R-:W-:Y:S01]  /*4170*/  FFMA.FTZ R49, R130, R49, R131.reuse ;  /* 0x0000003182317223 */ /* 0x100fe20000010083 */
[----:B------:R-:W-:Y:S01]  /*4180*/  LOP3.LUT P5, RZ, R52, 0xff00, RZ, 0xc0, !PT ;  /* 0x0000ff0034ff7812 */ /* 0x000fe200078ac0ff */
[-C--:B------:R-:W-:Y:S01]  /*4190*/  FMUL.FTZ R25, R118, R113.reuse ;  /* 0x0000007176197220 */ /* 0x080fe20000410000 */
[----:B------:R-:W-:Y:S01]  /*41a0*/  LOP3.LUT P2, RZ, R52, 0xff0000, RZ, 0xc0, !PT ;  /* 0x00ff000034ff7812 */ /* 0x000fe2000784c0ff */
[--C-:B------:R-:W-:Y:S01]  /*41b0*/  FFMA.FTZ R124, R130, R124, R131.reuse ;  /* 0x0000007c827c7223 */ /* 0x100fe20000010083 */
[----:B------:R-:W-:Y:S01]  /*41c0*/  LOP3.LUT P6, RZ, R52, 0xff000000, RZ, 0xc0, !PT ;  /* 0xff00000034ff7812 */ /* 0x000fe200078cc0ff */
[----:B------:R-:W-:Y:S01]  /*41d0*/  FADD.FTZ R46, -R119, R46 ;  /* 0x0000002e772e7221 */ /* 0x000fe20000010100 */
[----:B------:R-:W-:Y:S01]  /*41e0*/  FSEL R52, R133, RZ, P4 ;  /* 0x000000ff85347208 */ /* 0x000fe20002000000 */
[--C-:B------:R-:W-:Y:S01]  /*41f0*/  FFMA.FTZ R144, R130, R122, R131.reuse ;  /* 0x0000007a82907223 */ /* 0x100fe20000010083 */
[----:B------:R-:W-:Y:S01]  /*4200*/  FSEL R133, R24, RZ, P1 ;  /* 0x000000ff18857208 */ /* 0x000fe20000800000 */
[----:B------:R-:W-:Y:S01]  /*4210*/  FFMA.FTZ R120, R130, R120, R131 ;  /* 0x0000007882787223 */ /* 0x000fe20000010083 */
[----:B------:R-:W-:Y:S01]  /*4220*/  SHF.L.U32 R24, R16, 0x10, RZ ;  /* 0x0000001010187819 */ /* 0x000fe200000006ff */
[----:B------:R-:W-:Y:S01]  /*4230*/  FADD.FTZ R122, -R49, R40 ;  /* 0x00000028317a7221 */ /* 0x000fe20000010100 */
[----:B------:R-:W-:Y:S01]  /*4240*/  SHF.L.U32 R41, R136, 0x10, RZ ;  /* 0x0000001088297819 */ /* 0x000fe200000006ff */
[----:B------:R-:W-:Y:S01]  /*4250*/  FMUL.FTZ R25, R25, UR4 ;  /* 0x0000000419197c20 */ /* 0x000fe20008410000 */
[----:B------:R-:W-:Y:S01]  /*4260*/  LOP3.LUT P4, RZ, R53, 0xff, RZ, 0xc0, !PT ;  /* 0x000000ff35ff7812 */ /* 0x000fe2000788c0ff */
[----:B------:R-:W-:Y:S01]  /*4270*/  FADD.FTZ R124, -R124, R47 ;  /* 0x0000002f7c7c7221 */ /* 0x000fe20000010100 */
[C---:B------:R-:W-:Y:S01]  /*4280*/  FFMA.FTZ R40, R115.reuse, R46, R24 ;  /* 0x0000002e73287223 */ /* 0x040fe20000010018 */
[-C--:B------:R-:W-:Y:S01]  /*4290*/  FMUL.FTZ R24, R48, R113.reuse ;  /* 0x0000007130187220 */ /* 0x080fe20000410000 */
[----:B------:R-:W-:Y:S01]  /*42a0*/  SHF.L.U32 R140, R140, 0x10, RZ ;  /* 0x000000108c8c7819 */ /* 0x000fe200000006ff */
[----:B------:R-:W-:Y:S01]  /*42b0*/  FADD.FTZ R120, -R120, R45 ;  /* 0x0000002d78787221 */ /* 0x000fe20000010100 */
[----:B------:R-:W-:Y:S01]  /*42c0*/  FFMA.FTZ R124, R115, R124, R41 ;  /* 0x0000007c737c7223 */ /* 0x000fe20000010029 */
[----:B------:R-:W-:Y:S01]  /*42d0*/  SHF.L.U32 R43, R20, 0x10, RZ ;  /* 0x00000010142b7819 */ /* 0x000fe200000006ff */
[----:B------:R-:W-:Y:S01]  /*42e0*/  FMUL.FTZ R41, R137, R113 ;  /* 0x0000007189297220 */ /* 0x000fe20000410000 */
[----:B------:R-:W-:Y:S01]  /*42f0*/  FSEL R49, R25, RZ, P4 ;  /* 0x000000ff19317208 */ /* 0x000fe20002000000 */
[----:B------:R-:W-:Y:S01]  /*4300*/  FMUL.FTZ R25, R24, UR4 ;  /* 0x0000000418197c20 */ /* 0x000fe20008410000 */
[----:B------:R-:W-:Y:S01]  /*4310*/  SHF.L.U32 R45, R21, 0x10, RZ ;  /* 0x00000010152d7819 */ /* 0x000fe200000006ff */
[C---:B------:R-:W-:Y:S01]  /*4320*/  FFMA.FTZ R120, R115.reuse, R120, R140 ;  /* 0x0000007873787223 */ /* 0x040fe2000001008c */
[C---:B------:R-:W-:Y:S01]  /*4330*/  FFMA.FTZ R160, R130.reuse, R126, R131 ;  /* 0x0000007e82a07223 */ /* 0x040fe20000010083 */
[----:B------:R-:W-:Y:S01]  /*4340*/  FFMA.FTZ R126, R115, R50, R43 ;  /* 0x00000032737e7223 */ /* 0x000fe2000001002b */
[----:B------:R-:W-:Y:S01]  /*4350*/  FMUL.FTZ R42, R41, UR4 ;  /* 0x00000004292a7c20 */ /* 0x000fe20008410000 */
[----:B------:R-:W-:Y:S01]  /*4360*/  LOP3.LUT P1, RZ, R53, 0xff00, RZ, 0xc0, !PT ;  /* 0x0000ff0035ff7812 */ /* 0x000fe2000782c0ff */
[C-C-:B------:R-:W-:Y:S01]  /*4370*/  FFMA.FTZ R121, R130.reuse, R121, R131.reuse ;  /* 0x0000007982797223 */ /* 0x140fe20000010083 */
[----:B------:R-:W-:Y:S01]  /*4380*/  FFMA.FTZ R123, R130, R123, R131 ;  /* 0x0000007b827b7223 */ /* 0x000fe20000010083 */
[-C--:B------:R-:W-:Y:S01]  /*4390*/  FMUL.FTZ R41, R124, R113.reuse ;  /* 0x000000717c297220 */ /* 0x080fe20000410000 */
[----:B------:R-:W-:Y:S01]  /*43a0*/  FSEL R43, R25, RZ, P2 ;  /* 0x000000ff192b7208 */ /* 0x000fe20001000000 */
[----:B------:R-:W-:Y:S01]  /*43b0*/  FFMA.FTZ R130, R115, R122, R45 ;  /* 0x0000007a73827223 */ /* 0x000fe2000001002d */
[-C--:B------:R-:W-:Y:S01]  /*43c0*/  FMUL.FTZ R24, R40, R113.reuse ;  /* 0x0000007128187220 */ /* 0x080fe20000410000 */
[-C--:B------:R-:W-:Y:S01]  /*43d0*/  FMUL.FTZ R25, R120, R113.reuse ;  /* 0x0000007178197220 */ /* 0x080fe20000410000 */
[----:B------:R-:W-:Y:S01]  /*43e0*/  FSEL R122, R42, RZ, P1 ;  /* 0x000000ff2a7a7208 */ /* 0x000fe20000800000 */
[----:B------:R-:W-:Y:S01]  /*43f0*/  FMUL.FTZ R41, R41, UR4 ;  /* 0x0000000429297c20 */ /* 0x000fe20008410000 */
[----:B------:R-:W-:Y:S01]  /*4400*/  FMUL.FTZ R24, R24, UR4 ;  /* 0x0000000418187c20 */ /* 0x000fe20008410000 */
[-C--:B------:R-:W-:Y:S01]  /*4410*/  FMUL.FTZ R42, R126, R113.reuse ;  /* 0x000000717e2a7220 */ /* 0x080fe20000410000 */
[----:B------:R-:W-:Y:S01]  /*4420*/  FMUL.FTZ R45, R130, R113 ;  /* 0x00000071822d7220 */ /* 0x000fe20000410000 */
[----:B------:R-:W-:Y:S01]  /*4430*/  FMUL.FTZ R25, R25, UR4 ;  /* 0x0000000419197c20 */ /* 0x000fe20008410000 */
[----:B------:R-:W-:Y:S01]  /*4440*/  FSEL R50, R41, RZ, P6 ;  /* 0x000000ff29327208 */ /* 0x000fe20003000000 */
[----:B------:R-:W-:Y:S01]  /*4450*/  FMUL.FTZ R44, R42, UR4 ;  /* 0x000000042a2c7c20 */ /* 0x000fe20008410000 */
[----:B------:R-:W-:Y:S01]  /*4460*/  FMUL.FTZ R45, R45, UR4 ;  /* 0x000000042d2d7c20 */ /* 0x000fe20008410000 */
[----:B------:R-:W-:Y:S01]  /*4470*/  LOP3.LUT P4, RZ, R2, 0xff, RZ, 0xc0, !PT ;  /* 0x000000ff02ff7812 */ /* 0x000fe2000788c0ff */
[----:B------:R-:W-:Y:S01]  /*4480*/  FADD.FTZ R144, -R144, R39 ;  /* 0x0000002790907221 */ /* 0x000fe20000010100 */
[----:B------:R-:W-:Y:S01]  /*4490*/  LOP3.LUT P2, RZ, R2, 0xff0000, RZ, 0xc0, !PT ;  /* 0x00ff000002ff7812 */ /* 0x000fe2000784c0ff */
[----:B------:R-:W-:Y:S01]  /*44a0*/  FADD.FTZ R146, -R146, R37 ;  /* 0x0000002592927221 */ /* 0x000fe20000010100 */
[----:B------:R-:W-:Y:S01]  /*44b0*/  FSEL R41, R24, RZ, P3 ;  /* 0x000000ff18297208 */ /* 0x000fe20001800000 */
[----:B------:R-:W-:Y:S01]  /*44c0*/  FADD.FTZ R36, -R121, R36 ;  /* 0x0000002479247221 */ /* 0x000fe20000010100 */
[----:B------:R-:W-:Y:S01]  /*44d0*/  FSEL R42, R25, RZ, P5 ;  /* 0x000000ff192a7208 */ /* 0x000fe20002800000 */
[----:B------:R-:W-:Y:S01]  /*44e0*/  FADD.FTZ R160, -R160, R35 ;  /* 0x00000023a0a07221 */ /* 0x000fe20000010100 */
[----:B------:R-:W-:Y:S01]  /*44f0*/  ISETP.GE.U32.AND P5, PT, R2, RZ, PT ;  /* 0x000000ff0200720c */ /* 0x000fe20003fa6070 */
[----:B------:R-:W0:Y:S01]  /*4500*/  LDC.64 R24, c[0x0][0x478] ;  /* 0x00011e00ff187b82 */ /* 0x000e220000000a00 */
[----:B------:R-:W-:Y:S01]  /*4510*/  FSEL R51, R44, RZ, P4 ;  /* 0x000000ff2c337208 */ /* 0x000fe20002000000 */
[----:B------:R-:W-:Y:S01]  /*4520*/  FADD.FTZ R38, -R123, R38 ;  /* 0x000000267b267221 */ /* 0x000fe20000010100 */
[----:B------:R-:W-:Y:S01]  /*4530*/  FSEL R53, R45, RZ, P2 ;  /* 0x000000ff2d357208 */ /* 0x000fe20001000000 */
[----:B------:R-:W-:Y:S01]  /*4540*/  FADD.FTZ R44, -R145, R34 ;  /* 0x00000022912c7221 */ /* 0x000fe20000010100 */
[----:B------:R-:W-:-:S02]  /*4550*/  LOP3.LUT P1, RZ, R2, 0xff00, RZ, 0xc0, !PT ;  /* 0x0000ff0002ff7812 */ /* 0x000fc4000782c0ff */
[----:B------:R-:W-:Y:S02]  /*4560*/  LOP3.LUT P6, RZ, R2, 0xff000000, RZ, 0xc0, !PT ;  /* 0xff00000002ff7812 */ /* 0x000fe400078cc0ff */
[C---:B------:R-:W-:Y:S02]  /*4570*/  LOP3.LUT P3, RZ, R3.reuse, 0xff, RZ, 0xc0, !PT ;  /* 0x000000ff03ff7812 */ /* 0x040fe4000786c0ff */
[C---:B------:R-:W-:Y:S02]  /*4580*/  LOP3.LUT P4, RZ, R3.reuse, 0xff00, RZ, 0xc0, !PT ;  /* 0x0000ff0003ff7812 */ /* 0x040fe4000788c0ff */
[C---:B------:R-:W-:Y:S02]  /*4590*/  LOP3.LUT P2, RZ, R3.reuse, 0xff0000, RZ, 0xc0, !PT ;  /* 0x00ff000003ff7812 */ /* 0x040fe4000784c0ff */
[----:B------:R-:W-:Y:S02]  /*45a0*/  ISETP.GE.U32.AND.EX P5, PT, R3, 0x1000000, PT, P5 ;  /* 0x010000000300780c */ /* 0x000fe40003fa6150 */
[----:B------:R-:W1:Y:S01]  /*45b0*/  LDC.64 R2, c[0x0][0x468] ;  /* 0x00011a00ff027b82 */ /* 0x000e620000000a00 */
[----:B------:R-:W-:-:S02]  /*45c0*/  SHF.L.U32 R32, R32, 0x10, RZ ;  /* 0x0000001020207819 */ /* 0x000fc400000006ff */
[----:B------:R-:W-:Y:S02]  /*45d0*/  SHF.L.U32 R33, R33, 0x10, RZ ;  /* 0x0000001021217819 */ /* 0x000fe400000006ff */
[----:B------:R-:W-:Y:S01]  /*45e0*/  SHF.L.U32 R37, R29, 0x10, RZ ;  /* 0x000000101d257819 */ /* 0x000fe200000006ff */
[C---:B------:R-:W-:Y:S01]  /*45f0*/  FFMA.FTZ R144, R115.reuse, R144, R32 ;  /* 0x0000009073907223 */ /* 0x040fe20000010020 */
[----:B------:R-:W-:Y:S01]  /*4600*/  F2FP.BF16.F32.PACK_AB R32, R28, R139 ;  /* 0x0000008b1c20723e */ /* 0x000fe200000010ff */
[----:B------:R-:W-:Y:S01]  /*4610*/  FFMA.FTZ R36, R115, R36, R33 ;  /* 0x0000002473247223 */ /* 0x000fe20000010021 */
[----:B------:R-:W-:Y:S01]  /*4620*/  SHF.L.U32 R28, R31, 0x10, RZ ;  /* 0x000000101f1c7819 */ /* 0x000fe200000006ff */
[----:B------:R-:W-:Y:S01]  /*4630*/  FFMA.FTZ R37, R115, R38, R37 ;  /* 0x0000002673257223 */ /* 0x000fe20000010025 */
[----:B------:R-:W-:Y:S01]  /*4640*/  SHF.L.U32 R29, R22, 0x10, RZ ;  /* 0x00000010161d7819 */ /* 0x000fe200000006ff */
[----:B0-----:R-:W-:Y:S01]  /*4650*/  IMAD.WIDE.U32 R46, R112, 0x10, R24 ;  /* 0x00000010702e7825 */ /* 0x001fe200078e0018 */
[----:B------:R-:W-:-:S03]  /*4660*/  SHF.L.U32 R31, R23, 0x10, RZ ;  /* 0x00000010171f7819 */ /* 0x000fc600000006ff */
[----:B------:R-:W-:Y:S01]  /*4670*/  FFMA.FTZ R160, R115, R160, R28 ;  /* 0x000000a073a07223 */ /* 0x000fe2000001001c */
[----:B------:R-:W-:Y:S01]  /*4680*/  F2FP.BF16.F32.PACK_AB R35, R27, R26 ;  /* 0x0000001a1b23723e */ /* 0x000fe200000010ff */
[----:B------:R-:W-:Y:S01]  /*4690*/  IMAD.WIDE.U32 R26, R116, 0x10, R24 ;  /* 0x00000010741a7825 */ /* 0x000fe200078e0018 */
[----:B------:R-:W-:-:S03]  /*46a0*/  F2FP.BF16.F32.PACK_AB R34, R142, R135 ;  /* 0x000000878e22723e */ /* 0x000fc600000010ff */
[C---:B------:R-:W-:Y:S01]  /*46b0*/  FFMA.FTZ R146, R115.reuse, R146, R29 ;  /* 0x0000009273927223 */ /* 0x040fe2000001001d */
[----:B------:R-:W-:Y:S01]  /*46c0*/  F2FP.BF16.F32.PACK_AB R33, R134, R141 ;  /* 0x0000008d8621723e */ /* 0x000fe200000010ff */
[----:B------:R-:W-:Y:S01]  /*46d0*/  FFMA.FTZ R38, R115, R44, R31 ;  /* 0x0000002c73267223 */ /* 0x000fe2000001001f */
[----:B------:R-:W-:Y:S01]  /*46e0*/  IMAD.WIDE.U32 R44, R114, 0x10, R24 ;  /* 0x00000010722c7825 */ /* 0x000fe200078e0018 */
[----:B------:R-:W-:-:S03]  /*46f0*/  F2FP.BF16.F32.PACK_AB R29, R124, R48 ;  /* 0x000000307c1d723e */ /* 0x000fc600000010ff */
[----:B------:R-:W-:Y:S01]  /*4700*/  FMUL.FTZ R48, R146, R113 ;  /* 0x0000007192307220 */ /* 0x000fe20000410000 */
[----:B------:R0:W-:Y:S01]  /*4710*/  STG.E.128 desc[UR6][R26.64], R32 ;  /* 0x000000201a007986 */ /* 0x0001e2000c101d06 */
[----:B-1----:R-:W-:Y:S01]  /*4720*/  IMAD.WIDE.U32 R116, R116, 0x10, R2 ;  /* 0x0000001074747825 */ /* 0x002fe200078e0002 */
[----:B------:R-:W-:-:S03]  /*4730*/  F2FP.BF16.F32.PACK_AB R28, R120, R40 ;  /* 0x00000028781c723e */ /* 0x000fc600000010ff */
[----:B------:R-:W-:Y:S01]  /*4740*/  FMUL.FTZ R40, R36, R113 ;  /* 0x0000007124287220 */ /* 0x000fe20000410000 */
[----:B------:R-:W-:Y:S01]  /*4750*/  F2FP.BF16.F32.PACK_AB R24, R144, R126 ;  /* 0x0000007e9018723e */ /* 0x000fe200000010ff */
[----:B------:R-:W-:-:S04]  /*4760*/  IMAD.WIDE.U32 R114, R114, 0x10, R2 ;  /* 0x0000001072727825 */ /* 0x000fc800078e0002 */
[----:B------:R-:W-:Y:S01]  /*4770*/  FMUL.FTZ R144, R144, R113 ;  /* 0x0000007190907220 */ /* 0x000fe20000410000 */
[----:B------:R-:W-:Y:S01]  /*4780*/  FMUL.FTZ R48, R48, UR4 ;  /* 0x0000000430307c20 */ /* 0x000fe20008410000 */
[----:B------:R-:W-:Y:S01]  /*4790*/  FMUL.FTZ R40, R40, UR4 ;  /* 0x0000000428287c20 */ /* 0x000fe20008410000 */
[----:B------:R-:W-:-:S04]  /*47a0*/  IMAD.WIDE.U32 R2, R112, 0x10, R2 ;  /* 0x0000001070027825 */ /* 0x000fc800078e0002 */
[----:B------:R-:W-:Y:S01]  /*47b0*/  FMUL.FTZ R112, R38, R113 ;  /* 0x0000007126707220 */ /* 0x000fe20000410000 */
[----:B------:R-:W-:Y:S01]  /*47c0*/  FMUL.FTZ R144, R144, UR4 ;  /* 0x0000000490907c20 */ /* 0x000fe20008410000 */
[----:B------:R-:W-:Y:S02]  /*47d0*/  F2FP.BF16.F32.PACK_AB R25, R36, R130 ;  /* 0x000000822419723e */ /* 0x000fe400000010ff */
[----:B------:R-:W-:Y:S01]  /*47e0*/  FMUL.FTZ R112, R112, UR4 ;  /* 0x0000000470707c20 */ /* 0x000fe20008410000 */
[----:B------:R-:W-:Y:S02]  /*47f0*/  F2FP.BF16.F32.PACK_AB R36, R42, R41 ;  /* 0x000000292a24723e */ /* 0x000fe400000010ff */
[----:B------:R-:W-:Y:S02]  /*4800*/  FSEL R42, R48, RZ, P3 ;  /* 0x000000ff302a7208 */ /* 0x000fe40001800000 */
[C---:B0-----:R-:W-:Y:S01]  /*4810*/  F2FP.BF16.F32.PACK_AB R26, R160.reuse, R146 ;  /* 0x00000092a01a723e */ /* 0x041fe200000010ff */
[-C--:B------:R-:W-:Y:S01]  /*4820*/  FMUL.FTZ R160, R160, R113.reuse ;  /* 0x00000071a0a07220 */ /* 0x080fe20000410000 */
[C---:B------:R-:W-:Y:S01]  /*4830*/  FMUL.FTZ R113, R37.reuse, R113 ;  /* 0x0000007125717220 */ /* 0x040fe20000410000 */
[----:B------:R-:W-:-:S02]  /*4840*/  F2FP.BF16.F32.PACK_AB R27, R37, R38 ;  /* 0x00000026251b723e */ /* 0x000fc400000010ff */
[----:B------:R-:W-:Y:S01]  /*4850*/  FMUL.FTZ R160, R160, UR4 ;  /* 0x00000004a0a07c20 */ /* 0x000fe20008410000 */
[----:B------:R-:W-:Y:S01]  /*4860*/  FMUL.FTZ R113, R113, UR4 ;  /* 0x0000000471717c20 */ /* 0x000fe20008410000 */
[----:B------:R-:W-:Y:S02]  /*4870*/  F2FP.BF16.F32.PACK_AB R34, R55, R0 ;  /* 0x000000003722723e */ /* 0x000fe400000010ff */
[----:B------:R-:W-:Y:S02]  /*4880*/  F2FP.BF16.F32.PACK_AB R37, R50, R43 ;  /* 0x0000002b3225723e */ /* 0x000fe400000010ff */
[----:B------:R-:W-:Y:S02]  /*4890*/  FSEL R41, R160, RZ, P4 ;  /* 0x000000ffa0297208 */ /* 0x000fe40002000000 */
[----:B------:R-:W-:Y:S02]  /*48a0*/  FSEL R0, R40, RZ, P6 ;  /* 0x000000ff28007208 */ /* 0x000fe40003000000 */
[----:B------:R-:W-:-:S02]  /*48b0*/  F2FP.BF16.F32.PACK_AB R31, R30, R132 ;  /* 0x000000841e1f723e */ /* 0x000fc400000010ff */
[----:B------:R-:W-:Y:S02]  /*48c0*/  F2FP.BF16.F32.PACK_AB R35, R143, R54 ;  /* 0x000000368f23723e */ /* 0x000fe400000010ff */
[----:B------:R-:W-:Y:S02]  /*48d0*/  F2FP.BF16.F32.PACK_AB R33, R128, R125 ;  /* 0x0000007d8021723e */ /* 0x000fe400000010ff */
[----:B------:R-:W-:Y:S02]  /*48e0*/  F2FP.BF16.F32.PACK_AB R32, R138, R127 ;  /* 0x0000007f8a20723e */ /* 0x000fe400000010ff */
[----:B------:R-:W-:Y:S02]  /*48f0*/  FSEL R43, R112, RZ, P2 ;  /* 0x000000ff702b7208 */ /* 0x000fe40001000000 */
[----:B------:R-:W-:Y:S01]  /*4900*/  FSEL R48, R113, RZ, P5 ;  /* 0x000000ff71307208 */ /* 0x000fe20002800000 */
[----:B------:R1:W-:Y:S01]  /*4910*/  STG.E.128 desc[UR6][R116.64], R32 ;  /* 0x0000002074007986 */ /* 0x0003e2000c101d06 */
[----:B------:R-:W-:-:S02]  /*4920*/  FSEL R40, R144, RZ, P1 ;  /* 0x000000ff90287208 */ /* 0x000fc40000800000 */
[----:B------:R-:W-:Y:S02]  /*4930*/  F2FP.BF16.F32.PACK_AB R30, R137, R118 ;  /* 0x00000076891e723e */ /* 0x000fe400000010ff */
[----:B------:R-:W-:Y:S02]  /*4940*/  F2FP.BF16.F32.PACK_AB R39, R133, R52 ;  /* 0x000000348527723e */ /* 0x000fe400000010ff */
[----:B------:R-:W-:Y:S01]  /*4950*/  F2FP.BF16.F32.PACK_AB R38, R122, R49 ;  /* 0x000000317a26723e */ /* 0x000fe200000010ff */
[----:B------:R1:W-:Y:S01]  /*4960*/  STG.E.128 desc[UR6][R44.64], R28 ;  /* 0x0000001c2c007986 */ /* 0x0003e2000c101d06 */
[----:B------:R-:W-:Y:S02]  /*4970*/  F2FP.BF16.F32.PACK_AB R42, R41, R42 ;  /* 0x0000002a292a723e */ /* 0x000fe400000010ff */
[----:B------:R-:W-:Y:S01]  /*4980*/  F2FP.BF16.F32.PACK_AB R43, R48, R43 ;  /* 0x0000002b302b723e */ /* 0x000fe200000010ff */
[----:B------:R1:W-:Y:S01]  /*4990*/  STG.E.128 desc[UR6][R114.64], R36 ;  /* 0x0000002472007986 */ /* 0x0003e2000c101d06 */
[----:B------:R-:W-:-:S02]  /*49a0*/  F2FP.BF16.F32.PACK_AB R41, R0, R53 ;  /* 0x000000350029723e */ /* 0x000fc400000010ff */
[----:B------:R-:W-:Y:S01]  /*49b0*/  F2FP.BF16.F32.PACK_AB R40, R40, R51 ;  /* 0x000000332828723e */ /* 0x000fe200000010ff */
[----:B------:R1:W-:Y:S04]  /*49c0*/  STG.E.128 desc[UR6][R46.64], R24 ;  /* 0x000000182e007986 */ /* 0x0003e8000c101d06 */
[----:B------:R1:W-:Y:S01]  /*49d0*/  STG.E.128 desc[UR6][R2.64], R40 ;  /* 0x0000002802007986 */ /* 0x0003e2000c101d06 */
[----:B------:R-:W-:Y:S05]  /*49e0*/  BRA `(.L_x_480) ;  /* 0x0000001800487947 */ /* 0x000fea0003800000 */
.L_x_478:
[----:B------:R-:W-:-:S04]  /*49f0*/  ISETP.NE.U32.AND P1, PT, RZ, UR16, PT ;  /* 0x00000010ff007c0c */ /* 0x000fc8000bf25070 */
[----:B------:R-:W-:-:S13]  /*4a00*/  ISETP.NE.AND.EX P1, PT, RZ, UR17, PT, P1 ;  /* 0x00000011ff007c0c */ /* 0x000fda000bf25310 */
[----:B------:R-:W-:Y:S05]  /*4a10*/  @P1 BRA `(.L_x_481) ;  /* 0x0000000000f81947 */ /* 0x000fea0003800000 */
[C-C-:B------:R-:W-:Y:S01]  /*4a20*/  FFMA.FTZ R159, R130.reuse, R159, R131.reuse ;  /* 0x0000009f829f7223 */ /* 0x140fe20000010083 */
[C-C-:B------:R-:W-:Y:S01]  /*4a30*/  FFMA.FTZ R29, R130.reuse, R138, R131.reuse ;  /* 0x0000008a821d7223 */ /* 0x140fe20000010083 */
[--C-:B------:R-:W-:Y:S01]  /*4a40*/  FFMA.FTZ R141, R130, R141, R131.reuse ;  /* 0x0000008d828d7223 */ /* 0x100fe20000010083 */
[----:B------:R-:W-:Y:S01]  /*4a50*/  LOP3.LUT P2, RZ, R54, 0xff00, RZ, 0xc0, !PT ;  /* 0x0000ff0036ff7812 */ /* 0x000fe2000784c0ff */
[----:B------:R-:W-:Y:S01]  /*4a60*/  FADD.FTZ R142, -R159, R142 ;  /* 0x0000008e9f8e7221 */ /* 0x000fe20000010100 */
[----:B------:R-:W-:Y:S01]  /*4a70*/  FADD.FTZ R30, -R29, R30 ;  /* 0x0000001e1d1e7221 */ /* 0x000fe20000010100 */
[----:B------:R-:W-:Y:S01]  /*4a80*/  FADD.FTZ R32, -R141, R28 ;  /* 0x0000001c8d207221 */ /* 0x000fe20000010100 */
[--C-:B0-----:R-:W-:Y:S01]  /*4a90*/  FFMA.FTZ R136, R130, R163, R131.reuse ;  /* 0x000000a382887223 */ /* 0x101fe20000010083 */
[C---:B------:R-:W-:Y:S01]  /*4aa0*/  FMUL.FTZ R28, R115.reuse, R142 ;  /* 0x0000008e731c7220 */ /* 0x040fe20000410000 */
[C---:B------:R-:W-:Y:S01]  /*4ab0*/  FMUL.FTZ R30, R115.reuse, R30 ;  /* 0x0000001e731e7220 */ /* 0x040fe20000410000 */
[----:B------:R-:W-:Y:S01]  /*4ac0*/  FMUL.FTZ R32, R115, R32 ;  /* 0x0000002073207220 */ /* 0x000fe20000410000 */
[----:B------:R-:W-:Y:S01]  /*4ad0*/  LOP3.LUT P6, RZ, R54, 0xff0000, RZ, 0xc0, !PT ;  /* 0x00ff000036ff7812 */ /* 0x000fe200078cc0ff */
[-C--:B------:R-:W-:Y:S01]  /*4ae0*/  FMUL.FTZ R28, R28, R113.reuse ;  /* 0x000000711c1c7220 */ /* 0x080fe20000410000 */
[-C--:B------:R-:W-:Y:S01]  /*4af0*/  FMUL.FTZ R30, R30, R113.reuse ;  /* 0x000000711e1e7220 */ /* 0x080fe20000410000 */
[----:B------:R-:W-:Y:S01]  /*4b00*/  FMUL.FTZ R32, R32, R113 ;  /* 0x0000007120207220 */ /* 0x000fe20000410000 */
[----:B------:R-:W-:Y:S01]  /*4b10*/  LOP3.LUT P3, RZ, R55, 0xff, RZ, 0xc0, !PT ;  /* 0x000000ff37ff7812 */ /* 0x000fe2000786c0ff */
[----:B------:R-:W-:Y:S01]  /*4b20*/  FMUL.FTZ R28, R28, UR4 ;  /* 0x000000041c1c7c20 */ /* 0x000fe20008410000 */
[----:B------:R-:W-:Y:S01]  /*4b30*/  FMUL.FTZ R30, R30, UR4 ;  /* 0x000000041e1e7c20 */ /* 0x000fe20008410000 */
[----:B------:R-:W-:Y:S01]  /*4b40*/  FMUL.FTZ R32, R32, UR4 ;  /* 0x0000000420207c20 */ /* 0x000fe20008410000 */
[C-C-:B------:R-:W-:Y:S01]  /*4b50*/  FFMA.FTZ R31, R130.reuse, R146, R131.reuse ;  /* 0x00000092821f7223 */ /* 0x140fe20000010083 */
[----:B------:R-:W-:Y:S01]  /*4b60*/  FFMA.FTZ R171, R130, R171, R131 ;  /* 0x000000ab82ab7223 */ /* 0x000fe20000010083 */
[----:B------:R-:W-:Y:S01]  /*4b70*/  FSEL R33, R28, RZ, P2 ;  /* 0x000000ff1c217208 */ /* 0x000fe20001000000 */
[----:B------:R-:W-:Y:S01]  /*4b80*/  FADD.FTZ R28, -R136, R135 ;  /* 0x00000087881c7221 */ /* 0x000fe20000010100 */
[----:B------:R-:W-:Y:S01]  /*4b90*/  FSEL R29, R30, RZ, P6 ;  /* 0x000000ff1e1d7208 */ /* 0x000fe20003000000 */
[C-C-:B------:R-:W-:Y:S01]  /*4ba0*/  FFMA.FTZ R136, R130.reuse, R175, R131.reuse ;  /* 0x000000af82887223 */ /* 0x140fe20000010083 */
[----:B------:R-:W-:Y:S01]  /*4bb0*/  FFMA.FTZ R0, R130, R0, R131 ;  /* 0x0000000082007223 */ /* 0x000fe20000010083 */
[----:B------:R-:W-:Y:S01]  /*4bc0*/  FSEL R30, R32, RZ, P3 ;  /* 0x000000ff201e7208 */ /* 0x000fe20001800000 */
[----:B------:R-:W-:Y:S01]  /*4bd0*/  FADD.FTZ R32, -R171, R134 ;  /* 0x00000086ab207221 */ /* 0x000fe20000010100 */
[----:B------:R-:W-:Y:S01]  /*4be0*/  LOP3.LUT P4, RZ, R54, 0xff000000, RZ, 0xc0, !PT ;  /* 0xff00000036ff7812 */ /* 0x000fe2000788c0ff */
[----:B------:R-:W-:Y:S01]  /*4bf0*/  FADD.FTZ R0, -R0, R133 ;  /* 0x0000008500007221 */ /* 0x000fe20000010100 */
[C---:B------:R-:W-:Y:S01]  /*4c00*/  ISETP.GE.U32.AND P2, PT, R54.reuse, RZ, PT ;  /* 0x000000ff3600720c */ /* 0x040fe20003f46070 */
[----:B------:R-:W-:Y:S01]  /*4c10*/  FMUL.FTZ R28, R115, R28 ;  /* 0x0000001c731c7220 */ /* 0x000fe20000410000 */
[----:B------:R-:W-:Y:S01]  /*4c20*/  LOP3.LUT P3, RZ, R54, 0xff, RZ, 0xc0, !PT ;  /* 0x000000ff36ff7812 */ /* 0x000fe2000786c0ff */
[----:B------:R-:W-:Y:S01]  /*4c30*/  FADD.FTZ R54, -R31, R132 ;  /* 0x000000841f367221 */ /* 0x000fe20000010100 */
[----:B------:R-:W-:Y:S01]  /*4c40*/  FADD.FTZ R132, -R136, R145 ;  /* 0x0000009188847221 */ /* 0x000fe20000010100 */
        /* <DEDUP_REMOVED lines=13> */
[----:B------:R-:W-:Y:S01]  /*4d20*/  FMUL.FTZ R0, R0, UR4 ;  /* 0x0000000400007c20 */ /* 0x000fe20008410000 */
[----:B------:R-:W-:-:S02]  /*4d30*/  LOP3.LUT P5, RZ, R55, 0xff00, RZ, 0xc0, !PT ;  /* 0x0000ff0037ff7812 */ /* 0x000fc400078ac0ff */
[C---:B------:R-:W-:Y:S02]  /*4d40*/  LOP3.LUT P6, RZ, R55.reuse, 0xff0000, RZ, 0xc0, !PT ;  /* 0x00ff000037ff7812 */ /* 0x040fe400078cc0ff */
[----:B------:R-:W-:Y:S02]  /*4d50*/  ISETP.GE.U32.AND.EX P2, PT, R55, 0x1000000, PT, P2 ;  /* 0x010000003700780c */ /* 0x000fe40003f46120 */
[----:B------:R-:W-:Y:S02]  /*4d60*/  FSEL R28, R28, RZ, P4 ;  /* 0x000000ff1c1c7208 */ /* 0x000fe40002000000 */
[----:B------:R-:W-:Y:S02]  /*4d70*/  FSEL R31, R54, RZ, P6 ;  /* 0x000000ff361f7208 */ /* 0x000fe40003000000 */
[----:B------:R-:W-:Y:S02]  /*4d80*/  FSEL R132, R132, RZ, P2 ;  /* 0x000000ff84847208 */ /* 0x000fe40001000000 */
[----:B------:R-:W-:-:S02]  /*4d90*/  FSEL R55, R32, RZ, P5 ;  /* 0x000000ff20377208 */ /* 0x000fc40002800000 */
[----:B------:R-:W-:Y:S02]  /*4da0*/  FSEL R0, R0, RZ, P3 ;  /* 0x000000ff00007208 */ /* 0x000fe40001800000 */
[----:B------:R-:W-:Y:S02]  /*4db0*/  F2FP.BF16.F32.PACK_AB R29, R28, R29 ;  /* 0x0000001d1c1d723e */ /* 0x000fe400000010ff */
[----:B------:R-:W-:Y:S02]  /*4dc0*/  F2FP.BF16.F32.PACK_AB R31, R132, R31 ;  /* 0x0000001f841f723e */ /* 0x000fe400000010ff */
[----:B------:R-:W-:Y:S02]  /*4dd0*/  F2FP.BF16.F32.PACK_AB R30, R55, R30 ;  /* 0x0000001e371e723e */ /* 0x000fe400000010ff */
[----:B------:R-:W-:Y:S01]  /*4de0*/  F2FP.BF16.F32.PACK_AB R28, R33, R0 ;  /* 0x00000000211c723e */ /* 0x000fe200000010ff */
[----:B------:R-:W-:Y:S06]  /*4df0*/  BRA `(.L_x_482) ;  /* 0x0000000400047947 */ /* 0x000fec0003800000 */
.L_x_481:
[C-C-:B------:R-:W-:Y:S01]  /*4e00*/  FFMA.FTZ R25, R130.reuse, R146, R131.reuse ;  /* 0x0000009282197223 */ /* 0x140fe20000010083 */
[C-C-:B------:R-:W-:Y:S01]  /*4e10*/  FFMA.FTZ R24, R130.reuse, R175, R131.reuse ;  /* 0x000000af82187223 */ /* 0x140fe20000010083 */
[----:B------:R-:W-:Y:S01]  /*4e20*/  FFMA.FTZ R141, R130, R141, R131 ;  /* 0x0000008d828d7223 */ /* 0x000fe20000010083 */
[----:B------:R-:W-:Y:S01]  /*4e30*/  ISETP.GE.U32.AND P2, PT, R54, RZ, PT ;  /* 0x000000ff3600720c */ /* 0x000fe20003f46070 */
[----:B------:R-:W-:Y:S01]  /*4e40*/  FADD.FTZ R132, -R25, R132 ;  /* 0x0000008419847221 */ /* 0x000fe20000010100 */
[----:B------:R-:W-:Y:S01]  /*4e50*/  FADD.FTZ R24, -R24, R145 ;  /* 0x0000009118187221 */ /* 0x000fe20000010100 */
[----:B------:R-:W-:Y:S01]  /*4e60*/  FADD.FTZ R28, -R141, R28 ;  /* 0x0000001c8d1c7221 */ /* 0x000fe20000010100 */
[----:B------:R-:W-:Y:S01]  /*4e70*/  LOP3.LUT P6, RZ, R55, 0xff0000, RZ, 0xc0, !PT ;  /* 0x00ff000037ff7812 */ /* 0x000fe200078cc0ff */
[C---:B------:R-:W-:Y:S01]  /*4e80*/  FMUL.FTZ R132, R115.reuse, R132 ;  /* 0x0000008473847220 */ /* 0x040fe20000410000 */
[C---:B------:R-:W-:Y:S01]  /*4e90*/  FMUL.FTZ R27, R115.reuse, R24 ;  /* 0x00000018731b7220 */ /* 0x040fe20000410000 */
[----:B------:R-:W-:Y:S01]  /*4ea0*/  FMUL.FTZ R32, R115, R28 ;  /* 0x0000001c73207220 */ /* 0x000fe20000410000 */
[----:B------:R-:W-:Y:S01]  /*4eb0*/  ISETP.GE.U32.AND.EX P2, PT, R55, 0x1000000, PT, P2 ;  /* 0x010000003700780c */ /* 0x000fe20003f46120 */
[-C--:B------:R-:W-:Y:S01]  /*4ec0*/  FMUL.FTZ R25, R132, R113.reuse ;  /* 0x0000007184197220 */ /* 0x080fe20000410000 */
[-C--:B------:R-:W-:Y:S01]  /*4ed0*/  FMUL.FTZ R26, R27, R113.reuse ;  /* 0x000000711b1a7220 */ /* 0x080fe20000410000 */
[----:B------:R-:W-:Y:S01]  /*4ee0*/  FMUL.FTZ R24, R32, R113 ;  /* 0x0000007120187220 */ /* 0x000fe20000410000 */
[----:B------:R-:W-:Y:S01]  /*4ef0*/  LOP3.LUT P5, RZ, R55, 0xff, RZ, 0xc0, !PT ;  /* 0x000000ff37ff7812 */ /* 0x000fe200078ac0ff */
[----:B------:R-:W-:Y:S01]  /*4f00*/  FMUL.FTZ R25, R25, UR4 ;  /* 0x0000000419197c20 */ /* 0x000fe20008410000 */
[----:B------:R-:W-:Y:S01]  /*4f10*/  FMUL.FTZ R26, R26, UR4 ;  /* 0x000000041a1a7c20 */ /* 0x000fe20008410000 */
[----:B------:R-:W-:Y:S01]  /*4f20*/  FMUL.FTZ R24, R24, UR4 ;  /* 0x0000000418187c20 */ /* 0x000fe20008410000 */
[----:B------:R-:W-:Y:S01]  /*4f30*/  LOP3.LUT P3, RZ, R54, 0xff, RZ, 0xc0, !PT ;  /* 0x000000ff36ff7812 */ /* 0x000fe2000786c0ff */
[C-C-:B------:R-:W-:Y:S01]  /*4f40*/  FFMA.FTZ R159, R130.reuse, R159, R131.reuse ;  /* 0x0000009f829f7223 */ /* 0x140fe20000010083 */
[----:B------:R-:W-:Y:S01]  /*4f50*/  FSEL R31, R25, RZ, P6 ;  /* 0x000000ff191f7208 */ /* 0x000fe20003000000 */
[--C-:B------:R-:W-:Y:S01]  /*4f60*/  FFMA.FTZ R25, R130, R138, R131.reuse ;  /* 0x0000008a82197223 */ /* 0x100fe20000010083 */
[----:B0-----:R-:W-:Y:S01]  /*4f70*/  FSEL R136, R26, RZ, P2 ;  /* 0x000000ff1a887208 */ /* 0x001fe20001000000 */
[--C-:B------:R-:W-:Y:S01]  /*4f80*/  FFMA.FTZ R171, R130, R171, R131.reuse ;  /* 0x000000ab82ab7223 */ /* 0x100fe20000010083 */
[----:B------:R-:W-:Y:S01]  /*4f90*/  LOP3.LUT P4, RZ, R54, 0xff00, RZ, 0xc0, !PT ;  /* 0x0000ff0036ff7812 */ /* 0x000fe2000788c0ff */
[--C-:B------:R-:W-:Y:S01]  /*4fa0*/  FFMA.FTZ R0, R130, R0, R131.reuse ;  /* 0x0000000082007223 */ /* 0x100fe20000010083 */
[C---:B------:R-:W-:Y:S01]  /*4fb0*/  LOP3.LUT P6, RZ, R54.reuse, 0xff0000, RZ, 0xc0, !PT ;  /* 0x00ff000036ff7812 */ /* 0x040fe200078cc0ff */
[----:B------:R-:W-:Y:S01]  /*4fc0*/  FADD.FTZ R30, -R25, R30 ;  /* 0x0000001e191e7221 */ /* 0x000fe20000010100 */
[----:B------:R-:W-:Y:S01]  /*4fd0*/  LOP3.LUT P2, RZ, R54, 0xff000000, RZ, 0xc0, !PT ;  /* 0xff00000036ff7812 */ /* 0x000fe2000784c0ff */
[----:B------:R-:W-:Y:S01]  /*4fe0*/  FADD.FTZ R142, -R159, R142 ;  /* 0x0000008e9f8e7221 */ /* 0x000fe20000010100 */
[----:B------:R-:W-:Y:S01]  /*4ff0*/  FSEL R54, R24, RZ, P5 ;  /* 0x000000ff18367208 */ /* 0x000fe20002800000 */
[----:B------:R-:W-:Y:S01]  /*5000*/  FFMA.FTZ R24, R130, R163, R131 ;  /* 0x000000a382187223 */ /* 0x000fe20000010083 */
[----:B------:R-:W-:Y:S01]  /*5010*/  FADD.FTZ R134, -R171, R134 ;  /* 0x00000086ab867221 */ /* 0x000fe20000010100 */
[----:B------:R-:W-:Y:S01]  /*5020*/  FADD.FTZ R0, -R0, R133 ;  /* 0x0000008500007221 */ /* 0x000fe20000010100 */
[C---:B------:R-:W-:Y:S01]  /*5030*/  FMUL.FTZ R30, R115.reuse, R30 ;  /* 0x0000001e731e7220 */ /* 0x040fe20000410000 */
[----:B------:R-:W-:Y:S01]  /*5040*/  FADD.FTZ R26, -R24, R135 ;  /* 0x00000087181a7221 */ /* 0x000fe20000010100 */
[C---:B------:R-:W-:Y:S01]  /*5050*/  FMUL.FTZ R134, R115.reuse, R134 ;  /* 0x0000008673867220 */ /* 0x040fe20000410000 */
[C---:B------:R-:W-:Y:S01]  /*5060*/  FMUL.FTZ R24, R115.reuse, R142 ;  /* 0x0000008e73187220 */ /* 0x040fe20000410000 */
[C---:B------:R-:W-:Y:S01]  /*5070*/  FMUL.FTZ R0, R115.reuse, R0 ;  /* 0x0000000073007220 */ /* 0x040fe20000410000 */
[----:B------:R-:W-:Y:S01]  /*5080*/  FMUL.FTZ R28, R115, R26 ;  /* 0x0000001a731c7220 */ /* 0x000fe20000410000 */
[-C--:B------:R-:W-:Y:S01]  /*5090*/  FMUL.FTZ R29, R30, R113.reuse ;  /* 0x000000711e1d7220 */ /* 0x080fe20000410000 */
[C---:B------:R-:W-:Y:S01]  /*50a0*/  F2FP.BF16.F32.PACK_AB R26, R134.reuse, R32 ;  /* 0x00000020861a723e */ /* 0x040fe200000010ff */
[-C--:B------:R-:W-:Y:S01]  /*50b0*/  FMUL.FTZ R134, R134, R113.reuse ;  /* 0x0000007186867220 */ /* 0x080fe20000410000 */
[----:B------:R-:W-:Y:S01]  /*50c0*/  LOP3.LUT P5, RZ, R55, 0xff00, RZ, 0xc0, !PT ;  /* 0x0000ff0037ff7812 */ /* 0x000fe200078ac0ff */
[----:B------:R-:W-:Y:S01]  /*50d0*/  FMUL.FTZ R29, R29, UR4 ;  /* 0x000000041d1d7c20 */ /* 0x000fe20008410000 */
[C---:B------:R-:W-:Y:S01]  /*50e0*/  F2FP.BF16.F32.PACK_AB R25, R28.reuse, R30 ;  /* 0x0000001e1c19723e */ /* 0x040fe200000010ff */
[-C--:B------:R-:W-:Y:S01]  /*50f0*/  FMUL.FTZ R30, R28, R113.reuse ;  /* 0x000000711c1e7220 */ /* 0x080fe20000410000 */
[CC--:B------:R-:W-:Y:S01]  /*5100*/  FMUL.FTZ R28, R24.reuse, R113.reuse ;  /* 0x00000071181c7220 */ /* 0x0c0fe20000410000 */
[----:B------:R-:W-:Y:S01]  /*5110*/  F2FP.BF16.F32.PACK_AB R24, R24, R0 ;  /* 0x000000001818723e */ /* 0x000fe200000010ff */
[----:B------:R-:W-:Y:S01]  /*5120*/  FMUL.FTZ R0, R0, R113 ;  /* 0x0000007100007220 */ /* 0x000fe20000410000 */
[----:B------:R-:W-:Y:S01]  /*5130*/  FMUL.FTZ R134, R134, UR4 ;  /* 0x0000000486867c20 */ /* 0x000fe20008410000 */
[----:B------:R-:W-:Y:S01]  /*5140*/  FMUL.FTZ R30, R30, UR4 ;  /* 0x000000041e1e7c20 */ /* 0x000fe20008410000 */
[----:B------:R-:W-:Y:S01]  /*5150*/  FMUL.FTZ R28, R28, UR4 ;  /* 0x000000041c1c7c20 */ /* 0x000fe20008410000 */
[----:B------:R-:W-:Y:S01]  /*5160*/  FMUL.FTZ R0, R0, UR4 ;  /* 0x0000000400007c20 */ /* 0x000fe20008410000 */
        /* <DEDUP_REMOVED lines=8> */
[----:B------:R-:W-:Y:S02]  /*51f0*/  F2FP.BF16.F32.PACK_AB R29, R32, R29 ;  /* 0x0000001d201d723e */ /* 0x000fe400000010ff */
[----:B------:R-:W-:-:S07]  /*5200*/  F2FP.BF16.F32.PACK_AB R28, R33, R0 ;  /* 0x00000000211c723e */ /* 0x000fce00000010ff */
.L_x_482:
[----:B------:R-:W0:Y:S08]  /*5210*/  @P1 LDC.64 R54, c[0x0][0x478] ;  /* 0x00011e00ff361b82 */ /* 0x000e300000000a00 */
[----:B------:R-:W1:Y:S01]  /*5220*/  LDC.64 R32, c[0x0][0x468] ;  /* 0x00011a00ff207b82 */ /* 0x000e620000000a00 */
[----:B0-----:R-:W-:-:S05]  /*5230*/  @P1 IMAD.WIDE.U32 R54, R116, 0x10, R54 ;  /* 0x0000001074361825 */ /* 0x001fca00078e0036 */
[----:B------:R0:W-:Y:S01]  /*5240*/  @P1 STG.E.128 desc[UR6][R54.64], R24 ;  /* 0x0000001836001986 */ /* 0x0001e2000c101d06 */
[----:B-1----:R-:W-:-:S05]  /*5250*/  IMAD.WIDE.U32 R132, R116, 0x10, R32 ;  /* 0x0000001074847825 */ /* 0x002fca00078e0020 */
[----:B------:R0:W-:Y:S01]  /*5260*/  STG.E.128 desc[UR6][R132.64], R28 ;  /* 0x0000001c84007986 */ /* 0x0001e2000c101d06 */
[----:B------:R-:W-:Y:S05]  /*5270*/  @!P1 BRA `(.L_x_483) ;  /* 0x0000000400089947 */ /* 0x000fea0003800000 */
[C-C-:B------:R-:W-:Y:S01]  /*5280*/  FFMA.FTZ R0, R130.reuse, R173, R131.reuse ;  /* 0x000000ad82007223 */ /* 0x140fe20000010083 */
[C-C-:B------:R-:W-:Y:S01]  /*5290*/  FFMA.FTZ R51, R130.reuse, R51, R131.reuse ;  /* 0x0000003382337223 */ /* 0x140fe20000010083 */
[----:B------:R-:W-:Y:S01]  /*52a0*/  FFMA.FTZ R128, R130, R128, R131 ;  /* 0x0000008082807223 */ /* 0x000fe20000010083 */
[----:B------:R-:W-:Y:S01]  /*52b0*/  ISETP.GE.U32.AND P2, PT, R52, RZ, PT ;  /* 0x000000ff3400720c */ /* 0x000fe20003f46070 */
[----:B------:R-:W-:Y:S01]  /*52c0*/  FADD.FTZ R0, -R0, R127 ;  /* 0x0000007f00007221 */ /* 0x000fe20000010100 */
[----:B0-----:R-:W-:Y:S01]  /*52d0*/  FADD.FTZ R26, -R51, R42 ;  /* 0x0000002a331a7221 */ /* 0x001fe20000010100 */
[----:B------:R-:W-:Y:S01]  /*52e0*/  FADD.FTZ R24, -R128, R125 ;  /* 0x0000007d80187221 */ /* 0x000fe20000010100 */
[----:B------:R-:W-:Y:S01]  /*52f0*/  ISETP.GE.U32.AND.EX P2, PT, R53, 0x1000000, PT, P2 ;  /* 0x010000003500780c */ /* 0x000fe20003f46120 */
[C---:B------:R-:W-:Y:S01]  /*5300*/  FMUL.FTZ R27, R115.reuse, R0 ;  /* 0x00000000731b7220 */ /* 0x040fe20000410000 */
[C---:B------:R-:W-:Y:S01]  /*5310*/  FMUL.FTZ R26, R115.reuse, R26 ;  /* 0x0000001a731a7220 */ /* 0x040fe20000410000 */
[----:B------:R-:W-:Y:S01]  /*5320*/  FMUL.FTZ R24, R115, R24 ;  /* 0x0000001873187220 */ /* 0x000fe20000410000 */
[--C-:B------:R-:W-:Y:S01]  /*5330*/  FFMA.FTZ R129, R130, R129, R131.reuse ;  /* 0x0000008182817223 */ /* 0x100fe20000010083 */
[-C--:B------:R-:W-:Y:S01]  /*5340*/  FMUL.FTZ R28, R27, R113.reuse ;  /* 0x000000711b1c7220 */ /* 0x080fe20000410000 */
[-C--:B------:R-:W-:Y:S01]  /*5350*/  FMUL.FTZ R0, R26, R113.reuse ;  /* 0x000000711a007220 */ /* 0x080fe20000410000 */
[----:B------:R-:W-:Y:S01]  /*5360*/  FMUL.FTZ R25, R24, R113 ;  /* 0x0000007118197220 */ /* 0x000fe20000410000 */
[--C-:B------:R-:W-:Y:S01]  /*5370*/  FFMA.FTZ R117, R130, R117, R131.reuse ;  /* 0x0000007582757223 */ /* 0x100fe20000010083 */
[----:B------:R-:W-:Y:S01]  /*5380*/  FMUL.FTZ R28, R28, UR4 ;  /* 0x000000041c1c7c20 */ /* 0x000fe20008410000 */
[----:B------:R-:W-:Y:S01]  /*5390*/  FMUL.FTZ R0, R0, UR4 ;  /* 0x0000000400007c20 */ /* 0x000fe20008410000 */
[C-C-:B------:R-:W-:Y:S01]  /*53a0*/  FFMA.FTZ R124, R130.reuse, R124, R131.reuse ;  /* 0x0000007c827c7223 */ /* 0x140fe20000010083 */
[----:B------:R-:W-:Y:S01]  /*53b0*/  LOP3.LUT P5, RZ, R53, 0xff, RZ, 0xc0, !PT ;  /* 0x000000ff35ff7812 */ /* 0x000fe200078ac0ff */
[----:B------:R-:W-:Y:S01]  /*53c0*/  FMUL.FTZ R25, R25, UR4 ;  /* 0x0000000419197c20 */ /* 0x000fe20008410000 */
[C-C-:B------:R-:W-:Y:S01]  /*53d0*/  FFMA.FTZ R120, R130.reuse, R120, R131.reuse ;  /* 0x0000007882787223 */ /* 0x140fe20000010083 */
[----:B------:R-:W-:Y:S01]  /*53e0*/  LOP3.LUT P6, RZ, R53, 0xff0000, RZ, 0xc0, !PT ;  /* 0x00ff000035ff7812 */ /* 0x000fe200078cc0ff */
[----:B------:R-:W-:Y:S01]  /*53f0*/  FFMA.FTZ R119, R130, R119, R131 ;  /* 0x0000007782777223 */ /* 0x000fe20000010083 */
[----:B------:R-:W-:Y:S01]  /*5400*/  FSEL R55, R28, RZ, P2 ;  /* 0x000000ff1c377208 */ /* 0x000fe20001000000 */
[----:B------:R-:W-:Y:S01]  /*5410*/  FADD.FTZ R48, -R129, R48 ;  /* 0x0000003081307221 */ /* 0x000fe20000010100 */
[----:B------:R-:W-:Y:S01]  /*5420*/  FADD.FTZ R28, -R117, R44 ;  /* 0x0000002c751c7221 */ /* 0x000fe20000010100 */
[----:B------:R-:W-:Y:S01]  /*5430*/  FADD.FTZ R30, -R124, R47 ;  /* 0x0000002f7c1e7221 */ /* 0x000fe20000010100 */
[----:B------:R-:W-:Y:S01]  /*5440*/  FSEL R51, R0, RZ, P5 ;  /* 0x000000ff00337208 */ /* 0x000fe20002800000 */
[----:B------:R-:W-:Y:S01]  /*5450*/  FADD.FTZ R120, -R120, R45 ;  /* 0x0000002d78787221 */ /* 0x000fe20000010100 */
[----:B------:R-:W-:Y:S01]  /*5460*/  FSEL R54, R25, RZ, P6 ;  /* 0x000000ff19367208 */ /* 0x000fe20003000000 */
[----:B------:R-:W-:Y:S01]  /*5470*/  FADD.FTZ R0, -R119, R46 ;  /* 0x0000002e77007221 */ /* 0x000fe20000010100 */
[C---:B------:R-:W-:Y:S01]  /*5480*/  FMUL.FTZ R25, R115.reuse, R48 ;  /* 0x0000003073197220 */ /* 0x040fe20000410000 */
[C---:B------:R-:W-:Y:S01]  /*5490*/  FMUL.FTZ R28, R115.reuse, R28 ;  /* 0x0000001c731c7220 */ /* 0x040fe20000410000 */
[----:B------:R-:W-:Y:S01]  /*54a0*/  FMUL.FTZ R30, R115, R30 ;  /* 0x0000001e731e7220 */ /* 0x000fe20000410000 */
[----:B------:R-:W-:Y:S01]  /*54b0*/  F2FP.BF16.F32.PACK_AB R27, R27, R24 ;  /* 0x000000181b1b723e */ /* 0x000fe200000010ff */
[C---:B------:R-:W-:Y:S01]  /*54c0*/  FMUL.FTZ R24, R115.reuse, R120 ;  /* 0x0000007873187220 */ /* 0x040fe20000410000 */
[----:B------:R-:W-:Y:S01]  /*54d0*/  FMUL.FTZ R0, R115, R0 ;  /* 0x0000000073007220 */ /* 0x000fe20000410000 */
[C---:B------:R-:W-:Y:S01]  /*54e0*/  F2FP.BF16.F32.PACK_AB R26, R25.reuse, R26 ;  /* 0x0000001a191a723e */ /* 0x040fe200000010ff */
[-C--:B------:R-:W-:Y:S01]  /*54f0*/  FMUL.FTZ R31, R25, R113.reuse ;  /* 0x00000071191f7220 */ /* 0x080fe20000410000 */
[-C--:B------:R-:W-:Y:S01]  /*5500*/  FMUL.FTZ R29, R28, R113.reuse ;  /* 0x000000711c1d7220 */ /* 0x080fe20000410000 */
[----:B------:R-:W-:Y:S01]  /*5510*/  F2FP.BF16.F32.PACK_AB R25, R30, R28 ;  /* 0x0000001c1e19723e */ /* 0x000fe200000010ff */
[CC--:B------:R-:W-:Y:S01]  /*5520*/  FMUL.FTZ R28, R24.reuse, R113.reuse ;  /* 0x00000071181c7220 */ /* 0x0c0fe20000410000 */
[----:B------:R-:W-:Y:S01]  /*5530*/  F2FP.BF16.F32.PACK_AB R24, R24, R0 ;  /* 0x000000001818723e */ /* 0x000fe200000010ff */
        /* <DEDUP_REMOVED lines=11> */
[----:B------:R-:W-:Y:S02]  /*55f0*/  LOP3.LUT P5, RZ, R53, 0xff00, RZ, 0xc0, !PT ;  /* 0x0000ff0035ff7812 */ /* 0x000fe400078ac0ff */
        /* <DEDUP_REMOVED lines=8> */
[----:B------:R-:W-:Y:S01]  /*5680*/  F2FP.BF16.F32.PACK_AB R28, R45, R0 ;  /* 0x000000002d1c723e */ /* 0x000fe200000010ff */
[----:B------:R-:W-:Y:S06]  /*5690*/  BRA `(.L_x_484) ;  /* 0x0000000000f47947 */ /* 0x000fec0003800000 */
.L_x_483:
[C-C-:B------:R-:W-:Y:S01]  /*56a0*/  FFMA.FTZ R120, R130.reuse, R120, R131.reuse ;  /* 0x0000007882787223 */ /* 0x140fe20000010083 */
[C-C-:B------:R-:W-:Y:S01]  /*56b0*/  FFMA.FTZ R117, R130.reuse, R117, R131.reuse ;  /* 0x0000007582757223 */ /* 0x140fe20000010083 */
[C-C-:B------:R-:W-:Y:S01]  /*56c0*/  FFMA.FTZ R51, R130.reuse, R51, R131.reuse ;  /* 0x0000003382337223 */ /* 0x140fe20000010083 */
[----:B------:R-:W-:Y:S01]  /*56d0*/  FFMA.FTZ R124, R130, R124, R131 ;  /* 0x0000007c827c7223 */ /* 0x000fe20000010083 */
[----:B------:R-:W-:Y:S01]  /*56e0*/  FADD.FTZ R120, -R120, R45 ;  /* 0x0000002d78787221 */ /* 0x000fe20000010100 */
[----:B------:R-:W-:Y:S01]  /*56f0*/  FADD.FTZ R44, -R117, R44 ;  /* 0x0000002c752c7221 */ /* 0x000fe20000010100 */
[----:B------:R-:W-:Y:S01]  /*5700*/  FADD.FTZ R42, -R51, R42 ;  /* 0x0000002a332a7221 */ /* 0x000fe20000010100 */
[C-C-:B------:R-:W-:Y:S01]  /*5710*/  FFMA.FTZ R129, R130.reuse, R129, R131.reuse ;  /* 0x0000008182817223 */ /* 0x140fe20000010083 */
[C---:B------:R-:W-:Y:S01]  /*5720*/  FMUL.FTZ R120, R115.reuse, R120 ;  /* 0x0000007873787220 */ /* 0x040fe20000410000 */
[C-C-:B------:R-:W-:Y:S01]  /*5730*/  FFMA.FTZ R128, R130.reuse, R128, R131.reuse ;  /* 0x0000008082807223 */ /* 0x140fe20000010083 */
[C-C-:B------:R-:W-:Y:S01]  /*5740*/  FFMA.FTZ R0, R130.reuse, R173, R131.reuse ;  /* 0x000000ad82007223 */ /* 0x140fe20000010083 */
[----:B------:R-:W-:Y:S01]  /*5750*/  FFMA.FTZ R119, R130, R119, R131 ;  /* 0x0000007782777223 */ /* 0x000fe20000010083 */
[C---:B------:R-:W-:Y:S01]  /*5760*/  FMUL.FTZ R44, R115.reuse, R44 ;  /* 0x0000002c732c7220 */ /* 0x040fe20000410000 */
[----:B------:R-:W-:Y:S01]  /*5770*/  FMUL.FTZ R42, R115, R42 ;  /* 0x0000002a732a7220 */ /* 0x000fe20000410000 */
[-C--:B------:R-:W-:Y:S01]  /*5780*/  FMUL.FTZ R120, R120, R113.reuse ;  /* 0x0000007178787220 */ /* 0x080fe20000410000 */
[----:B------:R-:W-:Y:S01]  /*5790*/  FADD.FTZ R124, -R124, R47 ;  /* 0x0000002f7c7c7221 */ /* 0x000fe20000010100 */
[----:B------:R-:W-:Y:S01]  /*57a0*/  FADD.FTZ R48, -R129, R48 ;  /* 0x0000003081307221 */ /* 0x000fe20000010100 */
[----:B------:R-:W-:Y:S01]  /*57b0*/  FADD.FTZ R128, -R128, R125 ;  /* 0x0000007d80807221 */ /* 0x000fe20000010100 */
[----:B------:R-:W-:Y:S01]  /*57c0*/  FADD.FTZ R0, -R0, R127 ;  /* 0x0000007f00007221 */ /* 0x000fe20000010100 */
[----:B------:R-:W-:Y:S01]  /*57d0*/  FADD.FTZ R46, -R119, R46 ;  /* 0x0000002e772e7221 */ /* 0x000fe20000010100 */
[-C--:B------:R-:W-:Y:S01]  /*57e0*/  FMUL.FTZ R44, R44, R113.reuse ;  /* 0x000000712c2c7220 */ /* 0x080fe20000410000 */
[-C--:B------:R-:W-:Y:S01]  /*57f0*/  FMUL.FTZ R42, R42, R113.reuse ;  /* 0x000000712a2a7220 */ /* 0x080fe20000410000 */
[----:B------:R-:W-:Y:S01]  /*5800*/  FMUL.FTZ R120, R120, UR4 ;  /* 0x0000000478787c20 */ /* 0x000fe20008410000 */
[----:B------:R-:W-:Y:S01]  /*5810*/  LOP3.LUT P2, RZ, R52, 0xff00, RZ, 0xc0, !PT ;  /* 0x0000ff0034ff7812 */ /* 0x000fe2000784c0ff */
[C---:B------:R-:W-:Y:S01]  /*5820*/  FMUL.FTZ R124, R115.reuse, R124 ;  /* 0x0000007c737c7220 */ /* 0x040fe20000410000 */
[C---:B------:R-:W-:Y:S01]  /*5830*/  FMUL.FTZ R48, R115.reuse, R48 ;  /* 0x0000003073307220 */ /* 0x040fe20000410000 */
[C---:B------:R-:W-:Y:S01]  /*5840*/  FMUL.FTZ R128, R115.reuse, R128 ;  /* 0x0000008073807220 */ /* 0x040fe20000410000 */
[C---:B------:R-:W-:Y:S01]  /*5850*/  FMUL.FTZ R0, R115.reuse, R0 ;  /* 0x0000000073007220 */ /* 0x040fe20000410000 */
[----:B------:R-:W-:Y:S01]  /*5860*/  FMUL.FTZ R46, R115, R46 ;  /* 0x0000002e732e7220 */ /* 0x000fe20000410000 */
[----:B------:R-:W-:Y:S01]  /*5870*/  FMUL.FTZ R44, R44, UR4 ;  /* 0x000000042c2c7c20 */ /* 0x000fe20008410000 */
[----:B------:R-:W-:Y:S01]  /*5880*/  FMUL.FTZ R42, R42, UR4 ;  /* 0x000000042a2a7c20 */ /* 0x000fe20008410000 */
[----:B------:R-:W-:Y:S01]  /*5890*/  LOP3.LUT P6, RZ, R52, 0xff0000, RZ, 0xc0, !PT ;  /* 0x00ff000034ff7812 */ /* 0x000fe200078cc0ff */
[-C--:B------:R-:W-:Y:S01]  /*58a0*/  FMUL.FTZ R124, R124, R113.reuse ;  /* 0x000000717c7c7220 */ /* 0x080fe20000410000 */
[----:B------:R-:W-:Y:S01]  /*58b0*/  LOP3.LUT P3, RZ, R53, 0xff, RZ, 0xc0, !PT ;  /* 0x000000ff35ff7812 */ /* 0x000fe2000786c0ff */
[-C--:B------:R-:W-:Y:S01]  /*58c0*/  FMUL.FTZ R128, R128, R113.reuse ;  /* 0x0000007180807220 */ /* 0x080fe20000410000 */
[----:B------:R-:W-:Y:S01]  /*58d0*/  FSEL R45, R120, RZ, P2 ;  /* 0x000000ff782d7208 */ /* 0x000fe20001000000 */
[-C--:B------:R-:W-:Y:S01]  /*58e0*/  FMUL.FTZ R0, R0, R113.reuse ;  /* 0x0000007100007220 */ /* 0x080fe20000410000 */
[-C--:B------:R-:W-:Y:S01]  /*58f0*/  FMUL.FTZ R48, R48, R113.reuse ;  /* 0x0000007130307220 */ /* 0x080fe20000410000 */
[----:B------:R-:W-:Y:S01]  /*5900*/  FMUL.FTZ R46, R46, R113 ;  /* 0x000000712e2e7220 */ /* 0x000fe20000410000 */
[----:B------:R-:W-:Y:S01]  /*5910*/  ISETP.GE.U32.AND P2, PT, R52, RZ, PT ;  /* 0x000000ff3400720c */ /* 0x000fe20003f46070 */
[----:B------:R-:W-:Y:S01]  /*5920*/  FMUL.FTZ R128, R128, UR4 ;  /* 0x0000000480807c20 */ /* 0x000fe20008410000 */
[----:B0-----:R-:W-:Y:S01]  /*5930*/  FSEL R29, R44, RZ, P6 ;  /* 0x000000ff2c1d7208 */ /* 0x001fe20003000000 */
[----:B------:R-:W-:Y:S01]  /*5940*/  FMUL.FTZ R0, R0, UR4 ;  /* 0x0000000400007c20 */ /* 0x000fe20008410000 */
[----:B------:R-:W-:Y:S01]  /*5950*/  FSEL R30, R42, RZ, P3 ;  /* 0x000000ff2a1e7208 */ /* 0x000fe20001800000 */
[----:B------:R-:W-:Y:S01]  /*5960*/  FMUL.FTZ R48, R48, UR4 ;  /* 0x0000000430307c20 */ /* 0x000fe20008410000 */
[----:B------:R-:W-:Y:S01]  /*5970*/  FMUL.FTZ R124, R124, UR4 ;  /* 0x000000047c7c7c20 */ /* 0x000fe20008410000 */
[----:B------:R-:W-:Y:S01]  /*5980*/  FMUL.FTZ R46, R46, UR4 ;  /* 0x000000042e2e7c20 */ /* 0x000fe20008410000 */
[----:B------:R-:W-:-:S02]  /*5990*/  LOP3.LUT P4, RZ, R52, 0xff000000, RZ, 0xc0, !PT ;  /* 0xff00000034ff7812 */ /* 0x000fc4000788c0ff */
[C---:B------:R-:W-:Y:S02]  /*59a0*/  LOP3.LUT P5, RZ, R53.reuse, 0xff00, RZ, 0xc0, !PT ;  /* 0x0000ff0035ff7812 */ /* 0x040fe400078ac0ff */
[C---:B------:R-:W-:Y:S02]  /*59b0*/  LOP3.LUT P6, RZ, R53.reuse, 0xff0000, RZ, 0xc0, !PT ;  /* 0x00ff000035ff7812 */ /* 0x040fe400078cc0ff */
[----:B------:R-:W-:Y:S02]  /*59c0*/  LOP3.LUT P3, RZ, R52, 0xff, RZ, 0xc0, !PT ;  /* 0x000000ff34ff7812 */ /* 0x000fe4000786c0ff */
[----:B------:R-:W-:Y:S02]  /*59d0*/  ISETP.GE.U32.AND.EX P2, PT, R53, 0x1000000, PT, P2 ;  /* 0x010000003500780c */ /* 0x000fe40003f46120 */
        /* <DEDUP_REMOVED lines=8> */
[----:B------:R-:W-:-:S07]  /*5a60*/  F2FP.BF16.F32.PACK_AB R28, R45, R28 ;  /* 0x0000001c2d1c723e */ /* 0x000fce00000010ff */
.L_x_484:
[----:B------:R-:W0:Y:S01]  /*5a70*/  @P1 LDC.64 R44, c[0x0][0x478] ;  /* 0x00011e00ff2c1b82 */ /* 0x000e220000000a00 */
[----:B------:R-:W-:-:S04]  /*5a80*/  IMAD.WIDE.U32 R46, R114, 0x10, R32 ;  /* 0x00000010722e7825 */ /* 0x000fc800078e0020 */
[----:B0-----:R-:W-:-:S05]  /*5a90*/  @P1 IMAD.WIDE.U32 R44, R114, 0x10, R44 ;  /* 0x00000010722c1825 */ /* 0x001fca00078e002c */
[----:B------:R0:W-:Y:S04]  /*5aa0*/  @P1 STG.E.128 desc[UR6][R44.64], R24 ;  /* 0x000000182c001986 */ /* 0x0001e8000c101d06 */
[----:B------:R0:W-:Y:S01]  /*5ab0*/  STG.E.128 desc[UR6][R46.64], R28 ;  /* 0x0000001c2e007986 */ /* 0x0001e2000c101d06 */
[----:B------:R-:W-:Y:S05]  /*5ac0*/  @!P1 BRA `(.L_x_485) ;  /* 0x0000000400089947 */ /* 0x000fea0003800000 */
[C-C-:B------:R-:W-:Y:S01]  /*5ad0*/  FFMA.FTZ R122, R130.reuse, R122, R131.reuse ;  /* 0x0000007a827a7223 */ /* 0x140fe20000010083 */
[C-C-:B------:R-:W-:Y:S01]  /*5ae0*/  FFMA.FTZ R49, R130.reuse, R49, R131.reuse ;  /* 0x0000003182317223 */ /* 0x140fe20000010083 */
[----:B------:R-:W-:Y:S01]  /*5af0*/  FFMA.FTZ R50, R130, R50, R131 ;  /* 0x0000003282327223 */ /* 0x000fe20000010083 */
[----:B------:R-:W-:Y:S01]  /*5b00*/  LOP3.LUT P2, RZ, R2, 0xff00, RZ, 0xc0, !PT ;  /* 0x0000ff0002ff7812 */ /* 0x000fe2000784c0ff */
[----:B------:R-:W-:Y:S01]  /*5b10*/  FADD.FTZ R0, -R122, R39 ;  /* 0x000000277a007221 */ /* 0x000fe20000010100 */
[----:B0-----:R-:W-:Y:S01]  /*5b20*/  FADD.FTZ R26, -R49, R40 ;  /* 0x00000028311a7221 */ /* 0x001fe20000010100 */
[----:B------:R-:W-:Y:S01]  /*5b30*/  FADD.FTZ R28, -R50, R37 ;  /* 0x00000025321c7221 */ /* 0x000fe20000010100 */
[C-C-:B------:R-:W-:Y:S01]  /*5b40*/  FFMA.FTZ R121, R130.reuse, R121, R131.reuse ;  /* 0x0000007982797223 */ /* 0x140fe20000010083 */
        /* <DEDUP_REMOVED lines=9> */
[--C-:B------:R-:W-:Y:S01]  /*5be0*/  FFMA.FTZ R123, R130, R123, R131.reuse ;  /* 0x0000007b827b7223 */ /* 0x100fe20000010083 */
[----:B------:R-:W-:Y:S01]  /*5bf0*/  FMUL.FTZ R25, R25, UR4 ;  /* 0x0000000419197c20 */ /* 0x000fe20008410000 */
[----:B------:R-:W-:Y:S01]  /*5c00*/  FMUL.FTZ R27, R27, UR4 ;  /* 0x000000041b1b7c20 */ /* 0x000fe20008410000 */
[----:B------:R-:W-:Y:S01]  /*5c10*/  LOP3.LUT P3, RZ, R2, 0xff, RZ, 0xc0, !PT ;  /* 0x000000ff02ff7812 */ /* 0x000fe2000786c0ff */
[----:B------:R-:W-:Y:S01]  /*5c20*/  FFMA.FTZ R118, R130, R118, R131 ;  /* 0x0000007682767223 */ /* 0x000fe20000010083 */
[----:B------:R-:W-:Y:S01]  /*5c30*/  FSEL R37, R24, RZ, P2 ;  /* 0x000000ff18257208 */ /* 0x000fe20001000000 */
[----:B------:R-:W-:Y:S01]  /*5c40*/  FADD.FTZ R126, -R126, R35 ;  /* 0x000000237e7e7221 */ /* 0x000fe20000010100 */
[C---:B------:R-:W-:Y:S01]  /*5c50*/  LOP3.LUT P5, RZ, R2.reuse, 0xff0000, RZ, 0xc0, !PT ;  /* 0x00ff000002ff7812 */ /* 0x040fe200078ac0ff */
[----:B------:R-:W-:Y:S01]  /*5c60*/  FADD.FTZ R34, -R43, R34 ;  /* 0x000000222b227221 */ /* 0x000fe20000010100 */
[----:B------:R-:W-:Y:S01]  /*5c70*/  LOP3.LUT P4, RZ, R2, 0xff000000, RZ, 0xc0, !PT ;  /* 0xff00000002ff7812 */ /* 0x000fe2000788c0ff */
[----:B------:R-:W-:Y:S01]  /*5c80*/  FADD.FTZ R38, -R123, R38 ;  /* 0x000000267b267221 */ /* 0x000fe20000010100 */
[----:B------:R-:W-:Y:S01]  /*5c90*/  LOP3.LUT P6, RZ, R3, 0xff, RZ, 0xc0, !PT ;  /* 0x000000ff03ff7812 */ /* 0x000fe200078cc0ff */
[----:B------:R-:W-:Y:S01]  /*5ca0*/  FADD.FTZ R24, -R118, R41 ;  /* 0x0000002976187221 */ /* 0x000fe20000010100 */
[----:B------:R-:W-:Y:S01]  /*5cb0*/  ISETP.GE.U32.AND P2, PT, R2, RZ, PT ;  /* 0x000000ff0200720c */ /* 0x000fe20003f46070 */
[----:B------:R-:W-:Y:S01]  /*5cc0*/  FADD.FTZ R2, -R121, R36 ;  /* 0x0000002479027221 */ /* 0x000fe20000010100 */
[----:B------:R-:W-:Y:S01]  /*5cd0*/  FSEL R29, R25, RZ, P5 ;  /* 0x000000ff191d7208 */ /* 0x000fe20002800000 */
[----:B------:R-:W-:Y:S01]  /*5ce0*/  FMUL.FTZ R34, R115, R34 ;  /* 0x0000002273227220 */ /* 0x000fe20000410000 */
[----:B------:R-:W-:Y:S01]  /*5cf0*/  FSEL R30, R27, RZ, P6 ;  /* 0x000000ff1b1e7208 */ /* 0x000fe20003000000 */
[----:B------:R-:W-:Y:S01]  /*5d00*/  FMUL.FTZ R2, R115, R2 ;  /* 0x0000000273027220 */ /* 0x000fe20000410000 */
[----:B------:R-:W-:Y:S01]  /*5d10*/  LOP3.LUT P5, RZ, R3, 0xff00, RZ, 0xc0, !PT ;  /* 0x0000ff0003ff7812 */ /* 0x000fe200078ac0ff */
[----:B------:R-:W-:Y:S01]  /*5d20*/  FMUL.FTZ R31, R115, R38 ;  /* 0x00000026731f7220 */ /* 0x000fe20000410000 */
[----:B------:R-:W-:Y:S01]  /*5d30*/  LOP3.LUT P6, RZ, R3, 0xff0000, RZ, 0xc0, !PT ;  /* 0x00ff000003ff7812 */ /* 0x000fe200078cc0ff */
[----:B------:R-:W-:Y:S01]  /*5d40*/  FMUL.FTZ R24, R115, R24 ;  /* 0x0000001873187220 */ /* 0x000fe20000410000 */
[----:B------:R-:W-:Y:S01]  /*5d50*/  ISETP.GE.U32.AND.EX P2, PT, R3, 0x1000000, PT, P2 ;  /* 0x010000000300780c */ /* 0x000fe20003f46120 */
[----:B------:R-:W-:Y:S01]  /*5d60*/  FMUL.FTZ R3, R115, R126 ;  /* 0x0000007e73037220 */ /* 0x000fe20000410000 */
[C---:B------:R-:W-:Y:S01]  /*5d70*/  F2FP.BF16.F32.PACK_AB R25, R2.reuse, R26 ;  /* 0x0000001a0219723e */ /* 0x040fe200000010ff */
[-C--:B------:R-:W-:Y:S01]  /*5d80*/  FMUL.FTZ R2, R2, R113.reuse ;  /* 0x0000007102027220 */ /* 0x080fe20000410000 */
[C---:B------:R-:W-:Y:S01]  /*5d90*/  F2FP.BF16.F32.PACK_AB R27, R31.reuse, R34 ;  /* 0x000000221f1b723e */ /* 0x040fe200000010ff */
[-C--:B------:R-:W-:Y:S01]  /*5da0*/  FMUL.FTZ R31, R31, R113.reuse ;  /* 0x000000711f1f7220 */ /* 0x080fe20000410000 */
[C---:B------:R-:W-:Y:S01]  /*5db0*/  F2FP.BF16.F32.PACK_AB R26, R3.reuse, R28 ;  /* 0x0000001c031a723e */ /* 0x040fe200000010ff */
[-C--:B------:R-:W-:Y:S01]  /*5dc0*/  FMUL.FTZ R3, R3, R113.reuse ;  /* 0x0000007103037220 */ /* 0x080fe20000410000 */
[-C--:B------:R-:W-:Y:S01]  /*5dd0*/  FMUL.FTZ R28, R34, R113.reuse ;  /* 0x00000071221c7220 */ /* 0x080fe20000410000 */
[----:B------:R-:W-:Y:S01]  /*5de0*/  FMUL.FTZ R113, R24, R113 ;  /* 0x0000007118717220 */ /* 0x000fe20000410000 */
[----:B------:R-:W-:Y:S01]  /*5df0*/  F2FP.BF16.F32.PACK_AB R24, R0, R24 ;  /* 0x000000180018723e */ /* 0x000fe200000010ff */
[----:B------:R-:W-:Y:S01]  /*5e00*/  FMUL.FTZ R0, R31, UR4 ;  /* 0x000000041f007c20 */ /* 0x000fe20008410000 */
        /* <DEDUP_REMOVED lines=12> */
[----:B------:R-:W-:Y:S01]  /*5ed0*/  F2FP.BF16.F32.PACK_AB R28, R37, R28 ;  /* 0x0000001c251c723e */ /* 0x000fe200000010ff */
[----:B------:R-:W-:Y:S06]  /*5ee0*/  BRA `(.L_x_486) ;  /* 0x0000000000f47947 */ /* 0x000fec0003800000 */
.L_x_485:
        /* <DEDUP_REMOVED lines=61> */
.L_x_486:
[----:B------:R-:W0:Y:S01]  /*62c0*/  @P1 LDC.64 R2, c[0x0][0x478] ;  /* 0x00011e00ff021b82 */ /* 0x000e220000000a00 */
[----:B------:R-:W-:-:S04]  /*62d0*/  IMAD.WIDE.U32 R32, R112, 0x10, R32 ;  /* 0x0000001070207825 */ /* 0x000fc800078e0020 */
[----:B0-----:R-:W-:-:S05]  /*62e0*/  @P1 IMAD.WIDE.U32 R2, R112, 0x10, R2 ;  /* 0x0000001070021825 */ /* 0x001fca00078e0002 */
[----:B------:R0:W-:Y:S04]  /*62f0*/  @P1 STG.E.128 desc[UR6][R2.64], R24 ;  /* 0x0000001802001986 */ /* 0x0001e8000c101d06 */
[----:B------:R0:W-:Y:S02]  /*6300*/  STG.E.128 desc[UR6][R32.64], R28 ;  /* 0x0000001c20007986 */ /* 0x0001e4000c101d06 */
.L_x_480:
[----:B012---:R-:W0:Y:S02]  /*6310*/  LDC.64 R2, c[0x0][0x380] ;  /* 0x0000e000ff027b82 */ /* 0x007e240000000a00 */
[----:B0-----:R-:W-:-:S04]  /*6320*/  LEA R111, R2, R111, 0x2 ;  /* 0x0000006f026f7211 */ /* 0x001fc800078e10ff */
[----:B------:R-:W-:-:S13]  /*6330*/  ISETP.GE.AND P1, PT, R111, R3, PT ;  /* 0x000000036f00720c */ /* 0x000fda0003f26270 */
[----:B------:R-:W-:Y:S05]  /*6340*/  @!P1 BRA `(.L_x_487) ;  /* 0xffffffa0008c9947 */ /* 0x000fea000383ffff */
[----:B------:R-:W-:Y:S05]  /*6350*/  BSYNC B1 ;  /* 0x0000000000017941 */ /* 0x000fea0003800000 */
.L_x_474:
        /* <DEDUP_REMOVED lines=40> */
[----:B------:R-:W-:-:S07]  /*65e0*/  MOV R20, R57 ;  /* 0x0000003900147202 */ /* 0x000fce0000000f00 */
.L_x_473:
[----:B------:R-:W-:Y:S05]  /*65f0*/  BSYNC B0 ;  /* 0x0000000000007941 */ /* 0x000fea0003800000 */
.L_x_472:
        /* <DEDUP_REMOVED lines=30> */
[----:B---3--:R-:W-:-:S03]  /*67e0*/  FADD.FTZ R24, RZ, R24 ;  /* 0x00000018ff187221 */ /* 0x008fc60000010000 */
[----:B------:R-:W3:Y:S01]  /*67f0*/  LDS R35, [R0+0x1800] ;  /* 0x0018000000237984 */ /* 0x000ee20000000800 */
[----:B----4-:R-:W-:-:S03]  /*6800*/  FADD.FTZ R2, R2, R29 ;  /* 0x0000001d02027221 */ /* 0x010fc60000010000 */
[----:B------:R-:W4:Y:S01]  /*6810*/  LDS R34, [R0+0x1a00] ;  /* 0x001a000000227984 */ /* 0x000f220000000800 */
[----:B-----5:R-:W-:-:S03]  /*6820*/  FADD.FTZ R3, R3, R28 ;  /* 0x0000001c03037221 */ /* 0x020fc60000010000 */
[----:B------:R-:W5:Y:S01]  /*6830*/  LDS R37, [R0+0x1c00] ;  /* 0x001c000000257984 */ /* 0x000f620000000800 */
[----:B-1----:R-:W-:-:S03]  /*6840*/  FADD.FTZ R24, R24, R31 ;  /* 0x0000001f18187221 */ /* 0x002fc60000010000 */
[----:B------:R-:W1:Y:S01]  /*6850*/  LDS R36, [R0+0x1e00] ;  /* 0x001e000000247984 */ /* 0x000e620000000800 */
[----:B------:R-:W-:-:S03]  /*6860*/  FADD.FTZ R25, RZ, R25 ;  /* 0x00000019ff197221 */ /* 0x000fc60000010000 */
[----:B------:R-:W1:Y:S01]  /*6870*/  LDS R39, [R0+0x2000] ;  /* 0x0020000000277984 */ /* 0x000e620000000800 */
[----:B------:R-:W-:-:S03]  /*6880*/  FADD.FTZ R26, RZ, R26 ;  /* 0x0000001aff1a7221 */ /* 0x000fc60000010000 */
[----:B------:R-:W1:Y:S01]  /*6890*/  LDS R38, [R0+0x2200] ;  /* 0x0022000000267984 */ /* 0x000e620000000800 */
[----:B------:R-:W-:-:S03]  /*68a0*/  FADD.FTZ R27, RZ, R27 ;  /* 0x0000001bff1b7221 */ /* 0x000fc60000010000 */
[----:B------:R-:W1:Y:S01]  /*68b0*/  LDS R41, [R0+0x2400] ;  /* 0x0024000000297984 */ /* 0x000e620000000800 */
[----:B------:R-:W-:-:S03]  /*68c0*/  FADD.FTZ R25, R25, R30 ;  /* 0x0000001e19197221 */ /* 0x000fc60000010000 */
[----:B------:R-:W-:Y:S04]  /*68d0*/  LDS R40, [R0+0x2600] ;  /* 0x0026000000287984 */ /* 0x000fe80000000800 */
        /* <DEDUP_REMOVED lines=38> */
[----:B------:R-:W-:-:S03]  /*6b40*/  IADD3 R2, P0, PT, R5, UR22, RZ ;  /* 0x0000001605027c10 */ /* 0x000fc6000ff1e0ff */
        /* <DEDUP_REMOVED lines=18> */
[----:B------:R-:W-:Y:S01]  /*6c70*/  FADD.FTZ R21, R21, R4 ;  /* 0x0000000415157221 */ /* 0x000fe20000010000 */
[----:B------:R-:W-:Y:S02]  /*6c80*/  IADD3 R4, P1, PT, R5, UR20, RZ ;  /* 0x0000001405047c10 */ /* 0x000fe4000ff3e0ff */
[----:B------:R-:W5:Y:S01]  /*6c90*/  LDS R15, [R0+0x1600] ;  /* 0x00160000000f7984 */ /* 0x000f620000000800 */
[----:B------:R-:W-:Y:S01]  /*6ca0*/  FADD.FTZ R6, R6, R11 ;  /* 0x0000000b06067221 */ /* 0x000fe20000010000 */
[----:B------:R-:W-:Y:S02]  /*6cb0*/  IADD3.X R5, PT, PT, R22, UR21, RZ, P1, !PT ;  /* 0x0000001516057c10 */ /* 0x000fe40008ffe4ff */
        /* <DEDUP_REMOVED lines=9> */
[----:B--2---:R-:W-:-:S03]  /*6d50*/  FADD.FTZ R21, R21, R18 ;  /* 0x0000001215157221 */ /* 0x004fc60000010000 */
        /* <DEDUP_REMOVED lines=25> */
.L_x_477:
        /* <DEDUP_REMOVED lines=8> */
.L_x_489:
[----:B------:R-:W-:Y:S05]  /*6f70*/  BSYNC B2 ;  /* 0x0000000000027941 */ /* 0x000fea0003800000 */
.L_x_488:
        /* <DEDUP_REMOVED lines=8> */
.L_x_490:
[----:B------:R-:W-:-:S05]  /*7000*/  FADD.FTZ R29, R29, R180 ;  /* 0x000000b41d1d7221 */ /* 0x000fca0000010000 */
[----:B------:R-:W-:Y:S01]  /*7010*/  MOV R144, R29 ;  /* 0x0000001d00907202 */ /* 0x000fe20000000f00 */
[----:B------:R-:W-:Y:S01]  /*7020*/  HFMA2 R143, -RZ, RZ, 0, 1.1920928955078125e-07 ;  /* 0x00000002ff8f7431 */ /* 0x000fe200000001ff */
[----:B------:R-:W-:-:S07]  /*7030*/  MOV R31, R139 ;  /* 0x0000008b001f7202 */ /* 0x000fce0000000f00 */
[----:B------:R-:W-:Y:S05]  /*7040*/  WARPSYNC.COLLECTIVE R137, `(.L_x_491) ;  /* 0x0000000089087348 */ /* 0x000fea0003c00000 */
[----:B------:R0:W1:Y:S02]  /*7050*/  SHFL.BFLY P3, R139, R144, R143, R160 ;  /* 0x0c00008f908b7389 */ /* 0x00006400000600a0 */
[----:B01----:R-:W-:Y:S05]  /*7060*/  ENDCOLLECTIVE ;  /* 0x000000000000791b */ /* 0x003fea0003800000 */
.L_x_491:
[----:B------:R-:W-:-:S05]  /*7070*/  FADD.FTZ R31, R31, R182 ;  /* 0x000000b61f1f7221 */ /* 0x000fca0000010000 */
[----:B------:R-:W-:Y:S02]  /*7080*/  MOV R144, R31 ;  /* 0x0000001f00907202 */ /* 0x000fe40000000f00 */
[----:B------:R-:W-:-:S07]  /*7090*/  MOV R32, R139 ;  /* 0x0000008b00207202 */ /* 0x000fce0000000f00 */
[----:B------:R-:W-:Y:S05]  /*70a0*/  WARPSYNC.COLLECTIVE R137, `(.L_x_492) ;  /* 0x0000000089087348 */ /* 0x000fea0003c00000 */
[----:B------:R0:W1:Y:S02]  /*70b0*/  SHFL.BFLY P3, R139, R144, R143, R160 ;  /* 0x0c00008f908b7389 */ /* 0x00006400000600a0 */
[----:B01----:R-:W-:Y:S05]  /*70c0*/  ENDCOLLECTIVE ;  /* 0x000000000000791b */ /* 0x003fea0003800000 */
.L_x_492:
[----:B------:R-:W-:-:S05]  /*70d0*/  FADD.FTZ R32, R29, R32 ;  /* 0x000000201d207221 */ /* 0x000fca0000010000 */
[----:B------:R-:W-:Y:S01]  /*70e0*/  MOV R144, R32 ;  /* 0x0000002000907202 */ /* 0x000fe20000000f00 */
[----:B------:R-:W-:Y:S01]  /*70f0*/  HFMA2 R143, -RZ, RZ, 0, 2.384185791015625e-07 ;  /* 0x00000004ff8f7431 */ /* 0x000fe200000001ff */
[----:B------:R-:W-:-:S07]  /*7100*/  MOV R130, R139 ;  /* 0x0000008b00827202 */ /* 0x000fce0000000f00 */
[----:B------:R-:W-:Y:S05]  /*7110*/  WARPSYNC.COLLECTIVE R137, `(.L_x_493) ;  /* 0x0000000089087348 */ /* 0x000fea0003c00000 */
[----:B------:R0:W1:Y:S02]  /*7120*/  SHFL.BFLY P3, R139, R144, R143, R160 ;  /* 0x0c00008f908b7389 */ /* 0x00006400000600a0 */
[----:B01----:R-:W-:Y:S05]  /*7130*/  ENDCOLLECTIVE ;  /* 0x000000000000791b */ /* 0x003fea0003800000 */
.L_x_493:
[----:B------:R-:W-:-:S05]  /*7140*/  FADD.FTZ R130, R31, R130 ;  /* 0x000000821f827221 */ /* 0x000fca0000010000 */
[----:B------:R-:W-:Y:S02]  /*7150*/  MOV R144, R130 ;  /* 0x0000008200907202 */ /* 0x000fe40000000f00 */
[----:B------:R-:W-:-:S07]  /*7160*/  MOV R33, R139 ;  /* 0x0000008b00217202 */ /* 0x000fce0000000f00 */
[----:B------:R-:W-:Y:S05]  /*7170*/  WARPSYNC.COLLECTIVE R137, `(.L_x_494) ;  /* 0x0000000089087348 */ /* 0x000fea0003c00000 */
[----:B------:R0:W1:Y:S02]  /*7180*/  SHFL.BFLY P3, R139, R144, R143, R160 ;  /* 0x0c00008f908b7389 */ /* 0x00006400000600a0 */
[----:B01----:R-:W-:Y:S05]  /*7190*/  ENDCOLLECTIVE ;  /* 0x000000000000791b */ /* 0x003fea0003800000 */
.L_x_494:
[----:B------:R-:W-:-:S05]  /*71a0*/  FADD.FTZ R33, R32, R33 ;  /* 0x0000002120217221 */ /* 0x000fca0000010000 */
[----:B------:R-:W-:Y:S01]  /*71b0*/  MOV R144, R33 ;  /* 0x0000002100907202 */ /* 0x000fe20000000f00 */
[----:B------:R-:W-:Y:S01]  /*71c0*/  HFMA2 R143, -RZ, RZ, 0, 4.76837158203125e-07 ;  /* 0x00000008ff8f7431 */ /* 0x000fe200000001ff */
[----:B------:R-:W-:-:S07]  /*71d0*/  MOV R131, R139 ;  /* 0x0000008b00837202 */ /* 0x000fce0000000f00 */
[----:B------:R-:W-:Y:S05]  /*71e0*/  WARPSYNC.COLLECTIVE R137, `(.L_x_495) ;  /* 0x0000000089087348 */ /* 0x000fea0003c00000 */
[----:B------:R0:W1:Y:S02]  /*71f0*/  SHFL.BFLY P3, R139, R144, R143, R160 ;  /* 0x0c00008f908b7389 */ /* 0x00006400000600a0 */
[----:B01----:R-:W-:Y:S05]  /*7200*/  ENDCOLLECTIVE ;  /* 0x000000000000791b */ /* 0x003fea0003800000 */
.L_x_495:
[----:B------:R-:W-:-:S05]  /*7210*/  FADD.FTZ R131, R130, R131 ;  /* 0x0000008382837221 */ /* 0x000fca0000010000 */
[----:B------:R-:W-:Y:S02]  /*7220*/  MOV R144, R131 ;  /* 0x0000008300907202 */ /* 0x000fe40000000f00 */
[----:B------:R-:W-:-:S07]  /*7230*/  MOV R136, R139 ;  /* 0x0000008b00887202 */ /* 0x000fce0000000f00 */
[----:B------:R-:W-:Y:S05]  /*7240*/  WARPSYNC.COLLECTIVE R137, `(.L_x_496) ;  /* 0x0000000089087348 */ /* 0x000fea0003c00000 */
[----:B------:R0:W1:Y:S02]  /*7250*/  SHFL.BFLY P3, R139, R144, R143, R160 ;  /* 0x0c00008f908b7389 */ /* 0x00006400000600a0 */
[----:B01----:R-:W-:Y:S05]  /*7260*/  ENDCOLLECTIVE ;  /* 0x000000000000791b */ /* 0x003fea0003800000 */
.L_x_496:
[----:B------:R-:W-:-:S05]  /*7270*/  FADD.FTZ R136, R33, R136 ;  /* 0x0000008821887221 */ /* 0x000fca0000010000 */
[----:B------:R-:W-:Y:S01]  /*7280*/  MOV R144, R136 ;  /* 0x0000008800907202 */ /* 0x000fe20000000f00 */
[----:B------:R-:W-:Y:S01]  /*7290*/  HFMA2 R143, -RZ, RZ, 0, 9.5367431640625e-07 ;  /* 0x00000010ff8f7431 */ /* 0x000fe200000001ff */
[----:B------:R-:W-:-:S07]  /*72a0*/  MOV R140, R139 ;  /* 0x0000008b008c7202 */ /* 0x000fce0000000f00 */
[----:B------:R-:W-:Y:S05]  /*72b0*/  WARPSYNC.COLLECTIVE R137, `(.L_x_497) ;  /* 0x0000000089087348 */ /* 0x000fea0003c00000 */
[----:B------:R0:W1:Y:S02]  /*72c0*/  SHFL.BFLY P3, R139, R144, R143, R160 ;  /* 0x0c00008f908b7389 */ /* 0x00006400000600a0 */
[----:B01----:R-:W-:Y:S05]  /*72d0*/  ENDCOLLECTIVE ;  /* 0x000000000000791b */ /* 0x003fea0003800000 */
.L_x_497:
[----:B------:R-:W-:-:S05]  /*72e0*/  FADD.FTZ R140, R131, R140 ;  /* 0x0000008c838c7221 */ /* 0x000fca0000010000 */
[----:B------:R-:W-:Y:S02]  /*72f0*/  MOV R144, R140 ;  /* 0x0000008c00907202 */ /* 0x000fe40000000f00 */
[----:B------:R-:W-:-:S07]  /*7300*/  MOV R29, R139 ;  /* 0x0000008b001d7202 */ /* 0x000fce0000000f00 */
[----:B------:R-:W-:Y:S05]  /*7310*/  WARPSYNC.COLLECTIVE R137, `(.L_x_498) ;  /* 0x0000000089087348 */ /* 0x000fea0003c00000 */
[----:B------:R0:W1:Y:S02]  /*7320*/  SHFL.BFLY P3, R139, R144, R143, R160 ;  /* 0x0c00008f908b7389 */ /* 0x00006400000600a0 */
[----:B01----:R-:W-:Y:S05]  /*7330*/  ENDCOLLECTIVE ;  /* 0x000000000000791b */ /* 0x003fea0003800000 */
.L_x_498:
[----:B------:R-:W-:Y:S01]  /*7340*/  MOV R31, R139 ;  /* 0x0000008b001f7202 */ /* 0x000fe20000000f00 */
[----:B------:R-:W-:Y:S06]  /*7350*/  BRA `(.L_x_499) ;  /* 0xffffffb8004c7947 */ /* 0x000fec000383ffff */
.L_x_500:
        /* <DEDUP_REMOVED lines=10> */
.L_x_14420:


//--------------------- .text._ZN10layer_norm22ln_bwd_finalize_kernelINS_22Kernel_traits_finalizeILj768E13__nv_bfloat16S2_S2_S2_fjLb0ELj1024ELj4ENS_18Kernel_traits_baseILj768ES2_S2_S2_S2_fjLj1024EEEEELb0ELb0EEEvNS_9BwdParamsE --------------------------
	.section	.text._ZN10layer_norm22ln_bwd_finalize_kernelINS_22Kernel_traits_finalizeILj768E13__nv_bfloat16S2_S2_S2_fjLb0ELj1024ELj4ENS_18Kernel_traits_baseILj768ES2_S2_S2_S2_fjLj1024EEEEELb0ELb0EEEvNS_9BwdParamsE,"ax",@progbits
	.align	128
        .global         _ZN10layer_norm22ln_bwd_finalize_kernelINS_22Kernel_traits_finalizeILj768E13__nv_bfloat16S2_S2_S2_fjLb0ELj1024ELj4ENS_18Kernel_traits_baseILj768ES2_S2_S2_S2_fjLj1024EEEEELb0ELb0EEEvNS_9BwdParamsE
        .type           _ZN10layer_norm22ln_bwd_finalize_kernelINS_22Kernel_traits_finalizeILj768E13__nv_bfloat16S2_S2_S2_fjLb0ELj1024ELj4ENS_18Kernel_traits_baseILj768ES2_S2_S2_S2_fjLj1024EEEEELb0ELb0EEEvNS_9BwdParamsE,@function
        .size           _ZN10layer_norm22ln_bwd_finalize_kernelINS_22Kernel_traits_finalizeILj768E13__nv_bfloat16S2_S2_S2_fjLb0ELj1024ELj4ENS_18Kernel_traits_baseILj768ES2_S2_S2_S2_fjLj1024EEEEELb0ELb0EEEvNS_9BwdParamsE,(.L_x_14421 - _ZN10layer_norm22ln_bwd_finalize_kernelINS_22Kernel_traits_finalizeILj768E13__nv_bfloat16S2_S2_S2_fjLb0ELj1024ELj4ENS_18Kernel_traits_baseILj768ES2_S2_S2_S2_fjLj1024EEEEELb0ELb0EEEvNS_9BwdParamsE)
        .other          _ZN10layer_norm22ln_bwd_finalize_kernelINS_22Kernel_traits_finalizeILj768E13__nv_bfloat16S2_S2_S2_fjLb0ELj1024ELj4ENS_18Kernel_traits_baseILj768ES2_S2_S2_S2_fjLj1024EEEEELb0ELb0EEEvNS_9BwdParamsE,@"STO_CUDA_ENTRY STV_DEFAULT"
_ZN10layer_norm22ln_bwd_finalize_kernelINS_22Kernel_traits_finalizeILj768E13__nv_bfloat16S2_S2_S2_fjLb0ELj1024ELj4ENS_18Kernel_traits_baseILj768ES2_S2_S2_S2_fjLj1024EEEEELb0ELb0EEEvNS_9BwdParamsE:
.text._ZN10layer_norm22ln_bwd_finalize_kernelINS_22Kernel_traits_finalizeILj768E13__nv_bfloat16S2_S2_S2_fjLb0ELj1024ELj4ENS_18Kernel_traits_baseILj768ES2_S2_S2_S2_fjLj1024EEEEELb0ELb0EEEvNS_9BwdParamsE:
[----:B------:R-:W-:Y:S01]  /*0000*/  LDC R1, c[0x0][0x37c] ;  /* 0x0000df00ff017b82 */ /* 0x000fe20000000800 */
[----:B------:R-:W0:Y:S01]  /*0010*/  S2R R0, SR_CTAID.X ;  /* 0x0000000000007919 */ /* 0x000e220000002500 */
[----:B------:R-:W1:Y:S01]  /*0020*/  S2R R2, SR_TID.X ;  /* 0x0000000000027919 */ /* 0x000e620000002100 */
[----:B0-----:R-:W-:-:S04]  /*0030*/  SHF.L.U32 R59, R0, 0x5, RZ ;  /* 0x00000005003b7819 */ /* 0x001fc800000006ff */
[----:B-1----:R-:W-:-:S04]  /*0040*/  LOP3.LUT R3, R59, 0x1f, R2, 0xf8, !PT ;  /* 0x0000001f3b037812 */ /* 0x002fc800078ef802 */
[----:B------:R-:W-:-:S13]  /*0050*/  ISETP.GT.U32.AND P0, PT, R3, 0x2ff, PT ;  /* 0x000002ff0300780c */ /* 0x000fda0003f04070 */
[----:B------:R-:W-:Y:S05]  /*0060*/  @P0 EXIT ;  /* 0x000000000000094d */ /* 0x000fea0003800000 */
[----:B------:R-:W0:Y:S01]  /*0070*/  LDC R56, c[0x0][0x388] ;  /* 0x0000e200ff387b82 */ /* 0x000e220000000800 */
[----:B------:R-:W1:Y:S01]  /*0080*/  LDCU UR8, c[0x0][0x380] ;  /* 0x00007000ff0877ac */ /* 0x000e620008000800 */
[----:B------:R-:W-:Y:S01]  /*0090*/  SHF.R.U32.HI R58, RZ, 0x5, R2 ;  /* 0x00000005ff3a7819 */ /* 0x000fe20000011602 */
[----:B------:R-:W-:Y:S01]  /*00a0*/  BSSY.RECONVERGENT B0, `(.L_x_501) ;  /* 0x0000142000007945 */ /* 0x000fe20003800200 */
[----:B------:R-:W-:Y:S01]  /*00b0*/  SHF.L.U32 R0, R0, 0x4, RZ ;  /* 0x0000000400007819 */ /* 0x000fe200000006ff */
[----:B------:R-:W2:Y:S01]  /*00c0*/  LDCU.64 UR6, c[0x0][0x358] ;  /* 0x00006b00ff0677ac */ /* 0x000ea20008000a00 */
[----:B------:R-:W-:Y:S01]  /*00d0*/  LOP3.LUT R17, R2, 0x1f, RZ, 0xc0, !PT ;  /* 0x0000001f02117812 */ /* 0x000fe200078ec0ff */
[----:B------:R-:W-:Y:S01]  /*00e0*/  HFMA2 R36, -RZ, RZ, 0, 0 ;  /* 0x00000000ff247431 */ /* 0x000fe200000001ff */
[----:B------:R-:W-:Y:S02]  /*00f0*/  LOP3.LUT R0, R0, 0x7ffffff0, RZ, 0xc0, !PT ;  /* 0x7ffffff000007812 */ /* 0x000fe400078ec0ff */
[----:B------:R-:W-:-:S02]  /*0100*/  MOV R2, RZ ;  /* 0x000000ff00027202 */ /* 0x000fc40000000f00 */
[----:B------:R-:W-:Y:S02]  /*0110*/  IADD3 R57, PT, PT, R17, R0, RZ ;  /* 0x0000000011397210 */ /* 0x000fe40007ffe0ff */
[----:B-1----:R-:W-:-:S04]  /*0120*/  ISETP.GE.U32.AND P0, PT, R58, UR8, PT ;  /* 0x000000083a007c0c */ /* 0x002fc8000bf06070 */
[----:B0-----:R-:W-:-:S13]  /*0130*/  ISETP.GE.U32.OR P0, PT, R3, R56, P0 ;  /* 0x000000380300720c */ /* 0x001fda0000706470 */
[----:B--2---:R-:W-:Y:S05]  /*0140*/  @P0 BRA `(.L_x_502) ;  /* 0x0000001000dc0947 */ /* 0x004fea0003800000 */
[----:B------:R-:W-:Y:S01]  /*0150*/  LOP3.LUT R3, R58, 0x20, RZ, 0xfc, !PT ;  /* 0x000000203a037812 */ /* 0x000fe200078efcff */
[----:B------:R-:W-:Y:S01]  /*0160*/  BSSY.RECONVERGENT B1, `(.L_x_503) ;  /* 0x00000b2000017945 */ /* 0x000fe20003800200 */
[-C--:B------:R-:W-:Y:S02]  /*0170*/  LOP3.LUT R5, RZ, R58.reuse, RZ, 0x33, !PT ;  /* 0x0000003aff057212 */ /* 0x080fe400078e33ff */
[----:B------:R-:W-:Y:S02]  /*0180*/  VIMNMX.U32 R0, PT, PT, R3, UR8, !PT ;  /* 0x0000000803007c48 */ /* 0x000fe4000ffe0000 */
[----:B------:R-:W-:Y:S02]  /*0190*/  MOV R2, RZ ;  /* 0x000000ff00027202 */ /* 0x000fe40000000f00 */
[----:B------:R-:W-:Y:S02]  /*01a0*/  IADD3 R5, PT, PT, R0, R5, RZ ;  /* 0x0000000500057210 */ /* 0x000fe40007ffe0ff */
[----:B------:R-:W-:-:S02]  /*01b0*/  MOV R0, R58 ;  /* 0x0000003a00007202 */ /* 0x000fc40000000f00 */
[C---:B------:R-:W-:Y:S02]  /*01c0*/  ISETP.GE.U32.AND P0, PT, R5.reuse, 0x1e0, PT ;  /* 0x000001e00500780c */ /* 0x040fe40003f06070 */
[----:B------:R-:W-:Y:S02]  /*01d0*/  MOV R36, RZ ;  /* 0x000000ff00247202 */ /* 0x000fe40000000f00 */
[----:B------:R-:W-:-:S09]  /*01e0*/  LEA.HI R5, R5, 0x1, RZ, 0x1b ;  /* 0x0000000105057811 */ /* 0x000fd200078fd8ff */
[----:B------:R-:W-:Y:S05]  /*01f0*/  @!P0 BRA `(.L_x_504) ;  /* 0x0000000800a08947 */ /* 0x000fea0003800000 */
[C---:B------:R-:W-:Y:S01]  /*0200*/  LOP3.LUT R7, R58.reuse, 0x180, RZ, 0xfc, !PT ;  /* 0x000001803a077812 */ /* 0x040fe200078efcff */
[-CC-:B------:R-:W-:Y:S01]  /*0210*/  IMAD R4, R3, R56.reuse, R59.reuse ;  /* 0x0000003803047224 */ /* 0x180fe200078e023b */
[C---:B------:R-:W-:Y:S01]  /*0220*/  LOP3.LUT R2, R58.reuse, 0x120, RZ, 0xfc, !PT ;  /* 0x000001203a027812 */ /* 0x040fe200078efcff */
[CCC-:B------:R-:W-:Y:S01]  /*0230*/  IMAD R32, R58.reuse, R56.reuse, R59.reuse ;  /* 0x000000383a207224 */ /* 0x1c0fe200078e023b */
[C---:B------:R-:W-:Y:S01]  /*0240*/  LOP3.LUT R9, R58.reuse, 0x1a0, RZ, 0xfc, !PT ;  /* 0x000001a03a097812 */ /* 0x040fe200078efcff */
[-CC-:B------:R-:W-:Y:S01]  /*0250*/  IMAD R10, R7, R56.reuse, R59.reuse ;  /* 0x00000038070a7224 */ /* 0x180fe200078e023b */
[----:B------:R-:W-:Y:S01]  /*0260*/  LOP3.LUT R3, R58, 0x140, RZ, 0xfc, !PT ;  /* 0x000001403a037812 */ /* 0x000fe200078efcff */
[-CC-:B------:R-:W-:Y:S01]  /*0270*/  IMAD R2, R2, R56.reuse, R59.reuse ;  /* 0x0000003802027224 */ /* 0x180fe200078e023b */
[C---:B------:R-:W-:Y:S01]  /*0280*/  LOP3.LUT R11, R58.reuse, 0x1c0, RZ, 0xfc, !PT ;  /* 0x000001c03a0b7812 */ /* 0x040fe200078efcff */
[----:B------:R-:W-:Y:S01]  /*0290*/  IMAD R12, R9, R56, R59 ;  /* 0x00000038090c7224 */ /* 0x000fe200078e023b */
[----:B------:R-:W-:-:S02]  /*02a0*/  LOP3.LUT R13, R58, 0x1e0, RZ, 0xfc, !PT ;  /* 0x000001e03a0d7812 */ /* 0x000fc400078efcff */
[C---:B------:R-:W-:Y:S01]  /*02b0*/  LOP3.LUT R0, R58.reuse, 0x100, RZ, 0xfc, !PT ;  /* 0x000001003a007812 */ /* 0x040fe200078efcff */
[-CC-:B------:R-:W-:Y:S01]  /*02c0*/  IMAD R14, R11, R56.reuse, R59.reuse ;  /* 0x000000380b0e7224 */ /* 0x180fe200078e023b */
[C---:B------:R-:W-:Y:S01]  /*02d0*/  LOP3.LUT R6, R58.reuse, 0x160, RZ, 0xfc, !PT ;  /* 0x000001603a067812 */ /* 0x040fe200078efcff */
[-CC-:B------:R-:W-:Y:S01]  /*02e0*/  IMAD R18, R13, R56.reuse, R59.reuse ;  /* 0x000000380d127224 */ /* 0x180fe200078e023b */
[----:B------:R-:W-:Y:S01]  /*02f0*/  LOP3.LUT R15, R58, 0x80, RZ, 0xfc, !PT ;  /* 0x000000803a0f7812 */ /* 0x000fe200078efcff */
[-CC-:B------:R-:W-:Y:S01]  /*0300*/  IMAD R0, R0, R56.reuse, R59.reuse ;  /* 0x0000003800007224 */ /* 0x180fe200078e023b */
[----:B------:R-:W-:Y:S01]  /*0310*/  LOP3.LUT R16, R58, 0xa0, RZ, 0xfc, !PT ;  /* 0x000000a03a107812 */ /* 0x000fe200078efcff */
[-CC-:B------:R-:W-:Y:S01]  /*0320*/  IMAD R8, R6, R56.reuse, R59.reuse ;  /* 0x0000003806087224 */ /* 0x180fe200078e023b */
[C---:B------:R-:W-:Y:S01]  /*0330*/  LOP3.LUT R19, R58.reuse, 0xc0, RZ, 0xfc, !PT ;  /* 0x000000c03a137812 */ /* 0x040fe200078efcff */
[-CC-:B------:R-:W-:Y:S01]  /*0340*/  IMAD R20, R15, R56.reuse, R59.reuse ;  /* 0x000000380f147224 */ /* 0x180fe200078e023b */
[----:B------:R-:W-:Y:S01]  /*0350*/  LOP3.LUT R21, R58, 0xe0, RZ, 0xfc, !PT ;  /* 0x000000e03a157812 */ /* 0x000fe200078efcff */
[-CC-:B------:R-:W-:Y:S01]  /*0360*/  IMAD R22, R16, R56.reuse, R59.reuse ;  /* 0x0000003810167224 */ /* 0x180fe200078e023b */
[C---:B------:R-:W-:Y:S01]  /*0370*/  LOP3.LUT R23, R58.reuse, 0x40, RZ, 0xfc, !PT ;  /* 0x000000403a177812 */ /* 0x040fe200078efcff */
[-CC-:B------:R-:W-:Y:S01]  /*0380*/  IMAD R24, R19, R56.reuse, R59.reuse ;  /* 0x0000003813187224 */ /* 0x180fe200078e023b */
[----:B------:R-:W-:Y:S01]  /*0390*/  LOP3.LUT R25, R58, 0x60, RZ, 0xfc, !PT ;  /* 0x000000603a197812 */ /* 0x000fe200078efcff */
[-CC-:B------:R-:W-:Y:S01]  /*03a0*/  IMAD R26, R21, R56.reuse, R59.reuse ;  /* 0x00000038151a7224 */ /* 0x180fe200078e023b */
[----:B------:R-:W-:Y:S01]  /*03b0*/  LOP3.LUT R27, R5, 0xffffff0, RZ, 0xc0, !PT ;  /* 0x0ffffff0051b7812 */ /* 0x000fe200078ec0ff */
[--C-:B------:R-:W-:Y:S01]  /*03c0*/  IMAD R28, R23, R56, R59.reuse ;  /* 0x00000038171c7224 */ /* 0x100fe200078e023b */
[----:B------:R-:W-:Y:S01]  /*03d0*/  IADD3 R5, PT, PT, R17, R4, RZ ;  /* 0x0000000411057210 */ /* 0x000fe20007ffe0ff */
[--C-:B------:R-:W-:Y:S01]  /*03e0*/  IMAD R4, R3, R56, R59.reuse ;  /* 0x0000003803047224 */ /* 0x100fe200078e023b */
[----:B------:R-:W-:Y:S01]  /*03f0*/  IADD3 R9, PT, PT, R17, R10, RZ ;  /* 0x0000000a11097210 */ /* 0x000fe20007ffe0ff */
[----:B------:R-:W-:Y:S01]  /*0400*/  IMAD R30, R25, R56, R59 ;  /* 0x00000038191e7224 */ /* 0x000fe200078e023b */
[C---:B------:R-:W-:Y:S01]  /*0410*/  IADD3 R6, PT, PT, R17.reuse, R2, RZ ;  /* 0x0000000211067210 */ /* 0x040fe20007ffe0ff */
[----:B------:R-:W-:Y:S01]  /*0420*/  HFMA2 R2, -RZ, RZ, 0, 0 ;  /* 0x00000000ff027431 */ /* 0x000fe200000001ff */
[----:B------:R-:W-:-:S02]  /*0430*/  IADD3 R10, PT, PT, R17, R12, RZ ;  /* 0x0000000c110a7210 */ /* 0x000fc40007ffe0ff */
[C---:B------:R-:W-:Y:S02]  /*0440*/  IADD3 R7, PT, PT, R17.reuse, R4, RZ ;  /* 0x0000000411077210 */ /* 0x040fe40007ffe0ff */
[C---:B------:R-:W-:Y:S02]  /*0450*/  IADD3 R11, PT, PT, R17.reuse, R14, RZ ;  /* 0x0000000e110b7210 */ /* 0x040fe40007ffe0ff */
[C---:B------:R-:W-:Y:S02]  /*0460*/  IADD3 R12, PT, PT, R17.reuse, R18, RZ ;  /* 0x00000012110c7210 */ /* 0x040fe40007ffe0ff */
[C---:B------:R-:W-:Y:S02]  /*0470*/  IADD3 R3, PT, PT, R17.reuse, R32, RZ ;  /* 0x0000002011037210 */ /* 0x040fe40007ffe0ff */
[C---:B------:R-:W-:Y:S02]  /*0480*/  IADD3 R16, PT, PT, R17.reuse, R0, RZ ;  /* 0x0000000011107210 */ /* 0x040fe40007ffe0ff */
[----:B------:R-:W-:-:S02]  /*0490*/  IADD3 R8, PT, PT, R17, R8, RZ ;  /* 0x0000000811087210 */ /* 0x000fc40007ffe0ff */
[C---:B------:R-:W-:Y:S02]  /*04a0*/  IADD3 R18, PT, PT, R17.reuse, R20, RZ ;  /* 0x0000001411127210 */ /* 0x040fe40007ffe0ff */
[C---:B------:R-:W-:Y:S02]  /*04b0*/  IADD3 R13, PT, PT, R17.reuse, R22, RZ ;  /* 0x00000016110d7210 */ /* 0x040fe40007ffe0ff */
[C---:B------:R-:W-:Y:S02]  /*04c0*/  IADD3 R14, PT, PT, R17.reuse, R24, RZ ;  /* 0x00000018110e7210 */ /* 0x040fe40007ffe0ff */
[C---:B------:R-:W-:Y:S02]  /*04d0*/  IADD3 R15, PT, PT, R17.reuse, R26, RZ ;  /* 0x0000001a110f7210 */ /* 0x040fe40007ffe0ff */
[C---:B------:R-:W-:Y:S02]  /*04e0*/  IADD3 R4, PT, PT, R17.reuse, R28, RZ ;  /* 0x0000001c11047210 */ /* 0x040fe40007ffe0ff */
[----:B------:R-:W-:-:S02]  /*04f0*/  IADD3 R17, PT, PT, R17, R30, RZ ;  /* 0x0000001e11117210 */ /* 0x000fc40007ffe0ff */
[----:B------:R-:W-:Y:S02]  /*0500*/  MOV R0, R58 ;  /* 0x0000003a00007202 */ /* 0x000fe40000000f00 */
[----:B------:R-:W-:-:S07]  /*0510*/  IADD3 R19, PT, PT, -R27, RZ, RZ ;  /* 0x000000ff1b137210 */ /* 0x000fce0007ffe1ff */
.L_x_505:
[----:B------:R-:W0:Y:S08]  /*0520*/  LDC.64 R52, c[0x0][0x440] ;  /* 0x00011000ff347b82 */ /* 0x000e300000000a00 */
[----:B------:R-:W1:Y:S01]  /*0530*/  LDC.64 R54, c[0x0][0x448] ;  /* 0x00011200ff367b82 */ /* 0x000e620000000a00 */
[----:B0-----:R-:W-:-:S04]  /*0540*/  IMAD.WIDE.U32 R28, R5, 0x4, R52 ;  /* 0x00000004051c7825 */ /* 0x001fc800078e0034 */
[--C-:B------:R-:W-:Y:S01]  /*0550*/  IMAD.WIDE.U32 R26, R3, 0x4, R52.reuse ;  /* 0x00000004031a7825 */ /* 0x100fe200078e0034 */
[----:B------:R0:W2:Y:S03]  /*0560*/  LDG.E R50, desc[UR6][R28.64] ;  /* 0x000000061c327981 */ /* 0x0000a6000c1e1900 */
[----:B------:R-:W-:Y:S01]  /*0570*/  IMAD.WIDE.U32 R24, R13, 0x4, R52 ;  /* 0x000000040d187825 */ /* 0x000fe200078e0034 */
[----:B------:R3:W4:Y:S03]  /*0580*/  LDG.E R51, desc[UR6][R26.64] ;  /* 0x000000061a337981 */ /* 0x000726000c1e1900 */
[----:B-1----:R-:W-:Y:S02]  /*0590*/  IMAD.WIDE.U32 R46, R3, 0x4, R54 ;  /* 0x00000004032e7825 */ /* 0x002fe400078e0036 */
[----:B------:R-:W5:Y:S02]  /*05a0*/  LDG.E R25, desc[UR6][R24.64] ;  /* 0x0000000618197981 */ /* 0x000f64000c1e1900 */
[----:B------:R-:W-:-:S02]  /*05b0*/  IMAD.WIDE.U32 R22, R14, 0x4, R52 ;  /* 0x000000040e167825 */ /* 0x000fc400078e0034 */
[----:B------:R-:W5:Y:S02]  /*05c0*/  LDG.E R46, desc[UR6][R46.64] ;  /* 0x000000062e2e7981 */ /* 0x000f64000c1e1900 */
[----:B------:R-:W-:-:S04]  /*05d0*/  IMAD.WIDE.U32 R20, R15, 0x4, R52 ;  /* 0x000000040f147825 */ /* 0x000fc800078e0034 */
[----:B0-----:R-:W-:Y:S01]  /*05e0*/  IMAD.WIDE.U32 R28, R16, 0x4, R52 ;  /* 0x00000004101c7825 */ /* 0x001fe200078e0034 */
[----:B------:R-:W5:Y:S03]  /*05f0*/  LDG.E R24, desc[UR6][R22.64] ;  /* 0x0000000616187981 */ /* 0x000f66000c1e1900 */
[----:B------:R-:W-:-:S04]  /*0600*/  IMAD.WIDE.U32 R44, R5, 0x4, R54 ;  /* 0x00000004052c7825 */ /* 0x000fc800078e0036 */
[--C-:B------:R-:W-:Y:S02]  /*0610*/  IMAD.WIDE.U32 R48, R4, 0x4, R52.reuse ;  /* 0x0000000404307825 */ /* 0x100fe400078e0034 */
[----:B------:R-:W5:Y:S04]  /*0620*/  LDG.E R44, desc[UR6][R44.64] ;  /* 0x000000062c2c7981 */ /* 0x000f68000c1e1900 */
[----:B------:R0:W5:Y:S01]  /*0630*/  LDG.E R23, desc[UR6][R20.64] ;  /* 0x0000000614177981 */ /* 0x000162000c1e1900 */
[----:B------:R-:W-:-:S03]  /*0640*/  IMAD.WIDE.U32 R40, R18, 0x4, R52 ;  /* 0x0000000412287825 */ /* 0x000fc600078e0034 */
[----:B------:R1:W5:Y:S01]  /*0650*/  LDG.E R22, desc[UR6][R28.64] ;  /* 0x000000061c167981 */ /* 0x000362000c1e1900 */
[----:B---3--:R-:W-:-:S03]  /*0660*/  IMAD.WIDE.U32 R26, R7, 0x4, R52 ;  /* 0x00000004071a7825 */ /* 0x008fc600078e0034 */
[----:B------:R-:W3:Y:S01]  /*0670*/  LDG.E R48, desc[UR6][R48.64] ;  /* 0x0000000630307981 */ /* 0x000ee2000c1e1900 */
[----:B0-----:R-:W-:-:S03]  /*0680*/  IMAD.WIDE.U32 R20, R6, 0x4, R52 ;  /* 0x0000000406147825 */ /* 0x001fc600078e0034 */
[----:B------:R-:W3:Y:S01]  /*0690*/  LDG.E R40, desc[UR6][R40.64] ;  /* 0x0000000628287981 */ /* 0x000ee2000c1e1900 */
[----:B-1----:R-:W-:-:S03]  /*06a0*/  IMAD.WIDE.U32 R28, R4, 0x4, R54 ;  /* 0x00000004041c7825 */ /* 0x002fc600078e0036 */
[----:B------:R-:W3:Y:S01]  /*06b0*/  LDG.E R21, desc[UR6][R20.64] ;  /* 0x0000000614157981 */ /* 0x000ee2000c1e1900 */
[----:B------:R-:W-:-:S03]  /*06c0*/  IMAD.WIDE.U32 R42, R17, 0x4, R52 ;  /* 0x00000004112a7825 */ /* 0x000fc600078e0034 */
[----:B------:R-:W3:Y:S01]  /*06d0*/  LDG.E R38, desc[UR6][R28.64] ;  /* 0x000000061c267981 */ /* 0x000ee2000c1e1900 */
[----:B------:R-:W-:-:S03]  /*06e0*/  IMAD.WIDE.U32 R32, R17, 0x4, R54 ;  /* 0x0000000411207825 */ /* 0x000fc600078e0036 */
[----:B------:R-:W3:Y:S01]  /*06f0*/  LDG.E R42, desc[UR6][R42.64] ;  /* 0x000000062a2a7981 */ /* 0x000ee2000c1e1900 */
[----:B------:R-:W-:-:S03]  /*0700*/  IMAD.WIDE.U32 R34, R18, 0x4, R54 ;  /* 0x0000000412227825 */ /* 0x000fc600078e0036 */
[----:B------:R0:W3:Y:S04]  /*0710*/  LDG.E R20, desc[UR6][R26.64] ;  /* 0x000000061a147981 */ /* 0x0000e8000c1e1900 */
[----:B------:R1:W3:Y:S01]  /*0720*/  LDG.E R41, desc[UR6][R32.64] ;  /* 0x0000000620297981 */ /* 0x0002e2000c1e1900 */
[----:B------:R-:W-:-:S03]  /*0730*/  IMAD.WIDE.U32 R30, R9, 0x4, R52 ;  /* 0x00000004091e7825 */ /* 0x000fc600078e0034 */
[----:B------:R1:W3:Y:S01]  /*0740*/  LDG.E R43, desc[UR6][R34.64] ;  /* 0x00000006222b7981 */ /* 0x0002e2000c1e1900 */
[----:B0-----:R-:W-:-:S03]  /*0750*/  IMAD.WIDE.U32 R26, R8, 0x4, R52 ;  /* 0x00000004081a7825 */ /* 0x001fc600078e0034 */
[----:B------:R-:W3:Y:S01]  /*0760*/  LDG.E R39, desc[UR6][R30.64] ;  /* 0x000000061e277981 */ /* 0x000ee2000c1e1900 */
[----:B-1----:R-:W-:-:S03]  /*0770*/  IMAD.WIDE.U32 R32, R13, 0x4, R54 ;  /* 0x000000040d207825 */ /* 0x002fc600078e0036 */
[----:B------:R0:W3:Y:S01]  /*0780*/  LDG.E R37, desc[UR6][R26.64] ;  /* 0x000000061a257981 */ /* 0x0000e2000c1e1900 */
[----:B------:R-:W-:-:S03]  /*0790*/  IMAD.WIDE.U32 R34, R14, 0x4, R54 ;  /* 0x000000040e227825 */ /* 0x000fc600078e0036 */
[----:B------:R-:W3:Y:S01]  /*07a0*/  LDG.E R32, desc[UR6][R32.64] ;  /* 0x0000000620207981 */ /* 0x000ee2000c1e1900 */
[----:B------:R-:W-:-:S03]  /*07b0*/  IMAD.WIDE.U32 R28, R11, 0x4, R52 ;  /* 0x000000040b1c7825 */ /* 0x000fc600078e0034 */
[----:B------:R-:W3:Y:S01]  /*07c0*/  LDG.E R34, desc[UR6][R34.64] ;  /* 0x0000000622227981 */ /* 0x000ee2000c1e1900 */
[----:B0-----:R-:W-:-:S03]  /*07d0*/  IMAD.WIDE.U32 R26, R10, 0x4, R52 ;  /* 0x000000040a1a7825 */ /* 0x001fc600078e0034 */
[----:B------:R0:W3:Y:S01]  /*07e0*/  LDG.E R47, desc[UR6][R28.64] ;  /* 0x000000061c2f7981 */ /* 0x0000e2000c1e1900 */
[----:B------:R-:W-:-:S03]  /*07f0*/  IMAD.WIDE.U32 R30, R12, 0x4, R52 ;  /* 0x000000040c1e7825 */ /* 0x000fc600078e0034 */
[----:B------:R1:W3:Y:S04]  /*0800*/  LDG.E R45, desc[UR6][R26.64] ;  /* 0x000000061a2d7981 */ /* 0x0002e8000c1e1900 */
[----:B------:R1:W3:Y:S01]  /*0810*/  LDG.E R49, desc[UR6][R30.64] ;  /* 0x000000061e317981 */ /* 0x0002e2000c1e1900 */
[----:B0-----:R-:W-:-:S04]  /*0820*/  IMAD.WIDE.U32 R28, R16, 0x4, R54 ;  /* 0x00000004101c7825 */ /* 0x001fc800078e0036 */
[--C-:B-1----:R-:W-:Y:S01]  /*0830*/  IMAD.WIDE.U32 R26, R15, 0x4, R54.reuse ;  /* 0x000000040f1a7825 */ /* 0x102fe200078e0036 */
[----:B------:R-:W3:Y:S03]  /*0840*/  LDG.E R35, desc[UR6][R28.64] ;  /* 0x000000061c237981 */ /* 0x000ee6000c1e1900 */
[--C-:B------:R-:W-:Y:S01]  /*0850*/  IMAD.WIDE.U32 R30, R6, 0x4, R54.reuse ;  /* 0x00000004061e7825 */ /* 0x100fe200078e0036 */
[----:B------:R0:W3:Y:S05]  /*0860*/  LDG.E R33, desc[UR6][R26.64] ;  /* 0x000000061a217981 */ /* 0x0000ea000c1e1900 */
[----:B------:R-:W3:Y:S01]  /*0870*/  LDG.E R30, desc[UR6][R30.64] ;  /* 0x000000061e1e7981 */ /* 0x000ee2000c1e1900 */
[----:B0-----:R-:W-:-:S05]  /*0880*/  IMAD.WIDE.U32 R26, R7, 0x4, R54 ;  /* 0x00000004071a7825 */ /* 0x001fca00078e0036 */
[----:B------:R0:W3:Y:S01]  /*0890*/  LDG.E R31, desc[UR6][R26.64] ;  /* 0x000000061a1f7981 */ /* 0x0000e2000c1e1900 */
[----:B------:R-:W-:-:S06]  /*08a0*/  IMAD.WIDE.U32 R28, R8, 0x4, R54 ;  /* 0x00000004081c7825 */ /* 0x000fcc00078e0036 */
[----:B------:R-:W3:Y:S01]  /*08b0*/  LDG.E R28, desc[UR6][R28.64] ;  /* 0x000000061c1c7981 */ /* 0x000ee2000c1e1900 */
[----:B0-----:R-:W-:-:S05]  /*08c0*/  IMAD.WIDE.U32 R26, R9, 0x4, R54 ;  /* 0x00000004091a7825 */ /* 0x001fca00078e0036 */
[----:B------:R0:W3:Y:S02]  /*08d0*/  LDG.E R52, desc[UR6][R26.64] ;  /* 0x000000061a347981 */ /* 0x0000e4000c1e1900 */
[----:B0-----:R-:W-:-:S05]  /*08e0*/  IMAD.WIDE.U32 R26, R10, 0x4, R54 ;  /* 0x000000040a1a7825 */ /* 0x001fca00078e0036 */
[----:B------:R0:W3:Y:S02]  /*08f0*/  LDG.E R53, desc[UR6][R26.64] ;  /* 0x000000061a357981 */ /* 0x0000e4000c1e1900 */
[----:B0-----:R-:W-:-:S05]  /*0900*/  IMAD.WIDE.U32 R26, R11, 0x4, R54 ;  /* 0x000000040b1a7825 */ /* 0x001fca00078e0036 */
[----:B------:R0:W3:Y:S02]  /*0910*/  LDG.E R60, desc[UR6][R26.64] ;  /* 0x000000061a3c7981 */ /* 0x0000e4000c1e1900 */
[----:B0-----:R-:W-:-:S05]  /*0920*/  IMAD.WIDE.U32 R26, R12, 0x4, R54 ;  /* 0x000000040c1a7825 */ /* 0x001fca00078e0036 */
[----:B------:R-:W3:Y:S01]  /*0930*/  LDG.E R54, desc[UR6][R26.64] ;  /* 0x000000061a367981 */ /* 0x000ee2000c1e1900 */
[----:B------:R-:W-:-:S04]  /*0940*/  IADD3 R19, PT, PT, R19, 0x10, RZ ;  /* 0x0000001013137810 */ /* 0x000fc80007ffe0ff */
[----:B------:R-:W-:Y:S02]  /*0950*/  ISETP.NE.AND P0, PT, R19, RZ, PT ;  /* 0x000000ff1300720c */ /* 0x000fe40003f05270 */
[----:B------:R-:W-:Y:S02]  /*0960*/  IADD3 R0, PT, PT, R0, 0x200, RZ ;  /* 0x0000020000007810 */ /* 0x000fe40007ffe0ff */
[C---:B------:R-:W-:Y:S02]  /*0970*/  LEA R3, R56.reuse, R3, 0x9 ;  /* 0x0000000338037211 */ /* 0x040fe400078e48ff */
[C---:B------:R-:W-:Y:S02]  /*0980*/  LEA R5, R56.reuse, R5, 0x9 ;  /* 0x0000000538057211 */ /* 0x040fe400078e48ff */
[C---:B------:R-:W-:Y:S02]  /*0990*/  LEA R4, R56.reuse, R4, 0x9 ;  /* 0x0000000438047211 */ /* 0x040fe400078e48ff */
[----:B------:R-:W-:-:S02]  /*09a0*/  LEA R17, R56, R17, 0x9 ;  /* 0x0000001138117211 */ /* 0x000fc400078e48ff */
[C---:B------:R-:W-:Y:S02]  /*09b0*/  LEA R18, R56.reuse, R18, 0x9 ;  /* 0x0000001238127211 */ /* 0x040fe400078e48ff */
[C---:B------:R-:W-:Y:S02]  /*09c0*/  LEA R13, R56.reuse, R13, 0x9 ;  /* 0x0000000d380d7211 */ /* 0x040fe400078e48ff */
        /* <DEDUP_REMOVED lines=9> */
[----:B------:R-:W-:Y:S01]  /*0a60*/  LEA R12, R56, R12, 0x9 ;  /* 0x0000000c380c7211 */ /* 0x000fe200078e48ff */
[----:B----4-:R-:W-:-:S04]  /*0a70*/  FADD.FTZ R55, R51, R2 ;  /* 0x0000000233377221 */ /* 0x010fc80000010000 */
[----:B--2---:R-:W-:Y:S01]  /*0a80*/  FADD.FTZ R55, R55, R50 ;  /* 0x0000003237377221 */ /* 0x004fe20000010000 */
[----:B-----5:R-:W-:-:S04]  /*0a90*/  FADD.FTZ R51, R46, R36 ;  /* 0x000000242e337221 */ /* 0x020fc80000010000 */
[----:B------:R-:W-:Y:S01]  /*0aa0*/  FADD.FTZ R51, R51, R44 ;  /* 0x0000002c33337221 */ /* 0x000fe20000010000 */
[----:B---3--:R-:W-:-:S03]  /*0ab0*/  FADD.FTZ R55, R55, R48 ;  /* 0x0000003037377221 */ /* 0x008fc60000010000 */
[----:B------:R-:W-:Y:S01]  /*0ac0*/  FADD.FTZ R38, R51, R38 ;  /* 0x0000002633267221 */ /* 0x000fe20000010000 */
[----:B------:R-:W-:-:S04]  /*0ad0*/  FADD.FTZ R55, R55, R42 ;  /* 0x0000002a37377221 */ /* 0x000fc80000010000 */
        /* <DEDUP_REMOVED lines=8> */
[----:B------:R-:W-:-:S04]  /*0b60*/  FADD.FTZ R22, R23, R22 ;  /* 0x0000001617167221 */ /* 0x000fc80000010000 */
[----:B------:R-:W-:Y:S01]  /*0b70*/  FADD.FTZ R21, R22, R21 ;  /* 0x0000001516157221 */ /* 0x000fe20000010000 */
[----:B------:R-:W-:-:S04]  /*0b80*/  FADD.FTZ R34, R34, R33 ;  /* 0x0000002122227221 */ /* 0x000fc80000010000 */
[----:B------:R-:W-:-:S04]  /*0b90*/  FADD.FTZ R35, R34, R35 ;  /* 0x0000002322237221 */ /* 0x000fc80000010000 */
[----:B------:R-:W-:Y:S01]  /*0ba0*/  FADD.FTZ R30, R35, R30 ;  /* 0x0000001e231e7221 */ /* 0x000fe20000010000 */
[----:B------:R-:W-:-:S03]  /*0bb0*/  FADD.FTZ R20, R21, R20 ;  /* 0x0000001415147221 */ /* 0x000fc60000010000 */
[----:B------:R-:W-:Y:S01]  /*0bc0*/  FADD.FTZ R31, R30, R31 ;  /* 0x0000001f1e1f7221 */ /* 0x000fe20000010000 */
[----:B------:R-:W-:-:S03]  /*0bd0*/  FADD.FTZ R20, R20, R37 ;  /* 0x0000002514147221 */ /* 0x000fc60000010000 */
[----:B------:R-:W-:Y:S01]  /*0be0*/  FADD.FTZ R31, R31, R28 ;  /* 0x0000001c1f1f7221 */ /* 0x000fe20000010000 */
[----:B------:R-:W-:-:S03]  /*0bf0*/  FADD.FTZ R20, R20, R39 ;  /* 0x0000002714147221 */ /* 0x000fc60000010000 */
[----:B------:R-:W-:Y:S01]  /*0c00*/  FADD.FTZ R52, R31, R52 ;  /* 0x000000341f347221 */ /* 0x000fe20000010000 */
[----:B------:R-:W-:-:S04]  /*0c10*/  FADD.FTZ R20, R20, R45 ;  /* 0x0000002d14147221 */ /* 0x000fc80000010000 */
[----:B------:R-:W-:Y:S01]  /*0c20*/  FADD.FTZ R20, R20, R47 ;  /* 0x0000002f14147221 */ /* 0x000fe20000010000 */
[----:B------:R-:W-:-:S03]  /*0c30*/  FADD.FTZ R53, R52, R53 ;  /* 0x0000003534357221 */ /* 0x000fc60000010000 */
[----:B------:R-:W-:Y:S01]  /*0c40*/  FADD.FTZ R2, R20, R49 ;  /* 0x0000003114027221 */ /* 0x000fe20000010000 */
[----:B------:R-:W-:-:S04]  /*0c50*/  FADD.FTZ R53, R53, R60 ;  /* 0x0000003c35357221 */ /* 0x000fc80000010000 */
[----:B------:R-:W-:Y:S01]  /*0c60*/  FADD.FTZ R36, R53, R54 ;  /* 0x0000003635247221 */ /* 0x000fe20000010000 */
[----:B------:R-:W-:Y:S06]  /*0c70*/  @P0 BRA `(.L_x_505) ;  /* 0xfffffff800280947 */ /* 0x000fec000383ffff */
.L_x_504:
[----:B------:R-:W-:Y:S05]  /*0c80*/  BSYNC.RECONVERGENT B1 ;  /* 0x0000000000017941 */ /* 0x000fea0003800200 */
.L_x_503:
[----:B------:R-:W0:Y:S01]  /*0c90*/  LDCU UR4, c[0x0][0x380] ;  /* 0x00007000ff0477ac */ /* 0x000e220008000800 */
[----:B------:R-:W-:Y:S02]  /*0ca0*/  LOP3.LUT R3, R58, 0x20, RZ, 0xfc, !PT ;  /* 0x000000203a037812 */ /* 0x000fe400078efcff */
[----:B------:R-:W-:Y:S02]  /*0cb0*/  LOP3.LUT R4, RZ, R58, RZ, 0x33, !PT ;  /* 0x0000003aff047212 */ /* 0x000fe400078e33ff */
[----:B0-----:R-:W-:-:S04]  /*0cc0*/  VIMNMX.U32 R3, PT, PT, R3, UR4, !PT ;  /* 0x0000000403037c48 */ /* 0x001fc8000ffe0000 */
[----:B------:R-:W-:-:S04]  /*0cd0*/  IADD3 R3, PT, PT, R3, R4, RZ ;  /* 0x0000000403037210 */ /* 0x000fc80007ffe0ff */
[----:B------:R-:W-:-:S04]  /*0ce0*/  LEA.HI R9, R3, 0x1, RZ, 0x1b ;  /* 0x0000000103097811 */ /* 0x000fc800078fd8ff */
[----:B------:R-:W-:-:S04]  /*0cf0*/  LOP3.LUT R3, R9, 0xf, RZ, 0xc0, !PT ;  /* 0x0000000f09037812 */ /* 0x000fc800078ec0ff */
[----:B------:R-:W-:-:S13]  /*0d00*/  ISETP.NE.AND P0, PT, R3, RZ, PT ;  /* 0x000000ff0300720c */ /* 0x000fda0003f05270 */
[----:B------:R-:W-:Y:S05]  /*0d10*/  @!P0 BRA `(.L_x_502) ;  /* 0x0000000400e88947 */ /* 0x000fea0003800000 */
[----:B------:R-:W0:Y:S01]  /*0d20*/  S2R R8, SR_TID.X ;  /* 0x0000000000087919 */ /* 0x000e220000002100 */
[----:B------:R-:W-:Y:S01]  /*0d30*/  ISETP.GE.U32.AND P0, PT, R3, 0x8, PT ;  /* 0x000000080300780c */ /* 0x000fe20003f06070 */
[----:B------:R-:W-:Y:S01]  /*0d40*/  BSSY.RECONVERGENT B1, `(.L_x_506) ;  /* 0x0000040000017945 */ /* 0x000fe20003800200 */
[----:B------:R-:W-:-:S04]  /*0d50*/  LOP3.LUT R34, R9, 0x7, RZ, 0xc0, !PT ;  /* 0x0000000709227812 */ /* 0x000fc800078ec0ff */
[----:B------:R-:W-:Y:S02]  /*0d60*/  ISETP.NE.AND P1, PT, R34, RZ, PT ;  /* 0x000000ff2200720c */ /* 0x000fe40003f25270 */
[----:B0-----:R-:W-:-:S05]  /*0d70*/  LOP3.LUT R3, R59, 0x1f, R8, 0xf8, !PT ;  /* 0x0000001f3b037812 */ /* 0x001fca00078ef808 */
[----:B------:R-:W-:Y:S06]  /*0d80*/  @!P0 BRA `(.L_x_507) ;  /* 0x0000000000ec8947 */ /* 0x000fec0003800000 */
[----:B------:R-:W0:Y:S01]  /*0d90*/  LDC.64 R6, c[0x0][0x440] ;  /* 0x00011000ff067b82 */ /* 0x000e220000000a00 */
[----:B------:R-:W-:-:S05]  /*0da0*/  IMAD R11, R0, R56, R3 ;  /* 0x00000038000b7224 */ /* 0x000fca00078e0203 */
[CC--:B------:R-:W-:Y:S02]  /*0db0*/  LEA R23, R56.reuse, R11.reuse, 0x5 ;  /* 0x0000000b38177211 */ /* 0x0c0fe400078e28ff */
[----:B------:R-:W1:Y:S01]  /*0dc0*/  LDC.64 R4, c[0x0][0x448] ;  /* 0x00011200ff047b82 */ /* 0x000e620000000a00 */
[CC--:B------:R-:W-:Y:S02]  /*0dd0*/  LEA R27, R56.reuse, R11.reuse, 0x6 ;  /* 0x0000000b381b7211 */ /* 0x0c0fe400078e30ff */
[C---:B------:R-:W-:Y:S02]  /*0de0*/  LEA R35, R56.reuse, R11, 0x7 ;  /* 0x0000000b38237211 */ /* 0x040fe400078e38ff */
[----:B------:R-:W-:Y:S01]  /*0df0*/  LEA R33, R56, R27, 0x5 ;  /* 0x0000001b38217211 */ /* 0x000fe200078e28ff */
[----:B0-----:R-:W-:-:S04]  /*0e00*/  IMAD.WIDE.U32 R12, R11, 0x4, R6 ;  /* 0x000000040b0c7825 */ /* 0x001fc800078e0006 */
[----:B------:R-:W-:-:S04]  /*0e10*/  IMAD.WIDE.U32 R20, R23, 0x4, R6 ;  /* 0x0000000417147825 */ /* 0x000fc800078e0006 */
[--C-:B-1----:R-:W-:Y:S01]  /*0e20*/  IMAD.WIDE.U32 R14, R11, 0x4, R4.reuse ;  /* 0x000000040b0e7825 */ /* 0x102fe200078e0004 */
[----:B------:R0:W2:Y:S03]  /*0e30*/  LDG.E R10, desc[UR6][R20.64] ;  /* 0x00000006140a7981 */ /* 0x0000a6000c1e1900 */
[----:B------:R-:W-:Y:S01]  /*0e40*/  IMAD.WIDE.U32 R22, R23, 0x4, R4 ;  /* 0x0000000417167825 */ /* 0x000fe200078e0004 */
[----:B------:R1:W3:Y:S03]  /*0e50*/  LDG.E R11, desc[UR6][R12.64] ;  /* 0x000000060c0b7981 */ /* 0x0002e6000c1e1900 */
[C---:B------:R-:W-:Y:S01]  /*0e60*/  IMAD.WIDE.U32 R24, R27.reuse, 0x4, R6 ;  /* 0x000000041b187825 */ /* 0x040fe200078e0006 */
[----:B------:R4:W5:Y:S03]  /*0e70*/  LDG.E R19, desc[UR6][R14.64] ;  /* 0x000000060e137981 */ /* 0x000966000c1e1900 */
[----:B------:R-:W-:Y:S01]  /*0e80*/  IMAD.WIDE.U32 R26, R27, 0x4, R4 ;  /* 0x000000041b1a7825 */ /* 0x000fe200078e0004 */
[----:B------:R-:W2:Y:S03]  /*0e90*/  LDG.E R18, desc[UR6][R22.64] ;  /* 0x0000000616127981 */ /* 0x000ea6000c1e1900 */
[C---:B------:R-:W-:Y:S01]  /*0ea0*/  IMAD.WIDE.U32 R28, R33.reuse, 0x4, R6 ;  /* 0x00000004211c7825 */ /* 0x040fe200078e0006 */
[----:B------:R4:W2:Y:S03]  /*0eb0*/  LDG.E R17, desc[UR6][R24.64] ;  /* 0x0000000618117981 */ /* 0x0008a6000c1e1900 */
[----:B0-----:R-:W-:Y:S01]  /*0ec0*/  IMAD.WIDE.U32 R20, R33, 0x4, R4 ;  /* 0x0000000421147825 */ /* 0x001fe200078e0004 */
[----:B------:R-:W2:Y:S01]  /*0ed0*/  LDG.E R27, desc[UR6][R26.64] ;  /* 0x000000061a1b7981 */ /* 0x000ea2000c1e1900 */
[----:B-1----:R-:W-:-:S02]  /*0ee0*/  LEA R13, R56, R35, 0x5 ;  /* 0x00000023380d7211 */ /* 0x002fc400078e28ff */
[C---:B------:R-:W-:Y:S01]  /*0ef0*/  IMAD.WIDE.U32 R32, R35.reuse, 0x4, R4 ;  /* 0x0000000423207825 */ /* 0x040fe200078e0004 */
[----:B------:R-:W2:Y:S01]  /*0f00*/  LDG.E R29, desc[UR6][R28.64] ;  /* 0x000000061c1d7981 */ /* 0x000ea2000c1e1900 */
[C---:B----4-:R-:W-:Y:S02]  /*0f10*/  LEA R15, R56.reuse, R35, 0x6 ;  /* 0x00000023380f7211 */ /* 0x050fe400078e30ff */
[--C-:B------:R-:W-:Y:S01]  /*0f20*/  IMAD.WIDE.U32 R30, R35, 0x4, R6.reuse ;  /* 0x00000004231e7825 */ /* 0x100fe200078e0006 */
[----:B------:R-:W4:Y:S03]  /*0f30*/  LDG.E R21, desc[UR6][R20.64] ;  /* 0x0000000614157981 */ /* 0x000f26000c1e1900 */
[C---:B------:R-:W-:Y:S01]  /*0f40*/  IMAD.WIDE.U32 R24, R13.reuse, 0x4, R6 ;  /* 0x000000040d187825 */ /* 0x040fe200078e0006 */
[----:B------:R0:W4:Y:S03]  /*0f50*/  LDG.E R16, desc[UR6][R30.64] ;  /* 0x000000061e107981 */ /* 0x000126000c1e1900 */
[----:B------:R-:W-:Y:S01]  /*0f60*/  IMAD.WIDE.U32 R22, R13, 0x4, R4 ;  /* 0x000000040d167825 */ /* 0x000fe200078e0004 */
[----:B------:R-:W4:Y:S03]  /*0f70*/  LDG.E R33, desc[UR6][R32.64] ;  /* 0x0000000620217981 */ /* 0x000f26000c1e1900 */
[----:B------:R-:W-:Y:S01]  /*0f80*/  IMAD.WIDE.U32 R12, R15, 0x4, R6 ;  /* 0x000000040f0c7825 */ /* 0x000fe200078e0006 */
[----:B------:R-:W4:Y:S01]  /*0f90*/  LDG.E R25, desc[UR6][R24.64] ;  /* 0x0000000618197981 */ /* 0x000f22000c1e1900 */
[----:B0-----:R-:W-:-:S02]  /*0fa0*/  LEA R31, R56, R15, 0x5 ;  /* 0x0000000f381f7211 */ /* 0x001fc400078e28ff */
[----:B------:R-:W-:Y:S01]  /*0fb0*/  IMAD.WIDE.U32 R14, R15, 0x4, R4 ;  /* 0x000000040f0e7825 */ /* 0x000fe200078e0004 */
[----:B------:R-:W4:Y:S03]  /*0fc0*/  LDG.E R23, desc[UR6][R22.64] ;  /* 0x0000000616177981 */ /* 0x000f26000c1e1900 */
[C---:B------:R-:W-:Y:S01]  /*0fd0*/  IMAD.WIDE.U32 R6, R31.reuse, 0x4, R6 ;  /* 0x000000041f067825 */ /* 0x040fe200078e0006 */
[----:B------:R-:W4:Y:S03]  /*0fe0*/  LDG.E R13, desc[UR6][R12.64] ;  /* 0x000000060c0d7981 */ /* 0x000f26000c1e1900 */
[----:B------:R-:W-:Y:S01]  /*0ff0*/  IMAD.WIDE.U32 R4, R31, 0x4, R4 ;  /* 0x000000041f047825 */ /* 0x000fe200078e0004 */
[----:B------:R-:W4:Y:S04]  /*1000*/  LDG.E R15, desc[UR6][R14.64] ;  /* 0x000000060e0f7981 */ /* 0x000f28000c1e1900 */
[----:B------:R-:W4:Y:S04]  /*1010*/  LDG.E R6, desc[UR6][R6.64] ;  /* 0x0000000606067981 */ /* 0x000f28000c1e1900 */
[----:B------:R-:W4:Y:S01]  /*1020*/  LDG.E R4, desc[UR6][R4.64] ;  /* 0x0000000604047981 */ /* 0x000f22000c1e1900 */
[----:B------:R-:W-:Y:S01]  /*1030*/  IADD3 R0, PT, PT, R0, 0x100, RZ ;  /* 0x0000010000007810 */ /* 0x000fe20007ffe0ff */
[----:B---3--:R-:W-:Y:S01]  /*1040*/  FADD.FTZ R11, R2, R11 ;  /* 0x0000000b020b7221 */ /* 0x008fe20000010000 */
[----:B-----5:R-:W-:-:S03]  /*1050*/  FADD.FTZ R19, R36, R19 ;  /* 0x0000001324137221 */ /* 0x020fc60000010000 */
[----:B--2---:R-:W-:Y:S01]  /*1060*/  FADD.FTZ R10, R11, R10 ;  /* 0x0000000a0b0a7221 */ /* 0x004fe20000010000 */
[----:B------:R-:W-:-:S03]  /*1070*/  FADD.FTZ R18, R19, R18 ;  /* 0x0000001213127221 */ /* 0x000fc60000010000 */
[----:B------:R-:W-:Y:S01]  /*1080*/  FADD.FTZ R10, R10, R17 ;  /* 0x000000110a0a7221 */ /* 0x000fe20000010000 */
[----:B------:R-:W-:-:S03]  /*1090*/  FADD.FTZ R18, R18, R27 ;  /* 0x0000001b12127221 */ /* 0x000fc60000010000 */
[----:B------:R-:W-:Y:S01]  /*10a0*/  FADD.FTZ R29, R10, R29 ;  /* 0x0000001d0a1d7221 */ /* 0x000fe20000010000 */
[----:B----4-:R-:W-:-:S03]  /*10b0*/  FADD.FTZ R18, R18, R21 ;  /* 0x0000001512127221 */ /* 0x010fc60000010000 */
[----:B------:R-:W-:Y:S01]  /*10c0*/  FADD.FTZ R16, R29, R16 ;  /* 0x000000101d107221 */ /* 0x000fe20000010000 */
[----:B------:R-:W-:-:S03]  /*10d0*/  FADD.FTZ R18, R18, R33 ;  /* 0x0000002112127221 */ /* 0x000fc60000010000 */
[----:B------:R-:W-:Y:S01]  /*10e0*/  FADD.FTZ R16, R16, R25 ;  /* 0x0000001910107221 */ /* 0x000fe20000010000 */
[----:B------:R-:W-:-:S03]  /*10f0*/  FADD.FTZ R18, R18, R23 ;  /* 0x0000001712127221 */ /* 0x000fc60000010000 */
[----:B------:R-:W-:Y:S01]  /*1100*/  FADD.FTZ R13, R16, R13 ;  /* 0x0000000d100d7221 */ /* 0x000fe20000010000 */
[----:B------:R-:W-:-:S03]  /*1110*/  FADD.FTZ R15, R18, R15 ;  /* 0x0000000f120f7221 */ /* 0x000fc60000010000 */
[----:B------:R-:W-:Y:S01]  /*1120*/  FADD.FTZ R2, R13, R6 ;  /* 0x000000060d027221 */ /* 0x000fe20000010000 */
[----:B------:R-:W-:-:S07]  /*1130*/  FADD.FTZ R36, R15, R4 ;  /* 0x000000040f247221 */ /* 0x000fce0000010000 */
.L_x_507:
[----:B------:R-:W-:Y:S05]  /*1140*/  BSYNC.RECONVERGENT B1 ;  /* 0x0000000000017941 */ /* 0x000fea0003800200 */
.L_x_506:
[----:B------:R-:W-:Y:S05]  /*1150*/  @!P1 BRA `(.L_x_502) ;  /* 0x0000000000d89947 */ /* 0x000fea0003800000 */
[----:B------:R-:W-:Y:S01]  /*1160*/  ISETP.GE.U32.AND P0, PT, R34, 0x4, PT ;  /* 0x000000042200780c */ /* 0x000fe20003f06070 */
[----:B------:R-:W-:Y:S01]  /*1170*/  BSSY.RECONVERGENT B1, `(.L_x_508) ;  /* 0x0000023000017945 */ /* 0x000fe20003800200 */
[----:B------:R-:W-:-:S04]  /*1180*/  LOP3.LUT R9, R9, 0x3, RZ, 0xc0, !PT ;  /* 0x0000000309097812 */ /* 0x000fc800078ec0ff */
[----:B------:R-:W-:-:S07]  /*1190*/  ISETP.NE.AND P1, PT, R9, RZ, PT ;  /* 0x000000ff0900720c */ /* 0x000fce0003f25270 */
[----:B------:R-:W-:Y:S06]  /*11a0*/  @!P0 BRA `(.L_x_509) ;  /* 0x00000000007c8947 */ /* 0x000fec0003800000 */
[----:B------:R-:W0:Y:S01]  /*11b0*/  LDC.64 R4, c[0x0][0x440] ;  /* 0x00011000ff047b82 */ /* 0x000e220000000a00 */
[----:B------:R-:W-:-:S05]  /*11c0*/  IMAD R3, R0, R56, R3 ;  /* 0x0000003800037224 */ /* 0x000fca00078e0203 */
[----:B------:R-:W-:Y:S02]  /*11d0*/  LEA R17, R56, R3, 0x5 ;  /* 0x0000000338117211 */ /* 0x000fe400078e28ff */
[----:B------:R-:W1:Y:S01]  /*11e0*/  LDC.64 R10, c[0x0][0x448] ;  /* 0x00011200ff0a7b82 */ /* 0x000e620000000a00 */
[----:B0-----:R-:W-:-:S04]  /*11f0*/  IMAD.WIDE.U32 R6, R3, 0x4, R4 ;  /* 0x0000000403067825 */ /* 0x001fc800078e0004 */
[----:B------:R-:W-:Y:S02]  /*1200*/  IMAD.WIDE.U32 R14, R17, 0x4, R4 ;  /* 0x00000004110e7825 */ /* 0x000fe400078e0004 */
[----:B------:R-:W2:Y:S02]  /*1210*/  LDG.E R7, desc[UR6][R6.64] ;  /* 0x0000000606077981 */ /* 0x000ea4000c1e1900 */
[--C-:B-1----:R-:W-:Y:S01]  /*1220*/  IMAD.WIDE.U32 R12, R3, 0x4, R10.reuse ;  /* 0x00000004030c7825 */ /* 0x102fe200078e000a */
[C---:B------:R-:W-:Y:S01]  /*1230*/  LEA R3, R56.reuse, R3, 0x6 ;  /* 0x0000000338037211 */ /* 0x040fe200078e30ff */
[----:B------:R-:W3:Y:S02]  /*1240*/  LDG.E R14, desc[UR6][R14.64] ;  /* 0x000000060e0e7981 */ /* 0x000ee4000c1e1900 */
[----:B------:R-:W-:Y:S01]  /*1250*/  IMAD.WIDE.U32 R16, R17, 0x4, R10 ;  /* 0x0000000411107825 */ /* 0x000fe200078e000a */
[----:B------:R-:W-:Y:S01]  /*1260*/  LEA R23, R56, R3, 0x5 ;  /* 0x0000000338177211 */ /* 0x000fe200078e28ff */
[----:B------:R-:W4:Y:S02]  /*1270*/  LDG.E R13, desc[UR6][R12.64] ;  /* 0x000000060c0d7981 */ /* 0x000f24000c1e1900 */
[----:B------:R-:W-:-:S02]  /*1280*/  IMAD.WIDE.U32 R18, R3, 0x4, R4 ;  /* 0x0000000403127825 */ /* 0x000fc400078e0004 */
[----:B------:R-:W5:Y:S02]  /*1290*/  LDG.E R16, desc[UR6][R16.64] ;  /* 0x0000000610107981 */ /* 0x000f64000c1e1900 */
[----:B------:R-:W-:Y:S02]  /*12a0*/  IMAD.WIDE.U32 R20, R3, 0x4, R10 ;  /* 0x0000000403147825 */ /* 0x000fe400078e000a */
[----:B------:R-:W5:Y:S02]  /*12b0*/  LDG.E R18, desc[UR6][R18.64] ;  /* 0x0000000612127981 */ /* 0x000f64000c1e1900 */
[C---:B------:R-:W-:Y:S02]  /*12c0*/  IMAD.WIDE.U32 R4, R23.reuse, 0x4, R4 ;  /* 0x0000000417047825 */ /* 0x040fe400078e0004 */
[----:B------:R-:W5:Y:S02]  /*12d0*/  LDG.E R20, desc[UR6][R20.64] ;  /* 0x0000000614147981 */ /* 0x000f64000c1e1900 */
[----:B------:R-:W-:-:S02]  /*12e0*/  IMAD.WIDE.U32 R10, R23, 0x4, R10 ;  /* 0x00000004170a7825 */ /* 0x000fc400078e000a */
[----:B------:R-:W5:Y:S04]  /*12f0*/  LDG.E R4, desc[UR6][R4.64] ;  /* 0x0000000604047981 */ /* 0x000f68000c1e1900 */
[----:B------:R-:W5:Y:S01]  /*1300*/  LDG.E R10, desc[UR6][R10.64] ;  /* 0x000000060a0a7981 */ /* 0x000f62000c1e1900 */
[----:B------:R-:W-:Y:S01]  /*1310*/  IADD3 R0, PT, PT, R0, 0x80, RZ ;  /* 0x0000008000007810 */ /* 0x000fe20007ffe0ff */
[----:B--2---:R-:W-:-:S04]  /*1320*/  FADD.FTZ R7, R2, R7 ;  /* 0x0000000702077221 */ /* 0x004fc80000010000 */
[----:B---3--:R-:W-:Y:S01]  /*1330*/  FADD.FTZ R7, R7, R14 ;  /* 0x0000000e07077221 */ /* 0x008fe20000010000 */
[----:B----4-:R-:W-:-:S04]  /*1340*/  FADD.FTZ R13, R36, R13 ;  /* 0x0000000d240d7221 */ /* 0x010fc80000010000 */
[----:B-----5:R-:W-:Y:S01]  /*1350*/  FADD.FTZ R13, R13, R16 ;  /* 0x000000100d0d7221 */ /* 0x020fe20000010000 */
[----:B------:R-:W-:-:S03]  /*1360*/  FADD.FTZ R7, R7, R18 ;  /* 0x0000001207077221 */ /* 0x000fc60000010000 */
[----:B------:R-:W-:Y:S01]  /*1370*/  FADD.FTZ R13, R13, R20 ;  /* 0x000000140d0d7221 */ /* 0x000fe20000010000 */
[----:B------:R-:W-:-:S03]  /*1380*/  FADD.FTZ R2, R7, R4 ;  /* 0x0000000407027221 */ /* 0x000fc60000010000 */
[----:B------:R-:W-:-:S07]  /*1390*/  FADD.FTZ R36, R13, R10 ;  /* 0x0000000a0d247221 */ /* 0x000fce0000010000 */
.L_x_509:
[----:B------:R-:W-:Y:S05]  /*13a0*/  BSYNC.RECONVERGENT B1 ;  /* 0x0000000000017941 */ /* 0x000fea0003800200 */
.L_x_508:
[----:B------:R-:W-:Y:S05]  /*13b0*/  @!P1 BRA `(.L_x_502) ;  /* 0x0000000000409947 */ /* 0x000fea0003800000 */
[----:B------:R-:W0:Y:S01]  /*13c0*/  LDC.64 R10, c[0x0][0x440] ;  /* 0x00011000ff0a7b82 */ /* 0x000e220000000a00 */
[----:B------:R-:W-:Y:S01]  /*13d0*/  IMAD R59, R0, R56, R59 ;  /* 0x00000038003b7224 */ /* 0x000fe200078e023b */
[----:B------:R-:W-:Y:S02]  /*13e0*/  LOP3.LUT R8, R8, 0x1f, RZ, 0xc0, !PT ;  /* 0x0000001f08087812 */ /* 0x000fe400078ec0ff */
[----:B------:R-:W-:Y:S02]  /*13f0*/  IADD3 R9, PT, PT, -R9, RZ, RZ ;  /* 0x000000ff09097210 */ /* 0x000fe40007ffe1ff */
[----:B------:R-:W-:Y:S02]  /*1400*/  IADD3 R59, PT, PT, R8, R59, RZ ;  /* 0x0000003b083b7210 */ /* 0x000fe40007ffe0ff */
[----:B------:R-:W1:Y:S05]  /*1410*/  LDC.64 R12, c[0x0][0x448] ;  /* 0x00011200ff0c7b82 */ /* 0x000e6a0000000a00 */
.L_x_510:
[----:B0-----:R-:W-:-:S04]  /*1420*/  IMAD.WIDE.U32 R4, R59, 0x4, R10 ;  /* 0x000000043b047825 */ /* 0x001fc800078e000a */
[----:B-1----:R-:W-:Y:S02]  /*1430*/  IMAD.WIDE.U32 R6, R59, 0x4, R12 ;  /* 0x000000043b067825 */ /* 0x002fe400078e000c */
[----:B------:R-:W2:Y:S04]  /*1440*/  LDG.E R5, desc[UR6][R4.64] ;  /* 0x0000000604057981 */ /* 0x000ea8000c1e1900 */
[----:B------:R-:W3:Y:S01]  /*1450*/  LDG.E R7, desc[UR6][R6.64] ;  /* 0x0000000606077981 */ /* 0x000ee2000c1e1900 */
[----:B------:R-:W-:Y:S02]  /*1460*/  IADD3 R9, PT, PT, R9, 0x1, RZ ;  /* 0x0000000109097810 */ /* 0x000fe40007ffe0ff */
[----:B------:R-:W-:Y:S02]  /*1470*/  LEA R59, R56, R59, 0x5 ;  /* 0x0000003b383b7211 */ /* 0x000fe400078e28ff */
[----:B------:R-:W-:Y:S01]  /*1480*/  ISETP.NE.AND P0, PT, R9, RZ, PT ;  /* 0x000000ff0900720c */ /* 0x000fe20003f05270 */
[----:B--2---:R-:W-:Y:S01]  /*1490*/  FADD.FTZ R2, R5, R2 ;  /* 0x0000000205027221 */ /* 0x004fe20000010000 */
[----:B---3--:R-:W-:-:S11]  /*14a0*/  FADD.FTZ R36, R7, R36 ;  /* 0x0000002407247221 */ /* 0x008fd60000010000 */
[----:B------:R-:W-:Y:S05]  /*14b0*/  @P0 BRA `(.L_x_510) ;  /* 0xfffffffc00d80947 */ /* 0x000fea000383ffff */
.L_x_502:
[----:B------:R-:W-:Y:S05]  /*14c0*/  BSYNC.RECONVERGENT B0 ;  /* 0x0000000000007941 */ /* 0x000fea0003800200 */
.L_x_501:
[----:B------:R-:W0:Y:S01]  /*14d0*/  S2R R3, SR_TID.X ;  /* 0x0000000000037919 */ /* 0x000e220000002100 */
[----:B------:R-:W1:Y:S01]  /*14e0*/  S2UR UR5, SR_CgaCtaId ;  /* 0x00000000000579c3 */ /* 0x000e620000008800 */
[----:B------:R-:W-:Y:S02]  /*14f0*/  UMOV UR4, 0x400 ;  /* 0x0000040000047882 */ /* 0x000fe40000000000 */
[----:B-1----:R-:W-:Y:S01]  /*1500*/  ULEA UR4, UR5, UR4, 0x18 ;  /* 0x0000000405047291 */ /* 0x002fe2000f8ec0ff */
[--C-:B0-----:R-:W-:Y:S02]  /*1510*/  LOP3.LUT R0, R58, 0x1f, R3.reuse, 0x78, !PT ;  /* 0x0000001f3a007812 */ /* 0x101fe400078e7803 */
[----:B------:R-:W-:Y:S02]  /*1520*/  LOP3.LUT R11, R3, 0x1f, RZ, 0xc0, !PT ;  /* 0x0000001f030b7812 */ /* 0x000fe400078ec0ff */
[C---:B------:R-:W-:Y:S02]  /*1530*/  LOP3.LUT R3, R0.reuse, 0x3e0, R3, 0xf8, !PT ;  /* 0x000003e000037812 */ /* 0x040fe400078ef803 */
[----:B------:R-:W-:-:S02]  /*1540*/  SHF.L.U32 R0, R0, 0x2, RZ ;  /* 0x0000000200007819 */ /* 0x000fc400000006ff */
[----:B------:R-:W-:Y:S02]  /*1550*/  LEA R3, R3, UR4, 0x2 ;  /* 0x0000000403037c11 */ /* 0x000fe4000f8e10ff */
[C---:B------:R-:W-:Y:S02]  /*1560*/  SHF.L.U32 R5, R11.reuse, 0x7, RZ ;  /* 0x000000070b057819 */ /* 0x040fe400000006ff */
[----:B------:R-:W-:Y:S01]  /*1570*/  ISETP.NE.AND P0, PT, R11, RZ, PT ;  /* 0x000000ff0b00720c */ /* 0x000fe20003f05270 */
[----:B------:R-:W-:Y:S01]  /*1580*/  STS [R3], R36 ;  /* 0x0000002403007388 */ /* 0x000fe20000000800 */
[----:B------:R-:W-:-:S03]  /*1590*/  LOP3.LUT R0, R5, R0, RZ, 0xfc, !PT ;  /* 0x0000000005007212 */ /* 0x000fc600078efcff */
[----:B------:R-:W-:Y:S01]  /*15a0*/  STS [R3+0x1000], R2 ;  /* 0x0010000203007388 */ /* 0x000fe20000000800 */
[----:B------:R-:W-:Y:S06]  /*15b0*/  BAR.SYNC.DEFER_BLOCKING 0x0 ;  /* 0x0000000000007b1d */ /* 0x000fec0000010000 */
[----:B------:R-:W0:Y:S04]  /*15c0*/  LDS R4, [R0+UR4] ;  /* 0x0000000400047984 */ /* 0x000e280008000800 */
[----:B------:R-:W1:Y:S04]  /*15d0*/  LDS R5, [R0+UR4+0x1000] ;  /* 0x0010000400057984 */ /* 0x000e680008000800 */
[----:B0-----:R-:W0:Y:S04]  /*15e0*/  SHFL.BFLY PT, R7, R4, 0x1, 0x1f ;  /* 0x0c201f0004077f89 */ /* 0x001e2800000e0000 */
[----:B-1----:R-:W1:Y:S01]  /*15f0*/  SHFL.BFLY PT, R6, R5, 0x1, 0x1f ;  /* 0x0c201f0005067f89 */ /* 0x002e6200000e0000 */
        /* <DEDUP_REMOVED lines=9> */
[----:B------:R-:W-:Y:S01]  /*1690*/  SHF.L.U32 R9, R57, 0x1, RZ ;  /* 0x0000000139097819 */ /* 0x000fe200000006ff */
[----:B-1----:R-:W-:-:S03]  /*16a0*/  FADD.FTZ R2, R7, R2 ;  /* 0x0000000207027221 */ /* 0x002fc60000010000 */
[----:B------:R-:W0:Y:S01]  /*16b0*/  SHFL.BFLY PT, R5, R10, 0x8, 0x1f ;  /* 0x0d001f000a057f89 */ /* 0x000e2200000e0000 */
[----:B------:R-:W-:Y:S02]  /*16c0*/  @!P0 LEA R7, R58, UR4, 0x2 ;  /* 0x000000043a078c11 */ /* 0x000fe4000f8e10ff */
[----:B------:R-:W-:Y:S01]  /*16d0*/  ISETP.GE.U32.AND P1, PT, R9, R56, PT ;  /* 0x000000380900720c */ /* 0x000fe20003f26070 */
[----:B------:R-:W1:Y:S01]  /*16e0*/  SHFL.BFLY PT, R3, R2, 0x8, 0x1f ;  /* 0x0d001f0002037f89 */ /* 0x000e6200000e0000 */
[----:B0-----:R-:W-:Y:S01]  /*16f0*/  FADD.FTZ R5, R10, R5 ;  /* 0x000000050a057221 */ /* 0x001fe20000010000 */
[----:B-1----:R-:W-:-:S04]  /*1700*/  FADD.FTZ R3, R2, R3 ;  /* 0x0000000302037221 */ /* 0x002fc80000010000 */
[----:B------:R-:W0:Y:S04]  /*1710*/  SHFL.BFLY PT, R4, R5, 0x10, 0x1f ;  /* 0x0e001f0005047f89 */ /* 0x000e2800000e0000 */
[----:B------:R-:W1:Y:S01]  /*1720*/  SHFL.BFLY PT, R0, R3, 0x10, 0x1f ;  /* 0x0e001f0003007f89 */ /* 0x000e6200000e0000 */
[----:B0-----:R-:W-:Y:S01]  /*1730*/  FADD.FTZ R4, R5, R4 ;  /* 0x0000000405047221 */ /* 0x001fe20000010000 */
[----:B-1----:R-:W-:-:S04]  /*1740*/  FADD.FTZ R0, R3, R0 ;  /* 0x0000000003007221 */ /* 0x002fc80000010000 */
[----:B------:R0:W-:Y:S04]  /*1750*/  @!P0 STS [R7+0x2000], R4 ;  /* 0x0020000407008388 */ /* 0x0001e80000000800 */
[----:B------:R0:W-:Y:S01]  /*1760*/  @!P0 STS [R7+0x2080], R0 ;  /* 0x0020800007008388 */ /* 0x0001e20000000800 */
[----:B------:R-:W-:Y:S06]  /*1770*/  BAR.SYNC.DEFER_BLOCKING 0x0 ;  /* 0x0000000000007b1d */ /* 0x000fec0000010000 */
[----:B------:R-:W-:Y:S05]  /*1780*/  @P1 EXIT ;  /* 0x000000000000194d */ /* 0x000fea0003800000 */
[----:B------:R-:W-:-:S04]  /*1790*/  ISETP.GT.U32.AND P0, PT, R11, 0xf, PT ;  /* 0x0000000f0b00780c */ /* 0x000fc80003f04070 */
[----:B------:R-:W-:-:S13]  /*17a0*/  ISETP.NE.OR P0, PT, R58, 0x1f, P0 ;  /* 0x0000001f3a00780c */ /* 0x000fda0000705670 */
[----:B------:R-:W-:Y:S05]  /*17b0*/  @P0 EXIT ;  /* 0x000000000000094d */ /* 0x000fea0003800000 */
[----:B0-----:R-:W-:Y:S01]  /*17c0*/  LEA R0, R11, UR4, 0x3 ;  /* 0x000000040b007c11 */ /* 0x001fe2000f8e18ff */
[----:B------:R-:W0:Y:S04]  /*17d0*/  LDC.64 R2, c[0x0][0x488] ;  /* 0x00012200ff027b82 */ /* 0x000e280000000a00 */
[----:B------:R-:W1:Y:S04]  /*17e0*/  LDS.64 R6, [R0+0x2000] ;  /* 0x0020000000067984 */ /* 0x000e680000000a00 */
[----:B------:R-:W2:Y:S01]  /*17f0*/  LDS.64 R8, [R0+0x2080] ;  /* 0x0020800000087984 */ /* 0x000ea20000000a00 */
[----:B------:R-:W3:Y:S01]  /*1800*/  LDC.64 R4, c[0x0][0x480] ;  /* 0x00012000ff047b82 */ /* 0x000ee20000000a00 */
[----:B0-----:R-:W-:-:S04]  /*1810*/  IMAD.WIDE.U32 R2, R57, 0x4, R2 ;  /* 0x0000000439027825 */ /* 0x001fc800078e0002 */
[----:B---3--:R-:W-:Y:S01]  /*1820*/  IMAD.WIDE.U32 R4, R57, 0x4, R4 ;  /* 0x0000000439047825 */ /* 0x008fe200078e0004 */
[----:B-1----:R-:W-:Y:S02]  /*1830*/  F2FP.BF16.F32.PACK_AB R7, R7, R6 ;  /* 0x000000060707723e */ /* 0x002fe400000010ff */
[----:B--2---:R-:W-:-:S03]  /*1840*/  F2FP.BF16.F32.PACK_AB R9, R9, R8 ;  /* 0x000000080909723e */ /* 0x004fc600000010ff */
[----:B------:R-:W-:Y:S04]  /*1850*/  STG.E desc[UR6][R2.64], R7 ;  /* 0x0000000702007986 */ /* 0x000fe8000c101906 */
[----:B------:R-:W-:Y:S01]  /*1860*/  STG.E desc[UR6][R4.64], R9 ;  /* 0x0000000904007986 */ /* 0x000fe2000c101906 */
[----:B------:R-:W-:Y:S05]  /*1870*/  EXIT ;  /* 0x000000000000794d */ /* 0x000fea0003800000 */
.L_x_511:
        /* <DEDUP_REMOVED lines=16> */
.L_x_14421:


//--------------------- .text._ZN10layer_norm13ln_bwd_kernelINS_13Kernel_traitsI13__nv_bfloat16S2_S2_S2_fjLj768ELj1ELj4ELj1ELj16ENS_18Kernel_traits_baseILj768ES2_S2_S2_S2_fjLj128EEEEELb1ELb0ELb1ELb0EEEvNS_9BwdParamsE --------------------------
	.section	.text._ZN10layer_norm13ln_bwd_kernelINS_13Kernel_traitsI13__nv_bfloat16S2_S2_S2_fjLj768ELj1ELj4ELj1ELj16ENS_18Kernel_traits_baseILj768ES2_S2_S2_S2_fjLj128EEEEELb1ELb0ELb1ELb0EEEvNS_9BwdParamsE,"ax",@progbits
	.align	128
        .global         _ZN10layer_norm13ln_bwd_kernelINS_13Kernel_traitsI13__nv_bfloat16S2_S2_S2_fjLj768ELj1ELj4ELj1ELj16ENS_18Kernel_traits_baseILj768ES2_S2_S2_S2_fjLj128EEEEELb1ELb0ELb1ELb0EEEvNS_9BwdParamsE
        .type           _ZN10layer_norm13ln_bwd_kernelINS_13Kernel_traitsI13__nv_bfloat16S2_S2_S2_fjLj768ELj1ELj4ELj1ELj16ENS_18Kernel_traits_baseILj768ES2_S2_S2_S2_fjLj128EEEEELb1ELb0ELb1ELb0EEEvNS_9BwdParamsE,@function
        .size           _ZN10layer_norm13ln_bwd_kernelINS_13Kernel_traitsI13__nv_bfloat16S2_S2_S2_fjLj768ELj1ELj4ELj1ELj16ENS_18Kernel_traits_baseILj768ES2_S2_S2_S2_fjLj128EEEEELb1ELb0ELb1ELb0EEEvNS_9BwdParamsE,(.L_x_14422 - _ZN10layer_norm13ln_bwd_kernelINS_13Kernel_traitsI13__nv_bfloat16S2_S2_S2_fjLj768ELj1ELj4ELj1ELj16ENS_18Kernel_traits_baseILj768ES2_S2_S2_S2_fjLj128EEEEELb1ELb0ELb1ELb0EEEvNS_9BwdParamsE)
        .other          _ZN10layer_norm13ln_bwd_kernelINS_13Kernel_traitsI13__nv_bfloat16S2_S2_S2_fjLj768ELj1ELj4ELj1ELj16ENS_18Kernel_traits_baseILj768ES2_S2_S2_S2_fjLj128EEEEELb1ELb0ELb1ELb0EEEvNS_9BwdParamsE,@"STO_CUDA_ENTRY STV_DEFAULT"
_ZN10layer_norm13ln_bwd_kernelINS_13Kernel_traitsI13__nv_bfloat16S2_S2_S2_fjLj768ELj1ELj4ELj1ELj16ENS_18Kernel_traits_baseILj768ES2_S2_S2_S2_fjLj128EEEEELb1ELb0ELb1ELb0EEEvNS_9BwdParamsE:
.text._ZN10layer_norm13ln_bwd_kernelINS_13Kernel_traitsI13__nv_bfloat16S2_S2_S2_fjLj768ELj1ELj4ELj1ELj16ENS_18Kernel_traits_baseILj768ES2_S2_S2_S2_fjLj128EEEEELb1ELb0ELb1ELb0EEEvNS_9BwdParamsE:
        /* <DEDUP_REMOVED lines=13> */
[----:B0-----:R-:W-:Y:S01]  /*00d0*/  LOP3.LUT R80, R81, 0x1f, RZ, 0xc0, !PT ;  /* 0x0000001f51507812 */ /* 0x001fe200078ec0ff */
[----:B------:R-:W0:Y:S03]  /*00e0*/  LDCU.64 UR20, c[0x0][0x478] ;  /* 0x00008f00ff1477ac */ /* 0x000e260008000a00 */
[----:B------:R-:W-:Y:S01]  /*00f0*/  LOP3.LUT R5, R80, 0x1f, RZ, 0x3c, !PT ;  /* 0x0000001f50057812 */ /* 0x000fe200078e3cff */
[----:B------:R-:W-:-:S03]  /*0100*/  IMAD.MOV.U32 R3, RZ, RZ, R80 ;  /* 0x000000ffff037224 */ /* 0x000fc600078e0050 */
        /* <DEDUP_REMOVED lines=81> */
.L_x_585:
[----:B0-----:R-:W0:Y:S08]  /*0620*/  LDC.64 R84, c[0x0][0x3f8] ;  /* 0x0000fe00ff547b82 */ /* 0x001e300000000a00 */
[----:B------:R-:W1:Y:S08]  /*0630*/  LDC.64 R82, c[0x0][0x3c8] ;  /* 0x0000f200ff527b82 */ /* 0x000e700000000a00 */
[----:B--2---:R-:W2:Y:S01]  /*0640*/  LDC.64 R86, c[0x0][0x3f0] ;  /* 0x0000fc00ff567b82 */ /* 0x004ea20000000a00 */
[----:B0-----:R-:W-:-:S07]  /*0650*/  IMAD.WIDE R84, R95, 0x4, R84 ;  /* 0x000000045f547825 */ /* 0x001fce00078e0254 */
[----:B------:R-:W0:Y:S01]  /*0660*/  LDC.64 R150, c[0x0][0x3c0] ;  /* 0x0000f000ff967b82 */ /* 0x000e220000000a00 */
[----:B------:R-:W3:Y:S01]  /*0670*/  LDG.E R94, desc[UR6][R84.64] ;  /* 0x00000006545e7981 */ /* 0x000ee2000c1e1900 */
[----:B-1----:R-:W-:-:S05]  /*0680*/  IMAD.WIDE R82, R95, 0x4, R82 ;  /* 0x000000045f527825 */ /* 0x002fca00078e0252 */
[----:B------:R1:W5:Y:S01]  /*0690*/  LDG.E R96, desc[UR6][R82.64] ;  /* 0x0000000652607981 */ /* 0x000362000c1e1900 */
[----:B--2---:R-:W-:-:S05]  /*06a0*/  IMAD.WIDE R86, R95, 0x4, R86 ;  /* 0x000000045f567825 */ /* 0x004fca00078e0256 */
[----:B------:R1:W5:Y:S01]  /*06b0*/  LDG.E R147, desc[UR6][R86.64] ;  /* 0x0000000656937981 */ /* 0x000362000c1e1900 */
[----:B------:R-:W-:Y:S01]  /*06c0*/  BSSY.RECONVERGENT B0, `(.L_x_513) ;  /* 0x0000198000007945 */ /* 0x000fe20003800200 */
[----:B---3--:R-:W-:-:S13]  /*06d0*/  ISETP.GE.AND P4, PT, R94, 0x1, PT ;  /* 0x000000015e00780c */ /* 0x008fda0003f86270 */
[----:B01----:R-:W-:Y:S05]  /*06e0*/  @!P4 BRA `(.L_x_514) ;  /* 0x000000140068c947 */ /* 0x003fea0003800000 */
[----:B------:R-:W-:-:S06]  /*06f0*/  IMAD.WIDE R82, R95, 0x4, R150 ;  /* 0x000000045f527825 */ /* 0x000fcc00078e0296 */
[----:B------:R-:W2:Y:S01]  /*0700*/  LDG.E R82, desc[UR6][R82.64] ;  /* 0x0000000652527981 */ /* 0x000ea2000c1e1900 */
[----:B-----5:R-:W-:Y:S01]  /*0710*/  ISETP.GE.AND P1, PT, R147, 0x1, PT ;  /* 0x000000019300780c */ /* 0x020fe20003f26270 */
[----:B------:R-:W-:Y:S01]  /*0720*/  IMAD.U32 R0, RZ, RZ, UR14 ;  /* 0x0000000eff007e24 */ /* 0x000fe2000f8e00ff */
[----:B------:R-:W-:Y:S01]  /*0730*/  IADD3 R85, PT, PT, R94, -0x1, RZ ;  /* 0xffffffff5e557810 */ /* 0x000fe20007ffe0ff */
[----:B------:R-:W-:Y:S01]  /*0740*/  BSSY.RECONVERGENT B1, `(.L_x_515) ;  /* 0x0000080000017945 */ /* 0x000fe20003800200 */
[C---:B------:R-:W-:Y:S01]  /*0750*/  ISETP.GE.U32.AND P5, PT, R2.reuse, 0x20, PT ;  /* 0x000000200200780c */ /* 0x040fe20003fa6070 */
[-C--:B------:R-:W-:Y:S01]  /*0760*/  IMAD R81, R95, R0.reuse, RZ ;  /* 0x000000005f517224 */ /* 0x080fe200078e02ff */
[----:B------:R-:W-:Y:S01]  /*0770*/  ISETP.NE.AND P0, PT, RZ, UR8, PT ;  /* 0x00000008ff007c0c */ /* 0x000fe2000bf05270 */
[----:B------:R-:W-:Y:S01]  /*0780*/  IMAD R85, R85, R0, RZ ;  /* 0x0000000055557224 */ /* 0x000fe200078e02ff */
[----:B------:R-:W-:Y:S02]  /*0790*/  ISETP.GE.U32.AND P3, PT, R2, 0x40, PT ;  /* 0x000000400200780c */ /* 0x000fe40003f66070 */
[----:B------:R-:W-:-:S02]  /*07a0*/  CS2R R154, SRZ ;  /* 0x00000000009a7805 */ /* 0x000fc4000001ff00 */
[----:B------:R-:W-:Y:S02]  /*07b0*/  SHF.R.S32.HI R84, RZ, 0x1f, R81 ;  /* 0x0000001fff547819 */ /* 0x000fe40000011451 */
[----:B------:R-:W-:Y:S01]  /*07c0*/  SHF.R.S32.HI R86, RZ, 0x1f, R85 ;  /* 0x0000001fff567819 */ /* 0x000fe20000011455 */
[----:B------:R-:W-:Y:S01]  /*07d0*/  @P1 VIADD R87, R147, 0xffffffff ;  /* 0xffffffff93571836 */ /* 0x000fe20000000000 */
[----:B------:R-:W-:Y:S02]  /*07e0*/  LEA.HI R81, R84, R81, RZ, 0x3 ;  /* 0x0000005154517211 */ /* 0x000fe400078f18ff */
[----:B------:R-:W-:Y:S01]  /*07f0*/  LEA.HI R85, R86, R85, RZ, 0x3 ;  /* 0x0000005556557211 */ /* 0x000fe200078f18ff */
[----:B------:R-:W-:Y:S01]  /*0800*/  @P1 IMAD R87, R87, R0, RZ ;  /* 0x0000000057571224 */ /* 0x000fe200078e02ff */
[----:B------:R-:W-:Y:S02]  /*0810*/  LEA.HI.SX32 R149, R81, R80, 0x1d ;  /* 0x0000005051957211 */ /* 0x000fe400078feaff */
[----:B------:R-:W-:-:S02]  /*0820*/  ISETP.GE.U32.AND P2, PT, R2, 0x60, PT ;  /* 0x000000600200780c */ /* 0x000fc40003f46070 */
[----:B------:R-:W-:Y:S01]  /*0830*/  @P1 SHF.R.S32.HI R150, RZ, 0x1f, R87 ;  /* 0x0000001fff961819 */ /* 0x000fe20000011457 */
[----:B------:R-:W-:Y:S01]  /*0840*/  IMAD.MOV.U32 R152, RZ, RZ, R149 ;  /* 0x000000ffff987224 */ /* 0x000fe200078e0095 */
[----:B------:R-:W-:Y:S02]  /*0850*/  LEA.HI.SX32 R153, R85, R80, 0x1d ;  /* 0x0000005055997211 */ /* 0x000fe400078feaff */
[----:B------:R-:W-:Y:S01]  /*0860*/  @P1 LEA.HI R87, R150, R87, RZ, 0x3 ;  /* 0x0000005796571211 */ /* 0x000fe200078f18ff */
[----:B------:R-:W-:-:S03]  /*0870*/  HFMA2 R150, -RZ, RZ, 0, 0 ;  /* 0x00000000ff967431 */ /* 0x000fc600000001ff */
[----:B------:R-:W-:Y:S02]  /*0880*/  @P1 LEA.HI.SX32 R150, R87, R80, 0x1d ;  /* 0x0000005057961211 */ /* 0x000fe400078feaff */
[----:B--2---:R-:W-:Y:S01]  /*0890*/  FSEL R151, R82, RZ, !P0 ;  /* 0x000000ff52977208 */ /* 0x004fe20004000000 */
        /* <DEDUP_REMOVED lines=8> */
[----:B------:R-:W-:Y:S01]  /*0920*/  ISETP.NE.U32.AND P0, PT, RZ, UR10, PT ;  /* 0x0000000aff007c0c */ /* 0x000fe2000bf05070 */
[----:B--2---:R-:W-:-:S03]  /*0930*/  IMAD.WIDE.U32 R88, R150, 0x8, R88 ;  /* 0x0000000896587825 */ /* 0x004fc600078e0058 */
[----:B------:R-:W-:-:S03]  /*0940*/  ISETP.NE.AND.EX P0, PT, RZ, UR11, PT, P0 ;  /* 0x0000000bff007c0c */ /* 0x000fc6000bf05300 */
[----:B------:R-:W5:Y:S10]  /*0950*/  LDG.E.64 R88, desc[UR6][R88.64] ;  /* 0x0000000658587981 */ /* 0x000f74000c1e1b00 */
[----:B------:R-:W0:Y:S02]  /*0960*/  @P0 LDC.64 R98, c[0x0][0x438] ;  /* 0x00010e00ff620b82 */ /* 0x000e240000000a00 */
[----:B0-----:R-:W-:-:S05]  /*0970*/  @P0 IMAD.WIDE.U32 R98, R152, 0x10, R98 ;  /* 0x0000001098620825 */ /* 0x001fca00078e0062 */
[----:B------:R0:W5:Y:S01]  /*0980*/  @P0 LDG.E.128 R8, desc[UR6][R98.64] ;  /* 0x0000000662080981 */ /* 0x000162000c1e1d00 */
[----:B------:R-:W-:Y:S01]  /*0990*/  IADD3 R153, PT, PT, R153, 0x20, RZ ;  /* 0x0000002099997810 */ /* 0x000fe20007ffe0ff */
[----:B------:R-:W-:Y:S01]  /*09a0*/  VIADD R150, R150, 0x20 ;  /* 0x0000002096967836 */ /* 0x000fe20000000000 */
[----:B------:R-:W-:Y:S02]  /*09b0*/  IADD3 R152, PT, PT, R152, 0x20, RZ ;  /* 0x0000002098987810 */ /* 0x000fe40007ffe0ff */
[C---:B---3--:R-:W-:Y:S02]  /*09c0*/  PRMT R103, R80.reuse, 0x7632, R103 ;  /* 0x0000763250677816 */ /* 0x048fe40000000067 */
[----:B------:R-:W-:Y:S01]  /*09d0*/  SHF.L.U32 R80, R80, 0x10, RZ ;  /* 0x0000001050507819 */ /* 0x000fe200000006ff */
[C---:B------:R-:W-:Y:S01]  /*09e0*/  IMAD.U32 R100, R81.reuse, 0x10000, RZ ;  /* 0x0001000051647824 */ /* 0x040fe200078e00ff */
[----:B------:R-:W-:-:S03]  /*09f0*/  PRMT R105, R81, 0x7632, R105 ;  /* 0x0000763251697816 */ /* 0x000fc60000000069 */
[----:B------:R-:W-:Y:S01]  /*0a00*/  FADD.FTZ R3, -R151, R80 ;  /* 0x0000005097037221 */ /* 0x000fe20000010100 */
[C---:B------:R-:W-:Y:S02]  /*0a10*/  PRMT R107, R82.reuse, 0x7632, R107 ;  /* 0x00007632526b7816 */ /* 0x040fe4000000006b */
[----:B------:R-:W-:Y:S01]  /*0a20*/  SHF.L.U32 R102, R82, 0x10, RZ ;  /* 0x0000001052667819 */ /* 0x000fe200000006ff */
[C---:B------:R-:W-:Y:S01]  /*0a30*/  IMAD.U32 R104, R83.reuse, 0x10000, RZ ;  /* 0x0001000053687824 */ /* 0x040fe200078e00ff */
[----:B------:R-:W-:Y:S01]  /*0a40*/  SHF.L.U32 R81, R128, 0x10, RZ ;  /* 0x0000001080517819 */ /* 0x000fe200000006ff */
[----:B------:R-:W-:Y:S01]  /*0a50*/  FMUL.FTZ R3, R96, R3 ;  /* 0x0000000360037220 */ /* 0x000fe20000410000 */
[C---:B----4-:R-:W-:Y:S01]  /*0a60*/  PRMT R82, R84.reuse, 0x7632, R82 ;  /* 0x0000763254527816 */ /* 0x050fe20000000052 */
[----:B------:R-:W-:Y:S01]  /*0a70*/  IMAD.U32 R84, R84, 0x10000, RZ ;  /* 0x0001000054547824 */ /* 0x000fe200078e00ff */
[----:B------:R-:W-:Y:S02]  /*0a80*/  PRMT R110, R83, 0x7632, R110 ;  /* 0x00007632536e7816 */ /* 0x000fe4000000006e */
[----:B------:R-:W-:Y:S01]  /*0a90*/  PRMT R83, R85, 0x7632, R83 ;  /* 0x0000763255537816 */ /* 0x000fe20000000053 */
[----:B------:R-:W-:Y:S01]  /*0aa0*/  IMAD.U32 R80, R129, 0x10000, RZ ;  /* 0x0001000081507824 */ /* 0x000fe200078e00ff */
[----:B------:R-:W-:Y:S01]  /*0ab0*/  SHF.L.U32 R85, R85, 0x10, RZ ;  /* 0x0000001055557819 */ /* 0x000fe200000006ff */
[-C--:B0-----:R-:W-:Y:S01]  /*0ac0*/  FMUL.FTZ R98, R81, R84.reuse ;  /* 0x0000005451627220 */ /* 0x081fe20000410000 */
[C---:B------:R-:W-:Y:S01]  /*0ad0*/  PRMT R112, R87.reuse, 0x7632, R112 ;  /* 0x0000763257707816 */ /* 0x040fe20000000070 */
[----:B------:R-:W-:Y:S01]  /*0ae0*/  FADD.FTZ R32, R32, R84 ;  /* 0x0000005420207221 */ /* 0x000fe20000010000 */
[----:B------:R-:W-:Y:S01]  /*0af0*/  SHF.L.U32 R87, R87, 0x10, RZ ;  /* 0x0000001057577819 */ /* 0x000fe200000006ff */
[----:B------:R-:W-:Y:S01]  /*0b00*/  FFMA.FTZ R56, R3, R84, R56 ;  /* 0x0000005403387223 */ /* 0x000fe20000010038 */
[----:B------:R-:W-:-:S02]  /*0b10*/  IMAD.U32 R84, R131, 0x10000, RZ ;  /* 0x0001000083547824 */ /* 0x000fc400078e00ff */
[C---:B------:R-:W-:Y:S01]  /*0b20*/  FADD.FTZ R97, -R151.reuse, R100 ;  /* 0x0000006497617221 */ /* 0x040fe20000010100 */
[----:B------:R-:W-:Y:S01]  /*0b30*/  PRMT R109, R86, 0x7632, R109 ;  /* 0x00007632566d7816 */ /* 0x000fe2000000006d */
[----:B------:R-:W-:Y:S01]  /*0b40*/  FMUL.FTZ R100, R80, R85 ;  /* 0x0000005550647220 */ /* 0x000fe20000410000 */
[----:B------:R-:W-:Y:S01]  /*0b50*/  SHF.L.U32 R81, R130, 0x10, RZ ;  /* 0x0000001082517819 */ /* 0x000fe200000006ff */
[----:B------:R-:W-:Y:S02]  /*0b60*/  IMAD.U32 R86, R86, 0x10000, RZ ;  /* 0x0001000056567824 */ /* 0x000fe400078e00ff */
[----:B------:R-:W-:Y:S01]  /*0b70*/  FADD.FTZ R101, -R151, R104 ;  /* 0x0000006897657221 */ /* 0x000fe20000010100 */
[----:B------:R-:W-:Y:S01]  /*0b80*/  SHF.L.U32 R80, R103, 0x10, RZ ;  /* 0x0000001067507819 */ /* 0x000fe200000006ff */
[----:B------:R-:W-:Y:S01]  /*0b90*/  FMUL.FTZ R104, R84, R87 ;  /* 0x0000005754687220 */ /* 0x000fe20000410000 */
[----:B------:R-:W-:Y:S01]  /*0ba0*/  SHF.L.U32 R84, R105, 0x10, RZ ;  /* 0x0000001069547819 */ /* 0x000fe200000006ff */
[----:B------:R-:W-:Y:S01]  /*0bb0*/  FADD.FTZ R99, -R151, R102 ;  /* 0x0000006697637221 */ /* 0x000fe20000010100 */
[----:B------:R-:W-:Y:S01]  /*0bc0*/  FMUL.FTZ R102, R81, R86 ;  /* 0x0000005651667220 */ /* 0x000fe20000410000 */
[----:B------:R-:W-:Y:S01]  /*0bd0*/  FADD.FTZ R81, -R151, R80 ;  /* 0x0000005097517221 */ /* 0x000fe20000010100 */
[----:B------:R-:W-:-:S02]  /*0be0*/  IMAD.U32 R80, R83, 0x10000, RZ ;  /* 0x0001000053507824 */ /* 0x000fc400078e00ff */
[----:B------:R-:W-:Y:S01]  /*0bf0*/  FADD.FTZ R83, -R151, R84 ;  /* 0x0000005497537221 */ /* 0x000fe20000010100 */
[----:B------:R-:W-:Y:S01]  /*0c00*/  SHF.L.U32 R105, R164, 0x10, RZ ;  /* 0x00000010a4697819 */ /* 0x000fe200000006ff */
[----:B------:R-:W-:Y:S02]  /*0c10*/  IMAD.U32 R103, R165, 0x10000, RZ ;  /* 0x00010000a5677824 */ /* 0x000fe400078e00ff */
[----:B------:R-:W-:Y:S01]  /*0c20*/  FMUL.FTZ R108, R96, R83 ;  /* 0x00000053606c7220 */ /* 0x000fe20000410000 */
[----:B------:R-:W-:Y:S02]  /*0c30*/  IMAD.U32 R82, R82, 0x10000, RZ ;  /* 0x0001000052527824 */ /* 0x000fe400078e00ff */
[----:B------:R-:W-:Y:S01]  /*0c40*/  FMUL.FTZ R106, R96, R81 ;  /* 0x00000051606a7220 */ /* 0x000fe20000410000 */
[-C--:B------:R-:W-:Y:S01]  /*0c50*/  FMUL.FTZ R105, R105, R80.reuse ;  /* 0x0000005069697220 */ /* 0x080fe20000410000 */
[----:B------:R-:W-:Y:S01]  /*0c60*/  FADD.FTZ R35, R35, R80 ;  /* 0x0000005023237221 */ /* 0x000fe20000010000 */
[----:B------:R-:W-:Y:S01]  /*0c70*/  FFMA.FTZ R59, R108, R80, R59 ;  /* 0x000000506c3b7223 */ /* 0x000fe2000001003b */
[----:B------:R-:W-:Y:S01]  /*0c80*/  FMUL.FTZ R103, R103, R82 ;  /* 0x0000005267677220 */ /* 0x000fe20000410000 */
[----:B------:R-:W-:Y:S01]  /*0c90*/  FADD.FTZ R80, RZ, R98 ;  /* 0x00000062ff507221 */ /* 0x000fe20000010000 */
[----:B------:R-:W-:Y:S01]  /*0ca0*/  FFMA.FTZ R81, R3, R98, RZ ;  /* 0x0000006203517223 */ /* 0x000fe200000100ff */
[----:B------:R-:W-:Y:S01]  /*0cb0*/  FADD.FTZ R33, R33, R82 ;  /* 0x0000005221217221 */ /* 0x000fe20000010000 */
[----:B------:R-:W-:Y:S01]  /*0cc0*/  FFMA.FTZ R57, R106, R82, R57 ;  /* 0x000000526a397223 */ /* 0x000fe20000010039 */
[----:B------:R-:W-:Y:S01]  /*0cd0*/  FMUL.FTZ R97, R96, R97 ;  /* 0x0000006160617220 */ /* 0x000fe20000410000 */
[----:B------:R-:W-:Y:S01]  /*0ce0*/  SHF.L.U32 R82, R107, 0x10, RZ ;  /* 0x000000106b527819 */ /* 0x000fe200000006ff */
[----:B------:R-:W-:Y:S01]  /*0cf0*/  FADD.FTZ R83, R80, R103 ;  /* 0x0000006750537221 */ /* 0x000fe20000010000 */
[----:B------:R-:W-:Y:S01]  /*0d00*/  FFMA.FTZ R80, R106, R103, R81 ;  /* 0x000000676a507223 */ /* 0x000fe20000010051 */
[----:B------:R-:W-:Y:S01]  /*0d10*/  FADD.FTZ R34, R34, R85 ;  /* 0x0000005522227221 */ /* 0x000fe20000010000 */
[----:B------:R-:W-:Y:S01]  /*0d20*/  FFMA.FTZ R58, R97, R85, R58 ;  /* 0x00000055613a7223 */ /* 0x000fe2000001003a */
[----:B------:R-:W-:Y:S01]  /*0d30*/  FADD.FTZ R85, -R151, R82 ;  /* 0x0000005297557221 */ /* 0x000fe20000010100 */
[----:B------:R-:W-:Y:S01]  /*0d40*/  FADD.FTZ R82, R83, R100 ;  /* 0x0000006453527221 */ /* 0x000fe20000010000 */
[----:B------:R-:W-:Y:S01]  /*0d50*/  FFMA.FTZ R81, R97, R100, R80 ;  /* 0x0000006461517223 */ /* 0x000fe20000010050 */
[----:B------:R-:W-:Y:S01]  /*0d60*/  FMUL.FTZ R99, R96, R99 ;  /* 0x0000006360637220 */ /* 0x000fe20000410000 */
[----:B------:R-:W-:Y:S01]  /*0d70*/  SHF.L.U32 R84, R163, 0x10, RZ ;  /* 0x00000010a3547819 */ /* 0x000fe200000006ff */
[----:B------:R-:W-:Y:S01]  /*0d80*/  FADD.FTZ R83, R82, R105 ;  /* 0x0000006952537221 */ /* 0x000fe20000010000 */
[----:B------:R-:W-:Y:S01]  /*0d90*/  SHF.L.U32 R109, R109, 0x10, RZ ;  /* 0x000000106d6d7819 */ /* 0x000fe200000006ff */
[----:B------:R-:W-:Y:S01]  /*0da0*/  FFMA.FTZ R80, R108, R105, R81 ;  /* 0x000000696c507223 */ /* 0x000fe20000010051 */
[----:B------:R-:W-:Y:S01]  /*0db0*/  FADD.FTZ R28, R28, R86 ;  /* 0x000000561c1c7221 */ /* 0x000fe20000010000 */
[----:B------:R-:W-:Y:S01]  /*0dc0*/  FFMA.FTZ R52, R99, R86, R52 ;  /* 0x0000005663347223 */ /* 0x000fe20000010034 */
[----:B------:R-:W-:Y:S01]  /*0dd0*/  FMUL.FTZ R101, R96, R101 ;  /* 0x0000006560657220 */ /* 0x000fe20000410000 */
[----:B------:R-:W-:-:S02]  /*0de0*/  IMAD.U32 R86, R110, 0x10000, RZ ;  /* 0x000100006e567824 */ /* 0x000fc400078e00ff */
[----:B------:R-:W-:Y:S01]  /*0df0*/  FMUL.FTZ R107, R84, R109 ;  /* 0x0000006d546b7220 */ /* 0x000fe20000410000 */
[----:B------:R-:W-:Y:S01]  /*0e00*/  FMUL.FTZ R110, R96, R85 ;  /* 0x00000055606e7220 */ /* 0x000fe20000410000 */
[----:B------:R-:W-:Y:S01]  /*0e10*/  FADD.FTZ R82, R83, R102 ;  /* 0x0000006653527221 */ /* 0x000fe20000010000 */
[----:B------:R-:W-:Y:S01]  /*0e20*/  FFMA.FTZ R81, R99, R102, R80 ;  /* 0x0000006663517223 */ /* 0x000fe20000010050 */
[----:B------:R-:W-:Y:S01]  /*0e30*/  FADD.FTZ R30, R30, R87 ;  /* 0x000000571e1e7221 */ /* 0x000fe20000010000 */
[----:B------:R-:W-:Y:S01]  /*0e40*/  FFMA.FTZ R54, R101, R87, R54 ;  /* 0x0000005765367223 */ /* 0x000fe20000010036 */
[----:B------:R-:W-:Y:S01]  /*0e50*/  FADD.FTZ R85, -R151, R86 ;  /* 0x0000005697557221 */ /* 0x000fe20000010100 */
[----:B------:R-:W-:Y:S02]  /*0e60*/  IMAD.U32 R87, R162, 0x10000, RZ ;  /* 0x00010000a2577824 */ /* 0x000fe400078e00ff */
[----:B------:R-:W-:Y:S01]  /*0e70*/  FADD.FTZ R83, R82, R107 ;  /* 0x0000006b52537221 */ /* 0x000fe20000010000 */
[----:B------:R-:W-:-:S02]  /*0e80*/  IMAD.U32 R154, R112, 0x10000, RZ ;  /* 0x00010000709a7824 */ /* 0x000fc400078e00ff */
        /* <DEDUP_REMOVED lines=10> */
[----:B------:R-:W-:-:S07]  /*0f30*/  FFMA.FTZ R154, R112, R109, R81 ;  /* 0x0000006d709a7223 */ /* 0x000fce0000010051 */
.L_x_516:
[----:B------:R-:W-:Y:S05]  /*0f40*/  BSYNC.RECONVERGENT B1 ;  /* 0x0000000000017941 */ /* 0x000fea0003800200 */
.L_x_515:
        /* <DEDUP_REMOVED lines=11> */
[----:B--2---:R-:W-:-:S12]  /*1000*/  IMAD.WIDE.U32 R116, R150, 0x8, R116 ;  /* 0x0000000896747825 */ /* 0x004fd800078e0074 */
[----:B------:R-:W0:Y:S02]  /*1010*/  @P0 LDC.64 R90, c[0x0][0x438] ;  /* 0x00010e00ff5a0b82 */ /* 0x000e240000000a00 */
[----:B0-----:R-:W-:Y:S02]  /*1020*/  @P0 IMAD.WIDE.U32 R114, R152, 0x10, R90 ;  /* 0x0000001098720825 */ /* 0x001fe400078e005a */
[----:B------:R0:W5:Y:S04]  /*1030*/  LDG.E.64 R90, desc[UR6][R116.64] ;  /* 0x00000006745a7981 */ /* 0x000168000c1e1b00 */
[----:B------:R1:W5:Y:S01]  /*1040*/  @P0 LDG.E.128 R4, desc[UR6][R114.64] ;  /* 0x0000000672040981 */ /* 0x000362000c1e1d00 */
[----:B0-----:R-:W-:Y:S01]  /*1050*/  SHF.L.U32 R116, R65, 0x10, RZ ;  /* 0x0000001041747819 */ /* 0x001fe200000006ff */
[----:B------:R-:W-:Y:S01]  /*1060*/  IMAD.U32 R123, R167, 0x10000, RZ ;  /* 0x00010000a77b7824 */ /* 0x000fe200078e00ff */
[----:B------:R-:W-:Y:S01]  /*1070*/  SHF.L.U32 R125, R166, 0x10, RZ ;  /* 0x00000010a67d7819 */ /* 0x000fe200000006ff */
[----:B------:R-:W-:Y:S01]  /*1080*/  VIADD R150, R150, 0x20 ;  /* 0x0000002096967836 */ /* 0x000fe20000000000 */
[----:B------:R-:W-:-:S02]  /*1090*/  IADD3 R153, PT, PT, R153, 0x20, RZ ;  /* 0x0000002099997810 */ /* 0x000fc40007ffe0ff */
[----:B------:R-:W-:Y:S01]  /*10a0*/  IADD3 R152, PT, PT, R152, 0x20, RZ ;  /* 0x0000002098987810 */ /* 0x000fe20007ffe0ff */
[C---:B---3--:R-:W-:Y:S01]  /*10b0*/  IMAD.U32 R118, R80.reuse, 0x10000, RZ ;  /* 0x0001000050767824 */ /* 0x048fe200078e00ff */
[----:B------:R-:W-:Y:S01]  /*10c0*/  PRMT R119, R80, 0x7632, R119 ;  /* 0x0000763250777816 */ /* 0x000fe20000000077 */
[----:B------:R-:W-:Y:S01]  /*10d0*/  IMAD.U32 R122, R82, 0x10000, RZ ;  /* 0x00010000527a7824 */ /* 0x000fe200078e00ff */
[C---:B------:R-:W-:Y:S02]  /*10e0*/  PRMT R132, R83.reuse, 0x7632, R132 ;  /* 0x0000763253847816 */ /* 0x040fe40000000084 */
[----:B------:R-:W-:Y:S01]  /*10f0*/  SHF.L.U32 R124, R83, 0x10, RZ ;  /* 0x00000010537c7819 */ /* 0x000fe200000006ff */
[----:B------:R-:W-:Y:S01]  /*1100*/  IMAD.U32 R80, R64, 0x10000, RZ ;  /* 0x0001000040507824 */ /* 0x000fe200078e00ff */
[----:B------:R-:W-:Y:S01]  /*1110*/  PRMT R121, R81, 0x7632, R121 ;  /* 0x0000763251797816 */ /* 0x000fe20000000079 */
[C---:B------:R-:W-:Y:S01]  /*1120*/  FADD.FTZ R111, -R151.reuse, R118 ;  /* 0x00000076976f7221 */ /* 0x040fe20000010100 */
[C---:B----4-:R-:W-:Y:S01]  /*1130*/  SHF.L.U32 R83, R84.reuse, 0x10, RZ ;  /* 0x0000001054537819 */ /* 0x050fe200000006ff */
[----:B-1----:R-:W-:Y:S01]  /*1140*/  FADD.FTZ R115, -R151, R122 ;  /* 0x0000007a97737221 */ /* 0x002fe20000010100 */
[----:B------:R-:W-:Y:S01]  /*1150*/  SHF.L.U32 R120, R81, 0x10, RZ ;  /* 0x0000001051787819 */ /* 0x000fe200000006ff */
[----:B------:R-:W-:Y:S01]  /*1160*/  IMAD.U32 R122, R119, 0x10000, RZ ;  /* 0x00010000777a7824 */ /* 0x000fe200078e00ff */
[----:B------:R-:W-:Y:S01]  /*1170*/  PRMT R81, R84, 0x7632, R81 ;  /* 0x0000763254517816 */ /* 0x000fe20000000051 */
[----:B------:R-:W-:Y:S01]  /*1180*/  FMUL.FTZ R111, R96, R111 ;  /* 0x0000006f606f7220 */ /* 0x000fe20000410000 */
[----:B------:R-:W-:-:S02]  /*1190*/  FMUL.FTZ R114, R80, R83 ;  /* 0x0000005350727220 */ /* 0x000fc40000410000 */
[----:B------:R-:W-:Y:S01]  /*11a0*/  SHF.L.U32 R80, R81, 0x10, RZ ;  /* 0x0000001051507819 */ /* 0x000fe200000006ff */
[----:B------:R-:W-:Y:S01]  /*11b0*/  FADD.FTZ R81, -R151, R122 ;  /* 0x0000007a97517221 */ /* 0x000fe20000010100 */
[----:B------:R-:W-:Y:S01]  /*11c0*/  SHF.L.U32 R117, R86, 0x10, RZ ;  /* 0x0000001056757819 */ /* 0x000fe200000006ff */
[----:B------:R-:W-:Y:S01]  /*11d0*/  FADD.FTZ R24, R24, R83 ;  /* 0x0000005318187221 */ /* 0x000fe20000010000 */
[----:B------:R-:W-:Y:S01]  /*11e0*/  FFMA.FTZ R48, R111, R83, R48 ;  /* 0x000000536f307223 */ /* 0x000fe20000010030 */
[----:B------:R-:W-:Y:S02]  /*11f0*/  IMAD.U32 R118, R66, 0x10000, RZ ;  /* 0x0001000042767824 */ /* 0x000fe400078e00ff */
[----:B------:R-:W-:Y:S01]  /*1200*/  FMUL.FTZ R115, R96, R115 ;  /* 0x0000007360737220 */ /* 0x000fe20000410000 */
[----:B------:R-:W-:Y:S01]  /*1210*/  FADD.FTZ R83, -R151, R124 ;  /* 0x0000007c97537221 */ /* 0x000fe20000010100 */
[----:B------:R-:W-:Y:S01]  /*1220*/  SHF.L.U32 R119, R169, 0x10, RZ ;  /* 0x00000010a9777819 */ /* 0x000fe200000006ff */
[----:B------:R-:W-:-:S02]  /*1230*/  IMAD.U32 R124, R121, 0x10000, RZ ;  /* 0x00010000797c7824 */ /* 0x000fc400078e00ff */
[----:B------:R-:W-:Y:S01]  /*1240*/  FMUL.FTZ R122, R96, R81 ;  /* 0x00000051607a7220 */ /* 0x000fe20000410000 */
[-C--:B------:R-:W-:Y:S01]  /*1250*/  FMUL.FTZ R118, R118, R117.reuse ;  /* 0x0000007576767220 */ /* 0x080fe20000410000 */
[----:B------:R-:W-:Y:S01]  /*1260*/  FADD.FTZ R20, R20, R117 ;  /* 0x0000007514147221 */ /* 0x000fe20000010000 */
[----:B------:R-:W-:Y:S01]  /*1270*/  FFMA.FTZ R44, R115, R117, R44 ;  /* 0x00000075732c7223 */ /* 0x000fe2000001002c */
[----:B------:R-:W-:Y:S01]  /*1280*/  PRMT R126, R82, 0x7632, R126 ;  /* 0x00007632527e7816 */ /* 0x000fe2000000007e */
[----:B------:R-:W-:Y:S01]  /*1290*/  FMUL.FTZ R117, R96, R83 ;  /* 0x0000005360757220 */ /* 0x000fe20000410000 */
[----:B------:R-:W-:Y:S01]  /*12a0*/  PRMT R82, R85, 0x7632, R82 ;  /* 0x0000763255527816 */ /* 0x000fe20000000052 */
[----:B------:R-:W-:Y:S01]  /*12b0*/  FADD.FTZ R83, -R151, R124 ;  /* 0x0000007c97537221 */ /* 0x000fe20000010100 */
[-C--:B------:R-:W-:Y:S01]  /*12c0*/  FMUL.FTZ R119, R119, R80.reuse ;  /* 0x0000005077777220 */ /* 0x080fe20000410000 */
[----:B------:R-:W-:Y:S01]  /*12d0*/  FADD.FTZ R25, R25, R80 ;  /* 0x0000005019197221 */ /* 0x000fe20000010000 */
[----:B------:R-:W-:Y:S01]  /*12e0*/  FFMA.FTZ R49, R122, R80, R49 ;  /* 0x000000507a317223 */ /* 0x000fe20000010031 */
[----:B------:R-:W-:Y:S01]  /*12f0*/  FADD.FTZ R80, R155, R114 ;  /* 0x000000729b507221 */ /* 0x000fe20000010000 */
[----:B------:R-:W-:-:S02]  /*1300*/  IMAD.U32 R85, R85, 0x10000, RZ ;  /* 0x0001000055557824 */ /* 0x000fc400078e00ff */
[----:B------:R-:W-:Y:S01]  /*1310*/  FADD.FTZ R113, -R151, R120 ;  /* 0x0000007897717221 */ /* 0x000fe20000010100 */
[----:B------:R-:W-:Y:S01]  /*1320*/  FFMA.FTZ R81, R111, R114, R154 ;  /* 0x000000726f517223 */ /* 0x000fe2000001009a */
[----:B------:R-:W-:Y:S01]  /*1330*/  SHF.L.U32 R82, R82, 0x10, RZ ;  /* 0x0000001052527819 */ /* 0x000fe200000006ff */
[----:B------:R-:W-:Y:S01]  /*1340*/  FMUL.FTZ R124, R96, R83 ;  /* 0x00000053607c7220 */ /* 0x000fe20000410000 */
[----:B------:R-:W-:Y:S02]  /*1350*/  IMAD.U32 R121, R168, 0x10000, RZ ;  /* 0x00010000a8797824 */ /* 0x000fe400078e00ff */
[----:B------:R-:W-:Y:S01]  /*1360*/  FADD.FTZ R83, R80, R119 ;  /* 0x0000007750537221 */ /* 0x000fe20000010000 */
[----:B------:R-:W-:Y:S01]  /*1370*/  FMUL.FTZ R113, R96, R113 ;  /* 0x0000007160717220 */ /* 0x000fe20000410000 */
[----:B------:R-:W-:Y:S01]  /*1380*/  FMUL.FTZ R116, R116, R85 ;  /* 0x0000005574747220 */ /* 0x000fe20000410000 */
[----:B------:R-:W-:Y:S01]  /*1390*/  FFMA.FTZ R80, R122, R119, R81 ;  /* 0x000000777a507223 */ /* 0x000fe20000010051 */
[----:B------:R-:W-:Y:S01]  /*13a0*/  PRMT R84, R86, 0x7632, R84 ;  /* 0x0000763256547816 */ /* 0x000fe20000000054 */
[-C--:B------:R-:W-:Y:S01]  /*13b0*/  FMUL.FTZ R121, R121, R82.reuse ;  /* 0x0000005279797220 */ /* 0x080fe20000410000 */
[----:B------:R-:W-:Y:S01]  /*13c0*/  FADD.FTZ R27, R27, R82 ;  /* 0x000000521b1b7221 */ /* 0x000fe20000010000 */
[----:B------:R-:W-:Y:S01]  /*13d0*/  FFMA.FTZ R51, R124, R82, R51 ;  /* 0x000000527c337223 */ /* 0x000fe20000010033 */
[----:B------:R-:W-:-:S02]  /*13e0*/  IMAD.U32 R126, R126, 0x10000, RZ ;  /* 0x000100007e7e7824 */ /* 0x000fc400078e00ff */
[----:B------:R-:W-:Y:S01]  /*13f0*/  FADD.FTZ R82, R83, R116 ;  /* 0x0000007453527221 */ /* 0x000fe20000010000 */
[C---:B------:R-:W-:Y:S01]  /*1400*/  FFMA.FTZ R81, R113.reuse, R116, R80 ;  /* 0x0000007471517223 */ /* 0x040fe20000010050 */
[----:B------:R-:W-:Y:S01]  /*1410*/  FADD.FTZ R26, R26, R85 ;  /* 0x000000551a1a7221 */ /* 0x000fe20000010000 */
[----:B------:R-:W-:Y:S01]  /*1420*/  FFMA.FTZ R50, R113, R85, R50 ;  /* 0x0000005571327223 */ /* 0x000fe20000010032 */
[----:B------:R-:W-:Y:S02]  /*1430*/  IMAD.U32 R84, R84, 0x10000, RZ ;  /* 0x0001000054547824 */ /* 0x000fe400078e00ff */
[----:B------:R-:W-:Y:S01]  /*1440*/  FADD.FTZ R85, -R151, R126 ;  /* 0x0000007e97557221 */ /* 0x000fe20000010100 */
[----:B------:R-:W-:Y:S01]  /*1450*/  FADD.FTZ R83, R82, R121 ;  /* 0x0000007952537221 */ /* 0x000fe20000010000 */
[----:B------:R-:W-:Y:S01]  /*1460*/  FFMA.FTZ R80, R124, R121, R81 ;  /* 0x000000797c507223 */ /* 0x000fe20000010051 */
[C---:B------:R-:W-:Y:S01]  /*1470*/  PRMT R86, R87.reuse, 0x7632, R86 ;  /* 0x0000763257567816 */ /* 0x040fe20000000056 */
[----:B------:R-:W-:Y:S01]  /*1480*/  IMAD.U32 R87, R87, 0x10000, RZ ;  /* 0x0001000057577824 */ /* 0x000fe200078e00ff */
[----:B------:R-:W-:Y:S01]  /*1490*/  SHF.L.U32 R120, R67, 0x10, RZ ;  /* 0x0000001043787819 */ /* 0x000fe200000006ff */
[----:B------:R-:W-:Y:S01]  /*14a0*/  FMUL.FTZ R123, R123, R84 ;  /* 0x000000547b7b7220 */ /* 0x000fe20000410000 */
[----:B------:R-:W-:Y:S01]  /*14b0*/  SHF.L.U32 R132, R132, 0x10, RZ ;  /* 0x0000001084847819 */ /* 0x000fe200000006ff */
[----:B------:R-:W-:Y:S01]  /*14c0*/  FMUL.FTZ R126, R96, R85 ;  /* 0x00000055607e7220 */ /* 0x000fe20000410000 */
[----:B------:R-:W-:Y:S01]  /*14d0*/  FADD.FTZ R82, R83, R118 ;  /* 0x0000007653527221 */ /* 0x000fe20000010000 */
[----:B------:R-:W-:Y:S01]  /*14e0*/  FFMA.FTZ R81, R115, R118, R80 ;  /* 0x0000007673517223 */ /* 0x000fe20000010050 */
        /* <DEDUP_REMOVED lines=17> */
.L_x_518:
[----:B------:R-:W-:Y:S05]  /*1600*/  BSYNC.RECONVERGENT B1 ;  /* 0x0000000000017941 */ /* 0x000fea0003800200 */
.L_x_517:
[----:B------:R-:W-:Y:S05]  /*1610*/  @!P2 BRA `(.L_x_519) ;  /* 0x000000080088a947 */ /* 0x000fea0003800000 */
        /* <DEDUP_REMOVED lines=14> */
[C---:B---3--:R-:W-:Y:S02]  /*1700*/  PRMT R127, R80.reuse, 0x7632, R127 ;  /* 0x00007632507f7816 */ /* 0x048fe4000000007f */
[----:B------:R-:W-:Y:S02]  /*1710*/  SHF.L.U32 R80, R80, 0x10, RZ ;  /* 0x0000001050507819 */ /* 0x000fe400000006ff */
[C---:B------:R-:W-:Y:S01]  /*1720*/  PRMT R137, R82.reuse, 0x7632, R137 ;  /* 0x0000763252897816 */ /* 0x040fe20000000089 */
[C---:B------:R-:W-:Y:S01]  /*1730*/  IMAD.U32 R136, R81.reuse, 0x10000, RZ ;  /* 0x0001000051887824 */ /* 0x040fe200078e00ff */
[----:B------:R-:W-:Y:S01]  /*1740*/  PRMT R133, R81, 0x7632, R133 ;  /* 0x0000763251857816 */ /* 0x000fe20000000085 */
[----:B------:R-:W-:Y:S01]  /*1750*/  FADD.FTZ R81, -R151, R80 ;  /* 0x0000005097517221 */ /* 0x000fe20000010100 */
[----:B------:R-:W-:Y:S01]  /*1760*/  PRMT R139, R83, 0x7632, R139 ;  /* 0x00007632538b7816 */ /* 0x000fe2000000008b */
[----:B------:R-:W-:Y:S01]  /*1770*/  IMAD.U32 R80, R127, 0x10000, RZ ;  /* 0x000100007f507824 */ /* 0x000fe200078e00ff */
[----:B0-----:R-:W-:Y:S01]  /*1780*/  SHF.L.U32 R134, R137, 0x10, RZ ;  /* 0x0000001089867819 */ /* 0x001fe200000006ff */
[----:B------:R-:W-:Y:S01]  /*1790*/  FADD.FTZ R135, -R151, R136 ;  /* 0x0000008897877221 */ /* 0x000fe20000010100 */
[----:B------:R-:W-:Y:S01]  /*17a0*/  SHF.L.U32 R138, R82, 0x10, RZ ;  /* 0x00000010528a7819 */ /* 0x000fe200000006ff */
[----:B------:R-:W-:Y:S01]  /*17b0*/  IMAD.U32 R136, R139, 0x10000, RZ ;  /* 0x000100008b887824 */ /* 0x000fe200078e00ff */
[----:B------:R-:W-:Y:S01]  /*17c0*/  SHF.L.U32 R82, R133, 0x10, RZ ;  /* 0x0000001085527819 */ /* 0x000fe200000006ff */
[----:B------:R-:W-:Y:S01]  /*17d0*/  FADD.FTZ R139, -R151, R80 ;  /* 0x00000050978b7221 */ /* 0x000fe20000010100 */
[----:B------:R-:W-:Y:S01]  /*17e0*/  SHF.L.U32 R140, R83, 0x10, RZ ;  /* 0x00000010538c7819 */ /* 0x000fe200000006ff */
[----:B------:R-:W-:Y:S01]  /*17f0*/  FADD.FTZ R145, -R151, R134 ;  /* 0x0000008697917221 */ /* 0x000fe20000010100 */
[----:B----4-:R-:W-:-:S02]  /*1800*/  PRMT R80, R84, 0x7632, R80 ;  /* 0x0000763254507816 */ /* 0x010fc40000000050 */
[----:B------:R-:W-:Y:S02]  /*1810*/  SHF.L.U32 R134, R60, 0x10, RZ ;  /* 0x000000103c867819 */ /* 0x000fe400000006ff */
[----:B------:R-:W-:Y:S01]  /*1820*/  SHF.L.U32 R83, R84, 0x10, RZ ;  /* 0x0000001054537819 */ /* 0x000fe200000006ff */
[--C-:B------:R-:W-:Y:S01]  /*1830*/  FADD.FTZ R141, -R151, R82.reuse ;  /* 0x00000052978d7221 */ /* 0x100fe20000010100 */
[----:B------:R-:W-:Y:S01]  /*1840*/  FMUL.FTZ R127, R96, R81 ;  /* 0x00000051607f7220 */ /* 0x000fe20000410000 */
[----:B------:R-:W-:Y:S01]  /*1850*/  PRMT R82, R85, 0x7632, R82 ;  /* 0x0000763255527816 */ /* 0x000fe20000000052 */
[----:B------:R-:W-:Y:S01]  /*1860*/  IMAD.U32 R81, R173, 0x10000, RZ ;  /* 0x00010000ad517824 */ /* 0x000fe200078e00ff */
[----:B------:R-:W-:Y:S01]  /*1870*/  SHF.L.U32 R80, R80, 0x10, RZ ;  /* 0x0000001050507819 */ /* 0x000fe200000006ff */
[----:B------:R-:W-:Y:S01]  /*1880*/  FMUL.FTZ R142, R96, R139 ;  /* 0x0000008b608e7220 */ /* 0x000fe20000410000 */
[-C--:B------:R-:W-:Y:S01]  /*1890*/  FMUL.FTZ R134, R134, R83.reuse ;  /* 0x0000005386867220 */ /* 0x080fe20000410000 */
[----:B------:R-:W-:Y:S01]  /*18a0*/  FADD.FTZ R16, R16, R83 ;  /* 0x0000005310107221 */ /* 0x000fe20000010000 */
[----:B------:R-:W-:Y:S01]  /*18b0*/  FFMA.FTZ R40, R127, R83, R40 ;  /* 0x000000537f287223 */ /* 0x000fe20000010028 */
[----:B------:R-:W-:Y:S01]  /*18c0*/  SHF.L.U32 R83, R172, 0x10, RZ ;  /* 0x00000010ac537819 */ /* 0x000fe200000006ff */
[C---:B------:R-:W-:Y:S01]  /*18d0*/  FADD.FTZ R143, -R151.reuse, R138 ;  /* 0x0000008a978f7221 */ /* 0x040fe20000010100 */
[----:B------:R-:W-:Y:S01]  /*18e0*/  FADD.FTZ R153, -R151, R140 ;  /* 0x0000008c97997221 */ /* 0x000fe20000010100 */
[----:B------:R-:W-:-:S02]  /*18f0*/  IMAD.U32 R82, R82, 0x10000, RZ ;  /* 0x0001000052527824 */ /* 0x000fc400078e00ff */
[-C--:B------:R-:W-:Y:S01]  /*1900*/  FMUL.FTZ R139, R81, R80.reuse ;  /* 0x00000050518b7220 */ /* 0x080fe20000410000 */
[----:B------:R-:W-:Y:S01]  /*1910*/  FADD.FTZ R17, R17, R80 ;  /* 0x0000005011117221 */ /* 0x000fe20000010000 */
[----:B------:R-:W-:Y:S01]  /*1920*/  FFMA.FTZ R41, R142, R80, R41 ;  /* 0x000000508e297223 */ /* 0x000fe20000010029 */
[----:B------:R-:W-:Y:S01]  /*1930*/  FADD.FTZ R151, -R151, R136 ;  /* 0x0000008897977221 */ /* 0x000fe20000010100 */
[----:B------:R-:W-:Y:S01]  /*1940*/  FADD.FTZ R80, R155, R134 ;  /* 0x000000869b507221 */ /* 0x000fe20000010000 */
[----:B------:R-:W-:Y:S02]  /*1950*/  IMAD.U32 R85, R85, 0x10000, RZ ;  /* 0x0001000055557824 */ /* 0x000fe400078e00ff */
[----:B------:R-:W-:Y:S01]  /*1960*/  FFMA.FTZ R81, R127, R134, R154 ;  /* 0x000000867f517223 */ /* 0x000fe2000001009a */
[----:B------:R-:W-:Y:S02]  /*1970*/  IMAD.U32 R136, R61, 0x10000, RZ ;  /* 0x000100003d887824 */ /* 0x000fe400078e00ff */
[----:B------:R-:W-:Y:S01]  /*1980*/  FMUL.FTZ R144, R96, R141 ;  /* 0x0000008d60907220 */ /* 0x000fe20000410000 */
[-C--:B------:R-:W-:Y:S01]  /*1990*/  FMUL.FTZ R141, R83, R82.reuse ;  /* 0x00000052538d7220 */ /* 0x080fe20000410000 */
[----:B------:R-:W-:Y:S01]  /*19a0*/  FADD.FTZ R83, R80, R139 ;  /* 0x0000008b50537221 */ /* 0x000fe20000010000 */
[----:B------:R-:W-:Y:S01]  /*19b0*/  FMUL.FTZ R133, R96, R135 ;  /* 0x0000008760857220 */ /* 0x000fe20000410000 */
[----:B------:R-:W-:Y:S01]  /*19c0*/  FMUL.FTZ R136, R136, R85 ;  /* 0x0000005588887220 */ /* 0x000fe20000410000 */
[----:B------:R-:W-:Y:S01]  /*19d0*/  FFMA.FTZ R80, R142, R139, R81 ;  /* 0x0000008b8e507223 */ /* 0x000fe20000010051 */
[C---:B------:R-:W-:Y:S01]  /*19e0*/  PRMT R84, R86.reuse, 0x7632, R84 ;  /* 0x0000763256547816 */ /* 0x040fe20000000054 */
[----:B------:R-:W-:Y:S01]  /*19f0*/  FADD.FTZ R19, R19, R82 ;  /* 0x0000005213137221 */ /* 0x000fe20000010000 */
[----:B------:R-:W-:Y:S01]  /*1a00*/  SHF.L.U32 R137, R86, 0x10, RZ ;  /* 0x0000001056897819 */ /* 0x000fe200000006ff */
[----:B------:R-:W-:Y:S01]  /*1a10*/  FFMA.FTZ R43, R144, R82, R43 ;  /* 0x00000052902b7223 */ /* 0x000fe2000001002b */
[----:B------:R-:W-:Y:S01]  /*1a20*/  SHF.L.U32 R138, R62, 0x10, RZ ;  /* 0x000000103e8a7819 */ /* 0x000fe200000006ff */
[----:B------:R-:W-:Y:S01]  /*1a30*/  FADD.FTZ R82, R83, R136 ;  /* 0x0000008853527221 */ /* 0x000fe20000010000 */
[----:B------:R-:W-:Y:S01]  /*1a40*/  FFMA.FTZ R81, R133, R136, R80 ;  /* 0x0000008885517223 */ /* 0x000fe20000010050 */
[----:B------:R-:W-:Y:S01]  /*1a50*/  FMUL.FTZ R135, R96, R143 ;  /* 0x0000008f60877220 */ /* 0x000fe20000410000 */
[----:B------:R-:W-:Y:S01]  /*1a60*/  SHF.L.U32 R143, R171, 0x10, RZ ;  /* 0x00000010ab8f7819 */ /* 0x000fe200000006ff */
[----:B------:R-:W-:Y:S01]  /*1a70*/  FMUL.FTZ R138, R138, R137 ;  /* 0x000000898a8a7220 */ /* 0x000fe20000410000 */
[----:B------:R-:W-:Y:S01]  /*1a80*/  SHF.L.U32 R84, R84, 0x10, RZ ;  /* 0x0000001054547819 */ /* 0x000fe200000006ff */
        /* <DEDUP_REMOVED lines=32> */
.L_x_514:
[----:B-----5:R-:W-:Y:S01]  /*1c90*/  ISETP.GE.AND P1, PT, R147, 0x1, PT ;  /* 0x000000019300780c */ /* 0x020fe20003f26270 */
[----:B------:R-:W-:Y:S01]  /*1ca0*/  UISETP.NE.U32.AND UP0, UPT, UR10, URZ, UPT ;  /* 0x000000ff0a00728c */ /* 0x000fe2000bf05070 */
[----:B------:R-:W-:Y:S02]  /*1cb0*/  MOV R0, UR14 ;  /* 0x0000000e00007c02 */ /* 0x000fe40008000f00 */
[----:B------:R-:W-:Y:S01]  /*1cc0*/  MOV R161, RZ ;  /* 0x000000ff00a17202 */ /* 0x000fe20000000f00 */
[----:B------:R-:W-:Y:S02]  /*1cd0*/  UISETP.NE.AND.EX UP0, UPT, UR11, URZ, UPT, UP0 ;  /* 0x000000ff0b00728c */ /* 0x000fe4000bf05300 */
[----:B------:R-:W-:-:S05]  /*1ce0*/  IMAD R81, R95, R0, RZ ;  /* 0x000000005f517224 */ /* 0x000fca00078e02ff */
[----:B------:R-:W-:Y:S01]  /*1cf0*/  SHF.R.S32.HI R82, RZ, 0x1f, R81 ;  /* 0x0000001fff527819 */ /* 0x000fe20000011451 */
[----:B------:R-:W-:-:S03]  /*1d00*/  @P1 VIADD R83, R147, 0xffffffff ;  /* 0xffffffff93531836 */ /* 0x000fc60000000000 */
[----:B------:R-:W-:Y:S01]  /*1d10*/  LEA.HI R81, R82, R81, RZ, 0x3 ;  /* 0x0000005152517211 */ /* 0x000fe200078f18ff */
[----:B------:R-:W-:-:S03]  /*1d20*/  @P1 IMAD R83, R83, R0, RZ ;  /* 0x0000000053531224 */ /* 0x000fc600078e02ff */
[----:B------:R-:W-:Y:S02]  /*1d30*/  LEA.HI.SX32 R149, R81, R80, 0x1d ;  /* 0x0000005051957211 */ /* 0x000fe400078feaff */
[----:B------:R-:W-:Y:S02]  /*1d40*/  @P1 SHF.R.S32.HI R84, RZ, 0x1f, R83 ;  /* 0x0000001fff541819 */ /* 0x000fe40000011453 */
[----:B------:R-:W-:Y:S02]  /*1d50*/  MOV R159, R149 ;  /* 0x00000095009f7202 */ /* 0x000fe40000000f00 */
[----:B------:R-:W-:-:S04]  /*1d60*/  @P1 LEA.HI R83, R84, R83, RZ, 0x3 ;  /* 0x0000005354531211 */ /* 0x000fc800078f18ff */
[----:B------:R-:W-:Y:S01]  /*1d70*/  @P1 LEA.HI.SX32 R161, R83, R80, 0x1d ;  /* 0x0000005053a11211 */ /* 0x000fe200078feaff */
[----:B------:R-:W-:Y:S06]  /*1d80*/  BRA.U UP0, `(.L_x_520) ;  /* 0x0000000100447547 */ /* 0x000fec000b800000 */
[C---:B------:R-:W-:Y:S02]  /*1d90*/  ISETP.GE.U32.AND P5, PT, R2.reuse, 0x20, PT ;  /* 0x000000200200780c */ /* 0x040fe40003fa6070 */
[----:B------:R-:W-:-:S11]  /*1da0*/  ISETP.GE.U32.AND P3, PT, R2, 0x40, PT ;  /* 0x000000400200780c */ /* 0x000fd60003f66070 */
[----:B------:R-:W0:Y:S08]  /*1db0*/  @P5 LDC.64 R80, c[0x0][0x3b0] ;  /* 0x0000ec00ff505b82 */ /* 0x000e300000000a00 */
[----:B------:R-:W1:Y:S01]  /*1dc0*/  @P3 LDC.64 R82, c[0x0][0x3b0] ;  /* 0x0000ec00ff523b82 */ /* 0x000e620000000a00 */
[----:B0-----:R-:W-:-:S04]  /*1dd0*/  @P5 IMAD.WIDE.U32 R80, R161, 0x8, R80 ;  /* 0x00000008a1505825 */ /* 0x001fc800078e0050 */
[----:B------:R-:W-:Y:S01]  /*1de0*/  @P5 VIADD R161, R161, 0x20 ;  /* 0x00000020a1a15836 */ /* 0x000fe20000000000 */
[----:B------:R2:W5:Y:S03]  /*1df0*/  @P5 LDG.E.64 R88, desc[UR6][R80.64] ;  /* 0x0000000650585981 */ /* 0x000566000c1e1b00 */
[----:B-1----:R-:W-:-:S05]  /*1e00*/  @P3 IMAD.WIDE.U32 R82, R161, 0x8, R82 ;  /* 0x00000008a1523825 */ /* 0x002fca00078e0052 */
[----:B------:R2:W5:Y:S01]  /*1e10*/  @P3 LDG.E.64 R90, desc[UR6][R82.64] ;  /* 0x00000006525a3981 */ /* 0x000562000c1e1b00 */
[----:B------:R-:W-:Y:S02]  /*1e20*/  ISETP.GE.U32.AND P2, PT, R2, 0x60, PT ;  /* 0x000000600200780c */ /* 0x000fe40003f46070 */
[----:B------:R-:W-:Y:S02]  /*1e30*/  CS2R R154, SRZ ;  /* 0x00000000009a7805 */ /* 0x000fe4000001ff00 */
[----:B------:R-:W-:-:S09]  /*1e40*/  @P3 IADD3 R161, PT, PT, R161, 0x20, RZ ;  /* 0x00000020a1a13810 */ /* 0x000fd20007ffe0ff */
[----:B--2---:R-:W-:Y:S05]  /*1e50*/  @!P2 BRA `(.L_x_519) ;  /* 0x000000000078a947 */ /* 0x004fea0003800000 */
[----:B------:R-:W0:Y:S02]  /*1e60*/  LDC.64 R92, c[0x0][0x3b0] ;  /* 0x0000ec00ff5c7b82 */ /* 0x000e240000000a00 */
[----:B0-----:R-:W-:-:S06]  /*1e70*/  IMAD.WIDE.U32 R92, R161, 0x8, R92 ;  /* 0x00000008a15c7825 */ /* 0x001fcc00078e005c */
[----:B------:R-:W5:Y:S01]  /*1e80*/  LDG.E.64 R92, desc[UR6][R92.64] ;  /* 0x000000065c5c7981 */ /* 0x000f62000c1e1b00 */
[----:B------:R-:W-:Y:S05]  /*1e90*/  BRA `(.L_x_519) ;  /* 0x0000000000687947 */ /* 0x000fea0003800000 */
.L_x_520:
[C---:B------:R-:W-:Y:S02]  /*1ea0*/  ISETP.GE.U32.AND P5, PT, R2.reuse, 0x20, PT ;  /* 0x000000200200780c */ /* 0x040fe40003fa6070 */
[C---:B------:R-:W-:Y:S02]  /*1eb0*/  ISETP.GE.U32.AND P3, PT, R2.reuse, 0x40, PT ;  /* 0x000000400200780c */ /* 0x040fe40003f66070 */
[----:B------:R-:W-:-:S09]  /*1ec0*/  ISETP.GE.U32.AND P2, PT, R2, 0x60, PT ;  /* 0x000000600200780c */ /* 0x000fd20003f46070 */
[----:B------:R-:W0:Y:S08]  /*1ed0*/  @P5 LDC.64 R82, c[0x0][0x3b0] ;  /* 0x0000ec00ff525b82 */ /* 0x000e300000000a00 */
[----:B------:R-:W1:Y:S08]  /*1ee0*/  @P5 LDC.64 R80, c[0x0][0x438] ;  /* 0x00010e00ff505b82 */ /* 0x000e700000000a00 */
[----:B------:R-:W2:Y:S08]  /*1ef0*/  @P3 LDC.64 R150, c[0x0][0x3b0] ;  /* 0x0000ec00ff963b82 */ /* 0x000eb00000000a00 */
[----:B------:R-:W3:Y:S01]  /*1f00*/  @P3 LDC.64 R84, c[0x0][0x438] ;  /* 0x00010e00ff543b82 */ /* 0x000ee20000000a00 */
[C---:B0-----:R-:W-:Y:S01]  /*1f10*/  @P5 IMAD.WIDE.U32 R86, R161.reuse, 0x8, R82 ;  /* 0x00000008a1565825 */ /* 0x041fe200078e0052 */
[----:B------:R-:W-:-:S04]  /*1f20*/  @P5 IADD3 R161, PT, PT, R161, 0x20, RZ ;  /* 0x00000020a1a15810 */ /* 0x000fc80007ffe0ff */
[----:B------:R0:W5:Y:S02]  /*1f30*/  @P5 LDG.E.64 R88, desc[UR6][R86.64] ;  /* 0x0000000656585981 */ /* 0x000164000c1e1b00 */
[----:B------:R-:W4:Y:S01]  /*1f40*/  @P2 LDC.64 R156, c[0x0][0x3b0] ;  /* 0x0000ec00ff9c2b82 */ /* 0x000f220000000a00 */
[----:B-1----:R-:W-:-:S04]  /*1f50*/  @P5 IMAD.WIDE.U32 R80, R159, 0x10, R80 ;  /* 0x000000109f505825 */ /* 0x002fc800078e0050 */
[----:B------:R-:W-:Y:S01]  /*1f60*/  @P5 VIADD R159, R159, 0x20 ;  /* 0x000000209f9f5836 */ /* 0x000fe20000000000 */
[----:B------:R0:W5:Y:S02]  /*1f70*/  @P5 LDG.E.128 R8, desc[UR6][R80.64] ;  /* 0x0000000650085981 */ /* 0x000164000c1e1d00 */
[----:B------:R-:W1:Y:S01]  /*1f80*/  @P2 LDC.64 R154, c[0x0][0x438] ;  /* 0x00010e00ff9a2b82 */ /* 0x000e620000000a00 */
[C---:B--2---:R-:W-:Y:S01]  /*1f90*/  @P3 IMAD.WIDE.U32 R152, R161.reuse, 0x8, R150 ;  /* 0x00000008a1983825 */ /* 0x044fe200078e0096 */
[----:B------:R-:W-:-:S04]  /*1fa0*/  @P3 IADD3 R161, PT, PT, R161, 0x20, RZ ;  /* 0x00000020a1a13810 */ /* 0x000fc80007ffe0ff */
[----:B------:R0:W5:Y:S01]  /*1fb0*/  @P3 LDG.E.64 R90, desc[UR6][R152.64] ;  /* 0x00000006985a3981 */ /* 0x000162000c1e1b00 */
[C---:B---3--:R-:W-:Y:S01]  /*1fc0*/  @P3 IMAD.WIDE.U32 R150, R159.reuse, 0x10, R84 ;  /* 0x000000109f963825 */ /* 0x048fe200078e0054 */
[----:B------:R-:W-:-:S04]  /*1fd0*/  @P3 IADD3 R159, PT, PT, R159, 0x20, RZ ;  /* 0x000000209f9f3810 */ /* 0x000fc80007ffe0ff */
[----:B------:R0:W5:Y:S01]  /*1fe0*/  @P3 LDG.E.128 R4, desc[UR6][R150.64] ;  /* 0x0000000696043981 */ /* 0x000162000c1e1d00 */
[----:B----4-:R-:W-:-:S05]  /*1ff0*/  @P2 IMAD.WIDE.U32 R84, R161, 0x8, R156 ;  /* 0x00000008a1542825 */ /* 0x010fca00078e009c */
[----:B------:R0:W5:Y:S01]  /*2000*/  @P2 LDG.E.64 R92, desc[UR6][R84.64] ;  /* 0x00000006545c2981 */ /* 0x000162000c1e1b00 */
[----:B-1----:R-:W-:-:S05]  /*2010*/  @P2 IMAD.WIDE.U32 R82, R159, 0x10, R154 ;  /* 0x000000109f522825 */ /* 0x002fca00078e009a */
[----:B------:R0:W5:Y:S01]  /*2020*/  @P2 LDG.E.128 R68, desc[UR6][R82.64] ;  /* 0x0000000652442981 */ /* 0x000162000c1e1d00 */
[----:B------:R-:W-:-:S07]  /*2030*/  CS2R R154, SRZ ;  /* 0x00000000009a7805 */ /* 0x000fce000001ff00 */
.L_x_519:
[----:B------:R-:W-:Y:S05]  /*2040*/  BSYNC.RECONVERGENT B0 ;  /* 0x0000000000007941 */ /* 0x000fea0003800200 */
.L_x_513:
[----:B------:R-:W-:-:S03]  /*2050*/  UMOV UR4, 0xffffffff ;  /* 0xffffffff00047882 */ /* 0x000fc60000000000 */
[----:B------:R-:W-:Y:S05]  /*2060*/  BRA.DIV UR4, `(.L_x_521) ;  /* 0x0000005e04847947 */ /* 0x000fea000b800000 */
        /* <DEDUP_REMOVED lines=15> */
[----:B-----5:R-:W-:Y:S01]  /*2160*/  PRMT R87, R68, 0x7632, R87 ;  /* 0x0000763244577816 */ /* 0x020fe20000000057 */
[----:B-1----:R-:W-:-:S03]  /*2170*/  FADD.FTZ R80, R85, R82 ;  /* 0x0000005255507221 */ /* 0x002fc60000010000 */
[----:B------:R0:W1:Y:S01]  /*2180*/  SHFL.BFLY PT, R151, R150, 0x10, 0x1f ;  /* 0x0e001f0096977f89 */ /* 0x00006200000e0000 */
[----:B------:R-:W-:-:S03]  /*2190*/  PRMT R82, R71, 0x7632, R82 ;  /* 0x0000763247527816 */ /* 0x000fc60000000052 */
[----:B------:R0:W2:Y:S04]  /*21a0*/  SHFL.BFLY PT, R153, R80, 0x10, 0x1f ;  /* 0x0e001f0050997f89 */ /* 0x0000a800000e0000 */
.L_x_597:
[----:B------:R-:W0:Y:S01]  /*21b0*/  S2R R81, SR_TID.X ;  /* 0x0000000000517919 */ /* 0x000e220000002100 */
[----:B------:R-:W-:Y:S02]  /*21c0*/  @P1 VIADD R147, R147, 0xffffffff ;  /* 0xffffffff93931836 */ /* 0x000fe40000000000 */
[----:B-1----:R-:W-:Y:S01]  /*21d0*/  FADD.FTZ R86, R150, R151 ;  /* 0x0000009796567221 */ /* 0x002fe20000010000 */
[----:B--2---:R-:W-:Y:S01]  /*21e0*/  FADD.FTZ R85, R80, R153 ;  /* 0x0000009950557221 */ /* 0x004fe20000010000 */
        /* <DEDUP_REMOVED lines=9> */
[----:B------:R-:W-:Y:S02]  /*2280*/  MOV R84, R149 ;  /* 0x0000009500547202 */ /* 0x000fe40000000f00 */
[----:B0-----:R-:W-:-:S04]  /*2290*/  LOP3.LUT R80, R81, 0x1f, RZ, 0xc0, !PT ;  /* 0x0000001f51507812 */ /* 0x001fc800078ec0ff */
        /* <DEDUP_REMOVED lines=10> */
[----:B------:R-:W-:Y:S01]  /*2340*/  IMAD.U32 R174, RZ, RZ, UR20 ;  /* 0x00000014ffae7e24 */ /* 0x000fe2000f8e00ff */
[----:B------:R-:W-:-:S04]  /*2350*/  MOV R175, UR21 ;  /* 0x0000001500af7c02 */ /* 0x000fc80008000f00 */
[----:B------:R-:W-:-:S04]  /*2360*/  ISETP.NE.U32.AND P0, PT, R174, RZ, PT ;  /* 0x000000ffae00720c */ /* 0x000fc80003f05070 */
[----:B------:R-:W-:-:S13]  /*2370*/  ISETP.NE.AND.EX P0, PT, R175, RZ, PT, P0 ;  /* 0x000000ffaf00720c */ /* 0x000fda0003f05300 */
[----:B------:R-:W-:Y:S05]  /*2380*/  @P0 BRA `(.L_x_526) ;  /* 0x0000000400c00947 */ /* 0x000fea0003800000 */
[----:B------:R-:W-:Y:S04]  /*2390*/  BSSY.RECONVERGENT B2, `(.L_x_527) ;  /* 0x000000d000027945 */ /* 0x000fe80003800200 */
[----:B------:R-:W-:Y:S05]  /*23a0*/  @!P1 BRA `(.L_x_528) ;  /* 0x00000000002c9947 */ /* 0x000fea0003800000 */
[----:B------:R-:W-:Y:S01]  /*23b0*/  FFMA.FTZ R147, R3, R85, R86 ;  /* 0x0000005503937223 */ /* 0x000fe20000010056 */
[----:B------:R-:W-:-:S03]  /*23c0*/  ISETP.GT.AND P0, PT, R94, RZ, PT ;  /* 0x000000ff5e00720c */ /* 0x000fc60003f04270 */
[----:B------:R-:W-:-:S04]  /*23d0*/  FADD.FTZ R147, R98, -R147 ;  /* 0x8000009362937221 */ /* 0x000fc80000010000 */
[----:B------:R-:W-:-:S05]  /*23e0*/  FMUL.FTZ R147, R96, R147 ;  /* 0x0000009360937220 */ /* 0x000fca0000410000 */
[----:B------:R-:W-:Y:S02]  /*23f0*/  FSEL R147, R147, RZ, P0 ;  /* 0x000000ff93937208 */ /* 0x000fe40000000000 */
[----:B------:R-:W-:-:S03]  /*2400*/  LOP3.LUT P0, RZ, R88, 0xff, RZ, 0xc0, !PT ;  /* 0x000000ff58ff7812 */ /* 0x000fc6000780c0ff */
[----:B------:R-:W-:-:S04]  /*2410*/  FMUL.FTZ R147, R147, UR13 ;  /* 0x0000000d93937c20 */ /* 0x000fc80008410000 */
[----:B------:R-:W-:-:S05]  /*2420*/  FMUL.FTZ R147, R147, UR12 ;  /* 0x0000000c93937c20 */ /* 0x000fca0008410000 */
[----:B------:R-:W-:-:S04]  /*2430*/  FSEL R147, R147, RZ, P0 ;  /* 0x000000ff93937208 */ /* 0x000fc80000000000 */
[----:B------:R-:W-:-:S04]  /*2440*/  F2FP.BF16.F32.PACK_AB R147, RZ, R147 ;  /* 0x00000093ff93723e */ /* 0x000fc800000010ff */
[----:B------:R-:W-:-:S07]  /*2450*/  PRMT R72, R147, 0x7610, R72 ;  /* 0x0000761093487816 */ /* 0x000fce0000000048 */
.L_x_528:
[----:B------:R-:W-:Y:S05]  /*2460*/  BSYNC.RECONVERGENT B2 ;  /* 0x0000000000027941 */ /* 0x000fea0003800200 */
.L_x_527:
        /* <DEDUP_REMOVED lines=13> */
.L_x_530:
[----:B------:R-:W-:Y:S05]  /*2540*/  BSYNC.RECONVERGENT B2 ;  /* 0x0000000000027941 */ /* 0x000fea0003800200 */
.L_x_529:
        /* <DEDUP_REMOVED lines=13> */
.L_x_532:
[----:B------:R-:W-:Y:S05]  /*2620*/  BSYNC.RECONVERGENT B2 ;  /* 0x0000000000027941 */ /* 0x000fea0003800200 */
.L_x_531:
        /* <DEDUP_REMOVED lines=13> */
.L_x_534:
[----:B------:R-:W-:Y:S05]  /*2700*/  BSYNC.RECONVERGENT B2 ;  /* 0x0000000000027941 */ /* 0x000fea0003800200 */
.L_x_533:
        /* <DEDUP_REMOVED lines=13> */
.L_x_536:
[----:B------:R-:W-:Y:S05]  /*27e0*/  BSYNC.RECONVERGENT B2 ;  /* 0x0000000000027941 */ /* 0x000fea0003800200 */
.L_x_535:
        /* <DEDUP_REMOVED lines=13> */
.L_x_538:
[----:B------:R-:W-:Y:S05]  /*28c0*/  BSYNC.RECONVERGENT B2 ;  /* 0x0000000000027941 */ /* 0x000fea0003800200 */
.L_x_537:
        /* <DEDUP_REMOVED lines=13> */
.L_x_540:
[----:B------:R-:W-:Y:S05]  /*29a0*/  BSYNC.RECONVERGENT B2 ;  /* 0x0000000000027941 */ /* 0x000fea0003800200 */
.L_x_539:
[----:B------:R-:W-:Y:S05]  /*29b0*/  @!P1 BRA `(.L_x_541) ;  /* 0x0000001000a89947 */ /* 0x000fea0003800000 */
[----:B------:R-:W-:Y:S01]  /*29c0*/  FFMA.FTZ R150, R112, R85, R86 ;  /* 0x0000005570967223 */ /* 0x000fe20000010056 */
[----:B------:R-:W-:-:S03]  /*29d0*/  ISETP.GT.AND P0, PT, R94, RZ, PT ;  /* 0x000000ff5e00720c */ /* 0x000fc60003f04270 */
[----:B------:R-:W-:-:S04]  /*29e0*/  FADD.FTZ R147, R109, -R150 ;  /* 0x800000966d937221 */ /* 0x000fc80000010000 */
[----:B------:R-:W-:-:S05]  /*29f0*/  FMUL.FTZ R147, R96, R147 ;  /* 0x0000009360937220 */ /* 0x000fca0000410000 */
[----:B------:R-:W-:Y:S02]  /*2a00*/  FSEL R147, R147, RZ, P0 ;  /* 0x000000ff93937208 */ /* 0x000fe40000000000 */
[----:B------:R-:W-:-:S03]  /*2a10*/  ISETP.GE.U32.AND P0, PT, R88, RZ, PT ;  /* 0x000000ff5800720c */ /* 0x000fc60003f06070 */
[----:B------:R-:W-:Y:S01]  /*2a20*/  FMUL.FTZ R147, R147, UR13 ;  /* 0x0000000d93937c20 */ /* 0x000fe20008410000 */
[----:B------:R-:W-:-:S03]  /*2a30*/  ISETP.GE.U32.AND.EX P0, PT, R89, 0x1000000, PT, P0 ;  /* 0x010000005900780c */ /* 0x000fc60003f06100 */
[----:B------:R-:W-:-:S05]  /*2a40*/  FMUL.FTZ R147, R147, UR12 ;  /* 0x0000000c93937c20 */ /* 0x000fca0008410000 */
[----:B------:R-:W-:-:S04]  /*2a50*/  FSEL R147, R147, RZ, P0 ;  /* 0x000000ff93937208 */ /* 0x000fc80000000000 */
[----:B------:R-:W-:-:S04]  /*2a60*/  F2FP.BF16.F32.PACK_AB R147, RZ, R147 ;  /* 0x00000093ff93723e */ /* 0x000fc800000010ff */
[----:B------:R-:W-:Y:S01]  /*2a70*/  PRMT R75, R75, 0x5410, R147 ;  /* 0x000054104b4b7816 */ /* 0x000fe20000000093 */
[----:B------:R-:W-:Y:S06]  /*2a80*/  BRA `(.L_x_541) ;  /* 0x0000001000747947 */ /* 0x000fec0003800000 */
.L_x_526:
[----:B------:R-:W0:Y:S01]  /*2a90*/  @P1 LDC.64 R150, c[0x0][0x408] ;  /* 0x00010200ff961b82 */ /* 0x000e220000000a00 */
[-CC-:B------:R-:W-:Y:S01]  /*2aa0*/  FFMA.FTZ R79, R3, R85.reuse, R86.reuse ;  /* 0x00000055034f7223 */ /* 0x180fe20000010056 */
[-CC-:B------:R-:W-:Y:S01]  /*2ab0*/  FFMA.FTZ R78, R106, R85.reuse, R86.reuse ;  /* 0x000000556a4e7223 */ /* 0x180fe20000010056 */
[----:B------:R-:W-:Y:S01]  /*2ac0*/  ISETP.GT.AND P0, PT, R94, RZ, PT ;  /* 0x000000ff5e00720c */ /* 0x000fe20003f04270 */
[-C--:B------:R-:W-:Y:S01]  /*2ad0*/  FFMA.FTZ R157, R97, R85.reuse, R86 ;  /* 0x00000055619d7223 */ /* 0x080fe20000010056 */
[----:B------:R-:W-:Y:S01]  /*2ae0*/  FADD.FTZ R79, R98, -R79 ;  /* 0x8000004f624f7221 */ /* 0x000fe20000010000 */
[----:B------:R-:W-:Y:S01]  /*2af0*/  FADD.FTZ R147, R103, -R78 ;  /* 0x8000004e67937221 */ /* 0x000fe20000010000 */
[--C-:B------:R-:W-:Y:S01]  /*2b00*/  FFMA.FTZ R160, R108, R85, R86.reuse ;  /* 0x000000556ca07223 */ /* 0x100fe20000010056 */
[----:B------:R-:W1:Y:S01]  /*2b10*/  @P1 LDC.64 R76, c[0x0][0x408] ;  /* 0x00010200ff4c1b82 */ /* 0x000e620000000a00 */
[C---:B------:R-:W-:Y:S01]  /*2b20*/  FMUL.FTZ R79, R96.reuse, R79 ;  /* 0x0000004f604f7220 */ /* 0x040fe20000410000 */
[----:B------:R-:W-:Y:S01]  /*2b30*/  FMUL.FTZ R147, R96, R147 ;  /* 0x0000009360937220 */ /* 0x000fe20000410000 */
[----:B------:R-:W-:Y:S01]  /*2b40*/  FADD.FTZ R157, R100, -R157 ;  /* 0x8000009d649d7221 */ /* 0x000fe20000010000 */
[----:B------:R-:W-:Y:S01]  /*2b50*/  FFMA.FTZ R161, R99, R85, R86 ;  /* 0x0000005563a17223 */ /* 0x000fe20000010056 */
[----:B------:R-:W-:Y:S01]  /*2b60*/  FADD.FTZ R159, R105, -R160 ;  /* 0x800000a0699f7221 */ /* 0x000fe20000010000 */
[----:B------:R-:W-:Y:S01]  /*2b70*/  FSEL R156, R79, RZ, P0 ;  /* 0x000000ff4f9c7208 */ /* 0x000fe20000000000 */
[----:B------:R-:W-:Y:S01]  /*2b80*/  FMUL.FTZ R157, R96, R157 ;  /* 0x0000009d609d7220 */ /* 0x000fe20000410000 */
[----:B------:R-:W2:Y:S01]  /*2b90*/  @P1 LDC.64 R78, c[0x0][0x408] ;  /* 0x00010200ff4e1b82 */ /* 0x000ea20000000a00 */
[----:B------:R-:W-:Y:S01]  /*2ba0*/  FSEL R158, R147, RZ, P0 ;  /* 0x000000ff939e7208 */ /* 0x000fe20000000000 */
[-CC-:B------:R-:W-:Y:S01]  /*2bb0*/  FFMA.FTZ R179, R101, R85.reuse, R86.reuse ;  /* 0x0000005565b37223 */ /* 0x180fe20000010056 */
[----:B------:R-:W-:Y:S01]  /*2bc0*/  FFMA.FTZ R176, R110, R85, R86 ;  /* 0x000000556eb07223 */ /* 0x000fe20000010056 */
[----:B------:R-:W-:Y:S01]  /*2bd0*/  FSEL R160, R157, RZ, P0 ;  /* 0x000000ff9da07208 */ /* 0x000fe20000000000 */
[----:B------:R-:W-:Y:S01]  /*2be0*/  FADD.FTZ R161, R102, -R161 ;  /* 0x800000a166a17221 */ /* 0x000fe20000010000 */
[----:B------:R-:W-:Y:S01]  /*2bf0*/  FADD.FTZ R179, R104, -R179 ;  /* 0x800000b368b37221 */ /* 0x000fe20000010000 */
[----:B------:R-:W-:Y:S01]  /*2c00*/  FMUL.FTZ R159, R96, R159 ;  /* 0x0000009f609f7220 */ /* 0x000fe20000410000 */
[----:B0-----:R-:W-:Y:S01]  /*2c10*/  @P1 FMUL.FTZ R151, R156, R151 ;  /* 0x000000979c971220 */ /* 0x001fe20000410000 */
[----:B------:R-:W0:Y:S01]  /*2c20*/  @P1 LDC.64 R152, c[0x0][0x408] ;  /* 0x00010200ff981b82 */ /* 0x000e220000000a00 */
[----:B------:R-:W-:Y:S01]  /*2c30*/  FADD.FTZ R177, R107, -R176 ;  /* 0x800000b06bb17221 */ /* 0x000fe20000010000 */
[C---:B------:R-:W-:Y:S01]  /*2c40*/  FMUL.FTZ R161, R96.reuse, R161 ;  /* 0x000000a160a17220 */ /* 0x040fe20000410000 */
[----:B------:R-:W-:Y:S01]  /*2c50*/  @P1 FMUL.FTZ R147, R151, R150 ;  /* 0x0000009697931220 */ /* 0x000fe20000410000 */
[C---:B------:R-:W-:Y:S01]  /*2c60*/  FMUL.FTZ R179, R96.reuse, R179 ;  /* 0x000000b360b37220 */ /* 0x040fe20000410000 */
[----:B------:R-:W-:Y:S01]  /*2c70*/  FMUL.FTZ R177, R96, R177 ;  /* 0x000000b160b17220 */ /* 0x000fe20000410000 */
[----:B------:R-:W-:Y:S01]  /*2c80*/  FSEL R159, R159, RZ, P0 ;  /* 0x000000ff9f9f7208 */ /* 0x000fe20000000000 */
[----:B-1----:R-:W-:Y:S01]  /*2c90*/  @P1 FMUL.FTZ R77, R158, R77 ;  /* 0x0000004d9e4d1220 */ /* 0x002fe20000410000 */
[----:B------:R-:W1:Y:S01]  /*2ca0*/  @P1 LDC.64 R150, c[0x0][0x408] ;  /* 0x00010200ff961b82 */ /* 0x000e620000000a00 */
[----:B------:R-:W-:-:S02]  /*2cb0*/  FSEL R176, R161, RZ, P0 ;  /* 0x000000ffa1b07208 */ /* 0x000fc40000000000 */
[----:B------:R-:W-:Y:S01]  /*2cc0*/  @P1 FMUL.FTZ R149, R77, R76 ;  /* 0x0000004c4d951220 */ /* 0x000fe20000410000 */
[----:B------:R-:W-:Y:S02]  /*2cd0*/  @P1 LOP3.LUT P4, RZ, R88, 0xff0000, RZ, 0xc0, !PT ;  /* 0x00ff000058ff1812 */ /* 0x000fe4000788c0ff */
[----:B------:R-:W-:Y:S01]  /*2ce0*/  FSEL R178, R179, RZ, P0 ;  /* 0x000000ffb3b27208 */ /* 0x000fe20000000000 */
[----:B--2---:R-:W-:Y:S01]  /*2cf0*/  @P1 FMUL.FTZ R79, R160, R79 ;  /* 0x0000004fa04f1220 */ /* 0x004fe20000410000 */
[----:B------:R-:W2:Y:S01]  /*2d00*/  @P1 LDC.64 R76, c[0x0][0x408] ;  /* 0x00010200ff4c1b82 */ /* 0x000ea20000000a00 */
[----:B------:R-:W-:Y:S02]  /*2d10*/  FSEL R177, R177, RZ, P0 ;  /* 0x000000ffb1b17208 */ /* 0x000fe40000000000 */
[----:B------:R-:W-:Y:S01]  /*2d20*/  @P1 FMUL.FTZ R78, R79, R78 ;  /* 0x0000004e4f4e1220 */ /* 0x000fe20000410000 */
[C---:B------:R-:W-:Y:S02]  /*2d30*/  @P1 LOP3.LUT P6, RZ, R88.reuse, 0xff, RZ, 0xc0, !PT ;  /* 0x000000ff58ff1812 */ /* 0x040fe400078cc0ff */
[----:B------:R-:W-:-:S02]  /*2d40*/  @P1 LOP3.LUT P5, RZ, R88, 0xff00, RZ, 0xc0, !PT ;  /* 0x0000ff0058ff1812 */ /* 0x000fc400078ac0ff */
[----:B------:R-:W3:Y:S01]  /*2d50*/  @P1 LDC.64 R154, c[0x0][0x408] ;  /* 0x00010200ff9a1b82 */ /* 0x000ee20000000a00 */
[----:B0-----:R-:W-:Y:S01]  /*2d60*/  @P1 FMUL.FTZ R153, R159, R153 ;  /* 0x000000999f991220 */ /* 0x001fe20000410000 */
[----:B------:R-:W-:Y:S02]  /*2d70*/  @P1 FSEL R78, R78, RZ, P4 ;  /* 0x000000ff4e4e1208 */ /* 0x000fe40002000000 */
[----:B------:R-:W-:Y:S01]  /*2d80*/  @P1 FSEL R147, R147, RZ, P6 ;  /* 0x000000ff93931208 */ /* 0x000fe20003000000 */
[----:B------:R-:W-:Y:S01]  /*2d90*/  @P1 FMUL.FTZ R152, R153, R152 ;  /* 0x0000009899981220 */ /* 0x000fe20000410000 */
[----:B------:R-:W-:Y:S01]  /*2da0*/  @P1 F2FP.BF16.F32.PACK_AB R79, RZ, R78 ;  /* 0x0000004eff4f123e */ /* 0x000fe200000010ff */
[----:B------:R-:W-:Y:S01]  /*2db0*/  FFMA.FTZ R78, R112, R85, R86 ;  /* 0x00000055704e7223 */ /* 0x000fe20000010056 */
[----:B-1----:R-:W-:Y:S01]  /*2dc0*/  @P1 FMUL.FTZ R151, R176, R151 ;  /* 0x00000097b0971220 */ /* 0x002fe20000410000 */
[----:B------:R-:W-:Y:S02]  /*2dd0*/  @P1 LOP3.LUT P6, RZ, R88, 0xff000000, RZ, 0xc0, !PT ;  /* 0xff00000058ff1812 */ /* 0x000fe400078cc0ff */
[----:B------:R-:W-:Y:S01]  /*2de0*/  @P1 LOP3.LUT P4, RZ, R89, 0xff, RZ, 0xc0, !PT ;  /* 0x000000ff59ff1812 */ /* 0x000fe2000788c0ff */
[----:B------:R-:W-:Y:S01]  /*2df0*/  @P1 FMUL.FTZ R150, R151, R150 ;  /* 0x0000009697961220 */ /* 0x000fe20000410000 */
[----:B------:R-:W-:-:S02]  /*2e00*/  @P1 FSEL R149, R149, RZ, P5 ;  /* 0x000000ff95951208 */ /* 0x000fc40002800000 */
[----:B------:R-:W-:Y:S01]  /*2e10*/  @P1 FSEL R152, R152, RZ, P6 ;  /* 0x000000ff98981208 */ /* 0x000fe20003000000 */
[----:B--2---:R-:W-:Y:S01]  /*2e20*/  @P1 FMUL.FTZ R77, R178, R77 ;  /* 0x0000004db24d1220 */ /* 0x004fe20000410000 */
[C---:B------:R-:W-:Y:S02]  /*2e30*/  @P1 LOP3.LUT P5, RZ, R89.reuse, 0xff00, RZ, 0xc0, !PT ;  /* 0x0000ff0059ff1812 */ /* 0x040fe400078ac0ff */
[----:B------:R-:W-:Y:S01]  /*2e40*/  @P1 LOP3.LUT P6, RZ, R89, 0xff0000, RZ, 0xc0, !PT ;  /* 0x00ff000059ff1812 */ /* 0x000fe200078cc0ff */
[----:B------:R-:W-:Y:S01]  /*2e50*/  @P1 FMUL.FTZ R76, R77, R76 ;  /* 0x0000004c4d4c1220 */ /* 0x000fe20000410000 */
[----:B------:R-:W-:Y:S01]  /*2e60*/  FADD.FTZ R77, R109, -R78 ;  /* 0x8000004e6d4d7221 */ /* 0x000fe20000010000 */
[----:B------:R-:W-:Y:S01]  /*2e70*/  @P1 FSEL R150, R150, RZ, P4 ;  /* 0x000000ff96961208 */ /* 0x000fe20002000000 */
[----:B---3--:R-:W-:Y:S02]  /*2e80*/  @P1 FMUL.FTZ R155, R177, R155 ;  /* 0x0000009bb19b1220 */ /* 0x008fe40000410000 */
[----:B------:R-:W-:Y:S01]  /*2e90*/  FMUL.FTZ R153, R96, R77 ;  /* 0x0000004d60997220 */ /* 0x000fe20000410000 */
[----:B------:R-:W-:Y:S01]  /*2ea0*/  @P1 F2FP.BF16.F32.PACK_AB R147, RZ, R147 ;  /* 0x00000093ff93123e */ /* 0x000fe200000010ff */
[----:B------:R-:W-:Y:S01]  /*2eb0*/  @P1 FMUL.FTZ R154, R155, R154 ;  /* 0x0000009a9b9a1220 */ /* 0x000fe20000410000 */
[----:B------:R-:W-:-:S02]  /*2ec0*/  @P1 FSEL R76, R76, RZ, P6 ;  /* 0x000000ff4c4c1208 */ /* 0x000fc40003000000 */
[----:B------:R-:W-:Y:S02]  /*2ed0*/  @P1 F2FP.BF16.F32.PACK_AB R150, RZ, R150 ;  /* 0x00000096ff96123e */ /* 0x000fe400000010ff */
[----:B------:R-:W-:Y:S02]  /*2ee0*/  @P1 FSEL R154, R154, RZ, P5 ;  /* 0x000000ff9a9a1208 */ /* 0x000fe40002800000 */
[----:B------:R-:W-:Y:S02]  /*2ef0*/  @P1 F2FP.BF16.F32.PACK_AB R149, RZ, R149 ;  /* 0x00000095ff95123e */ /* 0x000fe400000010ff */
[----:B------:R-:W-:Y:S02]  /*2f00*/  @P1 F2FP.BF16.F32.PACK_AB R152, RZ, R152 ;  /* 0x00000098ff98123e */ /* 0x000fe400000010ff */
[----:B------:R-:W-:Y:S02]  /*2f10*/  @P1 F2FP.BF16.F32.PACK_AB R154, RZ, R154 ;  /* 0x0000009aff9a123e */ /* 0x000fe400000010ff */
[----:B------:R-:W-:-:S02]  /*2f20*/  @P1 F2FP.BF16.F32.PACK_AB R151, RZ, R76 ;  /* 0x0000004cff97123e */ /* 0x000fc400000010ff */
[----:B------:R-:W-:Y:S02]  /*2f30*/  @P1 PRMT R72, R147, 0x7610, R72 ;  /* 0x0000761093481816 */ /* 0x000fe40000000048 */
[----:B------:R-:W-:Y:S02]  /*2f40*/  FSEL R153, R153, RZ, P0 ;  /* 0x000000ff99997208 */ /* 0x000fe40000000000 */
[----:B------:R-:W-:Y:S02]  /*2f50*/  @P1 PRMT R73, R79, 0x7610, R73 ;  /* 0x000076104f491816 */ /* 0x000fe40000000049 */
        /* <DEDUP_REMOVED lines=10> */
[----:B------:R-:W-:Y:S01]  /*3000*/  FMUL.FTZ R147, R153, UR13 ;  /* 0x0000000d99937c20 */ /* 0x000fe20008410000 */
[----:B------:R-:W-:-:S03]  /*3010*/  ISETP.GE.U32.AND P0, PT, R88, RZ, PT ;  /* 0x000000ff5800720c */ /* 0x000fc60003f06070 */
[----:B------:R-:W-:Y:S01]  /*3020*/  FMUL.FTZ R147, R147, UR12 ;  /* 0x0000000c93937c20 */ /* 0x000fe20008410000 */
[----:B------:R-:W-:-:S04]  /*3030*/  ISETP.GE.U32.AND.EX P0, PT, R89, 0x1000000, PT, P0 ;  /* 0x010000005900780c */ /* 0x000fc80003f06100 */
[----:B------:R-:W-:-:S04]  /*3040*/  FSEL R147, R147, RZ, P0 ;  /* 0x000000ff93937208 */ /* 0x000fc80000000000 */
[----:B------:R-:W-:-:S04]  /*3050*/  F2FP.BF16.F32.PACK_AB R147, RZ, R147 ;  /* 0x00000093ff93723e */ /* 0x000fc800000010ff */
[----:B------:R-:W-:Y:S01]  /*3060*/  PRMT R75, R75, 0x5410, R147 ;  /* 0x000054104b4b7816 */ /* 0x000fe20000000093 */
[----:B------:R-:W-:Y:S06]  /*3070*/  BRA `(.L_x_541) ;  /* 0x0000000800f87947 */ /* 0x000fec0003800000 */
.L_x_525:
[----:B------:R-:W-:Y:S01]  /*3080*/  MOV R174, UR20 ;  /* 0x0000001400ae7c02 */ /* 0x000fe20008000f00 */
[----:B------:R-:W-:-:S03]  /*3090*/  IMAD.U32 R175, RZ, RZ, UR21 ;  /* 0x00000015ffaf7e24 */ /* 0x000fc6000f8e00ff */
[----:B------:R-:W-:-:S04]  /*30a0*/  ISETP.NE.U32.AND P0, PT, R174, RZ, PT ;  /* 0x000000ffae00720c */ /* 0x000fc80003f05070 */
[----:B------:R-:W-:-:S13]  /*30b0*/  ISETP.NE.AND.EX P0, PT, R175, RZ, PT, P0 ;  /* 0x000000ffaf00720c */ /* 0x000fda0003f05300 */
[----:B------:R-:W-:Y:S05]  /*30c0*/  @P0 BRA `(.L_x_542) ;  /* 0x00000004006c0947 */ /* 0x000fea0003800000 */
[----:B------:R-:W-:Y:S01]  /*30d0*/  ISETP.GT.AND P0, PT, R94, RZ, PT ;  /* 0x000000ff5e00720c */ /* 0x000fe20003f04270 */
[----:B------:R-:W0:Y:S01]  /*30e0*/  @P1 LDC.64 R152, c[0x0][0x408] ;  /* 0x00010200ff981b82 */ /* 0x000e220000000a00 */
[----:B------:R-:W-:Y:S01]  /*30f0*/  SHF.L.U32 R158, R155, 0x10, RZ ;  /* 0x000000109b9e7819 */ /* 0x000fe200000006ff */
[----:B------:R-:W-:Y:S01]  /*3100*/  IMAD.U32 R176, R154, 0x10000, RZ ;  /* 0x000100009ab07824 */ /* 0x000fe200078e00ff */
[----:B------:R-:W-:Y:S01]  /*3110*/  SHF.L.U32 R157, R8, 0x10, RZ ;  /* 0x00000010089d7819 */ /* 0x000fe200000006ff */
[----:B------:R-:W-:Y:S01]  /*3120*/  IMAD.U32 R149, R149, 0x10000, RZ ;  /* 0x0001000095957824 */ /* 0x000fe200078e00ff */
[----:B------:R-:W-:Y:S02]  /*3130*/  SHF.L.U32 R179, R9, 0x10, RZ ;  /* 0x0000001009b37819 */ /* 0x000fe400000006ff */
[----:B------:R-:W-:Y:S01]  /*3140*/  SHF.L.U32 R178, R10, 0x10, RZ ;  /* 0x000000100ab27819 */ /* 0x000fe200000006ff */
[----:B------:R-:W1:Y:S01]  /*3150*/  @P1 LDC.64 R150, c[0x0][0x408] ;  /* 0x00010200ff961b82 */ /* 0x000e620000000a00 */
[----:B------:R-:W-:-:S02]  /*3160*/  @P1 LOP3.LUT P4, RZ, R88, 0xff, RZ, 0xc0, !PT ;  /* 0x000000ff58ff1812 */ /* 0x000fc4000788c0ff */
[----:B------:R-:W-:Y:S01]  /*3170*/  @P1 LOP3.LUT P5, RZ, R88, 0xff00, RZ, 0xc0, !PT ;  /* 0x0000ff0058ff1812 */ /* 0x000fe200078ac0ff */
[-CC-:B------:R-:W-:Y:S01]  /*3180*/  @P0 FFMA.FTZ R156, R106, R85.reuse, R86.reuse ;  /* 0x000000556a9c0223 */ /* 0x180fe20000010056 */
[-CC-:B------:R-:W-:Y:S01]  /*3190*/  @P0 FFMA.FTZ R159, R3, R85.reuse, R86.reuse ;  /* 0x00000055039f0223 */ /* 0x180fe20000010056 */
[-CC-:B------:R-:W-:Y:S01]  /*31a0*/  @P0 FFMA.FTZ R154, R108, R85.reuse, R86.reuse ;  /* 0x000000556c9a0223 */ /* 0x180fe20000010056 */
[-C--:B------:R-:W-:Y:S01]  /*31b0*/  @P0 FFMA.FTZ R161, R99, R85.reuse, R86 ;  /* 0x0000005563a10223 */ /* 0x080fe20000010056 */
[----:B------:R-:W-:Y:S01]  /*31c0*/  @P0 FADD.FTZ R155, R103, -R156 ;  /* 0x8000009c679b0221 */ /* 0x000fe20000010000 */
[----:B------:R-:W-:Y:S01]  /*31d0*/  @P0 FADD.FTZ R159, R98, -R159 ;  /* 0x8000009f629f0221 */ /* 0x000fe20000010000 */
[----:B------:R-:W-:Y:S01]  /*31e0*/  @P0 FFMA.FTZ R180, R110, R85, R86 ;  /* 0x000000556eb40223 */ /* 0x000fe20000010056 */
[----:B------:R-:W-:Y:S01]  /*31f0*/  @P0 FADD.FTZ R161, R102, -R161 ;  /* 0x800000a166a10221 */ /* 0x000fe20000010000 */
[C---:B------:R-:W-:Y:S01]  /*3200*/  @P0 FFMA.FTZ R158, R96.reuse, R155, R158 ;  /* 0x0000009b609e0223 */ /* 0x040fe2000001009e */
[----:B------:R-:W-:Y:S01]  /*3210*/  @P0 FFMA.FTZ R155, R97, R85, R86 ;  /* 0x00000055619b0223 */ /* 0x000fe20000010056 */
[C---:B------:R-:W-:Y:S01]  /*3220*/  @P0 FFMA.FTZ R157, R96.reuse, R159, R157 ;  /* 0x0000009f609d0223 */ /* 0x040fe2000001009d */
[----:B------:R-:W-:Y:S01]  /*3230*/  @P0 FADD.FTZ R159, R105, -R154 ;  /* 0x8000009a699f0221 */ /* 0x000fe20000010000 */
[----:B------:R-:W-:Y:S01]  /*3240*/  @P0 FFMA.FTZ R178, R96, R161, R178 ;  /* 0x000000a160b20223 */ /* 0x000fe200000100b2 */
[----:B------:R-:W-:Y:S01]  /*3250*/  @P0 FADD.FTZ R155, R100, -R155 ;  /* 0x8000009b649b0221 */ /* 0x000fe20000010000 */
[----:B0-----:R-:W-:Y:S01]  /*3260*/  @P1 FMUL.FTZ R153, R157, R153 ;  /* 0x000000999d991220 */ /* 0x001fe20000410000 */
[C---:B------:R-:W-:Y:S01]  /*3270*/  @P0 FFMA.FTZ R176, R96.reuse, R159, R176 ;  /* 0x0000009f60b00223 */ /* 0x040fe200000100b0 */
[----:B------:R-:W0:Y:S01]  /*3280*/  @P1 LDC.64 R156, c[0x0][0x408] ;  /* 0x00010200ff9c1b82 */ /* 0x000e220000000a00 */
[----:B------:R-:W-:Y:S01]  /*3290*/  @P0 FFMA.FTZ R179, R96, R155, R179 ;  /* 0x0000009b60b30223 */ /* 0x000fe200000100b3 */
[----:B------:R-:W-:Y:S01]  /*32a0*/  @P0 FFMA.FTZ R181, R101, R85, R86 ;  /* 0x0000005565b50223 */ /* 0x000fe20000010056 */
[----:B------:R-:W-:Y:S01]  /*32b0*/  @P0 FADD.FTZ R180, R107, -R180 ;  /* 0x800000b46bb40221 */ /* 0x000fe20000010000 */
[----:B-1----:R-:W-:Y:S01]  /*32c0*/  @P1 FMUL.FTZ R177, R158, R151 ;  /* 0x000000979eb11220 */ /* 0x002fe20000410000 */
[----:B------:R-:W-:Y:S01]  /*32d0*/  @P1 FMUL.FTZ R151, R153, R152 ;  /* 0x0000009899971220 */ /* 0x000fe20000410000 */
[----:B------:R-:W-:Y:S01]  /*32e0*/  @P0 FADD.FTZ R182, R104, -R181 ;  /* 0x800000b568b60221 */ /* 0x000fe20000010000 */
[----:B------:R-:W-:Y:S01]  /*32f0*/  @P0 FFMA.FTZ R149, R96, R180, R149 ;  /* 0x000000b460950223 */ /* 0x000fe20000010095 */
[----:B------:R-:W1:Y:S01]  /*3300*/  @P1 LDC.64 R154, c[0x0][0x408] ;  /* 0x00010200ff9a1b82 */ /* 0x000e620000000a00 */
[----:B------:R-:W-:Y:S01]  /*3310*/  @P1 FMUL.FTZ R150, R177, R150 ;  /* 0x00000096b1961220 */ /* 0x000fe20000410000 */
[----:B------:R-:W-:-:S02]  /*3320*/  SHF.L.U32 R177, R11, 0x10, RZ ;  /* 0x000000100bb17819 */ /* 0x000fc400000006ff */
[----:B------:R-:W-:Y:S02]  /*3330*/  @P1 FSEL R151, R151, RZ, P4 ;  /* 0x000000ff97971208 */ /* 0x000fe40002000000 */
[----:B------:R-:W-:Y:S01]  /*3340*/  @P1 FSEL R150, R150, RZ, P5 ;  /* 0x000000ff96961208 */ /* 0x000fe20002800000 */
[----:B------:R-:W-:Y:S01]  /*3350*/  @P0 FFMA.FTZ R177, R96, R182, R177 ;  /* 0x000000b660b10223 */ /* 0x000fe200000100b1 */
[----:B------:R-:W2:Y:S01]  /*3360*/  @P1 LDC.64 R158, c[0x0][0x408] ;  /* 0x00010200ff9e1b82 */ /* 0x000ea20000000a00 */
[C---:B------:R-:W-:Y:S02]  /*3370*/  @P1 LOP3.LUT P6, RZ, R88.reuse, 0xff0000, RZ, 0xc0, !PT ;  /* 0x00ff000058ff1812 */ /* 0x040fe400078cc0ff */
[----:B------:R-:W-:Y:S02]  /*3380*/  @P1 LOP3.LUT P4, RZ, R88, 0xff000000, RZ, 0xc0, !PT ;  /* 0xff00000058ff1812 */ /* 0x000fe4000788c0ff */
[----:B------:R-:W-:Y:S02]  /*3390*/  @P1 LOP3.LUT P5, RZ, R89, 0xff, RZ, 0xc0, !PT ;  /* 0x000000ff59ff1812 */ /* 0x000fe400078ac0ff */
[----:B------:R-:W-:Y:S01]  /*33a0*/  @P1 F2FP.BF16.F32.PACK_AB R151, RZ, R151 ;  /* 0x00000097ff97123e */ /* 0x000fe200000010ff */
[----:B------:R-:W3:Y:S01]  /*33b0*/  @P1 LDC.64 R160, c[0x0][0x408] ;  /* 0x00010200ffa01b82 */ /* 0x000ee20000000a00 */
[----:B0-----:R-:W-:Y:S01]  /*33c0*/  @P1 FMUL.FTZ R157, R176, R157 ;  /* 0x0000009db09d1220 */ /* 0x001fe20000410000 */
[----:B------:R-:W-:-:S02]  /*33d0*/  @P1 F2FP.BF16.F32.PACK_AB R150, RZ, R150 ;  /* 0x00000096ff96123e */ /* 0x000fc400000010ff */
[----:B------:R-:W-:Y:S01]  /*33e0*/  @P1 PRMT R72, R151, 0x7610, R72 ;  /* 0x0000761097481816 */ /* 0x000fe20000000048 */
[----:B------:R-:W-:-:S03]  /*33f0*/  @P1 FMUL.FTZ R156, R157, R156 ;  /* 0x0000009c9d9c1220 */ /* 0x000fc60000410000 */
[----:B------:R-:W0:Y:S01]  /*3400*/  @P1 LDC.64 R152, c[0x0][0x408] ;  /* 0x00010200ff981b82 */ /* 0x000e220000000a00 */
[----:B-1----:R-:W-:Y:S01]  /*3410*/  @P1 FMUL.FTZ R155, R179, R155 ;  /* 0x0000009bb39b1220 */ /* 0x002fe20000410000 */
[----:B------:R-:W-:Y:S02]  /*3420*/  @P1 FSEL R156, R156, RZ, P4 ;  /* 0x000000ff9c9c1208 */ /* 0x000fe40002000000 */
[----:B------:R-:W-:Y:S01]  /*3430*/  @P1 LOP3.LUT P4, RZ, R89, 0xff0000, RZ, 0xc0, !PT ;  /* 0x00ff000059ff1812 */ /* 0x000fe2000788c0ff */
[----:B------:R-:W-:Y:S01]  /*3440*/  @P1 FMUL.FTZ R154, R155, R154 ;  /* 0x0000009a9b9a1220 */ /* 0x000fe20000410000 */
[----:B------:R-:W-:Y:S01]  /*3450*/  @P1 F2FP.BF16.F32.PACK_AB R156, RZ, R156 ;  /* 0x0000009cff9c123e */ /* 0x000fe200000010ff */
[----:B--2---:R-:W-:Y:S01]  /*3460*/  @P1 FMUL.FTZ R159, R178, R159 ;  /* 0x0000009fb29f1220 */ /* 0x004fe20000410000 */
[----:B------:R-:W-:Y:S02]  /*3470*/  @P1 PRMT R72, R72, 0x5410, R150 ;  /* 0x0000541048481816 */ /* 0x000fe40000000096 */
[----:B------:R-:W-:Y:S01]  /*3480*/  @P1 FSEL R154, R154, RZ, P6 ;  /* 0x000000ff9a9a1208 */ /* 0x000fe20003000000 */
[----:B------:R-:W-:Y:S01]  /*3490*/  @P1 FMUL.FTZ R158, R159, R158 ;  /* 0x0000009e9f9e1220 */ /* 0x000fe20000410000 */
[----:B------:R-:W-:-:S02]  /*34a0*/  @P1 LOP3.LUT P6, RZ, R89, 0xff00, RZ, 0xc0, !PT ;  /* 0x0000ff0059ff1812 */ /* 0x000fc400078cc0ff */
[----:B------:R-:W-:Y:S01]  /*34b0*/  @P1 F2FP.BF16.F32.PACK_AB R154, RZ, R154 ;  /* 0x0000009aff9a123e */ /* 0x000fe200000010ff */
[----:B---3--:R-:W-:Y:S01]  /*34c0*/  @P1 FMUL.FTZ R161, R149, R161 ;  /* 0x000000a195a11220 */ /* 0x008fe20000410000 */
[----:B------:R-:W-:Y:S02]  /*34d0*/  @P1 FSEL R158, R158, RZ, P5 ;  /* 0x000000ff9e9e1208 */ /* 0x000fe40002800000 */
[----:B------:R-:W-:Y:S01]  /*34e0*/  @P1 PRMT R73, R154, 0x7610, R73 ;  /* 0x000076109a491816 */ /* 0x000fe20000000049 */
[----:B------:R-:W-:Y:S01]  /*34f0*/  @P1 FMUL.FTZ R160, R161, R160 ;  /* 0x000000a0a1a01220 */ /* 0x000fe20000410000 */
[----:B------:R-:W-:Y:S02]  /*3500*/  @P1 F2FP.BF16.F32.PACK_AB R158, RZ, R158 ;  /* 0x0000009eff9e123e */ /* 0x000fe400000010ff */
[----:B------:R-:W-:Y:S01]  /*3510*/  @P1 PRMT R73, R73, 0x5410, R156 ;  /* 0x0000541049491816 */ /* 0x000fe2000000009c */
[----:B0-----:R-:W-:Y:S01]  /*3520*/  @P1 FMUL.FTZ R153, R177, R153 ;  /* 0x00000099b1991220 */ /* 0x001fe20000410000 */
[----:B------:R-:W-:-:S02]  /*3530*/  @P1 FSEL R160, R160, RZ, P6 ;  /* 0x000000ffa0a01208 */ /* 0x000fc40003000000 */
[----:B------:R-:W-:Y:S01]  /*3540*/  @P1 PRMT R74, R158, 0x7610, R74 ;  /* 0x000076109e4a1816 */ /* 0x000fe2000000004a */
[----:B------:R-:W-:Y:S01]  /*3550*/  @P1 FMUL.FTZ R152, R153, R152 ;  /* 0x0000009899981220 */ /* 0x000fe20000410000 */
[----:B------:R-:W-:-:S04]  /*3560*/  @P1 F2FP.BF16.F32.PACK_AB R160, RZ, R160 ;  /* 0x000000a0ffa0123e */ /* 0x000fc800000010ff */
[----:B------:R-:W-:Y:S02]  /*3570*/  @P1 FSEL R152, R152, RZ, P4 ;  /* 0x000000ff98981208 */ /* 0x000fe40002000000 */
[----:B------:R-:W-:Y:S02]  /*3580*/  @P1 PRMT R74, R74, 0x5410, R160 ;  /* 0x000054104a4a1816 */ /* 0x000fe400000000a0 */
[----:B------:R-:W-:-:S04]  /*3590*/  @P1 F2FP.BF16.F32.PACK_AB R152, RZ, R152 ;  /* 0x00000098ff98123e */ /* 0x000fc800000010ff */
[----:B------:R-:W-:Y:S01]  /*35a0*/  @P1 PRMT R75, R152, 0x7610, R75 ;  /* 0x00007610984b1816 */ /* 0x000fe2000000004b */
[----:B------:R-:W-:Y:S06]  /*35b0*/  @!P1 BRA `(.L_x_541) ;  /* 0x0000000400a89947 */ /* 0x000fec0003800000 */
[----:B------:R-:W-:Y:S01]  /*35c0*/  @P0 FFMA.FTZ R150, R112, R85, R86 ;  /* 0x0000005570960223 */ /* 0x000fe20000010056 */
[----:B------:R-:W-:-:S03]  /*35d0*/  SHF.L.U32 R147, R147, 0x10, RZ ;  /* 0x0000001093937819 */ /* 0x000fc600000006ff */
[----:B------:R-:W-:-:S04]  /*35e0*/  @P0 FADD.FTZ R150, R109, -R150 ;  /* 0x800000966d960221 */ /* 0x000fc80000010000 */
[----:B------:R-:W-:Y:S01]  /*35f0*/  @P0 FFMA.FTZ R147, R96, R150, R147 ;  /* 0x0000009660930223 */ /* 0x000fe20000010093 */
        /* <DEDUP_REMOVED lines=8> */
.L_x_542:
[----:B------:R-:W-:Y:S01]  /*3680*/  ISETP.GT.AND P0, PT, R94, RZ, PT ;  /* 0x000000ff5e00720c */ /* 0x000fe20003f04270 */
[--C-:B------:R-:W-:Y:S01]  /*3690*/  @P4 FFMA.FTZ R77, R3, R85, R86.reuse ;  /* 0x00000055034d4223 */ /* 0x100fe20000010056 */
[----:B------:R-:W-:Y:S01]  /*36a0*/  SHF.L.U32 R179, R154, 0x10, RZ ;  /* 0x000000109ab37819 */ /* 0x000fe200000006ff */
[----:B------:R-:W-:Y:S01]  /*36b0*/  IMAD.U32 R176, R155, 0x10000, RZ ;  /* 0x000100009bb07824 */ /* 0x000fe200078e00ff */
[----:B------:R-:W-:Y:S01]  /*36c0*/  SHF.L.U32 R177, R8, 0x10, RZ ;  /* 0x0000001008b17819 */ /* 0x000fe200000006ff */
[----:B------:R-:W-:Y:S01]  /*36d0*/  @P4 FADD.FTZ R77, R98, -R77 ;  /* 0x8000004d624d4221 */ /* 0x000fe20000010000 */
[----:B------:R-:W-:Y:S01]  /*36e0*/  IMAD.U32 R178, R9, 0x10000, RZ ;  /* 0x0001000009b27824 */ /* 0x000fe200078e00ff */
[----:B------:R-:W0:Y:S01]  /*36f0*/  @P1 LDC.64 R152, c[0x0][0x408] ;  /* 0x00010200ff981b82 */ /* 0x000e220000000a00 */
[----:B------:R-:W-:Y:S01]  /*3700*/  SHF.L.U32 R183, R147, 0x10, RZ ;  /* 0x0000001093b77819 */ /* 0x000fe200000006ff */
[----:B------:R-:W-:Y:S01]  /*3710*/  @P4 FFMA.FTZ R177, R96, R77, R177 ;  /* 0x0000004d60b14223 */ /* 0x000fe200000100b1 */
[----:B------:R-:W-:Y:S01]  /*3720*/  SHF.L.U32 R182, R11, 0x10, RZ ;  /* 0x000000100bb67819 */ /* 0x000fe200000006ff */
[----:B------:R-:W-:Y:S01]  /*3730*/  IMAD.U32 R181, R10, 0x10000, RZ ;  /* 0x000100000ab57824 */ /* 0x000fe200078e00ff */
[----:B------:R-:W-:Y:S01]  /*3740*/  SHF.L.U32 R180, R149, 0x10, RZ ;  /* 0x0000001095b47819 */ /* 0x000fe200000006ff */
[-CC-:B------:R-:W-:Y:S01]  /*3750*/  @P0 FFMA.FTZ R76, R106, R85.reuse, R86.reuse ;  /* 0x000000556a4c0223 */ /* 0x180fe20000010056 */
[-CC-:B------:R-:W-:Y:S01]  /*3760*/  @P0 FFMA.FTZ R78, R108, R85.reuse, R86.reuse ;  /* 0x000000556c4e0223 */ /* 0x180fe20000010056 */
[-C--:B------:R-:W-:Y:S01]  /*3770*/  @P0 FFMA.FTZ R151, R97, R85.reuse, R86 ;  /* 0x0000005561970223 */ /* 0x080fe20000010056 */
[----:B------:R-:W1:Y:S01]  /*3780*/  @P1 LDC.64 R154, c[0x0][0x408] ;  /* 0x00010200ff9a1b82 */ /* 0x000e620000000a00 */
[----:B------:R-:W-:Y:S01]  /*3790*/  @P0 FADD.FTZ R79, R103, -R76 ;  /* 0x8000004c674f0221 */ /* 0x000fe20000010000 */
[----:B------:R-:W-:Y:S01]  /*37a0*/  @P0 FADD.FTZ R78, R105, -R78 ;  /* 0x8000004e694e0221 */ /* 0x000fe20000010000 */
[----:B------:R-:W-:Y:S01]  /*37b0*/  @P0 FADD.FTZ R151, R100, -R151 ;  /* 0x8000009764970221 */ /* 0x000fe20000010000 */
[----:B------:R-:W-:Y:S01]  /*37c0*/  @P0 FFMA.FTZ R147, R99, R85, R86 ;  /* 0x0000005563930223 */ /* 0x000fe20000010056 */
[C---:B------:R-:W-:Y:S01]  /*37d0*/  @P0 FFMA.FTZ R176, R96.reuse, R79, R176 ;  /* 0x0000004f60b00223 */ /* 0x040fe200000100b0 */
[C---:B------:R-:W-:Y:S01]  /*37e0*/  @P0 FFMA.FTZ R179, R96.reuse, R78, R179 ;  /* 0x0000004e60b30223 */ /* 0x040fe200000100b3 */
[----:B------:R-:W-:Y:S01]  /*37f0*/  @P0 FFMA.FTZ R178, R96, R151, R178 ;  /* 0x0000009760b20223 */ /* 0x000fe200000100b2 */
[----:B------:R-:W2:Y:S01]  /*3800*/  @P1 LDC.64 R76, c[0x0][0x408] ;  /* 0x00010200ff4c1b82 */ /* 0x000ea20000000a00 */
[-CC-:B------:R-:W-:Y:S01]  /*3810*/  @P0 FFMA.FTZ R185, R101, R85.reuse, R86.reuse ;  /* 0x0000005565b90223 */ /* 0x180fe20000010056 */
[-CC-:B------:R-:W-:Y:S01]  /*3820*/  @P0 FFMA.FTZ R184, R110, R85.reuse, R86.reuse ;  /* 0x000000556eb80223 */ /* 0x180fe20000010056 */
[----:B------:R-:W-:Y:S01]  /*3830*/  @P0 FFMA.FTZ R186, R112, R85, R86 ;  /* 0x0000005570ba0223 */ /* 0x000fe20000010056 */
[----:B------:R-:W-:Y:S01]  /*3840*/  @P0 FADD.FTZ R147, R102, -R147 ;  /* 0x8000009366930221 */ /* 0x000fe20000010000 */
[----:B------:R-:W-:Y:S01]  /*3850*/  @P0 FADD.FTZ R185, R104, -R185 ;  /* 0x800000b968b90221 */ /* 0x000fe20000010000 */
[----:B------:R-:W-:Y:S01]  /*3860*/  @P0 FADD.FTZ R149, R107, -R184 ;  /* 0x800000b86b950221 */ /* 0x000fe20000010000 */
[----:B------:R-:W-:Y:S01]  /*3870*/  @P0 FADD.FTZ R186, R109, -R186 ;  /* 0x800000ba6dba0221 */ /* 0x000fe20000010000 */
[----:B------:R-:W3:Y:S01]  /*3880*/  @P1 LDC.64 R78, c[0x0][0x408] ;  /* 0x00010200ff4e1b82 */ /* 0x000ee20000000a00 */
[----:B0-----:R-:W-:Y:S01]  /*3890*/  @P1 FMUL.FTZ R153, R179, R153 ;  /* 0x00000099b3991220 */ /* 0x001fe20000410000 */
[C---:B------:R-:W-:Y:S01]  /*38a0*/  @P0 FFMA.FTZ R181, R96.reuse, R147, R181 ;  /* 0x0000009360b50223 */ /* 0x040fe200000100b5 */
[C---:B------:R-:W-:Y:S01]  /*38b0*/  @P0 FFMA.FTZ R182, R96.reuse, R185, R182 ;  /* 0x000000b960b60223 */ /* 0x040fe200000100b6 */
[C---:B------:R-:W-:Y:S01]  /*38c0*/  @P0 FFMA.FTZ R180, R96.reuse, R149, R180 ;  /* 0x0000009560b40223 */ /* 0x040fe200000100b4 */
[----:B------:R-:W-:Y:S01]  /*38d0*/  @P0 FFMA.FTZ R183, R96, R186, R183 ;  /* 0x000000ba60b70223 */ /* 0x000fe200000100b7 */
[----:B------:R-:W-:Y:S01]  /*38e0*/  @P1 FMUL.FTZ R152, R153, R152 ;  /* 0x0000009899981220 */ /* 0x000fe20000410000 */
[C---:B------:R-:W-:Y:S01]  /*38f0*/  @P1 LOP3.LUT P0, RZ, R88.reuse, 0xff, RZ, 0xc0, !PT ;  /* 0x000000ff58ff1812 */ /* 0x040fe2000780c0ff */
[----:B------:R-:W0:Y:S01]  /*3900*/  @P1 LDC.64 R150, c[0x0][0x408] ;  /* 0x00010200ff961b82 */ /* 0x000e220000000a00 */
[----:B-1----:R-:W-:Y:S01]  /*3910*/  @P1 FMUL.FTZ R155, R181, R155 ;  /* 0x0000009bb59b1220 */ /* 0x002fe20000410000 */
[----:B------:R-:W-:-:S02]  /*3920*/  @P1 LOP3.LUT P4, RZ, R88, 0xff00, RZ, 0xc0, !PT ;  /* 0x0000ff0058ff1812 */ /* 0x000fc4000788c0ff */
[C---:B------:R-:W-:Y:S01]  /*3930*/  @P1 LOP3.LUT P6, RZ, R88.reuse, 0xff000000, RZ, 0xc0, !PT ;  /* 0xff00000058ff1812 */ /* 0x040fe200078cc0ff */
[----:B------:R-:W-:Y:S01]  /*3940*/  @P1 FMUL.FTZ R154, R155, R154 ;  /* 0x0000009a9b9a1220 */ /* 0x000fe20000410000 */
[----:B------:R-:W-:Y:S02]  /*3950*/  @P1 LOP3.LUT P5, RZ, R88, 0xff0000, RZ, 0xc0, !PT ;  /* 0x00ff000058ff1812 */ /* 0x000fe400078ac0ff */
[----:B------:R-:W1:Y:S01]  /*3960*/  @P1 LDC.64 R158, c[0x0][0x408] ;  /* 0x00010200ff9e1b82 */ /* 0x000e620000000a00 */
[----:B--2---:R-:W-:Y:S01]  /*3970*/  @P1 FMUL.FTZ R77, R177, R77 ;  /* 0x0000004db14d1220 */ /* 0x004fe20000410000 */
[----:B------:R-:W-:Y:S02]  /*3980*/  @P1 FSEL R152, R152, RZ, P6 ;  /* 0x000000ff98981208 */ /* 0x000fe40003000000 */
[----:B------:R-:W-:Y:S01]  /*3990*/  @P1 LOP3.LUT P6, RZ, R89, 0xff, RZ, 0xc0, !PT ;  /* 0x000000ff59ff1812 */ /* 0x000fe200078cc0ff */
[----:B------:R-:W-:Y:S01]  /*39a0*/  @P1 FMUL.FTZ R76, R77, R76 ;  /* 0x0000004c4d4c1220 */ /* 0x000fe20000410000 */
[----:B------:R-:W-:-:S02]  /*39b0*/  @P1 F2FP.BF16.F32.PACK_AB R152, RZ, R152 ;  /* 0x00000098ff98123e */ /* 0x000fc400000010ff */
[----:B------:R-:W2:Y:S01]  /*39c0*/  @P1 LDC.64 R160, c[0x0][0x408] ;  /* 0x00010200ffa01b82 */ /* 0x000ea20000000a00 */
[----:B---3--:R-:W-:Y:S01]  /*39d0*/  @P1 FMUL.FTZ R79, R176, R79 ;  /* 0x0000004fb04f1220 */ /* 0x008fe20000410000 */
[----:B------:R-:W-:Y:S02]  /*39e0*/  @P1 FSEL R76, R76, RZ, P0 ;  /* 0x000000ff4c4c1208 */ /* 0x000fe40000000000 */
[----:B------:R-:W-:Y:S01]  /*39f0*/  @P1 ISETP.GE.U32.AND P0, PT, R88, RZ, PT ;  /* 0x000000ff5800120c */ /* 0x000fe20003f06070 */
[----:B------:R-:W-:Y:S01]  /*3a00*/  @P1 FMUL.FTZ R78, R79, R78 ;  /* 0x0000004e4f4e1220 */ /* 0x000fe20000410000 */
[----:B------:R-:W-:Y:S02]  /*3a10*/  @P1 FSEL R154, R154, RZ, P6 ;  /* 0x000000ff9a9a1208 */ /* 0x000fe40003000000 */
[----:B------:R-:W3:Y:S01]  /*3a20*/  @P1 LDC.64 R156, c[0x0][0x408] ;  /* 0x00010200ff9c1b82 */ /* 0x000ee20000000a00 */
[----:B0-----:R-:W-:Y:S01]  /*3a30*/  @P1 FMUL.FTZ R151, R178, R151 ;  /* 0x00000097b2971220 */ /* 0x001fe20000410000 */
[----:B------:R-:W-:-:S02]  /*3a40*/  @P1 FSEL R78, R78, RZ, P4 ;  /* 0x000000ff4e4e1208 */ /* 0x000fc40002000000 */
[----:B------:R-:W-:Y:S01]  /*3a50*/  @P1 LOP3.LUT P4, RZ, R89, 0xff0000, RZ, 0xc0, !PT ;  /* 0x00ff000059ff1812 */ /* 0x000fe2000788c0ff */
[----:B------:R-:W-:Y:S01]  /*3a60*/  @P1 FMUL.FTZ R150, R151, R150 ;  /* 0x0000009697961220 */ /* 0x000fe20000410000 */
[----:B------:R-:W-:Y:S01]  /*3a70*/  @P1 ISETP.GE.U32.AND.EX P0, PT, R89, 0x1000000, PT, P0 ;  /* 0x010000005900180c */ /* 0x000fe20003f06100 */
[----:B-1----:R-:W-:Y:S01]  /*3a80*/  @P1 FMUL.FTZ R159, R182, R159 ;  /* 0x0000009fb69f1220 */ /* 0x002fe20000410000 */
[----:B------:R-:W-:Y:S02]  /*3a90*/  @P1 F2FP.BF16.F32.PACK_AB R147, RZ, R76 ;  /* 0x0000004cff93123e */ /* 0x000fe400000010ff */
[----:B------:R-:W-:Y:S01]  /*3aa0*/  @P1 FSEL R150, R150, RZ, P5 ;  /* 0x000000ff96961208 */ /* 0x000fe20002800000 */
[----:B------:R-:W-:Y:S01]  /*3ab0*/  @P1 FMUL.FTZ R158, R159, R158 ;  /* 0x0000009e9f9e1220 */ /* 0x000fe20000410000 */
[----:B------:R-:W-:Y:S02]  /*3ac0*/  @P1 LOP3.LUT P5, RZ, R89, 0xff00, RZ, 0xc0, !PT ;  /* 0x0000ff0059ff1812 */ /* 0x000fe400078ac0ff */
[----:B------:R-:W-:Y:S01]  /*3ad0*/  @P1 F2FP.BF16.F32.PACK_AB R150, RZ, R150 ;  /* 0x00000096ff96123e */ /* 0x000fe200000010ff */
[----:B--2---:R-:W-:Y:S01]  /*3ae0*/  @P1 FMUL.FTZ R161, R180, R161 ;  /* 0x000000a1b4a11220 */ /* 0x004fe20000410000 */
[----:B------:R-:W-:-:S02]  /*3af0*/  @P1 FSEL R158, R158, RZ, P4 ;  /* 0x000000ff9e9e1208 */ /* 0x000fc40002000000 */
[----:B------:R-:W-:Y:S01]  /*3b00*/  @P1 F2FP.BF16.F32.PACK_AB R154, RZ, R154 ;  /* 0x0000009aff9a123e */ /* 0x000fe200000010ff */
[----:B------:R-:W-:Y:S01]  /*3b10*/  @P1 FMUL.FTZ R160, R161, R160 ;  /* 0x000000a0a1a01220 */ /* 0x000fe20000410000 */
[----:B------:R-:W-:Y:S02]  /*3b20*/  @P1 F2FP.BF16.F32.PACK_AB R158, RZ, R158 ;  /* 0x0000009eff9e123e */ /* 0x000fe400000010ff */
[----:B------:R-:W-:Y:S01]  /*3b30*/  @P1 F2FP.BF16.F32.PACK_AB R149, RZ, R78 ;  /* 0x0000004eff95123e */ /* 0x000fe200000010ff */
[----:B---3--:R-:W-:Y:S01]  /*3b40*/  @P1 FMUL.FTZ R157, R183, R157 ;  /* 0x0000009db79d1220 */ /* 0x008fe20000410000 */
[----:B------:R-:W-:Y:S02]  /*3b50*/  @P1 FSEL R160, R160, RZ, P5 ;  /* 0x000000ffa0a01208 */ /* 0x000fe40002800000 */
[----:B------:R-:W-:Y:S01]  /*3b60*/  @P1 PRMT R72, R147, 0x7610, R72 ;  /* 0x0000761093481816 */ /* 0x000fe20000000048 */
[----:B------:R-:W-:Y:S01]  /*3b70*/  @P1 FMUL.FTZ R156, R157, R156 ;  /* 0x0000009c9d9c1220 */ /* 0x000fe20000410000 */
[----:B------:R-:W-:-:S02]  /*3b80*/  @P1 F2FP.BF16.F32.PACK_AB R160, RZ, R160 ;  /* 0x000000a0ffa0123e */ /* 0x000fc400000010ff */
[----:B------:R-:W-:Y:S02]  /*3b90*/  @P1 PRMT R73, R150, 0x7610, R73 ;  /* 0x0000761096491816 */ /* 0x000fe40000000049 */
[----:B------:R-:W-:Y:S02]  /*3ba0*/  @P1 FSEL R156, R156, RZ, P0 ;  /* 0x000000ff9c9c1208 */ /* 0x000fe40000000000 */
[----:B------:R-:W-:Y:S02]  /*3bb0*/  @P1 PRMT R74, R154, 0x7610, R74 ;  /* 0x000076109a4a1816 */ /* 0x000fe4000000004a */
[----:B------:R-:W-:Y:S02]  /*3bc0*/  @P1 F2FP.BF16.F32.PACK_AB R156, RZ, R156 ;  /* 0x0000009cff9c123e */ /* 0x000fe400000010ff */
[----:B------:R-:W-:Y:S02]  /*3bd0*/  @P1 PRMT R75, R158, 0x7610, R75 ;  /* 0x000076109e4b1816 */ /* 0x000fe4000000004b */
[----:B------:R-:W-:-:S02]  /*3be0*/  F2FP.BF16.F32.PACK_AB R76, R176, R177 ;  /* 0x000000b1b04c723e */ /* 0x000fc400000010ff */
[----:B------:R-:W-:Y:S02]  /*3bf0*/  F2FP.BF16.F32.PACK_AB R77, R179, R178 ;  /* 0x000000b2b34d723e */ /* 0x000fe400000010ff */
[----:B------:R-:W-:Y:S02]  /*3c00*/  F2FP.BF16.F32.PACK_AB R78, R180, R181 ;  /* 0x000000b5b44e723e */ /* 0x000fe400000010ff */
[----:B------:R-:W-:Y:S02]  /*3c10*/  F2FP.BF16.F32.PACK_AB R79, R183, R182 ;  /* 0x000000b6b74f723e */ /* 0x000fe400000010ff */
[----:B------:R-:W-:Y:S02]  /*3c20*/  @P1 PRMT R72, R72, 0x5410, R149 ;  /* 0x0000541048481816 */ /* 0x000fe40000000095 */
[----:B------:R-:W-:Y:S02]  /*3c30*/  @P1 PRMT R73, R73, 0x5410, R152 ;  /* 0x0000541049491816 */ /* 0x000fe40000000098 */
[----:B------:R-:W-:-:S02]  /*3c40*/  @P1 PRMT R74, R74, 0x5410, R160 ;  /* 0x000054104a4a1816 */ /* 0x000fc400000000a0 */
[----:B------:R-:W-:-:S07]  /*3c50*/  @P1 PRMT R75, R75, 0x5410, R156 ;  /* 0x000054104b4b1816 */ /* 0x000fce000000009c */
.L_x_541:
[----:B------:R-:W-:Y:S05]  /*3c60*/  BSYNC.RECONVERGENT B0 ;  /* 0x0000000000007941 */ /* 0x000fea0003800200 */
.L_x_524:
[----:B------:R-:W-:Y:S01]  /*3c70*/  ISETP.NE.U32.AND P0, PT, R174, RZ, PT ;  /* 0x000000ffae00720c */ /* 0x000fe20003f05070 */
[----:B------:R-:W0:Y:S03]  /*3c80*/  @P1 LDC.64 R152, c[0x0][0x468] ;  /* 0x00011a00ff981b82 */ /* 0x000e260000000a00 */
[----:B------:R-:W-:-:S13]  /*3c90*/  ISETP.NE.AND.EX P0, PT, R175, RZ, PT, P0 ;  /* 0x000000ffaf00720c */ /* 0x000fda0003f05300 */
[----:B------:R-:W1:Y:S01]  /*3ca0*/  @P0 LDC.64 R150, c[0x0][0x478] ;  /* 0x00011e00ff960b82 */ /* 0x000e620000000a00 */
[C---:B0-----:R-:W-:Y:S01]  /*3cb0*/  @P1 IMAD.WIDE.U32 R152, R83.reuse, 0x10, R152 ;  /* 0x0000001053981825 */ /* 0x041fe200078e0098 */
[----:B------:R-:W-:-:S03]  /*3cc0*/  IADD3 R83, PT, PT, R83, 0x20, RZ ;  /* 0x0000002053537810 */ /* 0x000fc60007ffe0ff */
[----:B-1----:R-:W-:-:S04]  /*3cd0*/  @P0 IMAD.WIDE.U32 R150, R84, 0x10, R150 ;  /* 0x0000001054960825 */ /* 0x002fc800078e0096 */
[----:B------:R-:W-:Y:S01]  /*3ce0*/  VIADD R84, R84, 0x20 ;  /* 0x0000002054547836 */ /* 0x000fe20000000000 */
[----:B------:R0:W-:Y:S04]  /*3cf0*/  @P0 STG.E.128 desc[UR6][R150.64], R76 ;  /* 0x0000004c96000986 */ /* 0x0001e8000c101d06 */
[----:B------:R0:W-:Y:S02]  /*3d00*/  @P1 STG.E.128 desc[UR6][R152.64], R72 ;  /* 0x0000004898001986 */ /* 0x0001e4000c101d06 */
.L_x_523:
[----:B------:R-:W-:Y:S05]  /*3d10*/  BSYNC.RECONVERGENT B1 ;  /* 0x0000000000017941 */ /* 0x000fea0003800200 */
.L_x_522:
[----:B------:R-:W-:Y:S04]  /*3d20*/  BSSY.RECONVERGENT B1, `(.L_x_543) ;  /* 0x00001a7000017945 */ /* 0x000fe80003800200 */
        /* <DEDUP_REMOVED lines=10> */
[----:B------:R-:W1:Y:S01]  /*3dd0*/  @P1 LDC.64 R158, c[0x0][0x408] ;  /* 0x00010200ff9e1b82 */ /* 0x000e620000000a00 */
[C---:B0-----:R-:W-:Y:S01]  /*3de0*/  PRMT R76, R4.reuse, 0x7632, R76 ;  /* 0x00007632044c7816 */ /* 0x041fe2000000004c */
[----:B------:R-:W-:Y:S01]  /*3df0*/  IMAD.U32 R177, R7, 0x10000, RZ ;  /* 0x0001000007b17824 */ /* 0x000fe200078e00ff */
[----:B------:R-:W-:Y:S02]  /*3e00*/  SHF.L.U32 R147, R4, 0x10, RZ ;  /* 0x0000001004937819 */ /* 0x000fe400000006ff */
[----:B------:R-:W-:Y:S01]  /*3e10*/  SHF.L.U32 R149, R5, 0x10, RZ ;  /* 0x0000001005957819 */ /* 0x000fe200000006ff */
[----:B------:R-:W-:Y:S01]  /*3e20*/  IMAD.U32 R160, R76, 0x10000, RZ ;  /* 0x000100004ca07824 */ /* 0x000fe200078e00ff */
[----:B------:R-:W-:Y:S01]  /*3e30*/  SHF.L.U32 R174, R6, 0x10, RZ ;  /* 0x0000001006ae7819 */ /* 0x000fe200000006ff */
[----:B------:R-:W0:Y:S01]  /*3e40*/  @P1 LDC.64 R156, c[0x0][0x408] ;  /* 0x00010200ff9c1b82 */ /* 0x000e220000000a00 */
[----:B------:R-:W-:-:S02]  /*3e50*/  PRMT R178, R7, 0x7632, R178 ;  /* 0x0000763207b27816 */ /* 0x000fc400000000b2 */
[----:B------:R-:W-:Y:S01]  /*3e60*/  PRMT R175, R6, 0x7632, R175 ;  /* 0x0000763206af7816 */ /* 0x000fe200000000af */
[-CC-:B------:R-:W-:Y:S01]  /*3e70*/  @P0 FFMA.FTZ R77, R111, R85.reuse, R86.reuse ;  /* 0x000000556f4d0223 */ /* 0x180fe20000010056 */
[-CC-:B------:R-:W-:Y:S01]  /*3e80*/  @P0 FFMA.FTZ R151, R113, R85.reuse, R86.reuse ;  /* 0x0000005571970223 */ /* 0x180fe20000010056 */
[-CC-:B------:R-:W-:Y:S01]  /*3e90*/  @P0 FFMA.FTZ R78, R122, R85.reuse, R86.reuse ;  /* 0x000000557a4e0223 */ /* 0x180fe20000010056 */
[----:B------:R-:W-:Y:S01]  /*3ea0*/  @P0 FFMA.FTZ R179, R117, R85, R86 ;  /* 0x0000005575b30223 */ /* 0x000fe20000010056 */
[----:B------:R-:W-:Y:S01]  /*3eb0*/  @P0 FADD.FTZ R77, R114, -R77 ;  /* 0x8000004d724d0221 */ /* 0x000fe20000010000 */
[----:B------:R-:W-:Y:S01]  /*3ec0*/  @P0 FADD.FTZ R76, R116, -R151 ;  /* 0x80000097744c0221 */ /* 0x000fe20000010000 */
[----:B------:R-:W-:Y:S01]  /*3ed0*/  @P0 FADD.FTZ R79, R119, -R78 ;  /* 0x8000004e774f0221 */ /* 0x000fe20000010000 */
[----:B------:R-:W2:Y:S01]  /*3ee0*/  @P1 LDC.64 R150, c[0x0][0x408] ;  /* 0x00010200ff961b82 */ /* 0x000ea20000000a00 */
[C---:B------:R-:W-:Y:S01]  /*3ef0*/  @P0 FFMA.FTZ R147, R96.reuse, R77, R147 ;  /* 0x0000004d60930223 */ /* 0x040fe20000010093 */
[----:B------:R-:W-:Y:S01]  /*3f00*/  @P0 FFMA.FTZ R149, R96, R76, R149 ;  /* 0x0000004c60950223 */ /* 0x000fe20000010095 */
[----:B------:R-:W-:Y:S01]  /*3f10*/  PRMT R76, R5, 0x7632, R76 ;  /* 0x00007632054c7816 */ /* 0x000fe2000000004c */
[-CC-:B------:R-:W-:Y:S01]  /*3f20*/  @P0 FFMA.FTZ R78, R124, R85.reuse, R86.reuse ;  /* 0x000000557c4e0223 */ /* 0x180fe20000010056 */
[----:B------:R-:W-:Y:S01]  /*3f30*/  @P0 FFMA.FTZ R77, R115, R85, R86 ;  /* 0x00000055734d0223 */ /* 0x000fe20000010056 */
[----:B------:R-:W-:Y:S01]  /*3f40*/  @P0 FFMA.FTZ R160, R96, R79, R160 ;  /* 0x0000004f60a00223 */ /* 0x000fe200000100a0 */
[----:B------:R-:W-:Y:S01]  /*3f50*/  SHF.L.U32 R161, R76, 0x10, RZ ;  /* 0x000000104ca17819 */ /* 0x000fe200000006ff */
[----:B------:R-:W-:Y:S01]  /*3f60*/  @P0 FADD.FTZ R78, R121, -R78 ;  /* 0x8000004e794e0221 */ /* 0x000fe20000010000 */
[----:B------:R-:W-:Y:S01]  /*3f70*/  @P0 FADD.FTZ R77, R118, -R77 ;  /* 0x8000004d764d0221 */ /* 0x000fe20000010000 */
[----:B------:R-:W3:Y:S01]  /*3f80*/  @P1 LDC.64 R154, c[0x0][0x408] ;  /* 0x00010200ff9a1b82 */ /* 0x000ee20000000a00 */
[----:B------:R-:W-:Y:S01]  /*3f90*/  @P0 FFMA.FTZ R176, R126, R85, R86 ;  /* 0x000000557eb00223 */ /* 0x000fe20000010056 */
[C---:B------:R-:W-:Y:S01]  /*3fa0*/  @P0 FFMA.FTZ R161, R96.reuse, R78, R161 ;  /* 0x0000004e60a10223 */ /* 0x040fe200000100a1 */
[----:B------:R-:W-:Y:S01]  /*3fb0*/  @P0 FFMA.FTZ R174, R96, R77, R174 ;  /* 0x0000004d60ae0223 */ /* 0x000fe200000100ae */
[----:B------:R-:W-:Y:S01]  /*3fc0*/  @P0 FFMA.FTZ R182, R132, R85, R86 ;  /* 0x0000005584b60223 */ /* 0x000fe20000010056 */
[----:B------:R-:W-:Y:S01]  /*3fd0*/  SHF.L.U32 R180, R178, 0x10, RZ ;  /* 0x00000010b2b47819 */ /* 0x000fe200000006ff */
[----:B------:R-:W-:Y:S01]  /*3fe0*/  @P0 FADD.FTZ R178, R120, -R179 ;  /* 0x800000b378b20221 */ /* 0x000fe20000010000 */
[----:B------:R-:W-:Y:S01]  /*3ff0*/  SHF.L.U32 R175, R175, 0x10, RZ ;  /* 0x00000010afaf7819 */ /* 0x000fe200000006ff */
[----:B------:R-:W4:Y:S01]  /*4000*/  @P1 LDC.64 R152, c[0x0][0x408] ;  /* 0x00010200ff981b82 */ /* 0x000f220000000a00 */
[----:B------:R-:W-:Y:S01]  /*4010*/  @P0 FADD.FTZ R176, R123, -R176 ;  /* 0x800000b07bb00221 */ /* 0x000fe20000010000 */
[----:B------:R-:W-:Y:S01]  /*4020*/  @P0 FADD.FTZ R179, R125, -R182 ;  /* 0x800000b67db30221 */ /* 0x000fe20000010000 */
[----:B-1----:R-:W-:Y:S01]  /*4030*/  @P1 FMUL.FTZ R159, R147, R159 ;  /* 0x0000009f939f1220 */ /* 0x002fe20000410000 */
[C---:B------:R-:W-:Y:S01]  /*4040*/  @P0 FFMA.FTZ R177, R96.reuse, R178, R177 ;  /* 0x000000b260b10223 */ /* 0x040fe200000100b1 */
[----:B------:R-:W-:Y:S01]  /*4050*/  @P0 FFMA.FTZ R175, R96, R176, R175 ;  /* 0x000000b060af0223 */ /* 0x000fe200000100af */
[----:B--2---:R-:W-:Y:S01]  /*4060*/  @P1 FMUL.FTZ R151, R160, R151 ;  /* 0x00000097a0971220 */ /* 0x004fe20000410000 */
[----:B------:R-:W-:Y:S01]  /*4070*/  @P0 FFMA.FTZ R180, R96, R179, R180 ;  /* 0x000000b360b40223 */ /* 0x000fe200000100b4 */
[----:B------:R-:W1:Y:S01]  /*4080*/  @P1 LDC.64 R76, c[0x0][0x408] ;  /* 0x00010200ff4c1b82 */ /* 0x000e620000000a00 */
[----:B------:R-:W-:Y:S01]  /*4090*/  @P1 FMUL.FTZ R158, R159, R158 ;  /* 0x0000009e9f9e1220 */ /* 0x000fe20000410000 */
[----:B------:R-:W-:Y:S01]  /*40a0*/  @P1 FMUL.FTZ R150, R151, R150 ;  /* 0x0000009697961220 */ /* 0x000fe20000410000 */
[----:B0-----:R-:W-:Y:S01]  /*40b0*/  @P1 FMUL.FTZ R157, R149, R157 ;  /* 0x0000009d959d1220 */ /* 0x001fe20000410000 */
[----:B------:R-:W-:-:S02]  /*40c0*/  @P1 LOP3.LUT P4, RZ, R90, 0xff00, RZ, 0xc0, !PT ;  /* 0x0000ff005aff1812 */ /* 0x000fc4000788c0ff */
[----:B------:R-:W-:Y:S01]  /*40d0*/  @P1 LOP3.LUT P0, RZ, R90, 0xff, RZ, 0xc0, !PT ;  /* 0x000000ff5aff1812 */ /* 0x000fe2000780c0ff */
[----:B------:R-:W-:Y:S01]  /*40e0*/  @P1 FMUL.FTZ R156, R157, R156 ;  /* 0x0000009c9d9c1220 */ /* 0x000fe20000410000 */
[----:B------:R-:W0:Y:S01]  /*40f0*/  @P1 LDC.64 R78, c[0x0][0x408] ;  /* 0x00010200ff4e1b82 */ /* 0x000e220000000a00 */
[----:B---3--:R-:W-:Y:S01]  /*4100*/  @P1 FMUL.FTZ R155, R161, R155 ;  /* 0x0000009ba19b1220 */ /* 0x008fe20000410000 */
[----:B------:R-:W-:Y:S02]  /*4110*/  @P1 FSEL R150, R150, RZ, P4 ;  /* 0x000000ff96961208 */ /* 0x000fe40002000000 */
[----:B------:R-:W-:Y:S01]  /*4120*/  @P1 FSEL R158, R158, RZ, P0 ;  /* 0x000000ff9e9e1208 */ /* 0x000fe20000000000 */
[----:B------:R-:W-:Y:S01]  /*4130*/  @P1 FMUL.FTZ R154, R155, R154 ;  /* 0x0000009a9b9a1220 */ /* 0x000fe20000410000 */
[----:B------:R-:W-:Y:S01]  /*4140*/  @P1 LOP3.LUT P4, RZ, R90, 0xff0000, RZ, 0xc0, !PT ;  /* 0x00ff00005aff1812 */ /* 0x000fe2000788c0ff */
[----:B----4-:R-:W-:Y:S01]  /*4150*/  @P1 FMUL.FTZ R153, R174, R153 ;  /* 0x00000099ae991220 */ /* 0x010fe20000410000 */
[----:B------:R-:W-:-:S02]  /*4160*/  @P1 LOP3.LUT P5, RZ, R90, 0xff000000, RZ, 0xc0, !PT ;  /* 0xff0000005aff1812 */ /* 0x000fc400078ac0ff */
[----:B------:R-:W-:Y:S01]  /*4170*/  @P1 LOP3.LUT P0, RZ, R91, 0xff, RZ, 0xc0, !PT ;  /* 0x000000ff5bff1812 */ /* 0x000fe2000780c0ff */
[----:B------:R-:W-:Y:S01]  /*4180*/  @P1 FMUL.FTZ R152, R153, R152 ;  /* 0x0000009899981220 */ /* 0x000fe20000410000 */
[----:B------:R-:W-:Y:S02]  /*4190*/  @P1 FSEL R156, R156, RZ, P4 ;  /* 0x000000ff9c9c1208 */ /* 0x000fe40002000000 */
[----:B------:R-:W-:Y:S01]  /*41a0*/  @P1 FSEL R154, R154, RZ, P5 ;  /* 0x000000ff9a9a1208 */ /* 0x000fe20002800000 */
[----:B-1----:R-:W-:Y:S01]  /*41b0*/  @P1 FMUL.FTZ R77, R175, R77 ;  /* 0x0000004daf4d1220 */ /* 0x002fe20000410000 */
[C---:B------:R-:W-:Y:S02]  /*41c0*/  @P1 LOP3.LUT P4, RZ, R91.reuse, 0xff00, RZ, 0xc0, !PT ;  /* 0x0000ff005bff1812 */ /* 0x040fe4000788c0ff */
[----:B------:R-:W-:Y:S01]  /*41d0*/  @P1 LOP3.LUT P5, RZ, R91, 0xff0000, RZ, 0xc0, !PT ;  /* 0x00ff00005bff1812 */ /* 0x000fe200078ac0ff */
[----:B------:R-:W-:Y:S01]  /*41e0*/  @P1 FMUL.FTZ R76, R77, R76 ;  /* 0x0000004c4d4c1220 */ /* 0x000fe20000410000 */
[----:B------:R-:W-:-:S02]  /*41f0*/  @P1 FSEL R152, R152, RZ, P0 ;  /* 0x000000ff98981208 */ /* 0x000fc40000000000 */
[----:B------:R-:W-:Y:S01]  /*4200*/  @P1 F2FP.BF16.F32.PACK_AB R158, RZ, R158 ;  /* 0x0000009eff9e123e */ /* 0x000fe200000010ff */
[----:B0-----:R-:W-:Y:S01]  /*4210*/  @P1 FMUL.FTZ R79, R177, R79 ;  /* 0x0000004fb14f1220 */ /* 0x001fe20000410000 */
[----:B------:R-:W-:Y:S02]  /*4220*/  @P1 F2FP.BF16.F32.PACK_AB R156, RZ, R156 ;  /* 0x0000009cff9c123e */ /* 0x000fe400000010ff */
[----:B------:R-:W-:Y:S01]  /*4230*/  @P1 FSEL R76, R76, RZ, P4 ;  /* 0x000000ff4c4c1208 */ /* 0x000fe20002000000 */
[----:B------:R-:W-:Y:S01]  /*4240*/  @P1 FMUL.FTZ R78, R79, R78 ;  /* 0x0000004e4f4e1220 */ /* 0x000fe20000410000 */
[----:B------:R-:W-:Y:S02]  /*4250*/  @P1 F2FP.BF16.F32.PACK_AB R152, RZ, R152 ;  /* 0x00000098ff98123e */ /* 0x000fe400000010ff */
[----:B------:R-:W-:Y:S02]  /*4260*/  @P1 F2FP.BF16.F32.PACK_AB R150, RZ, R150 ;  /* 0x00000096ff96123e */ /* 0x000fe400000010ff */
[----:B------:R-:W-:-:S02]  /*4270*/  @P1 FSEL R78, R78, RZ, P5 ;  /* 0x000000ff4e4e1208 */ /* 0x000fc40002800000 */
[----:B------:R-:W-:Y:S02]  /*4280*/  @P1 F2FP.BF16.F32.PACK_AB R154, RZ, R154 ;  /* 0x0000009aff9a123e */ /* 0x000fe400000010ff */
[----:B------:R-:W-:Y:S02]  /*4290*/  @P1 F2FP.BF16.F32.PACK_AB R151, RZ, R76 ;  /* 0x0000004cff97123e */ /* 0x000fe400000010ff */
[----:B------:R-:W-:Y:S02]  /*42a0*/  @P1 F2FP.BF16.F32.PACK_AB R153, RZ, R78 ;  /* 0x0000004eff99123e */ /* 0x000fe400000010ff */
[----:B------:R-:W-:Y:S02]  /*42b0*/  @P1 PRMT R72, R158, 0x7610, R72 ;  /* 0x000076109e481816 */ /* 0x000fe40000000048 */
[----:B------:R-:W-:Y:S02]  /*42c0*/  @P1 PRMT R73, R156, 0x7610, R73 ;  /* 0x000076109c491816 */ /* 0x000fe40000000049 */
[----:B------:R-:W-:-:S02]  /*42d0*/  @P1 PRMT R74, R152, 0x7610, R74 ;  /* 0x00007610984a1816 */ /* 0x000fc4000000004a */
[----:B------:R-:W-:Y:S02]  /*42e0*/  F2FP.BF16.F32.PACK_AB R76, R160, R147 ;  /* 0x00000093a04c723e */ /* 0x000fe400000010ff */
[----:B------:R-:W-:Y:S02]  /*42f0*/  F2FP.BF16.F32.PACK_AB R77, R161, R149 ;  /* 0x00000095a14d723e */ /* 0x000fe400000010ff */
[----:B------:R-:W-:Y:S02]  /*4300*/  F2FP.BF16.F32.PACK_AB R78, R175, R174 ;  /* 0x000000aeaf4e723e */ /* 0x000fe400000010ff */
[----:B------:R-:W-:Y:S02]  /*4310*/  @P1 PRMT R72, R72, 0x5410, R150 ;  /* 0x0000541048481816 */ /* 0x000fe40000000096 */
[----:B------:R-:W-:Y:S02]  /*4320*/  @P1 PRMT R73, R73, 0x5410, R154 ;  /* 0x0000541049491816 */ /* 0x000fe4000000009a */
[----:B------:R-:W-:-:S02]  /*4330*/  F2FP.BF16.F32.PACK_AB R79, R180, R177 ;  /* 0x000000b1b44f723e */ /* 0x000fc400000010ff */
        /* <DEDUP_REMOVED lines=11> */
.L_x_547:
[----:B------:R-:W-:Y:S01]  /*43f0*/  ISETP.GT.AND P0, PT, R94, RZ, PT ;  /* 0x000000ff5e00720c */ /* 0x000fe20003f04270 */
[----:B------:R-:W1:Y:S01]  /*4400*/  @P1 LDC.64 R156, c[0x0][0x408] ;  /* 0x00010200ff9c1b82 */ /* 0x000e620000000a00 */
[C---:B------:R-:W-:Y:S01]  /*4410*/  PRMT R149, R4.reuse, 0x7632, R149 ;  /* 0x0000763204957816 */ /* 0x040fe20000000095 */
[----:B------:R-:W-:Y:S01]  /*4420*/  IMAD.U32 R147, R4, 0x10000, RZ ;  /* 0x0001000004937824 */ /* 0x000fe200078e00ff */
[----:B------:R-:W-:Y:S02]  /*4430*/  SHF.L.U32 R161, R5, 0x10, RZ ;  /* 0x0000001005a17819 */ /* 0x000fe400000006ff */
[----:B------:R-:W-:Y:S02]  /*4440*/  SHF.L.U32 R149, R149, 0x10, RZ ;  /* 0x0000001095957819 */ /* 0x000fe400000006ff */
[C---:B------:R-:W-:Y:S01]  /*4450*/  SHF.L.U32 R174, R6.reuse, 0x10, RZ ;  /* 0x0000001006ae7819 */ /* 0x040fe200000006ff */
[----:B------:R-:W2:Y:S01]  /*4460*/  @P1 LDC.64 R154, c[0x0][0x408] ;  /* 0x00010200ff9a1b82 */ /* 0x000ea20000000a00 */
[----:B------:R-:W-:-:S02]  /*4470*/  PRMT R175, R6, 0x7632, R175 ;  /* 0x0000763206af7816 */ /* 0x000fc400000000af */
[----:B------:R-:W-:Y:S01]  /*4480*/  SHF.L.U32 R176, R7, 0x10, RZ ;  /* 0x0000001007b07819 */ /* 0x000fe200000006ff */
[-CC-:B0-----:R-:W-:Y:S01]  /*4490*/  @P0 FFMA.FTZ R151, R111, R85.reuse, R86.reuse ;  /* 0x000000556f970223 */ /* 0x181fe20000010056 */
[-CC-:B------:R-:W-:Y:S01]  /*44a0*/  @P0 FFMA.FTZ R150, R122, R85.reuse, R86.reuse ;  /* 0x000000557a960223 */ /* 0x180fe20000010056 */
[-CC-:B------:R-:W-:Y:S01]  /*44b0*/  @P0 FFMA.FTZ R152, R124, R85.reuse, R86.reuse ;  /* 0x000000557c980223 */ /* 0x180fe20000010056 */
[----:B------:R-:W-:Y:S01]  /*44c0*/  @P0 FFMA.FTZ R159, R115, R85, R86 ;  /* 0x00000055739f0223 */ /* 0x000fe20000010056 */
[----:B------:R-:W-:Y:S01]  /*44d0*/  @P0 FADD.FTZ R151, R114, -R151 ;  /* 0x8000009772970221 */ /* 0x000fe20000010000 */
[----:B------:R-:W-:Y:S01]  /*44e0*/  @P0 FADD.FTZ R150, R119, -R150 ;  /* 0x8000009677960221 */ /* 0x000fe20000010000 */
[----:B------:R-:W-:Y:S01]  /*44f0*/  @P0 FADD.FTZ R153, R121, -R152 ;  /* 0x8000009879990221 */ /* 0x000fe20000010000 */
[----:B------:R-:W-:Y:S01]  /*4500*/  @P0 FADD.FTZ R159, R118, -R159 ;  /* 0x8000009f769f0221 */ /* 0x000fe20000010000 */
[C---:B------:R-:W-:Y:S01]  /*4510*/  @P0 FFMA.FTZ R147, R96.reuse, R151, R147 ;  /* 0x0000009760930223 */ /* 0x040fe20000010093 */
[C---:B------:R-:W-:Y:S01]  /*4520*/  @P0 FFMA.FTZ R149, R96.reuse, R150, R149 ;  /* 0x0000009660950223 */ /* 0x040fe20000010095 */
[----:B------:R-:W-:Y:S01]  /*4530*/  @P0 FFMA.FTZ R151, R113, R85, R86 ;  /* 0x0000005571970223 */ /* 0x000fe20000010056 */
[----:B------:R-:W-:Y:S01]  /*4540*/  PRMT R150, R5, 0x7632, R150 ;  /* 0x0000763205967816 */ /* 0x000fe20000000096 */
[----:B-1----:R-:W-:Y:S01]  /*4550*/  @P1 FMUL.FTZ R157, R147, R157 ;  /* 0x0000009d939d1220 */ /* 0x002fe20000410000 */
[----:B------:R-:W-:Y:S01]  /*4560*/  @P0 FFMA.FTZ R174, R96, R159, R174 ;  /* 0x0000009f60ae0223 */ /* 0x000fe200000100ae */
[----:B------:R-:W-:Y:S01]  /*4570*/  @P0 FADD.FTZ R151, R116, -R151 ;  /* 0x8000009774970221 */ /* 0x000fe20000010000 */
[----:B------:R-:W0:Y:S01]  /*4580*/  @P1 LDC.64 R158, c[0x0][0x408] ;  /* 0x00010200ff9e1b82 */ /* 0x000e220000000a00 */
[----:B------:R-:W-:-:S02]  /*4590*/  IMAD.U32 R160, R150, 0x10000, RZ ;  /* 0x0001000096a07824 */ /* 0x000fc400078e00ff */
[----:B------:R-:W-:Y:S01]  /*45a0*/  @P1 FMUL.FTZ R147, R157, R156 ;  /* 0x0000009c9d931220 */ /* 0x000fe20000410000 */
[----:B------:R-:W-:Y:S01]  /*45b0*/  @P0 FFMA.FTZ R161, R96, R151, R161 ;  /* 0x0000009760a10223 */ /* 0x000fe200000100a1 */
[----:B------:R-:W-:Y:S01]  /*45c0*/  @P0 FFMA.FTZ R178, R126, R85, R86 ;  /* 0x000000557eb20223 */ /* 0x000fe20000010056 */
[----:B------:R-:W-:Y:S01]  /*45d0*/  @P0 FFMA.FTZ R160, R96, R153, R160 ;  /* 0x0000009960a00223 */ /* 0x000fe200000100a0 */
[----:B--2---:R-:W-:Y:S01]  /*45e0*/  @P1 FMUL.FTZ R155, R149, R155 ;  /* 0x0000009b959b1220 */ /* 0x004fe20000410000 */
[----:B------:R-:W-:Y:S01]  /*45f0*/  @P0 FFMA.FTZ R177, R117, R85, R86 ;  /* 0x0000005575b10223 */ /* 0x000fe20000010056 */
[----:B------:R-:W1:Y:S01]  /*4600*/  @P1 LDC.64 R152, c[0x0][0x408] ;  /* 0x00010200ff981b82 */ /* 0x000e620000000a00 */
[----:B------:R-:W-:Y:S02]  /*4610*/  IMAD.U32 R175, R175, 0x10000, RZ ;  /* 0x00010000afaf7824 */ /* 0x000fe400078e00ff */
[----:B------:R-:W-:Y:S01]  /*4620*/  @P1 FMUL.FTZ R149, R155, R154 ;  /* 0x0000009a9b951220 */ /* 0x000fe20000410000 */
[----:B------:R-:W-:Y:S01]  /*4630*/  @P0 FADD.FTZ R178, R123, -R178 ;  /* 0x800000b27bb20221 */ /* 0x000fe20000010000 */
[----:B------:R-:W-:Y:S01]  /*4640*/  @P0 FADD.FTZ R177, R120, -R177 ;  /* 0x800000b178b10221 */ /* 0x000fe20000010000 */
[----:B------:R-:W-:-:S02]  /*4650*/  @P1 LOP3.LUT P4, RZ, R90, 0xff, RZ, 0xc0, !PT ;  /* 0x000000ff5aff1812 */ /* 0x000fc4000788c0ff */
[----:B------:R-:W-:Y:S01]  /*4660*/  @P1 LOP3.LUT P5, RZ, R90, 0xff00, RZ, 0xc0, !PT ;  /* 0x0000ff005aff1812 */ /* 0x000fe200078ac0ff */
[----:B------:R-:W2:Y:S01]  /*4670*/  @P1 LDC.64 R150, c[0x0][0x408] ;  /* 0x00010200ff961b82 */ /* 0x000ea20000000a00 */
[C---:B------:R-:W-:Y:S01]  /*4680*/  @P0 FFMA.FTZ R175, R96.reuse, R178, R175 ;  /* 0x000000b260af0223 */ /* 0x040fe200000100af */
[----:B------:R-:W-:Y:S01]  /*4690*/  @P0 FFMA.FTZ R176, R96, R177, R176 ;  /* 0x000000b160b00223 */ /* 0x000fe200000100b0 */
[----:B------:R-:W-:Y:S02]  /*46a0*/  @P1 FSEL R147, R147, RZ, P4 ;  /* 0x000000ff93931208 */ /* 0x000fe40002000000 */
[----:B------:R-:W-:Y:S02]  /*46b0*/  @P1 FSEL R149, R149, RZ, P5 ;  /* 0x000000ff95951208 */ /* 0x000fe40002800000 */
[C---:B------:R-:W-:Y:S01]  /*46c0*/  @P1 LOP3.LUT P6, RZ, R90.reuse, 0xff0000, RZ, 0xc0, !PT ;  /* 0x00ff00005aff1812 */ /* 0x040fe200078cc0ff */
[----:B------:R-:W3:Y:S01]  /*46d0*/  @P1 LDC.64 R156, c[0x0][0x408] ;  /* 0x00010200ff9c1b82 */ /* 0x000ee20000000a00 */
[----:B0-----:R-:W-:Y:S01]  /*46e0*/  @P1 FMUL.FTZ R159, R175, R159 ;  /* 0x0000009faf9f1220 */ /* 0x001fe20000410000 */
[----:B------:R-:W-:-:S02]  /*46f0*/  @P1 LOP3.LUT P4, RZ, R90, 0xff000000, RZ, 0xc0, !PT ;  /* 0xff0000005aff1812 */ /* 0x000fc4000788c0ff */
[----:B------:R-:W-:Y:S01]  /*4700*/  @P1 LOP3.LUT P5, RZ, R91, 0xff, RZ, 0xc0, !PT ;  /* 0x000000ff5bff1812 */ /* 0x000fe200078ac0ff */
[----:B------:R-:W-:Y:S01]  /*4710*/  @P1 FMUL.FTZ R158, R159, R158 ;  /* 0x0000009e9f9e1220 */ /* 0x000fe20000410000 */
[----:B------:R-:W-:Y:S02]  /*4720*/  @P1 F2FP.BF16.F32.PACK_AB R147, RZ, R147 ;  /* 0x00000093ff93123e */ /* 0x000fe400000010ff */
[----:B------:R-:W0:Y:S01]  /*4730*/  @P1 LDC.64 R154, c[0x0][0x408] ;  /* 0x00010200ff9a1b82 */ /* 0x000e220000000a00 */
[----:B-1----:R-:W-:Y:S01]  /*4740*/  @P1 FMUL.FTZ R153, R161, R153 ;  /* 0x00000099a1991220 */ /* 0x002fe20000410000 */
[----:B------:R-:W-:Y:S02]  /*4750*/  @P1 F2FP.BF16.F32.PACK_AB R149, RZ, R149 ;  /* 0x00000095ff95123e */ /* 0x000fe400000010ff */
[----:B------:R-:W-:Y:S01]  /*4760*/  @P1 PRMT R72, R147, 0x7610, R72 ;  /* 0x0000761093481816 */ /* 0x000fe20000000048 */
[----:B------:R-:W-:Y:S01]  /*4770*/  @P1 FMUL.FTZ R152, R153, R152 ;  /* 0x0000009899981220 */ /* 0x000fe20000410000 */
[----:B--2---:R-:W-:-:S02]  /*4780*/  @P1 FMUL.FTZ R151, R160, R151 ;  /* 0x00000097a0971220 */ /* 0x004fc40000410000 */
[----:B------:R-:W-:Y:S02]  /*4790*/  @P1 PRMT R72, R72, 0x5410, R149 ;  /* 0x0000541048481816 */ /* 0x000fe40000000095 */
[----:B------:R-:W-:Y:S01]  /*47a0*/  @P1 FSEL R152, R152, RZ, P6 ;  /* 0x000000ff98981208 */ /* 0x000fe20003000000 */
[----:B------:R-:W-:Y:S01]  /*47b0*/  @P1 FMUL.FTZ R150, R151, R150 ;  /* 0x0000009697961220 */ /* 0x000fe20000410000 */
[C---:B------:R-:W-:Y:S02]  /*47c0*/  @P1 LOP3.LUT P6, RZ, R91.reuse, 0xff00, RZ, 0xc0, !PT ;  /* 0x0000ff005bff1812 */ /* 0x040fe400078cc0ff */
[----:B------:R-:W-:Y:S01]  /*47d0*/  @P1 F2FP.BF16.F32.PACK_AB R152, RZ, R152 ;  /* 0x00000098ff98123e */ /* 0x000fe200000010ff */
[----:B---3--:R-:W-:Y:S01]  /*47e0*/  @P1 FMUL.FTZ R157, R174, R157 ;  /* 0x0000009dae9d1220 */ /* 0x008fe20000410000 */
[----:B------:R-:W-:Y:S02]  /*47f0*/  @P1 FSEL R150, R150, RZ, P4 ;  /* 0x000000ff96961208 */ /* 0x000fe40002000000 */
[----:B------:R-:W-:Y:S01]  /*4800*/  @P1 LOP3.LUT P4, RZ, R91, 0xff0000, RZ, 0xc0, !PT ;  /* 0x00ff00005bff1812 */ /* 0x000fe2000788c0ff */
[----:B------:R-:W-:Y:S01]  /*4810*/  @P1 FMUL.FTZ R156, R157, R156 ;  /* 0x0000009c9d9c1220 */ /* 0x000fe20000410000 */
[----:B------:R-:W-:-:S02]  /*4820*/  @P1 FSEL R158, R158, RZ, P6 ;  /* 0x000000ff9e9e1208 */ /* 0x000fc40003000000 */
[----:B------:R-:W-:Y:S01]  /*4830*/  @P1 F2FP.BF16.F32.PACK_AB R150, RZ, R150 ;  /* 0x00000096ff96123e */ /* 0x000fe200000010ff */
[----:B0-----:R-:W-:Y:S01]  /*4840*/  @P1 FMUL.FTZ R155, R176, R155 ;  /* 0x0000009bb09b1220 */ /* 0x001fe20000410000 */
[----:B------:R-:W-:Y:S02]  /*4850*/  @P1 FSEL R156, R156, RZ, P5 ;  /* 0x000000ff9c9c1208 */ /* 0x000fe40002800000 */
[----:B------:R-:W-:Y:S01]  /*4860*/  @P1 F2FP.BF16.F32.PACK_AB R158, RZ, R158 ;  /* 0x0000009eff9e123e */ /* 0x000fe200000010ff */
[----:B------:R-:W-:Y:S01]  /*4870*/  @P1 FMUL.FTZ R154, R155, R154 ;  /* 0x0000009a9b9a1220 */ /* 0x000fe20000410000 */
[----:B------:R-:W-:Y:S02]  /*4880*/  @P1 F2FP.BF16.F32.PACK_AB R156, RZ, R156 ;  /* 0x0000009cff9c123e */ /* 0x000fe400000010ff */
[----:B------:R-:W-:Y:S02]  /*4890*/  @P1 PRMT R73, R152, 0x7610, R73 ;  /* 0x0000761098491816 */ /* 0x000fe40000000049 */
[----:B------:R-:W-:-:S02]  /*48a0*/  @P1 FSEL R154, R154, RZ, P4 ;  /* 0x000000ff9a9a1208 */ /* 0x000fc40002000000 */
[----:B------:R-:W-:Y:S02]  /*48b0*/  @P1 PRMT R74, R156, 0x7610, R74 ;  /* 0x000076109c4a1816 */ /* 0x000fe4000000004a */
[----:B------:R-:W-:Y:S02]  /*48c0*/  @P1 F2FP.BF16.F32.PACK_AB R154, RZ, R154 ;  /* 0x0000009aff9a123e */ /* 0x000fe400000010ff */
[----:B------:R-:W-:Y:S02]  /*48d0*/  @P1 PRMT R73, R73, 0x5410, R150 ;  /* 0x0000541049491816 */ /* 0x000fe40000000096 */
[----:B------:R-:W-:Y:S02]  /*48e0*/  @P1 PRMT R74, R74, 0x5410, R158 ;  /* 0x000054104a4a1816 */ /* 0x000fe4000000009e */
[----:B------:R-:W-:Y:S01]  /*48f0*/  @P1 PRMT R75, R154, 0x7610, R75 ;  /* 0x000076109a4b1816 */ /* 0x000fe2000000004b */
[----:B------:R-:W-:Y:S06]  /*4900*/  @!P1 BRA `(.L_x_548) ;  /* 0x0000000c007c9947 */ /* 0x000fec0003800000 */
[----:B------:R-:W-:Y:S01]  /*4910*/  PRMT R147, R7, 0x7632, R147 ;  /* 0x0000763207937816 */ /* 0x000fe20000000093 */
[----:B------:R-:W-:-:S03]  /*4920*/  @P0 FFMA.FTZ R150, R132, R85, R86 ;  /* 0x0000005584960223 */ /* 0x000fc60000010056 */
[----:B------:R-:W-:Y:S01]  /*4930*/  SHF.L.U32 R147, R147, 0x10, RZ ;  /* 0x0000001093937819 */ /* 0x000fe200000006ff */
        /* <DEDUP_REMOVED lines=10> */
.L_x_546:
[----:B------:R-:W-:-:S04]  /*49e0*/  UISETP.NE.U32.AND UP0, UPT, UR20, URZ, UPT ;  /* 0x000000ff1400728c */ /* 0x000fc8000bf05070 */
[----:B------:R-:W-:-:S06]  /*49f0*/  UISETP.NE.AND.EX UP0, UPT, UR21, URZ, UPT, UP0 ;  /* 0x000000ff1500728c */ /* 0x000fcc000bf05300 */
[----:B------:R-:W-:-:S13]  /*4a00*/  PLOP3.LUT P3, PT, PT, PT, UP0, 0x80, 0x8 ;  /* 0x000000000008781c */ /* 0x000fda0003f6f008 */
[----:B------:R-:W-:Y:S05]  /*4a10*/  @!P3 BRA `(.L_x_549) ;  /* 0x00000004007cb947 */ /* 0x000fea0003800000 */
[----:B0-----:R-:W0:Y:S01]  /*4a20*/  @P1 LDC.64 R78, c[0x0][0x408] ;  /* 0x00010200ff4e1b82 */ /* 0x001e220000000a00 */
[-CC-:B------:R-:W-:Y:S01]  /*4a30*/  FFMA.FTZ R77, R111, R85.reuse, R86.reuse ;  /* 0x000000556f4d7223 */ /* 0x180fe20000010056 */
[-CC-:B------:R-:W-:Y:S01]  /*4a40*/  FFMA.FTZ R76, R122, R85.reuse, R86.reuse ;  /* 0x000000557a4c7223 */ /* 0x180fe20000010056 */
[----:B------:R-:W-:Y:S01]  /*4a50*/  ISETP.GT.AND P0, PT, R94, RZ, PT ;  /* 0x000000ff5e00720c */ /* 0x000fe20003f04270 */
[-C--:B------:R-:W-:Y:S01]  /*4a60*/  FFMA.FTZ R157, R113, R85.reuse, R86 ;  /* 0x00000055719d7223 */ /* 0x080fe20000010056 */
[----:B------:R-:W-:Y:S01]  /*4a70*/  FADD.FTZ R77, R114, -R77 ;  /* 0x8000004d724d7221 */ /* 0x000fe20000010000 */
[----:B------:R-:W-:Y:S01]  /*4a80*/  FADD.FTZ R147, R119, -R76 ;  /* 0x8000004c77937221 */ /* 0x000fe20000010000 */
[----:B------:R-:W-:Y:S01]  /*4a90*/  FFMA.FTZ R156, R124, R85, R86 ;  /* 0x000000557c9c7223 */ /* 0x000fe20000010056 */
[----:B------:R-:W1:Y:S01]  /*4aa0*/  @P1 LDC.64 R150, c[0x0][0x408] ;  /* 0x00010200ff961b82 */ /* 0x000e620000000a00 */
[C---:B------:R-:W-:Y:S01]  /*4ab0*/  FMUL.FTZ R76, R96.reuse, R77 ;  /* 0x0000004d604c7220 */ /* 0x040fe20000410000 */
[----:B------:R-:W-:Y:S01]  /*4ac0*/  FMUL.FTZ R77, R96, R147 ;  /* 0x00000093604d7220 */ /* 0x000fe20000410000 */
[----:B------:R-:W-:Y:S01]  /*4ad0*/  FADD.FTZ R157, R116, -R157 ;  /* 0x8000009d749d7221 */ /* 0x000fe20000010000 */
[----:B------:R-:W-:Y:S01]  /*4ae0*/  FADD.FTZ R159, R121, -R156 ;  /* 0x8000009c799f7221 */ /* 0x000fe20000010000 */
[--C-:B------:R-:W-:Y:S01]  /*4af0*/  FFMA.FTZ R179, R117, R85, R86.reuse ;  /* 0x0000005575b37223 */ /* 0x100fe20000010056 */
[----:B------:R-:W-:Y:S01]  /*4b00*/  FSEL R160, R76, RZ, P0 ;  /* 0x000000ff4ca07208 */ /* 0x000fe20000000000 */
[----:B------:R-:W-:Y:S01]  /*4b10*/  FMUL.FTZ R156, R96, R157 ;  /* 0x0000009d609c7220 */ /* 0x000fe20000410000 */
[----:B------:R-:W-:Y:S01]  /*4b20*/  FSEL R161, R77, RZ, P0 ;  /* 0x000000ff4da17208 */ /* 0x000fe20000000000 */
[----:B------:R-:W2:Y:S01]  /*4b30*/  @P1 LDC.64 R152, c[0x0][0x408] ;  /* 0x00010200ff981b82 */ /* 0x000ea20000000a00 */
[-CC-:B------:R-:W-:Y:S01]  /*4b40*/  FFMA.FTZ R175, R115, R85.reuse, R86.reuse ;  /* 0x0000005573af7223 */ /* 0x180fe20000010056 */
[----:B------:R-:W-:Y:S01]  /*4b50*/  FADD.FTZ R179, R120, -R179 ;  /* 0x800000b378b37221 */ /* 0x000fe20000010000 */
[----:B------:R-:W-:Y:S01]  /*4b60*/  FFMA.FTZ R158, R126, R85, R86 ;  /* 0x000000557e9e7223 */ /* 0x000fe20000010056 */
[----:B------:R-:W-:Y:S01]  /*4b70*/  FSEL R174, R156, RZ, P0 ;  /* 0x000000ff9cae7208 */ /* 0x000fe20000000000 */
[----:B------:R-:W-:Y:S01]  /*4b80*/  FADD.FTZ R175, R118, -R175 ;  /* 0x800000af76af7221 */ /* 0x000fe20000010000 */
[C---:B------:R-:W-:Y:S01]  /*4b90*/  FMUL.FTZ R157, R96.reuse, R159 ;  /* 0x0000009f609d7220 */ /* 0x040fe20000410000 */
[----:B0-----:R-:W-:Y:S01]  /*4ba0*/  @P1 FMUL.FTZ R79, R161, R79 ;  /* 0x0000004fa14f1220 */ /* 0x001fe20000410000 */
[----:B------:R-:W0:Y:S01]  /*4bb0*/  @P1 LDC.64 R76, c[0x0][0x408] ;  /* 0x00010200ff4c1b82 */ /* 0x000e220000000a00 */
[C---:B------:R-:W-:Y:S01]  /*4bc0*/  FMUL.FTZ R159, R96.reuse, R179 ;  /* 0x000000b3609f7220 */ /* 0x040fe20000410000 */
[----:B------:R-:W-:Y:S01]  /*4bd0*/  FADD.FTZ R177, R123, -R158 ;  /* 0x8000009e7bb17221 */ /* 0x000fe20000010000 */
[----:B------:R-:W-:Y:S01]  /*4be0*/  @P1 FMUL.FTZ R149, R79, R78 ;  /* 0x0000004e4f951220 */ /* 0x000fe20000410000 */
[C---:B------:R-:W-:Y:S01]  /*4bf0*/  FMUL.FTZ R158, R96.reuse, R175 ;  /* 0x000000af609e7220 */ /* 0x040fe20000410000 */
[----:B------:R-:W-:Y:S01]  /*4c00*/  FSEL R157, R157, RZ, P0 ;  /* 0x000000ff9d9d7208 */ /* 0x000fe20000000000 */
[----:B------:R-:W-:Y:S01]  /*4c10*/  FMUL.FTZ R156, R96, R177 ;  /* 0x000000b1609c7220 */ /* 0x000fe20000410000 */
[----:B-1----:R-:W-:Y:S01]  /*4c20*/  @P1 FMUL.FTZ R151, R160, R151 ;  /* 0x00000097a0971220 */ /* 0x002fe20000410000 */
[----:B------:R-:W1:Y:S01]  /*4c30*/  @P1 LDC.64 R78, c[0x0][0x408] ;  /* 0x00010200ff4e1b82 */ /* 0x000e620000000a00 */
[----:B------:R-:W-:-:S02]  /*4c40*/  FSEL R176, R159, RZ, P0 ;  /* 0x000000ff9fb07208 */ /* 0x000fc40000000000 */
[----:B------:R-:W-:Y:S01]  /*4c50*/  @P1 FMUL.FTZ R147, R151, R150 ;  /* 0x0000009697931220 */ /* 0x000fe20000410000 */
[----:B------:R-:W-:Y:S02]  /*4c60*/  FSEL R158, R158, RZ, P0 ;  /* 0x000000ff9e9e7208 */ /* 0x000fe40000000000 */
[----:B------:R-:W-:Y:S02]  /*4c70*/  @P1 LOP3.LUT P4, RZ, R90, 0xff0000, RZ, 0xc0, !PT ;  /* 0x00ff00005aff1812 */ /* 0x000fe4000788c0ff */
[----:B------:R-:W3:Y:S01]  /*4c80*/  @P1 LDC.64 R150, c[0x0][0x408] ;  /* 0x00010200ff961b82 */ /* 0x000ee20000000a00 */
[----:B------:R-:W-:Y:S01]  /*4c90*/  FSEL R156, R156, RZ, P0 ;  /* 0x000000ff9c9c7208 */ /* 0x000fe20000000000 */
[----:B--2---:R-:W-:Y:S01]  /*4ca0*/  @P1 FMUL.FTZ R153, R157, R153 ;  /* 0x000000999d991220 */ /* 0x004fe20000410000 */
[C---:B------:R-:W-:Y:S02]  /*4cb0*/  @P1 LOP3.LUT P6, RZ, R90.reuse, 0xff, RZ, 0xc0, !PT ;  /* 0x000000ff5aff1812 */ /* 0x040fe400078cc0ff */
[----:B------:R-:W-:Y:S01]  /*4cc0*/  @P1 LOP3.LUT P5, RZ, R90, 0xff00, RZ, 0xc0, !PT ;  /* 0x0000ff005aff1812 */ /* 0x000fe200078ac0ff */
[----:B------:R-:W-:Y:S01]  /*4cd0*/  @P1 FMUL.FTZ R152, R153, R152 ;  /* 0x0000009899981220 */ /* 0x000fe20000410000 */
[----:B------:R-:W-:Y:S01]  /*4ce0*/  @P1 FSEL R147, R147, RZ, P6 ;  /* 0x000000ff93931208 */ /* 0x000fe20003000000 */
[----:B------:R-:W2:Y:S01]  /*4cf0*/  @P1 LDC.64 R154, c[0x0][0x408] ;  /* 0x00010200ff9a1b82 */ /* 0x000ea20000000a00 */
[----:B0-----:R-:W-:Y:S01]  /*4d00*/  @P1 FMUL.FTZ R77, R174, R77 ;  /* 0x0000004dae4d1220 */ /* 0x001fe20000410000 */
[----:B------:R-:W-:-:S02]  /*4d10*/  @P1 LOP3.LUT P6, RZ, R90, 0xff000000, RZ, 0xc0, !PT ;  /* 0xff0000005aff1812 */ /* 0x000fc400078cc0ff */
[----:B------:R-:W-:Y:S01]  /*4d20*/  @P1 FSEL R149, R149, RZ, P5 ;  /* 0x000000ff95951208 */ /* 0x000fe20002800000 */
[----:B------:R-:W-:Y:S01]  /*4d30*/  @P1 FMUL.FTZ R76, R77, R76 ;  /* 0x0000004c4d4c1220 */ /* 0x000fe20000410000 */
[----:B------:R-:W-:Y:S01]  /*4d40*/  @P1 FSEL R152, R152, RZ, P6 ;  /* 0x000000ff98981208 */ /* 0x000fe20003000000 */
[----:B-1----:R-:W-:Y:S01]  /*4d50*/  @P1 FMUL.FTZ R79, R176, R79 ;  /* 0x0000004fb04f1220 */ /* 0x002fe20000410000 */
[----:B------:R-:W-:Y:S02]  /*4d60*/  @P1 LOP3.LUT P5, RZ, R91, 0xff00, RZ, 0xc0, !PT ;  /* 0x0000ff005bff1812 */ /* 0x000fe400078ac0ff */
[----:B------:R-:W-:Y:S01]  /*4d70*/  @P1 FSEL R76, R76, RZ, P4 ;  /* 0x000000ff4c4c1208 */ /* 0x000fe20002000000 */
[----:B------:R-:W-:Y:S01]  /*4d80*/  @P1 FMUL.FTZ R78, R79, R78 ;  /* 0x0000004e4f4e1220 */ /* 0x000fe20000410000 */
[C---:B------:R-:W-:Y:S02]  /*4d90*/  @P1 LOP3.LUT P4, RZ, R91.reuse, 0xff, RZ, 0xc0, !PT ;  /* 0x000000ff5bff1812 */ /* 0x040fe4000788c0ff */
[----:B------:R-:W-:Y:S01]  /*4da0*/  @P1 F2FP.BF16.F32.PACK_AB R79, RZ, R76 ;  /* 0x0000004cff4f123e */ /* 0x000fe200000010ff */
[----:B---3--:R-:W-:Y:S01]  /*4db0*/  @P1 FMUL.FTZ R151, R158, R151 ;  /* 0x000000979e971220 */ /* 0x008fe20000410000 */
[----:B------:R-:W-:Y:S01]  /*4dc0*/  FFMA.FTZ R76, R132, R85, R86 ;  /* 0x00000055844c7223 */ /* 0x000fe20000010056 */
[----:B------:R-:W-:-:S02]  /*4dd0*/  @P1 LOP3.LUT P6, RZ, R91, 0xff0000, RZ, 0xc0, !PT ;  /* 0x00ff00005bff1812 */ /* 0x000fc400078cc0ff */
[----:B------:R-:W-:Y:S01]  /*4de0*/  @P1 FMUL.FTZ R150, R151, R150 ;  /* 0x0000009697961220 */ /* 0x000fe20000410000 */
[----:B------:R-:W-:Y:S01]  /*4df0*/  FADD.FTZ R153, R125, -R76 ;  /* 0x8000004c7d997221 */ /* 0x000fe20000010000 */
[----:B------:R-:W-:Y:S01]  /*4e00*/  @P1 F2FP.BF16.F32.PACK_AB R147, RZ, R147 ;  /* 0x00000093ff93123e */ /* 0x000fe200000010ff */
[----:B--2---:R-:W-:Y:S02]  /*4e10*/  @P1 FMUL.FTZ R155, R156, R155 ;  /* 0x0000009b9c9b1220 */ /* 0x004fe40000410000 */
[----:B------:R-:W-:Y:S01]  /*4e20*/  @P1 FSEL R150, R150, RZ, P4 ;  /* 0x000000ff96961208 */ /* 0x000fe20002000000 */
[----:B------:R-:W-:Y:S01]  /*4e30*/  FMUL.FTZ R153, R96, R153 ;  /* 0x0000009960997220 */ /* 0x000fe20000410000 */
[----:B------:R-:W-:Y:S01]  /*4e40*/  @P1 FSEL R78, R78, RZ, P6 ;  /* 0x000000ff4e4e1208 */ /* 0x000fe20003000000 */
[----:B------:R-:W-:Y:S01]  /*4e50*/  @P1 FMUL.FTZ R154, R155, R154 ;  /* 0x0000009a9b9a1220 */ /* 0x000fe20000410000 */
[----:B------:R-:W-:Y:S02]  /*4e60*/  @P1 F2FP.BF16.F32.PACK_AB R150, RZ, R150 ;  /* 0x00000096ff96123e */ /* 0x000fe400000010ff */
[----:B------:R-:W-:-:S02]  /*4e70*/  @P1 F2FP.BF16.F32.PACK_AB R149, RZ, R149 ;  /* 0x00000095ff95123e */ /* 0x000fc400000010ff */
[----:B------:R-:W-:Y:S02]  /*4e80*/  @P1 FSEL R154, R154, RZ, P5 ;  /* 0x000000ff9a9a1208 */ /* 0x000fe40002800000 */
[----:B------:R-:W-:Y:S02]  /*4e90*/  @P1 F2FP.BF16.F32.PACK_AB R152, RZ, R152 ;  /* 0x00000098ff98123e */ /* 0x000fe400000010ff */
[----:B------:R-:W-:Y:S02]  /*4ea0*/  @P1 F2FP.BF16.F32.PACK_AB R154, RZ, R154 ;  /* 0x0000009aff9a123e */ /* 0x000fe400000010ff */
[----:B------:R-:W-:Y:S02]  /*4eb0*/  @P1 F2FP.BF16.F32.PACK_AB R151, RZ, R78 ;  /* 0x0000004eff97123e */ /* 0x000fe400000010ff */
[----:B------:R-:W-:Y:S02]  /*4ec0*/  @P1 PRMT R72, R147, 0x7610, R72 ;  /* 0x0000761093481816 */ /* 0x000fe40000000048 */
[----:B------:R-:W-:-:S02]  /*4ed0*/  FSEL R153, R153, RZ, P0 ;  /* 0x000000ff99997208 */ /* 0x000fc40000000000 */
[----:B------:R-:W-:Y:S02]  /*4ee0*/  @P1 PRMT R73, R79, 0x7610, R73 ;  /* 0x000076104f491816 */ /* 0x000fe40000000049 */
[----:B------:R-:W-:Y:S02]  /*4ef0*/  @P1 PRMT R74, R150, 0x7610, R74 ;  /* 0x00007610964a1816 */ /* 0x000fe4000000004a */
[----:B------:R-:W-:Y:S02]  /*4f00*/  F2FP.BF16.F32.PACK_AB R76, R161, R160 ;  /* 0x000000a0a14c723e */ /* 0x000fe400000010ff */
[----:B------:R-:W-:Y:S02]  /*4f10*/  F2FP.BF16.F32.PACK_AB R77, R157, R174 ;  /* 0x000000ae9d4d723e */ /* 0x000fe400000010ff */
[----:B------:R-:W-:Y:S02]  /*4f20*/  F2FP.BF16.F32.PACK_AB R78, R156, R158 ;  /* 0x0000009e9c4e723e */ /* 0x000fe400000010ff */
[----:B------:R-:W-:-:S02]  /*4f30*/  @P1 PRMT R72, R72, 0x5410, R149 ;  /* 0x0000541048481816 */ /* 0x000fc40000000095 */
        /* <DEDUP_REMOVED lines=13> */
.L_x_549:
        /* <DEDUP_REMOVED lines=12> */
[----:B0-----:R-:W-:-:S07]  /*50d0*/  PRMT R72, R147, 0x7610, R72 ;  /* 0x0000761093487816 */ /* 0x001fce0000000048 */
.L_x_551:
[----:B------:R-:W-:Y:S05]  /*50e0*/  BSYNC.RECONVERGENT B2 ;  /* 0x0000000000027941 */ /* 0x000fea0003800200 */
.L_x_550:
[----:B------:R-:W-:Y:S04]  /*50f0*/  BSSY.RECONVERGENT B2, `(.L_x_552) ;  /* 0x000000d000027945 */ /* 0x000fe80003800200 */
[----:B------:R-:W-:Y:S05]  /*5100*/  @!P1 BRA `(.L_x_553) ;  /* 0x00000000002c9947 */ /* 0x000fea0003800000 */
[----:B0-----:R-:W-:Y:S01]  /*5110*/  FFMA.FTZ R150, R122, R85, R86 ;  /* 0x000000557a967223 */ /* 0x001fe20000010056 */
        /* <DEDUP_REMOVED lines=10> */
.L_x_553:
[----:B------:R-:W-:Y:S05]  /*51c0*/  BSYNC.RECONVERGENT B2 ;  /* 0x0000000000027941 */ /* 0x000fea0003800200 */
.L_x_552:
        /* <DEDUP_REMOVED lines=13> */
.L_x_555:
[----:B------:R-:W-:Y:S05]  /*52a0*/  BSYNC.RECONVERGENT B2 ;  /* 0x0000000000027941 */ /* 0x000fea0003800200 */
.L_x_554:
        /* <DEDUP_REMOVED lines=13> */
.L_x_557:
[----:B------:R-:W-:Y:S05]  /*5380*/  BSYNC.RECONVERGENT B2 ;  /* 0x0000000000027941 */ /* 0x000fea0003800200 */
.L_x_556:
        /* <DEDUP_REMOVED lines=13> */
.L_x_559:
[----:B------:R-:W-:Y:S05]  /*5460*/  BSYNC.RECONVERGENT B2 ;  /* 0x0000000000027941 */ /* 0x000fea0003800200 */
.L_x_558:
        /* <DEDUP_REMOVED lines=13> */
.L_x_561:
[----:B------:R-:W-:Y:S05]  /*5540*/  BSYNC.RECONVERGENT B2 ;  /* 0x0000000000027941 */ /* 0x000fea0003800200 */
.L_x_560:
        /* <DEDUP_REMOVED lines=13> */
.L_x_563:
[----:B------:R-:W-:Y:S05]  /*5620*/  BSYNC.RECONVERGENT B2 ;  /* 0x0000000000027941 */ /* 0x000fea0003800200 */
.L_x_562:
[----:B------:R-:W-:Y:S05]  /*5630*/  @!P1 BRA `(.L_x_548) ;  /* 0x0000000000309947 */ /* 0x000fea0003800000 */
[----:B0-----:R-:W-:Y:S01]  /*5640*/  FFMA.FTZ R150, R132, R85, R86 ;  /* 0x0000005584967223 */ /* 0x001fe20000010056 */
        /* <DEDUP_REMOVED lines=10> */
[----:B------:R-:W-:-:S07]  /*56f0*/  PRMT R75, R75, 0x5410, R147 ;  /* 0x000054104b4b7816 */ /* 0x000fce0000000093 */
.L_x_548:
[----:B------:R-:W-:Y:S05]  /*5700*/  BSYNC.RECONVERGENT B0 ;  /* 0x0000000000007941 */ /* 0x000fea0003800200 */
.L_x_545:
        /* <DEDUP_REMOVED lines=8> */
.L_x_544:
[----:B------:R-:W-:Y:S05]  /*5790*/  BSYNC.RECONVERGENT B1 ;  /* 0x0000000000017941 */ /* 0x000fea0003800200 */
.L_x_543:
        /* <DEDUP_REMOVED lines=11> */
[----:B0-2---:R-:W0:Y:S01]  /*5850*/  @P1 LDC.64 R152, c[0x0][0x408] ;  /* 0x00010200ff981b82 */ /* 0x005e220000000a00 */
[C---:B------:R-:W-:Y:S02]  /*5860*/  SHF.L.U32 R147, R68.reuse, 0x10, RZ ;  /* 0x0000001044937819 */ /* 0x040fe400000006ff */
[----:B------:R-:W-:Y:S02]  /*5870*/  PRMT R76, R68, 0x7632, R76 ;  /* 0x00007632444c7816 */ /* 0x000fe4000000004c */
        /* <DEDUP_REMOVED lines=8> */
[-CC-:B------:R-:W-:Y:S01]  /*5900*/  @P0 FFMA.FTZ R158, R144, R85.reuse, R86.reuse ;  /* 0x00000055909e0223 */ /* 0x180fe20000010056 */
[----:B------:R-:W-:Y:S01]  /*5910*/  @P0 FADD.FTZ R77, R134, -R77 ;  /* 0x8000004d864d0221 */ /* 0x000fe20000010000 */
[-CC-:B------:R-:W-:Y:S01]  /*5920*/  @P0 FFMA.FTZ R161, R135, R85.reuse, R86.reuse ;  /* 0x0000005587a10223 */ /* 0x180fe20000010056 */
[-CC-:B------:R-:W-:Y:S01]  /*5930*/  @P0 FFMA.FTZ R176, R146, R85.reuse, R86.reuse ;  /* 0x0000005592b00223 */ /* 0x180fe20000010056 */
[-CC-:B------:R-:W-:Y:S01]  /*5940*/  @P0 FFMA.FTZ R178, R148, R85.reuse, R86.reuse ;  /* 0x0000005594b20223 */ /* 0x180fe20000010056 */
[----:B------:R-:W-:Y:S01]  /*5950*/  @P0 FFMA.FTZ R175, R137, R85, R86 ;  /* 0x0000005589af0223 */ /* 0x000fe20000010056 */
[----:B------:R-:W-:Y:S01]  /*5960*/  @P0 FFMA.FTZ R147, R96, R77, R147 ;  /* 0x0000004d60930223 */ /* 0x000fe20000010093 */
[----:B------:R-:W-:-:S02]  /*5970*/  IMAD.U32 R85, R76, 0x10000, RZ ;  /* 0x000100004c557824 */ /* 0x000fc400078e00ff */
[----:B------:R-:W-:Y:S01]  /*5980*/  @P0 FADD.FTZ R78, R139, -R78 ;  /* 0x8000004e8b4e0221 */ /* 0x000fe20000010000 */
[----:B------:R-:W-:Y:S01]  /*5990*/  @P0 FADD.FTZ R79, R136, -R79 ;  /* 0x8000004f884f0221 */ /* 0x000fe20000010000 */
[----:B------:R-:W-:Y:S01]  /*59a0*/  PRMT R76, R69, 0x7632, R76 ;  /* 0x00007632454c7816 */ /* 0x000fe2000000004c */
[----:B------:R-:W2:Y:S01]  /*59b0*/  @P1 LDC.64 R154, c[0x0][0x408] ;  /* 0x00010200ff9a1b82 */ /* 0x000ea20000000a00 */
[----:B------:R-:W-:Y:S01]  /*59c0*/  PRMT R77, R70, 0x7632, R77 ;  /* 0x00007632464d7816 */ /* 0x000fe2000000004d */
[C---:B------:R-:W-:Y:S01]  /*59d0*/  @P0 FFMA.FTZ R85, R96.reuse, R78, R85 ;  /* 0x0000004e60550223 */ /* 0x040fe20000010055 */
[----:B------:R-:W-:Y:S01]  /*59e0*/  @P0 FFMA.FTZ R94, R96, R79, R94 ;  /* 0x0000004f605e0223 */ /* 0x000fe2000001005e */
[----:B------:R-:W-:Y:S01]  /*59f0*/  SHF.L.U32 R149, R76, 0x10, RZ ;  /* 0x000000104c957819 */ /* 0x000fe200000006ff */
[----:B------:R-:W-:Y:S01]  /*5a00*/  @P0 FADD.FTZ R160, R138, -R161 ;  /* 0x800000a18aa00221 */ /* 0x000fe20000010000 */
[----:B------:R-:W-:Y:S02]  /*5a10*/  IMAD.U32 R174, R77, 0x10000, RZ ;  /* 0x000100004dae7824 */ /* 0x000fe400078e00ff */
[----:B------:R-:W-:Y:S01]  /*5a20*/  @P0 FADD.FTZ R161, R143, -R176 ;  /* 0x800000b08fa10221 */ /* 0x000fe20000010000 */
[----:B------:R-:W3:Y:S01]  /*5a30*/  @P1 LDC.64 R86, c[0x0][0x408] ;  /* 0x00010200ff561b82 */ /* 0x000ee20000000a00 */
[----:B------:R-:W-:Y:S01]  /*5a40*/  @P0 FADD.FTZ R158, R141, -R158 ;  /* 0x8000009e8d9e0221 */ /* 0x000fe20000010000 */
[----:B0-----:R-:W-:Y:S01]  /*5a50*/  @P1 FMUL.FTZ R153, R85, R153 ;  /* 0x0000009955991220 */ /* 0x001fe20000410000 */
[C---:B------:R-:W-:Y:S01]  /*5a60*/  @P0 FFMA.FTZ R174, R96.reuse, R161, R174 ;  /* 0x000000a160ae0223 */ /* 0x040fe200000100ae */
[----:B------:R-:W-:Y:S01]  /*5a70*/  SHF.L.U32 R161, R71, 0x10, RZ ;  /* 0x0000001047a17819 */ /* 0x000fe200000006ff */
[----:B------:R-:W-:Y:S01]  /*5a80*/  @P0 FFMA.FTZ R159, R96, R160, R159 ;  /* 0x000000a0609f0223 */ /* 0x000fe2000001009f */
[----:B------:R-:W-:Y:S01]  /*5a90*/  @P0 FADD.FTZ R175, R140, -R175 ;  /* 0x800000af8caf0221 */ /* 0x000fe20000010000 */
[----:B------:R-:W-:Y:S01]  /*5aa0*/  @P0 FFMA.FTZ R149, R96, R158, R149 ;  /* 0x0000009e60950223 */ /* 0x000fe20000010095 */
[----:B------:R-:W0:Y:S01]  /*5ab0*/  @P1 LDC.64 R150, c[0x0][0x408] ;  /* 0x00010200ff961b82 */ /* 0x000e220000000a00 */
[----:B------:R-:W-:Y:S01]  /*5ac0*/  SHF.L.U32 R158, R82, 0x10, RZ ;  /* 0x00000010529e7819 */ /* 0x000fe200000006ff */
[----:B------:R-:W-:Y:S01]  /*5ad0*/  @P0 FADD.FTZ R177, R145, -R178 ;  /* 0x800000b291b10221 */ /* 0x000fe20000010000 */
[----:B-1----:R-:W-:Y:S01]  /*5ae0*/  @P1 FMUL.FTZ R157, R147, R157 ;  /* 0x0000009d939d1220 */ /* 0x002fe20000410000 */
[----:B------:R-:W-:Y:S01]  /*5af0*/  @P1 FMUL.FTZ R152, R153, R152 ;  /* 0x0000009899981220 */ /* 0x000fe20000410000 */
[C---:B------:R-:W-:Y:S01]  /*5b00*/  @P0 FFMA.FTZ R161, R96.reuse, R175, R161 ;  /* 0x000000af60a10223 */ /* 0x040fe200000100a1 */
[----:B------:R-:W-:Y:S01]  /*5b10*/  @P0 FFMA.FTZ R158, R96, R177, R158 ;  /* 0x000000b1609e0223 */ /* 0x000fe2000001009e */
[----:B------:R-:W-:Y:S01]  /*5b20*/  @P1 FMUL.FTZ R156, R157, R156 ;  /* 0x0000009c9d9c1220 */ /* 0x000fe20000410000 */
[----:B------:R-:W1:Y:S01]  /*5b30*/  @P1 LDC.64 R78, c[0x0][0x408] ;  /* 0x00010200ff4e1b82 */ /* 0x000e620000000a00 */
[----:B--2---:R-:W-:Y:S01]  /*5b40*/  @P1 FMUL.FTZ R155, R94, R155 ;  /* 0x0000009b5e9b1220 */ /* 0x004fe20000410000 */
[----:B------:R-:W-:-:S02]  /*5b50*/  @P1 LOP3.LUT P0, RZ, R92, 0xff, RZ, 0xc0, !PT ;  /* 0x000000ff5cff1812 */ /* 0x000fc4000780c0ff */
[----:B------:R-:W-:Y:S01]  /*5b60*/  @P1 FSEL R152, R152, RZ, P3 ;  /* 0x000000ff98981208 */ /* 0x000fe20001800000 */
[----:B------:R-:W-:Y:S01]  /*5b70*/  @P1 FMUL.FTZ R154, R155, R154 ;  /* 0x0000009a9b9a1220 */ /* 0x000fe20000410000 */
[----:B------:R-:W-:Y:S02]  /*5b80*/  @P1 LOP3.LUT P3, RZ, R93, 0xff, RZ, 0xc0, !PT ;  /* 0x000000ff5dff1812 */ /* 0x000fe4000786c0ff */
[----:B------:R-:W2:Y:S01]  /*5b90*/  @P1 LDC.64 R76, c[0x0][0x408] ;  /* 0x00010200ff4c1b82 */ /* 0x000ea20000000a00 */
[----:B---3--:R-:W-:Y:S01]  /*5ba0*/  @P1 FMUL.FTZ R87, R159, R87 ;  /* 0x000000579f571220 */ /* 0x008fe20000410000 */
[----:B------:R-:W-:Y:S02]  /*5bb0*/  @P1 FSEL R156, R156, RZ, P0 ;  /* 0x000000ff9c9c1208 */ /* 0x000fe40000000000 */
[----:B------:R-:W-:Y:S01]  /*5bc0*/  @P1 FSEL R154, R154, RZ, P4 ;  /* 0x000000ff9a9a1208 */ /* 0x000fe20002000000 */
[----:B------:R-:W-:Y:S01]  /*5bd0*/  @P1 FMUL.FTZ R86, R87, R86 ;  /* 0x0000005657561220 */ /* 0x000fe20000410000 */
[----:B------:R-:W-:Y:S01]  /*5be0*/  @P1 LOP3.LUT P0, RZ, R92, 0xff000000, RZ, 0xc0, !PT ;  /* 0xff0000005cff1812 */ /* 0x000fe2000780c0ff */
[----:B0-----:R-:W-:Y:S01]  /*5bf0*/  @P1 FMUL.FTZ R151, R149, R151 ;  /* 0x0000009795971220 */ /* 0x001fe20000410000 */
[----:B------:R-:W-:-:S02]  /*5c00*/  @P1 LOP3.LUT P4, RZ, R93, 0xff00, RZ, 0xc0, !PT ;  /* 0x0000ff005dff1812 */ /* 0x000fc4000788c0ff */
[----:B------:R-:W-:Y:S01]  /*5c10*/  @P1 LOP3.LUT P5, RZ, R93, 0xff0000, RZ, 0xc0, !PT ;  /* 0x00ff00005dff1812 */ /* 0x000fe200078ac0ff */
[----:B------:R-:W-:Y:S01]  /*5c20*/  @P1 FMUL.FTZ R150, R151, R150 ;  /* 0x0000009697961220 */ /* 0x000fe20000410000 */
[----:B------:R-:W-:Y:S02]  /*5c30*/  @P1 FSEL R86, R86, RZ, P3 ;  /* 0x000000ff56561208 */ /* 0x000fe40001800000 */
[----:B------:R-:W-:Y:S01]  /*5c40*/  @P1 F2FP.BF16.F32.PACK_AB R156, RZ, R156 ;  /* 0x0000009cff9c123e */ /* 0x000fe200000010ff */
[----:B-1----:R-:W-:Y:S01]  /*5c50*/  @P1 FMUL.FTZ R79, R174, R79 ;  /* 0x0000004fae4f1220 */ /* 0x002fe20000410000 */
[----:B------:R-:W-:Y:S02]  /*5c60*/  @P1 F2FP.BF16.F32.PACK_AB R154, RZ, R154 ;  /* 0x0000009aff9a123e */ /* 0x000fe400000010ff */
[----:B------:R-:W-:Y:S01]  /*5c70*/  @P1 FSEL R150, R150, RZ, P0 ;  /* 0x000000ff96961208 */ /* 0x000fe20000000000 */
[----:B------:R-:W-:Y:S01]  /*5c80*/  @P1 FMUL.FTZ R78, R79, R78 ;  /* 0x0000004e4f4e1220 */ /* 0x000fe20000410000 */
[----:B------:R-:W-:-:S02]  /*5c90*/  @P1 F2FP.BF16.F32.PACK_AB R86, RZ, R86 ;  /* 0x00000056ff56123e */ /* 0x000fc400000010ff */
[----:B------:R-:W-:Y:S01]  /*5ca0*/  @P1 F2FP.BF16.F32.PACK_AB R152, RZ, R152 ;  /* 0x00000098ff98123e */ /* 0x000fe200000010ff */
[----:B--2---:R-:W-:Y:S01]  /*5cb0*/  @P1 FMUL.FTZ R77, R161, R77 ;  /* 0x0000004da14d1220 */ /* 0x004fe20000410000 */
        /* <DEDUP_REMOVED lines=9> */
[----:B------:R-:W-:Y:S02]  /*5d50*/  F2FP.BF16.F32.PACK_AB R76, R85, R147 ;  /* 0x00000093554c723e */ /* 0x000fe400000010ff */
[----:B------:R-:W-:Y:S02]  /*5d60*/  F2FP.BF16.F32.PACK_AB R77, R149, R94 ;  /* 0x0000005e954d723e */ /* 0x000fe400000010ff */
[----:B------:R-:W-:-:S02]  /*5d70*/  F2FP.BF16.F32.PACK_AB R78, R174, R159 ;  /* 0x0000009fae4e723e */ /* 0x000fc400000010ff */
        /* <DEDUP_REMOVED lines=14> */
.L_x_568:
[----:B------:R-:W-:Y:S01]  /*5e60*/  ISETP.GT.AND P0, PT, R94, RZ, PT ;  /* 0x000000ff5e00720c */ /* 0x000fe20003f04270 */
[----:B------:R-:W1:Y:S01]  /*5e70*/  @P1 LDC.64 R154, c[0x0][0x408] ;  /* 0x00010200ff9a1b82 */ /* 0x000e620000000a00 */
[----:B------:R-:W-:Y:S01]  /*5e80*/  IMAD.U32 R147, R68, 0x10000, RZ ;  /* 0x0001000044937824 */ /* 0x000fe200078e00ff */
[----:B------:R-:W-:Y:S01]  /*5e90*/  PRMT R160, R70, 0x7632, R160 ;  /* 0x0000763246a07816 */ /* 0x000fe200000000a0 */
[----:B------:R-:W-:Y:S01]  /*5ea0*/  IMAD.U32 R174, R71, 0x10000, RZ ;  /* 0x0001000047ae7824 */ /* 0x000fe200078e00ff */
[----:B------:R-:W-:Y:S02]  /*5eb0*/  @P1 LOP3.LUT P3, RZ, R92, 0xff, RZ, 0xc0, !PT ;  /* 0x000000ff5cff1812 */ /* 0x000fe4000786c0ff */
[----:B------:R-:W-:Y:S02]  /*5ec0*/  SHF.L.U32 R161, R160, 0x10, RZ ;  /* 0x00000010a0a17819 */ /* 0x000fe400000006ff */
[----:B------:R-:W3:Y:S01]  /*5ed0*/  @P1 LDC.64 R156, c[0x0][0x408] ;  /* 0x00010200ff9c1b82 */ /* 0x000ee20000000a00 */
[----:B------:R-:W-:-:S02]  /*5ee0*/  @P1 LOP3.LUT P4, RZ, R92, 0xff00, RZ, 0xc0, !PT ;  /* 0x0000ff005cff1812 */ /* 0x000fc4000788c0ff */
[----:B------:R-:W-:Y:S01]  /*5ef0*/  @P1 LOP3.LUT P5, RZ, R93, 0xff00, RZ, 0xc0, !PT ;  /* 0x0000ff005dff1812 */ /* 0x000fe200078ac0ff */
[-CC-:B------:R-:W-:Y:S01]  /*5f00*/  @P0 FFMA.FTZ R94, R142, R85.reuse, R86.reuse ;  /* 0x000000558e5e0223 */ /* 0x180fe20000010056 */
[----:B------:R-:W-:Y:S01]  /*5f10*/  @!P0 SHF.L.U32 R82, R87, 0x10, RZ ;  /* 0x0000001057528819 */ /* 0x000fe200000006ff */
[-C--:B------:R-:W-:Y:S01]  /*5f20*/  @P0 FFMA.FTZ R149, R127, R85.reuse, R86 ;  /* 0x000000557f950223 */ /* 0x080fe20000010056 */
[----:B------:R-:W-:Y:S01]  /*5f30*/  @P0 PRMT R87, R68, 0x7632, R87 ;  /* 0x0000763244570816 */ /* 0x000fe20000000057 */
[----:B0-2---:R-:W-:Y:S01]  /*5f40*/  @P0 FADD.FTZ R150, R139, -R94 ;  /* 0x8000005e8b960221 */ /* 0x005fe20000010000 */
[--C-:B------:R-:W-:Y:S01]  /*5f50*/  @P0 FFMA.FTZ R151, R133, R85, R86.reuse ;  /* 0x0000005585970223 */ /* 0x100fe20000010056 */
[----:B------:R-:W-:Y:S01]  /*5f60*/  @P0 FADD.FTZ R149, R134, -R149 ;  /* 0x8000009586950221 */ /* 0x000fe20000010000 */
[----:B------:R-:W-:Y:S01]  /*5f70*/  @P0 SHF.L.U32 R87, R87, 0x10, RZ ;  /* 0x0000001057570819 */ /* 0x000fe200000006ff */
[----:B------:R-:W-:Y:S02]  /*5f80*/  IMAD.U32 R94, R69, 0x10000, RZ ;  /* 0x00010000455e7824 */ /* 0x000fe400078e00ff */
[----:B------:R-:W-:Y:S01]  /*5f90*/  @P0 FADD.FTZ R151, R136, -R151 ;  /* 0x8000009788970221 */ /* 0x000fe20000010000 */
[----:B------:R-:W-:Y:S01]  /*5fa0*/  @P0 FFMA.FTZ R147, R96, R149, R147 ;  /* 0x0000009560930223 */ /* 0x000fe20000010093 */
[----:B------:R-:W-:Y:S01]  /*5fb0*/  SHF.L.U32 R149, R70, 0x10, RZ ;  /* 0x0000001046957819 */ /* 0x000fe200000006ff */
[----:B------:R-:W-:Y:S01]  /*5fc0*/  @P0 FFMA.FTZ R82, R96, R150, R87 ;  /* 0x0000009660520223 */ /* 0x000fe20000010057 */
[-CC-:B------:R-:W-:Y:S01]  /*5fd0*/  @P0 FFMA.FTZ R150, R144, R85.reuse, R86.reuse ;  /* 0x0000005590960223 */ /* 0x180fe20000010056 */
[----:B------:R-:W-:Y:S01]  /*5fe0*/  @P0 FFMA.FTZ R87, R135, R85, R86 ;  /* 0x0000005587570223 */ /* 0x000fe20000010056 */
[----:B------:R-:W-:Y:S01]  /*5ff0*/  @P0 FFMA.FTZ R94, R96, R151, R94 ;  /* 0x00000097605e0223 */ /* 0x000fe2000001005e */
[----:B-1----:R-:W-:Y:S01]  /*6000*/  @P1 FMUL.FTZ R155, R82, R155 ;  /* 0x0000009b529b1220 */ /* 0x002fe20000410000 */
[----:B------:R-:W-:Y:S01]  /*6010*/  PRMT R82, R69, 0x7632, R82 ;  /* 0x0000763245527816 */ /* 0x000fe20000000052 */
[----:B------:R-:W-:Y:S01]  /*6020*/  @P0 FADD.FTZ R158, R138, -R87 ;  /* 0x800000578a9e0221 */ /* 0x000fe20000010000 */
[----:B------:R-:W0:Y:S01]  /*6030*/  @P1 LDC.64 R152, c[0x0][0x408] ;  /* 0x00010200ff981b82 */ /* 0x000e220000000a00 */
[----:B---3--:R-:W-:Y:S01]  /*6040*/  @P1 FMUL.FTZ R157, R147, R157 ;  /* 0x0000009d939d1220 */ /* 0x008fe20000410000 */
[----:B------:R-:W-:Y:S01]  /*6050*/  SHF.L.U32 R147, R82, 0x10, RZ ;  /* 0x0000001052937819 */ /* 0x000fe200000006ff */
[----:B------:R-:W-:Y:S01]  /*6060*/  @P0 FADD.FTZ R82, R141, -R150 ;  /* 0x800000968d520221 */ /* 0x000fe20000010000 */
[----:B------:R-:W-:Y:S01]  /*6070*/  @P1 FMUL.FTZ R87, R155, R154 ;  /* 0x0000009a9b571220 */ /* 0x000fe20000410000 */
[----:B------:R-:W-:Y:S01]  /*6080*/  @P0 FFMA.FTZ R149, R96, R158, R149 ;  /* 0x0000009e60950223 */ /* 0x000fe20000010095 */
[-CC-:B------:R-:W-:Y:S01]  /*6090*/  @P0 FFMA.FTZ R176, R146, R85.reuse, R86.reuse ;  /* 0x0000005592b00223 */ /* 0x180fe20000010056 */
[----:B------:R-:W-:Y:S01]  /*60a0*/  @P0 FFMA.FTZ R147, R96, R82, R147 ;  /* 0x0000005260930223 */ /* 0x000fe20000010093 */
[----:B------:R-:W1:Y:S01]  /*60b0*/  @P1 LDC.64 R150, c[0x0][0x408] ;  /* 0x00010200ff961b82 */ /* 0x000e620000000a00 */
[----:B------:R-:W-:Y:S01]  /*60c0*/  @P1 FMUL.FTZ R82, R157, R156 ;  /* 0x0000009c9d521220 */ /* 0x000fe20000410000 */
[----:B------:R-:W-:Y:S01]  /*60d0*/  @P0 FFMA.FTZ R175, R137, R85, R86 ;  /* 0x0000005589af0223 */ /* 0x000fe20000010056 */
[----:B------:R-:W-:Y:S01]  /*60e0*/  @P0 FADD.FTZ R176, R143, -R176 ;  /* 0x800000b08fb00221 */ /* 0x000fe20000010000 */
[----:B------:R-:W-:-:S02]  /*60f0*/  @P1 FSEL R87, R87, RZ, P4 ;  /* 0x000000ff57571208 */ /* 0x000fc40002000000 */
[----:B------:R-:W-:Y:S01]  /*6100*/  @P0 FADD.FTZ R175, R140, -R175 ;  /* 0x800000af8caf0221 */ /* 0x000fe20000010000 */
[----:B------:R-:W-:Y:S01]  /*6110*/  @P0 FFMA.FTZ R161, R96, R176, R161 ;  /* 0x000000b060a10223 */ /* 0x000fe200000100a1 */
[----:B------:R-:W2:Y:S01]  /*6120*/  @P1 LDC.64 R154, c[0x0][0x408] ;  /* 0x00010200ff9a1b82 */ /* 0x000ea20000000a00 */
[----:B------:R-:W-:Y:S01]  /*6130*/  @P1 FSEL R82, R82, RZ, P3 ;  /* 0x000000ff52521208 */ /* 0x000fe20001800000 */
[----:B------:R-:W-:Y:S01]  /*6140*/  @P0 FFMA.FTZ R174, R96, R175, R174 ;  /* 0x000000af60ae0223 */ /* 0x000fe200000100ae */
[----:B------:R-:W-:Y:S02]  /*6150*/  @P1 LOP3.LUT P3, RZ, R92, 0xff0000, RZ, 0xc0, !PT ;  /* 0x00ff00005cff1812 */ /* 0x000fe4000786c0ff */
[C---:B------:R-:W-:Y:S02]  /*6160*/  @P1 LOP3.LUT P4, RZ, R93.reuse, 0xff, RZ, 0xc0, !PT ;  /* 0x000000ff5dff1812 */ /* 0x040fe4000788c0ff */
[----:B------:R-:W-:Y:S01]  /*6170*/  @P1 LOP3.LUT P6, RZ, R93, 0xff0000, RZ, 0xc0, !PT ;  /* 0x00ff00005dff1812 */ /* 0x000fe200078cc0ff */
[----:B------:R-:W3:Y:S01]  /*6180*/  @P1 LDC.64 R158, c[0x0][0x408] ;  /* 0x00010200ff9e1b82 */ /* 0x000ee20000000a00 */
[----:B0-----:R-:W-:Y:S01]  /*6190*/  @P1 FMUL.FTZ R153, R147, R153 ;  /* 0x0000009993991220 */ /* 0x001fe20000410000 */
[----:B------:R-:W-:-:S02]  /*61a0*/  @P1 F2FP.BF16.F32.PACK_AB R82, RZ, R82 ;  /* 0x00000052ff52123e */ /* 0x000fc400000010ff */
[----:B------:R-:W-:Y:S01]  /*61b0*/  @P1 F2FP.BF16.F32.PACK_AB R87, RZ, R87 ;  /* 0x00000057ff57123e */ /* 0x000fe200000010ff */
[----:B------:R-:W-:Y:S01]  /*61c0*/  @P1 FMUL.FTZ R152, R153, R152 ;  /* 0x0000009899981220 */ /* 0x000fe20000410000 */
[----:B------:R-:W-:Y:S02]  /*61d0*/  @P1 PRMT R72, R82, 0x7610, R72 ;  /* 0x0000761052481816 */ /* 0x000fe40000000048 */
[----:B------:R-:W0:Y:S01]  /*61e0*/  @P1 LDC.64 R156, c[0x0][0x408] ;  /* 0x00010200ff9c1b82 */ /* 0x000e220000000a00 */
[----:B-1----:R-:W-:Y:S01]  /*61f0*/  @P1 FMUL.FTZ R151, R94, R151 ;  /* 0x000000975e971220 */ /* 0x002fe20000410000 */
[----:B------:R-:W-:-:S03]  /*6200*/  @P1 PRMT R72, R72, 0x5410, R87 ;  /* 0x0000541048481816 */ /* 0x000fc60000000057 */
[----:B------:R-:W-:Y:S01]  /*6210*/  @P1 FMUL.FTZ R150, R151, R150 ;  /* 0x0000009697961220 */ /* 0x000fe20000410000 */
[----:B--2---:R-:W-:-:S04]  /*6220*/  @P1 FMUL.FTZ R155, R149, R155 ;  /* 0x0000009b959b1220 */ /* 0x004fc80000410000 */
[----:B------:R-:W-:Y:S01]  /*6230*/  @P1 FSEL R150, R150, RZ, P3 ;  /* 0x000000ff96961208 */ /* 0x000fe20001800000 */
[----:B------:R-:W-:Y:S01]  /*6240*/  @P1 FMUL.FTZ R154, R155, R154 ;  /* 0x0000009a9b9a1220 */ /* 0x000fe20000410000 */
[----:B------:R-:W-:Y:S02]  /*6250*/  @P1 LOP3.LUT P3, RZ, R92, 0xff000000, RZ, 0xc0, !PT ;  /* 0xff0000005cff1812 */ /* 0x000fe4000786c0ff */
[----:B------:R-:W-:Y:S01]  /*6260*/  @P1 F2FP.BF16.F32.PACK_AB R150, RZ, R150 ;  /* 0x00000096ff96123e */ /* 0x000fe200000010ff */
[----:B---3--:R-:W-:Y:S01]  /*6270*/  @P1 FMUL.FTZ R159, R161, R159 ;  /* 0x0000009fa19f1220 */ /* 0x008fe20000410000 */
[----:B------:R-:W-:Y:S02]  /*6280*/  @P1 FSEL R154, R154, RZ, P4 ;  /* 0x000000ff9a9a1208 */ /* 0x000fe40002000000 */
[----:B------:R-:W-:Y:S01]  /*6290*/  @P1 FSEL R152, R152, RZ, P3 ;  /* 0x000000ff98981208 */ /* 0x000fe20001800000 */
[----:B------:R-:W-:Y:S01]  /*62a0*/  @P1 FMUL.FTZ R158, R159, R158 ;  /* 0x0000009e9f9e1220 */ /* 0x000fe20000410000 */
[----:B------:R-:W-:-:S02]  /*62b0*/  @P1 F2FP.BF16.F32.PACK_AB R154, RZ, R154 ;  /* 0x0000009aff9a123e */ /* 0x000fc400000010ff */
[----:B------:R-:W-:Y:S01]  /*62c0*/  @P1 F2FP.BF16.F32.PACK_AB R152, RZ, R152 ;  /* 0x00000098ff98123e */ /* 0x000fe200000010ff */
[----:B0-----:R-:W-:Y:S01]  /*62d0*/  @P1 FMUL.FTZ R157, R174, R157 ;  /* 0x0000009dae9d1220 */ /* 0x001fe20000410000 */
[----:B------:R-:W-:Y:S02]  /*62e0*/  @P1 FSEL R158, R158, RZ, P5 ;  /* 0x000000ff9e9e1208 */ /* 0x000fe40002800000 */
[----:B------:R-:W-:Y:S01]  /*62f0*/  @P1 PRMT R73, R150, 0x7610, R73 ;  /* 0x0000761096491816 */ /* 0x000fe20000000049 */
[----:B------:R-:W-:Y:S01]  /*6300*/  @P1 FMUL.FTZ R156, R157, R156 ;  /* 0x0000009c9d9c1220 */ /* 0x000fe20000410000 */
[----:B------:R-:W-:Y:S02]  /*6310*/  @P1 F2FP.BF16.F32.PACK_AB R158, RZ, R158 ;  /* 0x0000009eff9e123e */ /* 0x000fe400000010ff */
[----:B------:R-:W-:Y:S02]  /*6320*/  @P1 PRMT R74, R154, 0x7610, R74 ;  /* 0x000076109a4a1816 */ /* 0x000fe4000000004a */
[----:B------:R-:W-:-:S02]  /*6330*/  @P1 FSEL R156, R156, RZ, P6 ;  /* 0x000000ff9c9c1208 */ /* 0x000fc40003000000 */
[----:B------:R-:W-:Y:S02]  /*6340*/  @P1 PRMT R73, R73, 0x5410, R152 ;  /* 0x0000541049491816 */ /* 0x000fe40000000098 */
[----:B------:R-:W-:Y:S02]  /*6350*/  @P1 F2FP.BF16.F32.PACK_AB R156, RZ, R156 ;  /* 0x0000009cff9c123e */ /* 0x000fe400000010ff */
        /* <DEDUP_REMOVED lines=16> */
.L_x_567:
[----:B------:R-:W-:-:S04]  /*6460*/  UISETP.NE.U32.AND UP0, UPT, UR20, URZ, UPT ;  /* 0x000000ff1400728c */ /* 0x000fc8000bf05070 */
[----:B------:R-:W-:-:S06]  /*6470*/  UISETP.NE.AND.EX UP0, UPT, UR21, URZ, UPT, UP0 ;  /* 0x000000ff1500728c */ /* 0x000fcc000bf05300 */
[----:B------:R-:W-:-:S13]  /*6480*/  PLOP3.LUT P2, PT, PT, PT, UP0, 0x80, 0x8 ;  /* 0x000000000008781c */ /* 0x000fda0003f4f008 */
[----:B------:R-:W-:Y:S05]  /*6490*/  @!P2 BRA `(.L_x_570) ;  /* 0x00000004007ca947 */ /* 0x000fea0003800000 */
[----:B------:R-:W1:Y:S01]  /*64a0*/  @P1 LDC.64 R154, c[0x0][0x408] ;  /* 0x00010200ff9a1b82 */ /* 0x000e620000000a00 */
[-CC-:B------:R-:W-:Y:S01]  /*64b0*/  FFMA.FTZ R147, R127, R85.reuse, R86.reuse ;  /* 0x000000557f937223 */ /* 0x180fe20000010056 */
[-CC-:B------:R-:W-:Y:S01]  /*64c0*/  FFMA.FTZ R82, R142, R85.reuse, R86.reuse ;  /* 0x000000558e527223 */ /* 0x180fe20000010056 */
[----:B------:R-:W-:Y:S01]  /*64d0*/  ISETP.GT.AND P0, PT, R94, RZ, PT ;  /* 0x000000ff5e00720c */ /* 0x000fe20003f04270 */
[-CC-:B------:R-:W-:Y:S01]  /*64e0*/  FFMA.FTZ R149, R133, R85.reuse, R86.reuse ;  /* 0x0000005585957223 */ /* 0x180fe20000010056 */
[-CC-:B------:R-:W-:Y:S01]  /*64f0*/  FFMA.FTZ R94, R144, R85.reuse, R86.reuse ;  /* 0x00000055905e7223 */ /* 0x180fe20000010056 */
[-CC-:B------:R-:W-:Y:S01]  /*6500*/  FFMA.FTZ R161, R135, R85.reuse, R86.reuse ;  /* 0x0000005587a17223 */ /* 0x180fe20000010056 */
[-CC-:B------:R-:W-:Y:S01]  /*6510*/  FFMA.FTZ R158, R146, R85.reuse, R86.reuse ;  /* 0x00000055929e7223 */ /* 0x180fe20000010056 */
[----:B------:R-:W3:Y:S01]  /*6520*/  @P1 LDC.64 R156, c[0x0][0x408] ;  /* 0x00010200ff9c1b82 */ /* 0x000ee20000000a00 */
[-CC-:B------:R-:W-:Y:S01]  /*6530*/  FFMA.FTZ R177, R137, R85.reuse, R86.reuse ;  /* 0x0000005589b17223 */ /* 0x180fe20000010056 */
[----:B------:R-:W-:Y:S01]  /*6540*/  FFMA.FTZ R160, R148, R85, R86 ;  /* 0x0000005594a07223 */ /* 0x000fe20000010056 */
[----:B------:R-:W-:Y:S01]  /*6550*/  FADD.FTZ R147, R134, -R147 ;  /* 0x8000009386937221 */ /* 0x000fe20000010000 */
[----:B------:R-:W-:Y:S01]  /*6560*/  FADD.FTZ R85, R139, -R82 ;  /* 0x800000528b557221 */ /* 0x000fe20000010000 */
[----:B------:R-:W-:Y:S01]  /*6570*/  FADD.FTZ R149, R136, -R149 ;  /* 0x8000009588957221 */ /* 0x000fe20000010000 */
[----:B------:R-:W-:Y:S01]  /*6580*/  FADD.FTZ R159, R141, -R94 ;  /* 0x8000005e8d9f7221 */ /* 0x000fe20000010000 */
[C---:B------:R-:W-:Y:S01]  /*6590*/  FMUL.FTZ R82, R96.reuse, R147 ;  /* 0x0000009360527220 */ /* 0x040fe20000410000 */
[----:B0-2---:R-:W0:Y:S01]  /*65a0*/  @P1 LDC.64 R152, c[0x0][0x408] ;  /* 0x00010200ff981b82 */ /* 0x005e220000000a00 */
[----:B------:R-:W-:Y:S01]  /*65b0*/  FMUL.FTZ R85, R96, R85 ;  /* 0x0000005560557220 */ /* 0x000fe20000410000 */
[----:B------:R-:W-:Y:S01]  /*65c0*/  FADD.FTZ R161, R138, -R161 ;  /* 0x800000a18aa17221 */ /* 0x000fe20000010000 */
[----:B------:R-:W-:Y:S01]  /*65d0*/  FADD.FTZ R179, R145, -R160 ;  /* 0x800000a091b37221 */ /* 0x000fe20000010000 */
[----:B------:R-:W-:Y:S01]  /*65e0*/  FSEL R160, R82, RZ, P0 ;  /* 0x000000ff52a07208 */ /* 0x000fe20000000000 */
[C---:B------:R-:W-:Y:S01]  /*65f0*/  FMUL.FTZ R82, R96.reuse, R149 ;  /* 0x0000009560527220 */ /* 0x040fe20000410000 */
[----:B------:R-:W-:Y:S01]  /*6600*/  FMUL.FTZ R94, R96, R159 ;  /* 0x0000009f605e7220 */ /* 0x000fe20000410000 */
[----:B------:R-:W-:Y:S01]  /*6610*/  FADD.FTZ R175, R143, -R158 ;  /* 0x8000009e8faf7221 */ /* 0x000fe20000010000 */
[----:B------:R-:W2:Y:S01]  /*6620*/  @P1 LDC.64 R150, c[0x0][0x408] ;  /* 0x00010200ff961b82 */ /* 0x000ea20000000a00 */
[----:B------:R-:W-:Y:S01]  /*6630*/  FADD.FTZ R177, R140, -R177 ;  /* 0x800000b18cb17221 */ /* 0x000fe20000010000 */
[C---:B------:R-:W-:Y:S01]  /*6640*/  FMUL.FTZ R147, R96.reuse, R161 ;  /* 0x000000a160937220 */ /* 0x040fe20000410000 */
[----:B------:R-:W-:Y:S01]  /*6650*/  FSEL R159, R85, RZ, P0 ;  /* 0x000000ff559f7208 */ /* 0x000fe20000000000 */
[C---:B------:R-:W-:Y:S01]  /*6660*/  FMUL.FTZ R149, R96.reuse, R175 ;  /* 0x000000af60957220 */ /* 0x040fe20000410000 */
[----:B------:R-:W-:Y:S01]  /*6670*/  FMUL.FTZ R158, R96, R177 ;  /* 0x000000b1609e7220 */ /* 0x000fe20000410000 */
[----:B------:R-:W-:Y:S01]  /*6680*/  FSEL R174, R82, RZ, P0 ;  /* 0x000000ff52ae7208 */ /* 0x000fe20000000000 */
[----:B------:R-:W-:Y:S01]  /*6690*/  FMUL.FTZ R96, R96, R179 ;  /* 0x000000b360607220 */ /* 0x000fe20000410000 */
[----:B------:R-:W4:Y:S01]  /*66a0*/  @P1 LDC.64 R86, c[0x0][0x408] ;  /* 0x00010200ff561b82 */ /* 0x000f220000000a00 */
[----:B-1----:R-:W-:Y:S01]  /*66b0*/  @P1 FMUL.FTZ R155, R159, R155 ;  /* 0x0000009b9f9b1220 */ /* 0x002fe20000410000 */
[----:B------:R-:W-:Y:S01]  /*66c0*/  FSEL R176, R147, RZ, P0 ;  /* 0x000000ff93b07208 */ /* 0x000fe20000000000 */
[----:B---3--:R-:W-:Y:S01]  /*66d0*/  @P1 FMUL.FTZ R157, R160, R157 ;  /* 0x0000009da09d1220 */ /* 0x008fe20000410000 */
[----:B------:R-:W-:Y:S01]  /*66e0*/  FSEL R94, R94, RZ, P0 ;  /* 0x000000ff5e5e7208 */ /* 0x000fe20000000000 */
[----:B------:R-:W-:Y:S01]  /*66f0*/  @P1 FMUL.FTZ R154, R155, R154 ;  /* 0x0000009a9b9a1220 */ /* 0x000fe20000410000 */
[----:B------:R-:W-:Y:S01]  /*6700*/  FSEL R149, R149, RZ, P0 ;  /* 0x000000ff95957208 */ /* 0x000fe20000000000 */
[----:B------:R-:W-:Y:S01]  /*6710*/  @P1 FMUL.FTZ R156, R157, R156 ;  /* 0x0000009c9d9c1220 */ /* 0x000fe20000410000 */
[----:B------:R-:W1:Y:S01]  /*6720*/  @P1 LDC.64 R78, c[0x0][0x408] ;  /* 0x00010200ff4e1b82 */ /* 0x000e620000000a00 */
[----:B0-----:R-:W-:Y:S01]  /*6730*/  @P1 FMUL.FTZ R153, R174, R153 ;  /* 0x00000099ae991220 */ /* 0x001fe20000410000 */
[----:B------:R-:W-:-:S02]  /*6740*/  FSEL R158, R158, RZ, P0 ;  /* 0x000000ff9e9e7208 */ /* 0x000fc40000000000 */
[C---:B------:R-:W-:Y:S01]  /*6750*/  @P1 LOP3.LUT P4, RZ, R92.reuse, 0xff00, RZ, 0xc0, !PT ;  /* 0x0000ff005cff1812 */ /* 0x040fe2000788c0ff */
[----:B------:R-:W-:Y:S01]  /*6760*/  @P1 FMUL.FTZ R152, R153, R152 ;  /* 0x0000009899981220 */ /* 0x000fe20000410000 */
[----:B------:R-:W-:Y:S02]  /*6770*/  @P1 LOP3.LUT P3, RZ, R92, 0xff, RZ, 0xc0, !PT ;  /* 0x000000ff5cff1812 */ /* 0x000fe4000786c0ff */
[----:B------:R-:W0:Y:S01]  /*6780*/  @P1 LDC.64 R76, c[0x0][0x408] ;  /* 0x00010200ff4c1b82 */ /* 0x000e220000000a00 */
[----:B--2---:R-:W-:Y:S01]  /*6790*/  @P1 FMUL.FTZ R151, R176, R151 ;  /* 0x00000097b0971220 */ /* 0x004fe20000410000 */
[----:B------:R-:W-:Y:S02]  /*67a0*/  @P1 LOP3.LUT P5, RZ, R92, 0xff0000, RZ, 0xc0, !PT ;  /* 0x00ff00005cff1812 */ /* 0x000fe400078ac0ff */
[----:B------:R-:W-:Y:S01]  /*67b0*/  @P1 FSEL R154, R154, RZ, P4 ;  /* 0x000000ff9a9a1208 */ /* 0x000fe20002000000 */
[----:B------:R-:W-:Y:S01]  /*67c0*/  @P1 FMUL.FTZ R150, R151, R150 ;  /* 0x0000009697961220 */ /* 0x000fe20000410000 */
[----:B------:R-:W-:Y:S01]  /*67d0*/  @P1 LOP3.LUT P4, RZ, R93, 0xff, RZ, 0xc0, !PT ;  /* 0x000000ff5dff1812 */ /* 0x000fe2000788c0ff */
[----:B----4-:R-:W-:Y:S01]  /*67e0*/  @P1 FMUL.FTZ R87, R94, R87 ;  /* 0x000000575e571220 */ /* 0x010fe20000410000 */
[----:B------:R-:W-:-:S02]  /*67f0*/  @P1 FSEL R156, R156, RZ, P3 ;  /* 0x000000ff9c9c1208 */ /* 0x000fc40001800000 */
[----:B------:R-:W-:Y:S01]  /*6800*/  @P1 FSEL R152, R152, RZ, P5 ;  /* 0x000000ff98981208 */ /* 0x000fe20002800000 */
[----:B------:R-:W-:Y:S01]  /*6810*/  @P1 FMUL.FTZ R86, R87, R86 ;  /* 0x0000005657561220 */ /* 0x000fe20000410000 */
[----:B------:R-:W-:Y:S02]  /*6820*/  @P1 LOP3.LUT P3, RZ, R92, 0xff000000, RZ, 0xc0, !PT ;  /* 0xff0000005cff1812 */ /* 0x000fe4000786c0ff */
[----:B------:R-:W-:Y:S01]  /*6830*/  @P1 LOP3.LUT P5, RZ, R93, 0xff00, RZ, 0xc0, !PT ;  /* 0x0000ff005dff1812 */ /* 0x000fe200078ac0ff */
[----:B-1----:R-:W-:Y:S01]  /*6840*/  @P1 FMUL.FTZ R79, R149, R79 ;  /* 0x0000004f954f1220 */ /* 0x002fe20000410000 */
[----:B------:R-:W-:Y:S02]  /*6850*/  @P1 LOP3.LUT P6, RZ, R93, 0xff0000, RZ, 0xc0, !PT ;  /* 0x00ff00005dff1812 */ /* 0x000fe400078cc0ff */
[----:B------:R-:W-:Y:S01]  /*6860*/  @P1 FSEL R150, R150, RZ, P4 ;  /* 0x000000ff96961208 */ /* 0x000fe20002000000 */
[----:B------:R-:W-:Y:S01]  /*6870*/  @P1 FMUL.FTZ R78, R79, R78 ;  /* 0x0000004e4f4e1220 */ /* 0x000fe20000410000 */
[----:B------:R-:W-:-:S02]  /*6880*/  @P1 F2FP.BF16.F32.PACK_AB R156, RZ, R156 ;  /* 0x0000009cff9c123e */ /* 0x000fc400000010ff */
[----:B------:R-:W-:Y:S01]  /*6890*/  @P1 F2FP.BF16.F32.PACK_AB R152, RZ, R152 ;  /* 0x00000098ff98123e */ /* 0x000fe200000010ff */
[----:B0-----:R-:W-:Y:S01]  /*68a0*/  @P1 FMUL.FTZ R77, R158, R77 ;  /* 0x0000004d9e4d1220 */ /* 0x001fe20000410000 */
[----:B------:R-:W-:Y:S02]  /*68b0*/  @P1 FSEL R86, R86, RZ, P3 ;  /* 0x000000ff56561208 */ /* 0x000fe40001800000 */
        /* <DEDUP_REMOVED lines=9> */
[----:B------:R-:W-:Y:S02]  /*6950*/  FSEL R87, R96, RZ, P0 ;  /* 0x000000ff60577208 */ /* 0x000fe40000000000 */
[----:B------:R-:W-:-:S02]  /*6960*/  @P1 PRMT R73, R152, 0x7610, R73 ;  /* 0x0000761098491816 */ /* 0x000fc40000000049 */
[----:B------:R-:W-:Y:S02]  /*6970*/  @P1 PRMT R74, R150, 0x7610, R74 ;  /* 0x00007610964a1816 */ /* 0x000fe4000000004a */
[----:B------:R-:W-:Y:S02]  /*6980*/  F2FP.BF16.F32.PACK_AB R76, R159, R160 ;  /* 0x000000a09f4c723e */ /* 0x000fe400000010ff */
[----:B------:R-:W-:Y:S02]  /*6990*/  F2FP.BF16.F32.PACK_AB R77, R94, R174 ;  /* 0x000000ae5e4d723e */ /* 0x000fe400000010ff */
[----:B------:R-:W-:Y:S02]  /*69a0*/  F2FP.BF16.F32.PACK_AB R78, R149, R176 ;  /* 0x000000b0954e723e */ /* 0x000fe400000010ff */
[----:B------:R-:W-:Y:S02]  /*69b0*/  @P1 PRMT R72, R72, 0x5410, R154 ;  /* 0x0000541048481816 */ /* 0x000fe4000000009a */
[----:B------:R-:W-:-:S02]  /*69c0*/  @P1 PRMT R73, R73, 0x5410, R86 ;  /* 0x0000541049491816 */ /* 0x000fc40000000056 */
        /* <DEDUP_REMOVED lines=12> */
.L_x_570:
[----:B0-2---:R-:W0:Y:S01]  /*6a90*/  @P1 LDC.64 R150, c[0x0][0x408] ;  /* 0x00010200ff961b82 */ /* 0x005e220000000a00 */
[----:B------:R-:W-:Y:S01]  /*6aa0*/  FFMA.FTZ R82, R148, R85, R86 ;  /* 0x0000005594527223 */ /* 0x000fe20000010056 */
[----:B------:R-:W-:Y:S01]  /*6ab0*/  ISETP.GT.AND P0, PT, R94, RZ, PT ;  /* 0x000000ff5e00720c */ /* 0x000fe20003f04270 */
[----:B------:R-:W-:Y:S02]  /*6ac0*/  BSSY.RECONVERGENT B2, `(.L_x_571) ;  /* 0x0000015000027945 */ /* 0x000fe40003800200 */
[----:B------:R-:W-:-:S04]  /*6ad0*/  FADD.FTZ R87, R145, -R82 ;  /* 0x8000005291577221 */ /* 0x000fc80000010000 */
[----:B------:R-:W-:-:S05]  /*6ae0*/  FMUL.FTZ R82, R96, R87 ;  /* 0x0000005760527220 */ /* 0x000fca0000410000 */
[----:B------:R-:W-:Y:S02]  /*6af0*/  FSEL R82, R82, RZ, P0 ;  /* 0x000000ff52527208 */ /* 0x000fe40000000000 */
[----:B------:R-:W-:-:S04]  /*6b00*/  @P1 ISETP.GE.U32.AND P0, PT, R92, RZ, PT ;  /* 0x000000ff5c00120c */ /* 0x000fc80003f06070 */
[----:B------:R-:W-:Y:S01]  /*6b10*/  @P1 ISETP.GE.U32.AND.EX P0, PT, R93, 0x1000000, PT, P0 ;  /* 0x010000005d00180c */ /* 0x000fe20003f06100 */
[----:B0-----:R-:W-:-:S04]  /*6b20*/  @P1 FMUL.FTZ R87, R82, R151 ;  /* 0x0000009752571220 */ /* 0x001fc80000410000 */
[----:B------:R-:W-:-:S05]  /*6b30*/  @P1 FMUL.FTZ R87, R87, R150 ;  /* 0x0000009657571220 */ /* 0x000fca0000410000 */
[----:B------:R-:W-:Y:S01]  /*6b40*/  @P1 FSEL R82, R87, RZ, P0 ;  /* 0x000000ff57521208 */ /* 0x000fe20000000000 */
[----:B------:R-:W-:Y:S06]  /*6b50*/  @!P1 BRA `(.L_x_572) ;  /* 0x00000000002c9947 */ /* 0x000fec0003800000 */
        /* <DEDUP_REMOVED lines=11> */
.L_x_572:
[----:B------:R-:W-:Y:S05]  /*6c10*/  BSYNC.RECONVERGENT B2 ;  /* 0x0000000000027941 */ /* 0x000fea0003800200 */
.L_x_571:
        /* <DEDUP_REMOVED lines=13> */
.L_x_574:
[----:B------:R-:W-:Y:S05]  /*6cf0*/  BSYNC.RECONVERGENT B2 ;  /* 0x0000000000027941 */ /* 0x000fea0003800200 */
.L_x_573:
        /* <DEDUP_REMOVED lines=13> */
.L_x_576:
[----:B------:R-:W-:Y:S05]  /*6dd0*/  BSYNC.RECONVERGENT B2 ;  /* 0x0000000000027941 */ /* 0x000fea0003800200 */
.L_x_575:
        /* <DEDUP_REMOVED lines=13> */
.L_x_578:
[----:B------:R-:W-:Y:S05]  /*6eb0*/  BSYNC.RECONVERGENT B2 ;  /* 0x0000000000027941 */ /* 0x000fea0003800200 */
.L_x_577:
        /* <DEDUP_REMOVED lines=13> */
.L_x_580:
[----:B------:R-:W-:Y:S05]  /*6f90*/  BSYNC.RECONVERGENT B2 ;  /* 0x0000000000027941 */ /* 0x000fea0003800200 */
.L_x_579:
        /* <DEDUP_REMOVED lines=13> */
.L_x_582:
[----:B------:R-:W-:Y:S05]  /*7070*/  BSYNC.RECONVERGENT B2 ;  /* 0x0000000000027941 */ /* 0x000fea0003800200 */
.L_x_581:
        /* <DEDUP_REMOVED lines=13> */
.L_x_584:
[----:B------:R-:W-:Y:S05]  /*7150*/  BSYNC.RECONVERGENT B2 ;  /* 0x0000000000027941 */ /* 0x000fea0003800200 */
.L_x_583:
[----:B------:R-:W-:-:S04]  /*7160*/  @P1 F2FP.BF16.F32.PACK_AB R82, RZ, R82 ;  /* 0x00000052ff52123e */ /* 0x000fc800000010ff */
[----:B------:R-:W-:-:S07]  /*7170*/  @P1 PRMT R75, R75, 0x5410, R82 ;  /* 0x000054104b4b1816 */ /* 0x000fce0000000052 */
.L_x_569:
[----:B------:R-:W-:Y:S05]  /*7180*/  BSYNC.RECONVERGENT B0 ;  /* 0x0000000000007941 */ /* 0x000fea0003800200 */
.L_x_566:
[----:B------:R-:W0:Y:S08]  /*7190*/  @P2 LDC.64 R86, c[0x0][0x478] ;  /* 0x00011e00ff562b82 */ /* 0x000e300000000a00 */
[----:B------:R-:W1:Y:S01]  /*71a0*/  @P1 LDC.64 R150, c[0x0][0x468] ;  /* 0x00011a00ff961b82 */ /* 0x000e620000000a00 */
[----:B0-----:R-:W-:-:S05]  /*71b0*/  @P2 IMAD.WIDE.U32 R84, R84, 0x10, R86 ;  /* 0x0000001054542825 */ /* 0x001fca00078e0056 */
[----:B------:R3:W-:Y:S01]  /*71c0*/  @P2 STG.E.128 desc[UR6][R84.64], R76 ;  /* 0x0000004c54002986 */ /* 0x0007e2000c101d06 */
[----:B-1----:R-:W-:-:S05]  /*71d0*/  @P1 IMAD.WIDE.U32 R82, R83, 0x10, R150 ;  /* 0x0000001053521825 */ /* 0x002fca00078e0096 */
[----:B------:R3:W-:Y:S02]  /*71e0*/  @P1 STG.E.128 desc[UR6][R82.64], R72 ;  /* 0x0000004852001986 */ /* 0x0007e4000c101d06 */
.L_x_565:
[----:B------:R-:W-:Y:S05]  /*71f0*/  BSYNC.RECONVERGENT B1 ;  /* 0x0000000000017941 */ /* 0x000fea0003800200 */
.L_x_564:
[----:B---3--:R-:W1:Y:S02]  /*7200*/  LDC.64 R82, c[0x0][0x380] ;  /* 0x0000e000ff527b82 */ /* 0x008e640000000a00 */
[----:B-1----:R-:W-:-:S05]  /*7210*/  IMAD R95, R82, 0x4, R95 ;  /* 0x00000004525f7824 */ /* 0x002fca00078e025f */
[----:B------:R-:W-:-:S13]  /*7220*/  ISETP.GE.AND P0, PT, R95, R83, PT ;  /* 0x000000535f00720c */ /* 0x000fda0003f06270 */
[----:B------:R-:W-:Y:S05]  /*7230*/  @!P0 BRA `(.L_x_585) ;  /* 0xffffff9000f88947 */ /* 0x000fea000383ffff */
.L_x_512:
[----:B------:R-:W1:Y:S01]  /*7240*/  S2R R3, SR_CgaCtaId ;  /* 0x0000000000037919 */ /* 0x000e620000008800 */
[----:B------:R-:W-:Y:S01]  /*7250*/  SHF.R.U32.HI R5, RZ, 0x5, R81 ;  /* 0x00000005ff057819 */ /* 0x000fe20000011651 */
[----:B------:R-:W-:Y:S05]  /*7260*/  WARPSYNC.ALL ;  /* 0x0000000000007948 */ /* 0x000fea0003800000 */
[----:B------:R-:W-:Y:S01]  /*7270*/  MOV R2, 0x400 ;  /* 0x0000040000027802 */ /* 0x000fe20000000f00 */
[----:B------:R-:W-:Y:S01]  /*7280*/  IMAD R80, R5, 0x60, R80 ;  /* 0x0000006005507824 */ /* 0x000fe200078e0250 */
[----:B------:R-:W3:Y:S01]  /*7290*/  S2UR UR4, SR_CTAID.X ;  /* 0x00000000000479c3 */ /* 0x000ee20000002500 */
[----:B------:R-:W4:Y:S01]  /*72a0*/  LDCU.128 UR16, c[0x0][0x440] ;  /* 0x00008800ff1077ac */ /* 0x000f220008000c00 */
[----:B-1----:R-:W-:Y:S01]  /*72b0*/  LEA R2, R3, R2, 0x18 ;  /* 0x0000000203027211 */ /* 0x002fe200078ec0ff */
[----:B---3--:R-:W-:Y:S01]  /*72c0*/  IMAD R4, R0, UR4, RZ ;  /* 0x0000000400047c24 */ /* 0x008fe2000f8e02ff */
[----:B------:R-:W-:-:S02]  /*72d0*/  LOP3.LUT R3, R81, 0x7f, RZ, 0x3c, !PT ;  /* 0x0000007f51037812 */ /* 0x000fc400078e3cff */
[----:B------:R-:W-:Y:S02]  /*72e0*/  LEA R80, R80, R2, 0x5 ;  /* 0x0000000250507211 */ /* 0x000fe400078e28ff */
[----:B-----5:R-:W-:Y:S01]  /*72f0*/  IADD3 R60, PT, PT, R3, R0, RZ ;  /* 0x00000000033c7210 */ /* 0x020fe20007ffe0ff */
[----:B------:R-:W-:Y:S01]  /*7300*/  IMAD R0, R81, 0x4, R2 ;  /* 0x0000000451007824 */ /* 0x000fe200078e0202 */
[----:B------:R-:W-:Y:S01]  /*7310*/  IADD3 R81, P0, PT, R4, R81, RZ ;  /* 0x0000005104517210 */ /* 0x000fe20007f1e0ff */
[----:B------:R1:W-:Y:S01]  /*7320*/  STS.128 [R80], R32 ;  /* 0x0000002050007388 */ /* 0x0003e20000000c00 */
[C---:B------:R-:W-:Y:S02]  /*7330*/  ISETP.GE.U32.AND P5, PT, R60.reuse, 0x80, PT ;  /* 0x000000803c00780c */ /* 0x040fe40003fa6070 */
[C---:B------:R-:W-:Y:S01]  /*7340*/  ISETP.GE.U32.AND P4, PT, R60.reuse, 0x100, PT ;  /* 0x000001003c00780c */ /* 0x040fe20003f86070 */
[----:B------:R3:W-:Y:S01]  /*7350*/  STS.128 [R80+0x10], R28 ;  /* 0x0000101c50007388 */ /* 0x0007e20000000c00 */
[----:B------:R-:W-:-:S02]  /*7360*/  ISETP.GE.U32.AND P3, PT, R60, 0x180, PT ;  /* 0x000001803c00780c */ /* 0x000fc40003f66070 */
[C---:B------:R-:W-:Y:S01]  /*7370*/  ISETP.GE.U32.AND P2, PT, R60.reuse, 0x200, PT ;  /* 0x000002003c00780c */ /* 0x040fe20003f46070 */
[----:B------:R-:W-:Y:S01]  /*7380*/  STS.128 [R80+0x400], R24 ;  /* 0x0004001850007388 */ /* 0x000fe20000000c00 */
[----:B------:R-:W-:-:S03]  /*7390*/  ISETP.GE.U32.AND P1, PT, R60, 0x280, PT ;  /* 0x000002803c00780c */ /* 0x000fc60003f26070 */
[----:B------:R-:W-:Y:S04]  /*73a0*/  STS.128 [R80+0x410], R20 ;  /* 0x0004101450007388 */ /* 0x000fe80000000c00 */
[----:B------:R-:W-:Y:S01]  /*73b0*/  STS.128 [R80+0x800], R16 ;  /* 0x0008001050007388 */ /* 0x000fe20000000c00 */
[----:B-1----:R-:W-:-:S03]  /*73c0*/  SHF.L.U32 R34, R81, 0x2, RZ ;  /* 0x0000000251227819 */ /* 0x002fc600000006ff */
[----:B------:R-:W-:Y:S01]  /*73d0*/  STS.128 [R80+0x810], R12 ;  /* 0x0008100c50007388 */ /* 0x000fe20000000c00 */
[----:B---3--:R-:W-:Y:S01]  /*73e0*/  IADD3.X R28, PT, PT, RZ, RZ, RZ, P0, !PT ;  /* 0x000000ffff1c7210 */ /* 0x008fe200007fe4ff */
[----:B------:R-:W-:Y:S03]  /*73f0*/  BAR.SYNC.DEFER_BLOCKING 0x0 ;  /* 0x0000000000007b1d */ /* 0x000fe60000010000 */
[----:B------:R-:W-:Y:S02]  /*7400*/  SHF.L.U64.HI R35, R81, 0x2, R28 ;  /* 0x0000000251237819 */ /* 0x000fe4000001021c */
[----:B------:R-:W-:Y:S01]  /*7410*/  ISETP.GE.U32.AND P0, PT, R60, 0x300, PT ;  /* 0x000003003c00780c */ /* 0x000fe20003f06070 */
[----:B------:R-:W1:Y:S04]  /*7420*/  LDS R2, [R0] ;  /* 0x0000000000027984 */ /* 0x000e680000000800 */
[----:B------:R-:W3:Y:S04]  /*7430*/  LDS R9, [R0+0xc00] ;  /* 0x000c000000097984 */ /* 0x000ee80000000800 */
[----:B------:R-:W0:Y:S04]  /*7440*/  LDS R3, [R0+0x200] ;  /* 0x0002000000037984 */ /* 0x000e280000000800 */
[----:B------:R-:W2:Y:S04]  /*7450*/  LDS R8, [R0+0xe00] ;  /* 0x000e000000087984 */ /* 0x000ea80000000800 */
[----:B------:R-:W4:Y:S04]  /*7460*/  LDS R4, [R0+0x400] ;  /* 0x0004000000047984 */ /* 0x000f280000000800 */
[----:B------:R-:W4:Y:S04]  /*7470*/  LDS R11, [R0+0x1000] ;  /* 0x00100000000b7984 */ /* 0x000f280000000800 */
[----:B------:R-:W4:Y:S04]  /*7480*/  LDS R5, [R0+0x600] ;  /* 0x0006000000057984 */ /* 0x000f280000000800 */
[----:B------:R-:W4:Y:S04]  /*7490*/  LDS R10, [R0+0x1200] ;  /* 0x00120000000a7984 */ /* 0x000f280000000800 */
[----:B------:R-:W4:Y:S04]  /*74a0*/  LDS R6, [R0+0x800] ;  /* 0x0008000000067984 */ /* 0x000f280000000800 */
[----:B------:R-:W4:Y:S04]  /*74b0*/  LDS R13, [R0+0x1400] ;  /* 0x00140000000d7984 */ /* 0x000f280000000800 */
[----:B------:R-:W4:Y:S01]  /*74c0*/  LDS R7, [R0+0xa00] ;  /* 0x000a000000077984 */ /* 0x000f220000000800 */
[----:B-1----:R-:W-:-:S03]  /*74d0*/  FADD.FTZ R2, RZ, R2 ;  /* 0x00000002ff027221 */ /* 0x002fc60000010000 */
[----:B------:R-:W1:Y:S01]  /*74e0*/  LDS R12, [R0+0x1600] ;  /* 0x00160000000c7984 */ /* 0x000e620000000800 */
[----:B---3--:R-:W-:-:S03]  /*74f0*/  FADD.FTZ R2, R2, R9 ;  /* 0x0000000902027221 */ /* 0x008fc60000010000 */
[----:B------:R-:W3:Y:S01]  /*7500*/  LDS R15, [R0+0x1800] ;  /* 0x00180000000f7984 */ /* 0x000ee20000000800 */
[----:B0-----:R-:W-:-:S03]  /*7510*/  FADD.FTZ R3, RZ, R3 ;  /* 0x00000003ff037221 */ /* 0x001fc60000010000 */
[----:B------:R-:W0:Y:S01]  /*7520*/  LDS R14, [R0+0x1a00] ;  /* 0x001a0000000e7984 */ /* 0x000e220000000800 */
[----:B--2---:R-:W-:-:S03]  /*7530*/  FADD.FTZ R3, R3, R8 ;  /* 0x0000000803037221 */ /* 0x004fc60000010000 */
[----:B------:R-:W2:Y:S01]  /*7540*/  LDS R17, [R0+0x1c00] ;  /* 0x001c000000117984 */ /* 0x000ea20000000800 */
        /* <DEDUP_REMOVED lines=14> */
[----:B-1----:R-:W-:-:S03]  /*7630*/  FADD.FTZ R7, R7, R12 ;  /* 0x0000000c07077221 */ /* 0x002fc60000010000 */
[----:B------:R-:W1:Y:S01]  /*7640*/  LDS R25, [R0+0x2c00] ;  /* 0x002c000000197984 */ /* 0x000e620000000800 */
[----:B---3--:R-:W-:-:S03]  /*7650*/  FADD.FTZ R2, R2, R15 ;  /* 0x0000000f02027221 */ /* 0x008fc60000010000 */
[----:B------:R-:W3:Y:S01]  /*7660*/  LDS R24, [R0+0x2e00] ;  /* 0x002e000000187984 */ /* 0x000ee20000000800 */
[----:B0-----:R-:W-:Y:S01]  /*7670*/  FADD.FTZ R3, R3, R14 ;  /* 0x0000000e03037221 */ /* 0x001fe20000010000 */
[----:B------:R-:W-:Y:S01]  /*7680*/  BAR.SYNC.DEFER_BLOCKING 0x0 ;  /* 0x0000000000007b1d */ /* 0x000fe20000010000 */
[----:B--2---:R-:W-:Y:S01]  /*7690*/  FADD.FTZ R4, R4, R17 ;  /* 0x0000001104047221 */ /* 0x004fe20000010000 */
        /* <DEDUP_REMOVED lines=10> */
[----:B-1----:R-:W-:-:S03]  /*7740*/  FADD.FTZ R25, R6, R25 ;  /* 0x0000001906197221 */ /* 0x002fc60000010000 */
[----:B------:R-:W-:Y:S01]  /*7750*/  STS.128 [R80+0x410], R44 ;  /* 0x0004102c50007388 */ /* 0x000fe20000000c00 */
[----:B---3--:R-:W-:-:S03]  /*7760*/  FADD.FTZ R13, R7, R24 ;  /* 0x00000018070d7221 */ /* 0x008fc60000010000 */
[----:B------:R-:W-:Y:S04]  /*7770*/  STS.128 [R80+0x800], R40 ;  /* 0x0008002850007388 */ /* 0x000fe80000000c00 */
[----:B------:R0:W-:Y:S01]  /*7780*/  STS.128 [R80+0x810], R36 ;  /* 0x0008102450007388 */ /* 0x0001e20000000c00 */
[----:B------:R-:W-:Y:S01]  /*7790*/  BAR.SYNC.DEFER_BLOCKING 0x0 ;  /* 0x0000000000007b1d */ /* 0x000fe20000010000 */
[----:B0-----:R-:W-:-:S04]  /*77a0*/  IADD3 R36, P6, PT, R34, UR18, RZ ;  /* 0x0000001222247c10 */ /* 0x001fc8000ffde0ff */
[C---:B------:R-:W-:Y:S01]  /*77b0*/  IADD3.X R37, PT, PT, R35.reuse, UR19, RZ, P6, !PT ;  /* 0x0000001323257c10 */ /* 0x040fe2000b7fe4ff */
[----:B------:R-:W-:Y:S01]  /*77c0*/  @P5 IMAD.MOV.U32 R2, RZ, RZ, R36 ;  /* 0x000000ffff025224 */ /* 0x000fe200078e0024 */
[----:B------:R-:W-:Y:S02]  /*77d0*/  IADD3 R34, P6, PT, R34, UR16, RZ ;  /* 0x0000001022227c10 */ /* 0x000fe4000ffde0ff */
[----:B------:R-:W-:Y:S02]  /*77e0*/  @P5 MOV R3, R37 ;  /* 0x0000002500035202 */ /* 0x000fe40000000f00 */
[----:B------:R-:W-:Y:S01]  /*77f0*/  IADD3.X R35, PT, PT, R35, UR17, RZ, P6, !PT ;  /* 0x0000001123237c10 */ /* 0x000fe2000b7fe4ff */
[----:B------:R-:W0:Y:S01]  /*7800*/  LDS R26, [R0] ;  /* 0x00000000001a7984 */ /* 0x000e220000000800 */
[----:B------:R-:W-:-:S03]  /*7810*/  @P5 IADD3 R36, P6, PT, R36, 0x200, RZ ;  /* 0x0000020024245810 */ /* 0x000fc60007fde0ff */
[----:B------:R-:W1:Y:S01]  /*7820*/  LDS R29, [R0+0xc00] ;  /* 0x000c0000001d7984 */ /* 0x000e620000000800 */
[----:B------:R-:W-:-:S03]  /*7830*/  @P5 IADD3.X R37, PT, PT, RZ, R37, RZ, P6, !PT ;  /* 0x00000025ff255210 */ /* 0x000fc600037fe4ff */
        /* <DEDUP_REMOVED lines=36> */
[----:B---3--:R-:W-:Y:S01]  /*7a80*/  @P5 MOV R2, R34 ;  /* 0x0000002200025202 */ /* 0x008fe20000000f00 */
[----:B------:R-:W-:Y:S01]  /*7a90*/  @P5 IMAD.MOV.U32 R3, RZ, RZ, R35 ;  /* 0x000000ffff035224 */ /* 0x000fe200078e0023 */
[----:B------:R-:W-:Y:S01]  /*7aa0*/  @P5 IADD3 R34, P6, PT, R34, 0x200, RZ ;  /* 0x0000020022225810 */ /* 0x000fe20007fde0ff */
[----:B------:R-:W2:Y:S01]  /*7ab0*/  LDS R19, [R0+0x2e00] ;  /* 0x002e000000137984 */ /* 0x000ea20000000800 */
[----:B------:R-:W-:Y:S01]  /*7ac0*/  FADD.FTZ R4, RZ, R4 ;  /* 0x00000004ff047221 */ /* 0x000fe20000010000 */
[----:B----4-:R-:W-:Y:S01]  /*7ad0*/  FADD.FTZ R5, R5, R12 ;  /* 0x0000000c05057221 */ /* 0x010fe20000010000 */
[----:B------:R-:W-:Y:S01]  /*7ae0*/  @P5 IADD3.X R35, PT, PT, RZ, R35, RZ, P6, !PT ;  /* 0x00000023ff235210 */ /* 0x000fe200037fe4ff */
[----:B------:R3:W-:Y:S01]  /*7af0*/  @P5 STG.E desc[UR6][R2.64], R21 ;  /* 0x0000001502005986 */ /* 0x0007e2000c101906 */
[----:B------:R-:W-:Y:S01]  /*7b00*/  FADD.FTZ R7, R4, R7 ;  /* 0x0000000704077221 */ /* 0x000fe20000010000 */
[----:B------:R-:W-:Y:S01]  /*7b10*/  FADD.FTZ R6, RZ, R6 ;  /* 0x00000006ff067221 */ /* 0x000fe20000010000 */
[----:B---3--:R-:W-:Y:S01]  /*7b20*/  @P4 MOV R2, R36 ;  /* 0x0000002400024202 */ /* 0x008fe20000000f00 */
[----:B------:R-:W-:Y:S01]  /*7b30*/  @P4 IMAD.MOV.U32 R3, RZ, RZ, R37 ;  /* 0x000000ffff034224 */ /* 0x000fe200078e0025 */
[----:B------:R-:W-:Y:S01]  /*7b40*/  @P4 IADD3 R36, P5, PT, R36, 0x200, RZ ;  /* 0x0000020024244810 */ /* 0x000fe20007fbe0ff */
[----:B------:R-:W-:Y:S01]  /*7b50*/  FADD.FTZ R7, R7, R14 ;  /* 0x0000000e07077221 */ /* 0x000fe20000010000 */
[----:B------:R-:W-:-:S02]  /*7b60*/  FADD.FTZ R17, R6, R17 ;  /* 0x0000001106117221 */ /* 0x000fc40000010000 */
[----:B------:R3:W-:Y:S01]  /*7b70*/  @P4 STG.E desc[UR6][R2.64], R27 ;  /* 0x0000001b02004986 */ /* 0x0007e2000c101906 */
[----:B------:R-:W-:Y:S01]  /*7b80*/  @P4 IADD3.X R37, PT, PT, RZ, R37, RZ, P5, !PT ;  /* 0x00000025ff254210 */ /* 0x000fe20002ffe4ff */
[----:B0-----:R-:W-:Y:S01]  /*7b90*/  FADD.FTZ R15, R7, R20 ;  /* 0x00000014070f7221 */ /* 0x001fe20000010000 */
[----:B-1----:R-:W-:Y:S01]  /*7ba0*/  FADD.FTZ R16, R17, R16 ;  /* 0x0000001011107221 */ /* 0x002fe20000010000 */
[----:B---3--:R-:W-:Y:S01]  /*7bb0*/  @P4 MOV R2, R34 ;  /* 0x0000002200024202 */ /* 0x008fe20000000f00 */
[----:B------:R-:W-:Y:S01]  /*7bc0*/  @P4 IMAD.MOV.U32 R3, RZ, RZ, R35 ;  /* 0x000000ffff034224 */ /* 0x000fe200078e0023 */
[----:B------:R-:W-:-:S04]  /*7bd0*/  @P4 IADD3 R34, P6, PT, R34, 0x200, RZ ;  /* 0x0000020022224810 */ /* 0x000fc80007fde0ff */
[----:B------:R0:W-:Y:S01]  /*7be0*/  @P4 STG.E desc[UR6][R2.64], R9 ;  /* 0x0000000902004986 */ /* 0x0001e2000c101906 */
[----:B------:R-:W-:Y:S01]  /*7bf0*/  @P4 IADD3.X R35, PT, PT, RZ, R35, RZ, P6, !PT ;  /* 0x00000023ff234210 */ /* 0x000fe200037fe4ff */
[----:B--2---:R-:W-:Y:S01]  /*7c00*/  FADD.FTZ R19, R16, R19 ;  /* 0x0000001310137221 */ /* 0x004fe20000010000 */
[----:B0-----:R-:W-:Y:S01]  /*7c10*/  @P3 IMAD.MOV.U32 R2, RZ, RZ, R36 ;  /* 0x000000ffff023224 */ /* 0x001fe200078e0024 */
[----:B------:R-:W-:Y:S01]  /*7c20*/  @P3 MOV R3, R37 ;  /* 0x0000002500033202 */ /* 0x000fe20000000f00 */
[----:B------:R-:W-:Y:S01]  /*7c30*/  FADD.FTZ R9, R5, R18 ;  /* 0x0000001205097221 */ /* 0x000fe20000010000 */
[----:B------:R-:W-:-:S03]  /*7c40*/  @P3 IADD3 R36, P4, PT, R36, 0x200, RZ ;  /* 0x0000020024243810 */ /* 0x000fc60007f9e0ff */
[----:B------:R0:W-:Y:S01]  /*7c50*/  @P3 STG.E desc[UR6][R2.64], R29 ;  /* 0x0000001d02003986 */ /* 0x0001e2000c101906 */
[----:B------:R-:W-:Y:S02]  /*7c60*/  @P3 IADD3.X R37, PT, PT, RZ, R37, RZ, P4, !PT ;  /* 0x00000025ff253210 */ /* 0x000fe400027fe4ff */
[----:B0-----:R-:W-:Y:S01]  /*7c70*/  @P3 MOV R2, R34 ;  /* 0x0000002200023202 */ /* 0x001fe20000000f00 */
[----:B------:R-:W-:Y:S01]  /*7c80*/  @P3 IMAD.MOV.U32 R3, RZ, RZ, R35 ;  /* 0x000000ffff033224 */ /* 0x000fe200078e0023 */
[----:B------:R-:W-:-:S04]  /*7c90*/  @P3 IADD3 R34, P5, PT, R34, 0x200, RZ ;  /* 0x0000020022223810 */ /* 0x000fc80007fbe0ff */
[----:B------:R-:W-:Y:S01]  /*7ca0*/  @P3 IADD3.X R35, PT, PT, RZ, R35, RZ, P5, !PT ;  /* 0x00000023ff233210 */ /* 0x000fe20002ffe4ff */
[----:B------:R0:W-:Y:S01]  /*7cb0*/  @P3 STG.E desc[UR6][R2.64], R23 ;  /* 0x0000001702003986 */ /* 0x0001e2000c101906 */
[----:B------:R-:W-:Y:S02]  /*7cc0*/  @P2 MOV R4, R34 ;  /* 0x0000002200042202 */ /* 0x000fe40000000f00 */
[----:B------:R-:W-:Y:S01]  /*7cd0*/  @P2 IADD3 R34, P4, PT, R34, 0x200, RZ ;  /* 0x0000020022222810 */ /* 0x000fe20007f9e0ff */
[----:B------:R-:W-:-:S03]  /*7ce0*/  @P2 IMAD.MOV.U32 R5, RZ, RZ, R35 ;  /* 0x000000ffff052224 */ /* 0x000fc600078e0023 */
[----:B------:R-:W-:Y:S02]  /*7cf0*/  @P2 IADD3.X R35, PT, PT, RZ, R35, RZ, P4, !PT ;  /* 0x00000023ff232210 */ /* 0x000fe400027fe4ff */
[----:B------:R-:W-:Y:S02]  /*7d00*/  @P1 MOV R6, R34 ;  /* 0x0000002200061202 */ /* 0x000fe40000000f00 */
[----:B------:R-:W-:Y:S01]  /*7d10*/  @P1 IADD3 R34, P4, PT, R34, 0x200, RZ ;  /* 0x0000020022221810 */ /* 0x000fe20007f9e0ff */
[----:B0-----:R-:W-:Y:S01]  /*7d20*/  @P2 IMAD.MOV.U32 R2, RZ, RZ, R36 ;  /* 0x000000ffff022224 */ /* 0x001fe200078e0024 */
[----:B------:R-:W-:Y:S01]  /*7d30*/  @P2 IADD3 R36, P3, PT, R36, 0x200, RZ ;  /* 0x0000020024242810 */ /* 0x000fe20007f7e0ff */
[----:B------:R-:W-:Y:S01]  /*7d40*/  @P1 IMAD.MOV.U32 R7, RZ, RZ, R35 ;  /* 0x000000ffff071224 */ /* 0x000fe200078e0023 */
[-C--:B------:R-:W-:Y:S02]  /*7d50*/  @P2 MOV R3, R37.reuse ;  /* 0x0000002500032202 */ /* 0x080fe40000000f00 */
[----:B------:R-:W-:-:S02]  /*7d60*/  @P2 IADD3.X R37, PT, PT, RZ, R37, RZ, P3, !PT ;  /* 0x00000025ff252210 */ /* 0x000fc40001ffe4ff */
[----:B------:R-:W-:Y:S01]  /*7d70*/  @P1 IADD3.X R35, PT, PT, RZ, R35, RZ, P4, !PT ;  /* 0x00000023ff231210 */ /* 0x000fe200027fe4ff */
[----:B------:R0:W-:Y:S04]  /*7d80*/  @P2 STG.E desc[UR6][R2.64], R9 ;  /* 0x0000000902002986 */ /* 0x0001e8000c101906 */
[----:B------:R1:W-:Y:S01]  /*7d90*/  @P2 STG.E desc[UR6][R4.64], R11 ;  /* 0x0000000b04002986 */ /* 0x0003e2000c101906 */
[----:B0-----:R-:W-:Y:S01]  /*7da0*/  @P1 IMAD.MOV.U32 R2, RZ, RZ, R36 ;  /* 0x000000ffff021224 */ /* 0x001fe200078e0024 */
[-C--:B------:R-:W-:Y:S02]  /*7db0*/  @P1 MOV R3, R37.reuse ;  /* 0x0000002500031202 */ /* 0x080fe40000000f00 */
[----:B------:R-:W-:Y:S01]  /*7dc0*/  @P1 IADD3 R36, P3, PT, R36, 0x200, RZ ;  /* 0x0000020024241810 */ /* 0x000fe20007f7e0ff */
[----:B-1----:R-:W-:Y:S01]  /*7dd0*/  IMAD.MOV.U32 R5, RZ, RZ, R35 ;  /* 0x000000ffff057224 */ /* 0x002fe200078e0023 */
[----:B------:R-:W-:Y:S01]  /*7de0*/  MOV R4, R34 ;  /* 0x0000002200047202 */ /* 0x000fe20000000f00 */
[----:B------:R0:W-:Y:S01]  /*7df0*/  @P1 STG.E desc[UR6][R2.64], R15 ;  /* 0x0000000f02001986 */ /* 0x0001e2000c101906 */
[----:B------:R-:W-:-:S03]  /*7e00*/  @P1 IADD3.X R37, PT, PT, RZ, R37, RZ, P3, !PT ;  /* 0x00000025ff251210 */ /* 0x000fc60001ffe4ff */
[----:B------:R1:W-:Y:S01]  /*7e10*/  @P1 STG.E desc[UR6][R6.64], R25 ;  /* 0x0000001906001986 */ /* 0x0003e2000c101906 */
[----:B0-----:R-:W-:Y:S01]  /*7e20*/  IMAD.MOV.U32 R2, RZ, RZ, R36 ;  /* 0x000000ffff027224 */ /* 0x001fe200078e0024 */
[----:B------:R-:W-:Y:S01]  /*7e30*/  MOV R3, R37 ;  /* 0x0000002500037202 */ /* 0x000fe20000000f00 */
[----:B------:R-:W-:Y:S06]  /*7e40*/  @!P0 EXIT ;  /* 0x000000000000894d */ /* 0x000fec0003800000 */
[----:B------:R-:W-:Y:S04]  /*7e50*/  STG.E desc[UR6][R2.64], R19 ;  /* 0x0000001302007986 */ /* 0x000fe8000c101906 */
[----:B------:R-:W-:Y:S01]  /*7e60*/  STG.E desc[UR6][R4.64], R13 ;  /* 0x0000000d04007986 */ /* 0x000fe2000c101906 */
[----:B------:R-:W-:Y:S05]  /*7e70*/  EXIT ;  /* 0x000000000000794d */ /* 0x000fea0003800000 */
.L_x_521:
[----:B------:R-:W-:Y:S01]  /*7e80*/  HFMA2 R156, -RZ, RZ, 0, 5.9604644775390625e-08 ;  /* 0x00000001ff9c7431 */ /* 0x000fe200000001ff */
[----:B------:R-:W-:Y:S01]  /*7e90*/  BSSY B0, `(.L_x_586) ;  /* 0x0000007000007945 */ /* 0x000fe20003800000 */
[----:B------:R-:W-:Y:S01]  /*7ea0*/  MOV R157, R155 ;  /* 0x0000009b009d7202 */ /* 0x000fe20000000f00 */
[----:B------:R-:W-:Y:S01]  /*7eb0*/  IMAD.MOV.U32 R159, RZ, RZ, 0x1f ;  /* 0x0000001fff9f7424 */ /* 0x000fe200078e00ff */
[----:B0-----:R-:W-:-:S07]  /*7ec0*/  MOV R152, 0xffffffff ;  /* 0xffffffff00987802 */ /* 0x001fce0000000f00 */
[----:B-----5:R-:W-:Y:S05]  /*7ed0*/  WARPSYNC.COLLECTIVE R152, `(.L_x_587) ;  /* 0x0000000098087348 */ /* 0x020fea0003c00000 */
[----:B------:R0:W1:Y:S02]  /*7ee0*/  SHFL.BFLY P0, R153, R157, R156, R159 ;  /* 0x0c00009c9d997389 */ /* 0x000064000000009f */
[----:B01---5:R-:W-:Y:S05]  /*7ef0*/  ENDCOLLECTIVE ;  /* 0x000000000000791b */ /* 0x023fea0003800000 */
.L_x_587:
[----:B------:R-:W-:Y:S05]  /*7f00*/  BSYNC B0 ;  /* 0x0000000000007941 */ /* 0x000fea0003800000 */
.L_x_586:
[----:B------:R-:W-:Y:S02]  /*7f10*/  IMAD.MOV.U32 R157, RZ, RZ, R154 ;  /* 0x000000ffff9d7224 */ /* 0x000fe400078e009a */
[----:B------:R-:W-:Y:S01]  /*7f20*/  HFMA2 R156, -RZ, RZ, 0, 5.9604644775390625e-08 ;  /* 0x00000001ff9c7431 */ /* 0x000fe200000001ff */
[----:B------:R-:W-:Y:S01]  /*7f30*/  MOV R159, 0x1f ;  /* 0x0000001f009f7802 */ /* 0x000fe20000000f00 */
[----:B------:R-:W-:Y:S01]  /*7f40*/  IMAD.MOV.U32 R152, RZ, RZ, -0x1 ;  /* 0xffffffffff987424 */ /* 0x000fe200078e00ff */
[----:B------:R-:W-:-:S07]  /*7f50*/  MOV R80, R153 ;  /* 0x0000009900507202 */ /* 0x000fce0000000f00 */
[----:B------:R-:W-:Y:S05]  /*7f60*/  WARPSYNC.COLLECTIVE R152, `(.L_x_588) ;  /* 0x0000000098087348 */ /* 0x000fea0003c00000 */
[----:B------:R0:W1:Y:S02]  /*7f70*/  SHFL.BFLY P0, R153, R157, R156, R159 ;  /* 0x0c00009c9d997389 */ /* 0x000064000000009f */
[----:B01----:R-:W-:Y:S05]  /*7f80*/  ENDCOLLECTIVE ;  /* 0x000000000000791b */ /* 0x003fea0003800000 */
.L_x_588:
[----:B------:R-:W-:-:S05]  /*7f90*/  FADD.FTZ R80, R80, R155 ;  /* 0x0000009b50507221 */ /* 0x000fca0000010000 */
[----:B------:R-:W-:Y:S01]  /*7fa0*/  MOV R157, R80 ;  /* 0x00000050009d7202 */ /* 0x000fe20000000f00 */
[----:B------:R-:W-:Y:S01]  /*7fb0*/  IMAD.MOV.U32 R156, RZ, RZ, 0x2 ;  /* 0x00000002ff9c7424 */ /* 0x000fe200078e00ff */
[----:B------:R-:W-:-:S07]  /*7fc0*/  MOV R81, R153 ;  /* 0x0000009900517202 */ /* 0x000fce0000000f00 */
[----:B------:R-:W-:Y:S05]  /*7fd0*/  WARPSYNC.COLLECTIVE R152, `(.L_x_589) ;  /* 0x0000000098087348 */ /* 0x000fea0003c00000 */
[----:B------:R0:W1:Y:S02]  /*7fe0*/  SHFL.BFLY P0, R153, R157, R156, R159 ;  /* 0x0c00009c9d997389 */ /* 0x000064000000009f */
[----:B01----:R-:W-:Y:S05]  /*7ff0*/  ENDCOLLECTIVE ;  /* 0x000000000000791b */ /* 0x003fea0003800000 */
.L_x_589:
[----:B------:R-:W-:-:S05]  /*8000*/  FADD.FTZ R81, R81, R154 ;  /* 0x0000009a51517221 */ /* 0x000fca0000010000 */
[----:B------:R-:W-:Y:S02]  /*8010*/  MOV R157, R81 ;  /* 0x00000051009d7202 */ /* 0x000fe40000000f00 */
[----:B------:R-:W-:-:S07]  /*8020*/  MOV R83, R153 ;  /* 0x0000009900537202 */ /* 0x000fce0000000f00 */
[----:B------:R-:W-:Y:S05]  /*8030*/  WARPSYNC.COLLECTIVE R152, `(.L_x_590) ;  /* 0x0000000098087348 */ /* 0x000fea0003c00000 */
[----:B------:R0:W1:Y:S02]  /*8040*/  SHFL.BFLY P0, R153, R157, R156, R159 ;  /* 0x0c00009c9d997389 */ /* 0x000064000000009f */
[----:B01----:R-:W-:Y:S05]  /*8050*/  ENDCOLLECTIVE ;  /* 0x000000000000791b */ /* 0x003fea0003800000 */
.L_x_590:
[----:B------:R-:W-:-:S05]  /*8060*/  FADD.FTZ R83, R80, R83 ;  /* 0x0000005350537221 */ /* 0x000fca0000010000 */
[----:B------:R-:W-:Y:S01]  /*8070*/  MOV R157, R83 ;  /* 0x00000053009d7202 */ /* 0x000fe20000000f00 */
[----:B------:R-:W-:Y:S02]  /*8080*/  HFMA2 R156, -RZ, RZ, 0, 2.384185791015625e-07 ;  /* 0x00000004ff9c7431 */ /* 0x000fe400000001ff */
[----:B------:R-:W-:-:S07]  /*8090*/  IMAD.MOV.U32 R82, RZ, RZ, R153 ;  /* 0x000000ffff527224 */ /* 0x000fce00078e0099 */
[----:B------:R-:W-:Y:S05]  /*80a0*/  WARPSYNC.COLLECTIVE R152, `(.L_x_591) ;  /* 0x0000000098087348 */ /* 0x000fea0003c00000 */
[----:B------:R0:W1:Y:S02]  /*80b0*/  SHFL.BFLY P0, R153, R157, R156, R159 ;  /* 0x0c00009c9d997389 */ /* 0x000064000000009f */
[----:B01----:R-:W-:Y:S05]  /*80c0*/  ENDCOLLECTIVE ;  /* 0x000000000000791b */ /* 0x003fea0003800000 */
.L_x_591:
[----:B------:R-:W-:-:S05]  /*80d0*/  FADD.FTZ R84, R81, R82 ;  /* 0x0000005251547221 */ /* 0x000fca0000010000 */
[----:B------:R-:W-:Y:S01]  /*80e0*/  MOV R157, R84 ;  /* 0x00000054009d7202 */ /* 0x000fe20000000f00 */
[----:B------:R-:W-:-:S07]  /*80f0*/  IMAD.MOV.U32 R82, RZ, RZ, R153 ;  /* 0x000000ffff527224 */ /* 0x000fce00078e0099 */
[----:B------:R-:W-:Y:S05]  /*8100*/  WARPSYNC.COLLECTIVE R152, `(.L_x_592) ;  /* 0x0000000098087348 */ /* 0x000fea0003c00000 */
[----:B------:R0:W1:Y:S02]  /*8110*/  SHFL.BFLY P0, R153, R157, R156, R159 ;  /* 0x0c00009c9d997389 */ /* 0x000064000000009f */
[----:B01----:R-:W-:Y:S05]  /*8120*/  ENDCOLLECTIVE ;  /* 0x000000000000791b */ /* 0x003fea0003800000 */
.L_x_592:
[----:B------:R-:W-:-:S04]  /*8130*/  FADD.FTZ R86, R83, R82 ;  /* 0x0000005253567221 */ /* 0x000fc80000010000 */
[----:B------:R-:W-:Y:S02]  /*8140*/  IMAD.MOV.U32 R157, RZ, RZ, R86 ;  /* 0x000000ffff9d7224 */ /* 0x000fe400078e0056 */
[----:B------:R-:W-:Y:S01]  /*8150*/  HFMA2 R156, -RZ, RZ, 0, 4.76837158203125e-07 ;  /* 0x00000008ff9c7431 */ /* 0x000fe200000001ff */
[----:B------:R-:W-:-:S07]  /*8160*/  MOV R85, R153 ;  /* 0x0000009900557202 */ /* 0x000fce0000000f00 */
[----:B------:R-:W-:Y:S05]  /*8170*/  WARPSYNC.COLLECTIVE R152, `(.L_x_593) ;  /* 0x0000000098087348 */ /* 0x000fea0003c00000 */
[----:B------:R0:W1:Y:S02]  /*8180*/  SHFL.BFLY P0, R153, R157, R156, R159 ;  /* 0x0c00009c9d997389 */ /* 0x000064000000009f */
[----:B01----:R-:W-:Y:S05]  /*8190*/  ENDCOLLECTIVE ;  /* 0x000000000000791b */ /* 0x003fea0003800000 */
.L_x_593:
[----:B------:R-:W-:-:S04]  /*81a0*/  FADD.FTZ R85, R84, R85 ;  /* 0x0000005554557221 */ /* 0x000fc80000010000 */
[----:B------:R-:W-:Y:S01]  /*81b0*/  IMAD.MOV.U32 R157, RZ, RZ, R85 ;  /* 0x000000ffff9d7224 */ /* 0x000fe200078e0055 */
[----:B------:R-:W-:-:S07]  /*81c0*/  MOV R87, R153 ;  /* 0x0000009900577202 */ /* 0x000fce0000000f00 */
[----:B------:R-:W-:Y:S05]  /*81d0*/  WARPSYNC.COLLECTIVE R152, `(.L_x_594) ;  /* 0x0000000098087348 */ /* 0x000fea0003c00000 */
[----:B------:R0:W1:Y:S02]  /*81e0*/  SHFL.BFLY P0, R153, R157, R156, R159 ;  /* 0x0c00009c9d997389 */ /* 0x000064000000009f */
[----:B01----:R-:W-:Y:S05]  /*81f0*/  ENDCOLLECTIVE ;  /* 0x000000000000791b */ /* 0x003fea0003800000 */
.L_x_594:
[--C-:B------:R-:W-:Y:S01]  /*8200*/  FADD.FTZ R150, R86, R87.reuse ;  /* 0x0000005756967221 */ /* 0x100fe20000010000 */
[----:B------:R-:W-:-:S04]  /*8210*/  PRMT R87, R68, 0x7632, R87 ;  /* 0x0000763244577816 */ /* 0x000fc80000000057 */
[----:B------:R-:W-:Y:S01]  /*8220*/  MOV R157, R150 ;  /* 0x00000096009d7202 */ /* 0x000fe20000000f00 */
[----:B------:R-:W-:Y:S01]  /*8230*/  IMAD.MOV.U32 R156, RZ, RZ, 0x10 ;  /* 0x00000010ff9c7424 */ /* 0x000fe200078e00ff */
[----:B------:R-:W-:-:S07]  /*8240*/  MOV R82, R153 ;  /* 0x0000009900527202 */ /* 0x000fce0000000f00 */
[----:B------:R-:W-:Y:S05]  /*8250*/  WARPSYNC.COLLECTIVE R152, `(.L_x_595) ;  /* 0x0000000098087348 */ /* 0x000fea0003c00000 */
[----:B------:R0:W1:Y:S02]  /*8260*/  SHFL.BFLY P0, R153, R157, R156, R159 ;  /* 0x0c00009c9d997389 */ /* 0x000064000000009f */
[----:B01----:R-:W-:Y:S05]  /*8270*/  ENDCOLLECTIVE ;  /* 0x000000000000791b */ /* 0x003fea0003800000 */
.L_x_595:
[--C-:B------:R-:W-:Y:S01]  /*8280*/  FADD.FTZ R80, R85, R82.reuse ;  /* 0x0000005255507221 */ /* 0x100fe20000010000 */
[----:B------:R-:W-:-:S04]  /*8290*/  PRMT R82, R71, 0x7632, R82 ;  /* 0x0000763247527816 */ /* 0x000fc80000000052 */
[----:B------:R-:W-:Y:S02]  /*82a0*/  MOV R157, R80 ;  /* 0x00000050009d7202 */ /* 0x000fe40000000f00 */
[----:B------:R-:W-:-:S07]  /*82b0*/  MOV R151, R153 ;  /* 0x0000009900977202 */ /* 0x000fce0000000f00 */
[----:B------:R-:W-:Y:S05]  /*82c0*/  WARPSYNC.COLLECTIVE R152, `(.L_x_596) ;  /* 0x0000000098087348 */ /* 0x000fea0003c00000 */
[----:B------:R0:W1:Y:S02]  /*82d0*/  SHFL.BFLY P0, R153, R157, R156, R159 ;  /* 0x0c00009c9d997389 */ /* 0x000064000000009f */
[----:B01----:R-:W-:Y:S05]  /*82e0*/  ENDCOLLECTIVE ;  /* 0x000000000000791b */ /* 0x003fea0003800000 */
.L_x_596:
[----:B------:R-:W-:Y:S05]  /*82f0*/  BRA `(.L_x_597) ;  /* 0xffffff9c00ac7947 */ /* 0x000fea000383ffff */
.L_x_598:
        /* <DEDUP_REMOVED lines=16> */
.L_x_14422:


//--------------------- .text._ZN10layer_norm22ln_bwd_finalize_kernelINS_22Kernel_traits_finalizeILj768E13__nv_bfloat16S2_S2_S2_fjLb0ELj1024ELj4ENS_18Kernel_traits_baseILj768ES2_S2_S2_S2_fjLj1024EEEEELb0ELb1EEEvNS_9BwdParamsE --------------------------
	.section	.text._ZN10layer_norm22ln_bwd_finalize_kernelINS_22Kernel_traits_finalizeILj768E13__nv_bfloat16S2_S2_S2_fjLb0ELj1024ELj4ENS_18Kernel_traits_baseILj768ES2_S2_S2_S2_fjLj1024EEEEELb0ELb1EEEvNS_9BwdParamsE,"ax",@progbits
	.align	128
        .global         _ZN10layer_norm22ln_bwd_finalize_kernelINS_22Kernel_traits_finalizeILj768E13__nv_bfloat16S2_S2_S2_fjLb0ELj1024ELj4ENS_18Kernel_traits_baseILj768ES2_S2_S2_S2_fjLj1024EEEEELb0ELb1EEEvNS_9BwdParamsE
        .type           _ZN10layer_norm22ln_bwd_finalize_kernelINS_22Kernel_traits_finalizeILj768E13__nv_bfloat16S2_S2_S2_fjLb0ELj1024ELj4ENS_18Kernel_traits_baseILj768ES2_S2_S2_S2_fjLj1024EEEEELb0ELb1EEEvNS_9BwdParamsE,@function
        .size           _ZN10layer_norm22ln_bwd_finalize_kernelINS_22Kernel_traits_finalizeILj768E13__nv_bfloat16S2_S2_S2_fjLb0ELj1024ELj4ENS_18Kernel_traits_baseILj768ES2_S2_S2_S2_fjLj1024EEEEELb0ELb1EEEvNS_9BwdParamsE,(.L_x_14423 - _ZN10layer_norm22ln_bwd_finalize_kernelINS_22Kernel_traits_finalizeILj768E13__nv_bfloat16S2_S2_S2_fjLb0ELj1024ELj4ENS_18Kernel_traits_baseILj768ES2_S2_S2_S2_fjLj1024EEEEELb0ELb1EEEvNS_9BwdParamsE)
        .other          _ZN10layer_norm22ln_bwd_finalize_kernelINS_22Kernel_traits_finalizeILj768E13__nv_bfloat16S2_S2_S2_fjLb0ELj1024ELj4ENS_18Kernel_traits_baseILj768ES2_S2_S2_S2_fjLj1024EEEEELb0ELb1EEEvNS_9BwdParamsE,@"STO_CUDA_ENTRY STV_DEFAULT"
_ZN10layer_norm22ln_bwd_finalize_kernelINS_22Kernel_traits_finalizeILj768E13__nv_bfloat16S2_S2_S2_fjLb0ELj1024ELj4ENS_18Kernel_traits_baseILj768ES2_S2_S2_S2_fjLj1024EEEEELb0ELb1EEEvNS_9BwdParamsE:
.text._ZN10layer_norm22ln_bwd_finalize_kernelINS_22Kernel_traits_finalizeILj768E13__nv_bfloat16S2_S2_S2_fjLb0ELj1024ELj4ENS_18Kernel_traits_baseILj768ES2_S2_S2_S2_fjLj1024EEEEELb0ELb1EEEvNS_9BwdParamsE:
[----:B------:R-:W-:Y:S08]  /*0000*/  LDC R1, c[0x0][0x37c] ;  /* 0x0000df00ff017b82 */ /* 0x000ff00000000800 */
[----:B------:R-:W0:Y:S01]  /*0010*/  S2UR UR4, SR_CTAID.X ;  /* 0x00000000000479c3 */ /* 0x000e220000002500 */
[----:B------:R-:W1:Y:S01]  /*0020*/  S2R R4, SR_TID.X ;  /* 0x0000000000047919 */ /* 0x000e620000002100 */
[----:B0-----:R-:W-:-:S06]  /*0030*/  USHF.L.U32 UR7, UR4, 0x5, URZ ;  /* 0x0000000504077899 */ /* 0x001fcc00080006ff */
[----:B------:R-:W-:-:S04]  /*0040*/  MOV R3, UR7 ;  /* 0x0000000700037c02 */ /* 0x000fc80008000f00 */
[----:B-1----:R-:W-:-:S04]  /*0050*/  LOP3.LUT R0, R3, 0x1f, R4, 0xf8, !PT ;  /* 0x0000001f03007812 */ /* 0x002fc800078ef804 */
[----:B------:R-:W-:-:S13]  /*0060*/  ISETP.GT.U32.AND P0, PT, R0, 0x2ff, PT ;  /* 0x000002ff0000780c */ /* 0x000fda0003f04070 */
[----:B------:R-:W-:Y:S05]  /*0070*/  @P0 EXIT ;  /* 0x000000000000094d */ /* 0x000fea0003800000 */
[----:B------:R-:W0:Y:S01]  /*0080*/  LDCU UR10, c[0x0][0x380] ;  /* 0x00007000ff0a77ac */ /* 0x000e220008000800 */
[----:B------:R-:W-:Y:S01]  /*0090*/  SHF.R.U32.HI R0, RZ, 0x5, R4 ;  /* 0x00000005ff007819 */ /* 0x000fe20000011604 */
[----:B------:R-:W-:Y:S01]  /*00a0*/  BSSY.RECONVERGENT B0, `(.L_x_599) ;  /* 0x0000145000007945 */ /* 0x000fe20003800200 */
[----:B------:R-:W-:Y:S01]  /*00b0*/  HFMA2 R3, -RZ, RZ, 0, 0 ;  /* 0x00000000ff037431 */ /* 0x000fe200000001ff */
[----:B------:R-:W-:Y:S01]  /*00c0*/  USHF.L.U32 UR4, UR4, 0x4, URZ ;  /* 0x0000000404047899 */ /* 0x000fe200080006ff */
[----:B------:R-:W-:Y:S01]  /*00d0*/  LOP3.LUT R4, R4, 0x1f, RZ, 0xc0, !PT ;  /* 0x0000001f04047812 */ /* 0x000fe200078ec0ff */
[----:B------:R-:W1:Y:S01]  /*00e0*/  LDCU.64 UR8, c[0x0][0x358] ;  /* 0x00006b00ff0877ac */ /* 0x000e620008000a00 */
[----:B------:R-:W-:Y:S01]  /*00f0*/  MOV R26, RZ ;  /* 0x000000ff001a7202 */ /* 0x000fe20000000f00 */
[----:B------:R-:W-:Y:S01]  /*0100*/  ULOP3.LUT UR4, UR4, 0x7ffffff0, URZ, 0xc0, !UPT ;  /* 0x7ffffff004047892 */ /* 0x000fe2000f8ec0ff */
[----:B0-----:R-:W-:-:S13]  /*0110*/  ISETP.GE.U32.AND P0, PT, R0, UR10, PT ;  /* 0x0000000a00007c0c */ /* 0x001fda000bf06070 */
[----:B-1----:R-:W-:Y:S05]  /*0120*/  @P0 BRA `(.L_x_600) ;  /* 0x0000001000f00947 */ /* 0x002fea0003800000 */
        /* <DEDUP_REMOVED lines=11> */
[----:B------:R-:W0:Y:S01]  /*01e0*/  LDC R5, c[0x0][0x388] ;  /* 0x0000e200ff057b82 */ /* 0x000e220000000800 */
[C---:B------:R-:W-:Y:S02]  /*01f0*/  LOP3.LUT R10, R0.reuse, 0x100, RZ, 0xfc, !PT ;  /* 0x00000100000a7812 */ /* 0x040fe400078efcff */
[C---:B------:R-:W-:Y:S02]  /*0200*/  LOP3.LUT R12, R0.reuse, 0x120, RZ, 0xfc, !PT ;  /* 0x00000120000c7812 */ /* 0x040fe400078efcff */
[C---:B------:R-:W-:Y:S02]  /*0210*/  LOP3.LUT R14, R0.reuse, 0x140, RZ, 0xfc, !PT ;  /* 0x00000140000e7812 */ /* 0x040fe400078efcff */
[C---:B------:R-:W-:Y:S02]  /*0220*/  LOP3.LUT R22, R0.reuse, 0x160, RZ, 0xfc, !PT ;  /* 0x0000016000167812 */ /* 0x040fe400078efcff */
[C---:B------:R-:W-:Y:S02]  /*0230*/  LOP3.LUT R26, R0.reuse, 0x180, RZ, 0xfc, !PT ;  /* 0x00000180001a7812 */ /* 0x040fe400078efcff */
[----:B------:R-:W-:-:S02]  /*0240*/  LOP3.LUT R28, R0, 0x1a0, RZ, 0xfc, !PT ;  /* 0x000001a0001c7812 */ /* 0x000fc400078efcff */
[C---:B------:R-:W-:Y:S02]  /*0250*/  LOP3.LUT R27, R0.reuse, 0x1c0, RZ, 0xfc, !PT ;  /* 0x000001c0001b7812 */ /* 0x040fe400078efcff */
[C---:B------:R-:W-:Y:S02]  /*0260*/  LOP3.LUT R7, R0.reuse, 0x1e0, RZ, 0xfc, !PT ;  /* 0x000001e000077812 */ /* 0x040fe400078efcff */
[C---:B------:R-:W-:Y:S02]  /*0270*/  LOP3.LUT R19, R0.reuse, 0x80, RZ, 0xfc, !PT ;  /* 0x0000008000137812 */ /* 0x040fe400078efcff */
[C---:B------:R-:W-:Y:S02]  /*0280*/  LOP3.LUT R20, R0.reuse, 0xa0, RZ, 0xfc, !PT ;  /* 0x000000a000147812 */ /* 0x040fe400078efcff */
[C---:B------:R-:W-:Y:S02]  /*0290*/  LOP3.LUT R18, R0.reuse, 0xc0, RZ, 0xfc, !PT ;  /* 0x000000c000127812 */ /* 0x040fe400078efcff */
[----:B------:R-:W-:Y:S01]  /*02a0*/  LOP3.LUT R16, R0, 0xe0, RZ, 0xfc, !PT ;  /* 0x000000e000107812 */ /* 0x000fe200078efcff */
[-C--:B0-----:R-:W-:Y:S01]  /*02b0*/  IMAD R25, R8, R5.reuse, UR7 ;  /* 0x0000000708197e24 */ /* 0x081fe2000f8e0205 */
[----:B------:R-:W-:Y:S01]  /*02c0*/  LOP3.LUT R6, R0, 0x40, RZ, 0xfc, !PT ;  /* 0x0000004000067812 */ /* 0x000fe200078efcff */
[-C--:B------:R-:W-:Y:S01]  /*02d0*/  IMAD R15, R10, R5.reuse, UR7 ;  /* 0x000000070a0f7e24 */ /* 0x080fe2000f8e0205 */
[----:B------:R-:W-:Y:S01]  /*02e0*/  LOP3.LUT R2, R0, 0x60, RZ, 0xfc, !PT ;  /* 0x0000006000027812 */ /* 0x000fe200078efcff */
[-C--:B------:R-:W-:Y:S01]  /*02f0*/  IMAD R8, R12, R5.reuse, UR7 ;  /* 0x000000070c087e24 */ /* 0x080fe2000f8e0205 */
[----:B------:R-:W-:Y:S01]  /*0300*/  LOP3.LUT R24, R24, 0xffffff0, RZ, 0xc0, !PT ;  /* 0x0ffffff018187812 */ /* 0x000fe200078ec0ff */
[----:B------:R-:W-:Y:S01]  /*0310*/  IMAD R10, R14, R5, UR7 ;  /* 0x000000070e0a7e24 */ /* 0x000fe2000f8e0205 */
[----:B------:R-:W-:Y:S01]  /*0320*/  IADD3 R25, PT, PT, R4, R25, RZ ;  /* 0x0000001904197210 */ /* 0x000fe20007ffe0ff */
[----:B------:R-:W-:Y:S01]  /*0330*/  IMAD R12, R22, R5, UR7 ;  /* 0x00000007160c7e24 */ /* 0x000fe2000f8e0205 */
[----:B------:R-:W-:Y:S01]  /*0340*/  IADD3 R15, PT, PT, R4, R15, RZ ;  /* 0x0000000f040f7210 */ /* 0x000fe20007ffe0ff */
[----:B------:R-:W-:-:S02]  /*0350*/  IMAD R14, R26, R5, UR7 ;  /* 0x000000071a0e7e24 */ /* 0x000fc4000f8e0205 */
[----:B------:R-:W-:Y:S02]  /*0360*/  HFMA2 R26, -RZ, RZ, 0, 0 ;  /* 0x00000000ff1a7431 */ /* 0x000fe400000001ff */
[-C--:B------:R-:W-:Y:S01]  /*0370*/  IMAD R29, R28, R5.reuse, UR7 ;  /* 0x000000071c1d7e24 */ /* 0x080fe2000f8e0205 */
[C---:B------:R-:W-:Y:S01]  /*0380*/  IADD3 R8, PT, PT, R4.reuse, R8, RZ ;  /* 0x0000000804087210 */ /* 0x040fe20007ffe0ff */
[-C--:B------:R-:W-:Y:S01]  /*0390*/  IMAD R27, R27, R5.reuse, UR7 ;  /* 0x000000071b1b7e24 */ /* 0x080fe2000f8e0205 */
[C---:B------:R-:W-:Y:S01]  /*03a0*/  IADD3 R10, PT, PT, R4.reuse, R10, RZ ;  /* 0x0000000a040a7210 */ /* 0x040fe20007ffe0ff */
[-C--:B------:R-:W-:Y:S01]  /*03b0*/  IMAD R7, R7, R5.reuse, UR7 ;  /* 0x0000000707077e24 */ /* 0x080fe2000f8e0205 */
[C---:B------:R-:W-:Y:S01]  /*03c0*/  IADD3 R12, PT, PT, R4.reuse, R12, RZ ;  /* 0x0000000c040c7210 */ /* 0x040fe20007ffe0ff */
[-C--:B------:R-:W-:Y:S01]  /*03d0*/  IMAD R19, R19, R5.reuse, UR7 ;  /* 0x0000000713137e24 */ /* 0x080fe2000f8e0205 */
[----:B------:R-:W-:Y:S01]  /*03e0*/  IADD3 R14, PT, PT, R4, R14, RZ ;  /* 0x0000000e040e7210 */ /* 0x000fe20007ffe0ff */
[----:B------:R-:W-:Y:S01]  /*03f0*/  IMAD R9, R20, R5, UR7 ;  /* 0x0000000714097e24 */ /* 0x000fe2000f8e0205 */
        /* <DEDUP_REMOVED lines=10> */
[----:B------:R-:W-:-:S02]  /*04a0*/  IADD3 R11, PT, PT, R4, R11, RZ ;  /* 0x0000000b040b7210 */ /* 0x000fc40007ffe0ff */
[C---:B------:R-:W-:Y:S02]  /*04b0*/  IADD3 R13, PT, PT, R4.reuse, R13, RZ ;  /* 0x0000000d040d7210 */ /* 0x040fe40007ffe0ff */
[C---:B------:R-:W-:Y:S02]  /*04c0*/  IADD3 R6, PT, PT, R4.reuse, R23, RZ ;  /* 0x0000001704067210 */ /* 0x040fe40007ffe0ff */
[C---:B------:R-:W-:Y:S02]  /*04d0*/  IADD3 R17, PT, PT, R4.reuse, R17, RZ ;  /* 0x0000001104117210 */ /* 0x040fe40007ffe0ff */
[----:B------:R-:W-:Y:S02]  /*04e0*/  IADD3 R4, PT, PT, R4, R21, RZ ;  /* 0x0000001504047210 */ /* 0x000fe40007ffe0ff */
[----:B------:R-:W-:Y:S02]  /*04f0*/  MOV R2, R0 ;  /* 0x0000000000027202 */ /* 0x000fe40000000f00 */
[----:B------:R-:W-:-:S07]  /*0500*/  IADD3 R24, PT, PT, -R24, RZ, RZ ;  /* 0x000000ff18187210 */ /* 0x000fce0007ffe1ff */
.L_x_603:
[----:B------:R-:W0:Y:S02]  /*0510*/  LDC.64 R20, c[0x0][0x440] ;  /* 0x00011000ff147b82 */ /* 0x000e240000000a00 */
[----:B0-----:R-:W-:-:S06]  /*0520*/  IMAD.WIDE.U32 R22, R4, 0x4, R20 ;  /* 0x0000000404167825 */ /* 0x001fcc00078e0014 */
[----:B------:R-:W2:Y:S02]  /*0530*/  LDG.E R23, desc[UR8][R22.64] ;  /* 0x0000000816177981 */ /* 0x000ea4000c1e1900 */
[----:B--2---:R-:W-:Y:S01]  /*0540*/  FADD.FTZ R28, R23, R26 ;  /* 0x0000001a171c7221 */ /* 0x004fe20000010000 */
[----:B------:R-:W-:-:S06]  /*0550*/  IMAD.WIDE.U32 R26, R25, 0x4, R20 ;  /* 0x00000004191a7825 */ /* 0x000fcc00078e0014 */
[----:B------:R-:W2:Y:S02]  /*0560*/  LDG.E R27, desc[UR8][R26.64] ;  /* 0x000000081a1b7981 */ /* 0x000ea4000c1e1900 */
[----:B--2---:R-:W-:Y:S01]  /*0570*/  FADD.FTZ R27, R28, R27 ;  /* 0x0000001b1c1b7221 */ /* 0x004fe20000010000 */
[----:B------:R-:W-:-:S06]  /*0580*/  IMAD.WIDE.U32 R28, R6, 0x4, R20 ;  /* 0x00000004061c7825 */ /* 0x000fcc00078e0014 */
[----:B------:R-:W2:Y:S01]  /*0590*/  LDG.E R28, desc[UR8][R28.64] ;  /* 0x000000081c1c7981 */ /* 0x000ea2000c1e1900 */
[----:B------:R-:W-:-:S06]  /*05a0*/  IMAD.WIDE.U32 R22, R19, 0x4, R20 ;  /* 0x0000000413167825 */ /* 0x000fcc00078e0014 */
[----:B------:R-:W3:Y:S01]  /*05b0*/  LDG.E R23, desc[UR8][R22.64] ;  /* 0x0000000816177981 */ /* 0x000ee2000c1e1900 */
[----:B--2---:R-:W-:Y:S01]  /*05c0*/  FADD.FTZ R28, R27, R28 ;  /* 0x0000001c1b1c7221 */ /* 0x004fe20000010000 */
[----:B------:R-:W-:-:S06]  /*05d0*/  IMAD.WIDE.U32 R26, R17, 0x4, R20 ;  /* 0x00000004111a7825 */ /* 0x000fcc00078e0014 */
[----:B------:R-:W2:Y:S02]  /*05e0*/  LDG.E R27, desc[UR8][R26.64] ;  /* 0x000000081a1b7981 */ /* 0x000ea4000c1e1900 */
[----:B--2---:R-:W-:-:S04]  /*05f0*/  FADD.FTZ R28, R28, R27 ;  /* 0x0000001b1c1c7221 */ /* 0x004fc80000010000 */
[----:B---3--:R-:W-:Y:S01]  /*0600*/  FADD.FTZ R28, R28, R23 ;  /* 0x000000171c1c7221 */ /* 0x008fe20000010000 */
        /* <DEDUP_REMOVED lines=12> */
[----:B------:R-:W-:-:S04]  /*06d0*/  IMAD.WIDE.U32 R22, R8, 0x4, R20 ;  /* 0x0000000408167825 */ /* 0x000fc800078e0014 */
[----:B------:R-:W-:Y:S02]  /*06e0*/  IMAD.WIDE.U32 R28, R10, 0x4, R20 ;  /* 0x000000040a1c7825 */ /* 0x000fe400078e0014 */
[----:B------:R-:W2:Y:S04]  /*06f0*/  LDG.E R23, desc[UR8][R22.64] ;  /* 0x0000000816177981 */ /* 0x000ea8000c1e1900 */
[----:B------:R-:W3:Y:S01]  /*0700*/  LDG.E R29, desc[UR8][R28.64] ;  /* 0x000000081c1d7981 */ /* 0x000ee2000c1e1900 */
        /* <DEDUP_REMOVED lines=8> */
[----:B------:R-:W-:-:S06]  /*0790*/  IMAD.WIDE.U32 R26, R16, 0x4, R20 ;  /* 0x00000004101a7825 */ /* 0x000fcc00078e0014 */
[----:B------:R-:W2:Y:S02]  /*07a0*/  LDG.E R27, desc[UR8][R26.64] ;  /* 0x000000081a1b7981 */ /* 0x000ea4000c1e1900 */
[----:B--2---:R-:W-:Y:S01]  /*07b0*/  FADD.FTZ R22, R28, R27 ;  /* 0x0000001b1c167221 */ /* 0x004fe20000010000 */
[----:B------:R-:W-:-:S04]  /*07c0*/  IMAD.WIDE.U32 R28, R18, 0x4, R20 ;  /* 0x00000004121c7825 */ /* 0x000fc800078e0014 */
[----:B------:R-:W-:Y:S02]  /*07d0*/  IMAD.WIDE.U32 R20, R7, 0x4, R20 ;  /* 0x0000000407147825 */ /* 0x000fe400078e0014 */
[----:B------:R-:W2:Y:S04]  /*07e0*/  LDG.E R29, desc[UR8][R28.64] ;  /* 0x000000081c1d7981 */ /* 0x000ea8000c1e1900 */
[----:B------:R0:W3:Y:S02]  /*07f0*/  LDG.E R23, desc[UR8][R20.64] ;  /* 0x0000000814177981 */ /* 0x0000e4000c1e1900 */
[----:B0-----:R-:W0:Y:S01]  /*0800*/  LDC.64 R20, c[0x0][0x448] ;  /* 0x00011200ff147b82 */ /* 0x001e220000000a00 */
[----:B--2---:R-:W-:-:S04]  /*0810*/  FADD.FTZ R22, R22, R29 ;  /* 0x0000001d16167221 */ /* 0x004fc80000010000 */
[----:B---3--:R-:W-:Y:S01]  /*0820*/  FADD.FTZ R26, R22, R23 ;  /* 0x00000017161a7221 */ /* 0x008fe20000010000 */
[----:B0-----:R-:W-:-:S04]  /*0830*/  IMAD.WIDE.U32 R22, R4, 0x4, R20 ;  /* 0x0000000404167825 */ /* 0x001fc800078e0014 */
[----:B------:R-:W-:Y:S02]  /*0840*/  IMAD.WIDE.U32 R28, R25, 0x4, R20 ;  /* 0x00000004191c7825 */ /* 0x000fe400078e0014 */
[----:B------:R-:W2:Y:S04]  /*0850*/  LDG.E R22, desc[UR8][R22.64] ;  /* 0x0000000816167981 */ /* 0x000ea8000c1e1900 */
[----:B------:R-:W3:Y:S01]  /*0860*/  LDG.E R27, desc[UR8][R28.64] ;  /* 0x000000081c1b7981 */ /* 0x000ee2000c1e1900 */
[----:B--2---:R-:W-:Y:S01]  /*0870*/  FADD.FTZ R3, R22, R3 ;  /* 0x0000000316037221 */ /* 0x004fe20000010000 */
[----:B------:R-:W-:-:S04]  /*0880*/  IMAD.WIDE.U32 R22, R6, 0x4, R20 ;  /* 0x0000000406167825 */ /* 0x000fc800078e0014 */
[----:B---3--:R-:W-:Y:S02]  /*0890*/  FADD.FTZ R3, R3, R27 ;  /* 0x0000001b03037221 */ /* 0x008fe40000010000 */
[----:B------:R-:W2:Y:S01]  /*08a0*/  LDG.E R27, desc[UR8][R22.64] ;  /* 0x00000008161b7981 */ /* 0x000ea2000c1e1900 */
[----:B------:R-:W-:-:S04]  /*08b0*/  IMAD.WIDE.U32 R28, R17, 0x4, R20 ;  /* 0x00000004111c7825 */ /* 0x000fc800078e0014 */
[----:B--2---:R-:W-:Y:S02]  /*08c0*/  FADD.FTZ R3, R3, R27 ;  /* 0x0000001b03037221 */ /* 0x004fe40000010000 */
        /* <DEDUP_REMOVED lines=32> */
[----:B------:R-:W-:-:S06]  /*0ad0*/  IMAD.WIDE.U32 R20, R7, 0x4, R20 ;  /* 0x0000000407147825 */ /* 0x000fcc00078e0014 */
[----:B------:R-:W3:Y:S01]  /*0ae0*/  LDG.E R20, desc[UR8][R20.64] ;  /* 0x0000000814147981 */ /* 0x000ee2000c1e1900 */
[----:B------:R-:W-:Y:S01]  /*0af0*/  IADD3 R24, PT, PT, R24, 0x10, RZ ;  /* 0x0000001018187810 */ /* 0x000fe20007ffe0ff */
[----:B--2---:R-:W-:Y:S02]  /*0b00*/  FADD.FTZ R3, R3, R27 ;  /* 0x0000001b03037221 */ /* 0x004fe40000010000 */
[----:B------:R-:W2:Y:S01]  /*0b10*/  LDG.E R27, desc[UR8][R22.64] ;  /* 0x00000008161b7981 */ /* 0x000ea2000c1e1900 */
[----:B------:R-:W-:Y:S02]  /*0b20*/  ISETP.NE.AND P0, PT, R24, RZ, PT ;  /* 0x000000ff1800720c */ /* 0x000fe40003f05270 */
[----:B------:R-:W-:Y:S02]  /*0b30*/  IADD3 R2, PT, PT, R2, 0x200, RZ ;  /* 0x0000020002027810 */ /* 0x000fe40007ffe0ff */
        /* <DEDUP_REMOVED lines=15> */
[----:B------:R-:W-:Y:S01]  /*0c30*/  LEA R7, R5, R7, 0x9 ;  /* 0x0000000705077211 */ /* 0x000fe200078e48ff */
[----:B--2---:R-:W-:-:S04]  /*0c40*/  FADD.FTZ R3, R3, R27 ;  /* 0x0000001b03037221 */ /* 0x004fc80000010000 */
[----:B---3--:R-:W-:Y:S01]  /*0c50*/  FADD.FTZ R3, R3, R20 ;  /* 0x0000001403037221 */ /* 0x008fe20000010000 */
[----:B------:R-:W-:Y:S06]  /*0c60*/  @P0 BRA `(.L_x_603) ;  /* 0xfffffff800280947 */ /* 0x000fec000383ffff */
.L_x_602:
[----:B------:R-:W-:Y:S05]  /*0c70*/  BSYNC.RECONVERGENT B1 ;  /* 0x0000000000017941 */ /* 0x000fea0003800200 */
.L_x_601:
        /* <DEDUP_REMOVED lines=12> */
[----:B------:R-:W-:Y:S02]  /*0d40*/  LOP3.LUT R7, R4, 0x7, RZ, 0xc0, !PT ;  /* 0x0000000704077812 */ /* 0x000fe400078ec0ff */
[----:B------:R-:W-:Y:S02]  /*0d50*/  MOV R5, UR7 ;  /* 0x0000000700057c02 */ /* 0x000fe40008000f00 */
[----:B------:R-:W-:Y:S02]  /*0d60*/  ISETP.NE.AND P1, PT, R7, RZ, PT ;  /* 0x000000ff0700720c */ /* 0x000fe40003f25270 */
[----:B0-----:R-:W-:-:S05]  /*0d70*/  LOP3.LUT R5, R5, 0x1f, R6, 0xf8, !PT ;  /* 0x0000001f05057812 */ /* 0x001fca00078ef806 */
[----:B------:R-:W-:Y:S06]  /*0d80*/  @!P0 BRA `(.L_x_605) ;  /* 0x0000000000f08947 */ /* 0x000fec0003800000 */
[----:B------:R-:W0:Y:S08]  /*0d90*/  LDC R18, c[0x0][0x388] ;  /* 0x0000e200ff127b82 */ /* 0x000e300000000800 */
[----:B------:R-:W1:Y:S08]  /*0da0*/  LDC.64 R10, c[0x0][0x440] ;  /* 0x00011000ff0a7b82 */ /* 0x000e700000000a00 */
[----:B------:R-:W2:Y:S01]  /*0db0*/  LDC.64 R14, c[0x0][0x448] ;  /* 0x00011200ff0e7b82 */ /* 0x000ea20000000a00 */
[----:B0-----:R-:W-:-:S05]  /*0dc0*/  IMAD R19, R2, R18, R5 ;  /* 0x0000001202137224 */ /* 0x001fca00078e0205 */
[----:B------:R-:W-:Y:S01]  /*0dd0*/  LEA R25, R18, R19, 0x5 ;  /* 0x0000001312197211 */ /* 0x000fe200078e28ff */
[----:B-1----:R-:W-:-:S04]  /*0de0*/  IMAD.WIDE.U32 R8, R19, 0x4, R10 ;  /* 0x0000000413087825 */ /* 0x002fc800078e000a */
[----:B------:R-:W-:Y:S01]  /*0df0*/  IMAD.WIDE.U32 R22, R25, 0x4, R10 ;  /* 0x0000000419167825 */ /* 0x000fe200078e000a */
[----:B------:R-:W3:Y:S03]  /*0e00*/  LDG.E R21, desc[UR8][R8.64] ;  /* 0x0000000808157981 */ /* 0x000ee6000c1e1900 */
[----:B--2---:R-:W-:Y:S02]  /*0e10*/  IMAD.WIDE.U32 R12, R19, 0x4, R14 ;  /* 0x00000004130c7825 */ /* 0x004fe400078e000e */
[----:B------:R-:W2:Y:S04]  /*0e20*/  LDG.E R22, desc[UR8][R22.64] ;  /* 0x0000000816167981 */ /* 0x000ea8000c1e1900 */
[----:B------:R0:W4:Y:S01]  /*0e30*/  LDG.E R20, desc[UR8][R12.64] ;  /* 0x000000080c147981 */ /* 0x000122000c1e1900 */
[----:B------:R-:W-:-:S04]  /*0e40*/  LEA R17, R18, R19, 0x6 ;  /* 0x0000001312117211 */ /* 0x000fc800078e30ff */
[C---:B------:R-:W-:Y:S01]  /*0e50*/  LEA R27, R18.reuse, R17, 0x5 ;  /* 0x00000011121b7211 */ /* 0x040fe200078e28ff */
[----:B------:R-:W-:Y:S01]  /*0e60*/  IMAD.WIDE.U32 R24, R25, 0x4, R14 ;  /* 0x0000000419187825 */ /* 0x000fe200078e000e */
[----:B------:R-:W-:-:S03]  /*0e70*/  LEA R19, R18, R19, 0x7 ;  /* 0x0000001312137211 */ /* 0x000fc600078e38ff */
[----:B0-----:R-:W-:-:S04]  /*0e80*/  IMAD.WIDE.U32 R12, R27, 0x4, R10 ;  /* 0x000000041b0c7825 */ /* 0x001fc800078e000a */
[C---:B------:R-:W-:Y:S02]  /*0e90*/  IMAD.WIDE.U32 R8, R17.reuse, 0x4, R10 ;  /* 0x0000000411087825 */ /* 0x040fe400078e000a */
[----:B------:R-:W5:Y:S02]  /*0ea0*/  LDG.E R13, desc[UR8][R12.64] ;  /* 0x000000080c0d7981 */ /* 0x000f64000c1e1900 */
[----:B------:R-:W-:Y:S02]  /*0eb0*/  IMAD.WIDE.U32 R16, R17, 0x4, R14 ;  /* 0x0000000411107825 */ /* 0x000fe400078e000e */
[----:B------:R-:W5:Y:S02]  /*0ec0*/  LDG.E R9, desc[UR8][R8.64] ;  /* 0x0000000808097981 */ /* 0x000f64000c1e1900 */
[C---:B------:R-:W-:Y:S02]  /*0ed0*/  IMAD.WIDE.U32 R28, R19.reuse, 0x4, R10 ;  /* 0x00000004131c7825 */ /* 0x040fe400078e000a */
[----:B------:R-:W5:Y:S04]  /*0ee0*/  LDG.E R16, desc[UR8][R16.64] ;  /* 0x0000000810107981 */ /* 0x000f68000c1e1900 */
[----:B------:R-:W5:Y:S04]  /*0ef0*/  LDG.E R12, desc[UR8][R24.64] ;  /* 0x00000008180c7981 */ /* 0x000f68000c1e1900 */
[----:B------:R0:W5:Y:S02]  /*0f00*/  LDG.E R8, desc[UR8][R28.64] ;  /* 0x000000081c087981 */ /* 0x000164000c1e1900 */
[----:B0-----:R-:W-:-:S05]  /*0f10*/  IMAD.WIDE.U32 R28, R19, 0x4, R14 ;  /* 0x00000004131c7825 */ /* 0x001fca00078e000e */
[----:B------:R0:W5:Y:S01]  /*0f20*/  LDG.E R17, desc[UR8][R28.64] ;  /* 0x000000081c117981 */ /* 0x000162000c1e1900 */
[----:B---3--:R-:W-:Y:S01]  /*0f30*/  FADD.FTZ R26, R26, R21 ;  /* 0x000000151a1a7221 */ /* 0x008fe20000010000 */
[----:B------:R-:W-:-:S03]  /*0f40*/  LEA R21, R18, R19, 0x5 ;  /* 0x0000001312157211 */ /* 0x000fc600078e28ff */
[----:B--2---:R-:W-:Y:S01]  /*0f50*/  FADD.FTZ R22, R26, R22 ;  /* 0x000000161a167221 */ /* 0x004fe20000010000 */
[----:B------:R-:W-:Y:S01]  /*0f60*/  IMAD.WIDE.U32 R26, R27, 0x4, R14 ;  /* 0x000000041b1a7825 */ /* 0x000fe200078e000e */
[----:B------:R-:W-:-:S03]  /*0f70*/  LEA R19, R18, R19, 0x6 ;  /* 0x0000001312137211 */ /* 0x000fc600078e30ff */
[----:B------:R-:W-:-:S04]  /*0f80*/  IMAD.WIDE.U32 R24, R21, 0x4, R10 ;  /* 0x0000000415187825 */ /* 0x000fc800078e000a */
[----:B----4-:R-:W-:Y:S01]  /*0f90*/  FADD.FTZ R23, R3, R20 ;  /* 0x0000001403177221 */ /* 0x010fe20000010000 */
[----:B------:R-:W2:Y:S01]  /*0fa0*/  LDG.E R26, desc[UR8][R26.64] ;  /* 0x000000081a1a7981 */ /* 0x000ea2000c1e1900 */
[----:B------:R-:W-:-:S03]  /*0fb0*/  IMAD.WIDE.U32 R20, R21, 0x4, R14 ;  /* 0x0000000415147825 */ /* 0x000fc600078e000e */
[----:B------:R1:W3:Y:S01]  /*0fc0*/  LDG.E R3, desc[UR8][R24.64] ;  /* 0x0000000818037981 */ /* 0x0002e2000c1e1900 */
[----:B0-----:R-:W-:-:S03]  /*0fd0*/  IMAD.WIDE.U32 R28, R19, 0x4, R10 ;  /* 0x00000004131c7825 */ /* 0x001fc600078e000a */
[----:B------:R-:W4:Y:S01]  /*0fe0*/  LDG.E R20, desc[UR8][R20.64] ;  /* 0x0000000814147981 */ /* 0x000f22000c1e1900 */
[----:B-1----:R-:W-:Y:S01]  /*0ff0*/  LEA R25, R18, R19, 0x5 ;  /* 0x0000001312197211 */ /* 0x002fe200078e28ff */
[----:B------:R-:W-:Y:S02]  /*1000*/  IMAD.WIDE.U32 R18, R19, 0x4, R14 ;  /* 0x0000000413127825 */ /* 0x000fe400078e000e */
[----:B------:R-:W4:Y:S02]  /*1010*/  LDG.E R24, desc[UR8][R28.64] ;  /* 0x000000081c187981 */ /* 0x000f24000c1e1900 */
[C---:B------:R-:W-:Y:S02]  /*1020*/  IMAD.WIDE.U32 R10, R25.reuse, 0x4, R10 ;  /* 0x00000004190a7825 */ /* 0x040fe400078e000a */
[----:B------:R-:W4:Y:S02]  /*1030*/  LDG.E R18, desc[UR8][R18.64] ;  /* 0x0000000812127981 */ /* 0x000f24000c1e1900 */
[----:B------:R-:W-:-:S02]  /*1040*/  IMAD.WIDE.U32 R14, R25, 0x4, R14 ;  /* 0x00000004190e7825 */ /* 0x000fc400078e000e */
[----:B------:R-:W4:Y:S04]  /*1050*/  LDG.E R10, desc[UR8][R10.64] ;  /* 0x000000080a0a7981 */ /* 0x000f28000c1e1900 */
[----:B------:R-:W4:Y:S01]  /*1060*/  LDG.E R14, desc[UR8][R14.64] ;  /* 0x000000080e0e7981 */ /* 0x000f22000c1e1900 */
[----:B-----5:R-:W-:Y:S01]  /*1070*/  FADD.FTZ R23, R23, R12 ;  /* 0x0000000c17177221 */ /* 0x020fe20000010000 */
[----:B------:R-:W-:-:S03]  /*1080*/  FADD.FTZ R22, R22, R9 ;  /* 0x0000000916167221 */ /* 0x000fc60000010000 */
[----:B------:R-:W-:Y:S01]  /*1090*/  FADD.FTZ R23, R23, R16 ;  /* 0x0000001017177221 */ /* 0x000fe20000010000 */
[----:B------:R-:W-:-:S04]  /*10a0*/  FADD.FTZ R13, R22, R13 ;  /* 0x0000000d160d7221 */ /* 0x000fc80000010000 */
[----:B------:R-:W-:Y:S01]  /*10b0*/  FADD.FTZ R8, R13, R8 ;  /* 0x000000080d087221 */ /* 0x000fe20000010000 */
[----:B------:R-:W-:Y:S01]  /*10c0*/  IADD3 R2, PT, PT, R2, 0x100, RZ ;  /* 0x0000010002027810 */ /* 0x000fe20007ffe0ff */
[----:B--2---:R-:W-:-:S04]  /*10d0*/  FADD.FTZ R26, R23, R26 ;  /* 0x0000001a171a7221 */ /* 0x004fc80000010000 */
[----:B------:R-:W-:Y:S01]  /*10e0*/  FADD.FTZ R17, R26, R17 ;  /* 0x000000111a117221 */ /* 0x000fe20000010000 */
[----:B---3--:R-:W-:-:S03]  /*10f0*/  FADD.FTZ R3, R8, R3 ;  /* 0x0000000308037221 */ /* 0x008fc60000010000 */
[----:B----4-:R-:W-:Y:S01]  /*1100*/  FADD.FTZ R17, R17, R20 ;  /* 0x0000001411117221 */ /* 0x010fe20000010000 */
[----:B------:R-:W-:-:S03]  /*1110*/  FADD.FTZ R3, R3, R24 ;  /* 0x0000001803037221 */ /* 0x000fc60000010000 */
[----:B------:R-:W-:Y:S01]  /*1120*/  FADD.FTZ R17, R17, R18 ;  /* 0x0000001211117221 */ /* 0x000fe20000010000 */
[----:B------:R-:W-:-:S03]  /*1130*/  FADD.FTZ R26, R3, R10 ;  /* 0x0000000a031a7221 */ /* 0x000fc60000010000 */
[----:B------:R-:W-:-:S07]  /*1140*/  FADD.FTZ R3, R17, R14 ;  /* 0x0000000e11037221 */ /* 0x000fce0000010000 */
.L_x_605:
[----:B------:R-:W-:Y:S05]  /*1150*/  BSYNC.RECONVERGENT B1 ;  /* 0x0000000000017941 */ /* 0x000fea0003800200 */
.L_x_604:
[----:B------:R-:W-:Y:S05]  /*1160*/  @!P1 BRA `(.L_x_600) ;  /* 0x0000000000e09947 */ /* 0x000fea0003800000 */
[----:B------:R-:W-:Y:S01]  /*1170*/  ISETP.GE.U32.AND P0, PT, R7, 0x4, PT ;  /* 0x000000040700780c */ /* 0x000fe20003f06070 */
[----:B------:R-:W-:Y:S01]  /*1180*/  BSSY.RECONVERGENT B1, `(.L_x_606) ;  /* 0x0000024000017945 */ /* 0x000fe20003800200 */
[----:B------:R-:W-:-:S04]  /*1190*/  LOP3.LUT R4, R4, 0x3, RZ, 0xc0, !PT ;  /* 0x0000000304047812 */ /* 0x000fc800078ec0ff */
[----:B------:R-:W-:-:S07]  /*11a0*/  ISETP.NE.AND P1, PT, R4, RZ, PT ;  /* 0x000000ff0400720c */ /* 0x000fce0003f25270 */
[----:B------:R-:W-:Y:S06]  /*11b0*/  @!P0 BRA `(.L_x_607) ;  /* 0x0000000000808947 */ /* 0x000fec0003800000 */
[----:B------:R-:W0:Y:S08]  /*11c0*/  LDC R7, c[0x0][0x388] ;  /* 0x0000e200ff077b82 */ /* 0x000e300000000800 */
[----:B------:R-:W1:Y:S08]  /*11d0*/  LDC.64 R8, c[0x0][0x448] ;  /* 0x00011200ff087b82 */ /* 0x000e700000000a00 */
[----:B------:R-:W2:Y:S01]  /*11e0*/  LDC.64 R10, c[0x0][0x440] ;  /* 0x00011000ff0a7b82 */ /* 0x000ea20000000a00 */
[----:B0-----:R-:W-:-:S05]  /*11f0*/  IMAD R12, R2, R7, R5 ;  /* 0x00000007020c7224 */ /* 0x001fca00078e0205 */
[CC--:B------:R-:W-:Y:S01]  /*1200*/  LEA R17, R7.reuse, R12.reuse, 0x5 ;  /* 0x0000000c07117211 */ /* 0x0c0fe200078e28ff */
[----:B-1----:R-:W-:Y:S01]  /*1210*/  IMAD.WIDE.U32 R20, R12, 0x4, R8 ;  /* 0x000000040c147825 */ /* 0x002fe200078e0008 */
[----:B------:R-:W-:-:S03]  /*1220*/  LEA R15, R7, R12, 0x6 ;  /* 0x0000000c070f7211 */ /* 0x000fc600078e30ff */
[--C-:B--2---:R-:W-:Y:S02]  /*1230*/  IMAD.WIDE.U32 R22, R12, 0x4, R10.reuse ;  /* 0x000000040c167825 */ /* 0x104fe400078e000a */
[----:B------:R-:W2:Y:S02]  /*1240*/  LDG.E R20, desc[UR8][R20.64] ;  /* 0x0000000814147981 */ /* 0x000ea4000c1e1900 */
[C---:B------:R-:W-:Y:S02]  /*1250*/  IMAD.WIDE.U32 R18, R17.reuse, 0x4, R10 ;  /* 0x0000000411127825 */ /* 0x040fe400078e000a */
        /* <DEDUP_REMOVED lines=14> */
[----:B--2---:R-:W-:Y:S01]  /*1340*/  FADD.FTZ R3, R3, R20 ;  /* 0x0000001403037221 */ /* 0x004fe20000010000 */
[----:B---3--:R-:W-:-:S04]  /*1350*/  FADD.FTZ R5, R26, R5 ;  /* 0x000000051a057221 */ /* 0x008fc80000010000 */
[----:B----4-:R-:W-:Y:S01]  /*1360*/  FADD.FTZ R5, R5, R18 ;  /* 0x0000001205057221 */ /* 0x010fe20000010000 */
[----:B-----5:R-:W-:-:S03]  /*1370*/  FADD.FTZ R3, R3, R16 ;  /* 0x0000001003037221 */ /* 0x020fc60000010000 */
[----:B------:R-:W-:Y:S01]  /*1380*/  FADD.FTZ R5, R5, R12 ;  /* 0x0000000c05057221 */ /* 0x000fe20000010000 */
[----:B------:R-:W-:-:S03]  /*1390*/  FADD.FTZ R3, R3, R14 ;  /* 0x0000000e03037221 */ /* 0x000fc60000010000 */
[----:B------:R-:W-:Y:S01]  /*13a0*/  FADD.FTZ R26, R5, R10 ;  /* 0x0000000a051a7221 */ /* 0x000fe20000010000 */
[----:B------:R-:W-:-:S07]  /*13b0*/  FADD.FTZ R3, R3, R8 ;  /* 0x0000000803037221 */ /* 0x000fce0000010000 */
.L_x_607:
[----:B------:R-:W-:Y:S05]  /*13c0*/  BSYNC.RECONVERGENT B1 ;  /* 0x0000000000017941 */ /* 0x000fea0003800200 */
.L_x_606:
[----:B------:R-:W-:Y:S05]  /*13d0*/  @!P1 BRA `(.L_x_600) ;  /* 0x0000000000449947 */ /* 0x000fea0003800000 */
[----:B------:R-:W0:Y:S01]  /*13e0*/  LDC R12, c[0x0][0x388] ;  /* 0x0000e200ff0c7b82 */ /* 0x000e220000000800 */
[----:B------:R-:W-:-:S07]  /*13f0*/  LOP3.LUT R13, R6, 0x1f, RZ, 0xc0, !PT ;  /* 0x0000001f060d7812 */ /* 0x000fce00078ec0ff */
[----:B------:R-:W1:Y:S08]  /*1400*/  LDC.64 R8, c[0x0][0x440] ;  /* 0x00011000ff087b82 */ /* 0x000e700000000a00 */
[----:B------:R-:W2:Y:S01]  /*1410*/  LDC.64 R10, c[0x0][0x448] ;  /* 0x00011200ff0a7b82 */ /* 0x000ea20000000a00 */
[----:B0-----:R-:W-:-:S05]  /*1420*/  IMAD R2, R2, R12, UR7 ;  /* 0x0000000702027e24 */ /* 0x001fca000f8e020c */
[----:B------:R-:W-:Y:S02]  /*1430*/  IADD3 R13, PT, PT, R13, R2, RZ ;  /* 0x000000020d0d7210 */ /* 0x000fe40007ffe0ff */
[----:B------:R-:W-:-:S07]  /*1440*/  IADD3 R2, PT, PT, -R4, RZ, RZ ;  /* 0x000000ff04027210 */ /* 0x000fce0007ffe1ff */
.L_x_608:
[----:B-1----:R-:W-:-:S04]  /*1450*/  IMAD.WIDE.U32 R4, R13, 0x4, R8 ;  /* 0x000000040d047825 */ /* 0x002fc800078e0008 */
[----:B--2---:R-:W-:Y:S02]  /*1460*/  IMAD.WIDE.U32 R6, R13, 0x4, R10 ;  /* 0x000000040d067825 */ /* 0x004fe400078e000a */
        /* <DEDUP_REMOVED lines=8> */
.L_x_600:
[----:B------:R-:W-:Y:S05]  /*14f0*/  BSYNC.RECONVERGENT B0 ;  /* 0x0000000000007941 */ /* 0x000fea0003800200 */
.L_x_599:
        /* <DEDUP_REMOVED lines=10> */
[C---:B------:R-:W-:Y:S01]  /*15a0*/  ISETP.NE.AND P1, PT, R2.reuse, RZ, PT ;  /* 0x000000ff0200720c */ /* 0x040fe20003f25270 */
[----:B------:R-:W-:Y:S01]  /*15b0*/  STS [R5], R3 ;  /* 0x0000000305007388 */ /* 0x000fe20000000800 */
[----:B------:R-:W-:Y:S02]  /*15c0*/  LOP3.LUT R4, R7, R4, RZ, 0xfc, !PT ;  /* 0x0000000407047212 */ /* 0x000fe400078efcff */
[----:B------:R-:W-:Y:S01]  /*15d0*/  ISETP.GT.U32.AND P0, PT, R2, 0xf, PT ;  /* 0x0000000f0200780c */ /* 0x000fe20003f04070 */
[----:B------:R-:W-:Y:S01]  /*15e0*/  STS [R5+0x1000], R26 ;  /* 0x0010001a05007388 */ /* 0x000fe20000000800 */
[----:B------:R-:W-:Y:S02]  /*15f0*/  BAR.SYNC.DEFER_BLOCKING 0x0 ;  /* 0x0000000000007b1d */ /* 0x000fe40000010000 */
[----:B------:R-:W-:-:S04]  /*1600*/  ISETP.NE.OR P0, PT, R0, 0x1f, P0 ;  /* 0x0000001f0000780c */ /* 0x000fc80000705670 */
        /* <DEDUP_REMOVED lines=10> */
[----:B------:R-:W0:Y:S01]  /*16b0*/  SHFL.BFLY PT, R3, R12, 0x4, 0x1f ;  /* 0x0c801f000c037f89 */ /* 0x000e2200000e0000 */
[----:B------:R-:W-:-:S03]  /*16c0*/  @!P1 LEA R8, R0, UR5, 0x2 ;  /* 0x0000000500089c11 */ /* 0x000fc6000f8e10ff */
        /* <DEDUP_REMOVED lines=15> */
[C---:B------:R-:W-:Y:S01]  /*17c0*/  LEA R0, R2.reuse, UR5, 0x3 ;  /* 0x0000000502007c11 */ /* 0x040fe2000f8e18ff */
[----:B0-----:R-:W0:Y:S01]  /*17d0*/  LDC.64 R4, c[0x0][0x488] ;  /* 0x00012200ff047b82 */ /* 0x001e220000000a00 */
[----:B------:R-:W-:-:S03]  /*17e0*/  IADD3 R9, PT, PT, R2, UR4, RZ ;  /* 0x0000000402097c10 */ /* 0x000fc6000fffe0ff */
        /* <DEDUP_REMOVED lines=10> */
.L_x_609:
        /* <DEDUP_REMOVED lines=15> */
.L_x_14423:


//--------------------- .text._ZN10layer_norm13ln_bwd_kernelINS_13Kernel_traitsI13__nv_bfloat16S2_S2_S2_fjLj768ELj1ELj4ELj1ELj16ENS_18Kernel_traits_baseILj768ES2_S2_S2_S2_fjLj128EEEEELb1ELb0ELb1ELb1EEEvNS_9BwdParamsE --------------------------
	.section	.text._ZN10layer_norm13ln_bwd_kernelINS_13Kernel_traitsI13__nv_bfloat16S2_S2_S2_fjLj768ELj1ELj4ELj1ELj16ENS_18Kernel_traits_baseILj768ES2_S2_S2_S2_fjLj128EEEEELb1ELb0ELb1ELb1EEEvNS_9BwdParamsE,"ax",@progbits
	.align	128
        .global         _ZN10layer_norm13ln_bwd_kernelINS_13Kernel_traitsI13__nv_bfloat16S2_S2_S2_fjLj768ELj1ELj4ELj1ELj16ENS_18Kernel_traits_baseILj768ES2_S2_S2_S2_fjLj128EEEEELb1ELb0ELb1ELb1EEEvNS_9BwdParamsE
        .type           _ZN10layer_norm13ln_bwd_kernelINS_13Kernel_traitsI13__nv_bfloat16S2_S2_S2_fjLj768ELj1ELj4ELj1ELj16ENS_18Kernel_traits_baseILj768ES2_S2_S2_S2_fjLj128EEEEELb1ELb0ELb1ELb1EEEvNS_9BwdParamsE,@function
        .size           _ZN10layer_norm13ln_bwd_kernelINS_13Kernel_traitsI13__nv_bfloat16S2_S2_S2_fjLj768ELj1ELj4ELj1ELj16ENS_18Kernel_traits_baseILj768ES2_S2_S2_S2_fjLj128EEEEELb1ELb0ELb1ELb1EEEvNS_9BwdParamsE,(.L_x_14424 - _ZN10layer_norm13ln_bwd_kernelINS_13Kernel_traitsI13__nv_bfloat16S2_S2_S2_fjLj768ELj1ELj4ELj1ELj16ENS_18Kernel_traits_baseILj768ES2_S2_S2_S2_fjLj128EEEEELb1ELb0ELb1ELb1EEEvNS_9BwdParamsE)
        .other          _ZN10layer_norm13ln_bwd_kernelINS_13Kernel_traitsI13__nv_bfloat16S2_S2_S2_fjLj768ELj1ELj4ELj1ELj16ENS_18Kernel_traits_baseILj768ES2_S2_S2_S2_fjLj128EEEEELb1ELb0ELb1ELb1EEEvNS_9BwdParamsE,@"STO_CUDA_ENTRY STV_DEFAULT"
_ZN10layer_norm13ln_bwd_kernelINS_13Kernel_traitsI13__nv_bfloat16S2_S2_S2_fjLj768ELj1ELj4ELj1ELj16ENS_18Kernel_traits_baseILj768ES2_S2_S2_S2_fjLj128EEEEELb1ELb0ELb1ELb1EEEvNS_9BwdParamsE:
.text._ZN10layer_norm13ln_bwd_kernelINS_13Kernel_traitsI13__nv_bfloat16S2_S2_S2_fjLj768ELj1ELj4ELj1ELj16ENS_18Kernel_traits_baseILj768ES2_S2_S2_S2_fjLj128EEEEELb1ELb0ELb1ELb1EEEvNS_9BwdParamsE:
        /* <DEDUP_REMOVED lines=37> */
[----:B------:R-:W-:-:S02]  /*0250*/  LOP3.LUT R0, R0, UR4, RZ, 0xfc, !PT ;  /* 0x0000000400007c12 */ /* 0x000fc4000f8efcff */
[----:B------:R-:W-:Y:S02]  /*0260*/  CS2R R24, SRZ ;  /* 0x0000000000187805 */ /* 0x000fe4000001ff00 */
[----:B------:R-:W-:Y:S02]  /*0270*/  LOP3.LUT R95, R147, 0x1f, RZ, 0xc0, !PT ;  /* 0x0000001f935f7812 */ /* 0x000fe400078ec0ff */
[----:B--2---:R-:W-:-:S13]  /*0280*/  ISETP.GE.AND P0, PT, R0, UR5, PT ;  /* 0x0000000500007c0c */ /* 0x004fda000bf06270 */
[----:B01-34-:R-:W-:Y:S05]  /*0290*/  @P0 BRA `(.L_x_611) ;  /* 0x0000006800800947 */ /* 0x01bfea0003800000 */
[----:B------:R-:W0:Y:S02]  /*02a0*/  LDC.64 R4, c[0x0][0x3d0] ;  /* 0x0000f400ff047b82 */ /* 0x000e240000000a00 */
[----:B0-----:R-:W-:-:S05]  /*02b0*/  IMAD.WIDE.U32 R4, R95, 0x10, R4 ;  /* 0x000000105f047825 */ /* 0x001fca00078e0004 */
[----:B------:R-:W2:Y:S04]  /*02c0*/  LDG.E.128 R124, desc[UR6][R4.64+0x400] ;  /* 0x00040006047c7981 */ /* 0x000ea8000c1e1d00 */
[----:B------:R-:W3:Y:S04]  /*02d0*/  LDG.E.128 R20, desc[UR6][R4.64+0x200] ;  /* 0x0002000604147981 */ /* 0x000ee8000c1e1d00 */
[----:B------:R-:W4:Y:S01]  /*02e0*/  LDG.E.128 R16, desc[UR6][R4.64] ;  /* 0x0000000604107981 */ /* 0x000f22000c1e1d00 */
[----:B------:R-:W-:Y:S01]  /*02f0*/  HFMA2 R68, -RZ, RZ, 0, 0 ;  /* 0x00000000ff447431 */ /* 0x000fe200000001ff */
[----:B--2---:R-:W-:-:S02]  /*0300*/  PRMT R2, R124, 0x7632, R2 ;  /* 0x000076327c027816 */ /* 0x004fc40000000002 */
[----:B------:R-:W-:Y:S02]  /*0310*/  PRMT R86, R125, 0x7632, R86 ;  /* 0x000076327d567816 */ /* 0x000fe40000000056 */
[----:B------:R-:W-:Y:S02]  /*0320*/  PRMT R87, R126, 0x7632, R87 ;  /* 0x000076327e577816 */ /* 0x000fe40000000057 */
[----:B------:R-:W-:Y:S02]  /*0330*/  PRMT R88, R127, 0x7632, R88 ;  /* 0x000076327f587816 */ /* 0x000fe40000000058 */
[----:B---3--:R-:W-:Y:S02]  /*0340*/  PRMT R89, R20, 0x7632, R89 ;  /* 0x0000763214597816 */ /* 0x008fe40000000059 */
[----:B------:R-:W-:Y:S02]  /*0350*/  PRMT R90, R21, 0x7632, R90 ;  /* 0x00007632155a7816 */ /* 0x000fe4000000005a */
[----:B------:R-:W-:-:S02]  /*0360*/  PRMT R91, R22, 0x7632, R91 ;  /* 0x00007632165b7816 */ /* 0x000fc4000000005b */
[----:B------:R-:W-:Y:S02]  /*0370*/  PRMT R92, R23, 0x7632, R92 ;  /* 0x00007632175c7816 */ /* 0x000fe4000000005c */
[----:B----4-:R-:W-:Y:S02]  /*0380*/  PRMT R157, R16, 0x7632, R157 ;  /* 0x00007632109d7816 */ /* 0x010fe4000000009d */
[----:B------:R-:W-:Y:S02]  /*0390*/  PRMT R170, R17, 0x7632, R170 ;  /* 0x0000763211aa7816 */ /* 0x000fe400000000aa */
[----:B------:R-:W-:Y:S02]  /*03a0*/  PRMT R171, R18, 0x7632, R171 ;  /* 0x0000763212ab7816 */ /* 0x000fe400000000ab */
[----:B------:R-:W-:-:S07]  /*03b0*/  PRMT R172, R19, 0x7632, R172 ;  /* 0x0000763213ac7816 */ /* 0x000fce00000000ac */
.L_x_673:
[----:B------:R-:W0:Y:S08]  /*03c0*/  LDC.64 R84, c[0x0][0x3f8] ;  /* 0x0000fe00ff547b82 */ /* 0x000e300000000a00 */
[----:B------:R-:W1:Y:S08]  /*03d0*/  LDC.64 R148, c[0x0][0x3f0] ;  /* 0x0000fc00ff947b82 */ /* 0x000e700000000a00 */
[----:B------:R-:W2:Y:S01]  /*03e0*/  LDC.64 R82, c[0x0][0x3c8] ;  /* 0x0000f200ff527b82 */ /* 0x000ea20000000a00 */
[----:B0-----:R-:W-:-:S07]  /*03f0*/  IMAD.WIDE R84, R0, 0x4, R84 ;  /* 0x0000000400547825 */ /* 0x001fce00078e0254 */
[----:B------:R-:W0:Y:S01]  /*0400*/  LDC.64 R80, c[0x0][0x3c0] ;  /* 0x0000f000ff507b82 */ /* 0x000e220000000a00 */
[----:B------:R-:W3:Y:S01]  /*0410*/  LDG.E R93, desc[UR6][R84.64] ;  /* 0x00000006545d7981 */ /* 0x000ee2000c1e1900 */
[----:B-1----:R-:W-:-:S06]  /*0420*/  IMAD.WIDE R148, R0, 0x4, R148 ;  /* 0x0000000400947825 */ /* 0x002fcc00078e0294 */
[----:B------:R1:W5:Y:S01]  /*0430*/  LDG.E R148, desc[UR6][R148.64] ;  /* 0x0000000694947981 */ /* 0x000362000c1e1900 */
[----:B--2---:R-:W-:-:S05]  /*0440*/  IMAD.WIDE R82, R0, 0x4, R82 ;  /* 0x0000000400527825 */ /* 0x004fca00078e0252 */
[----:B------:R1:W5:Y:S01]  /*0450*/  LDG.E R94, desc[UR6][R82.64] ;  /* 0x00000006525e7981 */ /* 0x000362000c1e1900 */
[----:B------:R-:W-:Y:S01]  /*0460*/  BSSY.RECONVERGENT B1, `(.L_x_612) ;  /* 0x0000176000017945 */ /* 0x000fe20003800200 */
[----:B---3--:R-:W-:-:S13]  /*0470*/  ISETP.GE.AND P1, PT, R93, 0x1, PT ;  /* 0x000000015d00780c */ /* 0x008fda0003f26270 */
[----:B01----:R-:W-:Y:S05]  /*0480*/  @!P1 BRA `(.L_x_613) ;  /* 0x0000001400149947 */ /* 0x003fea0003800000 */
[----:B------:R-:W0:Y:S01]  /*0490*/  LDC.64 R116, c[0x0][0x3a8] ;  /* 0x0000ea00ff747b82 */ /* 0x000e220000000a00 */
[----:B------:R-:W-:Y:S01]  /*04a0*/  IADD3 R83, PT, PT, R93, -0x1, RZ ;  /* 0xffffffff5d537810 */ /* 0x000fe20007ffe0ff */
[----:B------:R-:W-:-:S04]  /*04b0*/  IMAD R3, R0, UR8, RZ ;  /* 0x0000000800037c24 */ /* 0x000fc8000f8e02ff */
[----:B------:R-:W-:Y:S01]  /*04c0*/  IMAD R83, R83, UR8, RZ ;  /* 0x0000000853537c24 */ /* 0x000fe2000f8e02ff */
[----:B------:R-:W-:Y:S01]  /*04d0*/  SHF.R.S32.HI R82, RZ, 0x1f, R3 ;  /* 0x0000001fff527819 */ /* 0x000fe20000011403 */
[----:B------:R-:W1:Y:S03]  /*04e0*/  LDC.64 R112, c[0x0][0x428] ;  /* 0x00010a00ff707b82 */ /* 0x000e660000000a00 */
[----:B------:R-:W-:Y:S02]  /*04f0*/  SHF.R.S32.HI R84, RZ, 0x1f, R83 ;  /* 0x0000001fff547819 */ /* 0x000fe40000011453 */
[----:B------:R-:W-:Y:S02]  /*0500*/  LEA.HI R82, R82, R3, RZ, 0x3 ;  /* 0x0000000352527211 */ /* 0x000fe400078f18ff */
[----:B------:R-:W-:Y:S02]  /*0510*/  LEA.HI R84, R84, R83, RZ, 0x3 ;  /* 0x0000005354547211 */ /* 0x000fe400078f18ff */
[----:B------:R-:W-:-:S02]  /*0520*/  LEA.HI.SX32 R131, R82, R95, 0x1d ;  /* 0x0000005f52837211 */ /* 0x000fc400078feaff */
[----:B------:R-:W-:Y:S01]  /*0530*/  LEA.HI.SX32 R3, R84, R95, 0x1d ;  /* 0x0000005f54037211 */ /* 0x000fe200078feaff */
[----:B------:R-:W-:Y:S01]  /*0540*/  IMAD.WIDE R80, R0, 0x4, R80 ;  /* 0x0000000400507825 */ /* 0x000fe200078e0250 */
[----:B------:R-:W-:-:S03]  /*0550*/  IADD3 R133, PT, PT, R131, 0x20, RZ ;  /* 0x0000002083857810 */ /* 0x000fc60007ffe0ff */
[C-C-:B0-----:R-:W-:Y:S01]  /*0560*/  IMAD.WIDE.U32 R96, R131.reuse, 0x10, R116.reuse ;  /* 0x0000001083607825 */ /* 0x141fe200078e0074 */
[----:B------:R-:W-:Y:S01]  /*0570*/  IADD3 R135, PT, PT, R131, 0x40, RZ ;  /* 0x0000004083877810 */ /* 0x000fe20007ffe0ff */
[----:B------:R0:W2:Y:S02]  /*0580*/  LDG.E R143, desc[UR6][R80.64] ;  /* 0x00000006508f7981 */ /* 0x0000a4000c1e1900 */
[----:B------:R-:W-:Y:S02]  /*0590*/  VIADD R109, R3, 0x20 ;  /* 0x00000020036d7836 */ /* 0x000fe40000000000 */
[----:B------:R-:W3:Y:S01]  /*05a0*/  LDG.E.128 R96, desc[UR6][R96.64] ;  /* 0x0000000660607981 */ /* 0x000ee2000c1e1d00 */
[----:B------:R-:W-:-:S04]  /*05b0*/  IMAD.WIDE.U32 R104, R133, 0x10, R116 ;  /* 0x0000001085687825 */ /* 0x000fc800078e0074 */
[----:B-1----:R-:W-:Y:S01]  /*05c0*/  IMAD.WIDE.U32 R108, R109, 0x10, R112 ;  /* 0x000000106d6c7825 */ /* 0x002fe200078e0070 */
[----:B-----5:R-:W-:Y:S01]  /*05d0*/  ISETP.GE.AND P2, PT, R148, 0x1, PT ;  /* 0x000000019400780c */ /* 0x020fe20003f46270 */
[----:B------:R-:W4:Y:S01]  /*05e0*/  LDG.E.128 R104, desc[UR6][R104.64] ;  /* 0x0000000668687981 */ /* 0x000f22000c1e1d00 */
[----:B0-----:R-:W0:Y:S01]  /*05f0*/  LDC.64 R80, c[0x0][0x3b0] ;  /* 0x0000ec00ff507b82 */ /* 0x001e220000000a00 */
[----:B------:R-:W-:Y:S02]  /*0600*/  IMAD.WIDE.U32 R116, R135, 0x10, R116 ;  /* 0x0000001087747825 */ /* 0x000fe400078e0074 */
[----:B------:R-:W4:Y:S02]  /*0610*/  LDG.E.128 R108, desc[UR6][R108.64] ;  /* 0x000000066c6c7981 */ /* 0x000f24000c1e1d00 */
[C---:B------:R-:W-:Y:S02]  /*0620*/  IMAD.WIDE.U32 R100, R3.reuse, 0x10, R112 ;  /* 0x0000001003647825 */ /* 0x040fe400078e0070 */
[----:B------:R-:W4:Y:S01]  /*0630*/  LDG.E.128 R116, desc[UR6][R116.64] ;  /* 0x0000000674747981 */ /* 0x000f22000c1e1d00 */
[----:B------:R-:W-:-:S03]  /*0640*/  IADD3 R3, PT, PT, R3, 0x40, RZ ;  /* 0x0000004003037810 */ /* 0x000fc60007ffe0ff */
[----:B------:R-:W4:Y:S02]  /*0650*/  LDG.E.128 R100, desc[UR6][R100.64] ;  /* 0x0000000664647981 */ /* 0x000f24000c1e1d00 */
[----:B------:R-:W-:-:S06]  /*0660*/  IMAD.WIDE.U32 R112, R3, 0x10, R112 ;  /* 0x0000001003707825 */ /* 0x000fcc00078e0070 */
[----:B------:R-:W4:Y:S01]  /*0670*/  LDG.E.128 R112, desc[UR6][R112.64] ;  /* 0x0000000670707981 */ /* 0x000f22000c1e1d00 */
[----:B------:R-:W-:-:S05]  /*0680*/  @P2 IADD3 R3, PT, PT, R148, -0x1, RZ ;  /* 0xffffffff94032810 */ /* 0x000fca0007ffe0ff */
[----:B------:R-:W-:-:S05]  /*0690*/  @P2 IMAD R3, R3, UR8, RZ ;  /* 0x0000000803032c24 */ /* 0x000fca000f8e02ff */
[----:B------:R-:W-:-:S04]  /*06a0*/  @P2 SHF.R.S32.HI R82, RZ, 0x1f, R3 ;  /* 0x0000001fff522819 */ /* 0x000fc80000011403 */
[----:B------:R-:W-:Y:S02]  /*06b0*/  @P2 LEA.HI R82, R82, R3, RZ, 0x3 ;  /* 0x0000000352522211 */ /* 0x000fe400078f18ff */
[----:B------:R-:W-:Y:S02]  /*06c0*/  MOV R85, RZ ;  /* 0x000000ff00557202 */ /* 0x000fe40000000f00 */
[----:B------:R-:W-:-:S04]  /*06d0*/  @P2 LEA.HI.SX32 R85, R82, R95, 0x1d ;  /* 0x0000005f52552211 */ /* 0x000fc800078feaff */
[C---:B------:R-:W-:Y:S01]  /*06e0*/  IADD3 R83, PT, PT, R85.reuse, 0x20, RZ ;  /* 0x0000002055537810 */ /* 0x040fe20007ffe0ff */
[C---:B------:R-:W-:Y:S02]  /*06f0*/  VIADD R3, R85.reuse, 0x40 ;  /* 0x0000004055037836 */ /* 0x040fe40000000000 */
[----:B0-----:R-:W-:-:S04]  /*0700*/  IMAD.WIDE.U32 R84, R85, 0x8, R80 ;  /* 0x0000000855547825 */ /* 0x001fc800078e0050 */
[--C-:B------:R-:W-:Y:S02]  /*0710*/  IMAD.WIDE.U32 R82, R83, 0x8, R80.reuse ;  /* 0x0000000853527825 */ /* 0x100fe400078e0050 */
[----:B------:R-:W5:Y:S02]  /*0720*/  LDG.E.64 R84, desc[UR6][R84.64] ;  /* 0x0000000654547981 */ /* 0x000f64000c1e1b00 */
[----:B------:R-:W-:Y:S02]  /*0730*/  IMAD.WIDE.U32 R80, R3, 0x8, R80 ;  /* 0x0000000803507825 */ /* 0x000fe400078e0050 */
[----:B------:R-:W5:Y:S04]  /*0740*/  LDG.E.64 R82, desc[UR6][R82.64] ;  /* 0x0000000652527981 */ /* 0x000f68000c1e1b00 */
[----:B------:R-:W5:Y:S01]  /*0750*/  LDG.E.64 R80, desc[UR6][R80.64] ;  /* 0x0000000650507981 */ /* 0x000f62000c1e1b00 */
[----:B------:R-:W-:Y:S01]  /*0760*/  MOV R152, UR14 ;  /* 0x0000000e00987c02 */ /* 0x000fe20008000f00 */
[----:B------:R-:W-:-:S03]  /*0770*/  IMAD.U32 R153, RZ, RZ, UR15 ;  /* 0x0000000fff997e24 */ /* 0x000fc6000f8e00ff */
[----:B------:R-:W-:-:S04]  /*0780*/  ISETP.NE.U32.AND P0, PT, R152, RZ, PT ;  /* 0x000000ff9800720c */ /* 0x000fc80003f05070 */
[----:B------:R-:W-:-:S13]  /*0790*/  ISETP.NE.AND.EX P0, PT, R153, RZ, PT, P0 ;  /* 0x000000ff9900720c */ /* 0x000fda0003f05300 */
[----:B------:R-:W0:Y:S08]  /*07a0*/  @P0 LDC.64 R120, c[0x0][0x438] ;  /* 0x00010e00ff780b82 */ /* 0x000e300000000a00 */
[----:B------:R-:W1:Y:S08]  /*07b0*/  @P0 LDC.64 R122, c[0x0][0x438] ;  /* 0x00010e00ff7a0b82 */ /* 0x000e700000000a00 */
[----:B------:R-:W1:Y:S01]  /*07c0*/  @P0 LDC.64 R128, c[0x0][0x438] ;  /* 0x00010e00ff800b82 */ /* 0x000e620000000a00 */
[----:B0-----:R-:W-:-:S05]  /*07d0*/  @P0 IMAD.WIDE.U32 R120, R131, 0x10, R120 ;  /* 0x0000001083780825 */ /* 0x001fca00078e0078 */
[----:B------:R-:W5:Y:S01]  /*07e0*/  @P0 LDG.E.128 R12, desc[UR6][R120.64] ;  /* 0x00000006780c0981 */ /* 0x000f62000c1e1d00 */
[----:B-1----:R-:W-:-:S05]  /*07f0*/  @P0 IMAD.WIDE.U32 R122, R133, 0x10, R122 ;  /* 0x00000010857a0825 */ /* 0x002fca00078e007a */
[----:B------:R-:W5:Y:S01]  /*0800*/  @P0 LDG.E.128 R8, desc[UR6][R122.64] ;  /* 0x000000067a080981 */ /* 0x000f62000c1e1d00 */
[----:B------:R-:W-:-:S05]  /*0810*/  @P0 IMAD.WIDE.U32 R128, R135, 0x10, R128 ;  /* 0x0000001087800825 */ /* 0x000fca00078e0080 */
[----:B------:R0:W5:Y:S01]  /*0820*/  @P0 LDG.E.128 R4, desc[UR6][R128.64] ;  /* 0x0000000680040981 */ /* 0x000162000c1e1d00 */
[----:B------:R-:W-:-:S04]  /*0830*/  ISETP.NE.AND P0, PT, RZ, UR9, PT ;  /* 0x00000009ff007c0c */ /* 0x000fc8000bf05270 */
[----:B--2---:R-:W-:Y:S02]  /*0840*/  FSEL R175, R143, RZ, !P0 ;  /* 0x000000ff8faf7208 */ /* 0x004fe40004000000 */
[C---:B---3--:R-:W-:Y:S02]  /*0850*/  PRMT R3, R96.reuse, 0x7632, R3 ;  /* 0x0000763260037816 */ /* 0x048fe40000000003 */
[----:B------:R-:W-:Y:S02]  /*0860*/  SHF.L.U32 R96, R96, 0x10, RZ ;  /* 0x0000001060607819 */ /* 0x000fe400000006ff */
[----:B------:R-:W-:Y:S02]  /*0870*/  SHF.L.U32 R3, R3, 0x10, RZ ;  /* 0x0000001003037819 */ /* 0x000fe400000006ff */
[C---:B------:R-:W-:Y:S02]  /*0880*/  PRMT R95, R97.reuse, 0x7632, R95 ;  /* 0x00007632615f7816 */ /* 0x040fe4000000005f */
[----:B------:R-:W-:Y:S01]  /*0890*/  SHF.L.U32 R130, R97, 0x10, RZ ;  /* 0x0000001061827819 */ /* 0x000fe200000006ff */
[----:B------:R-:W-:Y:S01]  /*08a0*/  FADD.FTZ R97, -R175, R96 ;  /* 0x00000060af617221 */ /* 0x000fe20000010100 */
[C---:B------:R-:W-:Y:S01]  /*08b0*/  PRMT R131, R98.reuse, 0x7632, R131 ;  /* 0x0000763262837816 */ /* 0x040fe20000000083 */
[----:B0-----:R-:W-:Y:S01]  /*08c0*/  IMAD.U32 R128, R99, 0x10000, RZ ;  /* 0x0001000063807824 */ /* 0x001fe200078e00ff */
[----:B------:R-:W-:-:S02]  /*08d0*/  SHF.L.U32 R98, R98, 0x10, RZ ;  /* 0x0000001062627819 */ /* 0x000fc400000006ff */
[----:B----4-:R-:W-:Y:S02]  /*08e0*/  PRMT R139, R106, 0x7632, R139 ;  /* 0x000076326a8b7816 */ /* 0x010fe4000000008b */
[C---:B------:R-:W-:Y:S02]  /*08f0*/  PRMT R134, R108.reuse, 0x7632, R134 ;  /* 0x000076326c867816 */ /* 0x040fe40000000086 */
[----:B------:R-:W-:Y:S01]  /*0900*/  SHF.L.U32 R136, R108, 0x10, RZ ;  /* 0x000000106c887819 */ /* 0x000fe200000006ff */
[----:B------:R-:W-:Y:S01]  /*0910*/  IMAD.U32 R135, R103, 0x10000, RZ ;  /* 0x0001000067877824 */ /* 0x000fe200078e00ff */
[----:B------:R-:W-:Y:S02]  /*0920*/  PRMT R132, R99, 0x7632, R132 ;  /* 0x0000763263847816 */ /* 0x000fe40000000084 */
[----:B------:R-:W-:Y:S02]  /*0930*/  PRMT R108, R116, 0x7632, R108 ;  /* 0x00007632746c7816 */ /* 0x000fe4000000006c */
[----:B------:R-:W-:-:S02]  /*0940*/  PRMT R120, R100, 0x7632, R120 ;  /* 0x0000763264787816 */ /* 0x000fc40000000078 */
[----:B------:R-:W-:Y:S02]  /*0950*/  SHF.L.U32 R99, R100, 0x10, RZ ;  /* 0x0000001064637819 */ /* 0x000fe400000006ff */
[----:B------:R-:W-:Y:S01]  /*0960*/  PRMT R133, R103, 0x7632, R133 ;  /* 0x0000763267857816 */ /* 0x000fe20000000085 */
[----:B------:R-:W-:Y:S01]  /*0970*/  FADD.FTZ R103, -R175, R3 ;  /* 0x00000003af677221 */ /* 0x000fe20000010100 */
[----:B------:R-:W-:Y:S01]  /*0980*/  PRMT R122, R102, 0x7632, R122 ;  /* 0x00007632667a7816 */ /* 0x000fe2000000007a */
[----:B------:R-:W-:Y:S01]  /*0990*/  FMUL.FTZ R3, R94, R97 ;  /* 0x000000615e037220 */ /* 0x000fe20000410000 */
[----:B------:R-:W-:Y:S02]  /*09a0*/  SHF.L.U32 R129, R102, 0x10, RZ ;  /* 0x0000001066817819 */ /* 0x000fe400000006ff */
[----:B------:R-:W-:Y:S02]  /*09b0*/  PRMT R100, R104, 0x7632, R100 ;  /* 0x0000763268647816 */ /* 0x000fe40000000064 */
[----:B------:R-:W-:-:S02]  /*09c0*/  SHF.L.U32 R95, R95, 0x10, RZ ;  /* 0x000000105f5f7819 */ /* 0x000fc400000006ff */
[----:B------:R-:W-:Y:S02]  /*09d0*/  SHF.L.U32 R96, R16, 0x10, RZ ;  /* 0x0000001010607819 */ /* 0x000fe400000006ff */
[C---:B------:R-:W-:Y:S02]  /*09e0*/  PRMT R102, R105.reuse, 0x7632, R102 ;  /* 0x0000763269667816 */ /* 0x040fe40000000066 */
[----:B------:R-:W-:Y:S01]  /*09f0*/  SHF.L.U32 R137, R105, 0x10, RZ ;  /* 0x0000001069897819 */ /* 0x000fe200000006ff */
[----:B------:R-:W-:Y:S01]  /*0a00*/  FADD.FTZ R105, -R175, R98 ;  /* 0x00000062af697221 */ /* 0x000fe20000010100 */
[----:B------:R-:W-:Y:S02]  /*0a10*/  SHF.L.U32 R139, R139, 0x10, RZ ;  /* 0x000000108b8b7819 */ /* 0x000fe400000006ff */
[----:B------:R-:W-:Y:S02]  /*0a20*/  PRMT R141, R107, 0x7632, R141 ;  /* 0x000076326b8d7816 */ /* 0x000fe4000000008d */
[----:B------:R-:W-:-:S02]  /*0a30*/  PRMT R140, R110, 0x7632, R140 ;  /* 0x000076326e8c7816 */ /* 0x000fc4000000008c */
[----:B------:R-:W-:Y:S02]  /*0a40*/  SHF.L.U32 R155, R110, 0x10, RZ ;  /* 0x000000106e9b7819 */ /* 0x000fe400000006ff */
[----:B------:R-:W-:Y:S01]  /*0a50*/  SHF.L.U32 R108, R108, 0x10, RZ ;  /* 0x000000106c6c7819 */ /* 0x000fe200000006ff */
[----:B------:R-:W-:Y:S01]  /*0a60*/  IMAD.U32 R142, R107, 0x10000, RZ ;  /* 0x000100006b8e7824 */ /* 0x000fe200078e00ff */
[----:B------:R-:W-:Y:S02]  /*0a70*/  SHF.L.U32 R106, R106, 0x10, RZ ;  /* 0x000000106a6a7819 */ /* 0x000fe400000006ff */
[----:B------:R-:W-:Y:S02]  /*0a80*/  PRMT R110, R117, 0x7632, R110 ;  /* 0x00007632756e7816 */ /* 0x000fe4000000006e */
[C---:B------:R-:W-:Y:S01]  /*0a90*/  PRMT R145, R119.reuse, 0x7632, R145 ;  /* 0x0000763277917816 */ /* 0x040fe20000000091 */
[----:B------:R-:W-:Y:S01]  /*0aa0*/  IMAD.U32 R119, R119, 0x10000, RZ ;  /* 0x0001000077777824 */ /* 0x000fe200078e00ff */
[C---:B------:R-:W-:Y:S01]  /*0ab0*/  PRMT R121, R101.reuse, 0x7632, R121 ;  /* 0x0000763265797816 */ /* 0x040fe20000000079 */
[----:B------:R-:W-:Y:S01]  /*0ac0*/  IMAD.U32 R132, R132, 0x10000, RZ ;  /* 0x0001000084847824 */ /* 0x000fe200078e00ff */
[----:B------:R-:W-:Y:S01]  /*0ad0*/  SHF.L.U32 R123, R101, 0x10, RZ ;  /* 0x00000010657b7819 */ /* 0x000fe200000006ff */
[C---:B------:R-:W-:Y:S01]  /*0ae0*/  FADD.FTZ R101, -R175.reuse, R130 ;  /* 0x00000082af657221 */ /* 0x040fe20000010100 */
[----:B------:R-:W-:Y:S01]  /*0af0*/  SHF.L.U32 R100, R100, 0x10, RZ ;  /* 0x0000001064647819 */ /* 0x000fe200000006ff */
[----:B------:R-:W-:Y:S01]  /*0b00*/  FADD.FTZ R107, -R175, R95 ;  /* 0x0000005faf6b7221 */ /* 0x000fe20000010100 */
[----:B------:R-:W-:Y:S01]  /*0b10*/  SHF.L.U32 R104, R104, 0x10, RZ ;  /* 0x0000001068687819 */ /* 0x000fe200000006ff */
[-C--:B------:R-:W-:Y:S01]  /*0b20*/  FMUL.FTZ R96, R96, R99.reuse ;  /* 0x0000006360607220 */ /* 0x080fe20000410000 */
[C---:B------:R-:W-:Y:S01]  /*0b30*/  PRMT R138, R109.reuse, 0x7632, R138 ;  /* 0x000076326d8a7816 */ /* 0x040fe2000000008a */
[----:B------:R-:W-:Y:S01]  /*0b40*/  FADD.FTZ R56, R56, R99 ;  /* 0x0000006338387221 */ /* 0x000fe20000010000 */
[----:B------:R-:W-:Y:S01]  /*0b50*/  SHF.L.U32 R147, R109, 0x10, RZ ;  /* 0x000000106d937819 */ /* 0x000fe200000006ff */
[----:B------:R-:W-:Y:S01]  /*0b60*/  FFMA.FTZ R24, R3, R99, R24 ;  /* 0x0000006303187223 */ /* 0x000fe20000010018 */
[C---:B------:R-:W-:Y:S01]  /*0b70*/  FADD.FTZ R109, -R175.reuse, R128 ;  /* 0x00000080af6d7221 */ /* 0x040fe20000010100 */
[----:B------:R-:W-:Y:S01]  /*0b80*/  FADD.FTZ R159, -R175, R139 ;  /* 0x0000008baf9f7221 */ /* 0x000fe20000010100 */
[----:B------:R-:W-:Y:S01]  /*0b90*/  FMUL.FTZ R99, R94, R105 ;  /* 0x000000695e637220 */ /* 0x000fe20000410000 */
[----:B------:R-:W-:Y:S01]  /*0ba0*/  IMAD.U32 R141, R141, 0x10000, RZ ;  /* 0x000100008d8d7824 */ /* 0x000fe200078e00ff */
        /* <DEDUP_REMOVED lines=8> */
[----:B------:R-:W-:Y:S01]  /*0c30*/  SHF.L.U32 R108, R170, 0x10, RZ ;  /* 0x00000010aa6c7819 */ /* 0x000fe200000006ff */
[----:B------:R-:W-:Y:S01]  /*0c40*/  FADD.FTZ R111, -R175, R132 ;  /* 0x00000084af6f7221 */ /* 0x000fe20000010100 */
[----:B------:R-:W-:Y:S01]  /*0c50*/  SHF.L.U32 R143, R117, 0x10, RZ ;  /* 0x00000010758f7819 */ /* 0x000fe200000006ff */
[----:B------:R-:W-:Y:S01]  /*0c60*/  FADD.FTZ R119, -R175, R100 ;  /* 0x00000064af777221 */ /* 0x000fe20000010100 */
[----:B------:R-:W-:Y:S01]  /*0c70*/  SHF.L.U32 R98, R17, 0x10, RZ ;  /* 0x0000001011627819 */ /* 0x000fe200000006ff */
[----:B------:R-:W-:Y:S01]  /*0c80*/  FMUL.FTZ R97, R94, R101 ;  /* 0x000000655e617220 */ /* 0x000fe20000410000 */
[----:B------:R-:W-:-:S02]  /*0c90*/  IMAD.U32 R121, R121, 0x10000, RZ ;  /* 0x0001000079797824 */ /* 0x000fc400078e00ff */
[----:B------:R-:W-:Y:S01]  /*0ca0*/  FMUL.FTZ R106, R94, R107 ;  /* 0x0000006b5e6a7220 */ /* 0x000fe20000410000 */
[----:B------:R-:W-:Y:S01]  /*0cb0*/  SHF.L.U32 R131, R131, 0x10, RZ ;  /* 0x0000001083837819 */ /* 0x000fe200000006ff */
[C---:B------:R-:W-:Y:S01]  /*0cc0*/  FADD.FTZ R117, -R175.reuse, R104 ;  /* 0x00000068af757221 */ /* 0x040fe20000010100 */
[C---:B------:R-:W-:Y:S01]  /*0cd0*/  FADD.FTZ R161, -R175.reuse, R142 ;  /* 0x0000008eafa17221 */ /* 0x040fe20000010100 */
[----:B------:R-:W-:Y:S01]  /*0ce0*/  SHF.L.U32 R100, R18, 0x10, RZ ;  /* 0x0000001012647819 */ /* 0x000fe200000006ff */
[----:B------:R-:W-:Y:S01]  /*0cf0*/  FMUL.FTZ R101, R94, R109 ;  /* 0x0000006d5e657220 */ /* 0x000fe20000410000 */
[C---:B------:R-:W-:Y:S01]  /*0d00*/  FADD.FTZ R165, -R175.reuse, R141 ;  /* 0x0000008dafa57221 */ /* 0x040fe20000010100 */
[----:B------:R-:W-:Y:S01]  /*0d10*/  PRMT R150, R112, 0x7632, R150 ;  /* 0x0000763270967816 */ /* 0x000fe20000000096 */
        /* <DEDUP_REMOVED lines=8> */
[----:B------:R-:W-:Y:S01]  /*0da0*/  FADD.FTZ R59, R59, R121 ;  /* 0x000000793b3b7221 */ /* 0x000fe20000010000 */
[----:B------:R-:W-:Y:S01]  /*0db0*/  SHF.L.U32 R133, R133, 0x10, RZ ;  /* 0x0000001085857819 */ /* 0x000fe200000006ff */
[----:B------:R-:W-:Y:S01]  /*0dc0*/  FFMA.FTZ R27, R106, R121, R27 ;  /* 0x000000796a1b7223 */ /* 0x000fe2000001001b */
[----:B------:R-:W-:Y:S01]  /*0dd0*/  FMUL.FTZ R110, R94, R111 ;  /* 0x0000006f5e6e7220 */ /* 0x000fe20000410000 */
[----:B------:R-:W-:Y:S01]  /*0de0*/  SHF.L.U32 R102, R102, 0x10, RZ ;  /* 0x0000001066667819 */ /* 0x000fe200000006ff */
[-C--:B------:R-:W-:Y:S01]  /*0df0*/  FMUL.FTZ R98, R98, R123.reuse ;  /* 0x0000007b62627220 */ /* 0x080fe20000410000 */
[----:B------:R-:W-:Y:S01]  /*0e00*/  FADD.FTZ R58, R58, R123 ;  /* 0x0000007b3a3a7221 */ /* 0x000fe20000010000 */
[----:B------:R-:W-:Y:S01]  /*0e10*/  FFMA.FTZ R26, R97, R123, R26 ;  /* 0x0000007b611a7223 */ /* 0x000fe2000001001a */
[----:B------:R-:W-:Y:S01]  /*0e20*/  SHF.L.U32 R121, R89, 0x10, RZ ;  /* 0x0000001059797819 */ /* 0x000fe200000006ff */
[----:B------:R-:W-:Y:S01]  /*0e30*/  FADD.FTZ R131, -R175, R131 ;  /* 0x00000083af837221 */ /* 0x000fe20000010100 */
[-C--:B------:R-:W-:Y:S01]  /*0e40*/  FMUL.FTZ R100, R100, R129.reuse ;  /* 0x0000008164647220 */ /* 0x080fe20000410000 */
[----:B------:R-:W-:Y:S01]  /*0e50*/  FADD.FTZ R52, R52, R129 ;  /* 0x0000008134347221 */ /* 0x000fe20000010000 */
[----:B------:R-:W-:Y:S01]  /*0e60*/  FFMA.FTZ R28, R99, R129, R28 ;  /* 0x00000081631c7223 */ /* 0x000fe2000001001c */
[----:B------:R-:W-:Y:S01]  /*0e70*/  IMAD.U32 R134, R134, 0x10000, RZ ;  /* 0x0001000086867824 */ /* 0x000fe200078e00ff */
[----:B------:R-:W-:Y:S01]  /*0e80*/  SHF.L.U32 R123, R90, 0x10, RZ ;  /* 0x000000105a7b7819 */ /* 0x000fe200000006ff */
[----:B------:R-:W-:Y:S01]  /*0e90*/  FMUL.FTZ R107, R109, R122 ;  /* 0x0000007a6d6b7220 */ /* 0x000fe20000410000 */
[----:B------:R-:W-:Y:S01]  /*0ea0*/  SHF.L.U32 R138, R138, 0x10, RZ ;  /* 0x000000108a8a7819 */ /* 0x000fe200000006ff */
[----:B------:R-:W-:Y:S01]  /*0eb0*/  FADD.FTZ R57, R57, R120 ;  /* 0x0000007839397221 */ /* 0x000fe20000010000 */
[----:B------:R-:W-:Y:S01]  /*0ec0*/  SHF.L.U32 R129, R91, 0x10, RZ ;  /* 0x000000105b817819 */ /* 0x000fe200000006ff */
[----:B------:R-:W-:Y:S01]  /*0ed0*/  FFMA.FTZ R25, R104, R120, R25 ;  /* 0x0000007868197223 */ /* 0x000fe20000010019 */
[----:B------:R-:W-:Y:S01]  /*0ee0*/  SHF.L.U32 R140, R140, 0x10, RZ ;  /* 0x000000108c8c7819 */ /* 0x000fe200000006ff */
[-C--:B------:R-:W-:Y:S01]  /*0ef0*/  FMUL.FTZ R109, R112, R133.reuse ;  /* 0x00000085706d7220 */ /* 0x080fe20000410000 */
[----:B------:R-:W-:Y:S01]  /*0f00*/  FADD.FTZ R55, R55, R133 ;  /* 0x0000008537377221 */ /* 0x000fe20000010000 */
[----:B------:R-:W-:Y:S01]  /*0f10*/  FFMA.FTZ R31, R110, R133, R31 ;  /* 0x000000856e1f7223 */ /* 0x000fe2000001001f */
[----:B------:R-:W-:Y:S01]  /*0f20*/  SHF.L.U32 R146, R146, 0x10, RZ ;  /* 0x0000001092927819 */ /* 0x000fe200000006ff */
[----:B------:R-:W-:Y:S01]  /*0f30*/  FMUL.FTZ R120, R94, R119 ;  /* 0x000000775e787220 */ /* 0x000fe20000410000 */
[----:B------:R-:W-:-:S02]  /*0f40*/  IMAD.U32 R133, R92, 0x10000, RZ ;  /* 0x000100005c857824 */ /* 0x000fc400078e00ff */
[----:B------:R-:W-:Y:S01]  /*0f50*/  FADD.FTZ R149, -R175, R102 ;  /* 0x00000066af957221 */ /* 0x000fe20000010100 */
[----:B------:R-:W-:Y:S01]  /*0f60*/  FMUL.FTZ R108, R94, R131 ;  /* 0x000000835e6c7220 */ /* 0x000fe20000410000 */
[----:B------:R-:W-:Y:S01]  /*0f70*/  FMUL.FTZ R119, R121, R134 ;  /* 0x0000008679777220 */ /* 0x000fe20000410000 */
[----:B------:R-:W-:Y:S01]  /*0f80*/  FADD.FTZ R132, RZ, R96 ;  /* 0x00000060ff847221 */ /* 0x000fe20000010000 */
[----:B------:R-:W-:Y:S02]  /*0f90*/  IMAD.U32 R102, R19, 0x10000, RZ ;  /* 0x0001000013667824 */ /* 0x000fe400078e00ff */
[----:B------:R-:W-:Y:S01]  /*0fa0*/  FMUL.FTZ R121, R123, R138 ;  /* 0x0000008a7b797220 */ /* 0x000fe20000410000 */
[----:B------:R-:W-:Y:S01]  /*0fb0*/  FFMA.FTZ R131, R3, R96, RZ ;  /* 0x0000006003837223 */ /* 0x000fe200000100ff */
[----:B------:R-:W-:Y:S01]  /*0fc0*/  FMUL.FTZ R123, R129, R140 ;  /* 0x0000008c817b7220 */ /* 0x000fe20000410000 */
[----:B------:R-:W-:Y:S01]  /*0fd0*/  FMUL.FTZ R129, R133, R146 ;  /* 0x0000009285817220 */ /* 0x000fe20000410000 */
[----:B------:R-:W-:Y:S01]  /*0fe0*/  FADD.FTZ R133, R132, R103 ;  /* 0x0000006784857221 */ /* 0x000fe20000010000 */
[-C--:B------:R-:W-:Y:S01]  /*0ff0*/  FMUL.FTZ R102, R102, R135.reuse ;  /* 0x0000008766667220 */ /* 0x080fe20000410000 */
[----:B------:R-:W-:Y:S01]  /*1000*/  FADD.FTZ R54, R54, R135 ;  /* 0x0000008736367221 */ /* 0x000fe20000010000 */
[----:B------:R-:W-:Y:S01]  /*1010*/  FFMA.FTZ R30, R101, R135, R30 ;  /* 0x00000087651e7223 */ /* 0x000fe2000001001e */
[----:B------:R-:W-:Y:S01]  /*1020*/  FFMA.FTZ R132, R104, R103, R131 ;  /* 0x0000006768847223 */ /* 0x000fe20000010083 */
[----:B------:R-:W-:Y:S01]  /*1030*/  SHF.L.U32 R135, R124, 0x10, RZ ;  /* 0x000000107c877819 */ /* 0x000fe200000006ff */
[----:B------:R-:W-:Y:S01]  /*1040*/  FADD.FTZ R49, R49, R134 ;  /* 0x0000008631317221 */ /* 0x000fe20000010000 */
[C---:B------:R-:W-:Y:S01]  /*1050*/  PRMT R154, R113.reuse, 0x7632, R154 ;  /* 0x00007632719a7816 */ /* 0x040fe2000000009a */
[----:B------:R-:W-:Y:S01]  /*1060*/  FFMA.FTZ R33, R120, R134, R33 ;  /* 0x0000008678217223 */ /* 0x000fe20000010021 */
[----:B------:R-:W-:Y:S01]  /*1070*/  SHF.L.U32 R156, R113, 0x10, RZ ;  /* 0x00000010719c7819 */ /* 0x000fe200000006ff */
[----:B------:R-:W-:-:S02]  /*1080*/  IMAD.U32 R113, R20, 0x10000, RZ ;  /* 0x0001000014717824 */ /* 0x000fc400078e00ff */
[----:B------:R-:W-:Y:S01]  /*1090*/  FADD.FTZ R134, R133, R98 ;  /* 0x0000006285867221 */ /* 0x000fe20000010000 */
[----:B------:R-:W-:Y:S01]  /*10a0*/  FADD.FTZ R137, -R175, R137 ;  /* 0x00000089af897221 */ /* 0x000fe20000010100 */
[----:B------:R-:W-:Y:S01]  /*10b0*/  FFMA.FTZ R133, R97, R98, R132 ;  /* 0x0000006261857223 */ /* 0x000fe20000010084 */
[----:B------:R-:W-:Y:S01]  /*10c0*/  FMUL.FTZ R111, R94, R117 ;  /* 0x000000755e6f7220 */ /* 0x000fe20000410000 */
[----:B------:R-:W-:Y:S01]  /*10d0*/  FMUL.FTZ R132, R135, R142 ;  /* 0x0000008e87847220 */ /* 0x000fe20000410000 */
[-C--:B------:R-:W-:Y:S01]  /*10e0*/  FMUL.FTZ R112, R113, R136.reuse ;  /* 0x0000008871707220 */ /* 0x080fe20000410000 */
[----:B------:R-:W-:Y:S01]  /*10f0*/  FADD.FTZ R135, R134, R105 ;  /* 0x0000006986877221 */ /* 0x000fe20000010000 */
[----:B------:R-:W-:Y:S01]  /*1100*/  FMUL.FTZ R113, R94, R137 ;  /* 0x000000895e717220 */ /* 0x000fe20000410000 */
[----:B------:R-:W-:Y:S01]  /*1110*/  FFMA.FTZ R134, R106, R105, R133 ;  /* 0x000000696a867223 */ /* 0x000fe20000010085 */
[----:B------:R-:W-:Y:S01]  /*1120*/  SHF.L.U32 R137, R125, 0x10, RZ ;  /* 0x000000107d897819 */ /* 0x000fe200000006ff */
[----:B------:R-:W-:Y:S01]  /*1130*/  FADD.FTZ R48, R48, R136 ;  /* 0x0000008830307221 */ /* 0x000fe20000010000 */
[----:B------:R-:W-:Y:S01]  /*1140*/  FFMA.FTZ R32, R111, R136, R32 ;  /* 0x000000886f207223 */ /* 0x000fe20000010020 */
[----:B------:R-:W-:Y:S01]  /*1150*/  FADD.FTZ R136, R135, R100 ;  /* 0x0000006487887221 */ /* 0x000fe20000010000 */
[----:B------:R-:W-:Y:S01]  /*1160*/  FFMA.FTZ R135, R99, R100, R134 ;  /* 0x0000006463877223 */ /* 0x000fe20000010086 */
[----:B------:R-:W-:Y:S01]  /*1170*/  FADD.FTZ R53, R53, R122 ;  /* 0x0000007a35357221 */ /* 0x000fe20000010000 */
[----:B------:R-:W-:Y:S01]  /*1180*/  FFMA.FTZ R29, R108, R122, R29 ;  /* 0x0000007a6c1d7223 */ /* 0x000fe2000001001d */
[----:B------:R-:W-:Y:S01]  /*1190*/  PRMT R144, R118, 0x7632, R144 ;  /* 0x0000763276907816 */ /* 0x000fe20000000090 */
[----:B------:R-:W-:Y:S01]  /*11a0*/  FMUL.FTZ R122, R94, R149 ;  /* 0x000000955e7a7220 */ /* 0x000fe20000410000 */
[----:B------:R-:W-:Y:S01]  /*11b0*/  FMUL.FTZ R134, R137, R156 ;  /* 0x0000009c89867220 */ /* 0x000fe20000410000 */
[----:B------:R-:W-:Y:S01]  /*11c0*/  FADD.FTZ R137, R136, R107 ;  /* 0x0000006b88897221 */ /* 0x000fe20000010000 */
[----:B------:R-:W-:Y:S01]  /*11d0*/  SHF.L.U32 R116, R116, 0x10, RZ ;  /* 0x0000001074747819 */ /* 0x000fe200000006ff */
[----:B------:R-:W-:Y:S01]  /*11e0*/  FFMA.FTZ R136, R108, R107, R135 ;  /* 0x0000006b6c887223 */ /* 0x000fe20000010087 */
[----:B------:R-:W-:Y:S01]  /*11f0*/  FADD.FTZ R169, -R175, R143 ;  /* 0x0000008fafa97221 */ /* 0x000fe20000010100 */
[----:B------:R-:W-:Y:S01]  /*1200*/  SHF.L.U32 R118, R118, 0x10, RZ ;  /* 0x0000001076767819 */ /* 0x000fe200000006ff */
[----:B------:R-:W-:Y:S01]  /*1210*/  FADD.FTZ R51, R51, R138 ;  /* 0x0000008a33337221 */ /* 0x000fe20000010000 */
[----:B------:R-:W-:Y:S01]  /*1220*/  SHF.L.U32 R143, R144, 0x10, RZ ;  /* 0x00000010908f7819 */ /* 0x000fe200000006ff */
[----:B------:R-:W-:Y:S01]  /*1230*/  FFMA.FTZ R35, R122, R138, R35 ;  /* 0x0000008a7a237223 */ /* 0x000fe20000010023 */
[----:B------:R-:W-:-:S02]  /*1240*/  IMAD.U32 R95, R145, 0x10000, RZ ;  /* 0x00010000915f7824 */ /* 0x000fc400078e00ff */
[----:B------:R-:W-:Y:S01]  /*1250*/  FMUL.FTZ R128, R94, R159 ;  /* 0x0000009f5e807220 */ /* 0x000fe20000410000 */
[----:B------:R-:W-:Y:S01]  /*1260*/  FADD.FTZ R138, R137, R102 ;  /* 0x00000066898a7221 */ /* 0x000fe20000010000 */
[----:B------:R-:W-:Y:S01]  /*1270*/  FFMA.FTZ R135, R101, R102, R136 ;  /* 0x0000006665877223 */ /* 0x000fe20000010088 */
[C---:B------:R-:W-:Y:S01]  /*1280*/  FADD.FTZ R167, -R175.reuse, R116 ;  /* 0x00000074afa77221 */ /* 0x040fe20000010100 */
[C---:B------:R-:W-:Y:S01]  /*1290*/  FADD.FTZ R173, -R175.reuse, R118 ;  /* 0x00000076afad7221 */ /* 0x040fe20000010100 */
[C---:B------:R-:W-:Y:S01]  /*12a0*/  FADD.FTZ R143, -R175.reuse, R143 ;  /* 0x0000008faf8f7221 */ /* 0x040fe20000010100 */
[----:B------:R-:W-:Y:S01]  /*12b0*/  FADD.FTZ R95, -R175, R95 ;  /* 0x0000005faf5f7221 */ /* 0x000fe20000010100 */
[----:B------:R-:W-:Y:S01]  /*12c0*/  FADD.FTZ R45, R45, R140 ;  /* 0x0000008c2d2d7221 */ /* 0x000fe20000010000 */
[----:B------:R-:W-:Y:S01]  /*12d0*/  FFMA.FTZ R69, R128, R140, R69 ;  /* 0x0000008c80457223 */ /* 0x000fe20000010045 */
[----:B------:R-:W-:Y:S01]  /*12e0*/  FADD.FTZ R137, R138, R109 ;  /* 0x0000006d8a897221 */ /* 0x000fe20000010000 */
[C---:B------:R-:W-:Y:S01]  /*12f0*/  PRMT R144, R114.reuse, 0x7632, R144 ;  /* 0x0000763272907816 */ /* 0x040fe20000000090 */
[----:B------:R-:W-:-:S02]  /*1300*/  IMAD.U32 R175, R114, 0x10000, RZ ;  /* 0x0001000072af7824 */ /* 0x000fc400078e00ff */
[----:B------:R-:W-:Y:S01]  /*1310*/  FFMA.FTZ R140, R110, R109, R135 ;  /* 0x0000006d6e8c7223 */ /* 0x000fe20000010087 */
[----:B------:R-:W-:Y:S01]  /*1320*/  SHF.L.U32 R114, R21, 0x10, RZ ;  /* 0x0000001015727819 */ /* 0x000fe200000006ff */
[----:B------:R-:W-:Y:S01]  /*1330*/  FMUL.FTZ R131, R94, R167 ;  /* 0x000000a75e837220 */ /* 0x000fe20000410000 */
[----:B------:R-:W-:Y:S01]  /*1340*/  FADD.FTZ R138, R137, R112 ;  /* 0x00000070898a7221 */ /* 0x000fe20000010000 */
[----:B------:R-:W-:Y:S01]  /*1350*/  FFMA.FTZ R137, R111, R112, R140 ;  /* 0x000000706f897223 */ /* 0x000fe2000001008c */
[----:B------:R-:W-:Y:S01]  /*1360*/  SHF.L.U32 R179, R115, 0x10, RZ ;  /* 0x0000001073b37819 */ /* 0x000fe200000006ff */
[----:B------:R-:W-:Y:S01]  /*1370*/  FADD.FTZ R40, R40, R142 ;  /* 0x0000008e28287221 */ /* 0x000fe20000010000 */
[----:B------:R-:W-:Y:S01]  /*1380*/  FFMA.FTZ R64, R131, R142, R64 ;  /* 0x0000008e83407223 */ /* 0x000fe20000010040 */
[-C--:B------:R-:W-:Y:S01]  /*1390*/  FMUL.FTZ R114, R114, R147.reuse ;  /* 0x0000009372727220 */ /* 0x080fe20000410000 */
[----:B------:R-:W-:Y:S01]  /*13a0*/  FADD.FTZ R50, R50, R147 ;  /* 0x0000009332327221 */ /* 0x000fe20000010000 */
[----:B------:R-:W-:Y:S01]  /*13b0*/  FFMA.FTZ R34, R113, R147, R34 ;  /* 0x0000009371227223 */ /* 0x000fe20000010022 */
[----:B------:R-:W-:-:S02]  /*13c0*/  IMAD.U32 R142, R127, 0x10000, RZ ;  /* 0x000100007f8e7824 */ /* 0x000fc400078e00ff */
[----:B------:R-:W-:Y:S01]  /*13d0*/  FADD.FTZ R147, R138, R119 ;  /* 0x000000778a937221 */ /* 0x000fe20000010000 */
[----:B------:R-:W-:Y:S01]  /*13e0*/  FFMA.FTZ R140, R120, R119, R137 ;  /* 0x00000077788c7223 */ /* 0x000fe20000010089 */
[----:B------:R-:W-:Y:S01]  /*13f0*/  SHF.L.U32 R116, R22, 0x10, RZ ;  /* 0x0000001016747819 */ /* 0x000fe200000006ff */
[----:B------:R-:W-:Y:S01]  /*1400*/  FMUL.FTZ R138, R142, R179 ;  /* 0x000000b38e8a7220 */ /* 0x000fe20000410000 */
[----:B------:R-:W-:Y:S01]  /*1410*/  FADD.FTZ R142, R147, R114 ;  /* 0x00000072938e7221 */ /* 0x000fe20000010000 */
[----:B------:R-:W-:Y:S01]  /*1420*/  FFMA.FTZ R147, R113, R114, R140 ;  /* 0x0000007271937223 */ /* 0x000fe2000001008c */
[----:B------:R-:W-:Y:S01]  /*1430*/  PRMT R145, R115, 0x7632, R145 ;  /* 0x0000763273917816 */ /* 0x000fe20000000091 */
[----:B------:R-:W-:Y:S01]  /*1440*/  FMUL.FTZ R116, R116, R155 ;  /* 0x0000009b74747220 */ /* 0x000fe20000410000 */
[----:B------:R-:W-:Y:S01]  /*1450*/  FADD.FTZ R149, R142, R121 ;  /* 0x000000798e957221 */ /* 0x000fe20000010000 */
[C---:B------:R-:W-:Y:S01]  /*1460*/  FMUL.FTZ R115, R94.reuse, R151 ;  /* 0x000000975e737220 */ /* 0x040fe20000410000 */
[----:B------:R-:W-:Y:S01]  /*1470*/  FMUL.FTZ R130, R94, R165 ;  /* 0x000000a55e827220 */ /* 0x000fe20000410000 */
[----:B------:R-:W-:Y:S01]  /*1480*/  FFMA.FTZ R140, R122, R121, R147 ;  /* 0x000000797a8c7223 */ /* 0x000fe20000010093 */
[----:B------:R-:W-:Y:S01]  /*1490*/  SHF.L.U32 R118, R23, 0x10, RZ ;  /* 0x0000001017767819 */ /* 0x000fe200000006ff */
[----:B------:R-:W-:Y:S01]  /*14a0*/  FADD.FTZ R142, R149, R116 ;  /* 0x00000074958e7221 */ /* 0x000fe20000010000 */
[----:B------:R-:W-:Y:S01]  /*14b0*/  FADD.FTZ R47, R47, R146 ;  /* 0x000000922f2f7221 */ /* 0x000fe20000010000 */
[----:B------:R-:W-:Y:S01]  /*14c0*/  FFMA.FTZ R71, R130, R146, R71 ;  /* 0x0000009282477223 */ /* 0x000fe20000010047 */
[----:B------:R-:W-:Y:S01]  /*14d0*/  FFMA.FTZ R147, R115, R116, R140 ;  /* 0x0000007473937223 */ /* 0x000fe2000001008c */
[----:B------:R-:W-:-:S02]  /*14e0*/  SHF.L.U32 R146, R2, 0x10, RZ ;  /* 0x0000001002927819 */ /* 0x000fc400000006ff */
[----:B------:R-:W-:Y:S01]  /*14f0*/  SHF.L.U32 R150, R150, 0x10, RZ ;  /* 0x0000001096967819 */ /* 0x000fe200000006ff */
[----:B------:R-:W-:Y:S01]  /*1500*/  FMUL.FTZ R118, R118, R163 ;  /* 0x000000a376767220 */ /* 0x000fe20000410000 */
[----:B------:R-:W-:Y:S01]  /*1510*/  FADD.FTZ R149, R142, R123 ;  /* 0x0000007b8e957221 */ /* 0x000fe20000010000 */
[----:B------:R-:W-:Y:S01]  /*1520*/  FMUL.FTZ R117, R94, R161 ;  /* 0x000000a15e757220 */ /* 0x000fe20000410000 */
        /* <DEDUP_REMOVED lines=8> */
[----:B------:R-:W-:-:S03]  /*15b0*/  FFMA.FTZ R150, R130, R129, R147 ;  /* 0x0000008182967223 */ /* 0x000fc60000010093 */
[----:B------:R-:W-:Y:S01]  /*15c0*/  FADD.FTZ R146, R149, R132 ;  /* 0x0000008495927221 */ /* 0x000fe20000010000 */
[----:B------:R-:W-:Y:S01]  /*15d0*/  FFMA.FTZ R147, R131, R132, R150 ;  /* 0x0000008483937223 */ /* 0x000fe20000010096 */
[----:B------:R-:W-:Y:S02]  /*15e0*/  SHF.L.U32 R151, R86, 0x10, RZ ;  /* 0x0000001056977819 */ /* 0x000fe400000006ff */
[----:B------:R-:W-:Y:S01]  /*15f0*/  SHF.L.U32 R154, R154, 0x10, RZ ;  /* 0x000000109a9a7819 */ /* 0x000fe200000006ff */
[----:B------:R-:W-:Y:S01]  /*1600*/  FADD.FTZ R149, R146, R139 ;  /* 0x0000008b92957221 */ /* 0x000fe20000010000 */
[----:B------:R-:W-:Y:S01]  /*1610*/  FMUL.FTZ R133, R94, R169 ;  /* 0x000000a95e857220 */ /* 0x000fe20000410000 */
[----:B------:R-:W-:Y:S01]  /*1620*/  FFMA.FTZ R146, R140, R139, R147 ;  /* 0x0000008b8c927223 */ /* 0x000fe20000010093 */
[----:B------:R-:W-:Y:S01]  /*1630*/  FMUL.FTZ R142, R94, R141 ;  /* 0x0000008d5e8e7220 */ /* 0x000fe20000410000 */
[----:B------:R-:W-:Y:S01]  /*1640*/  SHF.L.U32 R136, R126, 0x10, RZ ;  /* 0x000000107e887819 */ /* 0x000fe200000006ff */
[----:B------:R-:W-:Y:S01]  /*1650*/  FMUL.FTZ R141, R151, R154 ;  /* 0x0000009a978d7220 */ /* 0x000fe20000410000 */
[----:B------:R-:W-:Y:S01]  /*1660*/  FADD.FTZ R150, R149, R134 ;  /* 0x0000008695967221 */ /* 0x000fe20000010000 */
[C---:B------:R-:W-:Y:S01]  /*1670*/  FFMA.FTZ R147, R133.reuse, R134, R146 ;  /* 0x0000008685937223 */ /* 0x040fe20000010092 */
[----:B------:R-:W-:Y:S01]  /*1680*/  FADD.FTZ R42, R42, R156 ;  /* 0x0000009c2a2a7221 */ /* 0x000fe20000010000 */
[----:B------:R-:W-:Y:S01]  /*1690*/  FFMA.FTZ R66, R133, R156, R66 ;  /* 0x0000009c85427223 */ /* 0x000fe20000010042 */
[----:B------:R-:W-:Y:S01]  /*16a0*/  FADD.FTZ R43, R43, R154 ;  /* 0x0000009a2b2b7221 */ /* 0x000fe20000010000 */
[----:B------:R-:W-:Y:S01]  /*16b0*/  FFMA.FTZ R67, R142, R154, R67 ;  /* 0x0000009a8e437223 */ /* 0x000fe20000010043 */
[----:B------:R-:W-:Y:S01]  /*16c0*/  SHF.L.U32 R154, R144, 0x10, RZ ;  /* 0x00000010909a7819 */ /* 0x000fe200000006ff */
[----:B------:R-:W-:Y:S01]  /*16d0*/  FMUL.FTZ R136, R136, R175 ;  /* 0x000000af88887220 */ /* 0x000fe20000410000 */
[----:B------:R-:W-:Y:S01]  /*16e0*/  SHF.L.U32 R156, R145, 0x10, RZ ;  /* 0x00000010919c7819 */ /* 0x000fe200000006ff */
[----:B------:R-:W-:-:S02]  /*16f0*/  IMAD.U32 R151, R87, 0x10000, RZ ;  /* 0x0001000057977824 */ /* 0x000fc400078e00ff */
        /* <DEDUP_REMOVED lines=10> */
[----:B------:R-:W-:Y:S01]  /*17a0*/  FADD.FTZ R147, R150, R143 ;  /* 0x0000008f96937221 */ /* 0x000fe20000010000 */
[----:B------:R-:W-:Y:S01]  /*17b0*/  FMUL.FTZ R137, R94, R177 ;  /* 0x000000b15e897220 */ /* 0x000fe20000410000 */
        /* <DEDUP_REMOVED lines=18> */
.L_x_613:
[----:B-----5:R-:W-:Y:S01]  /*18e0*/  ISETP.GE.AND P2, PT, R148, 0x1, PT ;  /* 0x000000019400780c */ /* 0x020fe20003f46270 */
[----:B------:R-:W-:Y:S01]  /*18f0*/  IMAD.U32 R153, RZ, RZ, UR15 ;  /* 0x0000000fff997e24 */ /* 0x000fe2000f8e00ff */
[----:B------:R-:W-:Y:S01]  /*1900*/  MOV R152, UR14 ;  /* 0x0000000e00987c02 */ /* 0x000fe20008000f00 */
[----:B------:R-:W-:-:S03]  /*1910*/  HFMA2 R147, -RZ, RZ, 0, 0 ;  /* 0x00000000ff937431 */ /* 0x000fc600000001ff */
[----:B------:R-:W-:-:S04]  /*1920*/  ISETP.NE.U32.AND P0, PT, R152, RZ, PT ;  /* 0x000000ff9800720c */ /* 0x000fc80003f05070 */
[----:B------:R-:W-:-:S03]  /*1930*/  ISETP.NE.AND.EX P0, PT, R153, RZ, PT, P0 ;  /* 0x000000ff9900720c */ /* 0x000fc60003f05300 */
[----:B------:R-:W0:Y:S01]  /*1940*/  @P2 LDC R83, c[0x0][0x388] ;  /* 0x0000e200ff532b82 */ /* 0x000e220000000800 */
[----:B------:R-:W-:-:S09]  /*1950*/  @P2 IADD3 R82, PT, PT, R148, -0x1, RZ ;  /* 0xffffffff94522810 */ /* 0x000fd20007ffe0ff */
[----:B------:R-:W1:Y:S01]  /*1960*/  @!P0 LDC.64 R80, c[0x0][0x3b0] ;  /* 0x0000ec00ff508b82 */ /* 0x000e620000000a00 */
[----:B0-----:R-:W-:-:S05]  /*1970*/  @P2 IMAD R82, R82, R83, RZ ;  /* 0x0000005352522224 */ /* 0x001fca00078e02ff */
[----:B------:R-:W-:-:S04]  /*1980*/  @P2 SHF.R.S32.HI R83, RZ, 0x1f, R82 ;  /* 0x0000001fff532819 */ /* 0x000fc80000011452 */
[----:B------:R-:W-:-:S04]  /*1990*/  @P2 LEA.HI R82, R83, R82, RZ, 0x3 ;  /* 0x0000005253522211 */ /* 0x000fc800078f18ff */
[----:B------:R-:W-:-:S04]  /*19a0*/  @P2 LEA.HI.SX32 R147, R82, R95, 0x1d ;  /* 0x0000005f52932211 */ /* 0x000fc800078feaff */
[C---:B------:R-:W-:Y:S01]  /*19b0*/  @!P0 IADD3 R83, PT, PT, R147.reuse, 0x20, RZ ;  /* 0x0000002093538810 */ /* 0x040fe20007ffe0ff */
[C---:B-1----:R-:W-:Y:S01]  /*19c0*/  @!P0 IMAD.WIDE.U32 R84, R147.reuse, 0x8, R80 ;  /* 0x0000000893548825 */ /* 0x042fe200078e0050 */
[----:B------:R-:W-:-:S03]  /*19d0*/  @!P0 IADD3 R149, PT, PT, R147, 0x40, RZ ;  /* 0x0000004093958810 */ /* 0x000fc60007ffe0ff */
[--C-:B------:R-:W-:Y:S02]  /*19e0*/  @!P0 IMAD.WIDE.U32 R82, R83, 0x8, R80.reuse ;  /* 0x0000000853528825 */ /* 0x100fe400078e0050 */
[----:B------:R-:W5:Y:S02]  /*19f0*/  @!P0 LDG.E.64 R84, desc[UR6][R84.64] ;  /* 0x0000000654548981 */ /* 0x000f64000c1e1b00 */
[----:B------:R-:W-:Y:S02]  /*1a00*/  @!P0 IMAD.WIDE.U32 R80, R149, 0x8, R80 ;  /* 0x0000000895508825 */ /* 0x000fe400078e0050 */
[----:B------:R-:W5:Y:S04]  /*1a10*/  @!P0 LDG.E.64 R82, desc[UR6][R82.64] ;  /* 0x0000000652528981 */ /* 0x000f68000c1e1b00 */
[----:B------:R-:W5:Y:S01]  /*1a20*/  @!P0 LDG.E.64 R80, desc[UR6][R80.64] ;  /* 0x0000000650508981 */ /* 0x000f62000c1e1b00 */
[----:B------:R-:W-:Y:S01]  /*1a30*/  IMAD.MOV.U32 R154, RZ, RZ, RZ ;  /* 0x000000ffff9a7224 */ /* 0x000fe200078e00ff */
[----:B------:R-:W-:Y:S01]  /*1a40*/  MOV R150, RZ ;  /* 0x000000ff00967202 */ /* 0x000fe20000000f00 */
[----:B------:R-:W-:Y:S06]  /*1a50*/  @!P0 BRA `(.L_x_614) ;  /* 0x0000000000588947 */ /* 0x000fec0003800000 */
[----:B------:R-:W0:Y:S01]  /*1a60*/  LDC.64 R4, c[0x0][0x438] ;  /* 0x00010e00ff047b82 */ /* 0x000e220000000a00 */
[----:B------:R-:W-:Y:S01]  /*1a70*/  IMAD R8, R0, UR8, RZ ;  /* 0x0000000800087c24 */ /* 0x000fe2000f8e02ff */
[C---:B-----5:R-:W-:Y:S02]  /*1a80*/  IADD3 R83, PT, PT, R147.reuse, 0x20, RZ ;  /* 0x0000002093537810 */ /* 0x060fe40007ffe0ff */
[----:B------:R-:W-:Y:S02]  /*1a90*/  IADD3 R81, PT, PT, R147, 0x40, RZ ;  /* 0x0000004093517810 */ /* 0x000fe40007ffe0ff */
[----:B------:R-:W-:Y:S02]  /*1aa0*/  SHF.R.S32.HI R9, RZ, 0x1f, R8 ;  /* 0x0000001fff097819 */ /* 0x000fe40000011408 */
[----:B------:R-:W1:Y:S02]  /*1ab0*/  LDC.64 R6, c[0x0][0x3b0] ;  /* 0x0000ec00ff067b82 */ /* 0x000e640000000a00 */
[----:B------:R-:W-:-:S04]  /*1ac0*/  LEA.HI R8, R9, R8, RZ, 0x3 ;  /* 0x0000000809087211 */ /* 0x000fc800078f18ff */
[----:B------:R-:W-:-:S04]  /*1ad0*/  LEA.HI.SX32 R13, R8, R95, 0x1d ;  /* 0x0000005f080d7211 */ /* 0x000fc800078feaff */
[C---:B------:R-:W-:Y:S01]  /*1ae0*/  IADD3 R9, PT, PT, R13.reuse, 0x20, RZ ;  /* 0x000000200d097810 */ /* 0x040fe20007ffe0ff */
[C---:B------:R-:W-:Y:S02]  /*1af0*/  VIADD R11, R13.reuse, 0x40 ;  /* 0x000000400d0b7836 */ /* 0x040fe40000000000 */
[----:B0-----:R-:W-:-:S04]  /*1b00*/  IMAD.WIDE.U32 R12, R13, 0x10, R4 ;  /* 0x000000100d0c7825 */ /* 0x001fc800078e0004 */
[----:B------:R-:W-:Y:S02]  /*1b10*/  IMAD.WIDE.U32 R8, R9, 0x10, R4 ;  /* 0x0000001009087825 */ /* 0x000fe400078e0004 */
[----:B------:R-:W5:Y:S02]  /*1b20*/  LDG.E.128 R12, desc[UR6][R12.64] ;  /* 0x000000060c0c7981 */ /* 0x000f64000c1e1d00 */
[----:B-1----:R-:W-:-:S04]  /*1b30*/  IMAD.WIDE.U32 R84, R147, 0x8, R6 ;  /* 0x0000000893547825 */ /* 0x002fc800078e0006 */
[--C-:B------:R-:W-:Y:S02]  /*1b40*/  IMAD.WIDE.U32 R82, R83, 0x8, R6.reuse ;  /* 0x0000000853527825 */ /* 0x100fe400078e0006 */
[----:B------:R-:W5:Y:S02]  /*1b50*/  LDG.E.64 R84, desc[UR6][R84.64] ;  /* 0x0000000654547981 */ /* 0x000f64000c1e1b00 */
[----:B------:R-:W-:Y:S02]  /*1b60*/  IMAD.WIDE.U32 R80, R81, 0x8, R6 ;  /* 0x0000000851507825 */ /* 0x000fe400078e0006 */
[----:B------:R-:W5:Y:S02]  /*1b70*/  LDG.E.64 R82, desc[UR6][R82.64] ;  /* 0x0000000652527981 */ /* 0x000f64000c1e1b00 */
[----:B------:R-:W-:Y:S02]  /*1b80*/  IMAD.WIDE.U32 R4, R11, 0x10, R4 ;  /* 0x000000100b047825 */ /* 0x000fe400078e0004 */
[----:B------:R-:W5:Y:S04]  /*1b90*/  LDG.E.64 R80, desc[UR6][R80.64] ;  /* 0x0000000650507981 */ /* 0x000f68000c1e1b00 */
[----:B------:R-:W5:Y:S04]  /*1ba0*/  LDG.E.128 R8, desc[UR6][R8.64] ;  /* 0x0000000608087981 */ /* 0x000f68000c1e1d00 */
[----:B------:R-:W5:Y:S02]  /*1bb0*/  LDG.E.128 R4, desc[UR6][R4.64] ;  /* 0x0000000604047981 */ /* 0x000f64000c1e1d00 */
.L_x_614:
[----:B------:R-:W-:Y:S05]  /*1bc0*/  BSYNC.RECONVERGENT B1 ;  /* 0x0000000000017941 */ /* 0x000fea0003800200 */
.L_x_612:
[----:B------:R-:W-:-:S03]  /*1bd0*/  UMOV UR4, 0xffffffff ;  /* 0xffffffff00047882 */ /* 0x000fc60000000000 */
[----:B------:R-:W-:Y:S05]  /*1be0*/  BRA.DIV UR4, `(.L_x_615) ;  /* 0x0000005a04707947 */ /* 0x000fea000b800000 */
[----:B------:R-:W0:Y:S01]  /*1bf0*/  SHFL.BFLY PT, R95, R154, 0x1, 0x1f ;  /* 0x0c201f009a5f7f89 */ /* 0x000e2200000e0000 */
[----:B-----5:R-:W-:Y:S02]  /*1c00*/  PRMT R155, R4, 0x7632, R155 ;  /* 0x00007632049b7816 */ /* 0x020fe4000000009b */
[----:B------:R-:W-:Y:S01]  /*1c10*/  PRMT R168, R15, 0x7632, R168 ;  /* 0x000076320fa87816 */ /* 0x000fe200000000a8 */
[----:B------:R-:W1:Y:S01]  /*1c20*/  SHFL.BFLY PT, R147, R150, 0x1, 0x1f ;  /* 0x0c201f0096937f89 */ /* 0x000e6200000e0000 */
[----:B------:R-:W-:Y:S02]  /*1c30*/  PRMT R169, R14, 0x7632, R169 ;  /* 0x000076320ea97816 */ /* 0x000fe400000000a9 */
[----:B------:R-:W-:Y:S01]  /*1c40*/  PRMT R159, R12, 0x7632, R159 ;  /* 0x000076320c9f7816 */ /* 0x000fe2000000009f */
        /* <DEDUP_REMOVED lines=15> */
[----:B-1----:R-:W-:-:S04]  /*1d40*/  FADD.FTZ R95, R151, R154 ;  /* 0x0000009a975f7221 */ /* 0x002fc80000010000 */
[----:B------:R0:W1:Y:S01]  /*1d50*/  SHFL.BFLY PT, R161, R150, 0x10, 0x1f ;  /* 0x0e001f0096a17f89 */ /* 0x00006200000e0000 */
[----:B------:R-:W-:-:S03]  /*1d60*/  PRMT R154, R5, 0x7632, R154 ;  /* 0x00007632059a7816 */ /* 0x000fc6000000009a */
[----:B------:R0:W2:Y:S04]  /*1d70*/  SHFL.BFLY PT, R160, R95, 0x10, 0x1f ;  /* 0x0e001f005fa07f89 */ /* 0x0000a800000e0000 */
.L_x_685:
[----:B------:R-:W3:Y:S01]  /*1d80*/  S2R R147, SR_TID.X ;  /* 0x0000000000937919 */ /* 0x000ee20000002100 */
[----:B------:R-:W-:Y:S01]  /*1d90*/  ISETP.NE.U32.AND P0, PT, R152, RZ, PT ;  /* 0x000000ff9800720c */ /* 0x000fe20003f05070 */
[----:B------:R-:W-:Y:S01]  /*1da0*/  IMAD R149, R0, UR8, RZ ;  /* 0x0000000800957c24 */ /* 0x000fe2000f8e02ff */
[----:B------:R-:W-:Y:S01]  /*1db0*/  @P2 IADD3 R148, PT, PT, R148, -0x1, RZ ;  /* 0xffffffff94942810 */ /* 0x000fe20007ffe0ff */
[----:B-1----:R-:W-:Y:S01]  /*1dc0*/  FADD.FTZ R151, R150, R161 ;  /* 0x000000a196977221 */ /* 0x002fe20000010000 */
[----:B------:R-:W-:Y:S01]  /*1dd0*/  ISETP.NE.AND.EX P0, PT, R153, RZ, PT, P0 ;  /* 0x000000ff9900720c */ /* 0x000fe20003f05300 */
[----:B0-2---:R-:W-:Y:S01]  /*1de0*/  FADD.FTZ R150, R95, R160 ;  /* 0x000000a05f967221 */ /* 0x005fe20000010000 */
[----:B------:R-:W-:Y:S01]  /*1df0*/  SHF.R.S32.HI R160, RZ, 0x1f, R149 ;  /* 0x0000001fffa07819 */ /* 0x000fe20000011495 */
[----:B------:R-:W-:Y:S02]  /*1e00*/  @P2 IMAD R148, R148, UR8, RZ ;  /* 0x0000000894942c24 */ /* 0x000fe4000f8e02ff */
[----:B------:R-:W-:Y:S01]  /*1e10*/  FMUL.FTZ R151, R151, UR10 ;  /* 0x0000000a97977c20 */ /* 0x000fe20008410000 */
[----:B------:R-:W-:Y:S01]  /*1e20*/  ISETP.NE.AND P3, PT, RZ, UR9, PT ;  /* 0x00000009ff007c0c */ /* 0x000fe2000bf65270 */
[----:B------:R-:W-:Y:S01]  /*1e30*/  BSSY.RECONVERGENT B1, `(.L_x_616) ;  /* 0x000019d000017945 */ /* 0x000fe20003800200 */
[----:B------:R-:W-:Y:S01]  /*1e40*/  LEA.HI R160, R160, R149, RZ, 0x3 ;  /* 0x00000095a0a07211 */ /* 0x000fe200078f18ff */
[----:B------:R-:W-:Y:S01]  /*1e50*/  FMUL.FTZ R150, R150, UR10 ;  /* 0x0000000a96967c20 */ /* 0x000fe20008410000 */
[----:B------:R-:W-:-:S02]  /*1e60*/  @P2 SHF.R.S32.HI R161, RZ, 0x1f, R148 ;  /* 0x0000001fffa12819 */ /* 0x000fc40000011494 */
[----:B------:R-:W-:Y:S02]  /*1e70*/  FSEL R151, R151, RZ, !P3 ;  /* 0x000000ff97977208 */ /* 0x000fe40005800000 */
[----:B------:R-:W-:Y:S01]  /*1e80*/  @P2 LEA.HI R162, R161, R148, RZ, 0x3 ;  /* 0x00000094a1a22211 */ /* 0x000fe200078f18ff */
[----:B------:R-:W-:Y:S01]  /*1e90*/  HFMA2 R148, -RZ, RZ, 0, 0 ;  /* 0x00000000ff947431 */ /* 0x000fe200000001ff */
        /* <DEDUP_REMOVED lines=22> */
.L_x_620:
[----:B------:R-:W-:Y:S05]  /*2000*/  BSYNC.RECONVERGENT B2 ;  /* 0x0000000000027941 */ /* 0x000fea0003800200 */
.L_x_619:
        /* <DEDUP_REMOVED lines=13> */
.L_x_622:
[----:B------:R-:W-:Y:S05]  /*20e0*/  BSYNC.RECONVERGENT B2 ;  /* 0x0000000000027941 */ /* 0x000fea0003800200 */
.L_x_621:
        /* <DEDUP_REMOVED lines=13> */
.L_x_624:
[----:B------:R-:W-:Y:S05]  /*21c0*/  BSYNC.RECONVERGENT B2 ;  /* 0x0000000000027941 */ /* 0x000fea0003800200 */
.L_x_623:
        /* <DEDUP_REMOVED lines=13> */
.L_x_626:
[----:B------:R-:W-:Y:S05]  /*22a0*/  BSYNC.RECONVERGENT B2 ;  /* 0x0000000000027941 */ /* 0x000fea0003800200 */
.L_x_625:
        /* <DEDUP_REMOVED lines=13> */
.L_x_628:
[----:B------:R-:W-:Y:S05]  /*2380*/  BSYNC.RECONVERGENT B2 ;  /* 0x0000000000027941 */ /* 0x000fea0003800200 */
.L_x_627:
        /* <DEDUP_REMOVED lines=13> */
.L_x_630:
[----:B------:R-:W-:Y:S05]  /*2460*/  BSYNC.RECONVERGENT B2 ;  /* 0x0000000000027941 */ /* 0x000fea0003800200 */
.L_x_629:
        /* <DEDUP_REMOVED lines=13> */
.L_x_632:
[----:B------:R-:W-:Y:S05]  /*2540*/  BSYNC.RECONVERGENT B2 ;  /* 0x0000000000027941 */ /* 0x000fea0003800200 */
.L_x_631:
        /* <DEDUP_REMOVED lines=14> */
.L_x_618:
[----:B------:R-:W0:Y:S01]  /*2630*/  @P2 LDC.64 R78, c[0x0][0x408] ;  /* 0x00010200ff4e2b82 */ /* 0x000e220000000a00 */
[-CC-:B------:R-:W-:Y:S01]  /*2640*/  FFMA.FTZ R76, R104, R150.reuse, R151.reuse ;  /* 0x00000096684c7223 */ /* 0x180fe20000010097 */
[-CC-:B------:R-:W-:Y:S01]  /*2650*/  FFMA.FTZ R77, R3, R150.reuse, R151.reuse ;  /* 0x00000096034d7223 */ /* 0x180fe20000010097 */
[----:B------:R-:W-:Y:S01]  /*2660*/  ISETP.GT.AND P0, PT, R93, RZ, PT ;  /* 0x000000ff5d00720c */ /* 0x000fe20003f04270 */
[-C--:B------:R-:W-:Y:S01]  /*2670*/  FFMA.FTZ R167, R97, R150.reuse, R151 ;  /* 0x0000009661a77223 */ /* 0x080fe20000010097 */
[----:B------:R-:W-:Y:S01]  /*2680*/  FADD.FTZ R161, R103, -R76 ;  /* 0x8000004c67a17221 */ /* 0x000fe20000010000 */
[----:B------:R-:W-:Y:S01]  /*2690*/  FADD.FTZ R77, R96, -R77 ;  /* 0x8000004d604d7221 */ /* 0x000fe20000010000 */
[-C--:B------:R-:W-:Y:S01]  /*26a0*/  FFMA.FTZ R176, R106, R150.reuse, R151 ;  /* 0x000000966ab07223 */ /* 0x080fe20000010097 */
[----:B------:R-:W1:Y:S01]  /*26b0*/  @P2 LDC.64 R158, c[0x0][0x408] ;  /* 0x00010200ff9e2b82 */ /* 0x000e620000000a00 */
[C---:B------:R-:W-:Y:S01]  /*26c0*/  FMUL.FTZ R161, R94.reuse, R161 ;  /* 0x000000a15ea17220 */ /* 0x040fe20000410000 */
[----:B------:R-:W-:Y:S01]  /*26d0*/  FMUL.FTZ R77, R94, R77 ;  /* 0x0000004d5e4d7220 */ /* 0x000fe20000410000 */
[----:B------:R-:W-:Y:S01]  /*26e0*/  FADD.FTZ R167, R98, -R167 ;  /* 0x800000a762a77221 */ /* 0x000fe20000010000 */
[-CC-:B------:R-:W-:Y:S01]  /*26f0*/  FFMA.FTZ R179, R101, R150.reuse, R151.reuse ;  /* 0x0000009665b37223 */ /* 0x180fe20000010097 */
[----:B------:R-:W-:Y:S01]  /*2700*/  FADD.FTZ R169, R105, -R176 ;  /* 0x800000b069a97221 */ /* 0x000fe20000010000 */
[----:B------:R-:W-:Y:S01]  /*2710*/  FSEL R168, R161, RZ, P0 ;  /* 0x000000ffa1a87208 */ /* 0x000fe20000000000 */
[----:B------:R-:W-:Y:S01]  /*2720*/  FMUL.FTZ R167, R94, R167 ;  /* 0x000000a75ea77220 */ /* 0x000fe20000410000 */
[----:B------:R-:W-:Y:S01]  /*2730*/  FSEL R166, R77, RZ, P0 ;  /* 0x000000ff4da67208 */ /* 0x000fe20000000000 */
[----:B------:R-:W2:Y:S01]  /*2740*/  @P2 LDC.64 R160, c[0x0][0x408] ;  /* 0x00010200ffa02b82 */ /* 0x000ea20000000a00 */
[-C--:B------:R-:W-:Y:S01]  /*2750*/  FFMA.FTZ R175, R99, R150.reuse, R151 ;  /* 0x0000009663af7223 */ /* 0x080fe20000010097 */
[----:B------:R-:W-:Y:S01]  /*2760*/  FADD.FTZ R179, R102, -R179 ;  /* 0x800000b366b37221 */ /* 0x000fe20000010000 */
[----:B------:R-:W-:Y:S01]  /*2770*/  FMUL.FTZ R169, R94, R169 ;  /* 0x000000a95ea97220 */ /* 0x000fe20000410000 */
[----:B------:R-:W-:Y:S01]  /*2780*/  FSEL R176, R167, RZ, P0 ;  /* 0x000000ffa7b07208 */ /* 0x000fe20000000000 */
[----:B------:R-:W-:Y:S01]  /*2790*/  FFMA.FTZ R178, R108, R150, R151 ;  /* 0x000000966cb27223 */ /* 0x000fe20000010097 */
[----:B------:R-:W-:Y:S01]  /*27a0*/  FADD.FTZ R175, R100, -R175 ;  /* 0x800000af64af7221 */ /* 0x000fe20000010000 */
        /* <DEDUP_REMOVED lines=13> */
[C---:B------:R-:W-:Y:S02]  /*2880*/  @P2 LOP3.LUT P1, RZ, R84.reuse, 0xff, RZ, 0xc0, !PT ;  /* 0x000000ff54ff2812 */ /* 0x040fe4000782c0ff */
[----:B------:R-:W3:Y:S01]  /*2890*/  @P2 LDC.64 R158, c[0x0][0x408] ;  /* 0x00010200ff9e2b82 */ /* 0x000ee20000000a00 */
[----:B--2---:R-:W-:Y:S01]  /*28a0*/  @P2 FMUL.FTZ R161, R169, R161 ;  /* 0x000000a1a9a12220 */ /* 0x004fe20000410000 */
[----:B------:R-:W-:Y:S02]  /*28b0*/  @P2 LOP3.LUT P4, RZ, R84, 0xff0000, RZ, 0xc0, !PT ;  /* 0x00ff000054ff2812 */ /* 0x000fe4000788c0ff */
[----:B------:R-:W-:Y:S01]  /*28c0*/  FSEL R177, R177, RZ, P0 ;  /* 0x000000ffb1b17208 */ /* 0x000fe20000000000 */
[----:B------:R-:W-:Y:S01]  /*28d0*/  @P2 FMUL.FTZ R160, R161, R160 ;  /* 0x000000a0a1a02220 */ /* 0x000fe20000410000 */
[----:B------:R-:W-:-:S02]  /*28e0*/  @P2 FSEL R164, R164, RZ, P1 ;  /* 0x000000ffa4a42208 */ /* 0x000fc40000800000 */
[----:B------:R-:W2:Y:S01]  /*28f0*/  @P2 LDC.64 R162, c[0x0][0x408] ;  /* 0x00010200ffa22b82 */ /* 0x000ea20000000a00 */
[----:B0-----:R-:W-:Y:S01]  /*2900*/  @P2 FMUL.FTZ R77, R176, R77 ;  /* 0x0000004db04d2220 */ /* 0x001fe20000410000 */
[C---:B------:R-:W-:Y:S02]  /*2910*/  @P2 LOP3.LUT P1, RZ, R84.reuse, 0xff000000, RZ, 0xc0, !PT ;  /* 0xff00000054ff2812 */ /* 0x040fe4000782c0ff */
[----:B------:R-:W-:Y:S01]  /*2920*/  @P2 LOP3.LUT P3, RZ, R84, 0xff00, RZ, 0xc0, !PT ;  /* 0x0000ff0054ff2812 */ /* 0x000fe2000786c0ff */
[----:B------:R-:W-:Y:S01]  /*2930*/  @P2 FMUL.FTZ R76, R77, R76 ;  /* 0x0000004c4d4c2220 */ /* 0x000fe20000410000 */
[----:B------:R-:W-:Y:S01]  /*2940*/  @P2 FSEL R160, R160, RZ, P1 ;  /* 0x000000ffa0a02208 */ /* 0x000fe20000800000 */
[----:B-1----:R-:W-:Y:S01]  /*2950*/  @P2 FMUL.FTZ R79, R180, R79 ;  /* 0x0000004fb44f2220 */ /* 0x002fe20000410000 */
[----:B------:R-:W-:Y:S02]  /*2960*/  @P2 LOP3.LUT P1, RZ, R85, 0xff, RZ, 0xc0, !PT ;  /* 0x000000ff55ff2812 */ /* 0x000fe4000782c0ff */
[----:B------:R-:W-:Y:S01]  /*2970*/  @P2 FSEL R76, R76, RZ, P4 ;  /* 0x000000ff4c4c2208 */ /* 0x000fe20002000000 */
[----:B------:R-:W-:Y:S01]  /*2980*/  @P2 FMUL.FTZ R78, R79, R78 ;  /* 0x0000004e4f4e2220 */ /* 0x000fe20000410000 */
[----:B------:R-:W-:-:S02]  /*2990*/  @P2 FSEL R165, R165, RZ, P3 ;  /* 0x000000ffa5a52208 */ /* 0x000fc40001800000 */
[----:B------:R-:W-:Y:S01]  /*29a0*/  @P2 F2FP.BF16.F32.PACK_AB R79, RZ, R76 ;  /* 0x0000004cff4f223e */ /* 0x000fe200000010ff */
[----:B---3--:R-:W-:Y:S01]  /*29b0*/  @P2 FMUL.FTZ R159, R178, R159 ;  /* 0x0000009fb29f2220 */ /* 0x008fe20000410000 */
[----:B------:R-:W-:Y:S01]  /*29c0*/  FFMA.FTZ R76, R110, R150, R151 ;  /* 0x000000966e4c7223 */ /* 0x000fe20000010097 */
[----:B------:R-:W-:Y:S02]  /*29d0*/  @P2 LOP3.LUT P3, RZ, R85, 0xff00, RZ, 0xc0, !PT ;  /* 0x0000ff0055ff2812 */ /* 0x000fe4000786c0ff */
[----:B------:R-:W-:Y:S01]  /*29e0*/  @P2 FMUL.FTZ R158, R159, R158 ;  /* 0x0000009e9f9e2220 */ /* 0x000fe20000410000 */
[----:B------:R-:W-:Y:S01]  /*29f0*/  FADD.FTZ R77, R109, -R76 ;  /* 0x8000004c6d4d7221 */ /* 0x000fe20000010000 */
[----:B------:R-:W-:Y:S01]  /*2a00*/  @P2 LOP3.LUT P4, RZ, R85, 0xff0000, RZ, 0xc0, !PT ;  /* 0x00ff000055ff2812 */ /* 0x000fe2000788c0ff */
[----:B--2---:R-:W-:Y:S02]  /*2a10*/  @P2 FMUL.FTZ R163, R177, R163 ;  /* 0x000000a3b1a32220 */ /* 0x004fe40000410000 */
[----:B------:R-:W-:Y:S01]  /*2a20*/  @P2 FSEL R158, R158, RZ, P1 ;  /* 0x000000ff9e9e2208 */ /* 0x000fe20000800000 */
        /* <DEDUP_REMOVED lines=31> */
.L_x_617:
[----:B------:R-:W-:Y:S01]  /*2c20*/  IMAD.U32 R173, RZ, RZ, UR20 ;  /* 0x00000014ffad7e24 */ /* 0x000fe2000f8e00ff */
[----:B------:R-:W-:-:S04]  /*2c30*/  MOV R174, UR21 ;  /* 0x0000001500ae7c02 */ /* 0x000fc80008000f00 */
[----:B------:R-:W-:-:S04]  /*2c40*/  ISETP.NE.U32.AND P0, PT, R173, RZ, PT ;  /* 0x000000ffad00720c */ /* 0x000fc80003f05070 */
[----:B------:R-:W-:-:S13]  /*2c50*/  ISETP.NE.AND.EX P0, PT, R174, RZ, PT, P0 ;  /* 0x000000ffae00720c */ /* 0x000fda0003f05300 */
[----:B------:R-:W-:Y:S05]  /*2c60*/  @P0 BRA `(.L_x_634) ;  /* 0x00000004006c0947 */ /* 0x000fea0003800000 */
[----:B------:R-:W-:Y:S01]  /*2c70*/  ISETP.GT.AND P0, PT, R93, RZ, PT ;  /* 0x000000ff5d00720c */ /* 0x000fe20003f04270 */
[----:B------:R-:W0:Y:S01]  /*2c80*/  @P2 LDC.64 R162, c[0x0][0x408] ;  /* 0x00010200ffa22b82 */ /* 0x000e220000000a00 */
[----:B------:R-:W-:Y:S01]  /*2c90*/  SHF.L.U32 R166, R159, 0x10, RZ ;  /* 0x000000109fa67819 */ /* 0x000fe200000006ff */
[----:B------:R-:W-:Y:S01]  /*2ca0*/  IMAD.U32 R179, R158, 0x10000, RZ ;  /* 0x000100009eb37824 */ /* 0x000fe200078e00ff */
[----:B------:R-:W-:Y:S02]  /*2cb0*/  SHF.L.U32 R159, R12, 0x10, RZ ;  /* 0x000000100c9f7819 */ /* 0x000fe400000006ff */
[----:B------:R-:W-:Y:S02]  /*2cc0*/  SHF.L.U32 R177, R13, 0x10, RZ ;  /* 0x000000100db17819 */ /* 0x000fe400000006ff */
[----:B------:R-:W-:Y:S01]  /*2cd0*/  SHF.L.U32 R178, R14, 0x10, RZ ;  /* 0x000000100eb27819 */ /* 0x000fe200000006ff */
[----:B------:R-:W1:Y:S01]  /*2ce0*/  @P2 LDC.64 R164, c[0x0][0x408] ;  /* 0x00010200ffa42b82 */ /* 0x000e620000000a00 */
[----:B------:R-:W-:-:S02]  /*2cf0*/  SHF.L.U32 R169, R169, 0x10, RZ ;  /* 0x00000010a9a97819 */ /* 0x000fc400000006ff */
        /* <DEDUP_REMOVED lines=8> */
[-C--:B------:R-:W-:Y:S01]  /*2d80*/  @P0 FFMA.FTZ R181, R101, R150.reuse, R151 ;  /* 0x0000009665b50223 */ /* 0x080fe20000010097 */
[C---:B------:R-:W-:Y:S01]  /*2d90*/  @P0 FFMA.FTZ R159, R94.reuse, R161, R159 ;  /* 0x000000a15e9f0223 */ /* 0x040fe2000001009f */
[----:B------:R-:W-:Y:S01]  /*2da0*/  @P0 FFMA.FTZ R161, R99, R150, R151 ;  /* 0x0000009663a10223 */ /* 0x000fe20000010097 */
[C---:B------:R-:W-:Y:S01]  /*2db0*/  @P0 FFMA.FTZ R177, R94.reuse, R160, R177 ;  /* 0x000000a05eb10223 */ /* 0x040fe200000100b1 */
[----:B------:R-:W-:Y:S01]  /*2dc0*/  @P0 FFMA.FTZ R166, R94, R167, R166 ;  /* 0x000000a75ea60223 */ /* 0x000fe200000100a6 */
[----:B0-----:R-:W-:Y:S01]  /*2dd0*/  @P2 FMUL.FTZ R163, R159, R163 ;  /* 0x000000a39fa32220 */ /* 0x001fe20000410000 */
[----:B------:R-:W-:Y:S01]  /*2de0*/  @P0 FFMA.FTZ R160, R106, R150, R151 ;  /* 0x000000966aa00223 */ /* 0x000fe20000010097 */
[----:B------:R-:W-:Y:S01]  /*2df0*/  @P0 FADD.FTZ R175, R100, -R161 ;  /* 0x800000a164af0221 */ /* 0x000fe20000010000 */
[----:B------:R-:W0:Y:S01]  /*2e00*/  @P2 LDC.64 R158, c[0x0][0x408] ;  /* 0x00010200ff9e2b82 */ /* 0x000e220000000a00 */
[----:B------:R-:W-:Y:S01]  /*2e10*/  @P0 FADD.FTZ R182, R107, -R182 ;  /* 0x800000b66bb60221 */ /* 0x000fe20000010000 */
[----:B------:R-:W-:Y:S01]  /*2e20*/  @P0 FADD.FTZ R167, R105, -R160 ;  /* 0x800000a069a70221 */ /* 0x000fe20000010000 */
[----:B------:R-:W-:Y:S01]  /*2e30*/  @P0 FFMA.FTZ R178, R94, R175, R178 ;  /* 0x000000af5eb20223 */ /* 0x000fe200000100b2 */
[----:B------:R-:W-:Y:S01]  /*2e40*/  @P2 FMUL.FTZ R175, R163, R162 ;  /* 0x000000a2a3af2220 */ /* 0x000fe20000410000 */
[----:B-1----:R-:W-:Y:S01]  /*2e50*/  @P2 FMUL.FTZ R165, R166, R165 ;  /* 0x000000a5a6a52220 */ /* 0x002fe20000410000 */
[----:B------:R-:W-:Y:S01]  /*2e60*/  @P0 FFMA.FTZ R179, R94, R167, R179 ;  /* 0x000000a75eb30223 */ /* 0x000fe200000100b3 */
[----:B------:R-:W-:Y:S01]  /*2e70*/  @P0 FADD.FTZ R181, R102, -R181 ;  /* 0x800000b566b50221 */ /* 0x000fe20000010000 */
[----:B------:R-:W1:Y:S01]  /*2e80*/  @P2 LDC.64 R162, c[0x0][0x408] ;  /* 0x00010200ffa22b82 */ /* 0x000e620000000a00 */
[----:B------:R-:W-:Y:S01]  /*2e90*/  @P2 FMUL.FTZ R176, R165, R164 ;  /* 0x000000a4a5b02220 */ /* 0x000fe20000410000 */
[----:B------:R-:W-:Y:S01]  /*2ea0*/  @P2 LOP3.LUT P1, RZ, R84, 0xff, RZ, 0xc0, !PT ;  /* 0x000000ff54ff2812 */ /* 0x000fe2000782c0ff */
[----:B------:R-:W-:Y:S01]  /*2eb0*/  @P0 FFMA.FTZ R169, R94, R182, R169 ;  /* 0x000000b65ea90223 */ /* 0x000fe200000100a9 */
[----:B------:R-:W-:Y:S01]  /*2ec0*/  @P2 LOP3.LUT P3, RZ, R84, 0xff00, RZ, 0xc0, !PT ;  /* 0x0000ff0054ff2812 */ /* 0x000fe2000786c0ff */
[----:B------:R-:W-:Y:S01]  /*2ed0*/  @P0 FFMA.FTZ R180, R94, R181, R180 ;  /* 0x000000b55eb40223 */ /* 0x000fe200000100b4 */
[----:B------:R-:W-:-:S02]  /*2ee0*/  @P2 FSEL R175, R175, RZ, P1 ;  /* 0x000000ffafaf2208 */ /* 0x000fc40000800000 */
[----:B------:R-:W2:Y:S01]  /*2ef0*/  @P2 LDC.64 R160, c[0x0][0x408] ;  /* 0x00010200ffa02b82 */ /* 0x000ea20000000a00 */
[----:B------:R-:W-:Y:S02]  /*2f00*/  @P2 FSEL R176, R176, RZ, P3 ;  /* 0x000000ffb0b02208 */ /* 0x000fe40001800000 */
[----:B------:R-:W-:Y:S02]  /*2f10*/  @P2 LOP3.LUT P1, RZ, R84, 0xff0000, RZ, 0xc0, !PT ;  /* 0x00ff000054ff2812 */ /* 0x000fe4000782c0ff */
[C---:B------:R-:W-:Y:S02]  /*2f20*/  @P2 LOP3.LUT P3, RZ, R85.reuse, 0xff, RZ, 0xc0, !PT ;  /* 0x000000ff55ff2812 */ /* 0x040fe4000786c0ff */
[----:B------:R-:W-:Y:S01]  /*2f30*/  @P2 LOP3.LUT P4, RZ, R85, 0xff00, RZ, 0xc0, !PT ;  /* 0x0000ff0055ff2812 */ /* 0x000fe2000788c0ff */
[----:B------:R-:W3:Y:S01]  /*2f40*/  @P2 LDC.64 R164, c[0x0][0x408] ;  /* 0x00010200ffa42b82 */ /* 0x000ee20000000a00 */
[----:B0-----:R-:W-:Y:S01]  /*2f50*/  @P2 FMUL.FTZ R159, R177, R159 ;  /* 0x0000009fb19f2220 */ /* 0x001fe20000410000 */
[----:B------:R-:W-:-:S02]  /*2f60*/  @P2 LOP3.LUT P5, RZ, R85, 0xff0000, RZ, 0xc0, !PT ;  /* 0x00ff000055ff2812 */ /* 0x000fc400078ac0ff */
[----:B------:R-:W-:Y:S01]  /*2f70*/  @P2 F2FP.BF16.F32.PACK_AB R175, RZ, R175 ;  /* 0x000000afffaf223e */ /* 0x000fe200000010ff */
[----:B------:R-:W-:Y:S01]  /*2f80*/  @P2 FMUL.FTZ R158, R159, R158 ;  /* 0x0000009e9f9e2220 */ /* 0x000fe20000410000 */
[----:B------:R-:W-:Y:S02]  /*2f90*/  @P2 F2FP.BF16.F32.PACK_AB R176, RZ, R176 ;  /* 0x000000b0ffb0223e */ /* 0x000fe400000010ff */
[----:B------:R-:W0:Y:S01]  /*2fa0*/  @P2 LDC.64 R166, c[0x0][0x408] ;  /* 0x00010200ffa62b82 */ /* 0x000e220000000a00 */
[----:B-1----:R-:W-:Y:S01]  /*2fb0*/  @P2 FMUL.FTZ R163, R178, R163 ;  /* 0x000000a3b2a32220 */ /* 0x002fe20000410000 */
[----:B------:R-:W-:Y:S02]  /*2fc0*/  @P2 FSEL R158, R158, RZ, P1 ;  /* 0x000000ff9e9e2208 */ /* 0x000fe40000800000 */
[----:B------:R-:W-:Y:S01]  /*2fd0*/  @P2 LOP3.LUT P1, RZ, R84, 0xff000000, RZ, 0xc0, !PT ;  /* 0xff00000054ff2812 */ /* 0x000fe2000782c0ff */
[----:B------:R-:W-:Y:S01]  /*2fe0*/  @P2 FMUL.FTZ R162, R163, R162 ;  /* 0x000000a2a3a22220 */ /* 0x000fe20000410000 */
[----:B------:R-:W-:Y:S01]  /*2ff0*/  @P2 F2FP.BF16.F32.PACK_AB R158, RZ, R158 ;  /* 0x0000009eff9e223e */ /* 0x000fe200000010ff */
[----:B--2---:R-:W-:Y:S01]  /*3000*/  @P2 FMUL.FTZ R161, R179, R161 ;  /* 0x000000a1b3a12220 */ /* 0x004fe20000410000 */
[----:B------:R-:W-:-:S02]  /*3010*/  @P2 PRMT R72, R175, 0x7610, R72 ;  /* 0x00007610af482816 */ /* 0x000fc40000000048 */
[----:B------:R-:W-:Y:S01]  /*3020*/  @P2 FSEL R162, R162, RZ, P3 ;  /* 0x000000ffa2a22208 */ /* 0x000fe20001800000 */
[----:B------:R-:W-:Y:S01]  /*3030*/  @P2 FMUL.FTZ R160, R161, R160 ;  /* 0x000000a0a1a02220 */ /* 0x000fe20000410000 */
[----:B------:R-:W-:Y:S02]  /*3040*/  @P2 PRMT R73, R158, 0x7610, R73 ;  /* 0x000076109e492816 */ /* 0x000fe40000000049 */
[----:B------:R-:W-:Y:S01]  /*3050*/  @P2 F2FP.BF16.F32.PACK_AB R162, RZ, R162 ;  /* 0x000000a2ffa2223e */ /* 0x000fe200000010ff */
[----:B---3--:R-:W-:Y:S01]  /*3060*/  @P2 FMUL.FTZ R165, R169, R165 ;  /* 0x000000a5a9a52220 */ /* 0x008fe20000410000 */
[----:B------:R-:W-:Y:S02]  /*3070*/  @P2 FSEL R160, R160, RZ, P1 ;  /* 0x000000ffa0a02208 */ /* 0x000fe40000800000 */
[----:B------:R-:W-:Y:S01]  /*3080*/  @P2 PRMT R74, R162, 0x7610, R74 ;  /* 0x00007610a24a2816 */ /* 0x000fe2000000004a */
[----:B------:R-:W-:Y:S01]  /*3090*/  @P2 FMUL.FTZ R164, R165, R164 ;  /* 0x000000a4a5a42220 */ /* 0x000fe20000410000 */
[----:B------:R-:W-:-:S02]  /*30a0*/  @P2 F2FP.BF16.F32.PACK_AB R160, RZ, R160 ;  /* 0x000000a0ffa0223e */ /* 0x000fc400000010ff */
[----:B------:R-:W-:Y:S01]  /*30b0*/  @P2 PRMT R72, R72, 0x5410, R176 ;  /* 0x0000541048482816 */ /* 0x000fe200000000b0 */
[----:B0-----:R-:W-:Y:S01]  /*30c0*/  @P2 FMUL.FTZ R167, R180, R167 ;  /* 0x000000a7b4a72220 */ /* 0x001fe20000410000 */
[----:B------:R-:W-:Y:S02]  /*30d0*/  @P2 FSEL R164, R164, RZ, P4 ;  /* 0x000000ffa4a42208 */ /* 0x000fe40002000000 */
        /* <DEDUP_REMOVED lines=20> */
.L_x_634:
[----:B------:R-:W-:Y:S01]  /*3220*/  ISETP.GT.AND P0, PT, R93, RZ, PT ;  /* 0x000000ff5d00720c */ /* 0x000fe20003f04270 */
[----:B------:R-:W-:Y:S01]  /*3230*/  @P1 FFMA.FTZ R77, R3, R150, R151 ;  /* 0x00000096034d1223 */ /* 0x000fe20000010097 */
[----:B------:R-:W-:Y:S01]  /*3240*/  SHF.L.U32 R178, R158, 0x10, RZ ;  /* 0x000000109eb27819 */ /* 0x000fe200000006ff */
[----:B------:R-:W-:Y:S01]  /*3250*/  IMAD.U32 R175, R12, 0x10000, RZ ;  /* 0x000100000caf7824 */ /* 0x000fe200078e00ff */
[----:B------:R-:W-:Y:S01]  /*3260*/  SHF.L.U32 R176, R159, 0x10, RZ ;  /* 0x000000109fb07819 */ /* 0x000fe200000006ff */
[----:B------:R-:W-:Y:S01]  /*3270*/  @P1 FADD.FTZ R77, R96, -R77 ;  /* 0x8000004d604d1221 */ /* 0x000fe20000010000 */
[----:B------:R-:W-:Y:S01]  /*3280*/  SHF.L.U32 R180, R169, 0x10, RZ ;  /* 0x00000010a9b47819 */ /* 0x000fe200000006ff */
[----:B------:R-:W-:Y:S01]  /*3290*/  IMAD.U32 R179, R14, 0x10000, RZ ;  /* 0x000100000eb37824 */ /* 0x000fe200078e00ff */
[----:B------:R-:W-:Y:S01]  /*32a0*/  SHF.L.U32 R177, R13, 0x10, RZ ;  /* 0x000000100db17819 */ /* 0x000fe200000006ff */
[----:B------:R-:W-:Y:S01]  /*32b0*/  @P1 FFMA.FTZ R175, R94, R77, R175 ;  /* 0x0000004d5eaf1223 */ /* 0x000fe200000100af */
[----:B------:R-:W0:Y:S01]  /*32c0*/  @P2 LDC.64 R166, c[0x0][0x408] ;  /* 0x00010200ffa62b82 */ /* 0x000e220000000a00 */
[----:B------:R-:W-:-:S02]  /*32d0*/  SHF.L.U32 R182, R168, 0x10, RZ ;  /* 0x00000010a8b67819 */ /* 0x000fc400000006ff */
[-CC-:B------:R-:W-:Y:S01]  /*32e0*/  @P0 FFMA.FTZ R76, R104, R150.reuse, R151.reuse ;  /* 0x00000096684c0223 */ /* 0x180fe20000010097 */
[-CC-:B------:R-:W-:Y:S01]  /*32f0*/  @P0 FFMA.FTZ R158, R106, R150.reuse, R151.reuse ;  /* 0x000000966a9e0223 */ /* 0x180fe20000010097 */
[-CC-:B------:R-:W-:Y:S01]  /*3300*/  @P0 FFMA.FTZ R163, R99, R150.reuse, R151.reuse ;  /* 0x0000009663a30223 */ /* 0x180fe20000010097 */
[-CC-:B------:R-:W-:Y:S01]  /*3310*/  @P0 FFMA.FTZ R159, R97, R150.reuse, R151.reuse ;  /* 0x00000096619f0223 */ /* 0x180fe20000010097 */
[----:B------:R-:W-:Y:S01]  /*3320*/  @P0 FADD.FTZ R79, R103, -R76 ;  /* 0x8000004c674f0221 */ /* 0x000fe20000010000 */
[----:B------:R-:W-:Y:S01]  /*3330*/  @P0 FFMA.FTZ R160, R108, R150, R151 ;  /* 0x000000966ca00223 */ /* 0x000fe20000010097 */
[----:B------:R-:W-:Y:S01]  /*3340*/  @P0 FADD.FTZ R161, R105, -R158 ;  /* 0x8000009e69a10221 */ /* 0x000fe20000010000 */
[----:B------:R-:W-:Y:S01]  /*3350*/  @P0 FADD.FTZ R158, R100, -R163 ;  /* 0x800000a3649e0221 */ /* 0x000fe20000010000 */
[----:B------:R-:W-:Y:S01]  /*3360*/  @P0 FFMA.FTZ R176, R94, R79, R176 ;  /* 0x0000004f5eb00223 */ /* 0x000fe200000100b0 */
[----:B------:R-:W-:Y:S01]  /*3370*/  @P0 FADD.FTZ R159, R98, -R159 ;  /* 0x8000009f629f0221 */ /* 0x000fe20000010000 */
[----:B------:R-:W-:Y:S01]  /*3380*/  @P0 FADD.FTZ R163, R107, -R160 ;  /* 0x800000a06ba30221 */ /* 0x000fe20000010000 */
[----:B------:R-:W1:Y:S01]  /*3390*/  @P2 LDC.64 R76, c[0x0][0x408] ;  /* 0x00010200ff4c2b82 */ /* 0x000e620000000a00 */
[C---:B------:R-:W-:Y:S01]  /*33a0*/  @P0 FFMA.FTZ R179, R94.reuse, R158, R179 ;  /* 0x0000009e5eb30223 */ /* 0x040fe200000100b3 */
[C---:B------:R-:W-:Y:S01]  /*33b0*/  @P0 FFMA.FTZ R177, R94.reuse, R159, R177 ;  /* 0x0000009f5eb10223 */ /* 0x040fe200000100b1 */
[C---:B------:R-:W-:Y:S01]  /*33c0*/  @P0 FFMA.FTZ R180, R94.reuse, R163, R180 ;  /* 0x000000a35eb40223 */ /* 0x040fe200000100b4 */
[----:B------:R-:W-:Y:S01]  /*33d0*/  @P0 FFMA.FTZ R178, R94, R161, R178 ;  /* 0x000000a15eb20223 */ /* 0x000fe200000100b2 */
[-CC-:B------:R-:W-:Y:S01]  /*33e0*/  @P0 FFMA.FTZ R183, R101, R150.reuse, R151.reuse ;  /* 0x0000009665b70223 */ /* 0x180fe20000010097 */
[----:B------:R-:W-:Y:S01]  /*33f0*/  SHF.L.U32 R181, R15, 0x10, RZ ;  /* 0x000000100fb57819 */ /* 0x000fe200000006ff */
[----:B------:R-:W-:Y:S01]  /*3400*/  @P0 FFMA.FTZ R184, R110, R150, R151 ;  /* 0x000000966eb80223 */ /* 0x000fe20000010097 */
[----:B------:R-:W2:Y:S01]  /*3410*/  @P2 LDC.64 R78, c[0x0][0x408] ;  /* 0x00010200ff4e2b82 */ /* 0x000ea20000000a00 */
[----:B------:R-:W-:Y:S01]  /*3420*/  @P0 FADD.FTZ R183, R102, -R183 ;  /* 0x800000b766b70221 */ /* 0x000fe20000010000 */
[C---:B------:R-:W-:Y:S01]  /*3430*/  @P2 LOP3.LUT P1, RZ, R84.reuse, 0xff00, RZ, 0xc0, !PT ;  /* 0x0000ff0054ff2812 */ /* 0x040fe2000782c0ff */
[----:B------:R-:W-:Y:S01]  /*3440*/  @P0 FADD.FTZ R185, R109, -R184 ;  /* 0x800000b86db90221 */ /* 0x000fe20000010000 */
[----:B------:R-:W-:Y:S01]  /*3450*/  @P2 LOP3.LUT P6, RZ, R84, 0xff0000, RZ, 0xc0, !PT ;  /* 0x00ff000054ff2812 */ /* 0x000fe200078cc0ff */
[C---:B------:R-:W-:Y:S01]  /*3460*/  @P0 FFMA.FTZ R181, R94.reuse, R183, R181 ;  /* 0x000000b75eb50223 */ /* 0x040fe200000100b5 */
[----:B------:R-:W-:Y:S01]  /*3470*/  @P2 LOP3.LUT P4, RZ, R85, 0xff, RZ, 0xc0, !PT ;  /* 0x000000ff55ff2812 */ /* 0x000fe2000788c0ff */
[----:B------:R-:W-:Y:S01]  /*3480*/  @P0 FFMA.FTZ R182, R94, R185, R182 ;  /* 0x000000b95eb60223 */ /* 0x000fe200000100b6 */
[----:B------:R-:W3:Y:S01]  /*3490*/  @P2 LDC.64 R158, c[0x0][0x408] ;  /* 0x00010200ff9e2b82 */ /* 0x000ee20000000a00 */
[C---:B------:R-:W-:Y:S01]  /*34a0*/  @P2 LOP3.LUT P0, RZ, R84.reuse, 0xff, RZ, 0xc0, !PT ;  /* 0x000000ff54ff2812 */ /* 0x040fe2000780c0ff */
[----:B0-----:R-:W-:Y:S01]  /*34b0*/  @P2 FMUL.FTZ R167, R181, R167 ;  /* 0x000000a7b5a72220 */ /* 0x001fe20000410000 */
[----:B------:R-:W-:-:S02]  /*34c0*/  @P2 LOP3.LUT P5, RZ, R84, 0xff000000, RZ, 0xc0, !PT ;  /* 0xff00000054ff2812 */ /* 0x000fc400078ac0ff */
[----:B------:R-:W-:Y:S01]  /*34d0*/  @P2 LOP3.LUT P3, RZ, R85, 0xff00, RZ, 0xc0, !PT ;  /* 0x0000ff0055ff2812 */ /* 0x000fe2000786c0ff */
[----:B------:R-:W-:Y:S02]  /*34e0*/  @P2 FMUL.FTZ R166, R167, R166 ;  /* 0x000000a6a7a62220 */ /* 0x000fe40000410000 */
[----:B------:R-:W0:Y:S01]  /*34f0*/  @P2 LDC.64 R162, c[0x0][0x408] ;  /* 0x00010200ffa22b82 */ /* 0x000e220000000a00 */
[----:B-1----:R-:W-:-:S04]  /*3500*/  @P2 FMUL.FTZ R77, R175, R77 ;  /* 0x0000004daf4d2220 */ /* 0x002fc80000410000 */
[----:B------:R-:W-:Y:S01]  /*3510*/  @P2 FMUL.FTZ R76, R77, R76 ;  /* 0x0000004c4d4c2220 */ /* 0x000fe20000410000 */
[----:B------:R-:W-:Y:S02]  /*3520*/  F2FP.BF16.F32.PACK_AB R77, R178, R177 ;  /* 0x000000b1b24d723e */ /* 0x000fe400000010ff */
[----:B------:R-:W1:Y:S01]  /*3530*/  @P2 LDC.64 R160, c[0x0][0x408] ;  /* 0x00010200ffa02b82 */ /* 0x000e620000000a00 */
[----:B--2---:R-:W-:Y:S01]  /*3540*/  @P2 FMUL.FTZ R79, R176, R79 ;  /* 0x0000004fb04f2220 */ /* 0x004fe20000410000 */
[----:B------:R-:W-:Y:S02]  /*3550*/  @P2 FSEL R76, R76, RZ, P0 ;  /* 0x000000ff4c4c2208 */ /* 0x000fe40000000000 */
[----:B------:R-:W-:Y:S01]  /*3560*/  @P2 ISETP.GE.U32.AND P0, PT, R84, RZ, PT ;  /* 0x000000ff5400220c */ /* 0x000fe20003f06070 */
[----:B------:R-:W-:Y:S01]  /*3570*/  @P2 FMUL.FTZ R78, R79, R78 ;  /* 0x0000004e4f4e2220 */ /* 0x000fe20000410000 */
[----:B------:R-:W-:Y:S02]  /*3580*/  @P2 F2FP.BF16.F32.PACK_AB R84, RZ, R76 ;  /* 0x0000004cff54223e */ /* 0x000fe400000010ff */
[----:B------:R-:W2:Y:S01]  /*3590*/  @P2 LDC.64 R164, c[0x0][0x408] ;  /* 0x00010200ffa42b82 */ /* 0x000ea20000000a00 */
[----:B---3--:R-:W-:Y:S01]  /*35a0*/  @P2 FMUL.FTZ R159, R177, R159 ;  /* 0x0000009fb19f2220 */ /* 0x008fe20000410000 */
[----:B------:R-:W-:-:S02]  /*35b0*/  @P2 FSEL R78, R78, RZ, P1 ;  /* 0x000000ff4e4e2208 */ /* 0x000fc40000800000 */
[----:B------:R-:W-:Y:S01]  /*35c0*/  @P2 LOP3.LUT P1, RZ, R85, 0xff0000, RZ, 0xc0, !PT ;  /* 0x00ff000055ff2812 */ /* 0x000fe2000782c0ff */
[----:B------:R-:W-:Y:S01]  /*35d0*/  @P2 FMUL.FTZ R158, R159, R158 ;  /* 0x0000009e9f9e2220 */ /* 0x000fe20000410000 */
[----:B------:R-:W-:Y:S02]  /*35e0*/  @P2 ISETP.GE.U32.AND.EX P0, PT, R85, 0x1000000, PT, P0 ;  /* 0x010000005500280c */ /* 0x000fe40003f06100 */
[----:B------:R-:W3:Y:S01]  /*35f0*/  @P2 LDC.64 R168, c[0x0][0x408] ;  /* 0x00010200ffa82b82 */ /* 0x000ee20000000a00 */
[----:B0-----:R-:W-:Y:S01]  /*3600*/  @P2 FMUL.FTZ R163, R179, R163 ;  /* 0x000000a3b3a32220 */ /* 0x001fe20000410000 */
[----:B------:R-:W-:Y:S02]  /*3610*/  @P2 FSEL R158, R158, RZ, P6 ;  /* 0x000000ff9e9e2208 */ /* 0x000fe40003000000 */
[----:B------:R-:W-:Y:S01]  /*3620*/  @P2 FSEL R166, R166, RZ, P1 ;  /* 0x000000ffa6a62208 */ /* 0x000fe20000800000 */
[----:B------:R-:W-:Y:S01]  /*3630*/  @P2 FMUL.FTZ R162, R163, R162 ;  /* 0x000000a2a3a22220 */ /* 0x000fe20000410000 */
[----:B------:R-:W-:Y:S01]  /*3640*/  @P2 F2FP.BF16.F32.PACK_AB R158, RZ, R158 ;  /* 0x0000009eff9e223e */ /* 0x000fe200000010ff */
[----:B-1----:R-:W-:Y:S01]  /*3650*/  @P2 FMUL.FTZ R161, R178, R161 ;  /* 0x000000a1b2a12220 */ /* 0x002fe20000410000 */
[----:B------:R-:W-:-:S02]  /*3660*/  @P2 F2FP.BF16.F32.PACK_AB R166, RZ, R166 ;  /* 0x000000a6ffa6223e */ /* 0x000fc400000010ff */
[----:B------:R-:W-:Y:S01]  /*3670*/  @P2 FSEL R162, R162, RZ, P4 ;  /* 0x000000ffa2a22208 */ /* 0x000fe20002000000 */
[----:B------:R-:W-:Y:S01]  /*3680*/  @P2 FMUL.FTZ R160, R161, R160 ;  /* 0x000000a0a1a02220 */ /* 0x000fe20000410000 */
[----:B------:R-:W-:Y:S02]  /*3690*/  @P2 F2FP.BF16.F32.PACK_AB R85, RZ, R78 ;  /* 0x0000004eff55223e */ /* 0x000fe400000010ff */
[----:B------:R-:W-:Y:S01]  /*36a0*/  @P2 F2FP.BF16.F32.PACK_AB R162, RZ, R162 ;  /* 0x000000a2ffa2223e */ /* 0x000fe200000010ff */
[----:B--2---:R-:W-:Y:S01]  /*36b0*/  @P2 FMUL.FTZ R165, R180, R165 ;  /* 0x000000a5b4a52220 */ /* 0x004fe20000410000 */
[----:B------:R-:W-:Y:S02]  /*36c0*/  @P2 FSEL R160, R160, RZ, P5 ;  /* 0x000000ffa0a02208 */ /* 0x000fe40002800000 */
[----:B------:R-:W-:Y:S01]  /*36d0*/  @P2 PRMT R72, R84, 0x7610, R72 ;  /* 0x0000761054482816 */ /* 0x000fe20000000048 */
[----:B------:R-:W-:Y:S01]  /*36e0*/  @P2 FMUL.FTZ R164, R165, R164 ;  /* 0x000000a4a5a42220 */ /* 0x000fe20000410000 */
[----:B------:R-:W-:-:S02]  /*36f0*/  @P2 F2FP.BF16.F32.PACK_AB R160, RZ, R160 ;  /* 0x000000a0ffa0223e */ /* 0x000fc400000010ff */
[----:B------:R-:W-:Y:S01]  /*3700*/  @P2 PRMT R73, R158, 0x7610, R73 ;  /* 0x000076109e492816 */ /* 0x000fe20000000049 */
[----:B---3--:R-:W-:Y:S01]  /*3710*/  @P2 FMUL.FTZ R169, R182, R169 ;  /* 0x000000a9b6a92220 */ /* 0x008fe20000410000 */
[----:B------:R-:W-:Y:S02]  /*3720*/  @P2 FSEL R164, R164, RZ, P3 ;  /* 0x000000ffa4a42208 */ /* 0x000fe40001800000 */
[----:B------:R-:W-:Y:S01]  /*3730*/  @P2 PRMT R74, R162, 0x7610, R74 ;  /* 0x00007610a24a2816 */ /* 0x000fe2000000004a */
[----:B------:R-:W-:Y:S01]  /*3740*/  @P2 FMUL.FTZ R168, R169, R168 ;  /* 0x000000a8a9a82220 */ /* 0x000fe20000410000 */
[----:B------:R-:W-:Y:S02]  /*3750*/  @P2 F2FP.BF16.F32.PACK_AB R164, RZ, R164 ;  /* 0x000000a4ffa4223e */ /* 0x000fe400000010ff */
[----:B------:R-:W-:Y:S02]  /*3760*/  @P2 PRMT R75, R166, 0x7610, R75 ;  /* 0x00007610a64b2816 */ /* 0x000fe4000000004b */
[----:B------:R-:W-:-:S02]  /*3770*/  @P2 FSEL R168, R168, RZ, P0 ;  /* 0x000000ffa8a82208 */ /* 0x000fc40000000000 */
[----:B------:R-:W-:Y:S02]  /*3780*/  F2FP.BF16.F32.PACK_AB R76, R176, R175 ;  /* 0x000000afb04c723e */ /* 0x000fe400000010ff */
[----:B------:R-:W-:Y:S02]  /*3790*/  @P2 F2FP.BF16.F32.PACK_AB R168, RZ, R168 ;  /* 0x000000a8ffa8223e */ /* 0x000fe400000010ff */
[----:B------:R-:W-:Y:S02]  /*37a0*/  F2FP.BF16.F32.PACK_AB R78, R180, R179 ;  /* 0x000000b3b44e723e */ /* 0x000fe400000010ff */
[----:B------:R-:W-:Y:S02]  /*37b0*/  F2FP.BF16.F32.PACK_AB R79, R182, R181 ;  /* 0x000000b5b64f723e */ /* 0x000fe400000010ff */
[----:B------:R-:W-:Y:S02]  /*37c0*/  @P2 PRMT R72, R72, 0x5410, R85 ;  /* 0x0000541048482816 */ /* 0x000fe40000000055 */
[----:B------:R-:W-:-:S02]  /*37d0*/  @P2 PRMT R73, R73, 0x5410, R160 ;  /* 0x0000541049492816 */ /* 0x000fc400000000a0 */
[----:B------:R-:W-:Y:S02]  /*37e0*/  @P2 PRMT R74, R74, 0x5410, R164 ;  /* 0x000054104a4a2816 */ /* 0x000fe400000000a4 */
[----:B------:R-:W-:-:S07]  /*37f0*/  @P2 PRMT R75, R75, 0x5410, R168 ;  /* 0x000054104b4b2816 */ /* 0x000fce00000000a8 */
.L_x_633:
[----:B------:R-:W-:Y:S05]  /*3800*/  BSYNC.RECONVERGENT B1 ;  /* 0x0000000000017941 */ /* 0x000fea0003800200 */
.L_x_616:
[----:B------:R-:W-:Y:S01]  /*3810*/  ISETP.NE.U32.AND P0, PT, R173, RZ, PT ;  /* 0x000000ffad00720c */ /* 0x000fe20003f05070 */
[----:B------:R-:W0:Y:S01]  /*3820*/  @P2 LDC.64 R158, c[0x0][0x468] ;  /* 0x00011a00ff9e2b82 */ /* 0x000e220000000a00 */
[----:B------:R-:W-:Y:S01]  /*3830*/  ISETP.NE.U32.AND P1, PT, R152, RZ, PT ;  /* 0x000000ff9800720c */ /* 0x000fe20003f25070 */
[----:B------:R-:W-:Y:S01]  /*3840*/  BSSY.RECONVERGENT B1, `(.L_x_635) ;  /* 0x000019b000017945 */ /* 0x000fe20003800200 */
[----:B------:R-:W-:Y:S02]  /*3850*/  ISETP.NE.AND.EX P0, PT, R174, RZ, PT, P0 ;  /* 0x000000ffae00720c */ /* 0x000fe40003f05300 */
[----:B------:R-:W-:-:S11]  /*3860*/  ISETP.NE.AND.EX P1, PT, R153, RZ, PT, P1 ;  /* 0x000000ff9900720c */ /* 0x000fd60003f25310 */
        /* <DEDUP_REMOVED lines=8> */
[----:B------:R-:W1:Y:S01]  /*38f0*/  @P2 LDC.64 R160, c[0x0][0x408] ;  /* 0x00010200ffa02b82 */ /* 0x000e620000000a00 */
[C---:B------:R-:W-:Y:S02]  /*3900*/  SHF.L.U32 R165, R8.reuse, 0x10, RZ ;  /* 0x0000001008a57819 */ /* 0x040fe400000006ff */
[----:B0-----:R-:W-:Y:S02]  /*3910*/  PRMT R76, R8, 0x7632, R76 ;  /* 0x00007632084c7816 */ /* 0x001fe4000000004c */
[C---:B------:R-:W-:Y:S02]  /*3920*/  SHF.L.U32 R166, R9.reuse, 0x10, RZ ;  /* 0x0000001009a67819 */ /* 0x040fe400000006ff */
[----:B------:R-:W-:Y:S01]  /*3930*/  SHF.L.U32 R168, R10, 0x10, RZ ;  /* 0x000000100aa87819 */ /* 0x000fe200000006ff */
[----:B------:R-:W-:Y:S01]  /*3940*/  IMAD.U32 R164, R76, 0x10000, RZ ;  /* 0x000100004ca47824 */ /* 0x000fe200078e00ff */
[----:B------:R-:W-:Y:S01]  /*3950*/  PRMT R76, R9, 0x7632, R76 ;  /* 0x00007632094c7816 */ /* 0x000fe2000000004c */
[----:B------:R-:W0:Y:S01]  /*3960*/  @P2 LDC.64 R162, c[0x0][0x408] ;  /* 0x00010200ffa22b82 */ /* 0x000e220000000a00 */
[----:B------:R-:W-:Y:S01]  /*3970*/  PRMT R176, R11, 0x7632, R176 ;  /* 0x000076320bb07816 */ /* 0x000fe200000000b0 */
[-CC-:B------:R-:W-:Y:S01]  /*3980*/  @P3 FFMA.FTZ R77, R111, R150.reuse, R151.reuse ;  /* 0x000000966f4d3223 */ /* 0x180fe20000010097 */
[-CC-:B------:R-:W-:Y:S01]  /*3990*/  @P3 FFMA.FTZ R78, R120, R150.reuse, R151.reuse ;  /* 0x00000096784e3223 */ /* 0x180fe20000010097 */
[-C--:B------:R-:W-:Y:S01]  /*39a0*/  @P3 FFMA.FTZ R85, R113, R150.reuse, R151 ;  /* 0x0000009671553223 */ /* 0x080fe20000010097 */
[----:B------:R-:W-:Y:S01]  /*39b0*/  SHF.L.U32 R167, R76, 0x10, RZ ;  /* 0x000000104ca77819 */ /* 0x000fe200000006ff */
[----:B------:R-:W-:Y:S01]  /*39c0*/  @P3 FADD.FTZ R77, R112, -R77 ;  /* 0x8000004d704d3221 */ /* 0x000fe20000010000 */
[----:B------:R-:W-:Y:S01]  /*39d0*/  @P3 FADD.FTZ R79, R119, -R78 ;  /* 0x8000004e774f3221 */ /* 0x000fe20000010000 */
[----:B------:R-:W-:Y:S01]  /*39e0*/  @P3 FADD.FTZ R85, R114, -R85 ;  /* 0x8000005572553221 */ /* 0x000fe20000010000 */
[-C--:B------:R-:W-:Y:S01]  /*39f0*/  @P3 FFMA.FTZ R78, R122, R150.reuse, R151 ;  /* 0x000000967a4e3223 */ /* 0x080fe20000010097 */
[C---:B------:R-:W-:Y:S01]  /*3a00*/  @P3 FFMA.FTZ R165, R94.reuse, R77, R165 ;  /* 0x0000004d5ea53223 */ /* 0x040fe200000100a5 */
[----:B------:R-:W-:Y:S01]  /*3a10*/  @P3 FFMA.FTZ R77, R115, R150, R151 ;  /* 0x00000096734d3223 */ /* 0x000fe20000010097 */
[----:B------:R-:W-:Y:S01]  /*3a20*/  @P3 FFMA.FTZ R166, R94, R85, R166 ;  /* 0x000000555ea63223 */ /* 0x000fe200000100a6 */
[----:B------:R-:W-:Y:S01]  /*3a30*/  @P3 FADD.FTZ R78, R121, -R78 ;  /* 0x8000004e794e3221 */ /* 0x000fe20000010000 */
[----:B------:R-:W2:Y:S01]  /*3a40*/  @P2 LDC.64 R84, c[0x0][0x408] ;  /* 0x00010200ff542b82 */ /* 0x000ea20000000a00 */
[----:B------:R-:W-:Y:S01]  /*3a50*/  @P3 FADD.FTZ R77, R116, -R77 ;  /* 0x8000004d744d3221 */ /* 0x000fe20000010000 */
[C---:B------:R-:W-:Y:S01]  /*3a60*/  @P3 FFMA.FTZ R164, R94.reuse, R79, R164 ;  /* 0x0000004f5ea43223 */ /* 0x040fe200000100a4 */
[----:B------:R-:W-:Y:S01]  /*3a70*/  @P3 FFMA.FTZ R167, R94, R78, R167 ;  /* 0x0000004e5ea73223 */ /* 0x000fe200000100a7 */
[----:B------:R-:W-:Y:S01]  /*3a80*/  PRMT R169, R10, 0x7632, R169 ;  /* 0x000076320aa97816 */ /* 0x000fe200000000a9 */
[----:B------:R-:W-:Y:S01]  /*3a90*/  @P3 FFMA.FTZ R168, R94, R77, R168 ;  /* 0x0000004d5ea83223 */ /* 0x000fe200000100a8 */
[-CC-:B------:R-:W-:Y:S01]  /*3aa0*/  @P3 FFMA.FTZ R174, R128, R150.reuse, R151.reuse ;  /* 0x0000009680ae3223 */ /* 0x180fe20000010097 */
[-CC-:B------:R-:W-:Y:S01]  /*3ab0*/  @P3 FFMA.FTZ R175, R117, R150.reuse, R151.reuse ;  /* 0x0000009675af3223 */ /* 0x180fe20000010097 */
[----:B------:R-:W3:Y:S01]  /*3ac0*/  @P2 LDC.64 R152, c[0x0][0x408] ;  /* 0x00010200ff982b82 */ /* 0x000ee20000000a00 */
[----:B------:R-:W-:Y:S01]  /*3ad0*/  @P3 FFMA.FTZ R178, R130, R150, R151 ;  /* 0x0000009682b23223 */ /* 0x000fe20000010097 */
[----:B------:R-:W-:Y:S01]  /*3ae0*/  SHF.L.U32 R173, R11, 0x10, RZ ;  /* 0x000000100bad7819 */ /* 0x000fe200000006ff */
[----:B------:R-:W-:Y:S01]  /*3af0*/  IMAD.U32 R177, R176, 0x10000, RZ ;  /* 0x00010000b0b17824 */ /* 0x000fe200078e00ff */
[----:B------:R-:W-:Y:S01]  /*3b00*/  SHF.L.U32 R169, R169, 0x10, RZ ;  /* 0x00000010a9a97819 */ /* 0x000fe200000006ff */
[----:B-1----:R-:W-:Y:S01]  /*3b10*/  @P2 FMUL.FTZ R161, R164, R161 ;  /* 0x000000a1a4a12220 */ /* 0x002fe20000410000 */
[----:B------:R-:W-:Y:S01]  /*3b20*/  @P3 FADD.FTZ R174, R123, -R174 ;  /* 0x800000ae7bae3221 */ /* 0x000fe20000010000 */
[----:B------:R-:W-:Y:S01]  /*3b30*/  @P3 FADD.FTZ R176, R118, -R175 ;  /* 0x800000af76b03221 */ /* 0x000fe20000010000 */
[----:B------:R-:W1:Y:S01]  /*3b40*/  @P2 LDC.64 R158, c[0x0][0x408] ;  /* 0x00010200ff9e2b82 */ /* 0x000e620000000a00 */
[----:B------:R-:W-:Y:S01]  /*3b50*/  @P3 FADD.FTZ R178, R129, -R178 ;  /* 0x800000b281b23221 */ /* 0x000fe20000010000 */
[----:B0-----:R-:W-:Y:S01]  /*3b60*/  @P2 FMUL.FTZ R163, R165, R163 ;  /* 0x000000a3a5a32220 */ /* 0x001fe20000410000 */
[----:B------:R-:W-:Y:S01]  /*3b70*/  @P2 FMUL.FTZ R160, R161, R160 ;  /* 0x000000a0a1a02220 */ /* 0x000fe20000410000 */
[C---:B------:R-:W-:Y:S01]  /*3b80*/  @P3 FFMA.FTZ R169, R94.reuse, R174, R169 ;  /* 0x000000ae5ea93223 */ /* 0x040fe200000100a9 */
[C---:B------:R-:W-:Y:S01]  /*3b90*/  @P3 FFMA.FTZ R173, R94.reuse, R176, R173 ;  /* 0x000000b05ead3223 */ /* 0x040fe200000100ad */
[----:B------:R-:W-:Y:S01]  /*3ba0*/  @P3 FFMA.FTZ R177, R94, R178, R177 ;  /* 0x000000b25eb13223 */ /* 0x000fe200000100b1 */
[----:B------:R-:W-:Y:S01]  /*3bb0*/  @P2 FMUL.FTZ R162, R163, R162 ;  /* 0x000000a2a3a22220 */ /* 0x000fe20000410000 */
[----:B------:R-:W0:Y:S01]  /*3bc0*/  @P2 LDC.64 R76, c[0x0][0x408] ;  /* 0x00010200ff4c2b82 */ /* 0x000e220000000a00 */
[----:B--2---:R-:W-:Y:S01]  /*3bd0*/  @P2 FMUL.FTZ R85, R166, R85 ;  /* 0x00000055a6552220 */ /* 0x004fe20000410000 */
[----:B------:R-:W-:-:S02]  /*3be0*/  @P2 LOP3.LUT P4, RZ, R82, 0xff00, RZ, 0xc0, !PT ;  /* 0x0000ff0052ff2812 */ /* 0x000fc4000788c0ff */
[----:B------:R-:W-:Y:S01]  /*3bf0*/  @P2 LOP3.LUT P3, RZ, R82, 0xff, RZ, 0xc0, !PT ;  /* 0x000000ff52ff2812 */ /* 0x000fe2000786c0ff */
[----:B------:R-:W-:Y:S01]  /*3c00*/  @P2 FMUL.FTZ R84, R85, R84 ;  /* 0x0000005455542220 */ /* 0x000fe20000410000 */
[----:B------:R-:W-:Y:S02]  /*3c10*/  @P2 FSEL R160, R160, RZ, P4 ;  /* 0x000000ffa0a02208 */ /* 0x000fe40002000000 */
[----:B------:R-:W2:Y:S01]  /*3c20*/  @P2 LDC.64 R78, c[0x0][0x408] ;  /* 0x00010200ff4e2b82 */ /* 0x000ea20000000a00 */
[----:B---3--:R-:W-:Y:S01]  /*3c30*/  @P2 FMUL.FTZ R153, R167, R153 ;  /* 0x00000099a7992220 */ /* 0x008fe20000410000 */
[----:B------:R-:W-:Y:S02]  /*3c40*/  @P2 FSEL R162, R162, RZ, P3 ;  /* 0x000000ffa2a22208 */ /* 0x000fe40001800000 */
[C---:B------:R-:W-:Y:S01]  /*3c50*/  @P2 LOP3.LUT P4, RZ, R82.reuse, 0xff0000, RZ, 0xc0, !PT ;  /* 0x00ff000052ff2812 */ /* 0x040fe2000788c0ff */
[----:B------:R-:W-:Y:S01]  /*3c60*/  @P2 FMUL.FTZ R152, R153, R152 ;  /* 0x0000009899982220 */ /* 0x000fe20000410000 */
[----:B------:R-:W-:Y:S01]  /*3c70*/  @P2 LOP3.LUT P5, RZ, R82, 0xff000000, RZ, 0xc0, !PT ;  /* 0xff00000052ff2812 */ /* 0x000fe200078ac0ff */
[----:B-1----:R-:W-:Y:S01]  /*3c80*/  @P2 FMUL.FTZ R159, R168, R159 ;  /* 0x0000009fa89f2220 */ /* 0x002fe20000410000 */
[----:B------:R-:W-:-:S02]  /*3c90*/  @P2 LOP3.LUT P3, RZ, R83, 0xff, RZ, 0xc0, !PT ;  /* 0x000000ff53ff2812 */ /* 0x000fc4000786c0ff */
[----:B------:R-:W-:Y:S01]  /*3ca0*/  @P2 FSEL R84, R84, RZ, P4 ;  /* 0x000000ff54542208 */ /* 0x000fe20002000000 */
[----:B------:R-:W-:Y:S01]  /*3cb0*/  @P2 FMUL.FTZ R158, R159, R158 ;  /* 0x0000009e9f9e2220 */ /* 0x000fe20000410000 */
[----:B------:R-:W-:Y:S02]  /*3cc0*/  @P2 FSEL R152, R152, RZ, P5 ;  /* 0x000000ff98982208 */ /* 0x000fe40002800000 */
[----:B------:R-:W-:Y:S01]  /*3cd0*/  @P2 LOP3.LUT P4, RZ, R83, 0xff00, RZ, 0xc0, !PT ;  /* 0x0000ff0053ff2812 */ /* 0x000fe2000788c0ff */
[----:B0-----:R-:W-:Y:S01]  /*3ce0*/  @P2 FMUL.FTZ R77, R169, R77 ;  /* 0x0000004da94d2220 */ /* 0x001fe20000410000 */
[----:B------:R-:W-:Y:S02]  /*3cf0*/  @P2 LOP3.LUT P5, RZ, R83, 0xff0000, RZ, 0xc0, !PT ;  /* 0x00ff000053ff2812 */ /* 0x000fe400078ac0ff */
        /* <DEDUP_REMOVED lines=9> */
[----:B------:R-:W-:Y:S02]  /*3d90*/  @P2 F2FP.BF16.F32.PACK_AB R152, RZ, R152 ;  /* 0x00000098ff98223e */ /* 0x000fe400000010ff */
[----:B------:R-:W-:-:S02]  /*3da0*/  @P2 FSEL R78, R78, RZ, P5 ;  /* 0x000000ff4e4e2208 */ /* 0x000fc40002800000 */
[----:B------:R-:W-:Y:S02]  /*3db0*/  @P2 F2FP.BF16.F32.PACK_AB R85, RZ, R76 ;  /* 0x0000004cff55223e */ /* 0x000fe400000010ff */
[----:B------:R-:W-:Y:S02]  /*3dc0*/  @P2 F2FP.BF16.F32.PACK_AB R153, RZ, R78 ;  /* 0x0000004eff99223e */ /* 0x000fe400000010ff */
[----:B------:R-:W-:Y:S02]  /*3dd0*/  @P2 PRMT R72, R162, 0x7610, R72 ;  /* 0x00007610a2482816 */ /* 0x000fe40000000048 */
[----:B------:R-:W-:Y:S02]  /*3de0*/  @P2 PRMT R73, R84, 0x7610, R73 ;  /* 0x0000761054492816 */ /* 0x000fe40000000049 */
[----:B------:R-:W-:Y:S02]  /*3df0*/  @P2 PRMT R74, R158, 0x7610, R74 ;  /* 0x000076109e4a2816 */ /* 0x000fe4000000004a */
[----:B------:R-:W-:-:S02]  /*3e00*/  F2FP.BF16.F32.PACK_AB R76, R164, R165 ;  /* 0x000000a5a44c723e */ /* 0x000fc400000010ff */
[----:B------:R-:W-:Y:S02]  /*3e10*/  F2FP.BF16.F32.PACK_AB R77, R167, R166 ;  /* 0x000000a6a74d723e */ /* 0x000fe400000010ff */
[----:B------:R-:W-:Y:S02]  /*3e20*/  F2FP.BF16.F32.PACK_AB R78, R169, R168 ;  /* 0x000000a8a94e723e */ /* 0x000fe400000010ff */
[----:B------:R-:W-:Y:S02]  /*3e30*/  @P2 PRMT R72, R72, 0x5410, R160 ;  /* 0x0000541048482816 */ /* 0x000fe400000000a0 */
[----:B------:R-:W-:Y:S02]  /*3e40*/  @P2 PRMT R73, R73, 0x5410, R152 ;  /* 0x0000541049492816 */ /* 0x000fe40000000098 */
[----:B------:R-:W-:Y:S02]  /*3e50*/  F2FP.BF16.F32.PACK_AB R79, R177, R173 ;  /* 0x000000adb14f723e */ /* 0x000fe400000010ff */
[----:B------:R-:W-:-:S02]  /*3e60*/  @P2 PRMT R74, R74, 0x5410, R85 ;  /* 0x000054104a4a2816 */ /* 0x000fc40000000055 */
        /* <DEDUP_REMOVED lines=10> */
.L_x_637:
[----:B------:R-:W-:Y:S01]  /*3f10*/  ISETP.GT.AND P3, PT, R93, RZ, PT ;  /* 0x000000ff5d00720c */ /* 0x000fe20003f64270 */
[----:B------:R-:W1:Y:S01]  /*3f20*/  @P2 LDC.64 R160, c[0x0][0x408] ;  /* 0x00010200ffa02b82 */ /* 0x000e620000000a00 */
[----:B0-----:R-:W-:Y:S01]  /*3f30*/  SHF.L.U32 R85, R8, 0x10, RZ ;  /* 0x0000001008557819 */ /* 0x001fe200000006ff */
[----:B------:R-:W-:Y:S01]  /*3f40*/  IMAD.U32 R168, R10, 0x10000, RZ ;  /* 0x000100000aa87824 */ /* 0x000fe200078e00ff */
[----:B------:R-:W-:Y:S02]  /*3f50*/  PRMT R84, R8, 0x7632, R84 ;  /* 0x0000763208547816 */ /* 0x000fe40000000054 */
[C---:B------:R-:W-:Y:S02]  /*3f60*/  SHF.L.U32 R167, R9.reuse, 0x10, RZ ;  /* 0x0000001009a77819 */ /* 0x040fe400000006ff */
[----:B------:R-:W-:Y:S01]  /*3f70*/  SHF.L.U32 R158, R84, 0x10, RZ ;  /* 0x00000010549e7819 */ /* 0x000fe200000006ff */
[----:B------:R-:W0:Y:S01]  /*3f80*/  @P2 LDC.64 R152, c[0x0][0x408] ;  /* 0x00010200ff982b82 */ /* 0x000e220000000a00 */
[----:B------:R-:W-:-:S02]  /*3f90*/  PRMT R84, R9, 0x7632, R84 ;  /* 0x0000763209547816 */ /* 0x000fc40000000054 */
[----:B------:R-:W-:Y:S01]  /*3fa0*/  PRMT R169, R10, 0x7632, R169 ;  /* 0x000076320aa97816 */ /* 0x000fe200000000a9 */
[-CC-:B------:R-:W-:Y:S01]  /*3fb0*/  @P3 FFMA.FTZ R159, R111, R150.reuse, R151.reuse ;  /* 0x000000966f9f3223 */ /* 0x180fe20000010097 */
[-CC-:B------:R-:W-:Y:S01]  /*3fc0*/  @P3 FFMA.FTZ R162, R120, R150.reuse, R151.reuse ;  /* 0x0000009678a23223 */ /* 0x180fe20000010097 */
[-C--:B------:R-:W-:Y:S01]  /*3fd0*/  @P3 FFMA.FTZ R165, R115, R150.reuse, R151 ;  /* 0x0000009673a53223 */ /* 0x080fe20000010097 */
[----:B------:R-:W-:Y:S01]  /*3fe0*/  SHF.L.U32 R166, R84, 0x10, RZ ;  /* 0x0000001054a67819 */ /* 0x000fe200000006ff */
[----:B------:R-:W-:Y:S01]  /*3ff0*/  @P3 FADD.FTZ R159, R112, -R159 ;  /* 0x8000009f709f3221 */ /* 0x000fe20000010000 */
[----:B------:R-:W-:Y:S01]  /*4000*/  @P3 FADD.FTZ R163, R119, -R162 ;  /* 0x800000a277a33221 */ /* 0x000fe20000010000 */
[-C--:B------:R-:W-:Y:S01]  /*4010*/  @P3 FFMA.FTZ R162, R122, R150.reuse, R151 ;  /* 0x000000967aa23223 */ /* 0x080fe20000010097 */
[----:B------:R-:W-:Y:S01]  /*4020*/  @P3 FADD.FTZ R165, R116, -R165 ;  /* 0x800000a574a53221 */ /* 0x000fe20000010000 */
[C---:B------:R-:W-:Y:S01]  /*4030*/  @P3 FFMA.FTZ R85, R94.reuse, R159, R85 ;  /* 0x0000009f5e553223 */ /* 0x040fe20000010055 */
[----:B------:R-:W-:Y:S01]  /*4040*/  @P3 FFMA.FTZ R159, R113, R150, R151 ;  /* 0x00000096719f3223 */ /* 0x000fe20000010097 */
[----:B------:R-:W-:Y:S01]  /*4050*/  @P3 FFMA.FTZ R158, R94, R163, R158 ;  /* 0x000000a35e9e3223 */ /* 0x000fe2000001009e */
[----:B------:R-:W-:Y:S01]  /*4060*/  @P3 FADD.FTZ R163, R121, -R162 ;  /* 0x800000a279a33221 */ /* 0x000fe20000010000 */
[----:B-1----:R-:W-:Y:S01]  /*4070*/  @P2 FMUL.FTZ R161, R85, R161 ;  /* 0x000000a155a12220 */ /* 0x002fe20000410000 */
[----:B------:R-:W-:Y:S01]  /*4080*/  @P3 FADD.FTZ R159, R114, -R159 ;  /* 0x8000009f729f3221 */ /* 0x000fe20000010000 */
[----:B------:R-:W1:Y:S01]  /*4090*/  @P2 LDC.64 R84, c[0x0][0x408] ;  /* 0x00010200ff542b82 */ /* 0x000e620000000a00 */
[C---:B------:R-:W-:Y:S01]  /*40a0*/  @P3 FFMA.FTZ R168, R94.reuse, R165, R168 ;  /* 0x000000a55ea83223 */ /* 0x040fe200000100a8 */
[----:B------:R-:W-:Y:S01]  /*40b0*/  @P2 FMUL.FTZ R164, R161, R160 ;  /* 0x000000a0a1a42220 */ /* 0x000fe20000410000 */
[C---:B------:R-:W-:Y:S01]  /*40c0*/  @P3 FFMA.FTZ R167, R94.reuse, R159, R167 ;  /* 0x0000009f5ea73223 */ /* 0x040fe200000100a7 */
[----:B------:R-:W-:Y:S01]  /*40d0*/  @P3 FFMA.FTZ R166, R94, R163, R166 ;  /* 0x000000a35ea63223 */ /* 0x000fe200000100a6 */
[-CC-:B------:R-:W-:Y:S01]  /*40e0*/  @P3 FFMA.FTZ R174, R128, R150.reuse, R151.reuse ;  /* 0x0000009680ae3223 */ /* 0x180fe20000010097 */
[----:B0-----:R-:W-:Y:S01]  /*40f0*/  @P2 FMUL.FTZ R153, R158, R153 ;  /* 0x000000999e992220 */ /* 0x001fe20000410000 */
[----:B------:R-:W-:Y:S01]  /*4100*/  @P3 FFMA.FTZ R175, R117, R150, R151 ;  /* 0x0000009675af3223 */ /* 0x000fe20000010097 */
[----:B------:R-:W0:Y:S01]  /*4110*/  @P2 LDC.64 R158, c[0x0][0x408] ;  /* 0x00010200ff9e2b82 */ /* 0x000e220000000a00 */
[----:B------:R-:W-:Y:S01]  /*4120*/  SHF.L.U32 R173, R11, 0x10, RZ ;  /* 0x000000100bad7819 */ /* 0x000fe200000006ff */
[----:B------:R-:W-:Y:S01]  /*4130*/  @P2 FMUL.FTZ R165, R153, R152 ;  /* 0x0000009899a52220 */ /* 0x000fe20000410000 */
[----:B------:R-:W-:Y:S01]  /*4140*/  SHF.L.U32 R169, R169, 0x10, RZ ;  /* 0x00000010a9a97819 */ /* 0x000fe200000006ff */
[----:B------:R-:W-:Y:S01]  /*4150*/  @P3 FADD.FTZ R174, R123, -R174 ;  /* 0x800000ae7bae3221 */ /* 0x000fe20000010000 */
[----:B------:R-:W-:Y:S01]  /*4160*/  @P3 FADD.FTZ R176, R118, -R175 ;  /* 0x800000af76b03221 */ /* 0x000fe20000010000 */
[----:B------:R-:W-:-:S02]  /*4170*/  @P2 LOP3.LUT P4, RZ, R82, 0xff, RZ, 0xc0, !PT ;  /* 0x000000ff52ff2812 */ /* 0x000fc4000788c0ff */
[----:B------:R-:W2:Y:S01]  /*4180*/  @P2 LDC.64 R160, c[0x0][0x408] ;  /* 0x00010200ffa02b82 */ /* 0x000ea20000000a00 */
[----:B------:R-:W-:Y:S01]  /*4190*/  @P2 LOP3.LUT P5, RZ, R82, 0xff00, RZ, 0xc0, !PT ;  /* 0x0000ff0052ff2812 */ /* 0x000fe200078ac0ff */
[C---:B------:R-:W-:Y:S01]  /*41a0*/  @P3 FFMA.FTZ R169, R94.reuse, R174, R169 ;  /* 0x000000ae5ea93223 */ /* 0x040fe200000100a9 */
[----:B------:R-:W-:Y:S01]  /*41b0*/  @P3 FFMA.FTZ R173, R94, R176, R173 ;  /* 0x000000b05ead3223 */ /* 0x000fe200000100ad */
[----:B------:R-:W-:Y:S02]  /*41c0*/  @P2 FSEL R164, R164, RZ, P4 ;  /* 0x000000ffa4a42208 */ /* 0x000fe40002000000 */
[----:B------:R-:W-:Y:S02]  /*41d0*/  @P2 FSEL R165, R165, RZ, P5 ;  /* 0x000000ffa5a52208 */ /* 0x000fe40002800000 */
[----:B------:R-:W3:Y:S01]  /*41e0*/  @P2 LDC.64 R162, c[0x0][0x408] ;  /* 0x00010200ffa22b82 */ /* 0x000ee20000000a00 */
[----:B-1----:R-:W-:Y:S01]  /*41f0*/  @P2 FMUL.FTZ R85, R167, R85 ;  /* 0x00000055a7552220 */ /* 0x002fe20000410000 */
[----:B------:R-:W-:-:S02]  /*4200*/  @P2 LOP3.LUT P6, RZ, R82, 0xff0000, RZ, 0xc0, !PT ;  /* 0x00ff000052ff2812 */ /* 0x000fc400078cc0ff */
[----:B------:R-:W-:Y:S01]  /*4210*/  @P2 LOP3.LUT P4, RZ, R82, 0xff000000, RZ, 0xc0, !PT ;  /* 0xff00000052ff2812 */ /* 0x000fe2000788c0ff */
[----:B------:R-:W-:Y:S01]  /*4220*/  @P2 FMUL.FTZ R84, R85, R84 ;  /* 0x0000005455542220 */ /* 0x000fe20000410000 */
[C---:B------:R-:W-:Y:S02]  /*4230*/  @P2 LOP3.LUT P5, RZ, R83.reuse, 0xff, RZ, 0xc0, !PT ;  /* 0x000000ff53ff2812 */ /* 0x040fe400078ac0ff */
[----:B------:R-:W1:Y:S01]  /*4240*/  @P2 LDC.64 R152, c[0x0][0x408] ;  /* 0x00010200ff982b82 */ /* 0x000e620000000a00 */
[----:B0-----:R-:W-:Y:S01]  /*4250*/  @P2 FMUL.FTZ R159, R166, R159 ;  /* 0x0000009fa69f2220 */ /* 0x001fe20000410000 */
[----:B------:R-:W-:Y:S02]  /*4260*/  @P2 FSEL R84, R84, RZ, P6 ;  /* 0x000000ff54542208 */ /* 0x000fe40003000000 */
[----:B------:R-:W-:Y:S01]  /*4270*/  @P2 LOP3.LUT P6, RZ, R83, 0xff00, RZ, 0xc0, !PT ;  /* 0x0000ff0053ff2812 */ /* 0x000fe200078cc0ff */
[----:B------:R-:W-:Y:S01]  /*4280*/  @P2 FMUL.FTZ R158, R159, R158 ;  /* 0x0000009e9f9e2220 */ /* 0x000fe20000410000 */
[----:B------:R-:W-:Y:S01]  /*4290*/  @P2 F2FP.BF16.F32.PACK_AB R164, RZ, R164 ;  /* 0x000000a4ffa4223e */ /* 0x000fe200000010ff */
[----:B--2---:R-:W-:Y:S01]  /*42a0*/  @P2 FMUL.FTZ R161, R168, R161 ;  /* 0x000000a1a8a12220 */ /* 0x004fe20000410000 */
[----:B------:R-:W-:-:S02]  /*42b0*/  @P2 F2FP.BF16.F32.PACK_AB R84, RZ, R84 ;  /* 0x00000054ff54223e */ /* 0x000fc400000010ff */
[----:B------:R-:W-:Y:S01]  /*42c0*/  @P2 FSEL R158, R158, RZ, P4 ;  /* 0x000000ff9e9e2208 */ /* 0x000fe20002000000 */
[----:B------:R-:W-:Y:S01]  /*42d0*/  @P2 FMUL.FTZ R160, R161, R160 ;  /* 0x000000a0a1a02220 */ /* 0x000fe20000410000 */
[----:B------:R-:W-:Y:S02]  /*42e0*/  @P2 LOP3.LUT P4, RZ, R83, 0xff0000, RZ, 0xc0, !PT ;  /* 0x00ff000053ff2812 */ /* 0x000fe4000788c0ff */
[----:B------:R-:W-:Y:S01]  /*42f0*/  @P2 F2FP.BF16.F32.PACK_AB R165, RZ, R165 ;  /* 0x000000a5ffa5223e */ /* 0x000fe200000010ff */
[----:B---3--:R-:W-:Y:S01]  /*4300*/  @P2 FMUL.FTZ R163, R169, R163 ;  /* 0x000000a3a9a32220 */ /* 0x008fe20000410000 */
[----:B------:R-:W-:Y:S02]  /*4310*/  @P2 FSEL R160, R160, RZ, P5 ;  /* 0x000000ffa0a02208 */ /* 0x000fe40002800000 */
[----:B------:R-:W-:Y:S01]  /*4320*/  @P2 PRMT R72, R164, 0x7610, R72 ;  /* 0x00007610a4482816 */ /* 0x000fe20000000048 */
[----:B------:R-:W-:Y:S01]  /*4330*/  @P2 FMUL.FTZ R162, R163, R162 ;  /* 0x000000a2a3a22220 */ /* 0x000fe20000410000 */
[----:B------:R-:W-:-:S02]  /*4340*/  @P2 F2FP.BF16.F32.PACK_AB R160, RZ, R160 ;  /* 0x000000a0ffa0223e */ /* 0x000fc400000010ff */
[----:B------:R-:W-:Y:S01]  /*4350*/  @P2 F2FP.BF16.F32.PACK_AB R158, RZ, R158 ;  /* 0x0000009eff9e223e */ /* 0x000fe200000010ff */
[----:B-1----:R-:W-:Y:S01]  /*4360*/  @P2 FMUL.FTZ R153, R173, R153 ;  /* 0x00000099ad992220 */ /* 0x002fe20000410000 */
        /* <DEDUP_REMOVED lines=25> */
.L_x_636:
        /* <DEDUP_REMOVED lines=13> */
[----:B------:R-:W-:Y:S01]  /*45d0*/  FADD.FTZ R165, R121, -R162 ;  /* 0x800000a279a57221 */ /* 0x000fe20000010000 */
[-CC-:B------:R-:W-:Y:S01]  /*45e0*/  FFMA.FTZ R175, R117, R150.reuse, R151.reuse ;  /* 0x0000009675af7223 */ /* 0x180fe20000010097 */
[----:B------:R-:W-:Y:S01]  /*45f0*/  FSEL R166, R76, RZ, P3 ;  /* 0x000000ff4ca67208 */ /* 0x000fe20001800000 */
[----:B------:R-:W-:Y:S01]  /*4600*/  FMUL.FTZ R162, R94, R163 ;  /* 0x000000a35ea27220 */ /* 0x000fe20000410000 */
[----:B------:R-:W-:Y:S01]  /*4610*/  FSEL R167, R77, RZ, P3 ;  /* 0x000000ff4da77208 */ /* 0x000fe20001800000 */
[----:B------:R-:W2:Y:S01]  /*4620*/  @P2 LDC.64 R158, c[0x0][0x408] ;  /* 0x00010200ff9e2b82 */ /* 0x000ea20000000a00 */
[-C--:B------:R-:W-:Y:S01]  /*4630*/  FFMA.FTZ R169, R115, R150.reuse, R151 ;  /* 0x0000009673a97223 */ /* 0x080fe20000010097 */
        /* <DEDUP_REMOVED lines=42> */
[----:B------:R-:W-:Y:S02]  /*48e0*/  @P2 F2FP.BF16.F32.PACK_AB R160, RZ, R160 ;  /* 0x000000a0ffa0223e */ /* 0x000fe400000010ff */
[----:B------:R-:W-:Y:S01]  /*48f0*/  @P2 FSEL R78, R78, RZ, P6 ;  /* 0x000000ff4e4e2208 */ /* 0x000fe20003000000 */
[----:B--2---:R-:W-:Y:S01]  /*4900*/  @P2 FMUL.FTZ R153, R162, R153 ;  /* 0x00000099a2992220 */ /* 0x004fe20000410000 */
[----:B------:R-:W-:Y:S02]  /*4910*/  @P2 FSEL R84, R84, RZ, P4 ;  /* 0x000000ff54542208 */ /* 0x000fe40002000000 */
[----:B------:R-:W-:Y:S01]  /*4920*/  @P2 F2FP.BF16.F32.PACK_AB R161, RZ, R161 ;  /* 0x000000a1ffa1223e */ /* 0x000fe200000010ff */
[----:B------:R-:W-:Y:S01]  /*4930*/  @P2 FMUL.FTZ R152, R153, R152 ;  /* 0x0000009899982220 */ /* 0x000fe20000410000 */
[----:B------:R-:W-:Y:S01]  /*4940*/  FADD.FTZ R153, R129, -R76 ;  /* 0x8000004c81997221 */ /* 0x000fe20000010000 */
[----:B------:R-:W-:-:S02]  /*4950*/  @P2 F2FP.BF16.F32.PACK_AB R84, RZ, R84 ;  /* 0x00000054ff54223e */ /* 0x000fc400000010ff */
[----:B------:R-:W-:Y:S01]  /*4960*/  @P2 F2FP.BF16.F32.PACK_AB R158, RZ, R158 ;  /* 0x0000009eff9e223e */ /* 0x000fe200000010ff */
[----:B------:R-:W-:Y:S01]  /*4970*/  FMUL.FTZ R153, R94, R153 ;  /* 0x000000995e997220 */ /* 0x000fe20000410000 */
[----:B------:R-:W-:Y:S02]  /*4980*/  @P2 FSEL R152, R152, RZ, P5 ;  /* 0x000000ff98982208 */ /* 0x000fe40002800000 */
        /* <DEDUP_REMOVED lines=23> */
.L_x_639:
        /* <DEDUP_REMOVED lines=13> */
.L_x_641:
[----:B------:R-:W-:Y:S05]  /*4bd0*/  BSYNC.RECONVERGENT B2 ;  /* 0x0000000000027941 */ /* 0x000fea0003800200 */
.L_x_640:
        /* <DEDUP_REMOVED lines=13> */
.L_x_643:
[----:B------:R-:W-:Y:S05]  /*4cb0*/  BSYNC.RECONVERGENT B2 ;  /* 0x0000000000027941 */ /* 0x000fea0003800200 */
.L_x_642:
        /* <DEDUP_REMOVED lines=13> */
.L_x_645:
[----:B------:R-:W-:Y:S05]  /*4d90*/  BSYNC.RECONVERGENT B2 ;  /* 0x0000000000027941 */ /* 0x000fea0003800200 */
.L_x_644:
        /* <DEDUP_REMOVED lines=13> */
.L_x_647:
[----:B------:R-:W-:Y:S05]  /*4e70*/  BSYNC.RECONVERGENT B2 ;  /* 0x0000000000027941 */ /* 0x000fea0003800200 */
.L_x_646:
        /* <DEDUP_REMOVED lines=13> */
.L_x_649:
[----:B------:R-:W-:Y:S05]  /*4f50*/  BSYNC.RECONVERGENT B2 ;  /* 0x0000000000027941 */ /* 0x000fea0003800200 */
.L_x_648:
        /* <DEDUP_REMOVED lines=13> */
.L_x_651:
[----:B------:R-:W-:Y:S05]  /*5030*/  BSYNC.RECONVERGENT B2 ;  /* 0x0000000000027941 */ /* 0x000fea0003800200 */
.L_x_650:
        /* <DEDUP_REMOVED lines=13> */
.L_x_653:
[----:B------:R-:W-:Y:S05]  /*5110*/  BSYNC.RECONVERGENT B2 ;  /* 0x0000000000027941 */ /* 0x000fea0003800200 */
.L_x_652:
        /* <DEDUP_REMOVED lines=13> */
.L_x_638:
[----:B------:R-:W-:Y:S05]  /*51f0*/  BSYNC.RECONVERGENT B1 ;  /* 0x0000000000017941 */ /* 0x000fea0003800200 */
.L_x_635:
[----:B------:R-:W1:Y:S01]  /*5200*/  @P0 LDC.64 R82, c[0x0][0x478] ;  /* 0x00011e00ff520b82 */ /* 0x000e620000000a00 */
[----:B------:R-:W-:Y:S01]  /*5210*/  @P0 IADD3 R153, PT, PT, R149, 0x20, RZ ;  /* 0x0000002095990810 */ /* 0x000fe20007ffe0ff */
[----:B0-----:R-:W-:Y:S01]  /*5220*/  @P2 VIADD R159, R148, 0x20 ;  /* 0x00000020949f2836 */ /* 0x001fe20000000000 */
[----:B------:R-:W-:Y:S05]  /*5230*/  BSSY.RECONVERGENT B1, `(.L_x_654) ;  /* 0x000019a000017945 */ /* 0x000fea0003800200 */
[----:B------:R-:W0:Y:S01]  /*5240*/  @P2 LDC.64 R84, c[0x0][0x468] ;  /* 0x00011a00ff542b82 */ /* 0x000e220000000a00 */
[----:B-1----:R-:W-:-:S05]  /*5250*/  @P0 IMAD.WIDE.U32 R82, R153, 0x10, R82 ;  /* 0x0000001099520825 */ /* 0x002fca00078e0052 */
[----:B------:R1:W-:Y:S01]  /*5260*/  @P0 STG.E.128 desc[UR6][R82.64], R76 ;  /* 0x0000004c52000986 */ /* 0x0003e2000c101d06 */
[----:B0-----:R-:W-:-:S05]  /*5270*/  @P2 IMAD.WIDE.U32 R84, R159, 0x10, R84 ;  /* 0x000000109f542825 */ /* 0x001fca00078e0054 */
[----:B------:R1:W-:Y:S01]  /*5280*/  @P2 STG.E.128 desc[UR6][R84.64], R72 ;  /* 0x0000004854002986 */ /* 0x0003e2000c101d06 */
[----:B------:R-:W-:Y:S05]  /*5290*/  @!P1 BRA `(.L_x_655) ;  /* 0x0000000c00109947 */ /* 0x000fea0003800000 */
[----:B------:R-:W-:Y:S05]  /*52a0*/  @!P0 BRA `(.L_x_656) ;  /* 0x0000000400908947 */ /* 0x000fea0003800000 */
[----:B------:R-:W-:Y:S01]  /*52b0*/  ISETP.GT.AND P1, PT, R93, RZ, PT ;  /* 0x000000ff5d00720c */ /* 0x000fe20003f24270 */
[----:B------:R-:W0:Y:S01]  /*52c0*/  @P2 LDC.64 R152, c[0x0][0x408] ;  /* 0x00010200ff982b82 */ /* 0x000e220000000a00 */
[C---:B-1----:R-:W-:Y:S02]  /*52d0*/  PRMT R84, R4.reuse, 0x7632, R84 ;  /* 0x0000763204547816 */ /* 0x042fe40000000054 */
[----:B------:R-:W-:Y:S02]  /*52e0*/  SHF.L.U32 R93, R4, 0x10, RZ ;  /* 0x00000010045d7819 */ /* 0x000fe400000006ff */
[----:B------:R-:W-:Y:S01]  /*52f0*/  PRMT R158, R5, 0x7632, R158 ;  /* 0x00007632059e7816 */ /* 0x000fe2000000009e */
[----:B------:R-:W-:Y:S01]  /*5300*/  IMAD.U32 R159, R84, 0x10000, RZ ;  /* 0x00010000549f7824 */ /* 0x000fe200078e00ff */
[----:B------:R-:W-:Y:S02]  /*5310*/  SHF.L.U32 R162, R6, 0x10, RZ ;  /* 0x0000001006a27819 */ /* 0x000fe400000006ff */
[----:B------:R-:W-:-:S02]  /*5320*/  SHF.L.U32 R161, R158, 0x10, RZ ;  /* 0x000000109ea17819 */ /* 0x000fc400000006ff */
[----:B------:R-:W-:Y:S01]  /*5330*/  PRMT R158, R6, 0x7632, R158 ;  /* 0x00007632069e7816 */ /* 0x000fe2000000009e */
[-CC-:B------:R-:W-:Y:S01]  /*5340*/  @P1 FFMA.FTZ R78, R146, R150.reuse, R151.reuse ;  /* 0x00000096924e1223 */ /* 0x180fe20000010097 */
[----:B------:R-:W-:Y:S01]  /*5350*/  @P1 SHF.L.U32 R83, R156, 0x10, RZ ;  /* 0x000000109c531819 */ /* 0x000fe200000006ff */
[-CC-:B------:R-:W-:Y:S01]  /*5360*/  @P1 FFMA.FTZ R77, R131, R150.reuse, R151.reuse ;  /* 0x00000096834d1223 */ /* 0x180fe20000010097 */
[----:B------:R-:W-:Y:S01]  /*5370*/  @!P1 PRMT R76, R7, 0x7632, R76 ;  /* 0x00007632074c9816 */ /* 0x000fe2000000004c */
[----:B------:R-:W-:Y:S01]  /*5380*/  @P1 FADD.FTZ R79, R145, -R78 ;  /* 0x8000004e914f1221 */ /* 0x000fe20000010000 */
[-CC-:B------:R-:W-:Y:S01]  /*5390*/  @P1 FFMA.FTZ R154, R140, R150.reuse, R151.reuse ;  /* 0x000000968c9a1223 */ /* 0x180fe20000010097 */
[-C--:B------:R-:W-:Y:S01]  /*53a0*/  @P1 FFMA.FTZ R85, R133, R150.reuse, R151 ;  /* 0x0000009685551223 */ /* 0x080fe20000010097 */
[----:B------:R-:W-:Y:S01]  /*53b0*/  @!P1 SHF.L.U32 R167, R76, 0x10, RZ ;  /* 0x000000104ca79819 */ /* 0x000fe200000006ff */
[----:B------:R-:W-:Y:S01]  /*53c0*/  @P1 FFMA.FTZ R167, R94, R79, R83 ;  /* 0x0000004f5ea71223 */ /* 0x000fe20000010053 */
[----:B------:R-:W-:Y:S01]  /*53d0*/  @P1 FADD.FTZ R76, R132, -R77 ;  /* 0x8000004d844c1221 */ /* 0x000fe20000010000 */
[----:B------:R-:W1:Y:S01]  /*53e0*/  @P2 LDC.64 R82, c[0x0][0x408] ;  /* 0x00010200ff522b82 */ /* 0x000e620000000a00 */
[----:B------:R-:W-:Y:S01]  /*53f0*/  SHF.L.U32 R156, R5, 0x10, RZ ;  /* 0x00000010059c7819 */ /* 0x000fe200000006ff */
[----:B------:R-:W-:Y:S01]  /*5400*/  @P1 FADD.FTZ R154, R139, -R154 ;  /* 0x8000009a8b9a1221 */ /* 0x000fe20000010000 */
[----:B------:R-:W-:Y:S01]  /*5410*/  @P1 FADD.FTZ R155, R134, -R85 ;  /* 0x80000055869b1221 */ /* 0x000fe20000010000 */
[-CC-:B------:R-:W-:Y:S01]  /*5420*/  @P1 FFMA.FTZ R160, R142, R150.reuse, R151.reuse ;  /* 0x000000968ea01223 */ /* 0x180fe20000010097 */
[-CC-:B------:R-:W-:Y:S01]  /*5430*/  @P1 FFMA.FTZ R163, R135, R150.reuse, R151.reuse ;  /* 0x0000009687a31223 */ /* 0x180fe20000010097 */
[-CC-:B------:R-:W-:Y:S01]  /*5440*/  @P1 FFMA.FTZ R164, R144, R150.reuse, R151.reuse ;  /* 0x0000009690a41223 */ /* 0x180fe20000010097 */
[----:B------:R-:W-:Y:S01]  /*5450*/  @P1 FFMA.FTZ R165, R137, R150, R151 ;  /* 0x0000009689a51223 */ /* 0x000fe20000010097 */
[----:B------:R-:W2:Y:S01]  /*5460*/  @P2 LDC.64 R78, c[0x0][0x408] ;  /* 0x00010200ff4e2b82 */ /* 0x000ea20000000a00 */
[C---:B------:R-:W-:Y:S01]  /*5470*/  @P1 FFMA.FTZ R93, R94.reuse, R76, R93 ;  /* 0x0000004c5e5d1223 */ /* 0x040fe2000001005d */
[C---:B------:R-:W-:Y:S01]  /*5480*/  @P1 FFMA.FTZ R159, R94.reuse, R154, R159 ;  /* 0x0000009a5e9f1223 */ /* 0x040fe2000001009f */
[----:B------:R-:W-:Y:S01]  /*5490*/  @P1 FFMA.FTZ R156, R94, R155, R156 ;  /* 0x0000009b5e9c1223 */ /* 0x000fe2000001009c */
[----:B------:R-:W-:Y:S01]  /*54a0*/  @P1 FADD.FTZ R160, R141, -R160 ;  /* 0x800000a08da01221 */ /* 0x000fe20000010000 */
[----:B------:R-:W-:Y:S01]  /*54b0*/  @P1 FADD.FTZ R163, R136, -R163 ;  /* 0x800000a388a31221 */ /* 0x000fe20000010000 */
[----:B------:R-:W-:Y:S01]  /*54c0*/  @P1 FADD.FTZ R164, R143, -R164 ;  /* 0x800000a48fa41221 */ /* 0x000fe20000010000 */
[----:B------:R-:W-:Y:S01]  /*54d0*/  @P1 FADD.FTZ R165, R138, -R165 ;  /* 0x800000a58aa51221 */ /* 0x000fe20000010000 */
[----:B------:R-:W3:Y:S01]  /*54e0*/  @P2 LDC.64 R84, c[0x0][0x408] ;  /* 0x00010200ff542b82 */ /* 0x000ee20000000a00 */
[C---:B------:R-:W-:Y:S01]  /*54f0*/  @P1 FFMA.FTZ R161, R94.reuse, R160, R161 ;  /* 0x000000a05ea11223 */ /* 0x040fe200000100a1 */
[----:B------:R-:W-:Y:S01]  /*5500*/  @P1 FFMA.FTZ R162, R94, R163, R162 ;  /* 0x000000a35ea21223 */ /* 0x000fe200000100a2 */
[----:B------:R-:W-:Y:S01]  /*5510*/  SHF.L.U32 R160, R7, 0x10, RZ ;  /* 0x0000001007a07819 */ /* 0x000fe200000006ff */
[----:B0-----:R-:W-:Y:S01]  /*5520*/  @P2 FMUL.FTZ R153, R93, R153 ;  /* 0x000000995d992220 */ /* 0x001fe20000410000 */
[----:B------:R-:W-:-:S02]  /*5530*/  SHF.L.U32 R163, R158, 0x10, RZ ;  /* 0x000000109ea37819 */ /* 0x000fc400000006ff */
[----:B------:R-:W-:Y:S01]  /*5540*/  @P2 LOP3.LUT P3, RZ, R80, 0xff00, RZ, 0xc0, !PT ;  /* 0x0000ff0050ff2812 */ /* 0x000fe2000786c0ff */
[----:B------:R-:W0:Y:S01]  /*5550*/  @P2 LDC.64 R76, c[0x0][0x408] ;  /* 0x00010200ff4c2b82 */ /* 0x000e220000000a00 */
[----:B-1----:R-:W-:Y:S01]  /*5560*/  @P2 FMUL.FTZ R83, R159, R83 ;  /* 0x000000539f532220 */ /* 0x002fe20000410000 */
[C---:B------:R-:W-:Y:S01]  /*5570*/  @P1 FFMA.FTZ R163, R94.reuse, R164, R163 ;  /* 0x000000a45ea31223 */ /* 0x040fe200000100a3 */
[----:B------:R-:W-:Y:S01]  /*5580*/  @P1 FFMA.FTZ R160, R94, R165, R160 ;  /* 0x000000a55ea01223 */ /* 0x000fe200000100a0 */
[----:B------:R-:W-:Y:S01]  /*5590*/  @P2 FMUL.FTZ R152, R153, R152 ;  /* 0x0000009899982220 */ /* 0x000fe20000410000 */
[----:B------:R-:W-:Y:S01]  /*55a0*/  @P2 FMUL.FTZ R82, R83, R82 ;  /* 0x0000005253522220 */ /* 0x000fe20000410000 */
[----:B------:R-:W-:Y:S02]  /*55b0*/  @P2 LOP3.LUT P1, RZ, R80, 0xff, RZ, 0xc0, !PT ;  /* 0x000000ff50ff2812 */ /* 0x000fe4000782c0ff */
        /* <DEDUP_REMOVED lines=51> */
.L_x_656:
[----:B------:R-:W-:Y:S01]  /*58f0*/  ISETP.GT.AND P1, PT, R93, RZ, PT ;  /* 0x000000ff5d00720c */ /* 0x000fe20003f24270 */
[----:B------:R-:W0:Y:S01]  /*5900*/  @P2 LDC.64 R158, c[0x0][0x408] ;  /* 0x00010200ff9e2b82 */ /* 0x000e220000000a00 */
[----:B-1----:R-:W-:Y:S01]  /*5910*/  SHF.L.U32 R83, R4, 0x10, RZ ;  /* 0x0000001004537819 */ /* 0x002fe200000006ff */
[----:B------:R-:W-:Y:S01]  /*5920*/  IMAD.U32 R155, R155, 0x10000, RZ ;  /* 0x000100009b9b7824 */ /* 0x000fe200078e00ff */
[----:B------:R-:W-:Y:S01]  /*5930*/  SHF.L.U32 R161, R5, 0x10, RZ ;  /* 0x0000001005a17819 */ /* 0x000fe200000006ff */
[C---:B------:R-:W-:Y:S01]  /*5940*/  IMAD.U32 R162, R6.reuse, 0x10000, RZ ;  /* 0x0001000006a27824 */ /* 0x040fe200078e00ff */
[----:B------:R-:W-:Y:S02]  /*5950*/  PRMT R163, R6, 0x7632, R163 ;  /* 0x0000763206a37816 */ /* 0x000fe400000000a3 */
[----:B------:R-:W-:Y:S01]  /*5960*/  SHF.L.U32 R164, R7, 0x10, RZ ;  /* 0x0000001007a47819 */ /* 0x000fe200000006ff */
[----:B------:R-:W1:Y:S01]  /*5970*/  @P2 LDC.64 R152, c[0x0][0x408] ;  /* 0x00010200ff982b82 */ /* 0x000e620000000a00 */
[----:B------:R-:W-:-:S02]  /*5980*/  SHF.L.U32 R163, R163, 0x10, RZ ;  /* 0x00000010a3a37819 */ /* 0x000fc400000006ff */
[----:B------:R-:W-:Y:S01]  /*5990*/  @P2 LOP3.LUT P3, RZ, R80, 0xff, RZ, 0xc0, !PT ;  /* 0x000000ff50ff2812 */ /* 0x000fe2000786c0ff */
[-CC-:B------:R-:W-:Y:S01]  /*59a0*/  @P1 FFMA.FTZ R93, R131, R150.reuse, R151.reuse ;  /* 0x00000096835d1223 */ /* 0x180fe20000010097 */
[-CC-:B------:R-:W-:Y:S01]  /*59b0*/  @P1 FFMA.FTZ R84, R140, R150.reuse, R151.reuse ;  /* 0x000000968c541223 */ /* 0x180fe20000010097 */
[----:B------:R-:W-:Y:S01]  /*59c0*/  @P1 SHF.L.U32 R85, R154, 0x10, RZ ;  /* 0x000000109a551819 */ /* 0x000fe200000006ff */
[----:B------:R-:W-:Y:S01]  /*59d0*/  @P1 FFMA.FTZ R154, R142, R150, R151 ;  /* 0x000000968e9a1223 */ /* 0x000fe20000010097 */
[----:B------:R-:W-:Y:S01]  /*59e0*/  @P1 FADD.FTZ R93, R132, -R93 ;  /* 0x8000005d845d1221 */ /* 0x000fe20000010000 */
[----:B------:R-:W-:Y:S01]  /*59f0*/  @P1 FADD.FTZ R84, R139, -R84 ;  /* 0x800000548b541221 */ /* 0x000fe20000010000 */
[----:B------:R-:W-:Y:S01]  /*5a00*/  @!P1 PRMT R82, R5, 0x7632, R82 ;  /* 0x0000763205529816 */ /* 0x000fe20000000052 */
[----:B------:R-:W-:Y:S01]  /*5a10*/  @P1 FADD.FTZ R154, R141, -R154 ;  /* 0x8000009a8d9a1221 */ /* 0x000fe20000010000 */
[C---:B------:R-:W-:Y:S01]  /*5a20*/  @P1 FFMA.FTZ R83, R94.reuse, R93, R83 ;  /* 0x0000005d5e531223 */ /* 0x040fe20000010053 */
[----:B------:R-:W-:Y:S01]  /*5a30*/  @P1 FFMA.FTZ R155, R94, R84, R155 ;  /* 0x000000545e9b1223 */ /* 0x000fe2000001009b */
[----:B------:R-:W-:Y:S01]  /*5a40*/  @!P1 SHF.L.U32 R160, R82, 0x10, RZ ;  /* 0x0000001052a09819 */ /* 0x000fe200000006ff */
[----:B------:R-:W-:Y:S01]  /*5a50*/  @P1 FFMA.FTZ R160, R94, R154, R85 ;  /* 0x0000009a5ea01223 */ /* 0x000fe20000010055 */
[----:B0-----:R-:W-:Y:S01]  /*5a60*/  @P2 FMUL.FTZ R159, R83, R159 ;  /* 0x0000009f539f2220 */ /* 0x001fe20000410000 */
[-CC-:B------:R-:W-:Y:S01]  /*5a70*/  @P1 FFMA.FTZ R83, R133, R150.reuse, R151.reuse ;  /* 0x0000009685531223 */ /* 0x180fe20000010097 */
[-CC-:B------:R-:W-:Y:S01]  /*5a80*/  @P1 FFMA.FTZ R85, R135, R150.reuse, R151.reuse ;  /* 0x0000009687551223 */ /* 0x180fe20000010097 */
[-CC-:B------:R-:W-:Y:S01]  /*5a90*/  @P1 FFMA.FTZ R166, R144, R150.reuse, R151.reuse ;  /* 0x0000009690a61223 */ /* 0x180fe20000010097 */
[----:B------:R-:W-:Y:S01]  /*5aa0*/  @P1 FFMA.FTZ R165, R137, R150, R151 ;  /* 0x0000009689a51223 */ /* 0x000fe20000010097 */
[----:B------:R-:W-:Y:S01]  /*5ab0*/  @P1 FADD.FTZ R93, R134, -R83 ;  /* 0x80000053865d1221 */ /* 0x000fe20000010000 */
[----:B------:R-:W-:Y:S01]  /*5ac0*/  @P2 LOP3.LUT P4, RZ, R80, 0xff00, RZ, 0xc0, !PT ;  /* 0x0000ff0050ff2812 */ /* 0x000fe2000788c0ff */
[----:B------:R-:W0:Y:S01]  /*5ad0*/  @P2 LDC.64 R82, c[0x0][0x408] ;  /* 0x00010200ff522b82 */ /* 0x000e220000000a00 */
[----:B-1----:R-:W-:Y:S01]  /*5ae0*/  @P2 FMUL.FTZ R153, R155, R153 ;  /* 0x000000999b992220 */ /* 0x002fe20000410000 */
[----:B------:R-:W-:Y:S01]  /*5af0*/  @P1 FADD.FTZ R155, R136, -R85 ;  /* 0x80000055889b1221 */ /* 0x000fe20000010000 */
[C---:B------:R-:W-:Y:S01]  /*5b00*/  @P1 FFMA.FTZ R161, R94.reuse, R93, R161 ;  /* 0x0000005d5ea11223 */ /* 0x040fe200000100a1 */
[----:B------:R-:W-:Y:S01]  /*5b10*/  @P2 FMUL.FTZ R93, R159, R158 ;  /* 0x0000009e9f5d2220 */ /* 0x000fe20000410000 */
[----:B------:R-:W-:Y:S01]  /*5b20*/  @P2 FMUL.FTZ R156, R153, R152 ;  /* 0x00000098999c2220 */ /* 0x000fe20000410000 */
[----:B------:R-:W-:Y:S01]  /*5b30*/  @P1 FFMA.FTZ R162, R94, R155, R162 ;  /* 0x0000009b5ea21223 */ /* 0x000fe200000100a2 */
[----:B------:R-:W-:Y:S01]  /*5b40*/  @P1 FADD.FTZ R166, R143, -R166 ;  /* 0x800000a68fa61221 */ /* 0x000fe20000010000 */
[----:B------:R-:W1:Y:S01]  /*5b50*/  @P2 LDC.64 R152, c[0x0][0x408] ;  /* 0x00010200ff982b82 */ /* 0x000e620000000a00 */
[----:B------:R-:W-:Y:S01]  /*5b60*/  @P1 FADD.FTZ R165, R138, -R165 ;  /* 0x800000a58aa51221 */ /* 0x000fe20000010000 */
[----:B------:R-:W-:Y:S01]  /*5b70*/  @P2 FSEL R93, R93, RZ, P3 ;  /* 0x000000ff5d5d2208 */ /* 0x000fe20001800000 */
[----:B------:R-:W-:Y:S01]  /*5b80*/  @P1 FFMA.FTZ R163, R94, R166, R163 ;  /* 0x000000a65ea31223 */ /* 0x000fe200000100a3 */
[----:B------:R-:W-:Y:S01]  /*5b90*/  @P2 FSEL R156, R156, RZ, P4 ;  /* 0x000000ff9c9c2208 */ /* 0x000fe20002000000 */
[----:B------:R-:W-:Y:S01]  /*5ba0*/  @P1 FFMA.FTZ R164, R94, R165, R164 ;  /* 0x000000a55ea41223 */ /* 0x000fe200000100a4 */
[----:B------:R-:W-:-:S02]  /*5bb0*/  @P2 LOP3.LUT P3, RZ, R80, 0xff0000, RZ, 0xc0, !PT ;  /* 0x00ff000050ff2812 */ /* 0x000fc4000786c0ff */
[----:B------:R-:W2:Y:S01]  /*5bc0*/  @P2 LDC.64 R84, c[0x0][0x408] ;  /* 0x00010200ff542b82 */ /* 0x000ea20000000a00 */
[C---:B------:R-:W-:Y:S02]  /*5bd0*/  @P2 LOP3.LUT P4, RZ, R81.reuse, 0xff, RZ, 0xc0, !PT ;  /* 0x000000ff51ff2812 */ /* 0x040fe4000788c0ff */
[C---:B------:R-:W-:Y:S02]  /*5be0*/  @P2 LOP3.LUT P5, RZ, R81.reuse, 0xff00, RZ, 0xc0, !PT ;  /* 0x0000ff0051ff2812 */ /* 0x040fe400078ac0ff */
        /* <DEDUP_REMOVED lines=17> */
[----:B------:R-:W-:-:S02]  /*5d00*/  @P2 PRMT R73, R82, 0x7610, R73 ;  /* 0x0000761052492816 */ /* 0x000fc40000000049 */
[----:B------:R-:W-:Y:S01]  /*5d10*/  @P2 F2FP.BF16.F32.PACK_AB R152, RZ, R152 ;  /* 0x00000098ff98223e */ /* 0x000fe200000010ff */
[----:B---3--:R-:W-:Y:S01]  /*5d20*/  @P2 FMUL.FTZ R159, R163, R159 ;  /* 0x0000009fa39f2220 */ /* 0x008fe20000410000 */
[----:B------:R-:W-:Y:S02]  /*5d30*/  @P2 FSEL R84, R84, RZ, P3 ;  /* 0x000000ff54542208 */ /* 0x000fe40001800000 */
[----:B------:R-:W-:Y:S01]  /*5d40*/  @P2 PRMT R74, R152, 0x7610, R74 ;  /* 0x00007610984a2816 */ /* 0x000fe2000000004a */
[----:B------:R-:W-:Y:S01]  /*5d50*/  @P2 FMUL.FTZ R158, R159, R158 ;  /* 0x0000009e9f9e2220 */ /* 0x000fe20000410000 */
[----:B------:R-:W-:Y:S01]  /*5d60*/  @P2 F2FP.BF16.F32.PACK_AB R84, RZ, R84 ;  /* 0x00000054ff54223e */ /* 0x000fe200000010ff */
[----:B0-----:R-:W-:-:S03]  /*5d70*/  @P2 FMUL.FTZ R155, R164, R155 ;  /* 0x0000009ba49b2220 */ /* 0x001fc60000410000 */
        /* <DEDUP_REMOVED lines=22> */
.L_x_655:
[----:B------:R-:W-:Y:S05]  /*5ee0*/  @!P0 BRA `(.L_x_658) ;  /* 0x00000004007c8947 */ /* 0x000fea0003800000 */
[----:B------:R-:W0:Y:S01]  /*5ef0*/  @P2 LDC.64 R152, c[0x0][0x408] ;  /* 0x00010200ff982b82 */ /* 0x000e220000000a00 */
[----:B------:R-:W-:Y:S01]  /*5f00*/  ISETP.GT.AND P1, PT, R93, RZ, PT ;  /* 0x000000ff5d00720c */ /* 0x000fe20003f24270 */
        /* <DEDUP_REMOVED lines=8> */
[----:B------:R-:W2:Y:S01]  /*5f90*/  @P2 LDC.64 R154, c[0x0][0x408] ;  /* 0x00010200ff9a2b82 */ /* 0x000ea20000000a00 */
[----:B------:R-:W-:Y:S01]  /*5fa0*/  FADD.FTZ R93, R132, -R93 ;  /* 0x8000005d845d7221 */ /* 0x000fe20000010000 */
[----:B------:R-:W-:Y:S01]  /*5fb0*/  FADD.FTZ R159, R139, -R156 ;  /* 0x8000009c8b9f7221 */ /* 0x000fe20000010000 */
[----:B------:R-:W-:Y:S01]  /*5fc0*/  FADD.FTZ R161, R134, -R161 ;  /* 0x800000a186a17221 */ /* 0x000fe20000010000 */
[----:B------:R-:W-:Y:S01]  /*5fd0*/  FADD.FTZ R165, R136, -R165 ;  /* 0x800000a588a57221 */ /* 0x000fe20000010000 */
[C---:B------:R-:W-:Y:S01]  /*5fe0*/  FMUL.FTZ R93, R94.reuse, R93 ;  /* 0x0000005d5e5d7220 */ /* 0x040fe20000410000 */
[C---:B------:R-:W-:Y:S01]  /*5ff0*/  FMUL.FTZ R156, R94.reuse, R159 ;  /* 0x0000009f5e9c7220 */ /* 0x040fe20000410000 */
[----:B------:R-:W-:Y:S01]  /*6000*/  FADD.FTZ R173, R145, -R162 ;  /* 0x800000a291ad7221 */ /* 0x000fe20000010000 */
[----:B------:R-:W3:Y:S01]  /*6010*/  @P2 LDC.64 R150, c[0x0][0x408] ;  /* 0x00010200ff962b82 */ /* 0x000ee20000000a00 */
[----:B------:R-:W-:Y:S01]  /*6020*/  FADD.FTZ R163, R141, -R158 ;  /* 0x8000009e8da37221 */ /* 0x000fe20000010000 */
[----:B------:R-:W-:Y:S01]  /*6030*/  FSEL R162, R93, RZ, P1 ;  /* 0x000000ff5da27208 */ /* 0x000fe20000800000 */
[----:B------:R-:W-:Y:S01]  /*6040*/  FMUL.FTZ R93, R94, R161 ;  /* 0x000000a15e5d7220 */ /* 0x000fe20000410000 */
[----:B------:R-:W-:Y:S01]  /*6050*/  FADD.FTZ R167, R143, -R160 ;  /* 0x800000a08fa77221 */ /* 0x000fe20000010000 */
[----:B------:R-:W-:Y:S01]  /*6060*/  FADD.FTZ R169, R138, -R169 ;  /* 0x800000a98aa97221 */ /* 0x000fe20000010000 */
[----:B------:R-:W-:Y:S01]  /*6070*/  FMUL.FTZ R159, R94, R165 ;  /* 0x000000a55e9f7220 */ /* 0x000fe20000410000 */
[----:B------:R-:W-:Y:S01]  /*6080*/  FSEL R156, R156, RZ, P1 ;  /* 0x000000ff9c9c7208 */ /* 0x000fe20000800000 */
[----:B-1----:R-:W1:Y:S01]  /*6090*/  @P2 LDC.64 R78, c[0x0][0x408] ;  /* 0x00010200ff4e2b82 */ /* 0x002e620000000a00 */
[C---:B------:R-:W-:Y:S01]  /*60a0*/  FMUL.FTZ R158, R94.reuse, R163 ;  /* 0x000000a35e9e7220 */ /* 0x040fe20000410000 */
[C---:B------:R-:W-:Y:S01]  /*60b0*/  FMUL.FTZ R160, R94.reuse, R167 ;  /* 0x000000a75ea07220 */ /* 0x040fe20000410000 */
[----:B------:R-:W-:Y:S01]  /*60c0*/  FMUL.FTZ R161, R94, R169 ;  /* 0x000000a95ea17220 */ /* 0x000fe20000410000 */
[----:B------:R-:W-:Y:S01]  /*60d0*/  FSEL R164, R93, RZ, P1 ;  /* 0x000000ff5da47208 */ /* 0x000fe20000800000 */
[----:B0-----:R-:W-:Y:S01]  /*60e0*/  @P2 FMUL.FTZ R153, R156, R153 ;  /* 0x000000999c992220 */ /* 0x001fe20000410000 */
[----:B------:R-:W-:Y:S01]  /*60f0*/  FSEL R166, R159, RZ, P1 ;  /* 0x000000ff9fa67208 */ /* 0x000fe20000800000 */
[----:B------:R-:W-:Y:S01]  /*6100*/  FMUL.FTZ R94, R94, R173 ;  /* 0x000000ad5e5e7220 */ /* 0x000fe20000410000 */
[----:B------:R-:W0:Y:S01]  /*6110*/  @P2 LDC.64 R84, c[0x0][0x408] ;  /* 0x00010200ff542b82 */ /* 0x000e220000000a00 */
[----:B--2---:R-:W-:Y:S01]  /*6120*/  @P2 FMUL.FTZ R155, R162, R155 ;  /* 0x0000009ba29b2220 */ /* 0x004fe20000410000 */
[----:B------:R-:W-:Y:S01]  /*6130*/  FSEL R158, R158, RZ, P1 ;  /* 0x000000ff9e9e7208 */ /* 0x000fe20000800000 */
[----:B------:R-:W-:Y:S01]  /*6140*/  @P2 FMUL.FTZ R152, R153, R152 ;  /* 0x0000009899982220 */ /* 0x000fe20000410000 */
[----:B------:R-:W-:Y:S01]  /*6150*/  FSEL R160, R160, RZ, P1 ;  /* 0x000000ffa0a07208 */ /* 0x000fe20000800000 */
[----:B------:R-:W-:Y:S01]  /*6160*/  @P2 FMUL.FTZ R154, R155, R154 ;  /* 0x0000009a9b9a2220 */ /* 0x000fe20000410000 */
[----:B------:R-:W-:-:S02]  /*6170*/  FSEL R168, R161, RZ, P1 ;  /* 0x000000ffa1a87208 */ /* 0x000fc40000800000 */
[----:B------:R-:W2:Y:S01]  /*6180*/  @P2 LDC.64 R82, c[0x0][0x408] ;  /* 0x00010200ff522b82 */ /* 0x000ea20000000a00 */
[----:B---3--:R-:W-:Y:S01]  /*6190*/  @P2 FMUL.FTZ R151, R164, R151 ;  /* 0x00000097a4972220 */ /* 0x008fe20000410000 */
[C---:B------:R-:W-:Y:S02]  /*61a0*/  @P2 LOP3.LUT P4, RZ, R80.reuse, 0xff00, RZ, 0xc0, !PT ;  /* 0x0000ff0050ff2812 */ /* 0x040fe4000788c0ff */
[C---:B------:R-:W-:Y:S01]  /*61b0*/  @P2 LOP3.LUT P3, RZ, R80.reuse, 0xff, RZ, 0xc0, !PT ;  /* 0x000000ff50ff2812 */ /* 0x040fe2000786c0ff */
[----:B------:R-:W-:Y:S01]  /*61c0*/  @P2 FMUL.FTZ R150, R151, R150 ;  /* 0x0000009697962220 */ /* 0x000fe20000410000 */
[----:B------:R-:W-:Y:S02]  /*61d0*/  @P2 LOP3.LUT P5, RZ, R80, 0xff0000, RZ, 0xc0, !PT ;  /* 0x00ff000050ff2812 */ /* 0x000fe400078ac0ff */
[----:B------:R-:W3:Y:S01]  /*61e0*/  @P2 LDC.64 R76, c[0x0][0x408] ;  /* 0x00010200ff4c2b82 */ /* 0x000ee20000000a00 */
[----:B-1----:R-:W-:Y:S01]  /*61f0*/  @P2 FMUL.FTZ R79, R166, R79 ;  /* 0x0000004fa64f2220 */ /* 0x002fe20000410000 */
[----:B------:R-:W-:-:S02]  /*6200*/  @P2 FSEL R152, R152, RZ, P4 ;  /* 0x000000ff98982208 */ /* 0x000fc40002000000 */
[----:B------:R-:W-:Y:S01]  /*6210*/  @P2 LOP3.LUT P4, RZ, R81, 0xff, RZ, 0xc0, !PT ;  /* 0x000000ff51ff2812 */ /* 0x000fe2000788c0ff */
[----:B------:R-:W-:Y:S01]  /*6220*/  @P2 FMUL.FTZ R78, R79, R78 ;  /* 0x0000004e4f4e2220 */ /* 0x000fe20000410000 */
[----:B------:R-:W-:Y:S01]  /*6230*/  @P2 FSEL R154, R154, RZ, P3 ;  /* 0x000000ff9a9a2208 */ /* 0x000fe20001800000 */
[----:B0-----:R-:W-:Y:S01]  /*6240*/  @P2 FMUL.FTZ R85, R158, R85 ;  /* 0x000000559e552220 */ /* 0x001fe20000410000 */
[----:B------:R-:W-:Y:S02]  /*6250*/  @P2 FSEL R150, R150, RZ, P5 ;  /* 0x000000ff96962208 */ /* 0x000fe40002800000 */
[----:B------:R-:W-:Y:S01]  /*6260*/  @P2 LOP3.LUT P3, RZ, R80, 0xff000000, RZ, 0xc0, !PT ;  /* 0xff00000050ff2812 */ /* 0x000fe2000786c0ff */
[----:B------:R-:W-:Y:S01]  /*6270*/  @P2 FMUL.FTZ R84, R85, R84 ;  /* 0x0000005455542220 */ /* 0x000fe20000410000 */
[C---:B------:R-:W-:Y:S02]  /*6280*/  @P2 LOP3.LUT P5, RZ, R81.reuse, 0xff00, RZ, 0xc0, !PT ;  /* 0x0000ff0051ff2812 */ /* 0x040fe400078ac0ff */
[----:B------:R-:W-:Y:S01]  /*6290*/  @P2 LOP3.LUT P6, RZ, R81, 0xff0000, RZ, 0xc0, !PT ;  /* 0x00ff000051ff2812 */ /* 0x000fe200078cc0ff */
[----:B--2---:R-:W-:Y:S01]  /*62a0*/  @P2 FMUL.FTZ R83, R160, R83 ;  /* 0x00000053a0532220 */ /* 0x004fe20000410000 */
[----:B------:R-:W-:-:S02]  /*62b0*/  @P2 FSEL R78, R78, RZ, P4 ;  /* 0x000000ff4e4e2208 */ /* 0x000fc40002000000 */
[----:B------:R-:W-:Y:S01]  /*62c0*/  @P2 F2FP.BF16.F32.PACK_AB R154, RZ, R154 ;  /* 0x0000009aff9a223e */ /* 0x000fe200000010ff */
[----:B------:R-:W-:Y:S01]  /*62d0*/  @P2 FMUL.FTZ R82, R83, R82 ;  /* 0x0000005253522220 */ /* 0x000fe20000410000 */
[----:B------:R-:W-:Y:S02]  /*62e0*/  @P2 F2FP.BF16.F32.PACK_AB R150, RZ, R150 ;  /* 0x00000096ff96223e */ /* 0x000fe400000010ff */
[----:B------:R-:W-:Y:S01]  /*62f0*/  @P2 FSEL R84, R84, RZ, P3 ;  /* 0x000000ff54542208 */ /* 0x000fe20001800000 */
[----:B---3--:R-:W-:Y:S01]  /*6300*/  @P2 FMUL.FTZ R77, R168, R77 ;  /* 0x0000004da84d2220 */ /* 0x008fe20000410000 */
[----:B------:R-:W-:Y:S02]  /*6310*/  @P2 FSEL R82, R82, RZ, P5 ;  /* 0x000000ff52522208 */ /* 0x000fe40002800000 */
[----:B------:R-:W-:Y:S01]  /*6320*/  @P2 F2FP.BF16.F32.PACK_AB R79, RZ, R78 ;  /* 0x0000004eff4f223e */ /* 0x000fe200000010ff */
[----:B------:R-:W-:Y:S01]  /*6330*/  @P2 FMUL.FTZ R76, R77, R76 ;  /* 0x0000004c4d4c2220 */ /* 0x000fe20000410000 */
[----:B------:R-:W-:-:S02]  /*6340*/  @P2 F2FP.BF16.F32.PACK_AB R152, RZ, R152 ;  /* 0x00000098ff98223e */ /* 0x000fc400000010ff */
[----:B------:R-:W-:Y:S02]  /*6350*/  @P2 F2FP.BF16.F32.PACK_AB R84, RZ, R84 ;  /* 0x00000054ff54223e */ /* 0x000fe400000010ff */
        /* <DEDUP_REMOVED lines=24> */
.L_x_658:
[----:B-1----:R-:W0:Y:S01]  /*64e0*/  @P2 LDC.64 R84, c[0x0][0x408] ;  /* 0x00010200ff542b82 */ /* 0x002e220000000a00 */
        /* <DEDUP_REMOVED lines=23> */
.L_x_660:
[----:B------:R-:W-:Y:S05]  /*6660*/  BSYNC.RECONVERGENT B2 ;  /* 0x0000000000027941 */ /* 0x000fea0003800200 */
.L_x_659:
        /* <DEDUP_REMOVED lines=13> */
.L_x_662:
[----:B------:R-:W-:Y:S05]  /*6740*/  BSYNC.RECONVERGENT B2 ;  /* 0x0000000000027941 */ /* 0x000fea0003800200 */
.L_x_661:
        /* <DEDUP_REMOVED lines=13> */
.L_x_664:
[----:B------:R-:W-:Y:S05]  /*6820*/  BSYNC.RECONVERGENT B2 ;  /* 0x0000000000027941 */ /* 0x000fea0003800200 */
.L_x_663:
        /* <DEDUP_REMOVED lines=13> */
.L_x_666:
[----:B------:R-:W-:Y:S05]  /*6900*/  BSYNC.RECONVERGENT B2 ;  /* 0x0000000000027941 */ /* 0x000fea0003800200 */
.L_x_665:
        /* <DEDUP_REMOVED lines=13> */
.L_x_668:
[----:B------:R-:W-:Y:S05]  /*69e0*/  BSYNC.RECONVERGENT B2 ;  /* 0x0000000000027941 */ /* 0x000fea0003800200 */
.L_x_667:
        /* <DEDUP_REMOVED lines=13> */
.L_x_670:
[----:B------:R-:W-:Y:S05]  /*6ac0*/  BSYNC.RECONVERGENT B2 ;  /* 0x0000000000027941 */ /* 0x000fea0003800200 */
.L_x_669:
        /* <DEDUP_REMOVED lines=13> */
.L_x_672:
[----:B------:R-:W-:Y:S05]  /*6ba0*/  BSYNC.RECONVERGENT B2 ;  /* 0x0000000000027941 */ /* 0x000fea0003800200 */
.L_x_671:
[----:B------:R-:W-:-:S04]  /*6bb0*/  @P2 F2FP.BF16.F32.PACK_AB R82, RZ, R82 ;  /* 0x00000052ff52223e */ /* 0x000fc800000010ff */
[----:B------:R-:W-:-:S07]  /*6bc0*/  @P2 PRMT R75, R75, 0x5410, R82 ;  /* 0x000054104b4b2816 */ /* 0x000fce0000000052 */
.L_x_657:
[----:B------:R-:W-:Y:S05]  /*6bd0*/  BSYNC.RECONVERGENT B1 ;  /* 0x0000000000017941 */ /* 0x000fea0003800200 */
.L_x_654:
[----:B------:R-:W0:Y:S01]  /*6be0*/  @P0 LDC.64 R80, c[0x0][0x478] ;  /* 0x00011e00ff500b82 */ /* 0x000e220000000a00 */
[----:B------:R-:W-:Y:S01]  /*6bf0*/  @P0 IADD3 R149, PT, PT, R149, 0x40, RZ ;  /* 0x0000004095950810 */ /* 0x000fe20007ffe0ff */
[----:B------:R-:W-:-:S06]  /*6c00*/  @P2 VIADD R85, R148, 0x40 ;  /* 0x0000004094552836 */ /* 0x000fcc0000000000 */
        /* <DEDUP_REMOVED lines=9> */
.L_x_611:
[----:B------:R-:W-:Y:S05]  /*6ca0*/  BSYNC B0 ;  /* 0x0000000000007941 */ /* 0x000fea0003800000 */
.L_x_610:
        /* <DEDUP_REMOVED lines=62> */
[----:B------:R1:W-:Y:S01]  /*7090*/  STS.128 [R95], R24 ;  /* 0x000000185f007388 */ /* 0x0003e20000000c00 */
[----:B------:R-:W-:-:S03]  /*70a0*/  FADD.FTZ R21, R4, R21 ;  /* 0x0000001504157221 */ /* 0x000fc60000010000 */
[----:B------:R-:W-:Y:S01]  /*70b0*/  STS.128 [R95+0x10], R28 ;  /* 0x0000101c5f007388 */ /* 0x000fe20000000c00 */
[----:B0-----:R-:W-:-:S03]  /*70c0*/  FADD.FTZ R13, R5, R8 ;  /* 0x00000008050d7221 */ /* 0x001fc60000010000 */
[----:B------:R-:W-:Y:S01]  /*70d0*/  STS.128 [R95+0x400], R32 ;  /* 0x000400205f007388 */ /* 0x000fe20000000c00 */
[----:B---3--:R-:W-:-:S03]  /*70e0*/  FADD.FTZ R15, R6, R15 ;  /* 0x0000000f060f7221 */ /* 0x008fc60000010000 */
[----:B------:R-:W-:Y:S01]  /*70f0*/  STS.128 [R95+0x410], R68 ;  /* 0x000410445f007388 */ /* 0x000fe20000000c00 */
[----:B----4-:R-:W-:-:S03]  /*7100*/  FADD.FTZ R7, R7, R10 ;  /* 0x0000000a07077221 */ /* 0x010fc60000010000 */
[----:B------:R-:W-:Y:S01]  /*7110*/  STS.128 [R95+0x800], R64 ;  /* 0x000800405f007388 */ /* 0x000fe20000000c00 */
[----:B-1----:R-:W0:Y:S03]  /*7120*/  LDC R24, c[0x0][0x388] ;  /* 0x0000e200ff187b82 */ /* 0x002e260000000800 */
[----:B------:R-:W-:Y:S05]  /*7130*/  STS.128 [R95+0x810], R60 ;  /* 0x0008103c5f007388 */ /* 0x000fea0000000c00 */
[----:B------:R-:W-:Y:S01]  /*7140*/  BAR.SYNC.DEFER_BLOCKING 0x0 ;  /* 0x0000000000007b1d */ /* 0x000fe20000010000 */
[----:B0-----:R-:W-:-:S05]  /*7150*/  IMAD R24, R24, UR4, RZ ;  /* 0x0000000418187c24 */ /* 0x001fca000f8e02ff */
[----:B------:R-:W-:Y:S01]  /*7160*/  IADD3 R5, P0, PT, R24, R147, RZ ;  /* 0x0000009318057210 */ /* 0x000fe20007f1e0ff */
[----:B------:R-:W0:Y:S03]  /*7170*/  LDS R12, [R0] ;  /* 0x00000000000c7984 */ /* 0x000e260000000800 */
[----:B------:R-:W-:Y:S01]  /*7180*/  IADD3.X R2, PT, PT, RZ, RZ, RZ, P0, !PT ;  /* 0x000000ffff027210 */ /* 0x000fe200007fe4ff */
[C---:B------:R-:W-:Y:S01]  /*7190*/  IMAD.SHL.U32 R4, R5.reuse, 0x4, RZ ;  /* 0x0000000405047824 */ /* 0x040fe200078e00ff */
[----:B------:R-:W1:Y:S02]  /*71a0*/  LDS R22, [R0+0x200] ;  /* 0x0002000000167984 */ /* 0x000e640000000800 */
[----:B------:R-:W-:Y:S02]  /*71b0*/  SHF.L.U64.HI R5, R5, 0x2, R2 ;  /* 0x0000000205057819 */ /* 0x000fe40000010202 */
[----:B------:R-:W2:Y:S01]  /*71c0*/  LDS R23, [R0+0xc00] ;  /* 0x000c000000177984 */ /* 0x000ea20000000800 */
[----:B------:R-:W-:-:S02]  /*71d0*/  IADD3 R2, P0, PT, R4, UR18, RZ ;  /* 0x0000001204027c10 */ /* 0x000fc4000ff1e0ff */
[----:B------:R-:W-:Y:S01]  /*71e0*/  IADD3 R4, P1, PT, R4, UR16, RZ ;  /* 0x0000001004047c10 */ /* 0x000fe2000ff3e0ff */
[----:B------:R-:W3:Y:S01]  /*71f0*/  LDS R14, [R0+0x400] ;  /* 0x00040000000e7984 */ /* 0x000ee20000000800 */
[C---:B------:R-:W-:Y:S02]  /*7200*/  IADD3.X R3, PT, PT, R5.reuse, UR19, RZ, P0, !PT ;  /* 0x0000001305037c10 */ /* 0x040fe400087fe4ff */
[----:B------:R-:W-:Y:S01]  /*7210*/  IADD3.X R5, PT, PT, R5, UR17, RZ, P1, !PT ;  /* 0x0000001105057c10 */ /* 0x000fe20008ffe4ff */
        /* <DEDUP_REMOVED lines=32> */
[----:B------:R-:W1:Y:S01]  /*7420*/  LDS R6, [R0+0x2e00] ;  /* 0x002e000000067984 */ /* 0x000e620000000800 */
[----:B--2---:R-:W-:Y:S01]  /*7430*/  FADD.FTZ R14, R14, R35 ;  /* 0x000000230e0e7221 */ /* 0x004fe20000010000 */
        /* <DEDUP_REMOVED lines=21> */
[----:B------:R-:W-:Y:S01]  /*7590*/  STG.E desc[UR6][R4.64+0xa00], R7 ;  /* 0x000a000704007986 */ /* 0x000fe2000c101906 */
[----:B------:R-:W-:Y:S05]  /*75a0*/  EXIT ;  /* 0x000000000000794d */ /* 0x000fea0003800000 */
.L_x_615:
        /* <DEDUP_REMOVED lines=8> */
.L_x_675:
[----:B------:R-:W-:Y:S05]  /*7630*/  BSYNC B1 ;  /* 0x0000000000017941 */ /* 0x000fea0003800000 */
.L_x_674:
[----:B------:R-:W-:Y:S01]  /*7640*/  MOV R163, R150 ;  /* 0x0000009600a37202 */ /* 0x000fe20000000f00 */
[----:B------:R-:W-:Y:S01]  /*7650*/  HFMA2 R164, -RZ, RZ, 0, 5.9604644775390625e-08 ;  /* 0x00000001ffa47431 */ /* 0x000fe200000001ff */
[----:B------:R-:W-:Y:S01]  /*7660*/  MOV R165, 0x1f ;  /* 0x0000001f00a57802 */ /* 0x000fe20000000f00 */
[----:B------:R-:W-:Y:S01]  /*7670*/  IMAD.MOV.U32 R95, RZ, RZ, R160 ;  /* 0x000000ffff5f7224 */ /* 0x000fe200078e00a0 */
[----:B------:R-:W-:Y:S02]  /*7680*/  MOV R162, 0xffffffff ;  /* 0xffffffff00a27802 */ /* 0x000fe40000000f00 */
[----:B------:R-:W-:Y:S01]  /*7690*/  PRMT R155, R4, 0x7632, R155 ;  /* 0x00007632049b7816 */ /* 0x000fe2000000009b */
[----:B------:R-:W-:Y:S01]  /*76a0*/  FADD.FTZ R95, R95, R154 ;  /* 0x0000009a5f5f7221 */ /* 0x000fe20000010000 */
[----:B------:R-:W-:-:S07]  /*76b0*/  PRMT R168, R15, 0x7632, R168 ;  /* 0x000076320fa87816 */ /* 0x000fce00000000a8 */
[----:B------:R-:W-:Y:S05]  /*76c0*/  WARPSYNC.COLLECTIVE R162, `(.L_x_676) ;  /* 0x00000000a2087348 */ /* 0x000fea0003c00000 */
[----:B------:R0:W1:Y:S02]  /*76d0*/  SHFL.BFLY P0, R160, R163, R164, R165 ;  /* 0x0c0000a4a3a07389 */ /* 0x00006400000000a5 */
[----:B01----:R-:W-:Y:S05]  /*76e0*/  ENDCOLLECTIVE ;  /* 0x000000000000791b */ /* 0x003fea0003800000 */
.L_x_676:
[----:B------:R-:W-:Y:S02]  /*76f0*/  PRMT R169, R14, 0x7632, R169 ;  /* 0x000076320ea97816 */ /* 0x000fe400000000a9 */
[----:B------:R-:W-:Y:S02]  /*7700*/  PRMT R159, R12, 0x7632, R159 ;  /* 0x000076320c9f7816 */ /* 0x000fe4000000009f */
[----:B------:R-:W-:Y:S01]  /*7710*/  MOV R163, R95 ;  /* 0x0000005f00a37202 */ /* 0x000fe20000000f00 */
[----:B------:R-:W-:Y:S02]  /*7720*/  HFMA2 R164, -RZ, RZ, 0, 1.1920928955078125e-07 ;  /* 0x00000002ffa47431 */ /* 0x000fe400000001ff */
[----:B------:R-:W-:-:S07]  /*7730*/  IMAD.MOV.U32 R147, RZ, RZ, R160 ;  /* 0x000000ffff937224 */ /* 0x000fce00078e00a0 */
[----:B------:R-:W-:Y:S05]  /*7740*/  WARPSYNC.COLLECTIVE R162, `(.L_x_677) ;  /* 0x00000000a2087348 */ /* 0x000fea0003c00000 */
[----:B------:R0:W1:Y:S02]  /*7750*/  SHFL.BFLY P0, R160, R163, R164, R165 ;  /* 0x0c0000a4a3a07389 */ /* 0x00006400000000a5 */
[----:B01----:R-:W-:Y:S05]  /*7760*/  ENDCOLLECTIVE ;  /* 0x000000000000791b */ /* 0x003fea0003800000 */
.L_x_677:
[----:B------:R-:W-:-:S05]  /*7770*/  FADD.FTZ R147, R147, R150 ;  /* 0x0000009693937221 */ /* 0x000fca0000010000 */
[----:B------:R-:W-:Y:S02]  /*7780*/  MOV R163, R147 ;  /* 0x0000009300a37202 */ /* 0x000fe40000000f00 */
[----:B------:R-:W-:-:S07]  /*7790*/  MOV R156, R160 ;  /* 0x000000a0009c7202 */ /* 0x000fce0000000f00 */
[----:B------:R-:W-:Y:S05]  /*77a0*/  WARPSYNC.COLLECTIVE R162, `(.L_x_678) ;  /* 0x00000000a2087348 */ /* 0x000fea0003c00000 */
[----:B------:R0:W1:Y:S02]  /*77b0*/  SHFL.BFLY P0, R160, R163, R164, R165 ;  /* 0x0c0000a4a3a07389 */ /* 0x00006400000000a5 */
[----:B01----:R-:W-:Y:S05]  /*77c0*/  ENDCOLLECTIVE ;  /* 0x000000000000791b */ /* 0x003fea0003800000 */
.L_x_678:
[----:B------:R-:W-:-:S05]  /*77d0*/  FADD.FTZ R156, R95, R156 ;  /* 0x0000009c5f9c7221 */ /* 0x000fca0000010000 */
[----:B------:R-:W-:Y:S01]  /*77e0*/  MOV R163, R156 ;  /* 0x0000009c00a37202 */ /* 0x000fe20000000f00 */
[----:B------:R-:W-:Y:S02]  /*77f0*/  HFMA2 R164, -RZ, RZ, 0, 2.384185791015625e-07 ;  /* 0x00000004ffa47431 */ /* 0x000fe400000001ff */
[----:B------:R-:W-:-:S07]  /*7800*/  IMAD.MOV.U32 R158, RZ, RZ, R160 ;  /* 0x000000ffff9e7224 */ /* 0x000fce00078e00a0 */
[----:B------:R-:W-:Y:S05]  /*7810*/  WARPSYNC.COLLECTIVE R162, `(.L_x_679) ;  /* 0x00000000a2087348 */ /* 0x000fea0003c00000 */
[----:B------:R0:W1:Y:S02]  /*7820*/  SHFL.BFLY P0, R160, R163, R164, R165 ;  /* 0x0c0000a4a3a07389 */ /* 0x00006400000000a5 */
[----:B01----:R-:W-:Y:S05]  /*7830*/  ENDCOLLECTIVE ;  /* 0x000000000000791b */ /* 0x003fea0003800000 */
.L_x_679:
[----:B------:R-:W-:-:S05]  /*7840*/  FADD.FTZ R158, R147, R158 ;  /* 0x0000009e939e7221 */ /* 0x000fca0000010000 */
[----:B------:R-:W-:Y:S02]  /*7850*/  MOV R163, R158 ;  /* 0x0000009e00a37202 */ /* 0x000fe40000000f00 */
[----:B------:R-:W-:-:S07]  /*7860*/  MOV R149, R160 ;  /* 0x000000a000957202 */ /* 0x000fce0000000f00 */
[----:B------:R-:W-:Y:S05]  /*7870*/  WARPSYNC.COLLECTIVE R162, `(.L_x_680) ;  /* 0x00000000a2087348 */ /* 0x000fea0003c00000 */
[----:B------:R0:W1:Y:S02]  /*7880*/  SHFL.BFLY P0, R160, R163, R164, R165 ;  /* 0x0c0000a4a3a07389 */ /* 0x00006400000000a5 */
[----:B01----:R-:W-:Y:S05]  /*7890*/  ENDCOLLECTIVE ;  /* 0x000000000000791b */ /* 0x003fea0003800000 */
.L_x_680:
[----:B------:R-:W-:Y:S01]  /*78a0*/  FADD.FTZ R149, R156, R149 ;  /* 0x000000959c957221 */ /* 0x000fe20000010000 */
[----:B------:R-:W-:-:S04]  /*78b0*/  PRMT R156, R7, 0x7632, R156 ;  /* 0x00007632079c7816 */ /* 0x000fc8000000009c */
[----:B------:R-:W-:Y:S01]  /*78c0*/  MOV R163, R149 ;  /* 0x0000009500a37202 */ /* 0x000fe20000000f00 */
[----:B------:R-:W-:Y:S02]  /*78d0*/  HFMA2 R164, -RZ, RZ, 0, 4.76837158203125e-07 ;  /* 0x00000008ffa47431 */ /* 0x000fe400000001ff */
[----:B------:R-:W-:-:S07]  /*78e0*/  IMAD.MOV.U32 R151, RZ, RZ, R160 ;  /* 0x000000ffff977224 */ /* 0x000fce00078e00a0 */
[----:B------:R-:W-:Y:S05]  /*78f0*/  WARPSYNC.COLLECTIVE R162, `(.L_x_681) ;  /* 0x00000000a2087348 */ /* 0x000fea0003c00000 */
[----:B------:R0:W1:Y:S02]  /*7900*/  SHFL.BFLY P0, R160, R163, R164, R165 ;  /* 0x0c0000a4a3a07389 */ /* 0x00006400000000a5 */
[----:B01----:R-:W-:Y:S05]  /*7910*/  ENDCOLLECTIVE ;  /* 0x000000000000791b */ /* 0x003fea0003800000 */
.L_x_681:
[----:B------:R-:W-:Y:S01]  /*7920*/  FADD.FTZ R151, R158, R151 ;  /* 0x000000979e977221 */ /* 0x000fe20000010000 */
[----:B------:R-:W-:-:S04]  /*7930*/  PRMT R158, R13, 0x7632, R158 ;  /* 0x000076320d9e7816 */ /* 0x000fc8000000009e */
[----:B------:R-:W-:Y:S02]  /*7940*/  MOV R163, R151 ;  /* 0x0000009700a37202 */ /* 0x000fe40000000f00 */
[----:B------:R-:W-:-:S07]  /*7950*/  MOV R150, R160 ;  /* 0x000000a000967202 */ /* 0x000fce0000000f00 */
[----:B------:R-:W-:Y:S05]  /*7960*/  WARPSYNC.COLLECTIVE R162, `(.L_x_682) ;  /* 0x00000000a2087348 */ /* 0x000fea0003c00000 */
[----:B------:R0:W1:Y:S02]  /*7970*/  SHFL.BFLY P0, R160, R163, R164, R165 ;  /* 0x0c0000a4a3a07389 */ /* 0x00006400000000a5 */
[----:B01----:R-:W-:Y:S05]  /*7980*/  ENDCOLLECTIVE ;  /* 0x000000000000791b */ /* 0x003fea0003800000 */
.L_x_682:
[----:B------:R-:W-:-:S05]  /*7990*/  FADD.FTZ R150, R149, R150 ;  /* 0x0000009695967221 */ /* 0x000fca0000010000 */
[----:B------:R-:W-:Y:S01]  /*79a0*/  MOV R163, R150 ;  /* 0x0000009600a37202 */ /* 0x000fe20000000f00 */
[----:B------:R-:W-:Y:S02]  /*79b0*/  HFMA2 R164, -RZ, RZ, 0, 9.5367431640625e-07 ;  /* 0x00000010ffa47431 */ /* 0x000fe400000001ff */
[----:B------:R-:W-:-:S07]  /*79c0*/  IMAD.MOV.U32 R154, RZ, RZ, R160 ;  /* 0x000000ffff9a7224 */ /* 0x000fce00078e00a0 */
[----:B------:R-:W-:Y:S05]  /*79d0*/  WARPSYNC.COLLECTIVE R162, `(.L_x_683) ;  /* 0x00000000a2087348 */ /* 0x000fea0003c00000 */
[----:B------:R0:W1:Y:S02]  /*79e0*/  SHFL.BFLY P0, R160, R163, R164, R165 ;  /* 0x0c0000a4a3a07389 */ /* 0x00006400000000a5 */
[----:B01----:R-:W-:Y:S05]  /*79f0*/  ENDCOLLECTIVE ;  /* 0x000000000000791b */ /* 0x003fea0003800000 */
.L_x_683:
[--C-:B------:R-:W-:Y:S01]  /*7a00*/  FADD.FTZ R95, R151, R154.reuse ;  /* 0x0000009a975f7221 */ /* 0x100fe20000010000 */
[----:B------:R-:W-:-:S04]  /*7a10*/  PRMT R154, R5, 0x7632, R154 ;  /* 0x00007632059a7816 */ /* 0x000fc8000000009a */
[----:B------:R-:W-:Y:S02]  /*7a20*/  MOV R163, R95 ;  /* 0x0000005f00a37202 */ /* 0x000fe40000000f00 */
[----:B------:R-:W-:-:S07]  /*7a30*/  MOV R161, R160 ;  /* 0x000000a000a17202 */ /* 0x000fce0000000f00 */
[----:B------:R-:W-:Y:S05]  /*7a40*/  WARPSYNC.COLLECTIVE R162, `(.L_x_684) ;  /* 0x00000000a2087348 */ /* 0x000fea0003c00000 */
[----:B------:R0:W1:Y:S02]  /*7a50*/  SHFL.BFLY P0, R160, R163, R164, R165 ;  /* 0x0c0000a4a3a07389 */ /* 0x00006400000000a5 */
[----:B01----:R-:W-:Y:S05]  /*7a60*/  ENDCOLLECTIVE ;  /* 0x000000000000791b */ /* 0x003fea0003800000 */
.L_x_684:
[----:B------:R-:W-:Y:S05]  /*7a70*/  BRA `(.L_x_685) ;  /* 0xffffffa000c07947 */ /* 0x000fea000383ffff */
.L_x_686:
        /* <DEDUP_REMOVED lines=16> */
.L_x_14424:


//--------------------- .text._ZN10layer_norm13ln_bwd_kernelINS_13Kernel_traitsI13__nv_bfloat16S2_S2_S2_fjLj768ELj1ELj4ELj1ELj16ENS_18Kernel_traits_baseILj768ES2_S2_S2_S2_fjLj128EEEEELb1ELb1ELb0ELb0EEEvNS_9BwdParamsE --------------------------
	.section	.text._ZN10layer_norm13ln_bwd_kernelINS_13Kernel_traitsI13__nv_bfloat16S2_S2_S2_fjLj768ELj1ELj4ELj1ELj16ENS_18Kernel_traits_baseILj768ES2_S2_S2_S2_fjLj128EEEEELb1ELb1ELb0ELb0EEEvNS_9BwdParamsE,"ax",@progbits
	.align	128
        .global         _ZN10layer_norm13ln_bwd_kernelINS_13Kernel_traitsI13__nv_bfloat16S2_S2_S2_fjLj768ELj1ELj4ELj1ELj16ENS_18Kernel_traits_baseILj768ES2_S2_S2_S2_fjLj128EEEEELb1ELb1ELb0ELb0EEEvNS_9BwdParamsE
        .type           _ZN10layer_norm13ln_bwd_kernelINS_13Kernel_traitsI13__nv_bfloat16S2_S2_S2_fjLj768ELj1ELj4ELj1ELj16ENS_18Kernel_traits_baseILj768ES2_S2_S2_S2_fjLj128EEEEELb1ELb1ELb0ELb0EEEvNS_9BwdParamsE,@function
        .size           _ZN10layer_norm13ln_bwd_kernelINS_13Kernel_traitsI13__nv_bfloat16S2_S2_S2_fjLj768ELj1ELj4ELj1ELj16ENS_18Kernel_traits_baseILj768ES2_S2_S2_S2_fjLj128EEEEELb1ELb1ELb0ELb0EEEvNS_9BwdParamsE,(.L_x_14425 - _ZN10layer_norm13ln_bwd_kernelINS_13Kernel_traitsI13__nv_bfloat16S2_S2_S2_fjLj768ELj1ELj4ELj1ELj16ENS_18Kernel_traits_baseILj768ES2_S2_S2_S2_fjLj128EEEEELb1ELb1ELb0ELb0EEEvNS_9BwdParamsE)
        .other          _ZN10layer_norm13ln_bwd_kernelINS_13Kernel_traitsI13__nv_bfloat16S2_S2_S2_fjLj768ELj1ELj4ELj1ELj16ENS_18Kernel_traits_baseILj768ES2_S2_S2_S2_fjLj128EEEEELb1ELb1ELb0ELb0EEEvNS_9BwdParamsE,@"STO_CUDA_ENTRY STV_DEFAULT"
_ZN10layer_norm13ln_bwd_kernelINS_13Kernel_traitsI13__nv_bfloat16S2_S2_S2_fjLj768ELj1ELj4ELj1ELj16ENS_18Kernel_traits_baseILj768ES2_S2_S2_S2_fjLj128EEEEELb1ELb1ELb0ELb0EEEvNS_9BwdParamsE:
.text._ZN10layer_norm13ln_bwd_kernelINS_13Kernel_traitsI13__nv_bfloat16S2_S2_S2_fjLj768ELj1ELj4ELj1ELj16ENS_18Kernel_traits_baseILj768ES2_S2_S2_S2_fjLj128EEEEELb1ELb1ELb0ELb0EEEvNS_9BwdParamsE:
[----:B------:R-:W-:Y:S01]  /*0000*/  LDC R1, c[0x0][0x37c] ;  /* 0x0000df00ff017b82 */ /* 0x000fe20000000800 */
[----:B------:R-:W0:Y:S01]  /*0010*/  S2R R26, SR_TID.X ;  /* 0x00000000001a7919 */ /* 0x000e220000002100 */
[----:B------:R-:W1:Y:S01]  /*0020*/  LDCU UR4, c[0x0][0x388] ;  /* 0x00007100ff0477ac */ /* 0x000e620008000800 */
[----:B------:R-:W2:Y:S05]  /*0030*/  LDCU.64 UR6, c[0x0][0x358] ;  /* 0x00006b00ff0677ac */ /* 0x000eaa0008000a00 */
[----:B------:R-:W3:Y:S01]  /*0040*/  S2UR UR5, SR_CTAID.X ;  /* 0x00000000000579c3 */ /* 0x000ee20000002500 */
[----:B------:R-:W4:Y:S01]  /*0050*/  LDCU UR8, c[0x0][0x384] ;  /* 0x00007080ff0877ac */ /* 0x000f220008000800 */
[----:B------:R-:W0:Y:S01]  /*0060*/  LDCU UR13, c[0x0][0x408] ;  /* 0x00008100ff0d77ac */ /* 0x000e220008000800 */
[----:B------:R-:W0:Y:S01]  /*0070*/  LDCU UR20, c[0x0][0x388] ;  /* 0x00007100ff1477ac */ /* 0x000e220008000800 */
[----:B-1----:R-:W-:Y:S01]  /*0080*/  MOV R29, UR4 ;  /* 0x00000004001d7c02 */ /* 0x002fe20008000f00 */
[----:B------:R-:W1:Y:S03]  /*0090*/  LDCU UR12, c[0x0][0x400] ;  /* 0x00008000ff0c77ac */ /* 0x000e660008000800 */
[----:B------:R-:W-:Y:S01]  /*00a0*/  SHF.R.S32.HI R0, RZ, 0x1f, R29 ;  /* 0x0000001fff007819 */ /* 0x000fe2000001141d */
[----:B------:R-:W1:Y:S03]  /*00b0*/  LDCU.64 UR10, c[0x0][0x438] ;  /* 0x00008700ff0a77ac */ /* 0x000e660008000a00 */
[----:B------:R-:W-:Y:S01]  /*00c0*/  LEA.HI R0, R0, R29, RZ, 0x3 ;  /* 0x0000001d00007211 */ /* 0x000fe200078f18ff */
[----:B------:R-:W1:Y:S01]  /*00d0*/  LDCU.64 UR14, c[0x0][0x478] ;  /* 0x00008f00ff0e77ac */ /* 0x000e620008000a00 */
[----:B0-----:R-:W-:-:S02]  /*00e0*/  LOP3.LUT R3, R26, 0x1f, RZ, 0xc, !PT ;  /* 0x0000001f1a037812 */ /* 0x001fc400078e0cff */
[----:B------:R-:W-:Y:S02]  /*00f0*/  LOP3.LUT R27, R26, 0x1f, RZ, 0xc0, !PT ;  /* 0x0000001f1a1b7812 */ /* 0x000fe400078ec0ff */
[----:B------:R-:W-:Y:S02]  /*0100*/  LEA.HI.SX32 R28, R0, R3, 0x1d ;  /* 0x00000003001c7211 */ /* 0x000fe400078feaff */
[----:B------:R-:W-:Y:S02]  /*0110*/  MOV R15, R27 ;  /* 0x0000001b000f7202 */ /* 0x000fe40000000f00 */
[C---:B------:R-:W-:Y:S02]  /*0120*/  ISETP.GE.U32.AND P1, PT, R28.reuse, 0x40, PT ;  /* 0x000000401c00780c */ /* 0x040fe40003f26070 */
[C---:B------:R-:W-:Y:S02]  /*0130*/  ISETP.GE.U32.AND P2, PT, R28.reuse, 0x60, PT ;  /* 0x000000601c00780c */ /* 0x040fe40003f46070 */
[----:B------:R-:W-:-:S09]  /*0140*/  ISETP.GE.U32.AND P0, PT, R28, 0x20, PT ;  /* 0x000000201c00780c */ /* 0x000fd20003f06070 */
[----:B------:R-:W0:Y:S04]  /*0150*/  @P1 LDC.64 R6, c[0x0][0x3d0] ;  /* 0x0000f400ff061b82 */ /* 0x000e280000000a00 */
[----:B------:R-:W-:-:S04]  /*0160*/  @P0 LOP3.LUT R15, R27, 0x20, RZ, 0xfc, !PT ;  /* 0x000000201b0f0812 */ /* 0x000fc800078efcff */
[----:B------:R-:W4:Y:S08]  /*0170*/  @P1 LDC.64 R8, c[0x0][0x3e8] ;  /* 0x0000fa00ff081b82 */ /* 0x000f300000000a00 */
[----:B------:R-:W3:Y:S08]  /*0180*/  @P2 LDC.64 R10, c[0x0][0x3d0] ;  /* 0x0000f400ff0a2b82 */ /* 0x000ef00000000a00 */
[----:B------:R-:W1:Y:S01]  /*0190*/  @P2 LDC.64 R12, c[0x0][0x3e8] ;  /* 0x0000fa00ff0c2b82 */ /* 0x000e620000000a00 */
[----:B0-----:R-:W-:-:S05]  /*01a0*/  @P1 IMAD.WIDE.U32 R6, R15, 0x10, R6 ;  /* 0x000000100f061825 */ /* 0x001fca00078e0006 */
[----:B--2---:R0:W5:Y:S01]  /*01b0*/  @P1 LDG.E.128 R48, desc[UR6][R6.64] ;  /* 0x0000000606301981 */ /* 0x004162000c1e1d00 */
[C---:B----4-:R-:W-:Y:S01]  /*01c0*/  @P1 IMAD.WIDE.U32 R8, R15.reuse, 0x10, R8 ;  /* 0x000000100f081825 */ /* 0x050fe200078e0008 */
[----:B------:R-:W-:Y:S01]  /*01d0*/  @P1 IADD3 R15, PT, PT, R15, 0x20, RZ ;  /* 0x000000200f0f1810 */ /* 0x000fe20007ffe0ff */
[----:B------:R-:W2:Y:S03]  /*01e0*/  @P0 LDC.64 R2, c[0x0][0x3d0] ;  /* 0x0000f400ff020b82 */ /* 0x000ea60000000a00 */
[----:B------:R0:W5:Y:S01]  /*01f0*/  @P1 LDG.E.128 R52, desc[UR6][R8.64] ;  /* 0x0000000608341981 */ /* 0x000162000c1e1d00 */
[----:B---3--:R-:W-:-:S04]  /*0200*/  @P2 IMAD.WIDE.U32 R10, R15, 0x10, R10 ;  /* 0x000000100f0a2825 */ /* 0x008fc800078e000a */
[----:B------:R-:W3:Y:S01]  /*0210*/  @P0 LDC.64 R4, c[0x0][0x3e8] ;  /* 0x0000fa00ff040b82 */ /* 0x000ee20000000a00 */
[----:B------:R0:W5:Y:S01]  /*0220*/  @P2 LDG.E.128 R56, desc[UR6][R10.64] ;  /* 0x000000060a382981 */ /* 0x000162000c1e1d00 */
[----:B-1----:R-:W-:-:S05]  /*0230*/  @P2 IMAD.WIDE.U32 R12, R15, 0x10, R12 ;  /* 0x000000100f0c2825 */ /* 0x002fca00078e000c */
[----:B------:R0:W5:Y:S01]  /*0240*/  @P2 LDG.E.128 R60, desc[UR6][R12.64] ;  /* 0x000000060c3c2981 */ /* 0x000162000c1e1d00 */
[----:B------:R-:W-:Y:S01]  /*0250*/  USHF.L.U32 UR4, UR5, 0x2, URZ ;  /* 0x0000000205047899 */ /* 0x000fe200080006ff */
[----:B------:R-:W-:Y:S01]  /*0260*/  SHF.R.U32.HI R26, RZ, 0x5, R26 ;  /* 0x00000005ff1a7819 */ /* 0x000fe2000001161a */
[----:B--2---:R-:W-:-:S04]  /*0270*/  @P0 IMAD.WIDE.U32 R2, R27, 0x10, R2 ;  /* 0x000000101b020825 */ /* 0x004fc800078e0002 */
[----:B------:R-:W-:Y:S01]  /*0280*/  LOP3.LUT R26, R26, UR4, RZ, 0xfc, !PT ;  /* 0x000000041a1a7c12 */ /* 0x000fe2000f8efcff */
[----:B------:R0:W5:Y:S01]  /*0290*/  @P0 LDG.E.128 R40, desc[UR6][R2.64] ;  /* 0x0000000602280981 */ /* 0x000162000c1e1d00 */
[----:B---3--:R-:W-:-:S05]  /*02a0*/  @P0 IMAD.WIDE.U32 R4, R27, 0x10, R4 ;  /* 0x000000101b040825 */ /* 0x008fca00078e0004 */
[----:B------:R0:W5:Y:S01]  /*02b0*/  @P0 LDG.E.128 R44, desc[UR6][R4.64] ;  /* 0x00000006042c0981 */ /* 0x000162000c1e1d00 */
[----:B------:R-:W-:Y:S01]  /*02c0*/  ISETP.GE.AND P0, PT, R26, UR8, PT ;  /* 0x000000081a007c0c */ /* 0x000fe2000bf06270 */
[----:B------:R-:W-:Y:S01]  /*02d0*/  BSSY B0, `(.L_x_687) ;  /* 0x00007f1000007945 */ /* 0x000fe20003800000 */
        /* <DEDUP_REMOVED lines=38> */
[----:B------:R-:W1:Y:S01]  /*0540*/  LDC.U8 R25, c[0x0][0x410] ;  /* 0x00010400ff197b82 */ /* 0x000e620000000000 */
[----:B-----5:R-:W-:Y:S02]  /*0550*/  PRMT R24, R47, 0x7632, R24 ;  /* 0x000076322f187816 */ /* 0x020fe40000000018 */
[----:B------:R-:W-:Y:S02]  /*0560*/  CS2R R64, SRZ ;  /* 0x0000000000407805 */ /* 0x000fe4000001ff00 */
[----:B------:R-:W-:Y:S02]  /*0570*/  PRMT R23, R46, 0x7632, R23 ;  /* 0x000076322e177816 */ /* 0x000fe40000000017 */
[----:B------:R-:W-:Y:S02]  /*0580*/  CS2R R66, SRZ ;  /* 0x0000000000427805 */ /* 0x000fe4000001ff00 */
[----:B------:R-:W-:-:S02]  /*0590*/  PRMT R22, R45, 0x7632, R22 ;  /* 0x000076322d167816 */ /* 0x000fc40000000016 */
[----:B------:R-:W-:Y:S02]  /*05a0*/  CS2R R68, SRZ ;  /* 0x0000000000447805 */ /* 0x000fe4000001ff00 */
[----:B------:R-:W-:Y:S02]  /*05b0*/  PRMT R21, R44, 0x7632, R21 ;  /* 0x000076322c157816 */ /* 0x000fe40000000015 */
        /* <DEDUP_REMOVED lines=9> */
[----:B0-----:R-:W-:-:S02]  /*0650*/  ISETP.NE.U32.AND P0, PT, RZ, UR8, PT ;  /* 0x00000008ff007c0c */ /* 0x001fc4000bf05070 */
[----:B------:R-:W-:Y:S02]  /*0660*/  CS2R R96, SRZ ;  /* 0x0000000000607805 */ /* 0x000fe4000001ff00 */
[----:B------:R-:W-:Y:S02]  /*0670*/  PRMT R16, R55, 0x7632, R16 ;  /* 0x0000763237107816 */ /* 0x000fe40000000010 */
[----:B------:R-:W-:Y:S02]  /*0680*/  CS2R R98, SRZ ;  /* 0x0000000000627805 */ /* 0x000fe4000001ff00 */
[----:B------:R-:W-:Y:S02]  /*0690*/  ISETP.NE.AND.EX P0, PT, RZ, UR9, PT, P0 ;  /* 0x00000009ff007c0c */ /* 0x000fe4000bf05300 */
        /* <DEDUP_REMOVED lines=40> */
[----:B-1----:R-:W-:-:S07]  /*0920*/  CS2R R126, SRZ ;  /* 0x00000000007e7805 */ /* 0x002fce000001ff00 */
.L_x_718:
[----:B0-----:R-:W0:Y:S08]  /*0930*/  LDC.64 R152, c[0x0][0x3c0] ;  /* 0x0000f000ff987b82 */ /* 0x001e300000000a00 */
        /* <DEDUP_REMOVED lines=10> */
[----:B------:R-:W-:Y:S01]  /*09e0*/  ISETP.GE.U32.AND P5, PT, R28, 0x20, PT ;  /* 0x000000201c00780c */ /* 0x000fe20003fa6070 */
[----:B------:R-:W-:Y:S01]  /*09f0*/  HFMA2 R200, -RZ, RZ, 1.875, 0 ;  /* 0x3f800000ffc87431 */ /* 0x000fe200000001ff */
[----:B------:R-:W-:Y:S01]  /*0a00*/  ISETP.NE.U32.AND P1, PT, RZ, UR10, PT ;  /* 0x0000000aff007c0c */ /* 0x000fe2000bf25070 */
[----:B------:R-:W-:Y:S01]  /*0a10*/  IMAD R154, R26, R29, RZ ;  /* 0x0000001d1a9a7224 */ /* 0x000fe200078e02ff */
[----:B------:R-:W-:Y:S01]  /*0a20*/  ISETP.NE.AND P6, PT, R25, RZ, PT ;  /* 0x000000ff1900720c */ /* 0x000fe20003fc5270 */
[----:B------:R-:W-:Y:S01]  /*0a30*/  HFMA2 R210, -RZ, RZ, 0, 0 ;  /* 0x00000000ffd27431 */ /* 0x000fe200000001ff */
[----:B------:R-:W-:Y:S02]  /*0a40*/  ISETP.GE.U32.AND P4, PT, R28, 0x40, PT ;  /* 0x000000401c00780c */ /* 0x000fe40003f86070 */
[----:B------:R-:W-:-:S02]  /*0a50*/  SHF.R.S32.HI R155, RZ, 0x1f, R154 ;  /* 0x0000001fff9b7819 */ /* 0x000fc4000001149a */
[----:B------:R-:W-:Y:S02]  /*0a60*/  ISETP.GE.U32.AND P3, PT, R28, 0x60, PT ;  /* 0x000000601c00780c */ /* 0x000fe40003f66070 */
[----:B------:R-:W-:Y:S02]  /*0a70*/  LEA.HI R154, R155, R154, RZ, 0x3 ;  /* 0x0000009a9b9a7211 */ /* 0x000fe400078f18ff */
[----:B------:R-:W-:Y:S02]  /*0a80*/  ISETP.NE.AND.EX P1, PT, RZ, UR11, PT, P1 ;  /* 0x0000000bff007c0c */ /* 0x000fe4000bf25310 */
[----:B------:R-:W-:Y:S02]  /*0a90*/  LEA.HI.SX32 R198, R154, R27, 0x1d ;  /* 0x0000001b9ac67211 */ /* 0x000fe400078feaff */
[----:B------:R-:W-:Y:S02]  /*0aa0*/  MOV R203, RZ ;  /* 0x000000ff00cb7202 */ /* 0x000fe40000000f00 */
[----:B------:R-:W-:-:S02]  /*0ab0*/  MOV R211, R198 ;  /* 0x000000c600d37202 */ /* 0x000fc40000000f00 */
        /* <DEDUP_REMOVED lines=12> */
[----:B------:R-:W-:Y:S02]  /*0b80*/  SHF.L.U32 R191, R41, 0x10, RZ ;  /* 0x0000001029bf7819 */ /* 0x000fe400000006ff */
[----:B------:R-:W-:Y:S02]  /*0b90*/  SHF.L.U32 R195, R40, 0x10, RZ ;  /* 0x0000001028c37819 */ /* 0x000fe400000006ff */
[----:B------:R-:W-:Y:S01]  /*0ba0*/  SHF.L.U32 R194, R17, 0x10, RZ ;  /* 0x0000001011c27819 */ /* 0x000fe200000006ff */
[----:B------:R0:W5:Y:S06]  /*0bb0*/  LDG.E.64 R208, desc[UR6][R182.64] ;  /* 0x00000006b6d07981 */ /* 0x00016c000c1e1b00 */
[----:B------:R-:W1:Y:S01]  /*0bc0*/  @P2 LDC.64 R184, c[0x0][0x438] ;  /* 0x00010e00ffb82b82 */ /* 0x000e620000000a00 */
[----:B------:R-:W-:-:S02]  /*0bd0*/  SHF.L.U32 R190, R18, 0x10, RZ ;  /* 0x0000001012be7819 */ /* 0x000fc400000006ff */
[----:B0-----:R-:W-:Y:S01]  /*0be0*/  SHF.L.U32 R183, R43, 0x10, RZ ;  /* 0x000000102bb77819 */ /* 0x001fe200000006ff */
[----:B-1----:R-:W-:-:S05]  /*0bf0*/  @P2 IMAD.WIDE.U32 R184, R198, 0x10, R184 ;  /* 0x00000010c6b82825 */ /* 0x002fca00078e00b8 */
[----:B------:R0:W5:Y:S01]  /*0c00*/  @P2 LDG.E.128 R132, desc[UR6][R184.64] ;  /* 0x00000006b8842981 */ /* 0x000162000c1e1d00 */
[C---:B---3--:R-:W-:Y:S02]  /*0c10*/  SHF.L.U32 R187, R148.reuse, 0x10, RZ ;  /* 0x0000001094bb7819 */ /* 0x048fe400000006ff */
[----:B------:R-:W-:Y:S02]  /*0c20*/  PRMT R186, R148, 0x7632, R186 ;  /* 0x0000763294ba7816 */ /* 0x000fe400000000ba */
[----:B------:R-:W-:Y:S01]  /*0c30*/  SHF.L.U32 R189, R149, 0x10, RZ ;  /* 0x0000001095bd7819 */ /* 0x000fe200000006ff */
[----:B------:R-:W-:Y:S01]  /*0c40*/  FADD.FTZ R148, -R202, R187 ;  /* 0x000000bbca947221 */ /* 0x000fe20000010100 */
[----:B------:R-:W-:-:S03]  /*0c50*/  SHF.L.U32 R211, R150, 0x10, RZ ;  /* 0x0000001096d37819 */ /* 0x000fc600000006ff */
[----:B-----5:R-:W-:Y:S01]  /*0c60*/  FMUL.FTZ R197, R199, R148 ;  /* 0x00000094c7c57220 */ /* 0x020fe20000410000 */
[C---:B------:R-:W-:Y:S01]  /*0c70*/  FADD.FTZ R148, -R202.reuse, R189 ;  /* 0x000000bdca947221 */ /* 0x040fe20000010100 */
[C---:B------:R-:W-:Y:S02]  /*0c80*/  PRMT R210, R151.reuse, 0x7632, R210 ;  /* 0x0000763297d27816 */ /* 0x040fe400000000d2 */
[----:B------:R-:W-:Y:S01]  /*0c90*/  SHF.L.U32 R151, R151, 0x10, RZ ;  /* 0x0000001097977819 */ /* 0x000fe200000006ff */
[----:B------:R-:W-:Y:S01]  /*0ca0*/  FMUL.FTZ R193, R199, R148 ;  /* 0x00000094c7c17220 */ /* 0x000fe20000410000 */
[----:B------:R-:W-:Y:S01]  /*0cb0*/  FADD.FTZ R148, -R202, R211 ;  /* 0x000000d3ca947221 */ /* 0x000fe20000010100 */
[----:B------:R-:W-:Y:S02]  /*0cc0*/  PRMT R203, R150, 0x7632, R203 ;  /* 0x0000763296cb7816 */ /* 0x000fe400000000cb */
[----:B----4-:R-:W-:Y:S01]  /*0cd0*/  PRMT R150, R153, 0x7632, R150 ;  /* 0x0000763299967816 */ /* 0x010fe20000000096 */
[----:B------:R-:W-:Y:S01]  /*0ce0*/  FMUL.FTZ R189, R199, R148 ;  /* 0x00000094c7bd7220 */ /* 0x000fe20000410000 */
[----:B------:R-:W-:Y:S01]  /*0cf0*/  SHF.L.U32 R153, R153, 0x10, RZ ;  /* 0x0000001099997819 */ /* 0x000fe200000006ff */
[----:B------:R-:W-:Y:S01]  /*0d00*/  FADD.FTZ R148, -R202, R151 ;  /* 0x00000097ca947221 */ /* 0x000fe20000010100 */
[----:B------:R-:W-:-:S02]  /*0d10*/  PRMT R188, R149, 0x7632, R188 ;  /* 0x0000763295bc7816 */ /* 0x000fc400000000bc */
[----:B------:R-:W-:Y:S01]  /*0d20*/  SHF.L.U32 R151, R186, 0x10, RZ ;  /* 0x00000010ba977819 */ /* 0x000fe200000006ff */
[-C--:B------:R-:W-:Y:S01]  /*0d30*/  FMUL.FTZ R191, R191, R153.reuse ;  /* 0x00000099bfbf7220 */ /* 0x080fe20000410000 */
[----:B------:R-:W-:Y:S01]  /*0d40*/  FADD.FTZ R82, R82, R153 ;  /* 0x0000009952527221 */ /* 0x000fe20000010000 */
[----:B------:R-:W-:Y:S01]  /*0d50*/  FFMA.FTZ R66, R193, R153, R66 ;  /* 0x00000099c1427223 */ /* 0x000fe20000010042 */
[----:B------:R-:W-:Y:S01]  /*0d60*/  PRMT R149, R152, 0x7632, R149 ;  /* 0x0000763298957816 */ /* 0x000fe20000000095 */
[----:B------:R-:W-:Y:S01]  /*0d70*/  FADD.FTZ R196, -R202, R151 ;  /* 0x00000097cac47221 */ /* 0x000fe20000010100 */
[----:B------:R-:W-:Y:S02]  /*0d80*/  SHF.L.U32 R153, R188, 0x10, RZ ;  /* 0x00000010bc997819 */ /* 0x000fe400000006ff */
[----:B------:R-:W-:Y:S01]  /*0d90*/  SHF.L.U32 R152, R152, 0x10, RZ ;  /* 0x0000001098987819 */ /* 0x000fe200000006ff */
[----:B------:R-:W-:Y:S01]  /*0da0*/  FMUL.FTZ R196, R199, R196 ;  /* 0x000000c4c7c47220 */ /* 0x000fe20000410000 */
[----:B------:R-:W-:Y:S01]  /*0db0*/  SHF.L.U32 R149, R149, 0x10, RZ ;  /* 0x0000001095957819 */ /* 0x000fe200000006ff */
[----:B------:R-:W-:-:S02]  /*0dc0*/  FADD.FTZ R192, -R202, R153 ;  /* 0x00000099cac07221 */ /* 0x000fc40000010100 */
[----:B------:R-:W-:Y:S01]  /*0dd0*/  FMUL.FTZ R195, R195, R152 ;  /* 0x00000098c3c37220 */ /* 0x000fe20000410000 */
[----:B------:R-:W-:Y:S01]  /*0de0*/  SHF.L.U32 R150, R150, 0x10, RZ ;  /* 0x0000001096967819 */ /* 0x000fe200000006ff */
[-C--:B------:R-:W-:Y:S01]  /*0df0*/  FMUL.FTZ R194, R194, R149.reuse ;  /* 0x00000095c2c27220 */ /* 0x080fe20000410000 */
[----:B------:R-:W-:Y:S01]  /*0e00*/  FADD.FTZ R81, R81, R149 ;  /* 0x0000009551517221 */ /* 0x000fe20000010000 */
[----:B------:R-:W-:Y:S01]  /*0e10*/  FMUL.FTZ R192, R199, R192 ;  /* 0x000000c0c7c07220 */ /* 0x000fe20000410000 */
[----:B------:R-:W-:Y:S01]  /*0e20*/  FFMA.FTZ R65, R196, R149, R65 ;  /* 0x00000095c4417223 */ /* 0x000fe20000010041 */
[----:B------:R-:W-:Y:S01]  /*0e30*/  FADD.FTZ R149, RZ, R195 ;  /* 0x000000c3ff957221 */ /* 0x000fe20000010000 */
[----:B------:R-:W-:Y:S01]  /*0e40*/  FFMA.FTZ R151, R197, R195, RZ ;  /* 0x000000c3c5977223 */ /* 0x000fe200000100ff */
[----:B0-----:R-:W-:Y:S01]  /*0e50*/  FMUL.FTZ R185, R199, R148 ;  /* 0x00000094c7b97220 */ /* 0x001fe20000410000 */
[-C--:B------:R-:W-:Y:S01]  /*0e60*/  FMUL.FTZ R190, R190, R150.reuse ;  /* 0x00000096bebe7220 */ /* 0x080fe20000410000 */
[----:B------:R-:W-:Y:S01]  /*0e70*/  FADD.FTZ R83, R83, R150 ;  /* 0x0000009653537221 */ /* 0x000fe20000010000 */
[----:B------:R-:W-:Y:S01]  /*0e80*/  FFMA.FTZ R67, R192, R150, R67 ;  /* 0x00000096c0437223 */ /* 0x000fe20000010043 */
[----:B------:R-:W-:Y:S01]  /*0e90*/  FADD.FTZ R148, R149, R194 ;  /* 0x000000c295947221 */ /* 0x000fe20000010000 */
[----:B------:R-:W-:Y:S01]  /*0ea0*/  FFMA.FTZ R150, R196, R194, R151 ;  /* 0x000000c2c4967223 */ /* 0x000fe20000010097 */
[----:B------:R-:W-:-:S02]  /*0eb0*/  PRMT R182, R154, 0x7632, R182 ;  /* 0x000076329ab67816 */ /* 0x000fc400000000b6 */
[----:B------:R-:W-:Y:S01]  /*0ec0*/  SHF.L.U32 R154, R154, 0x10, RZ ;  /* 0x000000109a9a7819 */ /* 0x000fe200000006ff */
        /* <DEDUP_REMOVED lines=8> */
[----:B------:R-:W-:Y:S01]  /*0f50*/  FADD.FTZ R188, -R202, R203 ;  /* 0x000000cbcabc7221 */ /* 0x000fe20000010100 */
[----:B------:R-:W-:Y:S01]  /*0f60*/  FFMA.FTZ R150, R192, R190, R151 ;  /* 0x000000bec0967223 */ /* 0x000fe20000010097 */
[C---:B------:R-:W-:Y:S01]  /*0f70*/  PRMT R184, R155.reuse, 0x7632, R184 ;  /* 0x000076329bb87816 */ /* 0x040fe200000000b8 */
[----:B------:R-:W-:Y:S01]  /*0f80*/  FADD.FTZ R149, R148, R187 ;  /* 0x000000bb94957221 */ /* 0x000fe20000010000 */
[----:B------:R-:W-:Y:S01]  /*0f90*/  SHF.L.U32 R155, R155, 0x10, RZ ;  /* 0x000000109b9b7819 */ /* 0x000fe200000006ff */
[----:B------:R-:W-:Y:S01]  /*0fa0*/  FMUL.FTZ R186, R186, R182 ;  /* 0x000000b6baba7220 */ /* 0x000fe20000410000 */
[----:B------:R-:W-:Y:S01]  /*0fb0*/  SHF.L.U32 R153, R210, 0x10, RZ ;  /* 0x00000010d2997819 */ /* 0x000fe200000006ff */
[----:B------:R-:W-:Y:S01]  /*0fc0*/  FMUL.FTZ R188, R199, R188 ;  /* 0x000000bcc7bc7220 */ /* 0x000fe20000410000 */
[----:B------:R-:W-:Y:S01]  /*0fd0*/  FFMA.FTZ R151, R189, R187, R150 ;  /* 0x000000bbbd977223 */ /* 0x000fe20000010096 */
[----:B------:R-:W-:Y:S01]  /*0fe0*/  FADD.FTZ R80, R80, R152 ;  /* 0x0000009850507221 */ /* 0x000fe20000010000 */
[----:B------:R-:W-:Y:S01]  /*0ff0*/  FFMA.FTZ R64, R197, R152, R64 ;  /* 0x00000098c5407223 */ /* 0x000fe20000010040 */
[----:B------:R-:W-:Y:S01]  /*1000*/  FADD.FTZ R84, R84, R154 ;  /* 0x0000009a54547221 */ /* 0x000fe20000010000 */
[----:B------:R-:W-:Y:S01]  /*1010*/  FFMA.FTZ R68, R189, R154, R68 ;  /* 0x0000009abd447223 */ /* 0x000fe20000010044 */
[----:B------:R-:W-:Y:S01]  /*1020*/  SHF.L.U32 R152, R20, 0x10, RZ ;  /* 0x0000001014987819 */ /* 0x000fe200000006ff */
[----:B------:R-:W-:Y:S01]  /*1030*/  FMUL.FTZ R183, R183, R155 ;  /* 0x0000009bb7b77220 */ /* 0x000fe20000410000 */
[----:B------:R-:W-:Y:S01]  /*1040*/  SHF.L.U32 R154, R184, 0x10, RZ ;  /* 0x00000010b89a7819 */ /* 0x000fe200000006ff */
[----:B------:R-:W-:Y:S01]  /*1050*/  FADD.FTZ R184, -R202, R153 ;  /* 0x00000099cab87221 */ /* 0x000fe20000010100 */
[----:B------:R-:W-:Y:S01]  /*1060*/  FADD.FTZ R148, R149, R186 ;  /* 0x000000ba95947221 */ /* 0x000fe20000010000 */
[C---:B------:R-:W-:Y:S01]  /*1070*/  FFMA.FTZ R150, R188.reuse, R186, R151 ;  /* 0x000000babc967223 */ /* 0x040fe20000010097 */
        /* <DEDUP_REMOVED lines=10> */
[----:B------:R-:W-:Y:S01]  /*1120*/  IADD3 R211, PT, PT, R198, 0x20, RZ ;  /* 0x00000020c6d37810 */ /* 0x000fe20007ffe0ff */
[----:B------:R-:W-:Y:S01]  /*1130*/  FADD.FTZ R203, R203, R182 ;  /* 0x000000b6cbcb7221 */ /* 0x000fe20000010000 */
[----:B------:R-:W-:-:S07]  /*1140*/  FFMA.FTZ R210, R184, R182, R149 ;  /* 0x000000b6b8d27223 */ /* 0x000fce0000010095 */
.L_x_690:
[----:B------:R-:W-:Y:S05]  /*1150*/  BSYNC.RECONVERGENT B1 ;  /* 0x0000000000017941 */ /* 0x000fea0003800200 */
.L_x_689:
[----:B------:R-:W-:Y:S04]  /*1160*/  BSSY.RECONVERGENT B1, `(.L_x_691) ;  /* 0x0000069000017945 */ /* 0x000fe80003800200 */
[----:B------:R-:W-:Y:S05]  /*1170*/  @!P4 BRA `(.L_x_692) ;  /* 0x00000004009cc947 */ /* 0x000fea0003800000 */
[----:B------:R-:W0:Y:S08]  /*1180*/  LDC.64 R32, c[0x0][0x3a8] ;  /* 0x0000ea00ff207b82 */ /* 0x000e300000000a00 */
[----:B------:R-:W1:Y:S01]  /*1190*/  LDC.64 R30, c[0x0][0x428] ;  /* 0x00010a00ff1e7b82 */ /* 0x000e620000000a00 */
[----:B0-----:R-:W-:-:S06]  /*11a0*/  IMAD.WIDE.U32 R32, R211, 0x10, R32 ;  /* 0x00000010d3207825 */ /* 0x001fcc00078e0020 */
[----:B------:R-:W2:Y:S01]  /*11b0*/  LDG.E.128 R32, desc[UR6][R32.64] ;  /* 0x0000000620207981 */ /* 0x000ea2000c1e1d00 */
[----:B-1----:R-:W-:Y:S02]  /*11c0*/  IMAD.WIDE.U32 R148, R211, 0x10, R30 ;  /* 0x00000010d3947825 */ /* 0x002fe400078e001e */
[----:B------:R-:W0:Y:S04]  /*11d0*/  LDC.64 R30, c[0x0][0x3b0] ;  /* 0x0000ec00ff1e7b82 */ /* 0x000e280000000a00 */
[----:B------:R-:W3:Y:S01]  /*11e0*/  LDG.E.128 R148, desc[UR6][R148.64] ;  /* 0x0000000694947981 */ /* 0x000ee2000c1e1d00 */
[----:B------:R-:W-:-:S04]  /*11f0*/  ISETP.NE.U32.AND P2, PT, RZ, UR10, PT ;  /* 0x0000000aff007c0c */ /* 0x000fc8000bf45070 */
[----:B------:R-:W-:-:S13]  /*1200*/  ISETP.NE.AND.EX P2, PT, RZ, UR11, PT, P2 ;  /* 0x0000000bff007c0c */ /* 0x000fda000bf45320 */
[----:B------:R-:W1:Y:S01]  /*1210*/  @P2 LDC.64 R152, c[0x0][0x438] ;  /* 0x00010e00ff982b82 */ /* 0x000e620000000a00 */
[----:B0-----:R-:W-:-:S05]  /*1220*/  IMAD.WIDE.U32 R30, R211, 0x8, R30 ;  /* 0x00000008d31e7825 */ /* 0x001fca00078e001e */
[----:B------:R0:W5:Y:S01]  /*1230*/  LDG.E.64 R206, desc[UR6][R30.64] ;  /* 0x000000061ece7981 */ /* 0x000162000c1e1b00 */
[----:B------:R-:W-:Y:S02]  /*1240*/  SHF.L.U32 R175, R49, 0x10, RZ ;  /* 0x0000001031af7819 */ /* 0x000fe400000006ff */
[----:B------:R-:W-:Y:S02]  /*1250*/  SHF.L.U32 R179, R48, 0x10, RZ ;  /* 0x0000001030b37819 */ /* 0x000fe400000006ff */
[----:B------:R-:W-:Y:S02]  /*1260*/  SHF.L.U32 R178, R9, 0x10, RZ ;  /* 0x0000001009b27819 */ /* 0x000fe400000006ff */
[----:B------:R-:W-:Y:S02]  /*1270*/  SHF.L.U32 R174, R10, 0x10, RZ ;  /* 0x000000100aae7819 */ /* 0x000fe400000006ff */
[----:B0-----:R-:W-:Y:S01]  /*1280*/  SHF.L.U32 R31, R50, 0x10, RZ ;  /* 0x00000010321f7819 */ /* 0x001fe200000006ff */
[----:B-1----:R-:W-:-:S05]  /*1290*/  @P2 IMAD.WIDE.U32 R152, R211, 0x10, R152 ;  /* 0x00000010d3982825 */ /* 0x002fca00078e0098 */
[----:B------:R0:W5:Y:S01]  /*12a0*/  @P2 LDG.E.128 R136, desc[UR6][R152.64] ;  /* 0x0000000698882981 */ /* 0x000162000c1e1d00 */
[----:B------:R-:W-:Y:S02]  /*12b0*/  IADD3 R211, PT, PT, R211, 0x20, RZ ;  /* 0x00000020d3d37810 */ /* 0x000fe40007ffe0ff */
[----:B--2---:R-:W-:Y:S02]  /*12c0*/  SHF.L.U32 R155, R32, 0x10, RZ ;  /* 0x00000010209b7819 */ /* 0x004fe400000006ff */
[----:B------:R-:W-:-:S03]  /*12d0*/  SHF.L.U32 R173, R33, 0x10, RZ ;  /* 0x0000001021ad7819 */ /* 0x000fc600000006ff */
[C---:B------:R-:W-:Y:S01]  /*12e0*/  FADD.FTZ R30, -R202.reuse, R155 ;  /* 0x0000009bca1e7221 */ /* 0x040fe20000010100 */
[C---:B------:R-:W-:Y:S02]  /*12f0*/  PRMT R214, R35.reuse, 0x7632, R214 ;  /* 0x0000763223d67816 */ /* 0x040fe400000000d6 */
[----:B------:R-:W-:Y:S01]  /*1300*/  SHF.L.U32 R35, R35, 0x10, RZ ;  /* 0x0000001023237819 */ /* 0x000fe200000006ff */
[----:B-----5:R-:W-:Y:S01]  /*1310*/  FMUL.FTZ R181, R199, R30 ;  /* 0x0000001ec7b57220 */ /* 0x020fe20000410000 */
[----:B------:R-:W-:Y:S01]  /*1320*/  FADD.FTZ R30, -R202, R173 ;  /* 0x000000adca1e7221 */ /* 0x000fe20000010100 */
[----:B------:R-:W-:Y:S02]  /*1330*/  PRMT R154, R32, 0x7632, R154 ;  /* 0x00007632209a7816 */ /* 0x000fe4000000009a */
[C---:B------:R-:W-:Y:S02]  /*1340*/  PRMT R212, R34.reuse, 0x7632, R212 ;  /* 0x0000763222d47816 */ /* 0x040fe400000000d4 */
[----:B------:R-:W-:-:S02]  /*1350*/  SHF.L.U32 R213, R34, 0x10, RZ ;  /* 0x0000001022d57819 */ /* 0x000fc400000006ff */
[----:B---3--:R-:W-:Y:S01]  /*1360*/  PRMT R34, R149, 0x7632, R34 ;  /* 0x0000763295227816 */ /* 0x008fe20000000022 */
[----:B------:R-:W-:Y:S01]  /*1370*/  FMUL.FTZ R177, R199, R30 ;  /* 0x0000001ec7b17220 */ /* 0x000fe20000410000 */
[----:B------:R-:W-:Y:S01]  /*1380*/  SHF.L.U32 R149, R149, 0x10, RZ ;  /* 0x0000001095957819 */ /* 0x000fe200000006ff */
[----:B------:R-:W-:Y:S01]  /*1390*/  FADD.FTZ R32, -R202, R35 ;  /* 0x00000023ca207221 */ /* 0x000fe20000010100 */
[----:B------:R-:W-:Y:S02]  /*13a0*/  PRMT R156, R33, 0x7632, R156 ;  /* 0x00007632219c7816 */ /* 0x000fe4000000009c */
[----:B------:R-:W-:Y:S01]  /*13b0*/  SHF.L.U32 R35, R154, 0x10, RZ ;  /* 0x000000109a237819 */ /* 0x000fe200000006ff */
[-C--:B------:R-:W-:Y:S01]  /*13c0*/  FMUL.FTZ R175, R175, R149.reuse ;  /* 0x00000095afaf7220 */ /* 0x080fe20000410000 */
[----:B------:R-:W-:Y:S01]  /*13d0*/  FADD.FTZ R90, R90, R149 ;  /* 0x000000955a5a7221 */ /* 0x000fe20000010000 */
[----:B------:R-:W-:Y:S01]  /*13e0*/  FFMA.FTZ R74, R177, R149, R74 ;  /* 0x00000095b14a7223 */ /* 0x000fe2000001004a */
[----:B------:R-:W-:Y:S01]  /*13f0*/  PRMT R33, R148, 0x7632, R33 ;  /* 0x0000763294217816 */ /* 0x000fe20000000021 */
[----:B------:R-:W-:Y:S01]  /*1400*/  FADD.FTZ R180, -R202, R35 ;  /* 0x00000023cab47221 */ /* 0x000fe20000010100 */
[----:B------:R-:W-:-:S02]  /*1410*/  SHF.L.U32 R149, R156, 0x10, RZ ;  /* 0x000000109c957819 */ /* 0x000fc400000006ff */
[----:B------:R-:W-:Y:S01]  /*1420*/  SHF.L.U32 R148, R148, 0x10, RZ ;  /* 0x0000001094947819 */ /* 0x000fe200000006ff */
[----:B------:R-:W-:Y:S01]  /*1430*/  FMUL.FTZ R180, R199, R180 ;  /* 0x000000b4c7b47220 */ /* 0x000fe20000410000 */
[----:B------:R-:W-:Y:S01]  /*1440*/  SHF.L.U32 R33, R33, 0x10, RZ ;  /* 0x0000001021217819 */ /* 0x000fe200000006ff */
[----:B------:R-:W-:Y:S01]  /*1450*/  FADD.FTZ R176, -R202, R149 ;  /* 0x00000095cab07221 */ /* 0x000fe20000010100 */
[C---:B0-----:R-:W-:Y:S01]  /*1460*/  PRMT R152, R150.reuse, 0x7632, R152 ;  /* 0x0000763296987816 */ /* 0x041fe20000000098 */
[-C--:B------:R-:W-:Y:S01]  /*1470*/  FMUL.FTZ R179, R179, R148.reuse ;  /* 0x00000094b3b37220 */ /* 0x080fe20000410000 */
[----:B------:R-:W-:Y:S01]  /*1480*/  SHF.L.U32 R150, R150, 0x10, RZ ;  /* 0x0000001096967819 */ /* 0x000fe200000006ff */
[----:B------:R-:W-:Y:S01]  /*1490*/  FADD.FTZ R30, -R202, R213 ;  /* 0x000000d5ca1e7221 */ /* 0x000fe20000010100 */
[----:B------:R-:W-:Y:S01]  /*14a0*/  PRMT R153, R151, 0x7632, R153 ;  /* 0x0000763297997816 */ /* 0x000fe20000000099 */
[----:B------:R-:W-:Y:S01]  /*14b0*/  FADD.FTZ R88, R88, R148 ;  /* 0x0000009458587221 */ /* 0x000fe20000010000 */
[----:B------:R-:W-:Y:S01]  /*14c0*/  FFMA.FTZ R72, R181, R148, R72 ;  /* 0x00000094b5487223 */ /* 0x000fe20000010048 */
[----:B------:R-:W-:Y:S01]  /*14d0*/  SHF.L.U32 R151, R151, 0x10, RZ ;  /* 0x0000001097977819 */ /* 0x000fe200000006ff */
[-C--:B------:R-:W-:Y:S01]  /*14e0*/  FMUL.FTZ R178, R178, R33.reuse ;  /* 0x00000021b2b27220 */ /* 0x080fe20000410000 */
[----:B------:R-:W-:Y:S01]  /*14f0*/  SHF.L.U32 R148, R51, 0x10, RZ ;  /* 0x0000001033947819 */ /* 0x000fe200000006ff */
[----:B------:R-:W-:Y:S01]  /*1500*/  FADD.FTZ R89, R89, R33 ;  /* 0x0000002159597221 */ /* 0x000fe20000010000 */
[----:B------:R-:W-:Y:S01]  /*1510*/  SHF.L.U32 R34, R34, 0x10, RZ ;  /* 0x0000001022227819 */ /* 0x000fe200000006ff */
[C---:B------:R-:W-:Y:S01]  /*1520*/  FMUL.FTZ R176, R199.reuse, R176 ;  /* 0x000000b0c7b07220 */ /* 0x040fe20000410000 */
[----:B------:R-:W-:Y:S01]  /*1530*/  FFMA.FTZ R73, R180, R33, R73 ;  /* 0x00000021b4497223 */ /* 0x000fe20000010049 */
[----:B------:R-:W-:Y:S01]  /*1540*/  FMUL.FTZ R173, R199, R30 ;  /* 0x0000001ec7ad7220 */ /* 0x000fe20000410000 */
[----:B------:R-:W-:Y:S01]  /*1550*/  FADD.FTZ R203, R203, R179 ;  /* 0x000000b3cbcb7221 */ /* 0x000fe20000010000 */
[----:B------:R-:W-:Y:S01]  /*1560*/  FFMA.FTZ R33, R181, R179, R210 ;  /* 0x000000b3b5217223 */ /* 0x000fe200000100d2 */
[----:B------:R-:W-:Y:S01]  /*1570*/  FMUL.FTZ R30, R31, R150 ;  /* 0x000000961f1e7220 */ /* 0x000fe20000410000 */
[----:B------:R-:W-:Y:S01]  /*1580*/  FMUL.FTZ R31, R199, R32 ;  /* 0x00000020c71f7220 */ /* 0x000fe20000410000 */
[----:B------:R-:W-:Y:S01]  /*1590*/  SHF.L.U32 R35, R212, 0x10, RZ ;  /* 0x00000010d4237819 */ /* 0x000fe200000006ff */
        /* <DEDUP_REMOVED lines=8> */
[----:B------:R-:W-:Y:S01]  /*1620*/  FADD.FTZ R150, -R202, R35 ;  /* 0x00000023ca967221 */ /* 0x000fe20000010100 */
        /* <DEDUP_REMOVED lines=14> */
[----:B------:R-:W-:Y:S01]  /*1710*/  FADD.FTZ R156, -R202, R155 ;  /* 0x0000009bca9c7221 */ /* 0x000fe20000010100 */
[----:B------:R-:W-:Y:S01]  /*1720*/  SHF.L.U32 R153, R153, 0x10, RZ ;  /* 0x0000001099997819 */ /* 0x000fe200000006ff */
[----:B------:R-:W-:Y:S01]  /*1730*/  FADD.FTZ R151, R150, R33 ;  /* 0x0000002196977221 */ /* 0x000fe20000010000 */
[----:B------:R-:W-:Y:S01]  /*1740*/  FFMA.FTZ R148, R34, R33, R149 ;  /* 0x0000002122947223 */ /* 0x000fe20000010095 */
[----:B------:R-:W-:-:S02]  /*1750*/  FMUL.FTZ R156, R199, R156 ;  /* 0x0000009cc79c7220 */ /* 0x000fc40000410000 */
        /* <DEDUP_REMOVED lines=9> */
.L_x_692:
[----:B------:R-:W-:Y:S05]  /*17f0*/  BSYNC.RECONVERGENT B1 ;  /* 0x0000000000017941 */ /* 0x000fea0003800200 */
.L_x_691:
        /* <DEDUP_REMOVED lines=14> */
[----:B0-----:R-:W-:Y:S01]  /*18e0*/  SHF.L.U32 R158, R56, 0x10, RZ ;  /* 0x00000010389e7819 */ /* 0x001fe200000006ff */
[----:B-1----:R-:W-:-:S05]  /*18f0*/  @P2 IMAD.WIDE.U32 R160, R211, 0x10, R160 ;  /* 0x00000010d3a02825 */ /* 0x002fca00078e00a0 */
[----:B------:R0:W5:Y:S02]  /*1900*/  @P2 LDG.E.128 R36, desc[UR6][R160.64] ;  /* 0x00000006a0242981 */ /* 0x000164000c1e1d00 */
[----:B0-----:R-:W-:Y:S02]  /*1910*/  SHF.L.U32 R160, R57, 0x10, RZ ;  /* 0x0000001039a07819 */ /* 0x001fe400000006ff */
[----:B------:R-:W-:Y:S02]  /*1920*/  SHF.L.U32 R171, R4, 0x10, RZ ;  /* 0x0000001004ab7819 */ /* 0x000fe400000006ff */
[C---:B---3--:R-:W-:Y:S02]  /*1930*/  PRMT R157, R148.reuse, 0x7632, R157 ;  /* 0x00007632949d7816 */ /* 0x048fe4000000009d */
[----:B------:R-:W-:Y:S02]  /*1940*/  PRMT R162, R149, 0x7632, R162 ;  /* 0x0000763295a27816 */ /* 0x000fe400000000a2 */
[----:B------:R-:W-:-:S02]  /*1950*/  SHF.L.U32 R163, R148, 0x10, RZ ;  /* 0x0000001094a37819 */ /* 0x000fc400000006ff */
[----:B------:R-:W-:Y:S02]  /*1960*/  SHF.L.U32 R149, R149, 0x10, RZ ;  /* 0x0000001095957819 */ /* 0x000fe400000006ff */
[----:B------:R-:W-:Y:S02]  /*1970*/  PRMT R164, R150, 0x7632, R164 ;  /* 0x0000763296a47816 */ /* 0x000fe400000000a4 */
[----:B------:R-:W-:Y:S02]  /*1980*/  PRMT R166, R151, 0x7632, R166 ;  /* 0x0000763297a67816 */ /* 0x000fe400000000a6 */
[----:B------:R-:W-:Y:S01]  /*1990*/  SHF.L.U32 R157, R157, 0x10, RZ ;  /* 0x000000109d9d7819 */ /* 0x000fe200000006ff */
[----:B------:R-:W-:Y:S01]  /*19a0*/  FADD.FTZ R148, -R202, R163 ;  /* 0x000000a3ca947221 */ /* 0x000fe20000010100 */
[----:B------:R-:W-:Y:S01]  /*19b0*/  SHF.L.U32 R165, R150, 0x10, RZ ;  /* 0x0000001096a57819 */ /* 0x000fe200000006ff */
[----:B------:R-:W-:Y:S01]  /*19c0*/  FADD.FTZ R150, -R202, R149 ;  /* 0x00000095ca967221 */ /* 0x000fe20000010100 */
[----:B------:R-:W-:-:S02]  /*19d0*/  SHF.L.U32 R167, R151, 0x10, RZ ;  /* 0x0000001097a77819 */ /* 0x000fc400000006ff */
[----:B------:R-:W-:Y:S02]  /*19e0*/  SHF.L.U32 R149, R162, 0x10, RZ ;  /* 0x00000010a2957819 */ /* 0x000fe400000006ff */
[----:B------:R-:W-:Y:S02]  /*19f0*/  SHF.L.U32 R151, R164, 0x10, RZ ;  /* 0x00000010a4977819 */ /* 0x000fe400000006ff */
[----:B------:R-:W-:Y:S01]  /*1a00*/  SHF.L.U32 R159, R166, 0x10, RZ ;  /* 0x00000010a69f7819 */ /* 0x000fe200000006ff */
[C---:B------:R-:W-:Y:S01]  /*1a10*/  FADD.FTZ R166, -R202.reuse, R157 ;  /* 0x0000009dcaa67221 */ /* 0x040fe20000010100 */
[C---:B-----5:R-:W-:Y:S01]  /*1a20*/  FMUL.FTZ R157, R199.reuse, R148 ;  /* 0x00000094c79d7220 */ /* 0x060fe20000410000 */
[----:B------:R-:W-:Y:S01]  /*1a30*/  FADD.FTZ R162, -R202, R165 ;  /* 0x000000a5caa27221 */ /* 0x000fe20000010100 */
[----:B----4-:R-:W-:Y:S01]  /*1a40*/  SHF.L.U32 R163, R154, 0x10, RZ ;  /* 0x000000109aa37819 */ /* 0x010fe200000006ff */
[----:B------:R-:W-:Y:S01]  /*1a50*/  FADD.FTZ R168, -R202, R149 ;  /* 0x00000095caa87221 */ /* 0x000fe20000010100 */
[----:B------:R-:W-:Y:S01]  /*1a60*/  SHF.L.U32 R148, R58, 0x10, RZ ;  /* 0x000000103a947819 */ /* 0x000fe200000006ff */
[----:B------:R-:W-:Y:S01]  /*1a70*/  FADD.FTZ R170, -R202, R151 ;  /* 0x00000097caaa7221 */ /* 0x000fe20000010100 */
[C---:B------:R-:W-:Y:S01]  /*1a80*/  PRMT R149, R152.reuse, 0x7632, R149 ;  /* 0x0000763298957816 */ /* 0x040fe20000000095 */
[C---:B------:R-:W-:Y:S01]  /*1a90*/  FMUL.FTZ R161, R199.reuse, R162 ;  /* 0x000000a2c7a17220 */ /* 0x040fe20000410000 */
[----:B------:R-:W-:Y:S01]  /*1aa0*/  SHF.L.U32 R151, R152, 0x10, RZ ;  /* 0x0000001098977819 */ /* 0x000fe200000006ff */
[----:B------:R-:W-:Y:S01]  /*1ab0*/  FMUL.FTZ R162, R148, R163 ;  /* 0x000000a394a27220 */ /* 0x000fe20000410000 */
[----:B------:R-:W-:Y:S01]  /*1ac0*/  SHF.L.U32 R165, R0, 0x10, RZ ;  /* 0x0000001000a57819 */ /* 0x000fe200000006ff */
[----:B------:R-:W-:Y:S01]  /*1ad0*/  FMUL.FTZ R166, R199, R166 ;  /* 0x000000a6c7a67220 */ /* 0x000fe20000410000 */
[----:B------:R-:W-:Y:S01]  /*1ae0*/  SHF.L.U32 R148, R149, 0x10, RZ ;  /* 0x0000001095947819 */ /* 0x000fe200000006ff */
[-C--:B------:R-:W-:Y:S01]  /*1af0*/  FMUL.FTZ R158, R158, R151.reuse ;  /* 0x000000979e9e7220 */ /* 0x080fe20000410000 */
[C---:B------:R-:W-:Y:S01]  /*1b00*/  PRMT R152, R153.reuse, 0x7632, R152 ;  /* 0x0000763299987816 */ /* 0x040fe20000000098 */
[----:B------:R-:W-:Y:S01]  /*1b10*/  FADD.FTZ R172, -R202, R159 ;  /* 0x0000009fcaac7221 */ /* 0x000fe20000010100 */
[----:B------:R-:W-:Y:S01]  /*1b20*/  SHF.L.U32 R153, R153, 0x10, RZ ;  /* 0x0000001099997819 */ /* 0x000fe200000006ff */
[-C--:B------:R-:W-:Y:S01]  /*1b30*/  FMUL.FTZ R165, R165, R148.reuse ;  /* 0x00000094a5a57220 */ /* 0x080fe20000410000 */
[----:B------:R-:W-:Y:S01]  /*1b40*/  FADD.FTZ R141, R141, R148 ;  /* 0x000000948d8d7221 */ /* 0x000fe20000010000 */
[----:B------:R-:W-:Y:S01]  /*1b50*/  FFMA.FTZ R97, R166, R148, R97 ;  /* 0x00000094a6617223 */ /* 0x000fe20000010061 */
[----:B------:R-:W-:Y:S01]  /*1b60*/  FADD.FTZ R148, R203, R158 ;  /* 0x0000009ecb947221 */ /* 0x000fe20000010000 */
[----:B------:R-:W-:Y:S01]  /*1b70*/  PRMT R169, R154, 0x7632, R169 ;  /* 0x000076329aa97816 */ /* 0x000fe200000000a9 */
[----:B------:R-:W-:Y:S01]  /*1b80*/  FFMA.FTZ R149, R157, R158, R210 ;  /* 0x0000009e9d957223 */ /* 0x000fe200000100d2 */
[----:B------:R-:W-:Y:S01]  /*1b90*/  PRMT R154, R155, 0x7632, R154 ;  /* 0x000076329b9a7816 */ /* 0x000fe2000000009a */
[----:B------:R-:W-:Y:S01]  /*1ba0*/  FMUL.FTZ R159, R199, R150 ;  /* 0x00000096c79f7220 */ /* 0x000fe20000410000 */
[----:B------:R-:W-:Y:S01]  /*1bb0*/  FADD.FTZ R164, -R202, R167 ;  /* 0x000000a7caa47221 */ /* 0x000fe20000010100 */
[----:B------:R-:W-:Y:S01]  /*1bc0*/  SHF.L.U32 R155, R155, 0x10, RZ ;  /* 0x000000109b9b7819 */ /* 0x000fe200000006ff */
[----:B------:R-:W-:Y:S01]  /*1bd0*/  FADD.FTZ R140, R140, R151 ;  /* 0x000000978c8c7221 */ /* 0x000fe20000010000 */
[----:B------:R-:W-:Y:S01]  /*1be0*/  FFMA.FTZ R96, R157, R151, R96 ;  /* 0x000000979d607223 */ /* 0x000fe20000010060 */
[----:B------:R-:W-:Y:S01]  /*1bf0*/  SHF.L.U32 R150, R59, 0x10, RZ ;  /* 0x000000103b967819 */ /* 0x000fe200000006ff */
[----:B------:R-:W-:Y:S01]  /*1c00*/  FADD.FTZ R151, R148, R165 ;  /* 0x000000a594977221 */ /* 0x000fe20000010000 */
[----:B------:R-:W-:Y:S01]  /*1c10*/  SHF.L.U32 R167, R2, 0x10, RZ ;  /* 0x0000001002a77819 */ /* 0x000fe200000006ff */
[----:B------:R-:W-:Y:S01]  /*1c20*/  FMUL.FTZ R160, R160, R153 ;  /* 0x00000099a0a07220 */ /* 0x000fe20000410000 */
[----:B------:R-:W-:Y:S01]  /*1c30*/  SHF.L.U32 R152, R152, 0x10, RZ ;  /* 0x0000001098987819 */ /* 0x000fe200000006ff */
[----:B------:R-:W-:Y:S01]  /*1c40*/  FFMA.FTZ R148, R166, R165, R149 ;  /* 0x000000a5a6947223 */ /* 0x000fe20000010095 */
[----:B------:R-:W-:Y:S01]  /*1c50*/  FADD.FTZ R144, R144, R163 ;  /* 0x000000a390907221 */ /* 0x000fe20000010000 */
[----:B------:R-:W-:Y:S01]  /*1c60*/  FFMA.FTZ R100, R161, R163, R100 ;  /* 0x000000a3a1647223 */ /* 0x000fe20000010064 */
[C---:B------:R-:W-:Y:S01]  /*1c70*/  FMUL.FTZ R163, R199.reuse, R164 ;  /* 0x000000a4c7a37220 */ /* 0x040fe20000410000 */
[----:B------:R-:W-:Y:S01]  /*1c80*/  FMUL.FTZ R168, R199, R168 ;  /* 0x000000a8c7a87220 */ /* 0x000fe20000410000 */
        /* <DEDUP_REMOVED lines=31> */
.L_x_694:
[----:B------:R-:W-:Y:S05]  /*1e80*/  BSYNC.RECONVERGENT B1 ;  /* 0x0000000000017941 */ /* 0x000fea0003800200 */
.L_x_693:
        /* <DEDUP_REMOVED lines=21> */
.L_x_740:
        /* <DEDUP_REMOVED lines=9> */
[----:B------:R-:W1:Y:S02]  /*2070*/  LDC.64 R148, c[0x0][0x390] ;  /* 0x0000e400ff947b82 */ /* 0x000e640000000a00 */
[----:B-1----:R-:W-:-:S06]  /*2080*/  IMAD.WIDE.U32 R148, R198, 0x10, R148 ;  /* 0x00000010c6947825 */ /* 0x002fcc00078e0094 */
[----:B------:R-:W5:Y:S01]  /*2090*/  LDG.E.128 R148, desc[UR6][R148.64] ;  /* 0x0000000694947981 */ /* 0x000f62000c1e1d00 */
[----:B------:R-:W-:-:S04]  /*20a0*/  ISETP.NE.U32.AND P1, PT, RZ, UR14, PT ;  /* 0x0000000eff007c0c */ /* 0x000fc8000bf25070 */
[----:B------:R-:W-:-:S13]  /*20b0*/  ISETP.NE.AND.EX P1, PT, RZ, UR15, PT, P1 ;  /* 0x0000000fff007c0c */ /* 0x000fda000bf25310 */
[----:B------:R-:W-:Y:S05]  /*20c0*/  @P1 BRA `(.L_x_700) ;  /* 0x0000000400bc1947 */ /* 0x000fea0003800000 */
[-CC-:B0-----:R-:W-:Y:S01]  /*20d0*/  FFMA.FTZ R154, R197, R202.reuse, R201.reuse ;  /* 0x000000cac59a7223 */ /* 0x181fe200000100c9 */
[----:B------:R-:W-:Y:S01]  /*20e0*/  LOP3.LUT P2, RZ, R208, 0xff, RZ, 0xc0, !PT ;  /* 0x000000ffd0ff7812 */ /* 0x000fe2000784c0ff */
[----:B------:R-:W-:Y:S01]  /*20f0*/  FFMA.FTZ R153, R196, R202, R201 ;  /* 0x000000cac4997223 */ /* 0x000fe200000100c9 */
[----:B------:R-:W-:Y:S01]  /*2100*/  LOP3.LUT P5, RZ, R208, 0xff00, RZ, 0xc0, !PT ;  /* 0x0000ff00d0ff7812 */ /* 0x000fe200078ac0ff */
[----:B------:R-:W-:Y:S01]  /*2110*/  FADD.FTZ R210, R195, -R154 ;  /* 0x8000009ac3d27221 */ /* 0x000fe20000010000 */
[----:B------:R-:W-:Y:S01]  /*2120*/  CS2R R154, SRZ ;  /* 0x00000000009a7805 */ /* 0x000fe2000001ff00 */
[----:B------:R-:W-:Y:S01]  /*2130*/  FADD.FTZ R212, R194, -R153 ;  /* 0x80000099c2d47221 */ /* 0x000fe20000010000 */
[----:B------:R-:W-:Y:S01]  /*2140*/  CS2R R152, SRZ ;  /* 0x0000000000987805 */ /* 0x000fe2000001ff00 */
[C---:B------:R-:W-:Y:S01]  /*2150*/  FMUL.FTZ R203, R199.reuse, R210 ;  /* 0x000000d2c7cb7220 */ /* 0x040fe20000410000 */
[----:B------:R-:W-:Y:S01]  /*2160*/  LOP3.LUT P6, RZ, R208, 0xff0000, RZ, 0xc0, !PT ;  /* 0x00ff0000d0ff7812 */ /* 0x000fe200078cc0ff */
[----:B------:R-:W-:Y:S01]  /*2170*/  FMUL.FTZ R211, R199, R212 ;  /* 0x000000d4c7d37220 */ /* 0x000fe20000410000 */
[--C-:B------:R-:W-:Y:S01]  /*2180*/  FFMA.FTZ R216, R189, R202, R201.reuse ;  /* 0x000000cabdd87223 */ /* 0x100fe200000100c9 */
[-C--:B------:R-:W-:Y:S01]  /*2190*/  FMUL.FTZ R203, R203, R200.reuse ;  /* 0x000000c8cbcb7220 */ /* 0x080fe20000410000 */
[----:B------:R-:W-:Y:S01]  /*21a0*/  HFMA2 R215, -RZ, RZ, 0, 0 ;  /* 0x00000000ffd77431 */ /* 0x000fe200000001ff */
[C---:B-----5:R-:W-:Y:S01]  /*21b0*/  @P2 SHF.L.U32 R210, R148.reuse, 0x10, RZ ;  /* 0x0000001094d22819 */ /* 0x060fe200000006ff */
[----:B------:R-:W-:Y:S01]  /*21c0*/  FMUL.FTZ R211, R211, R200 ;  /* 0x000000c8d3d37220 */ /* 0x000fe20000410000 */
[----:B------:R-:W-:Y:S01]  /*21d0*/  @P5 PRMT R212, R148, 0x7632, R212 ;  /* 0x0000763294d45816 */ /* 0x000fe200000000d4 */
[----:B------:R-:W-:Y:S01]  /*21e0*/  FMUL.FTZ R203, R203, UR13 ;  /* 0x0000000dcbcb7c20 */ /* 0x000fe20008410000 */
[----:B------:R-:W-:Y:S01]  /*21f0*/  @P2 SHF.L.U32 R148, R44, 0x10, RZ ;  /* 0x000000102c942819 */ /* 0x000fe200000006ff */
[----:B------:R-:W-:Y:S01]  /*2200*/  FMUL.FTZ R211, R211, UR13 ;  /* 0x0000000dd3d37c20 */ /* 0x000fe20008410000 */
[----:B------:R-:W-:Y:S01]  /*2210*/  @P5 SHF.L.U32 R213, R21, 0x10, RZ ;  /* 0x0000001015d55819 */ /* 0x000fe200000006ff */
[C---:B------:R-:W-:Y:S01]  /*2220*/  @P2 FMUL.FTZ R155, R203.reuse, R210 ;  /* 0x000000d2cb9b2220 */ /* 0x040fe20000410000 */
[----:B------:R-:W-:Y:S01]  /*2230*/  @P5 SHF.L.U32 R212, R212, 0x10, RZ ;  /* 0x00000010d4d45819 */ /* 0x000fe200000006ff */
[----:B------:R-:W-:Y:S01]  /*2240*/  @P2 FMUL.FTZ R152, R203, R148 ;  /* 0x00000094cb982220 */ /* 0x000fe20000410000 */
[--C-:B------:R-:W-:Y:S01]  /*2250*/  FFMA.FTZ R148, R193, R202, R201.reuse ;  /* 0x000000cac1947223 */ /* 0x100fe200000100c9 */
[----:B------:R-:W-:Y:S01]  /*2260*/  LOP3.LUT P2, RZ, R208, 0xff000000, RZ, 0xc0, !PT ;  /* 0xff000000d0ff7812 */ /* 0x000fe2000784c0ff */
[C---:B------:R-:W-:Y:S01]  /*2270*/  @P5 FMUL.FTZ R153, R211.reuse, R213 ;  /* 0x000000d5d3995220 */ /* 0x040fe20000410000 */
[----:B------:R-:W-:Y:S01]  /*2280*/  @P5 FMUL.FTZ R154, R211, R212 ;  /* 0x000000d4d39a5220 */ /* 0x000fe20000410000 */
[----:B------:R-:W-:Y:S01]  /*2290*/  FFMA.FTZ R211, R192, R202, R201 ;  /* 0x000000cac0d37223 */ /* 0x000fe200000100c9 */
[----:B------:R-:W-:Y:S01]  /*22a0*/  FADD.FTZ R212, R191, -R148 ;  /* 0x80000094bfd47221 */ /* 0x000fe20000010000 */
[----:B------:R-:W-:Y:S01]  /*22b0*/  LOP3.LUT P5, RZ, R209, 0xff, RZ, 0xc0, !PT ;  /* 0x000000ffd1ff7812 */ /* 0x000fe200078ac0ff */
[----:B------:R-:W-:Y:S01]  /*22c0*/  FADD.FTZ R216, R187, -R216 ;  /* 0x800000d8bbd87221 */ /* 0x000fe20000010000 */
[----:B------:R-:W-:Y:S01]  /*22d0*/  FADD.FTZ R214, R190, -R211 ;  /* 0x800000d3bed67221 */ /* 0x000fe20000010000 */
[----:B------:R-:W-:Y:S01]  /*22e0*/  FMUL.FTZ R211, R199, R212 ;  /* 0x000000d4c7d37220 */ /* 0x000fe20000410000 */
[----:B------:R-:W-:Y:S01]  /*22f0*/  @P6 SHF.L.U32 R212, R149, 0x10, RZ ;  /* 0x0000001095d46819 */ /* 0x000fe200000006ff */
[----:B------:R-:W-:-:S02]  /*2300*/  HFMA2 R203, -RZ, RZ, 0, 0 ;  /* 0x00000000ffcb7431 */ /* 0x000fc400000001ff */
[----:B------:R-:W-:Y:S01]  /*2310*/  FMUL.FTZ R213, R199, R214 ;  /* 0x000000d6c7d57220 */ /* 0x000fe20000410000 */
[-C--:B------:R-:W-:Y:S01]  /*2320*/  FMUL.FTZ R211, R211, R200.reuse ;  /* 0x000000c8d3d37220 */ /* 0x080fe20000410000 */
[----:B------:R-:W-:Y:S01]  /*2330*/  @P2 PRMT R214, R149, 0x7632, R214 ;  /* 0x0000763295d62816 */ /* 0x000fe200000000d6 */
[----:B------:R-:W-:Y:S01]  /*2340*/  HFMA2 R210, -RZ, RZ, 0, 0 ;  /* 0x00000000ffd27431 */ /* 0x000fe200000001ff */
[----:B------:R-:W-:Y:S01]  /*2350*/  @P6 SHF.L.U32 R149, R45, 0x10, RZ ;  /* 0x000000102d956819 */ /* 0x000fe200000006ff */
[----:B------:R-:W-:Y:S01]  /*2360*/  FMUL.FTZ R211, R211, UR13 ;  /* 0x0000000dd3d37c20 */ /* 0x000fe20008410000 */
[----:B------:R-:W-:Y:S01]  /*2370*/  MOV R148, RZ ;  /* 0x000000ff00947202 */ /* 0x000fe20000000f00 */
[----:B------:R-:W-:Y:S01]  /*2380*/  FMUL.FTZ R213, R213, R200 ;  /* 0x000000c8d5d57220 */ /* 0x000fe20000410000 */
[----:B------:R-:W-:Y:S01]  /*2390*/  @P2 SHF.L.U32 R214, R214, 0x10, RZ ;  /* 0x00000010d6d62819 */ /* 0x000fe200000006ff */
[C---:B------:R-:W-:Y:S01]  /*23a0*/  @P6 FMUL.FTZ R203, R211.reuse, R212 ;  /* 0x000000d4d3cb6220 */ /* 0x040fe20000410000 */
[----:B------:R-:W-:Y:S01]  /*23b0*/  @P6 FMUL.FTZ R148, R211, R149 ;  /* 0x00000095d3946220 */ /* 0x000fe20000410000 */
[----:B------:R-:W-:Y:S01]  /*23c0*/  FMUL.FTZ R211, R199, R216 ;  /* 0x000000d8c7d37220 */ /* 0x000fe20000410000 */
[----:B------:R-:W-:Y:S01]  /*23d0*/  FMUL.FTZ R217, R213, UR13 ;  /* 0x0000000dd5d97c20 */ /* 0x000fe20008410000 */
[----:B------:R-:W-:-:S02]  /*23e0*/  MOV R149, RZ ;  /* 0x000000ff00957202 */ /* 0x000fc40000000f00 */
[----:B------:R-:W-:Y:S01]  /*23f0*/  CS2R R218, SRZ ;  /* 0x0000000000da7805 */ /* 0x000fe2000001ff00 */
[----:B------:R-:W-:Y:S01]  /*2400*/  FMUL.FTZ R213, R211, R200 ;  /* 0x000000c8d3d57220 */ /* 0x000fe20000410000 */
[----:B------:R-:W-:Y:S01]  /*2410*/  @P2 SHF.L.U32 R211, R22, 0x10, RZ ;  /* 0x0000001016d32819 */ /* 0x000fe200000006ff */
[----:B------:R-:W-:Y:S01]  /*2420*/  @P2 FMUL.FTZ R210, R217, R214 ;  /* 0x000000d6d9d22220 */ /* 0x000fe20000410000 */
[----:B------:R-:W-:Y:S01]  /*2430*/  @P5 SHF.L.U32 R214, R150, 0x10, RZ ;  /* 0x0000001096d65819 */ /* 0x000fe200000006ff */
[----:B------:R-:W-:Y:S01]  /*2440*/  FMUL.FTZ R216, R213, UR13 ;  /* 0x0000000dd5d87c20 */ /* 0x000fe20008410000 */
[----:B------:R-:W-:Y:S01]  /*2450*/  @P5 SHF.L.U32 R213, R46, 0x10, RZ ;  /* 0x000000102ed55819 */ /* 0x000fe200000006ff */
[----:B------:R-:W-:Y:S01]  /*2460*/  @P2 FMUL.FTZ R149, R217, R211 ;  /* 0x000000d3d9952220 */ /* 0x000fe20000410000 */
[----:B------:R-:W-:Y:S01]  /*2470*/  ISETP.GE.U32.AND P2, PT, R208, RZ, PT ;  /* 0x000000ffd000720c */ /* 0x000fe20003f46070 */
[C---:B------:R-:W-:Y:S01]  /*2480*/  @P5 FMUL.FTZ R215, R216.reuse, R214 ;  /* 0x000000d6d8d75220 */ /* 0x040fe20000410000 */
[----:B------:R-:W-:Y:S01]  /*2490*/  MOV R212, RZ ;  /* 0x000000ff00d47202 */ /* 0x000fe20000000f00 */
[----:B------:R-:W-:Y:S01]  /*24a0*/  @P5 FMUL.FTZ R212, R216, R213 ;  /* 0x000000d5d8d45220 */ /* 0x000fe20000410000 */
[C---:B------:R-:W-:Y:S01]  /*24b0*/  LOP3.LUT P5, RZ, R209.reuse, 0xff0000, RZ, 0xc0, !PT ;  /* 0x00ff0000d1ff7812 */ /* 0x040fe200078ac0ff */
[----:B------:R-:W-:Y:S01]  /*24c0*/  FFMA.FTZ R211, R188, R202, R201 ;  /* 0x000000cabcd37223 */ /* 0x000fe200000100c9 */
[C---:B------:R-:W-:Y:S01]  /*24d0*/  ISETP.GE.U32.AND.EX P2, PT, R209.reuse, 0x1000000, PT, P2 ;  /* 0x01000000d100780c */ /* 0x040fe20003f46120 */
[----:B------:R-:W-:Y:S01]  /*24e0*/  HFMA2 R222, -RZ, RZ, 0, 0 ;  /* 0x00000000ffde7431 */ /* 0x000fe200000001ff */
[----:B------:R-:W-:Y:S01]  /*24f0*/  LOP3.LUT P6, RZ, R209, 0xff00, RZ, 0xc0, !PT ;  /* 0x0000ff00d1ff7812 */ /* 0x000fe200078cc0ff */
[----:B------:R-:W-:Y:S01]  /*2500*/  FADD.FTZ R214, R186, -R211 ;  /* 0x800000d3bad67221 */ /* 0x000fe20000010000 */
[----:B------:R-:W-:Y:S01]  /*2510*/  MOV R217, RZ ;  /* 0x000000ff00d97202 */ /* 0x000fe20000000f00 */
[----:B------:R-:W-:Y:S01]  /*2520*/  FADD.FTZ R210, R107, R210 ;  /* 0x000000d26bd27221 */ /* 0x000fe20000010000 */
[----:B------:R-:W-:Y:S01]  /*2530*/  MOV R225, RZ ;  /* 0x000000ff00e17202 */ /* 0x000fe20000000f00 */
[----:B------:R-:W-:Y:S01]  /*2540*/  FMUL.FTZ R211, R199, R214 ;  /* 0x000000d6c7d37220 */ /* 0x000fe20000410000 */
[----:B------:R-:W-:Y:S01]  /*2550*/  FFMA.FTZ R214, R185, R202, R201 ;  /* 0x000000cab9d67223 */ /* 0x000fe200000100c9 */
[----:B------:R-:W-:Y:S01]  /*2560*/  F2FP.BF16.F32.PACK_AB R149, R149, R148 ;  /* 0x000000949595723e */ /* 0x000fe200000010ff */
[----:B------:R-:W-:Y:S01]  /*2570*/  FADD.FTZ R108, R108, R215 ;  /* 0x000000d76c6c7221 */ /* 0x000fe20000010000 */
[----:B------:R-:W-:Y:S01]  /*2580*/  @P5 SHF.L.U32 R216, R151, 0x10, RZ ;  /* 0x0000001097d85819 */ /* 0x000fe200000006ff */
[----:B------:R-:W-:Y:S01]  /*2590*/  FMUL.FTZ R211, R211, R200 ;  /* 0x000000c8d3d37220 */ /* 0x000fe20000410000 */
[----:B------:R-:W-:Y:S01]  /*25a0*/  @P2 PRMT R223, R151, 0x7632, R223 ;  /* 0x0000763297df2816 */ /* 0x000fe200000000df */
[----:B------:R-:W-:Y:S01]  /*25b0*/  FFMA.FTZ R151, R184, R202, R201 ;  /* 0x000000cab8977223 */ /* 0x000fe200000100c9 */
[----:B------:R-:W-:Y:S01]  /*25c0*/  FADD.FTZ R214, R183, -R214 ;  /* 0x800000d6b7d67221 */ /* 0x000fe20000010000 */
[----:B------:R-:W-:Y:S01]  /*25d0*/  @P6 PRMT R213, R150, 0x7632, R213 ;  /* 0x0000763296d56816 */ /* 0x000fe200000000d5 */
[----:B------:R-:W-:Y:S01]  /*25e0*/  FMUL.FTZ R224, R211, UR13 ;  /* 0x0000000dd3e07c20 */ /* 0x000fe20008410000 */
[----:B------:R-:W-:Y:S01]  /*25f0*/  FADD.FTZ R220, R182, -R151 ;  /* 0x80000097b6dc7221 */ /* 0x000fe20000010000 */
[----:B------:R-:W-:Y:S01]  /*2600*/  FMUL.FTZ R211, R199, R214 ;  /* 0x000000d6c7d37220 */ /* 0x000fe20000410000 */
[----:B------:R-:W-:Y:S01]  /*2610*/  @P6 SHF.L.U32 R213, R213, 0x10, RZ ;  /* 0x00000010d5d56819 */ /* 0x000fe200000006ff */
[----:B------:R-:W-:-:S02]  /*2620*/  HFMA2 R150, -RZ, RZ, 0, 0 ;  /* 0x00000000ff967431 */ /* 0x000fc400000001ff */
[----:B------:R-:W-:Y:S01]  /*2630*/  FMUL.FTZ R221, R199, R220 ;  /* 0x000000dcc7dd7220 */ /* 0x000fe20000410000 */
[-C--:B------:R-:W-:Y:S01]  /*2640*/  FMUL.FTZ R211, R211, R200.reuse ;  /* 0x000000c8d3d37220 */ /* 0x080fe20000410000 */
[----:B------:R-:W-:Y:S01]  /*2650*/  @P6 SHF.L.U32 R151, R23, 0x10, RZ ;  /* 0x0000001017976819 */ /* 0x000fe200000006ff */
[----:B------:R-:W-:Y:S01]  /*2660*/  @P6 FMUL.FTZ R150, R224, R213 ;  /* 0x000000d5e0966220 */ /* 0x000fe20000410000 */
[----:B------:R-:W-:Y:S01]  /*2670*/  FMUL.FTZ R221, R221, R200 ;  /* 0x000000c8dddd7220 */ /* 0x000fe20000410000 */
[----:B------:R-:W-:Y:S01]  /*2680*/  @P5 SHF.L.U32 R213, R47, 0x10, RZ ;  /* 0x000000102fd55819 */ /* 0x000fe200000006ff */
[----:B------:R-:W-:Y:S01]  /*2690*/  FMUL.FTZ R211, R211, UR13 ;  /* 0x0000000dd3d37c20 */ /* 0x000fe20008410000 */
[----:B------:R-:W-:Y:S01]  /*26a0*/  @P2 SHF.L.U32 R214, R24, 0x10, RZ ;  /* 0x0000001018d62819 */ /* 0x000fe200000006ff */
[----:B------:R-:W-:Y:S01]  /*26b0*/  FMUL.FTZ R221, R221, UR13 ;  /* 0x0000000ddddd7c20 */ /* 0x000fe20008410000 */
[----:B------:R-:W-:Y:S01]  /*26c0*/  @P2 SHF.L.U32 R223, R223, 0x10, RZ ;  /* 0x00000010dfdf2819 */ /* 0x000fe200000006ff */
[----:B------:R-:W-:Y:S01]  /*26d0*/  @P6 FMUL.FTZ R217, R224, R151 ;  /* 0x00000097e0d96220 */ /* 0x000fe20000410000 */
[----:B------:R-:W-:Y:S01]  /*26e0*/  @P5 FMUL.FTZ R218, R211, R213 ;  /* 0x000000d5d3da5220 */ /* 0x000fe20000410000 */
[----:B------:R-:W-:Y:S01]  /*26f0*/  @P2 FMUL.FTZ R225, R221, R214 ;  /* 0x000000d6dde12220 */ /* 0x000fe20000410000 */
[----:B------:R-:W-:Y:S01]  /*2700*/  @P5 FMUL.FTZ R219, R211, R216 ;  /* 0x000000d8d3db5220 */ /* 0x000fe20000410000 */
[----:B------:R-:W-:Y:S01]  /*2710*/  @P2 FMUL.FTZ R222, R221, R223 ;  /* 0x000000dfddde2220 */ /* 0x000fe20000410000 */
[----:B------:R-:W-:Y:S01]  /*2720*/  FADD.FTZ R109, R109, R150 ;  /* 0x000000966d6d7221 */ /* 0x000fe20000010000 */
[----:B------:R-:W-:Y:S01]  /*2730*/  FADD.FTZ R211, R104, R155 ;  /* 0x0000009b68d37221 */ /* 0x000fe20000010000 */
[----:B------:R-:W-:Y:S01]  /*2740*/  FADD.FTZ R213, R105, R154 ;  /* 0x0000009a69d57221 */ /* 0x000fe20000010000 */
[----:B------:R-:W-:Y:S01]  /*2750*/  FADD.FTZ R214, R106, R203 ;  /* 0x000000cb6ad67221 */ /* 0x000fe20000010000 */
[----:B------:R-:W-:Y:S01]  /*2760*/  FADD.FTZ R110, R110, R219 ;  /* 0x000000db6e6e7221 */ /* 0x000fe20000010000 */
[----:B------:R-:W-:Y:S01]  /*2770*/  FADD.FTZ R111, R111, R222 ;  /* 0x000000de6f6f7221 */ /* 0x000fe20000010000 */
[----:B------:R-:W-:-:S02]  /*2780*/  F2FP.BF16.F32.PACK_AB R151, R225, R218 ;  /* 0x000000dae197723e */ /* 0x000fc400000010ff */
[----:B------:R-:W-:Y:S02]  /*2790*/  F2FP.BF16.F32.PACK_AB R150, R217, R212 ;  /* 0x000000d4d996723e */ /* 0x000fe400000010ff */
[----:B------:R-:W-:Y:S01]  /*27a0*/  F2FP.BF16.F32.PACK_AB R148, R153, R152 ;  /* 0x000000989994723e */ /* 0x000fe200000010ff */
[----:B------:R-:W-:Y:S06]  /*27b0*/  BRA `(.L_x_701) ;  /* 0x0000000400cc7947 */ /* 0x000fec0003800000 */
.L_x_700:
[-CC-:B------:R-:W-:Y:S01]  /*27c0*/  FFMA.FTZ R128, R197, R202.reuse, R201.reuse ;  /* 0x000000cac5807223 */ /* 0x180fe200000100c9 */
[----:B------:R-:W-:Y:S01]  /*27d0*/  LOP3.LUT P2, RZ, R208, 0xff, RZ, 0xc0, !PT ;  /* 0x000000ffd0ff7812 */ /* 0x000fe2000784c0ff */
[----:B------:R-:W-:Y:S01]  /*27e0*/  FFMA.FTZ R129, R196, R202, R201 ;  /* 0x000000cac4817223 */ /* 0x000fe200000100c9 */
[----:B------:R-:W-:Y:S01]  /*27f0*/  LOP3.LUT P5, RZ, R208, 0xff00, RZ, 0xc0, !PT ;  /* 0x0000ff00d0ff7812 */ /* 0x000fe200078ac0ff */
[----:B------:R-:W-:Y:S01]  /*2800*/  FADD.FTZ R128, R195, -R128 ;  /* 0x80000080c3807221 */ /* 0x000fe20000010000 */
[----:B------:R-:W-:Y:S01]  /*2810*/  CS2R R152, SRZ ;  /* 0x0000000000987805 */ /* 0x000fe2000001ff00 */
[----:B------:R-:W-:Y:S01]  /*2820*/  FADD.FTZ R210, R194, -R129 ;  /* 0x80000081c2d27221 */ /* 0x000fe20000010000 */
[----:B------:R-:W-:Y:S02]  /*2830*/  HFMA2 R211, -RZ, RZ, 0, 0 ;  /* 0x00000000ffd37431 */ /* 0x000fe400000001ff */
[C---:B0-----:R-:W-:Y:S01]  /*2840*/  FMUL.FTZ R155, R199.reuse, R128 ;  /* 0x00000080c79b7220 */ /* 0x041fe20000410000 */
[----:B------:R-:W-:Y:S01]  /*2850*/  LOP3.LUT P6, RZ, R208, 0xff0000, RZ, 0xc0, !PT ;  /* 0x00ff0000d0ff7812 */ /* 0x000fe200078cc0ff */
[----:B------:R-:W-:Y:S01]  /*2860*/  FMUL.FTZ R128, R199, R210 ;  /* 0x000000d2c7807220 */ /* 0x000fe20000410000 */
[----:B------:R-:W-:Y:S01]  /*2870*/  MOV R130, RZ ;  /* 0x000000ff00827202 */ /* 0x000fe20000000f00 */
[----:B------:R-:W-:Y:S01]  /*2880*/  FMUL.FTZ R129, R155, R200 ;  /* 0x000000c89b817220 */ /* 0x000fe20000410000 */
[----:B------:R-:W-:Y:S01]  /*2890*/  FFMA.FTZ R218, R189, R202, R201 ;  /* 0x000000cabdda7223 */ /* 0x000fe200000100c9 */
[----:B-----5:R-:W-:Y:S01]  /*28a0*/  @P2 SHF.L.U32 R154, R148, 0x10, RZ ;  /* 0x00000010949a2819 */ /* 0x020fe200000006ff */
[----:B------:R-:W-:Y:S01]  /*28b0*/  FMUL.FTZ R131, R128, R200 ;  /* 0x000000c880837220 */ /* 0x000fe20000410000 */
[----:B------:R-:W-:Y:S01]  /*28c0*/  @P5 PRMT R203, R148, 0x7632, R203 ;  /* 0x0000763294cb5816 */ /* 0x000fe200000000cb */
[----:B------:R-:W-:Y:S01]  /*28d0*/  FMUL.FTZ R129, R129, UR13 ;  /* 0x0000000d81817c20 */ /* 0x000fe20008410000 */
[----:B------:R-:W-:Y:S01]  /*28e0*/  @P2 SHF.L.U32 R148, R44, 0x10, RZ ;  /* 0x000000102c942819 */ /* 0x000fe200000006ff */
[----:B------:R-:W-:Y:S01]  /*28f0*/  FMUL.FTZ R131, R131, UR13 ;  /* 0x0000000d83837c20 */ /* 0x000fe20008410000 */
[----:B------:R-:W-:Y:S01]  /*2900*/  @P5 SHF.L.U32 R212, R21, 0x10, RZ ;  /* 0x0000001015d45819 */ /* 0x000fe200000006ff */
[----:B------:R-:W-:Y:S01]  /*2910*/  @P2 FMUL.FTZ R211, R129, R154 ;  /* 0x0000009a81d32220 */ /* 0x000fe20000410000 */
[----:B------:R-:W-:Y:S01]  /*2920*/  @P5 SHF.L.U32 R210, R203, 0x10, RZ ;  /* 0x00000010cbd25819 */ /* 0x000fe200000006ff */
[----:B------:R-:W-:Y:S01]  /*2930*/  @P2 FMUL.FTZ R152, R129, R148 ;  /* 0x0000009481982220 */ /* 0x000fe20000410000 */
[-CC-:B------:R-:W-:Y:S01]  /*2940*/  FFMA.FTZ R148, R193, R202.reuse, R201.reuse ;  /* 0x000000cac1947223 */ /* 0x180fe200000100c9 */
[----:B------:R-:W-:Y:S01]  /*2950*/  FFMA.FTZ R129, R192, R202, R201 ;  /* 0x000000cac0817223 */ /* 0x000fe200000100c9 */
[----:B------:R-:W-:Y:S01]  /*2960*/  LOP3.LUT P2, RZ, R208, 0xff000000, RZ, 0xc0, !PT ;  /* 0xff000000d0ff7812 */ /* 0x000fe2000784c0ff */
[----:B------:R-:W-:Y:S01]  /*2970*/  @P5 FMUL.FTZ R153, R131, R212 ;  /* 0x000000d483995220 */ /* 0x000fe20000410000 */
[----:B------:R-:W-:Y:S01]  /*2980*/  FADD.FTZ R154, R191, -R148 ;  /* 0x80000094bf9a7221 */ /* 0x000fe20000010000 */
[----:B------:R-:W-:Y:S01]  /*2990*/  FADD.FTZ R212, R190, -R129 ;  /* 0x80000081bed47221 */ /* 0x000fe20000010000 */
[----:B------:R-:W-:Y:S01]  /*29a0*/  @P5 FMUL.FTZ R130, R131, R210 ;  /* 0x000000d283825220 */ /* 0x000fe20000410000 */
[----:B------:R-:W-:Y:S01]  /*29b0*/  LOP3.LUT P5, RZ, R209, 0xff, RZ, 0xc0, !PT ;  /* 0x000000ffd1ff7812 */ /* 0x000fe200078ac0ff */
[C---:B------:R-:W-:Y:S01]  /*29c0*/  FMUL.FTZ R129, R199.reuse, R154 ;  /* 0x0000009ac7817220 */ /* 0x040fe20000410000 */
[----:B------:R-:W-:Y:S01]  /*29d0*/  FMUL.FTZ R154, R199, R212 ;  /* 0x000000d4c79a7220 */ /* 0x000fe20000410000 */
[----:B------:R-:W-:Y:S01]  /*29e0*/  FADD.FTZ R218, R187, -R218 ;  /* 0x800000dabbda7221 */ /* 0x000fe20000010000 */
[----:B------:R-:W-:Y:S01]  /*29f0*/  @P6 SHF.L.U32 R214, R45, 0x10, RZ ;  /* 0x000000102dd66819 */ /* 0x000fe200000006ff */
[----:B------:R-:W-:Y:S01]  /*2a00*/  FMUL.FTZ R203, R129, R200 ;  /* 0x000000c881cb7220 */ /* 0x000fe20000410000 */
[----:B------:R-:W-:Y:S01]  /*2a10*/  @P6 SHF.L.U32 R212, R149, 0x10, RZ ;  /* 0x0000001095d46819 */ /* 0x000fe200000006ff */
[----:B------:R-:W-:Y:S01]  /*2a20*/  FMUL.FTZ R215, R199, R218 ;  /* 0x000000dac7d77220 */ /* 0x000fe20000410000 */
[----:B------:R-:W-:Y:S01]  /*2a30*/  @P2 PRMT R213, R149, 0x7632, R213 ;  /* 0x0000763295d52816 */ /* 0x000fe200000000d5 */
[----:B------:R-:W-:Y:S01]  /*2a40*/  FMUL.FTZ R203, R203, UR13 ;  /* 0x0000000dcbcb7c20 */ /* 0x000fe20008410000 */
[----:B------:R-:W-:Y:S01]  /*2a50*/  FMUL.FTZ R149, R154, R200 ;  /* 0x000000c89a957220 */ /* 0x000fe20000410000 */
[----:B------:R-:W-:Y:S01]  /*2a60*/  MOV R148, RZ ;  /* 0x000000ff00947202 */ /* 0x000fe20000000f00 */
[----:B------:R-:W-:-:S02]  /*2a70*/  HFMA2 R131, -RZ, RZ, 0, 0 ;  /* 0x00000000ff837431 */ /* 0x000fc400000001ff */
[----:B------:R-:W-:Y:S01]  /*2a80*/  @P6 FMUL.FTZ R148, R203, R214 ;  /* 0x000000d6cb946220 */ /* 0x000fe20000410000 */
[----:B------:R-:W-:Y:S01]  /*2a90*/  @P2 SHF.L.U32 R216, R213, 0x10, RZ ;  /* 0x00000010d5d82819 */ /* 0x000fe200000006ff */
[----:B------:R-:W-:Y:S01]  /*2aa0*/  @P6 FMUL.FTZ R131, R203, R212 ;  /* 0x000000d4cb836220 */ /* 0x000fe20000410000 */
[----:B------:R-:W-:Y:S01]  /*2ab0*/  @P2 SHF.L.U32 R214, R22, 0x10, RZ ;  /* 0x0000001016d62819 */ /* 0x000fe200000006ff */
[----:B------:R-:W-:Y:S01]  /*2ac0*/  FMUL.FTZ R213, R149, UR13 ;  /* 0x0000000d95d57c20 */ /* 0x000fe20008410000 */
[----:B------:R-:W-:Y:S01]  /*2ad0*/  FMUL.FTZ R212, R215, R200 ;  /* 0x000000c8d7d47220 */ /* 0x000fe20000410000 */
[----:B------:R-:W-:Y:S01]  /*2ae0*/  HFMA2 R210, -RZ, RZ, 0, 0 ;  /* 0x00000000ffd27431 */ /* 0x000fe200000001ff */
[----:B------:R-:W-:Y:S01]  /*2af0*/  MOV R149, RZ ;  /* 0x000000ff00957202 */ /* 0x000fe20000000f00 */
[C---:B------:R-:W-:Y:S01]  /*2b00*/  @P2 FMUL.FTZ R210, R213.reuse, R216 ;  /* 0x000000d8d5d22220 */ /* 0x040fe20000410000 */
[----:B------:R-:W-:Y:S01]  /*2b10*/  @P5 SHF.L.U32 R219, R150, 0x10, RZ ;  /* 0x0000001096db5819 */ /* 0x000fe200000006ff */
[----:B------:R-:W-:Y:S01]  /*2b20*/  FMUL.FTZ R212, R212, UR13 ;  /* 0x0000000dd4d47c20 */ /* 0x000fe20008410000 */
[----:B------:R-:W-:Y:S01]  /*2b30*/  @P5 SHF.L.U32 R221, R46, 0x10, RZ ;  /* 0x000000102edd5819 */ /* 0x000fe200000006ff */
[----:B------:R-:W-:Y:S01]  /*2b40*/  @P2 FMUL.FTZ R149, R213, R214 ;  /* 0x000000d6d5952220 */ /* 0x000fe20000410000 */
[----:B------:R-:W-:Y:S01]  /*2b50*/  ISETP.GE.U32.AND P2, PT, R208, RZ, PT ;  /* 0x000000ffd000720c */ /* 0x000fe20003f46070 */
[----:B------:R-:W-:Y:S01]  /*2b60*/  HFMA2 R217, -RZ, RZ, 0, 0 ;  /* 0x00000000ffd97431 */ /* 0x000fe200000001ff */
[----:B------:R-:W-:Y:S01]  /*2b70*/  MOV R203, RZ ;  /* 0x000000ff00cb7202 */ /* 0x000fe20000000f00 */
[C---:B------:R-:W-:Y:S01]  /*2b80*/  @P5 FMUL.FTZ R217, R212.reuse, R219 ;  /* 0x000000dbd4d95220 */ /* 0x040fe20000410000 */
[----:B------:R-:W-:Y:S01]  /*2b90*/  @P5 FMUL.FTZ R203, R212, R221 ;  /* 0x000000ddd4cb5220 */ /* 0x000fe20000410000 */
[C---:B------:R-:W-:Y:S01]  /*2ba0*/  LOP3.LUT P5, RZ, R209.reuse, 0xff0000, RZ, 0xc0, !PT ;  /* 0x00ff0000d1ff7812 */ /* 0x040fe200078ac0ff */
[-CC-:B------:R-:W-:Y:S01]  /*2bb0*/  FFMA.FTZ R213, R188, R202.reuse, R201.reuse ;  /* 0x000000cabcd57223 */ /* 0x180fe200000100c9 */
[----:B------:R-:W-:Y:S01]  /*2bc0*/  ISETP.GE.U32.AND.EX P2, PT, R209, 0x1000000, PT, P2 ;  /* 0x01000000d100780c */ /* 0x000fe20003f46120 */
[----:B------:R-:W-:Y:S01]  /*2bd0*/  FFMA.FTZ R216, R185, R202, R201 ;  /* 0x000000cab9d87223 */ /* 0x000fe200000100c9 */
[----:B------:R-:W-:Y:S01]  /*2be0*/  LOP3.LUT P6, RZ, R209, 0xff00, RZ, 0xc0, !PT ;  /* 0x0000ff00d1ff7812 */ /* 0x000fe200078cc0ff */
[----:B------:R-:W-:Y:S01]  /*2bf0*/  FADD.FTZ R212, R186, -R213 ;  /* 0x800000d5bad47221 */ /* 0x000fe20000010000 */
[----:B------:R-:W-:Y:S01]  /*2c00*/  CS2R R218, SRZ ;  /* 0x0000000000da7805 */ /* 0x000fe2000001ff00 */
[----:B------:R-:W-:Y:S01]  /*2c10*/  FADD.FTZ R222, R183, -R216 ;  /* 0x800000d8b7de7221 */ /* 0x000fe20000010000 */
[----:B------:R-:W-:-:S02]  /*2c20*/  HFMA2 R216, -RZ, RZ, 0, 0 ;  /* 0x00000000ffd87431 */ /* 0x000fc400000001ff */
[C---:B------:R-:W-:Y:S01]  /*2c30*/  FMUL.FTZ R220, R199.reuse, R212 ;  /* 0x000000d4c7dc7220 */ /* 0x040fe20000410000 */
[----:B------:R-:W-:Y:S02]  /*2c40*/  HFMA2 R212, -RZ, RZ, 0, 0 ;  /* 0x00000000ffd47431 */ /* 0x000fe400000001ff */
[----:B------:R-:W-:Y:S01]  /*2c50*/  FMUL.FTZ R225, R199, R222 ;  /* 0x000000dec7e17220 */ /* 0x000fe20000410000 */
[----:B------:R-:W-:Y:S01]  /*2c60*/  MOV R221, RZ ;  /* 0x000000ff00dd7202 */ /* 0x000fe20000000f00 */
[----:B------:R-:W-:Y:S01]  /*2c70*/  FADD.FTZ R211, R104, R211 ;  /* 0x000000d368d37221 */ /* 0x000fe20000010000 */
[----:B------:R-:W-:Y:S01]  /*2c80*/  @P5 SHF.L.U32 R224, R151, 0x10, RZ ;  /* 0x0000001097e05819 */ /* 0x000fe200000006ff */
[----:B------:R-:W-:Y:S01]  /*2c90*/  FADD.FTZ R210, R107, R210 ;  /* 0x000000d26bd27221 */ /* 0x000fe20000010000 */
[----:B------:R-:W-:Y:S01]  /*2ca0*/  @P2 PRMT R227, R151, 0x7632, R227 ;  /* 0x0000763297e32816 */ /* 0x000fe200000000e3 */
[----:B------:R-:W-:Y:S01]  /*2cb0*/  FFMA.FTZ R151, R184, R202, R201 ;  /* 0x000000cab8977223 */ /* 0x000fe200000100c9 */
[----:B------:R-:W-:Y:S01]  /*2cc0*/  @P6 PRMT R213, R150, 0x7632, R213 ;  /* 0x0000763296d56816 */ /* 0x000fe200000000d5 */
[-C--:B------:R-:W-:Y:S01]  /*2cd0*/  FMUL.FTZ R150, R220, R200.reuse ;  /* 0x000000c8dc967220 */ /* 0x080fe20000410000 */
[----:B------:R-:W-:Y:S01]  /*2ce0*/  @P6 SHF.L.U32 R223, R23, 0x10, RZ ;  /* 0x0000001017df6819 */ /* 0x000fe200000006ff */
[----:B------:R-:W-:Y:S01]  /*2cf0*/  FADD.FTZ R226, R182, -R151 ;  /* 0x80000097b6e27221 */ /* 0x000fe20000010000 */
[----:B------:R-:W-:Y:S01]  /*2d00*/  @P6 SHF.L.U32 R213, R213, 0x10, RZ ;  /* 0x00000010d5d56819 */ /* 0x000fe200000006ff */
[----:B------:R-:W-:Y:S01]  /*2d10*/  FMUL.FTZ R214, R150, UR13 ;  /* 0x0000000d96d67c20 */ /* 0x000fe20008410000 */
[----:B------:R-:W-:Y:S01]  /*2d20*/  FMUL.FTZ R151, R225, R200 ;  /* 0x000000c8e1977220 */ /* 0x000fe20000410000 */
[----:B------:R-:W-:Y:S01]  /*2d30*/  FMUL.FTZ R226, R199, R226 ;  /* 0x000000e2c7e27220 */ /* 0x000fe20000410000 */
[----:B------:R-:W-:Y:S01]  /*2d40*/  @P5 SHF.L.U32 R222, R47, 0x10, RZ ;  /* 0x000000102fde5819 */ /* 0x000fe200000006ff */
[----:B------:R-:W-:Y:S01]  /*2d50*/  @P6 FMUL.FTZ R212, R214, R213 ;  /* 0x000000d5d6d46220 */ /* 0x000fe20000410000 */
[----:B------:R-:W-:Y:S01]  /*2d60*/  @P2 SHF.L.U32 R230, R24, 0x10, RZ ;  /* 0x0000001018e62819 */ /* 0x000fe200000006ff */
[----:B------:R-:W-:Y:S01]  /*2d70*/  FMUL.FTZ R213, R226, R200 ;  /* 0x000000c8e2d57220 */ /* 0x000fe20000410000 */
[----:B------:R-:W-:Y:S01]  /*2d80*/  FMUL.FTZ R151, R151, UR13 ;  /* 0x0000000d97977c20 */ /* 0x000fe20008410000 */
[----:B------:R-:W-:Y:S01]  /*2d90*/  @P2 SHF.L.U32 R228, R227, 0x10, RZ ;  /* 0x00000010e3e42819 */ /* 0x000fe200000006ff */
[----:B------:R-:W-:Y:S01]  /*2da0*/  FADD.FTZ R108, R108, R217 ;  /* 0x000000d96c6c7221 */ /* 0x000fe20000010000 */
[----:B------:R-:W-:Y:S01]  /*2db0*/  FMUL.FTZ R213, R213, UR13 ;  /* 0x0000000dd5d57c20 */ /* 0x000fe20008410000 */
[----:B------:R-:W-:Y:S01]  /*2dc0*/  MOV R150, RZ ;  /* 0x000000ff00967202 */ /* 0x000fe20000000f00 */
[----:B------:R-:W-:Y:S01]  /*2dd0*/  @P6 FMUL.FTZ R150, R214, R223 ;  /* 0x000000dfd6966220 */ /* 0x000fe20000410000 */
[----:B------:R-:W-:Y:S01]  /*2de0*/  @P5 FMUL.FTZ R216, R151, R222 ;  /* 0x000000de97d85220 */ /* 0x000fe20000410000 */
[----:B------:R-:W-:Y:S01]  /*2df0*/  @P2 FMUL.FTZ R221, R213, R230 ;  /* 0x000000e6d5dd2220 */ /* 0x000fe20000410000 */
[----:B------:R-:W-:Y:S01]  /*2e00*/  @P5 FMUL.FTZ R219, R151, R224 ;  /* 0x000000e097db5220 */ /* 0x000fe20000410000 */
[----:B------:R-:W-:Y:S01]  /*2e10*/  @P2 FMUL.FTZ R218, R213, R228 ;  /* 0x000000e4d5da2220 */ /* 0x000fe20000410000 */
[----:B------:R-:W-:Y:S01]  /*2e20*/  FADD.FTZ R213, R105, R130 ;  /* 0x0000008269d57221 */ /* 0x000fe20000010000 */
[----:B------:R-:W-:Y:S01]  /*2e30*/  FADD.FTZ R214, R106, R131 ;  /* 0x000000836ad67221 */ /* 0x000fe20000010000 */
[----:B------:R-:W-:Y:S01]  /*2e40*/  F2FP.BF16.F32.PACK_AB R149, R149, R148 ;  /* 0x000000949595723e */ /* 0x000fe200000010ff */
[----:B------:R-:W-:Y:S01]  /*2e50*/  FADD.FTZ R109, R109, R212 ;  /* 0x000000d46d6d7221 */ /* 0x000fe20000010000 */
[----:B------:R-:W-:Y:S01]  /*2e60*/  FADD.FTZ R110, R110, R219 ;  /* 0x000000db6e6e7221 */ /* 0x000fe20000010000 */
[----:B------:R-:W-:Y:S01]  /*2e70*/  FADD.FTZ R111, R111, R218 ;  /* 0x000000da6f6f7221 */ /* 0x000fe20000010000 */
[----:B------:R-:W-:-:S02]  /*2e80*/  F2FP.BF16.F32.PACK_AB R131, R226, R225 ;  /* 0x000000e1e283723e */ /* 0x000fc400000010ff */
[----:B------:R-:W-:Y:S02]  /*2e90*/  F2FP.BF16.F32.PACK_AB R130, R220, R215 ;  /* 0x000000d7dc82723e */ /* 0x000fe400000010ff */
[----:B------:R-:W-:Y:S02]  /*2ea0*/  F2FP.BF16.F32.PACK_AB R129, R154, R129 ;  /* 0x000000819a81723e */ /* 0x000fe400000010ff */
[----:B------:R-:W-:Y:S02]  /*2eb0*/  F2FP.BF16.F32.PACK_AB R128, R128, R155 ;  /* 0x0000009b8080723e */ /* 0x000fe400000010ff */
[----:B------:R-:W-:Y:S02]  /*2ec0*/  F2FP.BF16.F32.PACK_AB R151, R221, R216 ;  /* 0x000000d8dd97723e */ /* 0x000fe400000010ff */
[----:B------:R-:W-:Y:S02]  /*2ed0*/  F2FP.BF16.F32.PACK_AB R150, R150, R203 ;  /* 0x000000cb9696723e */ /* 0x000fe400000010ff */
[----:B------:R-:W-:-:S07]  /*2ee0*/  F2FP.BF16.F32.PACK_AB R148, R153, R152 ;  /* 0x000000989994723e */ /* 0x000fce00000010ff */
.L_x_701:
        /* <DEDUP_REMOVED lines=11> */
.L_x_699:
[----:B------:R-:W-:Y:S05]  /*2fa0*/  BSYNC.RECONVERGENT B2 ;  /* 0x0000000000027941 */ /* 0x000fea0003800200 */
.L_x_698:
[----:B------:R-:W-:Y:S04]  /*2fb0*/  BSSY.RECONVERGENT B2, `(.L_x_702) ;  /* 0x00000f4000027945 */ /* 0x000fe80003800200 */
[----:B------:R-:W-:Y:S05]  /*2fc0*/  @!P4 BRA `(.L_x_703) ;  /* 0x0000000c00c8c947 */ /* 0x000fea0003800000 */
[----:B--2---:R-:W1:Y:S02]  /*2fd0*/  LDC.64 R148, c[0x0][0x390] ;  /* 0x0000e400ff947b82 */ /* 0x004e640000000a00 */
[----:B-1----:R-:W-:-:S06]  /*2fe0*/  IMAD.WIDE.U32 R148, R198, 0x10, R148 ;  /* 0x00000010c6947825 */ /* 0x002fcc00078e0094 */
[----:B------:R-:W5:Y:S01]  /*2ff0*/  LDG.E.128 R148, desc[UR6][R148.64] ;  /* 0x0000000694947981 */ /* 0x000f62000c1e1d00 */
[----:B------:R-:W-:-:S04]  /*3000*/  ISETP.NE.U32.AND P1, PT, RZ, UR14, PT ;  /* 0x0000000eff007c0c */ /* 0x000fc8000bf25070 */
[----:B------:R-:W-:-:S13]  /*3010*/  ISETP.NE.AND.EX P1, PT, RZ, UR15, PT, P1 ;  /* 0x0000000fff007c0c */ /* 0x000fda000bf25310 */
[----:B------:R-:W-:Y:S05]  /*3020*/  @!P1 BRA `(.L_x_704) ;  /* 0x0000000400d49947 */ /* 0x000fea0003800000 */
[-CC-:B------:R-:W-:Y:S01]  /*3030*/  FFMA.FTZ R128, R181, R202.reuse, R201.reuse ;  /* 0x000000cab5807223 */ /* 0x180fe200000100c9 */
[----:B------:R-:W-:Y:S01]  /*3040*/  LOP3.LUT P2, RZ, R206, 0xff, RZ, 0xc0, !PT ;  /* 0x000000ffceff7812 */ /* 0x000fe2000784c0ff */
[----:B------:R-:W-:Y:S01]  /*3050*/  FFMA.FTZ R131, R180, R202, R201 ;  /* 0x000000cab4837223 */ /* 0x000fe200000100c9 */
[----:B------:R-:W-:Y:S02]  /*3060*/  HFMA2 R129, -RZ, RZ, 0, 0 ;  /* 0x00000000ff817431 */ /* 0x000fe400000001ff */
[----:B------:R-:W-:Y:S01]  /*3070*/  FADD.FTZ R128, R179, -R128 ;  /* 0x80000080b3807221 */ /* 0x000fe20000010000 */
[----:B------:R-:W-:Y:S01]  /*3080*/  LOP3.LUT P5, RZ, R206, 0xff0000, RZ, 0xc0, !PT ;  /* 0x00ff0000ceff7812 */ /* 0x000fe200078ac0ff */
[----:B------:R-:W-:Y:S01]  /*3090*/  FADD.FTZ R152, R178, -R131 ;  /* 0x80000083b2987221 */ /* 0x000fe20000010000 */
[----:B------:R-:W-:Y:S01]  /*30a0*/  LOP3.LUT P4, RZ, R206, 0xff00, RZ, 0xc0, !PT ;  /* 0x0000ff00ceff7812 */ /* 0x000fe2000788c0ff */
[----:B------:R-:W-:Y:S01]  /*30b0*/  FMUL.FTZ R153, R199, R128 ;  /* 0x00000080c7997220 */ /* 0x000fe20000410000 */
[-CC-:B------:R-:W-:Y:S01]  /*30c0*/  FFMA.FTZ R210, R177, R202.reuse, R201.reuse ;  /* 0x000000cab1d27223 */ /* 0x180fe200000100c9 */
[----:B------:R-:W-:Y:S01]  /*30d0*/  FFMA.FTZ R211, R176, R202, R201 ;  /* 0x000000cab0d37223 */ /* 0x000fe200000100c9 */
[----:B------:R-:W-:Y:S01]  /*30e0*/  LOP3.LUT P6, RZ, R207, 0xff, RZ, 0xc0, !PT ;  /* 0x000000ffcfff7812 */ /* 0x000fe200078cc0ff */
[----:B------:R-:W-:Y:S01]  /*30f0*/  FMUL.FTZ R128, R153, R200 ;  /* 0x000000c899807220 */ /* 0x000fe20000410000 */
[----:B------:R-:W-:Y:S01]  /*3100*/  FADD.FTZ R210, R175, -R210 ;  /* 0x800000d2afd27221 */ /* 0x000fe20000010000 */
[----:B-----5:R-:W-:Y:S01]  /*3110*/  @P2 SHF.L.U32 R130, R148, 0x10, RZ ;  /* 0x0000001094822819 */ /* 0x020fe200000006ff */
[----:B------:R-:W-:Y:S01]  /*3120*/  FADD.FTZ R212, R174, -R211 ;  /* 0x800000d3aed47221 */ /* 0x000fe20000010000 */
[----:B------:R-:W-:Y:S01]  /*3130*/  @P2 SHF.L.U32 R131, R52, 0x10, RZ ;  /* 0x0000001034832819 */ /* 0x000fe200000006ff */
[----:B0-----:R-:W-:Y:S01]  /*3140*/  FMUL.FTZ R155, R128, UR13 ;  /* 0x0000000d809b7c20 */ /* 0x001fe20008410000 */
[C---:B------:R-:W-:Y:S01]  /*3150*/  FMUL.FTZ R128, R199.reuse, R152 ;  /* 0x00000098c7807220 */ /* 0x040fe20000410000 */
[----:B------:R-:W-:Y:S01]  /*3160*/  MOV R152, RZ ;  /* 0x000000ff00987202 */ /* 0x000fe20000000f00 */
[----:B------:R-:W-:Y:S01]  /*3170*/  FMUL.FTZ R211, R199, R210 ;  /* 0x000000d2c7d37220 */ /* 0x000fe20000410000 */
[C---:B------:R-:W-:Y:S01]  /*3180*/  @P2 FMUL.FTZ R129, R155.reuse, R130 ;  /* 0x000000829b812220 */ /* 0x040fe20000410000 */
[----:B------:R-:W-:Y:S01]  /*3190*/  @P2 FMUL.FTZ R152, R155, R131 ;  /* 0x000000839b982220 */ /* 0x000fe20000410000 */
[----:B------:R-:W-:Y:S01]  /*31a0*/  LOP3.LUT P2, RZ, R206, 0xff000000, RZ, 0xc0, !PT ;  /* 0xff000000ceff7812 */ /* 0x000fe2000784c0ff */
[----:B------:R-:W-:Y:S01]  /*31b0*/  HFMA2 R130, -RZ, RZ, 0, 0 ;  /* 0x00000000ff827431 */ /* 0x000fe200000001ff */
[----:B------:R-:W-:Y:S01]  /*31c0*/  @P5 SHF.L.U32 R213, R149, 0x10, RZ ;  /* 0x0000001095d55819 */ /* 0x000fe200000006ff */
[----:B------:R-:W-:Y:S01]  /*31d0*/  HFMA2 R218, -RZ, RZ, 0, 0 ;  /* 0x00000000ffda7431 */ /* 0x000fe200000001ff */
[----:B------:R-:W-:Y:S01]  /*31e0*/  @P4 PRMT R154, R148, 0x7632, R154 ;  /* 0x00007632949a4816 */ /* 0x000fe2000000009a */
[----:B------:R-:W-:Y:S01]  /*31f0*/  FMUL.FTZ R148, R128, R200 ;  /* 0x000000c880947220 */ /* 0x000fe20000410000 */
[----:B------:R-:W-:Y:S01]  /*3200*/  @P5 SHF.L.U32 R214, R53, 0x10, RZ ;  /* 0x0000001035d65819 */ /* 0x000fe200000006ff */
[----:B------:R-:W-:Y:S01]  /*3210*/  HFMA2 R222, -RZ, RZ, 0, 0 ;  /* 0x00000000ffde7431 */ /* 0x000fe200000001ff */
[----:B------:R-:W-:Y:S01]  /*3220*/  @P4 SHF.L.U32 R154, R154, 0x10, RZ ;  /* 0x000000109a9a4819 */ /* 0x000fe200000006ff */
[----:B------:R-:W-:Y:S01]  /*3230*/  FMUL.FTZ R219, R148, UR13 ;  /* 0x0000000d94db7c20 */ /* 0x000fe20008410000 */
[----:B------:R-:W-:Y:S01]  /*3240*/  MOV R131, RZ ;  /* 0x000000ff00837202 */ /* 0x000fe20000000f00 */
[----:B------:R-:W-:Y:S01]  /*3250*/  HFMA2 R148, -RZ, RZ, 0, 0 ;  /* 0x00000000ff947431 */ /* 0x000fe200000001ff */
[----:B------:R-:W-:Y:S01]  /*3260*/  MOV R203, RZ ;  /* 0x000000ff00cb7202 */ /* 0x000fe20000000f00 */
[----:B------:R-:W-:Y:S01]  /*3270*/  @P4 FMUL.FTZ R130, R219, R154 ;  /* 0x0000009adb824220 */ /* 0x000fe20000410000 */
[----:B------:R-:W-:Y:S01]  /*3280*/  @P2 PRMT R216, R149, 0x7632, R216 ;  /* 0x0000763295d82816 */ /* 0x000fe200000000d8 */
[----:B------:R-:W-:Y:S01]  /*3290*/  FMUL.FTZ R149, R199, R212 ;  /* 0x000000d4c7957220 */ /* 0x000fe20000410000 */
[----:B------:R-:W-:Y:S01]  /*32a0*/  FMUL.FTZ R212, R211, R200 ;  /* 0x000000c8d3d47220 */ /* 0x000fe20000410000 */
[----:B------:R-:W-:-:S02]  /*32b0*/  @P2 SHF.L.U32 R217, R14, 0x10, RZ ;  /* 0x000000100ed92819 */ /* 0x000fc400000006ff */
[----:B------:R-:W-:Y:S01]  /*32c0*/  CS2R R154, SRZ ;  /* 0x00000000009a7805 */ /* 0x000fe2000001ff00 */
[----:B------:R-:W-:Y:S01]  /*32d0*/  FMUL.FTZ R215, R149, R200 ;  /* 0x000000c895d77220 */ /* 0x000fe20000410000 */
[----:B------:R-:W-:Y:S01]  /*32e0*/  FMUL.FTZ R212, R212, UR13 ;  /* 0x0000000dd4d47c20 */ /* 0x000fe20008410000 */
[----:B------:R-:W-:Y:S01]  /*32f0*/  @P2 SHF.L.U32 R216, R216, 0x10, RZ ;  /* 0x00000010d8d82819 */ /* 0x000fe200000006ff */
[----:B------:R-:W-:Y:S01]  /*3300*/  FADD.FTZ R112, R112, R129 ;  /* 0x0000008170707221 */ /* 0x000fe20000010000 */
[----:B------:R-:W-:Y:S01]  /*3310*/  FMUL.FTZ R215, R215, UR13 ;  /* 0x0000000dd7d77c20 */ /* 0x000fe20008410000 */
[C---:B------:R-:W-:Y:S01]  /*3320*/  @P5 FMUL.FTZ R131, R212.reuse, R213 ;  /* 0x000000d5d4835220 */ /* 0x040fe20000410000 */
[----:B------:R-:W-:Y:S01]  /*3330*/  @P5 FMUL.FTZ R148, R212, R214 ;  /* 0x000000d6d4945220 */ /* 0x000fe20000410000 */
[----:B------:R-:W-:Y:S01]  /*3340*/  LOP3.LUT P5, RZ, R207, 0xff00, RZ, 0xc0, !PT ;  /* 0x0000ff00cfff7812 */ /* 0x000fe200078ac0ff */
[----:B------:R-:W-:Y:S01]  /*3350*/  FFMA.FTZ R213, R173, R202, R201 ;  /* 0x000000caadd57223 */ /* 0x000fe200000100c9 */
[----:B------:R-:W-:Y:S01]  /*3360*/  @P4 SHF.L.U32 R210, R13, 0x10, RZ ;  /* 0x000000100dd24819 */ /* 0x000fe200000006ff */
[C---:B------:R-:W-:Y:S01]  /*3370*/  @P2 FMUL.FTZ R154, R215.reuse, R216 ;  /* 0x000000d8d79a2220 */ /* 0x040fe20000410000 */
[----:B------:R-:W-:Y:S01]  /*3380*/  @P2 FMUL.FTZ R203, R215, R217 ;  /* 0x000000d9d7cb2220 */ /* 0x000fe20000410000 */
[----:B------:R-:W-:Y:S01]  /*3390*/  ISETP.GE.U32.AND P2, PT, R206, RZ, PT ;  /* 0x000000ffce00720c */ /* 0x000fe20003f46070 */
[----:B------:R-:W-:Y:S01]  /*33a0*/  FADD.FTZ R212, R30, -R213 ;  /* 0x800000d51ed47221 */ /* 0x000fe20000010000 */
[----:B------:R-:W-:Y:S01]  /*33b0*/  @P4 FMUL.FTZ R155, R219, R210 ;  /* 0x000000d2db9b4220 */ /* 0x000fe20000410000 */
[----:B------:R-:W-:Y:S01]  /*33c0*/  FFMA.FTZ R214, R34, R202, R201 ;  /* 0x000000ca22d67223 */ /* 0x000fe200000100c9 */
[----:B------:R-:W-:Y:S01]  /*33d0*/  LOP3.LUT P4, RZ, R207, 0xff0000, RZ, 0xc0, !PT ;  /* 0x00ff0000cfff7812 */ /* 0x000fe2000788c0ff */
[----:B------:R-:W-:Y:S01]  /*33e0*/  FMUL.FTZ R213, R199, R212 ;  /* 0x000000d4c7d57220 */ /* 0x000fe20000410000 */
[----:B------:R-:W-:Y:S01]  /*33f0*/  ISETP.GE.U32.AND.EX P2, PT, R207, 0x1000000, PT, P2 ;  /* 0x01000000cf00780c */ /* 0x000fe20003f46120 */
[----:B------:R-:W-:Y:S01]  /*3400*/  FADD.FTZ R216, R33, -R214 ;  /* 0x800000d621d87221 */ /* 0x000fe20000010000 */
[C---:B------:R-:W-:Y:S01]  /*3410*/  @P6 SHF.L.U32 R214, R150.reuse, 0x10, RZ ;  /* 0x0000001096d66819 */ /* 0x040fe200000006ff */
[----:B------:R-:W-:Y:S01]  /*3420*/  HFMA2 R215, -RZ, RZ, 0, 0 ;  /* 0x00000000ffd77431 */ /* 0x000fe200000001ff */
[----:B------:R-:W-:Y:S01]  /*3430*/  @P5 PRMT R219, R150, 0x7632, R219 ;  /* 0x0000763296db5816 */ /* 0x000fe200000000db */
[----:B------:R-:W-:Y:S01]  /*3440*/  FMUL.FTZ R150, R213, R200 ;  /* 0x000000c8d5967220 */ /* 0x000fe20000410000 */
[----:B------:R-:W-:Y:S01]  /*3450*/  FMUL.FTZ R212, R199, R216 ;  /* 0x000000d8c7d47220 */ /* 0x000fe20000410000 */
[----:B------:R-:W-:Y:S01]  /*3460*/  @P6 SHF.L.U32 R216, R54, 0x10, RZ ;  /* 0x0000001036d86819 */ /* 0x000fe200000006ff */
[----:B------:R-:W-:Y:S01]  /*3470*/  FADD.FTZ R113, R113, R130 ;  /* 0x0000008271717221 */ /* 0x000fe20000010000 */
[----:B------:R-:W-:Y:S01]  /*3480*/  FMUL.FTZ R221, R150, UR13 ;  /* 0x0000000d96dd7c20 */ /* 0x000fe20008410000 */
[----:B------:R-:W-:Y:S01]  /*3490*/  MOV R210, RZ ;  /* 0x000000ff00d27202 */ /* 0x000fe20000000f00 */
[----:B------:R-:W-:Y:S01]  /*34a0*/  FMUL.FTZ R217, R212, R200 ;  /* 0x000000c8d4d97220 */ /* 0x000fe20000410000 */
[----:B------:R-:W-:Y:S01]  /*34b0*/  @P4 SHF.L.U32 R220, R151, 0x10, RZ ;  /* 0x0000001097dc4819 */ /* 0x000fe200000006ff */
[----:B------:R-:W-:Y:S01]  /*34c0*/  @P6 FMUL.FTZ R210, R221, R216 ;  /* 0x000000d8ddd26220 */ /* 0x000fe20000410000 */
[----:B------:R-:W-:Y:S01]  /*34d0*/  @P2 PRMT R223, R151, 0x7632, R223 ;  /* 0x0000763297df2816 */ /* 0x000fe200000000df */
[-CC-:B------:R-:W-:Y:S01]  /*34e0*/  FFMA.FTZ R151, R31, R202.reuse, R201.reuse ;  /* 0x000000ca1f977223 */ /* 0x180fe200000100c9 */
[----:B------:R-:W-:Y:S01]  /*34f0*/  FFMA.FTZ R216, R156, R202, R201 ;  /* 0x000000ca9cd87223 */ /* 0x000fe200000100c9 */
[----:B------:R-:W-:Y:S01]  /*3500*/  @P6 FMUL.FTZ R215, R221, R214 ;  /* 0x000000d6ddd76220 */ /* 0x000fe20000410000 */
[----:B------:R-:W-:Y:S01]  /*3510*/  @P5 SHF.L.U32 R219, R219, 0x10, RZ ;  /* 0x00000010dbdb5819 */ /* 0x000fe200000006ff */
[----:B------:R-:W-:Y:S01]  /*3520*/  FADD.FTZ R150, R32, -R151 ;  /* 0x8000009720967221 */ /* 0x000fe20000010000 */
[----:B------:R-:W-:Y:S01]  /*3530*/  FADD.FTZ R216, R35, -R216 ;  /* 0x800000d823d87221 */ /* 0x000fe20000010000 */
[----:B------:R-:W-:Y:S01]  /*3540*/  FMUL.FTZ R226, R217, UR13 ;  /* 0x0000000dd9e27c20 */ /* 0x000fe20008410000 */
[----:B------:R-:W-:Y:S01]  /*3550*/  @P2 SHF.L.U32 R224, R16, 0x10, RZ ;  /* 0x0000001010e02819 */ /* 0x000fe200000006ff */
[C---:B------:R-:W-:Y:S01]  /*3560*/  FMUL.FTZ R227, R199.reuse, R150 ;  /* 0x00000096c7e37220 */ /* 0x040fe20000410000 */
[----:B------:R-:W-:Y:S01]  /*3570*/  FMUL.FTZ R228, R199, R216 ;  /* 0x000000d8c7e47220 */ /* 0x000fe20000410000 */
[----:B------:R-:W-:Y:S01]  /*3580*/  @P5 SHF.L.U32 R150, R15, 0x10, RZ ;  /* 0x000000100f965819 */ /* 0x000fe200000006ff */
[----:B------:R-:W-:Y:S01]  /*3590*/  @P5 FMUL.FTZ R218, R226, R219 ;  /* 0x000000dbe2da5220 */ /* 0x000fe20000410000 */
[-C--:B------:R-:W-:Y:S01]  /*35a0*/  FMUL.FTZ R151, R227, R200.reuse ;  /* 0x000000c8e3977220 */ /* 0x080fe20000410000 */
[----:B------:R-:W-:Y:S01]  /*35b0*/  FMUL.FTZ R221, R228, R200 ;  /* 0x000000c8e4dd7220 */ /* 0x000fe20000410000 */
[----:B------:R-:W-:Y:S01]  /*35c0*/  @P4 SHF.L.U32 R216, R55, 0x10, RZ ;  /* 0x0000001037d84819 */ /* 0x000fe200000006ff */
[----:B------:R-:W-:-:S02]  /*35d0*/  HFMA2 R219, -RZ, RZ, 0, 0 ;  /* 0x00000000ffdb7431 */ /* 0x000fc400000001ff */
[----:B------:R-:W-:Y:S01]  /*35e0*/  FMUL.FTZ R151, R151, UR13 ;  /* 0x0000000d97977c20 */ /* 0x000fe20008410000 */
[----:B------:R-:W-:Y:S01]  /*35f0*/  @P2 SHF.L.U32 R223, R223, 0x10, RZ ;  /* 0x00000010dfdf2819 */ /* 0x000fe200000006ff */
[----:B------:R-:W-:Y:S01]  /*3600*/  FMUL.FTZ R221, R221, UR13 ;  /* 0x0000000ddddd7c20 */ /* 0x000fe20008410000 */
[----:B------:R-:W-:Y:S01]  /*3610*/  MOV R217, RZ ;  /* 0x000000ff00d97202 */ /* 0x000fe20000000f00 */
[----:B------:R-:W-:Y:S01]  /*3620*/  @P5 FMUL.FTZ R217, R226, R150 ;  /* 0x00000096e2d95220 */ /* 0x000fe20000410000 */
[----:B------:R-:W-:Y:S01]  /*3630*/  MOV R214, RZ ;  /* 0x000000ff00d67202 */ /* 0x000fe20000000f00 */
[----:B------:R-:W-:Y:S01]  /*3640*/  @P4 FMUL.FTZ R214, R151, R216 ;  /* 0x000000d897d64220 */ /* 0x000fe20000410000 */
[----:B------:R-:W-:Y:S01]  /*3650*/  MOV R225, RZ ;  /* 0x000000ff00e17202 */ /* 0x000fe20000000f00 */
[----:B------:R-:W-:Y:S01]  /*3660*/  @P2 FMUL.FTZ R225, R221, R224 ;  /* 0x000000e0dde12220 */ /* 0x000fe20000410000 */
[----:B------:R-:W-:Y:S01]  /*3670*/  @P4 FMUL.FTZ R219, R151, R220 ;  /* 0x000000dc97db4220 */ /* 0x000fe20000410000 */
[----:B------:R-:W-:Y:S01]  /*3680*/  @P2 FMUL.FTZ R222, R221, R223 ;  /* 0x000000dfddde2220 */ /* 0x000fe20000410000 */
[----:B------:R-:W-:Y:S01]  /*3690*/  F2FP.BF16.F32.PACK_AB R129, R149, R211 ;  /* 0x000000d39581723e */ /* 0x000fe200000010ff */
[----:B------:R-:W-:Y:S01]  /*36a0*/  FADD.FTZ R114, R114, R131 ;  /* 0x0000008372727221 */ /* 0x000fe20000010000 */
[----:B------:R-:W-:Y:S01]  /*36b0*/  F2FP.BF16.F32.PACK_AB R149, R203, R148 ;  /* 0x00000094cb95723e */ /* 0x000fe200000010ff */
[----:B------:R-:W-:Y:S01]  /*36c0*/  FADD.FTZ R115, R115, R154 ;  /* 0x0000009a73737221 */ /* 0x000fe20000010000 */
[----:B------:R-:W-:Y:S01]  /*36d0*/  FADD.FTZ R116, R116, R215 ;  /* 0x000000d774747221 */ /* 0x000fe20000010000 */
        /* <DEDUP_REMOVED lines=8> */
[----:B------:R-:W-:Y:S01]  /*3760*/  F2FP.BF16.F32.PACK_AB R148, R155, R152 ;  /* 0x000000989b94723e */ /* 0x000fe200000010ff */
[----:B------:R-:W-:Y:S06]  /*3770*/  BRA `(.L_x_705) ;  /* 0x0000000400c07947 */ /* 0x000fec0003800000 */
.L_x_704:
[-CC-:B------:R-:W-:Y:S01]  /*3780*/  FFMA.FTZ R152, R181, R202.reuse, R201.reuse ;  /* 0x000000cab5987223 */ /* 0x180fe200000100c9 */
[----:B------:R-:W-:Y:S01]  /*3790*/  LOP3.LUT P2, RZ, R206, 0xff, RZ, 0xc0, !PT ;  /* 0x000000ffceff7812 */ /* 0x000fe2000784c0ff */
[-C--:B0-----:R-:W-:Y:S01]  /*37a0*/  FFMA.FTZ R155, R180, R202.reuse, R201 ;  /* 0x000000cab49b7223 */ /* 0x081fe200000100c9 */
[C---:B------:R-:W-:Y:S01]  /*37b0*/  LOP3.LUT P4, RZ, R206.reuse, 0xff00, RZ, 0xc0, !PT ;  /* 0x0000ff00ceff7812 */ /* 0x040fe2000788c0ff */
[----:B------:R-:W-:Y:S01]  /*37c0*/  FADD.FTZ R152, R179, -R152 ;  /* 0x80000098b3987221 */ /* 0x000fe20000010000 */
[----:B------:R-:W-:Y:S01]  /*37d0*/  LOP3.LUT P5, RZ, R206, 0xff0000, RZ, 0xc0, !PT ;  /* 0x00ff0000ceff7812 */ /* 0x000fe200078ac0ff */
[----:B------:R-:W-:Y:S01]  /*37e0*/  FADD.FTZ R210, R178, -R155 ;  /* 0x8000009bb2d27221 */ /* 0x000fe20000010000 */
[----:B------:R-:W-:Y:S01]  /*37f0*/  FFMA.FTZ R215, R176, R202, R201 ;  /* 0x000000cab0d77223 */ /* 0x000fe200000100c9 */
[----:B------:R-:W-:Y:S01]  /*3800*/  FMUL.FTZ R153, R199, R152 ;  /* 0x00000098c7997220 */ /* 0x000fe20000410000 */
[----:B------:R-:W-:Y:S01]  /*3810*/  LOP3.LUT P6, RZ, R207, 0xff, RZ, 0xc0, !PT ;  /* 0x000000ffcfff7812 */ /* 0x000fe200078cc0ff */
[C---:B------:R-:W-:Y:S01]  /*3820*/  FMUL.FTZ R203, R199.reuse, R210 ;  /* 0x000000d2c7cb7220 */ /* 0x040fe20000410000 */
[----:B------:R-:W-:Y:S01]  /*3830*/  FADD.FTZ R214, R174, -R215 ;  /* 0x800000d7aed67221 */ /* 0x000fe20000010000 */
[----:B------:R-:W-:Y:S01]  /*3840*/  FMUL.FTZ R152, R200, R153 ;  /* 0x00000099c8987220 */ /* 0x000fe20000410000 */
[----:B------:R-:W-:Y:S01]  /*3850*/  HFMA2 R153, -RZ, RZ, 0, 0 ;  /* 0x00000000ff997431 */ /* 0x000fe200000001ff */
[C---:B-----5:R-:W-:Y:S01]  /*3860*/  @P2 SHF.L.U32 R154, R148.reuse, 0x10, RZ ;  /* 0x00000010949a2819 */ /* 0x060fe200000006ff */
[----:B------:R-:W-:Y:S01]  /*3870*/  FMUL.FTZ R217, R199, R214 ;  /* 0x000000d6c7d97220 */ /* 0x000fe20000410000 */
[----:B------:R-:W-:Y:S01]  /*3880*/  @P4 PRMT R211, R148, 0x7632, R211 ;  /* 0x0000763294d34816 */ /* 0x000fe200000000d3 */
[----:B------:R-:W-:Y:S01]  /*3890*/  FMUL.FTZ R148, R200, R203 ;  /* 0x000000cbc8947220 */ /* 0x000fe20000410000 */
[----:B------:R-:W-:Y:S01]  /*38a0*/  @P2 SHF.L.U32 R210, R52, 0x10, RZ ;  /* 0x0000001034d22819 */ /* 0x000fe200000006ff */
[----:B------:R-:W-:Y:S01]  /*38b0*/  FMUL.FTZ R155, R152, UR13 ;  /* 0x0000000d989b7c20 */ /* 0x000fe20008410000 */
[----:B------:R-:W-:Y:S01]  /*38c0*/  @P4 SHF.L.U32 R212, R211, 0x10, RZ ;  /* 0x00000010d3d44819 */ /* 0x000fe200000006ff */
[----:B------:R-:W-:Y:S01]  /*38d0*/  FMUL.FTZ R213, R148, UR13 ;  /* 0x0000000d94d57c20 */ /* 0x000fe20008410000 */
[----:B------:R-:W-:Y:S01]  /*38e0*/  MOV R152, RZ ;  /* 0x000000ff00987202 */ /* 0x000fe20000000f00 */
[-C--:B------:R-:W-:Y:S01]  /*38f0*/  @P2 FMUL.FTZ R153, R154, R155.reuse ;  /* 0x0000009b9a992220 */ /* 0x080fe20000410000 */
[----:B------:R-:W-:Y:S01]  /*3900*/  @P2 FMUL.FTZ R152, R210, R155 ;  /* 0x0000009bd2982220 */ /* 0x000fe20000410000 */
[----:B------:R-:W-:Y:S01]  /*3910*/  HFMA2 R154, -RZ, RZ, 0, 0 ;  /* 0x00000000ff9a7431 */ /* 0x000fe200000001ff */
[----:B------:R-:W-:Y:S01]  /*3920*/  LOP3.LUT P2, RZ, R206, 0xff000000, RZ, 0xc0, !PT ;  /* 0xff000000ceff7812 */ /* 0x000fe2000784c0ff */
[----:B------:R-:W-:Y:S01]  /*3930*/  @P4 FMUL.FTZ R154, R212, R213 ;  /* 0x000000d5d49a4220 */ /* 0x000fe20000410000 */
[----:B------:R-:W-:Y:S01]  /*3940*/  FFMA.FTZ R212, R177, R202, R201 ;  /* 0x000000cab1d47223 */ /* 0x000fe200000100c9 */
[----:B------:R-:W-:-:S02]  /*3950*/  @P5 SHF.L.U32 R216, R149, 0x10, RZ ;  /* 0x0000001095d85819 */ /* 0x000fc400000006ff */
[----:B------:R-:W-:Y:S02]  /*3960*/  CS2R R210, SRZ ;  /* 0x0000000000d27805 */ /* 0x000fe4000001ff00 */
[----:B------:R-:W-:Y:S01]  /*3970*/  @P5 SHF.L.U32 R218, R53, 0x10, RZ ;  /* 0x0000001035da5819 */ /* 0x000fe200000006ff */
[----:B------:R-:W-:Y:S01]  /*3980*/  FADD.FTZ R212, R175, -R212 ;  /* 0x800000d4afd47221 */ /* 0x000fe20000010000 */
[----:B------:R-:W-:Y:S01]  /*3990*/  @P4 SHF.L.U32 R214, R13, 0x10, RZ ;  /* 0x000000100dd64819 */ /* 0x000fe200000006ff */
[----:B------:R-:W-:Y:S01]  /*39a0*/  HFMA2 R148, -RZ, RZ, 0, 0 ;  /* 0x00000000ff947431 */ /* 0x000fe200000001ff */
[----:B------:R-:W-:Y:S01]  /*39b0*/  MOV R203, RZ ;  /* 0x000000ff00cb7202 */ /* 0x000fe20000000f00 */
[----:B------:R-:W-:Y:S01]  /*39c0*/  FMUL.FTZ R215, R199, R212 ;  /* 0x000000d4c7d77220 */ /* 0x000fe20000410000 */
[----:B------:R-:W-:Y:S01]  /*39d0*/  FMUL.FTZ R212, R200, R217 ;  /* 0x000000d9c8d47220 */ /* 0x000fe20000410000 */
[----:B------:R-:W-:Y:S01]  /*39e0*/  MOV R155, RZ ;  /* 0x000000ff009b7202 */ /* 0x000fe20000000f00 */
[----:B------:R-:W-:Y:S01]  /*39f0*/  @P4 FMUL.FTZ R155, R214, R213 ;  /* 0x000000d5d69b4220 */ /* 0x000fe20000410000 */
[----:B------:R-:W-:Y:S01]  /*3a00*/  @P2 PRMT R219, R149, 0x7632, R219 ;  /* 0x0000763295db2816 */ /* 0x000fe200000000db */
[----:B------:R-:W-:Y:S01]  /*3a10*/  FMUL.FTZ R149, R200, R215 ;  /* 0x000000d7c8957220 */ /* 0x000fe20000410000 */
[----:B------:R-:W-:Y:S01]  /*3a20*/  @P2 SHF.L.U32 R215, R14, 0x10, RZ ;  /* 0x000000100ed72819 */ /* 0x000fe200000006ff */
[----:B------:R-:W-:Y:S01]  /*3a30*/  FMUL.FTZ R212, R212, UR13 ;  /* 0x0000000dd4d47c20 */ /* 0x000fe20008410000 */
[----:B------:R-:W-:Y:S01]  /*3a40*/  @P2 SHF.L.U32 R219, R219, 0x10, RZ ;  /* 0x00000010dbdb2819 */ /* 0x000fe200000006ff */
[----:B------:R-:W-:Y:S01]  /*3a50*/  FMUL.FTZ R149, R149, UR13 ;  /* 0x0000000d95957c20 */ /* 0x000fe20008410000 */
[--C-:B------:R-:W-:Y:S01]  /*3a60*/  FFMA.FTZ R214, R34, R202, R201.reuse ;  /* 0x000000ca22d67223 */ /* 0x100fe200000100c9 */
[-C--:B------:R-:W-:Y:S01]  /*3a70*/  @P2 FMUL.FTZ R203, R215, R212.reuse ;  /* 0x000000d4d7cb2220 */ /* 0x080fe20000410000 */
[----:B------:R-:W-:Y:S01]  /*3a80*/  LOP3.LUT P4, RZ, R207, 0xff0000, RZ, 0xc0, !PT ;  /* 0x00ff0000cfff7812 */ /* 0x000fe2000788c0ff */
[-C--:B------:R-:W-:Y:S01]  /*3a90*/  @P5 FMUL.FTZ R211, R216, R149.reuse ;  /* 0x00000095d8d35220 */ /* 0x080fe20000410000 */
[----:B------:R-:W-:Y:S01]  /*3aa0*/  @P5 FMUL.FTZ R148, R218, R149 ;  /* 0x00000095da945220 */ /* 0x000fe20000410000 */
[----:B------:R-:W-:Y:S01]  /*3ab0*/  @P2 FMUL.FTZ R210, R219, R212 ;  /* 0x000000d4dbd22220 */ /* 0x000fe20000410000 */
[----:B------:R-:W-:Y:S01]  /*3ac0*/  LOP3.LUT P5, RZ, R207, 0xff00, RZ, 0xc0, !PT ;  /* 0x0000ff00cfff7812 */ /* 0x000fe200078ac0ff */
[-CC-:B------:R-:W-:Y:S01]  /*3ad0*/  FFMA.FTZ R215, R173, R202.reuse, R201.reuse ;  /* 0x000000caadd77223 */ /* 0x180fe200000100c9 */
[----:B------:R-:W-:Y:S01]  /*3ae0*/  ISETP.GE.U32.AND P2, PT, R206, RZ, PT ;  /* 0x000000ffce00720c */ /* 0x000fe20003f46070 */
[----:B------:R-:W-:Y:S01]  /*3af0*/  FADD.FTZ R216, R33, -R214 ;  /* 0x800000d621d87221 */ /* 0x000fe20000010000 */
[----:B------:R-:W-:Y:S01]  /*3b00*/  FFMA.FTZ R218, R156, R202, R201 ;  /* 0x000000ca9cda7223 */ /* 0x000fe200000100c9 */
[----:B------:R-:W-:Y:S01]  /*3b10*/  FADD.FTZ R212, R30, -R215 ;  /* 0x800000d71ed47221 */ /* 0x000fe20000010000 */
[----:B------:R-:W-:Y:S01]  /*3b20*/  ISETP.GE.U32.AND.EX P2, PT, R207, 0x1000000, PT, P2 ;  /* 0x01000000cf00780c */ /* 0x000fe20003f46120 */
[----:B------:R-:W-:Y:S01]  /*3b30*/  FMUL.FTZ R219, R199, R216 ;  /* 0x000000d8c7db7220 */ /* 0x000fe20000410000 */
[----:B------:R-:W-:-:S02]  /*3b40*/  HFMA2 R214, -RZ, RZ, 0, 0 ;  /* 0x00000000ffd67431 */ /* 0x000fc400000001ff */
[----:B------:R-:W-:Y:S01]  /*3b50*/  FMUL.FTZ R215, R199, R212 ;  /* 0x000000d4c7d77220 */ /* 0x000fe20000410000 */
[----:B------:R-:W-:Y:S01]  /*3b60*/  @P4 SHF.L.U32 R222, R151, 0x10, RZ ;  /* 0x0000001097de4819 */ /* 0x000fe200000006ff */
[----:B------:R-:W-:Y:S01]  /*3b70*/  FMUL.FTZ R212, R200, R219 ;  /* 0x000000dbc8d47220 */ /* 0x000fe20000410000 */
[----:B------:R-:W-:Y:S01]  /*3b80*/  FADD.FTZ R220, R35, -R218 ;  /* 0x800000da23dc7221 */ /* 0x000fe20000010000 */
[----:B------:R-:W-:Y:S01]  /*3b90*/  @P5 PRMT R216, R150, 0x7632, R216 ;  /* 0x0000763296d85816 */ /* 0x000fe200000000d8 */
[----:B------:R-:W-:Y:S02]  /*3ba0*/  HFMA2 R213, -RZ, RZ, 0, 0 ;  /* 0x00000000ffd57431 */ /* 0x000fe400000001ff */
[----:B------:R-:W-:Y:S01]  /*3bb0*/  FMUL.FTZ R219, R212, UR13 ;  /* 0x0000000dd4db7c20 */ /* 0x000fe20008410000 */
[----:B------:R-:W-:Y:S01]  /*3bc0*/  @P6 SHF.L.U32 R217, R150, 0x10, RZ ;  /* 0x0000001096d96819 */ /* 0x000fe200000006ff */
[----:B------:R-:W-:Y:S01]  /*3bd0*/  FMUL.FTZ R150, R200, R215 ;  /* 0x000000d7c8967220 */ /* 0x000fe20000410000 */
[----:B------:R-:W-:Y:S01]  /*3be0*/  @P5 SHF.L.U32 R216, R216, 0x10, RZ ;  /* 0x00000010d8d85819 */ /* 0x000fe200000006ff */
[----:B------:R-:W-:Y:S01]  /*3bf0*/  FMUL.FTZ R221, R199, R220 ;  /* 0x000000dcc7dd7220 */ /* 0x000fe20000410000 */
[----:B------:R-:W-:Y:S01]  /*3c00*/  @P2 PRMT R223, R151, 0x7632, R223 ;  /* 0x0000763297df2816 */ /* 0x000fe200000000df */
[----:B------:R-:W-:Y:S01]  /*3c10*/  FFMA.FTZ R151, R31, R202, R201 ;  /* 0x000000ca1f977223 */ /* 0x000fe200000100c9 */
[----:B------:R-:W-:Y:S01]  /*3c20*/  @P6 SHF.L.U32 R215, R54, 0x10, RZ ;  /* 0x0000001036d76819 */ /* 0x000fe200000006ff */
[----:B------:R-:W-:Y:S01]  /*3c30*/  @P5 FMUL.FTZ R214, R216, R219 ;  /* 0x000000dbd8d65220 */ /* 0x000fe20000410000 */
[----:B------:R-:W-:Y:S01]  /*3c40*/  FMUL.FTZ R150, R150, UR13 ;  /* 0x0000000d96967c20 */ /* 0x000fe20008410000 */
[----:B------:R-:W-:Y:S01]  /*3c50*/  FADD.FTZ R216, R32, -R151 ;  /* 0x8000009720d87221 */ /* 0x000fe20000010000 */
[----:B------:R-:W-:Y:S01]  /*3c60*/  @P5 SHF.L.U32 R220, R15, 0x10, RZ ;  /* 0x000000100fdc5819 */ /* 0x000fe200000006ff */
[----:B------:R-:W-:Y:S01]  /*3c70*/  HFMA2 R218, -RZ, RZ, 0, 0 ;  /* 0x00000000ffda7431 */ /* 0x000fe200000001ff */
[----:B------:R-:W-:Y:S01]  /*3c80*/  MOV R149, RZ ;  /* 0x000000ff00957202 */ /* 0x000fe20000000f00 */
[----:B------:R-:W-:Y:S01]  /*3c90*/  FMUL.FTZ R151, R199, R216 ;  /* 0x000000d8c7977220 */ /* 0x000fe20000410000 */
[C---:B------:R-:W-:Y:S01]  /*3ca0*/  FMUL.FTZ R216, R200.reuse, R221 ;  /* 0x000000ddc8d87220 */ /* 0x040fe20000410000 */
[----:B------:R-:W-:Y:S01]  /*3cb0*/  @P4 SHF.L.U32 R224, R55, 0x10, RZ ;  /* 0x0000001037e04819 */ /* 0x000fe200000006ff */
[-C--:B------:R-:W-:Y:S01]  /*3cc0*/  @P6 FMUL.FTZ R213, R217, R150.reuse ;  /* 0x00000096d9d56220 */ /* 0x080fe20000410000 */
[----:B------:R-:W-:Y:S01]  /*3cd0*/  FMUL.FTZ R151, R200, R151 ;  /* 0x00000097c8977220 */ /* 0x000fe20000410000 */
[----:B------:R-:W-:Y:S01]  /*3ce0*/  @P2 SHF.L.U32 R221, R16, 0x10, RZ ;  /* 0x0000001010dd2819 */ /* 0x000fe200000006ff */
[----:B------:R-:W-:Y:S01]  /*3cf0*/  @P6 FMUL.FTZ R149, R215, R150 ;  /* 0x00000096d7956220 */ /* 0x000fe20000410000 */
[----:B------:R-:W-:Y:S01]  /*3d00*/  @P2 SHF.L.U32 R223, R223, 0x10, RZ ;  /* 0x00000010dfdf2819 */ /* 0x000fe200000006ff */
[----:B------:R-:W-:Y:S01]  /*3d10*/  FMUL.FTZ R151, R151, UR13 ;  /* 0x0000000d97977c20 */ /* 0x000fe20008410000 */
[----:B------:R-:W-:Y:S01]  /*3d20*/  FMUL.FTZ R216, R216, UR13 ;  /* 0x0000000dd8d87c20 */ /* 0x000fe20008410000 */
[----:B------:R-:W-:Y:S01]  /*3d30*/  MOV R150, RZ ;  /* 0x000000ff00967202 */ /* 0x000fe20000000f00 */
[----:B------:R-:W-:Y:S01]  /*3d40*/  @P5 FMUL.FTZ R150, R220, R219 ;  /* 0x000000dbdc965220 */ /* 0x000fe20000410000 */
[----:B------:R-:W-:Y:S01]  /*3d50*/  MOV R212, RZ ;  /* 0x000000ff00d47202 */ /* 0x000fe20000000f00 */
[----:B------:R-:W-:Y:S01]  /*3d60*/  HFMA2 R215, -RZ, RZ, 0, 0 ;  /* 0x00000000ffd77431 */ /* 0x000fe200000001ff */
[----:B------:R-:W-:Y:S01]  /*3d70*/  MOV R217, RZ ;  /* 0x000000ff00d97202 */ /* 0x000fe20000000f00 */
[-C--:B------:R-:W-:Y:S01]  /*3d80*/  @P4 FMUL.FTZ R212, R224, R151.reuse ;  /* 0x00000097e0d44220 */ /* 0x080fe20000410000 */
[-C--:B------:R-:W-:Y:S01]  /*3d90*/  @P2 FMUL.FTZ R217, R221, R216.reuse ;  /* 0x000000d8ddd92220 */ /* 0x080fe20000410000 */
        /* <DEDUP_REMOVED lines=10> */
[----:B------:R-:W-:Y:S01]  /*3e40*/  FADD.FTZ R118, R118, R215 ;  /* 0x000000d776767221 */ /* 0x000fe20000010000 */
[----:B------:R-:W-:Y:S01]  /*3e50*/  FADD.FTZ R119, R119, R218 ;  /* 0x000000da77777221 */ /* 0x000fe20000010000 */
[----:B------:R-:W-:-:S02]  /*3e60*/  F2FP.BF16.F32.PACK_AB R151, R217, R212 ;  /* 0x000000d4d997723e */ /* 0x000fc400000010ff */
[----:B------:R-:W-:-:S07]  /*3e70*/  F2FP.BF16.F32.PACK_AB R148, R155, R152 ;  /* 0x000000989b94723e */ /* 0x000fce00000010ff */
.L_x_705:
[----:B------:R-:W0:Y:S08]  /*3e80*/  @P1 LDC.64 R154, c[0x0][0x478] ;  /* 0x00011e00ff9a1b82 */ /* 0x000e300000000a00 */
[----:B------:R-:W1:Y:S01]  /*3e90*/  LDC.64 R152, c[0x0][0x468] ;  /* 0x00011a00ff987b82 */ /* 0x000e620000000a00 */
[----:B0-----:R-:W-:-:S05]  /*3ea0*/  @P1 IMAD.WIDE.U32 R154, R198, 0x10, R154 ;  /* 0x00000010c69a1825 */ /* 0x001fca00078e009a */
[----:B------:R3:W-:Y:S01]  /*3eb0*/  @P1 STG.E.128 desc[UR6][R154.64], R128 ;  /* 0x000000809a001986 */ /* 0x0007e2000c101d06 */
[C---:B-1----:R-:W-:Y:S01]  /*3ec0*/  IMAD.WIDE.U32 R152, R198.reuse, 0x10, R152 ;  /* 0x00000010c6987825 */ /* 0x042fe200078e0098 */
[----:B------:R-:W-:-:S04]  /*3ed0*/  IADD3 R198, PT, PT, R198, 0x20, RZ ;  /* 0x00000020c6c67810 */ /* 0x000fc80007ffe0ff */
[----:B------:R3:W-:Y:S03]  /*3ee0*/  STG.E.128 desc[UR6][R152.64], R148 ;  /* 0x0000009498007986 */ /* 0x0007e6000c101d06 */
.L_x_703:
[----:B------:R-:W-:Y:S05]  /*3ef0*/  BSYNC.RECONVERGENT B2 ;  /* 0x0000000000027941 */ /* 0x000fea0003800200 */
.L_x_702:
[----:B------:R-:W-:Y:S05]  /*3f00*/  @!P3 BRA `(.L_x_706) ;  /* 0x0000004000a0b947 */ /* 0x000fea0003800000 */
[----:B--23--:R-:W1:Y:S02]  /*3f10*/  LDC.64 R148, c[0x0][0x390] ;  /* 0x0000e400ff947b82 */ /* 0x00ce640000000a00 */
[----:B-1----:R-:W-:-:S06]  /*3f20*/  IMAD.WIDE.U32 R148, R198, 0x10, R148 ;  /* 0x00000010c6947825 */ /* 0x002fcc00078e0094 */
[----:B------:R-:W5:Y:S01]  /*3f30*/  LDG.E.128 R148, desc[UR6][R148.64] ;  /* 0x0000000694947981 */ /* 0x000f62000c1e1d00 */
[----:B------:R-:W-:-:S04]  /*3f40*/  ISETP.NE.U32.AND P1, PT, RZ, UR14, PT ;  /* 0x0000000eff007c0c */ /* 0x000fc8000bf25070 */
[----:B------:R-:W-:-:S13]  /*3f50*/  ISETP.NE.AND.EX P1, PT, RZ, UR15, PT, P1 ;  /* 0x0000000fff007c0c */ /* 0x000fda000bf25310 */
[----:B------:R-:W-:Y:S05]  /*3f60*/  @!P1 BRA `(.L_x_707) ;  /* 0x0000000400d09947 */ /* 0x000fea0003800000 */
[-CC-:B------:R-:W-:Y:S01]  /*3f70*/  FFMA.FTZ R129, R157, R202.reuse, R201.reuse ;  /* 0x000000ca9d817223 */ /* 0x180fe200000100c9 */
[----:B------:R-:W-:Y:S01]  /*3f80*/  LOP3.LUT P2, RZ, R204, 0xff, RZ, 0xc0, !PT ;  /* 0x000000ffccff7812 */ /* 0x000fe2000784c0ff */
[-C--:B0-----:R-:W-:Y:S01]  /*3f90*/  FFMA.FTZ R154, R166, R202.reuse, R201 ;  /* 0x000000caa69a7223 */ /* 0x081fe200000100c9 */
[----:B------:R-:W-:Y:S01]  /*3fa0*/  LOP3.LUT P3, RZ, R204, 0xff00, RZ, 0xc0, !PT ;  /* 0x0000ff00ccff7812 */ /* 0x000fe2000786c0ff */
[----:B------:R-:W-:Y:S01]  /*3fb0*/  FADD.FTZ R128, R158, -R129 ;  /* 0x800000819e807221 */ /* 0x000fe20000010000 */
[-CC-:B------:R-:W-:Y:S01]  /*3fc0*/  FFMA.FTZ R203, R159, R202.reuse, R201.reuse ;  /* 0x000000ca9fcb7223 */ /* 0x180fe200000100c9 */
[-CC-:B------:R-:W-:Y:S01]  /*3fd0*/  FFMA.FTZ R214, R168, R202.reuse, R201.reuse ;  /* 0x000000caa8d67223 */ /* 0x180fe200000100c9 */
[--C-:B------:R-:W-:Y:S01]  /*3fe0*/  FFMA.FTZ R213, R161, R202, R201.reuse ;  /* 0x000000caa1d57223 */ /* 0x100fe200000100c9 */
[----:B------:R-:W-:Y:S01]  /*3ff0*/  FMUL.FTZ R155, R199, R128 ;  /* 0x00000080c79b7220 */ /* 0x000fe20000410000 */
[-CC-:B------:R-:W-:Y:S01]  /*4000*/  FFMA.FTZ R216, R170, R202.reuse, R201.reuse ;  /* 0x000000caaad87223 */ /* 0x180fe200000100c9 */
[-CC-:B------:R-:W-:Y:S01]  /*4010*/  FFMA.FTZ R215, R163, R202.reuse, R201.reuse ;  /* 0x000000caa3d77223 */ /* 0x180fe200000100c9 */
[----:B------:R-:W-:Y:S01]  /*4020*/  FFMA.FTZ R218, R172, R202, R201 ;  /* 0x000000caacda7223 */ /* 0x000fe200000100c9 */
[----:B------:R-:W-:Y:S01]  /*4030*/  FMUL.FTZ R128, R155, R200 ;  /* 0x000000c89b807220 */ /* 0x000fe20000410000 */
[----:B------:R-:W-:Y:S01]  /*4040*/  LOP3.LUT P4, RZ, R204, 0xff0000, RZ, 0xc0, !PT ;  /* 0x00ff0000ccff7812 */ /* 0x000fe2000788c0ff */
[--C-:B------:R-:W-:Y:S01]  /*4050*/  FADD.FTZ R202, R160, -R203.reuse ;  /* 0x800000cba0ca7221 */ /* 0x100fe20000010000 */
[----:B-----5:R-:W-:Y:S01]  /*4060*/  @P2 SHF.L.U32 R130, R148, 0x10, RZ ;  /* 0x0000001094822819 */ /* 0x020fe200000006ff */
[----:B------:R-:W-:Y:S01]  /*4070*/  FMUL.FTZ R217, R128, UR13 ;  /* 0x0000000d80d97c20 */ /* 0x000fe20008410000 */
[----:B------:R-:W-:Y:S01]  /*4080*/  FADD.FTZ R128, R165, -R154 ;  /* 0x8000009aa5807221 */ /* 0x000fe20000010000 */
[----:B------:R-:W-:Y:S01]  /*4090*/  @P3 PRMT R203, R148, 0x7632, R203 ;  /* 0x0000763294cb3816 */ /* 0x000fe200000000cb */
[C---:B------:R-:W-:Y:S01]  /*40a0*/  FMUL.FTZ R201, R199.reuse, R202 ;  /* 0x000000cac7c97220 */ /* 0x040fe20000410000 */
[----:B------:R-:W-:Y:S01]  /*40b0*/  @P2 SHF.L.U32 R148, R60, 0x10, RZ ;  /* 0x000000103c942819 */ /* 0x000fe200000006ff */
[----:B------:R-:W-:Y:S01]  /*40c0*/  FMUL.FTZ R128, R199, R128 ;  /* 0x00000080c7807220 */ /* 0x000fe20000410000 */
[----:B------:R-:W-:Y:S01]  /*40d0*/  CS2R R152, SRZ ;  /* 0x0000000000987805 */ /* 0x000fe2000001ff00 */
[----:B------:R-:W-:Y:S01]  /*40e0*/  HFMA2 R129, -RZ, RZ, 0, 0 ;  /* 0x00000000ff817431 */ /* 0x000fe200000001ff */
[----:B------:R-:W-:Y:S01]  /*40f0*/  @P3 SHF.L.U32 R210, R5, 0x10, RZ ;  /* 0x0000001005d23819 */ /* 0x000fe200000006ff */
[----:B------:R-:W-:Y:S01]  /*4100*/  FMUL.FTZ R202, R128, R200 ;  /* 0x000000c880ca7220 */ /* 0x000fe20000410000 */
[----:B------:R-:W-:Y:S01]  /*4110*/  @P3 SHF.L.U32 R203, R203, 0x10, RZ ;  /* 0x00000010cbcb3819 */ /* 0x000fe200000006ff */
[C---:B------:R-:W-:Y:S01]  /*4120*/  @P2 FMUL.FTZ R129, R217.reuse, R130 ;  /* 0x00000082d9812220 */ /* 0x040fe20000410000 */
[----:B------:R-:W-:Y:S01]  /*4130*/  @P2 FMUL.FTZ R153, R217, R148 ;  /* 0x00000094d9992220 */ /* 0x000fe20000410000 */
[----:B------:R-:W-:Y:S01]  /*4140*/  FMUL.FTZ R219, R202, UR13 ;  /* 0x0000000dcadb7c20 */ /* 0x000fe20008410000 */
[----:B------:R-:W-:Y:S01]  /*4150*/  FMUL.FTZ R211, R201, R200 ;  /* 0x000000c8c9d37220 */ /* 0x000fe20000410000 */
[----:B------:R-:W-:-:S02]  /*4160*/  ISETP.GE.U32.AND P2, PT, R204, RZ, PT ;  /* 0x000000ffcc00720c */ /* 0x000fc40003f46070 */
[----:B------:R-:W-:Y:S02]  /*4170*/  CS2R R130, SRZ ;  /* 0x0000000000827805 */ /* 0x000fe4000001ff00 */
[----:B------:R-:W-:Y:S01]  /*4180*/  LOP3.LUT P6, RZ, R204, 0xff000000, RZ, 0xc0, !PT ;  /* 0xff000000ccff7812 */ /* 0x000fe200078cc0ff */
[----:B------:R-:W-:Y:S01]  /*4190*/  @P3 FMUL.FTZ R130, R219, R203 ;  /* 0x000000cbdb823220 */ /* 0x000fe20000410000 */
[----:B------:R-:W-:Y:S01]  /*41a0*/  @P4 SHF.L.U32 R202, R61, 0x10, RZ ;  /* 0x000000103dca4819 */ /* 0x000fe200000006ff */
[----:B------:R-:W-:Y:S01]  /*41b0*/  @P3 FMUL.FTZ R152, R219, R210 ;  /* 0x000000d2db983220 */ /* 0x000fe20000410000 */
[----:B------:R-:W-:Y:S01]  /*41c0*/  FMUL.FTZ R211, R211, UR13 ;  /* 0x0000000dd3d37c20 */ /* 0x000fe20008410000 */
[----:B------:R-:W-:Y:S01]  /*41d0*/  LOP3.LUT P3, RZ, R205, 0xff0000, RZ, 0xc0, !PT ;  /* 0x00ff0000cdff7812 */ /* 0x000fe2000786c0ff */
[----:B------:R-:W-:Y:S01]  /*41e0*/  FADD.FTZ R148, R167, -R214 ;  /* 0x800000d6a7947221 */ /* 0x000fe20000010000 */
[----:B------:R-:W-:Y:S01]  /*41f0*/  ISETP.GE.U32.AND.EX P2, PT, R205, 0x1000000, PT, P2 ;  /* 0x01000000cd00780c */ /* 0x000fe20003f46120 */
[----:B------:R-:W-:Y:S01]  /*4200*/  FADD.FTZ R216, R169, -R216 ;  /* 0x800000d8a9d87221 */ /* 0x000fe20000010000 */
[----:B------:R-:W-:Y:S01]  /*4210*/  @P4 SHF.L.U32 R212, R149, 0x10, RZ ;  /* 0x0000001095d44819 */ /* 0x000fe200000006ff */
[----:B------:R-:W-:Y:S01]  /*4220*/  FADD.FTZ R210, R164, -R215 ;  /* 0x800000d7a4d27221 */ /* 0x000fe20000010000 */
[----:B------:R-:W-:Y:S01]  /*4230*/  MOV R154, RZ ;  /* 0x000000ff009a7202 */ /* 0x000fe20000000f00 */
[----:B------:R-:W-:Y:S01]  /*4240*/  @P4 FMUL.FTZ R154, R211, R202 ;  /* 0x000000cad39a4220 */ /* 0x000fe20000410000 */
[----:B------:R-:W-:Y:S01]  /*4250*/  LOP3.LUT P5, RZ, R205, 0xff, RZ, 0xc0, !PT ;  /* 0x000000ffcdff7812 */ /* 0x000fe200078ac0ff */
[----:B------:R-:W-:Y:S01]  /*4260*/  FADD.FTZ R202, R162, -R213 ;  /* 0x800000d5a2ca7221 */ /* 0x000fe20000010000 */
[----:B------:R-:W-:Y:S01]  /*4270*/  FADD.FTZ R218, R171, -R218 ;  /* 0x800000daabda7221 */ /* 0x000fe20000010000 */
[----:B------:R-:W-:Y:S01]  /*4280*/  @P4 FMUL.FTZ R131, R211, R212 ;  /* 0x000000d4d3834220 */ /* 0x000fe20000410000 */
[----:B------:R-:W-:Y:S01]  /*4290*/  LOP3.LUT P4, RZ, R205, 0xff00, RZ, 0xc0, !PT ;  /* 0x0000ff00cdff7812 */ /* 0x000fe2000788c0ff */
[C---:B------:R-:W-:Y:S01]  /*42a0*/  FMUL.FTZ R148, R199.reuse, R148 ;  /* 0x00000094c7947220 */ /* 0x040fe20000410000 */
[C---:B------:R-:W-:Y:S01]  /*42b0*/  FMUL.FTZ R203, R199.reuse, R202 ;  /* 0x000000cac7cb7220 */ /* 0x040fe20000410000 */
[C---:B------:R-:W-:Y:S01]  /*42c0*/  FMUL.FTZ R202, R199.reuse, R216 ;  /* 0x000000d8c7ca7220 */ /* 0x040fe20000410000 */
[C---:B------:R-:W-:Y:S01]  /*42d0*/  FMUL.FTZ R211, R199.reuse, R210 ;  /* 0x000000d2c7d37220 */ /* 0x040fe20000410000 */
[----:B------:R-:W-:Y:S01]  /*42e0*/  FMUL.FTZ R225, R199, R218 ;  /* 0x000000dac7e17220 */ /* 0x000fe20000410000 */
[----:B------:R-:W-:Y:S01]  /*42f0*/  @P6 PRMT R199, R149, 0x7632, R199 ;  /* 0x0000763295c76816 */ /* 0x000fe200000000c7 */
[-C--:B------:R-:W-:Y:S01]  /*4300*/  FMUL.FTZ R149, R148, R200.reuse ;  /* 0x000000c894957220 */ /* 0x080fe20000410000 */
[C---:B------:R-:W-:Y:S01]  /*4310*/  @P3 SHF.L.U32 R218, R151.reuse, 0x10, RZ ;  /* 0x0000001097da3819 */ /* 0x040fe200000006ff */
[----:B------:R-:W-:Y:S01]  /*4320*/  HFMA2 R214, -RZ, RZ, 0, 0 ;  /* 0x00000000ffd67431 */ /* 0x000fe200000001ff */
[----:B------:R-:W-:Y:S01]  /*4330*/  @P2 PRMT R219, R151, 0x7632, R219 ;  /* 0x0000763297db2816 */ /* 0x000fe200000000db */
[-C--:B------:R-:W-:Y:S01]  /*4340*/  FMUL.FTZ R151, R203, R200.reuse ;  /* 0x000000c8cb977220 */ /* 0x080fe20000410000 */
[----:B------:R-:W-:Y:S01]  /*4350*/  @P6 SHF.L.U32 R199, R199, 0x10, RZ ;  /* 0x00000010c7c76819 */ /* 0x000fe200000006ff */
[----:B------:R-:W-:Y:S01]  /*4360*/  FMUL.FTZ R220, R149, UR13 ;  /* 0x0000000d95dc7c20 */ /* 0x000fe20008410000 */
[C---:B------:R-:W-:Y:S01]  /*4370*/  @P5 SHF.L.U32 R210, R150.reuse, 0x10, RZ ;  /* 0x0000001096d25819 */ /* 0x040fe200000006ff */
[----:B------:R-:W-:Y:S01]  /*4380*/  FMUL.FTZ R151, R151, UR13 ;  /* 0x0000000d97977c20 */ /* 0x000fe20008410000 */
[----:B------:R-:W-:Y:S01]  /*4390*/  @P4 PRMT R217, R150, 0x7632, R217 ;  /* 0x0000763296d94816 */ /* 0x000fe200000000d9 */
[----:B------:R-:W-:Y:S01]  /*43a0*/  @P6 FMUL.FTZ R214, R220, R199 ;  /* 0x000000c7dcd66220 */ /* 0x000fe20000410000 */
[----:B------:R-:W-:Y:S01]  /*43b0*/  HFMA2 R199, -RZ, RZ, 0, 0 ;  /* 0x00000000ffc77431 */ /* 0x000fe200000001ff */
[----:B------:R-:W-:Y:S01]  /*43c0*/  @P5 SHF.L.U32 R212, R62, 0x10, RZ ;  /* 0x000000103ed45819 */ /* 0x000fe200000006ff */
[----:B------:R-:W-:Y:S01]  /*43d0*/  FMUL.FTZ R215, R202, R200 ;  /* 0x000000c8cad77220 */ /* 0x000fe20000410000 */
[----:B------:R-:W-:Y:S01]  /*43e0*/  @P5 FMUL.FTZ R199, R151, R210 ;  /* 0x000000d297c75220 */ /* 0x000fe20000410000 */
[-C--:B------:R-:W-:Y:S01]  /*43f0*/  FMUL.FTZ R210, R211, R200.reuse ;  /* 0x000000c8d3d27220 */ /* 0x080fe20000410000 */
[----:B------:R-:W-:Y:S01]  /*4400*/  FMUL.FTZ R200, R225, R200 ;  /* 0x000000c8e1c87220 */ /* 0x000fe20000410000 */
[----:B------:R-:W-:Y:S01]  /*4410*/  MOV R213, RZ ;  /* 0x000000ff00d57202 */ /* 0x000fe20000000f00 */
[----:B------:R-:W-:Y:S01]  /*4420*/  FMUL.FTZ R224, R215, UR13 ;  /* 0x0000000dd7e07c20 */ /* 0x000fe20008410000 */
[----:B------:R-:W-:Y:S01]  /*4430*/  @P6 SHF.L.U32 R150, R6, 0x10, RZ ;  /* 0x0000001006966819 */ /* 0x000fe200000006ff */
[----:B------:R-:W-:Y:S01]  /*4440*/  @P5 FMUL.FTZ R213, R151, R212 ;  /* 0x000000d497d55220 */ /* 0x000fe20000410000 */
[----:B------:R-:W-:Y:S01]  /*4450*/  @P4 SHF.L.U32 R217, R217, 0x10, RZ ;  /* 0x00000010d9d94819 */ /* 0x000fe200000006ff */
[----:B------:R-:W-:Y:S01]  /*4460*/  FMUL.FTZ R223, R210, UR13 ;  /* 0x0000000dd2df7c20 */ /* 0x000fe20008410000 */
[----:B------:R-:W-:Y:S01]  /*4470*/  @P4 SHF.L.U32 R151, R7, 0x10, RZ ;  /* 0x0000001007974819 */ /* 0x000fe200000006ff */
[----:B------:R-:W-:Y:S01]  /*4480*/  FMUL.FTZ R200, R200, UR13 ;  /* 0x0000000dc8c87c20 */ /* 0x000fe20008410000 */
[----:B------:R-:W-:Y:S01]  /*4490*/  @P3 SHF.L.U32 R212, R63, 0x10, RZ ;  /* 0x000000103fd43819 */ /* 0x000fe200000006ff */
[----:B------:R-:W-:Y:S01]  /*44a0*/  HFMA2 R216, -RZ, RZ, 0, 0 ;  /* 0x00000000ffd87431 */ /* 0x000fe200000001ff */
[----:B------:R-:W-:Y:S01]  /*44b0*/  @P2 SHF.L.U32 R221, R8, 0x10, RZ ;  /* 0x0000001008dd2819 */ /* 0x000fe200000006ff */
[----:B------:R-:W-:Y:S01]  /*44c0*/  @P4 FMUL.FTZ R216, R224, R217 ;  /* 0x000000d9e0d84220 */ /* 0x000fe20000410000 */
[----:B------:R-:W-:Y:S01]  /*44d0*/  @P2 SHF.L.U32 R219, R219, 0x10, RZ ;  /* 0x00000010dbdb2819 */ /* 0x000fe200000006ff */
[----:B------:R-:W-:Y:S01]  /*44e0*/  HFMA2 R215, -RZ, RZ, 0, 0 ;  /* 0x00000000ffd77431 */ /* 0x000fe200000001ff */
[----:B------:R-:W-:Y:S01]  /*44f0*/  MOV R149, RZ ;  /* 0x000000ff00957202 */ /* 0x000fe20000000f00 */
[----:B------:R-:W-:Y:S01]  /*4500*/  @P6 FMUL.FTZ R149, R220, R150 ;  /* 0x00000096dc956220 */ /* 0x000fe20000410000 */
[----:B------:R-:W-:Y:S01]  /*4510*/  MOV R150, RZ ;  /* 0x000000ff00967202 */ /* 0x000fe20000000f00 */
[----:B------:R-:W-:Y:S01]  /*4520*/  HFMA2 R220, -RZ, RZ, 0, 0 ;  /* 0x00000000ffdc7431 */ /* 0x000fe200000001ff */
[----:B------:R-:W-:Y:S01]  /*4530*/  MOV R217, RZ ;  /* 0x000000ff00d97202 */ /* 0x000fe20000000f00 */
[----:B------:R-:W-:Y:S01]  /*4540*/  @P4 FMUL.FTZ R150, R224, R151 ;  /* 0x00000097e0964220 */ /* 0x000fe20000410000 */
[----:B------:R-:W-:Y:S01]  /*4550*/  MOV R222, RZ ;  /* 0x000000ff00de7202 */ /* 0x000fe20000000f00 */
[C---:B------:R-:W-:Y:S01]  /*4560*/  @P3 FMUL.FTZ R217, R223.reuse, R212 ;  /* 0x000000d4dfd93220 */ /* 0x040fe20000410000 */
[C---:B------:R-:W-:Y:S01]  /*4570*/  @P2 FMUL.FTZ R222, R200.reuse, R221 ;  /* 0x000000ddc8de2220 */ /* 0x040fe20000410000 */
[----:B------:R-:W-:Y:S01]  /*4580*/  @P3 FMUL.FTZ R215, R223, R218 ;  /* 0x000000dadfd73220 */ /* 0x000fe20000410000 */
[----:B------:R-:W-:Y:S01]  /*4590*/  @P2 FMUL.FTZ R220, R200, R219 ;  /* 0x000000dbc8dc2220 */ /* 0x000fe20000410000 */
[----:B------:R-:W-:Y:S01]  /*45a0*/  FADD.FTZ R200, R120, R129 ;  /* 0x0000008178c87221 */ /* 0x000fe20000010000 */
[----:B------:R-:W-:Y:S01]  /*45b0*/  FADD.FTZ R210, R121, R130 ;  /* 0x0000008279d27221 */ /* 0x000fe20000010000 */
        /* <DEDUP_REMOVED lines=15> */
.L_x_707:
[-CC-:B------:R-:W-:Y:S01]  /*46b0*/  FFMA.FTZ R153, R157, R202.reuse, R201.reuse ;  /* 0x000000ca9d997223 */ /* 0x180fe200000100c9 */
[----:B------:R-:W-:Y:S01]  /*46c0*/  LOP3.LUT P2, RZ, R204, 0xff, RZ, 0xc0, !PT ;  /* 0x000000ffccff7812 */ /* 0x000fe2000784c0ff */
[-CC-:B0-----:R-:W-:Y:S01]  /*46d0*/  FFMA.FTZ R154, R166, R202.reuse, R201.reuse ;  /* 0x000000caa69a7223 */ /* 0x181fe200000100c9 */
[----:B------:R-:W-:Y:S01]  /*46e0*/  LOP3.LUT P3, RZ, R204, 0xff00, RZ, 0xc0, !PT ;  /* 0x0000ff00ccff7812 */ /* 0x000fe2000786c0ff */
[----:B------:R-:W-:Y:S01]  /*46f0*/  FFMA.FTZ R203, R159, R202, R201 ;  /* 0x000000ca9fcb7223 */ /* 0x000fe200000100c9 */
[----:B------:R-:W-:Y:S01]  /*4700*/  FADD.FTZ R152, R158, -R153 ;  /* 0x800000999e987221 */ /* 0x000fe20000010000 */
[----:B------:R-:W-:Y:S01]  /*4710*/  LOP3.LUT P4, RZ, R204, 0xff0000, RZ, 0xc0, !PT ;  /* 0x00ff0000ccff7812 */ /* 0x000fe2000788c0ff */
[----:B------:R-:W-:Y:S01]  /*4720*/  FADD.FTZ R212, R165, -R154 ;  /* 0x8000009aa5d47221 */ /* 0x000fe20000010000 */
[----:B------:R-:W-:Y:S01]  /*4730*/  FADD.FTZ R214, R160, -R203 ;  /* 0x800000cba0d67221 */ /* 0x000fe20000010000 */
[C---:B------:R-:W-:Y:S01]  /*4740*/  FMUL.FTZ R153, R199.reuse, R152 ;  /* 0x00000098c7997220 */ /* 0x040fe20000410000 */
[--C-:B------:R-:W-:Y:S01]  /*4750*/  FFMA.FTZ R216, R168, R202, R201.reuse ;  /* 0x000000caa8d87223 */ /* 0x100fe200000100c9 */
[C---:B------:R-:W-:Y:S01]  /*4760*/  FMUL.FTZ R203, R199.reuse, R212 ;  /* 0x000000d4c7cb7220 */ /* 0x040fe20000410000 */
[----:B------:R-:W-:Y:S01]  /*4770*/  FMUL.FTZ R217, R199, R214 ;  /* 0x000000d6c7d97220 */ /* 0x000fe20000410000 */
[----:B------:R-:W-:Y:S01]  /*4780*/  FMUL.FTZ R152, R200, R153 ;  /* 0x00000099c8987220 */ /* 0x000fe20000410000 */
[C---:B-----5:R-:W-:Y:S01]  /*4790*/  @P2 SHF.L.U32 R153, R148.reuse, 0x10, RZ ;  /* 0x0000001094992819 */ /* 0x060fe200000006ff */
[-C--:B------:R-:W-:Y:S01]  /*47a0*/  FFMA.FTZ R219, R161, R202.reuse, R201 ;  /* 0x000000caa1db7223 */ /* 0x080fe200000100c9 */
[----:B------:R-:W-:Y:S01]  /*47b0*/  @P3 PRMT R213, R148, 0x7632, R213 ;  /* 0x0000763294d53816 */ /* 0x000fe200000000d5 */
[C---:B------:R-:W-:Y:S01]  /*47c0*/  FMUL.FTZ R148, R200.reuse, R203 ;  /* 0x000000cbc8947220 */ /* 0x040fe20000410000 */
[----:B------:R-:W-:Y:S01]  /*47d0*/  FMUL.FTZ R203, R200, R217 ;  /* 0x000000d9c8cb7220 */ /* 0x000fe20000410000 */
[----:B------:R-:W-:Y:S01]  /*47e0*/  @P4 SHF.L.U32 R212, R149, 0x10, RZ ;  /* 0x0000001095d44819 */ /* 0x000fe200000006ff */
[----:B------:R-:W-:Y:S01]  /*47f0*/  FMUL.FTZ R210, R152, UR13 ;  /* 0x0000000d98d27c20 */ /* 0x000fe20008410000 */
[----:B------:R-:W-:Y:S01]  /*4800*/  @P4 SHF.L.U32 R214, R61, 0x10, RZ ;  /* 0x000000103dd64819 */ /* 0x000fe200000006ff */
[----:B------:R-:W-:Y:S01]  /*4810*/  FMUL.FTZ R203, R203, UR13 ;  /* 0x0000000dcbcb7c20 */ /* 0x000fe20008410000 */
[-CC-:B------:R-:W-:Y:S01]  /*4820*/  FFMA.FTZ R218, R170, R202.reuse, R201.reuse ;  /* 0x000000caaada7223 */ /* 0x180fe200000100c9 */
[-CC-:B------:R-:W-:Y:S01]  /*4830*/  FFMA.FTZ R221, R163, R202.reuse, R201.reuse ;  /* 0x000000caa3dd7223 */ /* 0x180fe200000100c9 */
[----:B------:R-:W-:Y:S01]  /*4840*/  FFMA.FTZ R220, R172, R202, R201 ;  /* 0x000000caacdc7223 */ /* 0x000fe200000100c9 */
[----:B------:R-:W-:Y:S01]  /*4850*/  LOP3.LUT P6, RZ, R204, 0xff000000, RZ, 0xc0, !PT ;  /* 0xff000000ccff7812 */ /* 0x000fe200078cc0ff */
[----:B------:R-:W-:Y:S01]  /*4860*/  HFMA2 R201, -RZ, RZ, 0, 0 ;  /* 0x00000000ffc97431 */ /* 0x000fe200000001ff */
[----:B------:R-:W-:Y:S01]  /*4870*/  MOV R154, RZ ;  /* 0x000000ff009a7202 */ /* 0x000fe20000000f00 */
[-C--:B------:R-:W-:Y:S01]  /*4880*/  @P4 FMUL.FTZ R201, R212, R203.reuse ;  /* 0x000000cbd4c94220 */ /* 0x080fe20000410000 */
[----:B------:R-:W-:Y:S01]  /*4890*/  @P2 SHF.L.U32 R211, R60, 0x10, RZ ;  /* 0x000000103cd32819 */ /* 0x000fe200000006ff */
[----:B------:R-:W-:Y:S01]  /*48a0*/  @P4 FMUL.FTZ R154, R214, R203 ;  /* 0x000000cbd69a4220 */ /* 0x000fe20000410000 */
[----:B------:R-:W-:Y:S01]  /*48b0*/  HFMA2 R155, -RZ, RZ, 0, 0 ;  /* 0x00000000ff9b7431 */ /* 0x000fe200000001ff */
[----:B------:R-:W-:Y:S01]  /*48c0*/  @P3 SHF.L.U32 R215, R5, 0x10, RZ ;  /* 0x0000001005d73819 */ /* 0x000fe200000006ff */
[----:B------:R-:W-:Y:S01]  /*48d0*/  @P2 FMUL.FTZ R155, R153, R210 ;  /* 0x000000d2999b2220 */ /* 0x000fe20000410000 */
[----:B------:R-:W-:Y:S01]  /*48e0*/  @P3 SHF.L.U32 R213, R213, 0x10, RZ ;  /* 0x00000010d5d53819 */ /* 0x000fe200000006ff */
[----:B------:R-:W-:Y:S01]  /*48f0*/  FMUL.FTZ R148, R148, UR13 ;  /* 0x0000000d94947c20 */ /* 0x000fe20008410000 */
[----:B------:R-:W-:-:S02]  /*4900*/  LOP3.LUT P4, RZ, R205, 0xff00, RZ, 0xc0, !PT ;  /* 0x0000ff00cdff7812 */ /* 0x000fc4000788c0ff */
[----:B------:R-:W-:Y:S02]  /*4910*/  CS2R R152, SRZ ;  /* 0x0000000000987805 */ /* 0x000fe4000001ff00 */
[----:B------:R-:W-:Y:S01]  /*4920*/  LOP3.LUT P5, RZ, R205, 0xff, RZ, 0xc0, !PT ;  /* 0x000000ffcdff7812 */ /* 0x000fe200078ac0ff */
[----:B------:R-:W-:Y:S01]  /*4930*/  FADD.FTZ R216, R167, -R216 ;  /* 0x800000d8a7d87221 */ /* 0x000fe20000010000 */
[----:B------:R-:W-:Y:S01]  /*4940*/  MOV R202, RZ ;  /* 0x000000ff00ca7202 */ /* 0x000fe20000000f00 */
[----:B------:R-:W-:Y:S01]  /*4950*/  @P2 FMUL.FTZ R153, R211, R210 ;  /* 0x000000d2d3992220 */ /* 0x000fe20000410000 */
[-C--:B------:R-:W-:Y:S01]  /*4960*/  @P3 FMUL.FTZ R202, R213, R148.reuse ;  /* 0x00000094d5ca3220 */ /* 0x080fe20000410000 */
[----:B------:R-:W-:Y:S01]  /*4970*/  @P3 FMUL.FTZ R152, R215, R148 ;  /* 0x00000094d7983220 */ /* 0x000fe20000410000 */
[----:B------:R-:W-:Y:S01]  /*4980*/  ISETP.GE.U32.AND P2, PT, R204, RZ, PT ;  /* 0x000000ffcc00720c */ /* 0x000fe20003f46070 */
[----:B------:R-:W-:Y:S01]  /*4990*/  FADD.FTZ R148, R162, -R219 ;  /* 0x800000dba2947221 */ /* 0x000fe20000010000 */
[----:B------:R-:W-:Y:S01]  /*49a0*/  FADD.FTZ R218, R169, -R218 ;  /* 0x800000daa9da7221 */ /* 0x000fe20000010000 */
[----:B------:R-:W-:Y:S01]  /*49b0*/  FMUL.FTZ R203, R199, R216 ;  /* 0x000000d8c7cb7220 */ /* 0x000fe20000410000 */
[----:B------:R-:W-:Y:S01]  /*49c0*/  FADD.FTZ R210, R164, -R221 ;  /* 0x800000dda4d27221 */ /* 0x000fe20000010000 */
[----:B------:R-:W-:Y:S01]  /*49d0*/  ISETP.GE.U32.AND.EX P2, PT, R205, 0x1000000, PT, P2 ;  /* 0x01000000cd00780c */ /* 0x000fe20003f46120 */
[----:B------:R-:W-:Y:S01]  /*49e0*/  FADD.FTZ R220, R171, -R220 ;  /* 0x800000dcabdc7221 */ /* 0x000fe20000010000 */
[----:B------:R-:W-:Y:S01]  /*49f0*/  LOP3.LUT P3, RZ, R205, 0xff0000, RZ, 0xc0, !PT ;  /* 0x00ff0000cdff7812 */ /* 0x000fe2000786c0ff */
[C---:B------:R-:W-:Y:S01]  /*4a00*/  FMUL.FTZ R211, R199.reuse, R148 ;  /* 0x00000094c7d37220 */ /* 0x040fe20000410000 */
[----:B------:R-:W-:Y:S01]  /*4a10*/  FMUL.FTZ R215, R199, R218 ;  /* 0x000000dac7d77220 */ /* 0x000fe20000410000 */
[----:B------:R-:W-:Y:S01]  /*4a20*/  @P6 PRMT R149, R149, 0x7632, R149 ;  /* 0x0000763295956816 */ /* 0x000fe20000000095 */
[----:B------:R-:W-:Y:S01]  /*4a30*/  FMUL.FTZ R148, R200, R203 ;  /* 0x000000cbc8947220 */ /* 0x000fe20000410000 */
[C---:B------:R-:W-:Y:S01]  /*4a40*/  FMUL.FTZ R217, R199.reuse, R210 ;  /* 0x000000d2c7d97220 */ /* 0x040fe20000410000 */
[----:B------:R-:W-:Y:S01]  /*4a50*/  FMUL.FTZ R219, R199, R220 ;  /* 0x000000dcc7db7220 */ /* 0x000fe20000410000 */
[----:B------:R-:W-:Y:S01]  /*4a60*/  @P4 PRMT R212, R150, 0x7632, R212 ;  /* 0x0000763296d44816 */ /* 0x000fe200000000d4 */
[----:B------:R-:W-:Y:S01]  /*4a70*/  FMUL.FTZ R199, R200, R215 ;  /* 0x000000d7c8c77220 */ /* 0x000fe20000410000 */
[----:B------:R-:W-:Y:S01]  /*4a80*/  @P5 SHF.L.U32 R213, R150, 0x10, RZ ;  /* 0x0000001096d55819 */ /* 0x000fe200000006ff */
[----:B------:R-:W-:Y:S01]  /*4a90*/  FMUL.FTZ R150, R200, R211 ;  /* 0x000000d3c8967220 */ /* 0x000fe20000410000 */
[----:B------:R-:W-:Y:S01]  /*4aa0*/  @P6 SHF.L.U32 R149, R149, 0x10, RZ ;  /* 0x0000001095956819 */ /* 0x000fe200000006ff */
[----:B------:R-:W-:Y:S01]  /*4ab0*/  FMUL.FTZ R210, R148, UR13 ;  /* 0x0000000d94d27c20 */ /* 0x000fe20008410000 */
[----:B------:R-:W-:Y:S01]  /*4ac0*/  FMUL.FTZ R203, R200, R217 ;  /* 0x000000d9c8cb7220 */ /* 0x000fe20000410000 */
[----:B------:R-:W-:Y:S01]  /*4ad0*/  @P6 SHF.L.U32 R211, R6, 0x10, RZ ;  /* 0x0000001006d36819 */ /* 0x000fe200000006ff */
[----:B------:R-:W-:Y:S01]  /*4ae0*/  HFMA2 R214, -RZ, RZ, 0, 0 ;  /* 0x00000000ffd67431 */ /* 0x000fe200000001ff */
[----:B------:R-:W-:Y:S01]  /*4af0*/  @P4 SHF.L.U32 R217, R212, 0x10, RZ ;  /* 0x00000010d4d94819 */ /* 0x000fe200000006ff */
[----:B------:R-:W-:Y:S01]  /*4b00*/  FMUL.FTZ R212, R199, UR13 ;  /* 0x0000000dc7d47c20 */ /* 0x000fe20008410000 */
[----:B------:R-:W-:Y:S01]  /*4b10*/  @P5 SHF.L.U32 R215, R62, 0x10, RZ ;  /* 0x000000103ed75819 */ /* 0x000fe200000006ff */
[-C--:B------:R-:W-:Y:S01]  /*4b20*/  @P6 FMUL.FTZ R214, R149, R210.reuse ;  /* 0x000000d295d66220 */ /* 0x080fe20000410000 */
[----:B------:R-:W-:Y:S01]  /*4b30*/  FMUL.FTZ R150, R150, UR13 ;  /* 0x0000000d96967c20 */ /* 0x000fe20008410000 */
[----:B------:R-:W-:Y:S01]  /*4b40*/  FMUL.FTZ R200, R200, R219 ;  /* 0x000000dbc8c87220 */ /* 0x000fe20000410000 */
[----:B------:R-:W-:Y:S01]  /*4b50*/  CS2R R148, SRZ ;  /* 0x0000000000947805 */ /* 0x000fe2000001ff00 */
[----:B------:R-:W-:Y:S01]  /*4b60*/  HFMA2 R216, -RZ, RZ, 0, 0 ;  /* 0x00000000ffd87431 */ /* 0x000fe200000001ff */
[----:B------:R-:W-:Y:S01]  /*4b70*/  @P2 PRMT R221, R151, 0x7632, R221 ;  /* 0x0000763297dd2816 */ /* 0x000fe200000000dd */
[----:B------:R-:W-:Y:S01]  /*4b80*/  @P6 FMUL.FTZ R149, R211, R210 ;  /* 0x000000d2d3956220 */ /* 0x000fe20000410000 */
[----:B------:R-:W-:Y:S01]  /*4b90*/  @P4 FMUL.FTZ R216, R217, R212 ;  /* 0x000000d4d9d84220 */ /* 0x000fe20000410000 */
[-C--:B------:R-:W-:Y:S01]  /*4ba0*/  @P5 FMUL.FTZ R148, R215, R150.reuse ;  /* 0x00000096d7945220 */ /* 0x080fe20000410000 */
[----:B------:R-:W-:Y:S01]  /*4bb0*/  @P3 SHF.L.U32 R210, R63, 0x10, RZ ;  /* 0x000000103fd23819 */ /* 0x000fe200000006ff */
[----:B------:R-:W-:Y:S01]  /*4bc0*/  FMUL.FTZ R203, R203, UR13 ;  /* 0x0000000dcbcb7c20 */ /* 0x000fe20008410000 */
[----:B------:R-:W-:Y:S01]  /*4bd0*/  @P2 SHF.L.U32 R217, R8, 0x10, RZ ;  /* 0x0000001008d92819 */ /* 0x000fe200000006ff */
[----:B------:R-:W-:Y:S01]  /*4be0*/  FMUL.FTZ R200, R200, UR13 ;  /* 0x0000000dc8c87c20 */ /* 0x000fe20008410000 */
[----:B------:R-:W-:Y:S01]  /*4bf0*/  @P3 SHF.L.U32 R220, R151, 0x10, RZ ;  /* 0x0000001097dc3819 */ /* 0x000fe200000006ff */
[----:B------:R-:W-:Y:S01]  /*4c00*/  HFMA2 R211, -RZ, RZ, 0, 0 ;  /* 0x00000000ffd37431 */ /* 0x000fe200000001ff */
[----:B------:R-:W-:Y:S01]  /*4c10*/  @P4 SHF.L.U32 R215, R7, 0x10, RZ ;  /* 0x0000001007d74819 */ /* 0x000fe200000006ff */
[----:B------:R-:W-:Y:S01]  /*4c20*/  HFMA2 R218, -RZ, RZ, 0, 0 ;  /* 0x00000000ffda7431 */ /* 0x000fe200000001ff */
[----:B------:R-:W-:Y:S01]  /*4c30*/  MOV R151, RZ ;  /* 0x000000ff00977202 */ /* 0x000fe20000000f00 */
[----:B------:R-:W-:Y:S01]  /*4c40*/  @P5 FMUL.FTZ R151, R213, R150 ;  /* 0x00000096d5975220 */ /* 0x000fe20000410000 */
[----:B------:R-:W-:Y:S01]  /*4c50*/  @P2 SHF.L.U32 R221, R221, 0x10, RZ ;  /* 0x00000010dddd2819 */ /* 0x000fe200000006ff */
[-C--:B------:R-:W-:Y:S01]  /*4c60*/  @P3 FMUL.FTZ R211, R220, R203.reuse ;  /* 0x000000cbdcd33220 */ /* 0x080fe20000410000 */
[----:B------:R-:W-:Y:S01]  /*4c70*/  MOV R150, RZ ;  /* 0x000000ff00967202 */ /* 0x000fe20000000f00 */
[----:B------:R-:W-:Y:S01]  /*4c80*/  @P3 FMUL.FTZ R150, R210, R203 ;  /* 0x000000cbd2963220 */ /* 0x000fe20000410000 */
[----:B------:R-:W-:Y:S01]  /*4c90*/  MOV R213, RZ ;  /* 0x000000ff00d57202 */ /* 0x000fe20000000f00 */
[----:B------:R-:W-:Y:S01]  /*4ca0*/  @P2 FMUL.FTZ R213, R217, R200 ;  /* 0x000000c8d9d52220 */ /* 0x000fe20000410000 */
[----:B------:R-:W-:Y:S01]  /*4cb0*/  MOV R199, RZ ;  /* 0x000000ff00c77202 */ /* 0x000fe20000000f00 */
[----:B------:R-:W-:Y:S01]  /*4cc0*/  @P4 FMUL.FTZ R199, R215, R212 ;  /* 0x000000d4d7c74220 */ /* 0x000fe20000410000 */
[----:B------:R-:W-:Y:S01]  /*4cd0*/  @P2 FMUL.FTZ R218, R221, R200 ;  /* 0x000000c8ddda2220 */ /* 0x000fe20000410000 */
[----:B------:R-:W-:Y:S01]  /*4ce0*/  FADD.FTZ R124, R124, R151 ;  /* 0x000000977c7c7221 */ /* 0x000fe20000010000 */
        /* <DEDUP_REMOVED lines=11> */
.L_x_708:
        /* <DEDUP_REMOVED lines=11> */
.L_x_697:
[----:B------:R-:W-:-:S04]  /*4e50*/  UISETP.NE.U32.AND UP0, UPT, UR14, URZ, UPT ;  /* 0x000000ff0e00728c */ /* 0x000fc8000bf05070 */
[----:B------:R-:W-:-:S09]  /*4e60*/  UISETP.NE.AND.EX UP0, UPT, UR15, URZ, UPT, UP0 ;  /* 0x000000ff0f00728c */ /* 0x000fd2000bf05300 */
[----:B------:R-:W-:Y:S05]  /*4e70*/  BRA.U UP0, `(.L_x_709) ;  /* 0x0000001900207547 */ /* 0x000fea000b800000 */
[----:B------:R-:W-:Y:S04]  /*4e80*/  BSSY.RECONVERGENT B2, `(.L_x_710) ;  /* 0x0000081000027945 */ /* 0x000fe80003800200 */
[----:B------:R-:W-:Y:S05]  /*4e90*/  @!P5 BRA `(.L_x_711) ;  /* 0x0000000400fcd947 */ /* 0x000fea0003800000 */
[----:B------:R-:W1:Y:S02]  /*4ea0*/  LDC.64 R148, c[0x0][0x390] ;  /* 0x0000e400ff947b82 */ /* 0x000e640000000a00 */
[----:B-1----:R-:W-:-:S06]  /*4eb0*/  IMAD.WIDE.U32 R148, R198, 0x10, R148 ;  /* 0x00000010c6947825 */ /* 0x002fcc00078e0094 */
[----:B------:R-:W2:Y:S01]  /*4ec0*/  LDG.E.128 R148, desc[UR6][R148.64] ;  /* 0x0000000694947981 */ /* 0x000ea2000c1e1d00 */
[-C--:B0-----:R-:W-:Y:S01]  /*4ed0*/  FFMA.FTZ R154, R197, R202.reuse, R201 ;  /* 0x000000cac59a7223 */ /* 0x081fe200000100c9 */
[----:B------:R-:W-:Y:S01]  /*4ee0*/  PRMT R153, R132, 0x7632, R153 ;  /* 0x0000763284997816 */ /* 0x000fe20000000099 */
[-CC-:B------:R-:W-:Y:S01]  /*4ef0*/  FFMA.FTZ R203, R196, R202.reuse, R201.reuse ;  /* 0x000000cac4cb7223 */ /* 0x180fe200000100c9 */
[----:B------:R-:W-:Y:S01]  /*4f00*/  LOP3.LUT P2, RZ, R208, 0xff00, RZ, 0xc0, !PT ;  /* 0x0000ff00d0ff7812 */ /* 0x000fe2000784c0ff */
[----:B------:R-:W-:Y:S01]  /*4f10*/  FADD.FTZ R155, R195, -R154 ;  /* 0x8000009ac39b7221 */ /* 0x000fe20000010000 */
[----:B------:R-:W-:Y:S01]  /*4f20*/  SHF.L.U32 R154, R153, 0x10, RZ ;  /* 0x00000010999a7819 */ /* 0x000fe200000006ff */
[-C--:B------:R-:W-:Y:S01]  /*4f30*/  FFMA.FTZ R212, R193, R202.reuse, R201 ;  /* 0x000000cac1d47223 */ /* 0x080fe200000100c9 */
[----:B------:R-:W-:Y:S01]  /*4f40*/  FADD.FTZ R203, R194, -R203 ;  /* 0x800000cbc2cb7221 */ /* 0x000fe20000010000 */
[----:B------:R-:W-:Y:S01]  /*4f50*/  SHF.L.U32 R210, R133, 0x10, RZ ;  /* 0x0000001085d27819 */ /* 0x000fe200000006ff */
[----:B------:R-:W-:Y:S01]  /*4f60*/  FFMA.FTZ R215, R192, R202, R201 ;  /* 0x000000cac0d77223 */ /* 0x000fe200000100c9 */
[----:B------:R-:W-:Y:S01]  /*4f70*/  FADD.FTZ R213, R191, -R212 ;  /* 0x800000d4bfd57221 */ /* 0x000fe20000010000 */
[--C-:B------:R-:W-:Y:S01]  /*4f80*/  FFMA.FTZ R211, R199, R203, R154.reuse ;  /* 0x000000cbc7d37223 */ /* 0x100fe2000001009a */
[----:B------:R-:W-:Y:S01]  /*4f90*/  LOP3.LUT P6, RZ, R208, 0xff000000, RZ, 0xc0, !PT ;  /* 0xff000000d0ff7812 */ /* 0x000fe200078cc0ff */
[----:B------:R-:W-:Y:S01]  /*4fa0*/  FADD.FTZ R215, R190, -R215 ;  /* 0x800000d7bed77221 */ /* 0x000fe20000010000 */
[----:B------:R-:W-:Y:S01]  /*4fb0*/  PRMT R154, R133, 0x7632, R154 ;  /* 0x00007632859a7816 */ /* 0x000fe2000000009a */
[----:B------:R-:W-:Y:S01]  /*4fc0*/  FFMA.FTZ R213, R199, R213, R210 ;  /* 0x000000d5c7d57223 */ /* 0x000fe200000100d2 */
[----:B------:R-:W-:Y:S01]  /*4fd0*/  LOP3.LUT P1, RZ, R208, 0xff, RZ, 0xc0, !PT ;  /* 0x000000ffd0ff7812 */ /* 0x000fe2000782c0ff */
[-C--:B------:R-:W-:Y:S01]  /*4fe0*/  FMUL.FTZ R211, R211, R200.reuse ;  /* 0x000000c8d3d37220 */ /* 0x080fe20000410000 */
[----:B------:R-:W-:Y:S01]  /*4ff0*/  SHF.L.U32 R152, R132, 0x10, RZ ;  /* 0x0000001084987819 */ /* 0x000fe200000006ff */
[----:B------:R-:W-:Y:S01]  /*5000*/  FMUL.FTZ R213, R213, R200 ;  /* 0x000000c8d5d57220 */ /* 0x000fe20000410000 */
[----:B------:R-:W-:Y:S01]  /*5010*/  SHF.L.U32 R210, R154, 0x10, RZ ;  /* 0x000000109ad27819 */ /* 0x000fe200000006ff */
[----:B------:R-:W-:Y:S01]  /*5020*/  FMUL.FTZ R217, R211, UR13 ;  /* 0x0000000dd3d97c20 */ /* 0x000fe20008410000 */
[----:B------:R-:W-:Y:S01]  /*5030*/  LOP3.LUT P5, RZ, R208, 0xff0000, RZ, 0xc0, !PT ;  /* 0x00ff0000d0ff7812 */ /* 0x000fe200078ac0ff */
[----:B------:R-:W-:Y:S01]  /*5040*/  FFMA.FTZ R155, R199, R155, R152 ;  /* 0x0000009bc79b7223 */ /* 0x000fe20000010098 */
[----:B------:R-:W-:-:S02]  /*5050*/  @P2 SHF.L.U32 R214, R21, 0x10, RZ ;  /* 0x0000001015d62819 */ /* 0x000fc400000006ff */
[----:B------:R-:W-:Y:S01]  /*5060*/  CS2R R152, SRZ ;  /* 0x0000000000987805 */ /* 0x000fe2000001ff00 */
[----:B------:R-:W-:Y:S01]  /*5070*/  FFMA.FTZ R215, R199, R215, R210 ;  /* 0x000000d7c7d77223 */ /* 0x000fe200000100d2 */
[-C--:B------:R-:W-:Y:S01]  /*5080*/  FMUL.FTZ R155, R155, R200.reuse ;  /* 0x000000c89b9b7220 */ /* 0x080fe20000410000 */
[----:B------:R-:W-:Y:S01]  /*5090*/  @P6 SHF.L.U32 R218, R22, 0x10, RZ ;  /* 0x0000001016da6819 */ /* 0x000fe200000006ff */
[----:B------:R-:W-:Y:S01]  /*50a0*/  @P2 FMUL.FTZ R153, R214, R217 ;  /* 0x000000d9d6992220 */ /* 0x000fe20000410000 */
[----:B------:R-:W-:Y:S01]  /*50b0*/  FMUL.FTZ R215, R215, R200 ;  /* 0x000000c8d7d77220 */ /* 0x000fe20000410000 */
[----:B------:R-:W-:Y:S01]  /*50c0*/  @P1 SHF.L.U32 R212, R44, 0x10, RZ ;  /* 0x000000102cd41819 */ /* 0x000fe200000006ff */
[----:B------:R-:W-:Y:S01]  /*50d0*/  FMUL.FTZ R155, R155, UR13 ;  /* 0x0000000d9b9b7c20 */ /* 0x000fe20008410000 */
[----:B------:R-:W-:Y:S02]  /*50e0*/  HFMA2 R203, -RZ, RZ, 0, 0 ;  /* 0x00000000ffcb7431 */ /* 0x000fe400000001ff */
[----:B------:R-:W-:Y:S01]  /*50f0*/  FMUL.FTZ R215, R215, UR13 ;  /* 0x0000000dd7d77c20 */ /* 0x000fe20008410000 */
[----:B------:R-:W-:Y:S01]  /*5100*/  FMUL.FTZ R216, R213, UR13 ;  /* 0x0000000dd5d87c20 */ /* 0x000fe20008410000 */
[----:B------:R-:W-:Y:S01]  /*5110*/  @P1 FMUL.FTZ R152, R212, R155 ;  /* 0x0000009bd4981220 */ /* 0x000fe20000410000 */
[----:B------:R-:W-:-:S02]  /*5120*/  MOV R212, RZ ;  /* 0x000000ff00d47202 */ /* 0x000fc40000000f00 */
[----:B------:R-:W-:Y:S02]  /*5130*/  CS2R R210, SRZ ;  /* 0x0000000000d27805 */ /* 0x000fe4000001ff00 */
[----:B------:R-:W-:Y:S01]  /*5140*/  @P5 SHF.L.U32 R219, R45, 0x10, RZ ;  /* 0x000000102ddb5819 */ /* 0x000fe200000006ff */
[----:B------:R-:W-:Y:S01]  /*5150*/  FFMA.FTZ R221, R184, R202, R201 ;  /* 0x000000cab8dd7223 */ /* 0x000fe200000100c9 */
[----:B------:R-:W-:Y:S02]  /*5160*/  PRMT R213, R135, 0x7632, R213 ;  /* 0x0000763287d57816 */ /* 0x000fe400000000d5 */
[----:B------:R-:W-:Y:S01]  /*5170*/  MOV R223, RZ ;  /* 0x000000ff00df7202 */ /* 0x000fe20000000f00 */
[----:B------:R-:W-:Y:S01]  /*5180*/  FADD.FTZ R221, R182, -R221 ;  /* 0x800000ddb6dd7221 */ /* 0x000fe20000010000 */
[----:B------:R-:W-:Y:S02]  /*5190*/  F2FP.BF16.F32.PACK_AB R152, R153, R152 ;  /* 0x000000989998723e */ /* 0x000fe400000010ff */
[----:B--2---:R-:W-:-:S02]  /*51a0*/  @P6 PRMT R214, R149, 0x7632, R214 ;  /* 0x0000763295d66816 */ /* 0x004fc400000000d6 */
[C---:B------:R-:W-:Y:S02]  /*51b0*/  @P1 SHF.L.U32 R154, R148.reuse, 0x10, RZ ;  /* 0x00000010949a1819 */ /* 0x040fe400000006ff */
[----:B------:R-:W-:Y:S02]  /*51c0*/  @P2 PRMT R148, R148, 0x7632, R148 ;  /* 0x0000763294942816 */ /* 0x000fe40000000094 */
[----:B------:R-:W-:Y:S01]  /*51d0*/  @P6 SHF.L.U32 R214, R214, 0x10, RZ ;  /* 0x00000010d6d66819 */ /* 0x000fe200000006ff */
[----:B------:R-:W-:Y:S01]  /*51e0*/  @P1 FMUL.FTZ R203, R155, R154 ;  /* 0x0000009a9bcb1220 */ /* 0x000fe20000410000 */
[----:B------:R-:W-:Y:S02]  /*51f0*/  @P2 SHF.L.U32 R148, R148, 0x10, RZ ;  /* 0x0000001094942819 */ /* 0x000fe400000006ff */
[----:B------:R-:W-:Y:S02]  /*5200*/  CS2R R154, SRZ ;  /* 0x00000000009a7805 */ /* 0x000fe4000001ff00 */
[----:B------:R-:W-:Y:S01]  /*5210*/  @P5 SHF.L.U32 R149, R149, 0x10, RZ ;  /* 0x0000001095955819 */ /* 0x000fe200000006ff */
[----:B------:R-:W-:Y:S01]  /*5220*/  @P6 FMUL.FTZ R212, R215, R214 ;  /* 0x000000d6d7d46220 */ /* 0x000fe20000410000 */
[--C-:B------:R-:W-:Y:S01]  /*5230*/  FFMA.FTZ R214, R189, R202, R201.reuse ;  /* 0x000000cabdd67223 */ /* 0x100fe200000100c9 */
[----:B------:R-:W-:Y:S01]  /*5240*/  @P6 FMUL.FTZ R155, R218, R215 ;  /* 0x000000d7da9b6220 */ /* 0x000fe20000410000 */
[----:B------:R-:W-:Y:S01]  /*5250*/  @P2 FMUL.FTZ R210, R217, R148 ;  /* 0x00000094d9d22220 */ /* 0x000fe20000410000 */
[----:B------:R-:W-:Y:S01]  /*5260*/  @P5 FMUL.FTZ R211, R216, R149 ;  /* 0x00000095d8d35220 */ /* 0x000fe20000410000 */
[----:B------:R-:W-:Y:S01]  /*5270*/  FFMA.FTZ R218, R185, R202, R201 ;  /* 0x000000cab9da7223 */ /* 0x000fe200000100c9 */
[C---:B------:R-:W-:Y:S01]  /*5280*/  SHF.L.U32 R148, R134.reuse, 0x10, RZ ;  /* 0x0000001086947819 */ /* 0x040fe200000006ff */
[----:B------:R-:W-:Y:S01]  /*5290*/  FADD.FTZ R215, R187, -R214 ;  /* 0x800000d6bbd77221 */ /* 0x000fe20000010000 */
[----:B------:R-:W-:Y:S01]  /*52a0*/  PRMT R149, R134, 0x7632, R149 ;  /* 0x0000763286957816 */ /* 0x000fe20000000095 */
[----:B------:R-:W-:Y:S01]  /*52b0*/  @P5 FMUL.FTZ R154, R219, R216 ;  /* 0x000000d8db9a5220 */ /* 0x000fe20000410000 */
[----:B------:R-:W-:Y:S01]  /*52c0*/  ISETP.GE.U32.AND P1, PT, R208, RZ, PT ;  /* 0x000000ffd000720c */ /* 0x000fe20003f26070 */
[----:B------:R-:W-:Y:S01]  /*52d0*/  FADD.FTZ R219, R183, -R218 ;  /* 0x800000dab7db7221 */ /* 0x000fe20000010000 */
[----:B------:R-:W-:Y:S01]  /*52e0*/  SHF.L.U32 R218, R213, 0x10, RZ ;  /* 0x00000010d5da7819 */ /* 0x000fe200000006ff */
[----:B------:R-:W-:Y:S01]  /*52f0*/  FFMA.FTZ R217, R188, R202, R201 ;  /* 0x000000cabcd97223 */ /* 0x000fe200000100c9 */
[----:B------:R-:W-:Y:S01]  /*5300*/  SHF.L.U32 R214, R149, 0x10, RZ ;  /* 0x0000001095d67819 */ /* 0x000fe200000006ff */
[----:B------:R-:W-:Y:S01]  /*5310*/  FFMA.FTZ R213, R199, R215, R148 ;  /* 0x000000d7c7d57223 */ /* 0x000fe20000010094 */
[C---:B------:R-:W-:Y:S01]  /*5320*/  LOP3.LUT P6, RZ, R209.reuse, 0xff, RZ, 0xc0, !PT ;  /* 0x000000ffd1ff7812 */ /* 0x040fe200078cc0ff */
[----:B------:R-:W0:Y:S01]  /*5330*/  LDC.64 R148, c[0x0][0x468] ;  /* 0x00011a00ff947b82 */ /* 0x000e220000000a00 */
[C---:B------:R-:W-:Y:S01]  /*5340*/  LOP3.LUT P5, RZ, R209.reuse, 0xff00, RZ, 0xc0, !PT ;  /* 0x0000ff00d1ff7812 */ /* 0x040fe200078ac0ff */
[----:B------:R-:W-:Y:S01]  /*5350*/  FADD.FTZ R217, R186, -R217 ;  /* 0x800000d9bad97221 */ /* 0x000fe20000010000 */
[----:B------:R-:W-:Y:S01]  /*5360*/  LOP3.LUT P2, RZ, R209, 0xff0000, RZ, 0xc0, !PT ;  /* 0x00ff0000d1ff7812 */ /* 0x000fe2000784c0ff */
[----:B------:R-:W-:Y:S01]  /*5370*/  FFMA.FTZ R221, R199, R221, R218 ;  /* 0x000000ddc7dd7223 */ /* 0x000fe200000100da */
[----:B------:R-:W-:Y:S01]  /*5380*/  ISETP.GE.U32.AND.EX P1, PT, R209, 0x1000000, PT, P1 ;  /* 0x01000000d100780c */ /* 0x000fe20003f26110 */
[----:B------:R-:W-:Y:S01]  /*5390*/  FFMA.FTZ R215, R199, R217, R214 ;  /* 0x000000d9c7d77223 */ /* 0x000fe200000100d6 */
[----:B------:R-:W-:Y:S01]  /*53a0*/  SHF.L.U32 R216, R135, 0x10, RZ ;  /* 0x0000001087d87819 */ /* 0x000fe200000006ff */
[-C--:B------:R-:W-:Y:S01]  /*53b0*/  FMUL.FTZ R213, R213, R200.reuse ;  /* 0x000000c8d5d57220 */ /* 0x080fe20000410000 */
[-C--:B------:R-:W-:Y:S01]  /*53c0*/  FMUL.FTZ R221, R221, R200.reuse ;  /* 0x000000c8dddd7220 */ /* 0x080fe20000410000 */
[----:B------:R-:W-:Y:S01]  /*53d0*/  FMUL.FTZ R215, R215, R200 ;  /* 0x000000c8d7d77220 */ /* 0x000fe20000410000 */
[----:B------:R-:W-:-:S02]  /*53e0*/  HFMA2 R214, -RZ, RZ, 0, 0 ;  /* 0x00000000ffd67431 */ /* 0x000fc400000001ff */
[----:B------:R-:W-:Y:S01]  /*53f0*/  FFMA.FTZ R219, R199, R219, R216 ;  /* 0x000000dbc7db7223 */ /* 0x000fe200000100d8 */
[----:B------:R-:W-:Y:S01]  /*5400*/  @P6 SHF.L.U32 R227, R46, 0x10, RZ ;  /* 0x000000102ee36819 */ /* 0x000fe200000006ff */
[----:B------:R-:W-:Y:S01]  /*5410*/  FMUL.FTZ R220, R213, UR13 ;  /* 0x0000000dd5dc7c20 */ /* 0x000fe20008410000 */
[----:B------:R-:W-:Y:S01]  /*5420*/  @P5 SHF.L.U32 R218, R23, 0x10, RZ ;  /* 0x0000001017da5819 */ /* 0x000fe200000006ff */
[----:B------:R-:W-:Y:S01]  /*5430*/  FMUL.FTZ R219, R219, R200 ;  /* 0x000000c8dbdb7220 */ /* 0x000fe20000410000 */
[----:B------:R-:W-:Y:S01]  /*5440*/  @P2 SHF.L.U32 R224, R47, 0x10, RZ ;  /* 0x000000102fe02819 */ /* 0x000fe200000006ff */
[----:B------:R-:W-:Y:S01]  /*5450*/  FMUL.FTZ R225, R215, UR13 ;  /* 0x0000000dd7e17c20 */ /* 0x000fe20008410000 */
[----:B------:R-:W-:Y:S01]  /*5460*/  @P1 SHF.L.U32 R229, R24, 0x10, RZ ;  /* 0x0000001018e51819 */ /* 0x000fe200000006ff */
[----:B------:R-:W-:Y:S01]  /*5470*/  FMUL.FTZ R219, R219, UR13 ;  /* 0x0000000ddbdb7c20 */ /* 0x000fe20008410000 */
[----:B------:R-:W-:Y:S01]  /*5480*/  FMUL.FTZ R222, R221, UR13 ;  /* 0x0000000dddde7c20 */ /* 0x000fe20008410000 */
[----:B------:R-:W-:Y:S01]  /*5490*/  CS2R R216, SRZ ;  /* 0x0000000000d87805 */ /* 0x000fe2000001ff00 */
[----:B------:R-:W-:Y:S01]  /*54a0*/  @P6 FMUL.FTZ R214, R227, R220 ;  /* 0x000000dce3d66220 */ /* 0x000fe20000410000 */
[----:B------:R-:W-:Y:S01]  /*54b0*/  @P5 FMUL.FTZ R217, R218, R225 ;  /* 0x000000e1dad95220 */ /* 0x000fe20000410000 */
[----:B------:R-:W-:Y:S01]  /*54c0*/  @P2 FMUL.FTZ R216, R224, R219 ;  /* 0x000000dbe0d82220 */ /* 0x000fe20000410000 */
[----:B------:R-:W-:Y:S01]  /*54d0*/  @P1 FMUL.FTZ R223, R229, R222 ;  /* 0x000000dee5df1220 */ /* 0x000fe20000410000 */
[----:B------:R-:W-:Y:S01]  /*54e0*/  F2FP.BF16.F32.PACK_AB R153, R155, R154 ;  /* 0x0000009a9b99723e */ /* 0x000fe200000010ff */
[----:B0-----:R-:W-:Y:S01]  /*54f0*/  IMAD.WIDE.U32 R148, R198, 0x10, R148 ;  /* 0x00000010c6947825 */ /* 0x001fe200078e0094 */
[----:B------:R-:W-:-:S03]  /*5500*/  F2FP.BF16.F32.PACK_AB R154, R217, R214 ;  /* 0x000000d6d99a723e */ /* 0x000fc600000010ff */
[----:B------:R-:W-:Y:S01]  /*5510*/  HFMA2 R215, -RZ, RZ, 0, 0 ;  /* 0x00000000ffd77431 */ /* 0x000fe200000001ff */
[----:B------:R-:W-:Y:S01]  /*5520*/  F2FP.BF16.F32.PACK_AB R155, R223, R216 ;  /* 0x000000d8df9b723e */ /* 0x000fe200000010ff */
[----:B------:R-:W-:Y:S01]  /*5530*/  FADD.FTZ R104, R104, R203 ;  /* 0x000000cb68687221 */ /* 0x000fe20000010000 */
[C---:B------:R-:W-:Y:S01]  /*5540*/  @P5 PRMT R214, R150.reuse, 0x7632, R214 ;  /* 0x0000763296d65816 */ /* 0x040fe200000000d6 */
[----:B------:R-:W-:Y:S01]  /*5550*/  FADD.FTZ R105, R105, R210 ;  /* 0x000000d269697221 */ /* 0x000fe20000010000 */
[C---:B------:R-:W-:Y:S01]  /*5560*/  @P1 PRMT R217, R151.reuse, 0x7632, R217 ;  /* 0x0000763297d91816 */ /* 0x040fe200000000d9 */
[----:B------:R1:W-:Y:S01]  /*5570*/  STG.E.128 desc[UR6][R148.64], R152 ;  /* 0x0000009894007986 */ /* 0x0003e2000c101d06 */
[----:B------:R-:W-:Y:S01]  /*5580*/  @P6 SHF.L.U32 R213, R150, 0x10, RZ ;  /* 0x0000001096d56819 */ /* 0x000fe200000006ff */
[----:B------:R-:W-:Y:S01]  /*5590*/  FADD.FTZ R106, R106, R211 ;  /* 0x000000d36a6a7221 */ /* 0x000fe20000010000 */
[----:B------:R-:W-:Y:S02]  /*55a0*/  @P2 SHF.L.U32 R216, R151, 0x10, RZ ;  /* 0x0000001097d82819 */ /* 0x000fe400000006ff */
[----:B------:R-:W-:-:S02]  /*55b0*/  CS2R R150, SRZ ;  /* 0x0000000000967805 */ /* 0x000fc4000001ff00 */
[----:B------:R-:W-:Y:S01]  /*55c0*/  @P5 SHF.L.U32 R214, R214, 0x10, RZ ;  /* 0x00000010d6d65819 */ /* 0x000fe200000006ff */
[----:B------:R-:W-:Y:S01]  /*55d0*/  @P6 FMUL.FTZ R151, R220, R213 ;  /* 0x000000d5dc976220 */ /* 0x000fe20000410000 */
[----:B------:R-:W-:Y:S01]  /*55e0*/  @P1 SHF.L.U32 R217, R217, 0x10, RZ ;  /* 0x00000010d9d91819 */ /* 0x000fe200000006ff */
[----:B------:R-:W-:Y:S01]  /*55f0*/  @P2 FMUL.FTZ R215, R219, R216 ;  /* 0x000000d8dbd72220 */ /* 0x000fe20000410000 */
[----:B------:R-:W-:Y:S01]  /*5600*/  MOV R218, RZ ;  /* 0x000000ff00da7202 */ /* 0x000fe20000000f00 */
[----:B------:R-:W-:Y:S01]  /*5610*/  @P5 FMUL.FTZ R150, R225, R214 ;  /* 0x000000d6e1965220 */ /* 0x000fe20000410000 */
[----:B------:R-:W-:Y:S01]  /*5620*/  FADD.FTZ R107, R107, R212 ;  /* 0x000000d46b6b7221 */ /* 0x000fe20000010000 */
[----:B------:R-:W-:Y:S01]  /*5630*/  @P1 FMUL.FTZ R218, R222, R217 ;  /* 0x000000d9deda1220 */ /* 0x000fe20000410000 */
[----:B------:R-:W-:Y:S01]  /*5640*/  FADD.FTZ R108, R108, R151 ;  /* 0x000000976c6c7221 */ /* 0x000fe20000010000 */
[----:B------:R-:W-:Y:S01]  /*5650*/  FADD.FTZ R109, R109, R150 ;  /* 0x000000966d6d7221 */ /* 0x000fe20000010000 */
[----:B------:R-:W-:Y:S01]  /*5660*/  FADD.FTZ R110, R110, R215 ;  /* 0x000000d76e6e7221 */ /* 0x000fe20000010000 */
[----:B------:R-:W-:Y:S01]  /*5670*/  FADD.FTZ R111, R111, R218 ;  /* 0x000000da6f6f7221 */ /* 0x000fe20000010000 */
[----:B-1----:R-:W-:-:S07]  /*5680*/  IADD3 R198, PT, PT, R198, 0x20, RZ ;  /* 0x00000020c6c67810 */ /* 0x002fce0007ffe0ff */
.L_x_711:
[----:B------:R-:W-:Y:S05]  /*5690*/  BSYNC.RECONVERGENT B2 ;  /* 0x0000000000027941 */ /* 0x000fea0003800200 */
.L_x_710:
[----:B------:R-:W-:Y:S04]  /*56a0*/  BSSY.RECONVERGENT B2, `(.L_x_712) ;  /* 0x0000083000027945 */ /* 0x000fe80003800200 */
[----:B------:R-:W-:Y:S05]  /*56b0*/  @!P4 BRA `(.L_x_713) ;  /* 0x000000080004c947 */ /* 0x000fea0003800000 */
[----:B------:R-:W1:Y:S02]  /*56c0*/  LDC.64 R148, c[0x0][0x390] ;  /* 0x0000e400ff947b82 */ /* 0x000e640000000a00 */
[----:B-1----:R-:W-:-:S06]  /*56d0*/  IMAD.WIDE.U32 R148, R198, 0x10, R148 ;  /* 0x00000010c6947825 */ /* 0x002fcc00078e0094 */
[----:B------:R-:W2:Y:S01]  /*56e0*/  LDG.E.128 R148, desc[UR6][R148.64] ;  /* 0x0000000694947981 */ /* 0x000ea2000c1e1d00 */
[-C--:B0-----:R-:W-:Y:S01]  /*56f0*/  FFMA.FTZ R154, R181, R202.reuse, R201 ;  /* 0x000000cab59a7223 */ /* 0x081fe200000100c9 */
[----:B------:R-:W-:Y:S01]  /*5700*/  PRMT R153, R136, 0x7632, R153 ;  /* 0x0000763288997816 */ /* 0x000fe20000000099 */
[-C--:B------:R-:W-:Y:S01]  /*5710*/  FFMA.FTZ R203, R180, R202.reuse, R201 ;  /* 0x000000cab4cb7223 */ /* 0x080fe200000100c9 */
[----:B------:R-:W-:Y:S01]  /*5720*/  SHF.L.U32 R152, R136, 0x10, RZ ;  /* 0x0000001088987819 */ /* 0x000fe200000006ff */
[----:B------:R-:W-:Y:S01]  /*5730*/  FADD.FTZ R155, R179, -R154 ;  /* 0x8000009ab39b7221 */ /* 0x000fe20000010000 */
[----:B------:R-:W-:Y:S01]  /*5740*/  SHF.L.U32 R154, R153, 0x10, RZ ;  /* 0x00000010999a7819 */ /* 0x000fe200000006ff */
[----:B------:R-:W-:Y:S01]  /*5750*/  FADD.FTZ R203, R178, -R203 ;  /* 0x800000cbb2cb7221 */ /* 0x000fe20000010000 */
[C---:B------:R-:W-:Y:S01]  /*5760*/  LOP3.LUT P1, RZ, R206.reuse, 0xff, RZ, 0xc0, !PT ;  /* 0x000000ffceff7812 */ /* 0x040fe2000782c0ff */
[-C--:B------:R-:W-:Y:S01]  /*5770*/  FFMA.FTZ R210, R177, R202.reuse, R201 ;  /* 0x000000cab1d27223 */ /* 0x080fe200000100c9 */
[C---:B------:R-:W-:Y:S01]  /*5780*/  LOP3.LUT P2, RZ, R206.reuse, 0xff00, RZ, 0xc0, !PT ;  /* 0x0000ff00ceff7812 */ /* 0x040fe2000784c0ff */
[C---:B------:R-:W-:Y:S01]  /*5790*/  FFMA.FTZ R211, R199.reuse, R203, R154 ;  /* 0x000000cbc7d37223 */ /* 0x040fe2000001009a */
[----:B------:R-:W-:Y:S01]  /*57a0*/  LOP3.LUT P4, RZ, R206, 0xff0000, RZ, 0xc0, !PT ;  /* 0x00ff0000ceff7812 */ /* 0x000fe2000788c0ff */
[----:B------:R-:W-:Y:S01]  /*57b0*/  FFMA.FTZ R153, R199, R155, R152 ;  /* 0x0000009bc7997223 */ /* 0x000fe20000010098 */
[----:B------:R-:W-:Y:S01]  /*57c0*/  SHF.L.U32 R154, R137, 0x10, RZ ;  /* 0x00000010899a7819 */ /* 0x000fe200000006ff */
[----:B------:R-:W-:Y:S01]  /*57d0*/  FADD.FTZ R217, R175, -R210 ;  /* 0x800000d2afd97221 */ /* 0x000fe20000010000 */
[----:B------:R-:W-:Y:S01]  /*57e0*/  PRMT R155, R137, 0x7632, R155 ;  /* 0x00007632899b7816 */ /* 0x000fe2000000009b */
[-CC-:B------:R-:W-:Y:S01]  /*57f0*/  FFMA.FTZ R203, R176, R202.reuse, R201.reuse ;  /* 0x000000cab0cb7223 */ /* 0x180fe200000100c9 */
[----:B------:R-:W-:Y:S01]  /*5800*/  FFMA.FTZ R213, R173, R202, R201 ;  /* 0x000000caadd57223 */ /* 0x000fe200000100c9 */
[----:B------:R-:W-:Y:S01]  /*5810*/  FFMA.FTZ R217, R199, R217, R154 ;  /* 0x000000d9c7d97223 */ /* 0x000fe2000001009a */
[----:B------:R-:W-:Y:S01]  /*5820*/  SHF.L.U32 R210, R155, 0x10, RZ ;  /* 0x000000109bd27819 */ /* 0x000fe200000006ff */
[----:B------:R-:W-:Y:S01]  /*5830*/  FADD.FTZ R203, R174, -R203 ;  /* 0x800000cbaecb7221 */ /* 0x000fe20000010000 */
[-C--:B------:R-:W-:Y:S01]  /*5840*/  FMUL.FTZ R153, R153, R200.reuse ;  /* 0x000000c899997220 */ /* 0x080fe20000410000 */
[-C--:B------:R-:W-:Y:S01]  /*5850*/  FMUL.FTZ R217, R217, R200.reuse ;  /* 0x000000c8d9d97220 */ /* 0x080fe20000410000 */
[----:B------:R-:W-:Y:S01]  /*5860*/  SHF.L.U32 R212, R138, 0x10, RZ ;  /* 0x000000108ad47819 */ /* 0x000fe200000006ff */
[----:B------:R-:W-:Y:S01]  /*5870*/  FADD.FTZ R213, R30, -R213 ;  /* 0x800000d51ed57221 */ /* 0x000fe20000010000 */
[----:B------:R-:W-:Y:S01]  /*5880*/  @P1 SHF.L.U32 R214, R52, 0x10, RZ ;  /* 0x0000001034d61819 */ /* 0x000fe200000006ff */
[----:B------:R-:W-:Y:S01]  /*5890*/  FMUL.FTZ R221, R153, UR13 ;  /* 0x0000000d99dd7c20 */ /* 0x000fe20008410000 */
[----:B------:R-:W-:Y:S01]  /*58a0*/  FFMA.FTZ R219, R199, R203, R210 ;  /* 0x000000cbc7db7223 */ /* 0x000fe200000100d2 */
[-C--:B------:R-:W-:Y:S01]  /*58b0*/  FMUL.FTZ R211, R211, R200.reuse ;  /* 0x000000c8d3d37220 */ /* 0x080fe20000410000 */
[----:B------:R-:W-:Y:S01]  /*58c0*/  FMUL.FTZ R217, R217, UR13 ;  /* 0x0000000dd9d97c20 */ /* 0x000fe20008410000 */
[----:B------:R-:W-:Y:S01]  /*58d0*/  HFMA2 R152, -RZ, RZ, 0, 0 ;  /* 0x00000000ff987431 */ /* 0x000fe200000001ff */
[----:B------:R-:W-:Y:S01]  /*58e0*/  LOP3.LUT P6, RZ, R206, 0xff000000, RZ, 0xc0, !PT ;  /* 0xff000000ceff7812 */ /* 0x000fe200078cc0ff */
[----:B------:R-:W-:Y:S01]  /*58f0*/  FFMA.FTZ R215, R199, R213, R212 ;  /* 0x000000d5c7d77223 */ /* 0x000fe200000100d4 */
[----:B------:R-:W-:Y:S01]  /*5900*/  @P1 FMUL.FTZ R152, R214, R221 ;  /* 0x000000ddd6981220 */ /* 0x000fe20000410000 */
[----:B------:R-:W-:Y:S01]  /*5910*/  CS2R R212, SRZ ;  /* 0x0000000000d47805 */ /* 0x000fe2000001ff00 */
[----:B------:R-:W-:Y:S01]  /*5920*/  HFMA2 R203, -RZ, RZ, 0, 0 ;  /* 0x00000000ffcb7431 */ /* 0x000fe200000001ff */
[----:B------:R-:W-:Y:S01]  /*5930*/  @P2 SHF.L.U32 R214, R13, 0x10, RZ ;  /* 0x000000100dd62819 */ /* 0x000fe200000006ff */
[----:B------:R-:W-:Y:S01]  /*5940*/  FMUL.FTZ R211, R211, UR13 ;  /* 0x0000000dd3d37c20 */ /* 0x000fe20008410000 */
[----:B------:R-:W-:Y:S01]  /*5950*/  @P4 SHF.L.U32 R216, R53, 0x10, RZ ;  /* 0x0000001035d84819 */ /* 0x000fe200000006ff */
[----:B------:R-:W-:Y:S01]  /*5960*/  FMUL.FTZ R215, R215, R200 ;  /* 0x000000c8d7d77220 */ /* 0x000fe20000410000 */
[----:B------:R-:W-:Y:S01]  /*5970*/  MOV R155, RZ ;  /* 0x000000ff009b7202 */ /* 0x000fe20000000f00 */
[----:B------:R-:W-:Y:S01]  /*5980*/  @P2 FMUL.FTZ R155, R214, R211 ;  /* 0x000000d3d69b2220 */ /* 0x000fe20000410000 */
[----:B------:R-:W-:Y:S01]  /*5990*/  MOV R153, RZ ;  /* 0x000000ff00997202 */ /* 0x000fe20000000f00 */
[----:B------:R-:W-:Y:S01]  /*59a0*/  @P4 FMUL.FTZ R153, R216, R217 ;  /* 0x000000d9d8994220 */ /* 0x000fe20000410000 */
[----:B------:R-:W-:Y:S01]  /*59b0*/  FFMA.FTZ R216, R156, R202, R201 ;  /* 0x000000ca9cd87223 */ /* 0x000fe200000100c9 */
[----:B------:R-:W-:Y:S01]  /*59c0*/  LOP3.LUT P5, RZ, R207, 0xff, RZ, 0xc0, !PT ;  /* 0x000000ffcfff7812 */ /* 0x000fe200078ac0ff */
[----:B------:R-:W-:Y:S01]  /*59d0*/  FMUL.FTZ R227, R215, UR13 ;  /* 0x0000000dd7e37c20 */ /* 0x000fe20008410000 */
[----:B------:R-:W-:Y:S01]  /*59e0*/  SHF.L.U32 R214, R139, 0x10, RZ ;  /* 0x000000108bd67819 */ /* 0x000fe200000006ff */
[----:B------:R-:W-:Y:S01]  /*59f0*/  FADD.FTZ R223, R35, -R216 ;  /* 0x800000d823df7221 */ /* 0x000fe20000010000 */
[----:B------:R-:W-:Y:S01]  /*5a00*/  HFMA2 R225, -RZ, RZ, 0, 0 ;  /* 0x00000000ffe17431 */ /* 0x000fe200000001ff */
[----:B------:R-:W-:-:S08]  /*5a10*/  F2FP.BF16.F32.PACK_AB R152, R155, R152 ;  /* 0x000000989b98723e */ /* 0x000fd000000010ff */
[----:B------:R-:W-:Y:S02]  /*5a20*/  @P5 SHF.L.U32 R218, R54, 0x10, RZ ;  /* 0x0000001036da5819 */ /* 0x000fe400000006ff */
[C---:B--2---:R-:W-:Y:S02]  /*5a30*/  @P2 PRMT R154, R148.reuse, 0x7632, R154 ;  /* 0x00007632949a2816 */ /* 0x044fe4000000009a */
[----:B------:R-:W-:Y:S02]  /*5a40*/  @P4 SHF.L.U32 R210, R149, 0x10, RZ ;  /* 0x0000001095d24819 */ /* 0x000fe400000006ff */
[----:B------:R-:W-:Y:S02]  /*5a50*/  @P1 SHF.L.U32 R148, R148, 0x10, RZ ;  /* 0x0000001094941819 */ /* 0x000fe400000006ff */
[----:B------:R-:W-:Y:S01]  /*5a60*/  @P2 SHF.L.U32 R154, R154, 0x10, RZ ;  /* 0x000000109a9a2819 */ /* 0x000fe200000006ff */
[----:B------:R-:W-:Y:S01]  /*5a70*/  @P4 FMUL.FTZ R203, R217, R210 ;  /* 0x000000d2d9cb4220 */ /* 0x000fe20000410000 */
[--C-:B------:R-:W-:Y:S01]  /*5a80*/  FFMA.FTZ R210, R34, R202, R201.reuse ;  /* 0x000000ca22d27223 */ /* 0x100fe200000100c9 */
[----:B------:R-:W-:Y:S01]  /*5a90*/  @P1 FMUL.FTZ R213, R221, R148 ;  /* 0x00000094ddd51220 */ /* 0x000fe20000410000 */
[----:B------:R-:W-:Y:S01]  /*5aa0*/  PRMT R148, R138, 0x7632, R148 ;  /* 0x000076328a947816 */ /* 0x000fe20000000094 */
[----:B------:R-:W-:Y:S01]  /*5ab0*/  @P2 FMUL.FTZ R212, R211, R154 ;  /* 0x0000009ad3d42220 */ /* 0x000fe20000410000 */
[----:B------:R-:W-:Y:S01]  /*5ac0*/  FFMA.FTZ R211, R31, R202, R201 ;  /* 0x000000ca1fd37223 */ /* 0x000fe200000100c9 */
[----:B------:R-:W-:Y:S01]  /*5ad0*/  FADD.FTZ R217, R33, -R210 ;  /* 0x800000d221d97221 */ /* 0x000fe20000010000 */
[----:B------:R-:W-:Y:S01]  /*5ae0*/  SHF.L.U32 R210, R148, 0x10, RZ ;  /* 0x0000001094d27819 */ /* 0x000fe200000006ff */
[----:B------:R-:W-:Y:S01]  /*5af0*/  FMUL.FTZ R148, R219, R200 ;  /* 0x000000c8db947220 */ /* 0x000fe20000410000 */
[----:B------:R-:W-:Y:S01]  /*5b00*/  FADD.FTZ R221, R32, -R211 ;  /* 0x800000d320dd7221 */ /* 0x000fe20000010000 */
[----:B------:R-:W-:Y:S01]  /*5b10*/  @P6 SHF.L.U32 R211, R14, 0x10, RZ ;  /* 0x000000100ed36819 */ /* 0x000fe200000006ff */
[----:B------:R-:W-:-:S02]  /*5b20*/  HFMA2 R154, -RZ, RZ, 0, 0 ;  /* 0x00000000ff9a7431 */ /* 0x000fc400000001ff */
[----:B------:R-:W-:Y:S01]  /*5b30*/  FMUL.FTZ R148, R148, UR13 ;  /* 0x0000000d94947c20 */ /* 0x000fe20008410000 */
[----:B------:R-:W-:Y:S01]  /*5b40*/  ISETP.GE.U32.AND P1, PT, R206, RZ, PT ;  /* 0x000000ffce00720c */ /* 0x000fe20003f26070 */
[----:B------:R-:W-:Y:S01]  /*5b50*/  FFMA.FTZ R217, R199, R217, R210 ;  /* 0x000000d9c7d97223 */ /* 0x000fe200000100d2 */
[----:B------:R-:W-:Y:S01]  /*5b60*/  PRMT R149, R139, 0x7632, R149 ;  /* 0x000076328b957816 */ /* 0x000fe20000000095 */
[----:B------:R-:W-:Y:S01]  /*5b70*/  @P6 FMUL.FTZ R154, R211, R148 ;  /* 0x00000094d39a6220 */ /* 0x000fe20000410000 */
[C---:B------:R-:W-:Y:S01]  /*5b80*/  LOP3.LUT P4, RZ, R207.reuse, 0xff00, RZ, 0xc0, !PT ;  /* 0x0000ff00cfff7812 */ /* 0x040fe2000788c0ff */
[----:B------:R-:W0:Y:S01]  /*5b90*/  LDC.64 R210, c[0x0][0x468] ;  /* 0x00011a00ffd27b82 */ /* 0x000e220000000a00 */
[----:B------:R-:W-:Y:S01]  /*5ba0*/  LOP3.LUT P2, RZ, R207, 0xff0000, RZ, 0xc0, !PT ;  /* 0x00ff0000cfff7812 */ /* 0x000fe2000784c0ff */
[----:B------:R-:W-:Y:S01]  /*5bb0*/  FFMA.FTZ R221, R199, R221, R214 ;  /* 0x000000ddc7dd7223 */ /* 0x000fe200000100d6 */
[----:B------:R-:W-:Y:S01]  /*5bc0*/  ISETP.GE.U32.AND.EX P1, PT, R207, 0x1000000, PT, P1 ;  /* 0x01000000cf00780c */ /* 0x000fe20003f26110 */
[-C--:B------:R-:W-:Y:S01]  /*5bd0*/  FMUL.FTZ R217, R217, R200.reuse ;  /* 0x000000c8d9d97220 */ /* 0x080fe20000410000 */
[----:B------:R-:W-:Y:S01]  /*5be0*/  SHF.L.U32 R216, R149, 0x10, RZ ;  /* 0x0000001095d87819 */ /* 0x000fe200000006ff */
[----:B------:R-:W-:Y:S01]  /*5bf0*/  FMUL.FTZ R221, R221, R200 ;  /* 0x000000c8dddd7220 */ /* 0x000fe20000410000 */
[----:B------:R-:W-:Y:S01]  /*5c00*/  MOV R214, RZ ;  /* 0x000000ff00d67202 */ /* 0x000fe20000000f00 */
[----:B------:R-:W-:Y:S01]  /*5c10*/  FMUL.FTZ R222, R217, UR13 ;  /* 0x0000000dd9de7c20 */ /* 0x000fe20008410000 */
[----:B------:R-:W-:-:S02]  /*5c20*/  HFMA2 R219, -RZ, RZ, 0, 0 ;  /* 0x00000000ffdb7431 */ /* 0x000fc400000001ff */
[----:B------:R-:W-:Y:S01]  /*5c30*/  FFMA.FTZ R223, R199, R223, R216 ;  /* 0x000000dfc7df7223 */ /* 0x000fe200000100d8 */
[----:B------:R-:W-:Y:S01]  /*5c40*/  FMUL.FTZ R221, R221, UR13 ;  /* 0x0000000ddddd7c20 */ /* 0x000fe20008410000 */
[----:B------:R-:W-:Y:S01]  /*5c50*/  @P4 SHF.L.U32 R229, R15, 0x10, RZ ;  /* 0x000000100fe54819 */ /* 0x000fe200000006ff */
[----:B------:R-:W-:Y:S01]  /*5c60*/  @P5 FMUL.FTZ R214, R218, R227 ;  /* 0x000000e3dad65220 */ /* 0x000fe20000410000 */
[----:B------:R-:W-:Y:S01]  /*5c70*/  FMUL.FTZ R223, R223, R200 ;  /* 0x000000c8dfdf7220 */ /* 0x000fe20000410000 */
[----:B------:R-:W-:Y:S01]  /*5c80*/  @P2 SHF.L.U32 R220, R55, 0x10, RZ ;  /* 0x0000001037dc2819 */ /* 0x000fe200000006ff */
[----:B------:R-:W-:Y:S01]  /*5c90*/  FADD.FTZ R112, R112, R213 ;  /* 0x000000d570707221 */ /* 0x000fe20000010000 */
[----:B------:R-:W-:Y:S01]  /*5ca0*/  @P1 SHF.L.U32 R231, R16, 0x10, RZ ;  /* 0x0000001010e71819 */ /* 0x000fe200000006ff */
[----:B------:R-:W-:Y:S01]  /*5cb0*/  FMUL.FTZ R224, R223, UR13 ;  /* 0x0000000ddfe07c20 */ /* 0x000fe20008410000 */
[----:B------:R-:W-:Y:S01]  /*5cc0*/  MOV R216, RZ ;  /* 0x000000ff00d87202 */ /* 0x000fe20000000f00 */
[----:B------:R-:W-:Y:S01]  /*5cd0*/  @P4 FMUL.FTZ R219, R229, R222 ;  /* 0x000000dee5db4220 */ /* 0x000fe20000410000 */
[----:B------:R-:W-:Y:S01]  /*5ce0*/  @P2 FMUL.FTZ R216, R220, R221 ;  /* 0x000000dddcd82220 */ /* 0x000fe20000410000 */
[----:B------:R-:W-:Y:S01]  /*5cf0*/  @P1 FMUL.FTZ R225, R231, R224 ;  /* 0x000000e0e7e11220 */ /* 0x000fe20000410000 */
[----:B------:R-:W-:Y:S01]  /*5d00*/  F2FP.BF16.F32.PACK_AB R153, R154, R153 ;  /* 0x000000999a99723e */ /* 0x000fe200000010ff */
[----:B0-----:R-:W-:Y:S01]  /*5d10*/  IMAD.WIDE.U32 R210, R198, 0x10, R210 ;  /* 0x00000010c6d27825 */ /* 0x001fe200078e00d2 */
[----:B------:R-:W-:-:S03]  /*5d20*/  F2FP.BF16.F32.PACK_AB R154, R219, R214 ;  /* 0x000000d6db9a723e */ /* 0x000fc600000010ff */
[----:B------:R-:W-:Y:S01]  /*5d30*/  FADD.FTZ R113, R113, R212 ;  /* 0x000000d471717221 */ /* 0x000fe20000010000 */
[----:B------:R-:W-:Y:S02]  /*5d40*/  F2FP.BF16.F32.PACK_AB R155, R225, R216 ;  /* 0x000000d8e19b723e */ /* 0x000fe400000010ff */
[----:B------:R-:W-:Y:S02]  /*5d50*/  CS2R R216, SRZ ;  /* 0x0000000000d87805 */ /* 0x000fe4000001ff00 */
[----:B------:R-:W-:Y:S01]  /*5d60*/  @P6 PRMT R149, R149, 0x7632, R149 ;  /* 0x0000763295956816 */ /* 0x000fe20000000095 */
[----:B------:R-:W-:Y:S01]  /*5d70*/  FADD.FTZ R114, R114, R203 ;  /* 0x000000cb72727221 */ /* 0x000fe20000010000 */
[C---:B------:R-:W-:Y:S01]  /*5d80*/  @P4 PRMT R215, R150.reuse, 0x7632, R215 ;  /* 0x0000763296d74816 */ /* 0x040fe200000000d7 */
[----:B------:R1:W-:Y:S01]  /*5d90*/  STG.E.128 desc[UR6][R210.64], R152 ;  /* 0x00000098d2007986 */ /* 0x0003e2000c101d06 */
[----:B------:R-:W-:Y:S02]  /*5da0*/  @P1 PRMT R219, R151, 0x7632, R219 ;  /* 0x0000763297db1816 */ /* 0x000fe400000000db */
[----:B------:R-:W-:-:S02]  /*5db0*/  @P5 SHF.L.U32 R214, R150, 0x10, RZ ;  /* 0x0000001096d65819 */ /* 0x000fc400000006ff */
[----:B------:R-:W-:Y:S02]  /*5dc0*/  @P2 SHF.L.U32 R218, R151, 0x10, RZ ;  /* 0x0000001097da2819 */ /* 0x000fe400000006ff */
[----:B------:R-:W-:Y:S02]  /*5dd0*/  CS2R R150, SRZ ;  /* 0x0000000000967805 */ /* 0x000fe4000001ff00 */
[----:B------:R-:W-:Y:S01]  /*5de0*/  @P6 SHF.L.U32 R149, R149, 0x10, RZ ;  /* 0x0000001095956819 */ /* 0x000fe200000006ff */
[----:B------:R-:W-:Y:S01]  /*5df0*/  @P5 FMUL.FTZ R151, R227, R214 ;  /* 0x000000d6e3975220 */ /* 0x000fe20000410000 */
        /* <DEDUP_REMOVED lines=13> */
.L_x_713:
[----:B------:R-:W-:Y:S05]  /*5ed0*/  BSYNC.RECONVERGENT B2 ;  /* 0x0000000000027941 */ /* 0x000fea0003800200 */
.L_x_712:
[----:B------:R-:W-:Y:S05]  /*5ee0*/  @!P3 BRA `(.L_x_706) ;  /* 0x0000002000a8b947 */ /* 0x000fea0003800000 */
[----:B------:R-:W1:Y:S02]  /*5ef0*/  LDC.64 R148, c[0x0][0x390] ;  /* 0x0000e400ff947b82 */ /* 0x000e640000000a00 */
[----:B-1----:R-:W-:-:S06]  /*5f00*/  IMAD.WIDE.U32 R148, R198, 0x10, R148 ;  /* 0x00000010c6947825 */ /* 0x002fcc00078e0094 */
[----:B------:R-:W2:Y:S01]  /*5f10*/  LDG.E.128 R148, desc[UR6][R148.64] ;  /* 0x0000000694947981 */ /* 0x000ea2000c1e1d00 */
[-CC-:B0-----:R-:W-:Y:S01]  /*5f20*/  FFMA.FTZ R155, R157, R202.reuse, R201.reuse ;  /* 0x000000ca9d9b7223 */ /* 0x181fe200000100c9 */
[C---:B------:R-:W-:Y:S01]  /*5f30*/  SHF.L.U32 R152, R36.reuse, 0x10, RZ ;  /* 0x0000001024987819 */ /* 0x040fe200000006ff */
[-C--:B------:R-:W-:Y:S01]  /*5f40*/  FFMA.FTZ R211, R159, R202.reuse, R201 ;  /* 0x000000ca9fd37223 */ /* 0x080fe200000100c9 */
[----:B------:R-:W-:Y:S01]  /*5f50*/  PRMT R153, R36, 0x7632, R153 ;  /* 0x0000763224997816 */ /* 0x000fe20000000099 */
[----:B------:R-:W-:Y:S01]  /*5f60*/  FADD.FTZ R155, R158, -R155 ;  /* 0x8000009b9e9b7221 */ /* 0x000fe20000010000 */
[-C--:B------:R-:W-:Y:S01]  /*5f70*/  FFMA.FTZ R210, R166, R202.reuse, R201 ;  /* 0x000000caa6d27223 */ /* 0x080fe200000100c9 */
[----:B------:R-:W-:Y:S01]  /*5f80*/  FADD.FTZ R211, R160, -R211 ;  /* 0x800000d3a0d37221 */ /* 0x000fe20000010000 */
[----:B------:R-:W-:Y:S01]  /*5f90*/  SHF.L.U32 R154, R153, 0x10, RZ ;  /* 0x00000010999a7819 */ /* 0x000fe200000006ff */
[----:B------:R-:W-:Y:S01]  /*5fa0*/  FFMA.FTZ R153, R199, R155, R152 ;  /* 0x0000009bc7997223 */ /* 0x000fe20000010098 */
[----:B------:R-:W-:Y:S01]  /*5fb0*/  SHF.L.U32 R152, R37, 0x10, RZ ;  /* 0x0000001025987819 */ /* 0x000fe200000006ff */
[-CC-:B------:R-:W-:Y:S01]  /*5fc0*/  FFMA.FTZ R212, R168, R202.reuse, R201.reuse ;  /* 0x000000caa8d47223 */ /* 0x180fe200000100c9 */
[-CC-:B------:R-:W-:Y:S01]  /*5fd0*/  FFMA.FTZ R215, R161, R202.reuse, R201.reuse ;  /* 0x000000caa1d77223 */ /* 0x180fe200000100c9 */
[-CC-:B------:R-:W-:Y:S01]  /*5fe0*/  FFMA.FTZ R214, R170, R202.reuse, R201.reuse ;  /* 0x000000caaad67223 */ /* 0x180fe200000100c9 */
[-CC-:B------:R-:W-:Y:S01]  /*5ff0*/  FFMA.FTZ R216, R172, R202.reuse, R201.reuse ;  /* 0x000000caacd87223 */ /* 0x180fe200000100c9 */
[----:B------:R-:W-:Y:S01]  /*6000*/  FADD.FTZ R203, R165, -R210 ;  /* 0x800000d2a5cb7221 */ /* 0x000fe20000010000 */
[--C-:B------:R-:W-:Y:S01]  /*6010*/  FFMA.FTZ R217, R163, R202, R201.reuse ;  /* 0x000000caa3d97223 */ /* 0x100fe200000100c9 */
[C---:B------:R-:W-:Y:S01]  /*6020*/  LOP3.LUT P2, RZ, R204.reuse, 0xff00, RZ, 0xc0, !PT ;  /* 0x0000ff00ccff7812 */ /* 0x040fe2000784c0ff */
[----:B------:R-:W-:Y:S01]  /*6030*/  FFMA.FTZ R211, R199, R211, R152 ;  /* 0x000000d3c7d37223 */ /* 0x000fe20000010098 */
[----:B------:R-:W-:Y:S01]  /*6040*/  PRMT R201, R37, 0x7632, R201 ;  /* 0x0000763225c97816 */ /* 0x000fe200000000c9 */
[----:B------:R-:W-:Y:S01]  /*6050*/  FFMA.FTZ R155, R199, R203, R154 ;  /* 0x000000cbc79b7223 */ /* 0x000fe2000001009a */
[----:B------:R-:W-:Y:S01]  /*6060*/  LOP3.LUT P1, RZ, R204, 0xff, RZ, 0xc0, !PT ;  /* 0x000000ffccff7812 */ /* 0x000fe2000782c0ff */
[----:B------:R-:W-:Y:S01]  /*6070*/  FADD.FTZ R214, R169, -R214 ;  /* 0x800000d6a9d67221 */ /* 0x000fe20000010000 */
[----:B------:R-:W-:Y:S01]  /*6080*/  PRMT R152, R38, 0x7632, R152 ;  /* 0x0000763226987816 */ /* 0x000fe20000000098 */
[----:B------:R-:W-:Y:S01]  /*6090*/  FADD.FTZ R215, R162, -R215 ;  /* 0x800000d7a2d77221 */ /* 0x000fe20000010000 */
[----:B------:R-:W-:Y:S01]  /*60a0*/  SHF.L.U32 R154, R201, 0x10, RZ ;  /* 0x00000010c99a7819 */ /* 0x000fe200000006ff */
[-C--:B------:R-:W-:Y:S01]  /*60b0*/  FMUL.FTZ R153, R153, R200.reuse ;  /* 0x000000c899997220 */ /* 0x080fe20000410000 */
[----:B------:R-:W-:Y:S01]  /*60c0*/  PRMT R201, R39, 0x7632, R201 ;  /* 0x0000763227c97816 */ /* 0x000fe200000000c9 */
[----:B------:R-:W-:Y:S01]  /*60d0*/  FADD.FTZ R213, R167, -R212 ;  /* 0x800000d4a7d57221 */ /* 0x000fe20000010000 */
[----:B------:R-:W-:Y:S01]  /*60e0*/  SHF.L.U32 R152, R152, 0x10, RZ ;  /* 0x0000001098987819 */ /* 0x000fe200000006ff */
[----:B------:R-:W-:Y:S01]  /*60f0*/  FADD.FTZ R219, R171, -R216 ;  /* 0x800000d8abdb7221 */ /* 0x000fe20000010000 */
[----:B------:R-:W-:Y:S01]  /*6100*/  SHF.L.U32 R202, R38, 0x10, RZ ;  /* 0x0000001026ca7819 */ /* 0x000fe200000006ff */
[----:B------:R-:W-:Y:S01]  /*6110*/  FMUL.FTZ R155, R155, R200 ;  /* 0x000000c89b9b7220 */ /* 0x000fe20000410000 */
[----:B------:R-:W-:Y:S01]  /*6120*/  SHF.L.U32 R210, R201, 0x10, RZ ;  /* 0x00000010c9d27819 */ /* 0x000fe200000006ff */
[----:B------:R-:W-:Y:S01]  /*6130*/  FADD.FTZ R201, R164, -R217 ;  /* 0x800000d9a4c97221 */ /* 0x000fe20000010000 */
[C---:B------:R-:W-:Y:S01]  /*6140*/  FFMA.FTZ R217, R199.reuse, R214, R152 ;  /* 0x000000d6c7d97223 */ /* 0x040fe20000010098 */
[----:B------:R-:W-:Y:S01]  /*6150*/  FFMA.FTZ R215, R199, R215, R202 ;  /* 0x000000d7c7d77223 */ /* 0x000fe200000100ca */
[----:B------:R-:W-:Y:S01]  /*6160*/  SHF.L.U32 R202, R39, 0x10, RZ ;  /* 0x0000001027ca7819 */ /* 0x000fe200000006ff */
[----:B------:R-:W-:Y:S01]  /*6170*/  FMUL.FTZ R153, R153, UR13 ;  /* 0x0000000d99997c20 */ /* 0x000fe20008410000 */
[----:B------:R-:W-:Y:S01]  /*6180*/  @P1 SHF.L.U32 R212, R60, 0x10, RZ ;  /* 0x000000103cd41819 */ /* 0x000fe200000006ff */
[C---:B------:R-:W-:Y:S01]  /*6190*/  FFMA.FTZ R213, R199.reuse, R213, R154 ;  /* 0x000000d5c7d57223 */ /* 0x040fe2000001009a */
[----:B------:R-:W-:Y:S01]  /*61a0*/  FFMA.FTZ R219, R199, R219, R210 ;  /* 0x000000dbc7db7223 */ /* 0x000fe200000100d2 */
[----:B------:R-:W-:Y:S01]  /*61b0*/  FMUL.FTZ R155, R155, UR13 ;  /* 0x0000000d9b9b7c20 */ /* 0x000fe20008410000 */
[----:B------:R-:W-:Y:S01]  /*61c0*/  FFMA.FTZ R199, R199, R201, R202 ;  /* 0x000000c9c7c77223 */ /* 0x000fe200000100ca */
[----:B------:R-:W-:Y:S01]  /*61d0*/  HFMA2 R154, -RZ, RZ, 0, 0 ;  /* 0x00000000ff9a7431 */ /* 0x000fe200000001ff */
[----:B------:R-:W-:-:S02]  /*61e0*/  MOV R201, RZ ;  /* 0x000000ff00c97202 */ /* 0x000fc40000000f00 */
[----:B------:R-:W-:Y:S02]  /*61f0*/  CS2R R202, SRZ ;  /* 0x0000000000ca7805 */ /* 0x000fe4000001ff00 */
[----:B------:R-:W-:Y:S01]  /*6200*/  @P2 SHF.L.U32 R210, R5, 0x10, RZ ;  /* 0x0000001005d22819 */ /* 0x000fe200000006ff */
[----:B------:R-:W-:Y:S01]  /*6210*/  @P1 FMUL.FTZ R154, R212, R153 ;  /* 0x00000099d49a1220 */ /* 0x000fe20000410000 */
[C---:B------:R-:W-:Y:S01]  /*6220*/  LOP3.LUT P5, RZ, R204.reuse, 0xff000000, RZ, 0xc0, !PT ;  /* 0xff000000ccff7812 */ /* 0x040fe200078ac0ff */
[-C--:B------:R-:W-:Y:S01]  /*6230*/  FMUL.FTZ R213, R213, R200.reuse ;  /* 0x000000c8d5d57220 */ /* 0x080fe20000410000 */
[----:B------:R-:W-:Y:S01]  /*6240*/  LOP3.LUT P6, RZ, R204, 0xff0000, RZ, 0xc0, !PT ;  /* 0x00ff0000ccff7812 */ /* 0x000fe200078cc0ff */
[----:B------:R-:W-:Y:S01]  /*6250*/  @P2 FMUL.FTZ R203, R210, R155 ;  /* 0x0000009bd2cb2220 */ /* 0x000fe20000410000 */
[----:B------:R-:W-:Y:S01]  /*6260*/  LOP3.LUT P4, RZ, R205, 0xff, RZ, 0xc0, !PT ;  /* 0x000000ffcdff7812 */ /* 0x000fe2000788c0ff */
[-C--:B------:R-:W-:Y:S01]  /*6270*/  FMUL.FTZ R211, R211, R200.reuse ;  /* 0x000000c8d3d37220 */ /* 0x080fe20000410000 */
[----:B------:R-:W-:Y:S01]  /*6280*/  LOP3.LUT P3, RZ, R205, 0xff00, RZ, 0xc0, !PT ;  /* 0x0000ff00cdff7812 */ /* 0x000fe2000786c0ff */
[----:B------:R-:W-:Y:S01]  /*6290*/  FMUL.FTZ R216, R213, UR13 ;  /* 0x0000000dd5d87c20 */ /* 0x000fe20008410000 */
[-C--:B------:R-:W-:Y:S01]  /*62a0*/  FMUL.FTZ R215, R215, R200.reuse ;  /* 0x000000c8d7d77220 */ /* 0x080fe20000410000 */
[-C--:B------:R-:W-:Y:S01]  /*62b0*/  FMUL.FTZ R217, R217, R200.reuse ;  /* 0x000000c8d9d97220 */ /* 0x080fe20000410000 */
[-C--:B------:R-:W-:Y:S01]  /*62c0*/  FMUL.FTZ R219, R219, R200.reuse ;  /* 0x000000c8dbdb7220 */ /* 0x080fe20000410000 */
[----:B------:R-:W-:Y:S01]  /*62d0*/  FMUL.FTZ R199, R199, R200 ;  /* 0x000000c8c7c77220 */ /* 0x000fe20000410000 */
[----:B------:R-:W-:Y:S01]  /*62e0*/  FMUL.FTZ R221, R211, UR13 ;  /* 0x0000000dd3dd7c20 */ /* 0x000fe20008410000 */
[----:B------:R-:W-:Y:S01]  /*62f0*/  @P5 SHF.L.U32 R223, R6, 0x10, RZ ;  /* 0x0000001006df5819 */ /* 0x000fe200000006ff */
[----:B------:R-:W-:Y:S01]  /*6300*/  FMUL.FTZ R215, R215, UR13 ;  /* 0x0000000dd7d77c20 */ /* 0x000fe20008410000 */
[----:B------:R-:W-:Y:S01]  /*6310*/  @P6 SHF.L.U32 R210, R61, 0x10, RZ ;  /* 0x000000103dd26819 */ /* 0x000fe200000006ff */
[----:B------:R-:W-:Y:S01]  /*6320*/  FMUL.FTZ R217, R217, UR13 ;  /* 0x0000000dd9d97c20 */ /* 0x000fe20008410000 */
[----:B------:R-:W-:Y:S01]  /*6330*/  @P4 SHF.L.U32 R212, R62, 0x10, RZ ;  /* 0x000000103ed44819 */ /* 0x000fe200000006ff */
[----:B------:R-:W-:Y:S01]  /*6340*/  FMUL.FTZ R218, R219, UR13 ;  /* 0x0000000ddbda7c20 */ /* 0x000fe20008410000 */
[----:B------:R-:W-:Y:S01]  /*6350*/  @P3 SHF.L.U32 R214, R7, 0x10, RZ ;  /* 0x0000001007d63819 */ /* 0x000fe200000006ff */
[----:B------:R-:W-:Y:S01]  /*6360*/  HFMA2 R200, -RZ, RZ, 0, 0 ;  /* 0x00000000ffc87431 */ /* 0x000fe200000001ff */
[----:B------:R-:W-:Y:S01]  /*6370*/  MOV R213, RZ ;  /* 0x000000ff00d57202 */ /* 0x000fe20000000f00 */
[----:B------:R-:W-:Y:S01]  /*6380*/  @P4 FMUL.FTZ R200, R212, R215 ;  /* 0x000000d7d4c84220 */ /* 0x000fe20000410000 */
[----:B--2---:R-:W-:-:S02]  /*6390*/  @P2 PRMT R152, R148, 0x7632, R152 ;  /* 0x0000763294982816 */ /* 0x004fc40000000098 */
[----:B------:R-:W-:Y:S02]  /*63a0*/  @P1 SHF.L.U32 R148, R148, 0x10, RZ ;  /* 0x0000001094941819 */ /* 0x000fe400000006ff */
[----:B------:R-:W-:-:S03]  /*63b0*/  @P2 SHF.L.U32 R152, R152, 0x10, RZ ;  /* 0x0000001098982819 */ /* 0x000fc600000006ff */
[----:B------:R-:W-:Y:S01]  /*63c0*/  @P1 FMUL.FTZ R201, R153, R148 ;  /* 0x0000009499c91220 */ /* 0x000fe20000410000 */
[----:B------:R-:W-:Y:S01]  /*63d0*/  ISETP.GE.U32.AND P1, PT, R204, RZ, PT ;  /* 0x000000ffcc00720c */ /* 0x000fe20003f26070 */
[----:B------:R-:W-:Y:S01]  /*63e0*/  @P2 FMUL.FTZ R202, R155, R152 ;  /* 0x000000989bca2220 */ /* 0x000fe20000410000 */
[C---:B------:R-:W-:Y:S01]  /*63f0*/  LOP3.LUT P2, RZ, R205.reuse, 0xff0000, RZ, 0xc0, !PT ;  /* 0x00ff0000cdff7812 */ /* 0x040fe2000784c0ff */
[----:B------:R-:W0:Y:S01]  /*6400*/  LDC.64 R152, c[0x0][0x468] ;  /* 0x00011a00ff987b82 */ /* 0x000e220000000a00 */
[----:B------:R-:W-:Y:S01]  /*6410*/  ISETP.GE.U32.AND.EX P1, PT, R205, 0x1000000, PT, P1 ;  /* 0x01000000cd00780c */ /* 0x000fe20003f26110 */
[----:B------:R-:W-:Y:S01]  /*6420*/  HFMA2 R148, -RZ, RZ, 0, 0 ;  /* 0x00000000ff947431 */ /* 0x000fe200000001ff */
[----:B------:R-:W-:Y:S01]  /*6430*/  MOV R155, RZ ;  /* 0x000000ff009b7202 */ /* 0x000fe20000000f00 */
[----:B------:R-:W-:Y:S01]  /*6440*/  @P5 FMUL.FTZ R155, R223, R216 ;  /* 0x000000d8df9b5220 */ /* 0x000fe20000410000 */
[----:B------:R-:W-:Y:S01]  /*6450*/  FMUL.FTZ R223, R199, UR13 ;  /* 0x0000000dc7df7c20 */ /* 0x000fe20008410000 */
[----:B------:R-:W-:Y:S01]  /*6460*/  @P6 FMUL.FTZ R148, R210, R221 ;  /* 0x000000ddd2946220 */ /* 0x000fe20000410000 */
[----:B------:R-:W-:Y:S01]  /*6470*/  CS2R R210, SRZ ;  /* 0x0000000000d27805 */ /* 0x000fe2000001ff00 */
[----:B------:R-:W-:Y:S01]  /*6480*/  FADD.FTZ R120, R120, R201 ;  /* 0x000000c978787221 */ /* 0x000fe20000010000 */
[----:B------:R-:W-:Y:S01]  /*6490*/  @P3 FMUL.FTZ R211, R214, R217 ;  /* 0x000000d9d6d33220 */ /* 0x000fe20000410000 */
[----:B------:R-:W-:Y:S01]  /*64a0*/  MOV R214, RZ ;  /* 0x000000ff00d67202 */ /* 0x000fe20000000f00 */
[----:B------:R-:W-:Y:S01]  /*64b0*/  FADD.FTZ R121, R121, R202 ;  /* 0x000000ca79797221 */ /* 0x000fe20000010000 */
[----:B------:R-:W-:-:S02]  /*64c0*/  @P2 SHF.L.U32 R220, R63, 0x10, RZ ;  /* 0x000000103fdc2819 */ /* 0x000fc400000006ff */
[----:B------:R-:W-:Y:S02]  /*64d0*/  @P1 SHF.L.U32 R225, R8, 0x10, RZ ;  /* 0x0000001008e11819 */ /* 0x000fe400000006ff */
[----:B------:R-:W-:Y:S01]  /*64e0*/  @P2 SHF.L.U32 R212, R151, 0x10, RZ ;  /* 0x0000001097d42819 */ /* 0x000fe200000006ff */
[----:B------:R-:W-:Y:S02]  /*64f0*/  @P2 FMUL.FTZ R210, R220, R223 ;  /* 0x000000dfdcd22220 */ /* 0x000fe40000410000 */
[----:B------:R-:W-:Y:S01]  /*6500*/  @P1 FMUL.FTZ R213, R225, R218 ;  /* 0x000000dae1d51220 */ /* 0x000fe20000410000 */
[----:B0-----:R-:W-:Y:S01]  /*6510*/  IMAD.WIDE.U32 R198, R198, 0x10, R152 ;  /* 0x00000010c6c67825 */ /* 0x001fe200078e0098 */
[----:B------:R-:W-:-:S03]  /*6520*/  F2FP.BF16.F32.PACK_AB R152, R203, R154 ;  /* 0x0000009acb98723e */ /* 0x000fc600000010ff */
[----:B------:R-:W-:Y:S01]  /*6530*/  HFMA2 R203, -RZ, RZ, 0, 0 ;  /* 0x00000000ffcb7431 */ /* 0x000fe200000001ff */
[----:B------:R-:W-:Y:S02]  /*6540*/  F2FP.BF16.F32.PACK_AB R153, R155, R148 ;  /* 0x000000949b99723e */ /* 0x000fe400000010ff */
[----:B------:R-:W-:Y:S01]  /*6550*/  F2FP.BF16.F32.PACK_AB R154, R211, R200 ;  /* 0x000000c8d39a723e */ /* 0x000fe200000010ff */
[----:B------:R-:W-:Y:S01]  /*6560*/  HFMA2 R211, -RZ, RZ, 0, 0 ;  /* 0x00000000ffd37431 */ /* 0x000fe200000001ff */
[----:B------:R-:W-:Y:S01]  /*6570*/  F2FP.BF16.F32.PACK_AB R155, R213, R210 ;  /* 0x000000d2d59b723e */ /* 0x000fe200000010ff */
[----:B------:R-:W-:Y:S01]  /*6580*/  @P2 FMUL.FTZ R211, R223, R212 ;  /* 0x000000d4dfd32220 */ /* 0x000fe20000410000 */
[C---:B------:R-:W-:Y:S02]  /*6590*/  @P6 SHF.L.U32 R148, R149.reuse, 0x10, RZ ;  /* 0x0000001095946819 */ /* 0x040fe400000006ff */
[----:B------:R-:W-:Y:S01]  /*65a0*/  @P5 PRMT R149, R149, 0x7632, R149 ;  /* 0x0000763295955816 */ /* 0x000fe20000000095 */
[----:B------:R0:W-:Y:S01]  /*65b0*/  STG.E.128 desc[UR6][R198.64], R152 ;  /* 0x00000098c6007986 */ /* 0x0001e2000c101d06 */
[----:B------:R-:W-:Y:S01]  /*65c0*/  @P3 PRMT R210, R150, 0x7632, R210 ;  /* 0x0000763296d23816 */ /* 0x000fe200000000d2 */
[----:B------:R-:W-:Y:S01]  /*65d0*/  @P6 FMUL.FTZ R203, R221, R148 ;  /* 0x00000094ddcb6220 */ /* 0x000fe20000410000 */
[----:B------:R-:W-:Y:S01]  /*65e0*/  @P1 PRMT R213, R151, 0x7632, R213 ;  /* 0x0000763297d51816 */ /* 0x000fe200000000d5 */
[----:B------:R-:W-:Y:S01]  /*65f0*/  FADD.FTZ R126, R126, R211 ;  /* 0x000000d37e7e7221 */ /* 0x000fe20000010000 */
[----:B------:R-:W-:-:S02]  /*6600*/  @P4 SHF.L.U32 R200, R150, 0x10, RZ ;  /* 0x0000001096c84819 */ /* 0x000fc400000006ff */
[----:B------:R-:W-:Y:S02]  /*6610*/  CS2R R150, SRZ ;  /* 0x0000000000967805 */ /* 0x000fe4000001ff00 */
[----:B------:R-:W-:Y:S01]  /*6620*/  @P5 SHF.L.U32 R149, R149, 0x10, RZ ;  /* 0x0000001095955819 */ /* 0x000fe200000006ff */
[----:B------:R-:W-:Y:S01]  /*6630*/  FADD.FTZ R122, R122, R203 ;  /* 0x000000cb7a7a7221 */ /* 0x000fe20000010000 */
[----:B------:R-:W-:Y:S01]  /*6640*/  @P3 SHF.L.U32 R210, R210, 0x10, RZ ;  /* 0x00000010d2d23819 */ /* 0x000fe200000006ff */
[----:B------:R-:W-:Y:S01]  /*6650*/  @P4 FMUL.FTZ R151, R215, R200 ;  /* 0x000000c8d7974220 */ /* 0x000fe20000410000 */
[----:B------:R-:W-:Y:S02]  /*6660*/  @P1 SHF.L.U32 R213, R213, 0x10, RZ ;  /* 0x00000010d5d51819 */ /* 0x000fe400000006ff */
[----:B------:R-:W-:Y:S01]  /*6670*/  MOV R148, RZ ;  /* 0x000000ff00947202 */ /* 0x000fe20000000f00 */
[----:B------:R-:W-:Y:S01]  /*6680*/  @P5 FMUL.FTZ R148, R216, R149 ;  /* 0x00000095d8945220 */ /* 0x000fe20000410000 */
[----:B------:R-:W-:Y:S01]  /*6690*/  @P3 FMUL.FTZ R150, R217, R210 ;  /* 0x000000d2d9963220 */ /* 0x000fe20000410000 */
[----:B------:R-:W-:Y:S01]  /*66a0*/  @P1 FMUL.FTZ R214, R218, R213 ;  /* 0x000000d5dad61220 */ /* 0x000fe20000410000 */
[----:B------:R-:W-:Y:S01]  /*66b0*/  FADD.FTZ R124, R124, R151 ;  /* 0x000000977c7c7221 */ /* 0x000fe20000010000 */
[----:B------:R-:W-:Y:S01]  /*66c0*/  FADD.FTZ R123, R123, R148 ;  /* 0x000000947b7b7221 */ /* 0x000fe20000010000 */
[----:B------:R-:W-:Y:S01]  /*66d0*/  FADD.FTZ R125, R125, R150 ;  /* 0x000000967d7d7221 */ /* 0x000fe20000010000 */
[----:B------:R-:W-:Y:S01]  /*66e0*/  FADD.FTZ R127, R127, R214 ;  /* 0x000000d67f7f7221 */ /* 0x000fe20000010000 */
[----:B0-----:R-:W-:Y:S06]  /*66f0*/  BRA `(.L_x_706) ;  /* 0x0000001800a47947 */ /* 0x001fec0003800000 */
.L_x_709:
[----:B------:R-:W-:Y:S04]  /*6700*/  BSSY.RECONVERGENT B2, `(.L_x_714) ;  /* 0x0000091000027945 */ /* 0x000fe80003800200 */
[----:B------:R-:W-:Y:S05]  /*6710*/  @!P5 BRA `(.L_x_715) ;  /* 0x00000008003cd947 */ /* 0x000fea0003800000 */
[----:B------:R-:W1:Y:S02]  /*6720*/  LDC.64 R128, c[0x0][0x390] ;  /* 0x0000e400ff807b82 */ /* 0x000e640000000a00 */
[----:B-1----:R-:W-:-:S06]  /*6730*/  IMAD.WIDE.U32 R128, R198, 0x10, R128 ;  /* 0x00000010c6807825 */ /* 0x002fcc00078e0080 */
[----:B------:R-:W2:Y:S01]  /*6740*/  LDG.E.128 R128, desc[UR6][R128.64] ;  /* 0x0000000680807981 */ /* 0x000ea2000c1e1d00 */
[-CC-:B------:R-:W-:Y:S01]  /*6750*/  FFMA.FTZ R148, R197, R202.reuse, R201.reuse ;  /* 0x000000cac5947223 */ /* 0x180fe200000100c9 */
[----:B------:R-:W-:Y:S01]  /*6760*/  SHF.L.U32 R150, R132, 0x10, RZ ;  /* 0x0000001084967819 */ /* 0x000fe200000006ff */
[-CC-:B------:R-:W-:Y:S01]  /*6770*/  FFMA.FTZ R151, R196, R202.reuse, R201.reuse ;  /* 0x000000cac4977223 */ /* 0x180fe200000100c9 */
[-CC-:B------:R-:W-:Y:S01]  /*6780*/  FFMA.FTZ R152, R193, R202.reuse, R201.reuse ;  /* 0x000000cac1987223 */ /* 0x180fe200000100c9 */
[----:B------:R-:W-:Y:S01]  /*6790*/  FADD.FTZ R148, R195, -R148 ;  /* 0x80000094c3947221 */ /* 0x000fe20000010000 */
[----:B------:R-:W-:Y:S01]  /*67a0*/  LOP3.LUT P1, RZ, R208, 0xff, RZ, 0xc0, !PT ;  /* 0x000000ffd0ff7812 */ /* 0x000fe2000782c0ff */
[----:B------:R-:W-:Y:S01]  /*67b0*/  FFMA.FTZ R153, R192, R202, R201 ;  /* 0x000000cac0997223 */ /* 0x000fe200000100c9 */
[----:B------:R-:W-:Y:S01]  /*67c0*/  LOP3.LUT P2, RZ, R208, 0xff00, RZ, 0xc0, !PT ;  /* 0x0000ff00d0ff7812 */ /* 0x000fe2000784c0ff */
[----:B------:R-:W-:Y:S01]  /*67d0*/  FFMA.FTZ R149, R199, R148, R150 ;  /* 0x00000094c7957223 */ /* 0x000fe20000010096 */
[----:B------:R-:W-:Y:S01]  /*67e0*/  PRMT R148, R132, 0x7632, R148 ;  /* 0x0000763284947816 */ /* 0x000fe20000000094 */
[----:B------:R-:W-:Y:S01]  /*67f0*/  FADD.FTZ R152, R191, -R152 ;  /* 0x80000098bf987221 */ /* 0x000fe20000010000 */
[C---:B------:R-:W-:Y:S01]  /*6800*/  SHF.L.U32 R215, R133.reuse, 0x10, RZ ;  /* 0x0000001085d77819 */ /* 0x040fe200000006ff */
[----:B------:R-:W-:Y:S01]  /*6810*/  HFMA2 R203, -RZ, RZ, 0, 0 ;  /* 0x00000000ffcb7431 */ /* 0x000fe200000001ff */
[----:B------:R-:W-:Y:S01]  /*6820*/  SHF.L.U32 R150, R148, 0x10, RZ ;  /* 0x0000001094967819 */ /* 0x000fe200000006ff */
[----:B------:R-:W-:Y:S01]  /*6830*/  FADD.FTZ R148, R194, -R151 ;  /* 0x80000097c2947221 */ /* 0x000fe20000010000 */
[----:B0-----:R-:W-:Y:S01]  /*6840*/  PRMT R154, R133, 0x7632, R154 ;  /* 0x00007632859a7816 */ /* 0x001fe2000000009a */
[C---:B------:R-:W-:Y:S01]  /*6850*/  FFMA.FTZ R215, R199.reuse, R152, R215 ;  /* 0x00000098c7d77223 */ /* 0x040fe200000100d7 */
[----:B------:R-:W-:Y:S01]  /*6860*/  LOP3.LUT P6, RZ, R208, 0xff000000, RZ, 0xc0, !PT ;  /* 0xff000000d0ff7812 */ /* 0x000fe200078cc0ff */
[----:B------:R-:W-:Y:S01]  /*6870*/  FFMA.FTZ R213, R199, R148, R150 ;  /* 0x00000094c7d57223 */ /* 0x000fe20000010096 */
[----:B------:R-:W-:Y:S01]  /*6880*/  SHF.L.U32 R217, R154, 0x10, RZ ;  /* 0x000000109ad97819 */ /* 0x000fe200000006ff */
[----:B------:R-:W-:Y:S01]  /*6890*/  FADD.FTZ R154, R190, -R153 ;  /* 0x80000099be9a7221 */ /* 0x000fe20000010000 */
[----:B------:R-:W-:Y:S01]  /*68a0*/  FFMA.FTZ R150, R189, R202, R201 ;  /* 0x000000cabd967223 */ /* 0x000fe200000100c9 */
[-C--:B------:R-:W-:Y:S01]  /*68b0*/  FMUL.FTZ R152, R149, R200.reuse ;  /* 0x000000c895987220 */ /* 0x080fe20000410000 */
[----:B------:R-:W-:Y:S01]  /*68c0*/  LOP3.LUT P5, RZ, R208, 0xff0000, RZ, 0xc0, !PT ;  /* 0x00ff0000d0ff7812 */ /* 0x000fe200078ac0ff */
[----:B------:R-:W-:Y:S01]  /*68d0*/  FMUL.FTZ R155, R213, R200 ;  /* 0x000000c8d59b7220 */ /* 0x000fe20000410000 */
[----:B------:R-:W-:Y:S01]  /*68e0*/  FFMA.FTZ R217, R199, R154, R217 ;  /* 0x0000009ac7d97223 */ /* 0x000fe200000100d9 */
[----:B------:R-:W-:Y:S01]  /*68f0*/  FADD.FTZ R210, R187, -R150 ;  /* 0x80000096bbd27221 */ /* 0x000fe20000010000 */
[----:B------:R-:W-:Y:S01]  /*6900*/  FMUL.FTZ R153, R152, UR13 ;  /* 0x0000000d98997c20 */ /* 0x000fe20008410000 */
[----:B------:R-:W-:Y:S01]  /*6910*/  @P1 SHF.L.U32 R154, R44, 0x10, RZ ;  /* 0x000000102c9a1819 */ /* 0x000fe200000006ff */
[----:B------:R-:W-:Y:S01]  /*6920*/  FMUL.FTZ R155, R155, UR13 ;  /* 0x0000000d9b9b7c20 */ /* 0x000fe20008410000 */
[----:B------:R-:W-:Y:S01]  /*6930*/  @P2 SHF.L.U32 R152, R21, 0x10, RZ ;  /* 0x0000001015982819 */ /* 0x000fe200000006ff */
[----:B------:R-:W-:Y:S01]  /*6940*/  HFMA2 R148, -RZ, RZ, 0, 0 ;  /* 0x00000000ff947431 */ /* 0x000fe200000001ff */
[----:B------:R-:W-:Y:S01]  /*6950*/  MOV R151, RZ ;  /* 0x000000ff00977202 */ /* 0x000fe20000000f00 */
[----:B------:R-:W-:Y:S01]  /*6960*/  @P1 FMUL.FTZ R151, R154, R153 ;  /* 0x000000999a971220 */ /* 0x000fe20000410000 */
[----:B------:R-:W-:Y:S01]  /*6970*/  SHF.L.U32 R212, R134, 0x10, RZ ;  /* 0x0000001086d47819 */ /* 0x000fe200000006ff */
[----:B------:R-:W-:Y:S01]  /*6980*/  @P2 FMUL.FTZ R148, R152, R155 ;  /* 0x0000009b98942220 */ /* 0x000fe20000410000 */
[----:B------:R-:W-:Y:S01]  /*6990*/  FMUL.FTZ R214, R217, R200 ;  /* 0x000000c8d9d67220 */ /* 0x000fe20000410000 */
[----:B------:R-:W-:Y:S01]  /*69a0*/  @P5 SHF.L.U32 R223, R45, 0x10, RZ ;  /* 0x000000102ddf5819 */ /* 0x000fe200000006ff */
[----:B------:R-:W-:-:S02]  /*69b0*/  HFMA2 R222, -RZ, RZ, 0, 0 ;  /* 0x00000000ffde7431 */ /* 0x000fc400000001ff */
[----:B------:R-:W-:Y:S01]  /*69c0*/  FFMA.FTZ R221, R199, R210, R212 ;  /* 0x000000d2c7dd7223 */ /* 0x000fe200000100d4 */
[----:B------:R-:W-:Y:S02]  /*69d0*/  CS2R R210, SRZ ;  /* 0x0000000000d27805 */ /* 0x000fe4000001ff00 */
[----:B------:R-:W-:Y:S01]  /*69e0*/  @P6 SHF.L.U32 R216, R22, 0x10, RZ ;  /* 0x0000001016d86819 */ /* 0x000fe200000006ff */
[----:B------:R-:W-:Y:S01]  /*69f0*/  HFMA2 R212, -RZ, RZ, 0, 0 ;  /* 0x00000000ffd47431 */ /* 0x000fe200000001ff */
[----:B------:R-:W-:Y:S02]  /*6a00*/  MOV R219, RZ ;  /* 0x000000ff00db7202 */ /* 0x000fe40000000f00 */
[----:B------:R-:W-:Y:S02]  /*6a10*/  MOV R227, RZ ;  /* 0x000000ff00e37202 */ /* 0x000fe40000000f00 */
[----:B------:R-:W-:Y:S02]  /*6a20*/  F2FP.BF16.F32.PACK_AB R213, RZ, R213 ;  /* 0x000000d5ffd5723e */ /* 0x000fe400000010ff */
[----:B------:R-:W-:-:S02]  /*6a30*/  F2FP.BF16.F32.PACK_AB R217, RZ, R217 ;  /* 0x000000d9ffd9723e */ /* 0x000fc400000010ff */
[----:B------:R-:W-:Y:S02]  /*6a40*/  F2FP.BF16.F32.PACK_AB R148, R148, R151 ;  /* 0x000000979494723e */ /* 0x000fe400000010ff */
[C---:B--2---:R-:W-:Y:S02]  /*6a50*/  @P1 SHF.L.U32 R150, R128.reuse, 0x10, RZ ;  /* 0x0000001080961819 */ /* 0x044fe400000006ff */
[----:B------:R-:W-:Y:S02]  /*6a60*/  @P6 PRMT R152, R129, 0x7632, R152 ;  /* 0x0000763281986816 */ /* 0x000fe40000000098 */
[----:B------:R-:W-:Y:S01]  /*6a70*/  @P2 PRMT R128, R128, 0x7632, R128 ;  /* 0x0000763280802816 */ /* 0x000fe20000000080 */
[----:B------:R-:W-:Y:S01]  /*6a80*/  @P1 FMUL.FTZ R203, R153, R150 ;  /* 0x0000009699cb1220 */ /* 0x000fe20000410000 */
[----:B------:R-:W-:Y:S01]  /*6a90*/  FMUL.FTZ R153, R215, R200 ;  /* 0x000000c8d7997220 */ /* 0x000fe20000410000 */
[----:B------:R-:W-:Y:S02]  /*6aa0*/  @P5 SHF.L.U32 R129, R129, 0x10, RZ ;  /* 0x0000001081815819 */ /* 0x000fe400000006ff */
[----:B------:R-:W-:Y:S01]  /*6ab0*/  @P6 SHF.L.U32 R152, R152, 0x10, RZ ;  /* 0x0000001098986819 */ /* 0x000fe200000006ff */
[----:B------:R-:W-:Y:S01]  /*6ac0*/  FMUL.FTZ R154, R153, UR13 ;  /* 0x0000000d999a7c20 */ /* 0x000fe20008410000 */
[----:B------:R-:W-:Y:S01]  /*6ad0*/  FMUL.FTZ R153, R214, UR13 ;  /* 0x0000000dd6997c20 */ /* 0x000fe20008410000 */
[----:B------:R-:W-:Y:S01]  /*6ae0*/  MOV R150, RZ ;  /* 0x000000ff00967202 */ /* 0x000fe20000000f00 */
[----:B------:R-:W-:Y:S01]  /*6af0*/  FADD.FTZ R104, R104, R203 ;  /* 0x000000cb68687221 */ /* 0x000fe20000010000 */
[----:B------:R-:W-:Y:S01]  /*6b00*/  @P2 SHF.L.U32 R128, R128, 0x10, RZ ;  /* 0x0000001080802819 */ /* 0x000fe200000006ff */
[----:B------:R-:W-:Y:S01]  /*6b10*/  @P5 FMUL.FTZ R150, R223, R154 ;  /* 0x0000009adf965220 */ /* 0x000fe20000410000 */
[----:B------:R-:W-:Y:S01]  /*6b20*/  @P5 FMUL.FTZ R211, R154, R129 ;  /* 0x000000819ad35220 */ /* 0x000fe20000410000 */
[----:B------:R-:W-:Y:S01]  /*6b30*/  @P6 FMUL.FTZ R212, R153, R152 ;  /* 0x0000009899d46220 */ /* 0x000fe20000410000 */
[-CC-:B------:R-:W-:Y:S01]  /*6b40*/  FFMA.FTZ R154, R185, R202.reuse, R201.reuse ;  /* 0x000000cab99a7223 */ /* 0x180fe200000100c9 */
[----:B------:R-:W-:Y:S01]  /*6b50*/  PRMT R152, R134, 0x7632, R152 ;  /* 0x0000763286987816 */ /* 0x000fe20000000098 */
[--C-:B------:R-:W-:Y:S01]  /*6b60*/  FFMA.FTZ R129, R188, R202, R201.reuse ;  /* 0x000000cabc817223 */ /* 0x100fe200000100c9 */
[----:B------:R-:W-:Y:S01]  /*6b70*/  @P6 FMUL.FTZ R219, R216, R153 ;  /* 0x00000099d8db6220 */ /* 0x000fe20000410000 */
[----:B------:R-:W-:Y:S01]  /*6b80*/  @P2 FMUL.FTZ R210, R155, R128 ;  /* 0x000000809bd22220 */ /* 0x000fe20000410000 */
[C---:B------:R-:W-:Y:S01]  /*6b90*/  SHF.L.U32 R153, R135.reuse, 0x10, RZ ;  /* 0x0000001087997819 */ /* 0x040fe200000006ff */
[----:B------:R-:W-:Y:S01]  /*6ba0*/  FFMA.FTZ R155, R184, R202, R201 ;  /* 0x000000cab89b7223 */ /* 0x000fe200000100c9 */
[----:B------:R-:W-:Y:S01]  /*6bb0*/  PRMT R214, R135, 0x7632, R214 ;  /* 0x0000763287d67816 */ /* 0x000fe200000000d6 */
[----:B------:R-:W-:Y:S01]  /*6bc0*/  FADD.FTZ R154, R183, -R154 ;  /* 0x8000009ab79a7221 */ /* 0x000fe20000010000 */
[----:B------:R-:W-:Y:S01]  /*6bd0*/  SHF.L.U32 R152, R152, 0x10, RZ ;  /* 0x0000001098987819 */ /* 0x000fe200000006ff */
[----:B------:R-:W-:Y:S01]  /*6be0*/  FADD.FTZ R128, R186, -R129 ;  /* 0x80000081ba807221 */ /* 0x000fe20000010000 */
[----:B------:R-:W-:Y:S01]  /*6bf0*/  ISETP.GE.U32.AND P1, PT, R208, RZ, PT ;  /* 0x000000ffd000720c */ /* 0x000fe20003f26070 */
[----:B------:R-:W-:Y:S01]  /*6c00*/  FFMA.FTZ R231, R199, R154, R153 ;  /* 0x0000009ac7e77223 */ /* 0x000fe20000010099 */
[----:B------:R-:W-:Y:S01]  /*6c10*/  SHF.L.U32 R129, R214, 0x10, RZ ;  /* 0x00000010d6817819 */ /* 0x000fe200000006ff */
[----:B------:R-:W-:Y:S01]  /*6c20*/  FADD.FTZ R214, R182, -R155 ;  /* 0x8000009bb6d67221 */ /* 0x000fe20000010000 */
[----:B------:R-:W-:Y:S01]  /*6c30*/  LOP3.LUT P6, RZ, R209, 0xff, RZ, 0xc0, !PT ;  /* 0x000000ffd1ff7812 */ /* 0x000fe200078cc0ff */
[----:B------:R-:W-:Y:S01]  /*6c40*/  FFMA.FTZ R229, R199, R128, R152 ;  /* 0x00000080c7e57223 */ /* 0x000fe20000010098 */
[C---:B------:R-:W-:Y:S01]  /*6c50*/  LOP3.LUT P5, RZ, R209.reuse, 0xff00, RZ, 0xc0, !PT ;  /* 0x0000ff00d1ff7812 */ /* 0x040fe200078ac0ff */
[----:B------:R-:W0:Y:S01]  /*6c60*/  LDC.64 R154, c[0x0][0x478] ;  /* 0x00011e00ff9a7b82 */ /* 0x000e220000000a00 */
[----:B------:R-:W-:Y:S01]  /*6c70*/  LOP3.LUT P2, RZ, R209, 0xff0000, RZ, 0xc0, !PT ;  /* 0x00ff0000d1ff7812 */ /* 0x000fe2000784c0ff */
[----:B------:R-:W-:Y:S01]  /*6c80*/  FFMA.FTZ R230, R199, R214, R129 ;  /* 0x000000d6c7e67223 */ /* 0x000fe20000010081 */
[----:B------:R-:W-:Y:S01]  /*6c90*/  ISETP.GE.U32.AND.EX P1, PT, R209, 0x1000000, PT, P1 ;  /* 0x01000000d100780c */ /* 0x000fe20003f26110 */
[-C--:B------:R-:W-:Y:S01]  /*6ca0*/  FMUL.FTZ R214, R221, R200.reuse ;  /* 0x000000c8ddd67220 */ /* 0x080fe20000410000 */
[-C--:B------:R-:W-:Y:S01]  /*6cb0*/  FMUL.FTZ R216, R229, R200.reuse ;  /* 0x000000c8e5d87220 */ /* 0x080fe20000410000 */
[-C--:B------:R-:W-:Y:S01]  /*6cc0*/  FMUL.FTZ R218, R231, R200.reuse ;  /* 0x000000c8e7da7220 */ /* 0x080fe20000410000 */
[----:B------:R-:W-:Y:S01]  /*6cd0*/  FMUL.FTZ R220, R230, R200 ;  /* 0x000000c8e6dc7220 */ /* 0x000fe20000410000 */
[----:B------:R-:W1:Y:S01]  /*6ce0*/  LDC.64 R152, c[0x0][0x468] ;  /* 0x00011a00ff987b82 */ /* 0x000e620000000a00 */
[----:B------:R-:W-:Y:S01]  /*6cf0*/  FMUL.FTZ R214, R214, UR13 ;  /* 0x0000000dd6d67c20 */ /* 0x000fe20008410000 */
[----:B------:R-:W-:Y:S01]  /*6d00*/  @P6 SHF.L.U32 R223, R46, 0x10, RZ ;  /* 0x000000102edf6819 */ /* 0x000fe200000006ff */
[----:B------:R-:W-:Y:S01]  /*6d10*/  FMUL.FTZ R216, R216, UR13 ;  /* 0x0000000dd8d87c20 */ /* 0x000fe20008410000 */
[----:B------:R-:W-:-:S02]  /*6d20*/  @P5 SHF.L.U32 R225, R23, 0x10, RZ ;  /* 0x0000001017e15819 */ /* 0x000fc400000006ff */
[----:B------:R-:W-:Y:S02]  /*6d30*/  CS2R R128, SRZ ;  /* 0x0000000000807805 */ /* 0x000fe4000001ff00 */
[----:B------:R-:W-:Y:S01]  /*6d40*/  @P2 SHF.L.U32 R233, R47, 0x10, RZ ;  /* 0x000000102fe92819 */ /* 0x000fe200000006ff */
[----:B------:R-:W-:Y:S01]  /*6d50*/  FMUL.FTZ R218, R218, UR13 ;  /* 0x0000000ddada7c20 */ /* 0x000fe20008410000 */
[----:B------:R-:W-:Y:S01]  /*6d60*/  @P1 SHF.L.U32 R235, R24, 0x10, RZ ;  /* 0x0000001018eb1819 */ /* 0x000fe200000006ff */
[----:B------:R-:W-:Y:S01]  /*6d70*/  FMUL.FTZ R220, R220, UR13 ;  /* 0x0000000ddcdc7c20 */ /* 0x000fe20008410000 */
[----:B------:R-:W-:Y:S01]  /*6d80*/  @P6 FMUL.FTZ R128, R223, R214 ;  /* 0x000000d6df806220 */ /* 0x000fe20000410000 */
[----:B------:R-:W-:Y:S01]  /*6d90*/  @P5 FMUL.FTZ R129, R225, R216 ;  /* 0x000000d8e1815220 */ /* 0x000fe20000410000 */
[C---:B------:R-:W-:Y:S01]  /*6da0*/  @P6 SHF.L.U32 R223, R130.reuse, 0x10, RZ ;  /* 0x0000001082df6819 */ /* 0x040fe200000006ff */
[----:B------:R-:W-:Y:S01]  /*6db0*/  @P2 FMUL.FTZ R222, R233, R218 ;  /* 0x000000dae9de2220 */ /* 0x000fe20000410000 */
[----:B------:R-:W-:Y:S01]  /*6dc0*/  @P5 PRMT R224, R130, 0x7632, R224 ;  /* 0x0000763282e05816 */ /* 0x000fe200000000e0 */
[----:B------:R-:W-:Y:S01]  /*6dd0*/  @P1 FMUL.FTZ R227, R235, R220 ;  /* 0x000000dcebe31220 */ /* 0x000fe20000410000 */
[----:B------:R-:W-:Y:S01]  /*6de0*/  F2FP.BF16.F32.PACK_AB R130, RZ, R149 ;  /* 0x00000095ff82723e */ /* 0x000fe200000010ff */
[----:B0-----:R-:W-:Y:S01]  /*6df0*/  IMAD.WIDE.U32 R154, R198, 0x10, R154 ;  /* 0x00000010c69a7825 */ /* 0x001fe200078e009a */
[----:B------:R-:W-:-:S03]  /*6e00*/  F2FP.BF16.F32.PACK_AB R215, RZ, R215 ;  /* 0x000000d7ffd7723e */ /* 0x000fc600000010ff */
[----:B------:R-:W-:Y:S01]  /*6e10*/  FADD.FTZ R105, R105, R210 ;  /* 0x000000d269697221 */ /* 0x000fe20000010000 */
[----:B------:R-:W-:Y:S01]  /*6e20*/  F2FP.BF16.F32.PACK_AB R221, RZ, R221 ;  /* 0x000000ddffdd723e */ /* 0x000fe200000010ff */
[----:B------:R-:W-:Y:S01]  /*6e30*/  FADD.FTZ R106, R106, R211 ;  /* 0x000000d36a6a7221 */ /* 0x000fe20000010000 */
[----:B------:R-:W-:Y:S01]  /*6e40*/  F2FP.BF16.F32.PACK_AB R228, RZ, R229 ;  /* 0x000000e5ffe4723e */ /* 0x000fe200000010ff */
[----:B------:R-:W-:Y:S01]  /*6e50*/  FADD.FTZ R107, R107, R212 ;  /* 0x000000d46b6b7221 */ /* 0x000fe20000010000 */
[----:B------:R-:W-:Y:S01]  /*6e60*/  F2FP.BF16.F32.PACK_AB R149, R219, R150 ;  /* 0x00000096db95723e */ /* 0x000fe200000010ff */
[----:B-1----:R-:W-:Y:S01]  /*6e70*/  IMAD.WIDE.U32 R152, R198, 0x10, R152 ;  /* 0x00000010c6987825 */ /* 0x002fe200078e0098 */
[----:B------:R-:W-:Y:S02]  /*6e80*/  F2FP.BF16.F32.PACK_AB R150, R129, R128 ;  /* 0x000000808196723e */ /* 0x000fe400000010ff */
[C---:B------:R-:W-:Y:S02]  /*6e90*/  @P2 SHF.L.U32 R225, R131.reuse, 0x10, RZ ;  /* 0x0000001083e12819 */ /* 0x040fe400000006ff */
[----:B------:R-:W-:-:S02]  /*6ea0*/  @P1 PRMT R226, R131, 0x7632, R226 ;  /* 0x0000763283e21816 */ /* 0x000fc400000000e2 */
[----:B------:R-:W-:Y:S01]  /*6eb0*/  PRMT R128, R130, 0x5410, R213 ;  /* 0x0000541082807816 */ /* 0x000fe200000000d5 */
[----:B------:R-:W-:Y:S01]  /*6ec0*/  HFMA2 R213, -RZ, RZ, 0, 0 ;  /* 0x00000000ffd57431 */ /* 0x000fe200000001ff */
[----:B------:R-:W-:Y:S01]  /*6ed0*/  F2FP.BF16.F32.PACK_AB R131, R230, R231 ;  /* 0x000000e7e683723e */ /* 0x000fe200000010ff */
[----:B------:R-:W-:Y:S01]  /*6ee0*/  @P6 FMUL.FTZ R213, R214, R223 ;  /* 0x000000dfd6d56220 */ /* 0x000fe20000410000 */
[----:B------:R-:W-:Y:S01]  /*6ef0*/  PRMT R129, R215, 0x5410, R217 ;  /* 0x00005410d7817816 */ /* 0x000fe200000000d9 */
[----:B------:R-:W-:Y:S01]  /*6f00*/  HFMA2 R217, -RZ, RZ, 0, 0 ;  /* 0x00000000ffd97431 */ /* 0x000fe200000001ff */
[----:B------:R-:W-:Y:S01]  /*6f10*/  PRMT R130, R221, 0x5410, R228 ;  /* 0x00005410dd827816 */ /* 0x000fe200000000e4 */
[----:B------:R-:W-:Y:S01]  /*6f20*/  @P2 FMUL.FTZ R217, R218, R225 ;  /* 0x000000e1dad92220 */ /* 0x000fe20000410000 */
[----:B------:R-:W-:Y:S01]  /*6f30*/  F2FP.BF16.F32.PACK_AB R151, R227, R222 ;  /* 0x000000dee397723e */ /* 0x000fe200000010ff */
[----:B------:R-:W-:Y:S01]  /*6f40*/  FADD.FTZ R108, R108, R213 ;  /* 0x000000d56c6c7221 */ /* 0x000fe20000010000 */
[----:B------:R-:W-:Y:S01]  /*6f50*/  @P5 SHF.L.U32 R215, R224, 0x10, RZ ;  /* 0x00000010e0d75819 */ /* 0x000fe200000006ff */
[----:B------:R1:W-:Y:S01]  /*6f60*/  STG.E.128 desc[UR6][R154.64], R128 ;  /* 0x000000809a007986 */ /* 0x0003e2000c101d06 */
[----:B------:R-:W-:Y:S01]  /*6f70*/  @P1 SHF.L.U32 R219, R226, 0x10, RZ ;  /* 0x00000010e2db1819 */ /* 0x000fe200000006ff */
[----:B------:R-:W-:Y:S01]  /*6f80*/  FADD.FTZ R110, R110, R217 ;  /* 0x000000d96e6e7221 */ /* 0x000fe20000010000 */
[----:B------:R-:W-:Y:S01]  /*6f90*/  MOV R222, RZ ;  /* 0x000000ff00de7202 */ /* 0x000fe20000000f00 */
[----:B------:R1:W-:Y:S01]  /*6fa0*/  STG.E.128 desc[UR6][R152.64], R148 ;  /* 0x0000009498007986 */ /* 0x0003e2000c101d06 */
[----:B------:R-:W-:Y:S01]  /*6fb0*/  MOV R224, RZ ;  /* 0x000000ff00e07202 */ /* 0x000fe20000000f00 */
[----:B------:R-:W-:Y:S01]  /*6fc0*/  @P5 FMUL.FTZ R222, R216, R215 ;  /* 0x000000d7d8de5220 */ /* 0x000fe20000410000 */
[----:B------:R-:W-:Y:S01]  /*6fd0*/  @P1 FMUL.FTZ R224, R220, R219 ;  /* 0x000000dbdce01220 */ /* 0x000fe20000410000 */
[----:B------:R-:W-:-:S02]  /*6fe0*/  IADD3 R198, PT, PT, R198, 0x20, RZ ;  /* 0x00000020c6c67810 */ /* 0x000fc40007ffe0ff */
[----:B------:R-:W-:Y:S01]  /*6ff0*/  FADD.FTZ R109, R109, R222 ;  /* 0x000000de6d6d7221 */ /* 0x000fe20000010000 */
[----:B------:R-:W-:-:S07]  /*7000*/  FADD.FTZ R111, R111, R224 ;  /* 0x000000e06f6f7221 */ /* 0x000fce0000010000 */
.L_x_715:
[----:B------:R-:W-:Y:S05]  /*7010*/  BSYNC.RECONVERGENT B2 ;  /* 0x0000000000027941 */ /* 0x000fea0003800200 */
.L_x_714:
[----:B------:R-:W-:Y:S04]  /*7020*/  BSSY.RECONVERGENT B2, `(.L_x_716) ;  /* 0x0000091000027945 */ /* 0x000fe80003800200 */
[----:B------:R-:W-:Y:S05]  /*7030*/  @!P4 BRA `(.L_x_717) ;  /* 0x00000008003cc947 */ /* 0x000fea0003800000 */
[----:B-1----:R-:W1:Y:S02]  /*7040*/  LDC.64 R128, c[0x0][0x390] ;  /* 0x0000e400ff807b82 */ /* 0x002e640000000a00 */
[----:B-1----:R-:W-:-:S06]  /*7050*/  IMAD.WIDE.U32 R128, R198, 0x10, R128 ;  /* 0x00000010c6807825 */ /* 0x002fcc00078e0080 */
[----:B------:R-:W2:Y:S01]  /*7060*/  LDG.E.128 R128, desc[UR6][R128.64] ;  /* 0x0000000680807981 */ /* 0x000ea2000c1e1d00 */
[-C--:B------:R-:W-:Y:S01]  /*7070*/  FFMA.FTZ R148, R181, R202.reuse, R201 ;  /* 0x000000cab5947223 */ /* 0x080fe200000100c9 */
[----:B------:R-:W-:Y:S01]  /*7080*/  PRMT R151, R136, 0x7632, R151 ;  /* 0x0000763288977816 */ /* 0x000fe20000000097 */
[-CC-:B------:R-:W-:Y:S01]  /*7090*/  FFMA.FTZ R149, R180, R202.reuse, R201.reuse ;  /* 0x000000cab4957223 */ /* 0x180fe200000100c9 */
[----:B------:R-:W-:Y:S01]  /*70a0*/  SHF.L.U32 R150, R136, 0x10, RZ ;  /* 0x0000001088967819 */ /* 0x000fe200000006ff */
[----:B------:R-:W-:Y:S01]  /*70b0*/  FADD.FTZ R148, R179, -R148 ;  /* 0x80000094b3947221 */ /* 0x000fe20000010000 */
[----:B------:R-:W-:Y:S01]  /*70c0*/  LOP3.LUT P1, RZ, R206, 0xff, RZ, 0xc0, !PT ;  /* 0x000000ffceff7812 */ /* 0x000fe2000782c0ff */
[----:B0-----:R-:W-:Y:S01]  /*70d0*/  FFMA.FTZ R154, R177, R202, R201 ;  /* 0x000000cab19a7223 */ /* 0x001fe200000100c9 */
[----:B------:R-:W-:Y:S01]  /*70e0*/  SHF.L.U32 R151, R151, 0x10, RZ ;  /* 0x0000001097977819 */ /* 0x000fe200000006ff */
[----:B------:R-:W-:Y:S01]  /*70f0*/  FADD.FTZ R152, R178, -R149 ;  /* 0x80000095b2987221 */ /* 0x000fe20000010000 */
[----:B------:R-:W-:Y:S01]  /*7100*/  FFMA.FTZ R149, R199, R148, R150 ;  /* 0x00000094c7957223 */ /* 0x000fe20000010096 */
[C---:B------:R-:W-:Y:S01]  /*7110*/  LOP3.LUT P2, RZ, R206.reuse, 0xff00, RZ, 0xc0, !PT ;  /* 0x0000ff00ceff7812 */ /* 0x040fe2000784c0ff */
[----:B------:R-:W-:Y:S01]  /*7120*/  FFMA.FTZ R155, R173, R202, R201 ;  /* 0x000000caad9b7223 */ /* 0x000fe200000100c9 */
[----:B------:R-:W-:Y:S01]  /*7130*/  LOP3.LUT P4, RZ, R206, 0xff0000, RZ, 0xc0, !PT ;  /* 0x00ff0000ceff7812 */ /* 0x000fe2000788c0ff */
[----:B------:R-:W-:Y:S01]  /*7140*/  FADD.FTZ R154, R175, -R154 ;  /* 0x8000009aaf9a7221 */ /* 0x000fe20000010000 */
[----:B------:R-:W-:Y:S01]  /*7150*/  PRMT R150, R137, 0x7632, R150 ;  /* 0x0000763289967816 */ /* 0x000fe20000000096 */
[----:B------:R-:W-:Y:S01]  /*7160*/  FFMA.FTZ R151, R199, R152, R151 ;  /* 0x00000098c7977223 */ /* 0x000fe20000010097 */
[----:B------:R-:W-:Y:S01]  /*7170*/  SHF.L.U32 R219, R137, 0x10, RZ ;  /* 0x0000001089db7819 */ /* 0x000fe200000006ff */
[-CC-:B------:R-:W-:Y:S01]  /*7180*/  FFMA.FTZ R153, R176, R202.reuse, R201.reuse ;  /* 0x000000cab0997223 */ /* 0x180fe200000100c9 */
[----:B------:R-:W-:Y:S01]  /*7190*/  FFMA.FTZ R152, R34, R202, R201 ;  /* 0x000000ca22987223 */ /* 0x000fe200000100c9 */
[----:B------:R-:W-:Y:S01]  /*71a0*/  SHF.L.U32 R227, R138, 0x10, RZ ;  /* 0x000000108ae37819 */ /* 0x000fe200000006ff */
[----:B------:R-:W-:Y:S01]  /*71b0*/  FADD.FTZ R212, R30, -R155 ;  /* 0x8000009b1ed47221 */ /* 0x000fe20000010000 */
[----:B------:R-:W-:Y:S01]  /*71c0*/  SHF.L.U32 R210, R150, 0x10, RZ ;  /* 0x0000001096d27819 */ /* 0x000fe200000006ff */
[----:B------:R-:W-:Y:S01]  /*71d0*/  FMUL.FTZ R150, R149, R200 ;  /* 0x000000c895967220 */ /* 0x000fe20000410000 */
[----:B------:R-:W-:Y:S01]  /*71e0*/  FFMA.FTZ R219, R199, R154, R219 ;  /* 0x0000009ac7db7223 */ /* 0x000fe200000100db */
[----:B------:R-:W-:Y:S01]  /*71f0*/  PRMT R203, R138, 0x7632, R203 ;  /* 0x000076328acb7816 */ /* 0x000fe200000000cb */
[----:B------:R-:W-:Y:S01]  /*7200*/  FADD.FTZ R154, R174, -R153 ;  /* 0x80000099ae9a7221 */ /* 0x000fe20000010000 */
[----:B------:R-:W-:Y:S01]  /*7210*/  FADD.FTZ R214, R33, -R152 ;  /* 0x8000009821d67221 */ /* 0x000fe20000010000 */
[----:B------:R-:W-:Y:S01]  /*7220*/  @P1 SHF.L.U32 R152, R52, 0x10, RZ ;  /* 0x0000001034981819 */ /* 0x000fe200000006ff */
[----:B------:R-:W-:Y:S01]  /*7230*/  FMUL.FTZ R153, R151, R200 ;  /* 0x000000c897997220 */ /* 0x000fe20000410000 */
[----:B------:R-:W-:Y:S01]  /*7240*/  FMUL.FTZ R155, R150, UR13 ;  /* 0x0000000d969b7c20 */ /* 0x000fe20008410000 */
[----:B------:R-:W-:Y:S01]  /*7250*/  FFMA.FTZ R227, R199, R212, R227 ;  /* 0x000000d4c7e37223 */ /* 0x000fe200000100e3 */
[----:B------:R-:W-:Y:S01]  /*7260*/  FMUL.FTZ R212, R219, R200 ;  /* 0x000000c8dbd47220 */ /* 0x000fe20000410000 */
[----:B------:R-:W-:Y:S01]  /*7270*/  SHF.L.U32 R203, R203, 0x10, RZ ;  /* 0x00000010cbcb7819 */ /* 0x000fe200000006ff */
[----:B------:R-:W-:Y:S01]  /*7280*/  HFMA2 R148, -RZ, RZ, 0, 0 ;  /* 0x00000000ff947431 */ /* 0x000fe200000001ff */
[----:B------:R-:W-:Y:S01]  /*7290*/  LOP3.LUT P6, RZ, R206, 0xff000000, RZ, 0xc0, !PT ;  /* 0xff000000ceff7812 */ /* 0x000fe200078cc0ff */
[----:B------:R-:W-:Y:S01]  /*72a0*/  FFMA.FTZ R225, R199, R154, R210 ;  /* 0x0000009ac7e17223 */ /* 0x000fe200000100d2 */
[----:B------:R-:W-:Y:S01]  /*72b0*/  FMUL.FTZ R213, R153, UR13 ;  /* 0x0000000d99d57c20 */ /* 0x000fe20008410000 */
[----:B------:R-:W-:Y:S01]  /*72c0*/  @P1 FMUL.FTZ R148, R152, R155 ;  /* 0x0000009b98941220 */ /* 0x000fe20000410000 */
[----:B------:R-:W-:Y:S01]  /*72d0*/  @P2 SHF.L.U32 R154, R13, 0x10, RZ ;  /* 0x000000100d9a2819 */ /* 0x000fe200000006ff */
[----:B------:R-:W-:Y:S01]  /*72e0*/  FMUL.FTZ R212, R212, UR13 ;  /* 0x0000000dd4d47c20 */ /* 0x000fe20008410000 */
[----:B------:R-:W-:Y:S01]  /*72f0*/  @P4 SHF.L.U32 R215, R53, 0x10, RZ ;  /* 0x0000001035d74819 */ /* 0x000fe200000006ff */
[----:B------:R-:W-:Y:S01]  /*7300*/  FFMA.FTZ R223, R199, R214, R203 ;  /* 0x000000d6c7df7223 */ /* 0x000fe200000100cb */
[----:B------:R-:W-:Y:S01]  /*7310*/  MOV R221, RZ ;  /* 0x000000ff00dd7202 */ /* 0x000fe20000000f00 */
[----:B------:R-:W-:-:S02]  /*7320*/  HFMA2 R203, -RZ, RZ, 0, 0 ;  /* 0x00000000ffcb7431 */ /* 0x000fc400000001ff */
[----:B------:R-:W-:Y:S01]  /*7330*/  @P2 FMUL.FTZ R221, R154, R213 ;  /* 0x000000d59add2220 */ /* 0x000fe20000410000 */
[----:B------:R-:W-:Y:S01]  /*7340*/  MOV R150, RZ ;  /* 0x000000ff00967202 */ /* 0x000fe20000000f00 */
[----:B------:R-:W-:Y:S01]  /*7350*/  FFMA.FTZ R154, R156, R202, R201 ;  /* 0x000000ca9c9a7223 */ /* 0x000fe200000100c9 */
[----:B------:R-:W-:Y:S01]  /*7360*/  CS2R R210, SRZ ;  /* 0x0000000000d27805 */ /* 0x000fe2000001ff00 */
[----:B------:R-:W-:Y:S01]  /*7370*/  @P4 FMUL.FTZ R150, R215, R212 ;  /* 0x000000d4d7964220 */ /* 0x000fe20000410000 */
[----:B------:R-:W-:Y:S01]  /*7380*/  LOP3.LUT P5, RZ, R207, 0xff, RZ, 0xc0, !PT ;  /* 0x000000ffcfff7812 */ /* 0x000fe200078ac0ff */
[----:B------:R-:W-:Y:S01]  /*7390*/  FADD.FTZ R154, R35, -R154 ;  /* 0x8000009a239a7221 */ /* 0x000fe20000010000 */
[----:B------:R-:W-:Y:S02]  /*73a0*/  HFMA2 R229, -RZ, RZ, 0, 0 ;  /* 0x00000000ffe57431 */ /* 0x000fe400000001ff */
[----:B------:R-:W-:Y:S01]  /*73b0*/  FMUL.FTZ R214, R223, R200 ;  /* 0x000000c8dfd67220 */ /* 0x000fe20000410000 */
[----:B------:R-:W-:Y:S01]  /*73c0*/  HFMA2 R231, -RZ, RZ, 0, 0 ;  /* 0x00000000ffe77431 */ /* 0x000fe200000001ff */
[----:B------:R-:W-:Y:S01]  /*73d0*/  MOV R224, RZ ;  /* 0x000000ff00e07202 */ /* 0x000fe20000000f00 */
[----:B------:R-:W-:-:S02]  /*73e0*/  HFMA2 R233, -RZ, RZ, 0, 0 ;  /* 0x00000000ffe97431 */ /* 0x000fc400000001ff */
[----:B------:R-:W-:Y:S01]  /*73f0*/  FMUL.FTZ R214, R214, UR13 ;  /* 0x0000000dd6d67c20 */ /* 0x000fe20008410000 */
[----:B------:R-:W-:Y:S02]  /*7400*/  F2FP.BF16.F32.PACK_AB R219, RZ, R219 ;  /* 0x000000dbffdb723e */ /* 0x000fe400000010ff */
[----:B------:R-:W-:Y:S02]  /*7410*/  F2FP.BF16.F32.PACK_AB R223, RZ, R223 ;  /* 0x000000dfffdf723e */ /* 0x000fe400000010ff */
[----:B------:R-:W-:Y:S02]  /*7420*/  F2FP.BF16.F32.PACK_AB R148, R221, R148 ;  /* 0x00000094dd94723e */ /* 0x000fe400000010ff */
[----:B------:R-:W-:Y:S02]  /*7430*/  @P5 SHF.L.U32 R218, R54, 0x10, RZ ;  /* 0x0000001036da5819 */ /* 0x000fe400000006ff */
[----:B------:R-:W-:Y:S02]  /*7440*/  MOV R221, RZ ;  /* 0x000000ff00dd7202 */ /* 0x000fe40000000f00 */
[----:B--2---:R-:W-:-:S02]  /*7450*/  @P4 SHF.L.U32 R153, R129, 0x10, RZ ;  /* 0x0000001081994819 */ /* 0x004fc400000006ff */
[C---:B------:R-:W-:Y:S02]  /*7460*/  @P2 PRMT R152, R128.reuse, 0x7632, R152 ;  /* 0x0000763280982816 */ /* 0x040fe40000000098 */
[----:B------:R-:W-:Y:S01]  /*7470*/  @P1 SHF.L.U32 R128, R128, 0x10, RZ ;  /* 0x0000001080801819 */ /* 0x000fe200000006ff */
[----:B------:R-:W-:Y:S01]  /*7480*/  @P4 FMUL.FTZ R203, R212, R153 ;  /* 0x00000099d4cb4220 */ /* 0x000fe20000410000 */
[----:B------:R-:W-:Y:S01]  /*7490*/  @P2 SHF.L.U32 R152, R152, 0x10, RZ ;  /* 0x0000001098982819 */ /* 0x000fe200000006ff */
[----:B------:R-:W-:Y:S01]  /*74a0*/  FFMA.FTZ R153, R31, R202, R201 ;  /* 0x000000ca1f997223 */ /* 0x000fe200000100c9 */
[----:B------:R-:W-:Y:S01]  /*74b0*/  PRMT R129, R139, 0x7632, R129 ;  /* 0x000076328b817816 */ /* 0x000fe20000000081 */
[----:B------:R-:W-:Y:S01]  /*74c0*/  FMUL.FTZ R212, R225, R200 ;  /* 0x000000c8e1d47220 */ /* 0x000fe20000410000 */
[----:B------:R-:W-:Y:S01]  /*74d0*/  @P1 FMUL.FTZ R211, R155, R128 ;  /* 0x000000809bd31220 */ /* 0x000fe20000410000 */
[----:B------:R-:W-:Y:S01]  /*74e0*/  @P2 FMUL.FTZ R210, R213, R152 ;  /* 0x00000098d5d22220 */ /* 0x000fe20000410000 */
[----:B------:R-:W-:Y:S01]  /*74f0*/  FADD.FTZ R128, R32, -R153 ;  /* 0x8000009920807221 */ /* 0x000fe20000010000 */
[----:B------:R-:W-:Y:S01]  /*7500*/  SHF.L.U32 R155, R129, 0x10, RZ ;  /* 0x00000010819b7819 */ /* 0x000fe200000006ff */
[----:B------:R-:W-:Y:S01]  /*7510*/  FMUL.FTZ R212, R212, UR13 ;  /* 0x0000000dd4d47c20 */ /* 0x000fe20008410000 */
[----:B------:R-:W-:Y:S01]  /*7520*/  SHF.L.U32 R152, R139, 0x10, RZ ;  /* 0x000000108b987819 */ /* 0x000fe200000006ff */
[----:B------:R-:W-:Y:S01]  /*7530*/  FMUL.FTZ R213, R227, R200 ;  /* 0x000000c8e3d57220 */ /* 0x000fe20000410000 */
[----:B------:R-:W-:Y:S01]  /*7540*/  @P6 SHF.L.U32 R153, R14, 0x10, RZ ;  /* 0x000000100e996819 */ /* 0x000fe200000006ff */
[C---:B------:R-:W-:Y:S01]  /*7550*/  FFMA.FTZ R228, R199.reuse, R154, R155 ;  /* 0x0000009ac7e47223 */ /* 0x040fe2000001009b */
[----:B------:R-:W-:Y:S01]  /*7560*/  ISETP.GE.U32.AND P1, PT, R206, RZ, PT ;  /* 0x000000ffce00720c */ /* 0x000fe20003f26070 */
[----:B------:R-:W-:Y:S01]  /*7570*/  FFMA.FTZ R235, R199, R128, R152 ;  /* 0x00000080c7eb7223 */ /* 0x000fe20000010098 */
[----:B------:R-:W-:Y:S01]  /*7580*/  LOP3.LUT P4, RZ, R207, 0xff00, RZ, 0xc0, !PT ;  /* 0x0000ff00cfff7812 */ /* 0x000fe2000788c0ff */
[----:B------:R-:W-:Y:S01]  /*7590*/  @P6 FMUL.FTZ R229, R153, R212 ;  /* 0x000000d499e56220 */ /* 0x000fe20000410000 */
[----:B------:R-:W0:Y:S01]  /*75a0*/  LDC.64 R154, c[0x0][0x478] ;  /* 0x00011e00ff9a7b82 */ /* 0x000e220000000a00 */
[----:B------:R-:W-:Y:S01]  /*75b0*/  LOP3.LUT P2, RZ, R207, 0xff0000, RZ, 0xc0, !PT ;  /* 0x00ff0000cfff7812 */ /* 0x000fe2000784c0ff */
[-C--:B------:R-:W-:Y:S01]  /*75c0*/  FMUL.FTZ R216, R235, R200.reuse ;  /* 0x000000c8ebd87220 */ /* 0x080fe20000410000 */
[----:B------:R-:W-:Y:S01]  /*75d0*/  ISETP.GE.U32.AND.EX P1, PT, R207, 0x1000000, PT, P1 ;  /* 0x01000000cf00780c */ /* 0x000fe20003f26110 */
[----:B------:R-:W-:Y:S01]  /*75e0*/  FMUL.FTZ R215, R228, R200 ;  /* 0x000000c8e4d77220 */ /* 0x000fe20000410000 */
[----:B------:R-:W-:Y:S01]  /*75f0*/  FMUL.FTZ R213, R213, UR13 ;  /* 0x0000000dd5d57c20 */ /* 0x000fe20008410000 */
[----:B------:R-:W-:Y:S01]  /*7600*/  MOV R128, RZ ;  /* 0x000000ff00807202 */ /* 0x000fe20000000f00 */
[----:B------:R-:W-:Y:S01]  /*7610*/  FMUL.FTZ R216, R216, UR13 ;  /* 0x0000000dd8d87c20 */ /* 0x000fe20008410000 */
[----:B------:R-:W1:Y:S01]  /*7620*/  LDC.64 R152, c[0x0][0x468] ;  /* 0x00011a00ff987b82 */ /* 0x000e620000000a00 */
[----:B------:R-:W-:Y:S01]  /*7630*/  FMUL.FTZ R215, R215, UR13 ;  /* 0x0000000dd7d77c20 */ /* 0x000fe20008410000 */
[----:B------:R-:W-:Y:S01]  /*7640*/  @P5 FMUL.FTZ R128, R218, R213 ;  /* 0x000000d5da805220 */ /* 0x000fe20000410000 */
[----:B------:R-:W-:Y:S01]  /*7650*/  @P4 SHF.L.U32 R217, R15, 0x10, RZ ;  /* 0x000000100fd94819 */ /* 0x000fe200000006ff */
[----:B------:R-:W-:Y:S01]  /*7660*/  FADD.FTZ R112, R112, R211 ;  /* 0x000000d370707221 */ /* 0x000fe20000010000 */
[----:B------:R-:W-:Y:S01]  /*7670*/  @P6 PRMT R226, R129, 0x7632, R226 ;  /* 0x0000763281e26816 */ /* 0x000fe200000000e2 */
[----:B------:R-:W-:Y:S01]  /*7680*/  FADD.FTZ R113, R113, R210 ;  /* 0x000000d271717221 */ /* 0x000fe20000010000 */
[----:B------:R-:W-:Y:S01]  /*7690*/  @P2 SHF.L.U32 R237, R55, 0x10, RZ ;  /* 0x0000001037ed2819 */ /* 0x000fe200000006ff */
[----:B------:R-:W-:Y:S01]  /*76a0*/  @P4 FMUL.FTZ R231, R217, R214 ;  /* 0x000000d6d9e74220 */ /* 0x000fe20000410000 */
[----:B------:R-:W-:Y:S01]  /*76b0*/  @P1 SHF.L.U32 R220, R16, 0x10, RZ ;  /* 0x0000001010dc1819 */ /* 0x000fe200000006ff */
[----:B------:R-:W-:Y:S01]  /*76c0*/  FADD.FTZ R114, R114, R203 ;  /* 0x000000cb72727221 */ /* 0x000fe20000010000 */
[C---:B------:R-:W-:Y:S01]  /*76d0*/  @P5 SHF.L.U32 R218, R130.reuse, 0x10, RZ ;  /* 0x0000001082da5819 */ /* 0x040fe200000006ff */
[----:B------:R-:W-:Y:S01]  /*76e0*/  @P2 FMUL.FTZ R224, R237, R216 ;  /* 0x000000d8ede02220 */ /* 0x000fe20000410000 */
[----:B------:R-:W-:Y:S01]  /*76f0*/  @P4 PRMT R222, R130, 0x7632, R222 ;  /* 0x0000763282de4816 */ /* 0x000fe200000000de */
[----:B------:R-:W-:Y:S01]  /*7700*/  @P1 FMUL.FTZ R233, R220, R215 ;  /* 0x000000d7dce91220 */ /* 0x000fe20000410000 */
[----:B------:R-:W-:Y:S01]  /*7710*/  F2FP.BF16.F32.PACK_AB R129, RZ, R149 ;  /* 0x00000095ff81723e */ /* 0x000fe200000010ff */
[----:B0-----:R-:W-:Y:S01]  /*7720*/  IMAD.WIDE.U32 R154, R198, 0x10, R154 ;  /* 0x00000010c69a7825 */ /* 0x001fe200078e009a */
[----:B------:R-:W-:-:S03]  /*7730*/  F2FP.BF16.F32.PACK_AB R130, RZ, R151 ;  /* 0x00000097ff82723e */ /* 0x000fc600000010ff */
[----:B------:R-:W-:Y:S01]  /*7740*/  @P5 FMUL.FTZ R221, R213, R218 ;  /* 0x000000dad5dd5220 */ /* 0x000fe20000410000 */
[----:B------:R-:W-:Y:S02]  /*7750*/  F2FP.BF16.F32.PACK_AB R225, RZ, R225 ;  /* 0x000000e1ffe1723e */ /* 0x000fe400000010ff */
[----:B------:R-:W-:Y:S01]  /*7760*/  F2FP.BF16.F32.PACK_AB R227, RZ, R227 ;  /* 0x000000e3ffe3723e */ /* 0x000fe200000010ff */
[----:B------:R-:W-:Y:S01]  /*7770*/  FADD.FTZ R116, R116, R221 ;  /* 0x000000dd74747221 */ /* 0x000fe20000010000 */
[----:B------:R-:W-:Y:S01]  /*7780*/  F2FP.BF16.F32.PACK_AB R149, R229, R150 ;  /* 0x00000096e595723e */ /* 0x000fe200000010ff */
[----:B-1----:R-:W-:Y:S01]  /*7790*/  IMAD.WIDE.U32 R152, R198, 0x10, R152 ;  /* 0x00000010c6987825 */ /* 0x002fe200078e0098 */
[----:B------:R-:W-:Y:S02]  /*77a0*/  F2FP.BF16.F32.PACK_AB R150, R231, R128 ;  /* 0x00000080e796723e */ /* 0x000fe400000010ff */
[C---:B------:R-:W-:Y:S02]  /*77b0*/  @P2 SHF.L.U32 R217, R131.reuse, 0x10, RZ ;  /* 0x0000001083d92819 */ /* 0x040fe400000006ff */
[----:B------:R-:W-:-:S02]  /*77c0*/  @P1 PRMT R220, R131, 0x7632, R220 ;  /* 0x0000763283dc1816 */ /* 0x000fc400000000dc */
[----:B------:R-:W-:Y:S02]  /*77d0*/  PRMT R128, R129, 0x5410, R130 ;  /* 0x0000541081807816 */ /* 0x000fe40000000082 */
[----:B------:R-:W-:Y:S01]  /*77e0*/  F2FP.BF16.F32.PACK_AB R131, R228, R235 ;  /* 0x000000ebe483723e */ /* 0x000fe200000010ff */
[----:B------:R-:W-:Y:S01]  /*77f0*/  HFMA2 R228, -RZ, RZ, 0, 0 ;  /* 0x00000000ffe47431 */ /* 0x000fe200000001ff */
[----:B------:R-:W-:Y:S02]  /*7800*/  PRMT R129, R219, 0x5410, R225 ;  /* 0x00005410db817816 */ /* 0x000fe400000000e1 */
[----:B------:R-:W-:Y:S02]  /*7810*/  PRMT R130, R227, 0x5410, R223 ;  /* 0x00005410e3827816 */ /* 0x000fe400000000df */
[----:B------:R-:W-:Y:S02]  /*7820*/  F2FP.BF16.F32.PACK_AB R151, R233, R224 ;  /* 0x000000e0e997723e */ /* 0x000fe400000010ff */
[----:B------:R-:W-:-:S02]  /*7830*/  CS2R R224, SRZ ;  /* 0x0000000000e07805 */ /* 0x000fc4000001ff00 */
[----:B------:R-:W-:Y:S01]  /*7840*/  @P6 SHF.L.U32 R219, R226, 0x10, RZ ;  /* 0x00000010e2db6819 */ /* 0x000fe200000006ff */
[----:B------:R2:W-:Y:S01]  /*7850*/  STG.E.128 desc[UR6][R154.64], R128 ;  /* 0x000000809a007986 */ /* 0x0005e2000c101d06 */
[----:B------:R-:W-:Y:S01]  /*7860*/  @P4 SHF.L.U32 R223, R222, 0x10, RZ ;  /* 0x00000010dedf4819 */ /* 0x000fe200000006ff */
[----:B------:R-:W-:Y:S01]  /*7870*/  @P2 FMUL.FTZ R225, R216, R217 ;  /* 0x000000d9d8e12220 */ /* 0x000fe20000410000 */
[----:B------:R-:W-:Y:S01]  /*7880*/  @P1 SHF.L.U32 R220, R220, 0x10, RZ ;  /* 0x00000010dcdc1819 */ /* 0x000fe200000006ff */
[----:B------:R2:W-:Y:S01]  /*7890*/  STG.E.128 desc[UR6][R152.64], R148 ;  /* 0x0000009498007986 */ /* 0x0005e2000c101d06 */
        /* <DEDUP_REMOVED lines=8> */
[----:B------:R-:W-:-:S07]  /*7920*/  IADD3 R198, PT, PT, R198, 0x20, RZ ;  /* 0x00000020c6c67810 */ /* 0x000fce0007ffe0ff */
.L_x_717:
[----:B------:R-:W-:Y:S05]  /*7930*/  BSYNC.RECONVERGENT B2 ;  /* 0x0000000000027941 */ /* 0x000fea0003800200 */
.L_x_716:
[----:B------:R-:W-:Y:S05]  /*7940*/  @!P3 BRA `(.L_x_706) ;  /* 0x000000080010b947 */ /* 0x000fea0003800000 */
[----:B-12---:R-:W1:Y:S02]  /*7950*/  LDC.64 R128, c[0x0][0x390] ;  /* 0x0000e400ff807b82 */ /* 0x006e640000000a00 */
[----:B-1----:R-:W-:-:S05]  /*7960*/  IMAD.WIDE.U32 R128, R198, 0x10, R128 ;  /* 0x00000010c6807825 */ /* 0x002fca00078e0080 */
[----:B------:R1:W2:Y:S01]  /*7970*/  LDG.E.128 R148, desc[UR6][R128.64] ;  /* 0x0000000680947981 */ /* 0x0002a2000c1e1d00 */
[-CC-:B------:R-:W-:Y:S01]  /*7980*/  FFMA.FTZ R131, R157, R202.reuse, R201.reuse ;  /* 0x000000ca9d837223 */ /* 0x180fe200000100c9 */
[C---:B------:R-:W-:Y:S01]  /*7990*/  SHF.L.U32 R152, R36.reuse, 0x10, RZ ;  /* 0x0000001024987819 */ /* 0x040fe200000006ff */
[-C--:B0-----:R-:W-:Y:S01]  /*79a0*/  FFMA.FTZ R155, R159, R202.reuse, R201 ;  /* 0x000000ca9f9b7223 */ /* 0x081fe200000100c9 */
[----:B------:R-:W-:Y:S01]  /*79b0*/  PRMT R153, R36, 0x7632, R153 ;  /* 0x0000763224997816 */ /* 0x000fe20000000099 */
[----:B------:R-:W-:Y:S01]  /*79c0*/  FADD.FTZ R130, R158, -R131 ;  /* 0x800000839e827221 */ /* 0x000fe20000010000 */
[-CC-:B------:R-:W-:Y:S01]  /*79d0*/  FFMA.FTZ R154, R166, R202.reuse, R201.reuse ;  /* 0x000000caa69a7223 */ /* 0x180fe200000100c9 */
[----:B------:R-:W-:Y:S01]  /*79e0*/  LOP3.LUT P1, RZ, R204, 0xff, RZ, 0xc0, !PT ;  /* 0x000000ffccff7812 */ /* 0x000fe2000782c0ff */
[----:B------:R-:W-:Y:S01]  /*79f0*/  FFMA.FTZ R210, R168, R202, R201 ;  /* 0x000000caa8d27223 */ /* 0x000fe200000100c9 */
[----:B------:R-:W-:Y:S01]  /*7a00*/  LOP3.LUT P2, RZ, R204, 0xff00, RZ, 0xc0, !PT ;  /* 0x0000ff00ccff7812 */ /* 0x000fe2000784c0ff */
[----:B-1----:R-:W-:Y:S01]  /*7a10*/  FADD.FTZ R128, R160, -R155 ;  /* 0x8000009ba0807221 */ /* 0x002fe20000010000 */
[----:B------:R-:W-:Y:S01]  /*7a20*/  SHF.L.U32 R129, R153, 0x10, RZ ;  /* 0x0000001099817819 */ /* 0x000fe200000006ff */
[----:B------:R-:W-:Y:S01]  /*7a30*/  FFMA.FTZ R153, R199, R130, R152 ;  /* 0x00000082c7997223 */ /* 0x000fe20000010098 */
[----:B------:R-:W-:Y:S01]  /*7a40*/  SHF.L.U32 R130, R37, 0x10, RZ ;  /* 0x0000001025827819 */ /* 0x000fe200000006ff */
[----:B------:R-:W-:Y:S01]  /*7a50*/  FADD.FTZ R154, R165, -R154 ;  /* 0x8000009aa59a7221 */ /* 0x000fe20000010000 */
[-CC-:B------:R-:W-:Y:S01]  /*7a60*/  FFMA.FTZ R203, R161, R202.reuse, R201.reuse ;  /* 0x000000caa1cb7223 */ /* 0x180fe200000100c9 */
[-CC-:B------:R-:W-:Y:S01]  /*7a70*/  FFMA.FTZ R212, R170, R202.reuse, R201.reuse ;  /* 0x000000caaad47223 */ /* 0x180fe200000100c9 */
[--C-:B------:R-:W-:Y:S01]  /*7a80*/  FFMA.FTZ R214, R172, R202, R201.reuse ;  /* 0x000000caacd67223 */ /* 0x100fe200000100c9 */
[----:B------:R-:W-:Y:S01]  /*7a90*/  FFMA.FTZ R155, R199, R128, R130 ;  /* 0x00000080c79b7223 */ /* 0x000fe20000010082 */
[----:B------:R-:W-:Y:S01]  /*7aa0*/  PRMT R128, R38, 0x7632, R128 ;  /* 0x0000763226807816 */ /* 0x000fe20000000080 */
[----:B------:R-:W-:Y:S01]  /*7ab0*/  FFMA.FTZ R201, R163, R202, R201 ;  /* 0x000000caa3c97223 */ /* 0x000fe200000100c9 */
[----:B------:R-:W-:Y:S01]  /*7ac0*/  PRMT R131, R37, 0x7632, R131 ;  /* 0x0000763225837816 */ /* 0x000fe20000000083 */
[--C-:B------:R-:W-:Y:S01]  /*7ad0*/  FFMA.FTZ R152, R199, R154, R129.reuse ;  /* 0x0000009ac7987223 */ /* 0x100fe20000010081 */
[----:B------:R-:W-:Y:S01]  /*7ae0*/  PRMT R129, R39, 0x7632, R129 ;  /* 0x0000763227817816 */ /* 0x000fe20000000081 */
[----:B------:R-:W-:Y:S01]  /*7af0*/  FADD.FTZ R210, R167, -R210 ;  /* 0x800000d2a7d27221 */ /* 0x000fe20000010000 */
[----:B------:R-:W-:Y:S01]  /*7b00*/  SHF.L.U32 R202, R128, 0x10, RZ ;  /* 0x0000001080ca7819 */ /* 0x000fe200000006ff */
[----:B------:R-:W-:Y:S01]  /*7b10*/  FMUL.FTZ R128, R153, R200 ;  /* 0x000000c899807220 */ /* 0x000fe20000410000 */
[----:B------:R-:W-:Y:S01]  /*7b20*/  SHF.L.U32 R131, R131, 0x10, RZ ;  /* 0x0000001083837819 */ /* 0x000fe200000006ff */
[----:B------:R-:W-:Y:S01]  /*7b30*/  FADD.FTZ R154, R162, -R203 ;  /* 0x800000cba29a7221 */ /* 0x000fe20000010000 */
[----:B------:R-:W-:Y:S01]  /*7b40*/  SHF.L.U32 R211, R38, 0x10, RZ ;  /* 0x0000001026d37819 */ /* 0x000fe200000006ff */
[----:B------:R-:W-:Y:S01]  /*7b50*/  FADD.FTZ R216, R171, -R214 ;  /* 0x800000d6abd87221 */ /* 0x000fe20000010000 */
[----:B------:R-:W-:Y:S01]  /*7b60*/  SHF.L.U32 R215, R129, 0x10, RZ ;  /* 0x0000001081d77819 */ /* 0x000fe200000006ff */
[----:B------:R-:W-:Y:S01]  /*7b70*/  FMUL.FTZ R129, R128, UR13 ;  /* 0x0000000d80817c20 */ /* 0x000fe20008410000 */
[----:B------:R-:W-:Y:S01]  /*7b80*/  @P1 SHF.L.U32 R130, R60, 0x10, RZ ;  /* 0x000000103c821819 */ /* 0x000fe200000006ff */
[C---:B------:R-:W-:Y:S01]  /*7b90*/  FFMA.FTZ R210, R199.reuse, R210, R131 ;  /* 0x000000d2c7d27223 */ /* 0x040fe20000010083 */
[----:B------:R-:W-:Y:S01]  /*7ba0*/  FFMA.FTZ R211, R199, R154, R211 ;  /* 0x0000009ac7d37223 */ /* 0x000fe200000100d3 */
[----:B------:R-:W-:Y:S01]  /*7bb0*/  HFMA2 R154, -RZ, RZ, 0, 0 ;  /* 0x00000000ff9a7431 */ /* 0x000fe200000001ff */
[----:B------:R-:W-:Y:S01]  /*7bc0*/  SHF.L.U32 R131, R39, 0x10, RZ ;  /* 0x0000001027837819 */ /* 0x000fe200000006ff */
[----:B------:R-:W-:Y:S01]  /*7bd0*/  FADD.FTZ R212, R169, -R212 ;  /* 0x800000d4a9d47221 */ /* 0x000fe20000010000 */
[----:B------:R-:W-:Y:S01]  /*7be0*/  FADD.FTZ R214, R164, -R201 ;  /* 0x800000c9a4d67221 */ /* 0x000fe20000010000 */
[----:B------:R-:W-:Y:S01]  /*7bf0*/  @P1 FMUL.FTZ R154, R130, R129 ;  /* 0x00000081829a1220 */ /* 0x000fe20000410000 */
[----:B------:R-:W-:Y:S01]  /*7c00*/  FMUL.FTZ R130, R152, R200 ;  /* 0x000000c898827220 */ /* 0x000fe20000410000 */
[C---:B------:R-:W-:Y:S01]  /*7c10*/  FFMA.FTZ R217, R199.reuse, R212, R202 ;  /* 0x000000d4c7d97223 */ /* 0x040fe200000100ca */
[----:B------:R-:W-:Y:S01]  /*7c20*/  FFMA.FTZ R227, R199, R214, R131 ;  /* 0x000000d6c7e37223 */ /* 0x000fe20000010083 */
[----:B------:R-:W-:Y:S01]  /*7c30*/  @P2 SHF.L.U32 R212, R5, 0x10, RZ ;  /* 0x0000001005d42819 */ /* 0x000fe200000006ff */
[----:B------:R-:W-:Y:S01]  /*7c40*/  FMUL.FTZ R131, R130, UR13 ;  /* 0x0000000d82837c20 */ /* 0x000fe20008410000 */
[----:B------:R-:W-:-:S02]  /*7c50*/  CS2R R202, SRZ ;  /* 0x0000000000ca7805 */ /* 0x000fc4000001ff00 */
[----:B------:R-:W-:Y:S01]  /*7c60*/  MOV R219, RZ ;  /* 0x000000ff00db7202 */ /* 0x000fe20000000f00 */
[----:B------:R-:W-:Y:S01]  /*7c70*/  FMUL.FTZ R218, R155, R200 ;  /* 0x000000c89bda7220 */ /* 0x000fe20000410000 */
[----:B------:R-:W-:Y:S01]  /*7c80*/  @P2 FMUL.FTZ R219, R212, R131 ;  /* 0x00000083d4db2220 */ /* 0x000fe20000410000 */
[C---:B------:R-:W-:Y:S01]  /*7c90*/  LOP3.LUT P6, RZ, R204.reuse, 0xff0000, RZ, 0xc0, !PT ;  /* 0x00ff0000ccff7812 */ /* 0x040fe200078cc0ff */
[----:B------:R-:W-:Y:S01]  /*7ca0*/  FFMA.FTZ R215, R199, R216, R215 ;  /* 0x000000d8c7d77223 */ /* 0x000fe200000100d7 */
[----:B------:R-:W-:Y:S01]  /*7cb0*/  LOP3.LUT P5, RZ, R204, 0xff000000, RZ, 0xc0, !PT ;  /* 0xff000000ccff7812 */ /* 0x000fe200078ac0ff */
[----:B------:R-:W-:Y:S01]  /*7cc0*/  FMUL.FTZ R218, R218, UR13 ;  /* 0x0000000ddada7c20 */ /* 0x000fe20008410000 */
[C---:B------:R-:W-:Y:S02]  /*7cd0*/  LOP3.LUT P4, RZ, R205.reuse, 0xff, RZ, 0xc0, !PT ;  /* 0x000000ffcdff7812 */ /* 0x040fe4000788c0ff */
[----:B------:R-:W-:Y:S02]  /*7ce0*/  CS2R R220, SRZ ;  /* 0x0000000000dc7805 */ /* 0x000fe4000001ff00 */
[----:B------:R-:W-:Y:S01]  /*7cf0*/  LOP3.LUT P3, RZ, R205, 0xff00, RZ, 0xc0, !PT ;  /* 0x0000ff00cdff7812 */ /* 0x000fe2000786c0ff */
[-C--:B------:R-:W-:Y:S01]  /*7d00*/  FMUL.FTZ R212, R211, R200.reuse ;  /* 0x000000c8d3d47220 */ /* 0x080fe20000410000 */
[-C--:B------:R-:W-:Y:S01]  /*7d10*/  FMUL.FTZ R213, R217, R200.reuse ;  /* 0x000000c8d9d57220 */ /* 0x080fe20000410000 */
[-C--:B------:R-:W-:Y:S01]  /*7d20*/  FMUL.FTZ R214, R227, R200.reuse ;  /* 0x000000c8e3d67220 */ /* 0x080fe20000410000 */
[----:B------:R-:W-:Y:S01]  /*7d30*/  FMUL.FTZ R216, R215, R200 ;  /* 0x000000c8d7d87220 */ /* 0x000fe20000410000 */
[----:B------:R-:W-:Y:S01]  /*7d40*/  FMUL.FTZ R212, R212, UR13 ;  /* 0x0000000dd4d47c20 */ /* 0x000fe20008410000 */
[----:B------:R-:W-:Y:S01]  /*7d50*/  FMUL.FTZ R213, R213, UR13 ;  /* 0x0000000dd5d57c20 */ /* 0x000fe20008410000 */
[----:B------:R-:W-:Y:S01]  /*7d60*/  @P6 SHF.L.U32 R199, R61, 0x10, RZ ;  /* 0x000000103dc76819 */ /* 0x000fe200000006ff */
[----:B------:R-:W-:Y:S01]  /*7d70*/  FMUL.FTZ R214, R214, UR13 ;  /* 0x0000000dd6d67c20 */ /* 0x000fe20008410000 */
[----:B------:R-:W-:Y:S01]  /*7d80*/  @P5 SHF.L.U32 R201, R6, 0x10, RZ ;  /* 0x0000001006c95819 */ /* 0x000fe200000006ff */
[----:B------:R-:W-:Y:S01]  /*7d90*/  FMUL.FTZ R216, R216, UR13 ;  /* 0x0000000dd8d87c20 */ /* 0x000fe20008410000 */
[----:B------:R-:W-:Y:S01]  /*7da0*/  CS2R R222, SRZ ;  /* 0x0000000000de7805 */ /* 0x000fe2000001ff00 */
[----:B------:R-:W-:Y:S01]  /*7db0*/  @P6 FMUL.FTZ R220, R199, R218 ;  /* 0x000000dac7dc6220 */ /* 0x000fe20000410000 */
[----:B------:R-:W-:-:S02]  /*7dc0*/  @P4 SHF.L.U32 R199, R62, 0x10, RZ ;  /* 0x000000103ec74819 */ /* 0x000fc400000006ff */
[----:B------:R-:W-:Y:S02]  /*7dd0*/  CS2R R224, SRZ ;  /* 0x0000000000e07805 */ /* 0x000fe4000001ff00 */
[----:B------:R-:W-:Y:S01]  /*7de0*/  @P3 SHF.L.U32 R226, R7, 0x10, RZ ;  /* 0x0000001007e23819 */ /* 0x000fe200000006ff */
[----:B------:R-:W-:-:S04]  /*7df0*/  @P4 FMUL.FTZ R222, R199, R212 ;  /* 0x000000d4c7de4220 */ /* 0x000fc80000410000 */
[----:B------:R-:W-:Y:S01]  /*7e00*/  @P3 FMUL.FTZ R223, R226, R213 ;  /* 0x000000d5e2df3220 */ /* 0x000fe20000410000 */
[C---:B--2---:R-:W-:Y:S02]  /*7e10*/  @P2 PRMT R128, R148.reuse, 0x7632, R128 ;  /* 0x0000763294802816 */ /* 0x044fe40000000080 */
        /* <DEDUP_REMOVED lines=8> */
[----:B------:R-:W-:Y:S01]  /*7ea0*/  FMUL.FTZ R148, R210, R200 ;  /* 0x000000c8d2947220 */ /* 0x000fe20000410000 */
[----:B------:R-:W-:Y:S01]  /*7eb0*/  FADD.FTZ R120, R120, R203 ;  /* 0x000000cb78787221 */ /* 0x000fe20000010000 */
[----:B------:R-:W-:Y:S02]  /*7ec0*/  FADD.FTZ R121, R121, R202 ;  /* 0x000000ca79797221 */ /* 0x000fe40000010000 */
[----:B------:R-:W-:-:S02]  /*7ed0*/  FMUL.FTZ R148, R148, UR13 ;  /* 0x0000000d94947c20 */ /* 0x000fc40008410000 */
[----:B------:R-:W1:Y:S02]  /*7ee0*/  LDC.64 R128, c[0x0][0x468] ;  /* 0x00011a00ff807b82 */ /* 0x000e640000000a00 */
[----:B------:R-:W-:Y:S02]  /*7ef0*/  @P5 FMUL.FTZ R221, R201, R148 ;  /* 0x00000094c9dd5220 */ /* 0x000fe40000410000 */
[----:B------:R-:W-:Y:S02]  /*7f00*/  @P2 SHF.L.U32 R201, R63, 0x10, RZ ;  /* 0x000000103fc92819 */ /* 0x000fe400000006ff */
[----:B------:R-:W-:-:S03]  /*7f10*/  @P1 SHF.L.U32 R229, R8, 0x10, RZ ;  /* 0x0000001008e51819 */ /* 0x000fc600000006ff */
[----:B------:R-:W-:Y:S02]  /*7f20*/  @P2 FMUL.FTZ R224, R201, R214 ;  /* 0x000000d6c9e02220 */ /* 0x000fe40000410000 */
[----:B------:R-:W-:Y:S01]  /*7f30*/  @P1 FMUL.FTZ R225, R229, R216 ;  /* 0x000000d8e5e11220 */ /* 0x000fe20000410000 */
[C---:B0-----:R-:W-:Y:S01]  /*7f40*/  IMAD.WIDE.U32 R200, R198.reuse, 0x10, R130 ;  /* 0x00000010c6c87825 */ /* 0x041fe200078e0082 */
[----:B------:R-:W-:Y:S02]  /*7f50*/  F2FP.BF16.F32.PACK_AB R130, R217, R211 ;  /* 0x000000d3d982723e */ /* 0x000fe400000010ff */
[----:B------:R-:W-:Y:S02]  /*7f60*/  F2FP.BF16.F32.PACK_AB R131, R215, R227 ;  /* 0x000000e3d783723e */ /* 0x000fe400000010ff */
[C---:B------:R-:W-:Y:S02]  /*7f70*/  @P6 SHF.L.U32 R215, R149.reuse, 0x10, RZ ;  /* 0x0000001095d76819 */ /* 0x040fe400000006ff */
[----:B------:R-:W-:Y:S01]  /*7f80*/  @P5 PRMT R149, R149, 0x7632, R149 ;  /* 0x0000763295955816 */ /* 0x000fe20000000095 */
[----:B-1----:R-:W-:Y:S01]  /*7f90*/  IMAD.WIDE.U32 R198, R198, 0x10, R128 ;  /* 0x00000010c6c67825 */ /* 0x002fe200078e0080 */
[----:B------:R-:W-:-:S02]  /*7fa0*/  F2FP.BF16.F32.PACK_AB R128, R152, R153 ;  /* 0x000000999880723e */ /* 0x000fc400000010ff */
[----:B------:R-:W-:Y:S02]  /*7fb0*/  F2FP.BF16.F32.PACK_AB R129, R210, R155 ;  /* 0x0000009bd281723e */ /* 0x000fe400000010ff */
[----:B------:R-:W-:Y:S02]  /*7fc0*/  CS2R R210, SRZ ;  /* 0x0000000000d27805 */ /* 0x000fe4000001ff00 */
[----:B------:R-:W-:Y:S01]  /*7fd0*/  F2FP.BF16.F32.PACK_AB R152, R219, R154 ;  /* 0x0000009adb98723e */ /* 0x000fe200000010ff */
[----:B------:R-:W-:Y:S01]  /*7fe0*/  @P6 FMUL.FTZ R211, R218, R215 ;  /* 0x000000d7dad36220 */ /* 0x000fe20000410000 */
[----:B------:R-:W-:Y:S01]  /*7ff0*/  F2FP.BF16.F32.PACK_AB R153, R221, R220 ;  /* 0x000000dcdd99723e */ /* 0x000fe200000010ff */
[----:B------:R0:W-:Y:S01]  /*8000*/  STG.E.128 desc[UR6][R200.64], R128 ;  /* 0x00000080c8007986 */ /* 0x0001e2000c101d06 */
[----:B------:R-:W-:Y:S01]  /*8010*/  F2FP.BF16.F32.PACK_AB R154, R223, R222 ;  /* 0x000000dedf9a723e */ /* 0x000fe200000010ff */
[----:B------:R-:W-:Y:S01]  /*8020*/  HFMA2 R215, -RZ, RZ, 0, 0 ;  /* 0x00000000ffd77431 */ /* 0x000fe200000001ff */
[----:B------:R-:W-:Y:S01]  /*8030*/  F2FP.BF16.F32.PACK_AB R155, R225, R224 ;  /* 0x000000e0e19b723e */ /* 0x000fe200000010ff */
[----:B------:R-:W-:Y:S01]  /*8040*/  FADD.FTZ R122, R122, R211 ;  /* 0x000000d37a7a7221 */ /* 0x000fe20000010000 */
[----:B------:R-:W-:-:S02]  /*8050*/  @P3 PRMT R219, R150, 0x7632, R219 ;  /* 0x0000763296db3816 */ /* 0x000fc400000000db */
[----:B------:R-:W-:Y:S01]  /*8060*/  @P1 PRMT R222, R151, 0x7632, R222 ;  /* 0x0000763297de1816 */ /* 0x000fe200000000de */
[----:B------:R0:W-:Y:S01]  /*8070*/  STG.E.128 desc[UR6][R198.64], R152 ;  /* 0x00000098c6007986 */ /* 0x0001e2000c101d06 */
[----:B------:R-:W-:Y:S02]  /*8080*/  @P3 SHF.L.U32 R218, R219, 0x10, RZ ;  /* 0x00000010dbda3819 */ /* 0x000fe400000006ff */
[----:B------:R-:W-:Y:S02]  /*8090*/  @P4 SHF.L.U32 R217, R150, 0x10, RZ ;  /* 0x0000001096d94819 */ /* 0x000fe400000006ff */
[----:B------:R-:W-:Y:S02]  /*80a0*/  @P2 SHF.L.U32 R221, R151, 0x10, RZ ;  /* 0x0000001097dd2819 */ /* 0x000fe400000006ff */
[----:B------:R-:W-:Y:S02]  /*80b0*/  CS2R R150, SRZ ;  /* 0x0000000000967805 */ /* 0x000fe4000001ff00 */
[----:B------:R-:W-:Y:S01]  /*80c0*/  @P5 SHF.L.U32 R149, R149, 0x10, RZ ;  /* 0x0000001095955819 */ /* 0x000fe200000006ff */
[----:B------:R-:W-:Y:S01]  /*80d0*/  @P4 FMUL.FTZ R151, R212, R217 ;  /* 0x000000d9d4974220 */ /* 0x000fe20000410000 */
[----:B------:R-:W-:Y:S01]  /*80e0*/  @P1 SHF.L.U32 R219, R222, 0x10, RZ ;  /* 0x00000010dedb1819 */ /* 0x000fe200000006ff */
[----:B------:R-:W-:Y:S01]  /*80f0*/  @P3 FMUL.FTZ R210, R213, R218 ;  /* 0x000000dad5d23220 */ /* 0x000fe20000410000 */
        /* <DEDUP_REMOVED lines=8> */
[----:B0-----:R-:W-:-:S07]  /*8180*/  FADD.FTZ R127, R127, R220 ;  /* 0x000000dc7f7f7221 */ /* 0x001fce0000010000 */
.L_x_706:
[----:B------:R-:W-:Y:S05]  /*8190*/  BSYNC.RECONVERGENT B1 ;  /* 0x0000000000017941 */ /* 0x000fea0003800200 */
.L_x_696:
[----:B-1234-:R-:W1:Y:S02]  /*81a0*/  LDC.64 R148, c[0x0][0x380] ;  /* 0x0000e000ff947b82 */ /* 0x01ee640000000a00 */
[----:B-1----:R-:W-:-:S04]  /*81b0*/  LEA R26, R148, R26, 0x2 ;  /* 0x0000001a941a7211 */ /* 0x002fc800078e10ff */
[----:B------:R-:W-:-:S13]  /*81c0*/  ISETP.GE.AND P1, PT, R26, R149, PT ;  /* 0x000000951a00720c */ /* 0x000fda0003f26270 */
[----:B------:R-:W-:Y:S05]  /*81d0*/  @!P1 BRA `(.L_x_718) ;  /* 0xffffff8400d49947 */ /* 0x000fea000383ffff */
.L_x_688:
[----:B------:R-:W-:Y:S05]  /*81e0*/  BSYNC B0 ;  /* 0x0000000000007941 */ /* 0x000fea0003800000 */
.L_x_687:
[----:B------:R-:W1:Y:S01]  /*81f0*/  S2R R5, SR_TID.X ;  /* 0x0000000000057919 */ /* 0x000e620000002100 */
[----:B------:R-:W-:Y:S01]  /*8200*/  MOV R0, 0x400 ;  /* 0x0000040000007802 */ /* 0x000fe20000000f00 */
[----:B------:R-:W-:Y:S05]  /*8210*/  WARPSYNC.ALL ;  /* 0x0000000000007948 */ /* 0x000fea0003800000 */
[----:B------:R-:W2:Y:S01]  /*8220*/  S2R R3, SR_CgaCtaId ;  /* 0x0000000000037919 */ /* 0x000ea20000008800 */
[----:B-----5:R-:W-:Y:S01]  /*8230*/  IMAD R50, R29, UR5, RZ ;  /* 0x000000051d327c24 */ /* 0x020fe2000f8e02ff */
[----:B------:R-:W3:Y:S01]  /*8240*/  LDCU.128 UR16, c[0x0][0x440] ;  /* 0x00008800ff1077ac */ /* 0x000ee20008000c00 */
[----:B------:R-:W-:Y:S01]  /*8250*/  BSSY.RECONVERGENT B0, `(.L_x_719) ;  /* 0x00000cc000007945 */ /* 0x000fe20003800200 */
[----:B------:R-:W4:Y:S01]  /*8260*/  LDCU.64 UR8, c[0x0][0x460] ;  /* 0x00008c00ff0877ac */ /* 0x000f220008000a00 */
[----:B-1----:R-:W-:-:S02]  /*8270*/  SHF.R.U32.HI R4, RZ, 0x5, R5 ;  /* 0x00000005ff047819 */ /* 0x002fc40000011605 */
[----:B------:R-:W-:Y:S02]  /*8280*/  LOP3.LUT R2, R5, 0x7f, RZ, 0x3c, !PT ;  /* 0x0000007f05027812 */ /* 0x000fe400078e3cff */
[----:B------:R-:W-:Y:S01]  /*8290*/  IADD3 R50, P6, PT, R50, R5, RZ ;  /* 0x0000000532327210 */ /* 0x000fe20007fde0ff */
[----:B------:R-:W-:Y:S01]  /*82a0*/  IMAD R27, R4, 0x60, R27 ;  /* 0x00000060041b7824 */ /* 0x000fe200078e021b */
[----:B------:R-:W-:Y:S02]  /*82b0*/  IADD3 R29, PT, PT, R2, R29, RZ ;  /* 0x0000001d021d7210 */ /* 0x000fe40007ffe0ff */
[----:B--2---:R-:W-:Y:S02]  /*82c0*/  LEA R0, R3, R0, 0x18 ;  /* 0x0000000003007211 */ /* 0x004fe400078ec0ff */
[----:B------:R-:W-:Y:S02]  /*82d0*/  ISETP.GE.U32.AND P5, PT, R29, 0x80, PT ;  /* 0x000000801d00780c */ /* 0x000fe40003fa6070 */
[----:B------:R-:W-:-:S02]  /*82e0*/  LEA R27, R27, R0, 0x5 ;  /* 0x000000001b1b7211 */ /* 0x000fc400078e28ff */
[----:B------:R-:W-:Y:S02]  /*82f0*/  LEA R2, R5, R0, 0x2 ;  /* 0x0000000005027211 */ /* 0x000fe400078e10ff */
[C---:B------:R-:W-:Y:S01]  /*8300*/  ISETP.GE.U32.AND P4, PT, R29.reuse, 0x100, PT ;  /* 0x000001001d00780c */ /* 0x040fe20003f86070 */
[----:B------:R-:W-:Y:S01]  /*8310*/  STS.128 [R27], R80 ;  /* 0x000000501b007388 */ /* 0x000fe20000000c00 */
[C---:B------:R-:W-:Y:S02]  /*8320*/  ISETP.GE.U32.AND P3, PT, R29.reuse, 0x180, PT ;  /* 0x000001801d00780c */ /* 0x040fe40003f66070 */
[C---:B------:R-:W-:Y:S01]  /*8330*/  ISETP.GE.U32.AND P2, PT, R29.reuse, 0x200, PT ;  /* 0x000002001d00780c */ /* 0x040fe20003f46070 */
[----:B------:R-:W-:Y:S01]  /*8340*/  STS.128 [R27+0x10], R84 ;  /* 0x000010541b007388 */ /* 0x000fe20000000c00 */
[C---:B------:R-:W-:Y:S02]  /*8350*/  ISETP.GE.U32.AND P1, PT, R29.reuse, 0x280, PT ;  /* 0x000002801d00780c */ /* 0x040fe40003f26070 */
[----:B------:R-:W-:Y:S01]  /*8360*/  ISETP.GE.U32.AND P0, PT, R29, 0x300, PT ;  /* 0x000003001d00780c */ /* 0x000fe20003f06070 */
[----:B------:R-:W-:Y:S01]  /*8370*/  STS.128 [R27+0x400], R88 ;  /* 0x000400581b007388 */ /* 0x000fe20000000c00 */
[----:B------:R-:W-:-:S03]  /*8380*/  IADD3.X R29, PT, PT, RZ, RZ, RZ, P6, !PT ;  /* 0x000000ffff1d7210 */ /* 0x000fc600037fe4ff */
[----:B------:R-:W-:Y:S01]  /*8390*/  STS.128 [R27+0x410], R92 ;  /* 0x0004105c1b007388 */ /* 0x000fe20000000c00 */
[C---:B------:R-:W-:Y:S02]  /*83a0*/  SHF.L.U64.HI R52, R50.reuse, 0x2, R29 ;  /* 0x0000000232347819 */ /* 0x040fe4000001021d */
[----:B------:R-:W-:Y:S01]  /*83b0*/  SHF.L.U32 R50, R50, 0x2, RZ ;  /* 0x0000000232327819 */ /* 0x000fe200000006ff */
[----:B------:R-:W-:Y:S03]  /*83c0*/  STS.128 [R27+0x800], R140 ;  /* 0x0008008c1b007388 */ /* 0x000fe60000000c00 */
[----:B---3--:R-:W-:Y:S01]  /*83d0*/  IADD3 R48, P6, PT, R50, UR18, RZ ;  /* 0x0000001232307c10 */ /* 0x008fe2000ffde0ff */
[----:B------:R-:W-:Y:S03]  /*83e0*/  STS.128 [R27+0x810], R144 ;  /* 0x000810901b007388 */ /* 0x000fe60000000c00 */
[----:B------:R-:W-:Y:S01]  /*83f0*/  IADD3.X R59, PT, PT, R52, UR19, RZ, P6, !PT ;  /* 0x00000013343b7c10 */ /* 0x000fe2000b7fe4ff */
[----:B------:R-:W-:Y:S01]  /*8400*/  BAR.SYNC.DEFER_BLOCKING 0x0 ;  /* 0x0000000000007b1d */ /* 0x000fe20000010000 */
[----:B------:R-:W-:-:S04]  /*8410*/  IADD3 R46, P6, PT, R50, UR16, RZ ;  /* 0x00000010322e7c10 */ /* 0x000fc8000ffde0ff */
[----:B------:R-:W-:Y:S01]  /*8420*/  IADD3.X R57, PT, PT, R52, UR17, RZ, P6, !PT ;  /* 0x0000001134397c10 */ /* 0x000fe2000b7fe4ff */
[----:B------:R-:W1:Y:S04]  /*8430*/  LDS R0, [R2] ;  /* 0x0000000002007984 */ /* 0x000e680000000800 */
[----:B------:R-:W2:Y:S04]  /*8440*/  LDS R9, [R2+0xc00] ;  /* 0x000c000002097984 */ /* 0x000ea80000000800 */
[----:B------:R-:W3:Y:S04]  /*8450*/  LDS R3, [R2+0x200] ;  /* 0x0002000002037984 */ /* 0x000ee80000000800 */
[----:B------:R-:W0:Y:S04]  /*8460*/  LDS R8, [R2+0xe00] ;  /* 0x000e000002087984 */ /* 0x000e280000000800 */
        /* <DEDUP_REMOVED lines=9> */
[----:B--2---:R-:W-:-:S03]  /*8500*/  FADD.FTZ R0, R0, R9 ;  /* 0x0000000900007221 */ /* 0x004fc60000010000 */
[----:B------:R-:W2:Y:S01]  /*8510*/  LDS R15, [R2+0x1800] ;  /* 0x00180000020f7984 */ /* 0x000ea20000000800 */
[----:B---3--:R-:W-:-:S03]  /*8520*/  FADD.FTZ R3, RZ, R3 ;  /* 0x00000003ff037221 */ /* 0x008fc60000010000 */
[----:B------:R-:W3:Y:S01]  /*8530*/  LDS R14, [R2+0x1a00] ;  /* 0x001a0000020e7984 */ /* 0x000ee20000000800 */
[----:B0-----:R-:W-:-:S03]  /*8540*/  FADD.FTZ R3, R3, R8 ;  /* 0x0000000803037221 */ /* 0x001fc60000010000 */
[----:B------:R-:W0:Y:S01]  /*8550*/  LDS R17, [R2+0x1c00] ;  /* 0x001c000002117984 */ /* 0x000e220000000800 */
        /* <DEDUP_REMOVED lines=16> */
[----:B--2---:R-:W-:-:S03]  /*8660*/  FADD.FTZ R0, R0, R15 ;  /* 0x0000000f00007221 */ /* 0x004fc60000010000 */
[----:B------:R-:W2:Y:S01]  /*8670*/  LDS R24, [R2+0x2e00] ;  /* 0x002e000002187984 */ /* 0x000ea20000000800 */
[----:B---3--:R-:W-:Y:S01]  /*8680*/  FADD.FTZ R3, R3, R14 ;  /* 0x0000000e03037221 */ /* 0x008fe20000010000 */
[----:B------:R-:W-:Y:S01]  /*8690*/  BAR.SYNC.DEFER_BLOCKING 0x0 ;  /* 0x0000000000007b1d */ /* 0x000fe20000010000 */
[----:B0-----:R-:W-:Y:S01]  /*86a0*/  FADD.FTZ R4, R4, R17 ;  /* 0x0000001104047221 */ /* 0x001fe20000010000 */
        /* <DEDUP_REMOVED lines=119> */
[----:B0-----:R-:W-:Y:S02]  /*8e20*/  MOV R2, R48 ;  /* 0x0000003000027202 */ /* 0x001fe40000000f00 */
        /* <DEDUP_REMOVED lines=14> */
.L_x_720:
[----:B------:R-:W-:Y:S05]  /*8f10*/  BSYNC.RECONVERGENT B0 ;  /* 0x0000000000007941 */ /* 0x000fea0003800200 */
.L_x_719:
[----:B------:R-:W-:Y:S01]  /*8f20*/  BSSY.RECONVERGENT B0, `(.L_x_721) ;  /* 0x0000012000007945 */ /* 0x000fe20003800200 */
[----:B------:R-:W-:-:S03]  /*8f30*/  FADD.FTZ R39, R14, R39 ;  /* 0x000000270e277221 */ /* 0x000fc60000010000 */
[----:B------:R-:W-:Y:S05]  /*8f40*/  @!P4 BRA `(.L_x_722) ;  /* 0x00000000003cc947 */ /* 0x000fea0003800000 */
[----:B01----:R-:W-:Y:S02]  /*8f50*/  MOV R2, R48 ;  /* 0x0000003000027202 */ /* 0x003fe40000000f00 */
        /* <DEDUP_REMOVED lines=14> */
.L_x_722:
[----:B------:R-:W-:Y:S05]  /*9040*/  BSYNC.RECONVERGENT B0 ;  /* 0x0000000000007941 */ /* 0x000fea0003800200 */
.L_x_721:
[----:B------:R-:W-:Y:S01]  /*9050*/  BSSY.RECONVERGENT B0, `(.L_x_723) ;  /* 0x0000012000007945 */ /* 0x000fe20003800200 */
[----:B------:R-:W-:-:S03]  /*9060*/  FADD.FTZ R33, R33, R20 ;  /* 0x0000001421217221 */ /* 0x000fc60000010000 */
[----:B------:R-:W-:Y:S05]  /*9070*/  @!P3 BRA `(.L_x_724) ;  /* 0x00000000003cb947 */ /* 0x000fea0003800000 */
[----:B012---:R-:W-:Y:S02]  /*9080*/  MOV R2, R48 ;  /* 0x0000003000027202 */ /* 0x007fe40000000f00 */
        /* <DEDUP_REMOVED lines=14> */
.L_x_724:
[----:B------:R-:W-:Y:S05]  /*9170*/  BSYNC.RECONVERGENT B0 ;  /* 0x0000000000007941 */ /* 0x000fea0003800200 */
.L_x_723:
        /* <DEDUP_REMOVED lines=18> */
.L_x_726:
[----:B------:R-:W-:Y:S05]  /*92a0*/  BSYNC.RECONVERGENT B0 ;  /* 0x0000000000007941 */ /* 0x000fea0003800200 */
.L_x_725:
        /* <DEDUP_REMOVED lines=18> */
.L_x_728:
[----:B------:R-:W-:Y:S05]  /*93d0*/  BSYNC.RECONVERGENT B0 ;  /* 0x0000000000007941 */ /* 0x000fea0003800200 */
.L_x_727:
        /* <DEDUP_REMOVED lines=11> */
.L_x_695:
        /* <DEDUP_REMOVED lines=8> */
.L_x_730:
[----:B------:R-:W-:Y:S05]  /*9510*/  BSYNC B1 ;  /* 0x0000000000017941 */ /* 0x000fea0003800000 */
.L_x_729:
        /* <DEDUP_REMOVED lines=8> */
.L_x_731:
[----:B------:R-:W-:-:S05]  /*95a0*/  FADD.FTZ R148, R148, R203 ;  /* 0x000000cb94947221 */ /* 0x000fca0000010000 */
[----:B------:R-:W-:Y:S01]  /*95b0*/  MOV R212, R148 ;  /* 0x0000009400d47202 */ /* 0x000fe20000000f00 */
[----:B------:R-:W-:Y:S01]  /*95c0*/  HFMA2 R211, -RZ, RZ, 0, 1.1920928955078125e-07 ;  /* 0x00000002ffd37431 */ /* 0x000fe200000001ff */
[----:B------:R-:W-:-:S07]  /*95d0*/  MOV R149, R202 ;  /* 0x000000ca00957202 */ /* 0x000fce0000000f00 */
[----:B------:R-:W-:Y:S05]  /*95e0*/  WARPSYNC.COLLECTIVE R201, `(.L_x_732) ;  /* 0x00000000c9087348 */ /* 0x000fea0003c00000 */
[----:B------:R0:W1:Y:S02]  /*95f0*/  SHFL.BFLY P2, R202, R212, R211, R214 ;  /* 0x0c0000d3d4ca7389 */ /* 0x00006400000400d6 */
[----:B01----:R-:W-:Y:S05]  /*9600*/  ENDCOLLECTIVE ;  /* 0x000000000000791b */ /* 0x003fea0003800000 */
.L_x_732:
[----:B------:R-:W-:-:S05]  /*9610*/  FADD.FTZ R149, R149, R210 ;  /* 0x000000d295957221 */ /* 0x000fca0000010000 */
[----:B------:R-:W-:Y:S02]  /*9620*/  MOV R212, R149 ;  /* 0x0000009500d47202 */ /* 0x000fe40000000f00 */
[----:B------:R-:W-:-:S07]  /*9630*/  MOV R151, R202 ;  /* 0x000000ca00977202 */ /* 0x000fce0000000f00 */
[----:B------:R-:W-:Y:S05]  /*9640*/  WARPSYNC.COLLECTIVE R201, `(.L_x_733) ;  /* 0x00000000c9087348 */ /* 0x000fea0003c00000 */
[----:B------:R0:W1:Y:S02]  /*9650*/  SHFL.BFLY P2, R202, R212, R211, R214 ;  /* 0x0c0000d3d4ca7389 */ /* 0x00006400000400d6 */
[----:B01----:R-:W-:Y:S05]  /*9660*/  ENDCOLLECTIVE ;  /* 0x000000000000791b */ /* 0x003fea0003800000 */
.L_x_733:
[----:B------:R-:W-:-:S05]  /*9670*/  FADD.FTZ R151, R148, R151 ;  /* 0x0000009794977221 */ /* 0x000fca0000010000 */
[----:B------:R-:W-:Y:S01]  /*9680*/  MOV R212, R151 ;  /* 0x0000009700d47202 */ /* 0x000fe20000000f00 */
[----:B------:R-:W-:Y:S01]  /*9690*/  HFMA2 R211, -RZ, RZ, 0, 2.384185791015625e-07 ;  /* 0x00000004ffd37431 */ /* 0x000fe200000001ff */
[----:B------:R-:W-:-:S07]  /*96a0*/  MOV R150, R202 ;  /* 0x000000ca00967202 */ /* 0x000fce0000000f00 */
[----:B------:R-:W-:Y:S05]  /*96b0*/  WARPSYNC.COLLECTIVE R201, `(.L_x_734) ;  /* 0x00000000c9087348 */ /* 0x000fea0003c00000 */
[----:B------:R0:W1:Y:S02]  /*96c0*/  SHFL.BFLY P2, R202, R212, R211, R214 ;  /* 0x0c0000d3d4ca7389 */ /* 0x00006400000400d6 */
[----:B01----:R-:W-:Y:S05]  /*96d0*/  ENDCOLLECTIVE ;  /* 0x000000000000791b */ /* 0x003fea0003800000 */
.L_x_734:
[----:B------:R-:W-:-:S05]  /*96e0*/  FADD.FTZ R150, R149, R150 ;  /* 0x0000009695967221 */ /* 0x000fca0000010000 */
[----:B------:R-:W-:Y:S02]  /*96f0*/  MOV R212, R150 ;  /* 0x0000009600d47202 */ /* 0x000fe40000000f00 */
[----:B------:R-:W-:-:S07]  /*9700*/  MOV R152, R202 ;  /* 0x000000ca00987202 */ /* 0x000fce0000000f00 */
[----:B------:R-:W-:Y:S05]  /*9710*/  WARPSYNC.COLLECTIVE R201, `(.L_x_735) ;  /* 0x00000000c9087348 */ /* 0x000fea0003c00000 */
[----:B------:R0:W1:Y:S02]  /*9720*/  SHFL.BFLY P2, R202, R212, R211, R214 ;  /* 0x0c0000d3d4ca7389 */ /* 0x00006400000400d6 */
[----:B01----:R-:W-:Y:S05]  /*9730*/  ENDCOLLECTIVE ;  /* 0x000000000000791b */ /* 0x003fea0003800000 */
.L_x_735:
[----:B------:R-:W-:-:S05]  /*9740*/  FADD.FTZ R152, R151, R152 ;  /* 0x0000009897987221 */ /* 0x000fca0000010000 */
[----:B------:R-:W-:Y:S01]  /*9750*/  MOV R212, R152 ;  /* 0x0000009800d47202 */ /* 0x000fe20000000f00 */
[----:B------:R-:W-:Y:S01]  /*9760*/  HFMA2 R211, -RZ, RZ, 0, 4.76837158203125e-07 ;  /* 0x00000008ffd37431 */ /* 0x000fe200000001ff */
[----:B------:R-:W-:-:S07]  /*9770*/  MOV R153, R202 ;  /* 0x000000ca00997202 */ /* 0x000fce0000000f00 */
[----:B------:R-:W-:Y:S05]  /*9780*/  WARPSYNC.COLLECTIVE R201, `(.L_x_736) ;  /* 0x00000000c9087348 */ /* 0x000fea0003c00000 */
[----:B------:R0:W1:Y:S02]  /*9790*/  SHFL.BFLY P2, R202, R212, R211, R214 ;  /* 0x0c0000d3d4ca7389 */ /* 0x00006400000400d6 */
[----:B01----:R-:W-:Y:S05]  /*97a0*/  ENDCOLLECTIVE ;  /* 0x000000000000791b */ /* 0x003fea0003800000 */
.L_x_736:
[----:B------:R-:W-:-:S05]  /*97b0*/  FADD.FTZ R153, R150, R153 ;  /* 0x0000009996997221 */ /* 0x000fca0000010000 */
[----:B------:R-:W-:Y:S02]  /*97c0*/  MOV R212, R153 ;  /* 0x0000009900d47202 */ /* 0x000fe40000000f00 */
[----:B------:R-:W-:-:S07]  /*97d0*/  MOV R155, R202 ;  /* 0x000000ca009b7202 */ /* 0x000fce0000000f00 */
[----:B------:R-:W-:Y:S05]  /*97e0*/  WARPSYNC.COLLECTIVE R201, `(.L_x_737) ;  /* 0x00000000c9087348 */ /* 0x000fea0003c00000 */
[----:B------:R0:W1:Y:S02]  /*97f0*/  SHFL.BFLY P2, R202, R212, R211, R214 ;  /* 0x0c0000d3d4ca7389 */ /* 0x00006400000400d6 */
[----:B01----:R-:W-:Y:S05]  /*9800*/  ENDCOLLECTIVE ;  /* 0x000000000000791b */ /* 0x003fea0003800000 */
.L_x_737:
[----:B------:R-:W-:-:S05]  /*9810*/  FADD.FTZ R155, R152, R155 ;  /* 0x0000009b989b7221 */ /* 0x000fca0000010000 */
[----:B------:R-:W-:Y:S01]  /*9820*/  MOV R212, R155 ;  /* 0x0000009b00d47202 */ /* 0x000fe20000000f00 */
[----:B------:R-:W-:Y:S01]  /*9830*/  HFMA2 R211, -RZ, RZ, 0, 9.5367431640625e-07 ;  /* 0x00000010ffd37431 */ /* 0x000fe200000001ff */
[----:B------:R-:W-:-:S07]  /*9840*/  MOV R154, R202 ;  /* 0x000000ca009a7202 */ /* 0x000fce0000000f00 */
[----:B------:R-:W-:Y:S05]  /*9850*/  WARPSYNC.COLLECTIVE R201, `(.L_x_738) ;  /* 0x00000000c9087348 */ /* 0x000fea0003c00000 */
[----:B------:R0:W1:Y:S02]  /*9860*/  SHFL.BFLY P2, R202, R212, R211, R214 ;  /* 0x0c0000d3d4ca7389 */ /* 0x00006400000400d6 */
[----:B01----:R-:W-:Y:S05]  /*9870*/  ENDCOLLECTIVE ;  /* 0x000000000000791b */ /* 0x003fea0003800000 */
.L_x_738:
[----:B------:R-:W-:-:S05]  /*9880*/  FADD.FTZ R154, R153, R154 ;  /* 0x0000009a999a7221 */ /* 0x000fca0000010000 */
[----:B------:R-:W-:Y:S02]  /*9890*/  MOV R212, R154 ;  /* 0x0000009a00d47202 */ /* 0x000fe40000000f00 */
[----:B------:R-:W-:-:S07]  /*98a0*/  MOV R148, R202 ;  /* 0x000000ca00947202 */ /* 0x000fce0000000f00 */
[----:B------:R-:W-:Y:S05]  /*98b0*/  WARPSYNC.COLLECTIVE R201, `(.L_x_739) ;  /* 0x00000000c9087348 */ /* 0x000fea0003c00000 */
[----:B------:R0:W1:Y:S02]  /*98c0*/  SHFL.BFLY P2, R202, R212, R211, R214 ;  /* 0x0c0000d3d4ca7389 */ /* 0x00006400000400d6 */
[----:B01----:R-:W-:Y:S05]  /*98d0*/  ENDCOLLECTIVE ;  /* 0x000000000000791b */ /* 0x003fea0003800000 */
.L_x_739:
[----:B------:R-:W-:Y:S01]  /*98e0*/  MOV R149, R202 ;  /* 0x000000ca00957202 */ /* 0x000fe20000000f00 */
[----:B------:R-:W-:Y:S06]  /*98f0*/  BRA `(.L_x_740) ;  /* 0xffffff8400b87947 */ /* 0x000fec000383ffff */
.L_x_741:
        /* <DEDUP_REMOVED lines=16> */
.L_x_14425:


//--------------------- .text._ZN10layer_norm13ln_bwd_kernelINS_13Kernel_traitsI13__nv_bfloat16S2_S2_S2_fjLj768ELj1ELj4ELj1ELj16ENS_18Kernel_traits_baseILj768ES2_S2_S2_S2_fjLj128EEEEELb1ELb1ELb0ELb1EEEvNS_9BwdParamsE --------------------------
	.section	.text._ZN10layer_norm13ln_bwd_kernelINS_13Kernel_traitsI13__nv_bfloat16S2_S2_S2_fjLj768ELj1ELj4ELj1ELj16ENS_18Kernel_traits_baseILj768ES2_S2_S2_S2_fjLj128EEEEELb1ELb1ELb0ELb1EEEvNS_9BwdParamsE,"ax",@progbits
	.align	128
        .global         _ZN10layer_norm13ln_bwd_kernelINS_13Kernel_traitsI13__nv_bfloat16S2_S2_S2_fjLj768ELj1ELj4ELj1ELj16ENS_18Kernel_traits_baseILj768ES2_S2_S2_S2_fjLj128EEEEELb1ELb1ELb0ELb1EEEvNS_9BwdParamsE
        .type           _ZN10layer_norm13ln_bwd_kernelINS_13Kernel_traitsI13__nv_bfloat16S2_S2_S2_fjLj768ELj1ELj4ELj1ELj16ENS_18Kernel_traits_baseILj768ES2_S2_S2_S2_fjLj128EEEEELb1ELb1ELb0ELb1EEEvNS_9BwdParamsE,@function
        .size           _ZN10layer_norm13ln_bwd_kernelINS_13Kernel_traitsI13__nv_bfloat16S2_S2_S2_fjLj768ELj1ELj4ELj1ELj16ENS_18Kernel_traits_baseILj768ES2_S2_S2_S2_fjLj128EEEEELb1ELb1ELb0ELb1EEEvNS_9BwdParamsE,(.L_x_14426 - _ZN10layer_norm13ln_bwd_kernelINS_13Kernel_traitsI13__nv_bfloat16S2_S2_S2_fjLj768ELj1ELj4ELj1ELj16ENS_18Kernel_traits_baseILj768ES2_S2_S2_S2_fjLj128EEEEELb1ELb1ELb0ELb1EEEvNS_9BwdParamsE)
        .other          _ZN10layer_norm13ln_bwd_kernelINS_13Kernel_traitsI13__nv_bfloat16S2_S2_S2_fjLj768ELj1ELj4ELj1ELj16ENS_18Kernel_traits_baseILj768ES2_S2_S2_S2_fjLj128EEEEELb1ELb1ELb0ELb1EEEvNS_9BwdParamsE,@"STO_CUDA_ENTRY STV_DEFAULT"
_ZN10layer_norm13ln_bwd_kernelINS_13Kernel_traitsI13__nv_bfloat16S2_S2_S2_fjLj768ELj1ELj4ELj1ELj16ENS_18Kernel_traits_baseILj768ES2_S2_S2_S2_fjLj128EEEEELb1ELb1ELb0ELb1EEEvNS_9BwdParamsE:
.text._ZN10layer_norm13ln_bwd_kernelINS_13Kernel_traitsI13__nv_bfloat16S2_S2_S2_fjLj768ELj1ELj4ELj1ELj16ENS_18Kernel_traits_baseILj768ES2_S2_S2_S2_fjLj128EEEEELb1ELb1ELb0ELb1EEEvNS_9BwdParamsE:
        /* <DEDUP_REMOVED lines=39> */
[----:B------:R-:W-:Y:S02]  /*0270*/  CS2R R26, SRZ ;  /* 0x00000000001a7805 */ /* 0x000fe4000001ff00 */
[----:B------:R-:W-:Y:S02]  /*0280*/  CS2R R24, SRZ ;  /* 0x0000000000187805 */ /* 0x000fe4000001ff00 */
[----:B--2---:R-:W-:Y:S02]  /*0290*/  ISETP.GE.AND P0, PT, R142, UR8, PT ;  /* 0x000000088e007c0c */ /* 0x004fe4000bf06270 */
        /* <DEDUP_REMOVED lines=11> */
[----:B01-34-:R-:W-:Y:S06]  /*0350*/  @P0 BRA `(.L_x_743) ;  /* 0x0000008c007c0947 */ /* 0x01bfec0003800000 */
        /* <DEDUP_REMOVED lines=14> */
[----:B------:R-:W-:Y:S01]  /*0440*/  HFMA2 R123, -RZ, RZ, 0, 0 ;  /* 0x00000000ff7b7431 */ /* 0x000fe200000001ff */
[----:B------:R-:W-:-:S02]  /*0450*/  ISETP.NE.AND.EX P0, PT, RZ, UR9, PT, P0 ;  /* 0x00000009ff007c0c */ /* 0x000fc4000bf05300 */
        /* <DEDUP_REMOVED lines=33> */
[----:B0-----:R-:W-:Y:S02]  /*0670*/  CS2R R4, SRZ ;  /* 0x0000000000047805 */ /* 0x001fe4000001ff00 */
        /* <DEDUP_REMOVED lines=26> */
.L_x_762:
        /* <DEDUP_REMOVED lines=31> */
[----:B------:R-:W4:Y:S02]  /*0a10*/  LDG.E.128 R92, desc[UR6][R92.64] ;  /* 0x000000065c5c7981 */ /* 0x000f24000c1e1d00 */
[--C-:B-1----:R-:W-:Y:S02]  /*0a20*/  IMAD.WIDE.U32 R100, R175, 0x10, R108.reuse ;  /* 0x00000010af647825 */ /* 0x102fe400078e006c */
[----:B------:R-:W4:Y:S02]  /*0a30*/  LDG.E.128 R96, desc[UR6][R96.64] ;  /* 0x0000000660607981 */ /* 0x000f24000c1e1d00 */
[----:B------:R-:W-:-:S02]  /*0a40*/  IMAD.WIDE.U32 R104, R173, 0x10, R108 ;  /* 0x00000010ad687825 */ /* 0x000fc400078e006c */
[----:B------:R-:W4:Y:S02]  /*0a50*/  LDG.E.128 R100, desc[UR6][R100.64] ;  /* 0x0000000664647981 */ /* 0x000f24000c1e1d00 */
        /* <DEDUP_REMOVED lines=20> */
[C---:B---3--:R-:W-:Y:S02]  /*0ba0*/  PRMT R176, R88.reuse, 0x7632, R176 ;  /* 0x0000763258b07816 */ /* 0x048fe400000000b0 */
[----:B------:R-:W-:-:S02]  /*0bb0*/  SHF.L.U32 R189, R88, 0x10, RZ ;  /* 0x0000001058bd7819 */ /* 0x000fc400000006ff */
[C---:B------:R-:W-:Y:S02]  /*0bc0*/  PRMT R88, R89.reuse, 0x7632, R88 ;  /* 0x0000763259587816 */ /* 0x040fe40000000058 */
[----:B------:R-:W-:Y:S02]  /*0bd0*/  SHF.L.U32 R239, R89, 0x10, RZ ;  /* 0x0000001059ef7819 */ /* 0x000fe400000006ff */
[----:B------:R-:W-:Y:S02]  /*0be0*/  PRMT R89, R90, 0x7632, R89 ;  /* 0x000076325a597816 */ /* 0x000fe40000000059 */
[C---:B----4-:R-:W-:Y:S02]  /*0bf0*/  PRMT R178, R92.reuse, 0x7632, R178 ;  /* 0x000076325cb27816 */ /* 0x050fe400000000b2 */
[----:B------:R-:W-:Y:S02]  /*0c00*/  SHF.L.U32 R207, R92, 0x10, RZ ;  /* 0x000000105ccf7819 */ /* 0x000fe400000006ff */
[----:B------:R-:W-:-:S02]  /*0c10*/  PRMT R182, R98, 0x7632, R182 ;  /* 0x0000763262b67816 */ /* 0x000fc400000000b6 */
[----:B------:R-:W-:Y:S02]  /*0c20*/  SHF.L.U32 R187, R98, 0x10, RZ ;  /* 0x0000001062bb7819 */ /* 0x000fe400000006ff */
[----:B------:R-:W-:Y:S02]  /*0c30*/  SHF.L.U32 R89, R89, 0x10, RZ ;  /* 0x0000001059597819 */ /* 0x000fe400000006ff */
[----:B------:R-:W-:Y:S02]  /*0c40*/  SHF.L.U32 R177, R90, 0x10, RZ ;  /* 0x000000105ab17819 */ /* 0x000fe400000006ff */
[----:B------:R-:W-:Y:S02]  /*0c50*/  PRMT R92, R93, 0x7632, R92 ;  /* 0x000076325d5c7816 */ /* 0x000fe4000000005c */
[----:B------:R-:W-:Y:S02]  /*0c60*/  PRMT R98, R99, 0x7632, R98 ;  /* 0x0000763263627816 */ /* 0x000fe40000000062 */
[----:B------:R-:W-:-:S02]  /*0c70*/  PRMT R90, R91, 0x7632, R90 ;  /* 0x000076325b5a7816 */ /* 0x000fc4000000005a */
[----:B------:R-:W-:Y:S02]  /*0c80*/  PRMT R179, R94, 0x7632, R179 ;  /* 0x000076325eb37816 */ /* 0x000fe400000000b3 */
[----:B------:R-:W-:Y:S01]  /*0c90*/  SHF.L.U32 R99, R99, 0x10, RZ ;  /* 0x0000001063637819 */ /* 0x000fe200000006ff */
[----:B------:R-:W-:Y:S01]  /*0ca0*/  FADD.FTZ R221, -R174, R89 ;  /* 0x00000059aedd7221 */ /* 0x000fe20000010100 */
[----:B------:R-:W-:Y:S02]  /*0cb0*/  SHF.L.U32 R91, R91, 0x10, RZ ;  /* 0x000000105b5b7819 */ /* 0x000fe400000006ff */
[----:B------:R-:W-:Y:S02]  /*0cc0*/  SHF.L.U32 R229, R93, 0x10, RZ ;  /* 0x000000105de57819 */ /* 0x000fe400000006ff */
[----:B------:R-:W-:Y:S02]  /*0cd0*/  SHF.L.U32 R197, R92, 0x10, RZ ;  /* 0x000000105cc57819 */ /* 0x000fe400000006ff */
[----:B------:R-:W-:-:S02]  /*0ce0*/  PRMT R226, R100, 0x7632, R226 ;  /* 0x0000763264e27816 */ /* 0x000fc400000000e2 */
[----:B------:R-:W-:Y:S02]  /*0cf0*/  SHF.L.U32 R93, R90, 0x10, RZ ;  /* 0x000000105a5d7819 */ /* 0x000fe400000006ff */
[----:B------:R-:W-:Y:S01]  /*0d00*/  SHF.L.U32 R201, R179, 0x10, RZ ;  /* 0x00000010b3c97819 */ /* 0x000fe200000006ff */
[----:B------:R-:W-:Y:S01]  /*0d10*/  FADD.FTZ R179, -R174, R99 ;  /* 0x00000063aeb37221 */ /* 0x000fe20000010100 */
[----:B------:R-:W-:Y:S02]  /*0d20*/  SHF.L.U32 R89, R100, 0x10, RZ ;  /* 0x0000001064597819 */ /* 0x000fe400000006ff */
[C---:B------:R-:W-:Y:S02]  /*0d30*/  PRMT R214, R107.reuse, 0x7632, R214 ;  /* 0x000076326bd67816 */ /* 0x040fe400000000d6 */
[----:B------:R-:W-:Y:S02]  /*0d40*/  SHF.L.U32 R206, R107, 0x10, RZ ;  /* 0x000000106bce7819 */ /* 0x000fe400000006ff */
[----:B------:R-:W-:Y:S01]  /*0d50*/  SHF.L.U32 R92, R80, 0x10, RZ ;  /* 0x00000010505c7819 */ /* 0x000fe200000006ff */
[----:B------:R-:W-:Y:S01]  /*0d60*/  FADD.FTZ R189, -R174, R189 ;  /* 0x000000bdaebd7221 */ /* 0x000fe20000010100 */
[----:B------:R-:W-:-:S02]  /*0d70*/  SHF.L.U32 R195, R94, 0x10, RZ ;  /* 0x000000105ec37819 */ /* 0x000fc400000006ff */
[----:B------:R-:W-:Y:S02]  /*0d80*/  SHF.L.U32 R213, R176, 0x10, RZ ;  /* 0x00000010b0d57819 */ /* 0x000fe400000006ff */
[----:B------:R-:W-:Y:S02]  /*0d90*/  SHF.L.U32 R223, R98, 0x10, RZ ;  /* 0x0000001062df7819 */ /* 0x000fe400000006ff */
[----:B------:R-:W-:Y:S02]  /*0da0*/  SHF.L.U32 R90, R102, 0x10, RZ ;  /* 0x00000010665a7819 */ /* 0x000fe400000006ff */
[C---:B------:R-:W-:Y:S02]  /*0db0*/  PRMT R216, R106.reuse, 0x7632, R216 ;  /* 0x000076326ad87816 */ /* 0x040fe400000000d8 */
[----:B------:R-:W-:Y:S02]  /*0dc0*/  SHF.L.U32 R188, R106, 0x10, RZ ;  /* 0x000000106abc7819 */ /* 0x000fe400000006ff */
[----:B------:R-:W-:-:S02]  /*0dd0*/  SHF.L.U32 R107, R82, 0x10, RZ ;  /* 0x00000010526b7819 */ /* 0x000fc400000006ff */
[C---:B------:R-:W-:Y:S02]  /*0de0*/  PRMT R94, R95.reuse, 0x7632, R94 ;  /* 0x000076325f5e7816 */ /* 0x040fe4000000005e */
[----:B------:R-:W-:Y:S01]  /*0df0*/  SHF.L.U32 R199, R95, 0x10, RZ ;  /* 0x000000105fc77819 */ /* 0x000fe200000006ff */
[----:B------:R-:W-:Y:S01]  /*0e00*/  FADD.FTZ R95, -R174, R91 ;  /* 0x0000005bae5f7221 */ /* 0x000fe20000010100 */
[C---:B------:R-:W-:Y:S02]  /*0e10*/  PRMT R180, R96.reuse, 0x7632, R180 ;  /* 0x0000763260b47816 */ /* 0x040fe400000000b4 */
[----:B------:R-:W-:Y:S02]  /*0e20*/  SHF.L.U32 R225, R96, 0x10, RZ ;  /* 0x0000001060e17819 */ /* 0x000fe400000006ff */
[C---:B------:R-:W-:Y:S02]  /*0e30*/  PRMT R222, R103.reuse, 0x7632, R222 ;  /* 0x0000763267de7816 */ /* 0x040fe400000000de */
[----:B------:R-:W-:-:S02]  /*0e40*/  SHF.L.U32 R98, R103, 0x10, RZ ;  /* 0x0000001067627819 */ /* 0x000fc400000006ff */
[----:B------:R-:W-:Y:S02]  /*0e50*/  PRMT R220, R104, 0x7632, R220 ;  /* 0x0000763268dc7816 */ /* 0x000fe400000000dc */
[----:B------:R-:W-:Y:S02]  /*0e60*/  SHF.L.U32 R99, R108, 0x10, RZ ;  /* 0x000000106c637819 */ /* 0x000fe400000006ff */
[----:B------:R-:W-:Y:S02]  /*0e70*/  SHF.L.U32 R106, R64, 0x10, RZ ;  /* 0x00000010406a7819 */ /* 0x000fe400000006ff */
[C---:B------:R-:W-:Y:S02]  /*0e80*/  PRMT R96, R97.reuse, 0x7632, R96 ;  /* 0x0000763261607816 */ /* 0x040fe40000000060 */
[----:B------:R-:W-:Y:S01]  /*0e90*/  SHF.L.U32 R183, R97, 0x10, RZ ;  /* 0x0000001061b77819 */ /* 0x000fe200000006ff */
[----:B------:R-:W-:Y:S01]  /*0ea0*/  FADD.FTZ R97, -R174, R177 ;  /* 0x000000b1ae617221 */ /* 0x000fe20000010100 */
[----:B------:R-:W-:-:S02]  /*0eb0*/  SHF.L.U32 R104, R104, 0x10, RZ ;  /* 0x0000001068687819 */ /* 0x000fc400000006ff */
[----:B------:R-:W-:Y:S02]  /*0ec0*/  SHF.L.U32 R103, R166, 0x10, RZ ;  /* 0x00000010a6677819 */ /* 0x000fe400000006ff */
[----:B------:R-:W-:Y:S01]  /*0ed0*/  SHF.L.U32 R226, R226, 0x10, RZ ;  /* 0x00000010e2e27819 */ /* 0x000fe200000006ff */
[----:B------:R-:W-:Y:S01]  /*0ee0*/  FADD.FTZ R177, -R174, R187 ;  /* 0x000000bbaeb17221 */ /* 0x000fe20000010100 */
[----:B------:R-:W-:Y:S01]  /*0ef0*/  SHF.L.U32 R91, R105, 0x10, RZ ;  /* 0x00000010695b7819 */ /* 0x000fe200000006ff */
[----:B------:R-:W-:Y:S01]  /*0f00*/  FMUL.FTZ R209, R92, R89 ;  /* 0x000000595cd17220 */ /* 0x000fe20000410000 */
[----:B------:R-:W-:Y:S01]  /*0f10*/  SHF.L.U32 R100, R73, 0x10, RZ ;  /* 0x0000001049647819 */ /* 0x000fe200000006ff */
[----:B------:R-:W-:Y:S01]  /*0f20*/  FADD.FTZ R213, -R174, R213 ;  /* 0x000000d5aed57221 */ /* 0x000fe20000010100 */
[----:B------:R-:W-:Y:S01]  /*0f30*/  SHF.L.U32 R241, R88, 0x10, RZ ;  /* 0x0000001058f17819 */ /* 0x000fe200000006ff */
[----:B-----5:R-:W-:Y:S01]  /*0f40*/  FMUL.FTZ R92, R170, R189 ;  /* 0x000000bdaa5c7220 */ /* 0x020fe20000410000 */
[----:B------:R-:W-:-:S02]  /*0f50*/  PRMT R218, R105, 0x7632, R218 ;  /* 0x0000763269da7816 */ /* 0x000fc400000000da */
[----:B------:R-:W-:Y:S01]  /*0f60*/  PRMT R176, R108, 0x7632, R176 ;  /* 0x000076326cb07816 */ /* 0x000fe200000000b0 */
[----:B------:R-:W-:Y:S01]  /*0f70*/  FMUL.FTZ R108, R107, R90 ;  /* 0x0000005a6b6c7220 */ /* 0x000fe20000410000 */
[----:B------:R-:W-:Y:S01]  /*0f80*/  SHF.L.U32 R205, R178, 0x10, RZ ;  /* 0x00000010b2cd7819 */ /* 0x000fe200000006ff */
[----:B------:R-:W-:Y:S01]  /*0f90*/  FMUL.FTZ R107, R106, R99 ;  /* 0x000000636a6b7220 */ /* 0x000fe20000410000 */
[----:B------:R-:W-:Y:S02]  /*0fa0*/  SHF.L.U32 R88, R101, 0x10, RZ ;  /* 0x0000001065587819 */ /* 0x000fe400000006ff */
[C---:B------:R-:W-:Y:S02]  /*0fb0*/  PRMT R212, R109.reuse, 0x7632, R212 ;  /* 0x000076326dd47816 */ /* 0x040fe400000000d4 */
[----:B------:R-:W-:Y:S02]  /*0fc0*/  SHF.L.U32 R187, R109, 0x10, RZ ;  /* 0x000000106dbb7819 */ /* 0x000fe400000006ff */
[----:B------:R-:W-:Y:S01]  /*0fd0*/  SHF.L.U32 R105, R81, 0x10, RZ ;  /* 0x0000001051697819 */ /* 0x000fe200000006ff */
[----:B------:R-:W-:Y:S01]  /*0fe0*/  FADD.FTZ R239, -R174, R239 ;  /* 0x000000efaeef7221 */ /* 0x000fe20000010100 */
[C---:B------:R-:W-:Y:S01]  /*0ff0*/  PRMT R178, R110.reuse, 0x7632, R178 ;  /* 0x000076326eb27816 */ /* 0x040fe200000000b2 */
[----:B------:R-:W-:Y:S01]  /*1000*/  FMUL.FTZ R204, R191, R104 ;  /* 0x00000068bfcc7220 */ /* 0x000fe20000410000 */
[----:B------:R-:W-:Y:S01]  /*1010*/  SHF.L.U32 R208, R110, 0x10, RZ ;  /* 0x000000106ed07819 */ /* 0x000fe200000006ff */
[----:B------:R-:W-:Y:S01]  /*1020*/  FMUL.FTZ R106, R103, R226 ;  /* 0x000000e2676a7220 */ /* 0x000fe20000410000 */
[----:B------:R-:W-:Y:S01]  /*1030*/  SHF.L.U32 R109, R83, 0x10, RZ ;  /* 0x00000010536d7819 */ /* 0x000fe200000006ff */
[----:B------:R-:W-:Y:S01]  /*1040*/  FMUL.FTZ R191, R100, R91 ;  /* 0x0000005b64bf7220 */ /* 0x000fe20000410000 */
[----:B------:R-:W-:Y:S01]  /*1050*/  PRMT R224, R101, 0x7632, R224 ;  /* 0x0000763265e07816 */ /* 0x000fe200000000e0 */
[----:B------:R-:W-:Y:S01]  /*1060*/  FADD.FTZ R103, RZ, R209 ;  /* 0x000000d1ff677221 */ /* 0x000fe20000010000 */
[----:B------:R-:W-:Y:S01]  /*1070*/  SHF.L.U32 R110, R65, 0x10, RZ ;  /* 0x00000010416e7819 */ /* 0x000fe200000006ff */
[----:B------:R-:W-:Y:S01]  /*1080*/  FMUL.FTZ R189, R170, R213 ;  /* 0x000000d5aabd7220 */ /* 0x000fe20000410000 */
[----:B------:R-:W-:Y:S01]  /*1090*/  FFMA.FTZ R100, R92, R209, RZ ;  /* 0x000000d15c647223 */ /* 0x000fe200000100ff */
[----:B------:R-:W-:Y:S01]  /*10a0*/  PRMT R217, R102, 0x7632, R217 ;  /* 0x0000763266d97816 */ /* 0x000fe200000000d9 */
[----:B------:R-:W-:Y:S01]  /*10b0*/  FMUL.FTZ R190, R105, R88 ;  /* 0x0000005869be7220 */ /* 0x000fe20000410000 */
[----:B------:R-:W-:Y:S01]  /*10c0*/  SHF.L.U32 R224, R224, 0x10, RZ ;  /* 0x00000010e0e07819 */ /* 0x000fe200000006ff */
[----:B------:R-:W-:Y:S01]  /*10d0*/  FMUL.FTZ R102, R109, R98 ;  /* 0x000000626d667220 */ /* 0x000fe20000410000 */
[----:B------:R-:W-:Y:S01]  /*10e0*/  FMUL.FTZ R105, R170, R239 ;  /* 0x000000efaa697220 */ /* 0x000fe20000410000 */
[----:B------:R-:W-:Y:S01]  /*10f0*/  FMUL.FTZ R109, R110, R187 ;  /* 0x000000bb6e6d7220 */ /* 0x000fe20000410000 */
[----:B------:R-:W-:Y:S01]  /*1100*/  FADD.FTZ R239, R103, R106 ;  /* 0x0000006a67ef7221 */ /* 0x000fe20000010000 */
[----:B------:R-:W-:Y:S01]  /*1110*/  FADD.FTZ R241, -R174, R241 ;  /* 0x000000f1aef17221 */ /* 0x000fe20000010100 */
[----:B------:R-:W-:Y:S01]  /*1120*/  FFMA.FTZ R110, R189, R106, R100 ;  /* 0x0000006abd6e7223 */ /* 0x000fe20000010064 */
[----:B------:R-:W-:Y:S01]  /*1130*/  FMUL.FTZ R194, R193, R188 ;  /* 0x000000bcc1c27220 */ /* 0x000fe20000410000 */
[----:B------:R-:W-:Y:S01]  /*1140*/  SHF.L.U32 R101, R66, 0x10, RZ ;  /* 0x0000001042657819 */ /* 0x000fe200000006ff */
[----:B------:R-:W-:Y:S01]  /*1150*/  FMUL.FTZ R193, R215, R206 ;  /* 0x000000ced7c17220 */ /* 0x000fe20000410000 */
        /* <DEDUP_REMOVED lines=9> */
[----:B------:R-:W-:Y:S01]  /*11f0*/  SHF.L.U32 R217, R217, 0x10, RZ ;  /* 0x00000010d9d97819 */ /* 0x000fe200000006ff */
[----:B------:R-:W-:Y:S01]  /*1200*/  FMUL.FTZ R101, R170, R97 ;  /* 0x00000061aa657220 */ /* 0x000fe20000410000 */
[----:B------:R-:W-:Y:S01]  /*1210*/  FFMA.FTZ R176, R103, R100, R176 ;  /* 0x0000006467b07223 */ /* 0x000fe200000100b0 */
[----:B------:R-:W-:Y:S01]  /*1220*/  SHF.L.U32 R213, R178, 0x10, RZ ;  /* 0x00000010b2d57819 */ /* 0x000fe200000006ff */
[----:B------:R-:W-:Y:S01]  /*1230*/  FADD.FTZ R178, R239, R108 ;  /* 0x0000006cefb27221 */ /* 0x000fe20000010000 */
[----:B------:R-:W-:Y:S01]  /*1240*/  FMUL.FTZ R97, R96, R217 ;  /* 0x000000d960617220 */ /* 0x000fe20000410000 */
[----:B------:R-:W-:Y:S01]  /*1250*/  SHF.L.U32 R203, R94, 0x10, RZ ;  /* 0x000000105ecb7819 */ /* 0x000fe200000006ff */
[----:B------:R-:W-:Y:S01]  /*1260*/  FMUL.FTZ R96, R170, R221 ;  /* 0x000000ddaa607220 */ /* 0x000fe20000410000 */
[----:B------:R-:W-:Y:S01]  /*1270*/  FFMA.FTZ R239, R101, R108, R176 ;  /* 0x0000006c65ef7223 */ /* 0x000fe200000100b0 */
[----:B------:R-:W-:-:S02]  /*1280*/  PRMT R94, R111, 0x7632, R94 ;  /* 0x000076326f5e7816 */ /* 0x000fc4000000005e */
[----:B------:R-:W-:Y:S01]  /*1290*/  SHF.L.U32 R219, R111, 0x10, RZ ;  /* 0x000000106fdb7819 */ /* 0x000fe200000006ff */
[----:B------:R-:W-:Y:S01]  /*12a0*/  FADD.FTZ R241, R178, R97 ;  /* 0x00000061b2f17221 */ /* 0x000fe20000010000 */
[----:B------:R-:W-:Y:S02]  /*12b0*/  SHF.L.U32 R111, R169, 0x10, RZ ;  /* 0x00000010a96f7819 */ /* 0x000fe400000006ff */
[----:B------:R-:W-:Y:S01]  /*12c0*/  SHF.L.U32 R222, R222, 0x10, RZ ;  /* 0x00000010dede7819 */ /* 0x000fe200000006ff */
[----:B------:R-:W-:Y:S01]  /*12d0*/  FADD.FTZ R93, -R174, R93 ;  /* 0x0000005dae5d7221 */ /* 0x000fe20000010100 */
[----:B------:R-:W-:Y:S01]  /*12e0*/  FMUL.FTZ R95, R170, R95 ;  /* 0x0000005faa5f7220 */ /* 0x000fe20000410000 */
[----:B------:R-:W-:Y:S01]  /*12f0*/  FFMA.FTZ R176, R96, R97, R239 ;  /* 0x0000006160b07223 */ /* 0x000fe200000100ef */
[----:B------:R-:W-:Y:S01]  /*1300*/  SHF.L.U32 R221, R94, 0x10, RZ ;  /* 0x000000105edd7819 */ /* 0x000fe200000006ff */
[----:B------:R-:W-:Y:S01]  /*1310*/  FMUL.FTZ R94, R111, R222 ;  /* 0x000000de6f5e7220 */ /* 0x000fe20000410000 */
[----:B------:R-:W-:Y:S01]  /*1320*/  SHF.L.U32 R181, R180, 0x10, RZ ;  /* 0x00000010b4b57819 */ /* 0x000fe200000006ff */
[----:B------:R-:W-:Y:S01]  /*1330*/  FADD.FTZ R241, R241, R102 ;  /* 0x00000066f1f17221 */ /* 0x000fe20000010000 */
[----:B------:R-:W-:Y:S01]  /*1340*/  SHF.L.U32 R211, R182, 0x10, RZ ;  /* 0x00000010b6d37819 */ /* 0x000fe200000006ff */
[----:B------:R-:W-:Y:S01]  /*1350*/  FADD.FTZ R207, -R174, R207 ;  /* 0x000000cfaecf7221 */ /* 0x000fe20000010100 */
[----:B------:R-:W-:Y:S01]  /*1360*/  FMUL.FTZ R93, R170, R93 ;  /* 0x0000005daa5d7220 */ /* 0x000fe20000410000 */
[----:B------:R-:W-:Y:S01]  /*1370*/  FFMA.FTZ R176, R95, R102, R176 ;  /* 0x000000665fb07223 */ /* 0x000fe200000100b0 */
[----:B------:R-:W-:Y:S01]  /*1380*/  SHF.L.U32 R220, R220, 0x10, RZ ;  /* 0x00000010dcdc7819 */ /* 0x000fe200000006ff */
[----:B------:R-:W-:Y:S01]  /*1390*/  FADD.FTZ R241, R241, R94 ;  /* 0x0000005ef1f17221 */ /* 0x000fe20000010000 */
        /* <DEDUP_REMOVED lines=13> */
[C---:B------:R-:W-:Y:S01]  /*1470*/  FMUL.FTZ R207, R170.reuse, R207 ;  /* 0x000000cfaacf7220 */ /* 0x040fe20000410000 */
        /* <DEDUP_REMOVED lines=43> */
[----:B------:R-:W-:Y:S01]  /*1730*/  FMUL.FTZ R183, R184, R221 ;  /* 0x000000ddb8b77220 */ /* 0x000fe20000410000 */
[----:B------:R-:W-:Y:S01]  /*1740*/  FFMA.FTZ R225, R182, R179, R225 ;  /* 0x000000b3b6e17223 */ /* 0x000fe200000100e1 */
[----:B------:R-:W-:Y:S01]  /*1750*/  FMUL.FTZ R184, R170, R211 ;  /* 0x000000d3aab87220 */ /* 0x000fe20000410000 */
[----:B------:R-:W-:Y:S01]  /*1760*/  FMUL.FTZ R180, R227, R212 ;  /* 0x000000d4e3b47220 */ /* 0x000fe20000410000 */
[----:B------:R-:W-:Y:S01]  /*1770*/  FADD.FTZ R211, R210, R109 ;  /* 0x0000006dd2d37221 */ /* 0x000fe20000010000 */
[----:B------:R-:W-:Y:S01]  /*1780*/  FMUL.FTZ R185, R170, R185 ;  /* 0x000000b9aab97220 */ /* 0x000fe20000410000 */
[----:B------:R-:W-:Y:S01]  /*1790*/  FFMA.FTZ R210, R176, R109, R225 ;  /* 0x0000006db0d27223 */ /* 0x000fe200000100e1 */
[----:B------:R-:W-:Y:S01]  /*17a0*/  FMUL.FTZ R177, R170, R177 ;  /* 0x000000b1aab17220 */ /* 0x000fe20000410000 */
[----:B------:R-:W-:-:S02]  /*17b0*/  FADD.FTZ R211, R211, R180 ;  /* 0x000000b4d3d37221 */ /* 0x000fc40000010000 */
[----:B------:R-:W-:Y:S01]  /*17c0*/  FFMA.FTZ R210, R185, R180, R210 ;  /* 0x000000b4b9d27223 */ /* 0x000fe200000100d2 */
[----:B------:R-:W-:Y:S01]  /*17d0*/  FMUL.FTZ R181, R186, R213 ;  /* 0x000000d5bab57220 */ /* 0x000fe20000410000 */
[----:B------:R-:W-:Y:S02]  /*17e0*/  FADD.FTZ R228, R211, R110 ;  /* 0x0000006ed3e47221 */ /* 0x000fe40000010000 */
[----:B------:R-:W-:Y:S02]  /*17f0*/  FFMA.FTZ R211, R177, R110, R210 ;  /* 0x0000006eb1d37223 */ /* 0x000fe400000100d2 */
[----:B------:R-:W-:Y:S02]  /*1800*/  FADD.FTZ R228, R228, R181 ;  /* 0x000000b5e4e47221 */ /* 0x000fe40000010000 */
[----:B------:R-:W-:Y:S01]  /*1810*/  FFMA.FTZ R211, R184, R181, R211 ;  /* 0x000000b5b8d37223 */ /* 0x000fe200000100d3 */
[----:B------:R-:W-:Y:S01]  /*1820*/  FMUL.FTZ R186, R170, R223 ;  /* 0x000000dfaaba7220 */ /* 0x000fe20000410000 */
[----:B------:R-:W-:-:S02]  /*1830*/  FADD.FTZ R228, R228, R111 ;  /* 0x0000006fe4e47221 */ /* 0x000fc40000010000 */
[----:B------:R-:W-:Y:S01]  /*1840*/  FFMA.FTZ R223, R178, R111, R211 ;  /* 0x0000006fb2df7223 */ /* 0x000fe200000100d3 */
[----:B------:R-:W-:Y:S01]  /*1850*/  FMUL.FTZ R241, R92, R89 ;  /* 0x000000595cf17220 */ /* 0x000fe20000410000 */
[----:B------:R-:W-:Y:S01]  /*1860*/  FADD.FTZ R211, R228, R183 ;  /* 0x000000b7e4d37221 */ /* 0x000fe20000010000 */
        /* <DEDUP_REMOVED lines=25> */
.L_x_745:
        /* <DEDUP_REMOVED lines=9> */
[----:B------:R-:W4:Y:S01]  /*1a90*/  LDG.E.128 R92, desc[UR6][R92.64] ;  /* 0x000000065c5c7981 */ /* 0x000f22000c1e1d00 */
[----:B------:R-:W0:Y:S01]  /*1aa0*/  LDC.64 R48, c[0x0][0x438] ;  /* 0x00010e00ff307b82 */ /* 0x000e220000000a00 */
        /* <DEDUP_REMOVED lines=8> */
[----:B------:R-:W-:Y:S02]  /*1b30*/  IMAD.WIDE.U32 R134, R173, 0x8, R126 ;  /* 0x00000008ad867825 */ /* 0x000fe400078e007e */
[----:B------:R-:W5:Y:S02]  /*1b40*/  LDG.E.64 R144, desc[UR6][R144.64] ;  /* 0x0000000690907981 */ /* 0x000f64000c1e1b00 */
[--C-:B0-----:R-:W-:Y:S02]  /*1b50*/  IMAD.WIDE.U32 R56, R175, 0x10, R48.reuse ;  /* 0x00000010af387825 */ /* 0x101fe400078e0030 */
[----:B------:R-:W5:Y:S02]  /*1b60*/  LDG.E.64 R134, desc[UR6][R134.64] ;  /* 0x0000000686867981 */ /* 0x000f64000c1e1b00 */
[----:B------:R-:W-:Y:S02]  /*1b70*/  IMAD.WIDE.U32 R52, R173, 0x10, R48 ;  /* 0x00000010ad347825 */ /* 0x000fe400078e0030 */
[----:B------:R-:W5:Y:S02]  /*1b80*/  LDG.E.128 R56, desc[UR6][R56.64] ;  /* 0x0000000638387981 */ /* 0x000f64000c1e1d00 */
[----:B------:R-:W-:-:S02]  /*1b90*/  IMAD.WIDE.U32 R126, R171, 0x8, R126 ;  /* 0x00000008ab7e7825 */ /* 0x000fc400078e007e */
[----:B------:R-:W5:Y:S02]  /*1ba0*/  LDG.E.128 R52, desc[UR6][R52.64] ;  /* 0x0000000634347981 */ /* 0x000f64000c1e1d00 */
[----:B------:R-:W-:Y:S02]  /*1bb0*/  IMAD.WIDE.U32 R48, R171, 0x10, R48 ;  /* 0x00000010ab307825 */ /* 0x000fe400078e0030 */
[----:B------:R-:W5:Y:S04]  /*1bc0*/  LDG.E.64 R126, desc[UR6][R126.64] ;  /* 0x000000067e7e7981 */ /* 0x000f68000c1e1b00 */
[----:B------:R-:W5:Y:S01]  /*1bd0*/  LDG.E.128 R48, desc[UR6][R48.64] ;  /* 0x0000000630307981 */ /* 0x000f62000c1e1d00 */
        /* <DEDUP_REMOVED lines=11> */
[C---:B---3--:R-:W-:Y:S02]  /*1c90*/  PRMT R176, R88.reuse, 0x7632, R176 ;  /* 0x0000763258b07816 */ /* 0x048fe400000000b0 */
[----:B------:R-:W-:Y:S02]  /*1ca0*/  SHF.L.U32 R189, R88, 0x10, RZ ;  /* 0x0000001058bd7819 */ /* 0x000fe400000006ff */
[----:B------:R-:W-:-:S02]  /*1cb0*/  PRMT R88, R89, 0x7632, R88 ;  /* 0x0000763259587816 */ /* 0x000fc40000000058 */
[----:B------:R-:W-:Y:S02]  /*1cc0*/  SHF.L.U32 R239, R89, 0x10, RZ ;  /* 0x0000001059ef7819 */ /* 0x000fe400000006ff */
[----:B------:R-:W-:Y:S02]  /*1cd0*/  PRMT R89, R90, 0x7632, R89 ;  /* 0x000076325a597816 */ /* 0x000fe40000000059 */
[C---:B----4-:R-:W-:Y:S02]  /*1ce0*/  PRMT R178, R92.reuse, 0x7632, R178 ;  /* 0x000076325cb27816 */ /* 0x050fe400000000b2 */
[----:B------:R-:W-:Y:S02]  /*1cf0*/  SHF.L.U32 R207, R92, 0x10, RZ ;  /* 0x000000105ccf7819 */ /* 0x000fe400000006ff */
[C---:B------:R-:W-:Y:S02]  /*1d00*/  PRMT R182, R98.reuse, 0x7632, R182 ;  /* 0x0000763262b67816 */ /* 0x040fe400000000b6 */
[----:B------:R-:W-:-:S02]  /*1d10*/  SHF.L.U32 R187, R98, 0x10, RZ ;  /* 0x0000001062bb7819 */ /* 0x000fc400000006ff */
[----:B------:R-:W-:Y:S02]  /*1d20*/  SHF.L.U32 R89, R89, 0x10, RZ ;  /* 0x0000001059597819 */ /* 0x000fe400000006ff */
[----:B------:R-:W-:Y:S02]  /*1d30*/  SHF.L.U32 R177, R90, 0x10, RZ ;  /* 0x000000105ab17819 */ /* 0x000fe400000006ff */
[----:B------:R-:W-:Y:S02]  /*1d40*/  PRMT R92, R93, 0x7632, R92 ;  /* 0x000076325d5c7816 */ /* 0x000fe4000000005c */
[----:B------:R-:W-:Y:S02]  /*1d50*/  PRMT R98, R99, 0x7632, R98 ;  /* 0x0000763263627816 */ /* 0x000fe40000000062 */
[----:B------:R-:W-:Y:S02]  /*1d60*/  PRMT R90, R91, 0x7632, R90 ;  /* 0x000076325b5a7816 */ /* 0x000fe4000000005a */
[----:B------:R-:W-:-:S02]  /*1d70*/  PRMT R179, R94, 0x7632, R179 ;  /* 0x000076325eb37816 */ /* 0x000fc400000000b3 */
[----:B------:R-:W-:Y:S01]  /*1d80*/  SHF.L.U32 R99, R99, 0x10, RZ ;  /* 0x0000001063637819 */ /* 0x000fe200000006ff */
[----:B------:R-:W-:Y:S01]  /*1d90*/  FADD.FTZ R221, -R174, R89 ;  /* 0x00000059aedd7221 */ /* 0x000fe20000010100 */
[----:B------:R-:W-:Y:S02]  /*1da0*/  SHF.L.U32 R91, R91, 0x10, RZ ;  /* 0x000000105b5b7819 */ /* 0x000fe400000006ff */
[----:B------:R-:W-:Y:S02]  /*1db0*/  SHF.L.U32 R229, R93, 0x10, RZ ;  /* 0x000000105de57819 */ /* 0x000fe400000006ff */
[----:B------:R-:W-:Y:S02]  /*1dc0*/  SHF.L.U32 R197, R92, 0x10, RZ ;  /* 0x000000105cc57819 */ /* 0x000fe400000006ff */
[----:B------:R-:W-:Y:S02]  /*1dd0*/  PRMT R226, R100, 0x7632, R226 ;  /* 0x0000763264e27816 */ /* 0x000fe400000000e2 */
[----:B------:R-:W-:-:S02]  /*1de0*/  SHF.L.U32 R93, R90, 0x10, RZ ;  /* 0x000000105a5d7819 */ /* 0x000fc400000006ff */
        /* <DEDUP_REMOVED lines=207> */
.L_x_746:
        /* <DEDUP_REMOVED lines=68> */
.L_x_774:
[----:B-1----:R-:W-:Y:S01]  /*2f20*/  FADD.FTZ R91, R88, R91 ;  /* 0x0000005b585b7221 */ /* 0x002fe20000010000 */
[----:B--2---:R-:W-:-:S03]  /*2f30*/  FADD.FTZ R90, R89, R90 ;  /* 0x0000005a595a7221 */ /* 0x004fc60000010000 */
        /* <DEDUP_REMOVED lines=11> */
[C-C-:B------:R-:W-:Y:S01]  /*2ff0*/  FFMA.FTZ R105, R187.reuse, R105, R188.reuse ;  /* 0x00000069bb697223 */ /* 0x140fe200000100bc */
[----:B------:R-:W-:Y:S01]  /*3000*/  FFMA.FTZ R92, R187, R92, R188 ;  /* 0x0000005cbb5c7223 */ /* 0x000fe200000100bc */
[C---:B------:R-:W-:Y:S01]  /*3010*/  LOP3.LUT P4, RZ, R144.reuse, 0xff0000, RZ, 0xc0, !PT ;  /* 0x00ff000090ff7812 */ /* 0x040fe2000788c0ff */
[----:B------:R-:W-:Y:S01]  /*3020*/  FADD.FTZ R189, -R189, R106 ;  /* 0x0000006abdbd7221 */ /* 0x000fe20000010100 */
[C---:B------:R-:W-:Y:S01]  /*3030*/  LOP3.LUT P2, RZ, R144.reuse, 0xff, RZ, 0xc0, !PT ;  /* 0x000000ff90ff7812 */ /* 0x040fe2000784c0ff */
[--C-:B------:R-:W-:Y:S01]  /*3040*/  FADD.FTZ R211, -R105, R190.reuse ;  /* 0x000000be69d37221 */ /* 0x100fe20000010100 */
[----:B------:R-:W-:Y:S01]  /*3050*/  LOP3.LUT P3, RZ, R144, 0xff00, RZ, 0xc0, !PT ;  /* 0x0000ff0090ff7812 */ /* 0x000fe2000786c0ff */
[----:B------:R-:W-:Y:S01]  /*3060*/  FADD.FTZ R209, -R92, R209 ;  /* 0x000000d15cd17221 */ /* 0x000fe20000010100 */
[C---:B------:R-:W-:Y:S01]  /*3070*/  FMUL.FTZ R189, R170.reuse, R189 ;  /* 0x000000bdaabd7220 */ /* 0x040fe20000410000 */
[C---:B------:R-:W-:Y:S01]  /*3080*/  FMUL.FTZ R211, R170.reuse, R211 ;  /* 0x000000d3aad37220 */ /* 0x040fe20000410000 */
[----:B------:R-:W-:Y:S01]  /*3090*/  UMOV UR4, UR5 ;  /* 0x0000000500047c82 */ /* 0x000fe20008000000 */
[----:B------:R-:W-:Y:S01]  /*30a0*/  FMUL.FTZ R209, R170, R209 ;  /* 0x000000d1aad17220 */ /* 0x000fe20000410000 */
[-C--:B------:R-:W-:Y:S01]  /*30b0*/  FMUL.FTZ R189, R189, R172.reuse ;  /* 0x000000acbdbd7220 */ /* 0x080fe20000410000 */
[-C--:B------:R-:W-:Y:S01]  /*30c0*/  FMUL.FTZ R211, R211, R172.reuse ;  /* 0x000000acd3d37220 */ /* 0x080fe20000410000 */
[----:B------:R-:W-:Y:S01]  /*30d0*/  LOP3.LUT P6, RZ, R144, 0xff000000, RZ, 0xc0, !PT ;  /* 0xff00000090ff7812 */ /* 0x000fe200078cc0ff */
[----:B------:R-:W-:Y:S01]  /*30e0*/  FMUL.FTZ R209, R209, R172 ;  /* 0x000000acd1d17220 */ /* 0x000fe20000410000 */
[----:B------:R-:W-:Y:S01]  /*30f0*/  FMUL.FTZ R215, R189, UR4 ;  /* 0x00000004bdd77c20 */ /* 0x000fe20008410000 */
[----:B-----5:R-:W-:Y:S01]  /*3100*/  @P4 SHF.L.U32 R210, R89, 0x10, RZ ;  /* 0x0000001059d24819 */ /* 0x020fe200000006ff */
[----:B------:R-:W-:Y:S01]  /*3110*/  FMUL.FTZ R211, R211, UR4 ;  /* 0x00000004d3d37c20 */ /* 0x000fe20008410000 */
[----:B------:R-:W-:Y:S01]  /*3120*/  @P4 SHF.L.U32 R189, R77, 0x10, RZ ;  /* 0x000000104dbd4819 */ /* 0x000fe200000006ff */
[----:B------:R-:W-:Y:S01]  /*3130*/  FMUL.FTZ R213, R209, UR4 ;  /* 0x00000004d1d57c20 */ /* 0x000fe20008410000 */
[C---:B------:R-:W-:Y:S01]  /*3140*/  @P2 SHF.L.U32 R92, R88.reuse, 0x10, RZ ;  /* 0x00000010585c2819 */ /* 0x040fe200000006ff */
[----:B------:R-:W-:Y:S01]  /*3150*/  HFMA2 R105, -RZ, RZ, 0, 0 ;  /* 0x00000000ff697431 */ /* 0x000fe200000001ff */
[----:B------:R-:W-:Y:S01]  /*3160*/  @P3 PRMT R190, R88, 0x7632, R190 ;  /* 0x0000763258be3816 */ /* 0x000fe200000000be */
[----:B------:R-:W-:Y:S01]  /*3170*/  @P4 FMUL.FTZ R105, R211, R210 ;  /* 0x000000d2d3694220 */ /* 0x000fe20000410000 */
[----:B------:R-:W-:Y:S01]  /*3180*/  @P2 SHF.L.U32 R88, R76, 0x10, RZ ;  /* 0x000000104c582819 */ /* 0x000fe200000006ff */
[--C-:B------:R-:W-:Y:S01]  /*3190*/  FFMA.FTZ R103, R187, R103, R188.reuse ;  /* 0x00000067bb677223 */ /* 0x100fe200000100bc */
[----:B------:R-:W-:Y:S01]  /*31a0*/  MOV R206, RZ ;  /* 0x000000ff00ce7202 */ /* 0x000fe20000000f00 */
[----:B------:R-:W-:Y:S01]  /*31b0*/  @P4 FMUL.FTZ R206, R211, R189 ;  /* 0x000000bdd3ce4220 */ /* 0x000fe20000410000 */
[----:B------:R-:W-:Y:S01]  /*31c0*/  HFMA2 R104, -RZ, RZ, 0, 0 ;  /* 0x00000000ff687431 */ /* 0x000fe200000001ff */
[----:B------:R-:W-:Y:S01]  /*31d0*/  MOV R209, RZ ;  /* 0x000000ff00d17202 */ /* 0x000fe20000000f00 */
[C---:B------:R-:W-:Y:S01]  /*31e0*/  @P2 FMUL.FTZ R104, R213.reuse, R92 ;  /* 0x0000005cd5682220 */ /* 0x040fe20000410000 */
[----:B------:R-:W-:Y:S01]  /*31f0*/  @P3 SHF.L.U32 R208, R162, 0x10, RZ ;  /* 0x00000010a2d03819 */ /* 0x000fe200000006ff */
[----:B------:R-:W-:Y:S01]  /*3200*/  @P2 FMUL.FTZ R209, R213, R88 ;  /* 0x00000058d5d12220 */ /* 0x000fe20000410000 */
[----:B------:R-:W-:Y:S01]  /*3210*/  @P3 SHF.L.U32 R190, R190, 0x10, RZ ;  /* 0x00000010bebe3819 */ /* 0x000fe200000006ff */
[--C-:B------:R-:W-:Y:S01]  /*3220*/  FFMA.FTZ R101, R187, R101, R188.reuse ;  /* 0x00000065bb657223 */ /* 0x100fe200000100bc */
[----:B------:R-:W-:Y:S01]  /*3230*/  LOP3.LUT P4, RZ, R145, 0xff00, RZ, 0xc0, !PT ;  /* 0x0000ff0091ff7812 */ /* 0x000fe2000788c0ff */
[----:B------:R-:W-:Y:S01]  /*3240*/  FFMA.FTZ R96, R187, R96, R188 ;  /* 0x00000060bb607223 */ /* 0x000fe200000100bc */
[----:B------:R-:W-:Y:S01]  /*3250*/  ISETP.GE.U32.AND P2, PT, R144, RZ, PT ;  /* 0x000000ff9000720c */ /* 0x000fe20003f46070 */
[----:B------:R-:W-:Y:S01]  /*3260*/  FADD.FTZ R103, -R103, R100 ;  /* 0x0000006467677221 */ /* 0x000fe20000010100 */
[----:B------:R-:W-:Y:S01]  /*3270*/  HFMA2 R106, -RZ, RZ, 0, 0 ;  /* 0x00000000ff6a7431 */ /* 0x000fe200000001ff */
[----:B------:R-:W-:Y:S01]  /*3280*/  MOV R92, RZ ;  /* 0x000000ff005c7202 */ /* 0x000fe20000000f00 */
[C---:B------:R-:W-:Y:S01]  /*3290*/  @P3 FMUL.FTZ R106, R215.reuse, R190 ;  /* 0x000000bed76a3220 */ /* 0x040fe20000410000 */
[----:B------:R-:W-:Y:S01]  /*32a0*/  @P3 FMUL.FTZ R92, R215, R208 ;  /* 0x000000d0d75c3220 */ /* 0x000fe20000410000 */
[----:B------:R-:W-:Y:S01]  /*32b0*/  FADD.FTZ R101, -R101, R108 ;  /* 0x0000006c65657221 */ /* 0x000fe20000010100 */
[C---:B------:R-:W-:Y:S01]  /*32c0*/  LOP3.LUT P3, RZ, R145.reuse, 0xff0000, RZ, 0xc0, !PT ;  /* 0x00ff000091ff7812 */ /* 0x040fe2000786c0ff */
[----:B------:R-:W-:Y:S01]  /*32d0*/  FADD.FTZ R97, -R96, R97 ;  /* 0x0000006160617221 */ /* 0x000fe20000010100 */
[C---:B------:R-:W-:Y:S01]  /*32e0*/  ISETP.GE.U32.AND.EX P2, PT, R145.reuse, 0x1000000, PT, P2 ;  /* 0x010000009100780c */ /* 0x040fe20003f46120 */
[C---:B------:R-:W-:Y:S01]  /*32f0*/  FMUL.FTZ R103, R170.reuse, R103 ;  /* 0x00000067aa677220 */ /* 0x040fe20000410000 */
[----:B------:R-:W-:Y:S01]  /*3300*/  LOP3.LUT P5, RZ, R145, 0xff, RZ, 0xc0, !PT ;  /* 0x000000ff91ff7812 */ /* 0x000fe200078ac0ff */
[C-C-:B------:R-:W-:Y:S01]  /*3310*/  FFMA.FTZ R95, R187.reuse, R95, R188.reuse ;  /* 0x0000005fbb5f7223 */ /* 0x140fe200000100bc */
[----:B------:R-:W-:Y:S01]  /*3320*/  FFMA.FTZ R93, R187, R93, R188 ;  /* 0x0000005dbb5d7223 */ /* 0x000fe200000100bc */
[C---:B------:R-:W-:Y:S01]  /*3330*/  FMUL.FTZ R101, R170.reuse, R101 ;  /* 0x00000065aa657220 */ /* 0x040fe20000410000 */
[----:B------:R-:W-:Y:S01]  /*3340*/  @P6 PRMT R89, R89, 0x7632, R89 ;  /* 0x0000763259596816 */ /* 0x000fe20000000059 */
[----:B------:R-:W-:Y:S01]  /*3350*/  FMUL.FTZ R97, R170, R97 ;  /* 0x00000061aa617220 */ /* 0x000fe20000410000 */
[-C--:B------:R-:W-:Y:S01]  /*3360*/  FMUL.FTZ R103, R103, R172.reuse ;  /* 0x000000ac67677220 */ /* 0x080fe20000410000 */
[----:B------:R-:W-:Y:S01]  /*3370*/  FADD.FTZ R95, -R95, R102 ;  /* 0x000000665f5f7221 */ /* 0x000fe20000010100 */
[--C-:B------:R-:W-:Y:S01]  /*3380*/  FADD.FTZ R211, -R93, R94.reuse ;  /* 0x0000005e5dd37221 */ /* 0x100fe20000010100 */
[----:B------:R-:W-:Y:S01]  /*3390*/  @P4 PRMT R94, R90, 0x7632, R94 ;  /* 0x000076325a5e4816 */ /* 0x000fe2000000005e */
[-C--:B------:R-:W-:Y:S01]  /*33a0*/  FMUL.FTZ R101, R101, R172.reuse ;  /* 0x000000ac65657220 */ /* 0x080fe20000410000 */
[----:B------:R-:W-:Y:S01]  /*33b0*/  @P6 SHF.L.U32 R89, R89, 0x10, RZ ;  /* 0x0000001059596819 */ /* 0x000fe200000006ff */
[----:B------:R-:W-:Y:S01]  /*33c0*/  FMUL.FTZ R97, R97, R172 ;  /* 0x000000ac61617220 */ /* 0x000fe20000410000 */
[----:B------:R-:W-:Y:S01]  /*33d0*/  FMUL.FTZ R103, R103, UR4 ;  /* 0x0000000467677c20 */ /* 0x000fe20008410000 */
[----:B------:R-:W-:Y:S01]  /*33e0*/  @P6 SHF.L.U32 R88, R163, 0x10, RZ ;  /* 0x00000010a3586819 */ /* 0x000fe200000006ff */
[C---:B------:R-:W-:Y:S01]  /*33f0*/  FMUL.FTZ R95, R170.reuse, R95 ;  /* 0x0000005faa5f7220 */ /* 0x040fe20000410000 */
[----:B------:R-:W-:Y:S01]  /*3400*/  FMUL.FTZ R211, R170, R211 ;  /* 0x000000d3aad37220 */ /* 0x000fe20000410000 */
[----:B------:R-:W-:Y:S01]  /*3410*/  FMUL.FTZ R102, R101, UR4 ;  /* 0x0000000465667c20 */ /* 0x000fe20008410000 */
[----:B------:R-:W-:Y:S01]  /*3420*/  @P4 SHF.L.U32 R94, R94, 0x10, RZ ;  /* 0x000000105e5e4819 */ /* 0x000fe200000006ff */
[----:B------:R-:W-:-:S02]  /*3430*/  HFMA2 R108, -RZ, RZ, 0, 0 ;  /* 0x00000000ff6c7431 */ /* 0x000fc400000001ff */
[----:B------:R-:W-:Y:S01]  /*3440*/  FMUL.FTZ R101, R97, UR4 ;  /* 0x0000000461657c20 */ /* 0x000fe20008410000 */
[----:B------:R-:W-:Y:S01]  /*3450*/  @P3 SHF.L.U32 R96, R91, 0x10, RZ ;  /* 0x000000105b603819 */ /* 0x000fe200000006ff */
[----:B------:R-:W-:Y:S01]  /*3460*/  @P6 FMUL.FTZ R108, R103, R89 ;  /* 0x00000059676c6220 */ /* 0x000fe20000410000 */
[----:B------:R-:W-:Y:S02]  /*3470*/  @P2 PRMT R100, R91, 0x7632, R100 ;  /* 0x000076325b642816 */ /* 0x000fe40000000064 */
[----:B------:R-:W-:Y:S02]  /*3480*/  CS2R R144, SRZ ;  /* 0x0000000000907805 */ /* 0x000fe4000001ff00 */
[----:B------:R-:W-:Y:S01]  /*3490*/  MOV R89, RZ ;  /* 0x000000ff00597202 */ /* 0x000fe20000000f00 */
[-C--:B------:R-:W-:Y:S01]  /*34a0*/  FMUL.FTZ R95, R95, R172.reuse ;  /* 0x000000ac5f5f7220 */ /* 0x080fe20000410000 */
[----:B------:R-:W-:Y:S01]  /*34b0*/  @P5 SHF.L.U32 R91, R78, 0x10, RZ ;  /* 0x000000104e5b5819 */ /* 0x000fe200000006ff */
[----:B------:R-:W-:Y:S01]  /*34c0*/  FMUL.FTZ R211, R211, R172 ;  /* 0x000000acd3d37220 */ /* 0x000fe20000410000 */
[----:B------:R-:W-:Y:S01]  /*34d0*/  @P5 SHF.L.U32 R93, R90, 0x10, RZ ;  /* 0x000000105a5d5819 */ /* 0x000fe200000006ff */
[----:B------:R-:W-:Y:S01]  /*34e0*/  @P6 FMUL.FTZ R89, R103, R88 ;  /* 0x0000005867596220 */ /* 0x000fe20000410000 */
[----:B------:R-:W-:Y:S01]  /*34f0*/  @P4 FMUL.FTZ R144, R101, R94 ;  /* 0x0000005e65904220 */ /* 0x000fe20000410000 */
[----:B------:R-:W-:Y:S01]  /*3500*/  @P4 SHF.L.U32 R88, R164, 0x10, RZ ;  /* 0x00000010a4584819 */ /* 0x000fe200000006ff */
[----:B------:R-:W-:Y:S01]  /*3510*/  HFMA2 R90, -RZ, RZ, 0, 0 ;  /* 0x00000000ff5a7431 */ /* 0x000fe200000001ff */
[----:B------:R-:W-:Y:S01]  /*3520*/  @P3 SHF.L.U32 R94, R79, 0x10, RZ ;  /* 0x000000104f5e3819 */ /* 0x000fe200000006ff */
[----:B------:R-:W-:Y:S01]  /*3530*/  FMUL.FTZ R95, R95, UR4 ;  /* 0x000000045f5f7c20 */ /* 0x000fe20008410000 */
[----:B------:R-:W-:Y:S01]  /*3540*/  @P2 SHF.L.U32 R97, R165, 0x10, RZ ;  /* 0x00000010a5612819 */ /* 0x000fe200000006ff */
[----:B------:R-:W-:Y:S01]  /*3550*/  FMUL.FTZ R211, R211, UR4 ;  /* 0x00000004d3d37c20 */ /* 0x000fe20008410000 */
[C---:B------:R-:W-:Y:S01]  /*3560*/  @P5 FMUL.FTZ R90, R102.reuse, R91 ;  /* 0x0000005b665a5220 */ /* 0x040fe20000410000 */
[----:B------:R-:W-:Y:S01]  /*3570*/  @P5 FMUL.FTZ R145, R102, R93 ;  /* 0x0000005d66915220 */ /* 0x000fe20000410000 */
[----:B------:R-:W-:Y:S01]  /*3580*/  MOV R91, RZ ;  /* 0x000000ff005b7202 */ /* 0x000fe20000000f00 */
[----:B------:R-:W-:Y:S01]  /*3590*/  @P4 FMUL.FTZ R91, R101, R88 ;  /* 0x00000058655b4220 */ /* 0x000fe20000410000 */
[----:B------:R-:W-:Y:S01]  /*35a0*/  MOV R93, RZ ;  /* 0x000000ff005d7202 */ /* 0x000fe20000000f00 */
[----:B------:R-:W-:Y:S01]  /*35b0*/  @P3 FMUL.FTZ R93, R95, R94 ;  /* 0x0000005e5f5d3220 */ /* 0x000fe20000410000 */
[----:B------:R-:W-:Y:S01]  /*35c0*/  MOV R102, RZ ;  /* 0x000000ff00667202 */ /* 0x000fe20000000f00 */
[----:B------:R-:W-:Y:S01]  /*35d0*/  @P2 FMUL.FTZ R102, R211, R97 ;  /* 0x00000061d3662220 */ /* 0x000fe20000410000 */
[----:B------:R-:W-:Y:S01]  /*35e0*/  @P2 SHF.L.U32 R100, R100, 0x10, RZ ;  /* 0x0000001064642819 */ /* 0x000fe200000006ff */
[----:B------:R-:W-:Y:S01]  /*35f0*/  HFMA2 R189, -RZ, RZ, 0, 0 ;  /* 0x00000000ffbd7431 */ /* 0x000fe200000001ff */
[----:B------:R-:W-:Y:S01]  /*3600*/  F2FP.BF16.F32.PACK_AB R90, R91, R90 ;  /* 0x0000005a5b5a723e */ /* 0x000fe200000010ff */
[----:B------:R-:W-:-:S02]  /*3610*/  HFMA2 R190, -RZ, RZ, 0, 0 ;  /* 0x00000000ffbe7431 */ /* 0x000fc400000001ff */
[----:B------:R-:W-:Y:S01]  /*3620*/  @P3 FMUL.FTZ R189, R95, R96 ;  /* 0x000000605fbd3220 */ /* 0x000fe20000410000 */
[----:B------:R-:W-:Y:S01]  /*3630*/  @P2 FMUL.FTZ R190, R211, R100 ;  /* 0x00000064d3be2220 */ /* 0x000fe20000410000 */
[----:B------:R-:W-:Y:S02]  /*3640*/  F2FP.BF16.F32.PACK_AB R89, R89, R206 ;  /* 0x000000ce5959723e */ /* 0x000fe400000010ff */
[----:B------:R-:W-:Y:S02]  /*3650*/  F2FP.BF16.F32.PACK_AB R88, R92, R209 ;  /* 0x000000d15c58723e */ /* 0x000fe400000010ff */
[----:B------:R-:W-:Y:S01]  /*3660*/  F2FP.BF16.F32.PACK_AB R91, R102, R93 ;  /* 0x0000005d665b723e */ /* 0x000fe200000010ff */
[----:B------:R-:W-:Y:S06]  /*3670*/  BRA `(.L_x_750) ;  /* 0x0000000400b47947 */ /* 0x000fec0003800000 */
.L_x_749:
[C-C-:B------:R-:W-:Y:S01]  /*3680*/  FFMA.FTZ R92, R187.reuse, R92, R188.reuse ;  /* 0x0000005cbb5c7223 */ /* 0x140fe200000100bc */
[C---:B------:R-:W-:Y:S01]  /*3690*/  LOP3.LUT P2, RZ, R144.reuse, 0xff, RZ, 0xc0, !PT ;  /* 0x000000ff90ff7812 */ /* 0x040fe2000784c0ff */
[C-C-:B------:R-:W-:Y:S01]  /*36a0*/  FFMA.FTZ R85, R187.reuse, R189, R188.reuse ;  /* 0x000000bdbb557223 */ /* 0x140fe200000100bc */
[----:B------:R-:W-:Y:S01]  /*36b0*/  LOP3.LUT P3, RZ, R144, 0xff00, RZ, 0xc0, !PT ;  /* 0x0000ff0090ff7812 */ /* 0x000fe2000786c0ff */
[----:B------:R-:W-:Y:S01]  /*36c0*/  FADD.FTZ R87, -R92, R209 ;  /* 0x000000d15c577221 */ /* 0x000fe20000010100 */
[----:B------:R-:W-:Y:S01]  /*36d0*/  FFMA.FTZ R105, R187, R105, R188 ;  /* 0x00000069bb697223 */ /* 0x000fe200000100bc */
[----:B------:R-:W-:Y:S01]  /*36e0*/  LOP3.LUT P4, RZ, R144, 0xff0000, RZ, 0xc0, !PT ;  /* 0x00ff000090ff7812 */ /* 0x000fe2000788c0ff */
[----:B------:R-:W-:Y:S01]  /*36f0*/  FADD.FTZ R85, -R85, R106 ;  /* 0x0000006a55557221 */ /* 0x000fe20000010100 */
[----:B------:R-:W-:Y:S01]  /*3700*/  FMUL.FTZ R87, R170, R87 ;  /* 0x00000057aa577220 */ /* 0x000fe20000410000 */
[----:B------:R-:W-:Y:S01]  /*3710*/  UMOV UR4, UR5 ;  /* 0x0000000500047c82 */ /* 0x000fe20008000000 */
[----:B------:R-:W-:Y:S01]  /*3720*/  FADD.FTZ R211, -R105, R190 ;  /* 0x000000be69d37221 */ /* 0x000fe20000010100 */
[----:B------:R-:W-:-:S02]  /*3730*/  HFMA2 R104, -RZ, RZ, 0, 0 ;  /* 0x00000000ff687431 */ /* 0x000fc400000001ff */
[----:B------:R-:W-:Y:S01]  /*3740*/  FMUL.FTZ R84, R87, R172 ;  /* 0x000000ac57547220 */ /* 0x000fe20000410000 */
[----:B------:R-:W-:Y:S01]  /*3750*/  LOP3.LUT P6, RZ, R144, 0xff000000, RZ, 0xc0, !PT ;  /* 0xff00000090ff7812 */ /* 0x000fe200078cc0ff */
[----:B------:R-:W-:Y:S01]  /*3760*/  FFMA.FTZ R103, R187, R103, R188 ;  /* 0x00000067bb677223 */ /* 0x000fe200000100bc */
[----:B-----5:R-:W-:Y:S01]  /*3770*/  @P2 SHF.L.U32 R86, R88, 0x10, RZ ;  /* 0x0000001058562819 */ /* 0x020fe200000006ff */
[----:B------:R-:W-:Y:S01]  /*3780*/  FMUL.FTZ R189, R84, UR4 ;  /* 0x0000000454bd7c20 */ /* 0x000fe20008410000 */
[C---:B------:R-:W-:Y:S01]  /*3790*/  FMUL.FTZ R84, R170.reuse, R85 ;  /* 0x00000055aa547220 */ /* 0x040fe20000410000 */
[----:B------:R-:W-:Y:S01]  /*37a0*/  FMUL.FTZ R85, R170, R211 ;  /* 0x000000d3aa557220 */ /* 0x000fe20000410000 */
[----:B------:R-:W-:Y:S01]  /*37b0*/  @P3 PRMT R208, R88, 0x7632, R208 ;  /* 0x0000763258d03816 */ /* 0x000fe200000000d0 */
[----:B------:R-:W-:Y:S01]  /*37c0*/  @P2 FMUL.FTZ R104, R189, R86 ;  /* 0x00000056bd682220 */ /* 0x000fe20000410000 */
[----:B------:R-:W-:Y:S01]  /*37d0*/  @P2 SHF.L.U32 R190, R76, 0x10, RZ ;  /* 0x000000104cbe2819 */ /* 0x000fe200000006ff */
[-C--:B------:R-:W-:Y:S01]  /*37e0*/  FMUL.FTZ R88, R85, R172.reuse ;  /* 0x000000ac55587220 */ /* 0x080fe20000410000 */
[----:B------:R-:W-:Y:S01]  /*37f0*/  FMUL.FTZ R86, R84, R172 ;  /* 0x000000ac54567220 */ /* 0x000fe20000410000 */
[----:B------:R-:W-:Y:S01]  /*3800*/  @P4 SHF.L.U32 R215, R89, 0x10, RZ ;  /* 0x0000001059d74819 */ /* 0x000fe200000006ff */
[----:B------:R-:W-:Y:S01]  /*3810*/  FADD.FTZ R103, -R103, R100 ;  /* 0x0000006467677221 */ /* 0x000fe20000010100 */
[----:B------:R-:W-:Y:S01]  /*3820*/  @P4 SHF.L.U32 R217, R77, 0x10, RZ ;  /* 0x000000104dd94819 */ /* 0x000fe200000006ff */
[----:B------:R-:W-:Y:S01]  /*3830*/  FMUL.FTZ R88, R88, UR4 ;  /* 0x0000000458587c20 */ /* 0x000fe20008410000 */
[----:B------:R-:W-:Y:S01]  /*3840*/  MOV R209, RZ ;  /* 0x000000ff00d17202 */ /* 0x000fe20000000f00 */
[----:B------:R-:W-:Y:S01]  /*3850*/  FMUL.FTZ R86, R86, UR4 ;  /* 0x0000000456567c20 */ /* 0x000fe20008410000 */
[----:B------:R-:W-:Y:S01]  /*3860*/  @P3 SHF.L.U32 R213, R162, 0x10, RZ ;  /* 0x00000010a2d53819 */ /* 0x000fe200000006ff */
[----:B------:R-:W-:Y:S01]  /*3870*/  @P2 FMUL.FTZ R209, R189, R190 ;  /* 0x000000bebdd12220 */ /* 0x000fe20000410000 */
[----:B------:R-:W-:Y:S01]  /*3880*/  @P3 SHF.L.U32 R211, R208, 0x10, RZ ;  /* 0x00000010d0d33819 */ /* 0x000fe200000006ff */
[----:B------:R-:W-:Y:S01]  /*3890*/  HFMA2 R105, -RZ, RZ, 0, 0 ;  /* 0x00000000ff697431 */ /* 0x000fe200000001ff */
[----:B------:R-:W-:Y:S01]  /*38a0*/  ISETP.GE.U32.AND P2, PT, R144, RZ, PT ;  /* 0x000000ff9000720c */ /* 0x000fe20003f46070 */
[----:B------:R-:W-:Y:S01]  /*38b0*/  HFMA2 R106, -RZ, RZ, 0, 0 ;  /* 0x00000000ff6a7431 */ /* 0x000fe200000001ff */
[----:B------:R-:W-:Y:S01]  /*38c0*/  MOV R206, RZ ;  /* 0x000000ff00ce7202 */ /* 0x000fe20000000f00 */
[C---:B------:R-:W-:Y:S01]  /*38d0*/  @P4 FMUL.FTZ R105, R88.reuse, R215 ;  /* 0x000000d758694220 */ /* 0x040fe20000410000 */
[----:B------:R-:W-:Y:S01]  /*38e0*/  MOV R92, RZ ;  /* 0x000000ff005c7202 */ /* 0x000fe20000000f00 */
[----:B------:R-:W-:Y:S01]  /*38f0*/  @P4 FMUL.FTZ R206, R88, R217 ;  /* 0x000000d958ce4220 */ /* 0x000fe20000410000 */
[C---:B------:R-:W-:Y:S01]  /*3900*/  @P3 FMUL.FTZ R106, R86.reuse, R211 ;  /* 0x000000d3566a3220 */ /* 0x040fe20000410000 */
[----:B------:R-:W-:Y:S01]  /*3910*/  @P3 FMUL.FTZ R92, R86, R213 ;  /* 0x000000d5565c3220 */ /* 0x000fe20000410000 */
[--C-:B------:R-:W-:Y:S01]  /*3920*/  FFMA.FTZ R101, R187, R101, R188.reuse ;  /* 0x00000065bb657223 */ /* 0x100fe200000100bc */
[C---:B------:R-:W-:Y:S01]  /*3930*/  LOP3.LUT P4, RZ, R145.reuse, 0xff00, RZ, 0xc0, !PT ;  /* 0x0000ff0091ff7812 */ /* 0x040fe2000788c0ff */
[----:B------:R-:W-:Y:S01]  /*3940*/  FMUL.FTZ R103, R170, R103 ;  /* 0x00000067aa677220 */ /* 0x000fe20000410000 */
[----:B------:R-:W-:Y:S01]  /*3950*/  LOP3.LUT P3, RZ, R145, 0xff0000, RZ, 0xc0, !PT ;  /* 0x00ff000091ff7812 */ /* 0x000fe2000786c0ff */
[----:B------:R-:W-:Y:S01]  /*3960*/  FFMA.FTZ R96, R187, R96, R188 ;  /* 0x00000060bb607223 */ /* 0x000fe200000100bc */
[----:B------:R-:W-:Y:S01]  /*3970*/  ISETP.GE.U32.AND.EX P2, PT, R145, 0x1000000, PT, P2 ;  /* 0x010000009100780c */ /* 0x000fe20003f46120 */
[----:B------:R-:W-:Y:S01]  /*3980*/  FADD.FTZ R101, -R101, R108 ;  /* 0x0000006c65657221 */ /* 0x000fe20000010100 */
[----:B------:R-:W-:Y:S01]  /*3990*/  LOP3.LUT P5, RZ, R145, 0xff, RZ, 0xc0, !PT ;  /* 0x000000ff91ff7812 */ /* 0x000fe200078ac0ff */
[--C-:B------:R-:W-:Y:S01]  /*39a0*/  FFMA.FTZ R93, R187, R93, R188.reuse ;  /* 0x0000005dbb5d7223 */ /* 0x100fe200000100bc */
[----:B------:R-:W-:Y:S01]  /*39b0*/  @P6 PRMT R89, R89, 0x7632, R89 ;  /* 0x0000763259596816 */ /* 0x000fe20000000059 */
[----:B------:R-:W-:Y:S01]  /*39c0*/  FFMA.FTZ R145, R187, R95, R188 ;  /* 0x0000005fbb917223 */ /* 0x000fe200000100bc */
[----:B------:R-:W-:Y:S01]  /*39d0*/  FMUL.FTZ R86, R103, R172 ;  /* 0x000000ac67567220 */ /* 0x000fe20000410000 */
[----:B------:R-:W-:Y:S01]  /*39e0*/  FADD.FTZ R95, -R96, R97 ;  /* 0x00000061605f7221 */ /* 0x000fe20000010100 */
[----:B------:R-:W-:Y:S01]  /*39f0*/  FADD.FTZ R215, -R93, R94 ;  /* 0x0000005e5dd77221 */ /* 0x000fe20000010100 */
[----:B------:R-:W-:Y:S01]  /*3a00*/  @P6 SHF.L.U32 R88, R89, 0x10, RZ ;  /* 0x0000001059586819 */ /* 0x000fe200000006ff */
[----:B------:R-:W-:Y:S01]  /*3a10*/  FMUL.FTZ R101, R170, R101 ;  /* 0x00000065aa657220 */ /* 0x000fe20000410000 */
[----:B------:R-:W-:Y:S01]  /*3a20*/  FMUL.FTZ R93, R86, UR4 ;  /* 0x00000004565d7c20 */ /* 0x000fe20008410000 */
[----:B------:R-:W-:Y:S01]  /*3a30*/  FMUL.FTZ R96, R170, R95 ;  /* 0x0000005faa607220 */ /* 0x000fe20000410000 */
[----:B------:R-:W-:-:S02]  /*3a40*/  HFMA2 R108, -RZ, RZ, 0, 0 ;  /* 0x00000000ff6c7431 */ /* 0x000fc400000001ff */
[----:B------:R-:W-:Y:S01]  /*3a50*/  FMUL.FTZ R86, R101, R172 ;  /* 0x000000ac65567220 */ /* 0x000fe20000410000 */
[----:B------:R-:W-:Y:S01]  /*3a60*/  FADD.FTZ R211, -R145, R102 ;  /* 0x0000006691d37221 */ /* 0x000fe20000010100 */
[----:B------:R-:W-:Y:S01]  /*3a70*/  @P4 PRMT R100, R90, 0x7632, R100 ;  /* 0x000076325a644816 */ /* 0x000fe20000000064 */
[----:B------:R-:W-:Y:S01]  /*3a80*/  @P6 FMUL.FTZ R108, R93, R88 ;  /* 0x000000585d6c6220 */ /* 0x000fe20000410000 */
[C---:B------:R-:W-:Y:S01]  /*3a90*/  @P3 SHF.L.U32 R213, R91.reuse, 0x10, RZ ;  /* 0x000000105bd53819 */ /* 0x040fe200000006ff */
[----:B------:R-:W-:Y:S01]  /*3aa0*/  FMUL.FTZ R88, R96, R172 ;  /* 0x000000ac60587220 */ /* 0x000fe20000410000 */
[----:B------:R-:W-:Y:S01]  /*3ab0*/  @P2 PRMT R102, R91, 0x7632, R102 ;  /* 0x000076325b662816 */ /* 0x000fe20000000066 */
[----:B------:R-:W-:Y:S01]  /*3ac0*/  FMUL.FTZ R86, R86, UR4 ;  /* 0x0000000456567c20 */ /* 0x000fe20008410000 */
[----:B------:R-:W-:Y:S01]  /*3ad0*/  @P5 SHF.L.U32 R97, R90, 0x10, RZ ;  /* 0x000000105a615819 */ /* 0x000fe200000006ff */
[----:B------:R-:W-:Y:S01]  /*3ae0*/  FMUL.FTZ R211, R170, R211 ;  /* 0x000000d3aad37220 */ /* 0x000fe20000410000 */
[----:B------:R-:W-:Y:S01]  /*3af0*/  @P5 SHF.L.U32 R91, R78, 0x10, RZ ;  /* 0x000000104e5b5819 */ /* 0x000fe200000006ff */
[----:B------:R-:W-:Y:S01]  /*3b00*/  FMUL.FTZ R215, R170, R215 ;  /* 0x000000d7aad77220 */ /* 0x000fe20000410000 */
[----:B------:R-:W-:-:S02]  /*3b10*/  @P4 SHF.L.U32 R100, R100, 0x10, RZ ;  /* 0x0000001064644819 */ /* 0x000fc400000006ff */
[----:B------:R-:W-:Y:S01]  /*3b20*/  CS2R R144, SRZ ;  /* 0x0000000000907805 */ /* 0x000fe2000001ff00 */
[----:B------:R-:W-:Y:S01]  /*3b30*/  FMUL.FTZ R95, R88, UR4 ;  /* 0x00000004585f7c20 */ /* 0x000fe20008410000 */
[----:B------:R-:W-:Y:S02]  /*3b40*/  HFMA2 R90, -RZ, RZ, 0, 0 ;  /* 0x00000000ff5a7431 */ /* 0x000fe400000001ff */
[C---:B------:R-:W-:Y:S01]  /*3b50*/  @P5 FMUL.FTZ R145, R86.reuse, R97 ;  /* 0x0000006156915220 */ /* 0x040fe20000410000 */
[----:B------:R-:W-:Y:S01]  /*3b60*/  @P5 FMUL.FTZ R90, R86, R91 ;  /* 0x0000005b565a5220 */ /* 0x000fe20000410000 */
[-C--:B------:R-:W-:Y:S01]  /*3b70*/  FMUL.FTZ R86, R211, R172.reuse ;  /* 0x000000acd3567220 */ /* 0x080fe20000410000 */
[----:B------:R-:W-:Y:S01]  /*3b80*/  FMUL.FTZ R88, R215, R172 ;  /* 0x000000acd7587220 */ /* 0x000fe20000410000 */
        /* <DEDUP_REMOVED lines=17> */
[----:B------:R-:W-:-:S02]  /*3ca0*/  HFMA2 R190, -RZ, RZ, 0, 0 ;  /* 0x00000000ffbe7431 */ /* 0x000fc400000001ff */
[----:B------:R-:W-:Y:S01]  /*3cb0*/  @P3 FMUL.FTZ R189, R86, R213 ;  /* 0x000000d556bd3220 */ /* 0x000fe20000410000 */
[----:B------:R-:W-:Y:S01]  /*3cc0*/  F2FP.BF16.F32.PACK_AB R84, R84, R87 ;  /* 0x000000575454723e */ /* 0x000fe200000010ff */
[----:B------:R-:W-:Y:S01]  /*3cd0*/  @P2 FMUL.FTZ R190, R88, R217 ;  /* 0x000000d958be2220 */ /* 0x000fe20000410000 */
[----:B------:R-:W-:Y:S02]  /*3ce0*/  F2FP.BF16.F32.PACK_AB R90, R91, R90 ;  /* 0x0000005a5b5a723e */ /* 0x000fe400000010ff */
[----:B------:R-:W-:Y:S02]  /*3cf0*/  F2FP.BF16.F32.PACK_AB R86, R96, R101 ;  /* 0x000000656056723e */ /* 0x000fe400000010ff */
[----:B------:R-:W-:Y:S02]  /*3d00*/  F2FP.BF16.F32.PACK_AB R85, R103, R85 ;  /* 0x000000556755723e */ /* 0x000fe400000010ff */
[----:B------:R-:W-:Y:S02]  /*3d10*/  F2FP.BF16.F32.PACK_AB R87, R215, R211 ;  /* 0x000000d3d757723e */ /* 0x000fe400000010ff */
[----:B------:R-:W-:-:S02]  /*3d20*/  F2FP.BF16.F32.PACK_AB R89, R89, R206 ;  /* 0x000000ce5959723e */ /* 0x000fc400000010ff */
[----:B------:R-:W-:Y:S02]  /*3d30*/  F2FP.BF16.F32.PACK_AB R88, R92, R209 ;  /* 0x000000d15c58723e */ /* 0x000fe400000010ff */
[----:B------:R-:W-:-:S07]  /*3d40*/  F2FP.BF16.F32.PACK_AB R91, R94, R93 ;  /* 0x0000005d5e5b723e */ /* 0x000fce00000010ff */
.L_x_750:
        /* <DEDUP_REMOVED lines=9> */
[C---:B0-----:R-:W-:Y:S01]  /*3de0*/  LOP3.LUT R84, R134.reuse, 0xff, RZ, 0xc0, !PT ;  /* 0x000000ff86547812 */ /* 0x041fe200078ec0ff */
[C-C-:B------:R-:W-:Y:S01]  /*3df0*/  FFMA.FTZ R207, R187.reuse, R207, R188.reuse ;  /* 0x000000cfbbcf7223 */ /* 0x140fe200000100bc */
[----:B------:R-:W-:Y:S01]  /*3e00*/  LOP3.LUT R86, R134, 0xff0000, RZ, 0xc0, !PT ;  /* 0x00ff000086567812 */ /* 0x000fe200078ec0ff */
[----:B------:R-:W-:Y:S01]  /*3e10*/  FFMA.FTZ R205, R187, R205, R188 ;  /* 0x000000cdbbcd7223 */ /* 0x000fe200000100bc */
[----:B------:R-:W-:Y:S01]  /*3e20*/  ISETP.NE.U32.AND P3, PT, R84, RZ, PT ;  /* 0x000000ff5400720c */ /* 0x000fe20003f65070 */
[----:B------:R-:W-:Y:S01]  /*3e30*/  FADD.FTZ R87, -R207, R204 ;  /* 0x000000cccf577221 */ /* 0x000fe20000010100 */
[----:B------:R-:W-:Y:S01]  /*3e40*/  LOP3.LUT R84, R134, 0xff00, RZ, 0xc0, !PT ;  /* 0x0000ff0086547812 */ /* 0x000fe200078ec0ff */
[----:B------:R-:W-:Y:S01]  /*3e50*/  FFMA.FTZ R202, R187, R202, R188 ;  /* 0x000000cabbca7223 */ /* 0x000fe200000100bc */
[----:B------:R-:W-:Y:S01]  /*3e60*/  ISETP.NE.AND.EX P3, PT, RZ, RZ, PT, P3 ;  /* 0x000000ffff00720c */ /* 0x000fe20003f65330 */
[----:B------:R-:W-:Y:S01]  /*3e70*/  FMUL.FTZ R87, R170, R87 ;  /* 0x00000057aa577220 */ /* 0x000fe20000410000 */
[----:B------:R-:W-:Y:S01]  /*3e80*/  ISETP.NE.U32.AND P4, PT, R84, RZ, PT ;  /* 0x000000ff5400720c */ /* 0x000fe20003f85070 */
[----:B------:R-:W-:Y:S01]  /*3e90*/  FADD.FTZ R205, -R205, R192 ;  /* 0x000000c0cdcd7221 */ /* 0x000fe20000010100 */
[----:B------:R-:W-:Y:S01]  /*3ea0*/  ISETP.NE.U32.AND P5, PT, R86, RZ, PT ;  /* 0x000000ff5600720c */ /* 0x000fe20003fa5070 */
[----:B------:R-:W-:Y:S01]  /*3eb0*/  FMUL.FTZ R84, R87, R172 ;  /* 0x000000ac57547220 */ /* 0x000fe20000410000 */
[----:B------:R-:W-:Y:S01]  /*3ec0*/  ISETP.NE.AND.EX P4, PT, RZ, RZ, PT, P4 ;  /* 0x000000ffff00720c */ /* 0x000fe20003f85340 */
[----:B------:R-:W-:Y:S01]  /*3ed0*/  FADD.FTZ R101, -R202, R191 ;  /* 0x000000bfca657221 */ /* 0x000fe20000010100 */
[----:B------:R-:W-:Y:S01]  /*3ee0*/  ISETP.NE.AND.EX P5, PT, RZ, RZ, PT, P5 ;  /* 0x000000ffff00720c */ /* 0x000fe20003fa5350 */
[----:B------:R-:W-:Y:S01]  /*3ef0*/  FMUL.FTZ R103, R84, UR4 ;  /* 0x0000000454677c20 */ /* 0x000fe20008410000 */
[----:B------:R-:W-:Y:S01]  /*3f00*/  LOP3.LUT R88, R134, 0xff000000, RZ, 0xc0, !PT ;  /* 0xff00000086587812 */ /* 0x000fe200078ec0ff */
[----:B------:R-:W-:-:S02]  /*3f10*/  HFMA2 R175, -RZ, RZ, 0, 0 ;  /* 0x00000000ffaf7431 */ /* 0x000fc400000001ff */
[----:B------:R-:W-:Y:S01]  /*3f20*/  FMUL.FTZ R84, R170, R205 ;  /* 0x000000cdaa547220 */ /* 0x000fe20000410000 */
[----:B-----5:R-:W-:Y:S01]  /*3f30*/  @P3 SHF.L.U32 R85, R92, 0x10, RZ ;  /* 0x000000105c553819 */ /* 0x020fe200000006ff */
[----:B------:R-:W-:Y:S01]  /*3f40*/  FFMA.FTZ R197, R187, R197, R188 ;  /* 0x000000c5bbc57223 */ /* 0x000fe200000100bc */
[----:B------:R-:W-:Y:S01]  /*3f50*/  ISETP.NE.U32.AND P2, PT, R88, RZ, PT ;  /* 0x000000ff5800720c */ /* 0x000fe20003f45070 */
[-C--:B------:R-:W-:Y:S01]  /*3f60*/  FMUL.FTZ R90, R84, R172.reuse ;  /* 0x000000ac545a7220 */ /* 0x080fe20000410000 */
[----:B------:R-:W-:Y:S01]  /*3f70*/  @P3 SHF.L.U32 R86, R68, 0x10, RZ ;  /* 0x0000001044563819 */ /* 0x000fe200000006ff */
[----:B------:R-:W-:Y:S01]  /*3f80*/  @P3 FMUL.FTZ R175, R103, R85 ;  /* 0x0000005567af3220 */ /* 0x000fe20000410000 */
[----:B------:R-:W-:Y:S01]  /*3f90*/  FMUL.FTZ R85, R170, R101 ;  /* 0x00000065aa557220 */ /* 0x000fe20000410000 */
[----:B------:R-:W-:Y:S01]  /*3fa0*/  @P4 PRMT R92, R92, 0x7632, R92 ;  /* 0x000076325c5c4816 */ /* 0x000fe2000000005c */
[----:B------:R-:W-:Y:S01]  /*3fb0*/  FMUL.FTZ R205, R90, UR4 ;  /* 0x000000045acd7c20 */ /* 0x000fe20008410000 */
[----:B------:R-:W-:Y:S01]  /*3fc0*/  @P4 SHF.L.U32 R100, R154, 0x10, RZ ;  /* 0x000000109a644819 */ /* 0x000fe200000006ff */
[----:B------:R-:W-:Y:S01]  /*3fd0*/  FMUL.FTZ R101, R85, R172 ;  /* 0x000000ac55657220 */ /* 0x000fe20000410000 */
[----:B------:R-:W-:-:S02]  /*3fe0*/  @P4 SHF.L.U32 R92, R92, 0x10, RZ ;  /* 0x000000105c5c4819 */ /* 0x000fc400000006ff */
[----:B------:R-:W-:Y:S02]  /*3ff0*/  CS2R R88, SRZ ;  /* 0x0000000000587805 */ /* 0x000fe4000001ff00 */
[----:B------:R-:W-:Y:S01]  /*4000*/  ISETP.NE.AND.EX P2, PT, RZ, RZ, PT, P2 ;  /* 0x000000ffff00720c */ /* 0x000fe20003f45320 */
[----:B------:R-:W-:Y:S01]  /*4010*/  FMUL.FTZ R101, R101, UR4 ;  /* 0x0000000465657c20 */ /* 0x000fe20008410000 */
[----:B------:R-:W-:Y:S01]  /*4020*/  MOV R91, RZ ;  /* 0x000000ff005b7202 */ /* 0x000fe20000000f00 */
[----:B------:R-:W-:Y:S01]  /*4030*/  @P3 FMUL.FTZ R91, R103, R86 ;  /* 0x00000056675b3220 */ /* 0x000fe20000410000 */
[----:B------:R-:W-:Y:S01]  /*4040*/  @P5 SHF.L.U32 R102, R93, 0x10, RZ ;  /* 0x000000105d665819 */ /* 0x000fe200000006ff */
[----:B------:R-:W-:Y:S01]  /*4050*/  HFMA2 R192, -RZ, RZ, 0, 0 ;  /* 0x00000000ffc07431 */ /* 0x000fe200000001ff */
[----:B------:R-:W-:Y:S01]  /*4060*/  @P5 SHF.L.U32 R90, R69, 0x10, RZ ;  /* 0x00000010455a5819 */ /* 0x000fe200000006ff */
[C---:B------:R-:W-:Y:S01]  /*4070*/  @P4 FMUL.FTZ R192, R205.reuse, R92 ;  /* 0x0000005ccdc04220 */ /* 0x040fe20000410000 */
[----:B------:R-:W-:Y:S01]  /*4080*/  ISETP.GE.U32.AND P3, PT, R134, RZ, PT ;  /* 0x000000ff8600720c */ /* 0x000fe20003f66070 */
[----:B------:R-:W-:Y:S01]  /*4090*/  @P4 FMUL.FTZ R88, R205, R100 ;  /* 0x00000064cd584220 */ /* 0x000fe20000410000 */
[----:B------:R-:W-:Y:S01]  /*40a0*/  FFMA.FTZ R195, R187, R195, R188 ;  /* 0x000000c3bbc37223 */ /* 0x000fe200000100bc */
[----:B------:R-:W-:Y:S01]  /*40b0*/  MOV R191, RZ ;  /* 0x000000ff00bf7202 */ /* 0x000fe20000000f00 */
[----:B------:R-:W-:Y:S01]  /*40c0*/  FADD.FTZ R197, -R197, R196 ;  /* 0x000000c4c5c57221 */ /* 0x000fe20000010100 */
[----:B------:R-:W-:Y:S01]  /*40d0*/  LOP3.LUT P4, RZ, R135, 0xff, RZ, 0xc0, !PT ;  /* 0x000000ff87ff7812 */ /* 0x000fe2000788c0ff */
[----:B------:R-:W-:Y:S01]  /*40e0*/  @P5 FMUL.FTZ R191, R101, R102 ;  /* 0x0000006665bf5220 */ /* 0x000fe20000410000 */
[----:B------:R-:W-:Y:S01]  /*40f0*/  LOP3.LUT P6, RZ, R135, 0xff00, RZ, 0xc0, !PT ;  /* 0x0000ff0087ff7812 */ /* 0x000fe200078cc0ff */
[----:B------:R-:W-:Y:S01]  /*4100*/  @P5 FMUL.FTZ R89, R101, R90 ;  /* 0x0000005a65595220 */ /* 0x000fe20000410000 */
[----:B------:R-:W-:Y:S01]  /*4110*/  LOP3.LUT P5, RZ, R135, 0xff0000, RZ, 0xc0, !PT ;  /* 0x00ff000087ff7812 */ /* 0x000fe200078ac0ff */
[----:B------:R-:W-:Y:S01]  /*4120*/  FADD.FTZ R195, -R195, R194 ;  /* 0x000000c2c3c37221 */ /* 0x000fe20000010100 */
[----:B------:R-:W-:Y:S01]  /*4130*/  ISETP.GE.U32.AND.EX P3, PT, R135, 0x1000000, PT, P3 ;  /* 0x010000008700780c */ /* 0x000fe20003f66130 */
[C-C-:B------:R-:W-:Y:S01]  /*4140*/  FFMA.FTZ R86, R187.reuse, R199, R188.reuse ;  /* 0x000000c7bb567223 */ /* 0x140fe200000100bc */
[C-C-:B------:R-:W-:Y:S01]  /*4150*/  FFMA.FTZ R201, R187.reuse, R201, R188.reuse ;  /* 0x000000c9bbc97223 */ /* 0x140fe200000100bc */
[----:B------:R-:W-:Y:S01]  /*4160*/  FMUL.FTZ R199, R170, R197 ;  /* 0x000000c5aac77220 */ /* 0x000fe20000410000 */
[----:B------:R-:W-:Y:S01]  /*4170*/  FFMA.FTZ R203, R187, R203, R188 ;  /* 0x000000cbbbcb7223 */ /* 0x000fe200000100bc */
[----:B------:R-:W-:Y:S01]  /*4180*/  FADD.FTZ R103, -R86, R193 ;  /* 0x000000c156677221 */ /* 0x000fe20000010100 */
[----:B------:R-:W-:Y:S01]  /*4190*/  @P2 PRMT R93, R93, 0x7632, R93 ;  /* 0x000076325d5d2816 */ /* 0x000fe2000000005d */
[----:B------:R-:W-:Y:S01]  /*41a0*/  FMUL.FTZ R195, R170, R195 ;  /* 0x000000c3aac37220 */ /* 0x000fe20000410000 */
[----:B------:R-:W-:Y:S01]  /*41b0*/  FADD.FTZ R201, -R201, R198 ;  /* 0x000000c6c9c97221 */ /* 0x000fe20000010100 */
[-C--:B------:R-:W-:Y:S01]  /*41c0*/  FMUL.FTZ R86, R199, R172.reuse ;  /* 0x000000acc7567220 */ /* 0x080fe20000410000 */
[----:B------:R-:W-:Y:S01]  /*41d0*/  FADD.FTZ R203, -R203, R200 ;  /* 0x000000c8cbcb7221 */ /* 0x000fe20000010100 */
[----:B------:R-:W-:Y:S01]  /*41e0*/  @P2 SHF.L.U32 R93, R93, 0x10, RZ ;  /* 0x000000105d5d2819 */ /* 0x000fe200000006ff */
[----:B------:R-:W-:Y:S01]  /*41f0*/  FMUL.FTZ R90, R195, R172 ;  /* 0x000000acc35a7220 */ /* 0x000fe20000410000 */
[----:B------:R-:W-:Y:S01]  /*4200*/  FMUL.FTZ R135, R86, UR4 ;  /* 0x0000000456877c20 */ /* 0x000fe20008410000 */
[----:B------:R-:W-:Y:S01]  /*4210*/  FMUL.FTZ R200, R170, R201 ;  /* 0x000000c9aac87220 */ /* 0x000fe20000410000 */
[C---:B------:R-:W-:Y:S01]  /*4220*/  @P4 SHF.L.U32 R100, R94.reuse, 0x10, RZ ;  /* 0x000000105e644819 */ /* 0x040fe200000006ff */
[----:B------:R-:W-:Y:S01]  /*4230*/  HFMA2 R134, -RZ, RZ, 0, 0 ;  /* 0x00000000ff867431 */ /* 0x000fe200000001ff */
[----:B------:R-:W-:Y:S01]  /*4240*/  @P6 PRMT R101, R94, 0x7632, R101 ;  /* 0x000076325e656816 */ /* 0x000fe20000000065 */
[----:B------:R-:W-:Y:S01]  /*4250*/  FMUL.FTZ R201, R90, UR4 ;  /* 0x000000045ac97c20 */ /* 0x000fe20008410000 */
[----:B------:R-:W-:Y:S01]  /*4260*/  @P4 SHF.L.U32 R94, R70, 0x10, RZ ;  /* 0x00000010465e4819 */ /* 0x000fe200000006ff */
[----:B------:R-:W-:Y:S01]  /*4270*/  @P2 FMUL.FTZ R134, R135, R93 ;  /* 0x0000005d87862220 */ /* 0x000fe20000410000 */
[----:B------:R-:W-:-:S02]  /*4280*/  @P5 SHF.L.U32 R102, R95, 0x10, RZ ;  /* 0x000000105f665819 */ /* 0x000fc400000006ff */
[----:B------:R-:W-:Y:S02]  /*4290*/  CS2R R92, SRZ ;  /* 0x00000000005c7805 */ /* 0x000fe4000001ff00 */
[----:B------:R-:W-:Y:S01]  /*42a0*/  @P3 PRMT R197, R95, 0x7632, R197 ;  /* 0x000076325fc53816 */ /* 0x000fe200000000c5 */
[----:B------:R-:W-:Y:S01]  /*42b0*/  FMUL.FTZ R95, R200, R172 ;  /* 0x000000acc85f7220 */ /* 0x000fe20000410000 */
[----:B------:R-:W-:Y:S01]  /*42c0*/  MOV R193, RZ ;  /* 0x000000ff00c17202 */ /* 0x000fe20000000f00 */
[----:B------:R-:W-:Y:S01]  /*42d0*/  @P4 FMUL.FTZ R193, R201, R100 ;  /* 0x00000064c9c14220 */ /* 0x000fe20000410000 */
[----:B------:R-:W-:Y:S01]  /*42e0*/  @P6 SHF.L.U32 R101, R101, 0x10, RZ ;  /* 0x0000001065656819 */ /* 0x000fe200000006ff */
[----:B------:R-:W-:Y:S01]  /*42f0*/  @P4 FMUL.FTZ R93, R201, R94 ;  /* 0x0000005ec95d4220 */ /* 0x000fe20000410000 */
[----:B------:R-:W-:Y:S01]  /*4300*/  FMUL.FTZ R202, R95, UR4 ;  /* 0x000000045fca7c20 */ /* 0x000fe20008410000 */
[C---:B------:R-:W-:Y:S01]  /*4310*/  FMUL.FTZ R201, R170.reuse, R103 ;  /* 0x00000067aac97220 */ /* 0x040fe20000410000 */
[----:B------:R-:W-:Y:S01]  /*4320*/  FMUL.FTZ R204, R170, R203 ;  /* 0x000000cbaacc7220 */ /* 0x000fe20000410000 */
[----:B------:R-:W-:Y:S01]  /*4330*/  @P2 SHF.L.U32 R86, R155, 0x10, RZ ;  /* 0x000000109b562819 */ /* 0x000fe200000006ff */
[----:B------:R-:W-:-:S02]  /*4340*/  HFMA2 R196, -RZ, RZ, 0, 0 ;  /* 0x00000000ffc47431 */ /* 0x000fc400000001ff */
[----:B------:R-:W-:Y:S01]  /*4350*/  @P6 FMUL.FTZ R196, R202, R101 ;  /* 0x00000065cac46220 */ /* 0x000fe20000410000 */
[-C--:B------:R-:W-:Y:S01]  /*4360*/  FMUL.FTZ R94, R201, R172.reuse ;  /* 0x000000acc95e7220 */ /* 0x080fe20000410000 */
[----:B------:R-:W-:Y:S01]  /*4370*/  FMUL.FTZ R101, R204, R172 ;  /* 0x000000accc657220 */ /* 0x000fe20000410000 */
        /* <DEDUP_REMOVED lines=16> */
[----:B------:R-:W-:Y:S01]  /*4480*/  @P5 FMUL.FTZ R135, R203, R102 ;  /* 0x00000066cb875220 */ /* 0x000fe20000410000 */
[----:B------:R-:W-:Y:S01]  /*4490*/  F2FP.BF16.F32.PACK_AB R88, R88, R91 ;  /* 0x0000005b5858723e */ /* 0x000fe200000010ff */
[----:B------:R-:W-:Y:S01]  /*44a0*/  @P3 FMUL.FTZ R194, R94, R197 ;  /* 0x000000c55ec23220 */ /* 0x000fe20000410000 */
[----:B------:R-:W-:-:S02]  /*44b0*/  F2FP.BF16.F32.PACK_AB R86, R200, R195 ;  /* 0x000000c3c856723e */ /* 0x000fc400000010ff */
[----:B------:R-:W-:Y:S02]  /*44c0*/  F2FP.BF16.F32.PACK_AB R85, R199, R85 ;  /* 0x00000055c755723e */ /* 0x000fe400000010ff */
[----:B------:R-:W-:Y:S02]  /*44d0*/  F2FP.BF16.F32.PACK_AB R87, R204, R201 ;  /* 0x000000c9cc57723e */ /* 0x000fe400000010ff */
[----:B------:R-:W-:Y:S02]  /*44e0*/  F2FP.BF16.F32.PACK_AB R90, R90, R93 ;  /* 0x0000005d5a5a723e */ /* 0x000fe400000010ff */
[----:B------:R-:W-:Y:S02]  /*44f0*/  F2FP.BF16.F32.PACK_AB R89, R92, R89 ;  /* 0x000000595c59723e */ /* 0x000fe400000010ff */
[----:B------:R-:W-:Y:S01]  /*4500*/  F2FP.BF16.F32.PACK_AB R91, R198, R95 ;  /* 0x0000005fc65b723e */ /* 0x000fe200000010ff */
[----:B------:R-:W-:Y:S06]  /*4510*/  BRA `(.L_x_752) ;  /* 0x0000000400ac7947 */ /* 0x000fec0003800000 */
.L_x_751:
[C-C-:B------:R-:W-:Y:S01]  /*4520*/  FFMA.FTZ R207, R187.reuse, R207, R188.reuse ;  /* 0x000000cfbbcf7223 */ /* 0x140fe200000100bc */
[C---:B------:R-:W-:Y:S01]  /*4530*/  LOP3.LUT P2, RZ, R134.reuse, 0xff, RZ, 0xc0, !PT ;  /* 0x000000ff86ff7812 */ /* 0x040fe2000784c0ff */
[----:B------:R-:W-:Y:S01]  /*4540*/  FFMA.FTZ R205, R187, R205, R188 ;  /* 0x000000cdbbcd7223 */ /* 0x000fe200000100bc */
[C---:B------:R-:W-:Y:S01]  /*4550*/  LOP3.LUT P3, RZ, R134.reuse, 0xff00, RZ, 0xc0, !PT ;  /* 0x0000ff0086ff7812 */ /* 0x040fe2000786c0ff */
[----:B------:R-:W-:Y:S01]  /*4560*/  FADD.FTZ R207, -R207, R204 ;  /* 0x000000cccfcf7221 */ /* 0x000fe20000010100 */
[----:B------:R-:W-:Y:S01]  /*4570*/  FFMA.FTZ R202, R187, R202, R188 ;  /* 0x000000cabbca7223 */ /* 0x000fe200000100bc */
[----:B------:R-:W-:Y:S01]  /*4580*/  LOP3.LUT P5, RZ, R134, 0xff0000, RZ, 0xc0, !PT ;  /* 0x00ff000086ff7812 */ /* 0x000fe200078ac0ff */
[----:B------:R-:W-:Y:S01]  /*4590*/  FADD.FTZ R205, -R205, R192 ;  /* 0x000000c0cdcd7221 */ /* 0x000fe20000010100 */
[----:B0-----:R-:W-:Y:S01]  /*45a0*/  FMUL.FTZ R89, R170, R207 ;  /* 0x000000cfaa597220 */ /* 0x001fe20000410000 */
[----:B------:R-:W-:Y:S01]  /*45b0*/  HFMA2 R175, -RZ, RZ, 0, 0 ;  /* 0x00000000ffaf7431 */ /* 0x000fe200000001ff */
[----:B------:R-:W-:Y:S01]  /*45c0*/  MOV R88, RZ ;  /* 0x000000ff00587202 */ /* 0x000fe20000000f00 */
[----:B------:R-:W-:Y:S01]  /*45d0*/  FADD.FTZ R101, -R202, R191 ;  /* 0x000000bfca657221 */ /* 0x000fe20000010100 */
[----:B------:R-:W-:Y:S01]  /*45e0*/  FMUL.FTZ R89, R172, R89 ;  /* 0x00000059ac597220 */ /* 0x000fe20000410000 */
[----:B------:R-:W-:Y:S01]  /*45f0*/  LOP3.LUT P4, RZ, R134, 0xff000000, RZ, 0xc0, !PT ;  /* 0xff00000086ff7812 */ /* 0x000fe2000788c0ff */
[----:B------:R-:W-:Y:S01]  /*4600*/  FFMA.FTZ R197, R187, R197, R188 ;  /* 0x000000c5bbc57223 */ /* 0x000fe200000100bc */
[----:B-----5:R-:W-:Y:S01]  /*4610*/  @P2 SHF.L.U32 R90, R92, 0x10, RZ ;  /* 0x000000105c5a2819 */ /* 0x020fe200000006ff */
[----:B------:R-:W-:Y:S01]  /*4620*/  FMUL.FTZ R89, R89, UR4 ;  /* 0x0000000459597c20 */ /* 0x000fe20008410000 */
[----:B------:R-:W-:Y:S01]  /*4630*/  @P2 SHF.L.U32 R100, R68, 0x10, RZ ;  /* 0x0000001044642819 */ /* 0x000fe200000006ff */
[----:B------:R-:W-:Y:S01]  /*4640*/  FMUL.FTZ R101, R170, R101 ;  /* 0x00000065aa657220 */ /* 0x000fe20000410000 */
[----:B------:R-:W-:Y:S01]  /*4650*/  @P3 PRMT R92, R92, 0x7632, R92 ;  /* 0x000076325c5c3816 */ /* 0x000fe2000000005c */
[-C--:B------:R-:W-:Y:S01]  /*4660*/  @P2 FMUL.FTZ R175, R90, R89.reuse ;  /* 0x000000595aaf2220 */ /* 0x080fe20000410000 */
[----:B------:R-:W-:Y:S01]  /*4670*/  @P3 SHF.L.U32 R102, R154, 0x10, RZ ;  /* 0x000000109a663819 */ /* 0x000fe200000006ff */
[----:B------:R-:W-:Y:S01]  /*4680*/  @P2 FMUL.FTZ R88, R100, R89 ;  /* 0x0000005964582220 */ /* 0x000fe20000410000 */
[----:B------:R-:W-:Y:S01]  /*4690*/  FMUL.FTZ R89, R170, R205 ;  /* 0x000000cdaa597220 */ /* 0x000fe20000410000 */
[----:B------:R-:W-:Y:S01]  /*46a0*/  FMUL.FTZ R90, R172, R101 ;  /* 0x00000065ac5a7220 */ /* 0x000fe20000410000 */
[----:B------:R-:W-:Y:S01]  /*46b0*/  @P3 SHF.L.U32 R92, R92, 0x10, RZ ;  /* 0x000000105c5c3819 */ /* 0x000fe200000006ff */
[----:B------:R-:W-:Y:S01]  /*46c0*/  FADD.FTZ R197, -R197, R196 ;  /* 0x000000c4c5c57221 */ /* 0x000fe20000010100 */
[----:B------:R-:W-:Y:S01]  /*46d0*/  FMUL.FTZ R89, R172, R89 ;  /* 0x00000059ac597220 */ /* 0x000fe20000410000 */
[----:B------:R-:W-:Y:S01]  /*46e0*/  @P5 SHF.L.U32 R101, R93, 0x10, RZ ;  /* 0x000000105d655819 */ /* 0x000fe200000006ff */
[----:B------:R-:W-:Y:S01]  /*46f0*/  FMUL.FTZ R90, R90, UR4 ;  /* 0x000000045a5a7c20 */ /* 0x000fe20008410000 */
[----:B------:R-:W-:Y:S01]  /*4700*/  @P5 SHF.L.U32 R103, R69, 0x10, RZ ;  /* 0x0000001045675819 */ /* 0x000fe200000006ff */
[----:B------:R-:W-:Y:S01]  /*4710*/  FMUL.FTZ R89, R89, UR4 ;  /* 0x0000000459597c20 */ /* 0x000fe20008410000 */
[----:B------:R-:W-:Y:S01]  /*4720*/  ISETP.GE.U32.AND P2, PT, R134, RZ, PT ;  /* 0x000000ff8600720c */ /* 0x000fe20003f46070 */
[----:B------:R-:W-:Y:S01]  /*4730*/  HFMA2 R192, -RZ, RZ, 0, 0 ;  /* 0x00000000ffc07431 */ /* 0x000fe200000001ff */
[----:B------:R-:W-:Y:S01]  /*4740*/  LOP3.LUT R204, R135, 0xff0000, RZ, 0xc0, !PT ;  /* 0x00ff000087cc7812 */ /* 0x000fe200078ec0ff */
[-C--:B------:R-:W-:Y:S01]  /*4750*/  @P3 FMUL.FTZ R192, R92, R89.reuse ;  /* 0x000000595cc03220 */ /* 0x080fe20000410000 */
[----:B------:R-:W-:Y:S01]  /*4760*/  MOV R91, RZ ;  /* 0x000000ff005b7202 */ /* 0x000fe20000000f00 */
[----:B------:R-:W-:Y:S01]  /*4770*/  @P3 FMUL.FTZ R91, R102, R89 ;  /* 0x00000059665b3220 */ /* 0x000fe20000410000 */
[----:B------:R-:W-:Y:S01]  /*4780*/  HFMA2 R191, -RZ, RZ, 0, 0 ;  /* 0x00000000ffbf7431 */ /* 0x000fe200000001ff */
[----:B------:R-:W-:Y:S01]  /*4790*/  MOV R100, RZ ;  /* 0x000000ff00647202 */ /* 0x000fe20000000f00 */
[----:B------:R-:W-:Y:S01]  /*47a0*/  FMUL.FTZ R89, R170, R197 ;  /* 0x000000c5aa597220 */ /* 0x000fe20000410000 */
[--C-:B------:R-:W-:Y:S01]  /*47b0*/  FFMA.FTZ R195, R187, R195, R188.reuse ;  /* 0x000000c3bbc37223 */ /* 0x100fe200000100bc */
[-C--:B------:R-:W-:Y:S01]  /*47c0*/  @P5 FMUL.FTZ R191, R101, R90.reuse ;  /* 0x0000005a65bf5220 */ /* 0x080fe20000410000 */
[----:B------:R-:W-:Y:S01]  /*47d0*/  @P5 FMUL.FTZ R100, R103, R90 ;  /* 0x0000005a67645220 */ /* 0x000fe20000410000 */
[----:B------:R-:W-:Y:S01]  /*47e0*/  ISETP.GE.U32.AND.EX P2, PT, R135, 0x1000000, PT, P2 ;  /* 0x010000008700780c */ /* 0x000fe20003f46120 */
[----:B------:R-:W-:Y:S01]  /*47f0*/  FFMA.FTZ R90, R187, R199, R188 ;  /* 0x000000c7bb5a7223 */ /* 0x000fe200000100bc */
[----:B------:R-:W-:Y:S01]  /*4800*/  ISETP.NE.AND.EX P5, PT, R204, RZ, PT, !PT ;  /* 0x000000ffcc00720c */ /* 0x000fe20003fa53f0 */
[----:B------:R-:W-:Y:S01]  /*4810*/  FMUL.FTZ R89, R172, R89 ;  /* 0x00000059ac597220 */ /* 0x000fe20000410000 */
[----:B------:R-:W-:Y:S01]  /*4820*/  LOP3.LUT P6, RZ, R135, 0xff, RZ, 0xc0, !PT ;  /* 0x000000ff87ff7812 */ /* 0x000fe200078cc0ff */
[----:B------:R-:W-:Y:S01]  /*4830*/  FADD.FTZ R195, -R195, R194 ;  /* 0x000000c2c3c37221 */ /* 0x000fe20000010100 */
[----:B------:R-:W-:Y:S01]  /*4840*/  @P4 PRMT R93, R93, 0x7632, R93 ;  /* 0x000076325d5d4816 */ /* 0x000fe2000000005d */
[----:B------:R-:W-:Y:S01]  /*4850*/  FADD.FTZ R197, -R90, R193 ;  /* 0x000000c15ac57221 */ /* 0x000fe20000010100 */
[----:B------:R-:W-:Y:S01]  /*4860*/  LOP3.LUT R134, R135, 0xff00, RZ, 0xc0, !PT ;  /* 0x0000ff0087867812 */ /* 0x000fe200078ec0ff */
[----:B------:R-:W-:Y:S01]  /*4870*/  FMUL.FTZ R101, R89, UR4 ;  /* 0x0000000459657c20 */ /* 0x000fe20008410000 */
[----:B------:R-:W-:Y:S01]  /*4880*/  @P4 SHF.L.U32 R90, R93, 0x10, RZ ;  /* 0x000000105d5a4819 */ /* 0x000fe200000006ff */
[----:B------:R-:W-:Y:S01]  /*4890*/  FMUL.FTZ R195, R170, R195 ;  /* 0x000000c3aac37220 */ /* 0x000fe20000410000 */
[----:B------:R-:W-:Y:S01]  /*48a0*/  ISETP.NE.AND.EX P3, PT, R134, RZ, PT, !PT ;  /* 0x000000ff8600720c */ /* 0x000fe20003f653f0 */
[----:B------:R-:W-:Y:S01]  /*48b0*/  FFMA.FTZ R201, R187, R201, R188 ;  /* 0x000000c9bbc97223 */ /* 0x000fe200000100bc */
[----:B------:R-:W-:-:S02]  /*48c0*/  HFMA2 R134, -RZ, RZ, 0, 0 ;  /* 0x00000000ff867431 */ /* 0x000fc400000001ff */
[----:B------:R-:W-:Y:S01]  /*48d0*/  @P4 FMUL.FTZ R134, R90, R101 ;  /* 0x000000655a864220 */ /* 0x000fe20000410000 */
[----:B------:R-:W-:Y:S01]  /*48e0*/  FMUL.FTZ R90, R172, R195 ;  /* 0x000000c3ac5a7220 */ /* 0x000fe20000410000 */
[----:B------:R-:W-:Y:S01]  /*48f0*/  FFMA.FTZ R203, R187, R203, R188 ;  /* 0x000000cbbbcb7223 */ /* 0x000fe200000100bc */
[--C-:B------:R-:W-:Y:S01]  /*4900*/  FADD.FTZ R201, -R201, R198.reuse ;  /* 0x000000c6c9c97221 */ /* 0x100fe20000010100 */
[C---:B------:R-:W-:Y:S01]  /*4910*/  @P5 SHF.L.U32 R199, R95.reuse, 0x10, RZ ;  /* 0x000000105fc75819 */ /* 0x040fe200000006ff */
[----:B------:R-:W-:Y:S01]  /*4920*/  FMUL.FTZ R90, R90, UR4 ;  /* 0x000000045a5a7c20 */ /* 0x000fe20008410000 */
[----:B------:R-:W-:Y:S01]  /*4930*/  @P2 PRMT R198, R95, 0x7632, R198 ;  /* 0x000076325fc62816 */ /* 0x000fe200000000c6 */
[----:B------:R-:W-:Y:S01]  /*4940*/  FADD.FTZ R203, -R203, R200 ;  /* 0x000000c8cbcb7221 */ /* 0x000fe20000010100 */
[----:B------:R-:W-:Y:S01]  /*4950*/  @P6 SHF.L.U32 R95, R70, 0x10, RZ ;  /* 0x00000010465f6819 */ /* 0x000fe200000006ff */
[----:B------:R-:W-:Y:S01]  /*4960*/  FMUL.FTZ R93, R170, R201 ;  /* 0x000000c9aa5d7220 */ /* 0x000fe20000410000 */
[----:B------:R-:W-:Y:S01]  /*4970*/  @P6 SHF.L.U32 R103, R94, 0x10, RZ ;  /* 0x000000105e676819 */ /* 0x000fe200000006ff */
[C---:B------:R-:W-:Y:S01]  /*4980*/  FMUL.FTZ R197, R170.reuse, R197 ;  /* 0x000000c5aac57220 */ /* 0x040fe20000410000 */
[----:B------:R-:W-:Y:S01]  /*4990*/  MOV R92, RZ ;  /* 0x000000ff005c7202 */ /* 0x000fe20000000f00 */
[-C--:B------:R-:W-:Y:S01]  /*49a0*/  @P6 FMUL.FTZ R92, R95, R90.reuse ;  /* 0x0000005a5f5c6220 */ /* 0x080fe20000410000 */
[----:B------:R-:W-:Y:S01]  /*49b0*/  FMUL.FTZ R95, R170, R203 ;  /* 0x000000cbaa5f7220 */ /* 0x000fe20000410000 */
[----:B------:R-:W-:Y:S01]  /*49c0*/  HFMA2 R193, -RZ, RZ, 0, 0 ;  /* 0x00000000ffc17431 */ /* 0x000fe200000001ff */
[----:B------:R-:W-:Y:S01]  /*49d0*/  @P3 PRMT R102, R94, 0x7632, R102 ;  /* 0x000076325e663816 */ /* 0x000fe20000000066 */
[----:B------:R-:W-:Y:S01]  /*49e0*/  @P6 FMUL.FTZ R193, R103, R90 ;  /* 0x0000005a67c16220 */ /* 0x000fe20000410000 */
[C---:B------:R-:W-:Y:S01]  /*49f0*/  FMUL.FTZ R93, R172.reuse, R93 ;  /* 0x0000005dac5d7220 */ /* 0x040fe20000410000 */
[C---:B------:R-:W-:Y:S01]  /*4a00*/  FMUL.FTZ R90, R172.reuse, R197 ;  /* 0x000000c5ac5a7220 */ /* 0x040fe20000410000 */
[----:B------:R-:W-:Y:S01]  /*4a10*/  FMUL.FTZ R95, R172, R95 ;  /* 0x0000005fac5f7220 */ /* 0x000fe20000410000 */
[----:B------:R-:W-:Y:S01]  /*4a20*/  @P4 SHF.L.U32 R94, R155, 0x10, RZ ;  /* 0x000000109b5e4819 */ /* 0x000fe200000006ff */
[----:B------:R-:W-:Y:S01]  /*4a30*/  HFMA2 R196, -RZ, RZ, 0, 0 ;  /* 0x00000000ffc47431 */ /* 0x000fe200000001ff */
[----:B------:R-:W-:Y:S01]  /*4a40*/  @P3 SHF.L.U32 R135, R102, 0x10, RZ ;  /* 0x0000001066873819 */ /* 0x000fe200000006ff */
[----:B------:R-:W-:Y:S01]  /*4a50*/  FMUL.FTZ R102, R93, UR4 ;  /* 0x000000045d667c20 */ /* 0x000fe20008410000 */
[----:B------:R-:W-:Y:S01]  /*4a60*/  @P3 SHF.L.U32 R103, R156, 0x10, RZ ;  /* 0x000000109c673819 */ /* 0x000fe200000006ff */
[----:B------:R-:W-:Y:S01]  /*4a70*/  FMUL.FTZ R90, R90, UR4 ;  /* 0x000000045a5a7c20 */ /* 0x000fe20008410000 */
[----:B------:R-:W-:Y:S01]  /*4a80*/  @P5 SHF.L.U32 R195, R71, 0x10, RZ ;  /* 0x0000001047c35819 */ /* 0x000fe200000006ff */
[----:B------:R-:W-:Y:S01]  /*4a90*/  FMUL.FTZ R95, R95, UR4 ;  /* 0x000000045f5f7c20 */ /* 0x000fe20008410000 */
        /* <DEDUP_REMOVED lines=13> */
[----:B------:R-:W-:Y:S01]  /*4b70*/  HFMA2 R194, -RZ, RZ, 0, 0 ;  /* 0x00000000ffc27431 */ /* 0x000fe200000001ff */
[----:B------:R-:W-:Y:S01]  /*4b80*/  F2FP.BF16.F32.PACK_AB R88, R91, R88 ;  /* 0x000000585b58723e */ /* 0x000fe200000010ff */
[----:B------:R-:W-:Y:S01]  /*4b90*/  @P2 FMUL.FTZ R194, R198, R95 ;  /* 0x0000005fc6c22220 */ /* 0x000fe20000410000 */
[----:B------:R-:W-:Y:S02]  /*4ba0*/  F2FP.BF16.F32.PACK_AB R90, R93, R92 ;  /* 0x0000005c5d5a723e */ /* 0x000fe400000010ff */
[----:B------:R-:W-:Y:S02]  /*4bb0*/  F2FP.BF16.F32.PACK_AB R89, R89, R100 ;  /* 0x000000645959723e */ /* 0x000fe400000010ff */
[----:B------:R-:W-:-:S07]  /*4bc0*/  F2FP.BF16.F32.PACK_AB R91, R101, R94 ;  /* 0x0000005e655b723e */ /* 0x000fce00000010ff */
.L_x_752:
        /* <DEDUP_REMOVED lines=8> */
[C---:B0-----:R-:W-:Y:S01]  /*4c50*/  LOP3.LUT R84, R126.reuse, 0xff, RZ, 0xc0, !PT ;  /* 0x000000ff7e547812 */ /* 0x041fe200078ec0ff */
[C-C-:B------:R-:W-:Y:S01]  /*4c60*/  FFMA.FTZ R174, R187.reuse, R174, R188.reuse ;  /* 0x000000aebbae7223 */ /* 0x140fe200000100bc */
[----:B------:R-:W-:Y:S01]  /*4c70*/  LOP3.LUT R85, R126, 0xff00, RZ, 0xc0, !PT ;  /* 0x0000ff007e557812 */ /* 0x000fe200078ec0ff */
[C-C-:B------:R-:W-:Y:S01]  /*4c80*/  FFMA.FTZ R182, R187.reuse, R182, R188.reuse ;  /* 0x000000b6bbb67223 */ /* 0x140fe200000100bc */
[----:B------:R-:W-:Y:S01]  /*4c90*/  ISETP.NE.U32.AND P6, PT, R84, RZ, PT ;  /* 0x000000ff5400720c */ /* 0x000fe20003fc5070 */
[----:B------:R-:W-:Y:S01]  /*4ca0*/  FADD.FTZ R107, -R174, R107 ;  /* 0x0000006bae6b7221 */ /* 0x000fe20000010100 */
[----:B------:R-:W-:Y:S01]  /*4cb0*/  ISETP.GE.U32.AND P2, PT, R126, RZ, PT ;  /* 0x000000ff7e00720c */ /* 0x000fe20003f46070 */
[----:B------:R-:W-:Y:S01]  /*4cc0*/  FADD.FTZ R179, -R182, R179 ;  /* 0x000000b3b6b37221 */ /* 0x000fe20000010100 */
[----:B------:R-:W-:Y:S01]  /*4cd0*/  ISETP.NE.AND.EX P6, PT, RZ, RZ, PT, P6 ;  /* 0x000000ffff00720c */ /* 0x000fe20003fc5360 */
[----:B------:R-:W-:Y:S01]  /*4ce0*/  FFMA.FTZ R176, R187, R176, R188 ;  /* 0x000000b0bbb07223 */ /* 0x000fe200000100bc */
[----:B------:R-:W-:Y:S01]  /*4cf0*/  ISETP.NE.U32.AND P3, PT, R85, RZ, PT ;  /* 0x000000ff5500720c */ /* 0x000fe20003f65070 */
[----:B------:R-:W-:Y:S01]  /*4d00*/  FMUL.FTZ R179, R170, R179 ;  /* 0x000000b3aab37220 */ /* 0x000fe20000410000 */
[C---:B------:R-:W-:Y:S01]  /*4d10*/  LOP3.LUT R89, R127.reuse, 0xff, RZ, 0xc0, !PT ;  /* 0x000000ff7f597812 */ /* 0x040fe200078ec0ff */
[----:B------:R-:W-:Y:S01]  /*4d20*/  FADD.FTZ R109, -R176, R109 ;  /* 0x0000006db06d7221 */ /* 0x000fe20000010100 */
[----:B------:R-:W-:-:S02]  /*4d30*/  LOP3.LUT R90, R127, 0xff00, RZ, 0xc0, !PT ;  /* 0x0000ff007f5a7812 */ /* 0x000fc400078ec0ff */
[----:B------:R-:W-:Y:S02]  /*4d40*/  CS2R R98, SRZ ;  /* 0x0000000000627805 */ /* 0x000fe4000001ff00 */
[C---:B------:R-:W-:Y:S01]  /*4d50*/  LOP3.LUT R100, R127.reuse, 0xff0000, RZ, 0xc0, !PT ;  /* 0x00ff00007f647812 */ /* 0x040fe200078ec0ff */
[C---:B------:R-:W-:Y:S01]  /*4d60*/  FMUL.FTZ R173, R170.reuse, R109 ;  /* 0x0000006daaad7220 */ /* 0x040fe20000410000 */
[----:B------:R-:W-:Y:S01]  /*4d70*/  ISETP.GE.U32.AND.EX P2, PT, R127, 0x1000000, PT, P2 ;  /* 0x010000007f00780c */ /* 0x000fe20003f46120 */
[----:B------:R-:W-:Y:S01]  /*4d80*/  FMUL.FTZ R127, R170, R107 ;  /* 0x0000006baa7f7220 */ /* 0x000fe20000410000 */
[----:B------:R-:W-:Y:S01]  /*4d90*/  LOP3.LUT R85, R126, 0xff0000, RZ, 0xc0, !PT ;  /* 0x00ff00007e557812 */ /* 0x000fe200078ec0ff */
[----:B------:R-:W-:Y:S01]  /*4da0*/  HFMA2 R88, -RZ, RZ, 0, 0 ;  /* 0x00000000ff587431 */ /* 0x000fe200000001ff */
[----:B------:R-:W-:Y:S01]  /*4db0*/  ISETP.NE.AND.EX P3, PT, RZ, RZ, PT, P3 ;  /* 0x000000ffff00720c */ /* 0x000fe20003f65330 */
[-C--:B------:R-:W-:Y:S01]  /*4dc0*/  FMUL.FTZ R84, R127, R172.reuse ;  /* 0x000000ac7f547220 */ /* 0x080fe20000410000 */
[----:B------:R-:W-:Y:S01]  /*4dd0*/  ISETP.NE.U32.AND P4, PT, R85, RZ, PT ;  /* 0x000000ff5500720c */ /* 0x000fe20003f85070 */
[C-C-:B------:R-:W-:Y:S01]  /*4de0*/  FFMA.FTZ R185, R187.reuse, R185, R188.reuse ;  /* 0x000000b9bbb97223 */ /* 0x140fe200000100bc */
[----:B-----5:R-:W-:Y:S01]  /*4df0*/  @P6 SHF.L.U32 R85, R92, 0x10, RZ ;  /* 0x000000105c556819 */ /* 0x020fe200000006ff */
[----:B------:R-:W-:Y:S01]  /*4e00*/  FMUL.FTZ R86, R84, UR4 ;  /* 0x0000000454567c20 */ /* 0x000fe20008410000 */
[----:B------:R-:W-:Y:S01]  /*4e10*/  ISETP.NE.AND.EX P4, PT, RZ, RZ, PT, P4 ;  /* 0x000000ffff00720c */ /* 0x000fe20003f85340 */
[----:B------:R-:W-:Y:S01]  /*4e20*/  FFMA.FTZ R177, R187, R177, R188 ;  /* 0x000000b1bbb17223 */ /* 0x000fe200000100bc */
[----:B------:R-:W-:Y:S01]  /*4e30*/  LOP3.LUT R87, R126, 0xff000000, RZ, 0xc0, !PT ;  /* 0xff0000007e577812 */ /* 0x000fe200078ec0ff */
[----:B------:R-:W-:Y:S01]  /*4e40*/  @P6 FMUL.FTZ R99, R86, R85 ;  /* 0x0000005556636220 */ /* 0x000fe20000410000 */
[-C--:B------:R-:W-:Y:S01]  /*4e50*/  FMUL.FTZ R85, R179, R172.reuse ;  /* 0x000000acb3557220 */ /* 0x080fe20000410000 */
[----:B------:R-:W-:Y:S01]  /*4e60*/  @P6 SHF.L.U32 R84, R60, 0x10, RZ ;  /* 0x000000103c546819 */ /* 0x000fe200000006ff */
[----:B------:R-:W-:Y:S01]  /*4e70*/  HFMA2 R101, -RZ, RZ, 0, 0 ;  /* 0x00000000ff657431 */ /* 0x000fe200000001ff */
[----:B------:R-:W-:Y:S01]  /*4e80*/  ISETP.NE.U32.AND P5, PT, R87, RZ, PT ;  /* 0x000000ff5700720c */ /* 0x000fe20003fa5070 */
[----:B------:R-:W-:Y:S01]  /*4e90*/  FMUL.FTZ R103, R85, UR4 ;  /* 0x0000000455677c20 */ /* 0x000fe20008410000 */
[----:B------:R-:W-:Y:S01]  /*4ea0*/  @P3 PRMT R92, R92, 0x7632, R92 ;  /* 0x000076325c5c3816 */ /* 0x000fe2000000005c */
[----:B------:R-:W-:Y:S01]  /*4eb0*/  FMUL.FTZ R85, R173, R172 ;  /* 0x000000acad557220 */ /* 0x000fe20000410000 */
[----:B------:R-:W-:Y:S01]  /*4ec0*/  @P6 FMUL.FTZ R88, R86, R84 ;  /* 0x0000005456586220 */ /* 0x000fe20000410000 */
[----:B------:R-:W-:Y:S01]  /*4ed0*/  @P3 SHF.L.U32 R84, R146, 0x10, RZ ;  /* 0x0000001092543819 */ /* 0x000fe200000006ff */
[----:B------:R-:W-:Y:S01]  /*4ee0*/  FADD.FTZ R185, -R185, R180 ;  /* 0x000000b4b9b97221 */ /* 0x000fe20000010100 */
[----:B------:R-:W-:Y:S01]  /*4ef0*/  @P3 SHF.L.U32 R92, R92, 0x10, RZ ;  /* 0x000000105c5c3819 */ /* 0x000fe200000006ff */
[----:B------:R-:W-:Y:S01]  /*4f00*/  FMUL.FTZ R85, R85, UR4 ;  /* 0x0000000455557c20 */ /* 0x000fe20008410000 */
[----:B------:R-:W-:Y:S01]  /*4f10*/  ISETP.NE.AND.EX P5, PT, RZ, RZ, PT, P5 ;  /* 0x000000ffff00720c */ /* 0x000fe20003fa5350 */
[----:B------:R-:W-:Y:S01]  /*4f20*/  FADD.FTZ R177, -R177, R110 ;  /* 0x0000006eb1b17221 */ /* 0x000fe20000010100 */
[----:B------:R-:W-:Y:S01]  /*4f30*/  @P4 SHF.L.U32 R86, R93, 0x10, RZ ;  /* 0x000000105d564819 */ /* 0x000fe200000006ff */
[----:B------:R-:W-:Y:S01]  /*4f40*/  @P3 FMUL.FTZ R98, R103, R92 ;  /* 0x0000005c67623220 */ /* 0x000fe20000410000 */
[----:B------:R-:W-:Y:S01]  /*4f50*/  @P4 SHF.L.U32 R87, R61, 0x10, RZ ;  /* 0x000000103d574819 */ /* 0x000fe200000006ff */
[----:B------:R-:W-:Y:S01]  /*4f60*/  FMUL.FTZ R185, R170, R185 ;  /* 0x000000b9aab97220 */ /* 0x000fe20000410000 */
[----:B------:R-:W-:Y:S01]  /*4f70*/  ISETP.NE.AND.EX P6, PT, R89, RZ, PT, !PT ;  /* 0x000000ff5900720c */ /* 0x000fe20003fc53f0 */
[----:B------:R-:W-:Y:S01]  /*4f80*/  @P4 FMUL.FTZ R101, R85, R86 ;  /* 0x0000005655654220 */ /* 0x000fe20000410000 */
[----:B------:R-:W-:Y:S01]  /*4f90*/  MOV R91, RZ ;  /* 0x000000ff005b7202 */ /* 0x000fe20000000f00 */
[----:B------:R-:W-:Y:S01]  /*4fa0*/  @P3 FMUL.FTZ R91, R103, R84 ;  /* 0x00000054675b3220 */ /* 0x000fe20000410000 */
[----:B------:R-:W-:Y:S01]  /*4fb0*/  MOV R89, RZ ;  /* 0x000000ff00597202 */ /* 0x000fe20000000f00 */
[----:B------:R-:W-:Y:S01]  /*4fc0*/  @P4 FMUL.FTZ R89, R85, R87 ;  /* 0x0000005755594220 */ /* 0x000fe20000410000 */
[----:B------:R-:W-:Y:S01]  /*4fd0*/  ISETP.NE.AND.EX P3, PT, R90, RZ, PT, !PT ;  /* 0x000000ff5a00720c */ /* 0x000fe20003f653f0 */
[----:B------:R-:W-:Y:S01]  /*4fe0*/  FMUL.FTZ R177, R170, R177 ;  /* 0x000000b1aab17220 */ /* 0x000fe20000410000 */
[----:B------:R-:W-:Y:S01]  /*4ff0*/  ISETP.NE.AND.EX P4, PT, R100, RZ, PT, !PT ;  /* 0x000000ff6400720c */ /* 0x000fe20003f853f0 */
[C-C-:B------:R-:W-:Y:S01]  /*5000*/  FFMA.FTZ R184, R187.reuse, R184, R188.reuse ;  /* 0x000000b8bbb87223 */ /* 0x140fe200000100bc */
[C-C-:B------:R-:W-:Y:S01]  /*5010*/  FFMA.FTZ R178, R187.reuse, R178, R188.reuse ;  /* 0x000000b2bbb27223 */ /* 0x140fe200000100bc */
[----:B------:R-:W-:Y:S01]  /*5020*/  FFMA.FTZ R186, R187, R186, R188 ;  /* 0x000000babbba7223 */ /* 0x000fe200000100bc */
[----:B------:R-:W-:Y:S01]  /*5030*/  @P5 PRMT R93, R93, 0x7632, R93 ;  /* 0x000076325d5d5816 */ /* 0x000fe2000000005d */
[-C--:B------:R-:W-:Y:S01]  /*5040*/  FMUL.FTZ R84, R185, R172.reuse ;  /* 0x000000acb9547220 */ /* 0x080fe20000410000 */
[----:B------:R-:W-:Y:S01]  /*5050*/  FMUL.FTZ R85, R177, R172 ;  /* 0x000000acb1557220 */ /* 0x000fe20000410000 */
[----:B------:R-:W-:Y:S01]  /*5060*/  FADD.FTZ R181, -R184, R181 ;  /* 0x000000b5b8b57221 */ /* 0x000fe20000010100 */
[----:B------:R-:W-:Y:S01]  /*5070*/  FADD.FTZ R111, -R178, R111 ;  /* 0x0000006fb26f7221 */ /* 0x000fe20000010100 */
[----:B------:R-:W-:Y:S01]  /*5080*/  FADD.FTZ R183, -R186, R183 ;  /* 0x000000b7bab77221 */ /* 0x000fe20000010100 */
[----:B------:R-:W-:Y:S01]  /*5090*/  @P6 SHF.L.U32 R86, R94, 0x10, RZ ;  /* 0x000000105e566819 */ /* 0x000fe200000006ff */
[----:B------:R-:W-:Y:S01]  /*50a0*/  FMUL.FTZ R103, R84, UR4 ;  /* 0x0000000454677c20 */ /* 0x000fe20008410000 */
[----:B------:R-:W-:Y:S01]  /*50b0*/  @P5 SHF.L.U32 R93, R93, 0x10, RZ ;  /* 0x000000105d5d5819 */ /* 0x000fe200000006ff */
[----:B------:R-:W-:Y:S01]  /*50c0*/  FMUL.FTZ R85, R85, UR4 ;  /* 0x0000000455557c20 */ /* 0x000fe20008410000 */
[----:B------:R-:W-:Y:S01]  /*50d0*/  @P6 SHF.L.U32 R87, R62, 0x10, RZ ;  /* 0x000000103e576819 */ /* 0x000fe200000006ff */
[C---:B------:R-:W-:Y:S01]  /*50e0*/  FMUL.FTZ R181, R170.reuse, R181 ;  /* 0x000000b5aab57220 */ /* 0x040fe20000410000 */
[----:B------:R-:W-:Y:S01]  /*50f0*/  FMUL.FTZ R187, R170, R111 ;  /* 0x0000006faabb7220 */ /* 0x000fe20000410000 */
[----:B------:R-:W-:Y:S01]  /*5100*/  @P3 PRMT R102, R94, 0x7632, R102 ;  /* 0x000076325e663816 */ /* 0x000fe20000000066 */
[----:B------:R-:W-:Y:S01]  /*5110*/  FMUL.FTZ R183, R170, R183 ;  /* 0x000000b7aab77220 */ /* 0x000fe20000410000 */
[C---:B------:R-:W-:Y:S01]  /*5120*/  @P4 SHF.L.U32 R107, R95.reuse, 0x10, RZ ;  /* 0x000000105f6b4819 */ /* 0x040fe200000006ff */
[----:B------:R-:W-:Y:S01]  /*5130*/  HFMA2 R100, -RZ, RZ, 0, 0 ;  /* 0x00000000ff647431 */ /* 0x000fe200000001ff */
[----:B------:R-:W-:-:S02]  /*5140*/  @P2 PRMT R110, R95, 0x7632, R110 ;  /* 0x000076325f6e2816 */ /* 0x000fc4000000006e */
[----:B------:R-:W-:Y:S01]  /*5150*/  CS2R R94, SRZ ;  /* 0x00000000005e7805 */ /* 0x000fe2000001ff00 */
[----:B------:R-:W-:Y:S01]  /*5160*/  HFMA2 R90, -RZ, RZ, 0, 0 ;  /* 0x00000000ff5a7431 */ /* 0x000fe200000001ff */
[----:B------:R-:W-:Y:S01]  /*5170*/  @P5 SHF.L.U32 R84, R147, 0x10, RZ ;  /* 0x0000001093545819 */ /* 0x000fe200000006ff */
[----:B------:R-:W-:Y:S01]  /*5180*/  @P5 FMUL.FTZ R100, R103, R93 ;  /* 0x0000005d67645220 */ /* 0x000fe20000410000 */
[C---:B------:R-:W-:Y:S01]  /*5190*/  @P6 FMUL.FTZ R95, R85.reuse, R86 ;  /* 0x00000056555f6220 */ /* 0x040fe20000410000 */
[----:B------:R-:W-:Y:S01]  /*51a0*/  @P6 FMUL.FTZ R90, R85, R87 ;  /* 0x00000057555a6220 */ /* 0x000fe20000410000 */
[-C--:B------:R-:W-:Y:S01]  /*51b0*/  FMUL.FTZ R93, R181, R172.reuse ;  /* 0x000000acb55d7220 */ /* 0x080fe20000410000 */
[-C--:B------:R-:W-:Y:S01]  /*51c0*/  FMUL.FTZ R85, R187, R172.reuse ;  /* 0x000000acbb557220 */ /* 0x080fe20000410000 */
[----:B------:R-:W-:Y:S01]  /*51d0*/  FMUL.FTZ R172, R183, R172 ;  /* 0x000000acb7ac7220 */ /* 0x000fe20000410000 */
[----:B------:R-:W-:Y:S01]  /*51e0*/  MOV R92, RZ ;  /* 0x000000ff005c7202 */ /* 0x000fe20000000f00 */
[----:B------:R-:W-:Y:S01]  /*51f0*/  @P5 FMUL.FTZ R92, R103, R84 ;  /* 0x00000054675c5220 */ /* 0x000fe20000410000 */
        /* <DEDUP_REMOVED lines=12> */
[----:B------:R-:W-:Y:S01]  /*52c0*/  @P2 SHF.L.U32 R110, R110, 0x10, RZ ;  /* 0x000000106e6e2819 */ /* 0x000fe200000006ff */
[----:B------:R-:W-:Y:S01]  /*52d0*/  @P2 FMUL.FTZ R126, R172, R87 ;  /* 0x00000057ac7e2220 */ /* 0x000fe20000410000 */
[----:B------:R-:W-:Y:S01]  /*52e0*/  @P3 FMUL.FTZ R94, R111, R102 ;  /* 0x000000666f5e3220 */ /* 0x000fe20000410000 */
[----:B------:R-:W-:-:S02]  /*52f0*/  CS2R R102, SRZ ;  /* 0x0000000000667805 */ /* 0x000fc4000001ff00 */
[----:B------:R-:W-:Y:S01]  /*5300*/  F2FP.BF16.F32.PACK_AB R88, R91, R88 ;  /* 0x000000585b58723e */ /* 0x000fe200000010ff */
[----:B------:R-:W-:Y:S01]  /*5310*/  @P4 FMUL.FTZ R103, R85, R107 ;  /* 0x0000006b55674220 */ /* 0x000fe20000410000 */
[----:B------:R-:W-:Y:S01]  /*5320*/  @P2 FMUL.FTZ R102, R172, R110 ;  /* 0x0000006eac662220 */ /* 0x000fe20000410000 */
[----:B------:R-:W-:Y:S02]  /*5330*/  F2FP.BF16.F32.PACK_AB R87, R183, R187 ;  /* 0x000000bbb757723e */ /* 0x000fe400000010ff */
[----:B------:R-:W-:Y:S02]  /*5340*/  F2FP.BF16.F32.PACK_AB R86, R181, R177 ;  /* 0x000000b1b556723e */ /* 0x000fe400000010ff */
[----:B------:R-:W-:Y:S02]  /*5350*/  F2FP.BF16.F32.PACK_AB R85, R185, R173 ;  /* 0x000000adb955723e */ /* 0x000fe400000010ff */
[----:B------:R-:W-:Y:S02]  /*5360*/  F2FP.BF16.F32.PACK_AB R84, R179, R127 ;  /* 0x0000007fb354723e */ /* 0x000fe400000010ff */
[----:B------:R-:W-:-:S02]  /*5370*/  F2FP.BF16.F32.PACK_AB R90, R93, R90 ;  /* 0x0000005a5d5a723e */ /* 0x000fc400000010ff */
[----:B------:R-:W-:Y:S02]  /*5380*/  F2FP.BF16.F32.PACK_AB R89, R92, R89 ;  /* 0x000000595c59723e */ /* 0x000fe400000010ff */
[----:B------:R-:W-:Y:S01]  /*5390*/  F2FP.BF16.F32.PACK_AB R91, R126, R109 ;  /* 0x0000006d7e5b723e */ /* 0x000fe200000010ff */
[----:B------:R-:W-:Y:S06]  /*53a0*/  BRA `(.L_x_754) ;  /* 0x0000000400c87947 */ /* 0x000fec0003800000 */
.L_x_753:
[C---:B0-----:R-:W-:Y:S01]  /*53b0*/  LOP3.LUT R88, R126.reuse, 0xff, RZ, 0xc0, !PT ;  /* 0x000000ff7e587812 */ /* 0x041fe200078ec0ff */
[C-C-:B------:R-:W-:Y:S01]  /*53c0*/  FFMA.FTZ R174, R187.reuse, R174, R188.reuse ;  /* 0x000000aebbae7223 */ /* 0x140fe200000100bc */
[----:B------:R-:W-:Y:S01]  /*53d0*/  LOP3.LUT R89, R126, 0xff0000, RZ, 0xc0, !PT ;  /* 0x00ff00007e597812 */ /* 0x000fe200078ec0ff */
[C-C-:B------:R-:W-:Y:S01]  /*53e0*/  FFMA.FTZ R176, R187.reuse, R176, R188.reuse ;  /* 0x000000b0bbb07223 */ /* 0x140fe200000100bc */
[----:B------:R-:W-:Y:S01]  /*53f0*/  ISETP.NE.U32.AND P6, PT, R88, RZ, PT ;  /* 0x000000ff5800720c */ /* 0x000fe20003fc5070 */
[----:B------:R-:W-:Y:S01]  /*5400*/  FADD.FTZ R107, -R174, R107 ;  /* 0x0000006bae6b7221 */ /* 0x000fe20000010100 */
[----:B------:R-:W-:Y:S01]  /*5410*/  LOP3.LUT R88, R126, 0xff00, RZ, 0xc0, !PT ;  /* 0x0000ff007e587812 */ /* 0x000fe200078ec0ff */
[--C-:B------:R-:W-:Y:S01]  /*5420*/  FFMA.FTZ R182, R187, R182, R188.reuse ;  /* 0x000000b6bbb67223 */ /* 0x100fe200000100bc */
[----:B------:R-:W-:Y:S01]  /*5430*/  ISETP.NE.AND.EX P6, PT, RZ, RZ, PT, P6 ;  /* 0x000000ffff00720c */ /* 0x000fe20003fc5360 */
[----:B------:R-:W-:Y:S01]  /*5440*/  FMUL.FTZ R107, R170, R107 ;  /* 0x0000006baa6b7220 */ /* 0x000fe20000410000 */
[----:B------:R-:W-:Y:S01]  /*5450*/  ISETP.NE.U32.AND P4, PT, R88, RZ, PT ;  /* 0x000000ff5800720c */ /* 0x000fe20003f85070 */
[----:B------:R-:W-:Y:S01]  /*5460*/  FADD.FTZ R109, -R176, R109 ;  /* 0x0000006db06d7221 */ /* 0x000fe20000010100 */
[----:B------:R-:W-:Y:S01]  /*5470*/  ISETP.NE.U32.AND P5, PT, R89, RZ, PT ;  /* 0x000000ff5900720c */ /* 0x000fe20003fa5070 */
[----:B------:R-:W-:Y:S01]  /*5480*/  FMUL.FTZ R88, R172, R107 ;  /* 0x0000006bac587220 */ /* 0x000fe20000410000 */
[----:B------:R-:W-:Y:S01]  /*5490*/  ISETP.NE.AND.EX P4, PT, RZ, RZ, PT, P4 ;  /* 0x000000ffff00720c */ /* 0x000fe20003f85340 */
[----:B------:R-:W-:Y:S01]  /*54a0*/  HFMA2 R99, -RZ, RZ, 0, 0 ;  /* 0x00000000ff637431 */ /* 0x000fe200000001ff */
[----:B------:R-:W-:Y:S01]  /*54b0*/  ISETP.NE.AND.EX P5, PT, RZ, RZ, PT, P5 ;  /* 0x000000ffff00720c */ /* 0x000fe20003fa5350 */
[----:B------:R-:W-:Y:S01]  /*54c0*/  FMUL.FTZ R88, R88, UR4 ;  /* 0x0000000458587c20 */ /* 0x000fe20008410000 */
[----:B------:R-:W-:Y:S01]  /*54d0*/  FADD.FTZ R179, -R182, R179 ;  /* 0x000000b3b6b37221 */ /* 0x000fe20000010100 */
[----:B------:R-:W-:Y:S01]  /*54e0*/  LOP3.LUT R90, R126, 0xff000000, RZ, 0xc0, !PT ;  /* 0xff0000007e5a7812 */ /* 0x000fe200078ec0ff */
[C-C-:B------:R-:W-:Y:S01]  /*54f0*/  FFMA.FTZ R185, R187.reuse, R185, R188.reuse ;  /* 0x000000b9bbb97223 */ /* 0x140fe200000100bc */
[----:B-----5:R-:W-:Y:S01]  /*5500*/  @P6 SHF.L.U32 R89, R92, 0x10, RZ ;  /* 0x000000105c596819 */ /* 0x020fe200000006ff */
[----:B------:R-:W-:Y:S01]  /*5510*/  FMUL.FTZ R179, R170, R179 ;  /* 0x000000b3aab37220 */ /* 0x000fe20000410000 */
[----:B------:R-:W-:Y:S01]  /*5520*/  @P6 SHF.L.U32 R101, R60, 0x10, RZ ;  /* 0x000000103c656819 */ /* 0x000fe200000006ff */
[----:B------:R-:W-:Y:S01]  /*5530*/  FFMA.FTZ R177, R187, R177, R188 ;  /* 0x000000b1bbb17223 */ /* 0x000fe200000100bc */
[----:B------:R-:W-:Y:S01]  /*5540*/  MOV R91, RZ ;  /* 0x000000ff005b7202 */ /* 0x000fe20000000f00 */
[-C--:B------:R-:W-:Y:S01]  /*5550*/  @P6 FMUL.FTZ R99, R89, R88.reuse ;  /* 0x0000005859636220 */ /* 0x080fe20000410000 */
[----:B------:R-:W-:Y:S01]  /*5560*/  FMUL.FTZ R89, R170, R109 ;  /* 0x0000006daa597220 */ /* 0x000fe20000410000 */
[----:B------:R-:W-:Y:S01]  /*5570*/  @P4 PRMT R92, R92, 0x7632, R92 ;  /* 0x000076325c5c4816 */ /* 0x000fe2000000005c */
[----:B------:R-:W-:Y:S01]  /*5580*/  @P6 FMUL.FTZ R91, R101, R88 ;  /* 0x00000058655b6220 */ /* 0x000fe20000410000 */
[----:B------:R-:W-:Y:S01]  /*5590*/  ISETP.NE.U32.AND P3, PT, R90, RZ, PT ;  /* 0x000000ff5a00720c */ /* 0x000fe20003f65070 */
[----:B------:R-:W-:Y:S01]  /*55a0*/  FMUL.FTZ R89, R172, R89 ;  /* 0x00000059ac597220 */ /* 0x000fe20000410000 */
[----:B------:R-:W-:Y:S01]  /*55b0*/  @P4 SHF.L.U32 R103, R92, 0x10, RZ ;  /* 0x000000105c674819 */ /* 0x000fe200000006ff */
[----:B------:R-:W-:Y:S01]  /*55c0*/  FMUL.FTZ R88, R172, R179 ;  /* 0x000000b3ac587220 */ /* 0x000fe20000410000 */
[----:B------:R-:W-:Y:S01]  /*55d0*/  @P5 SHF.L.U32 R90, R93, 0x10, RZ ;  /* 0x000000105d5a5819 */ /* 0x000fe200000006ff */
[----:B------:R-:W-:Y:S01]  /*55e0*/  FMUL.FTZ R89, R89, UR4 ;  /* 0x0000000459597c20 */ /* 0x000fe20008410000 */
[----:B------:R-:W-:Y:S01]  /*55f0*/  @P5 SHF.L.U32 R92, R61, 0x10, RZ ;  /* 0x000000103d5c5819 */ /* 0x000fe200000006ff */
[----:B------:R-:W-:Y:S01]  /*5600*/  HFMA2 R101, -RZ, RZ, 0, 0 ;  /* 0x00000000ff657431 */ /* 0x000fe200000001ff */
[----:B------:R-:W-:Y:S01]  /*5610*/  ISETP.GE.U32.AND P2, PT, R126, RZ, PT ;  /* 0x000000ff7e00720c */ /* 0x000fe20003f46070 */
[----:B------:R-:W-:Y:S01]  /*5620*/  FMUL.FTZ R88, R88, UR4 ;  /* 0x0000000458587c20 */ /* 0x000fe20008410000 */
[C---:B------:R-:W-:Y:S01]  /*5630*/  LOP3.LUT R102, R127.reuse, 0xff0000, RZ, 0xc0, !PT ;  /* 0x00ff00007f667812 */ /* 0x040fe200078ec0ff */
[-C--:B------:R-:W-:Y:S01]  /*5640*/  @P5 FMUL.FTZ R101, R90, R89.reuse ;  /* 0x000000595a655220 */ /* 0x080fe20000410000 */
[----:B------:R-:W-:Y:S01]  /*5650*/  LOP3.LUT R98, R127, 0xff, RZ, 0xc0, !PT ;  /* 0x000000ff7f627812 */ /* 0x000fe200078ec0ff */
[----:B------:R-:W-:Y:S01]  /*5660*/  FADD.FTZ R185, -R185, R180 ;  /* 0x000000b4b9b97221 */ /* 0x000fe20000010100 */
[----:B------:R-:W-:Y:S01]  /*5670*/  ISETP.NE.AND.EX P3, PT, RZ, RZ, PT, P3 ;  /* 0x000000ffff00720c */ /* 0x000fe20003f65330 */
[----:B------:R-:W-:Y:S01]  /*5680*/  FFMA.FTZ R184, R187, R184, R188 ;  /* 0x000000b8bbb87223 */ /* 0x000fe200000100bc */
[----:B------:R-:W-:Y:S01]  /*5690*/  MOV R107, RZ ;  /* 0x000000ff006b7202 */ /* 0x000fe20000000f00 */
[----:B------:R-:W-:Y:S01]  /*56a0*/  @P5 FMUL.FTZ R107, R92, R89 ;  /* 0x000000595c6b5220 */ /* 0x000fe20000410000 */
[----:B------:R-:W-:Y:S01]  /*56b0*/  @P4 SHF.L.U32 R109, R146, 0x10, RZ ;  /* 0x00000010926d4819 */ /* 0x000fe200000006ff */
[----:B------:R-:W-:Y:S01]  /*56c0*/  FADD.FTZ R177, -R177, R110 ;  /* 0x0000006eb1b17221 */ /* 0x000fe20000010100 */
[----:B------:R-:W-:Y:S01]  /*56d0*/  LOP3.LUT R100, R127, 0xff00, RZ, 0xc0, !PT ;  /* 0x0000ff007f647812 */ /* 0x000fe200078ec0ff */
[--C-:B------:R-:W-:Y:S01]  /*56e0*/  FFMA.FTZ R178, R187, R178, R188.reuse ;  /* 0x000000b2bbb27223 */ /* 0x100fe200000100bc */
[----:B------:R-:W-:Y:S01]  /*56f0*/  ISETP.GE.U32.AND.EX P2, PT, R127, 0x1000000, PT, P2 ;  /* 0x010000007f00780c */ /* 0x000fe20003f46120 */
[----:B------:R-:W-:Y:S01]  /*5700*/  FMUL.FTZ R185, R170, R185 ;  /* 0x000000b9aab97220 */ /* 0x000fe20000410000 */
[----:B------:R-:W-:Y:S01]  /*5710*/  ISETP.NE.AND.EX P5, PT, R102, RZ, PT, !PT ;  /* 0x000000ff6600720c */ /* 0x000fe20003fa53f0 */
[----:B------:R-:W-:Y:S01]  /*5720*/  FFMA.FTZ R186, R187, R186, R188 ;  /* 0x000000babbba7223 */ /* 0x000fe200000100bc */
[----:B------:R-:W-:Y:S01]  /*5730*/  ISETP.NE.AND.EX P6, PT, R98, RZ, PT, !PT ;  /* 0x000000ff6200720c */ /* 0x000fe20003fc53f0 */
[----:B------:R-:W-:Y:S01]  /*5740*/  HFMA2 R98, -RZ, RZ, 0, 0 ;  /* 0x00000000ff627431 */ /* 0x000fe200000001ff */
[----:B------:R-:W-:Y:S01]  /*5750*/  MOV R126, RZ ;  /* 0x000000ff007e7202 */ /* 0x000fe20000000f00 */
[-C--:B------:R-:W-:Y:S01]  /*5760*/  @P4 FMUL.FTZ R98, R103, R88.reuse ;  /* 0x0000005867624220 */ /* 0x080fe20000410000 */
[----:B------:R-:W-:Y:S01]  /*5770*/  @P4 FMUL.FTZ R126, R109, R88 ;  /* 0x000000586d7e4220 */ /* 0x000fe20000410000 */
[----:B------:R-:W-:Y:S01]  /*5780*/  ISETP.NE.AND.EX P4, PT, R100, RZ, PT, !PT ;  /* 0x000000ff6400720c */ /* 0x000fe20003f853f0 */
[----:B------:R-:W-:Y:S01]  /*5790*/  FADD.FTZ R181, -R184, R181 ;  /* 0x000000b5b8b57221 */ /* 0x000fe20000010100 */
[----:B------:R-:W-:Y:S01]  /*57a0*/  FMUL.FTZ R89, R170, R177 ;  /* 0x000000b1aa597220 */ /* 0x000fe20000410000 */
[----:B------:R-:W-:Y:S01]  /*57b0*/  @P3 PRMT R93, R93, 0x7632, R93 ;  /* 0x000076325d5d3816 */ /* 0x000fe2000000005d */
[----:B------:R-:W-:Y:S01]  /*57c0*/  FADD.FTZ R111, -R178, R111 ;  /* 0x0000006fb26f7221 */ /* 0x000fe20000010100 */
[----:B------:R-:W-:Y:S01]  /*57d0*/  FMUL.FTZ R88, R172, R185 ;  /* 0x000000b9ac587220 */ /* 0x000fe20000410000 */
[----:B------:R-:W-:Y:S01]  /*57e0*/  FADD.FTZ R183, -R186, R183 ;  /* 0x000000b7bab77221 */ /* 0x000fe20000010100 */
[----:B------:R-:W-:Y:S01]  /*57f0*/  FMUL.FTZ R181, R170, R181 ;  /* 0x000000b5aab57220 */ /* 0x000fe20000410000 */
[C---:B------:R-:W-:Y:S01]  /*5800*/  @P5 SHF.L.U32 R176, R95.reuse, 0x10, RZ ;  /* 0x000000105fb05819 */ /* 0x040fe200000006ff */
[----:B------:R-:W-:Y:S01]  /*5810*/  FMUL.FTZ R89, R172, R89 ;  /* 0x00000059ac597220 */ /* 0x000fe20000410000 */
[----:B------:R-:W-:Y:S01]  /*5820*/  @P2 PRMT R127, R95, 0x7632, R127 ;  /* 0x000076325f7f2816 */ /* 0x000fe2000000007f */
[----:B------:R-:W-:Y:S01]  /*5830*/  FMUL.FTZ R111, R170, R111 ;  /* 0x0000006faa6f7220 */ /* 0x000fe20000410000 */
[----:B------:R-:W-:Y:S01]  /*5840*/  @P3 SHF.L.U32 R95, R93, 0x10, RZ ;  /* 0x000000105d5f3819 */ /* 0x000fe200000006ff */
[----:B------:R-:W-:Y:S01]  /*5850*/  FMUL.FTZ R102, R88, UR4 ;  /* 0x0000000458667c20 */ /* 0x000fe20008410000 */
[----:B------:R-:W-:Y:S01]  /*5860*/  FMUL.FTZ R183, R170, R183 ;  /* 0x000000b7aab77220 */ /* 0x000fe20000410000 */
[----:B------:R-:W-:Y:S01]  /*5870*/  @P6 SHF.L.U32 R170, R94, 0x10, RZ ;  /* 0x000000105eaa6819 */ /* 0x000fe200000006ff */
[----:B------:R-:W-:Y:S01]  /*5880*/  FMUL.FTZ R92, R172, R181 ;  /* 0x000000b5ac5c7220 */ /* 0x000fe20000410000 */
[----:B------:R-:W-:Y:S01]  /*5890*/  @P4 PRMT R109, R94, 0x7632, R109 ;  /* 0x000076325e6d4816 */ /* 0x000fe2000000006d */
[----:B------:R-:W-:Y:S01]  /*58a0*/  HFMA2 R100, -RZ, RZ, 0, 0 ;  /* 0x00000000ff647431 */ /* 0x000fe200000001ff */
[----:B------:R-:W-:Y:S01]  /*58b0*/  @P6 SHF.L.U32 R174, R62, 0x10, RZ ;  /* 0x000000103eae6819 */ /* 0x000fe200000006ff */
[----:B------:R-:W-:Y:S01]  /*58c0*/  FMUL.FTZ R89, R89, UR4 ;  /* 0x0000000459597c20 */ /* 0x000fe20008410000 */
[C---:B------:R-:W-:Y:S01]  /*58d0*/  FMUL.FTZ R93, R172.reuse, R111 ;  /* 0x0000006fac5d7220 */ /* 0x040fe20000410000 */
[----:B------:R-:W-:Y:S01]  /*58e0*/  @P3 FMUL.FTZ R100, R95, R102 ;  /* 0x000000665f643220 */ /* 0x000fe20000410000 */
[----:B------:R-:W-:Y:S01]  /*58f0*/  FMUL.FTZ R172, R172, R183 ;  /* 0x000000b7acac7220 */ /* 0x000fe20000410000 */
[----:B------:R-:W-:-:S02]  /*5900*/  CS2R R94, SRZ ;  /* 0x00000000005e7805 */ /* 0x000fc4000001ff00 */
[----:B------:R-:W-:Y:S01]  /*5910*/  @P4 SHF.L.U32 R111, R148, 0x10, RZ ;  /* 0x00000010946f4819 */ /* 0x000fe200000006ff */
[----:B------:R-:W-:Y:S01]  /*5920*/  FMUL.FTZ R110, R92, UR4 ;  /* 0x000000045c6e7c20 */ /* 0x000fe20008410000 */
[----:B------:R-:W-:Y:S01]  /*5930*/  @P3 SHF.L.U32 R103, R147, 0x10, RZ ;  /* 0x0000001093673819 */ /* 0x000fe200000006ff */
[----:B------:R-:W-:Y:S01]  /*5940*/  HFMA2 R90, -RZ, RZ, 0, 0 ;  /* 0x00000000ff5a7431 */ /* 0x000fe200000001ff */
[----:B------:R-:W-:Y:S01]  /*5950*/  @P4 SHF.L.U32 R109, R109, 0x10, RZ ;  /* 0x000000106d6d4819 */ /* 0x000fe200000006ff */
[-C--:B------:R-:W-:Y:S01]  /*5960*/  @P6 FMUL.FTZ R95, R170, R89.reuse ;  /* 0x00000059aa5f6220 */ /* 0x080fe20000410000 */
[----:B------:R-:W-:Y:S01]  /*5970*/  @P6 FMUL.FTZ R90, R174, R89 ;  /* 0x00000059ae5a6220 */ /* 0x000fe20000410000 */
[----:B------:R-:W-:Y:S01]  /*5980*/  @P5 SHF.L.U32 R170, R63, 0x10, RZ ;  /* 0x000000103faa5819 */ /* 0x000fe200000006ff */
[----:B------:R-:W-:Y:S01]  /*5990*/  FMUL.FTZ R93, R93, UR4 ;  /* 0x000000045d5d7c20 */ /* 0x000fe20008410000 */
[----:B------:R-:W-:Y:S01]  /*59a0*/  @P2 SHF.L.U32 R173, R149, 0x10, RZ ;  /* 0x0000001095ad2819 */ /* 0x000fe200000006ff */
[----:B------:R-:W-:Y:S01]  /*59b0*/  FMUL.FTZ R172, R172, UR4 ;  /* 0x00000004acac7c20 */ /* 0x000fe20008410000 */
[----:B------:R-:W-:Y:S01]  /*59c0*/  MOV R89, RZ ;  /* 0x000000ff00597202 */ /* 0x000fe20000000f00 */
[----:B------:R-:W-:Y:S01]  /*59d0*/  @P4 FMUL.FTZ R89, R111, R110 ;  /* 0x0000006e6f594220 */ /* 0x000fe20000410000 */
[----:B------:R-:W-:Y:S01]  /*59e0*/  MOV R88, RZ ;  /* 0x000000ff00587202 */ /* 0x000fe20000000f00 */
[----:B------:R-:W-:Y:S01]  /*59f0*/  @P3 FMUL.FTZ R88, R103, R102 ;  /* 0x0000006667583220 */ /* 0x000fe20000410000 */
[----:B------:R-:W-:Y:S01]  /*5a00*/  @P4 FMUL.FTZ R94, R109, R110 ;  /* 0x0000006e6d5e4220 */ /* 0x000fe20000410000 */
[----:B------:R-:W-:Y:S01]  /*5a10*/  HFMA2 R92, -RZ, RZ, 0, 0 ;  /* 0x00000000ff5c7431 */ /* 0x000fe200000001ff */
[----:B------:R-:W-:Y:S01]  /*5a20*/  MOV R109, RZ ;  /* 0x000000ff006d7202 */ /* 0x000fe20000000f00 */
[----:B------:R-:W-:Y:S01]  /*5a30*/  @P5 FMUL.FTZ R92, R170, R93 ;  /* 0x0000005daa5c5220 */ /* 0x000fe20000410000 */
[----:B------:R-:W-:Y:S01]  /*5a40*/  @P2 SHF.L.U32 R127, R127, 0x10, RZ ;  /* 0x000000107f7f2819 */ /* 0x000fe200000006ff */
[----:B------:R-:W-:Y:S01]  /*5a50*/  @P2 FMUL.FTZ R109, R173, R172 ;  /* 0x000000acad6d2220 */ /* 0x000fe20000410000 */
[----:B------:R-:W-:-:S02]  /*5a60*/  F2FP.BF16.F32.PACK_AB R90, R89, R90 ;  /* 0x0000005a595a723e */ /* 0x000fc400000010ff */
[----:B------:R-:W-:Y:S02]  /*5a70*/  CS2R R102, SRZ ;  /* 0x0000000000667805 */ /* 0x000fe4000001ff00 */
[----:B------:R-:W-:Y:S01]  /*5a80*/  F2FP.BF16.F32.PACK_AB R89, R88, R107 ;  /* 0x0000006b5859723e */ /* 0x000fe200000010ff */
[----:B------:R-:W-:Y:S01]  /*5a90*/  @P5 FMUL.FTZ R103, R176, R93 ;  /* 0x0000005db0675220 */ /* 0x000fe20000410000 */
[----:B------:R-:W-:Y:S01]  /*5aa0*/  F2FP.BF16.F32.PACK_AB R88, R126, R91 ;  /* 0x0000005b7e58723e */ /* 0x000fe200000010ff */
[----:B------:R-:W-:Y:S01]  /*5ab0*/  @P2 FMUL.FTZ R102, R127, R172 ;  /* 0x000000ac7f662220 */ /* 0x000fe20000410000 */
[----:B------:R-:W-:-:S07]  /*5ac0*/  F2FP.BF16.F32.PACK_AB R91, R109, R92 ;  /* 0x0000005c6d5b723e */ /* 0x000fce00000010ff */
.L_x_754:
[----:B------:R-:W0:Y:S01]  /*5ad0*/  @P1 LDC.64 R92, c[0x0][0x478] ;  /* 0x00011e00ff5c1b82 */ /* 0x000e220000000a00 */
[----:B------:R-:W-:-:S04]  /*5ae0*/  IMAD.WIDE.U32 R96, R171, 0x10, R96 ;  /* 0x00000010ab607825 */ /* 0x000fc800078e0060 */
[----:B0-----:R-:W-:-:S05]  /*5af0*/  @P1 IMAD.WIDE.U32 R92, R171, 0x10, R92 ;  /* 0x00000010ab5c1825 */ /* 0x001fca00078e005c */
[----:B------:R1:W-:Y:S04]  /*5b00*/  @P1 STG.E.128 desc[UR6][R92.64], R84 ;  /* 0x000000545c001986 */ /* 0x0003e8000c101d06 */
[----:B------:R1:W-:Y:S01]  /*5b10*/  STG.E.128 desc[UR6][R96.64], R88 ;  /* 0x0000005860007986 */ /* 0x0003e2000c101d06 */
[----:B------:R-:W-:Y:S05]  /*5b20*/  BRA `(.L_x_755) ;  /* 0x00000030000c7947 */ /* 0x000fea0003800000 */
.L_x_748:
[----:B------:R-:W0:Y:S02]  /*5b30*/  LDC.64 R98, c[0x0][0x390] ;  /* 0x0000e400ff627b82 */ /* 0x000e240000000a00 */
[----:B0-----:R-:W-:-:S06]  /*5b40*/  IMAD.WIDE.U32 R88, R175, 0x10, R98 ;  /* 0x00000010af587825 */ /* 0x001fcc00078e0062 */
[----:B------:R-:W5:Y:S01]  /*5b50*/  LDG.E.128 R88, desc[UR6][R88.64] ;  /* 0x0000000658587981 */ /* 0x000f62000c1e1d00 */
[----:B------:R-:W-:-:S04]  /*5b60*/  UISETP.NE.U32.AND UP0, UPT, UR16, URZ, UPT ;  /* 0x000000ff1000728c */ /* 0x000fc8000bf05070 */
[----:B------:R-:W-:-:S09]  /*5b70*/  UISETP.NE.AND.EX UP0, UPT, UR17, URZ, UPT, UP0 ;  /* 0x000000ff1100728c */ /* 0x000fd2000bf05300 */
[----:B------:R-:W-:Y:S05]  /*5b80*/  BRA.U UP0, `(.L_x_756) ;  /* 0x0000000500d87547 */ /* 0x000fea000b800000 */
[C---:B------:R-:W-:Y:S01]  /*5b90*/  LOP3.LUT P1, RZ, R144.reuse, 0xff, RZ, 0xc0, !PT ;  /* 0x000000ff90ff7812 */ /* 0x040fe2000782c0ff */
[C-C-:B------:R-:W-:Y:S01]  /*5ba0*/  FFMA.FTZ R104, R187.reuse, R92, R188.reuse ;  /* 0x0000005cbb687223 */ /* 0x140fe200000100bc */
[----:B------:R-:W-:Y:S01]  /*5bb0*/  LOP3.LUT P2, RZ, R144, 0xff00, RZ, 0xc0, !PT ;  /* 0x0000ff0090ff7812 */ /* 0x000fe2000784c0ff */
[----:B------:R-:W-:Y:S01]  /*5bc0*/  FFMA.FTZ R211, R187, R189, R188 ;  /* 0x000000bdbbd37223 */ /* 0x000fe200000100bc */
[----:B------:R-:W-:Y:S01]  /*5bd0*/  PRMT R92, R56, 0x7632, R92 ;  /* 0x00007632385c7816 */ /* 0x000fe2000000005c */
[----:B------:R-:W-:Y:S01]  /*5be0*/  FADD.FTZ R104, -R104, R209 ;  /* 0x000000d168687221 */ /* 0x000fe20000010100 */
[----:B------:R-:W-:Y:S01]  /*5bf0*/  SHF.L.U32 R189, R56, 0x10, RZ ;  /* 0x0000001038bd7819 */ /* 0x000fe200000006ff */
[----:B------:R-:W-:Y:S01]  /*5c00*/  FADD.FTZ R106, -R211, R106 ;  /* 0x0000006ad36a7221 */ /* 0x000fe20000010100 */
[----:B------:R-:W-:Y:S01]  /*5c10*/  SHF.L.U32 R209, R92, 0x10, RZ ;  /* 0x000000105cd17819 */ /* 0x000fe200000006ff */
[C-C-:B------:R-:W-:Y:S01]  /*5c20*/  FFMA.FTZ R101, R187.reuse, R101, R188.reuse ;  /* 0x00000065bb657223 */ /* 0x140fe200000100bc */
[----:B------:R-:W-:Y:S01]  /*5c30*/  UMOV UR4, UR5 ;  /* 0x0000000500047c82 */ /* 0x000fe20008000000 */
[C---:B------:R-:W-:Y:S01]  /*5c40*/  FFMA.FTZ R189, R170.reuse, R104, R189 ;  /* 0x00000068aabd7223 */ /* 0x040fe200000100bd */
[----:B------:R-:W-:Y:S01]  /*5c50*/  FFMA.FTZ R105, R187, R105, R188 ;  /* 0x00000069bb697223 */ /* 0x000fe200000100bc */
[----:B------:R-:W-:Y:S01]  /*5c60*/  FFMA.FTZ R211, R170, R106, R209 ;  /* 0x0000006aaad37223 */ /* 0x000fe200000100d1 */
[C---:B-----5:R-:W-:Y:S01]  /*5c70*/  @P1 SHF.L.U32 R206, R88.reuse, 0x10, RZ ;  /* 0x0000001058ce1819 */ /* 0x060fe200000006ff */
[-C--:B------:R-:W-:Y:S01]  /*5c80*/  FMUL.FTZ R189, R189, R172.reuse ;  /* 0x000000acbdbd7220 */ /* 0x080fe20000410000 */
[----:B------:R-:W-:Y:S01]  /*5c90*/  @P2 PRMT R88, R88, 0x7632, R88 ;  /* 0x0000763258582816 */ /* 0x000fe20000000058 */
[----:B------:R-:W-:Y:S01]  /*5ca0*/  FMUL.FTZ R211, R211, R172 ;  /* 0x000000acd3d37220 */ /* 0x000fe20000410000 */
[----:B------:R-:W-:Y:S01]  /*5cb0*/  FADD.FTZ R108, -R101, R108 ;  /* 0x0000006c656c7221 */ /* 0x000fe20000010100 */
[----:B------:R-:W-:Y:S01]  /*5cc0*/  FFMA.FTZ R101, R187, R93, R188 ;  /* 0x0000005dbb657223 */ /* 0x000fe200000100bc */
[----:B------:R-:W-:Y:S01]  /*5cd0*/  @P2 SHF.L.U32 R88, R88, 0x10, RZ ;  /* 0x0000001058582819 */ /* 0x000fe200000006ff */
[----:B------:R-:W-:Y:S01]  /*5ce0*/  FMUL.FTZ R211, R211, UR4 ;  /* 0x00000004d3d37c20 */ /* 0x000fe20008410000 */
[----:B------:R-:W-:Y:S01]  /*5cf0*/  @P1 SHF.L.U32 R208, R76, 0x10, RZ ;  /* 0x000000104cd01819 */ /* 0x000fe200000006ff */
[----:B------:R-:W-:Y:S01]  /*5d00*/  FMUL.FTZ R189, R189, UR4 ;  /* 0x00000004bdbd7c20 */ /* 0x000fe20008410000 */
[----:B------:R-:W-:Y:S01]  /*5d10*/  LOP3.LUT P6, RZ, R144, 0xff0000, RZ, 0xc0, !PT ;  /* 0x00ff000090ff7812 */ /* 0x000fe200078cc0ff */
[----:B------:R-:W-:Y:S01]  /*5d20*/  FADD.FTZ R105, -R105, R190 ;  /* 0x000000be69697221 */ /* 0x000fe20000010100 */
[----:B------:R-:W-:Y:S01]  /*5d30*/  HFMA2 R106, -RZ, RZ, 0, 0 ;  /* 0x00000000ff6a7431 */ /* 0x000fe200000001ff */
[----:B------:R-:W-:Y:S01]  /*5d40*/  LOP3.LUT P3, RZ, R145, 0xff00, RZ, 0xc0, !PT ;  /* 0x0000ff0091ff7812 */ /* 0x000fe2000786c0ff */
[----:B------:R-:W-:Y:S01]  /*5d50*/  FADD.FTZ R190, -R101, R94 ;  /* 0x0000005e65be7221 */ /* 0x000fe20000010100 */
[----:B------:R-:W-:Y:S01]  /*5d60*/  SHF.L.U32 R93, R57, 0x10, RZ ;  /* 0x00000010395d7819 */ /* 0x000fe200000006ff */
[----:B------:R-:W-:Y:S01]  /*5d70*/  HFMA2 R104, -RZ, RZ, 0, 0 ;  /* 0x00000000ff687431 */ /* 0x000fe200000001ff */
[----:B------:R-:W-:Y:S01]  /*5d80*/  MOV R209, RZ ;  /* 0x000000ff00d17202 */ /* 0x000fe20000000f00 */
[----:B------:R-:W-:Y:S01]  /*5d90*/  @P2 FMUL.FTZ R106, R211, R88 ;  /* 0x00000058d36a2220 */ /* 0x000fe20000410000 */
[----:B------:R-:W-:Y:S01]  /*5da0*/  @P2 SHF.L.U32 R210, R162, 0x10, RZ ;  /* 0x00000010a2d22819 */ /* 0x000fe200000006ff */
[C-C-:B------:R-:W-:Y:S01]  /*5db0*/  FFMA.FTZ R96, R187.reuse, R96, R188.reuse ;  /* 0x00000060bb607223 */ /* 0x140fe200000100bc */
[----:B------:R-:W-:Y:S01]  /*5dc0*/  FFMA.FTZ R95, R187, R95, R188 ;  /* 0x0000005fbb5f7223 */ /* 0x000fe200000100bc */
[----:B------:R-:W-:Y:S01]  /*5dd0*/  PRMT R94, R58, 0x7632, R94 ;  /* 0x000076323a5e7816 */ /* 0x000fe2000000005e */
[----:B------:R-:W-:Y:S01]  /*5de0*/  @P1 FMUL.FTZ R104, R189, R206 ;  /* 0x000000cebd681220 */ /* 0x000fe20000410000 */
[----:B------:R-:W-:Y:S01]  /*5df0*/  @P1 FMUL.FTZ R209, R208, R189 ;  /* 0x000000bdd0d11220 */ /* 0x000fe20000410000 */
[----:B------:R-:W-:Y:S01]  /*5e00*/  LOP3.LUT P5, RZ, R144, 0xff000000, RZ, 0xc0, !PT ;  /* 0xff00000090ff7812 */ /* 0x000fe200078ac0ff */
[----:B------:R-:W-:Y:S01]  /*5e10*/  FFMA.FTZ R103, R187, R103, R188 ;  /* 0x00000067bb677223 */ /* 0x000fe200000100bc */
[----:B------:R-:W-:Y:S01]  /*5e20*/  LOP3.LUT P4, RZ, R145, 0xff, RZ, 0xc0, !PT ;  /* 0x000000ff91ff7812 */ /* 0x000fe2000788c0ff */
[----:B------:R-:W-:Y:S01]  /*5e30*/  FADD.FTZ R102, -R95, R102 ;  /* 0x000000665f667221 */ /* 0x000fe20000010100 */
[----:B------:R-:W-:Y:S01]  /*5e40*/  PRMT R88, R57, 0x7632, R88 ;  /* 0x0000763239587816 */ /* 0x000fe20000000058 */
[----:B------:R-:W-:Y:S01]  /*5e50*/  FFMA.FTZ R93, R170, R105, R93 ;  /* 0x00000069aa5d7223 */ /* 0x000fe2000001005d */
[----:B------:R-:W-:Y:S01]  /*5e60*/  ISETP.GE.U32.AND P1, PT, R144, RZ, PT ;  /* 0x000000ff9000720c */ /* 0x000fe20003f26070 */
[----:B------:R-:W-:Y:S01]  /*5e70*/  FADD.FTZ R144, -R96, R97 ;  /* 0x0000006160907221 */ /* 0x000fe20000010100 */
[----:B------:R-:W-:Y:S01]  /*5e80*/  MOV R92, RZ ;  /* 0x000000ff005c7202 */ /* 0x000fe20000000f00 */
[----:B------:R-:W-:Y:S01]  /*5e90*/  @P2 FMUL.FTZ R92, R210, R211 ;  /* 0x000000d3d25c2220 */ /* 0x000fe20000410000 */
[----:B------:R-:W-:Y:S01]  /*5ea0*/  SHF.L.U32 R101, R94, 0x10, RZ ;  /* 0x000000105e657819 */ /* 0x000fe200000006ff */
[----:B------:R-:W-:Y:S01]  /*5eb0*/  FADD.FTZ R100, -R103, R100 ;  /* 0x0000006467647221 */ /* 0x000fe20000010100 */
[----:B------:R-:W-:Y:S01]  /*5ec0*/  PRMT R96, R59, 0x7632, R96 ;  /* 0x000076323b607816 */ /* 0x000fe20000000060 */
[----:B------:R-:W-:Y:S01]  /*5ed0*/  FMUL.FTZ R93, R93, R172 ;  /* 0x000000ac5d5d7220 */ /* 0x000fe20000410000 */
[----:B------:R-:W-:Y:S01]  /*5ee0*/  SHF.L.U32 R95, R88, 0x10, RZ ;  /* 0x00000010585f7819 */ /* 0x000fe200000006ff */
[----:B------:R-:W-:Y:S01]  /*5ef0*/  FFMA.FTZ R101, R170, R144, R101 ;  /* 0x00000090aa657223 */ /* 0x000fe20000010065 */
[----:B------:R-:W-:Y:S01]  /*5f00*/  SHF.L.U32 R97, R58, 0x10, RZ ;  /* 0x000000103a617819 */ /* 0x000fe200000006ff */
[----:B------:R-:W-:Y:S01]  /*5f10*/  FMUL.FTZ R93, R93, UR4 ;  /* 0x000000045d5d7c20 */ /* 0x000fe20008410000 */
[C---:B------:R-:W-:Y:S01]  /*5f20*/  LOP3.LUT P2, RZ, R145.reuse, 0xff0000, RZ, 0xc0, !PT ;  /* 0x00ff000091ff7812 */ /* 0x040fe2000784c0ff */
[C---:B------:R-:W-:Y:S01]  /*5f30*/  FFMA.FTZ R95, R170.reuse, R100, R95 ;  /* 0x00000064aa5f7223 */ /* 0x040fe2000001005f */
[----:B------:R-:W-:Y:S01]  /*5f40*/  ISETP.GE.U32.AND.EX P1, PT, R145, 0x1000000, PT, P1 ;  /* 0x010000009100780c */ /* 0x000fe20003f26110 */
[----:B------:R-:W-:Y:S01]  /*5f50*/  FFMA.FTZ R97, R170, R108, R97 ;  /* 0x0000006caa617223 */ /* 0x000fe20000010061 */
[----:B------:R-:W-:Y:S01]  /*5f60*/  SHF.L.U32 R105, R96, 0x10, RZ ;  /* 0x0000001060697819 */ /* 0x000fe200000006ff */
[-C--:B------:R-:W-:Y:S01]  /*5f70*/  FMUL.FTZ R101, R101, R172.reuse ;  /* 0x000000ac65657220 */ /* 0x080fe20000410000 */
[----:B------:R-:W-:Y:S01]  /*5f80*/  SHF.L.U32 R103, R59, 0x10, RZ ;  /* 0x000000103b677819 */ /* 0x000fe200000006ff */
[----:B------:R-:W-:Y:S01]  /*5f90*/  FMUL.FTZ R95, R95, R172 ;  /* 0x000000ac5f5f7220 */ /* 0x000fe20000410000 */
[----:B------:R-:W-:Y:S01]  /*5fa0*/  @P6 SHF.L.U32 R88, R89, 0x10, RZ ;  /* 0x0000001059586819 */ /* 0x000fe200000006ff */
[----:B------:R-:W-:Y:S01]  /*5fb0*/  FFMA.FTZ R211, R170, R190, R105 ;  /* 0x000000beaad37223 */ /* 0x000fe20000010069 */
[C---:B------:R-:W-:Y:S01]  /*5fc0*/  @P3 PRMT R100, R90.reuse, 0x7632, R100 ;  /* 0x000076325a643816 */ /* 0x040fe20000000064 */
[----:B------:R-:W-:Y:S01]  /*5fd0*/  FMUL.FTZ R97, R97, R172 ;  /* 0x000000ac61617220 */ /* 0x000fe20000410000 */
[----:B------:R-:W-:Y:S01]  /*5fe0*/  @P5 PRMT R89, R89, 0x7632, R89 ;  /* 0x0000763259595816 */ /* 0x000fe20000000059 */
[----:B------:R-:W-:Y:S01]  /*5ff0*/  HFMA2 R105, -RZ, RZ, 0, 0 ;  /* 0x00000000ff697431 */ /* 0x000fe200000001ff */
[----:B------:R-:W-:Y:S01]  /*6000*/  @P4 SHF.L.U32 R96, R90, 0x10, RZ ;  /* 0x000000105a604819 */ /* 0x000fe200000006ff */
[----:B------:R-:W-:Y:S01]  /*6010*/  FFMA.FTZ R103, R170, R102, R103 ;  /* 0x00000066aa677223 */ /* 0x000fe20000010067 */
[----:B------:R-:W-:Y:S01]  /*6020*/  @P6 SHF.L.U32 R90, R77, 0x10, RZ ;  /* 0x000000104d5a6819 */ /* 0x000fe200000006ff */
[----:B------:R-:W-:Y:S01]  /*6030*/  @P6 FMUL.FTZ R105, R93, R88 ;  /* 0x000000585d696220 */ /* 0x000fe20000410000 */
[----:B------:R-:W-:Y:S01]  /*6040*/  @P3 SHF.L.U32 R100, R100, 0x10, RZ ;  /* 0x0000001064643819 */ /* 0x000fe200000006ff */
[----:B------:R-:W-:Y:S01]  /*6050*/  FMUL.FTZ R101, R101, UR4 ;  /* 0x0000000465657c20 */ /* 0x000fe20008410000 */
[----:B------:R-:W-:Y:S01]  /*6060*/  @P4 SHF.L.U32 R88, R78, 0x10, RZ ;  /* 0x000000104e584819 */ /* 0x000fe200000006ff */
[----:B------:R-:W-:Y:S01]  /*6070*/  FMUL.FTZ R190, R95, UR4 ;  /* 0x000000045fbe7c20 */ /* 0x000fe20008410000 */
[----:B------:R-:W-:Y:S01]  /*6080*/  @P5 SHF.L.U32 R89, R89, 0x10, RZ ;  /* 0x0000001059595819 */ /* 0x000fe200000006ff */
[----:B------:R-:W-:Y:S01]  /*6090*/  FMUL.FTZ R97, R97, UR4 ;  /* 0x0000000461617c20 */ /* 0x000fe20008410000 */
[----:B------:R-:W-:-:S02]  /*60a0*/  MOV R94, RZ ;  /* 0x000000ff005e7202 */ /* 0x000fc40000000f00 */
[----:B------:R-:W-:Y:S02]  /*60b0*/  CS2R R144, SRZ ;  /* 0x0000000000907805 */ /* 0x000fe4000001ff00 */
[C---:B------:R-:W-:Y:S01]  /*60c0*/  @P2 SHF.L.U32 R102, R91.reuse, 0x10, RZ ;  /* 0x000000105b662819 */ /* 0x040fe200000006ff */
[----:B------:R-:W-:Y:S01]  /*60d0*/  @P6 FMUL.FTZ R94, R90, R93 ;  /* 0x0000005d5a5e6220 */ /* 0x000fe20000410000 */
[----:B------:R-:W-:Y:S01]  /*60e0*/  @P1 PRMT R95, R91, 0x7632, R95 ;  /* 0x000076325b5f1816 */ /* 0x000fe2000000005f */
[-C--:B------:R-:W-:Y:S01]  /*60f0*/  FMUL.FTZ R103, R103, R172.reuse ;  /* 0x000000ac67677220 */ /* 0x080fe20000410000 */
[----:B------:R-:W-:Y:S01]  /*6100*/  @P5 SHF.L.U32 R91, R163, 0x10, RZ ;  /* 0x00000010a35b5819 */ /* 0x000fe200000006ff */
[----:B------:R-:W-:Y:S01]  /*6110*/  FMUL.FTZ R211, R211, R172 ;  /* 0x000000acd3d37220 */ /* 0x000fe20000410000 */
[----:B------:R-:W-:Y:S02]  /*6120*/  HFMA2 R90, -RZ, RZ, 0, 0 ;  /* 0x00000000ff5a7431 */ /* 0x000fe400000001ff */
[----:B------:R-:W-:Y:S01]  /*6130*/  @P3 FMUL.FTZ R144, R101, R100 ;  /* 0x0000006465903220 */ /* 0x000fe20000410000 */
[----:B------:R-:W-:-:S02]  /*6140*/  HFMA2 R108, -RZ, RZ, 0, 0 ;  /* 0x00000000ff6c7431 */ /* 0x000fc400000001ff */
[----:B------:R-:W-:Y:S01]  /*6150*/  @P4 FMUL.FTZ R145, R97, R96 ;  /* 0x0000006061914220 */ /* 0x000fe20000410000 */
[----:B------:R-:W-:Y:S01]  /*6160*/  @P4 FMUL.FTZ R90, R88, R97 ;  /* 0x00000061585a4220 */ /* 0x000fe20000410000 */
[----:B------:R-:W-:Y:S01]  /*6170*/  @P3 SHF.L.U32 R100, R164, 0x10, RZ ;  /* 0x00000010a4643819 */ /* 0x000fe200000006ff */
        /* <DEDUP_REMOVED lines=23> */
.L_x_756:
[C-C-:B------:R-:W-:Y:S01]  /*62f0*/  FFMA.FTZ R92, R187.reuse, R92, R188.reuse ;  /* 0x0000005cbb5c7223 */ /* 0x140fe200000100bc */
[C---:B------:R-:W-:Y:S01]  /*6300*/  LOP3.LUT P1, RZ, R144.reuse, 0xff, RZ, 0xc0, !PT ;  /* 0x000000ff90ff7812 */ /* 0x040fe2000782c0ff */
[----:B------:R-:W-:Y:S01]  /*6310*/  FFMA.FTZ R189, R187, R189, R188 ;  /* 0x000000bdbbbd7223 */ /* 0x000fe200000100bc */
[----:B------:R-:W-:Y:S01]  /*6320*/  LOP3.LUT P2, RZ, R144, 0xff00, RZ, 0xc0, !PT ;  /* 0x0000ff0090ff7812 */ /* 0x000fe2000784c0ff */
[----:B------:R-:W-:Y:S01]  /*6330*/  FADD.FTZ R87, -R92, R209 ;  /* 0x000000d15c577221 */ /* 0x000fe20000010100 */
[C---:B------:R-:W-:Y:S01]  /*6340*/  PRMT R84, R56.reuse, 0x7632, R84 ;  /* 0x0000763238547816 */ /* 0x040fe20000000054 */
[----:B------:R-:W-:Y:S01]  /*6350*/  FADD.FTZ R189, -R189, R106 ;  /* 0x0000006abdbd7221 */ /* 0x000fe20000010100 */
[----:B------:R-:W-:Y:S01]  /*6360*/  SHF.L.U32 R85, R56, 0x10, RZ ;  /* 0x0000001038557819 */ /* 0x000fe200000006ff */
[----:B------:R-:W-:Y:S01]  /*6370*/  UMOV UR4, UR5 ;  /* 0x0000000500047c82 */ /* 0x000fe20008000000 */
[----:B------:R-:W-:Y:S01]  /*6380*/  SHF.L.U32 R84, R84, 0x10, RZ ;  /* 0x0000001054547819 */ /* 0x000fe200000006ff */
[----:B------:R-:W-:Y:S01]  /*6390*/  HFMA2 R104, -RZ, RZ, 0, 0 ;  /* 0x00000000ff687431 */ /* 0x000fe200000001ff */
[----:B------:R-:W-:Y:S01]  /*63a0*/  MOV R92, RZ ;  /* 0x000000ff005c7202 */ /* 0x000fe20000000f00 */
[C---:B------:R-:W-:Y:S01]  /*63b0*/  FFMA.FTZ R87, R170.reuse, R87, R85 ;  /* 0x00000057aa577223 */ /* 0x040fe20000010055 */
[----:B------:R-:W-:Y:S01]  /*63c0*/  FFMA.FTZ R105, R187, R105, R188 ;  /* 0x00000069bb697223 */ /* 0x000fe200000100bc */
[----:B------:R-:W-:Y:S01]  /*63d0*/  FFMA.FTZ R84, R170, R189, R84 ;  /* 0x000000bdaa547223 */ /* 0x000fe20000010054 */
[C---:B-----5:R-:W-:Y:S01]  /*63e0*/  @P1 SHF.L.U32 R206, R88.reuse, 0x10, RZ ;  /* 0x0000001058ce1819 */ /* 0x060fe200000006ff */
[-C--:B------:R-:W-:Y:S01]  /*63f0*/  FMUL.FTZ R85, R87, R172.reuse ;  /* 0x000000ac57557220 */ /* 0x080fe20000410000 */
[----:B------:R-:W-:Y:S01]  /*6400*/  @P2 PRMT R189, R88, 0x7632, R189 ;  /* 0x0000763258bd2816 */ /* 0x000fe200000000bd */
[----:B------:R-:W-:Y:S01]  /*6410*/  FMUL.FTZ R86, R84, R172 ;  /* 0x000000ac54567220 */ /* 0x000fe20000410000 */
[----:B------:R-:W-:Y:S01]  /*6420*/  @P1 SHF.L.U32 R88, R76, 0x10, RZ ;  /* 0x000000104c581819 */ /* 0x000fe200000006ff */
[----:B------:R-:W-:Y:S01]  /*6430*/  FMUL.FTZ R85, R85, UR4 ;  /* 0x0000000455557c20 */ /* 0x000fe20008410000 */
[----:B------:R-:W-:Y:S01]  /*6440*/  @P2 SHF.L.U32 R211, R162, 0x10, RZ ;  /* 0x00000010a2d32819 */ /* 0x000fe200000006ff */
[----:B------:R-:W-:Y:S01]  /*6450*/  FMUL.FTZ R86, R86, UR4 ;  /* 0x0000000456567c20 */ /* 0x000fe20008410000 */
[----:B------:R-:W-:Y:S01]  /*6460*/  @P2 SHF.L.U32 R189, R189, 0x10, RZ ;  /* 0x00000010bdbd2819 */ /* 0x000fe200000006ff */
[-C--:B------:R-:W-:Y:S01]  /*6470*/  @P1 FMUL.FTZ R104, R206, R85.reuse ;  /* 0x00000055ce681220 */ /* 0x080fe20000410000 */
[----:B------:R-:W-:Y:S01]  /*6480*/  @P1 FMUL.FTZ R92, R88, R85 ;  /* 0x00000055585c1220 */ /* 0x000fe20000410000 */
[C---:B------:R-:W-:Y:S01]  /*6490*/  ISETP.GE.U32.AND P1, PT, R144.reuse, RZ, PT ;  /* 0x000000ff9000720c */ /* 0x040fe20003f26070 */
[----:B------:R-:W-:Y:S01]  /*64a0*/  HFMA2 R106, -RZ, RZ, 0, 0 ;  /* 0x00000000ff6a7431 */ /* 0x000fe200000001ff */
[----:B------:R-:W-:Y:S01]  /*64b0*/  MOV R209, RZ ;  /* 0x000000ff00d17202 */ /* 0x000fe20000000f00 */
[-C--:B------:R-:W-:Y:S01]  /*64c0*/  @P2 FMUL.FTZ R106, R189, R86.reuse ;  /* 0x00000056bd6a2220 */ /* 0x080fe20000410000 */
[----:B------:R-:W-:Y:S01]  /*64d0*/  @P2 FMUL.FTZ R209, R211, R86 ;  /* 0x00000056d3d12220 */ /* 0x000fe20000410000 */
[C---:B------:R-:W-:Y:S01]  /*64e0*/  LOP3.LUT P6, RZ, R144.reuse, 0xff0000, RZ, 0xc0, !PT ;  /* 0x00ff000090ff7812 */ /* 0x040fe200078cc0ff */
[----:B------:R-:W-:Y:S01]  /*64f0*/  FFMA.FTZ R96, R187, R96, R188 ;  /* 0x00000060bb607223 */ /* 0x000fe200000100bc */
[----:B------:R-:W-:Y:S01]  /*6500*/  SHF.L.U32 R85, R57, 0x10, RZ ;  /* 0x0000001039557819 */ /* 0x000fe200000006ff */
[----:B------:R-:W-:Y:S01]  /*6510*/  FADD.FTZ R105, -R105, R190 ;  /* 0x000000be69697221 */ /* 0x000fe20000010100 */
[----:B------:R-:W-:Y:S01]  /*6520*/  LOP3.LUT P5, RZ, R144, 0xff000000, RZ, 0xc0, !PT ;  /* 0xff00000090ff7812 */ /* 0x000fe200078ac0ff */
[--C-:B------:R-:W-:Y:S01]  /*6530*/  FFMA.FTZ R103, R187, R103, R188.reuse ;  /* 0x00000067bb677223 */ /* 0x100fe200000100bc */
[----:B------:R-:W-:Y:S01]  /*6540*/  LOP3.LUT P4, RZ, R145, 0xff, RZ, 0xc0, !PT ;  /* 0x000000ff91ff7812 */ /* 0x000fe2000788c0ff */
[--C-:B------:R-:W-:Y:S01]  /*6550*/  FFMA.FTZ R95, R187, R95, R188.reuse ;  /* 0x0000005fbb5f7223 */ /* 0x100fe200000100bc */
[----:B------:R-:W-:Y:S01]  /*6560*/  LOP3.LUT P3, RZ, R145, 0xff00, RZ, 0xc0, !PT ;  /* 0x0000ff0091ff7812 */ /* 0x000fe2000786c0ff */
[----:B------:R-:W-:Y:S01]  /*6570*/  FFMA.FTZ R101, R187, R101, R188 ;  /* 0x00000065bb657223 */ /* 0x000fe200000100bc */
[----:B------:R-:W-:Y:S01]  /*6580*/  LOP3.LUT P2, RZ, R145, 0xff0000, RZ, 0xc0, !PT ;  /* 0x00ff000091ff7812 */ /* 0x000fe2000784c0ff */
[----:B------:R-:W-:Y:S01]  /*6590*/  FADD.FTZ R103, -R103, R100 ;  /* 0x0000006467677221 */ /* 0x000fe20000010100 */
[----:B------:R-:W-:Y:S01]  /*65a0*/  ISETP.GE.U32.AND.EX P1, PT, R145, 0x1000000, PT, P1 ;  /* 0x010000009100780c */ /* 0x000fe20003f26110 */
[----:B------:R-:W-:Y:S01]  /*65b0*/  FFMA.FTZ R145, R187, R93, R188 ;  /* 0x0000005dbb917223 */ /* 0x000fe200000100bc */
[----:B------:R-:W-:Y:S01]  /*65c0*/  PRMT R86, R57, 0x7632, R86 ;  /* 0x0000763239567816 */ /* 0x000fe20000000056 */
[----:B------:R-:W-:Y:S01]  /*65d0*/  FADD.FTZ R93, -R96, R97 ;  /* 0x00000061605d7221 */ /* 0x000fe20000010100 */
[----:B------:R-:W-:Y:S01]  /*65e0*/  FFMA.FTZ R97, R170, R105, R85 ;  /* 0x00000069aa617223 */ /* 0x000fe20000010055 */
[----:B------:R-:W-:Y:S01]  /*65f0*/  FADD.FTZ R145, -R145, R94 ;  /* 0x0000005e91917221 */ /* 0x000fe20000010100 */
[----:B------:R-:W-:Y:S01]  /*6600*/  SHF.L.U32 R85, R86, 0x10, RZ ;  /* 0x0000001056557819 */ /* 0x000fe200000006ff */
[----:B------:R-:W-:Y:S01]  /*6610*/  FADD.FTZ R95, -R95, R102 ;  /* 0x000000665f5f7221 */ /* 0x000fe20000010100 */
[----:B------:R-:W-:Y:S01]  /*6620*/  SHF.L.U32 R94, R59, 0x10, RZ ;  /* 0x000000103b5e7819 */ /* 0x000fe200000006ff */
[----:B------:R-:W-:Y:S01]  /*6630*/  FADD.FTZ R101, -R101, R108 ;  /* 0x0000006c65657221 */ /* 0x000fe20000010100 */
[----:B------:R-:W-:Y:S01]  /*6640*/  PRMT R96, R59, 0x7632, R96 ;  /* 0x000076323b607816 */ /* 0x000fe20000000060 */
[----:B------:R-:W-:Y:S01]  /*6650*/  FFMA.FTZ R103, R170, R103, R85 ;  /* 0x00000067aa677223 */ /* 0x000fe20000010055 */
[----:B------:R-:W-:Y:S01]  /*6660*/  PRMT R88, R58, 0x7632, R88 ;  /* 0x000076323a587816 */ /* 0x000fe20000000058 */
[----:B------:R-:W-:Y:S01]  /*6670*/  FFMA.FTZ R211, R170, R95, R94 ;  /* 0x0000005faad37223 */ /* 0x000fe2000001005e */
[----:B------:R-:W-:Y:S01]  /*6680*/  SHF.L.U32 R86, R58, 0x10, RZ ;  /* 0x000000103a567819 */ /* 0x000fe200000006ff */
[-C--:B------:R-:W-:Y:S01]  /*6690*/  FMUL.FTZ R85, R97, R172.reuse ;  /* 0x000000ac61557220 */ /* 0x080fe20000410000 */
[----:B------:R-:W-:Y:S01]  /*66a0*/  SHF.L.U32 R96, R96, 0x10, RZ ;  /* 0x0000001060607819 */ /* 0x000fe200000006ff */
[----:B------:R-:W-:Y:S01]  /*66b0*/  HFMA2 R105, -RZ, RZ, 0, 0 ;  /* 0x00000000ff697431 */ /* 0x000fe200000001ff */
[----:B------:R-:W-:Y:S01]  /*66c0*/  SHF.L.U32 R88, R88, 0x10, RZ ;  /* 0x0000001058587819 */ /* 0x000fe200000006ff */
[----:B------:R-:W-:Y:S01]  /*66d0*/  FFMA.FTZ R101, R170, R101, R86 ;  /* 0x00000065aa657223 */ /* 0x000fe20000010056 */
[----:B------:R-:W-:Y:S01]  /*66e0*/  @P6 SHF.L.U32 R94, R89, 0x10, RZ ;  /* 0x00000010595e6819 */ /* 0x000fe200000006ff */
[-C--:B------:R-:W-:Y:S01]  /*66f0*/  FMUL.FTZ R86, R103, R172.reuse ;  /* 0x000000ac67567220 */ /* 0x080fe20000410000 */
[----:B------:R-:W-:Y:S01]  /*6700*/  @P5 PRMT R89, R89, 0x7632, R89 ;  /* 0x0000763259595816 */ /* 0x000fe20000000059 */
[----:B------:R-:W-:Y:S01]  /*6710*/  FMUL.FTZ R85, R85, UR4 ;  /* 0x0000000455557c20 */ /* 0x000fe20008410000 */
[----:B------:R-:W-:Y:S01]  /*6720*/  @P4 SHF.L.U32 R100, R90, 0x10, RZ ;  /* 0x000000105a644819 */ /* 0x000fe200000006ff */
[----:B------:R-:W-:Y:S01]  /*6730*/  FFMA.FTZ R208, R170, R145, R96 ;  /* 0x00000091aad07223 */ /* 0x000fe20000010060 */
[----:B------:R-:W-:Y:S01]  /*6740*/  @P3 PRMT R95, R90, 0x7632, R95 ;  /* 0x000076325a5f3816 */ /* 0x000fe2000000005f */
[----:B------:R-:W-:Y:S01]  /*6750*/  FFMA.FTZ R102, R170, R93, R88 ;  /* 0x0000005daa667223 */ /* 0x000fe20000010058 */
[----:B------:R-:W-:Y:S01]  /*6760*/  @P6 SHF.L.U32 R90, R77, 0x10, RZ ;  /* 0x000000104d5a6819 */ /* 0x000fe200000006ff */
[----:B------:R-:W-:Y:S01]  /*6770*/  FMUL.FTZ R93, R86, UR4 ;  /* 0x00000004565d7c20 */ /* 0x000fe20008410000 */
[----:B------:R-:W-:Y:S01]  /*6780*/  @P5 SHF.L.U32 R96, R89, 0x10, RZ ;  /* 0x0000001059605819 */ /* 0x000fe200000006ff */
[-C--:B------:R-:W-:Y:S01]  /*6790*/  @P6 FMUL.FTZ R105, R94, R85.reuse ;  /* 0x000000555e696220 */ /* 0x080fe20000410000 */
[----:B------:R-:W-:Y:S01]  /*67a0*/  MOV R88, RZ ;  /* 0x000000ff00587202 */ /* 0x000fe20000000f00 */
[----:B------:R-:W-:Y:S01]  /*67b0*/  @P6 FMUL.FTZ R88, R90, R85 ;  /* 0x000000555a586220 */ /* 0x000fe20000410000 */
[----:B------:R-:W-:Y:S01]  /*67c0*/  FMUL.FTZ R85, R101, R172 ;  /* 0x000000ac65557220 */ /* 0x000fe20000410000 */
[----:B------:R-:W-:-:S02]  /*67d0*/  HFMA2 R108, -RZ, RZ, 0, 0 ;  /* 0x00000000ff6c7431 */ /* 0x000fc400000001ff */
[----:B------:R-:W-:Y:S01]  /*67e0*/  @P5 FMUL.FTZ R108, R96, R93 ;  /* 0x0000005d606c5220 */ /* 0x000fe20000410000 */
[----:B------:R-:W-:Y:S01]  /*67f0*/  @P4 SHF.L.U32 R96, R78, 0x10, RZ ;  /* 0x000000104e604819 */ /* 0x000fe200000006ff */
[----:B------:R-:W-:Y:S01]  /*6800*/  FMUL.FTZ R86, R102, R172 ;  /* 0x000000ac66567220 */ /* 0x000fe20000410000 */
[----:B------:R-:W-:Y:S01]  /*6810*/  FMUL.FTZ R85, R85, UR4 ;  /* 0x0000000455557c20 */ /* 0x000fe20008410000 */
[C---:B------:R-:W-:Y:S02]  /*6820*/  @P2 SHF.L.U32 R206, R91.reuse, 0x10, RZ ;  /* 0x000000105bce2819 */ /* 0x040fe400000006ff */
[----:B------:R-:W-:Y:S02]  /*6830*/  CS2R R144, SRZ ;  /* 0x0000000000907805 */ /* 0x000fe4000001ff00 */
[----:B------:R-:W-:Y:S02]  /*6840*/  @P1 PRMT R210, R91, 0x7632, R210 ;  /* 0x000076325bd21816 */ /* 0x000fe400000000d2 */
[----:B------:R-:W-:-:S02]  /*6850*/  CS2R R90, SRZ ;  /* 0x00000000005a7805 */ /* 0x000fc4000001ff00 */
[----:B------:R-:W-:Y:S01]  /*6860*/  @P3 SHF.L.U32 R190, R95, 0x10, RZ ;  /* 0x000000105fbe3819 */ /* 0x000fe200000006ff */
[----:B------:R-:W-:Y:S01]  /*6870*/  FMUL.FTZ R95, R86, UR4 ;  /* 0x00000004565f7c20 */ /* 0x000fe20008410000 */
[-C--:B------:R-:W-:Y:S01]  /*6880*/  @P4 FMUL.FTZ R145, R100, R85.reuse ;  /* 0x0000005564914220 */ /* 0x080fe20000410000 */
[----:B------:R-:W-:Y:S01]  /*6890*/  @P4 FMUL.FTZ R90, R96, R85 ;  /* 0x00000055605a4220 */ /* 0x000fe20000410000 */
[-C--:B------:R-:W-:Y:S01]  /*68a0*/  FMUL.FTZ R85, R211, R172.reuse ;  /* 0x000000acd3557220 */ /* 0x080fe20000410000 */
[----:B------:R-:W-:Y:S01]  /*68b0*/  FMUL.FTZ R86, R208, R172 ;  /* 0x000000acd0567220 */ /* 0x000fe20000410000 */
[----:B------:R-:W-:Y:S01]  /*68c0*/  @P5 SHF.L.U32 R94, R163, 0x10, RZ ;  /* 0x00000010a35e5819 */ /* 0x000fe200000006ff */
[-C--:B------:R-:W-:Y:S01]  /*68d0*/  @P3 FMUL.FTZ R144, R190, R95.reuse ;  /* 0x0000005fbe903220 */ /* 0x080fe20000410000 */
[----:B------:R-:W-:Y:S01]  /*68e0*/  @P3 SHF.L.U32 R96, R164, 0x10, RZ ;  /* 0x00000010a4603819 */ /* 0x000fe200000006ff */
[----:B------:R-:W-:Y:S01]  /*68f0*/  FMUL.FTZ R85, R85, UR4 ;  /* 0x0000000455557c20 */ /* 0x000fe20008410000 */
[----:B------:R-:W-:Y:S01]  /*6900*/  @P2 SHF.L.U32 R100, R79, 0x10, RZ ;  /* 0x000000104f642819 */ /* 0x000fe200000006ff */
[----:B------:R-:W-:Y:S01]  /*6910*/  FMUL.FTZ R86, R86, UR4 ;  /* 0x0000000456567c20 */ /* 0x000fe20008410000 */
[----:B------:R-:W-:Y:S01]  /*6920*/  @P1 SHF.L.U32 R215, R165, 0x10, RZ ;  /* 0x00000010a5d71819 */ /* 0x000fe200000006ff */
        /* <DEDUP_REMOVED lines=15> */
[----:B------:R-:W-:Y:S02]  /*6a20*/  F2FP.BF16.F32.PACK_AB R86, R102, R101 ;  /* 0x000000656656723e */ /* 0x000fe400000010ff */
[----:B------:R-:W-:-:S02]  /*6a30*/  F2FP.BF16.F32.PACK_AB R85, R103, R97 ;  /* 0x000000616755723e */ /* 0x000fc400000010ff */
[----:B------:R-:W-:Y:S02]  /*6a40*/  F2FP.BF16.F32.PACK_AB R87, R208, R211 ;  /* 0x000000d3d057723e */ /* 0x000fe400000010ff */
[----:B------:R-:W-:Y:S02]  /*6a50*/  F2FP.BF16.F32.PACK_AB R88, R209, R92 ;  /* 0x0000005cd158723e */ /* 0x000fe400000010ff */
[----:B------:R-:W-:-:S07]  /*6a60*/  F2FP.BF16.F32.PACK_AB R91, R94, R93 ;  /* 0x0000005d5e5b723e */ /* 0x000fce00000010ff */
.L_x_757:
        /* <DEDUP_REMOVED lines=17> */
[----:B------:R-:W-:Y:S01]  /*6b80*/  ISETP.NE.U32.AND P4, PT, R85, RZ, PT ;  /* 0x000000ff5500720c */ /* 0x000fe20003f85070 */
[----:B------:R-:W-:Y:S01]  /*6b90*/  FFMA.FTZ R202, R187, R202, R188 ;  /* 0x000000cabbca7223 */ /* 0x000fe200000100bc */
[----:B------:R-:W-:Y:S01]  /*6ba0*/  ISETP.NE.AND.EX P3, PT, RZ, RZ, PT, P3 ;  /* 0x000000ffff00720c */ /* 0x000fe20003f65330 */
[----:B------:R-:W-:Y:S01]  /*6bb0*/  FADD.FTZ R192, -R205, R192 ;  /* 0x000000c0cdc07221 */ /* 0x000fe20000010100 */
[----:B------:R-:W-:Y:S01]  /*6bc0*/  ISETP.NE.AND.EX P4, PT, RZ, RZ, PT, P4 ;  /* 0x000000ffff00720c */ /* 0x000fe20003f85340 */
[----:B------:R-:W-:Y:S01]  /*6bd0*/  FADD.FTZ R202, -R202, R191 ;  /* 0x000000bfcaca7221 */ /* 0x000fe20000010100 */
[C---:B------:R-:W-:Y:S01]  /*6be0*/  PRMT R84, R52.reuse, 0x7632, R84 ;  /* 0x0000763234547816 */ /* 0x040fe20000000054 */
[----:B------:R-:W-:Y:S01]  /*6bf0*/  HFMA2 R175, -RZ, RZ, 0, 0 ;  /* 0x00000000ffaf7431 */ /* 0x000fe200000001ff */
[----:B------:R-:W-:Y:S01]  /*6c00*/  SHF.L.U32 R87, R52, 0x10, RZ ;  /* 0x0000001034577819 */ /* 0x000fe200000006ff */
[----:B------:R-:W-:Y:S01]  /*6c10*/  HFMA2 R191, -RZ, RZ, 0, 0 ;  /* 0x00000000ffbf7431 */ /* 0x000fe200000001ff */
[----:B------:R-:W-:Y:S01]  /*6c20*/  LOP3.LUT R86, R134, 0xff0000, RZ, 0xc0, !PT ;  /* 0x00ff000086567812 */ /* 0x000fe200078ec0ff */
[----:B------:R-:W-:Y:S01]  /*6c30*/  FFMA.FTZ R197, R187, R197, R188 ;  /* 0x000000c5bbc57223 */ /* 0x000fe200000100bc */
[----:B------:R-:W-:Y:S01]  /*6c40*/  SHF.L.U32 R85, R84, 0x10, RZ ;  /* 0x0000001054557819 */ /* 0x000fe200000006ff */
[----:B------:R-:W-:Y:S01]  /*6c50*/  FFMA.FTZ R87, R170, R207, R87 ;  /* 0x000000cfaa577223 */ /* 0x000fe20000010057 */
[----:B------:R-:W-:Y:S01]  /*6c60*/  SHF.L.U32 R89, R53, 0x10, RZ ;  /* 0x0000001035597819 */ /* 0x000fe200000006ff */
[----:B------:R-:W-:Y:S01]  /*6c70*/  FADD.FTZ R197, -R197, R196 ;  /* 0x000000c4c5c57221 */ /* 0x000fe20000010100 */
[----:B------:R-:W-:Y:S01]  /*6c80*/  ISETP.NE.U32.AND P2, PT, R86, RZ, PT ;  /* 0x000000ff5600720c */ /* 0x000fe20003f45070 */
[C---:B------:R-:W-:Y:S01]  /*6c90*/  FFMA.FTZ R84, R170.reuse, R192, R85 ;  /* 0x000000c0aa547223 */ /* 0x040fe20000010055 */
[----:B------:R-:W-:Y:S01]  /*6ca0*/  FMUL.FTZ R86, R87, R172 ;  /* 0x000000ac57567220 */ /* 0x000fe20000410000 */
[----:B------:R-:W-:Y:S01]  /*6cb0*/  FFMA.FTZ R85, R170, R202, R89 ;  /* 0x000000caaa557223 */ /* 0x000fe20000010059 */
[----:B------:R-:W-:Y:S01]  /*6cc0*/  ISETP.NE.AND.EX P2, PT, RZ, RZ, PT, P2 ;  /* 0x000000ffff00720c */ /* 0x000fe20003f45320 */
[----:B------:R-:W-:Y:S01]  /*6cd0*/  FMUL.FTZ R90, R84, R172 ;  /* 0x000000ac545a7220 */ /* 0x000fe20000410000 */
[----:B-----5:R-:W-:Y:S01]  /*6ce0*/  @P3 SHF.L.U32 R89, R92, 0x10, RZ ;  /* 0x000000105c593819 */ /* 0x020fe200000006ff */
[----:B------:R-:W-:Y:S01]  /*6cf0*/  FMUL.FTZ R86, R86, UR4 ;  /* 0x0000000456567c20 */ /* 0x000fe20008410000 */
[----:B------:R-:W-:Y:S01]  /*6d00*/  @P4 PRMT R92, R92, 0x7632, R92 ;  /* 0x000076325c5c4816 */ /* 0x000fe2000000005c */
[----:B------:R-:W-:Y:S01]  /*6d10*/  FMUL.FTZ R101, R90, UR4 ;  /* 0x000000045a657c20 */ /* 0x000fe20008410000 */
[----:B------:R-:W-:Y:S01]  /*6d20*/  @P3 SHF.L.U32 R103, R68, 0x10, RZ ;  /* 0x0000001044673819 */ /* 0x000fe200000006ff */
[----:B------:R-:W-:Y:S01]  /*6d30*/  @P3 FMUL.FTZ R175, R86, R89 ;  /* 0x0000005956af3220 */ /* 0x000fe20000410000 */
[----:B------:R-:W-:Y:S01]  /*6d40*/  @P4 SHF.L.U32 R92, R92, 0x10, RZ ;  /* 0x000000105c5c4819 */ /* 0x000fe200000006ff */
[----:B------:R-:W-:Y:S01]  /*6d50*/  HFMA2 R192, -RZ, RZ, 0, 0 ;  /* 0x00000000ffc07431 */ /* 0x000fe200000001ff */
[----:B------:R-:W-:Y:S01]  /*6d60*/  MOV R91, RZ ;  /* 0x000000ff005b7202 */ /* 0x000fe20000000f00 */
[----:B------:R-:W-:Y:S01]  /*6d70*/  @P3 FMUL.FTZ R91, R103, R86 ;  /* 0x00000056675b3220 */ /* 0x000fe20000410000 */
[----:B------:R-:W-:Y:S01]  /*6d80*/  @P4 SHF.L.U32 R100, R154, 0x10, RZ ;  /* 0x000000109a644819 */ /* 0x000fe200000006ff */
[----:B------:R-:W-:Y:S01]  /*6d90*/  FMUL.FTZ R86, R85, R172 ;  /* 0x000000ac55567220 */ /* 0x000fe20000410000 */
[----:B------:R-:W-:Y:S01]  /*6da0*/  MOV R88, RZ ;  /* 0x000000ff00587202 */ /* 0x000fe20000000f00 */
[----:B------:R-:W-:Y:S01]  /*6db0*/  @P4 FMUL.FTZ R192, R101, R92 ;  /* 0x0000005c65c04220 */ /* 0x000fe20000410000 */
[----:B------:R-:W-:Y:S01]  /*6dc0*/  @P2 SHF.L.U32 R90, R93, 0x10, RZ ;  /* 0x000000105d5a2819 */ /* 0x000fe200000006ff */
[----:B------:R-:W-:Y:S01]  /*6dd0*/  @P4 FMUL.FTZ R88, R100, R101 ;  /* 0x0000006564584220 */ /* 0x000fe20000410000 */
[----:B------:R-:W-:Y:S01]  /*6de0*/  @P2 SHF.L.U32 R92, R69, 0x10, RZ ;  /* 0x00000010455c2819 */ /* 0x000fe200000006ff */
[----:B------:R-:W-:Y:S01]  /*6df0*/  FMUL.FTZ R101, R86, UR4 ;  /* 0x0000000456657c20 */ /* 0x000fe20008410000 */
[----:B------:R-:W-:Y:S01]  /*6e00*/  LOP3.LUT R86, R134, 0xff000000, RZ, 0xc0, !PT ;  /* 0xff00000086567812 */ /* 0x000fe200078ec0ff */
[--C-:B------:R-:W-:Y:S01]  /*6e10*/  FFMA.FTZ R195, R187, R195, R188.reuse ;  /* 0x000000c3bbc37223 */ /* 0x100fe200000100bc */
[----:B------:R-:W-:Y:S01]  /*6e20*/  MOV R89, RZ ;  /* 0x000000ff00597202 */ /* 0x000fe20000000f00 */
[----:B------:R-:W-:Y:S01]  /*6e30*/  @P2 FMUL.FTZ R191, R101, R90 ;  /* 0x0000005a65bf2220 */ /* 0x000fe20000410000 */
[----:B------:R-:W-:Y:S01]  /*6e40*/  @P2 FMUL.FTZ R89, R92, R101 ;  /* 0x000000655c592220 */ /* 0x000fe20000410000 */
[----:B------:R-:W-:Y:S01]  /*6e50*/  ISETP.NE.U32.AND P2, PT, R86, RZ, PT ;  /* 0x000000ff5600720c */ /* 0x000fe20003f45070 */
[C-C-:B------:R-:W-:Y:S01]  /*6e60*/  FFMA.FTZ R86, R187.reuse, R199, R188.reuse ;  /* 0x000000c7bb567223 */ /* 0x140fe200000100bc */
[----:B------:R-:W-:Y:S01]  /*6e70*/  ISETP.GE.U32.AND P3, PT, R134, RZ, PT ;  /* 0x000000ff8600720c */ /* 0x000fe20003f66070 */
[----:B------:R-:W-:Y:S01]  /*6e80*/  FFMA.FTZ R201, R187, R201, R188 ;  /* 0x000000c9bbc97223 */ /* 0x000fe200000100bc */
[----:B------:R-:W-:Y:S01]  /*6e90*/  ISETP.NE.AND.EX P2, PT, RZ, RZ, PT, P2 ;  /* 0x000000ffff00720c */ /* 0x000fe20003f45320 */
[----:B------:R-:W-:Y:S01]  /*6ea0*/  FADD.FTZ R100, -R86, R193 ;  /* 0x000000c156647221 */ /* 0x000fe20000010100 */
[----:B------:R-:W-:Y:S01]  /*6eb0*/  PRMT R86, R53, 0x7632, R86 ;  /* 0x0000763235567816 */ /* 0x000fe20000000056 */
[----:B------:R-:W-:Y:S01]  /*6ec0*/  FADD.FTZ R194, -R195, R194 ;  /* 0x000000c2c3c27221 */ /* 0x000fe20000010100 */
[----:B------:R-:W-:Y:S01]  /*6ed0*/  LOP3.LUT P6, RZ, R135, 0xff, RZ, 0xc0, !PT ;  /* 0x000000ff87ff7812 */ /* 0x000fe200078cc0ff */
[----:B------:R-:W-:Y:S01]  /*6ee0*/  FADD.FTZ R198, -R201, R198 ;  /* 0x000000c6c9c67221 */ /* 0x000fe20000010100 */
[----:B------:R-:W-:Y:S01]  /*6ef0*/  SHF.L.U32 R101, R86, 0x10, RZ ;  /* 0x0000001056657819 */ /* 0x000fe200000006ff */
[----:B------:R-:W-:Y:S01]  /*6f00*/  FFMA.FTZ R203, R187, R203, R188 ;  /* 0x000000cbbbcb7223 */ /* 0x000fe200000100bc */
[----:B------:R-:W-:-:S02]  /*6f10*/  LOP3.LUT P5, RZ, R135, 0xff00, RZ, 0xc0, !PT ;  /* 0x0000ff0087ff7812 */ /* 0x000fc400078ac0ff */
[C---:B------:R-:W-:Y:S01]  /*6f20*/  LOP3.LUT P4, RZ, R135.reuse, 0xff0000, RZ, 0xc0, !PT ;  /* 0x00ff000087ff7812 */ /* 0x040fe2000788c0ff */
[----:B------:R-:W-:Y:S01]  /*6f30*/  FFMA.FTZ R197, R170, R197, R101 ;  /* 0x000000c5aac57223 */ /* 0x000fe20000010065 */
[----:B------:R-:W-:Y:S01]  /*6f40*/  ISETP.GE.U32.AND.EX P3, PT, R135, 0x1000000, PT, P3 ;  /* 0x010000008700780c */ /* 0x000fe20003f66130 */
[----:B------:R-:W-:Y:S01]  /*6f50*/  FADD.FTZ R200, -R203, R200 ;  /* 0x000000c8cbc87221 */ /* 0x000fe20000010100 */
[C---:B------:R-:W-:Y:S01]  /*6f60*/  PRMT R90, R54.reuse, 0x7632, R90 ;  /* 0x00007632365a7816 */ /* 0x040fe2000000005a */
[----:B------:R-:W-:Y:S01]  /*6f70*/  FMUL.FTZ R86, R197, R172 ;  /* 0x000000acc5567220 */ /* 0x000fe20000410000 */
[----:B------:R-:W-:Y:S02]  /*6f80*/  SHF.L.U32 R103, R54, 0x10, RZ ;  /* 0x0000001036677819 */ /* 0x000fe400000006ff */
[----:B------:R-:W-:Y:S02]  /*6f90*/  SHF.L.U32 R135, R90, 0x10, RZ ;  /* 0x000000105a877819 */ /* 0x000fe400000006ff */
[C---:B------:R-:W-:Y:S01]  /*6fa0*/  PRMT R92, R55.reuse, 0x7632, R92 ;  /* 0x00007632375c7816 */ /* 0x040fe2000000005c */
[C---:B------:R-:W-:Y:S01]  /*6fb0*/  FFMA.FTZ R199, R170.reuse, R194, R103 ;  /* 0x000000c2aac77223 */ /* 0x040fe20000010067 */
[----:B------:R-:W-:Y:S01]  /*6fc0*/  SHF.L.U32 R193, R55, 0x10, RZ ;  /* 0x0000001037c17819 */ /* 0x000fe200000006ff */
[----:B------:R-:W-:Y:S01]  /*6fd0*/  FFMA.FTZ R198, R170, R198, R135 ;  /* 0x000000c6aac67223 */ /* 0x000fe20000010087 */
[----:B------:R-:W-:Y:S01]  /*6fe0*/  @P2 PRMT R93, R93, 0x7632, R93 ;  /* 0x000076325d5d2816 */ /* 0x000fe2000000005d */
[----:B------:R-:W-:Y:S01]  /*6ff0*/  FMUL.FTZ R194, R86, UR4 ;  /* 0x0000000456c27c20 */ /* 0x000fe20008410000 */
[----:B------:R-:W-:Y:S01]  /*7000*/  SHF.L.U32 R195, R92, 0x10, RZ ;  /* 0x000000105cc37819 */ /* 0x000fe200000006ff */
[----:B------:R-:W-:Y:S01]  /*7010*/  FMUL.FTZ R86, R199, R172 ;  /* 0x000000acc7567220 */ /* 0x000fe20000410000 */
[----:B------:R-:W-:Y:S01]  /*7020*/  @P2 SHF.L.U32 R93, R93, 0x10, RZ ;  /* 0x000000105d5d2819 */ /* 0x000fe200000006ff */
[----:B------:R-:W-:Y:S01]  /*7030*/  FFMA.FTZ R201, R170, R100, R193 ;  /* 0x00000064aac97223 */ /* 0x000fe200000100c1 */
[----:B------:R-:W-:-:S02]  /*7040*/  @P6 SHF.L.U32 R90, R94, 0x10, RZ ;  /* 0x000000105e5a6819 */ /* 0x000fc400000006ff */
[----:B------:R-:W-:Y:S02]  /*7050*/  CS2R R134, SRZ ;  /* 0x0000000000867805 */ /* 0x000fe4000001ff00 */
[----:B------:R-:W-:Y:S01]  /*7060*/  @P5 PRMT R100, R94, 0x7632, R100 ;  /* 0x000076325e645816 */ /* 0x000fe20000000064 */
[----:B------:R-:W-:Y:S01]  /*7070*/  FMUL.FTZ R94, R198, R172 ;  /* 0x000000acc65e7220 */ /* 0x000fe20000410000 */
[C---:B------:R-:W-:Y:S01]  /*7080*/  @P4 SHF.L.U32 R101, R95.reuse, 0x10, RZ ;  /* 0x000000105f654819 */ /* 0x040fe200000006ff */
[----:B------:R-:W-:Y:S01]  /*7090*/  FFMA.FTZ R200, R170, R200, R195 ;  /* 0x000000c8aac87223 */ /* 0x000fe200000100c3 */
[----:B------:R-:W-:Y:S01]  /*70a0*/  @P3 PRMT R102, R95, 0x7632, R102 ;  /* 0x000076325f663816 */ /* 0x000fe20000000066 */
[----:B------:R-:W-:Y:S01]  /*70b0*/  FMUL.FTZ R95, R86, UR4 ;  /* 0x00000004565f7c20 */ /* 0x000fe20008410000 */
[----:B------:R-:W-:Y:S01]  /*70c0*/  @P6 SHF.L.U32 R202, R70, 0x10, RZ ;  /* 0x0000001046ca6819 */ /* 0x000fe200000006ff */
[----:B------:R-:W-:Y:S01]  /*70d0*/  @P2 FMUL.FTZ R134, R194, R93 ;  /* 0x0000005dc2862220 */ /* 0x000fe20000410000 */
[----:B------:R-:W-:-:S02]  /*70e0*/  CS2R R92, SRZ ;  /* 0x00000000005c7805 */ /* 0x000fc4000001ff00 */
[----:B------:R-:W-:Y:S01]  /*70f0*/  @P5 SHF.L.U32 R100, R100, 0x10, RZ ;  /* 0x0000001064645819 */ /* 0x000fe200000006ff */
[----:B------:R-:W-:Y:S02]  /*7100*/  HFMA2 R193, -RZ, RZ, 0, 0 ;  /* 0x00000000ffc17431 */ /* 0x000fe400000001ff */
[----:B------:R-:W-:Y:S01]  /*7110*/  FMUL.FTZ R195, R94, UR4 ;  /* 0x000000045ec37c20 */ /* 0x000fe20008410000 */
[----:B------:R-:W-:Y:S01]  /*7120*/  @P6 FMUL.FTZ R193, R95, R90 ;  /* 0x0000005a5fc16220 */ /* 0x000fe20000410000 */
[----:B------:R-:W-:Y:S01]  /*7130*/  @P6 FMUL.FTZ R93, R202, R95 ;  /* 0x0000005fca5d6220 */ /* 0x000fe20000410000 */
        /* <DEDUP_REMOVED lines=9> */
[----:B------:R-:W-:Y:S01]  /*71d0*/  @P2 FMUL.FTZ R92, R103, R194 ;  /* 0x000000c2675c2220 */ /* 0x000fe20000410000 */
        /* <DEDUP_REMOVED lines=20> */
.L_x_758:
[----:B------:R-:W-:Y:S01]  /*7320*/  FFMA.FTZ R207, R187, R207, R188 ;  /* 0x000000cfbbcf7223 */ /* 0x000fe200000100bc */
[----:B------:R-:W-:Y:S01]  /*7330*/  LOP3.LUT P2, RZ, R134, 0xff, RZ, 0xc0, !PT ;  /* 0x000000ff86ff7812 */ /* 0x000fe2000784c0ff */
[----:B------:R-:W-:Y:S01]  /*7340*/  HFMA2 R175, -RZ, RZ, 0, 0 ;  /* 0x00000000ffaf7431 */ /* 0x000fe200000001ff */
[----:B0-----:R-:W-:Y:S01]  /*7350*/  SHF.L.U32 R89, R52, 0x10, RZ ;  /* 0x0000001034597819 */ /* 0x001fe200000006ff */
[----:B------:R-:W-:Y:S01]  /*7360*/  FADD.FTZ R207, -R207, R204 ;  /* 0x000000cccfcf7221 */ /* 0x000fe20000010100 */
[----:B------:R-:W-:Y:S01]  /*7370*/  MOV R88, RZ ;  /* 0x000000ff00587202 */ /* 0x000fe20000000f00 */
[C-C-:B------:R-:W-:Y:S01]  /*7380*/  FFMA.FTZ R205, R187.reuse, R205, R188.reuse ;  /* 0x000000cdbbcd7223 */ /* 0x140fe200000100bc */
[----:B------:R-:W-:Y:S01]  /*7390*/  LOP3.LUT P3, RZ, R134, 0xff00, RZ, 0xc0, !PT ;  /* 0x0000ff0086ff7812 */ /* 0x000fe2000786c0ff */
[----:B------:R-:W-:Y:S01]  /*73a0*/  FFMA.FTZ R89, R170, R207, R89 ;  /* 0x000000cfaa597223 */ /* 0x000fe20000010059 */
[----:B------:R-:W-:Y:S01]  /*73b0*/  FFMA.FTZ R202, R187, R202, R188 ;  /* 0x000000cabbca7223 */ /* 0x000fe200000100bc */
[----:B------:R-:W-:Y:S01]  /*73c0*/  FADD.FTZ R205, -R205, R192 ;  /* 0x000000c0cdcd7221 */ /* 0x000fe20000010100 */
[----:B------:R-:W-:Y:S01]  /*73d0*/  LOP3.LUT P5, RZ, R134, 0xff0000, RZ, 0xc0, !PT ;  /* 0x00ff000086ff7812 */ /* 0x000fe200078ac0ff */
[----:B------:R-:W-:Y:S01]  /*73e0*/  FMUL.FTZ R89, R172, R89 ;  /* 0x00000059ac597220 */ /* 0x000fe20000410000 */
[----:B------:R-:W-:Y:S01]  /*73f0*/  SHF.L.U32 R101, R53, 0x10, RZ ;  /* 0x0000001035657819 */ /* 0x000fe200000006ff */
[----:B------:R-:W-:Y:S01]  /*7400*/  FADD.FTZ R191, -R202, R191 ;  /* 0x000000bfcabf7221 */ /* 0x000fe20000010100 */
[----:B-----5:R-:W-:Y:S01]  /*7410*/  @P2 SHF.L.U32 R90, R92, 0x10, RZ ;  /* 0x000000105c5a2819 */ /* 0x020fe200000006ff */
[----:B------:R-:W-:Y:S01]  /*7420*/  FMUL.FTZ R89, R89, UR4 ;  /* 0x0000000459597c20 */ /* 0x000fe20008410000 */
[----:B------:R-:W-:Y:S01]  /*7430*/  @P2 SHF.L.U32 R100, R68, 0x10, RZ ;  /* 0x0000001044642819 */ /* 0x000fe200000006ff */
[----:B------:R-:W-:Y:S01]  /*7440*/  FFMA.FTZ R101, R170, R191, R101 ;  /* 0x000000bfaa657223 */ /* 0x000fe20000010065 */
[----:B------:R-:W-:-:S02]  /*7450*/  HFMA2 R192, -RZ, RZ, 0, 0 ;  /* 0x00000000ffc07431 */ /* 0x000fc400000001ff */
[-C--:B------:R-:W-:Y:S01]  /*7460*/  @P2 FMUL.FTZ R175, R90, R89.reuse ;  /* 0x000000595aaf2220 */ /* 0x080fe20000410000 */
[----:B------:R-:W-:Y:S01]  /*7470*/  @P3 PRMT R92, R92, 0x7632, R92 ;  /* 0x000076325c5c3816 */ /* 0x000fe2000000005c */
[----:B------:R-:W-:Y:S01]  /*7480*/  @P2 FMUL.FTZ R88, R100, R89 ;  /* 0x0000005964582220 */ /* 0x000fe20000410000 */
[----:B------:R-:W-:Y:S01]  /*7490*/  PRMT R89, R52, 0x7632, R89 ;  /* 0x0000763234597816 */ /* 0x000fe20000000059 */
[----:B------:R-:W-:Y:S01]  /*74a0*/  HFMA2 R191, -RZ, RZ, 0, 0 ;  /* 0x00000000ffbf7431 */ /* 0x000fe200000001ff */
[----:B------:R-:W-:Y:S01]  /*74b0*/  @P3 SHF.L.U32 R90, R154, 0x10, RZ ;  /* 0x000000109a5a3819 */ /* 0x000fe200000006ff */
[--C-:B------:R-:W-:Y:S01]  /*74c0*/  FFMA.FTZ R197, R187, R197, R188.reuse ;  /* 0x000000c5bbc57223 */ /* 0x100fe200000100bc */
[----:B------:R-:W-:Y:S01]  /*74d0*/  SHF.L.U32 R89, R89, 0x10, RZ ;  /* 0x0000001059597819 */ /* 0x000fe200000006ff */
[----:B------:R-:W-:Y:S01]  /*74e0*/  FFMA.FTZ R195, R187, R195, R188 ;  /* 0x000000c3bbc37223 */ /* 0x000fe200000100bc */
[----:B------:R-:W-:Y:S01]  /*74f0*/  @P3 SHF.L.U32 R92, R92, 0x10, RZ ;  /* 0x000000105c5c3819 */ /* 0x000fe200000006ff */
[----:B------:R-:W-:Y:S01]  /*7500*/  FADD.FTZ R197, -R197, R196 ;  /* 0x000000c4c5c57221 */ /* 0x000fe20000010100 */
[----:B------:R-:W-:Y:S01]  /*7510*/  MOV R91, RZ ;  /* 0x000000ff005b7202 */ /* 0x000fe20000000f00 */
[----:B------:R-:W-:Y:S01]  /*7520*/  FFMA.FTZ R89, R170, R205, R89 ;  /* 0x000000cdaa597223 */ /* 0x000fe20000010059 */
[----:B------:R-:W-:Y:S01]  /*7530*/  @P5 SHF.L.U32 R100, R69, 0x10, RZ ;  /* 0x0000001045645819 */ /* 0x000fe200000006ff */
[----:B------:R-:W-:Y:S01]  /*7540*/  FFMA.FTZ R201, R187, R201, R188 ;  /* 0x000000c9bbc97223 */ /* 0x000fe200000100bc */
[----:B------:R-:W-:Y:S01]  /*7550*/  LOP3.LUT P4, RZ, R134, 0xff000000, RZ, 0xc0, !PT ;  /* 0xff00000086ff7812 */ /* 0x000fe2000788c0ff */
[----:B------:R-:W-:Y:S01]  /*7560*/  FMUL.FTZ R89, R172, R89 ;  /* 0x00000059ac597220 */ /* 0x000fe20000410000 */
[----:B------:R-:W-:Y:S01]  /*7570*/  ISETP.GE.U32.AND P2, PT, R134, RZ, PT ;  /* 0x000000ff8600720c */ /* 0x000fe20003f46070 */
[----:B------:R-:W-:Y:S01]  /*7580*/  FADD.FTZ R195, -R195, R194 ;  /* 0x000000c2c3c37221 */ /* 0x000fe20000010100 */
[----:B------:R-:W-:Y:S01]  /*7590*/  LOP3.LUT R134, R135, 0xff0000, RZ, 0xc0, !PT ;  /* 0x00ff000087867812 */ /* 0x000fe200078ec0ff */
[----:B------:R-:W-:Y:S01]  /*75a0*/  FMUL.FTZ R89, R89, UR4 ;  /* 0x0000000459597c20 */ /* 0x000fe20008410000 */
[----:B------:R-:W-:Y:S01]  /*75b0*/  LOP3.LUT R103, R135, 0xff00, RZ, 0xc0, !PT ;  /* 0x0000ff0087677812 */ /* 0x000fe200078ec0ff */
[----:B------:R-:W-:Y:S01]  /*75c0*/  FFMA.FTZ R102, R187, R199, R188 ;  /* 0x000000c7bb667223 */ /* 0x000fe200000100bc */
[----:B------:R-:W-:Y:S01]  /*75d0*/  ISETP.GE.U32.AND.EX P2, PT, R135, 0x1000000, PT, P2 ;  /* 0x010000008700780c */ /* 0x000fe20003f46120 */
[-C--:B------:R-:W-:Y:S01]  /*75e0*/  @P3 FMUL.FTZ R192, R92, R89.reuse ;  /* 0x000000595cc03220 */ /* 0x080fe20000410000 */
[----:B------:R-:W-:Y:S01]  /*75f0*/  @P3 FMUL.FTZ R91, R90, R89 ;  /* 0x000000595a5b3220 */ /* 0x000fe20000410000 */
[----:B------:R-:W-:Y:S01]  /*7600*/  FMUL.FTZ R89, R172, R101 ;  /* 0x00000065ac597220 */ /* 0x000fe20000410000 */
[----:B------:R-:W-:Y:S01]  /*7610*/  @P5 SHF.L.U32 R90, R93, 0x10, RZ ;  /* 0x000000105d5a5819 */ /* 0x000fe200000006ff */
[----:B------:R-:W-:Y:S01]  /*7620*/  FADD.FTZ R201, -R201, R198 ;  /* 0x000000c6c9c97221 */ /* 0x000fe20000010100 */
[----:B------:R-:W-:Y:S01]  /*7630*/  MOV R92, RZ ;  /* 0x000000ff005c7202 */ /* 0x000fe20000000f00 */
[----:B------:R-:W-:Y:S01]  /*7640*/  FMUL.FTZ R89, R89, UR4 ;  /* 0x0000000459597c20 */ /* 0x000fe20008410000 */
[----:B------:R-:W-:Y:S01]  /*7650*/  LOP3.LUT P6, RZ, R135, 0xff, RZ, 0xc0, !PT ;  /* 0x000000ff87ff7812 */ /* 0x000fe200078cc0ff */
[----:B------:R-:W-:Y:S01]  /*7660*/  FFMA.FTZ R203, R187, R203, R188 ;  /* 0x000000cbbbcb7223 */ /* 0x000fe200000100bc */
[----:B------:R-:W-:Y:S01]  /*7670*/  ISETP.NE.AND.EX P3, PT, R103, RZ, PT, !PT ;  /* 0x000000ff6700720c */ /* 0x000fe20003f653f0 */
[-C--:B------:R-:W-:Y:S01]  /*7680*/  @P5 FMUL.FTZ R191, R90, R89.reuse ;  /* 0x000000595abf5220 */ /* 0x080fe20000410000 */
[----:B------:R-:W-:Y:S01]  /*7690*/  @P5 FMUL.FTZ R92, R100, R89 ;  /* 0x00000059645c5220 */ /* 0x000fe20000410000 */
[----:B------:R-:W-:Y:S01]  /*76a0*/  PRMT R89, R53, 0x7632, R89 ;  /* 0x0000763235597816 */ /* 0x000fe20000000059 */
[----:B------:R-:W-:Y:S01]  /*76b0*/  FADD.FTZ R193, -R102, R193 ;  /* 0x000000c166c17221 */ /* 0x000fe20000010100 */
[----:B------:R-:W-:Y:S01]  /*76c0*/  ISETP.NE.AND.EX P5, PT, R134, RZ, PT, !PT ;  /* 0x000000ff8600720c */ /* 0x000fe20003fa53f0 */
[----:B------:R-:W-:Y:S01]  /*76d0*/  FADD.FTZ R203, -R203, R200 ;  /* 0x000000c8cbcb7221 */ /* 0x000fe20000010100 */
[C---:B------:R-:W-:Y:S01]  /*76e0*/  PRMT R93, R54.reuse, 0x7632, R93 ;  /* 0x00007632365d7816 */ /* 0x040fe2000000005d */
[----:B------:R-:W-:Y:S01]  /*76f0*/  HFMA2 R196, -RZ, RZ, 0, 0 ;  /* 0x00000000ffc47431 */ /* 0x000fe200000001ff */
[----:B------:R-:W-:Y:S01]  /*7700*/  SHF.L.U32 R89, R89, 0x10, RZ ;  /* 0x0000001059597819 */ /* 0x000fe200000006ff */
[----:B------:R-:W-:Y:S01]  /*7710*/  HFMA2 R194, -RZ, RZ, 0, 0 ;  /* 0x00000000ffc27431 */ /* 0x000fe200000001ff */
[----:B------:R-:W-:-:S02]  /*7720*/  SHF.L.U32 R90, R54, 0x10, RZ ;  /* 0x00000010365a7819 */ /* 0x000fc400000006ff */
[----:B------:R-:W-:Y:S01]  /*7730*/  SHF.L.U32 R100, R93, 0x10, RZ ;  /* 0x000000105d647819 */ /* 0x000fe200000006ff */
[C---:B------:R-:W-:Y:S01]  /*7740*/  FFMA.FTZ R89, R170.reuse, R197, R89 ;  /* 0x000000c5aa597223 */ /* 0x040fe20000010059 */
[----:B------:R-:W-:Y:S01]  /*7750*/  PRMT R101, R55, 0x7632, R101 ;  /* 0x0000763237657816 */ /* 0x000fe20000000065 */
[C---:B------:R-:W-:Y:S01]  /*7760*/  FFMA.FTZ R195, R170.reuse, R195, R90 ;  /* 0x000000c3aac37223 */ /* 0x040fe2000001005a */
[----:B------:R-:W-:Y:S01]  /*7770*/  @P4 PRMT R93, R93, 0x7632, R93 ;  /* 0x000076325d5d4816 */ /* 0x000fe2000000005d */
[----:B------:R-:W-:Y:S01]  /*7780*/  FFMA.FTZ R201, R170, R201, R100 ;  /* 0x000000c9aac97223 */ /* 0x000fe20000010064 */
[----:B------:R-:W-:Y:S01]  /*7790*/  SHF.L.U32 R102, R55, 0x10, RZ ;  /* 0x0000001037667819 */ /* 0x000fe200000006ff */
[C---:B------:R-:W-:Y:S01]  /*77a0*/  FMUL.FTZ R89, R172.reuse, R89 ;  /* 0x00000059ac597220 */ /* 0x040fe20000410000 */
[----:B------:R-:W-:Y:S01]  /*77b0*/  SHF.L.U32 R134, R101, 0x10, RZ ;  /* 0x0000001065867819 */ /* 0x000fe200000006ff */
[----:B------:R-:W-:Y:S01]  /*77c0*/  FMUL.FTZ R90, R172, R195 ;  /* 0x000000c3ac5a7220 */ /* 0x000fe20000410000 */
[----:B------:R-:W-:Y:S01]  /*77d0*/  @P5 SHF.L.U32 R199, R95, 0x10, RZ ;  /* 0x000000105fc75819 */ /* 0x000fe200000006ff */
[----:B------:R-:W-:Y:S01]  /*77e0*/  FMUL.FTZ R100, R89, UR4 ;  /* 0x0000000459647c20 */ /* 0x000fe20008410000 */
[----:B------:R-:W-:Y:S01]  /*77f0*/  @P2 PRMT R200, R95, 0x7632, R200 ;  /* 0x000076325fc82816 */ /* 0x000fe200000000c8 */
[----:B------:R-:W-:Y:S01]  /*7800*/  FFMA.FTZ R197, R170, R193, R102 ;  /* 0x000000c1aac57223 */ /* 0x000fe20000010066 */
[----:B------:R-:W-:Y:S01]  /*7810*/  @P6 SHF.L.U32 R103, R94, 0x10, RZ ;  /* 0x000000105e676819 */ /* 0x000fe200000006ff */
[----:B------:R-:W-:Y:S01]  /*7820*/  FFMA.FTZ R203, R170, R203, R134 ;  /* 0x000000cbaacb7223 */ /* 0x000fe20000010086 */
[----:B------:R-:W-:Y:S01]  /*7830*/  @P4 SHF.L.U32 R93, R93, 0x10, RZ ;  /* 0x000000105d5d4819 */ /* 0x000fe200000006ff */
[----:B------:R-:W-:Y:S01]  /*7840*/  HFMA2 R134, -RZ, RZ, 0, 0 ;  /* 0x00000000ff867431 */ /* 0x000fe200000001ff */
[----:B------:R-:W-:Y:S01]  /*7850*/  @P3 PRMT R101, R94, 0x7632, R101 ;  /* 0x000076325e653816 */ /* 0x000fe20000000065 */
[----:B------:R-:W-:Y:S01]  /*7860*/  FMUL.FTZ R94, R172, R201 ;  /* 0x000000c9ac5e7220 */ /* 0x000fe20000410000 */
[----:B------:R-:W-:Y:S01]  /*7870*/  @P4 SHF.L.U32 R95, R155, 0x10, RZ ;  /* 0x000000109b5f4819 */ /* 0x000fe200000006ff */
[----:B------:R-:W-:Y:S01]  /*7880*/  FMUL.FTZ R90, R90, UR4 ;  /* 0x000000045a5a7c20 */ /* 0x000fe20008410000 */
[----:B------:R-:W-:Y:S01]  /*7890*/  MOV R89, RZ ;  /* 0x000000ff00597202 */ /* 0x000fe20000000f00 */
[-C--:B------:R-:W-:Y:S01]  /*78a0*/  @P4 FMUL.FTZ R134, R93, R100.reuse ;  /* 0x000000645d864220 */ /* 0x080fe20000410000 */
[----:B------:R-:W-:Y:S01]  /*78b0*/  @P3 SHF.L.U32 R102, R101, 0x10, RZ ;  /* 0x0000001065663819 */ /* 0x000fe200000006ff */
[----:B------:R-:W-:Y:S01]  /*78c0*/  FMUL.FTZ R101, R94, UR4 ;  /* 0x000000045e657c20 */ /* 0x000fe20008410000 */
[----:B------:R-:W-:Y:S01]  /*78d0*/  @P4 FMUL.FTZ R89, R95, R100 ;  /* 0x000000645f594220 */ /* 0x000fe20000410000 */
[C---:B------:R-:W-:Y:S01]  /*78e0*/  FMUL.FTZ R94, R172.reuse, R197 ;  /* 0x000000c5ac5e7220 */ /* 0x040fe20000410000 */
[----:B------:R-:W-:Y:S01]  /*78f0*/  FMUL.FTZ R100, R172, R203 ;  /* 0x000000cbac647220 */ /* 0x000fe20000410000 */
[----:B------:R-:W-:Y:S01]  /*7900*/  HFMA2 R193, -RZ, RZ, 0, 0 ;  /* 0x00000000ffc17431 */ /* 0x000fe200000001ff */
[----:B------:R-:W-:Y:S01]  /*7910*/  @P6 SHF.L.U32 R135, R70, 0x10, RZ ;  /* 0x0000001046876819 */ /* 0x000fe200000006ff */
[-C--:B------:R-:W-:Y:S01]  /*7920*/  @P6 FMUL.FTZ R193, R103, R90.reuse ;  /* 0x0000005a67c16220 */ /* 0x080fe20000410000 */
        /* <DEDUP_REMOVED lines=21> */
[----:B------:R-:W-:-:S07]  /*7a80*/  F2FP.BF16.F32.PACK_AB R91, R102, R95 ;  /* 0x0000005f665b723e */ /* 0x000fce00000010ff */
.L_x_759:
        /* <DEDUP_REMOVED lines=8> */
[----:B0-----:R-:W-:Y:S01]  /*7b10*/  LOP3.LUT R84, R126, 0xff, RZ, 0xc0, !PT ;  /* 0x000000ff7e547812 */ /* 0x001fe200078ec0ff */
[C-C-:B------:R-:W-:Y:S01]  /*7b20*/  FFMA.FTZ R174, R187.reuse, R174, R188.reuse ;  /* 0x000000aebbae7223 */ /* 0x140fe200000100bc */
[----:B------:R-:W-:Y:S01]  /*7b30*/  SHF.L.U32 R89, R48, 0x10, RZ ;  /* 0x0000001030597819 */ /* 0x000fe200000006ff */
[C-C-:B------:R-:W-:Y:S01]  /*7b40*/  FFMA.FTZ R182, R187.reuse, R182, R188.reuse ;  /* 0x000000b6bbb67223 */ /* 0x140fe200000100bc */
[----:B------:R-:W-:Y:S01]  /*7b50*/  ISETP.NE.U32.AND P5, PT, R84, RZ, PT ;  /* 0x000000ff5400720c */ /* 0x000fe20003fa5070 */
[----:B------:R-:W-:Y:S01]  /*7b60*/  FADD.FTZ R174, -R174, R107 ;  /* 0x0000006baeae7221 */ /* 0x000fe20000010100 */
[----:B------:R-:W-:Y:S02]  /*7b70*/  LOP3.LUT R85, R126, 0xff0000, RZ, 0xc0, !PT ;  /* 0x00ff00007e557812 */ /* 0x000fe400078ec0ff */
[----:B------:R-:W-:Y:S02]  /*7b80*/  CS2R R98, SRZ ;  /* 0x0000000000627805 */ /* 0x000fe4000001ff00 */
[----:B------:R-:W-:Y:S01]  /*7b90*/  ISETP.NE.AND.EX P5, PT, RZ, RZ, PT, P5 ;  /* 0x000000ffff00720c */ /* 0x000fe20003fa5350 */
[----:B------:R-:W-:Y:S01]  /*7ba0*/  FFMA.FTZ R89, R170, R174, R89 ;  /* 0x000000aeaa597223 */ /* 0x000fe20000010059 */
[----:B------:R-:W-:Y:S01]  /*7bb0*/  LOP3.LUT R84, R126, 0xff00, RZ, 0xc0, !PT ;  /* 0x0000ff007e547812 */ /* 0x000fe200078ec0ff */
[--C-:B------:R-:W-:Y:S01]  /*7bc0*/  FFMA.FTZ R176, R187, R176, R188.reuse ;  /* 0x000000b0bbb07223 */ /* 0x100fe200000100bc */
[----:B------:R-:W-:Y:S01]  /*7bd0*/  ISETP.NE.U32.AND P6, PT, R85, RZ, PT ;  /* 0x000000ff5500720c */ /* 0x000fe20003fc5070 */
[----:B------:R-:W-:Y:S01]  /*7be0*/  HFMA2 R88, -RZ, RZ, 0, 0 ;  /* 0x00000000ff587431 */ /* 0x000fe200000001ff */
[----:B------:R-:W-:Y:S01]  /*7bf0*/  PRMT R85, R48, 0x7632, R85 ;  /* 0x0000763230557816 */ /* 0x000fe20000000055 */
[----:B------:R-:W-:Y:S01]  /*7c00*/  FADD.FTZ R173, -R176, R109 ;  /* 0x0000006db0ad7221 */ /* 0x000fe20000010100 */
[----:B------:R-:W-:Y:S01]  /*7c10*/  ISETP.NE.U32.AND P3, PT, R84, RZ, PT ;  /* 0x000000ff5400720c */ /* 0x000fe20003f65070 */
[----:B------:R-:W-:Y:S01]  /*7c20*/  FMUL.FTZ R84, R89, R172 ;  /* 0x000000ac59547220 */ /* 0x000fe20000410000 */
[----:B------:R-:W-:Y:S01]  /*7c30*/  SHF.L.U32 R87, R85, 0x10, RZ ;  /* 0x0000001055577819 */ /* 0x000fe200000006ff */
[----:B------:R-:W-:Y:S01]  /*7c40*/  HFMA2 R101, -RZ, RZ, 0, 0 ;  /* 0x00000000ff657431 */ /* 0x000fe200000001ff */
[----:B------:R-:W-:Y:S01]  /*7c50*/  ISETP.NE.AND.EX P3, PT, RZ, RZ, PT, P3 ;  /* 0x000000ffff00720c */ /* 0x000fe20003f65330 */
[----:B------:R-:W-:Y:S01]  /*7c60*/  FMUL.FTZ R84, R84, UR4 ;  /* 0x0000000454547c20 */ /* 0x000fe20008410000 */
[----:B-----5:R-:W-:Y:S01]  /*7c70*/  @P5 SHF.L.U32 R85, R92, 0x10, RZ ;  /* 0x000000105c555819 */ /* 0x020fe200000006ff */
[C-C-:B------:R-:W-:Y:S01]  /*7c80*/  FFMA.FTZ R185, R187.reuse, R185, R188.reuse ;  /* 0x000000b9bbb97223 */ /* 0x140fe200000100bc */
[----:B------:R-:W-:Y:S01]  /*7c90*/  @P5 SHF.L.U32 R91, R60, 0x10, RZ ;  /* 0x000000103c5b5819 */ /* 0x000fe200000006ff */
[----:B------:R-:W-:Y:S01]  /*7ca0*/  FFMA.FTZ R177, R187, R177, R188 ;  /* 0x000000b1bbb17223 */ /* 0x000fe200000100bc */
[----:B------:R-:W-:Y:S01]  /*7cb0*/  ISETP.GE.U32.AND P2, PT, R126, RZ, PT ;  /* 0x000000ff7e00720c */ /* 0x000fe20003f46070 */
[----:B------:R-:W-:Y:S01]  /*7cc0*/  @P5 FMUL.FTZ R99, R84, R85 ;  /* 0x0000005554635220 */ /* 0x000fe20000410000 */
[----:B------:R-:W-:Y:S01]  /*7cd0*/  LOP3.LUT R86, R126, 0xff000000, RZ, 0xc0, !PT ;  /* 0xff0000007e567812 */ /* 0x000fe200078ec0ff */
[----:B------:R-:W-:Y:S01]  /*7ce0*/  FADD.FTZ R126, -R182, R179 ;  /* 0x000000b3b67e7221 */ /* 0x000fe20000010100 */
[----:B------:R-:W-:Y:S01]  /*7cf0*/  @P5 FMUL.FTZ R88, R91, R84 ;  /* 0x000000545b585220 */ /* 0x000fe20000410000 */
[----:B------:R-:W-:Y:S01]  /*7d00*/  ISETP.NE.AND.EX P5, PT, RZ, RZ, PT, P6 ;  /* 0x000000ffff00720c */ /* 0x000fe20003fa5360 */
[----:B------:R-:W-:Y:S01]  /*7d10*/  FADD.FTZ R185, -R185, R180 ;  /* 0x000000b4b9b97221 */ /* 0x000fe20000010100 */
[----:B------:R-:W-:Y:S01]  /*7d20*/  FFMA.FTZ R126, R170, R126, R87 ;  /* 0x0000007eaa7e7223 */ /* 0x000fe20000010057 */
[----:B------:R-:W-:Y:S01]  /*7d30*/  SHF.L.U32 R85, R49, 0x10, RZ ;  /* 0x0000001031557819 */ /* 0x000fe200000006ff */
[----:B------:R-:W-:Y:S01]  /*7d40*/  FFMA.FTZ R184, R187, R184, R188 ;  /* 0x000000b8bbb87223 */ /* 0x000fe200000100bc */
[----:B------:R-:W-:Y:S01]  /*7d50*/  @P3 PRMT R92, R92, 0x7632, R92 ;  /* 0x000076325c5c3816 */ /* 0x000fe2000000005c */
[-C--:B------:R-:W-:Y:S01]  /*7d60*/  FMUL.FTZ R84, R126, R172.reuse ;  /* 0x000000ac7e547220 */ /* 0x080fe20000410000 */
[----:B------:R-:W-:Y:S01]  /*7d70*/  ISETP.NE.U32.AND P4, PT, R86, RZ, PT ;  /* 0x000000ff5600720c */ /* 0x000fe20003f85070 */
[----:B------:R-:W-:Y:S01]  /*7d80*/  FFMA.FTZ R173, R170, R173, R85 ;  /* 0x000000adaaad7223 */ /* 0x000fe20000010055 */
[----:B------:R-:W-:Y:S01]  /*7d90*/  @P3 SHF.L.U32 R92, R92, 0x10, RZ ;  /* 0x000000105c5c3819 */ /* 0x000fe200000006ff */
[----:B------:R-:W-:Y:S01]  /*7da0*/  FMUL.FTZ R87, R84, UR4 ;  /* 0x0000000454577c20 */ /* 0x000fe20008410000 */
[----:B------:R-:W-:Y:S01]  /*7db0*/  @P3 SHF.L.U32 R86, R146, 0x10, RZ ;  /* 0x0000001092563819 */ /* 0x000fe200000006ff */
[----:B------:R-:W-:Y:S01]  /*7dc0*/  FMUL.FTZ R84, R173, R172 ;  /* 0x000000acad547220 */ /* 0x000fe20000410000 */
[----:B------:R-:W-:Y:S01]  /*7dd0*/  @P5 SHF.L.U32 R85, R93, 0x10, RZ ;  /* 0x000000105d555819 */ /* 0x000fe200000006ff */
[----:B------:R-:W-:Y:S01]  /*7de0*/  @P3 FMUL.FTZ R98, R87, R92 ;  /* 0x0000005c57623220 */ /* 0x000fe20000410000 */
[----:B------:R-:W-:Y:S01]  /*7df0*/  @P5 SHF.L.U32 R103, R61, 0x10, RZ ;  /* 0x000000103d675819 */ /* 0x000fe200000006ff */
[----:B------:R-:W-:Y:S01]  /*7e00*/  FMUL.FTZ R84, R84, UR4 ;  /* 0x0000000454547c20 */ /* 0x000fe20008410000 */
[----:B------:R-:W-:Y:S01]  /*7e10*/  MOV R92, RZ ;  /* 0x000000ff005c7202 */ /* 0x000fe20000000f00 */
[----:B------:R-:W-:Y:S01]  /*7e20*/  FADD.FTZ R110, -R177, R110 ;  /* 0x0000006eb16e7221 */ /* 0x000fe20000010100 */
[----:B------:R-:W-:Y:S01]  /*7e30*/  LOP3.LUT R90, R127, 0xff, RZ, 0xc0, !PT ;  /* 0x000000ff7f5a7812 */ /* 0x000fe200078ec0ff */
[----:B------:R-:W-:Y:S01]  /*7e40*/  @P5 FMUL.FTZ R101, R84, R85 ;  /* 0x0000005554655220 */ /* 0x000fe20000410000 */
[----:B------:R-:W-:Y:S01]  /*7e50*/  @P5 FMUL.FTZ R92, R103, R84 ;  /* 0x00000054675c5220 */ /* 0x000fe20000410000 */
[----:B------:R-:W-:Y:S01]  /*7e60*/  PRMT R84, R49, 0x7632, R84 ;  /* 0x0000763231547816 */ /* 0x000fe20000000054 */
[--C-:B------:R-:W-:Y:S01]  /*7e70*/  FFMA.FTZ R178, R187, R178, R188.reuse ;  /* 0x000000b2bbb27223 */ /* 0x100fe200000100bc */
[----:B------:R-:W-:Y:S01]  /*7e80*/  LOP3.LUT R100, R127, 0xff00, RZ, 0xc0, !PT ;  /* 0x0000ff007f647812 */ /* 0x000fe200078ec0ff */
[----:B------:R-:W-:Y:S01]  /*7e90*/  FFMA.FTZ R186, R187, R186, R188 ;  /* 0x000000babbba7223 */ /* 0x000fe200000100bc */
[----:B------:R-:W-:Y:S01]  /*7ea0*/  SHF.L.U32 R85, R84, 0x10, RZ ;  /* 0x0000001054557819 */ /* 0x000fe200000006ff */
[----:B------:R-:W-:Y:S01]  /*7eb0*/  FADD.FTZ R176, -R184, R181 ;  /* 0x000000b5b8b07221 */ /* 0x000fe20000010100 */
[C---:B------:R-:W-:Y:S01]  /*7ec0*/  LOP3.LUT R102, R127.reuse, 0xff0000, RZ, 0xc0, !PT ;  /* 0x00ff00007f667812 */ /* 0x040fe200078ec0ff */
[----:B------:R-:W-:Y:S01]  /*7ed0*/  FADD.FTZ R178, -R178, R111 ;  /* 0x0000006fb2b27221 */ /* 0x000fe20000010100 */
[----:B------:R-:W-:Y:S01]  /*7ee0*/  MOV R91, RZ ;  /* 0x000000ff005b7202 */ /* 0x000fe20000000f00 */
[----:B------:R-:W-:Y:S01]  /*7ef0*/  @P3 FMUL.FTZ R91, R86, R87 ;  /* 0x00000057565b3220 */ /* 0x000fe20000410000 */
[----:B------:R-:W-:Y:S01]  /*7f00*/  ISETP.NE.AND.EX P6, PT, R90, RZ, PT, !PT ;  /* 0x000000ff5a00720c */ /* 0x000fe20003fc53f0 */
[----:B------:R-:W-:Y:S01]  /*7f10*/  FFMA.FTZ R174, R170, R185, R85 ;  /* 0x000000b9aaae7223 */ /* 0x000fe20000010055 */
[----:B------:R-:W-:Y:S01]  /*7f20*/  ISETP.NE.AND.EX P3, PT, R100, RZ, PT, !PT ;  /* 0x000000ff6400720c */ /* 0x000fe20003f653f0 */
[----:B------:R-:W-:Y:S01]  /*7f30*/  FADD.FTZ R186, -R186, R183 ;  /* 0x000000b7baba7221 */ /* 0x000fe20000010100 */
[----:B------:R-:W-:Y:S01]  /*7f40*/  PRMT R86, R50, 0x7632, R86 ;  /* 0x0000763232567816 */ /* 0x000fe20000000056 */
[----:B------:R-:W-:Y:S01]  /*7f50*/  FMUL.FTZ R84, R174, R172 ;  /* 0x000000acae547220 */ /* 0x000fe20000410000 */
[----:B------:R-:W-:Y:S01]  /*7f60*/  SHF.L.U32 R87, R50, 0x10, RZ ;  /* 0x0000001032577819 */ /* 0x000fe200000006ff */
[----:B------:R-:W-:Y:S01]  /*7f70*/  HFMA2 R100, -RZ, RZ, 0, 0 ;  /* 0x00000000ff647431 */ /* 0x000fe200000001ff */
[----:B------:R-:W-:-:S02]  /*7f80*/  ISETP.GE.U32.AND.EX P2, PT, R127, 0x1000000, PT, P2 ;  /* 0x010000007f00780c */ /* 0x000fc40003f46120 */
[----:B------:R-:W-:Y:S01]  /*7f90*/  ISETP.NE.AND.EX P5, PT, R102, RZ, PT, !PT ;  /* 0x000000ff6600720c */ /* 0x000fe20003fa53f0 */
[----:B------:R-:W-:Y:S01]  /*7fa0*/  FFMA.FTZ R177, R170, R110, R87 ;  /* 0x0000006eaab17223 */ /* 0x000fe20000010057 */
[----:B------:R-:W-:Y:S01]  /*7fb0*/  ISETP.NE.AND.EX P4, PT, RZ, RZ, PT, P4 ;  /* 0x000000ffff00720c */ /* 0x000fe20003f85340 */
[----:B------:R-:W-:Y:S01]  /*7fc0*/  FMUL.FTZ R102, R84, UR4 ;  /* 0x0000000454667c20 */ /* 0x000fe20008410000 */
[----:B------:R-:W-:Y:S01]  /*7fd0*/  PRMT R90, R51, 0x7632, R90 ;  /* 0x00007632335a7816 */ /* 0x000fe2000000005a */
[----:B------:R-:W-:Y:S01]  /*7fe0*/  FMUL.FTZ R84, R177, R172 ;  /* 0x000000acb1547220 */ /* 0x000fe20000410000 */
[----:B------:R-:W-:Y:S01]  /*7ff0*/  SHF.L.U32 R103, R86, 0x10, RZ ;  /* 0x0000001056677819 */ /* 0x000fe200000006ff */
[----:B------:R-:W-:Y:S01]  /*8000*/  HFMA2 R110, -RZ, RZ, 0, 0 ;  /* 0x00000000ff6e7431 */ /* 0x000fe200000001ff */
[----:B------:R-:W-:Y:S01]  /*8010*/  SHF.L.U32 R107, R51, 0x10, RZ ;  /* 0x00000010336b7819 */ /* 0x000fe200000006ff */
[----:B------:R-:W-:Y:S01]  /*8020*/  FMUL.FTZ R84, R84, UR4 ;  /* 0x0000000454547c20 */ /* 0x000fe20008410000 */
[----:B------:R-:W-:Y:S01]  /*8030*/  SHF.L.U32 R109, R90, 0x10, RZ ;  /* 0x000000105a6d7819 */ /* 0x000fe200000006ff */
[----:B------:R-:W-:Y:S01]  /*8040*/  FFMA.FTZ R176, R170, R176, R103 ;  /* 0x000000b0aab07223 */ /* 0x000fe20000010067 */
[----:B------:R-:W-:Y:S01]  /*8050*/  @P6 SHF.L.U32 R85, R94, 0x10, RZ ;  /* 0x000000105e556819 */ /* 0x000fe200000006ff */
[----:B------:R-:W-:Y:S01]  /*8060*/  FFMA.FTZ R179, R170, R178, R107 ;  /* 0x000000b2aab37223 */ /* 0x000fe2000001006b */
[----:B------:R-:W-:Y:S01]  /*8070*/  @P3 PRMT R87, R94, 0x7632, R87 ;  /* 0x000076325e573816 */ /* 0x000fe20000000057 */
[----:B------:R-:W-:Y:S01]  /*8080*/  FFMA.FTZ R170, R170, R186, R109 ;  /* 0x000000baaaaa7223 */ /* 0x000fe2000001006d */
[----:B------:R-:W-:Y:S01]  /*8090*/  @P6 SHF.L.U32 R107, R62, 0x10, RZ ;  /* 0x000000103e6b6819 */ /* 0x000fe200000006ff */
[----:B------:R-:W-:Y:S01]  /*80a0*/  FMUL.FTZ R86, R176, R172 ;  /* 0x000000acb0567220 */ /* 0x000fe20000410000 */
[C---:B------:R-:W-:Y:S01]  /*80b0*/  @P5 SHF.L.U32 R109, R95.reuse, 0x10, RZ ;  /* 0x000000105f6d5819 */ /* 0x040fe200000006ff */
[----:B------:R-:W-:Y:S01]  /*80c0*/  HFMA2 R90, -RZ, RZ, 0, 0 ;  /* 0x00000000ff5a7431 */ /* 0x000fe200000001ff */
[----:B------:R-:W-:-:S02]  /*80d0*/  @P2 PRMT R111, R95, 0x7632, R111 ;  /* 0x000076325f6f2816 */ /* 0x000fc4000000006f */
[----:B------:R-:W-:Y:S02]  /*80e0*/  CS2R R94, SRZ ;  /* 0x00000000005e7805 */ /* 0x000fe4000001ff00 */
[----:B------:R-:W-:Y:S01]  /*80f0*/  @P4 PRMT R93, R93, 0x7632, R93 ;  /* 0x000076325d5d4816 */ /* 0x000fe2000000005d */
[----:B------:R-:W-:Y:S01]  /*8100*/  FMUL.FTZ R86, R86, UR4 ;  /* 0x0000000456567c20 */ /* 0x000fe20008410000 */
[----:B------:R-:W-:Y:S01]  /*8110*/  @P3 SHF.L.U32 R87, R87, 0x10, RZ ;  /* 0x0000001057573819 */ /* 0x000fe200000006ff */
[----:B------:R-:W-:Y:S01]  /*8120*/  @P6 FMUL.FTZ R95, R84, R85 ;  /* 0x00000055545f6220 */ /* 0x000fe20000410000 */
        /* <DEDUP_REMOVED lines=10> */
[----:B------:R-:W-:Y:S01]  /*81d0*/  @P4 FMUL.FTZ R100, R102, R93 ;  /* 0x0000005d66644220 */ /* 0x000fe20000410000 */
[----:B------:R-:W-:-:S02]  /*81e0*/  @P2 SHF.L.U32 R181, R149, 0x10, RZ ;  /* 0x0000001095b52819 */ /* 0x000fc400000006ff */
[----:B------:R-:W-:Y:S01]  /*81f0*/  MOV R93, RZ ;  /* 0x000000ff005d7202 */ /* 0x000fe20000000f00 */
[----:B------:R-:W-:Y:S01]  /*8200*/  @P4 FMUL.FTZ R93, R103, R102 ;  /* 0x00000066675d4220 */ /* 0x000fe20000410000 */
[----:B------:R-:W-:Y:S01]  /*8210*/  MOV R107, RZ ;  /* 0x000000ff006b7202 */ /* 0x000fe20000000f00 */
[----:B------:R-:W-:Y:S01]  /*8220*/  @P3 FMUL.FTZ R107, R85, R86 ;  /* 0x00000056556b3220 */ /* 0x000fe20000410000 */
[----:B------:R-:W-:Y:S01]  /*8230*/  MOV R127, RZ ;  /* 0x000000ff007f7202 */ /* 0x000fe20000000f00 */
[----:B------:R-:W-:Y:S01]  /*8240*/  @P5 FMUL.FTZ R110, R87, R84 ;  /* 0x00000054576e5220 */ /* 0x000fe20000410000 */
[----:B------:R-:W-:Y:S01]  /*8250*/  @P2 SHF.L.U32 R111, R111, 0x10, RZ ;  /* 0x000000106f6f2819 */ /* 0x000fe200000006ff */
[----:B------:R-:W-:Y:S01]  /*8260*/  @P2 FMUL.FTZ R127, R181, R172 ;  /* 0x000000acb57f2220 */ /* 0x000fe20000410000 */
[----:B------:R-:W-:Y:S02]  /*8270*/  CS2R R102, SRZ ;  /* 0x0000000000667805 */ /* 0x000fe4000001ff00 */
        /* <DEDUP_REMOVED lines=11> */
.L_x_760:
[----:B0-----:R-:W-:Y:S01]  /*8330*/  LOP3.LUT R88, R126, 0xff, RZ, 0xc0, !PT ;  /* 0x000000ff7e587812 */ /* 0x001fe200078ec0ff */
[C-C-:B------:R-:W-:Y:S01]  /*8340*/  FFMA.FTZ R174, R187.reuse, R174, R188.reuse ;  /* 0x000000aebbae7223 */ /* 0x140fe200000100bc */
[----:B------:R-:W-:Y:S01]  /*8350*/  SHF.L.U32 R89, R48, 0x10, RZ ;  /* 0x0000001030597819 */ /* 0x000fe200000006ff */
[C-C-:B------:R-:W-:Y:S01]  /*8360*/  FFMA.FTZ R182, R187.reuse, R182, R188.reuse ;  /* 0x000000b6bbb67223 */ /* 0x140fe200000100bc */
[----:B------:R-:W-:Y:S01]  /*8370*/  ISETP.NE.U32.AND P5, PT, R88, RZ, PT ;  /* 0x000000ff5800720c */ /* 0x000fe20003fa5070 */
[----:B------:R-:W-:Y:S01]  /*8380*/  FADD.FTZ R107, -R174, R107 ;  /* 0x0000006bae6b7221 */ /* 0x000fe20000010100 */
[----:B------:R-:W-:Y:S01]  /*8390*/  LOP3.LUT R90, R126, 0xff0000, RZ, 0xc0, !PT ;  /* 0x00ff00007e5a7812 */ /* 0x000fe200078ec0ff */
[----:B------:R-:W-:Y:S01]  /*83a0*/  FADD.FTZ R179, -R182, R179 ;  /* 0x000000b3b6b37221 */ /* 0x000fe20000010100 */
[----:B------:R-:W-:Y:S01]  /*83b0*/  ISETP.NE.AND.EX P5, PT, RZ, RZ, PT, P5 ;  /* 0x000000ffff00720c */ /* 0x000fe20003fa5350 */
[----:B------:R-:W-:Y:S01]  /*83c0*/  FFMA.FTZ R89, R170, R107, R89 ;  /* 0x0000006baa597223 */ /* 0x000fe20000010059 */
[----:B------:R-:W-:Y:S01]  /*83d0*/  ISETP.NE.U32.AND P6, PT, R90, RZ, PT ;  /* 0x000000ff5a00720c */ /* 0x000fe20003fc5070 */
[----:B------:R-:W-:Y:S01]  /*83e0*/  FFMA.FTZ R176, R187, R176, R188 ;  /* 0x000000b0bbb07223 */ /* 0x000fe200000100bc */
[----:B------:R-:W-:Y:S01]  /*83f0*/  LOP3.LUT R88, R126, 0xff00, RZ, 0xc0, !PT ;  /* 0x0000ff007e587812 */ /* 0x000fe200078ec0ff */
[----:B------:R-:W-:Y:S01]  /*8400*/  FMUL.FTZ R89, R172, R89 ;  /* 0x00000059ac597220 */ /* 0x000fe20000410000 */
[----:B------:R-:W-:Y:S01]  /*8410*/  PRMT R90, R48, 0x7632, R90 ;  /* 0x00007632305a7816 */ /* 0x000fe2000000005a */
[----:B------:R-:W-:Y:S01]  /*8420*/  HFMA2 R99, -RZ, RZ, 0, 0 ;  /* 0x00000000ff637431 */ /* 0x000fe200000001ff */
[----:B------:R-:W-:Y:S01]  /*8430*/  ISETP.NE.U32.AND P3, PT, R88, RZ, PT ;  /* 0x000000ff5800720c */ /* 0x000fe20003f65070 */
[----:B------:R-:W-:Y:S01]  /*8440*/  FMUL.FTZ R89, R89, UR4 ;  /* 0x0000000459597c20 */ /* 0x000fe20008410000 */
[----:B------:R-:W-:Y:S01]  /*8450*/  SHF.L.U32 R91, R90, 0x10, RZ ;  /* 0x000000105a5b7819 */ /* 0x000fe200000006ff */
[----:B------:R-:W-:Y:S01]  /*8460*/  FADD.FTZ R109, -R176, R109 ;  /* 0x0000006db06d7221 */ /* 0x000fe20000010100 */
[----:B------:R-:W-:Y:S01]  /*8470*/  ISETP.NE.AND.EX P3, PT, RZ, RZ, PT, P3 ;  /* 0x000000ffff00720c */ /* 0x000fe20003f65330 */
[C-C-:B------:R-:W-:Y:S01]  /*8480*/  FFMA.FTZ R185, R187.reuse, R185, R188.reuse ;  /* 0x000000b9bbb97223 */ /* 0x140fe200000100bc */
[----:B-----5:R-:W-:Y:S01]  /*8490*/  @P5 SHF.L.U32 R90, R92, 0x10, RZ ;  /* 0x000000105c5a5819 */ /* 0x020fe200000006ff */
[----:B------:R-:W-:Y:S01]  /*84a0*/  FFMA.FTZ R91, R170, R179, R91 ;  /* 0x000000b3aa5b7223 */ /* 0x000fe2000001005b */
[----:B------:R-:W-:Y:S01]  /*84b0*/  @P5 SHF.L.U32 R98, R60, 0x10, RZ ;  /* 0x000000103c625819 */ /* 0x000fe200000006ff */
[----:B------:R-:W-:Y:S01]  /*84c0*/  FFMA.FTZ R177, R187, R177, R188 ;  /* 0x000000b1bbb17223 */ /* 0x000fe200000100bc */
[----:B------:R-:W-:Y:S01]  /*84d0*/  MOV R88, RZ ;  /* 0x000000ff00587202 */ /* 0x000fe20000000f00 */
[-C--:B------:R-:W-:Y:S01]  /*84e0*/  @P5 FMUL.FTZ R99, R90, R89.reuse ;  /* 0x000000595a635220 */ /* 0x080fe20000410000 */
[----:B------:R-:W-:Y:S01]  /*84f0*/  SHF.L.U32 R101, R49, 0x10, RZ ;  /* 0x0000001031657819 */ /* 0x000fe200000006ff */
[----:B------:R-:W-:Y:S01]  /*8500*/  @P5 FMUL.FTZ R88, R98, R89 ;  /* 0x0000005962585220 */ /* 0x000fe20000410000 */
[----:B------:R-:W-:Y:S01]  /*8510*/  ISETP.NE.AND.EX P5, PT, RZ, RZ, PT, P6 ;  /* 0x000000ffff00720c */ /* 0x000fe20003fa5360 */
[----:B------:R-:W-:Y:S01]  /*8520*/  FMUL.FTZ R89, R172, R91 ;  /* 0x0000005bac597220 */ /* 0x000fe20000410000 */
[----:B------:R-:W-:Y:S01]  /*8530*/  LOP3.LUT R100, R126, 0xff000000, RZ, 0xc0, !PT ;  /* 0xff0000007e647812 */ /* 0x000fe200078ec0ff */
[----:B------:R-:W-:Y:S01]  /*8540*/  HFMA2 R98, -RZ, RZ, 0, 0 ;  /* 0x00000000ff627431 */ /* 0x000fe200000001ff */
[----:B------:R-:W-:Y:S01]  /*8550*/  LOP3.LUT R102, R127, 0xff, RZ, 0xc0, !PT ;  /* 0x000000ff7f667812 */ /* 0x000fe200078ec0ff */
[----:B------:R-:W-:Y:S01]  /*8560*/  FMUL.FTZ R90, R89, UR4 ;  /* 0x00000004595a7c20 */ /* 0x000fe20008410000 */
[----:B------:R-:W-:Y:S01]  /*8570*/  FFMA.FTZ R89, R170, R109, R101 ;  /* 0x0000006daa597223 */ /* 0x000fe20000010065 */
[----:B------:R-:W-:Y:S01]  /*8580*/  @P3 PRMT R92, R92, 0x7632, R92 ;  /* 0x000076325c5c3816 */ /* 0x000fe2000000005c */
[----:B------:R-:W-:Y:S01]  /*8590*/  HFMA2 R101, -RZ, RZ, 0, 0 ;  /* 0x00000000ff657431 */ /* 0x000fe200000001ff */
[----:B------:R-:W-:Y:S01]  /*85a0*/  ISETP.NE.U32.AND P4, PT, R100, RZ, PT ;  /* 0x000000ff6400720c */ /* 0x000fe20003f85070 */
[----:B------:R-:W-:Y:S01]  /*85b0*/  FMUL.FTZ R89, R172, R89 ;  /* 0x00000059ac597220 */ /* 0x000fe20000410000 */
[----:B------:R-:W-:Y:S01]  /*85c0*/  ISETP.NE.AND.EX P6, PT, R102, RZ, PT, !PT ;  /* 0x000000ff6600720c */ /* 0x000fe20003fc53f0 */
[----:B------:R-:W-:Y:S01]  /*85d0*/  FFMA.FTZ R184, R187, R184, R188 ;  /* 0x000000b8bbb87223 */ /* 0x000fe200000100bc */
[----:B------:R-:W-:Y:S01]  /*85e0*/  @P3 SHF.L.U32 R91, R92, 0x10, RZ ;  /* 0x000000105c5b3819 */ /* 0x000fe200000006ff */
[----:B------:R-:W-:Y:S01]  /*85f0*/  FMUL.FTZ R89, R89, UR4 ;  /* 0x0000000459597c20 */ /* 0x000fe20008410000 */
[----:B------:R-:W-:Y:S01]  /*8600*/  @P5 SHF.L.U32 R100, R93, 0x10, RZ ;  /* 0x000000105d645819 */ /* 0x000fe200000006ff */
[----:B------:R-:W-:Y:S01]  /*8610*/  FADD.FTZ R185, -R185, R180 ;  /* 0x000000b4b9b97221 */ /* 0x000fe20000010100 */
[----:B------:R-:W-:Y:S01]  /*8620*/  @P5 SHF.L.U32 R102, R61, 0x10, RZ ;  /* 0x000000103d665819 */ /* 0x000fe200000006ff */
[----:B------:R-:W-:Y:S01]  /*8630*/  @P3 FMUL.FTZ R98, R91, R90 ;  /* 0x0000005a5b623220 */ /* 0x000fe20000410000 */
[----:B------:R-:W-:Y:S01]  /*8640*/  @P3 SHF.L.U32 R103, R146, 0x10, RZ ;  /* 0x0000001092673819 */ /* 0x000fe200000006ff */
[-C--:B------:R-:W-:Y:S01]  /*8650*/  @P5 FMUL.FTZ R101, R100, R89.reuse ;  /* 0x0000005964655220 */ /* 0x080fe20000410000 */
[----:B------:R-:W-:Y:S01]  /*8660*/  ISETP.GE.U32.AND P2, PT, R126, RZ, PT ;  /* 0x000000ff7e00720c */ /* 0x000fe20003f46070 */
[----:B------:R-:W-:Y:S01]  /*8670*/  FFMA.FTZ R178, R187, R178, R188 ;  /* 0x000000b2bbb27223 */ /* 0x000fe200000100bc */
[----:B------:R-:W-:Y:S01]  /*8680*/  LOP3.LUT R126, R127, 0xff00, RZ, 0xc0, !PT ;  /* 0x0000ff007f7e7812 */ /* 0x000fe200078ec0ff */
[----:B------:R-:W-:Y:S01]  /*8690*/  FADD.FTZ R177, -R177, R110 ;  /* 0x0000006eb1b17221 */ /* 0x000fe20000010100 */
[----:B------:R-:W-:Y:S01]  /*86a0*/  MOV R92, RZ ;  /* 0x000000ff005c7202 */ /* 0x000fe20000000f00 */
[----:B------:R-:W-:Y:S01]  /*86b0*/  @P5 FMUL.FTZ R92, R102, R89 ;  /* 0x00000059665c5220 */ /* 0x000fe20000410000 */
[----:B------:R-:W-:Y:S01]  /*86c0*/  ISETP.NE.AND.EX P4, PT, RZ, RZ, PT, P4 ;  /* 0x000000ffff00720c */ /* 0x000fe20003f85340 */
[----:B------:R-:W-:Y:S01]  /*86d0*/  FADD.FTZ R181, -R184, R181 ;  /* 0x000000b5b8b57221 */ /* 0x000fe20000010100 */
[----:B------:R-:W-:Y:S01]  /*86e0*/  MOV R91, RZ ;  /* 0x000000ff005b7202 */ /* 0x000fe20000000f00 */
[----:B------:R-:W-:Y:S01]  /*86f0*/  @P3 FMUL.FTZ R91, R103, R90 ;  /* 0x0000005a675b3220 */ /* 0x000fe20000410000 */
[----:B------:R-:W-:Y:S01]  /*8700*/  PRMT R89, R49, 0x7632, R89 ;  /* 0x0000763231597816 */ /* 0x000fe20000000059 */
[----:B------:R-:W-:Y:S01]  /*8710*/  FFMA.FTZ R186, R187, R186, R188 ;  /* 0x000000babbba7223 */ /* 0x000fe200000100bc */
[----:B------:R-:W-:Y:S01]  /*8720*/  ISETP.NE.AND.EX P3, PT, R126, RZ, PT, !PT ;  /* 0x000000ff7e00720c */ /* 0x000fe20003f653f0 */
[----:B------:R-:W-:Y:S01]  /*8730*/  FADD.FTZ R111, -R178, R111 ;  /* 0x0000006fb26f7221 */ /* 0x000fe20000010100 */
[----:B------:R-:W-:Y:S01]  /*8740*/  PRMT R93, R50, 0x7632, R93 ;  /* 0x00007632325d7816 */ /* 0x000fe2000000005d */
[----:B------:R-:W-:Y:S01]  /*8750*/  FADD.FTZ R183, -R186, R183 ;  /* 0x000000b7bab77221 */ /* 0x000fe20000010100 */
[----:B------:R-:W-:-:S02]  /*8760*/  LOP3.LUT R173, R127, 0xff0000, RZ, 0xc0, !PT ;  /* 0x00ff00007fad7812 */ /* 0x000fc400078ec0ff */
[----:B------:R-:W-:Y:S02]  /*8770*/  SHF.L.U32 R89, R89, 0x10, RZ ;  /* 0x0000001059597819 */ /* 0x000fe400000006ff */
[----:B------:R-:W-:Y:S02]  /*8780*/  SHF.L.U32 R90, R50, 0x10, RZ ;  /* 0x00000010325a7819 */ /* 0x000fe400000006ff */
[----:B------:R-:W-:Y:S01]  /*8790*/  SHF.L.U32 R100, R93, 0x10, RZ ;  /* 0x000000105d647819 */ /* 0x000fe200000006ff */
[C---:B------:R-:W-:Y:S01]  /*87a0*/  FFMA.FTZ R89, R170.reuse, R185, R89 ;  /* 0x000000b9aa597223 */ /* 0x040fe20000010059 */
[----:B------:R-:W-:Y:S01]  /*87b0*/  ISETP.GE.U32.AND.EX P2, PT, R127, 0x1000000, PT, P2 ;  /* 0x010000007f00780c */ /* 0x000fe20003f46120 */
[C---:B------:R-:W-:Y:S01]  /*87c0*/  FFMA.FTZ R177, R170.reuse, R177, R90 ;  /* 0x000000b1aab17223 */ /* 0x040fe2000001005a */
[----:B------:R-:W-:Y:S01]  /*87d0*/  ISETP.NE.AND.EX P5, PT, R173, RZ, PT, !PT ;  /* 0x000000ffad00720c */ /* 0x000fe20003fa53f0 */
[----:B------:R-:W-:Y:S01]  /*87e0*/  FFMA.FTZ R181, R170, R181, R100 ;  /* 0x000000b5aab57223 */ /* 0x000fe20000010064 */
[C---:B------:R-:W-:Y:S01]  /*87f0*/  PRMT R103, R51.reuse, 0x7632, R103 ;  /* 0x0000763233677816 */ /* 0x040fe20000000067 */
[C---:B------:R-:W-:Y:S01]  /*8800*/  FMUL.FTZ R89, R172.reuse, R89 ;  /* 0x00000059ac597220 */ /* 0x040fe20000410000 */
[----:B------:R-:W-:Y:S01]  /*8810*/  SHF.L.U32 R102, R51, 0x10, RZ ;  /* 0x0000001033667819 */ /* 0x000fe200000006ff */
[----:B------:R-:W-:Y:S01]  /*8820*/  FMUL.FTZ R90, R172, R177 ;  /* 0x000000b1ac5a7220 */ /* 0x000fe20000410000 */
[----:B------:R-:W-:Y:S01]  /*8830*/  @P4 PRMT R93, R93, 0x7632, R93 ;  /* 0x000076325d5d4816 */ /* 0x000fe2000000005d */
[----:B------:R-:W-:Y:S01]  /*8840*/  HFMA2 R100, -RZ, RZ, 0, 0 ;  /* 0x00000000ff647431 */ /* 0x000fe200000001ff */
[----:B------:R-:W-:Y:S01]  /*8850*/  SHF.L.U32 R110, R103, 0x10, RZ ;  /* 0x00000010676e7819 */ /* 0x000fe200000006ff */
[----:B------:R-:W-:Y:S01]  /*8860*/  FFMA.FTZ R107, R170, R111, R102 ;  /* 0x0000006faa6b7223 */ /* 0x000fe20000010066 */
[----:B------:R-:W-:Y:S01]  /*8870*/  @P6 SHF.L.U32 R109, R94, 0x10, RZ ;  /* 0x000000105e6d6819 */ /* 0x000fe200000006ff */
[----:B------:R-:W-:Y:S01]  /*8880*/  FMUL.FTZ R102, R172, R181 ;  /* 0x000000b5ac667220 */ /* 0x000fe20000410000 */
[----:B------:R-:W-:Y:S01]  /*8890*/  @P3 PRMT R111, R94, 0x7632, R111 ;  /* 0x000076325e6f3816 */ /* 0x000fe2000000006f */
[----:B------:R-:W-:Y:S01]  /*88a0*/  FMUL.FTZ R103, R89, UR4 ;  /* 0x0000000459677c20 */ /* 0x000fe20008410000 */
[----:B------:R-:W-:Y:S01]  /*88b0*/  @P4 SHF.L.U32 R94, R93, 0x10, RZ ;  /* 0x000000105d5e4819 */ /* 0x000fe200000006ff */
[----:B------:R-:W-:Y:S01]  /*88c0*/  FFMA.FTZ R183, R170, R183, R110 ;  /* 0x000000b7aab77223 */ /* 0x000fe2000001006e */
[----:B------:R-:W-:Y:S01]  /*88d0*/  @P6 SHF.L.U32 R127, R62, 0x10, RZ ;  /* 0x000000103e7f6819 */ /* 0x000fe200000006ff */
[----:B------:R-:W-:Y:S01]  /*88e0*/  FMUL.FTZ R90, R90, UR4 ;  /* 0x000000045a5a7c20 */ /* 0x000fe20008410000 */
[----:B------:R-:W-:Y:S01]  /*88f0*/  @P3 SHF.L.U32 R126, R111, 0x10, RZ ;  /* 0x000000106f7e3819 */ /* 0x000fe200000006ff */
[----:B------:R-:W-:Y:S01]  /*8900*/  FMUL.FTZ R111, R102, UR4 ;  /* 0x00000004666f7c20 */ /* 0x000fe20008410000 */
[C---:B------:R-:W-:Y:S01]  /*8910*/  @P5 SHF.L.U32 R170, R95.reuse, 0x10, RZ ;  /* 0x000000105faa5819 */ /* 0x040fe200000006ff */
[----:B------:R-:W-:Y:S01]  /*8920*/  FMUL.FTZ R107, R172, R107 ;  /* 0x0000006bac6b7220 */ /* 0x000fe20000410000 */
[----:B------:R-:W-:Y:S01]  /*8930*/  @P2 PRMT R173, R95, 0x7632, R173 ;  /* 0x000076325fad2816 */ /* 0x000fe200000000ad */
[----:B------:R-:W-:Y:S01]  /*8940*/  @P4 FMUL.FTZ R100, R94, R103 ;  /* 0x000000675e644220 */ /* 0x000fe20000410000 */
[----:B------:R-:W-:Y:S01]  /*8950*/  FMUL.FTZ R172, R172, R183 ;  /* 0x000000b7acac7220 */ /* 0x000fe20000410000 */
[----:B------:R-:W-:Y:S01]  /*8960*/  CS2R R94, SRZ ;  /* 0x00000000005e7805 */ /* 0x000fe2000001ff00 */
        /* <DEDUP_REMOVED lines=13> */
[----:B------:R-:W-:Y:S01]  /*8a40*/  HFMA2 R109, -RZ, RZ, 0, 0 ;  /* 0x00000000ff6d7431 */ /* 0x000fe200000001ff */
        /* <DEDUP_REMOVED lines=11> */
[----:B------:R-:W-:-:S07]  /*8b00*/  F2FP.BF16.F32.PACK_AB R91, R110, R109 ;  /* 0x0000006d6e5b723e */ /* 0x000fce00000010ff */
.L_x_761:
[----:B------:R-:W0:Y:S01]  /*8b10*/  @P1 LDC.64 R92, c[0x0][0x478] ;  /* 0x00011e00ff5c1b82 */ /* 0x000e220000000a00 */
[----:B------:R-:W-:-:S04]  /*8b20*/  IMAD.WIDE.U32 R96, R171, 0x10, R96 ;  /* 0x00000010ab607825 */ /* 0x000fc800078e0060 */
[----:B0-----:R-:W-:-:S05]  /*8b30*/  @P1 IMAD.WIDE.U32 R92, R171, 0x10, R92 ;  /* 0x00000010ab5c1825 */ /* 0x001fca00078e005c */
[----:B------:R0:W-:Y:S04]  /*8b40*/  @P1 STG.E.128 desc[UR6][R92.64], R84 ;  /* 0x000000545c001986 */ /* 0x0001e8000c101d06 */
[----:B------:R0:W-:Y:S02]  /*8b50*/  STG.E.128 desc[UR6][R96.64], R88 ;  /* 0x0000005860007986 */ /* 0x0001e4000c101d06 */
.L_x_755:
        /* <DEDUP_REMOVED lines=29> */
.L_x_744:
        /* <DEDUP_REMOVED lines=66> */
.L_x_743:
[----:B------:R-:W-:Y:S05]  /*9150*/  BSYNC B0 ;  /* 0x0000000000007941 */ /* 0x000fea0003800000 */
.L_x_742:
[----:B------:R-:W0:Y:S01]  /*9160*/  S2R R3, SR_CgaCtaId ;  /* 0x0000000000037919 */ /* 0x000e220000008800 */
[----:B------:R-:W-:Y:S01]  /*9170*/  SHF.R.U32.HI R2, RZ, 0x5, R122 ;  /* 0x00000005ff027819 */ /* 0x000fe2000001167a */
[----:B------:R-:W-:Y:S05]  /*9180*/  WARPSYNC.ALL ;  /* 0x0000000000007948 */ /* 0x000fea0003800000 */
[----:B------:R-:W-:Y:S01]  /*9190*/  MOV R0, 0x400 ;  /* 0x0000040000007802 */ /* 0x000fe20000000f00 */
[----:B------:R-:W-:Y:S01]  /*91a0*/  IMAD R121, R2, 0x60, R121 ;  /* 0x0000006002797824 */ /* 0x000fe200078e0279 */
[----:B------:R-:W1:Y:S01]  /*91b0*/  S2UR UR4, SR_CTAID.X ;  /* 0x00000000000479c3 */ /* 0x000e620000002500 */
[----:B------:R-:W2:Y:S01]  /*91c0*/  LDCU.128 UR20, c[0x0][0x440] ;  /* 0x00008800ff1477ac */ /* 0x000ea20008000c00 */
[----:B------:R-:W3:Y:S01]  /*91d0*/  LDCU.64 UR8, c[0x0][0x460] ;  /* 0x00008c00ff0877ac */ /* 0x000ee20008000a00 */
        /* <DEDUP_REMOVED lines=11> */
[----:B------:R-:W4:Y:S04]  /*9290*/  LDS R3, [R0+0x200] ;  /* 0x0002000000037984 */ /* 0x000f280000000800 */
[----:B------:R-:W5:Y:S04]  /*92a0*/  LDS R32, [R0+0x400] ;  /* 0x0004000000207984 */ /* 0x000f680000000800 */
[----:B------:R-:W2:Y:S04]  /*92b0*/  LDS R69, [R0+0xc00] ;  /* 0x000c000000457984 */ /* 0x000ea80000000800 */
[----:B------:R-:W3:Y:S04]  /*92c0*/  LDS R68, [R0+0xe00] ;  /* 0x000e000000447984 */ /* 0x000ee80000000800 */
        /* <DEDUP_REMOVED lines=8> */
[----:B----4-:R-:W-:-:S03]  /*9350*/  FADD.FTZ R3, RZ, R3 ;  /* 0x00000003ff037221 */ /* 0x010fc60000010000 */
[----:B------:R-:W4:Y:S01]  /*9360*/  LDS R41, [R0+0x1800] ;  /* 0x0018000000297984 */ /* 0x000f220000000800 */
[----:B-----5:R-:W-:-:S03]  /*9370*/  FADD.FTZ R32, RZ, R32 ;  /* 0x00000020ff207221 */ /* 0x020fc60000010000 */
[----:B------:R-:W5:Y:S01]  /*9380*/  LDS R40, [R0+0x1a00] ;  /* 0x001a000000287984 */ /* 0x000f620000000800 */
[----:B--2---:R-:W-:-:S03]  /*9390*/  FADD.FTZ R2, R2, R69 ;  /* 0x0000004502027221 */ /* 0x004fc60000010000 */
[----:B------:R-:W2:Y:S01]  /*93a0*/  LDS R43, [R0+0x1c00] ;  /* 0x001c0000002b7984 */ /* 0x000ea20000000800 */
[----:B---3--:R-:W-:Y:S01]  /*93b0*/  FADD.FTZ R3, R3, R68 ;  /* 0x0000004403037221 */ /* 0x008fe20000010000 */
[----:B-1----:R-:W-:Y:S02]  /*93c0*/  FADD.FTZ R33, RZ, R33 ;  /* 0x00000021ff217221 */ /* 0x002fe40000010000 */
[----:B------:R-:W-:Y:S01]  /*93d0*/  LDS R42, [R0+0x2a00] ;  /* 0x002a0000002a7984 */ /* 0x000fe20000000800 */
[----:B------:R-:W-:-:S03]  /*93e0*/  FADD.FTZ R34, RZ, R34 ;  /* 0x00000022ff227221 */ /* 0x000fc60000010000 */
[----:B------:R-:W-:Y:S01]  /*93f0*/  LDS R44, [R0+0x2e00] ;  /* 0x002e0000002c7984 */ /* 0x000fe20000000800 */
[----:B------:R-:W-:Y:S01]  /*9400*/  FADD.FTZ R35, RZ, R35 ;  /* 0x00000023ff237221 */ /* 0x000fe20000010000 */
[----:B------:R-:W-:Y:S02]  /*9410*/  FADD.FTZ R32, R32, R37 ;  /* 0x0000002520207221 */ /* 0x000fe40000010000 */
[----:B------:R-:W1:Y:S01]  /*9420*/  LDS R37, [R0+0x2000] ;  /* 0x0020000000257984 */ /* 0x000e620000000800 */
[----:B------:R-:W-:-:S03]  /*9430*/  FADD.FTZ R33, R33, R36 ;  /* 0x0000002421217221 */ /* 0x000fc60000010000 */
[----:B------:R-:W3:Y:S01]  /*9440*/  LDS R36, [R0+0x1e00] ;  /* 0x001e000000247984 */ /* 0x000ee20000000800 */
[----:B------:R-:W-:-:S03]  /*9450*/  FADD.FTZ R34, R34, R39 ;  /* 0x0000002722227221 */ /* 0x000fc60000010000 */
[----:B------:R-:W3:Y:S01]  /*9460*/  LDS R39, [R0+0x2400] ;  /* 0x0024000000277984 */ /* 0x000ee20000000800 */
[----:B0-----:R-:W-:-:S03]  /*9470*/  FADD.FTZ R35, R35, R38 ;  /* 0x0000002623237221 */ /* 0x001fc60000010000 */
[----:B------:R-:W0:Y:S01]  /*9480*/  LDS R38, [R0+0x2200] ;  /* 0x0022000000267984 */ /* 0x000e220000000800 */
[----:B----4-:R-:W-:-:S03]  /*9490*/  FADD.FTZ R2, R2, R41 ;  /* 0x0000002902027221 */ /* 0x010fc60000010000 */
[----:B------:R-:W4:Y:S01]  /*94a0*/  LDS R41, [R0+0x2800] ;  /* 0x0028000000297984 */ /* 0x000f220000000800 */
[----:B-----5:R-:W-:-:S03]  /*94b0*/  FADD.FTZ R3, R3, R40 ;  /* 0x0000002803037221 */ /* 0x020fc60000010000 */
[----:B------:R-:W-:Y:S01]  /*94c0*/  LDS R40, [R0+0x2600] ;  /* 0x0026000000287984 */ /* 0x000fe20000000800 */
[----:B--2---:R-:W-:-:S03]  /*94d0*/  FADD.FTZ R32, R32, R43 ;  /* 0x0000002b20207221 */ /* 0x004fc60000010000 */
[----:B------:R-:W2:Y:S01]  /*94e0*/  LDS R43, [R0+0x2c00] ;  /* 0x002c0000002b7984 */ /* 0x000ea20000000800 */
[----:B------:R-:W-:Y:S01]  /*94f0*/  BAR.SYNC.DEFER_BLOCKING 0x0 ;  /* 0x0000000000007b1d */ /* 0x000fe20000010000 */
[----:B-1----:R-:W-:Y:S01]  /*9500*/  FADD.FTZ R34, R34, R37 ;  /* 0x0000002522227221 */ /* 0x002fe20000010000 */
[----:B---3--:R-:W-:Y:S01]  /*9510*/  FADD.FTZ R33, R33, R36 ;  /* 0x0000002421217221 */ /* 0x008fe20000010000 */
[----:B------:R-:W-:-:S03]  /*9520*/  FADD.FTZ R39, R2, R39 ;  /* 0x0000002702277221 */ /* 0x000fc60000010000 */
[----:B------:R-:W-:Y:S02]  /*9530*/  FADD.FTZ R33, R33, R42 ;  /* 0x0000002a21217221 */ /* 0x000fe40000010000 */
[----:B------:R-:W1:Y:S01]  /*9540*/  LDC R2, c[0x0][0x388] ;  /* 0x0000e200ff027b82 */ /* 0x000e620000000800 */
[----:B------:R-:W-:Y:S01]  /*9550*/  STS.128 [R121], R4 ;  /* 0x0000000479007388 */ /* 0x000fe20000000c00 */
[----:B0-----:R-:W-:-:S03]  /*9560*/  FADD.FTZ R35, R35, R38 ;  /* 0x0000002623237221 */ /* 0x001fc60000010000 */
[----:B------:R0:W-:Y:S01]  /*9570*/  STS.128 [R121+0x10], R8 ;  /* 0x0000100879007388 */ /* 0x0001e20000000c00 */
[----:B----4-:R-:W-:Y:S01]  /*9580*/  FADD.FTZ R41, R32, R41 ;  /* 0x0000002920297221 */ /* 0x010fe20000010000 */
[----:B------:R-:W-:Y:S02]  /*9590*/  FADD.FTZ R35, R35, R44 ;  /* 0x0000002c23237221 */ /* 0x000fe40000010000 */
[----:B------:R-:W-:Y:S04]  /*95a0*/  STS.128 [R121+0x400], R12 ;  /* 0x0004000c79007388 */ /* 0x000fe80000000c00 */
[----:B------:R-:W-:Y:S01]  /*95b0*/  STS.128 [R121+0x410], R16 ;  /* 0x0004101079007388 */ /* 0x000fe20000000c00 */
[----:B--2---:R-:W-:-:S03]  /*95c0*/  FADD.FTZ R43, R34, R43 ;  /* 0x0000002b222b7221 */ /* 0x004fc60000010000 */
[----:B------:R-:W-:Y:S04]  /*95d0*/  STS.128 [R121+0x800], R20 ;  /* 0x0008001479007388 */ /* 0x000fe80000000c00 */
[----:B------:R-:W-:Y:S01]  /*95e0*/  STS.128 [R121+0x810], R24 ;  /* 0x0008101879007388 */ /* 0x000fe20000000c00 */
[----:B0-----:R-:W-:Y:S01]  /*95f0*/  FADD.FTZ R9, R3, R40 ;  /* 0x0000002803097221 */ /* 0x001fe20000010000 */
        /* <DEDUP_REMOVED lines=22> */
[----:B-1----:R-:W-:-:S03]  /*9760*/  FADD.FTZ R4, R4, R11 ;  /* 0x0000000b04047221 */ /* 0x002fc60000010000 */
[----:B------:R-:W1:Y:S01]  /*9770*/  LDS R19, [R0+0x2000] ;  /* 0x0020000000137984 */ /* 0x000e620000000800 */
[----:B------:R-:W-:-:S03]  /*9780*/  FADD.FTZ R5, RZ, R5 ;  /* 0x00000005ff057221 */ /* 0x000fc60000010000 */
[----:B------:R-:W1:Y:S01]  /*9790*/  LDS R16, [R0+0x2200] ;  /* 0x0022000000107984 */ /* 0x000e620000000800 */
[----:B------:R-:W-:-:S03]  /*97a0*/  FADD.FTZ R5, R5, R8 ;  /* 0x0000000805057221 */ /* 0x000fc60000010000 */
[----:B------:R-:W1:Y:S01]  /*97b0*/  LDS R21, [R0+0x2400] ;  /* 0x0024000000157984 */ /* 0x000e620000000800 */
[----:B------:R-:W-:-:S03]  /*97c0*/  FADD.FTZ R6, RZ, R6 ;  /* 0x00000006ff067221 */ /* 0x000fc60000010000 */
[----:B------:R-:W1:Y:S01]  /*97d0*/  LDS R18, [R0+0x2600] ;  /* 0x0026000000127984 */ /* 0x000e620000000800 */
[----:B------:R-:W-:-:S03]  /*97e0*/  FADD.FTZ R6, R6, R13 ;  /* 0x0000000d06067221 */ /* 0x000fc60000010000 */
[----:B------:R-:W1:Y:S01]  /*97f0*/  LDS R23, [R0+0x2800] ;  /* 0x0028000000177984 */ /* 0x000e620000000800 */
[----:B------:R-:W-:-:S03]  /*9800*/  FADD.FTZ R7, RZ, R7 ;  /* 0x00000007ff077221 */ /* 0x000fc60000010000 */
[----:B------:R-:W1:Y:S01]  /*9810*/  LDS R20, [R0+0x2a00] ;  /* 0x002a000000147984 */ /* 0x000e620000000800 */
[----:B0-----:R-:W-:-:S03]  /*9820*/  FADD.FTZ R7, R7, R10 ;  /* 0x0000000a07077221 */ /* 0x001fc60000010000 */
[----:B------:R-:W0:Y:S01]  /*9830*/  LDS R25, [R0+0x2c00] ;  /* 0x002c000000197984 */ /* 0x000e220000000800 */
[----:B--2---:R-:W-:-:S03]  /*9840*/  FADD.FTZ R12, R45, R12 ;  /* 0x0000000c2d0c7221 */ /* 0x004fc60000010000 */
[----:B------:R-:W2:Y:S01]  /*9850*/  LDS R22, [R0+0x2e00] ;  /* 0x002e000000167984 */ /* 0x000ea20000000800 */
[----:B---3--:R-:W-:Y:S01]  /*9860*/  FADD.FTZ R15, R46, R15 ;  /* 0x0000000f2e0f7221 */ /* 0x008fe20000010000 */
[----:B------:R-:W-:Y:S01]  /*9870*/  BAR.SYNC.DEFER_BLOCKING 0x0 ;  /* 0x0000000000007b1d */ /* 0x000fe20000010000 */
[----:B----4-:R-:W-:Y:S01]  /*9880*/  FADD.FTZ R4, R4, R17 ;  /* 0x0000001104047221 */ /* 0x010fe20000010000 */
        /* <DEDUP_REMOVED lines=12> */
[----:B--2---:R-:W-:Y:S01]  /*9950*/  FADD.FTZ R13, R7, R22 ;  /* 0x00000016070d7221 */ /* 0x004fe20000010000 */
[----:B------:R-:W-:Y:S02]  /*9960*/  IMAD R7, R2, UR4, RZ ;  /* 0x0000000402077c24 */ /* 0x000fe4000f8e02ff */
[----:B------:R-:W-:Y:S03]  /*9970*/  STS.128 [R121+0x800], R64 ;  /* 0x0008004079007388 */ /* 0x000fe60000000c00 */
[----:B------:R-:W-:Y:S01]  /*9980*/  IADD3 R7, P0, PT, R7, R122, RZ ;  /* 0x0000007a07077210 */ /* 0x000fe20007f1e0ff */
[----:B------:R-:W-:Y:S03]  /*9990*/  STS.128 [R121+0x810], R28 ;  /* 0x0008101c79007388 */ /* 0x000fe60000000c00 */
[----:B------:R-:W-:Y:S01]  /*99a0*/  IADD3.X R2, PT, PT, RZ, RZ, RZ, P0, !PT ;  /* 0x000000ffff027210 */ /* 0x000fe200007fe4ff */
[----:B------:R-:W-:Y:S01]  /*99b0*/  BAR.SYNC.DEFER_BLOCKING 0x0 ;  /* 0x0000000000007b1d */ /* 0x000fe20000010000 */
[----:B------:R-:W-:-:S02]  /*99c0*/  SHF.L.U32 R6, R7, 0x2, RZ ;  /* 0x0000000207067819 */ /* 0x000fc400000006ff */
[----:B------:R-:W-:Y:S02]  /*99d0*/  SHF.L.U64.HI R7, R7, 0x2, R2 ;  /* 0x0000000207077819 */ /* 0x000fe40000010202 */
[C---:B------:R-:W-:Y:S02]  /*99e0*/  IADD3 R2, P0, PT, R6.reuse, UR22, RZ ;  /* 0x0000001606027c10 */ /* 0x040fe4000ff1e0ff */
[----:B------:R-:W-:-:S04]  /*99f0*/  IADD3 R4, P1, PT, R6, UR20, RZ ;  /* 0x0000001406047c10 */ /* 0x000fc8000ff3e0ff */
[----:B------:R-:W-:Y:S01]  /*9a00*/  IADD3.X R5, PT, PT, R7, UR21, RZ, P1, !PT ;  /* 0x0000001507057c10 */ /* 0x000fe20008ffe4ff */
        /* <DEDUP_REMOVED lines=18> */
[C---:B------:R-:W-:Y:S01]  /*9b30*/  IADD3.X R3, PT, PT, R7.reuse, UR23, RZ, P0, !PT ;  /* 0x0000001707037c10 */ /* 0x040fe200087fe4ff */
[----:B----4-:R-:W-:Y:S02]  /*9b40*/  FADD.FTZ R10, RZ, R10 ;  /* 0x0000000aff0a7221 */ /* 0x010fe40000010000 */
[----:B------:R-:W4:Y:S01]  /*9b50*/  LDS R16, [R0+0xa00] ;  /* 0x000a000000107984 */ /* 0x000f220000000800 */
[----:B------:R-:W-:Y:S01]  /*9b60*/  IADD3 R6, P0, PT, R6, UR8, RZ ;  /* 0x0000000806067c10 */ /* 0x000fe2000ff1e0ff */
[----:B-----5:R-:W-:Y:S02]  /*9b70*/  FADD.FTZ R8, R8, R17 ;  /* 0x0000001108087221 */ /* 0x020fe40000010000 */
[----:B------:R-:W5:Y:S01]  /*9b80*/  LDS R29, [R0+0x1400] ;  /* 0x00140000001d7984 */ /* 0x000f620000000800 */
[----:B------:R-:W-:Y:S01]  /*9b90*/  IADD3.X R7, PT, PT, R7, UR9, RZ, P0, !PT ;  /* 0x0000000907077c10 */ /* 0x000fe200087fe4ff */
[----:B------:R-:W-:-:S02]  /*9ba0*/  FADD.FTZ R12, RZ, R12 ;  /* 0x0000000cff0c7221 */ /* 0x000fc40000010000 */
[----:B------:R-:W5:Y:S01]  /*9bb0*/  LDS R47, [R0+0x1e00] ;  /* 0x001e0000002f7984 */ /* 0x000f620000000800 */
[----:B------:R-:W-:-:S03]  /*9bc0*/  FADD.FTZ R10, R10, R19 ;  /* 0x000000130a0a7221 */ /* 0x000fc60000010000 */
[----:B------:R-:W5:Y:S01]  /*9bd0*/  LDS R57, [R0+0x2800] ;  /* 0x0028000000397984 */ /* 0x000f620000000800 */
[----:B------:R-:W-:-:S03]  /*9be0*/  FADD.FTZ R8, R8, R37 ;  /* 0x0000002508087221 */ /* 0x000fc60000010000 */
[----:B------:R-:W5:Y:S01]  /*9bf0*/  LDS R31, [R0+0x1600] ;  /* 0x00160000001f7984 */ /* 0x000f620000000800 */
[----:B------:R-:W-:-:S03]  /*9c00*/  FADD.FTZ R53, R24, R53 ;  /* 0x0000003518357221 */ /* 0x000fc60000010000 */
[----:B------:R-:W5:Y:S04]  /*9c10*/  LDS R49, [R0+0x2000] ;  /* 0x0020000000317984 */ /* 0x000f680000000800 */
[----:B------:R-:W5:Y:S01]  /*9c20*/  LDS R59, [R0+0x2a00] ;  /* 0x002a0000003b7984 */ /* 0x000f620000000800 */
[----:B0-----:R-:W-:-:S03]  /*9c30*/  FADD.FTZ R14, RZ, R14 ;  /* 0x0000000eff0e7221 */ /* 0x001fc60000010000 */
[----:B------:R-:W0:Y:S01]  /*9c40*/  LDS R51, [R0+0x2200] ;  /* 0x0022000000337984 */ /* 0x000e220000000800 */
[----:B-1----:R-:W-:-:S03]  /*9c50*/  FADD.FTZ R10, R10, R45 ;  /* 0x0000002d0a0a7221 */ /* 0x002fc60000010000 */
[----:B------:R-:W1:Y:S01]  /*9c60*/  LDS R61, [R0+0x2c00] ;  /* 0x002c0000003d7984 */ /* 0x000e620000000800 */
[----:B--2---:R-:W-:-:S03]  /*9c70*/  FADD.FTZ R12, R12, R27 ;  /* 0x0000001b0c0c7221 */ /* 0x004fc60000010000 */
[----:B------:R-:W2:Y:S01]  /*9c80*/  LDS R63, [R0+0x2e00] ;  /* 0x002e0000003f7984 */ /* 0x000ea20000000800 */
[----:B---3--:R-:W-:-:S03]  /*9c90*/  FADD.FTZ R55, R8, R55 ;  /* 0x0000003708377221 */ /* 0x008fc60000010000 */
[----:B------:R-:W-:Y:S01]  /*9ca0*/  STG.E desc[UR6][R2.64], R21 ;  /* 0x0000001502007986 */ /* 0x000fe2000c101906 */
[----:B----4-:R-:W-:-:S03]  /*9cb0*/  FADD.FTZ R16, RZ, R16 ;  /* 0x00000010ff107221 */ /* 0x010fc60000010000 */
        /* <DEDUP_REMOVED lines=27> */
.L_x_747:
        /* <DEDUP_REMOVED lines=8> */
.L_x_764:
[----:B------:R-:W-:Y:S05]  /*9ef0*/  BSYNC B2 ;  /* 0x0000000000027941 */ /* 0x000fea0003800000 */
.L_x_763:
        /* <DEDUP_REMOVED lines=8> */
.L_x_765:
[----:B------:R-:W-:-:S05]  /*9f80*/  FADD.FTZ R88, R88, R211 ;  /* 0x000000d358587221 */ /* 0x000fca0000010000 */
[----:B------:R-:W-:Y:S01]  /*9f90*/  MOV R213, R88 ;  /* 0x0000005800d57202 */ /* 0x000fe20000000f00 */
[----:B------:R-:W-:Y:S01]  /*9fa0*/  HFMA2 R206, -RZ, RZ, 0, 1.1920928955078125e-07 ;  /* 0x00000002ffce7431 */ /* 0x000fe200000001ff */
[----:B------:R-:W-:-:S07]  /*9fb0*/  MOV R89, R104 ;  /* 0x0000006800597202 */ /* 0x000fce0000000f00 */
[----:B------:R-:W-:Y:S05]  /*9fc0*/  WARPSYNC.COLLECTIVE R188, `(.L_x_766) ;  /* 0x00000000bc087348 */ /* 0x000fea0003c00000 */
[----:B------:R0:W1:Y:S02]  /*9fd0*/  SHFL.BFLY P3, R104, R213, R206, R215 ;  /* 0x0c0000ced5687389 */ /* 0x00006400000600d7 */
[----:B01----:R-:W-:Y:S05]  /*9fe0*/  ENDCOLLECTIVE ;  /* 0x000000000000791b */ /* 0x003fea0003800000 */
.L_x_766:
[----:B------:R-:W-:-:S05]  /*9ff0*/  FADD.FTZ R89, R89, R210 ;  /* 0x000000d259597221 */ /* 0x000fca0000010000 */
[----:B------:R-:W-:Y:S02]  /*a000*/  MOV R213, R89 ;  /* 0x0000005900d57202 */ /* 0x000fe40000000f00 */
[----:B------:R-:W-:-:S07]  /*a010*/  MOV R91, R104 ;  /* 0x00000068005b7202 */ /* 0x000fce0000000f00 */
[----:B------:R-:W-:Y:S05]  /*a020*/  WARPSYNC.COLLECTIVE R188, `(.L_x_767) ;  /* 0x00000000bc087348 */ /* 0x000fea0003c00000 */
[----:B------:R0:W1:Y:S02]  /*a030*/  SHFL.BFLY P3, R104, R213, R206, R215 ;  /* 0x0c0000ced5687389 */ /* 0x00006400000600d7 */
[----:B01----:R-:W-:Y:S05]  /*a040*/  ENDCOLLECTIVE ;  /* 0x000000000000791b */ /* 0x003fea0003800000 */
.L_x_767:
[----:B------:R-:W-:-:S05]  /*a050*/  FADD.FTZ R91, R88, R91 ;  /* 0x0000005b585b7221 */ /* 0x000fca0000010000 */
[----:B------:R-:W-:Y:S01]  /*a060*/  MOV R213, R91 ;  /* 0x0000005b00d57202 */ /* 0x000fe20000000f00 */
[----:B------:R-:W-:Y:S01]  /*a070*/  HFMA2 R206, -RZ, RZ, 0, 2.384185791015625e-07 ;  /* 0x00000004ffce7431 */ /* 0x000fe200000001ff */
[----:B------:R-:W-:-:S07]  /*a080*/  MOV R90, R104 ;  /* 0x00000068005a7202 */ /* 0x000fce0000000f00 */
[----:B------:R-:W-:Y:S05]  /*a090*/  WARPSYNC.COLLECTIVE R188, `(.L_x_768) ;  /* 0x00000000bc087348 */ /* 0x000fea0003c00000 */
[----:B------:R0:W1:Y:S02]  /*a0a0*/  SHFL.BFLY P3, R104, R213, R206, R215 ;  /* 0x0c0000ced5687389 */ /* 0x00006400000600d7 */
[----:B01----:R-:W-:Y:S05]  /*a0b0*/  ENDCOLLECTIVE ;  /* 0x000000000000791b */ /* 0x003fea0003800000 */
.L_x_768:
[----:B------:R-:W-:-:S05]  /*a0c0*/  FADD.FTZ R90, R89, R90 ;  /* 0x0000005a595a7221 */ /* 0x000fca0000010000 */
[----:B------:R-:W-:Y:S02]  /*a0d0*/  MOV R213, R90 ;  /* 0x0000005a00d57202 */ /* 0x000fe40000000f00 */
[----:B------:R-:W-:-:S07]  /*a0e0*/  MOV R98, R104 ;  /* 0x0000006800627202 */ /* 0x000fce0000000f00 */
[----:B------:R-:W-:Y:S05]  /*a0f0*/  WARPSYNC.COLLECTIVE R188, `(.L_x_769) ;  /* 0x00000000bc087348 */ /* 0x000fea0003c00000 */
[----:B------:R0:W1:Y:S02]  /*a100*/  SHFL.BFLY P3, R104, R213, R206, R215 ;  /* 0x0c0000ced5687389 */ /* 0x00006400000600d7 */
[----:B01----:R-:W-:Y:S05]  /*a110*/  ENDCOLLECTIVE ;  /* 0x000000000000791b */ /* 0x003fea0003800000 */
.L_x_769:
[----:B------:R-:W-:-:S05]  /*a120*/  FADD.FTZ R98, R91, R98 ;  /* 0x000000625b627221 */ /* 0x000fca0000010000 */
[----:B------:R-:W-:Y:S01]  /*a130*/  MOV R213, R98 ;  /* 0x0000006200d57202 */ /* 0x000fe20000000f00 */
[----:B------:R-:W-:Y:S01]  /*a140*/  HFMA2 R206, -RZ, RZ, 0, 4.76837158203125e-07 ;  /* 0x00000008ffce7431 */ /* 0x000fe200000001ff */
[----:B------:R-:W-:-:S07]  /*a150*/  MOV R99, R104 ;  /* 0x0000006800637202 */ /* 0x000fce0000000f00 */
[----:B------:R-:W-:Y:S05]  /*a160*/  WARPSYNC.COLLECTIVE R188, `(.L_x_770) ;  /* 0x00000000bc087348 */ /* 0x000fea0003c00000 */
[----:B------:R0:W1:Y:S02]  /*a170*/  SHFL.BFLY P3, R104, R213, R206, R215 ;  /* 0x0c0000ced5687389 */ /* 0x00006400000600d7 */
[----:B01----:R-:W-:Y:S05]  /*a180*/  ENDCOLLECTIVE ;  /* 0x000000000000791b */ /* 0x003fea0003800000 */
.L_x_770:
[----:B------:R-:W-:-:S05]  /*a190*/  FADD.FTZ R99, R90, R99 ;  /* 0x000000635a637221 */ /* 0x000fca0000010000 */
[----:B------:R-:W-:Y:S02]  /*a1a0*/  MOV R213, R99 ;  /* 0x0000006300d57202 */ /* 0x000fe40000000f00 */
[----:B------:R-:W-:-:S07]  /*a1b0*/  MOV R187, R104 ;  /* 0x0000006800bb7202 */ /* 0x000fce0000000f00 */
[----:B------:R-:W-:Y:S05]  /*a1c0*/  WARPSYNC.COLLECTIVE R188, `(.L_x_771) ;  /* 0x00000000bc087348 */ /* 0x000fea0003c00000 */
[----:B------:R0:W1:Y:S02]  /*a1d0*/  SHFL.BFLY P3, R104, R213, R206, R215 ;  /* 0x0c0000ced5687389 */ /* 0x00006400000600d7 */
[----:B01----:R-:W-:Y:S05]  /*a1e0*/  ENDCOLLECTIVE ;  /* 0x000000000000791b */ /* 0x003fea0003800000 */
.L_x_771:
[----:B------:R-:W-:-:S05]  /*a1f0*/  FADD.FTZ R88, R98, R187 ;  /* 0x000000bb62587221 */ /* 0x000fca0000010000 */
[----:B------:R-:W-:Y:S01]  /*a200*/  MOV R213, R88 ;  /* 0x0000005800d57202 */ /* 0x000fe20000000f00 */
[----:B------:R-:W-:Y:S02]  /*a210*/  HFMA2 R206, -RZ, RZ, 0, 9.5367431640625e-07 ;  /* 0x00000010ffce7431 */ /* 0x000fe400000001ff */
[----:B------:R-:W-:-:S07]  /*a220*/  FADD.FTZ R89, R99, R104 ;  /* 0x0000006863597221 */ /* 0x000fce0000010000 */
[----:B------:R-:W-:Y:S05]  /*a230*/  WARPSYNC.COLLECTIVE R188, `(.L_x_772) ;  /* 0x00000000bc087348 */ /* 0x000fea0003c00000 */
[----:B------:R0:W1:Y:S02]  /*a240*/  SHFL.BFLY P3, R104, R213, R206, R215 ;  /* 0x0c0000ced5687389 */ /* 0x00006400000600d7 */
[----:B01----:R-:W-:Y:S05]  /*a250*/  ENDCOLLECTIVE ;  /* 0x000000000000791b */ /* 0x003fea0003800000 */
.L_x_772:
[----:B------:R-:W-:Y:S02]  /*a260*/  MOV R213, R89 ;  /* 0x0000005900d57202 */ /* 0x000fe40000000f00 */
[----:B------:R-:W-:-:S07]  /*a270*/  MOV R91, R104 ;  /* 0x00000068005b7202 */ /* 0x000fce0000000f00 */
[----:B------:R-:W-:Y:S05]  /*a280*/  WARPSYNC.COLLECTIVE R188, `(.L_x_773) ;  /* 0x00000000bc087348 */ /* 0x000fea0003c00000 */
[----:B------:R0:W1:Y:S02]  /*a290*/  SHFL.BFLY P3, R104, R213, R206, R215 ;  /* 0x0c0000ced5687389 */ /* 0x00006400000600d7 */
[----:B01----:R-:W-:Y:S05]  /*a2a0*/  ENDCOLLECTIVE ;  /* 0x000000000000791b */ /* 0x003fea0003800000 */
.L_x_773:
[----:B------:R-:W-:Y:S01]  /*a2b0*/  MOV R90, R104 ;  /* 0x00000068005a7202 */ /* 0x000fe20000000f00 */
[----:B------:R-:W-:Y:S06]  /*a2c0*/  BRA `(.L_x_774) ;  /* 0xffffff8c00147947 */ /* 0x000fec000383ffff */
.L_x_775:
        /* <DEDUP_REMOVED lines=11> */
.L_x_14426:


//--------------------- .text._ZN10layer_norm22ln_bwd_finalize_kernelINS_22Kernel_traits_finalizeILj768E13__nv_bfloat16S2_S2_S2_fjLb1ELj1024ELj4ENS_18Kernel_traits_baseILj768ES2_S2_S2_S2_fjLj1024EEEEELb1ELb0EEEvNS_9BwdParamsE --------------------------
	.section	.text._ZN10layer_norm22ln_bwd_finalize_kernelINS_22Kernel_traits_finalizeILj768E13__nv_bfloat16S2_S2_S2_fjLb1ELj1024ELj4ENS_18Kernel_traits_baseILj768ES2_S2_S2_S2_fjLj1024EEEEELb1ELb0EEEvNS_9BwdParamsE,"ax",@progbits
	.align	128
        .global         _ZN10layer_norm22ln_bwd_finalize_kernelINS_22Kernel_traits_finalizeILj768E13__nv_bfloat16S2_S2_S2_fjLb1ELj1024ELj4ENS_18Kernel_traits_baseILj768ES2_S2_S2_S2_fjLj1024EEEEELb1ELb0EEEvNS_9BwdParamsE
        .type           _ZN10layer_norm22ln_bwd_finalize_kernelINS_22Kernel_traits_finalizeILj768E13__nv_bfloat16S2_S2_S2_fjLb1ELj1024ELj4ENS_18Kernel_traits_baseILj768ES2_S2_S2_S2_fjLj1024EEEEELb1ELb0EEEvNS_9BwdParamsE,@function
        .size           _ZN10layer_norm22ln_bwd_finalize_kernelINS_22Kernel_traits_finalizeILj768E13__nv_bfloat16S2_S2_S2_fjLb1ELj1024ELj4ENS_18Kernel_traits_baseILj768ES2_S2_S2_S2_fjLj1024EEEEELb1ELb0EEEvNS_9BwdParamsE,(.L_x_14427 - _ZN10layer_norm22ln_bwd_finalize_kernelINS_22Kernel_traits_finalizeILj768E13__nv_bfloat16S2_S2_S2_fjLb1ELj1024ELj4ENS_18Kernel_traits_baseILj768ES2_S2_S2_S2_fjLj1024EEEEELb1ELb0EEEvNS_9BwdParamsE)
        .other          _ZN10layer_norm22ln_bwd_finalize_kernelINS_22Kernel_traits_finalizeILj768E13__nv_bfloat16S2_S2_S2_fjLb1ELj1024ELj4ENS_18Kernel_traits_baseILj768ES2_S2_S2_S2_fjLj1024EEEEELb1ELb0EEEvNS_9BwdParamsE,@"STO_CUDA_ENTRY STV_DEFAULT"
_ZN10layer_norm22ln_bwd_finalize_kernelINS_22Kernel_traits_finalizeILj768E13__nv_bfloat16S2_S2_S2_fjLb1ELj1024ELj4ENS_18Kernel_traits_baseILj768ES2_S2_S2_S2_fjLj1024EEEEELb1ELb0EEEvNS_9BwdParamsE:
.text._ZN10layer_norm22ln_bwd_finalize_kernelINS_22Kernel_traits_finalizeILj768E13__nv_bfloat16S2_S2_S2_fjLb1ELj1024ELj4ENS_18Kernel_traits_baseILj768ES2_S2_S2_S2_fjLj1024EEEEELb1ELb0EEEvNS_9BwdParamsE:
        /* <DEDUP_REMOVED lines=15> */
[----:B------:R-:W-:Y:S01]  /*00f0*/  LOP3.LUT R6, R6, 0x7ffffff0, RZ, 0xc0, !PT ;  /* 0x7ffffff006067812 */ /* 0x000fe200078ec0ff */
[----:B------:R-:W-:Y:S01]  /*0100*/  HFMA2 R8, -RZ, RZ, 0, 0 ;  /* 0x00000000ff087431 */ /* 0x000fe200000001ff */
        /* <DEDUP_REMOVED lines=13> */
[----:B------:R-:W-:Y:S02]  /*01e0*/  LEA.HI R11, R10, 0x1, RZ, 0x1b ;  /* 0x000000010a0b7811 */ /* 0x000fe400078fd8ff */
[----:B------:R-:W-:Y:S02]  /*01f0*/  MOV R22, RZ ;  /* 0x000000ff00167202 */ /* 0x000fe40000000f00 */
[----:B------:R-:W-:Y:S02]  /*0200*/  LOP3.LUT R12, R11, 0x7, RZ, 0xc0, !PT ;  /* 0x000000070b0c7812 */ /* 0x000fe400078ec0ff */
[----:B------:R-:W-:Y:S02]  /*0210*/  MOV R7, RZ ;  /* 0x000000ff00077202 */ /* 0x000fe40000000f00 */
[----:B------:R-:W-:-:S03]  /*0220*/  ISETP.NE.AND P0, PT, R12, RZ, PT ;  /* 0x000000ff0c00720c */ /* 0x000fc60003f05270 */
[----:B------:R-:W-:Y:S10]  /*0230*/  @!P1 BRA `(.L_x_779) ;  /* 0x0000000400c49947 */ /* 0x000ff40003800000 */
[C---:B------:R-:W-:Y:S01]  /*0240*/  LOP3.LUT R24, R4.reuse, 0x80, RZ, 0xfc, !PT ;  /* 0x0000008004187812 */ /* 0x040fe200078efcff */
[-CC-:B------:R-:W-:Y:S01]  /*0250*/  IMAD R20, R13, R3.reuse, R14.reuse ;  /* 0x000000030d147224 */ /* 0x180fe200078e020e */
[C---:B------:R-:W-:Y:S02]  /*0260*/  LOP3.LUT R26, R4.reuse, 0xa0, RZ, 0xfc, !PT ;  /* 0x000000a0041a7812 */ /* 0x040fe400078efcff */
[----:B------:R-:W-:Y:S01]  /*0270*/  LOP3.LUT R28, R4, 0xc0, RZ, 0xfc, !PT ;  /* 0x000000c0041c7812 */ /* 0x000fe200078efcff */
[-CC-:B------:R-:W-:Y:S01]  /*0280*/  IMAD R24, R24, R3.reuse, R14.reuse ;  /* 0x0000000318187224 */ /* 0x180fe200078e020e */
        /* <DEDUP_REMOVED lines=8> */
[----:B------:R-:W-:Y:S01]  /*0310*/  IADD3 R21, PT, PT, R5, R20, RZ ;  /* 0x0000001405157210 */ /* 0x000fe20007ffe0ff */
[-CC-:B------:R-:W-:Y:S01]  /*0320*/  IMAD R18, R18, R3.reuse, R14.reuse ;  /* 0x0000000312127224 */ /* 0x180fe200078e020e */
[----:B------:R-:W-:Y:S01]  /*0330*/  MOV R8, RZ ;  /* 0x000000ff00087202 */ /* 0x000fe20000000f00 */
[----:B------:R-:W-:Y:S01]  /*0340*/  IMAD R14, R4, R3, R14 ;  /* 0x00000003040e7224 */ /* 0x000fe200078e020e */
[----:B------:R-:W-:-:S02]  /*0350*/  MOV R6, R4 ;  /* 0x0000000400067202 */ /* 0x000fc40000000f00 */
[----:B------:R-:W-:Y:S02]  /*0360*/  IADD3 R20, PT, PT, -R15, RZ, RZ ;  /* 0x000000ff0f147210 */ /* 0x000fe40007ffe1ff */
[C---:B------:R-:W-:Y:S02]  /*0370*/  IADD3 R13, PT, PT, R5.reuse, R14, RZ ;  /* 0x0000000e050d7210 */ /* 0x040fe40007ffe0ff */
[C---:B------:R-:W-:Y:S02]  /*0380*/  IADD3 R29, PT, PT, R5.reuse, R24, RZ ;  /* 0x00000018051d7210 */ /* 0x040fe40007ffe0ff */
[C---:B------:R-:W-:Y:S02]  /*0390*/  IADD3 R23, PT, PT, R5.reuse, R26, RZ ;  /* 0x0000001a05177210 */ /* 0x040fe40007ffe0ff */
[C---:B------:R-:W-:Y:S02]  /*03a0*/  IADD3 R25, PT, PT, R5.reuse, R28, RZ ;  /* 0x0000001c05197210 */ /* 0x040fe40007ffe0ff */
[----:B------:R-:W-:-:S02]  /*03b0*/  IADD3 R27, PT, PT, R5, R27, RZ ;  /* 0x0000001b051b7210 */ /* 0x000fc40007ffe0ff */
[C---:B------:R-:W-:Y:S02]  /*03c0*/  IADD3 R19, PT, PT, R5.reuse, R16, RZ ;  /* 0x0000001005137210 */ /* 0x040fe40007ffe0ff */
[----:B------:R-:W-:-:S07]  /*03d0*/  IADD3 R18, PT, PT, R5, R18, RZ ;  /* 0x0000001205127210 */ /* 0x000fce0007ffe0ff */
.L_x_780:
[----:B------:R-:W0:Y:S02]  /*03e0*/  LDC.64 R14, c[0x0][0x440] ;  /* 0x00011000ff0e7b82 */ /* 0x000e240000000a00 */
[----:B0-----:R-:W-:-:S06]  /*03f0*/  IMAD.WIDE.U32 R16, R13, 0x4, R14 ;  /* 0x000000040d107825 */ /* 0x001fcc00078e000e */
[----:B------:R-:W2:Y:S02]  /*0400*/  LDG.E R17, desc[UR6][R16.64] ;  /* 0x0000000610117981 */ /* 0x000ea4000c1e1900 */
[----:B--2---:R-:W-:Y:S01]  /*0410*/  FADD.FTZ R8, R17, R8 ;  /* 0x0000000811087221 */ /* 0x004fe20000010000 */
[----:B------:R-:W-:-:S05]  /*0420*/  IMAD.WIDE.U32 R16, R21, 0x4, R14 ;  /* 0x0000000415107825 */ /* 0x000fca00078e000e */
[----:B------:R0:W2:Y:S02]  /*0430*/  LDG.E R24, desc[UR6][R16.64] ;  /* 0x0000000610187981 */ /* 0x0000a4000c1e1900 */
[----:B0-----:R-:W-:-:S04]  /*0440*/  IMAD.WIDE.U32 R16, R19, 0x4, R14 ;  /* 0x0000000413107825 */ /* 0x001fc800078e000e */
[----:B--2---:R-:W-:Y:S02]  /*0450*/  FADD.FTZ R8, R8, R24 ;  /* 0x0000001808087221 */ /* 0x004fe40000010000 */
        /* <DEDUP_REMOVED lines=11> */
[----:B------:R-:W-:-:S05]  /*0510*/  IMAD.WIDE.U32 R14, R27, 0x4, R14 ;  /* 0x000000041b0e7825 */ /* 0x000fca00078e000e */
[----:B------:R0:W3:Y:S02]  /*0520*/  LDG.E R26, desc[UR6][R14.64] ;  /* 0x000000060e1a7981 */ /* 0x0000e4000c1e1900 */
[----:B0-----:R-:W0:Y:S01]  /*0530*/  LDC.64 R14, c[0x0][0x448] ;  /* 0x00011200ff0e7b82 */ /* 0x001e220000000a00 */
        /* <DEDUP_REMOVED lines=21> */
[----:B------:R-:W-:-:S04]  /*0690*/  IMAD.WIDE.U32 R14, R27, 0x4, R14 ;  /* 0x000000041b0e7825 */ /* 0x000fc800078e000e */
[----:B---3--:R-:W-:Y:S02]  /*06a0*/  FADD.FTZ R8, R8, R26 ;  /* 0x0000001a08087221 */ /* 0x008fe40000010000 */
        /* <DEDUP_REMOVED lines=23> */
[----:B------:R-:W-:-:S06]  /*0820*/  IMAD.WIDE.U32 R14, R27, 0x4, R14 ;  /* 0x000000041b0e7825 */ /* 0x000fcc00078e000e */
[----:B------:R-:W4:Y:S01]  /*0830*/  LDG.E R14, desc[UR6][R14.64] ;  /* 0x000000060e0e7981 */ /* 0x000f22000c1e1900 */
[----:B--2---:R-:W-:-:S03]  /*0840*/  FADD.FTZ R7, R7, R24 ;  /* 0x0000001807077221 */ /* 0x004fc60000010000 */
[----:B------:R-:W2:Y:S01]  /*0850*/  LDG.E R24, desc[UR6][R16.64] ;  /* 0x0000000610187981 */ /* 0x000ea2000c1e1900 */
[----:B------:R-:W-:-:S04]  /*0860*/  IADD3 R20, PT, PT, R20, 0x8, RZ ;  /* 0x0000000814147810 */ /* 0x000fc80007ffe0ff */
[----:B------:R-:W-:Y:S01]  /*0870*/  ISETP.NE.AND P1, PT, R20, RZ, PT ;  /* 0x000000ff1400720c */ /* 0x000fe20003f25270 */
[----:B---3--:R-:W-:Y:S01]  /*0880*/  FADD.FTZ R22, R22, R26 ;  /* 0x0000001a16167221 */ /* 0x008fe20000010000 */
        /* <DEDUP_REMOVED lines=8> */
[----:B------:R-:W-:Y:S01]  /*0910*/  LEA R27, R3, R27, 0x8 ;  /* 0x0000001b031b7211 */ /* 0x000fe200078e40ff */
[----:B--2---:R-:W-:-:S04]  /*0920*/  FADD.FTZ R7, R7, R24 ;  /* 0x0000001807077221 */ /* 0x004fc80000010000 */
[----:B----4-:R-:W-:Y:S01]  /*0930*/  FADD.FTZ R7, R7, R14 ;  /* 0x0000000e07077221 */ /* 0x010fe20000010000 */
[----:B------:R-:W-:Y:S06]  /*0940*/  @P1 BRA `(.L_x_780) ;  /* 0xfffffff800a41947 */ /* 0x000fec000383ffff */
.L_x_779:
[----:B------:R-:W-:Y:S05]  /*0950*/  BSYNC.RECONVERGENT B1 ;  /* 0x0000000000017941 */ /* 0x000fea0003800200 */
.L_x_778:
[----:B------:R-:W-:Y:S05]  /*0960*/  @!P0 BRA `(.L_x_777) ;  /* 0x0000000400748947 */ /* 0x000fea0003800000 */
[----:B------:R-:W-:Y:S01]  /*0970*/  ISETP.GE.U32.AND P0, PT, R12, 0x4, PT ;  /* 0x000000040c00780c */ /* 0x000fe20003f06070 */
[----:B------:R-:W-:Y:S01]  /*0980*/  BSSY.RECONVERGENT B1, `(.L_x_781) ;  /* 0x000002f000017945 */ /* 0x000fe20003800200 */
[----:B------:R-:W-:-:S11]  /*0990*/  LOP3.LUT P1, R18, R11, 0x3, RZ, 0xc0, !PT ;  /* 0x000000030b127812 */ /* 0x000fd6000782c0ff */
[----:B------:R-:W-:Y:S05]  /*09a0*/  @!P0 BRA `(.L_x_782) ;  /* 0x0000000000b08947 */ /* 0x000fea0003800000 */
[----:B------:R-:W0:Y:S01]  /*09b0*/  LDC.64 R12, c[0x0][0x440] ;  /* 0x00011000ff0c7b82 */ /* 0x000e220000000a00 */
[----:B------:R-:W-:-:S07]  /*09c0*/  IMAD R11, R6, R3, R2 ;  /* 0x00000003060b7224 */ /* 0x000fce00078e0202 */
[----:B------:R-:W1:Y:S08]  /*09d0*/  LDC.64 R16, c[0x0][0x448] ;  /* 0x00011200ff107b82 */ /* 0x000e700000000a00 */
[----:B------:R-:W2:Y:S01]  /*09e0*/  LDC.64 R14, c[0x0][0x460] ;  /* 0x00011800ff0e7b82 */ /* 0x000ea20000000a00 */
[----:B0-----:R-:W-:-:S05]  /*09f0*/  IMAD.WIDE.U32 R24, R11, 0x4, R12 ;  /* 0x000000040b187825 */ /* 0x001fca00078e000c */
[----:B------:R0:W3:Y:S01]  /*0a00*/  LDG.E R19, desc[UR6][R24.64] ;  /* 0x0000000618137981 */ /* 0x0000e2000c1e1900 */
[----:B-1----:R-:W-:-:S05]  /*0a10*/  IMAD.WIDE.U32 R26, R11, 0x4, R16 ;  /* 0x000000040b1a7825 */ /* 0x002fca00078e0010 */
[----:B------:R-:W4:Y:S01]  /*0a20*/  LDG.E R23, desc[UR6][R26.64] ;  /* 0x000000061a177981 */ /* 0x000f22000c1e1900 */
[----:B--2---:R-:W-:-:S06]  /*0a30*/  IMAD.WIDE.U32 R20, R11, 0x4, R14 ;  /* 0x000000040b147825 */ /* 0x004fcc00078e000e */
[----:B------:R1:W2:Y:S01]  /*0a40*/  LDG.E R20, desc[UR6][R20.64] ;  /* 0x0000000614147981 */ /* 0x0002a2000c1e1900 */
[----:B------:R-:W-:-:S05]  /*0a50*/  LEA R29, R3, R11, 0x5 ;  /* 0x0000000b031d7211 */ /* 0x000fca00078e28ff */
[----:B0-----:R-:W-:Y:S01]  /*0a60*/  IMAD.WIDE.U32 R24, R29, 0x4, R12 ;  /* 0x000000041d187825 */ /* 0x001fe200078e000c */
[----:B-1----:R-:W-:-:S04]  /*0a70*/  LEA R21, R3, R11, 0x6 ;  /* 0x0000000b03157211 */ /* 0x002fc800078e30ff */
[----:B------:R0:W5:Y:S01]  /*0a80*/  LDG.E R11, desc[UR6][R24.64] ;  /* 0x00000006180b7981 */ /* 0x000162000c1e1900 */
[----:B------:R-:W-:-:S04]  /*0a90*/  IMAD.WIDE.U32 R26, R21, 0x4, R12 ;  /* 0x00000004151a7825 */ /* 0x000fc800078e000c */
[----:B0-----:R-:W-:-:S04]  /*0aa0*/  IMAD.WIDE.U32 R24, R29, 0x4, R16 ;  /* 0x000000041d187825 */ /* 0x001fc800078e0010 */
[----:B------:R-:W-:-:S04]  /*0ab0*/  IMAD.WIDE.U32 R28, R29, 0x4, R14 ;  /* 0x000000041d1c7825 */ /* 0x000fc800078e000e */
[----:B---3--:R-:W-:Y:S02]  /*0ac0*/  FADD.FTZ R8, R8, R19 ;  /* 0x0000001308087221 */ /* 0x008fe40000010000 */
[----:B------:R0:W3:Y:S01]  /*0ad0*/  LDG.E R19, desc[UR6][R26.64] ;  /* 0x000000061a137981 */ /* 0x0000e2000c1e1900 */
[----:B----4-:R-:W-:-:S03]  /*0ae0*/  FADD.FTZ R23, R22, R23 ;  /* 0x0000001716177221 */ /* 0x010fc60000010000 */
[----:B------:R2:W4:Y:S01]  /*0af0*/  LDG.E R22, desc[UR6][R24.64] ;  /* 0x0000000618167981 */ /* 0x000522000c1e1900 */
[----:B0-----:R-:W-:-:S04]  /*0b00*/  IMAD.WIDE.U32 R26, R21, 0x4, R16 ;  /* 0x00000004151a7825 */ /* 0x001fc800078e0010 */
[----:B--2---:R-:W-:Y:S01]  /*0b10*/  FADD.FTZ R25, R7, R20 ;  /* 0x0000001407197221 */ /* 0x004fe20000010000 */
[----:B------:R-:W2:Y:S04]  /*0b20*/  LDG.E R24, desc[UR6][R28.64] ;  /* 0x000000061c187981 */ /* 0x000ea8000c1e1900 */
[----:B------:R0:W2:Y:S02]  /*0b30*/  LDG.E R7, desc[UR6][R26.64] ;  /* 0x000000061a077981 */ /* 0x0000a4000c1e1900 */
[----:B0-----:R-:W-:Y:S01]  /*0b40*/  LEA R27, R3, R21, 0x5 ;  /* 0x00000015031b7211 */ /* 0x001fe200078e28ff */
[----:B------:R-:W-:-:S04]  /*0b50*/  IMAD.WIDE.U32 R20, R21, 0x4, R14 ;  /* 0x0000000415147825 */ /* 0x000fc800078e000e */
[C---:B------:R-:W-:Y:S02]  /*0b60*/  IMAD.WIDE.U32 R16, R27.reuse, 0x4, R16 ;  /* 0x000000041b107825 */ /* 0x040fe400078e0010 */
[----:B------:R-:W2:Y:S02]  /*0b70*/  LDG.E R20, desc[UR6][R20.64] ;  /* 0x0000000614147981 */ /* 0x000ea4000c1e1900 */
[C---:B------:R-:W-:Y:S02]  /*0b80*/  IMAD.WIDE.U32 R12, R27.reuse, 0x4, R12 ;  /* 0x000000041b0c7825 */ /* 0x040fe400078e000c */
[----:B------:R-:W2:Y:S02]  /*0b90*/  LDG.E R16, desc[UR6][R16.64] ;  /* 0x0000000610107981 */ /* 0x000ea4000c1e1900 */
[----:B------:R-:W-:Y:S02]  /*0ba0*/  IMAD.WIDE.U32 R14, R27, 0x4, R14 ;  /* 0x000000041b0e7825 */ /* 0x000fe400078e000e */
[----:B------:R-:W2:Y:S04]  /*0bb0*/  LDG.E R12, desc[UR6][R12.64] ;  /* 0x000000060c0c7981 */ /* 0x000ea8000c1e1900 */
[----:B------:R-:W2:Y:S01]  /*0bc0*/  LDG.E R14, desc[UR6][R14.64] ;  /* 0x000000060e0e7981 */ /* 0x000ea2000c1e1900 */
[----:B-----5:R-:W-:Y:S01]  /*0bd0*/  FADD.FTZ R8, R8, R11 ;  /* 0x0000000b08087221 */ /* 0x020fe20000010000 */
[----:B------:R-:W-:-:S03]  /*0be0*/  IADD3 R6, PT, PT, R6, 0x80, RZ ;  /* 0x0000008006067810 */ /* 0x000fc60007ffe0ff */
[----:B---3--:R-:W-:Y:S01]  /*0bf0*/  FADD.FTZ R19, R8, R19 ;  /* 0x0000001308137221 */ /* 0x008fe20000010000 */
[----:B----4-:R-:W-:Y:S01]  /*0c00*/  FADD.FTZ R22, R23, R22 ;  /* 0x0000001617167221 */ /* 0x010fe20000010000 */
[----:B--2---:R-:W-:-:S03]  /*0c10*/  FADD.FTZ R25, R25, R24 ;  /* 0x0000001819197221 */ /* 0x004fc60000010000 */
[----:B------:R-:W-:Y:S01]  /*0c20*/  FADD.FTZ R7, R22, R7 ;  /* 0x0000000716077221 */ /* 0x000fe20000010000 */
[----:B------:R-:W-:-:S03]  /*0c30*/  FADD.FTZ R25, R25, R20 ;  /* 0x0000001419197221 */ /* 0x000fc60000010000 */
[----:B------:R-:W-:Y:S01]  /*0c40*/  FADD.FTZ R22, R7, R16 ;  /* 0x0000001007167221 */ /* 0x000fe20000010000 */
[----:B------:R-:W-:Y:S01]  /*0c50*/  FADD.FTZ R8, R19, R12 ;  /* 0x0000000c13087221 */ /* 0x000fe20000010000 */
[----:B------:R-:W-:-:S07]  /*0c60*/  FADD.FTZ R7, R25, R14 ;  /* 0x0000000e19077221 */ /* 0x000fce0000010000 */
.L_x_782:
[----:B------:R-:W-:Y:S05]  /*0c70*/  BSYNC.RECONVERGENT B1 ;  /* 0x0000000000017941 */ /* 0x000fea0003800200 */
.L_x_781:
[----:B------:R-:W-:Y:S05]  /*0c80*/  @!P1 BRA `(.L_x_777) ;  /* 0x0000000000ac9947 */ /* 0x000fea0003800000 */
[----:B------:R-:W-:Y:S01]  /*0c90*/  ISETP.NE.AND P1, PT, R18, 0x1, PT ;  /* 0x000000011200780c */ /* 0x000fe20003f25270 */
[----:B------:R-:W-:Y:S01]  /*0ca0*/  BSSY.RECONVERGENT B1, `(.L_x_783) ;  /* 0x000001b000017945 */ /* 0x000fe20003800200 */
[----:B------:R-:W-:-:S11]  /*0cb0*/  LOP3.LUT P0, RZ, R10, 0x20, RZ, 0xc0, !PT ;  /* 0x000000200aff7812 */ /* 0x000fd6000780c0ff */
[----:B------:R-:W-:Y:S05]  /*0cc0*/  @!P1 BRA `(.L_x_784) ;  /* 0x0000000000609947 */ /* 0x000fea0003800000 */
[----:B------:R-:W0:Y:S01]  /*0cd0*/  LDC.64 R18, c[0x0][0x440] ;  /* 0x00011000ff127b82 */ /* 0x000e220000000a00 */
[----:B------:R-:W-:-:S05]  /*0ce0*/  IMAD R17, R6, R3, R2 ;  /* 0x0000000306117224 */ /* 0x000fca00078e0202 */
[----:B------:R-:W-:Y:S02]  /*0cf0*/  LEA R23, R3, R17, 0x5 ;  /* 0x0000001103177211 */ /* 0x000fe400078e28ff */
[----:B------:R-:W1:Y:S08]  /*0d00*/  LDC.64 R10, c[0x0][0x448] ;  /* 0x00011200ff0a7b82 */ /* 0x000e700000000a00 */
[----:B------:R-:W2:Y:S01]  /*0d10*/  LDC.64 R12, c[0x0][0x460] ;  /* 0x00011800ff0c7b82 */ /* 0x000ea20000000a00 */
[----:B0-----:R-:W-:-:S04]  /*0d20*/  IMAD.WIDE.U32 R20, R17, 0x4, R18 ;  /* 0x0000000411147825 */ /* 0x001fc800078e0012 */
[----:B-1----:R-:W-:Y:S02]  /*0d30*/  IMAD.WIDE.U32 R14, R17, 0x4, R10 ;  /* 0x00000004110e7825 */ /* 0x002fe400078e000a */
[----:B------:R-:W3:Y:S02]  /*0d40*/  LDG.E R21, desc[UR6][R20.64] ;  /* 0x0000000614157981 */ /* 0x000ee4000c1e1900 */
[----:B------:R-:W-:Y:S02]  /*0d50*/  IMAD.WIDE.U32 R18, R23, 0x4, R18 ;  /* 0x0000000417127825 */ /* 0x000fe400078e0012 */
[----:B------:R-:W4:Y:S02]  /*0d60*/  LDG.E R15, desc[UR6][R14.64] ;  /* 0x000000060e0f7981 */ /* 0x000f24000c1e1900 */
[----:B--2---:R-:W-:Y:S02]  /*0d70*/  IMAD.WIDE.U32 R16, R17, 0x4, R12 ;  /* 0x0000000411107825 */ /* 0x004fe400078e000c */
[----:B------:R-:W2:Y:S02]  /*0d80*/  LDG.E R19, desc[UR6][R18.64] ;  /* 0x0000000612137981 */ /* 0x000ea4000c1e1900 */
[----:B------:R-:W-:-:S02]  /*0d90*/  IMAD.WIDE.U32 R10, R23, 0x4, R10 ;  /* 0x00000004170a7825 */ /* 0x000fc400078e000a */
[----:B------:R-:W5:Y:S02]  /*0da0*/  LDG.E R16, desc[UR6][R16.64] ;  /* 0x0000000610107981 */ /* 0x000f64000c1e1900 */
[----:B------:R-:W-:Y:S02]  /*0db0*/  IMAD.WIDE.U32 R12, R23, 0x4, R12 ;  /* 0x00000004170c7825 */ /* 0x000fe400078e000c */
[----:B------:R-:W5:Y:S04]  /*0dc0*/  LDG.E R11, desc[UR6][R10.64] ;  /* 0x000000060a0b7981 */ /* 0x000f68000c1e1900 */
[----:B------:R-:W5:Y:S01]  /*0dd0*/  LDG.E R12, desc[UR6][R12.64] ;  /* 0x000000060c0c7981 */ /* 0x000f62000c1e1900 */
[----:B------:R-:W-:Y:S01]  /*0de0*/  IADD3 R6, PT, PT, R6, 0x40, RZ ;  /* 0x0000004006067810 */ /* 0x000fe20007ffe0ff */
[----:B---3--:R-:W-:Y:S01]  /*0df0*/  FADD.FTZ R8, R8, R21 ;  /* 0x0000001508087221 */ /* 0x008fe20000010000 */
[----:B----4-:R-:W-:-:S03]  /*0e00*/  FADD.FTZ R22, R22, R15 ;  /* 0x0000000f16167221 */ /* 0x010fc60000010000 */
[----:B--2---:R-:W-:Y:S01]  /*0e10*/  FADD.FTZ R8, R8, R19 ;  /* 0x0000001308087221 */ /* 0x004fe20000010000 */
[----:B-----5:R-:W-:Y:S01]  /*0e20*/  FADD.FTZ R7, R7, R16 ;  /* 0x0000001007077221 */ /* 0x020fe20000010000 */
[----:B------:R-:W-:-:S03]  /*0e30*/  FADD.FTZ R22, R22, R11 ;  /* 0x0000000b16167221 */ /* 0x000fc60000010000 */
[----:B------:R-:W-:-:S07]  /*0e40*/  FADD.FTZ R7, R7, R12 ;  /* 0x0000000c07077221 */ /* 0x000fce0000010000 */
.L_x_784:
[----:B------:R-:W-:Y:S05]  /*0e50*/  BSYNC.RECONVERGENT B1 ;  /* 0x0000000000017941 */ /* 0x000fea0003800200 */
.L_x_783:
[----:B------:R-:W-:Y:S05]  /*0e60*/  @P0 BRA `(.L_x_777) ;  /* 0x0000000000340947 */ /* 0x000fea0003800000 */
[----:B------:R-:W0:Y:S01]  /*0e70*/  LDC.64 R14, c[0x0][0x440] ;  /* 0x00011000ff0e7b82 */ /* 0x000e220000000a00 */
[----:B------:R-:W-:-:S07]  /*0e80*/  IMAD R17, R6, R3, R2 ;  /* 0x0000000306117224 */ /* 0x000fce00078e0202 */
[----:B------:R-:W1:Y:S08]  /*0e90*/  LDC.64 R12, c[0x0][0x448] ;  /* 0x00011200ff0c7b82 */ /* 0x000e700000000a00 */
[----:B------:R-:W2:Y:S01]  /*0ea0*/  LDC.64 R10, c[0x0][0x460] ;  /* 0x00011800ff0a7b82 */ /* 0x000ea20000000a00 */
[----:B0-----:R-:W-:-:S06]  /*0eb0*/  IMAD.WIDE.U32 R14, R17, 0x4, R14 ;  /* 0x00000004110e7825 */ /* 0x001fcc00078e000e */
[----:B------:R-:W3:Y:S01]  /*0ec0*/  LDG.E R15, desc[UR6][R14.64] ;  /* 0x000000060e0f7981 */ /* 0x000ee2000c1e1900 */
[----:B-1----:R-:W-:-:S06]  /*0ed0*/  IMAD.WIDE.U32 R12, R17, 0x4, R12 ;  /* 0x00000004110c7825 */ /* 0x002fcc00078e000c */
[----:B------:R-:W4:Y:S01]  /*0ee0*/  LDG.E R13, desc[UR6][R12.64] ;  /* 0x000000060c0d7981 */ /* 0x000f22000c1e1900 */
[----:B--2---:R-:W-:-:S06]  /*0ef0*/  IMAD.WIDE.U32 R10, R17, 0x4, R10 ;  /* 0x00000004110a7825 */ /* 0x004fcc00078e000a */
[----:B------:R-:W2:Y:S01]  /*0f00*/  LDG.E R10, desc[UR6][R10.64] ;  /* 0x000000060a0a7981 */ /* 0x000ea2000c1e1900 */
[----:B---3--:R-:W-:Y:S01]  /*0f10*/  FADD.FTZ R8, R8, R15 ;  /* 0x0000000f08087221 */ /* 0x008fe20000010000 */
[----:B----4-:R-:W-:Y:S01]  /*0f20*/  FADD.FTZ R22, R22, R13 ;  /* 0x0000000d16167221 */ /* 0x010fe20000010000 */
[----:B--2---:R-:W-:-:S07]  /*0f30*/  FADD.FTZ R7, R7, R10 ;  /* 0x0000000a07077221 */ /* 0x004fce0000010000 */
.L_x_777:
[----:B------:R-:W-:Y:S05]  /*0f40*/  BSYNC.RECONVERGENT B0 ;  /* 0x0000000000007941 */ /* 0x000fea0003800200 */
.L_x_776:
[----:B------:R-:W0:Y:S01]  /*0f50*/  S2UR UR5, SR_CgaCtaId ;  /* 0x00000000000579c3 */ /* 0x000e220000008800 */
[----:B------:R-:W-:Y:S01]  /*0f60*/  UMOV UR4, 0x400 ;  /* 0x0000040000047882 */ /* 0x000fe20000000000 */
[--C-:B------:R-:W-:Y:S02]  /*0f70*/  LOP3.LUT R11, R4, 0x1f, R0.reuse, 0x78, !PT ;  /* 0x0000001f040b7812 */ /* 0x100fe400078e7800 */
[----:B------:R-:W-:Y:S02]  /*0f80*/  SHF.L.U32 R13, R5, 0x7, RZ ;  /* 0x00000007050d7819 */ /* 0x000fe400000006ff */
[C---:B------:R-:W-:Y:S02]  /*0f90*/  LOP3.LUT R0, R11.reuse, 0x3e0, R0, 0xf8, !PT ;  /* 0x000003e00b007812 */ /* 0x040fe400078ef800 */
[----:B------:R-:W-:Y:S02]  /*0fa0*/  SHF.L.U32 R2, R11, 0x2, RZ ;  /* 0x000000020b027819 */ /* 0x000fe400000006ff */
[----:B------:R-:W-:-:S02]  /*0fb0*/  ISETP.NE.AND P0, PT, R5, RZ, PT ;  /* 0x000000ff0500720c */ /* 0x000fc40003f05270 */
[----:B------:R-:W-:Y:S01]  /*0fc0*/  LOP3.LUT R2, R13, R2, RZ, 0xfc, !PT ;  /* 0x000000020d027212 */ /* 0x000fe200078efcff */
[----:B0-----:R-:W-:-:S06]  /*0fd0*/  ULEA UR4, UR5, UR4, 0x18 ;  /* 0x0000000405047291 */ /* 0x001fcc000f8ec0ff */
[----:B------:R-:W-:-:S05]  /*0fe0*/  LEA R11, R0, UR4, 0x2 ;  /* 0x00000004000b7c11 */ /* 0x000fca000f8e10ff */
[----:B------:R-:W-:Y:S04]  /*0ff0*/  STS [R11], R22 ;  /* 0x000000160b007388 */ /* 0x000fe80000000800 */
[----:B------:R-:W-:Y:S04]  /*1000*/  STS [R11+0x1000], R8 ;  /* 0x001000080b007388 */ /* 0x000fe80000000800 */
[----:B------:R-:W-:Y:S01]  /*1010*/  STS [R11+0x2000], R7 ;  /* 0x002000070b007388 */ /* 0x000fe20000000800 */
[----:B------:R-:W-:Y:S06]  /*1020*/  BAR.SYNC.DEFER_BLOCKING 0x0 ;  /* 0x0000000000007b1d */ /* 0x000fec0000010000 */
[----:B------:R-:W0:Y:S04]  /*1030*/  LDS R10, [R2+UR4+0x1000] ;  /* 0x00100004020a7984 */ /* 0x000e280008000800 */
[----:B------:R-:W1:Y:S04]  /*1040*/  LDS R0, [R2+UR4] ;  /* 0x0000000402007984 */ /* 0x000e680008000800 */
[----:B------:R-:W2:Y:S04]  /*1050*/  LDS R6, [R2+UR4+0x2000] ;  /* 0x0020000402067984 */ /* 0x000ea80008000800 */
[----:B0-----:R-:W0:Y:S04]  /*1060*/  SHFL.BFLY PT, R13, R10, 0x1, 0x1f ;  /* 0x0c201f000a0d7f89 */ /* 0x001e2800000e0000 */
[----:B-1----:R-:W1:Y:S04]  /*1070*/  SHFL.BFLY PT, R15, R0, 0x1, 0x1f ;  /* 0x0c201f00000f7f89 */ /* 0x002e6800000e0000 */
[----:B--2---:R-:W2:Y:S01]  /*1080*/  SHFL.BFLY PT, R17, R6, 0x1, 0x1f ;  /* 0x0c201f0006117f89 */ /* 0x004ea200000e0000 */
[----:B0-----:R-:W-:Y:S01]  /*1090*/  FADD.FTZ R13, R10, R13 ;  /* 0x0000000d0a0d7221 */ /* 0x001fe20000010000 */
[----:B-1----:R-:W-:-:S04]  /*10a0*/  FADD.FTZ R15, R0, R15 ;  /* 0x0000000f000f7221 */ /* 0x002fc80000010000 */
[----:B------:R-:W0:Y:S01]  /*10b0*/  SHFL.BFLY PT, R8, R13, 0x2, 0x1f ;  /* 0x0c401f000d087f89 */ /* 0x000e2200000e0000 */
[----:B--2---:R-:W-:-:S03]  /*10c0*/  FADD.FTZ R17, R6, R17 ;  /* 0x0000001106117221 */ /* 0x004fc60000010000 */
[----:B------:R-:W1:Y:S04]  /*10d0*/  SHFL.BFLY PT, R12, R15, 0x2, 0x1f ;  /* 0x0c401f000f0c7f89 */ /* 0x000e6800000e0000 */
[----:B------:R-:W2:Y:S01]  /*10e0*/  SHFL.BFLY PT, R14, R17, 0x2, 0x1f ;  /* 0x0c401f00110e7f89 */ /* 0x000ea200000e0000 */
[----:B0-----:R-:W-:Y:S01]  /*10f0*/  FADD.FTZ R8, R13, R8 ;  /* 0x000000080d087221 */ /* 0x001fe20000010000 */
[----:B-1----:R-:W-:-:S04]  /*1100*/  FADD.FTZ R12, R15, R12 ;  /* 0x0000000c0f0c7221 */ /* 0x002fc80000010000 */
[----:B------:R-:W0:Y:S01]  /*1110*/  SHFL.BFLY PT, R7, R8, 0x4, 0x1f ;  /* 0x0c801f0008077f89 */ /* 0x000e2200000e0000 */
[----:B--2---:R-:W-:-:S03]  /*1120*/  FADD.FTZ R14, R17, R14 ;  /* 0x0000000e110e7221 */ /* 0x004fc60000010000 */
[----:B------:R-:W1:Y:S04]  /*1130*/  SHFL.BFLY PT, R11, R12, 0x4, 0x1f ;  /* 0x0c801f000c0b7f89 */ /* 0x000e6800000e0000 */
[----:B------:R-:W2:Y:S01]  /*1140*/  SHFL.BFLY PT, R19, R14, 0x4, 0x1f ;  /* 0x0c801f000e137f89 */ /* 0x000ea200000e0000 */
[----:B0-----:R-:W-:Y:S01]  /*1150*/  FADD.FTZ R7, R8, R7 ;  /* 0x0000000708077221 */ /* 0x001fe20000010000 */
[----:B------:R-:W-:Y:S01]  /*1160*/  SHF.L.U32 R8, R9, 0x1, RZ ;  /* 0x0000000109087819 */ /* 0x000fe200000006ff */
[----:B-1----:R-:W-:-:S03]  /*1170*/  FADD.FTZ R2, R12, R11 ;  /* 0x0000000b0c027221 */ /* 0x002fc60000010000 */
[----:B------:R-:W0:Y:S01]  /*1180*/  SHFL.BFLY PT, R0, R7, 0x8, 0x1f ;  /* 0x0d001f0007007f89 */ /* 0x000e2200000e0000 */
[----:B------:R-:W-:Y:S01]  /*1190*/  ISETP.GE.U32.AND P1, PT, R8, R3, PT ;  /* 0x000000030800720c */ /* 0x000fe20003f26070 */
[----:B--2---:R-:W-:Y:S02]  /*11a0*/  FADD.FTZ R19, R14, R19 ;  /* 0x000000130e137221 */ /* 0x004fe40000010000 */
[----:B------:R-:W1:Y:S04]  /*11b0*/  SHFL.BFLY PT, R11, R2, 0x8, 0x1f ;  /* 0x0d001f00020b7f89 */ /* 0x000e6800000e0000 */
[----:B------:R-:W2:Y:S01]  /*11c0*/  SHFL.BFLY PT, R10, R19, 0x8, 0x1f ;  /* 0x0d001f00130a7f89 */ /* 0x000ea200000e0000 */
[----:B0-----:R-:W-:Y:S01]  /*11d0*/  FADD.FTZ R0, R7, R0 ;  /* 0x0000000007007221 */ /* 0x001fe20000010000 */
[----:B-1----:R-:W-:Y:S01]  /*11e0*/  FADD.FTZ R6, R2, R11 ;  /* 0x0000000b02067221 */ /* 0x002fe20000010000 */
[----:B------:R-:W-:-:S03]  /*11f0*/  @!P0 LEA R2, R4, UR4, 0x2 ;  /* 0x0000000404028c11 */ /* 0x000fc6000f8e10ff */
[----:B------:R-:W0:Y:S01]  /*1200*/  SHFL.BFLY PT, R11, R0, 0x10, 0x1f ;  /* 0x0e001f00000b7f89 */ /* 0x000e2200000e0000 */
[----:B--2---:R-:W-:-:S03]  /*1210*/  FADD.FTZ R10, R19, R10 ;  /* 0x0000000a130a7221 */ /* 0x004fc60000010000 */
[----:B------:R-:W1:Y:S04]  /*1220*/  SHFL.BFLY PT, R13, R6, 0x10, 0x1f ;  /* 0x0e001f00060d7f89 */ /* 0x000e6800000e0000 */
[----:B------:R-:W2:Y:S01]  /*1230*/  SHFL.BFLY PT, R15, R10, 0x10, 0x1f ;  /* 0x0e001f000a0f7f89 */ /* 0x000ea200000e0000 */
[----:B0-----:R-:W-:Y:S01]  /*1240*/  FADD.FTZ R11, R0, R11 ;  /* 0x0000000b000b7221 */ /* 0x001fe20000010000 */
[----:B-1----:R-:W-:-:S04]  /*1250*/  FADD.FTZ R13, R6, R13 ;  /* 0x0000000d060d7221 */ /* 0x002fc80000010000 */
[----:B------:R0:W-:Y:S01]  /*1260*/  @!P0 STS [R2+0x3080], R11 ;  /* 0x0030800b02008388 */ /* 0x0001e20000000800 */
[----:B--2---:R-:W-:-:S03]  /*1270*/  FADD.FTZ R15, R10, R15 ;  /* 0x0000000f0a0f7221 */ /* 0x004fc60000010000 */
[----:B------:R0:W-:Y:S04]  /*1280*/  @!P0 STS [R2+0x3000], R13 ;  /* 0x0030000d02008388 */ /* 0x0001e80000000800 */
[----:B------:R0:W-:Y:S01]  /*1290*/  @!P0 STS [R2+0x3100], R15 ;  /* 0x0031000f02008388 */ /* 0x0001e20000000800 */
[----:B------:R-:W-:Y:S06]  /*12a0*/  BAR.SYNC.DEFER_BLOCKING 0x0 ;  /* 0x0000000000007b1d */ /* 0x000fec0000010000 */
[----:B------:R-:W-:Y:S05]  /*12b0*/  @P1 EXIT ;  /* 0x000000000000194d */ /* 0x000fea0003800000 */
[----:B------:R-:W-:-:S04]  /*12c0*/  ISETP.GT.U32.AND P0, PT, R5, 0xf, PT ;  /* 0x0000000f0500780c */ /* 0x000fc80003f04070 */
[----:B------:R-:W-:-:S13]  /*12d0*/  ISETP.NE.OR P0, PT, R4, 0x1f, P0 ;  /* 0x0000001f0400780c */ /* 0x000fda0000705670 */
[----:B------:R-:W-:Y:S05]  /*12e0*/  @P0 EXIT ;  /* 0x000000000000094d */ /* 0x000fea0003800000 */
[----:B------:R-:W-:Y:S01]  /*12f0*/  LEA R0, R5, UR4, 0x3 ;  /* 0x0000000405007c11 */ /* 0x000fe2000f8e18ff */
[----:B0-----:R-:W0:Y:S04]  /*1300*/  LDC.64 R2, c[0x0][0x488] ;  /* 0x00012200ff027b82 */ /* 0x001e280000000a00 */
[----:B------:R-:W1:Y:S04]  /*1310*/  LDS.64 R10, [R0+0x3000] ;  /* 0x00300000000a7984 */ /* 0x000e680000000a00 */
[----:B------:R-:W2:Y:S01]  /*1320*/  LDS.64 R12, [R0+0x3080] ;  /* 0x00308000000c7984 */ /* 0x000ea20000000a00 */
[----:B------:R-:W3:Y:S03]  /*1330*/  LDC.64 R4, c[0x0][0x480] ;  /* 0x00012000ff047b82 */ /* 0x000ee60000000a00 */
[----:B------:R-:W4:Y:S05]  /*1340*/  LDS.64 R14, [R0+0x3100] ;  /* 0x00310000000e7984 */ /* 0x000f2a0000000a00 */
[----:B------:R-:W5:Y:S01]  /*1350*/  LDC.64 R6, c[0x0][0x4a0] ;  /* 0x00012800ff067b82 */ /* 0x000f620000000a00 */
[----:B0-----:R-:W-:-:S04]  /*1360*/  IMAD.WIDE.U32 R2, R9, 0x4, R2 ;  /* 0x0000000409027825 */ /* 0x001fc800078e0002 */
[----:B---3--:R-:W-:-:S04]  /*1370*/  IMAD.WIDE.U32 R4, R9, 0x4, R4 ;  /* 0x0000000409047825 */ /* 0x008fc800078e0004 */
[----:B-----5:R-:W-:Y:S01]  /*1380*/  IMAD.WIDE.U32 R6, R9, 0x4, R6 ;  /* 0x0000000409067825 */ /* 0x020fe200078e0006 */
[----:B-1----:R-:W-:Y:S02]  /*1390*/  F2FP.BF16.F32.PACK_AB R11, R11, R10 ;  /* 0x0000000a0b0b723e */ /* 0x002fe400000010ff */
[----:B--2---:R-:W-:-:S03]  /*13a0*/  F2FP.BF16.F32.PACK_AB R13, R13, R12 ;  /* 0x0000000c0d0d723e */ /* 0x004fc600000010ff */
[----:B------:R-:W-:Y:S01]  /*13b0*/  STG.E desc[UR6][R2.64], R11 ;  /* 0x0000000b02007986 */ /* 0x000fe2000c101906 */
[----:B----4-:R-:W-:-:S03]  /*13c0*/  F2FP.BF16.F32.PACK_AB R15, R15, R14 ;  /* 0x0000000e0f0f723e */ /* 0x010fc600000010ff */
[----:B------:R-:W-:Y:S04]  /*13d0*/  STG.E desc[UR6][R4.64], R13 ;  /* 0x0000000d04007986 */ /* 0x000fe8000c101906 */
[----:B------:R-:W-:Y:S01]  /*13e0*/  STG.E desc[UR6][R6.64], R15 ;  /* 0x0000000f06007986 */ /* 0x000fe2000c101906 */
[----:B------:R-:W-:Y:S05]  /*13f0*/  EXIT ;  /* 0x000000000000794d */ /* 0x000fea0003800000 */
.L_x_785:
        /* <DEDUP_REMOVED lines=16> */
.L_x_14427:


//--------------------- .text._ZN10layer_norm13ln_bwd_kernelINS_13Kernel_traitsI13__nv_bfloat16S2_S2_S2_fjLj768ELj1ELj4ELj1ELj16ENS_18Kernel_traits_baseILj768ES2_S2_S2_S2_fjLj128EEEEELb1ELb1ELb1ELb0EEEvNS_9BwdParamsE --------------------------
	.section	.text._ZN10layer_norm13ln_bwd_kernelINS_13Kernel_traitsI13__nv_bfloat16S2_S2_S2_fjLj768ELj1ELj4ELj1ELj16ENS_18Kernel_traits_baseILj768ES2_S2_S2_S2_fjLj128EEEEELb1ELb1ELb1ELb0EEEvNS_9BwdParamsE,"ax",@progbits
	.align	128
        .global         _ZN10layer_norm13ln_bwd_kernelINS_13Kernel_traitsI13__nv_bfloat16S2_S2_S2_fjLj768ELj1ELj4ELj1ELj16ENS_18Kernel_traits_baseILj768ES2_S2_S2_S2_fjLj128EEEEELb1ELb1ELb1ELb0EEEvNS_9BwdParamsE
        .type           _ZN10layer_norm13ln_bwd_kernelINS_13Kernel_traitsI13__nv_bfloat16S2_S2_S2_fjLj768ELj1ELj4ELj1ELj16ENS_18Kernel_traits_baseILj768ES2_S2_S2_S2_fjLj128EEEEELb1ELb1ELb1ELb0EEEvNS_9BwdParamsE,@function
        .size           _ZN10layer_norm13ln_bwd_kernelINS_13Kernel_traitsI13__nv_bfloat16S2_S2_S2_fjLj768ELj1ELj4ELj1ELj16ENS_18Kernel_traits_baseILj768ES2_S2_S2_S2_fjLj128EEEEELb1ELb1ELb1ELb0EEEvNS_9BwdParamsE,(.L_x_14428 - _ZN10layer_norm13ln_bwd_kernelINS_13Kernel_traitsI13__nv_bfloat16S2_S2_S2_fjLj768ELj1ELj4ELj1ELj16ENS_18Kernel_traits_baseILj768ES2_S2_S2_S2_fjLj128EEEEELb1ELb1ELb1ELb0EEEvNS_9BwdParamsE)
        .other          _ZN10layer_norm13ln_bwd_kernelINS_13Kernel_traitsI13__nv_bfloat16S2_S2_S2_fjLj768ELj1ELj4ELj1ELj16ENS_18Kernel_traits_baseILj768ES2_S2_S2_S2_fjLj128EEEEELb1ELb1ELb1ELb0EEEvNS_9BwdParamsE,@"STO_CUDA_ENTRY STV_DEFAULT"
_ZN10layer_norm13ln_bwd_kernelINS_13Kernel_traitsI13__nv_bfloat16S2_S2_S2_fjLj768ELj1ELj4ELj1ELj16ENS_18Kernel_traits_baseILj768ES2_S2_S2_S2_fjLj128EEEEELb1ELb1ELb1ELb0EEEvNS_9BwdParamsE:
.text._ZN10layer_norm13ln_bwd_kernelINS_13Kernel_traitsI13__nv_bfloat16S2_S2_S2_fjLj768ELj1ELj4ELj1ELj16ENS_18Kernel_traits_baseILj768ES2_S2_S2_S2_fjLj128EEEEELb1ELb1ELb1ELb0EEEvNS_9BwdParamsE:
        /* <DEDUP_REMOVED lines=27> */
[----:B------:R-:W5:Y:S02]  /*01b0*/  @P0 LDG.E.128 R148, desc[UR6][R2.64] ;  /* 0x0000000602940981 */ /* 0x000f64000c1e1d00 */
[----:B------:R-:W2:Y:S01]  /*01c0*/  @P2 LDC.64 R14, c[0x0][0x3d0] ;  /* 0x0000f400ff0e2b82 */ /* 0x000ea20000000a00 */
[C---:B---3--:R-:W-:Y:S01]  /*01d0*/  @P0 IMAD.WIDE.U32 R4, R19.reuse, 0x10, R4 ;  /* 0x0000001013040825 */ /* 0x048fe200078e0004 */
[----:B------:R-:W-:-:S04]  /*01e0*/  @P0 LOP3.LUT R19, R19, 0x20, RZ, 0xfc, !PT ;  /* 0x0000002013130812 */ /* 0x000fc800078efcff */
[----:B------:R-:W5:Y:S01]  /*01f0*/  @P0 LDG.E.128 R96, desc[UR6][R4.64] ;  /* 0x0000000604600981 */ /* 0x000f62000c1e1d00 */
[C---:B----4-:R-:W-:Y:S01]  /*0200*/  @P1 IMAD.WIDE.U32 R10, R19.reuse, 0x10, R6 ;  /* 0x00000010130a1825 */ /* 0x050fe200078e0006 */
[----:B------:R-:W3:Y:S01]  /*0210*/  S2UR UR4, SR_CTAID.X ;  /* 0x00000000000479c3 */ /* 0x000ee20000002500 */
[----:B------:R-:W-:Y:S02]  /*0220*/  CS2R R76, SRZ ;  /* 0x00000000004c7805 */ /* 0x000fe4000001ff00 */
[----:B------:R-:W-:Y:S02]  /*0230*/  CS2R R78, SRZ ;  /* 0x00000000004e7805 */ /* 0x000fe4000001ff00 */
[----:B------:R-:W-:Y:S01]  /*0240*/  CS2R R72, SRZ ;  /* 0x0000000000487805 */ /* 0x000fe2000001ff00 */
[----:B------:R-:W5:Y:S01]  /*0250*/  @P1 LDG.E.128 R92, desc[UR6][R10.64] ;  /* 0x000000060a5c1981 */ /* 0x000f62000c1e1d00 */
[C---:B-1----:R-:W-:Y:S01]  /*0260*/  @P1 IMAD.WIDE.U32 R12, R19.reuse, 0x10, R8 ;  /* 0x00000010130c1825 */ /* 0x042fe200078e0008 */
[----:B------:R-:W-:Y:S01]  /*0270*/  @P1 IADD3 R19, PT, PT, R19, 0x20, RZ ;  /* 0x0000002013131810 */ /* 0x000fe20007ffe0ff */
[----:B------:R-:W1:Y:S01]  /*0280*/  @P2 LDC.64 R16, c[0x0][0x3e8] ;  /* 0x0000fa00ff102b82 */ /* 0x000e620000000a00 */
[----:B------:R-:W-:-:S02]  /*0290*/  CS2R R74, SRZ ;  /* 0x00000000004a7805 */ /* 0x000fc4000001ff00 */
[----:B------:R-:W-:Y:S01]  /*02a0*/  CS2R R68, SRZ ;  /* 0x0000000000447805 */ /* 0x000fe2000001ff00 */
[----:B------:R4:W5:Y:S01]  /*02b0*/  @P1 LDG.E.128 R88, desc[UR6][R12.64] ;  /* 0x000000060c581981 */ /* 0x000962000c1e1d00 */
[----:B--2---:R-:W-:-:S05]  /*02c0*/  @P2 IMAD.WIDE.U32 R6, R19, 0x10, R14 ;  /* 0x0000001013062825 */ /* 0x004fca00078e000e */
[----:B------:R-:W5:Y:S01]  /*02d0*/  @P2 LDG.E.128 R84, desc[UR6][R6.64] ;  /* 0x0000000606542981 */ /* 0x000f62000c1e1d00 */
[----:B---3--:R-:W-:-:S06]  /*02e0*/  USHF.L.U32 UR4, UR4, 0x2, URZ ;  /* 0x0000000204047899 */ /* 0x008fcc00080006ff */
[----:B------:R-:W-:-:S04]  /*02f0*/  LOP3.LUT R138, R138, UR4, RZ, 0xfc, !PT ;  /* 0x000000048a8a7c12 */ /* 0x000fc8000f8efcff */
[----:B------:R-:W-:Y:S01]  /*0300*/  ISETP.GE.AND P0, PT, R138, UR5, PT ;  /* 0x000000058a007c0c */ /* 0x000fe2000bf06270 */
[----:B-1----:R-:W-:Y:S01]  /*0310*/  @P2 IMAD.WIDE.U32 R8, R19, 0x10, R16 ;  /* 0x0000001013082825 */ /* 0x002fe200078e0010 */
[----:B------:R-:W-:Y:S02]  /*0320*/  CS2R R70, SRZ ;  /* 0x0000000000467805 */ /* 0x000fe4000001ff00 */
[----:B------:R-:W-:Y:S02]  /*0330*/  CS2R R64, SRZ ;  /* 0x0000000000407805 */ /* 0x000fe4000001ff00 */
[----:B------:R-:W-:Y:S02]  /*0340*/  CS2R R66, SRZ ;  /* 0x0000000000427805 */ /* 0x000fe4000001ff00 */
[----:B------:R-:W-:Y:S01]  /*0350*/  CS2R R60, SRZ ;  /* 0x00000000003c7805 */ /* 0x000fe2000001ff00 */
[----:B------:R1:W5:Y:S01]  /*0360*/  @P2 LDG.E.128 R80, desc[UR6][R8.64] ;  /* 0x0000000608502981 */ /* 0x000362000c1e1d00 */
        /* <DEDUP_REMOVED lines=23> */
[----:B----4-:R-:W-:Y:S02]  /*04e0*/  CS2R R12, SRZ ;  /* 0x00000000000c7805 */ /* 0x010fe4000001ff00 */
[----:B------:R-:W-:-:S02]  /*04f0*/  CS2R R14, SRZ ;  /* 0x00000000000e7805 */ /* 0x000fc4000001ff00 */
[----:B-1----:R-:W-:Y:S02]  /*0500*/  CS2R R8, SRZ ;  /* 0x0000000000087805 */ /* 0x002fe4000001ff00 */
[----:B------:R-:W-:Y:S01]  /*0510*/  CS2R R10, SRZ ;  /* 0x00000000000a7805 */ /* 0x000fe2000001ff00 */
[----:B0-----:R-:W-:Y:S06]  /*0520*/  @P0 BRA `(.L_x_786) ;  /* 0x000000a000700947 */ /* 0x001fec0003800000 */
        /* <DEDUP_REMOVED lines=40> */
[----:B------:R-:W-:-:S07]  /*07b0*/  CS2R R10, SRZ ;  /* 0x00000000000a7805 */ /* 0x000fce000001ff00 */
.L_x_991:
[----:B------:R-:W0:Y:S08]  /*07c0*/  LDC.64 R122, c[0x0][0x3f8] ;  /* 0x0000fe00ff7a7b82 */ /* 0x000e300000000a00 */
[----:B------:R-:W1:Y:S08]  /*07d0*/  LDC.64 R198, c[0x0][0x3f0] ;  /* 0x0000fc00ffc67b82 */ /* 0x000e700000000a00 */
[----:B------:R-:W2:Y:S01]  /*07e0*/  LDC.64 R120, c[0x0][0x3c8] ;  /* 0x0000f200ff787b82 */ /* 0x000ea20000000a00 */
[----:B0-----:R-:W-:-:S07]  /*07f0*/  IMAD.WIDE R122, R138, 0x4, R122 ;  /* 0x000000048a7a7825 */ /* 0x001fce00078e027a */
[----:B------:R-:W0:Y:S01]  /*0800*/  LDC.64 R126, c[0x0][0x3c0] ;  /* 0x0000f000ff7e7b82 */ /* 0x000e220000000a00 */
[----:B------:R-:W3:Y:S01]  /*0810*/  LDG.E R2, desc[UR6][R122.64] ;  /* 0x000000067a027981 */ /* 0x000ee2000c1e1900 */
[----:B-1----:R-:W-:-:S06]  /*0820*/  IMAD.WIDE R198, R138, 0x4, R198 ;  /* 0x000000048ac67825 */ /* 0x002fcc00078e02c6 */
[----:B-----5:R1:W5:Y:S01]  /*0830*/  LDG.E R198, desc[UR6][R198.64] ;  /* 0x00000006c6c67981 */ /* 0x020362000c1e1900 */
        /* <DEDUP_REMOVED lines=15> */
[----:B------:R-:W-:Y:S01]  /*0930*/  ISETP.GE.U32.AND P2, PT, R139, 0x40, PT ;  /* 0x000000408b00780c */ /* 0x000fe20003f46070 */
[----:B------:R-:W-:Y:S01]  /*0940*/  IMAD.MOV.U32 R199, RZ, RZ, RZ ;  /* 0x000000ffffc77224 */ /* 0x000fe200078e00ff */
[----:B------:R-:W-:-:S02]  /*0950*/  SHF.R.S32.HI R123, RZ, 0x1f, R122 ;  /* 0x0000001fff7b7819 */ /* 0x000fc4000001147a */
[----:B------:R-:W-:Y:S02]  /*0960*/  SHF.R.S32.HI R125, RZ, 0x1f, R126 ;  /* 0x0000001fff7d7819 */ /* 0x000fe4000001147e */
[----:B------:R-:W-:Y:S02]  /*0970*/  @P1 IADD3 R134, PT, PT, R198, -0x1, RZ ;  /* 0xffffffffc6861810 */ /* 0x000fe40007ffe0ff */
[----:B------:R-:W-:Y:S02]  /*0980*/  LEA.HI R123, R123, R122, RZ, 0x3 ;  /* 0x0000007a7b7b7211 */ /* 0x000fe400078f18ff */
[----:B------:R-:W-:Y:S01]  /*0990*/  LEA.HI R125, R125, R126, RZ, 0x3 ;  /* 0x0000007e7d7d7211 */ /* 0x000fe200078f18ff */
[----:B------:R-:W-:Y:S01]  /*09a0*/  @P1 IMAD R134, R134, R141, RZ ;  /* 0x0000008d86861224 */ /* 0x000fe200078e02ff */
[----:B------:R-:W-:Y:S02]  /*09b0*/  LEA.HI.SX32 R197, R123, R124, 0x1d ;  /* 0x0000007c7bc57211 */ /* 0x000fe400078feaff */
[----:B------:R-:W-:-:S02]  /*09c0*/  ISETP.GE.U32.AND P3, PT, R139, 0x60, PT ;  /* 0x000000608b00780c */ /* 0x000fc40003f66070 */
[----:B------:R-:W-:Y:S02]  /*09d0*/  @P1 SHF.R.S32.HI R127, RZ, 0x1f, R134 ;  /* 0x0000001fff7f1819 */ /* 0x000fe40000011486 */
[----:B------:R-:W-:Y:S02]  /*09e0*/  LEA.HI.SX32 R137, R125, R124, 0x1d ;  /* 0x0000007c7d897211 */ /* 0x000fe400078feaff */
[----:B------:R-:W-:Y:S01]  /*09f0*/  @P1 LEA.HI R127, R127, R134, RZ, 0x3 ;  /* 0x000000867f7f1211 */ /* 0x000fe200078f18ff */
[----:B------:R-:W-:Y:S01]  /*0a00*/  HFMA2 R134, -RZ, RZ, 0, 0 ;  /* 0x00000000ff867431 */ /* 0x000fe200000001ff */
[----:B------:R-:W-:Y:S02]  /*0a10*/  MOV R200, RZ ;  /* 0x000000ff00c87202 */ /* 0x000fe40000000f00 */
[----:B------:R-:W-:Y:S02]  /*0a20*/  @P1 LEA.HI.SX32 R134, R127, R124, 0x1d ;  /* 0x0000007c7f861211 */ /* 0x000fe400078feaff */
[----:B------:R-:W-:-:S02]  /*0a30*/  MOV R136, R197 ;  /* 0x000000c500887202 */ /* 0x000fc40000000f00 */
        /* <DEDUP_REMOVED lines=13> */
[----:B------:R-:W0:Y:S01]  /*0b10*/  @P0 LDC.64 R142, c[0x0][0x438] ;  /* 0x00010e00ff8e0b82 */ /* 0x000e220000000a00 */
[----:B------:R-:W-:-:S02]  /*0b20*/  SHF.L.U32 R140, R148, 0x10, RZ ;  /* 0x00000010948c7819 */ /* 0x000fc400000006ff */
[----:B------:R-:W-:Y:S02]  /*0b30*/  PRMT R153, R148, 0x7632, R153 ;  /* 0x0000763294997816 */ /* 0x000fe40000000099 */
[----:B------:R-:W-:Y:S01]  /*0b40*/  PRMT R155, R149, 0x7632, R155 ;  /* 0x00007632959b7816 */ /* 0x000fe2000000009b */
[----:B0-----:R-:W-:-:S05]  /*0b50*/  @P0 IMAD.WIDE.U32 R142, R136, 0x10, R142 ;  /* 0x00000010888e0825 */ /* 0x001fca00078e008e */
[----:B------:R0:W5:Y:S01]  /*0b60*/  @P0 LDG.E.128 R4, desc[UR6][R142.64] ;  /* 0x000000068e040981 */ /* 0x000162000c1e1d00 */
[----:B------:R-:W-:Y:S01]  /*0b70*/  IMAD.U32 R153, R153, 0x10000, RZ ;  /* 0x0001000099997824 */ /* 0x000fe200078e00ff */
[----:B------:R-:W-:Y:S01]  /*0b80*/  SHF.L.U32 R155, R155, 0x10, RZ ;  /* 0x000000109b9b7819 */ /* 0x000fe200000006ff */
[----:B0-----:R-:W-:Y:S01]  /*0b90*/  IMAD.U32 R142, R149, 0x10000, RZ ;  /* 0x00010000958e7824 */ /* 0x001fe200078e00ff */
[----:B------:R-:W-:Y:S01]  /*0ba0*/  IADD3 R137, PT, PT, R137, 0x20, RZ ;  /* 0x0000002089897810 */ /* 0x000fe20007ffe0ff */
[----:B------:R-:W-:Y:S01]  /*0bb0*/  VIADD R134, R134, 0x20 ;  /* 0x0000002086867836 */ /* 0x000fe20000000000 */
[----:B------:R-:W-:Y:S02]  /*0bc0*/  IADD3 R136, PT, PT, R136, 0x20, RZ ;  /* 0x0000002088887810 */ /* 0x000fe40007ffe0ff */
[C---:B---3--:R-:W-:Y:S02]  /*0bd0*/  PRMT R146, R120.reuse, 0x7632, R146 ;  /* 0x0000763278927816 */ /* 0x048fe40000000092 */
[----:B------:R-:W-:-:S02]  /*0be0*/  SHF.L.U32 R120, R120, 0x10, RZ ;  /* 0x0000001078787819 */ /* 0x000fc400000006ff */
[----:B------:R-:W-:Y:S01]  /*0bf0*/  SHF.L.U32 R154, R122, 0x10, RZ ;  /* 0x000000107a9a7819 */ /* 0x000fe200000006ff */
[----:B------:R-:W-:Y:S02]  /*0c00*/  IMAD.U32 R144, R121, 0x10000, RZ ;  /* 0x0001000079907824 */ /* 0x000fe400078e00ff */
[----:B------:R-:W-:Y:S01]  /*0c10*/  FADD.FTZ R3, -R135, R120 ;  /* 0x0000007887037221 */ /* 0x000fe20000010100 */
[----:B------:R-:W-:Y:S01]  /*0c20*/  PRMT R158, R123, 0x7632, R158 ;  /* 0x000076327b9e7816 */ /* 0x000fe2000000009e */
[----:B------:R-:W-:Y:S01]  /*0c30*/  FADD.FTZ R145, -R135, R154 ;  /* 0x0000009a87917221 */ /* 0x000fe20000010100 */
[----:B------:R-:W-:Y:S01]  /*0c40*/  SHF.L.U32 R160, R123, 0x10, RZ ;  /* 0x000000107ba07819 */ /* 0x000fe200000006ff */
[----:B----4-:R-:W-:Y:S02]  /*0c50*/  IMAD.U32 R123, R124, 0x10000, RZ ;  /* 0x000100007c7b7824 */ /* 0x010fe400078e00ff */
[----:B------:R-:W-:Y:S01]  /*0c60*/  FMUL.FTZ R3, R0, R3 ;  /* 0x0000000300037220 */ /* 0x000fe20000410000 */
[----:B------:R-:W-:Y:S01]  /*0c70*/  PRMT R152, R121, 0x7632, R152 ;  /* 0x0000763279987816 */ /* 0x000fe20000000098 */
[----:B------:R-:W-:Y:S01]  /*0c80*/  FADD.FTZ R143, -R135, R144 ;  /* 0x00000090878f7221 */ /* 0x000fe20000010100 */
[----:B------:R-:W-:-:S02]  /*0c90*/  PRMT R157, R126, 0x7632, R157 ;  /* 0x000076327e9d7816 */ /* 0x000fc4000000009d */
[----:B------:R-:W-:Y:S02]  /*0ca0*/  SHF.L.U32 R147, R126, 0x10, RZ ;  /* 0x000000107e937819 */ /* 0x000fe400000006ff */
[----:B------:R-:W-:Y:S02]  /*0cb0*/  PRMT R121, R124, 0x7632, R121 ;  /* 0x000076327c797816 */ /* 0x000fe40000000079 */
[C---:B------:R-:W-:Y:S01]  /*0cc0*/  PRMT R126, R127.reuse, 0x7632, R126 ;  /* 0x000076327f7e7816 */ /* 0x040fe2000000007e */
[-C--:B------:R-:W-:Y:S01]  /*0cd0*/  FMUL.FTZ R140, R140, R123.reuse ;  /* 0x0000007b8c8c7220 */ /* 0x080fe20000410000 */
[----:B------:R-:W-:Y:S01]  /*0ce0*/  SHF.L.U32 R127, R127, 0x10, RZ ;  /* 0x000000107f7f7819 */ /* 0x000fe200000006ff */
[----:B------:R-:W-:Y:S01]  /*0cf0*/  FADD.FTZ R52, R52, R123 ;  /* 0x0000007b34347221 */ /* 0x000fe20000010000 */
[----:B------:R-:W-:Y:S01]  /*0d00*/  SHF.L.U32 R144, R150, 0x10, RZ ;  /* 0x0000001096907819 */ /* 0x000fe200000006ff */
[----:B------:R-:W-:Y:S01]  /*0d10*/  FFMA.FTZ R76, R3, R123, R76 ;  /* 0x0000007b034c7223 */ /* 0x000fe2000001004c */
[----:B------:R-:W-:Y:S01]  /*0d20*/  SHF.L.U32 R124, R151, 0x10, RZ ;  /* 0x00000010977c7819 */ /* 0x000fe200000006ff */
[----:B------:R-:W-:Y:S01]  /*0d30*/  FMUL.FTZ R145, R0, R145 ;  /* 0x0000009100917220 */ /* 0x000fe20000410000 */
[----:B------:R-:W-:Y:S01]  /*0d40*/  FADD.FTZ R123, -R135, R160 ;  /* 0x000000a0877b7221 */ /* 0x000fe20000010100 */
[----:B------:R-:W-:Y:S01]  /*0d50*/  SHF.L.U32 R120, R146, 0x10, RZ ;  /* 0x0000001092787819 */ /* 0x000fe200000006ff */
[-C--:B------:R-:W-:Y:S01]  /*0d60*/  FMUL.FTZ R144, R144, R147.reuse ;  /* 0x0000009390907220 */ /* 0x080fe20000410000 */
[----:B------:R-:W-:Y:S01]  /*0d70*/  FADD.FTZ R48, R48, R147 ;  /* 0x0000009330307221 */ /* 0x000fe20000010000 */
[----:B------:R-:W-:Y:S01]  /*0d80*/  FFMA.FTZ R72, R145, R147, R72 ;  /* 0x0000009391487223 */ /* 0x000fe20000010048 */
[----:B------:R-:W-:Y:S01]  /*0d90*/  FMUL.FTZ R146, R124, R127 ;  /* 0x0000007f7c927220 */ /* 0x000fe20000410000 */
[----:B------:R-:W-:Y:S01]  /*0da0*/  FMUL.FTZ R147, R0, R123 ;  /* 0x0000007b00937220 */ /* 0x000fe20000410000 */
[----:B------:R-:W-:Y:S01]  /*0db0*/  SHF.L.U32 R124, R152, 0x10, RZ ;  /* 0x00000010987c7819 */ /* 0x000fe200000006ff */
[----:B------:R-:W-:Y:S01]  /*0dc0*/  FADD.FTZ R123, -R135, R120 ;  /* 0x00000078877b7221 */ /* 0x000fe20000010100 */
[----:B------:R-:W-:-:S02]  /*0dd0*/  PRMT R156, R122, 0x7632, R156 ;  /* 0x000076327a9c7816 */ /* 0x000fc4000000009c */
[----:B------:R-:W-:Y:S01]  /*0de0*/  PRMT R122, R125, 0x7632, R122 ;  /* 0x000076327d7a7816 */ /* 0x000fe2000000007a */
[----:B------:R-:W-:Y:S01]  /*0df0*/  FMUL.FTZ R152, R0, R123 ;  /* 0x0000007b00987220 */ /* 0x000fe20000410000 */
[----:B------:R-:W-:Y:S01]  /*0e00*/  SHF.L.U32 R120, R121, 0x10, RZ ;  /* 0x0000001079787819 */ /* 0x000fe200000006ff */
[----:B------:R-:W-:Y:S02]  /*0e10*/  FADD.FTZ R121, -R135, R124 ;  /* 0x0000007c87797221 */ /* 0x000fe40000010100 */
[----:B------:R-:W-:Y:S02]  /*0e20*/  IMAD.U32 R122, R122, 0x10000, RZ ;  /* 0x000100007a7a7824 */ /* 0x000fe400078e00ff */
[-C--:B------:R-:W-:Y:S01]  /*0e30*/  FMUL.FTZ R153, R153, R120.reuse ;  /* 0x0000007899997220 */ /* 0x080fe20000410000 */
[--C-:B------:R-:W-:Y:S01]  /*0e40*/  FADD.FTZ R53, R53, R120.reuse ;  /* 0x0000007835357221 */ /* 0x100fe20000010000 */
[----:B------:R-:W-:Y:S01]  /*0e50*/  FFMA.FTZ R77, R152, R120, R77 ;  /* 0x00000078984d7223 */ /* 0x000fe2000001004d */
[----:B------:R-:W-:Y:S01]  /*0e60*/  FMUL.FTZ R154, R0, R121 ;  /* 0x00000079009a7220 */ /* 0x000fe20000410000 */
[----:B------:R-:W-:Y:S01]  /*0e70*/  PRMT R120, R150, 0x7632, R120 ;  /* 0x0000763296787816 */ /* 0x000fe20000000078 */
[-C--:B------:R-:W-:Y:S01]  /*0e80*/  FMUL.FTZ R155, R155, R122.reuse ;  /* 0x0000007a9b9b7220 */ /* 0x080fe20000410000 */
[----:B------:R-:W-:Y:S01]  /*0e90*/  FADD.FTZ R55, R55, R122 ;  /* 0x0000007a37377221 */ /* 0x000fe20000010000 */
[----:B------:R-:W-:Y:S01]  /*0ea0*/  FFMA.FTZ R79, R154, R122, R79 ;  /* 0x0000007a9a4f7223 */ /* 0x000fe2000001004f */
[----:B------:R-:W-:Y:S01]  /*0eb0*/  SHF.L.U32 R122, R120, 0x10, RZ ;  /* 0x00000010787a7819 */ /* 0x000fe200000006ff */
[----:B------:R-:W-:Y:S01]  /*0ec0*/  FADD.FTZ R120, RZ, R140 ;  /* 0x0000008cff787221 */ /* 0x000fe20000010000 */
[----:B------:R-:W-:Y:S01]  /*0ed0*/  SHF.L.U32 R125, R125, 0x10, RZ ;  /* 0x000000107d7d7819 */ /* 0x000fe200000006ff */
[----:B------:R-:W-:Y:S01]  /*0ee0*/  FFMA.FTZ R121, R3, R140, RZ ;  /* 0x0000008c03797223 */ /* 0x000fe200000100ff */
[----:B------:R-:W-:Y:S01]  /*0ef0*/  FMUL.FTZ R143, R0, R143 ;  /* 0x0000008f008f7220 */ /* 0x000fe20000410000 */
[----:B------:R-:W-:Y:S01]  /*0f00*/  SHF.L.U32 R156, R156, 0x10, RZ ;  /* 0x000000109c9c7819 */ /* 0x000fe200000006ff */
[----:B------:R-:W-:Y:S01]  /*0f10*/  FADD.FTZ R123, R120, R153 ;  /* 0x00000099787b7221 */ /* 0x000fe20000010000 */
[----:B------:R-:W-:Y:S01]  /*0f20*/  SHF.L.U32 R157, R157, 0x10, RZ ;  /* 0x000000109d9d7819 */ /* 0x000fe200000006ff */
[----:B------:R-:W-:Y:S01]  /*0f30*/  FMUL.FTZ R142, R142, R125 ;  /* 0x0000007d8e8e7220 */ /* 0x000fe20000410000 */
[----:B------:R-:W-:Y:S01]  /*0f40*/  FFMA.FTZ R120, R152, R153, R121 ;  /* 0x0000009998787223 */ /* 0x000fe20000010079 */
[----:B------:R-:W-:Y:S01]  /*0f50*/  FADD.FTZ R54, R54, R125 ;  /* 0x0000007d36367221 */ /* 0x000fe20000010000 */
[----:B------:R-:W-:Y:S01]  /*0f60*/  FFMA.FTZ R78, R143, R125, R78 ;  /* 0x0000007d8f4e7223 */ /* 0x000fe2000001004e */
[----:B------:R-:W-:Y:S01]  /*0f70*/  FADD.FTZ R125, -R135, R156 ;  /* 0x0000009c877d7221 */ /* 0x000fe20000010100 */
[----:B------:R-:W-:Y:S01]  /*0f80*/  FMUL.FTZ R156, R122, R157 ;  /* 0x0000009d7a9c7220 */ /* 0x000fe20000410000 */
[----:B------:R-:W-:Y:S01]  /*0f90*/  FADD.FTZ R122, R123, R142 ;  /* 0x0000008e7b7a7221 */ /* 0x000fe20000010000 */
[----:B------:R-:W-:Y:S01]  /*0fa0*/  FFMA.FTZ R121, R143, R142, R120 ;  /* 0x0000008e8f797223 */ /* 0x000fe20000010078 */
[----:B------:R-:W-:-:S02]  /*0fb0*/  FADD.FTZ R50, R50, R127 ;  /* 0x0000007f32327221 */ /* 0x000fc40000010000 */
[----:B------:R-:W-:Y:S01]  /*0fc0*/  FADD.FTZ R123, R122, R155 ;  /* 0x0000009b7a7b7221 */ /* 0x000fe20000010000 */
[----:B------:R-:W-:Y:S01]  /*0fd0*/  FFMA.FTZ R120, R154, R155, R121 ;  /* 0x0000009b9a787223 */ /* 0x000fe20000010079 */
[----:B------:R-:W-:Y:S01]  /*0fe0*/  FFMA.FTZ R74, R147, R127, R74 ;  /* 0x0000007f934a7223 */ /* 0x000fe2000001004a */
[----:B------:R-:W-:Y:S01]  /*0ff0*/  PRMT R127, R151, 0x7632, R127 ;  /* 0x00007632977f7816 */ /* 0x000fe2000000007f */
[----:B------:R-:W-:Y:S02]  /*1000*/  IMAD.U32 R124, R158, 0x10000, RZ ;  /* 0x000100009e7c7824 */ /* 0x000fe400078e00ff */
[----:B------:R-:W-:Y:S01]  /*1010*/  FMUL.FTZ R158, R0, R125 ;  /* 0x0000007d009e7220 */ /* 0x000fe20000410000 */
[----:B------:R-:W-:Y:S01]  /*1020*/  FADD.FTZ R123, R123, R144 ;  /* 0x000000907b7b7221 */ /* 0x000fe20000010000 */
[----:B------:R-:W-:Y:S01]  /*1030*/  FFMA.FTZ R121, R145, R144, R120 ;  /* 0x0000009091797223 */ /* 0x000fe20000010078 */
[----:B------:R-:W-:Y:S01]  /*1040*/  SHF.L.U32 R127, R127, 0x10, RZ ;  /* 0x000000107f7f7819 */ /* 0x000fe200000006ff */
[----:B------:R-:W-:Y:S01]  /*1050*/  FADD.FTZ R125, -R135, R124 ;  /* 0x0000007c877d7221 */ /* 0x000fe20000010100 */
[----:B------:R-:W-:Y:S01]  /*1060*/  SHF.L.U32 R126, R126, 0x10, RZ ;  /* 0x000000107e7e7819 */ /* 0x000fe200000006ff */
        /* <DEDUP_REMOVED lines=12> */
.L_x_790:
[----:B------:R-:W-:Y:S05]  /*1130*/  BSYNC.RECONVERGENT B1 ;  /* 0x0000000000017941 */ /* 0x000fea0003800200 */
.L_x_789:
        /* <DEDUP_REMOVED lines=16> */
[----:B0-----:R-:W-:Y:S02]  /*1240*/  SHF.L.U32 R164, R93, 0x10, RZ ;  /* 0x000000105da47819 */ /* 0x001fe400000006ff */
[----:B------:R-:W-:-:S02]  /*1250*/  PRMT R171, R94, 0x7632, R171 ;  /* 0x000076325eab7816 */ /* 0x000fc400000000ab */
[----:B------:R-:W-:-:S03]  /*1260*/  PRMT R173, R95, 0x7632, R173 ;  /* 0x000076325fad7816 */ /* 0x000fc600000000ad */
[----:B------:R-:W-:Y:S01]  /*1270*/  IMAD.U32 R171, R171, 0x10000, RZ ;  /* 0x00010000abab7824 */ /* 0x000fe200078e00ff */
[----:B------:R-:W-:Y:S01]  /*1280*/  SHF.L.U32 R173, R173, 0x10, RZ ;  /* 0x00000010adad7819 */ /* 0x000fe200000006ff */
[----:B------:R-:W-:Y:S01]  /*1290*/  VIADD R136, R136, 0x20 ;  /* 0x0000002088887836 */ /* 0x000fe20000000000 */
[----:B------:R-:W-:Y:S02]  /*12a0*/  IADD3 R137, PT, PT, R137, 0x20, RZ ;  /* 0x0000002089897810 */ /* 0x000fe40007ffe0ff */
[----:B------:R-:W-:Y:S02]  /*12b0*/  IADD3 R134, PT, PT, R134, 0x20, RZ ;  /* 0x0000002086867810 */ /* 0x000fe40007ffe0ff */
[----:B---3--:R-:W-:Y:S01]  /*12c0*/  SHF.L.U32 R166, R120, 0x10, RZ ;  /* 0x0000001078a67819 */ /* 0x008fe200000006ff */
[----:B------:R-:W-:Y:S01]  /*12d0*/  IMAD.U32 R170, R122, 0x10000, RZ ;  /* 0x000100007aaa7824 */ /* 0x000fe200078e00ff */
[----:B------:R-:W-:-:S03]  /*12e0*/  PRMT R167, R120, 0x7632, R167 ;  /* 0x0000763278a77816 */ /* 0x000fc600000000a7 */
[----:B------:R-:W-:Y:S01]  /*12f0*/  FADD.FTZ R159, -R135, R166 ;  /* 0x000000a6879f7221 */ /* 0x000fe20000010100 */
[C---:B------:R-:W-:Y:S02]  /*1300*/  PRMT R176, R123.reuse, 0x7632, R176 ;  /* 0x000076327bb07816 */ /* 0x040fe400000000b0 */
[----:B------:R-:W-:Y:S01]  /*1310*/  SHF.L.U32 R172, R123, 0x10, RZ ;  /* 0x000000107bac7819 */ /* 0x000fe200000006ff */
[----:B------:R-:W-:Y:S01]  /*1320*/  FMUL.FTZ R159, R0, R159 ;  /* 0x0000009f009f7220 */ /* 0x000fe20000410000 */
[----:B------:R-:W-:Y:S01]  /*1330*/  SHF.L.U32 R120, R92, 0x10, RZ ;  /* 0x000000105c787819 */ /* 0x000fe200000006ff */
[----:B-1----:R-:W-:Y:S01]  /*1340*/  FADD.FTZ R163, -R135, R170 ;  /* 0x000000aa87a37221 */ /* 0x002fe20000010100 */
[----:B----4-:R-:W-:Y:S01]  /*1350*/  SHF.L.U32 R123, R124, 0x10, RZ ;  /* 0x000000107c7b7819 */ /* 0x010fe200000006ff */
[----:B------:R-:W-:Y:S01]  /*1360*/  IMAD.U32 R166, R94, 0x10000, RZ ;  /* 0x000100005ea67824 */ /* 0x000fe200078e00ff */
[----:B------:R-:W-:Y:S01]  /*1370*/  SHF.L.U32 R165, R126, 0x10, RZ ;  /* 0x000000107ea57819 */ /* 0x000fe200000006ff */
[----:B------:R-:W-:Y:S01]  /*1380*/  FMUL.FTZ R163, R0, R163 ;  /* 0x000000a300a37220 */ /* 0x000fe20000410000 */
[----:B------:R-:W-:Y:S01]  /*1390*/  SHF.L.U32 R168, R121, 0x10, RZ ;  /* 0x0000001079a87819 */ /* 0x000fe200000006ff */
[-C--:B------:R-:W-:Y:S01]  /*13a0*/  FMUL.FTZ R162, R120, R123.reuse ;  /* 0x0000007b78a27220 */ /* 0x080fe20000410000 */
[----:B------:R-:W-:Y:S01]  /*13b0*/  FADD.FTZ R44, R44, R123 ;  /* 0x0000007b2c2c7221 */ /* 0x000fe20000010000 */
[----:B------:R-:W-:Y:S01]  /*13c0*/  FFMA.FTZ R68, R159, R123, R68 ;  /* 0x0000007b9f447223 */ /* 0x000fe20000010044 */
[----:B------:R-:W-:Y:S01]  /*13d0*/  FADD.FTZ R123, -R135, R172 ;  /* 0x000000ac877b7221 */ /* 0x000fe20000010100 */
[----:B------:R-:W-:-:S02]  /*13e0*/  SHF.L.U32 R120, R167, 0x10, RZ ;  /* 0x00000010a7787819 */ /* 0x000fc400000006ff */
[----:B------:R-:W-:Y:S01]  /*13f0*/  PRMT R169, R121, 0x7632, R169 ;  /* 0x0000763279a97816 */ /* 0x000fe200000000a9 */
[-C--:B------:R-:W-:Y:S01]  /*1400*/  FMUL.FTZ R166, R166, R165.reuse ;  /* 0x000000a5a6a67220 */ /* 0x080fe20000410000 */
[----:B------:R-:W-:Y:S01]  /*1410*/  FADD.FTZ R40, R40, R165 ;  /* 0x000000a528287221 */ /* 0x000fe20000010000 */
[----:B------:R-:W-:Y:S01]  /*1420*/  FFMA.FTZ R64, R163, R165, R64 ;  /* 0x000000a5a3407223 */ /* 0x000fe20000010040 */
[----:B------:R-:W-:Y:S01]  /*1430*/  PRMT R121, R124, 0x7632, R121 ;  /* 0x000076327c797816 */ /* 0x000fe20000000079 */
[C---:B------:R-:W-:Y:S01]  /*1440*/  FADD.FTZ R161, -R135.reuse, R168 ;  /* 0x000000a887a17221 */ /* 0x040fe20000010100 */
[----:B------:R-:W-:Y:S01]  /*1450*/  PRMT R170, R92, 0x7632, R170 ;  /* 0x000076325caa7816 */ /* 0x000fe200000000aa */
[----:B------:R-:W-:Y:S01]  /*1460*/  FMUL.FTZ R165, R0, R123 ;  /* 0x0000007b00a57220 */ /* 0x000fe20000410000 */
[----:B------:R-:W-:Y:S01]  /*1470*/  FADD.FTZ R123, -R135, R120 ;  /* 0x00000078877b7221 */ /* 0x000fe20000010100 */
[----:B------:R-:W-:Y:S01]  /*1480*/  PRMT R174, R122, 0x7632, R174 ;  /* 0x000076327aae7816 */ /* 0x000fe200000000ae */
[----:B------:R-:W-:Y:S01]  /*1490*/  IMAD.U32 R172, R169, 0x10000, RZ ;  /* 0x00010000a9ac7824 */ /* 0x000fe200078e00ff */
[C---:B------:R-:W-:Y:S01]  /*14a0*/  PRMT R122, R125.reuse, 0x7632, R122 ;  /* 0x000076327d7a7816 */ /* 0x040fe2000000007a */
[----:B------:R-:W-:-:S02]  /*14b0*/  IMAD.U32 R125, R125, 0x10000, RZ ;  /* 0x000100007d7d7824 */ /* 0x000fc400078e00ff */
[----:B------:R-:W-:Y:S01]  /*14c0*/  FMUL.FTZ R161, R0, R161 ;  /* 0x000000a100a17220 */ /* 0x000fe20000410000 */
[----:B------:R-:W-:Y:S01]  /*14d0*/  SHF.L.U32 R167, R170, 0x10, RZ ;  /* 0x00000010aaa77819 */ /* 0x000fe200000006ff */
[----:B------:R-:W-:Y:S01]  /*14e0*/  FMUL.FTZ R170, R0, R123 ;  /* 0x0000007b00aa7220 */ /* 0x000fe20000410000 */
[----:B------:R-:W-:Y:S01]  /*14f0*/  SHF.L.U32 R120, R121, 0x10, RZ ;  /* 0x0000001079787819 */ /* 0x000fe200000006ff */
[----:B------:R-:W-:Y:S01]  /*1500*/  FADD.FTZ R121, -R135, R172 ;  /* 0x000000ac87797221 */ /* 0x000fe20000010100 */
        /* <DEDUP_REMOVED lines=8> */
[----:B------:R-:W-:Y:S01]  /*1590*/  FADD.FTZ R120, R199, R162 ;  /* 0x000000a2c7787221 */ /* 0x000fe20000010000 */
[----:B------:R-:W-:Y:S01]  /*15a0*/  FFMA.FTZ R121, R159, R162, R200 ;  /* 0x000000a29f797223 */ /* 0x000fe200000100c8 */
[----:B------:R-:W-:-:S02]  /*15b0*/  SHF.L.U32 R169, R125, 0x10, RZ ;  /* 0x000000107da97819 */ /* 0x000fc400000006ff */
[----:B------:R-:W-:Y:S01]  /*15c0*/  SHF.L.U32 R122, R122, 0x10, RZ ;  /* 0x000000107a7a7819 */ /* 0x000fe200000006ff */
[----:B------:R-:W-:Y:S01]  /*15d0*/  FADD.FTZ R123, R120, R167 ;  /* 0x000000a7787b7221 */ /* 0x000fe20000010000 */
[----:B------:R-:W-:Y:S01]  /*15e0*/  FFMA.FTZ R120, R170, R167, R121 ;  /* 0x000000a7aa787223 */ /* 0x000fe20000010079 */
[----:B------:R-:W-:Y:S02]  /*15f0*/  PRMT R124, R126, 0x7632, R124 ;  /* 0x000076327e7c7816 */ /* 0x000fe4000000007c */
[-C--:B------:R-:W-:Y:S01]  /*1600*/  FMUL.FTZ R169, R169, R122.reuse ;  /* 0x0000007aa9a97220 */ /* 0x080fe20000410000 */
[----:B------:R-:W-:Y:S01]  /*1610*/  FADD.FTZ R47, R47, R122 ;  /* 0x0000007a2f2f7221 */ /* 0x000fe20000010000 */
[----:B------:R-:W-:Y:S01]  /*1620*/  FFMA.FTZ R71, R172, R122, R71 ;  /* 0x0000007aac477223 */ /* 0x000fe20000010047 */
[----:B------:R-:W-:Y:S01]  /*1630*/  SHF.L.U32 R174, R174, 0x10, RZ ;  /* 0x00000010aeae7819 */ /* 0x000fe200000006ff */
[----:B------:R-:W-:Y:S01]  /*1640*/  FADD.FTZ R122, R123, R164 ;  /* 0x000000a47b7a7221 */ /* 0x000fe20000010000 */
[----:B------:R-:W-:Y:S01]  /*1650*/  FFMA.FTZ R121, R161, R164, R120 ;  /* 0x000000a4a1797223 */ /* 0x000fe20000010078 */
[----:B------:R-:W-:-:S02]  /*1660*/  IMAD.U32 R124, R124, 0x10000, RZ ;  /* 0x000100007c7c7824 */ /* 0x000fc400078e00ff */
[----:B------:R-:W-:Y:S01]  /*1670*/  FADD.FTZ R125, -R135, R174 ;  /* 0x000000ae877d7221 */ /* 0x000fe20000010100 */
[----:B------:R-:W-:Y:S01]  /*1680*/  FADD.FTZ R123, R122, R169 ;  /* 0x000000a97a7b7221 */ /* 0x000fe20000010000 */
[----:B------:R-:W-:Y:S01]  /*1690*/  FFMA.FTZ R120, R172, R169, R121 ;  /* 0x000000a9ac787223 */ /* 0x000fe20000010079 */
[----:B------:R-:W-:Y:S01]  /*16a0*/  PRMT R126, R127, 0x7632, R126 ;  /* 0x000076327f7e7816 */ /* 0x000fe2000000007e */
[----:B------:R-:W-:Y:S01]  /*16b0*/  FMUL.FTZ R171, R171, R124 ;  /* 0x0000007cabab7220 */ /* 0x000fe20000410000 */
[----:B------:R-:W-:Y:S01]  /*16c0*/  SHF.L.U32 R127, R127, 0x10, RZ ;  /* 0x000000107f7f7819 */ /* 0x000fe200000006ff */
[----:B------:R-:W-:Y:S01]  /*16d0*/  FMUL.FTZ R174, R0, R125 ;  /* 0x0000007d00ae7220 */ /* 0x000fe20000410000 */
[----:B------:R-:W-:Y:S01]  /*16e0*/  SHF.L.U32 R168, R95, 0x10, RZ ;  /* 0x000000105fa87819 */ /* 0x000fe200000006ff */
[----:B------:R-:W-:Y:S01]  /*16f0*/  FADD.FTZ R122, R123, R166 ;  /* 0x000000a67b7a7221 */ /* 0x000fe20000010000 */
[----:B------:R-:W-:Y:S01]  /*1700*/  SHF.L.U32 R176, R176, 0x10, RZ ;  /* 0x00000010b0b07819 */ /* 0x000fe200000006ff */
[----:B------:R-:W-:Y:S01]  /*1710*/  FFMA.FTZ R121, R163, R166, R120 ;  /* 0x000000a6a3797223 */ /* 0x000fe20000010078 */
[----:B------:R-:W-:Y:S01]  /*1720*/  SHF.L.U32 R126, R126, 0x10, RZ ;  /* 0x000000107e7e7819 */ /* 0x000fe200000006ff */
[----:B------:R-:W-:Y:S01]  /*1730*/  FMUL.FTZ R168, R168, R127 ;  /* 0x0000007fa8a87220 */ /* 0x000fe20000410000 */
[----:B------:R-:W-:Y:S01]  /*1740*/  FADD.FTZ R123, R122, R171 ;  /* 0x000000ab7a7b7221 */ /* 0x000fe20000010000 */
[----:B------:R-:W-:Y:S01]  /*1750*/  FADD.FTZ R125, -R135, R176 ;  /* 0x000000b0877d7221 */ /* 0x000fe20000010100 */
[----:B------:R-:W-:Y:S01]  /*1760*/  FFMA.FTZ R120, R174, R171, R121 ;  /* 0x000000abae787223 */ /* 0x000fe20000010079 */
[----:B------:R-:W-:Y:S01]  /*1770*/  FMUL.FTZ R173, R173, R126 ;  /* 0x0000007eadad7220 */ /* 0x000fe20000410000 */
[----:B------:R-:W-:Y:S01]  /*1780*/  FADD.FTZ R122, R123, R168 ;  /* 0x000000a87b7a7221 */ /* 0x000fe20000010000 */
[----:B------:R-:W-:Y:S01]  /*1790*/  FMUL.FTZ R176, R0, R125 ;  /* 0x0000007d00b07220 */ /* 0x000fe20000410000 */
        /* <DEDUP_REMOVED lines=9> */
.L_x_792:
[----:B------:R-:W-:Y:S05]  /*1830*/  BSYNC.RECONVERGENT B1 ;  /* 0x0000000000017941 */ /* 0x000fea0003800200 */
.L_x_791:
[----:B------:R-:W-:Y:S05]  /*1840*/  @!P3 BRA `(.L_x_793) ;  /* 0x0000000800a0b947 */ /* 0x000fea0003800000 */
[----:B------:R-:W0:Y:S08]  /*1850*/  LDC.64 R120, c[0x0][0x3a8] ;  /* 0x0000ea00ff787b82 */ /* 0x000e300000000a00 */
[----:B------:R-:W1:Y:S01]  /*1860*/  LDC.64 R124, c[0x0][0x428] ;  /* 0x00010a00ff7c7b82 */ /* 0x000e620000000a00 */
[----:B------:R-:W-:-:S07]  /*1870*/  ISETP.NE.U32.AND P0, PT, RZ, UR10, PT ;  /* 0x0000000aff007c0c */ /* 0x000fce000bf05070 */
[----:B------:R-:W2:Y:S01]  /*1880*/  LDC.64 R178, c[0x0][0x3b0] ;  /* 0x0000ec00ffb27b82 */ /* 0x000ea20000000a00 */
[----:B0-----:R-:W-:-:S06]  /*1890*/  IMAD.WIDE.U32 R120, R136, 0x10, R120 ;  /* 0x0000001088787825 */ /* 0x001fcc00078e0078 */
[----:B------:R-:W3:Y:S01]  /*18a0*/  LDG.E.128 R120, desc[UR6][R120.64] ;  /* 0x0000000678787981 */ /* 0x000ee2000c1e1d00 */
[----:B-1----:R-:W-:Y:S01]  /*18b0*/  IMAD.WIDE.U32 R124, R137, 0x10, R124 ;  /* 0x00000010897c7825 */ /* 0x002fe200078e007c */
[----:B------:R-:W-:-:S05]  /*18c0*/  ISETP.NE.AND.EX P0, PT, RZ, UR11, PT, P0 ;  /* 0x0000000bff007c0c */ /* 0x000fca000bf05300 */
[----:B------:R-:W4:Y:S08]  /*18d0*/  LDG.E.128 R124, desc[UR6][R124.64] ;  /* 0x000000067c7c7981 */ /* 0x000f30000c1e1d00 */
[----:B------:R-:W0:Y:S02]  /*18e0*/  @P0 LDC.64 R128, c[0x0][0x438] ;  /* 0x00010e00ff800b82 */ /* 0x000e240000000a00 */
[----:B0-----:R-:W-:-:S04]  /*18f0*/  @P0 IMAD.WIDE.U32 R136, R136, 0x10, R128 ;  /* 0x0000001088880825 */ /* 0x001fc800078e0080 */
[----:B--2---:R-:W-:Y:S01]  /*1900*/  IMAD.WIDE.U32 R128, R134, 0x8, R178 ;  /* 0x0000000886807825 */ /* 0x004fe200078e00b2 */
[----:B------:R0:W5:Y:S05]  /*1910*/  @P0 LDG.E.128 R104, desc[UR6][R136.64] ;  /* 0x0000000688680981 */ /* 0x00016a000c1e1d00 */
[----:B------:R-:W5:Y:S01]  /*1920*/  LDG.E.64 R128, desc[UR6][R128.64] ;  /* 0x0000000680807981 */ /* 0x000f62000c1e1b00 */
[----:B------:R-:W-:Y:S01]  /*1930*/  PRMT R183, R84, 0x7632, R183 ;  /* 0x0000763254b77816 */ /* 0x000fe200000000b7 */
[----:B------:R-:W-:Y:S01]  /*1940*/  IMAD.U32 R184, R87, 0x10000, RZ ;  /* 0x0001000057b87824 */ /* 0x000fe200078e00ff */
[----:B------:R-:W-:Y:S02]  /*1950*/  PRMT R187, R86, 0x7632, R187 ;  /* 0x0000763256bb7816 */ /* 0x000fe400000000bb */
[----:B------:R-:W-:-:S02]  /*1960*/  SHF.L.U32 R183, R183, 0x10, RZ ;  /* 0x00000010b7b77819 */ /* 0x000fc400000006ff */
[----:B------:R-:W-:Y:S02]  /*1970*/  SHF.L.U32 R187, R187, 0x10, RZ ;  /* 0x00000010bbbb7819 */ /* 0x000fe400000006ff */
[C---:B---3--:R-:W-:Y:S01]  /*1980*/  PRMT R134, R120.reuse, 0x7632, R134 ;  /* 0x0000763278867816 */ /* 0x048fe20000000086 */
[----:B------:R-:W-:Y:S01]  /*1990*/  IMAD.U32 R182, R123, 0x10000, RZ ;  /* 0x000100007bb67824 */ /* 0x000fe200078e00ff */
[C---:B------:R-:W-:Y:S02]  /*19a0*/  PRMT R177, R121.reuse, 0x7632, R177 ;  /* 0x0000763279b17816 */ /* 0x040fe400000000b1 */
[----:B------:R-:W-:Y:S01]  /*19b0*/  SHF.L.U32 R178, R121, 0x10, RZ ;  /* 0x0000001079b27819 */ /* 0x000fe200000006ff */
[C---:B------:R-:W-:Y:S01]  /*19c0*/  FADD.FTZ R181, -R135.reuse, R182 ;  /* 0x000000b687b57221 */ /* 0x040fe20000010100 */
[----:B------:R-:W-:Y:S02]  /*19d0*/  SHF.L.U32 R120, R120, 0x10, RZ ;  /* 0x0000001078787819 */ /* 0x000fe400000006ff */
[C---:B------:R-:W-:Y:S01]  /*19e0*/  PRMT R121, R122.reuse, 0x7632, R121 ;  /* 0x000076327a797816 */ /* 0x040fe20000000079 */
[C---:B0-----:R-:W-:Y:S01]  /*19f0*/  FADD.FTZ R137, -R135.reuse, R178 ;  /* 0x000000b287897221 */ /* 0x041fe20000010100 */
[----:B------:R-:W-:Y:S01]  /*1a00*/  SHF.L.U32 R122, R122, 0x10, RZ ;  /* 0x000000107a7a7819 */ /* 0x000fe200000006ff */
[----:B------:R-:W-:Y:S01]  /*1a10*/  FADD.FTZ R175, -R135, R120 ;  /* 0x0000007887af7221 */ /* 0x000fe20000010100 */
[----:B------:R-:W-:Y:S01]  /*1a20*/  SHF.L.U32 R120, R177, 0x10, RZ ;  /* 0x00000010b1787819 */ /* 0x000fe200000006ff */
[----:B------:R-:W-:Y:S01]  /*1a30*/  FMUL.FTZ R177, R0, R137 ;  /* 0x0000008900b17220 */ /* 0x000fe20000410000 */
[----:B------:R-:W-:Y:S01]  /*1a40*/  SHF.L.U32 R178, R84, 0x10, RZ ;  /* 0x0000001054b27819 */ /* 0x000fe200000006ff */
[----:B------:R-:W-:Y:S01]  /*1a50*/  FADD.FTZ R179, -R135, R122 ;  /* 0x0000007a87b37221 */ /* 0x000fe20000010100 */
[----:B------:R-:W-:Y:S01]  /*1a60*/  SHF.L.U32 R122, R121, 0x10, RZ ;  /* 0x00000010797a7819 */ /* 0x000fe200000006ff */
[----:B------:R-:W-:Y:S01]  /*1a70*/  FMUL.FTZ R175, R0, R175 ;  /* 0x000000af00af7220 */ /* 0x000fe20000410000 */
[----:B----4-:R-:W-:Y:S01]  /*1a80*/  SHF.L.U32 R121, R124, 0x10, RZ ;  /* 0x000000107c797819 */ /* 0x010fe200000006ff */
[C---:B------:R-:W-:Y:S01]  /*1a90*/  FADD.FTZ R185, -R135.reuse, R120 ;  /* 0x0000007887b97221 */ /* 0x040fe20000010100 */
[----:B------:R-:W-:Y:S01]  /*1aa0*/  SHF.L.U32 R134, R134, 0x10, RZ ;  /* 0x0000001086867819 */ /* 0x000fe200000006ff */
[----:B------:R-:W-:Y:S01]  /*1ab0*/  FADD.FTZ R189, -R135, R122 ;  /* 0x0000007a87bd7221 */ /* 0x000fe20000010100 */
[----:B------:R-:W-:Y:S01]  /*1ac0*/  PRMT R180, R123, 0x7632, R180 ;  /* 0x000076327bb47816 */ /* 0x000fe200000000b4 */
[-C--:B------:R-:W-:Y:S01]  /*1ad0*/  FMUL.FTZ R178, R178, R121.reuse ;  /* 0x00000079b2b27220 */ /* 0x080fe20000410000 */
[----:B------:R-:W-:Y:S01]  /*1ae0*/  PRMT R120, R124, 0x7632, R120 ;  /* 0x000076327c787816 */ /* 0x000fe20000000078 */
[--C-:B------:R-:W-:Y:S01]  /*1af0*/  FADD.FTZ R36, R36, R121.reuse ;  /* 0x0000007924247221 */ /* 0x100fe20000010000 */
[----:B------:R-:W-:Y:S01]  /*1b00*/  FFMA.FTZ R60, R175, R121, R60 ;  /* 0x00000079af3c7223 */ /* 0x000fe2000001003c */
[----:B------:R-:W-:Y:S01]  /*1b10*/  FADD.FTZ R123, -R135, R134 ;  /* 0x00000086877b7221 */ /* 0x000fe20000010100 */
[----:B------:R-:W-:Y:S01]  /*1b20*/  PRMT R122, R125, 0x7632, R122 ;  /* 0x000076327d7a7816 */ /* 0x000fe2000000007a */
[----:B------:R-:W-:Y:S01]  /*1b30*/  IMAD.U32 R180, R180, 0x10000, RZ ;  /* 0x00010000b4b47824 */ /* 0x000fe200078e00ff */
[----:B------:R-:W-:Y:S01]  /*1b40*/  PRMT R121, R85, 0x7632, R121 ;  /* 0x0000763255797816 */ /* 0x000fe20000000079 */
[----:B------:R-:W-:Y:S01]  /*1b50*/  FMUL.FTZ R186, R0, R123 ;  /* 0x0000007b00ba7220 */ /* 0x000fe20000410000 */
[----:B------:R-:W-:Y:S01]  /*1b60*/  SHF.L.U32 R120, R120, 0x10, RZ ;  /* 0x0000001078787819 */ /* 0x000fe200000006ff */
[----:B------:R-:W-:Y:S01]  /*1b70*/  IMAD.U32 R122, R122, 0x10000, RZ ;  /* 0x000100007a7a7824 */ /* 0x000fe200078e00ff */
[----:B------:R-:W-:Y:S01]  /*1b80*/  SHF.L.U32 R121, R121, 0x10, RZ ;  /* 0x0000001079797819 */ /* 0x000fe200000006ff */
[----:B------:R-:W-:Y:S01]  /*1b90*/  FADD.FTZ R201, -R135, R180 ;  /* 0x000000b487c97221 */ /* 0x000fe20000010100 */
[----:B------:R-:W-:Y:S01]  /*1ba0*/  FMUL.FTZ R188, R0, R185 ;  /* 0x000000b900bc7220 */ /* 0x000fe20000410000 */
[-C--:B------:R-:W-:Y:S01]  /*1bb0*/  FMUL.FTZ R183, R183, R120.reuse ;  /* 0x00000078b7b77220 */ /* 0x080fe20000410000 */
[----:B------:R-:W-:Y:S01]  /*1bc0*/  FADD.FTZ R37, R37, R120 ;  /* 0x0000007825257221 */ /* 0x000fe20000010000 */
[----:B------:R-:W-:Y:S01]  /*1bd0*/  FFMA.FTZ R61, R186, R120, R61 ;  /* 0x00000078ba3d7223 */ /* 0x000fe2000001003d */
[----:B------:R-:W-:Y:S01]  /*1be0*/  SHF.L.U32 R125, R125, 0x10, RZ ;  /* 0x000000107d7d7819 */ /* 0x000fe200000006ff */
[----:B------:R-:W-:Y:S01]  /*1bf0*/  FMUL.FTZ R185, R121, R122 ;  /* 0x0000007a79b97220 */ /* 0x000fe20000410000 */
[----:B------:R-:W-:Y:S01]  /*1c00*/  SHF.L.U32 R180, R85, 0x10, RZ ;  /* 0x0000001055b47819 */ /* 0x000fe200000006ff */
[----:B------:R-:W-:Y:S01]  /*1c10*/  FADD.FTZ R120, R199, R178 ;  /* 0x000000b2c7787221 */ /* 0x000fe20000010000 */
[----:B------:R-:W-:Y:S01]  /*1c20*/  FFMA.FTZ R121, R175, R178, R200 ;  /* 0x000000b2af797223 */ /* 0x000fe200000100c8 */
[----:B------:R-:W-:Y:S01]  /*1c30*/  PRMT R124, R126, 0x7632, R124 ;  /* 0x000076327e7c7816 */ /* 0x000fe2000000007c */
[----:B------:R-:W-:Y:S01]  /*1c40*/  FADD.FTZ R39, R39, R122 ;  /* 0x0000007a27277221 */ /* 0x000fe20000010000 */
[----:B------:R-:W-:Y:S01]  /*1c50*/  FADD.FTZ R123, R120, R183 ;  /* 0x000000b7787b7221 */ /* 0x000fe20000010000 */
[----:B------:R-:W-:Y:S01]  /*1c60*/  FMUL.FTZ R180, R180, R125 ;  /* 0x0000007db4b47220 */ /* 0x000fe20000410000 */
[----:B------:R-:W-:Y:S01]  /*1c70*/  FFMA.FTZ R120, R186, R183, R121 ;  /* 0x000000b7ba787223 */ /* 0x000fe20000010079 */
[----:B------:R-:W-:Y:S01]  /*1c80*/  SHF.L.U32 R182, R86, 0x10, RZ ;  /* 0x0000001056b67819 */ /* 0x000fe200000006ff */
[----:B------:R-:W-:Y:S01]  /*1c90*/  FFMA.FTZ R63, R188, R122, R63 ;  /* 0x0000007abc3f7223 */ /* 0x000fe2000001003f */
[----:B------:R-:W-:-:S02]  /*1ca0*/  IMAD.U32 R135, R126, 0x10000, RZ ;  /* 0x000100007e877824 */ /* 0x000fc400078e00ff */
        /* <DEDUP_REMOVED lines=8> */
[--C-:B------:R-:W-:Y:S01]  /*1d30*/  FADD.FTZ R38, R38, R125.reuse ;  /* 0x0000007d26267221 */ /* 0x100fe20000010000 */
[----:B------:R-:W-:Y:S01]  /*1d40*/  FFMA.FTZ R62, R177, R125, R62 ;  /* 0x0000007db13e7223 */ /* 0x000fe2000001003e */
[----:B------:R-:W-:Y:S01]  /*1d50*/  SHF.L.U32 R127, R127, 0x10, RZ ;  /* 0x000000107f7f7819 */ /* 0x000fe200000006ff */
[----:B------:R-:W-:Y:S01]  /*1d60*/  FMUL.FTZ R187, R187, R124 ;  /* 0x0000007cbbbb7220 */ /* 0x000fe20000410000 */
[----:B------:R-:W-:Y:S01]  /*1d70*/  PRMT R125, R87, 0x7632, R125 ;  /* 0x00007632577d7816 */ /* 0x000fe2000000007d */
[C---:B------:R-:W-:Y:S01]  /*1d80*/  FMUL.FTZ R190, R0.reuse, R189 ;  /* 0x000000bd00be7220 */ /* 0x040fe20000410000 */
        /* <DEDUP_REMOVED lines=23> */
.L_x_788:
[----:B-----5:R-:W-:Y:S01]  /*1f00*/  ISETP.GE.AND P1, PT, R198, 0x1, PT ;  /* 0x00000001c600780c */ /* 0x020fe20003f26270 */
[----:B------:R-:W-:Y:S01]  /*1f10*/  UISETP.NE.U32.AND UP0, UPT, UR10, URZ, UPT ;  /* 0x000000ff0a00728c */ /* 0x000fe2000bf05070 */
[----:B------:R-:W-:Y:S01]  /*1f20*/  MOV R141, UR14 ;  /* 0x0000000e008d7c02 */ /* 0x000fe20008000f00 */
[----:B------:R-:W-:Y:S02]  /*1f30*/  HFMA2 R201, -RZ, RZ, 0, 0 ;  /* 0x00000000ffc97431 */ /* 0x000fe400000001ff */
[----:B------:R-:W-:Y:S02]  /*1f40*/  UISETP.NE.AND.EX UP0, UPT, UR11, URZ, UPT, UP0 ;  /* 0x000000ff0b00728c */ /* 0x000fe4000bf05300 */
[----:B------:R-:W-:-:S05]  /*1f50*/  IMAD R120, R138, R141, RZ ;  /* 0x0000008d8a787224 */ /* 0x000fca00078e02ff */
[----:B------:R-:W-:Y:S02]  /*1f60*/  SHF.R.S32.HI R121, RZ, 0x1f, R120 ;  /* 0x0000001fff797819 */ /* 0x000fe40000011478 */
[----:B------:R-:W-:Y:S02]  /*1f70*/  @P1 IADD3 R122, PT, PT, R198, -0x1, RZ ;  /* 0xffffffffc67a1810 */ /* 0x000fe40007ffe0ff */
[----:B------:R-:W-:-:S03]  /*1f80*/  LEA.HI R121, R121, R120, RZ, 0x3 ;  /* 0x0000007879797211 */ /* 0x000fc600078f18ff */
[----:B------:R-:W-:Y:S01]  /*1f90*/  @P1 IMAD R122, R122, R141, RZ ;  /* 0x0000008d7a7a1224 */ /* 0x000fe200078e02ff */
[----:B------:R-:W-:-:S04]  /*1fa0*/  LEA.HI.SX32 R197, R121, R124, 0x1d ;  /* 0x0000007c79c57211 */ /* 0x000fc800078feaff */
[----:B------:R-:W-:Y:S01]  /*1fb0*/  @P1 SHF.R.S32.HI R123, RZ, 0x1f, R122 ;  /* 0x0000001fff7b1819 */ /* 0x000fe2000001147a */
[----:B------:R-:W-:-:S03]  /*1fc0*/  IMAD.MOV.U32 R199, RZ, RZ, R197 ;  /* 0x000000ffffc77224 */ /* 0x000fc600078e00c5 */
[----:B------:R-:W-:-:S04]  /*1fd0*/  @P1 LEA.HI R123, R123, R122, RZ, 0x3 ;  /* 0x0000007a7b7b1211 */ /* 0x000fc800078f18ff */
[----:B------:R-:W-:Y:S01]  /*1fe0*/  @P1 LEA.HI.SX32 R201, R123, R124, 0x1d ;  /* 0x0000007c7bc91211 */ /* 0x000fe200078feaff */
[----:B------:R-:W-:Y:S06]  /*1ff0*/  BRA.U UP0, `(.L_x_794) ;  /* 0x0000000100487547 */ /* 0x000fec000b800000 */
[C---:B------:R-:W-:Y:S02]  /*2000*/  ISETP.GE.U32.AND P5, PT, R139.reuse, 0x20, PT ;  /* 0x000000208b00780c */ /* 0x040fe40003fa6070 */
[----:B------:R-:W-:-:S11]  /*2010*/  ISETP.GE.U32.AND P2, PT, R139, 0x40, PT ;  /* 0x000000408b00780c */ /* 0x000fd60003f46070 */
[----:B------:R-:W0:Y:S08]  /*2020*/  @P5 LDC.64 R122, c[0x0][0x3b0] ;  /* 0x0000ec00ff7a5b82 */ /* 0x000e300000000a00 */
[----:B------:R-:W1:Y:S01]  /*2030*/  @P2 LDC.64 R120, c[0x0][0x3b0] ;  /* 0x0000ec00ff782b82 */ /* 0x000e620000000a00 */
[C---:B0-----:R-:W-:Y:S01]  /*2040*/  @P5 IMAD.WIDE.U32 R122, R201.reuse, 0x8, R122 ;  /* 0x00000008c97a5825 */ /* 0x041fe200078e007a */
[----:B------:R-:W-:-:S04]  /*2050*/  @P5 IADD3 R201, PT, PT, R201, 0x20, RZ ;  /* 0x00000020c9c95810 */ /* 0x000fc80007ffe0ff */
[----:B------:R2:W5:Y:S01]  /*2060*/  @P5 LDG.E.64 R132, desc[UR6][R122.64] ;  /* 0x000000067a845981 */ /* 0x000562000c1e1b00 */
[----:B-1----:R-:W-:-:S05]  /*2070*/  @P2 IMAD.WIDE.U32 R120, R201, 0x8, R120 ;  /* 0x00000008c9782825 */ /* 0x002fca00078e0078 */
[----:B------:R2:W5:Y:S01]  /*2080*/  @P2 LDG.E.64 R130, desc[UR6][R120.64] ;  /* 0x0000000678822981 */ /* 0x000562000c1e1b00 */
[----:B------:R-:W-:Y:S01]  /*2090*/  ISETP.GE.U32.AND P3, PT, R139, 0x60, PT ;  /* 0x000000608b00780c */ /* 0x000fe20003f66070 */
[----:B------:R-:W-:Y:S01]  /*20a0*/  @P2 VIADD R201, R201, 0x20 ;  /* 0x00000020c9c92836 */ /* 0x000fe20000000000 */
[----:B------:R-:W-:Y:S02]  /*20b0*/  MOV R199, RZ ;  /* 0x000000ff00c77202 */ /* 0x000fe40000000f00 */
[----:B------:R-:W-:-:S09]  /*20c0*/  MOV R200, RZ ;  /* 0x000000ff00c87202 */ /* 0x000fd20000000f00 */
[----:B--2---:R-:W-:Y:S05]  /*20d0*/  @!P3 BRA `(.L_x_793) ;  /* 0x00000000007cb947 */ /* 0x004fea0003800000 */
[----:B------:R-:W0:Y:S02]  /*20e0*/  LDC.64 R120, c[0x0][0x3b0] ;  /* 0x0000ec00ff787b82 */ /* 0x000e240000000a00 */
[----:B0-----:R-:W-:-:S05]  /*20f0*/  IMAD.WIDE.U32 R120, R201, 0x8, R120 ;  /* 0x00000008c9787825 */ /* 0x001fca00078e0078 */
[----:B------:R1:W5:Y:S01]  /*2100*/  LDG.E.64 R128, desc[UR6][R120.64] ;  /* 0x0000000678807981 */ /* 0x000362000c1e1b00 */
[----:B------:R-:W-:Y:S05]  /*2110*/  BRA `(.L_x_793) ;  /* 0x00000000006c7947 */ /* 0x000fea0003800000 */
.L_x_794:
        /* <DEDUP_REMOVED lines=11> */
[C---:B-1----:R-:W-:Y:S01]  /*21d0*/  @P5 IMAD.WIDE.U32 R126, R199.reuse, 0x10, R126 ;  /* 0x00000010c77e5825 */ /* 0x042fe200078e007e */
[----:B------:R-:W-:-:S04]  /*21e0*/  @P5 IADD3 R199, PT, PT, R199, 0x20, RZ ;  /* 0x00000020c7c75810 */ /* 0x000fc80007ffe0ff */
[----:B------:R0:W5:Y:S02]  /*21f0*/  @P5 LDG.E.128 R4, desc[UR6][R126.64] ;  /* 0x000000067e045981 */ /* 0x000164000c1e1d00 */
[----:B------:R-:W1:Y:S01]  /*2200*/  @P3 LDC.64 R120, c[0x0][0x438] ;  /* 0x00010e00ff783b82 */ /* 0x000e620000000a00 */
[C---:B--2---:R-:W-:Y:S01]  /*2210*/  @P2 IMAD.WIDE.U32 R136, R201.reuse, 0x8, R136 ;  /* 0x00000008c9882825 */ /* 0x044fe200078e0088 */
[----:B------:R-:W-:-:S04]  /*2220*/  @P2 IADD3 R201, PT, PT, R201, 0x20, RZ ;  /* 0x00000020c9c92810 */ /* 0x000fc80007ffe0ff */
[----:B------:R0:W5:Y:S01]  /*2230*/  @P2 LDG.E.64 R130, desc[UR6][R136.64] ;  /* 0x0000000688822981 */ /* 0x000162000c1e1b00 */
[----:B---3--:R-:W-:-:S04]  /*2240*/  @P2 IMAD.WIDE.U32 R134, R199, 0x10, R134 ;  /* 0x00000010c7862825 */ /* 0x008fc800078e0086 */
[----:B------:R-:W-:Y:S01]  /*2250*/  @P2 VIADD R199, R199, 0x20 ;  /* 0x00000020c7c72836 */ /* 0x000fe20000000000 */
[----:B------:R0:W5:Y:S01]  /*2260*/  @P2 LDG.E.128 R100, desc[UR6][R134.64] ;  /* 0x0000000686642981 */ /* 0x000162000c1e1d00 */
[----:B----4-:R-:W-:-:S05]  /*2270*/  @P3 IMAD.WIDE.U32 R122, R201, 0x8, R122 ;  /* 0x00000008c97a3825 */ /* 0x010fca00078e007a */
[----:B------:R0:W5:Y:S01]  /*2280*/  @P3 LDG.E.64 R128, desc[UR6][R122.64] ;  /* 0x000000067a803981 */ /* 0x000162000c1e1b00 */
[----:B-1----:R-:W-:-:S05]  /*2290*/  @P3 IMAD.WIDE.U32 R120, R199, 0x10, R120 ;  /* 0x00000010c7783825 */ /* 0x002fca00078e0078 */
[----:B------:R0:W5:Y:S01]  /*22a0*/  @P3 LDG.E.128 R104, desc[UR6][R120.64] ;  /* 0x0000000678683981 */ /* 0x000162000c1e1d00 */
[----:B------:R-:W-:Y:S02]  /*22b0*/  MOV R199, RZ ;  /* 0x000000ff00c77202 */ /* 0x000fe40000000f00 */
[----:B------:R-:W-:-:S07]  /*22c0*/  MOV R200, RZ ;  /* 0x000000ff00c87202 */ /* 0x000fce0000000f00 */
.L_x_793:
[----:B------:R-:W-:Y:S05]  /*22d0*/  BSYNC.RECONVERGENT B0 ;  /* 0x0000000000007941 */ /* 0x000fea0003800200 */
.L_x_787:
[----:B------:R-:W-:-:S03]  /*22e0*/  UMOV UR4, 0xffffffff ;  /* 0xffffffff00047882 */ /* 0x000fc60000000000 */
[----:B------:R-:W-:Y:S05]  /*22f0*/  BRA.DIV UR4, `(.L_x_795) ;  /* 0x0000009604a47947 */ /* 0x000fea000b800000 */
[----:B01----:R-:W0:Y:S04]  /*2300*/  SHFL.BFLY PT, R120, R199, 0x1, 0x1f ;  /* 0x0c201f00c7787f89 */ /* 0x003e2800000e0000 */
        /* <DEDUP_REMOVED lines=17> */
.L_x_1013:
[----:B------:R-:W3:Y:S01]  /*2420*/  S2R R125, SR_TID.X ;  /* 0x00000000007d7919 */ /* 0x000ee20000002100 */
[----:B------:R-:W-:Y:S01]  /*2430*/  @P1 IADD3 R198, PT, PT, R198, -0x1, RZ ;  /* 0xffffffffc6c61810 */ /* 0x000fe20007ffe0ff */
[----:B-1----:R-:W-:Y:S01]  /*2440*/  FADD.FTZ R120, R127, R120 ;  /* 0x000000787f787221 */ /* 0x002fe20000010000 */
[----:B0-2---:R-:W-:Y:S01]  /*2450*/  FADD.FTZ R126, R126, R121 ;  /* 0x000000797e7e7221 */ /* 0x005fe20000010000 */
[----:B------:R-:W-:Y:S01]  /*2460*/  ISETP.NE.AND P0, PT, RZ, UR8, PT ;  /* 0x00000008ff007c0c */ /* 0x000fe2000bf05270 */
[----:B------:R-:W-:Y:S01]  /*2470*/  BSSY.RECONVERGENT B0, `(.L_x_796) ;  /* 0x00002b8000007945 */ /* 0x000fe20003800200 */
[----:B------:R-:W-:Y:S02]  /*2480*/  @P1 IMAD R198, R198, R141, RZ ;  /* 0x0000008dc6c61224 */ /* 0x000fe400078e02ff */
[----:B------:R-:W-:Y:S01]  /*2490*/  FMUL.FTZ R135, R120, UR9 ;  /* 0x0000000978877c20 */ /* 0x000fe20008410000 */
[----:B------:R-:W-:Y:S02]  /*24a0*/  IMAD.MOV.U32 R127, RZ, RZ, RZ ;  /* 0x000000ffff7f7224 */ /* 0x000fe400078e00ff */
[----:B------:R-:W-:Y:S01]  /*24b0*/  FMUL.FTZ R126, R126, UR9 ;  /* 0x000000097e7e7c20 */ /* 0x000fe20008410000 */
[----:B------:R-:W-:-:S02]  /*24c0*/  @P1 SHF.R.S32.HI R123, RZ, 0x1f, R198 ;  /* 0x0000001fff7b1819 */ /* 0x000fc400000114c6 */
        /* <DEDUP_REMOVED lines=10> */
.L_x_799:
[----:B------:R-:W-:Y:S05]  /*2570*/  BSYNC.RECONVERGENT B1 ;  /* 0x0000000000017941 */ /* 0x000fea0003800200 */
.L_x_798:
[----:B------:R-:W-:Y:S01]  /*2580*/  UISETP.NE.U32.AND UP0, UPT, UR10, URZ, UPT ;  /* 0x000000ff0a00728c */ /* 0x000fe2000bf05070 */
[----:B------:R-:W-:Y:S03]  /*2590*/  BSSY.RECONVERGENT B1, `(.L_x_800) ;  /* 0x000029b000017945 */ /* 0x000fe60003800200 */
[----:B------:R-:W-:-:S09]  /*25a0*/  UISETP.NE.AND.EX UP0, UPT, UR11, URZ, UPT, UP0 ;  /* 0x000000ff0b00728c */ /* 0x000fd2000bf05300 */
[----:B------:R-:W-:Y:S05]  /*25b0*/  BRA.U UP0, `(.L_x_801) ;  /* 0x0000001500247547 */ /* 0x000fea000b800000 */
        /* <DEDUP_REMOVED lines=8> */
[----:B-----5:R-:W-:Y:S02]  /*2640*/  LOP3.LUT P4, RZ, R132, 0xff, RZ, 0xc0, !PT ;  /* 0x000000ff84ff7812 */ /* 0x020fe4000788c0ff */
[----:B------:R-:W-:Y:S02]  /*2650*/  CS2R R122, SRZ ;  /* 0x00000000007a7805 */ /* 0x000fe4000001ff00 */
[----:B------:R-:W-:Y:S01]  /*2660*/  ISETP.GT.AND P0, PT, R2, RZ, PT ;  /* 0x000000ff0200720c */ /* 0x000fe20003f04270 */
[----:B------:R-:W-:-:S04]  /*2670*/  FADD.FTZ R121, R140, -R121 ;  /* 0x800000798c797221 */ /* 0x000fc80000010000 */
[----:B------:R-:W-:-:S05]  /*2680*/  FMUL.FTZ R121, R0, R121 ;  /* 0x0000007900797220 */ /* 0x000fca0000410000 */
[----:B------:R-:W-:Y:S01]  /*2690*/  FSEL R121, R121, RZ, P0 ;  /* 0x000000ff79797208 */ /* 0x000fe20000000000 */
[----:B------:R-:W-:Y:S01]  /*26a0*/  @P4 IMAD.U32 R120, R108, 0x10000, RZ ;  /* 0x000100006c784824 */ /* 0x000fe200078e00ff */
[----:B------:R-:W-:-:S03]  /*26b0*/  @P4 SHF.L.U32 R134, R96, 0x10, RZ ;  /* 0x0000001060864819 */ /* 0x000fc600000006ff */
[----:B------:R-:W-:-:S04]  /*26c0*/  FMUL.FTZ R121, R121, UR13 ;  /* 0x0000000d79797c20 */ /* 0x000fc80008410000 */
[----:B------:R-:W-:-:S04]  /*26d0*/  FMUL.FTZ R121, R121, UR12 ;  /* 0x0000000c79797c20 */ /* 0x000fc80008410000 */
[C---:B------:R-:W-:Y:S01]  /*26e0*/  @P4 FMUL.FTZ R122, R121.reuse, R134 ;  /* 0x00000086797a4220 */ /* 0x040fe20000410000 */
[----:B------:R-:W-:-:S04]  /*26f0*/  @P4 FMUL.FTZ R123, R121, R120 ;  /* 0x00000078797b4220 */ /* 0x000fc80000410000 */
[----:B------:R-:W-:Y:S01]  /*2700*/  F2FP.BF16.F32.PACK_AB R122, RZ, R122 ;  /* 0x0000007aff7a723e */ /* 0x000fe200000010ff */
[----:B------:R-:W-:-:S03]  /*2710*/  FADD.FTZ R28, R28, R123 ;  /* 0x0000007b1c1c7221 */ /* 0x000fc60000010000 */
[----:B------:R-:W-:-:S07]  /*2720*/  PRMT R112, R122, 0x7610, R112 ;  /* 0x000076107a707816 */ /* 0x000fce0000000070 */
.L_x_804:
[----:B------:R-:W-:Y:S05]  /*2730*/  BSYNC.RECONVERGENT B2 ;  /* 0x0000000000027941 */ /* 0x000fea0003800200 */
.L_x_803:
[----:B------:R-:W-:Y:S04]  /*2740*/  BSSY.RECONVERGENT B2, `(.L_x_805) ;  /* 0x0000014000027945 */ /* 0x000fe80003800200 */
[----:B------:R-:W-:Y:S05]  /*2750*/  @!P1 BRA `(.L_x_806) ;  /* 0x0000000000489947 */ /* 0x000fea0003800000 */
[----:B------:R-:W-:Y:S01]  /*2760*/  FFMA.FTZ R120, R152, R126, R135 ;  /* 0x0000007e98787223 */ /* 0x000fe20000010087 */
[----:B-----5:R-:W-:Y:S02]  /*2770*/  LOP3.LUT P0, RZ, R132, 0xff00, RZ, 0xc0, !PT ;  /* 0x0000ff0084ff7812 */ /* 0x020fe4000780c0ff */
[----:B------:R-:W-:Y:S01]  /*2780*/  ISETP.GT.AND P4, PT, R2, RZ, PT ;  /* 0x000000ff0200720c */ /* 0x000fe20003f84270 */
[----:B------:R-:W-:Y:S01]  /*2790*/  FADD.FTZ R121, R153, -R120 ;  /* 0x8000007899797221 */ /* 0x000fe20000010000 */
[----:B------:R-:W-:Y:S01]  /*27a0*/  MOV R123, RZ ;  /* 0x000000ff007b7202 */ /* 0x000fe20000000f00 */
[----:B------:R-:W-:Y:S02]  /*27b0*/  HFMA2 R120, -RZ, RZ, 0, 0 ;  /* 0x00000000ff787431 */ /* 0x000fe400000001ff */
[----:B------:R-:W-:-:S05]  /*27c0*/  FMUL.FTZ R121, R0, R121 ;  /* 0x0000007900797220 */ /* 0x000fca0000410000 */
[----:B------:R-:W-:Y:S02]  /*27d0*/  FSEL R121, R121, RZ, P4 ;  /* 0x000000ff79797208 */ /* 0x000fe40002000000 */
[----:B------:R-:W-:Y:S02]  /*27e0*/  @P0 SHF.L.U32 R134, R193, 0x10, RZ ;  /* 0x00000010c1860819 */ /* 0x000fe400000006ff */
[----:B------:R-:W-:Y:S01]  /*27f0*/  @P0 PRMT R122, R108, 0x7632, R122 ;  /* 0x000076326c7a0816 */ /* 0x000fe2000000007a */
[----:B------:R-:W-:-:S04]  /*2800*/  FMUL.FTZ R121, R121, UR13 ;  /* 0x0000000d79797c20 */ /* 0x000fc80008410000 */
[----:B------:R-:W-:Y:S01]  /*2810*/  FMUL.FTZ R121, R121, UR12 ;  /* 0x0000000c79797c20 */ /* 0x000fe20008410000 */
[----:B------:R-:W-:-:S03]  /*2820*/  @P0 IMAD.U32 R122, R122, 0x10000, RZ ;  /* 0x000100007a7a0824 */ /* 0x000fc600078e00ff */
[C---:B------:R-:W-:Y:S01]  /*2830*/  @P0 FMUL.FTZ R123, R121.reuse, R134 ;  /* 0x00000086797b0220 */ /* 0x040fe20000410000 */
[----:B------:R-:W-:-:S04]  /*2840*/  @P0 FMUL.FTZ R120, R121, R122 ;  /* 0x0000007a79780220 */ /* 0x000fc80000410000 */
[----:B------:R-:W-:Y:S01]  /*2850*/  F2FP.BF16.F32.PACK_AB R123, RZ, R123 ;  /* 0x0000007bff7b723e */ /* 0x000fe200000010ff */
[----:B------:R-:W-:-:S03]  /*2860*/  FADD.FTZ R29, R29, R120 ;  /* 0x000000781d1d7221 */ /* 0x000fc60000010000 */
[----:B------:R-:W-:-:S07]  /*2870*/  PRMT R112, R112, 0x5410, R123 ;  /* 0x0000541070707816 */ /* 0x000fce000000007b */
.L_x_806:
[----:B------:R-:W-:Y:S05]  /*2880*/  BSYNC.RECONVERGENT B2 ;  /* 0x0000000000027941 */ /* 0x000fea0003800200 */
.L_x_805:
        /* <DEDUP_REMOVED lines=8> */
[----:B------:R-:W-:Y:S02]  /*2910*/  FSEL R121, R121, RZ, P4 ;  /* 0x000000ff79797208 */ /* 0x000fe40002000000 */
[----:B------:R-:W-:Y:S02]  /*2920*/  @P0 SHF.L.U32 R134, R97, 0x10, RZ ;  /* 0x0000001061860819 */ /* 0x000fe400000006ff */
[----:B------:R-:W-:Y:S01]  /*2930*/  @P0 SHF.L.U32 R120, R109, 0x10, RZ ;  /* 0x000000106d780819 */ /* 0x000fe200000006ff */
[----:B------:R-:W-:-:S04]  /*2940*/  FMUL.FTZ R121, R121, UR13 ;  /* 0x0000000d79797c20 */ /* 0x000fc80008410000 */
[----:B------:R-:W-:-:S04]  /*2950*/  FMUL.FTZ R121, R121, UR12 ;  /* 0x0000000c79797c20 */ /* 0x000fc80008410000 */
[C---:B------:R-:W-:Y:S01]  /*2960*/  @P0 FMUL.FTZ R122, R121.reuse, R134 ;  /* 0x00000086797a0220 */ /* 0x040fe20000410000 */
[----:B------:R-:W-:-:S04]  /*2970*/  @P0 FMUL.FTZ R123, R121, R120 ;  /* 0x00000078797b0220 */ /* 0x000fc80000410000 */
[----:B------:R-:W-:Y:S01]  /*2980*/  F2FP.BF16.F32.PACK_AB R122, RZ, R122 ;  /* 0x0000007aff7a723e */ /* 0x000fe200000010ff */
[----:B------:R-:W-:-:S03]  /*2990*/  FADD.FTZ R30, R30, R123 ;  /* 0x0000007b1e1e7221 */ /* 0x000fc60000010000 */
[----:B------:R-:W-:-:S07]  /*29a0*/  PRMT R113, R122, 0x7610, R113 ;  /* 0x000076107a717816 */ /* 0x000fce0000000071 */
.L_x_808:
[----:B------:R-:W-:Y:S05]  /*29b0*/  BSYNC.RECONVERGENT B2 ;  /* 0x0000000000027941 */ /* 0x000fea0003800200 */
.L_x_807:
[----:B------:R-:W-:Y:S04]  /*29c0*/  BSSY.RECONVERGENT B2, `(.L_x_809) ;  /* 0x0000014000027945 */ /* 0x000fe80003800200 */
[----:B------:R-:W-:Y:S05]  /*29d0*/  @!P1 BRA `(.L_x_810) ;  /* 0x0000000000489947 */ /* 0x000fea0003800000 */
[----:B------:R-:W-:Y:S01]  /*29e0*/  FFMA.FTZ R120, R154, R126, R135 ;  /* 0x0000007e9a787223 */ /* 0x000fe20000010087 */
[----:B-----5:R-:W-:Y:S01]  /*29f0*/  LOP3.LUT P0, RZ, R132, 0xff000000, RZ, 0xc0, !PT ;  /* 0xff00000084ff7812 */ /* 0x020fe2000780c0ff */
[----:B------:R-:W-:Y:S01]  /*2a00*/  IMAD.MOV.U32 R123, RZ, RZ, RZ ;  /* 0x000000ffff7b7224 */ /* 0x000fe200078e00ff */
[----:B------:R-:W-:Y:S01]  /*2a10*/  ISETP.GT.AND P4, PT, R2, RZ, PT ;  /* 0x000000ff0200720c */ /* 0x000fe20003f84270 */
[----:B------:R-:W-:Y:S01]  /*2a20*/  FADD.FTZ R121, R155, -R120 ;  /* 0x800000789b797221 */ /* 0x000fe20000010000 */
[----:B------:R-:W-:-:S03]  /*2a30*/  HFMA2 R120, -RZ, RZ, 0, 0 ;  /* 0x00000000ff787431 */ /* 0x000fc600000001ff */
[----:B------:R-:W-:-:S05]  /*2a40*/  FMUL.FTZ R121, R0, R121 ;  /* 0x0000007900797220 */ /* 0x000fca0000410000 */
[----:B------:R-:W-:Y:S02]  /*2a50*/  FSEL R121, R121, RZ, P4 ;  /* 0x000000ff79797208 */ /* 0x000fe40002000000 */
[----:B------:R-:W-:Y:S02]  /*2a60*/  @P0 SHF.L.U32 R134, R194, 0x10, RZ ;  /* 0x00000010c2860819 */ /* 0x000fe400000006ff */
[----:B------:R-:W-:Y:S01]  /*2a70*/  @P0 PRMT R122, R109, 0x7632, R122 ;  /* 0x000076326d7a0816 */ /* 0x000fe2000000007a */
[----:B------:R-:W-:-:S03]  /*2a80*/  FMUL.FTZ R121, R121, UR13 ;  /* 0x0000000d79797c20 */ /* 0x000fc60008410000 */
[----:B------:R-:W-:Y:S01]  /*2a90*/  @P0 SHF.L.U32 R122, R122, 0x10, RZ ;  /* 0x000000107a7a0819 */ /* 0x000fe200000006ff */
[----:B------:R-:W-:-:S04]  /*2aa0*/  FMUL.FTZ R121, R121, UR12 ;  /* 0x0000000c79797c20 */ /* 0x000fc80008410000 */
[C---:B------:R-:W-:Y:S01]  /*2ab0*/  @P0 FMUL.FTZ R123, R121.reuse, R134 ;  /* 0x00000086797b0220 */ /* 0x040fe20000410000 */
[----:B------:R-:W-:-:S04]  /*2ac0*/  @P0 FMUL.FTZ R120, R121, R122 ;  /* 0x0000007a79780220 */ /* 0x000fc80000410000 */
[----:B------:R-:W-:Y:S01]  /*2ad0*/  F2FP.BF16.F32.PACK_AB R123, RZ, R123 ;  /* 0x0000007bff7b723e */ /* 0x000fe200000010ff */
[----:B------:R-:W-:-:S03]  /*2ae0*/  FADD.FTZ R31, R31, R120 ;  /* 0x000000781f1f7221 */ /* 0x000fc60000010000 */
[----:B------:R-:W-:-:S07]  /*2af0*/  PRMT R113, R113, 0x5410, R123 ;  /* 0x0000541071717816 */ /* 0x000fce000000007b */
.L_x_810:
[----:B------:R-:W-:Y:S05]  /*2b00*/  BSYNC.RECONVERGENT B2 ;  /* 0x0000000000027941 */ /* 0x000fea0003800200 */
.L_x_809:
        /* <DEDUP_REMOVED lines=18> */
.L_x_812:
[----:B------:R-:W-:Y:S05]  /*2c30*/  BSYNC.RECONVERGENT B2 ;  /* 0x0000000000027941 */ /* 0x000fea0003800200 */
.L_x_811:
[----:B------:R-:W-:Y:S04]  /*2c40*/  BSSY.RECONVERGENT B2, `(.L_x_813) ;  /* 0x0000014000027945 */ /* 0x000fe80003800200 */
[----:B------:R-:W-:Y:S05]  /*2c50*/  @!P1 BRA `(.L_x_814) ;  /* 0x0000000000489947 */ /* 0x000fea0003800000 */
[----:B------:R-:W-:Y:S01]  /*2c60*/  FFMA.FTZ R121, R158, R126, R135 ;  /* 0x0000007e9e797223 */ /* 0x000fe20000010087 */
[----:B-----5:R-:W-:Y:S01]  /*2c70*/  LOP3.LUT P0, RZ, R133, 0xff00, RZ, 0xc0, !PT ;  /* 0x0000ff0085ff7812 */ /* 0x020fe2000780c0ff */
[----:B------:R-:W-:Y:S01]  /*2c80*/  HFMA2 R123, -RZ, RZ, 0, 0 ;  /* 0x00000000ff7b7431 */ /* 0x000fe200000001ff */
[----:B------:R-:W-:Y:S01]  /*2c90*/  ISETP.GT.AND P4, PT, R2, RZ, PT ;  /* 0x000000ff0200720c */ /* 0x000fe20003f84270 */
[----:B------:R-:W-:Y:S01]  /*2ca0*/  FADD.FTZ R121, R156, -R121 ;  /* 0x800000799c797221 */ /* 0x000fe20000010000 */
[----:B------:R-:W-:-:S03]  /*2cb0*/  MOV R120, RZ ;  /* 0x000000ff00787202 */ /* 0x000fc60000000f00 */
        /* <DEDUP_REMOVED lines=12> */
.L_x_814:
[----:B------:R-:W-:Y:S05]  /*2d80*/  BSYNC.RECONVERGENT B2 ;  /* 0x0000000000027941 */ /* 0x000fea0003800200 */
.L_x_813:
        /* <DEDUP_REMOVED lines=18> */
.L_x_816:
[----:B------:R-:W-:Y:S05]  /*2eb0*/  BSYNC.RECONVERGENT B2 ;  /* 0x0000000000027941 */ /* 0x000fea0003800200 */
.L_x_815:
[----:B------:R-:W-:Y:S05]  /*2ec0*/  @!P1 BRA `(.L_x_817) ;  /* 0x00000020001c9947 */ /* 0x000fea0003800000 */
[----:B------:R-:W-:Y:S01]  /*2ed0*/  FFMA.FTZ R120, R160, R126, R135 ;  /* 0x0000007ea0787223 */ /* 0x000fe20000010087 */
[----:B-----5:R-:W-:Y:S02]  /*2ee0*/  ISETP.GE.U32.AND P0, PT, R132, RZ, PT ;  /* 0x000000ff8400720c */ /* 0x020fe40003f06070 */
[----:B------:R-:W-:Y:S01]  /*2ef0*/  ISETP.GT.AND P4, PT, R2, RZ, PT ;  /* 0x000000ff0200720c */ /* 0x000fe20003f84270 */
[----:B------:R-:W-:Y:S01]  /*2f00*/  FADD.FTZ R121, R157, -R120 ;  /* 0x800000789d797221 */ /* 0x000fe20000010000 */
[----:B------:R-:W-:Y:S01]  /*2f10*/  ISETP.GE.U32.AND.EX P0, PT, R133, 0x1000000, PT, P0 ;  /* 0x010000008500780c */ /* 0x000fe20003f06100 */
[----:B------:R-:W-:Y:S01]  /*2f20*/  HFMA2 R120, -RZ, RZ, 0, 0 ;  /* 0x00000000ff787431 */ /* 0x000fe200000001ff */
[----:B------:R-:W-:Y:S01]  /*2f30*/  MOV R123, RZ ;  /* 0x000000ff007b7202 */ /* 0x000fe20000000f00 */
[----:B------:R-:W-:-:S05]  /*2f40*/  FMUL.FTZ R121, R0, R121 ;  /* 0x0000007900797220 */ /* 0x000fca0000410000 */
[----:B------:R-:W-:-:S05]  /*2f50*/  FSEL R121, R121, RZ, P4 ;  /* 0x000000ff79797208 */ /* 0x000fca0002000000 */
[----:B------:R-:W-:Y:S01]  /*2f60*/  FMUL.FTZ R121, R121, UR13 ;  /* 0x0000000d79797c20 */ /* 0x000fe20008410000 */
[----:B------:R-:W-:Y:S01]  /*2f70*/  @P0 PRMT R122, R111, 0x7632, R122 ;  /* 0x000076326f7a0816 */ /* 0x000fe2000000007a */
[----:B------:R-:W-:Y:S02]  /*2f80*/  @P0 IMAD.U32 R134, R196, 0x10000, RZ ;  /* 0x00010000c4860824 */ /* 0x000fe400078e00ff */
[----:B------:R-:W-:Y:S01]  /*2f90*/  FMUL.FTZ R121, R121, UR12 ;  /* 0x0000000c79797c20 */ /* 0x000fe20008410000 */
[----:B------:R-:W-:-:S03]  /*2fa0*/  @P0 SHF.L.U32 R122, R122, 0x10, RZ ;  /* 0x000000107a7a0819 */ /* 0x000fc600000006ff */
[C---:B------:R-:W-:Y:S02]  /*2fb0*/  @P0 FMUL.FTZ R123, R121.reuse, R134 ;  /* 0x00000086797b0220 */ /* 0x040fe40000410000 */
[----:B------:R-:W-:-:S03]  /*2fc0*/  @P0 FMUL.FTZ R120, R121, R122 ;  /* 0x0000007a79780220 */ /* 0x000fc60000410000 */
[----:B------:R-:W-:Y:S01]  /*2fd0*/  F2FP.BF16.F32.PACK_AB R123, RZ, R123 ;  /* 0x0000007bff7b723e */ /* 0x000fe200000010ff */
[----:B------:R-:W-:-:S03]  /*2fe0*/  FADD.FTZ R27, R27, R120 ;  /* 0x000000781b1b7221 */ /* 0x000fc60000010000 */
[----:B------:R-:W-:Y:S01]  /*2ff0*/  PRMT R115, R115, 0x5410, R123 ;  /* 0x0000541073737816 */ /* 0x000fe2000000007b */
[----:B------:R-:W-:Y:S06]  /*3000*/  BRA `(.L_x_817) ;  /* 0x0000001c00cc7947 */ /* 0x000fec0003800000 */
.L_x_802:
[-CC-:B------:R-:W-:Y:S01]  /*3010*/  FFMA.FTZ R117, R3, R126.reuse, R135.reuse ;  /* 0x0000007e03757223 */ /* 0x180fe20000010087 */
[-CC-:B------:R-:W-:Y:S01]  /*3020*/  FFMA.FTZ R116, R152, R126.reuse, R135.reuse ;  /* 0x0000007e98747223 */ /* 0x180fe20000010087 */
[----:B------:R-:W-:Y:S01]  /*3030*/  FFMA.FTZ R121, R143, R126, R135 ;  /* 0x0000007e8f797223 */ /* 0x000fe20000010087 */
[----:B------:R-:W-:Y:S01]  /*3040*/  ISETP.GT.AND P0, PT, R2, RZ, PT ;  /* 0x000000ff0200720c */ /* 0x000fe20003f04270 */
[----:B------:R-:W-:Y:S01]  /*3050*/  FADD.FTZ R117, R140, -R117 ;  /* 0x800000758c757221 */ /* 0x000fe20000010000 */
[----:B------:R-:W-:Y:S01]  /*3060*/  FADD.FTZ R119, R153, -R116 ;  /* 0x8000007499777221 */ /* 0x000fe20000010000 */
[----:B------:R-:W-:Y:S01]  /*3070*/  BSSY.RECONVERGENT B2, `(.L_x_818) ;  /* 0x0000012000027945 */ /* 0x000fe20003800200 */
[----:B------:R-:W-:Y:S01]  /*3080*/  FADD.FTZ R121, R142, -R121 ;  /* 0x800000798e797221 */ /* 0x000fe20000010000 */
[C---:B------:R-:W-:Y:S01]  /*3090*/  FMUL.FTZ R117, R0.reuse, R117 ;  /* 0x0000007500757220 */ /* 0x040fe20000410000 */
[----:B------:R-:W-:-:S04]  /*30a0*/  FMUL.FTZ R119, R0, R119 ;  /* 0x0000007700777220 */ /* 0x000fc80000410000 */
[----:B------:R-:W-:Y:S01]  /*30b0*/  FSEL R120, R117, RZ, P0 ;  /* 0x000000ff75787208 */ /* 0x000fe20000000000 */
[----:B------:R-:W-:Y:S06]  /*30c0*/  @!P1 BRA `(.L_x_819) ;  /* 0x0000000000309947 */ /* 0x000fec0003800000 */
[----:B-----5:R-:W-:Y:S01]  /*30d0*/  LOP3.LUT P4, RZ, R132, 0xff, RZ, 0xc0, !PT ;  /* 0x000000ff84ff7812 */ /* 0x020fe2000788c0ff */
[----:B------:R-:W-:Y:S01]  /*30e0*/  FMUL.FTZ R116, R120, UR13 ;  /* 0x0000000d78747c20 */ /* 0x000fe20008410000 */
[----:B------:R-:W-:Y:S01]  /*30f0*/  IMAD.MOV.U32 R118, RZ, RZ, RZ ;  /* 0x000000ffff767224 */ /* 0x000fe200078e00ff */
[----:B------:R-:W-:Y:S02]  /*3100*/  MOV R117, RZ ;  /* 0x000000ff00757202 */ /* 0x000fe40000000f00 */
[----:B------:R-:W-:-:S08]  /*3110*/  FMUL.FTZ R116, R116, UR12 ;  /* 0x0000000c74747c20 */ /* 0x000fd00008410000 */
[----:B------:R-:W-:Y:S02]  /*3120*/  @P4 SHF.L.U32 R199, R96, 0x10, RZ ;  /* 0x0000001060c74819 */ /* 0x000fe400000006ff */
[----:B------:R-:W-:-:S03]  /*3130*/  @P4 SHF.L.U32 R123, R108, 0x10, RZ ;  /* 0x000000106c7b4819 */ /* 0x000fc600000006ff */
[-C--:B------:R-:W-:Y:S02]  /*3140*/  @P4 FMUL.FTZ R118, R199, R116.reuse ;  /* 0x00000074c7764220 */ /* 0x080fe40000410000 */
[----:B------:R-:W-:-:S03]  /*3150*/  @P4 FMUL.FTZ R117, R123, R116 ;  /* 0x000000747b754220 */ /* 0x000fc60000410000 */
[----:B------:R-:W-:Y:S01]  /*3160*/  F2FP.BF16.F32.PACK_AB R118, RZ, R118 ;  /* 0x00000076ff76723e */ /* 0x000fe200000010ff */
[----:B------:R-:W-:-:S03]  /*3170*/  FADD.FTZ R28, R28, R117 ;  /* 0x000000751c1c7221 */ /* 0x000fc60000010000 */
[----:B------:R-:W-:-:S07]  /*3180*/  PRMT R112, R118, 0x7610, R112 ;  /* 0x0000761076707816 */ /* 0x000fce0000000070 */
.L_x_819:
[----:B------:R-:W-:Y:S05]  /*3190*/  BSYNC.RECONVERGENT B2 ;  /* 0x0000000000027941 */ /* 0x000fea0003800200 */
.L_x_818:
[----:B------:R-:W-:Y:S01]  /*31a0*/  BSSY.RECONVERGENT B2, `(.L_x_820) ;  /* 0x0000013000027945 */ /* 0x000fe20003800200 */
[----:B------:R-:W-:Y:S01]  /*31b0*/  F2FP.BF16.F32.PACK_AB R116, RZ, R120 ;  /* 0x00000078ff74723e */ /* 0x000fe200000010ff */
[----:B------:R-:W-:Y:S01]  /*31c0*/  FFMA.FTZ R198, R154, R126, R135 ;  /* 0x0000007e9ac67223 */ /* 0x000fe20000010087 */
[----:B------:R-:W-:Y:S01]  /*31d0*/  FMUL.FTZ R121, R0, R121 ;  /* 0x0000007900797220 */ /* 0x000fe20000410000 */
[----:B------:R-:W-:Y:S01]  /*31e0*/  FSEL R122, R119, RZ, P0 ;  /* 0x000000ff777a7208 */ /* 0x000fe20000000000 */
[----:B------:R-:W-:Y:S06]  /*31f0*/  @!P1 BRA `(.L_x_821) ;  /* 0x0000000000349947 */ /* 0x000fec0003800000 */
[----:B-----5:R-:W-:Y:S01]  /*3200*/  LOP3.LUT P4, RZ, R132, 0xff00, RZ, 0xc0, !PT ;  /* 0x0000ff0084ff7812 */ /* 0x020fe2000788c0ff */
[----:B------:R-:W-:Y:S01]  /*3210*/  FMUL.FTZ R117, R122, UR13 ;  /* 0x0000000d7a757c20 */ /* 0x000fe20008410000 */
[----:B------:R-:W-:Y:S02]  /*3220*/  IMAD.MOV.U32 R120, RZ, RZ, RZ ;  /* 0x000000ffff787224 */ /* 0x000fe400078e00ff */
[----:B------:R-:W-:Y:S02]  /*3230*/  HFMA2 R118, -RZ, RZ, 0, 0 ;  /* 0x00000000ff767431 */ /* 0x000fe400000001ff */
[----:B------:R-:W-:-:S07]  /*3240*/  FMUL.FTZ R134, R117, UR12 ;  /* 0x0000000c75867c20 */ /* 0x000fce0008410000 */
[----:B------:R-:W-:Y:S02]  /*3250*/  @P4 SHF.L.U32 R123, R193, 0x10, RZ ;  /* 0x00000010c17b4819 */ /* 0x000fe400000006ff */
[----:B------:R-:W-:-:S03]  /*3260*/  @P4 PRMT R119, R108, 0x7632, R119 ;  /* 0x000076326c774816 */ /* 0x000fc60000000077 */
[----:B------:R-:W-:Y:S01]  /*3270*/  @P4 FMUL.FTZ R120, R123, R134 ;  /* 0x000000867b784220 */ /* 0x000fe20000410000 */
[----:B------:R-:W-:-:S04]  /*3280*/  @P4 SHF.L.U32 R119, R119, 0x10, RZ ;  /* 0x0000001077774819 */ /* 0x000fc800000006ff */
[----:B------:R-:W-:Y:S01]  /*3290*/  F2FP.BF16.F32.PACK_AB R120, RZ, R120 ;  /* 0x00000078ff78723e */ /* 0x000fe200000010ff */
[----:B------:R-:W-:-:S03]  /*32a0*/  @P4 FMUL.FTZ R118, R134, R119 ;  /* 0x0000007786764220 */ /* 0x000fc60000410000 */
[----:B------:R-:W-:Y:S01]  /*32b0*/  PRMT R112, R112, 0x5410, R120 ;  /* 0x0000541070707816 */ /* 0x000fe20000000078 */
[----:B------:R-:W-:-:S07]  /*32c0*/  FADD.FTZ R29, R29, R118 ;  /* 0x000000761d1d7221 */ /* 0x000fce0000010000 */
.L_x_821:
[----:B------:R-:W-:Y:S05]  /*32d0*/  BSYNC.RECONVERGENT B2 ;  /* 0x0000000000027941 */ /* 0x000fea0003800200 */
.L_x_820:
[----:B------:R-:W-:Y:S01]  /*32e0*/  BSSY.RECONVERGENT B2, `(.L_x_822) ;  /* 0x0000011000027945 */ /* 0x000fe20003800200 */
[----:B------:R-:W-:Y:S01]  /*32f0*/  F2FP.BF16.F32.PACK_AB R120, RZ, R122 ;  /* 0x0000007aff78723e */ /* 0x000fe200000010ff */
[----:B------:R-:W-:Y:S01]  /*3300*/  FFMA.FTZ R199, R145, R126, R135 ;  /* 0x0000007e91c77223 */ /* 0x000fe20000010087 */
[----:B------:R-:W-:Y:S01]  /*3310*/  FADD.FTZ R123, R155, -R198 ;  /* 0x800000c69b7b7221 */ /* 0x000fe20000010000 */
[----:B------:R-:W-:Y:S01]  /*3320*/  FSEL R121, R121, RZ, P0 ;  /* 0x000000ff79797208 */ /* 0x000fe20000000000 */
[----:B------:R-:W-:Y:S06]  /*3330*/  @!P1 BRA `(.L_x_823) ;  /* 0x00000000002c9947 */ /* 0x000fec0003800000 */
[----:B-----5:R-:W-:Y:S01]  /*3340*/  LOP3.LUT P4, RZ, R132, 0xff0000, RZ, 0xc0, !PT ;  /* 0x00ff000084ff7812 */ /* 0x020fe2000788c0ff */
[----:B------:R-:W-:Y:S01]  /*3350*/  FMUL.FTZ R117, R121, UR13 ;  /* 0x0000000d79757c20 */ /* 0x000fe20008410000 */
[----:B------:R-:W-:-:S03]  /*3360*/  CS2R R118, SRZ ;  /* 0x0000000000767805 */ /* 0x000fc6000001ff00 */
[----:B------:R-:W-:-:S08]  /*3370*/  FMUL.FTZ R117, R117, UR12 ;  /* 0x0000000c75757c20 */ /* 0x000fd00008410000 */
[----:B------:R-:W-:Y:S01]  /*3380*/  @P4 SHF.L.U32 R134, R97, 0x10, RZ ;  /* 0x0000001061864819 */ /* 0x000fe200000006ff */
[----:B------:R-:W-:-:S04]  /*3390*/  @P4 IMAD.U32 R122, R109, 0x10000, RZ ;  /* 0x000100006d7a4824 */ /* 0x000fc800078e00ff */
[-C--:B------:R-:W-:Y:S01]  /*33a0*/  @P4 FMUL.FTZ R118, R134, R117.reuse ;  /* 0x0000007586764220 */ /* 0x080fe20000410000 */
[----:B------:R-:W-:-:S04]  /*33b0*/  @P4 FMUL.FTZ R119, R122, R117 ;  /* 0x000000757a774220 */ /* 0x000fc80000410000 */
[----:B------:R-:W-:Y:S01]  /*33c0*/  F2FP.BF16.F32.PACK_AB R118, RZ, R118 ;  /* 0x00000076ff76723e */ /* 0x000fe200000010ff */
[----:B------:R-:W-:-:S03]  /*33d0*/  FADD.FTZ R30, R30, R119 ;  /* 0x000000771e1e7221 */ /* 0x000fc60000010000 */
[----:B------:R-:W-:-:S07]  /*33e0*/  PRMT R113, R118, 0x7610, R113 ;  /* 0x0000761076717816 */ /* 0x000fce0000000071 */
.L_x_823:
[----:B------:R-:W-:Y:S05]  /*33f0*/  BSYNC.RECONVERGENT B2 ;  /* 0x0000000000027941 */ /* 0x000fea0003800200 */
.L_x_822:
[----:B------:R-:W-:Y:S01]  /*3400*/  FMUL.FTZ R123, R0, R123 ;  /* 0x0000007b007b7220 */ /* 0x000fe20000410000 */
[-C--:B------:R-:W-:Y:S01]  /*3410*/  FFMA.FTZ R119, R158, R126.reuse, R135 ;  /* 0x0000007e9e777223 */ /* 0x080fe20000010087 */
[----:B------:R-:W-:Y:S01]  /*3420*/  FADD.FTZ R117, R144, -R199 ;  /* 0x800000c790757221 */ /* 0x000fe20000010000 */
[----:B------:R-:W-:Y:S01]  /*3430*/  BSSY.RECONVERGENT B2, `(.L_x_824) ;  /* 0x0000015000027945 */ /* 0x000fe20003800200 */
[----:B------:R-:W-:Y:S01]  /*3440*/  F2FP.BF16.F32.PACK_AB R134, RZ, R121 ;  /* 0x00000079ff86723e */ /* 0x000fe200000010ff */
[-CC-:B------:R-:W-:Y:S01]  /*3450*/  FFMA.FTZ R203, R147, R126.reuse, R135.reuse ;  /* 0x0000007e93cb7223 */ /* 0x180fe20000010087 */
[----:B------:R-:W-:Y:S01]  /*3460*/  FFMA.FTZ R200, R160, R126, R135 ;  /* 0x0000007ea0c87223 */ /* 0x000fe20000010087 */
[----:B------:R-:W-:Y:S01]  /*3470*/  FADD.FTZ R199, R156, -R119 ;  /* 0x800000779cc77221 */ /* 0x000fe20000010000 */
[----:B------:R-:W-:Y:S01]  /*3480*/  FMUL.FTZ R122, R0, R117 ;  /* 0x00000075007a7220 */ /* 0x000fe20000410000 */
[----:B------:R-:W-:Y:S01]  /*3490*/  FSEL R123, R123, RZ, P0 ;  /* 0x000000ff7b7b7208 */ /* 0x000fe20000000000 */
[----:B------:R-:W-:Y:S06]  /*34a0*/  @!P1 BRA `(.L_x_825) ;  /* 0x0000000000349947 */ /* 0x000fec0003800000 */
[----:B-----5:R-:W-:Y:S01]  /*34b0*/  LOP3.LUT P4, RZ, R132, 0xff000000, RZ, 0xc0, !PT ;  /* 0xff00000084ff7812 */ /* 0x020fe2000788c0ff */
[----:B------:R-:W-:Y:S01]  /*34c0*/  FMUL.FTZ R117, R123, UR13 ;  /* 0x0000000d7b757c20 */ /* 0x000fe20008410000 */
[----:B------:R-:W-:Y:S01]  /*34d0*/  HFMA2 R121, -RZ, RZ, 0, 0 ;  /* 0x00000000ff797431 */ /* 0x000fe200000001ff */
[----:B------:R-:W-:Y:S02]  /*34e0*/  MOV R118, RZ ;  /* 0x000000ff00767202 */ /* 0x000fe40000000f00 */
[----:B------:R-:W-:-:S08]  /*34f0*/  FMUL.FTZ R198, R117, UR12 ;  /* 0x0000000c75c67c20 */ /* 0x000fd00008410000 */
[----:B------:R-:W-:Y:S02]  /*3500*/  @P4 SHF.L.U32 R201, R194, 0x10, RZ ;  /* 0x00000010c2c94819 */ /* 0x000fe400000006ff */
[----:B------:R-:W-:-:S03]  /*3510*/  @P4 PRMT R119, R109, 0x7632, R119 ;  /* 0x000076326d774816 */ /* 0x000fc60000000077 */
[----:B------:R-:W-:Y:S02]  /*3520*/  @P4 FMUL.FTZ R121, R201, R198 ;  /* 0x000000c6c9794220 */ /* 0x000fe40000410000 */
[----:B------:R-:W-:-:S03]  /*3530*/  @P4 IMAD.U32 R119, R119, 0x10000, RZ ;  /* 0x0001000077774824 */ /* 0x000fc600078e00ff */
[----:B------:R-:W-:Y:S01]  /*3540*/  F2FP.BF16.F32.PACK_AB R121, RZ, R121 ;  /* 0x00000079ff79723e */ /* 0x000fe200000010ff */
[----:B------:R-:W-:-:S03]  /*3550*/  @P4 FMUL.FTZ R118, R198, R119 ;  /* 0x00000077c6764220 */ /* 0x000fc60000410000 */
[----:B------:R-:W-:Y:S01]  /*3560*/  PRMT R113, R113, 0x5410, R121 ;  /* 0x0000541071717816 */ /* 0x000fe20000000079 */
[----:B------:R-:W-:-:S07]  /*3570*/  FADD.FTZ R31, R31, R118 ;  /* 0x000000761f1f7221 */ /* 0x000fce0000010000 */
.L_x_825:
[----:B------:R-:W-:Y:S05]  /*3580*/  BSYNC.RECONVERGENT B2 ;  /* 0x0000000000027941 */ /* 0x000fea0003800200 */
.L_x_824:
[----:B------:R-:W-:Y:S01]  /*3590*/  BSSY.RECONVERGENT B2, `(.L_x_826) ;  /* 0x0000012000027945 */ /* 0x000fe20003800200 */
[----:B------:R-:W-:Y:S01]  /*35a0*/  F2FP.BF16.F32.PACK_AB R198, RZ, R123 ;  /* 0x0000007bffc6723e */ /* 0x000fe200000010ff */
[----:B------:R-:W-:Y:S01]  /*35b0*/  FADD.FTZ R121, R146, -R203 ;  /* 0x800000cb92797221 */ /* 0x000fe20000010000 */
[----:B------:R-:W-:Y:S01]  /*35c0*/  FADD.FTZ R123, R157, -R200 ;  /* 0x800000c89d7b7221 */ /* 0x000fe20000010000 */
[----:B------:R-:W-:Y:S01]  /*35d0*/  FMUL.FTZ R199, R0, R199 ;  /* 0x000000c700c77220 */ /* 0x000fe20000410000 */
[----:B------:R-:W-:Y:S01]  /*35e0*/  FSEL R122, R122, RZ, P0 ;  /* 0x000000ff7a7a7208 */ /* 0x000fe20000000000 */
[----:B------:R-:W-:Y:S06]  /*35f0*/  @!P1 BRA `(.L_x_827) ;  /* 0x00000000002c9947 */ /* 0x000fec0003800000 */
[----:B-----5:R-:W-:Y:S01]  /*3600*/  LOP3.LUT P4, RZ, R133, 0xff, RZ, 0xc0, !PT ;  /* 0x000000ff85ff7812 */ /* 0x020fe2000788c0ff */
[----:B------:R-:W-:Y:S01]  /*3610*/  FMUL.FTZ R117, R122, UR13 ;  /* 0x0000000d7a757c20 */ /* 0x000fe20008410000 */
[----:B------:R-:W-:-:S03]  /*3620*/  CS2R R118, SRZ ;  /* 0x0000000000767805 */ /* 0x000fc6000001ff00 */
        /* <DEDUP_REMOVED lines=8> */
.L_x_827:
[----:B------:R-:W-:Y:S05]  /*36b0*/  BSYNC.RECONVERGENT B2 ;  /* 0x0000000000027941 */ /* 0x000fea0003800200 */
.L_x_826:
[----:B------:R-:W-:Y:S01]  /*36c0*/  BSSY.RECONVERGENT B2, `(.L_x_828) ;  /* 0x0000013000027945 */ /* 0x000fe20003800200 */
[----:B------:R-:W-:Y:S01]  /*36d0*/  F2FP.BF16.F32.PACK_AB R200, RZ, R122 ;  /* 0x0000007affc8723e */ /* 0x000fe200000010ff */
[C---:B------:R-:W-:Y:S01]  /*36e0*/  FMUL.FTZ R122, R0.reuse, R121 ;  /* 0x00000079007a7220 */ /* 0x040fe20000410000 */
[----:B------:R-:W-:Y:S01]  /*36f0*/  FMUL.FTZ R123, R0, R123 ;  /* 0x0000007b007b7220 */ /* 0x000fe20000410000 */
        /* <DEDUP_REMOVED lines=15> */
.L_x_829:
[----:B------:R-:W-:Y:S05]  /*37f0*/  BSYNC.RECONVERGENT B2 ;  /* 0x0000000000027941 */ /* 0x000fea0003800200 */
.L_x_828:
[----:B------:R-:W-:Y:S01]  /*3800*/  BSSY.RECONVERGENT B2, `(.L_x_830) ;  /* 0x0000010000027945 */ /* 0x000fe20003800200 */
[----:B------:R-:W-:Y:S02]  /*3810*/  F2FP.BF16.F32.PACK_AB R199, RZ, R199 ;  /* 0x000000c7ffc7723e */ /* 0x000fe400000010ff */
[----:B------:R-:W-:Y:S02]  /*3820*/  FSEL R123, R123, RZ, P0 ;  /* 0x000000ff7b7b7208 */ /* 0x000fe40000000000 */
        /* <DEDUP_REMOVED lines=13> */
.L_x_831:
[----:B------:R-:W-:Y:S05]  /*3900*/  BSYNC.RECONVERGENT B2 ;  /* 0x0000000000027941 */ /* 0x000fea0003800200 */
.L_x_830:
[----:B------:R-:W-:Y:S02]  /*3910*/  F2FP.BF16.F32.PACK_AB R119, R123, R122 ;  /* 0x0000007a7b77723e */ /* 0x000fe400000010ff */
[----:B------:R-:W-:Y:S02]  /*3920*/  PRMT R118, R200, 0x5410, R199 ;  /* 0x00005410c8767816 */ /* 0x000fe400000000c7 */
[----:B------:R-:W-:Y:S02]  /*3930*/  PRMT R117, R134, 0x5410, R198 ;  /* 0x0000541086757816 */ /* 0x000fe400000000c6 */
[----:B------:R-:W-:Y:S01]  /*3940*/  PRMT R116, R116, 0x5410, R120 ;  /* 0x0000541074747816 */ /* 0x000fe20000000078 */
[----:B------:R-:W-:Y:S06]  /*3950*/  @!P1 BRA `(.L_x_817) ;  /* 0x0000001400789947 */ /* 0x000fec0003800000 */
[----:B-----5:R-:W-:Y:S01]  /*3960*/  ISETP.GE.U32.AND P0, PT, R132, RZ, PT ;  /* 0x000000ff8400720c */ /* 0x020fe20003f06070 */
[----:B------:R-:W-:Y:S01]  /*3970*/  FMUL.FTZ R120, R123, UR13 ;  /* 0x0000000d7b787c20 */ /* 0x000fe20008410000 */
[----:B------:R-:W-:Y:S02]  /*3980*/  HFMA2 R122, -RZ, RZ, 0, 0 ;  /* 0x00000000ff7a7431 */ /* 0x000fe400000001ff */
[----:B------:R-:W-:Y:S01]  /*3990*/  ISETP.GE.U32.AND.EX P0, PT, R133, 0x1000000, PT, P0 ;  /* 0x010000008500780c */ /* 0x000fe20003f06100 */
[----:B------:R-:W-:Y:S01]  /*39a0*/  FMUL.FTZ R134, R120, UR12 ;  /* 0x0000000c78867c20 */ /* 0x000fe20008410000 */
[----:B------:R-:W-:-:S11]  /*39b0*/  MOV R120, RZ ;  /* 0x000000ff00787202 */ /* 0x000fd60000000f00 */
[----:B------:R-:W-:Y:S02]  /*39c0*/  @P0 SHF.L.U32 R123, R196, 0x10, RZ ;  /* 0x00000010c47b0819 */ /* 0x000fe400000006ff */
[----:B------:R-:W-:-:S03]  /*39d0*/  @P0 PRMT R121, R111, 0x7632, R121 ;  /* 0x000076326f790816 */ /* 0x000fc60000000079 */
[----:B------:R-:W-:Y:S02]  /*39e0*/  @P0 FMUL.FTZ R122, R123, R134 ;  /* 0x000000867b7a0220 */ /* 0x000fe40000410000 */
[----:B------:R-:W-:-:S03]  /*39f0*/  @P0 IMAD.U32 R121, R121, 0x10000, RZ ;  /* 0x0001000079790824 */ /* 0x000fc600078e00ff */
[----:B------:R-:W-:Y:S01]  /*3a00*/  F2FP.BF16.F32.PACK_AB R122, RZ, R122 ;  /* 0x0000007aff7a723e */ /* 0x000fe200000010ff */
[----:B------:R-:W-:-:S03]  /*3a10*/  @P0 FMUL.FTZ R120, R134, R121 ;  /* 0x0000007986780220 */ /* 0x000fc60000410000 */
[----:B------:R-:W-:Y:S01]  /*3a20*/  PRMT R115, R115, 0x5410, R122 ;  /* 0x0000541073737816 */ /* 0x000fe2000000007a */
[----:B------:R-:W-:Y:S01]  /*3a30*/  FADD.FTZ R27, R27, R120 ;  /* 0x000000781b1b7221 */ /* 0x000fe20000010000 */
[----:B------:R-:W-:Y:S06]  /*3a40*/  BRA `(.L_x_817) ;  /* 0x00000014003c7947 */ /* 0x000fec0003800000 */
.L_x_801:
[----:B------:R-:W-:Y:S02]  /*3a50*/  MOV R136, UR20 ;  /* 0x0000001400887c02 */ /* 0x000fe40008000f00 */
[----:B------:R-:W-:Y:S02]  /*3a60*/  MOV R137, UR21 ;  /* 0x0000001500897c02 */ /* 0x000fe40008000f00 */
[----:B------:R-:W-:-:S04]  /*3a70*/  ISETP.NE.U32.AND P0, PT, R136, RZ, PT ;  /* 0x000000ff8800720c */ /* 0x000fc80003f05070 */
[----:B------:R-:W-:-:S13]  /*3a80*/  ISETP.NE.AND.EX P0, PT, R137, RZ, PT, P0 ;  /* 0x000000ff8900720c */ /* 0x000fda0003f05300 */
[----:B------:R-:W-:Y:S05]  /*3a90*/  @P0 BRA `(.L_x_832) ;  /* 0x0000000800840947 */ /* 0x000fea0003800000 */
[----:B------:R-:W-:Y:S01]  /*3aa0*/  BSSY.RECONVERGENT B2, `(.L_x_833) ;  /* 0x0000013000027945 */ /* 0x000fe20003800200 */
[----:B------:R-:W-:-:S03]  /*3ab0*/  ISETP.GT.AND P4, PT, R2, RZ, PT ;  /* 0x000000ff0200720c */ /* 0x000fc60003f84270 */
[----:B------:R-:W-:Y:S10]  /*3ac0*/  @!P1 BRA `(.L_x_834) ;  /* 0x0000000000409947 */ /* 0x000ff40003800000 */
[----:B------:R-:W-:Y:S01]  /*3ad0*/  @P4 FFMA.FTZ R123, R3, R126, R135 ;  /* 0x0000007e037b4223 */ /* 0x000fe20000010087 */
[----:B-----5:R-:W-:Y:S01]  /*3ae0*/  LOP3.LUT P0, RZ, R132, 0xff, RZ, 0xc0, !PT ;  /* 0x000000ff84ff7812 */ /* 0x020fe2000780c0ff */
[----:B------:R-:W-:Y:S01]  /*3af0*/  HFMA2 R120, -RZ, RZ, 0, 0 ;  /* 0x00000000ff787431 */ /* 0x000fe200000001ff */
[----:B------:R-:W-:Y:S01]  /*3b00*/  SHF.L.U32 R121, R4, 0x10, RZ ;  /* 0x0000001004797819 */ /* 0x000fe200000006ff */
[----:B------:R-:W-:-:S04]  /*3b10*/  @P4 FADD.FTZ R123, R140, -R123 ;  /* 0x8000007b8c7b4221 */ /* 0x000fc80000010000 */
[----:B------:R-:W-:Y:S01]  /*3b20*/  @P4 FFMA.FTZ R121, R0, R123, R121 ;  /* 0x0000007b00794223 */ /* 0x000fe20000010079 */
[----:B------:R-:W-:-:S03]  /*3b30*/  IMAD.MOV.U32 R123, RZ, RZ, RZ ;  /* 0x000000ffff7b7224 */ /* 0x000fc600078e00ff */
[----:B------:R-:W-:Y:S02]  /*3b40*/  FMUL.FTZ R121, R121, UR13 ;  /* 0x0000000d79797c20 */ /* 0x000fe40008410000 */
[----:B------:R-:W-:Y:S02]  /*3b50*/  @P0 SHF.L.U32 R134, R96, 0x10, RZ ;  /* 0x0000001060860819 */ /* 0x000fe400000006ff */
[----:B------:R-:W-:Y:S01]  /*3b60*/  FMUL.FTZ R121, R121, UR12 ;  /* 0x0000000c79797c20 */ /* 0x000fe20008410000 */
[----:B------:R-:W-:-:S03]  /*3b70*/  @P0 SHF.L.U32 R122, R108, 0x10, RZ ;  /* 0x000000106c7a0819 */ /* 0x000fc600000006ff */
[-C--:B------:R-:W-:Y:S02]  /*3b80*/  @P0 FMUL.FTZ R120, R134, R121.reuse ;  /* 0x0000007986780220 */ /* 0x080fe40000410000 */
[----:B------:R-:W-:-:S03]  /*3b90*/  @P0 FMUL.FTZ R123, R122, R121 ;  /* 0x000000797a7b0220 */ /* 0x000fc60000410000 */
[----:B------:R-:W-:Y:S01]  /*3ba0*/  F2FP.BF16.F32.PACK_AB R120, RZ, R120 ;  /* 0x00000078ff78723e */ /* 0x000fe200000010ff */
[----:B------:R-:W-:-:S03]  /*3bb0*/  FADD.FTZ R28, R28, R123 ;  /* 0x0000007b1c1c7221 */ /* 0x000fc60000010000 */
[----:B------:R-:W-:-:S07]  /*3bc0*/  PRMT R112, R120, 0x7610, R112 ;  /* 0x0000761078707816 */ /* 0x000fce0000000070 */
.L_x_834:
[----:B------:R-:W-:Y:S05]  /*3bd0*/  BSYNC.RECONVERGENT B2 ;  /* 0x0000000000027941 */ /* 0x000fea0003800200 */
.L_x_833:
[----:B------:R-:W-:Y:S04]  /*3be0*/  BSSY.RECONVERGENT B2, `(.L_x_835) ;  /* 0x0000014000027945 */ /* 0x000fe80003800200 */
[----:B------:R-:W-:Y:S05]  /*3bf0*/  @!P1 BRA `(.L_x_836) ;  /* 0x0000000000489947 */ /* 0x000fea0003800000 */
[----:B-----5:R-:W-:Y:S01]  /*3c00*/  PRMT R120, R4, 0x7632, R120 ;  /* 0x0000763204787816 */ /* 0x020fe20000000078 */
[----:B------:R-:W-:Y:S01]  /*3c10*/  @P4 FFMA.FTZ R122, R152, R126, R135 ;  /* 0x0000007e987a4223 */ /* 0x000fe20000010087 */
[----:B------:R-:W-:Y:S01]  /*3c20*/  LOP3.LUT P0, RZ, R132, 0xff00, RZ, 0xc0, !PT ;  /* 0x0000ff0084ff7812 */ /* 0x000fe2000780c0ff */
[----:B------:R-:W-:Y:S02]  /*3c30*/  HFMA2 R123, -RZ, RZ, 0, 0 ;  /* 0x00000000ff7b7431 */ /* 0x000fe400000001ff */
[----:B------:R-:W-:Y:S02]  /*3c40*/  IMAD.U32 R121, R120, 0x10000, RZ ;  /* 0x0001000078797824 */ /* 0x000fe400078e00ff */
[----:B------:R-:W-:Y:S01]  /*3c50*/  @P4 FADD.FTZ R122, R153, -R122 ;  /* 0x8000007a997a4221 */ /* 0x000fe20000010000 */
[----:B------:R-:W-:-:S03]  /*3c60*/  MOV R120, RZ ;  /* 0x000000ff00787202 */ /* 0x000fc60000000f00 */
[----:B------:R-:W-:-:S04]  /*3c70*/  @P4 FFMA.FTZ R121, R0, R122, R121 ;  /* 0x0000007a00794223 */ /* 0x000fc80000010079 */
[----:B------:R-:W-:Y:S01]  /*3c80*/  FMUL.FTZ R121, R121, UR13 ;  /* 0x0000000d79797c20 */ /* 0x000fe20008410000 */
[----:B------:R-:W-:Y:S02]  /*3c90*/  @P0 SHF.L.U32 R134, R193, 0x10, RZ ;  /* 0x00000010c1860819 */ /* 0x000fe400000006ff */
[----:B------:R-:W-:Y:S01]  /*3ca0*/  @P0 PRMT R122, R108, 0x7632, R122 ;  /* 0x000076326c7a0816 */ /* 0x000fe2000000007a */
[----:B------:R-:W-:-:S04]  /*3cb0*/  FMUL.FTZ R121, R121, UR12 ;  /* 0x0000000c79797c20 */ /* 0x000fc80008410000 */
[----:B------:R-:W-:Y:S01]  /*3cc0*/  @P0 FMUL.FTZ R123, R134, R121 ;  /* 0x00000079867b0220 */ /* 0x000fe20000410000 */
[----:B------:R-:W-:-:S04]  /*3cd0*/  @P0 IMAD.U32 R122, R122, 0x10000, RZ ;  /* 0x000100007a7a0824 */ /* 0x000fc800078e00ff */
[----:B------:R-:W-:Y:S01]  /*3ce0*/  @P0 FMUL.FTZ R120, R121, R122 ;  /* 0x0000007a79780220 */ /* 0x000fe20000410000 */
[----:B------:R-:W-:-:S03]  /*3cf0*/  F2FP.BF16.F32.PACK_AB R123, RZ, R123 ;  /* 0x0000007bff7b723e */ /* 0x000fc600000010ff */
[----:B------:R-:W-:Y:S01]  /*3d00*/  FADD.FTZ R29, R29, R120 ;  /* 0x000000781d1d7221 */ /* 0x000fe20000010000 */
[----:B------:R-:W-:-:S07]  /*3d10*/  PRMT R112, R112, 0x5410, R123 ;  /* 0x0000541070707816 */ /* 0x000fce000000007b */
.L_x_836:
[----:B------:R-:W-:Y:S05]  /*3d20*/  BSYNC.RECONVERGENT B2 ;  /* 0x0000000000027941 */ /* 0x000fea0003800200 */
.L_x_835:
[----:B------:R-:W-:Y:S04]  /*3d30*/  BSSY.RECONVERGENT B2, `(.L_x_837) ;  /* 0x0000012000027945 */ /* 0x000fe80003800200 */
[----:B------:R-:W-:Y:S05]  /*3d40*/  @!P1 BRA `(.L_x_838) ;  /* 0x0000000000409947 */ /* 0x000fea0003800000 */
[----:B------:R-:W-:Y:S01]  /*3d50*/  @P4 FFMA.FTZ R123, R143, R126, R135 ;  /* 0x0000007e8f7b4223 */ /* 0x000fe20000010087 */
[----:B-----5:R-:W-:Y:S01]  /*3d60*/  LOP3.LUT P0, RZ, R132, 0xff0000, RZ, 0xc0, !PT ;  /* 0x00ff000084ff7812 */ /* 0x020fe2000780c0ff */
[----:B------:R-:W-:Y:S01]  /*3d70*/  HFMA2 R120, -RZ, RZ, 0, 0 ;  /* 0x00000000ff787431 */ /* 0x000fe200000001ff */
[----:B------:R-:W-:Y:S01]  /*3d80*/  SHF.L.U32 R121, R5, 0x10, RZ ;  /* 0x0000001005797819 */ /* 0x000fe200000006ff */
[----:B------:R-:W-:-:S04]  /*3d90*/  @P4 FADD.FTZ R123, R142, -R123 ;  /* 0x8000007b8e7b4221 */ /* 0x000fc80000010000 */
[----:B------:R-:W-:Y:S01]  /*3da0*/  @P4 FFMA.FTZ R121, R0, R123, R121 ;  /* 0x0000007b00794223 */ /* 0x000fe20000010079 */
[----:B------:R-:W-:-:S03]  /*3db0*/  MOV R123, RZ ;  /* 0x000000ff007b7202 */ /* 0x000fc60000000f00 */
[----:B------:R-:W-:Y:S02]  /*3dc0*/  FMUL.FTZ R121, R121, UR13 ;  /* 0x0000000d79797c20 */ /* 0x000fe40008410000 */
[----:B------:R-:W-:Y:S01]  /*3dd0*/  @P0 IMAD.U32 R134, R97, 0x10000, RZ ;  /* 0x0001000061860824 */ /* 0x000fe200078e00ff */
[----:B------:R-:W-:Y:S01]  /*3de0*/  @P0 SHF.L.U32 R122, R109, 0x10, RZ ;  /* 0x000000106d7a0819 */ /* 0x000fe200000006ff */
[----:B------:R-:W-:-:S04]  /*3df0*/  FMUL.FTZ R121, R121, UR12 ;  /* 0x0000000c79797c20 */ /* 0x000fc80008410000 */
[-C--:B------:R-:W-:Y:S01]  /*3e00*/  @P0 FMUL.FTZ R120, R134, R121.reuse ;  /* 0x0000007986780220 */ /* 0x080fe20000410000 */
[----:B------:R-:W-:-:S04]  /*3e10*/  @P0 FMUL.FTZ R123, R122, R121 ;  /* 0x000000797a7b0220 */ /* 0x000fc80000410000 */
[----:B------:R-:W-:Y:S01]  /*3e20*/  F2FP.BF16.F32.PACK_AB R120, RZ, R120 ;  /* 0x00000078ff78723e */ /* 0x000fe200000010ff */
[----:B------:R-:W-:-:S03]  /*3e30*/  FADD.FTZ R30, R30, R123 ;  /* 0x0000007b1e1e7221 */ /* 0x000fc60000010000 */
[----:B------:R-:W-:-:S07]  /*3e40*/  PRMT R113, R120, 0x7610, R113 ;  /* 0x0000761078717816 */ /* 0x000fce0000000071 */
.L_x_838:
[----:B------:R-:W-:Y:S05]  /*3e50*/  BSYNC.RECONVERGENT B2 ;  /* 0x0000000000027941 */ /* 0x000fea0003800200 */
.L_x_837:
[----:B------:R-:W-:Y:S04]  /*3e60*/  BSSY.RECONVERGENT B2, `(.L_x_839) ;  /* 0x0000014000027945 */ /* 0x000fe80003800200 */
[----:B------:R-:W-:Y:S05]  /*3e70*/  @!P1 BRA `(.L_x_840) ;  /* 0x0000000000489947 */ /* 0x000fea0003800000 */
[----:B-----5:R-:W-:Y:S01]  /*3e80*/  PRMT R120, R5, 0x7632, R120 ;  /* 0x0000763205787816 */ /* 0x020fe20000000078 */
[----:B------:R-:W-:Y:S01]  /*3e90*/  @P4 FFMA.FTZ R122, R154, R126, R135 ;  /* 0x0000007e9a7a4223 */ /* 0x000fe20000010087 */
[----:B------:R-:W-:Y:S01]  /*3ea0*/  LOP3.LUT P0, RZ, R132, 0xff000000, RZ, 0xc0, !PT ;  /* 0xff00000084ff7812 */ /* 0x000fe2000780c0ff */
[----:B------:R-:W-:Y:S01]  /*3eb0*/  IMAD.MOV.U32 R123, RZ, RZ, RZ ;  /* 0x000000ffff7b7224 */ /* 0x000fe200078e00ff */
[----:B------:R-:W-:Y:S01]  /*3ec0*/  SHF.L.U32 R121, R120, 0x10, RZ ;  /* 0x0000001078797819 */ /* 0x000fe200000006ff */
[----:B------:R-:W-:Y:S01]  /*3ed0*/  @P4 FADD.FTZ R122, R155, -R122 ;  /* 0x8000007a9b7a4221 */ /* 0x000fe20000010000 */
[----:B------:R-:W-:-:S03]  /*3ee0*/  MOV R120, RZ ;  /* 0x000000ff00787202 */ /* 0x000fc60000000f00 */
[----:B------:R-:W-:-:S04]  /*3ef0*/  @P4 FFMA.FTZ R121, R0, R122, R121 ;  /* 0x0000007a00794223 */ /* 0x000fc80000010079 */
[----:B------:R-:W-:Y:S02]  /*3f00*/  FMUL.FTZ R121, R121, UR13 ;  /* 0x0000000d79797c20 */ /* 0x000fe40008410000 */
[----:B------:R-:W-:Y:S02]  /*3f10*/  @P0 SHF.L.U32 R134, R194, 0x10, RZ ;  /* 0x00000010c2860819 */ /* 0x000fe400000006ff */
[----:B------:R-:W-:Y:S01]  /*3f20*/  @P0 PRMT R122, R109, 0x7632, R122 ;  /* 0x000076326d7a0816 */ /* 0x000fe2000000007a */
[----:B------:R-:W-:-:S03]  /*3f30*/  FMUL.FTZ R121, R121, UR12 ;  /* 0x0000000c79797c20 */ /* 0x000fc60008410000 */
[----:B------:R-:W-:Y:S01]  /*3f40*/  @P0 SHF.L.U32 R122, R122, 0x10, RZ ;  /* 0x000000107a7a0819 */ /* 0x000fe200000006ff */
[----:B------:R-:W-:-:S04]  /*3f50*/  @P0 FMUL.FTZ R123, R134, R121 ;  /* 0x00000079867b0220 */ /* 0x000fc80000410000 */
[----:B------:R-:W-:Y:S01]  /*3f60*/  @P0 FMUL.FTZ R120, R121, R122 ;  /* 0x0000007a79780220 */ /* 0x000fe20000410000 */
[----:B------:R-:W-:-:S03]  /*3f70*/  F2FP.BF16.F32.PACK_AB R123, RZ, R123 ;  /* 0x0000007bff7b723e */ /* 0x000fc600000010ff */
[----:B------:R-:W-:Y:S01]  /*3f80*/  FADD.FTZ R31, R31, R120 ;  /* 0x000000781f1f7221 */ /* 0x000fe20000010000 */
[----:B------:R-:W-:-:S07]  /*3f90*/  PRMT R113, R113, 0x5410, R123 ;  /* 0x0000541071717816 */ /* 0x000fce000000007b */
.L_x_840:
[----:B------:R-:W-:Y:S05]  /*3fa0*/  BSYNC.RECONVERGENT B2 ;  /* 0x0000000000027941 */ /* 0x000fea0003800200 */
.L_x_839:
        /* <DEDUP_REMOVED lines=18> */
.L_x_842:
[----:B------:R-:W-:Y:S05]  /*40d0*/  BSYNC.RECONVERGENT B2 ;  /* 0x0000000000027941 */ /* 0x000fea0003800200 */
.L_x_841:
[----:B------:R-:W-:Y:S04]  /*40e0*/  BSSY.RECONVERGENT B2, `(.L_x_843) ;  /* 0x0000014000027945 */ /* 0x000fe80003800200 */
[----:B------:R-:W-:Y:S05]  /*40f0*/  @!P1 BRA `(.L_x_844) ;  /* 0x0000000000489947 */ /* 0x000fea0003800000 */
[----:B-----5:R-:W-:Y:S01]  /*4100*/  PRMT R120, R6, 0x7632, R120 ;  /* 0x0000763206787816 */ /* 0x020fe20000000078 */
[----:B------:R-:W-:Y:S01]  /*4110*/  @P4 FFMA.FTZ R123, R158, R126, R135 ;  /* 0x0000007e9e7b4223 */ /* 0x000fe20000010087 */
[----:B------:R-:W-:-:S03]  /*4120*/  LOP3.LUT P0, RZ, R133, 0xff00, RZ, 0xc0, !PT ;  /* 0x0000ff0085ff7812 */ /* 0x000fc6000780c0ff */
[----:B------:R-:W-:Y:S02]  /*4130*/  IMAD.U32 R121, R120, 0x10000, RZ ;  /* 0x0001000078797824 */ /* 0x000fe400078e00ff */
[----:B------:R-:W-:Y:S01]  /*4140*/  @P4 FADD.FTZ R123, R156, -R123 ;  /* 0x8000007b9c7b4221 */ /* 0x000fe20000010000 */
[----:B------:R-:W-:-:S03]  /*4150*/  MOV R120, RZ ;  /* 0x000000ff00787202 */ /* 0x000fc60000000f00 */
[----:B------:R-:W-:Y:S01]  /*4160*/  @P4 FFMA.FTZ R121, R0, R123, R121 ;  /* 0x0000007b00794223 */ /* 0x000fe20000010079 */
[----:B------:R-:W-:-:S03]  /*4170*/  HFMA2 R123, -RZ, RZ, 0, 0 ;  /* 0x00000000ff7b7431 */ /* 0x000fc600000001ff */
        /* <DEDUP_REMOVED lines=10> */
.L_x_844:
[----:B------:R-:W-:Y:S05]  /*4220*/  BSYNC.RECONVERGENT B2 ;  /* 0x0000000000027941 */ /* 0x000fea0003800200 */
.L_x_843:
        /* <DEDUP_REMOVED lines=18> */
.L_x_846:
[----:B------:R-:W-:Y:S05]  /*4350*/  BSYNC.RECONVERGENT B2 ;  /* 0x0000000000027941 */ /* 0x000fea0003800200 */
.L_x_845:
[----:B------:R-:W-:Y:S05]  /*4360*/  @!P1 BRA `(.L_x_817) ;  /* 0x0000000800f49947 */ /* 0x000fea0003800000 */
[----:B-----5:R-:W-:Y:S01]  /*4370*/  ISETP.GE.U32.AND P0, PT, R132, RZ, PT ;  /* 0x000000ff8400720c */ /* 0x020fe20003f06070 */
[----:B------:R-:W-:Y:S01]  /*4380*/  @P4 FFMA.FTZ R122, R160, R126, R135 ;  /* 0x0000007ea07a4223 */ /* 0x000fe20000010087 */
[----:B------:R-:W-:Y:S02]  /*4390*/  PRMT R120, R7, 0x7632, R120 ;  /* 0x0000763207787816 */ /* 0x000fe40000000078 */
[----:B------:R-:W-:Y:S01]  /*43a0*/  ISETP.GE.U32.AND.EX P0, PT, R133, 0x1000000, PT, P0 ;  /* 0x010000008500780c */ /* 0x000fe20003f06100 */
[----:B------:R-:W-:Y:S01]  /*43b0*/  @P4 FADD.FTZ R122, R157, -R122 ;  /* 0x8000007a9d7a4221 */ /* 0x000fe20000010000 */
[----:B------:R-:W-:Y:S01]  /*43c0*/  SHF.L.U32 R121, R120, 0x10, RZ ;  /* 0x0000001078797819 */ /* 0x000fe200000006ff */
[----:B------:R-:W-:Y:S01]  /*43d0*/  HFMA2 R120, -RZ, RZ, 0, 0 ;  /* 0x00000000ff787431 */ /* 0x000fe200000001ff */
[----:B------:R-:W-:-:S03]  /*43e0*/  MOV R123, RZ ;  /* 0x000000ff007b7202 */ /* 0x000fc60000000f00 */
[----:B------:R-:W-:-:S04]  /*43f0*/  @P4 FFMA.FTZ R121, R0, R122, R121 ;  /* 0x0000007a00794223 */ /* 0x000fc80000010079 */
[----:B------:R-:W-:Y:S02]  /*4400*/  FMUL.FTZ R121, R121, UR13 ;  /* 0x0000000d79797c20 */ /* 0x000fe40008410000 */
[----:B------:R-:W-:Y:S01]  /*4410*/  @P0 PRMT R122, R111, 0x7632, R122 ;  /* 0x000076326f7a0816 */ /* 0x000fe2000000007a */
[----:B------:R-:W-:Y:S02]  /*4420*/  @P0 IMAD.U32 R134, R196, 0x10000, RZ ;  /* 0x00010000c4860824 */ /* 0x000fe400078e00ff */
[----:B------:R-:W-:Y:S01]  /*4430*/  FMUL.FTZ R121, R121, UR12 ;  /* 0x0000000c79797c20 */ /* 0x000fe20008410000 */
[----:B------:R-:W-:-:S03]  /*4440*/  @P0 SHF.L.U32 R122, R122, 0x10, RZ ;  /* 0x000000107a7a0819 */ /* 0x000fc600000006ff */
[----:B------:R-:W-:Y:S02]  /*4450*/  @P0 FMUL.FTZ R123, R134, R121 ;  /* 0x00000079867b0220 */ /* 0x000fe40000410000 */
[----:B------:R-:W-:-:S03]  /*4460*/  @P0 FMUL.FTZ R120, R121, R122 ;  /* 0x0000007a79780220 */ /* 0x000fc60000410000 */
[----:B------:R-:W-:Y:S01]  /*4470*/  F2FP.BF16.F32.PACK_AB R123, RZ, R123 ;  /* 0x0000007bff7b723e */ /* 0x000fe200000010ff */
[----:B------:R-:W-:-:S03]  /*4480*/  FADD.FTZ R27, R27, R120 ;  /* 0x000000781b1b7221 */ /* 0x000fc60000010000 */
[----:B------:R-:W-:Y:S01]  /*4490*/  PRMT R115, R115, 0x5410, R123 ;  /* 0x0000541073737816 */ /* 0x000fe2000000007b */
[----:B------:R-:W-:Y:S06]  /*44a0*/  BRA `(.L_x_817) ;  /* 0x0000000800a47947 */ /* 0x000fec0003800000 */
.L_x_832:
[----:B------:R-:W-:Y:S01]  /*44b0*/  ISETP.GT.AND P0, PT, R2, RZ, PT ;  /* 0x000000ff0200720c */ /* 0x000fe20003f04270 */
[----:B------:R-:W-:Y:S01]  /*44c0*/  @P4 FFMA.FTZ R119, R3, R126, R135 ;  /* 0x0000007e03774223 */ /* 0x000fe20000010087 */
[----:B-----5:R-:W-:Y:S01]  /*44d0*/  PRMT R116, R4, 0x7632, R116 ;  /* 0x0000763204747816 */ /* 0x020fe20000000074 */
[C---:B------:R-:W-:Y:S01]  /*44e0*/  IMAD.U32 R205, R5.reuse, 0x10000, RZ ;  /* 0x0001000005cd7824 */ /* 0x040fe200078e00ff */
[----:B------:R-:W-:Y:S01]  /*44f0*/  PRMT R117, R5, 0x7632, R117 ;  /* 0x0000763205757816 */ /* 0x000fe20000000075 */
[----:B------:R-:W-:Y:S01]  /*4500*/  @P4 FADD.FTZ R119, R140, -R119 ;  /* 0x800000778c774221 */ /* 0x000fe20000010000 */
[----:B------:R-:W-:Y:S01]  /*4510*/  SHF.L.U32 R203, R116, 0x10, RZ ;  /* 0x0000001074cb7819 */ /* 0x000fe200000006ff */
[----:B------:R-:W-:Y:S01]  /*4520*/  BSSY.RECONVERGENT B2, `(.L_x_847) ;  /* 0x0000032000027945 */ /* 0x000fe20003800200 */
[----:B------:R-:W-:Y:S02]  /*4530*/  SHF.L.U32 R207, R117, 0x10, RZ ;  /* 0x0000001075cf7819 */ /* 0x000fe400000006ff */
[----:B------:R-:W-:-:S02]  /*4540*/  SHF.L.U32 R199, R4, 0x10, RZ ;  /* 0x0000001004c77819 */ /* 0x000fc400000006ff */
[----:B------:R-:W-:Y:S01]  /*4550*/  SHF.L.U32 R209, R6, 0x10, RZ ;  /* 0x0000001006d17819 */ /* 0x000fe200000006ff */
[-CC-:B------:R-:W-:Y:S01]  /*4560*/  @P0 FFMA.FTZ R116, R152, R126.reuse, R135.reuse ;  /* 0x0000007e98740223 */ /* 0x180fe20000010087 */
[-CC-:B------:R-:W-:Y:S01]  /*4570*/  @P0 FFMA.FTZ R120, R154, R126.reuse, R135.reuse ;  /* 0x0000007e9a780223 */ /* 0x180fe20000010087 */
[-CC-:B------:R-:W-:Y:S01]  /*4580*/  @P0 FFMA.FTZ R121, R143, R126.reuse, R135.reuse ;  /* 0x0000007e8f790223 */ /* 0x180fe20000010087 */
[-CC-:B------:R-:W-:Y:S01]  /*4590*/  @P0 FFMA.FTZ R117, R145, R126.reuse, R135.reuse ;  /* 0x0000007e91750223 */ /* 0x180fe20000010087 */
[----:B------:R-:W-:Y:S01]  /*45a0*/  @P0 FADD.FTZ R116, R153, -R116 ;  /* 0x8000007499740221 */ /* 0x000fe20000010000 */
[----:B------:R-:W-:Y:S01]  /*45b0*/  @P0 FADD.FTZ R120, R155, -R120 ;  /* 0x800000789b780221 */ /* 0x000fe20000010000 */
[----:B------:R-:W-:Y:S01]  /*45c0*/  @P0 FFMA.FTZ R123, R158, R126, R135 ;  /* 0x0000007e9e7b0223 */ /* 0x000fe20000010087 */
[----:B------:R-:W-:Y:S01]  /*45d0*/  @P0 FADD.FTZ R118, R142, -R121 ;  /* 0x800000798e760221 */ /* 0x000fe20000010000 */
[----:B------:R-:W-:Y:S01]  /*45e0*/  @P0 FFMA.FTZ R203, R0, R116, R203 ;  /* 0x0000007400cb0223 */ /* 0x000fe200000100cb */
[----:B------:R-:W-:Y:S01]  /*45f0*/  PRMT R116, R6, 0x7632, R116 ;  /* 0x0000763206747816 */ /* 0x000fe20000000074 */
[----:B------:R-:W-:Y:S01]  /*4600*/  @P0 FFMA.FTZ R207, R0, R120, R207 ;  /* 0x0000007800cf0223 */ /* 0x000fe200000100cf */
[----:B------:R-:W-:Y:S01]  /*4610*/  PRMT R121, R7, 0x7632, R121 ;  /* 0x0000763207797816 */ /* 0x000fe20000000079 */
[-CC-:B------:R-:W-:Y:S01]  /*4620*/  @P0 FFMA.FTZ R201, R147, R126.reuse, R135.reuse ;  /* 0x0000007e93c90223 */ /* 0x180fe20000010087 */
[----:B------:R-:W-:Y:S01]  /*4630*/  SHF.L.U32 R211, R116, 0x10, RZ ;  /* 0x0000001074d37819 */ /* 0x000fe200000006ff */
[----:B------:R-:W-:Y:S01]  /*4640*/  @P0 FFMA.FTZ R120, R160, R126, R135 ;  /* 0x0000007ea0780223 */ /* 0x000fe20000010087 */
[----:B------:R-:W-:Y:S01]  /*4650*/  @P0 FADD.FTZ R117, R144, -R117 ;  /* 0x8000007590750221 */ /* 0x000fe20000010000 */
[----:B------:R-:W-:Y:S01]  /*4660*/  @P0 FADD.FTZ R116, R156, -R123 ;  /* 0x8000007b9c740221 */ /* 0x000fe20000010000 */
[C---:B------:R-:W-:Y:S01]  /*4670*/  @P4 FFMA.FTZ R199, R0.reuse, R119, R199 ;  /* 0x0000007700c74223 */ /* 0x040fe200000100c7 */
[----:B------:R-:W-:Y:S01]  /*4680*/  @P0 FFMA.FTZ R205, R0, R118, R205 ;  /* 0x0000007600cd0223 */ /* 0x000fe200000100cd */
[----:B------:R-:W-:Y:S01]  /*4690*/  SHF.L.U32 R121, R121, 0x10, RZ ;  /* 0x0000001079797819 */ /* 0x000fe200000006ff */
[----:B------:R-:W-:-:S02]  /*46a0*/  IMAD.U32 R119, R7, 0x10000, RZ ;  /* 0x0001000007777824 */ /* 0x000fc400078e00ff */
[----:B------:R-:W-:Y:S01]  /*46b0*/  @P0 FADD.FTZ R118, R146, -R201 ;  /* 0x800000c992760221 */ /* 0x000fe20000010000 */
[----:B------:R-:W-:Y:S01]  /*46c0*/  @P0 FADD.FTZ R120, R157, -R120 ;  /* 0x800000789d780221 */ /* 0x000fe20000010000 */
[C---:B------:R-:W-:Y:S01]  /*46d0*/  @P0 FFMA.FTZ R209, R0.reuse, R117, R209 ;  /* 0x0000007500d10223 */ /* 0x040fe200000100d1 */
[C---:B------:R-:W-:Y:S01]  /*46e0*/  @P0 FFMA.FTZ R211, R0.reuse, R116, R211 ;  /* 0x0000007400d30223 */ /* 0x040fe200000100d3 */
[C---:B------:R-:W-:Y:S01]  /*46f0*/  @P0 FFMA.FTZ R119, R0.reuse, R118, R119 ;  /* 0x0000007600770223 */ /* 0x040fe20000010077 */
[----:B------:R-:W-:Y:S01]  /*4700*/  @P0 FFMA.FTZ R121, R0, R120, R121 ;  /* 0x0000007800790223 */ /* 0x000fe20000010079 */
[----:B------:R-:W-:Y:S02]  /*4710*/  F2FP.BF16.F32.PACK_AB R116, RZ, R199 ;  /* 0x000000c7ff74723e */ /* 0x000fe400000010ff */
[----:B------:R-:W-:Y:S02]  /*4720*/  F2FP.BF16.F32.PACK_AB R120, RZ, R203 ;  /* 0x000000cbff78723e */ /* 0x000fe400000010ff */
[----:B------:R-:W-:-:S02]  /*4730*/  F2FP.BF16.F32.PACK_AB R117, RZ, R205 ;  /* 0x000000cdff75723e */ /* 0x000fc400000010ff */
[----:B------:R-:W-:Y:S02]  /*4740*/  F2FP.BF16.F32.PACK_AB R122, RZ, R207 ;  /* 0x000000cfff7a723e */ /* 0x000fe400000010ff */
[----:B------:R-:W-:Y:S02]  /*4750*/  F2FP.BF16.F32.PACK_AB R123, RZ, R209 ;  /* 0x000000d1ff7b723e */ /* 0x000fe400000010ff */
[----:B------:R-:W-:Y:S01]  /*4760*/  F2FP.BF16.F32.PACK_AB R118, RZ, R211 ;  /* 0x000000d3ff76723e */ /* 0x000fe200000010ff */
[----:B------:R-:W-:Y:S06]  /*4770*/  @!P1 BRA `(.L_x_848) ;  /* 0x0000000000309947 */ /* 0x000fec0003800000 */
[----:B------:R-:W-:Y:S01]  /*4780*/  LOP3.LUT P0, RZ, R132, 0xff, RZ, 0xc0, !PT ;  /* 0x000000ff84ff7812 */ /* 0x000fe2000780c0ff */
        /* <DEDUP_REMOVED lines=11> */
.L_x_848:
[----:B------:R-:W-:Y:S05]  /*4840*/  BSYNC.RECONVERGENT B2 ;  /* 0x0000000000027941 */ /* 0x000fea0003800200 */
.L_x_847:
[----:B------:R-:W-:Y:S04]  /*4850*/  BSSY.RECONVERGENT B2, `(.L_x_849) ;  /* 0x000000f000027945 */ /* 0x000fe80003800200 */
[----:B------:R-:W-:Y:S05]  /*4860*/  @!P1 BRA `(.L_x_850) ;  /* 0x0000000000349947 */ /* 0x000fea0003800000 */
[----:B------:R-:W-:Y:S01]  /*4870*/  LOP3.LUT P0, RZ, R132, 0xff00, RZ, 0xc0, !PT ;  /* 0x0000ff0084ff7812 */ /* 0x000fe2000780c0ff */
        /* <DEDUP_REMOVED lines=12> */
.L_x_850:
[----:B------:R-:W-:Y:S05]  /*4940*/  BSYNC.RECONVERGENT B2 ;  /* 0x0000000000027941 */ /* 0x000fea0003800200 */
.L_x_849:
[----:B------:R-:W-:Y:S04]  /*4950*/  BSSY.RECONVERGENT B2, `(.L_x_851) ;  /* 0x000000e000027945 */ /* 0x000fe80003800200 */
[----:B------:R-:W-:Y:S05]  /*4960*/  @!P1 BRA `(.L_x_852) ;  /* 0x0000000000309947 */ /* 0x000fea0003800000 */
        /* <DEDUP_REMOVED lines=12> */
.L_x_852:
[----:B------:R-:W-:Y:S05]  /*4a30*/  BSYNC.RECONVERGENT B2 ;  /* 0x0000000000027941 */ /* 0x000fea0003800200 */
.L_x_851:
        /* <DEDUP_REMOVED lines=15> */
.L_x_854:
[----:B------:R-:W-:Y:S05]  /*4b30*/  BSYNC.RECONVERGENT B2 ;  /* 0x0000000000027941 */ /* 0x000fea0003800200 */
.L_x_853:
        /* <DEDUP_REMOVED lines=14> */
.L_x_856:
[----:B------:R-:W-:Y:S05]  /*4c20*/  BSYNC.RECONVERGENT B2 ;  /* 0x0000000000027941 */ /* 0x000fea0003800200 */
.L_x_855:
        /* <DEDUP_REMOVED lines=15> */
.L_x_858:
[----:B------:R-:W-:Y:S05]  /*4d20*/  BSYNC.RECONVERGENT B2 ;  /* 0x0000000000027941 */ /* 0x000fea0003800200 */
.L_x_857:
[----:B------:R-:W-:Y:S04]  /*4d30*/  BSSY.RECONVERGENT B2, `(.L_x_859) ;  /* 0x000000d000027945 */ /* 0x000fe80003800200 */
[----:B------:R-:W-:Y:S05]  /*4d40*/  @!P1 BRA `(.L_x_860) ;  /* 0x00000000002c9947 */ /* 0x000fea0003800000 */
[----:B------:R-:W-:Y:S01]  /*4d50*/  LOP3.LUT P0, RZ, R133, 0xff0000, RZ, 0xc0, !PT ;  /* 0x00ff000085ff7812 */ /* 0x000fe2000780c0ff */
        /* <DEDUP_REMOVED lines=10> */
.L_x_860:
[----:B------:R-:W-:Y:S05]  /*4e00*/  BSYNC.RECONVERGENT B2 ;  /* 0x0000000000027941 */ /* 0x000fea0003800200 */
.L_x_859:
[----:B------:R-:W-:Y:S02]  /*4e10*/  F2FP.BF16.F32.PACK_AB R119, R121, R119 ;  /* 0x000000777977723e */ /* 0x000fe400000010ff */
[----:B------:R-:W-:Y:S02]  /*4e20*/  PRMT R118, R123, 0x5410, R118 ;  /* 0x000054107b767816 */ /* 0x000fe40000000076 */
[----:B------:R-:W-:Y:S02]  /*4e30*/  PRMT R117, R117, 0x5410, R122 ;  /* 0x0000541075757816 */ /* 0x000fe4000000007a */
[----:B------:R-:W-:Y:S01]  /*4e40*/  PRMT R116, R116, 0x5410, R120 ;  /* 0x0000541074747816 */ /* 0x000fe20000000078 */
[----:B------:R-:W-:Y:S06]  /*4e50*/  @!P1 BRA `(.L_x_817) ;  /* 0x0000000000389947 */ /* 0x000fec0003800000 */
[----:B------:R-:W-:Y:S01]  /*4e60*/  ISETP.GE.U32.AND P0, PT, R132, RZ, PT ;  /* 0x000000ff8400720c */ /* 0x000fe20003f06070 */
[----:B------:R-:W-:Y:S01]  /*4e70*/  FMUL.FTZ R121, R121, UR13 ;  /* 0x0000000d79797c20 */ /* 0x000fe20008410000 */
[----:B------:R-:W-:Y:S01]  /*4e80*/  HFMA2 R123, -RZ, RZ, 0, 0 ;  /* 0x00000000ff7b7431 */ /* 0x000fe200000001ff */
[----:B------:R-:W-:Y:S02]  /*4e90*/  MOV R120, RZ ;  /* 0x000000ff00787202 */ /* 0x000fe40000000f00 */
[----:B------:R-:W-:Y:S01]  /*4ea0*/  ISETP.GE.U32.AND.EX P0, PT, R133, 0x1000000, PT, P0 ;  /* 0x010000008500780c */ /* 0x000fe20003f06100 */
[----:B------:R-:W-:-:S12]  /*4eb0*/  FMUL.FTZ R121, R121, UR12 ;  /* 0x0000000c79797c20 */ /* 0x000fd80008410000 */
        /* <DEDUP_REMOVED lines=8> */
.L_x_817:
[----:B------:R-:W-:Y:S05]  /*4f40*/  BSYNC.RECONVERGENT B1 ;  /* 0x0000000000017941 */ /* 0x000fea0003800200 */
.L_x_800:
        /* <DEDUP_REMOVED lines=10> */
.L_x_797:
[----:B------:R-:W-:Y:S05]  /*4ff0*/  BSYNC.RECONVERGENT B0 ;  /* 0x0000000000007941 */ /* 0x000fea0003800200 */
.L_x_796:
[----:B------:R-:W-:Y:S04]  /*5000*/  BSSY.RECONVERGENT B0, `(.L_x_861) ;  /* 0x00002bb000007945 */ /* 0x000fe80003800200 */
[----:B------:R-:W-:Y:S05]  /*5010*/  @!P2 BRA `(.L_x_862) ;  /* 0x0000002800e4a947 */ /* 0x000fea0003800000 */
[----:B------:R-:W-:Y:S04]  /*5020*/  BSSY.RECONVERGENT B1, `(.L_x_863) ;  /* 0x0000005000017945 */ /* 0x000fe80003800200 */
[----:B------:R-:W-:Y:S05]  /*5030*/  @!P1 BRA `(.L_x_864) ;  /* 0x00000000000c9947 */ /* 0x000fea0003800000 */
[----:B-----5:R-:W1:Y:S02]  /*5040*/  LDC.64 R108, c[0x0][0x390] ;  /* 0x0000e400ff6c7b82 */ /* 0x020e640000000a00 */
[----:B-1----:R-:W-:-:S06]  /*5050*/  IMAD.WIDE.U32 R108, R127, 0x10, R108 ;  /* 0x000000107f6c7825 */ /* 0x002fcc00078e006c */
[----:B------:R-:W5:Y:S02]  /*5060*/  LDG.E.128 R108, desc[UR6][R108.64] ;  /* 0x000000066c6c7981 */ /* 0x000f64000c1e1d00 */
.L_x_864:
[----:B------:R-:W-:Y:S05]  /*5070*/  BSYNC.RECONVERGENT B1 ;  /* 0x0000000000017941 */ /* 0x000fea0003800200 */
.L_x_863:
        /* <DEDUP_REMOVED lines=9> */
[C---:B-----5:R-:W-:Y:S01]  /*5110*/  IMAD.U32 R203, R101.reuse, 0x10000, RZ ;  /* 0x0001000065cb7824 */ /* 0x060fe200078e00ff */
[----:B0-----:R-:W-:Y:S01]  /*5120*/  PRMT R116, R100, 0x7632, R116 ;  /* 0x0000763264747816 */ /* 0x001fe20000000074 */
[----:B------:R-:W-:Y:S01]  /*5130*/  BSSY.RECONVERGENT B2, `(.L_x_868) ;  /* 0x0000036000027945 */ /* 0x000fe20003800200 */
[----:B------:R-:W-:Y:S02]  /*5140*/  PRMT R117, R101, 0x7632, R117 ;  /* 0x0000763265757816 */ /* 0x000fe40000000075 */
[----:B------:R-:W-:Y:S02]  /*5150*/  SHF.L.U32 R201, R116, 0x10, RZ ;  /* 0x0000001074c97819 */ /* 0x000fe400000006ff */
[----:B------:R-:W-:Y:S02]  /*5160*/  SHF.L.U32 R205, R117, 0x10, RZ ;  /* 0x0000001075cd7819 */ /* 0x000fe400000006ff */
[----:B------:R-:W-:-:S02]  /*5170*/  SHF.L.U32 R137, R100, 0x10, RZ ;  /* 0x0000001064897819 */ /* 0x000fc400000006ff */
        /* <DEDUP_REMOVED lines=8> */
[----:B------:R-:W-:Y:S01]  /*5200*/  @P0 FADD.FTZ R118, R164, -R119 ;  /* 0x80000077a4760221 */ /* 0x000fe20000010000 */
[----:B------:R-:W-:Y:S01]  /*5210*/  @P0 FFMA.FTZ R201, R0, R116, R201 ;  /* 0x0000007400c90223 */ /* 0x000fe200000100c9 */
[----:B------:R-:W-:Y:S01]  /*5220*/  PRMT R116, R102, 0x7632, R116 ;  /* 0x0000763266747816 */ /* 0x000fe20000000074 */
[C---:B------:R-:W-:Y:S01]  /*5230*/  @P0 FFMA.FTZ R137, R0.reuse, R117, R137 ;  /* 0x0000007500890223 */ /* 0x040fe20000010089 */
[----:B------:R-:W-:Y:S01]  /*5240*/  @P0 FFMA.FTZ R117, R163, R126, R135 ;  /* 0x0000007ea3750223 */ /* 0x000fe20000010087 */
[----:B------:R-:W-:Y:S01]  /*5250*/  @P0 FFMA.FTZ R205, R0, R120, R205 ;  /* 0x0000007800cd0223 */ /* 0x000fe200000100cd */
[----:B------:R-:W-:Y:S01]  /*5260*/  SHF.L.U32 R209, R116, 0x10, RZ ;  /* 0x0000001074d17819 */ /* 0x000fe200000006ff */
[-CC-:B------:R-:W-:Y:S01]  /*5270*/  @P0 FFMA.FTZ R116, R174, R126.reuse, R135.reuse ;  /* 0x0000007eae740223 */ /* 0x180fe20000010087 */
[----:B------:R-:W-:Y:S01]  /*5280*/  SHF.L.U32 R207, R102, 0x10, RZ ;  /* 0x0000001066cf7819 */ /* 0x000fe200000006ff */
[-CC-:B------:R-:W-:Y:S01]  /*5290*/  @P0 FFMA.FTZ R123, R165, R126.reuse, R135.reuse ;  /* 0x0000007ea57b0223 */ /* 0x180fe20000010087 */
[----:B------:R-:W-:Y:S01]  /*52a0*/  @P0 FFMA.FTZ R120, R176, R126, R135 ;  /* 0x0000007eb0780223 */ /* 0x000fe20000010087 */
[----:B------:R-:W-:Y:S01]  /*52b0*/  @P0 FADD.FTZ R117, R166, -R117 ;  /* 0x80000075a6750221 */ /* 0x000fe20000010000 */
[----:B------:R-:W-:Y:S01]  /*52c0*/  @P0 FADD.FTZ R116, R171, -R116 ;  /* 0x80000074ab740221 */ /* 0x000fe20000010000 */
        /* <DEDUP_REMOVED lines=23> */
[----:B------:R-:W-:Y:S02]  /*5440*/  @P0 FMUL.FTZ R134, R137, R136 ;  /* 0x0000008889860220 */ /* 0x000fe40000410000 */
[----:B------:R-:W-:-:S03]  /*5450*/  @P0 FMUL.FTZ R199, R198, R137 ;  /* 0x00000089c6c70220 */ /* 0x000fc60000410000 */
[----:B------:R-:W-:Y:S01]  /*5460*/  F2FP.BF16.F32.PACK_AB R134, RZ, R134 ;  /* 0x00000086ff86723e */ /* 0x000fe200000010ff */
[----:B------:R-:W-:-:S03]  /*5470*/  FADD.FTZ R20, R20, R199 ;  /* 0x000000c714147221 */ /* 0x000fc60000010000 */
[----:B------:R-:W-:-:S07]  /*5480*/  PRMT R112, R134, 0x7610, R112 ;  /* 0x0000761086707816 */ /* 0x000fce0000000070 */
.L_x_869:
[----:B------:R-:W-:Y:S05]  /*5490*/  BSYNC.RECONVERGENT B2 ;  /* 0x0000000000027941 */ /* 0x000fea0003800200 */
.L_x_868:
        /* <DEDUP_REMOVED lines=15> */
.L_x_871:
[----:B------:R-:W-:Y:S05]  /*5590*/  BSYNC.RECONVERGENT B2 ;  /* 0x0000000000027941 */ /* 0x000fea0003800200 */
.L_x_870:
        /* <DEDUP_REMOVED lines=14> */
.L_x_873:
[----:B------:R-:W-:Y:S05]  /*5680*/  BSYNC.RECONVERGENT B2 ;  /* 0x0000000000027941 */ /* 0x000fea0003800200 */
.L_x_872:
[----:B------:R-:W-:Y:S04]  /*5690*/  BSSY.RECONVERGENT B2, `(.L_x_874) ;  /* 0x0000010000027945 */ /* 0x000fe80003800200 */
[----:B------:R-:W-:Y:S05]  /*56a0*/  @!P1 BRA `(.L_x_875) ;  /* 0x0000000000389947 */ /* 0x000fea0003800000 */
[----:B------:R-:W-:Y:S01]  /*56b0*/  LOP3.LUT P0, RZ, R130, 0xff000000, RZ, 0xc0, !PT ;  /* 0xff00000082ff7812 */ /* 0x000fe2000780c0ff */
[----:B------:R-:W-:Y:S01]  /*56c0*/  FMUL.FTZ R205, R205, UR13 ;  /* 0x0000000dcdcd7c20 */ /* 0x000fe20008410000 */
[----:B------:R-:W-:Y:S01]  /*56d0*/  PRMT R198, R89, 0x7632, R198 ;  /* 0x0000763259c67816 */ /* 0x000fe200000000c6 */
[----:B------:R-:W-:Y:S02]  /*56e0*/  IMAD.MOV.U32 R137, RZ, RZ, RZ ;  /* 0x000000ffff897224 */ /* 0x000fe400078e00ff */
[----:B------:R-:W-:Y:S02]  /*56f0*/  HFMA2 R134, -RZ, RZ, 0, 0 ;  /* 0x00000000ff867431 */ /* 0x000fe400000001ff */
[----:B------:R-:W-:-:S06]  /*5700*/  FMUL.FTZ R205, R205, UR12 ;  /* 0x0000000ccdcd7c20 */ /* 0x000fcc0008410000 */
        /* <DEDUP_REMOVED lines=8> */
.L_x_875:
[----:B------:R-:W-:Y:S05]  /*5790*/  BSYNC.RECONVERGENT B2 ;  /* 0x0000000000027941 */ /* 0x000fea0003800200 */
.L_x_874:
        /* <DEDUP_REMOVED lines=14> */
.L_x_877:
[----:B------:R-:W-:Y:S05]  /*5880*/  BSYNC.RECONVERGENT B2 ;  /* 0x0000000000027941 */ /* 0x000fea0003800200 */
.L_x_876:
        /* <DEDUP_REMOVED lines=16> */
.L_x_879:
[----:B------:R-:W-:Y:S05]  /*5990*/  BSYNC.RECONVERGENT B2 ;  /* 0x0000000000027941 */ /* 0x000fea0003800200 */
.L_x_878:
        /* <DEDUP_REMOVED lines=8> */
[----:B------:R-:W-:Y:S01]  /*5a20*/  @P0 FMUL.FTZ R136, R199, R198 ;  /* 0x000000c6c7880220 */ /* 0x000fe20000410000 */
[----:B------:R-:W-:-:S04]  /*5a30*/  @P0 FMUL.FTZ R137, R134, R199 ;  /* 0x000000c786890220 */ /* 0x000fc80000410000 */
[----:B------:R-:W-:Y:S01]  /*5a40*/  F2FP.BF16.F32.PACK_AB R136, RZ, R136 ;  /* 0x00000088ff88723e */ /* 0x000fe200000010ff */
[----:B------:R-:W-:-:S03]  /*5a50*/  FADD.FTZ R18, R18, R137 ;  /* 0x0000008912127221 */ /* 0x000fc60000010000 */
[----:B------:R-:W-:-:S07]  /*5a60*/  PRMT R115, R136, 0x7610, R115 ;  /* 0x0000761088737816 */ /* 0x000fce0000000073 */
.L_x_881:
[----:B------:R-:W-:Y:S05]  /*5a70*/  BSYNC.RECONVERGENT B2 ;  /* 0x0000000000027941 */ /* 0x000fea0003800200 */
.L_x_880:
[----:B------:R-:W-:Y:S02]  /*5a80*/  F2FP.BF16.F32.PACK_AB R119, R121, R119 ;  /* 0x000000777977723e */ /* 0x000fe400000010ff */
[----:B------:R-:W-:Y:S02]  /*5a90*/  PRMT R118, R123, 0x5410, R118 ;  /* 0x000054107b767816 */ /* 0x000fe40000000076 */
[----:B------:R-:W-:Y:S02]  /*5aa0*/  PRMT R117, R117, 0x5410, R122 ;  /* 0x0000541075757816 */ /* 0x000fe4000000007a */
[----:B------:R-:W-:Y:S01]  /*5ab0*/  PRMT R116, R116, 0x5410, R120 ;  /* 0x0000541074747816 */ /* 0x000fe20000000078 */
[----:B------:R-:W-:Y:S06]  /*5ac0*/  @!P1 BRA `(.L_x_882) ;  /* 0x0000002000149947 */ /* 0x000fec0003800000 */
[----:B------:R-:W-:Y:S01]  /*5ad0*/  ISETP.GE.U32.AND P0, PT, R130, RZ, PT ;  /* 0x000000ff8200720c */ /* 0x000fe20003f06070 */
[----:B------:R-:W-:Y:S01]  /*5ae0*/  FMUL.FTZ R121, R121, UR13 ;  /* 0x0000000d79797c20 */ /* 0x000fe20008410000 */
[----:B------:R-:W-:Y:S01]  /*5af0*/  PRMT R134, R91, 0x7632, R134 ;  /* 0x000076325b867816 */ /* 0x000fe20000000086 */
[----:B------:R-:W-:Y:S01]  /*5b00*/  HFMA2 R120, -RZ, RZ, 0, 0 ;  /* 0x00000000ff787431 */ /* 0x000fe200000001ff */
        /* <DEDUP_REMOVED lines=12> */
.L_x_867:
[----:B------:R-:W-:Y:S01]  /*5bd0*/  BSSY.RECONVERGENT B2, `(.L_x_883) ;  /* 0x0000013000027945 */ /* 0x000fe20003800200 */
[----:B------:R-:W-:-:S03]  /*5be0*/  ISETP.GT.AND P4, PT, R2, RZ, PT ;  /* 0x000000ff0200720c */ /* 0x000fc60003f84270 */
[----:B------:R-:W-:Y:S10]  /*5bf0*/  @!P1 BRA `(.L_x_884) ;  /* 0x0000000000409947 */ /* 0x000ff40003800000 */
[----:B0-----:R-:W-:Y:S01]  /*5c00*/  @P4 FFMA.FTZ R123, R159, R126, R135 ;  /* 0x0000007e9f7b4223 */ /* 0x001fe20000010087 */
        /* <DEDUP_REMOVED lines=15> */
.L_x_884:
[----:B------:R-:W-:Y:S05]  /*5d00*/  BSYNC.RECONVERGENT B2 ;  /* 0x0000000000027941 */ /* 0x000fea0003800200 */
.L_x_883:
[----:B------:R-:W-:Y:S04]  /*5d10*/  BSSY.RECONVERGENT B2, `(.L_x_885) ;  /* 0x0000014000027945 */ /* 0x000fe80003800200 */
[----:B------:R-:W-:Y:S05]  /*5d20*/  @!P1 BRA `(.L_x_886) ;  /* 0x0000000000489947 */ /* 0x000fea0003800000 */
[----:B0----5:R-:W-:Y:S01]  /*5d30*/  PRMT R120, R100, 0x7632, R120 ;  /* 0x0000763264787816 */ /* 0x021fe20000000078 */
        /* <DEDUP_REMOVED lines=17> */
.L_x_886:
[----:B------:R-:W-:Y:S05]  /*5e50*/  BSYNC.RECONVERGENT B2 ;  /* 0x0000000000027941 */ /* 0x000fea0003800200 */
.L_x_885:
[----:B------:R-:W-:Y:S04]  /*5e60*/  BSSY.RECONVERGENT B2, `(.L_x_887) ;  /* 0x0000012000027945 */ /* 0x000fe80003800200 */
[----:B------:R-:W-:Y:S05]  /*5e70*/  @!P1 BRA `(.L_x_888) ;  /* 0x0000000000409947 */ /* 0x000fea0003800000 */
[----:B0-----:R-:W-:Y:S01]  /*5e80*/  @P4 FFMA.FTZ R123, R161, R126, R135 ;  /* 0x0000007ea17b4223 */ /* 0x001fe20000010087 */
        /* <DEDUP_REMOVED lines=15> */
.L_x_888:
[----:B------:R-:W-:Y:S05]  /*5f80*/  BSYNC.RECONVERGENT B2 ;  /* 0x0000000000027941 */ /* 0x000fea0003800200 */
.L_x_887:
[----:B------:R-:W-:Y:S04]  /*5f90*/  BSSY.RECONVERGENT B2, `(.L_x_889) ;  /* 0x0000015000027945 */ /* 0x000fe80003800200 */
[----:B------:R-:W-:Y:S05]  /*5fa0*/  @!P1 BRA `(.L_x_890) ;  /* 0x00000000004c9947 */ /* 0x000fea0003800000 */
[----:B0----5:R-:W-:Y:S01]  /*5fb0*/  PRMT R120, R101, 0x7632, R120 ;  /* 0x0000763265787816 */ /* 0x021fe20000000078 */
[----:B------:R-:W-:Y:S01]  /*5fc0*/  @P4 FFMA.FTZ R122, R172, R126, R135 ;  /* 0x0000007eac7a4223 */ /* 0x000fe20000010087 */
[----:B------:R-:W-:Y:S01]  /*5fd0*/  LOP3.LUT P0, RZ, R130, 0xff000000, RZ, 0xc0, !PT ;  /* 0xff00000082ff7812 */ /* 0x000fe2000780c0ff */
[----:B------:R-:W-:Y:S01]  /*5fe0*/  HFMA2 R123, -RZ, RZ, 0, 0 ;  /* 0x00000000ff7b7431 */ /* 0x000fe200000001ff */
[----:B------:R-:W-:Y:S01]  /*5ff0*/  PRMT R134, R89, 0x7632, R134 ;  /* 0x0000763259867816 */ /* 0x000fe20000000086 */
        /* <DEDUP_REMOVED lines=14> */
.L_x_890:
[----:B------:R-:W-:Y:S05]  /*60e0*/  BSYNC.RECONVERGENT B2 ;  /* 0x0000000000027941 */ /* 0x000fea0003800200 */
.L_x_889:
        /* <DEDUP_REMOVED lines=18> */
.L_x_892:
[----:B------:R-:W-:Y:S05]  /*6210*/  BSYNC.RECONVERGENT B2 ;  /* 0x0000000000027941 */ /* 0x000fea0003800200 */
.L_x_891:
        /* <DEDUP_REMOVED lines=8> */
[----:B------:R-:W-:Y:S02]  /*62a0*/  PRMT R134, R90, 0x7632, R134 ;  /* 0x000076325a867816 */ /* 0x000fe40000000086 */
[----:B------:R-:W-:Y:S01]  /*62b0*/  MOV R120, RZ ;  /* 0x000000ff00787202 */ /* 0x000fe20000000f00 */
        /* <DEDUP_REMOVED lines=11> */
.L_x_894:
[----:B------:R-:W-:Y:S05]  /*6370*/  BSYNC.RECONVERGENT B2 ;  /* 0x0000000000027941 */ /* 0x000fea0003800200 */
.L_x_893:
        /* <DEDUP_REMOVED lines=18> */
.L_x_896:
[----:B------:R-:W-:Y:S05]  /*64a0*/  BSYNC.RECONVERGENT B2 ;  /* 0x0000000000027941 */ /* 0x000fea0003800200 */
.L_x_895:
[----:B------:R-:W-:Y:S05]  /*64b0*/  @!P1 BRA `(.L_x_882) ;  /* 0x0000001400989947 */ /* 0x000fea0003800000 */
[----:B-----5:R-:W-:Y:S01]  /*64c0*/  ISETP.GE.U32.AND P0, PT, R130, RZ, PT ;  /* 0x000000ff8200720c */ /* 0x020fe20003f06070 */
[----:B0-----:R-:W-:Y:S01]  /*64d0*/  @P4 FFMA.FTZ R122, R176, R126, R135 ;  /* 0x0000007eb07a4223 */ /* 0x001fe20000010087 */
[----:B------:R-:W-:Y:S02]  /*64e0*/  PRMT R120, R103, 0x7632, R120 ;  /* 0x0000763267787816 */ /* 0x000fe40000000078 */
[----:B------:R-:W-:Y:S01]  /*64f0*/  ISETP.GE.U32.AND.EX P0, PT, R131, 0x1000000, PT, P0 ;  /* 0x010000008300780c */ /* 0x000fe20003f06100 */
[----:B------:R-:W-:Y:S01]  /*6500*/  @P4 FADD.FTZ R122, R173, -R122 ;  /* 0x8000007aad7a4221 */ /* 0x000fe20000010000 */
[----:B------:R-:W-:Y:S01]  /*6510*/  PRMT R134, R91, 0x7632, R134 ;  /* 0x000076325b867816 */ /* 0x000fe20000000086 */
[----:B------:R-:W-:Y:S01]  /*6520*/  IMAD.U32 R121, R120, 0x10000, RZ ;  /* 0x0001000078797824 */ /* 0x000fe200078e00ff */
[----:B------:R-:W-:Y:S01]  /*6530*/  MOV R123, RZ ;  /* 0x000000ff007b7202 */ /* 0x000fe20000000f00 */
[----:B------:R-:W-:Y:S02]  /*6540*/  HFMA2 R120, -RZ, RZ, 0, 0 ;  /* 0x00000000ff787431 */ /* 0x000fe400000001ff */
[----:B------:R-:W-:-:S04]  /*6550*/  @P4 FFMA.FTZ R121, R0, R122, R121 ;  /* 0x0000007a00794223 */ /* 0x000fc80000010079 */
[----:B------:R-:W-:Y:S02]  /*6560*/  FMUL.FTZ R121, R121, UR13 ;  /* 0x0000000d79797c20 */ /* 0x000fe40008410000 */
        /* <DEDUP_REMOVED lines=8> */
[----:B------:R-:W-:Y:S01]  /*65f0*/  PRMT R115, R115, 0x5410, R123 ;  /* 0x0000541073737816 */ /* 0x000fe2000000007b */
[----:B------:R-:W-:Y:S06]  /*6600*/  BRA `(.L_x_882) ;  /* 0x0000001400447947 */ /* 0x000fec0003800000 */
.L_x_866:
[----:B------:R-:W-:-:S04]  /*6610*/  UISETP.NE.U32.AND UP0, UPT, UR20, URZ, UPT ;  /* 0x000000ff1400728c */ /* 0x000fc8000bf05070 */
[----:B------:R-:W-:-:S06]  /*6620*/  UISETP.NE.AND.EX UP0, UPT, UR21, URZ, UPT, UP0 ;  /* 0x000000ff1500728c */ /* 0x000fcc000bf05300 */
[----:B------:R-:W-:-:S13]  /*6630*/  PLOP3.LUT P2, PT, PT, PT, UP0, 0x80, 0x8 ;  /* 0x000000000008781c */ /* 0x000fda0003f4f008 */
[----:B------:R-:W-:Y:S05]  /*6640*/  @!P2 BRA `(.L_x_897) ;  /* 0x00000008009ca947 */ /* 0x000fea0003800000 */
[-CC-:B0-----:R-:W-:Y:S01]  /*6650*/  FFMA.FTZ R117, R159, R126.reuse, R135.reuse ;  /* 0x0000007e9f757223 */ /* 0x181fe20000010087 */
        /* <DEDUP_REMOVED lines=13> */
[----:B------:R-:W-:Y:S01]  /*6730*/  HFMA2 R118, -RZ, RZ, 0, 0 ;  /* 0x00000000ff767431 */ /* 0x000fe200000001ff */
[----:B------:R-:W-:Y:S02]  /*6740*/  MOV R117, RZ ;  /* 0x000000ff00757202 */ /* 0x000fe40000000f00 */
        /* <DEDUP_REMOVED lines=8> */
.L_x_899:
[----:B------:R-:W-:Y:S05]  /*67d0*/  BSYNC.RECONVERGENT B2 ;  /* 0x0000000000027941 */ /* 0x000fea0003800200 */
.L_x_898:
        /* <DEDUP_REMOVED lines=19> */
.L_x_901:
[----:B------:R-:W-:Y:S05]  /*6910*/  BSYNC.RECONVERGENT B2 ;  /* 0x0000000000027941 */ /* 0x000fea0003800200 */
.L_x_900:
        /* <DEDUP_REMOVED lines=17> */
.L_x_903:
[----:B------:R-:W-:Y:S05]  /*6a30*/  BSYNC.RECONVERGENT B2 ;  /* 0x0000000000027941 */ /* 0x000fea0003800200 */
.L_x_902:
        /* <DEDUP_REMOVED lines=13> */
[----:B------:R-:W-:Y:S01]  /*6b10*/  PRMT R137, R89, 0x7632, R137 ;  /* 0x0000763259897816 */ /* 0x000fe20000000089 */
[----:B------:R-:W-:Y:S01]  /*6b20*/  IMAD.MOV.U32 R121, RZ, RZ, RZ ;  /* 0x000000ffff797224 */ /* 0x000fe200078e00ff */
[----:B------:R-:W-:Y:S01]  /*6b30*/  MOV R118, RZ ;  /* 0x000000ff00767202 */ /* 0x000fe20000000f00 */
        /* <DEDUP_REMOVED lines=9> */
.L_x_905:
[----:B------:R-:W-:Y:S05]  /*6bd0*/  BSYNC.RECONVERGENT B2 ;  /* 0x0000000000027941 */ /* 0x000fea0003800200 */
.L_x_904:
        /* <DEDUP_REMOVED lines=18> */
.L_x_907:
[----:B------:R-:W-:Y:S05]  /*6d00*/  BSYNC.RECONVERGENT B2 ;  /* 0x0000000000027941 */ /* 0x000fea0003800200 */
.L_x_906:
        /* <DEDUP_REMOVED lines=8> */
[----:B------:R-:W-:Y:S01]  /*6d90*/  PRMT R199, R90, 0x7632, R199 ;  /* 0x000076325ac77816 */ /* 0x000fe200000000c7 */
[----:B------:R-:W-:Y:S01]  /*6da0*/  HFMA2 R118, -RZ, RZ, 0, 0 ;  /* 0x00000000ff767431 */ /* 0x000fe200000001ff */
[----:B------:R-:W-:Y:S01]  /*6db0*/  MOV R121, RZ ;  /* 0x000000ff00797202 */ /* 0x000fe20000000f00 */
        /* <DEDUP_REMOVED lines=9> */
.L_x_909:
[----:B------:R-:W-:Y:S05]  /*6e50*/  BSYNC.RECONVERGENT B2 ;  /* 0x0000000000027941 */ /* 0x000fea0003800200 */
.L_x_908:
        /* <DEDUP_REMOVED lines=16> */
.L_x_911:
[----:B------:R-:W-:Y:S05]  /*6f60*/  BSYNC.RECONVERGENT B2 ;  /* 0x0000000000027941 */ /* 0x000fea0003800200 */
.L_x_910:
[----:B------:R-:W-:Y:S02]  /*6f70*/  F2FP.BF16.F32.PACK_AB R119, R123, R122 ;  /* 0x0000007a7b77723e */ /* 0x000fe400000010ff */
[----:B------:R-:W-:Y:S02]  /*6f80*/  PRMT R118, R137, 0x5410, R198 ;  /* 0x0000541089767816 */ /* 0x000fe400000000c6 */
[----:B------:R-:W-:Y:S02]  /*6f90*/  PRMT R117, R134, 0x5410, R136 ;  /* 0x0000541086757816 */ /* 0x000fe40000000088 */
[----:B------:R-:W-:Y:S01]  /*6fa0*/  PRMT R116, R116, 0x5410, R120 ;  /* 0x0000541074747816 */ /* 0x000fe20000000078 */
[----:B------:R-:W-:Y:S06]  /*6fb0*/  @!P1 BRA `(.L_x_882) ;  /* 0x0000000800d89947 */ /* 0x000fec0003800000 */
[----:B-----5:R-:W-:Y:S01]  /*6fc0*/  ISETP.GE.U32.AND P0, PT, R130, RZ, PT ;  /* 0x000000ff8200720c */ /* 0x020fe20003f06070 */
[----:B------:R-:W-:Y:S01]  /*6fd0*/  FMUL.FTZ R120, R123, UR13 ;  /* 0x0000000d7b787c20 */ /* 0x000fe20008410000 */
[----:B------:R-:W-:Y:S01]  /*6fe0*/  PRMT R121, R91, 0x7632, R121 ;  /* 0x000076325b797816 */ /* 0x000fe20000000079 */
[----:B------:R-:W-:Y:S01]  /*6ff0*/  HFMA2 R122, -RZ, RZ, 0, 0 ;  /* 0x00000000ff7a7431 */ /* 0x000fe200000001ff */
[----:B------:R-:W-:Y:S01]  /*7000*/  ISETP.GE.U32.AND.EX P0, PT, R131, 0x1000000, PT, P0 ;  /* 0x010000008300780c */ /* 0x000fe20003f06100 */
[----:B------:R-:W-:Y:S01]  /*7010*/  FMUL.FTZ R134, R120, UR12 ;  /* 0x0000000c78867c20 */ /* 0x000fe20008410000 */
[----:B------:R-:W-:-:S11]  /*7020*/  MOV R120, RZ ;  /* 0x000000ff00787202 */ /* 0x000fd60000000f00 */
[----:B------:R-:W-:Y:S01]  /*7030*/  @P0 IMAD.U32 R123, R121, 0x10000, RZ ;  /* 0x00010000797b0824 */ /* 0x000fe200078e00ff */
[----:B------:R-:W-:-:S03]  /*7040*/  @P0 PRMT R121, R111, 0x7632, R121 ;  /* 0x000076326f790816 */ /* 0x000fc60000000079 */
[----:B------:R-:W-:Y:S01]  /*7050*/  @P0 FMUL.FTZ R122, R123, R134 ;  /* 0x000000867b7a0220 */ /* 0x000fe20000410000 */
[----:B------:R-:W-:-:S04]  /*7060*/  @P0 SHF.L.U32 R121, R121, 0x10, RZ ;  /* 0x0000001079790819 */ /* 0x000fc800000006ff */
[----:B------:R-:W-:Y:S01]  /*7070*/  F2FP.BF16.F32.PACK_AB R122, RZ, R122 ;  /* 0x0000007aff7a723e */ /* 0x000fe200000010ff */
[----:B------:R-:W-:-:S03]  /*7080*/  @P0 FMUL.FTZ R120, R134, R121 ;  /* 0x0000007986780220 */ /* 0x000fc60000410000 */
[----:B------:R-:W-:Y:S01]  /*7090*/  PRMT R115, R115, 0x5410, R122 ;  /* 0x0000541073737816 */ /* 0x000fe2000000007a */
[----:B------:R-:W-:Y:S01]  /*70a0*/  FADD.FTZ R19, R19, R120 ;  /* 0x0000007813137221 */ /* 0x000fe20000010000 */
[----:B------:R-:W-:Y:S06]  /*70b0*/  BRA `(.L_x_882) ;  /* 0x0000000800987947 */ /* 0x000fec0003800000 */
.L_x_897:
[----:B------:R-:W-:Y:S04]  /*70c0*/  BSSY.RECONVERGENT B2, `(.L_x_912) ;  /* 0x0000013000027945 */ /* 0x000fe80003800200 */
[----:B------:R-:W-:Y:S05]  /*70d0*/  @!P1 BRA `(.L_x_913) ;  /* 0x0000000000449947 */ /* 0x000fea0003800000 */
[----:B0-----:R-:W-:Y:S01]  /*70e0*/  FFMA.FTZ R121, R159, R126, R135 ;  /* 0x0000007e9f797223 */ /* 0x001fe20000010087 */
        /* <DEDUP_REMOVED lines=8> */
[----:B------:R-:W-:Y:S01]  /*7170*/  @P4 SHF.L.U32 R122, R108, 0x10, RZ ;  /* 0x000000106c7a4819 */ /* 0x000fe200000006ff */
[----:B------:R-:W-:-:S04]  /*7180*/  FMUL.FTZ R121, R121, UR13 ;  /* 0x0000000d79797c20 */ /* 0x000fc80008410000 */
[----:B------:R-:W-:-:S04]  /*7190*/  FMUL.FTZ R121, R121, UR12 ;  /* 0x0000000c79797c20 */ /* 0x000fc80008410000 */
[-C--:B------:R-:W-:Y:S01]  /*71a0*/  @P4 FMUL.FTZ R120, R134, R121.reuse ;  /* 0x0000007986784220 */ /* 0x080fe20000410000 */
[----:B------:R-:W-:-:S04]  /*71b0*/  @P4 FMUL.FTZ R123, R122, R121 ;  /* 0x000000797a7b4220 */ /* 0x000fc80000410000 */
[----:B------:R-:W-:Y:S01]  /*71c0*/  F2FP.BF16.F32.PACK_AB R120, RZ, R120 ;  /* 0x00000078ff78723e */ /* 0x000fe200000010ff */
[----:B------:R-:W-:-:S03]  /*71d0*/  FADD.FTZ R20, R20, R123 ;  /* 0x0000007b14147221 */ /* 0x000fc60000010000 */
[----:B------:R-:W-:-:S07]  /*71e0*/  PRMT R112, R120, 0x7610, R112 ;  /* 0x0000761078707816 */ /* 0x000fce0000000070 */
.L_x_913:
[----:B------:R-:W-:Y:S05]  /*71f0*/  BSYNC.RECONVERGENT B2 ;  /* 0x0000000000027941 */ /* 0x000fea0003800200 */
.L_x_912:
[----:B------:R-:W-:Y:S04]  /*7200*/  BSSY.RECONVERGENT B2, `(.L_x_914) ;  /* 0x0000014000027945 */ /* 0x000fe80003800200 */
[----:B------:R-:W-:Y:S05]  /*7210*/  @!P1 BRA `(.L_x_915) ;  /* 0x0000000000489947 */ /* 0x000fea0003800000 */
[----:B0-----:R-:W-:Y:S01]  /*7220*/  FFMA.FTZ R120, R170, R126, R135 ;  /* 0x0000007eaa787223 */ /* 0x001fe20000010087 */
[----:B-----5:R-:W-:Y:S01]  /*7230*/  LOP3.LUT P4, RZ, R130, 0xff00, RZ, 0xc0, !PT ;  /* 0x0000ff0082ff7812 */ /* 0x020fe2000788c0ff */
[----:B------:R-:W-:Y:S01]  /*7240*/  IMAD.MOV.U32 R123, RZ, RZ, RZ ;  /* 0x000000ffff7b7224 */ /* 0x000fe200078e00ff */
[----:B------:R-:W-:Y:S01]  /*7250*/  ISETP.GT.AND P0, PT, R2, RZ, PT ;  /* 0x000000ff0200720c */ /* 0x000fe20003f04270 */
[----:B------:R-:W-:Y:S01]  /*7260*/  FADD.FTZ R121, R167, -R120 ;  /* 0x80000078a7797221 */ /* 0x000fe20000010000 */
[----:B------:R-:W-:-:S03]  /*7270*/  MOV R120, RZ ;  /* 0x000000ff00787202 */ /* 0x000fc60000000f00 */
[----:B------:R-:W-:-:S05]  /*7280*/  FMUL.FTZ R121, R0, R121 ;  /* 0x0000007900797220 */ /* 0x000fca0000410000 */
[----:B------:R-:W-:Y:S02]  /*7290*/  FSEL R121, R121, RZ, P0 ;  /* 0x000000ff79797208 */ /* 0x000fe40000000000 */
[----:B------:R-:W-:Y:S02]  /*72a0*/  @P4 SHF.L.U32 R134, R191, 0x10, RZ ;  /* 0x00000010bf864819 */ /* 0x000fe400000006ff */
[----:B------:R-:W-:Y:S01]  /*72b0*/  @P4 PRMT R122, R108, 0x7632, R122 ;  /* 0x000076326c7a4816 */ /* 0x000fe2000000007a */
[----:B------:R-:W-:-:S03]  /*72c0*/  FMUL.FTZ R121, R121, UR13 ;  /* 0x0000000d79797c20 */ /* 0x000fc60008410000 */
[----:B------:R-:W-:Y:S01]  /*72d0*/  @P4 SHF.L.U32 R122, R122, 0x10, RZ ;  /* 0x000000107a7a4819 */ /* 0x000fe200000006ff */
[----:B------:R-:W-:-:S04]  /*72e0*/  FMUL.FTZ R121, R121, UR12 ;  /* 0x0000000c79797c20 */ /* 0x000fc80008410000 */
[----:B------:R-:W-:Y:S01]  /*72f0*/  @P4 FMUL.FTZ R123, R134, R121 ;  /* 0x00000079867b4220 */ /* 0x000fe20000410000 */
[----:B------:R-:W-:-:S04]  /*7300*/  @P4 FMUL.FTZ R120, R121, R122 ;  /* 0x0000007a79784220 */ /* 0x000fc80000410000 */
[----:B------:R-:W-:Y:S01]  /*7310*/  F2FP.BF16.F32.PACK_AB R123, RZ, R123 ;  /* 0x0000007bff7b723e */ /* 0x000fe200000010ff */
[----:B------:R-:W-:-:S03]  /*7320*/  FADD.FTZ R21, R21, R120 ;  /* 0x0000007815157221 */ /* 0x000fc60000010000 */
[----:B------:R-:W-:-:S07]  /*7330*/  PRMT R112, R112, 0x5410, R123 ;  /* 0x0000541070707816 */ /* 0x000fce000000007b */
.L_x_915:
[----:B------:R-:W-:Y:S05]  /*7340*/  BSYNC.RECONVERGENT B2 ;  /* 0x0000000000027941 */ /* 0x000fea0003800200 */
.L_x_914:
        /* <DEDUP_REMOVED lines=19> */
.L_x_917:
[----:B------:R-:W-:Y:S05]  /*7480*/  BSYNC.RECONVERGENT B2 ;  /* 0x0000000000027941 */ /* 0x000fea0003800200 */
.L_x_916:
[----:B------:R-:W-:Y:S04]  /*7490*/  BSSY.RECONVERGENT B2, `(.L_x_918) ;  /* 0x0000015000027945 */ /* 0x000fe80003800200 */
[----:B------:R-:W-:Y:S05]  /*74a0*/  @!P1 BRA `(.L_x_919) ;  /* 0x00000000004c9947 */ /* 0x000fea0003800000 */
[----:B0-----:R-:W-:Y:S01]  /*74b0*/  FFMA.FTZ R120, R172, R126, R135 ;  /* 0x0000007eac787223 */ /* 0x001fe20000010087 */
[----:B-----5:R-:W-:Y:S01]  /*74c0*/  LOP3.LUT P4, RZ, R130, 0xff000000, RZ, 0xc0, !PT ;  /* 0xff00000082ff7812 */ /* 0x020fe2000788c0ff */
[----:B------:R-:W-:Y:S01]  /*74d0*/  IMAD.MOV.U32 R123, RZ, RZ, RZ ;  /* 0x000000ffff7b7224 */ /* 0x000fe200078e00ff */
[----:B------:R-:W-:Y:S01]  /*74e0*/  ISETP.GT.AND P0, PT, R2, RZ, PT ;  /* 0x000000ff0200720c */ /* 0x000fe20003f04270 */
[----:B------:R-:W-:Y:S01]  /*74f0*/  FADD.FTZ R121, R169, -R120 ;  /* 0x80000078a9797221 */ /* 0x000fe20000010000 */
[----:B------:R-:W-:Y:S02]  /*7500*/  PRMT R134, R89, 0x7632, R134 ;  /* 0x0000763259867816 */ /* 0x000fe40000000086 */
[----:B------:R-:W-:Y:S01]  /*7510*/  MOV R120, RZ ;  /* 0x000000ff00787202 */ /* 0x000fe20000000f00 */
        /* <DEDUP_REMOVED lines=12> */
.L_x_919:
[----:B------:R-:W-:Y:S05]  /*75e0*/  BSYNC.RECONVERGENT B2 ;  /* 0x0000000000027941 */ /* 0x000fea0003800200 */
.L_x_918:
        /* <DEDUP_REMOVED lines=19> */
.L_x_921:
[----:B------:R-:W-:Y:S05]  /*7720*/  BSYNC.RECONVERGENT B2 ;  /* 0x0000000000027941 */ /* 0x000fea0003800200 */
.L_x_920:
        /* <DEDUP_REMOVED lines=21> */
.L_x_923:
[----:B------:R-:W-:Y:S05]  /*7880*/  BSYNC.RECONVERGENT B2 ;  /* 0x0000000000027941 */ /* 0x000fea0003800200 */
.L_x_922:
        /* <DEDUP_REMOVED lines=19> */
.L_x_925:
[----:B------:R-:W-:Y:S05]  /*79c0*/  BSYNC.RECONVERGENT B2 ;  /* 0x0000000000027941 */ /* 0x000fea0003800200 */
.L_x_924:
[----:B------:R-:W-:Y:S05]  /*79d0*/  @!P1 BRA `(.L_x_882) ;  /* 0x0000000000509947 */ /* 0x000fea0003800000 */
[----:B0-----:R-:W-:Y:S01]  /*79e0*/  FFMA.FTZ R120, R176, R126, R135 ;  /* 0x0000007eb0787223 */ /* 0x001fe20000010087 */
[----:B-----5:R-:W-:Y:S01]  /*79f0*/  ISETP.GE.U32.AND P0, PT, R130, RZ, PT ;  /* 0x000000ff8200720c */ /* 0x020fe20003f06070 */
[----:B------:R-:W-:Y:S01]  /*7a00*/  HFMA2 R123, -RZ, RZ, 0, 0 ;  /* 0x00000000ff7b7431 */ /* 0x000fe200000001ff */
[----:B------:R-:W-:Y:S01]  /*7a10*/  ISETP.GT.AND P4, PT, R2, RZ, PT ;  /* 0x000000ff0200720c */ /* 0x000fe20003f84270 */
[----:B------:R-:W-:Y:S01]  /*7a20*/  FADD.FTZ R121, R173, -R120 ;  /* 0x80000078ad797221 */ /* 0x000fe20000010000 */
[----:B------:R-:W-:Y:S02]  /*7a30*/  ISETP.GE.U32.AND.EX P0, PT, R131, 0x1000000, PT, P0 ;  /* 0x010000008300780c */ /* 0x000fe40003f06100 */
[----:B------:R-:W-:Y:S01]  /*7a40*/  PRMT R134, R91, 0x7632, R134 ;  /* 0x000076325b867816 */ /* 0x000fe20000000086 */
[----:B------:R-:W-:Y:S01]  /*7a50*/  FMUL.FTZ R121, R0, R121 ;  /* 0x0000007900797220 */ /* 0x000fe20000410000 */
[----:B------:R-:W-:-:S04]  /*7a60*/  MOV R120, RZ ;  /* 0x000000ff00787202 */ /* 0x000fc80000000f00 */
[----:B------:R-:W-:-:S05]  /*7a70*/  FSEL R121, R121, RZ, P4 ;  /* 0x000000ff79797208 */ /* 0x000fca0002000000 */
[----:B------:R-:W-:Y:S01]  /*7a80*/  FMUL.FTZ R121, R121, UR13 ;  /* 0x0000000d79797c20 */ /* 0x000fe20008410000 */
        /* <DEDUP_REMOVED lines=8> */
[----:B------:R-:W-:-:S07]  /*7b10*/  PRMT R115, R115, 0x5410, R123 ;  /* 0x0000541073737816 */ /* 0x000fce000000007b */
.L_x_882:
[----:B------:R-:W-:Y:S05]  /*7b20*/  BSYNC.RECONVERGENT B1 ;  /* 0x0000000000017941 */ /* 0x000fea0003800200 */
.L_x_865:
[----:B0-----:R-:W0:Y:S08]  /*7b30*/  @P2 LDC.64 R122, c[0x0][0x478] ;  /* 0x00011e00ff7a2b82 */ /* 0x001e300000000a00 */
[----:B------:R-:W1:Y:S01]  /*7b40*/  @P1 LDC.64 R120, c[0x0][0x468] ;  /* 0x00011a00ff781b82 */ /* 0x000e620000000a00 */
[C---:B0-----:R-:W-:Y:S01]  /*7b50*/  @P2 IMAD.WIDE.U32 R122, R197.reuse, 0x10, R122 ;  /* 0x00000010c57a2825 */ /* 0x041fe200078e007a */
[----:B------:R-:W-:-:S04]  /*7b60*/  IADD3 R197, PT, PT, R197, 0x20, RZ ;  /* 0x00000020c5c57810 */ /* 0x000fc80007ffe0ff */
[----:B------:R2:W-:Y:S01]  /*7b70*/  @P2 STG.E.128 desc[UR6][R122.64], R116 ;  /* 0x000000747a002986 */ /* 0x0005e2000c101d06 */
[C---:B-1----:R-:W-:Y:S01]  /*7b80*/  @P1 IMAD.WIDE.U32 R120, R127.reuse, 0x10, R120 ;  /* 0x000000107f781825 */ /* 0x042fe200078e0078 */
[----:B------:R-:W-:-:S04]  /*7b90*/  IADD3 R127, PT, PT, R127, 0x20, RZ ;  /* 0x000000207f7f7810 */ /* 0x000fc80007ffe0ff */
[----:B------:R2:W-:Y:S03]  /*7ba0*/  @P1 STG.E.128 desc[UR6][R120.64], R112 ;  /* 0x0000007078001986 */ /* 0x0005e6000c101d06 */
.L_x_862:
[----:B------:R-:W-:Y:S05]  /*7bb0*/  BSYNC.RECONVERGENT B0 ;  /* 0x0000000000007941 */ /* 0x000fea0003800200 */
.L_x_861:
[----:B------:R-:W-:Y:S04]  /*7bc0*/  BSSY.RECONVERGENT B0, `(.L_x_926) ;  /* 0x00002ae000007945 */ /* 0x000fe80003800200 */
[----:B------:R-:W-:Y:S05]  /*7bd0*/  @!P3 BRA `(.L_x_927) ;  /* 0x0000002800b0b947 */ /* 0x000fea0003800000 */
[----:B------:R-:W-:Y:S04]  /*7be0*/  BSSY.RECONVERGENT B1, `(.L_x_928) ;  /* 0x0000005000017945 */ /* 0x000fe80003800200 */
[----:B------:R-:W-:Y:S05]  /*7bf0*/  @!P1 BRA `(.L_x_929) ;  /* 0x00000000000c9947 */ /* 0x000fea0003800000 */
[----:B-----5:R-:W1:Y:S02]  /*7c00*/  LDC.64 R108, c[0x0][0x390] ;  /* 0x0000e400ff6c7b82 */ /* 0x020e640000000a00 */
[----:B-1----:R-:W-:-:S06]  /*7c10*/  IMAD.WIDE.U32 R108, R127, 0x10, R108 ;  /* 0x000000107f6c7825 */ /* 0x002fcc00078e006c */
[----:B------:R-:W5:Y:S02]  /*7c20*/  LDG.E.128 R108, desc[UR6][R108.64] ;  /* 0x000000066c6c7981 */ /* 0x000f64000c1e1d00 */
.L_x_929:
[----:B------:R-:W-:Y:S05]  /*7c30*/  BSYNC.RECONVERGENT B1 ;  /* 0x0000000000017941 */ /* 0x000fea0003800200 */
.L_x_928:
[----:B------:R-:W-:Y:S01]  /*7c40*/  UISETP.NE.U32.AND UP0, UPT, UR10, URZ, UPT ;  /* 0x000000ff0a00728c */ /* 0x000fe2000bf05070 */
[----:B------:R-:W-:Y:S01]  /*7c50*/  BSSY.RECONVERGENT B1, `(.L_x_930) ;  /* 0x000029e000017945 */ /* 0x000fe20003800200 */
[----:B0-2---:R-:W-:Y:S02]  /*7c60*/  PRMT R120, R83, 0x7632, R120 ;  /* 0x0000763253787816 */ /* 0x005fe40000000078 */
        /* <DEDUP_REMOVED lines=10> */
[C---:B-----5:R-:W-:Y:S01]  /*7d10*/  IMAD.U32 R201, R105.reuse, 0x10000, RZ ;  /* 0x0001000069c97824 */ /* 0x060fe200078e00ff */
[----:B------:R-:W-:Y:S01]  /*7d20*/  PRMT R2, R104, 0x7632, R2 ;  /* 0x0000763268027816 */ /* 0x000fe20000000002 */
[----:B------:R-:W-:Y:S01]  /*7d30*/  BSSY.RECONVERGENT B2, `(.L_x_933) ;  /* 0x0000035000027945 */ /* 0x000fe20003800200 */
[----:B------:R-:W-:Y:S02]  /*7d40*/  PRMT R118, R105, 0x7632, R118 ;  /* 0x0000763269767816 */ /* 0x000fe40000000076 */
[----:B------:R-:W-:Y:S02]  /*7d50*/  SHF.L.U32 R199, R2, 0x10, RZ ;  /* 0x0000001002c77819 */ /* 0x000fe400000006ff */
[----:B------:R-:W-:Y:S02]  /*7d60*/  SHF.L.U32 R203, R118, 0x10, RZ ;  /* 0x0000001076cb7819 */ /* 0x000fe400000006ff */
[----:B------:R-:W-:-:S02]  /*7d70*/  PRMT R123, R107, 0x7632, R123 ;  /* 0x000076326b7b7816 */ /* 0x000fc4000000007b */
[----:B------:R-:W-:Y:S01]  /*7d80*/  SHF.L.U32 R205, R106, 0x10, RZ ;  /* 0x000000106acd7819 */ /* 0x000fe200000006ff */
[-CC-:B------:R-:W-:Y:S01]  /*7d90*/  @P0 FFMA.FTZ R119, R177, R126.reuse, R135.reuse ;  /* 0x0000007eb1770223 */ /* 0x180fe20000010087 */
[-CC-:B------:R-:W-:Y:S01]  /*7da0*/  @P0 FFMA.FTZ R117, R175, R126.reuse, R135.reuse ;  /* 0x0000007eaf750223 */ /* 0x180fe20000010087 */
[-CC-:B------:R-:W-:Y:S01]  /*7db0*/  @P0 FFMA.FTZ R116, R186, R126.reuse, R135.reuse ;  /* 0x0000007eba740223 */ /* 0x180fe20000010087 */
[-C--:B------:R-:W-:Y:S01]  /*7dc0*/  @P0 FFMA.FTZ R136, R188, R126.reuse, R135 ;  /* 0x0000007ebc880223 */ /* 0x080fe20000010087 */
[----:B------:R-:W-:Y:S01]  /*7dd0*/  @P0 FADD.FTZ R2, R180, -R119 ;  /* 0x80000077b4020221 */ /* 0x000fe20000010000 */
[-CC-:B------:R-:W-:Y:S01]  /*7de0*/  @P0 FFMA.FTZ R137, R179, R126.reuse, R135.reuse ;  /* 0x0000007eb3890223 */ /* 0x180fe20000010087 */
[-CC-:B------:R-:W-:Y:S01]  /*7df0*/  @P0 FFMA.FTZ R198, R190, R126.reuse, R135.reuse ;  /* 0x0000007ebec60223 */ /* 0x180fe20000010087 */
[----:B------:R-:W-:Y:S01]  /*7e00*/  @P0 FFMA.FTZ R209, R181, R126, R135 ;  /* 0x0000007eb5d10223 */ /* 0x000fe20000010087 */
[----:B------:R-:W-:Y:S01]  /*7e10*/  @P0 FFMA.FTZ R201, R0, R2, R201 ;  /* 0x0000000200c90223 */ /* 0x000fe200000100c9 */
[----:B------:R-:W-:Y:S01]  /*7e20*/  PRMT R2, R106, 0x7632, R2 ;  /* 0x000076326a027816 */ /* 0x000fe20000000002 */
[----:B------:R-:W-:Y:S01]  /*7e30*/  @P0 FFMA.FTZ R126, R192, R126, R135 ;  /* 0x0000007ec07e0223 */ /* 0x000fe20000010087 */
[----:B------:R-:W-:Y:S01]  /*7e40*/  SHF.L.U32 R135, R104, 0x10, RZ ;  /* 0x0000001068877819 */ /* 0x000fe200000006ff */
[----:B------:R-:W-:Y:S01]  /*7e50*/  @P0 FADD.FTZ R117, R178, -R117 ;  /* 0x80000075b2750221 */ /* 0x000fe20000010000 */
[----:B------:R-:W-:Y:S01]  /*7e60*/  @P0 FADD.FTZ R116, R183, -R116 ;  /* 0x80000074b7740221 */ /* 0x000fe20000010000 */
[----:B------:R-:W-:Y:S01]  /*7e70*/  @P0 FADD.FTZ R136, R185, -R136 ;  /* 0x80000088b9880221 */ /* 0x000fe20000010000 */
[----:B------:R-:W-:-:S02]  /*7e80*/  IMAD.U32 R207, R2, 0x10000, RZ ;  /* 0x0001000002cf7824 */ /* 0x000fc400078e00ff */
[----:B------:R-:W-:Y:S01]  /*7e90*/  @P0 FADD.FTZ R137, R182, -R137 ;  /* 0x80000089b6890221 */ /* 0x000fe20000010000 */
[----:B------:R-:W-:Y:S01]  /*7ea0*/  @P0 FADD.FTZ R198, R187, -R198 ;  /* 0x800000c6bbc60221 */ /* 0x000fe20000010000 */
[----:B------:R-:W-:Y:S01]  /*7eb0*/  SHF.L.U32 R119, R107, 0x10, RZ ;  /* 0x000000106b777819 */ /* 0x000fe200000006ff */
[C---:B------:R-:W-:Y:S01]  /*7ec0*/  @P0 FFMA.FTZ R135, R0.reuse, R117, R135 ;  /* 0x0000007500870223 */ /* 0x040fe20000010087 */
[----:B------:R-:W-:Y:S01]  /*7ed0*/  SHF.L.U32 R123, R123, 0x10, RZ ;  /* 0x000000107b7b7819 */ /* 0x000fe200000006ff */
[C---:B------:R-:W-:Y:S01]  /*7ee0*/  @P0 FFMA.FTZ R199, R0.reuse, R116, R199 ;  /* 0x0000007400c70223 */ /* 0x040fe200000100c7 */
[----:B------:R-:W-:Y:S01]  /*7ef0*/  @P0 FFMA.FTZ R203, R0, R136, R203 ;  /* 0x0000008800cb0223 */ /* 0x000fe200000100cb */
[----:B------:R-:W-:Y:S01]  /*7f00*/  @P0 FADD.FTZ R2, R184, -R209 ;  /* 0x800000d1b8020221 */ /* 0x000fe20000010000 */
[----:B------:R-:W-:Y:S01]  /*7f10*/  @P0 FADD.FTZ R126, R189, -R126 ;  /* 0x8000007ebd7e0221 */ /* 0x000fe20000010000 */
[C---:B------:R-:W-:Y:S01]  /*7f20*/  @P0 FFMA.FTZ R205, R0.reuse, R137, R205 ;  /* 0x0000008900cd0223 */ /* 0x040fe200000100cd */
[C---:B------:R-:W-:Y:S01]  /*7f30*/  @P0 FFMA.FTZ R207, R0.reuse, R198, R207 ;  /* 0x000000c600cf0223 */ /* 0x040fe200000100cf */
[C---:B------:R-:W-:Y:S01]  /*7f40*/  @P0 FFMA.FTZ R119, R0.reuse, R2, R119 ;  /* 0x0000000200770223 */ /* 0x040fe20000010077 */
[----:B------:R-:W-:Y:S01]  /*7f50*/  @P0 FFMA.FTZ R123, R0, R126, R123 ;  /* 0x0000007e007b0223 */ /* 0x000fe2000001007b */
[----:B------:R-:W-:-:S02]  /*7f60*/  F2FP.BF16.F32.PACK_AB R116, RZ, R135 ;  /* 0x00000087ff74723e */ /* 0x000fc400000010ff */
[----:B------:R-:W-:Y:S02]  /*7f70*/  F2FP.BF16.F32.PACK_AB R0, RZ, R199 ;  /* 0x000000c7ff00723e */ /* 0x000fe400000010ff */
[----:B------:R-:W-:Y:S02]  /*7f80*/  F2FP.BF16.F32.PACK_AB R117, RZ, R201 ;  /* 0x000000c9ff75723e */ /* 0x000fe400000010ff */
[----:B------:R-:W-:Y:S02]  /*7f90*/  F2FP.BF16.F32.PACK_AB R2, RZ, R203 ;  /* 0x000000cbff02723e */ /* 0x000fe400000010ff */
[----:B------:R-:W-:Y:S02]  /*7fa0*/  F2FP.BF16.F32.PACK_AB R126, RZ, R205 ;  /* 0x000000cdff7e723e */ /* 0x000fe400000010ff */
[----:B------:R-:W-:Y:S01]  /*7fb0*/  F2FP.BF16.F32.PACK_AB R118, RZ, R207 ;  /* 0x000000cfff76723e */ /* 0x000fe200000010ff */
[----:B------:R-:W-:Y:S06]  /*7fc0*/  @!P1 BRA `(.L_x_934) ;  /* 0x00000000002c9947 */ /* 0x000fec0003800000 */
[----:B------:R-:W-:Y:S01]  /*7fd0*/  LOP3.LUT P0, RZ, R128, 0xff, RZ, 0xc0, !PT ;  /* 0x000000ff80ff7812 */ /* 0x000fe2000780c0ff */
[----:B------:R-:W-:Y:S01]  /*7fe0*/  FMUL.FTZ R135, R135, UR13 ;  /* 0x0000000d87877c20 */ /* 0x000fe20008410000 */
[----:B------:R-:W-:-:S03]  /*7ff0*/  CS2R R136, SRZ ;  /* 0x0000000000887805 */ /* 0x000fc6000001ff00 */
        /* <DEDUP_REMOVED lines=8> */
.L_x_934:
[----:B------:R-:W-:Y:S05]  /*8080*/  BSYNC.RECONVERGENT B2 ;  /* 0x0000000000027941 */ /* 0x000fea0003800200 */
.L_x_933:
[----:B------:R-:W-:Y:S04]  /*8090*/  BSSY.RECONVERGENT B2, `(.L_x_935) ;  /* 0x000000e000027945 */ /* 0x000fe80003800200 */
[----:B------:R-:W-:Y:S05]  /*80a0*/  @!P1 BRA `(.L_x_936) ;  /* 0x0000000000309947 */ /* 0x000fea0003800000 */
[----:B------:R-:W-:Y:S01]  /*80b0*/  LOP3.LUT P0, RZ, R128, 0xff00, RZ, 0xc0, !PT ;  /* 0x0000ff0080ff7812 */ /* 0x000fe2000780c0ff */
[----:B------:R-:W-:Y:S01]  /*80c0*/  FMUL.FTZ R199, R199, UR13 ;  /* 0x0000000dc7c77c20 */ /* 0x000fe20008410000 */
[----:B------:R-:W-:-:S03]  /*80d0*/  CS2R R136, SRZ ;  /* 0x0000000000887805 */ /* 0x000fc6000001ff00 */
        /* <DEDUP_REMOVED lines=9> */
.L_x_936:
[----:B------:R-:W-:Y:S05]  /*8170*/  BSYNC.RECONVERGENT B2 ;  /* 0x0000000000027941 */ /* 0x000fea0003800200 */
.L_x_935:
[----:B------:R-:W-:Y:S04]  /*8180*/  BSSY.RECONVERGENT B2, `(.L_x_937) ;  /* 0x000000d000027945 */ /* 0x000fe80003800200 */
[----:B------:R-:W-:Y:S05]  /*8190*/  @!P1 BRA `(.L_x_938) ;  /* 0x00000000002c9947 */ /* 0x000fea0003800000 */
        /* <DEDUP_REMOVED lines=11> */
.L_x_938:
[----:B------:R-:W-:Y:S05]  /*8250*/  BSYNC.RECONVERGENT B2 ;  /* 0x0000000000027941 */ /* 0x000fea0003800200 */
.L_x_937:
[----:B------:R-:W-:Y:S04]  /*8260*/  BSSY.RECONVERGENT B2, `(.L_x_939) ;  /* 0x000000f000027945 */ /* 0x000fe80003800200 */
[----:B------:R-:W-:Y:S05]  /*8270*/  @!P1 BRA `(.L_x_940) ;  /* 0x0000000000349947 */ /* 0x000fea0003800000 */
[----:B------:R-:W-:Y:S01]  /*8280*/  LOP3.LUT P0, RZ, R128, 0xff000000, RZ, 0xc0, !PT ;  /* 0xff00000080ff7812 */ /* 0x000fe2000780c0ff */
[----:B------:R-:W-:Y:S01]  /*8290*/  FMUL.FTZ R203, R203, UR13 ;  /* 0x0000000dcbcb7c20 */ /* 0x000fe20008410000 */
[----:B------:R-:W-:Y:S01]  /*82a0*/  HFMA2 R136, -RZ, RZ, 0, 0 ;  /* 0x00000000ff887431 */ /* 0x000fe200000001ff */
[----:B------:R-:W-:Y:S02]  /*82b0*/  MOV R134, RZ ;  /* 0x000000ff00867202 */ /* 0x000fe40000000f00 */
[----:B------:R-:W-:-:S08]  /*82c0*/  FMUL.FTZ R203, R203, UR12 ;  /* 0x0000000ccbcb7c20 */ /* 0x000fd00008410000 */
[----:B------:R-:W-:Y:S01]  /*82d0*/  @P0 PRMT R135, R109, 0x7632, R135 ;  /* 0x000076326d870816 */ /* 0x000fe20000000087 */
[----:B------:R-:W-:-:S03]  /*82e0*/  @P0 IMAD.U32 R122, R122, 0x10000, RZ ;  /* 0x000100007a7a0824 */ /* 0x000fc600078e00ff */
[----:B------:R-:W-:Y:S01]  /*82f0*/  @P0 SHF.L.U32 R135, R135, 0x10, RZ ;  /* 0x0000001087870819 */ /* 0x000fe200000006ff */
[----:B------:R-:W-:-:S04]  /*8300*/  @P0 FMUL.FTZ R136, R203, R122 ;  /* 0x0000007acb880220 */ /* 0x000fc80000410000 */
[----:B------:R-:W-:Y:S01]  /*8310*/  @P0 FMUL.FTZ R134, R203, R135 ;  /* 0x00000087cb860220 */ /* 0x000fe20000410000 */
[----:B------:R-:W-:-:S03]  /*8320*/  F2FP.BF16.F32.PACK_AB R136, RZ, R136 ;  /* 0x00000088ff88723e */ /* 0x000fc600000010ff */
[----:B------:R-:W-:Y:S01]  /*8330*/  FADD.FTZ R15, R15, R134 ;  /* 0x000000860f0f7221 */ /* 0x000fe20000010000 */
[----:B------:R-:W-:-:S07]  /*8340*/  PRMT R113, R113, 0x5410, R136 ;  /* 0x0000541071717816 */ /* 0x000fce0000000088 */
.L_x_940:
[----:B------:R-:W-:Y:S05]  /*8350*/  BSYNC.RECONVERGENT B2 ;  /* 0x0000000000027941 */ /* 0x000fea0003800200 */
.L_x_939:
[----:B------:R-:W-:Y:S04]  /*8360*/  BSSY.RECONVERGENT B2, `(.L_x_941) ;  /* 0x000000e000027945 */ /* 0x000fe80003800200 */
[----:B------:R-:W-:Y:S05]  /*8370*/  @!P1 BRA `(.L_x_942) ;  /* 0x0000000000309947 */ /* 0x000fea0003800000 */
[----:B------:R-:W-:Y:S01]  /*8380*/  LOP3.LUT P0, RZ, R129, 0xff, RZ, 0xc0, !PT ;  /* 0x000000ff81ff7812 */ /* 0x000fe2000780c0ff */
[----:B------:R-:W-:Y:S01]  /*8390*/  FMUL.FTZ R205, R205, UR13 ;  /* 0x0000000dcdcd7c20 */ /* 0x000fe20008410000 */
[----:B------:R-:W-:Y:S01]  /*83a0*/  HFMA2 R122, -RZ, RZ, 0, 0 ;  /* 0x00000000ff7a7431 */ /* 0x000fe200000001ff */
[----:B------:R-:W-:Y:S02]  /*83b0*/  MOV R135, RZ ;  /* 0x000000ff00877202 */ /* 0x000fe40000000f00 */
        /* <DEDUP_REMOVED lines=8> */
.L_x_942:
[----:B------:R-:W-:Y:S05]  /*8440*/  BSYNC.RECONVERGENT B2 ;  /* 0x0000000000027941 */ /* 0x000fea0003800200 */
.L_x_941:
[----:B------:R-:W-:Y:S04]  /*8450*/  BSSY.RECONVERGENT B2, `(.L_x_943) ;  /* 0x000000f000027945 */ /* 0x000fe80003800200 */
[----:B------:R-:W-:Y:S05]  /*8460*/  @!P1 BRA `(.L_x_944) ;  /* 0x0000000000349947 */ /* 0x000fea0003800000 */
[----:B------:R-:W-:Y:S01]  /*8470*/  LOP3.LUT P0, RZ, R129, 0xff00, RZ, 0xc0, !PT ;  /* 0x0000ff0081ff7812 */ /* 0x000fe2000780c0ff */
[----:B------:R-:W-:Y:S01]  /*8480*/  FMUL.FTZ R207, R207, UR13 ;  /* 0x0000000dcfcf7c20 */ /* 0x000fe20008410000 */
[----:B------:R-:W-:Y:S01]  /*8490*/  HFMA2 R135, -RZ, RZ, 0, 0 ;  /* 0x00000000ff877431 */ /* 0x000fe200000001ff */
        /* <DEDUP_REMOVED lines=10> */
.L_x_944:
[----:B------:R-:W-:Y:S05]  /*8540*/  BSYNC.RECONVERGENT B2 ;  /* 0x0000000000027941 */ /* 0x000fea0003800200 */
.L_x_943:
[----:B------:R-:W-:Y:S04]  /*8550*/  BSSY.RECONVERGENT B2, `(.L_x_945) ;  /* 0x000000e000027945 */ /* 0x000fe80003800200 */
[----:B------:R-:W-:Y:S05]  /*8560*/  @!P1 BRA `(.L_x_946) ;  /* 0x0000000000309947 */ /* 0x000fea0003800000 */
[----:B------:R-:W-:Y:S01]  /*8570*/  LOP3.LUT P0, RZ, R129, 0xff0000, RZ, 0xc0, !PT ;  /* 0x00ff000081ff7812 */ /* 0x000fe2000780c0ff */
[----:B------:R-:W-:Y:S01]  /*8580*/  FMUL.FTZ R121, R119, UR13 ;  /* 0x0000000d77797c20 */ /* 0x000fe20008410000 */
[----:B------:R-:W-:Y:S01]  /*8590*/  MOV R122, RZ ;  /* 0x000000ff007a7202 */ /* 0x000fe20000000f00 */
[----:B------:R-:W-:Y:S02]  /*85a0*/  IMAD.MOV.U32 R135, RZ, RZ, RZ ;  /* 0x000000ffff877224 */ /* 0x000fe400078e00ff */
        /* <DEDUP_REMOVED lines=8> */
.L_x_946:
[----:B------:R-:W-:Y:S05]  /*8630*/  BSYNC.RECONVERGENT B2 ;  /* 0x0000000000027941 */ /* 0x000fea0003800200 */
.L_x_945:
        /* <DEDUP_REMOVED lines=20> */
.L_x_932:
[----:B------:R-:W-:Y:S01]  /*8780*/  BSSY.RECONVERGENT B2, `(.L_x_948) ;  /* 0x0000013000027945 */ /* 0x000fe20003800200 */
[----:B------:R-:W-:-:S03]  /*8790*/  ISETP.GT.AND P3, PT, R2, RZ, PT ;  /* 0x000000ff0200720c */ /* 0x000fc60003f64270 */
[----:B------:R-:W-:Y:S10]  /*87a0*/  @!P1 BRA `(.L_x_949) ;  /* 0x0000000000409947 */ /* 0x000ff40003800000 */
[----:B------:R-:W-:Y:S01]  /*87b0*/  @P3 FFMA.FTZ R137, R175, R126, R135 ;  /* 0x0000007eaf893223 */ /* 0x000fe20000010087 */
[----:B-----5:R-:W-:Y:S01]  /*87c0*/  LOP3.LUT P0, RZ, R128, 0xff, RZ, 0xc0, !PT ;  /* 0x000000ff80ff7812 */ /* 0x020fe2000780c0ff */
[----:B------:R-:W-:Y:S01]  /*87d0*/  IMAD.MOV.U32 R2, RZ, RZ, RZ ;  /* 0x000000ffff027224 */ /* 0x000fe200078e00ff */
[----:B------:R-:W-:Y:S01]  /*87e0*/  SHF.L.U32 R123, R104, 0x10, RZ ;  /* 0x00000010687b7819 */ /* 0x000fe200000006ff */
[----:B------:R-:W-:-:S04]  /*87f0*/  @P3 FADD.FTZ R137, R178, -R137 ;  /* 0x80000089b2893221 */ /* 0x000fc80000010000 */
[----:B------:R-:W-:Y:S01]  /*8800*/  @P3 FFMA.FTZ R123, R0, R137, R123 ;  /* 0x00000089007b3223 */ /* 0x000fe2000001007b */
[----:B------:R-:W-:-:S03]  /*8810*/  HFMA2 R137, -RZ, RZ, 0, 0 ;  /* 0x00000000ff897431 */ /* 0x000fc600000001ff */
        /* <DEDUP_REMOVED lines=9> */
.L_x_949:
[----:B------:R-:W-:Y:S05]  /*88b0*/  BSYNC.RECONVERGENT B2 ;  /* 0x0000000000027941 */ /* 0x000fea0003800200 */
.L_x_948:
        /* <DEDUP_REMOVED lines=20> */
.L_x_951:
[----:B------:R-:W-:Y:S05]  /*8a00*/  BSYNC.RECONVERGENT B2 ;  /* 0x0000000000027941 */ /* 0x000fea0003800200 */
.L_x_950:
[----:B------:R-:W-:Y:S04]  /*8a10*/  BSSY.RECONVERGENT B2, `(.L_x_952) ;  /* 0x0000012000027945 */ /* 0x000fe80003800200 */
[----:B------:R-:W-:Y:S05]  /*8a20*/  @!P1 BRA `(.L_x_953) ;  /* 0x0000000000409947 */ /* 0x000fea0003800000 */
        /* <DEDUP_REMOVED lines=16> */
.L_x_953:
[----:B------:R-:W-:Y:S05]  /*8b30*/  BSYNC.RECONVERGENT B2 ;  /* 0x0000000000027941 */ /* 0x000fea0003800200 */
.L_x_952:
        /* <DEDUP_REMOVED lines=20> */
.L_x_955:
[----:B------:R-:W-:Y:S05]  /*8c80*/  BSYNC.RECONVERGENT B2 ;  /* 0x0000000000027941 */ /* 0x000fea0003800200 */
.L_x_954:
        /* <DEDUP_REMOVED lines=18> */
.L_x_957:
[----:B------:R-:W-:Y:S05]  /*8db0*/  BSYNC.RECONVERGENT B2 ;  /* 0x0000000000027941 */ /* 0x000fea0003800200 */
.L_x_956:
        /* <DEDUP_REMOVED lines=20> */
.L_x_959:
[----:B------:R-:W-:Y:S05]  /*8f00*/  BSYNC.RECONVERGENT B2 ;  /* 0x0000000000027941 */ /* 0x000fea0003800200 */
.L_x_958:
        /* <DEDUP_REMOVED lines=18> */
.L_x_961:
[----:B------:R-:W-:Y:S05]  /*9030*/  BSYNC.RECONVERGENT B2 ;  /* 0x0000000000027941 */ /* 0x000fea0003800200 */
.L_x_960:
[----:B------:R-:W-:Y:S05]  /*9040*/  @!P1 BRA `(.L_x_947) ;  /* 0x0000001400789947 */ /* 0x000fea0003800000 */
[----:B-----5:R-:W-:Y:S01]  /*9050*/  ISETP.GE.U32.AND P0, PT, R128, RZ, PT ;  /* 0x000000ff8000720c */ /* 0x020fe20003f06070 */
[----:B------:R-:W-:Y:S01]  /*9060*/  @P3 FFMA.FTZ R126, R192, R126, R135 ;  /* 0x0000007ec07e3223 */ /* 0x000fe20000010087 */
[----:B------:R-:W-:Y:S02]  /*9070*/  PRMT R2, R107, 0x7632, R2 ;  /* 0x000076326b027816 */ /* 0x000fe40000000002 */
[----:B------:R-:W-:Y:S01]  /*9080*/  ISETP.GE.U32.AND.EX P0, PT, R129, 0x1000000, PT, P0 ;  /* 0x010000008100780c */ /* 0x000fe20003f06100 */
[----:B------:R-:W-:Y:S01]  /*9090*/  @P3 FADD.FTZ R126, R189, -R126 ;  /* 0x8000007ebd7e3221 */ /* 0x000fe20000010000 */
[----:B------:R-:W-:Y:S02]  /*90a0*/  SHF.L.U32 R121, R2, 0x10, RZ ;  /* 0x0000001002797819 */ /* 0x000fe400000006ff */
[----:B------:R-:W-:-:S03]  /*90b0*/  MOV R122, RZ ;  /* 0x000000ff007a7202 */ /* 0x000fc60000000f00 */
[----:B------:R-:W-:Y:S01]  /*90c0*/  @P3 FFMA.FTZ R121, R0, R126, R121 ;  /* 0x0000007e00793223 */ /* 0x000fe20000010079 */
[----:B------:R-:W-:-:S03]  /*90d0*/  HFMA2 R0, -RZ, RZ, 0, 0 ;  /* 0x00000000ff007431 */ /* 0x000fc600000001ff */
[----:B------:R-:W-:Y:S02]  /*90e0*/  FMUL.FTZ R121, R121, UR13 ;  /* 0x0000000d79797c20 */ /* 0x000fe40008410000 */
[----:B------:R-:W-:Y:S01]  /*90f0*/  @P0 IMAD.U32 R120, R120, 0x10000, RZ ;  /* 0x0001000078780824 */ /* 0x000fe200078e00ff */
[----:B------:R-:W-:Y:S01]  /*9100*/  @P0 PRMT R2, R111, 0x7632, R2 ;  /* 0x000076326f020816 */ /* 0x000fe20000000002 */
[----:B------:R-:W-:-:S03]  /*9110*/  FMUL.FTZ R121, R121, UR12 ;  /* 0x0000000c79797c20 */ /* 0x000fc60008410000 */
[----:B------:R-:W-:Y:S01]  /*9120*/  @P0 SHF.L.U32 R2, R2, 0x10, RZ ;  /* 0x0000001002020819 */ /* 0x000fe200000006ff */
[----:B------:R-:W-:-:S04]  /*9130*/  @P0 FMUL.FTZ R122, R120, R121 ;  /* 0x00000079787a0220 */ /* 0x000fc80000410000 */
[----:B------:R-:W-:Y:S01]  /*9140*/  @P0 FMUL.FTZ R0, R121, R2 ;  /* 0x0000000279000220 */ /* 0x000fe20000410000 */
[----:B------:R-:W-:-:S03]  /*9150*/  F2FP.BF16.F32.PACK_AB R122, RZ, R122 ;  /* 0x0000007aff7a723e */ /* 0x000fc600000010ff */
[----:B------:R-:W-:Y:S01]  /*9160*/  FADD.FTZ R11, R11, R0 ;  /* 0x000000000b0b7221 */ /* 0x000fe20000010000 */
[----:B------:R-:W-:Y:S01]  /*9170*/  PRMT R115, R115, 0x5410, R122 ;  /* 0x0000541073737816 */ /* 0x000fe2000000007a */
[----:B------:R-:W-:Y:S06]  /*9180*/  BRA `(.L_x_947) ;  /* 0x0000001400287947 */ /* 0x000fec0003800000 */
.L_x_931:
[----:B------:R-:W-:-:S04]  /*9190*/  UISETP.NE.U32.AND UP0, UPT, UR20, URZ, UPT ;  /* 0x000000ff1400728c */ /* 0x000fc8000bf05070 */
[----:B------:R-:W-:-:S06]  /*91a0*/  UISETP.NE.AND.EX UP0, UPT, UR21, URZ, UPT, UP0 ;  /* 0x000000ff1500728c */ /* 0x000fcc000bf05300 */
[----:B------:R-:W-:-:S13]  /*91b0*/  PLOP3.LUT P2, PT, PT, PT, UP0, 0x80, 0x8 ;  /* 0x000000000008781c */ /* 0x000fda0003f4f008 */
[----:B------:R-:W-:Y:S05]  /*91c0*/  @!P2 BRA `(.L_x_962) ;  /* 0x000000080094a947 */ /* 0x000fea0003800000 */
[----:B------:R-:W-:Y:S01]  /*91d0*/  ISETP.GT.AND P0, PT, R2, RZ, PT ;  /* 0x000000ff0200720c */ /* 0x000fe20003f04270 */
[-CC-:B------:R-:W-:Y:S01]  /*91e0*/  FFMA.FTZ R117, R175, R126.reuse, R135.reuse ;  /* 0x0000007eaf757223 */ /* 0x180fe20000010087 */
[-CC-:B------:R-:W-:Y:S01]  /*91f0*/  FFMA.FTZ R2, R186, R126.reuse, R135.reuse ;  /* 0x0000007eba027223 */ /* 0x180fe20000010087 */
[-CC-:B------:R-:W-:Y:S01]  /*9200*/  FFMA.FTZ R123, R177, R126.reuse, R135.reuse ;  /* 0x0000007eb17b7223 */ /* 0x180fe20000010087 */
[-CC-:B------:R-:W-:Y:S01]  /*9210*/  FFMA.FTZ R116, R188, R126.reuse, R135.reuse ;  /* 0x0000007ebc747223 */ /* 0x180fe20000010087 */
[-CC-:B------:R-:W-:Y:S01]  /*9220*/  FFMA.FTZ R137, R179, R126.reuse, R135.reuse ;  /* 0x0000007eb3897223 */ /* 0x180fe20000010087 */
[-CC-:B------:R-:W-:Y:S01]  /*9230*/  FFMA.FTZ R118, R190, R126.reuse, R135.reuse ;  /* 0x0000007ebe767223 */ /* 0x180fe20000010087 */
[-C--:B------:R-:W-:Y:S01]  /*9240*/  FFMA.FTZ R201, R181, R126.reuse, R135 ;  /* 0x0000007eb5c97223 */ /* 0x080fe20000010087 */
[----:B------:R-:W-:Y:S01]  /*9250*/  FADD.FTZ R117, R178, -R117 ;  /* 0x80000075b2757221 */ /* 0x000fe20000010000 */
[----:B------:R-:W-:Y:S01]  /*9260*/  FADD.FTZ R119, R183, -R2 ;  /* 0x80000002b7777221 */ /* 0x000fe20000010000 */
[----:B------:R-:W-:Y:S01]  /*9270*/  FFMA.FTZ R126, R192, R126, R135 ;  /* 0x0000007ec07e7223 */ /* 0x000fe20000010087 */
[----:B------:R-:W-:Y:S01]  /*9280*/  FADD.FTZ R123, R180, -R123 ;  /* 0x8000007bb47b7221 */ /* 0x000fe20000010000 */
[----:B------:R-:W-:Y:S01]  /*9290*/  FADD.FTZ R135, R185, -R116 ;  /* 0x80000074b9877221 */ /* 0x000fe20000010000 */
[----:B------:R-:W-:Y:S01]  /*92a0*/  FADD.FTZ R137, R182, -R137 ;  /* 0x80000089b6897221 */ /* 0x000fe20000010000 */
[C---:B------:R-:W-:Y:S01]  /*92b0*/  FMUL.FTZ R2, R0.reuse, R117 ;  /* 0x0000007500027220 */ /* 0x040fe20000410000 */
[----:B------:R-:W-:Y:S01]  /*92c0*/  FMUL.FTZ R116, R0, R119 ;  /* 0x0000007700747220 */ /* 0x000fe20000410000 */
[----:B------:R-:W-:Y:S01]  /*92d0*/  FADD.FTZ R199, R187, -R118 ;  /* 0x80000076bbc77221 */ /* 0x000fe20000010000 */
[----:B------:R-:W-:Y:S01]  /*92e0*/  FADD.FTZ R201, R184, -R201 ;  /* 0x800000c9b8c97221 */ /* 0x000fe20000010000 */
[----:B------:R-:W-:Y:S01]  /*92f0*/  FADD.FTZ R203, R189, -R126 ;  /* 0x8000007ebdcb7221 */ /* 0x000fe20000010000 */
[----:B------:R-:W-:Y:S01]  /*9300*/  BSSY.RECONVERGENT B2, `(.L_x_963) ;  /* 0x0000016000027945 */ /* 0x000fe20003800200 */
[C---:B------:R-:W-:Y:S01]  /*9310*/  FMUL.FTZ R118, R0.reuse, R123 ;  /* 0x0000007b00767220 */ /* 0x040fe20000410000 */
[C---:B------:R-:W-:Y:S01]  /*9320*/  FMUL.FTZ R119, R0.reuse, R135 ;  /* 0x0000008700777220 */ /* 0x040fe20000410000 */
[C---:B------:R-:W-:Y:S01]  /*9330*/  FMUL.FTZ R123, R0.reuse, R137 ;  /* 0x00000089007b7220 */ /* 0x040fe20000410000 */
[C---:B------:R-:W-:Y:S01]  /*9340*/  FMUL.FTZ R126, R0.reuse, R199 ;  /* 0x000000c7007e7220 */ /* 0x040fe20000410000 */
[C---:B------:R-:W-:Y:S01]  /*9350*/  FMUL.FTZ R135, R0.reuse, R201 ;  /* 0x000000c900877220 */ /* 0x040fe20000410000 */
[----:B------:R-:W-:Y:S01]  /*9360*/  FMUL.FTZ R136, R0, R203 ;  /* 0x000000cb00887220 */ /* 0x000fe20000410000 */
[----:B------:R-:W-:-:S02]  /*9370*/  FSEL R198, R116, RZ, P0 ;  /* 0x000000ff74c67208 */ /* 0x000fc40000000000 */
[----:B------:R-:W-:Y:S01]  /*9380*/  FSEL R137, R2, RZ, P0 ;  /* 0x000000ff02897208 */ /* 0x000fe20000000000 */
[----:B------:R-:W-:Y:S06]  /*9390*/  @!P1 BRA `(.L_x_964) ;  /* 0x0000000000309947 */ /* 0x000fec0003800000 */
[----:B-----5:R-:W-:Y:S01]  /*93a0*/  LOP3.LUT P3, RZ, R128, 0xff, RZ, 0xc0, !PT ;  /* 0x000000ff80ff7812 */ /* 0x020fe2000786c0ff */
[----:B------:R-:W-:Y:S01]  /*93b0*/  FMUL.FTZ R0, R137, UR13 ;  /* 0x0000000d89007c20 */ /* 0x000fe20008410000 */
[----:B------:R-:W-:Y:S01]  /*93c0*/  HFMA2 R2, -RZ, RZ, 0, 0 ;  /* 0x00000000ff027431 */ /* 0x000fe200000001ff */
[----:B------:R-:W-:Y:S02]  /*93d0*/  MOV R117, RZ ;  /* 0x000000ff00757202 */ /* 0x000fe40000000f00 */
[----:B------:R-:W-:-:S08]  /*93e0*/  FMUL.FTZ R0, R0, UR12 ;  /* 0x0000000c00007c20 */ /* 0x000fd00008410000 */
[----:B------:R-:W-:Y:S01]  /*93f0*/  @P3 IMAD.U32 R201, R80, 0x10000, RZ ;  /* 0x0001000050c93824 */ /* 0x000fe200078e00ff */
[----:B------:R-:W-:-:S03]  /*9400*/  @P3 SHF.L.U32 R199, R108, 0x10, RZ ;  /* 0x000000106cc73819 */ /* 0x000fc600000006ff */
[-C--:B------:R-:W-:Y:S02]  /*9410*/  @P3 FMUL.FTZ R2, R201, R0.reuse ;  /* 0x00000000c9023220 */ /* 0x080fe40000410000 */
[----:B------:R-:W-:-:S03]  /*9420*/  @P3 FMUL.FTZ R117, R199, R0 ;  /* 0x00000000c7753220 */ /* 0x000fc60000410000 */
[----:B------:R-:W-:Y:S01]  /*9430*/  F2FP.BF16.F32.PACK_AB R2, RZ, R2 ;  /* 0x00000002ff02723e */ /* 0x000fe200000010ff */
[----:B------:R-:W-:-:S03]  /*9440*/  FADD.FTZ R12, R12, R117 ;  /* 0x000000750c0c7221 */ /* 0x000fc60000010000 */
[----:B------:R-:W-:-:S07]  /*9450*/  PRMT R112, R2, 0x7610, R112 ;  /* 0x0000761002707816 */ /* 0x000fce0000000070 */
.L_x_964:
[----:B------:R-:W-:Y:S05]  /*9460*/  BSYNC.RECONVERGENT B2 ;  /* 0x0000000000027941 */ /* 0x000fea0003800200 */
.L_x_963:
[----:B------:R-:W-:Y:S04]  /*9470*/  BSSY.RECONVERGENT B2, `(.L_x_965) ;  /* 0x000000f000027945 */ /* 0x000fe80003800200 */
[----:B------:R-:W-:Y:S05]  /*9480*/  @!P1 BRA `(.L_x_966) ;  /* 0x0000000000349947 */ /* 0x000fea0003800000 */
        /* <DEDUP_REMOVED lines=13> */
.L_x_966:
[----:B------:R-:W-:Y:S05]  /*9560*/  BSYNC.RECONVERGENT B2 ;  /* 0x0000000000027941 */ /* 0x000fea0003800200 */
.L_x_965:
[----:B------:R-:W-:Y:S01]  /*9570*/  BSSY.RECONVERGENT B2, `(.L_x_967) ;  /* 0x0000010000027945 */ /* 0x000fe20003800200 */
[----:B------:R-:W-:Y:S02]  /*9580*/  FSEL R119, R119, RZ, P0 ;  /* 0x000000ff77777208 */ /* 0x000fe40000000000 */
        /* <DEDUP_REMOVED lines=14> */
.L_x_968:
[----:B------:R-:W-:Y:S05]  /*9670*/  BSYNC.RECONVERGENT B2 ;  /* 0x0000000000027941 */ /* 0x000fea0003800200 */
.L_x_967:
[----:B------:R-:W-:Y:S04]  /*9680*/  BSSY.RECONVERGENT B2, `(.L_x_969) ;  /* 0x000000f000027945 */ /* 0x000fe80003800200 */
[----:B------:R-:W-:Y:S05]  /*9690*/  @!P1 BRA `(.L_x_970) ;  /* 0x0000000000349947 */ /* 0x000fea0003800000 */
[----:B-----5:R-:W-:Y:S01]  /*96a0*/  LOP3.LUT P3, RZ, R128, 0xff000000, RZ, 0xc0, !PT ;  /* 0xff00000080ff7812 */ /* 0x020fe2000786c0ff */
[----:B------:R-:W-:Y:S01]  /*96b0*/  FMUL.FTZ R0, R119, UR13 ;  /* 0x0000000d77007c20 */ /* 0x000fe20008410000 */
[----:B------:R-:W-:Y:S01]  /*96c0*/  MOV R117, RZ ;  /* 0x000000ff00757202 */ /* 0x000fe20000000f00 */
[----:B------:R-:W-:Y:S02]  /*96d0*/  IMAD.MOV.U32 R2, RZ, RZ, RZ ;  /* 0x000000ffff027224 */ /* 0x000fe400078e00ff */
        /* <DEDUP_REMOVED lines=9> */
.L_x_970:
[----:B------:R-:W-:Y:S05]  /*9770*/  BSYNC.RECONVERGENT B2 ;  /* 0x0000000000027941 */ /* 0x000fea0003800200 */
.L_x_969:
[----:B------:R-:W-:Y:S01]  /*9780*/  BSSY.RECONVERGENT B2, `(.L_x_971) ;  /* 0x0000010000027945 */ /* 0x000fe20003800200 */
[----:B------:R-:W-:Y:S02]  /*9790*/  FSEL R126, R126, RZ, P0 ;  /* 0x000000ff7e7e7208 */ /* 0x000fe40000000000 */
        /* <DEDUP_REMOVED lines=8> */
[----:B------:R-:W-:-:S03]  /*9820*/  @P3 SHF.L.U32 R199, R110, 0x10, RZ ;  /* 0x000000106ec73819 */ /* 0x000fc600000006ff */
[-C--:B------:R-:W-:Y:S02]  /*9830*/  @P3 FMUL.FTZ R2, R201, R0.reuse ;  /* 0x00000000c9023220 */ /* 0x080fe40000410000 */
[----:B------:R-:W-:-:S03]  /*9840*/  @P3 FMUL.FTZ R117, R199, R0 ;  /* 0x00000000c7753220 */ /* 0x000fc60000410000 */
[----:B------:R-:W-:Y:S01]  /*9850*/  F2FP.BF16.F32.PACK_AB R2, RZ, R2 ;  /* 0x00000002ff02723e */ /* 0x000fe200000010ff */
[----:B------:R-:W-:-:S03]  /*9860*/  FADD.FTZ R8, R8, R117 ;  /* 0x0000007508087221 */ /* 0x000fc60000010000 */
[----:B------:R-:W-:-:S07]  /*9870*/  PRMT R114, R2, 0x7610, R114 ;  /* 0x0000761002727816 */ /* 0x000fce0000000072 */
.L_x_972:
[----:B------:R-:W-:Y:S05]  /*9880*/  BSYNC.RECONVERGENT B2 ;  /* 0x0000000000027941 */ /* 0x000fea0003800200 */
.L_x_971:
[----:B------:R-:W-:Y:S04]  /*9890*/  BSSY.RECONVERGENT B2, `(.L_x_973) ;  /* 0x000000f000027945 */ /* 0x000fe80003800200 */
[----:B------:R-:W-:Y:S05]  /*98a0*/  @!P1 BRA `(.L_x_974) ;  /* 0x0000000000349947 */ /* 0x000fea0003800000 */
[----:B-----5:R-:W-:Y:S01]  /*98b0*/  LOP3.LUT P3, RZ, R129, 0xff00, RZ, 0xc0, !PT ;  /* 0x0000ff0081ff7812 */ /* 0x020fe2000786c0ff */
[----:B------:R-:W-:Y:S01]  /*98c0*/  FMUL.FTZ R0, R126, UR13 ;  /* 0x0000000d7e007c20 */ /* 0x000fe20008410000 */
[----:B------:R-:W-:Y:S01]  /*98d0*/  HFMA2 R117, -RZ, RZ, 0, 0 ;  /* 0x00000000ff757431 */ /* 0x000fe200000001ff */
[----:B------:R-:W-:-:S10]  /*98e0*/  MOV R2, RZ ;  /* 0x000000ff00027202 */ /* 0x000fd40000000f00 */
        /* <DEDUP_REMOVED lines=9> */
.L_x_974:
[----:B------:R-:W-:Y:S05]  /*9980*/  BSYNC.RECONVERGENT B2 ;  /* 0x0000000000027941 */ /* 0x000fea0003800200 */
.L_x_973:
[----:B------:R-:W-:Y:S01]  /*9990*/  BSSY.RECONVERGENT B2, `(.L_x_975) ;  /* 0x0000014000027945 */ /* 0x000fe20003800200 */
[----:B------:R-:W-:Y:S02]  /*99a0*/  F2FP.BF16.F32.PACK_AB R122, RZ, R119 ;  /* 0x00000077ff7a723e */ /* 0x000fe400000010ff */
[----:B------:R-:W-:Y:S02]  /*99b0*/  F2FP.BF16.F32.PACK_AB R116, RZ, R137 ;  /* 0x00000089ff74723e */ /* 0x000fe400000010ff */
[----:B------:R-:W-:Y:S02]  /*99c0*/  F2FP.BF16.F32.PACK_AB R198, RZ, R198 ;  /* 0x000000c6ffc6723e */ /* 0x000fe400000010ff */
[----:B------:R-:W-:Y:S02]  /*99d0*/  F2FP.BF16.F32.PACK_AB R121, RZ, R118 ;  /* 0x00000076ff79723e */ /* 0x000fe400000010ff */
        /* <DEDUP_REMOVED lines=15> */
.L_x_976:
[----:B------:R-:W-:Y:S05]  /*9ad0*/  BSYNC.RECONVERGENT B2 ;  /* 0x0000000000027941 */ /* 0x000fea0003800200 */
.L_x_975:
[----:B------:R-:W-:Y:S02]  /*9ae0*/  F2FP.BF16.F32.PACK_AB R118, R126, R123 ;  /* 0x0000007b7e76723e */ /* 0x000fe400000010ff */
[----:B------:R-:W-:Y:S02]  /*9af0*/  F2FP.BF16.F32.PACK_AB R119, R136, R119 ;  /* 0x000000778877723e */ /* 0x000fe400000010ff */
[----:B------:R-:W-:Y:S02]  /*9b00*/  PRMT R117, R121, 0x5410, R122 ;  /* 0x0000541079757816 */ /* 0x000fe4000000007a */
[----:B------:R-:W-:Y:S01]  /*9b10*/  PRMT R116, R116, 0x5410, R198 ;  /* 0x0000541074747816 */ /* 0x000fe200000000c6 */
[----:B------:R-:W-:Y:S06]  /*9b20*/  @!P1 BRA `(.L_x_947) ;  /* 0x0000000800c09947 */ /* 0x000fec0003800000 */
[----:B-----5:R-:W-:Y:S01]  /*9b30*/  ISETP.GE.U32.AND P0, PT, R128, RZ, PT ;  /* 0x000000ff8000720c */ /* 0x020fe20003f06070 */
[----:B------:R-:W-:Y:S01]  /*9b40*/  FMUL.FTZ R0, R136, UR13 ;  /* 0x0000000d88007c20 */ /* 0x000fe20008410000 */
[----:B------:R-:W-:Y:S02]  /*9b50*/  MOV R121, RZ ;  /* 0x000000ff00797202 */ /* 0x000fe40000000f00 */
[----:B------:R-:W-:Y:S01]  /*9b60*/  ISETP.GE.U32.AND.EX P0, PT, R129, 0x1000000, PT, P0 ;  /* 0x010000008100780c */ /* 0x000fe20003f06100 */
[----:B------:R-:W-:Y:S01]  /*9b70*/  FMUL.FTZ R123, R0, UR12 ;  /* 0x0000000c007b7c20 */ /* 0x000fe20008410000 */
[----:B------:R-:W-:-:S11]  /*9b80*/  HFMA2 R0, -RZ, RZ, 0, 0 ;  /* 0x00000000ff007431 */ /* 0x000fd600000001ff */
[----:B------:R-:W-:Y:S02]  /*9b90*/  @P0 SHF.L.U32 R120, R120, 0x10, RZ ;  /* 0x0000001078780819 */ /* 0x000fe400000006ff */
        /* <DEDUP_REMOVED lines=8> */
.L_x_962:
        /* <DEDUP_REMOVED lines=13> */
[-C--:B------:R-:W-:Y:S01]  /*9cf0*/  @P3 FMUL.FTZ R136, R200, R123.reuse ;  /* 0x0000007bc8883220 */ /* 0x080fe20000410000 */
[----:B------:R-:W-:-:S04]  /*9d00*/  @P3 FMUL.FTZ R137, R198, R123 ;  /* 0x0000007bc6893220 */ /* 0x000fc80000410000 */
[----:B------:R-:W-:Y:S01]  /*9d10*/  F2FP.BF16.F32.PACK_AB R136, RZ, R136 ;  /* 0x00000088ff88723e */ /* 0x000fe200000010ff */
[----:B------:R-:W-:-:S03]  /*9d20*/  FADD.FTZ R12, R12, R137 ;  /* 0x000000890c0c7221 */ /* 0x000fc60000010000 */
[----:B------:R-:W-:-:S07]  /*9d30*/  PRMT R112, R136, 0x7610, R112 ;  /* 0x0000761088707816 */ /* 0x000fce0000000070 */
.L_x_978:
[----:B------:R-:W-:Y:S05]  /*9d40*/  BSYNC.RECONVERGENT B2 ;  /* 0x0000000000027941 */ /* 0x000fea0003800200 */
.L_x_977:
        /* <DEDUP_REMOVED lines=15> */
[----:B------:R-:W-:Y:S01]  /*9e40*/  @P3 FMUL.FTZ R198, R199, R134 ;  /* 0x00000086c7c63220 */ /* 0x000fe20000410000 */
[----:B------:R-:W-:-:S04]  /*9e50*/  @P3 FMUL.FTZ R136, R134, R137 ;  /* 0x0000008986883220 */ /* 0x000fc80000410000 */
[----:B------:R-:W-:Y:S01]  /*9e60*/  F2FP.BF16.F32.PACK_AB R198, RZ, R198 ;  /* 0x000000c6ffc6723e */ /* 0x000fe200000010ff */
[----:B------:R-:W-:-:S03]  /*9e70*/  FADD.FTZ R13, R13, R136 ;  /* 0x000000880d0d7221 */ /* 0x000fc60000010000 */
[----:B------:R-:W-:-:S07]  /*9e80*/  PRMT R112, R112, 0x5410, R198 ;  /* 0x0000541070707816 */ /* 0x000fce00000000c6 */
.L_x_980:
[----:B------:R-:W-:Y:S05]  /*9e90*/  BSYNC.RECONVERGENT B2 ;  /* 0x0000000000027941 */ /* 0x000fea0003800200 */
.L_x_979:
        /* <DEDUP_REMOVED lines=19> */
.L_x_982:
[----:B------:R-:W-:Y:S05]  /*9fd0*/  BSYNC.RECONVERGENT B2 ;  /* 0x0000000000027941 */ /* 0x000fea0003800200 */
.L_x_981:
[----:B------:R-:W-:Y:S04]  /*9fe0*/  BSSY.RECONVERGENT B2, `(.L_x_983) ;  /* 0x0000014000027945 */ /* 0x000fe80003800200 */
[----:B------:R-:W-:Y:S05]  /*9ff0*/  @!P1 BRA `(.L_x_984) ;  /* 0x0000000000489947 */ /* 0x000fea0003800000 */
[----:B------:R-:W-:Y:S01]  /*a000*/  FFMA.FTZ R134, R188, R126, R135 ;  /* 0x0000007ebc867223 */ /* 0x000fe20000010087 */
[----:B-----5:R-:W-:Y:S02]  /*a010*/  LOP3.LUT P3, RZ, R128, 0xff000000, RZ, 0xc0, !PT ;  /* 0xff00000080ff7812 */ /* 0x020fe4000786c0ff */
[----:B------:R-:W-:Y:S01]  /*a020*/  ISETP.GT.AND P0, PT, R2, RZ, PT ;  /* 0x000000ff0200720c */ /* 0x000fe20003f04270 */
[----:B------:R-:W-:Y:S01]  /*a030*/  FADD.FTZ R123, R185, -R134 ;  /* 0x80000086b97b7221 */ /* 0x000fe20000010000 */
[----:B------:R-:W-:Y:S01]  /*a040*/  MOV R137, RZ ;  /* 0x000000ff00897202 */ /* 0x000fe20000000f00 */
[----:B------:R-:W-:Y:S02]  /*a050*/  IMAD.MOV.U32 R134, RZ, RZ, RZ ;  /* 0x000000ffff867224 */ /* 0x000fe400078e00ff */
        /* <DEDUP_REMOVED lines=12> */
.L_x_984:
[----:B------:R-:W-:Y:S05]  /*a120*/  BSYNC.RECONVERGENT B2 ;  /* 0x0000000000027941 */ /* 0x000fea0003800200 */
.L_x_983:
        /* <DEDUP_REMOVED lines=19> */
.L_x_986:
[----:B------:R-:W-:Y:S05]  /*a260*/  BSYNC.RECONVERGENT B2 ;  /* 0x0000000000027941 */ /* 0x000fea0003800200 */
.L_x_985:
        /* <DEDUP_REMOVED lines=9> */
[----:B------:R-:W-:Y:S01]  /*a300*/  FSEL R123, R123, RZ, P0 ;  /* 0x000000ff7b7b7208 */ /* 0x000fe20000000000 */
[----:B------:R-:W-:Y:S01]  /*a310*/  @P3 IMAD.U32 R198, R121, 0x10000, RZ ;  /* 0x0001000079c63824 */ /* 0x000fe200078e00ff */
[----:B------:R-:W-:-:S03]  /*a320*/  @P3 PRMT R134, R110, 0x7632, R134 ;  /* 0x000076326e863816 */ /* 0x000fc60000000086 */
[----:B------:R-:W-:Y:S01]  /*a330*/  FMUL.FTZ R123, R123, UR13 ;  /* 0x0000000d7b7b7c20 */ /* 0x000fe20008410000 */
[----:B------:R-:W-:-:S03]  /*a340*/  @P3 SHF.L.U32 R134, R134, 0x10, RZ ;  /* 0x0000001086863819 */ /* 0x000fc600000006ff */
[----:B------:R-:W-:-:S04]  /*a350*/  FMUL.FTZ R123, R123, UR12 ;  /* 0x0000000c7b7b7c20 */ /* 0x000fc80008410000 */
[----:B------:R-:W-:Y:S01]  /*a360*/  @P3 FMUL.FTZ R136, R198, R123 ;  /* 0x0000007bc6883220 */ /* 0x000fe20000410000 */
[----:B------:R-:W-:-:S04]  /*a370*/  @P3 FMUL.FTZ R122, R123, R134 ;  /* 0x000000867b7a3220 */ /* 0x000fc80000410000 */
[----:B------:R-:W-:Y:S01]  /*a380*/  F2FP.BF16.F32.PACK_AB R136, RZ, R136 ;  /* 0x00000088ff88723e */ /* 0x000fe200000010ff */
[----:B------:R-:W-:-:S03]  /*a390*/  FADD.FTZ R9, R9, R122 ;  /* 0x0000007a09097221 */ /* 0x000fc60000010000 */
[----:B------:R-:W-:-:S07]  /*a3a0*/  PRMT R114, R114, 0x5410, R136 ;  /* 0x0000541072727816 */ /* 0x000fce0000000088 */
.L_x_988:
[----:B------:R-:W-:Y:S05]  /*a3b0*/  BSYNC.RECONVERGENT B2 ;  /* 0x0000000000027941 */ /* 0x000fea0003800200 */
.L_x_987:
        /* <DEDUP_REMOVED lines=18> */
.L_x_990:
[----:B------:R-:W-:Y:S05]  /*a4e0*/  BSYNC.RECONVERGENT B2 ;  /* 0x0000000000027941 */ /* 0x000fea0003800200 */
.L_x_989:
[----:B------:R-:W-:Y:S05]  /*a4f0*/  @!P1 BRA `(.L_x_947) ;  /* 0x00000000004c9947 */ /* 0x000fea0003800000 */
[----:B------:R-:W-:Y:S01]  /*a500*/  FFMA.FTZ R126, R192, R126, R135 ;  /* 0x0000007ec07e7223 */ /* 0x000fe20000010087 */
[----:B-----5:R-:W-:Y:S01]  /*a510*/  ISETP.GE.U32.AND P0, PT, R128, RZ, PT ;  /* 0x000000ff8000720c */ /* 0x020fe20003f06070 */
[----:B------:R-:W-:Y:S01]  /*a520*/  IMAD.MOV.U32 R122, RZ, RZ, RZ ;  /* 0x000000ffff7a7224 */ /* 0x000fe200078e00ff */
[----:B------:R-:W-:Y:S01]  /*a530*/  ISETP.GT.AND P3, PT, R2, RZ, PT ;  /* 0x000000ff0200720c */ /* 0x000fe20003f64270 */
[----:B------:R-:W-:Y:S01]  /*a540*/  FADD.FTZ R121, R189, -R126 ;  /* 0x8000007ebd797221 */ /* 0x000fe20000010000 */
[----:B------:R-:W-:Y:S02]  /*a550*/  ISETP.GE.U32.AND.EX P0, PT, R129, 0x1000000, PT, P0 ;  /* 0x010000008100780c */ /* 0x000fe40003f06100 */
[----:B------:R-:W-:Y:S01]  /*a560*/  MOV R2, RZ ;  /* 0x000000ff00027202 */ /* 0x000fe20000000f00 */
[----:B------:R-:W-:-:S05]  /*a570*/  FMUL.FTZ R0, R0, R121 ;  /* 0x0000007900007220 */ /* 0x000fca0000410000 */
[----:B------:R-:W-:-:S05]  /*a580*/  FSEL R0, R0, RZ, P3 ;  /* 0x000000ff00007208 */ /* 0x000fca0001800000 */
[----:B------:R-:W-:Y:S01]  /*a590*/  FMUL.FTZ R0, R0, UR13 ;  /* 0x0000000d00007c20 */ /* 0x000fe20008410000 */
        /* <DEDUP_REMOVED lines=9> */
.L_x_947:
[----:B------:R-:W-:Y:S05]  /*a630*/  BSYNC.RECONVERGENT B1 ;  /* 0x0000000000017941 */ /* 0x000fea0003800200 */
.L_x_930:
[----:B------:R-:W0:Y:S08]  /*a640*/  @P2 LDC.64 R122, c[0x0][0x478] ;  /* 0x00011e00ff7a2b82 */ /* 0x000e300000000a00 */
[----:B------:R-:W1:Y:S01]  /*a650*/  @P1 LDC.64 R120, c[0x0][0x468] ;  /* 0x00011a00ff781b82 */ /* 0x000e620000000a00 */
[----:B0-----:R-:W-:-:S05]  /*a660*/  @P2 IMAD.WIDE.U32 R122, R197, 0x10, R122 ;  /* 0x00000010c57a2825 */ /* 0x001fca00078e007a */
[----:B------:R3:W-:Y:S01]  /*a670*/  @P2 STG.E.128 desc[UR6][R122.64], R116 ;  /* 0x000000747a002986 */ /* 0x0007e2000c101d06 */
[----:B-1----:R-:W-:-:S05]  /*a680*/  @P1 IMAD.WIDE.U32 R120, R127, 0x10, R120 ;  /* 0x000000107f781825 */ /* 0x002fca00078e0078 */
[----:B------:R3:W-:Y:S02]  /*a690*/  @P1 STG.E.128 desc[UR6][R120.64], R112 ;  /* 0x0000007078001986 */ /* 0x0007e4000c101d06 */
.L_x_927:
[----:B------:R-:W-:Y:S05]  /*a6a0*/  BSYNC.RECONVERGENT B0 ;  /* 0x0000000000007941 */ /* 0x000fea0003800200 */
.L_x_926:
[----:B0-23--:R-:W0:Y:S02]  /*a6b0*/  LDC.64 R120, c[0x0][0x380] ;  /* 0x0000e000ff787b82 */ /* 0x00de240000000a00 */
[----:B0-----:R-:W-:-:S04]  /*a6c0*/  LEA R138, R120, R138, 0x2 ;  /* 0x0000008a788a7211 */ /* 0x001fc800078e10ff */
[----:B------:R-:W-:-:S13]  /*a6d0*/  ISETP.GE.AND P0, PT, R138, R121, PT ;  /* 0x000000798a00720c */ /* 0x000fda0003f06270 */
[----:B------:R-:W-:Y:S05]  /*a6e0*/  @!P0 BRA `(.L_x_991) ;  /* 0xffffff6000348947 */ /* 0x000fea000383ffff */
.L_x_786:
[----:B------:R-:W0:Y:S01]  /*a6f0*/  S2R R3, SR_CgaCtaId ;  /* 0x0000000000037919 */ /* 0x000e220000008800 */
[----:B-----5:R-:W-:Y:S01]  /*a700*/  SHF.R.U32.HI R5, RZ, 0x5, R125 ;  /* 0x00000005ff057819 */ /* 0x020fe2000001167d */
        /* <DEDUP_REMOVED lines=16> */
[----:B------:R-:W0:Y:S03]  /*a810*/  LDCU.64 UR4, c[0x0][0x460] ;  /* 0x00008c00ff0477ac */ /* 0x000e260008000a00 */
[----:B------:R-:W-:Y:S01]  /*a820*/  IMAD R124, R124, 0x20, R0 ;  /* 0x000000207c7c7824 */ /* 0x000fe200078e0200 */
[----:B------:R-:W-:Y:S02]  /*a830*/  LEA R0, R125, R0, 0x2 ;  /* 0x000000007d007211 */ /* 0x000fe400078e10ff */
[----:B------:R-:W-:Y:S02]  /*a840*/  IADD3 R80, P6, PT, R80, R125, RZ ;  /* 0x0000007d50507210 */ /* 0x000fe40007fde0ff */
[----:B------:R-:W-:Y:S02]  /*a850*/  STS.128 [R124], R52 ;  /* 0x000000347c007388 */ /* 0x000fe40000000c00 */
[----:B------:R-:W-:-:S02]  /*a860*/  IADD3.X R81, PT, PT, RZ, RZ, RZ, P6, !PT ;  /* 0x000000ffff517210 */ /* 0x000fc400037fe4ff */
[----:B------:R-:W-:Y:S02]  /*a870*/  STS.128 [R124+0x10], R48 ;  /* 0x000010307c007388 */ /* 0x000fe40000000c00 */
[C---:B------:R-:W-:Y:S02]  /*a880*/  SHF.L.U64.HI R81, R80.reuse, 0x2, R81 ;  /* 0x0000000250517819 */ /* 0x040fe40000010251 */
[----:B------:R-:W-:Y:S01]  /*a890*/  STS.128 [R124+0x400], R44 ;  /* 0x0004002c7c007388 */ /* 0x000fe20000000c00 */
[----:B------:R-:W-:-:S03]  /*a8a0*/  SHF.L.U32 R80, R80, 0x2, RZ ;  /* 0x0000000250507819 */ /* 0x000fc600000006ff */
[----:B------:R-:W-:Y:S04]  /*a8b0*/  STS.128 [R124+0x410], R40 ;  /* 0x000410287c007388 */ /* 0x000fe80000000c00 */
[----:B------:R-:W-:Y:S04]  /*a8c0*/  STS.128 [R124+0x800], R36 ;  /* 0x000800247c007388 */ /* 0x000fe80000000c00 */
[----:B------:R-:W-:Y:S01]  /*a8d0*/  STS.128 [R124+0x810], R32 ;  /* 0x000810207c007388 */ /* 0x000fe20000000c00 */
[----:B------:R-:W-:Y:S06]  /*a8e0*/  BAR.SYNC.DEFER_BLOCKING 0x0 ;  /* 0x0000000000007b1d */ /* 0x000fec0000010000 */
[----:B------:R-:W1:Y:S04]  /*a8f0*/  LDS R2, [R0] ;  /* 0x0000000000027984 */ /* 0x000e680000000800 */
[----:B------:R-:W3:Y:S04]  /*a900*/  LDS R53, [R0+0xc00] ;  /* 0x000c000000357984 */ /* 0x000ee80000000800 */
[----:B------:R-:W4:Y:S04]  /*a910*/  LDS R3, [R0+0x200] ;  /* 0x0002000000037984 */ /* 0x000f280000000800 */
[----:B------:R-:W2:Y:S04]  /*a920*/  LDS R44, [R0+0xe00] ;  /* 0x000e0000002c7984 */ /* 0x000ea80000000800 */
        /* <DEDUP_REMOVED lines=9> */
[----:B---3--:R-:W-:-:S03]  /*a9c0*/  FADD.FTZ R2, R2, R53 ;  /* 0x0000003502027221 */ /* 0x008fc60000010000 */
[----:B------:R-:W3:Y:S01]  /*a9d0*/  LDS R35, [R0+0x1800] ;  /* 0x0018000000237984 */ /* 0x000ee20000000800 */
[----:B----4-:R-:W-:-:S03]  /*a9e0*/  FADD.FTZ R3, RZ, R3 ;  /* 0x00000003ff037221 */ /* 0x010fc60000010000 */
[----:B------:R-:W4:Y:S01]  /*a9f0*/  LDS R34, [R0+0x1a00] ;  /* 0x001a000000227984 */ /* 0x000f220000000800 */
[----:B--2---:R-:W-:-:S03]  /*aa00*/  FADD.FTZ R3, R3, R44 ;  /* 0x0000002c03037221 */ /* 0x004fc60000010000 */
[----:B------:R-:W2:Y:S01]  /*aa10*/  LDS R37, [R0+0x1c00] ;  /* 0x001c000000257984 */ /* 0x000ea20000000800 */
        /* <DEDUP_REMOVED lines=9> */
[----:B------:R-:W-:Y:S01]  /*aab0*/  LDS R42, [R0+0x2600] ;  /* 0x00260000002a7984 */ /* 0x000fe20000000800 */
[----:B------:R-:W-:-:S03]  /*aac0*/  FADD.FTZ R6, R6, R33 ;  /* 0x0000002106067221 */ /* 0x000fc60000010000 */
[----:B------:R-:W0:Y:S01]  /*aad0*/  LDS R45, [R0+0x2800] ;  /* 0x00280000002d7984 */ /* 0x000e220000000800 */
[----:B------:R-:W-:-:S03]  /*aae0*/  FADD.FTZ R7, RZ, R7 ;  /* 0x00000007ff077221 */ /* 0x000fc60000010000 */
[----:B------:R-:W-:Y:S01]  /*aaf0*/  LDS R46, [R0+0x2a00] ;  /* 0x002a0000002e7984 */ /* 0x000fe20000000800 */
[----:B-1----:R-:W-:-:S03]  /*ab00*/  FADD.FTZ R7, R7, R32 ;  /* 0x0000002007077221 */ /* 0x002fc60000010000 */
[----:B------:R-:W1:Y:S01]  /*ab10*/  LDS R47, [R0+0x2c00] ;  /* 0x002c0000002f7984 */ /* 0x000e620000000800 */
[----:B---3--:R-:W-:-:S03]  /*ab20*/  FADD.FTZ R2, R2, R35 ;  /* 0x0000002302027221 */ /* 0x008fc60000010000 */
[----:B------:R-:W-:Y:S01]  /*ab30*/  LDS R48, [R0+0x2e00] ;  /* 0x002e000000307984 */ /* 0x000fe20000000800 */
[----:B----4-:R-:W-:Y:S01]  /*ab40*/  FADD.FTZ R3, R3, R34 ;  /* 0x0000002203037221 */ /* 0x010fe20000010000 */
[----:B------:R-:W-:Y:S01]  /*ab50*/  BAR.SYNC.DEFER_BLOCKING 0x0 ;  /* 0x0000000000007b1d */ /* 0x000fe20000010000 */
[----:B--2---:R-:W-:Y:S01]  /*ab60*/  FADD.FTZ R4, R4, R37 ;  /* 0x0000002504047221 */ /* 0x004fe20000010000 */
[----:B0-----:R-:W-:Y:S01]  /*ab70*/  FADD.FTZ R5, R5, R38 ;  /* 0x0000002605057221 */ /* 0x001fe20000010000 */
[----:B------:R-:W-:Y:S01]  /*ab80*/  FADD.FTZ R6, R6, R39 ;  /* 0x0000002706067221 */ /* 0x000fe20000010000 */
[----:B------:R-:W-:Y:S01]  /*ab90*/  FADD.FTZ R7, R7, R40 ;  /* 0x0000002807077221 */ /* 0x000fe20000010000 */
[----:B------:R-:W-:Y:S01]  /*aba0*/  FADD.FTZ R43, R2, R43 ;  /* 0x0000002b022b7221 */ /* 0x000fe20000010000 */
[----:B------:R0:W-:Y:S01]  /*abb0*/  STS.128 [R124], R76 ;  /* 0x0000004c7c007388 */ /* 0x0001e20000000c00 */
[----:B------:R-:W-:-:S03]  /*abc0*/  FADD.FTZ R45, R4, R45 ;  /* 0x0000002d042d7221 */ /* 0x000fc60000010000 */
[----:B------:R2:W-:Y:S04]  /*abd0*/  STS.128 [R124+0x10], R72 ;  /* 0x000010487c007388 */ /* 0x0005e80000000c00 */
[----:B------:R-:W-:Y:S01]  /*abe0*/  STS.128 [R124+0x400], R68 ;  /* 0x000400447c007388 */ /* 0x000fe20000000c00 */
[----:B-1----:R-:W-:-:S03]  /*abf0*/  FADD.FTZ R47, R6, R47 ;  /* 0x0000002f062f7221 */ /* 0x002fc60000010000 */
[----:B------:R-:W-:Y:S04]  /*ac00*/  STS.128 [R124+0x410], R64 ;  /* 0x000410407c007388 */ /* 0x000fe80000000c00 */
[----:B------:R-:W-:Y:S01]  /*ac10*/  STS.128 [R124+0x800], R60 ;  /* 0x0008003c7c007388 */ /* 0x000fe20000000c00 */
[----:B0-----:R-:W-:-:S03]  /*ac20*/  IADD3 R76, P6, PT, R80, UR18, RZ ;  /* 0x00000012504c7c10 */ /* 0x001fc6000ffde0ff */
[----:B------:R-:W-:Y:S01]  /*ac30*/  STS.128 [R124+0x810], R56 ;  /* 0x000810387c007388 */ /* 0x000fe20000000c00 */
[----:B------:R-:W-:Y:S01]  /*ac40*/  IADD3.X R77, PT, PT, R81, UR19, RZ, P6, !PT ;  /* 0x00000013514d7c10 */ /* 0x000fe2000b7fe4ff */
[----:B------:R-:W-:Y:S01]  /*ac50*/  BAR.SYNC.DEFER_BLOCKING 0x0 ;  /* 0x0000000000007b1d */ /* 0x000fe20000010000 */
[----:B--2---:R-:W-:-:S04]  /*ac60*/  IADD3 R74, P6, PT, R80, UR16, RZ ;  /* 0x00000010504a7c10 */ /* 0x004fc8000ffde0ff */
        /* <DEDUP_REMOVED lines=54> */
[----:B------:R0:W-:Y:S04]  /*afd0*/  STS.128 [R124+0x800], R12 ;  /* 0x0008000c7c007388 */ /* 0x0001e80000000c00 */
[----:B------:R1:W-:Y:S01]  /*afe0*/  STS.128 [R124+0x810], R8 ;  /* 0x000810087c007388 */ /* 0x0003e20000000c00 */
[----:B------:R-:W-:Y:S01]  /*aff0*/  BAR.SYNC.DEFER_BLOCKING 0x0 ;  /* 0x0000000000007b1d */ /* 0x000fe20000010000 */
[----:B0-----:R-:W-:Y:S01]  /*b000*/  FADD.FTZ R13, R7, R48 ;  /* 0x00000030070d7221 */ /* 0x001fe20000010000 */
[----:B-1----:R-:W-:Y:S01]  /*b010*/  FADD.FTZ R9, R3, R42 ;  /* 0x0000002a03097221 */ /* 0x002fe20000010000 */
[----:B------:R-:W-:-:S03]  /*b020*/  FADD.FTZ R11, R5, R46 ;  /* 0x0000002e050b7221 */ /* 0x000fc60000010000 */
        /* <DEDUP_REMOVED lines=56> */
[----:B------:R-:W-:-:S03]  /*b3b0*/  IADD3 R74, P5, PT, R74, 0x200, RZ ;  /* 0x000002004a4a7810 */ /* 0x000fc60007fbe0ff */
[----:B------:R1:W-:Y:S01]  /*b3c0*/  STG.E desc[UR6][R6.64], R29 ;  /* 0x0000001d06007986 */ /* 0x0003e2000c101906 */
[----:B------:R-:W-:Y:S01]  /*b3d0*/  IMAD.X R77, RZ, RZ, R77, P6 ;  /* 0x000000ffff4d7224 */ /* 0x000fe200030e064d */
[----:B------:R-:W-:Y:S02]  /*b3e0*/  IADD3 R0, P6, PT, R0, 0x200, RZ ;  /* 0x0000020000007810 */ /* 0x000fe40007fde0ff */
[----:B------:R-:W-:Y:S02]  /*b3f0*/  IADD3.X R75, PT, PT, RZ, R75, RZ, P5, !PT ;  /* 0x0000004bff4b7210 */ /* 0x000fe40002ffe4ff */
[----:B------:R-:W-:-:S09]  /*b400*/  IADD3.X R15, PT, PT, RZ, R15, RZ, P6, !PT ;  /* 0x0000000fff0f7210 */ /* 0x000fd200037fe4ff */
.L_x_993:
[----:B------:R-:W-:Y:S05]  /*b410*/  BSYNC.RECONVERGENT B0 ;  /* 0x0000000000007941 */ /* 0x000fea0003800200 */
.L_x_992:
[----:B------:R-:W-:Y:S01]  /*b420*/  BSSY.RECONVERGENT B0, `(.L_x_994) ;  /* 0x0000012000007945 */ /* 0x000fe20003800200 */
[----:B------:R-:W-:-:S03]  /*b430*/  FADD.FTZ R19, R14, R19 ;  /* 0x000000130e137221 */ /* 0x000fc60000010000 */
[----:B------:R-:W-:Y:S05]  /*b440*/  @!P0 BRA `(.L_x_995) ;  /* 0x00000000003c8947 */ /* 0x000fea0003800000 */
[----:B-1----:R-:W-:Y:S01]  /*b450*/  MOV R2, R76 ;  /* 0x0000004c00027202 */ /* 0x002fe20000000f00 */
        /* <DEDUP_REMOVED lines=11> */
[----:B------:R-:W-:Y:S01]  /*b510*/  IADD3.X R77, PT, PT, RZ, R77, RZ, P0, !PT ;  /* 0x0000004dff4d7210 */ /* 0x000fe200007fe4ff */
[----:B------:R-:W-:Y:S01]  /*b520*/  IMAD.X R75, RZ, RZ, R75, P5 ;  /* 0x000000ffff4b7224 */ /* 0x000fe200028e064b */
[----:B------:R-:W-:-:S09]  /*b530*/  IADD3.X R15, PT, PT, RZ, R15, RZ, P6, !PT ;  /* 0x0000000fff0f7210 */ /* 0x000fd200037fe4ff */
.L_x_995:
[----:B------:R-:W-:Y:S05]  /*b540*/  BSYNC.RECONVERGENT B0 ;  /* 0x0000000000007941 */ /* 0x000fea0003800200 */
.L_x_994:
        /* <DEDUP_REMOVED lines=18> */
.L_x_997:
[----:B------:R-:W-:Y:S05]  /*b670*/  BSYNC.RECONVERGENT B0 ;  /* 0x0000000000007941 */ /* 0x000fea0003800200 */
.L_x_996:
[----:B------:R-:W-:Y:S01]  /*b680*/  BSSY.RECONVERGENT B0, `(.L_x_998) ;  /* 0x0000012000007945 */ /* 0x000fe20003800200 */
[----:B0-----:R-:W-:-:S03]  /*b690*/  FADD.FTZ R31, R16, R31 ;  /* 0x0000001f101f7221 */ /* 0x001fc60000010000 */
[----:B------:R-:W-:Y:S05]  /*b6a0*/  @!P2 BRA `(.L_x_999) ;  /* 0x00000000003ca947 */ /* 0x000fea0003800000 */
[----:B-123--:R-:W-:Y:S01]  /*b6b0*/  MOV R2, R76 ;  /* 0x0000004c00027202 */ /* 0x00efe20000000f00 */
        /* <DEDUP_REMOVED lines=14> */
.L_x_999:
[----:B------:R-:W-:Y:S05]  /*b7a0*/  BSYNC.RECONVERGENT B0 ;  /* 0x0000000000007941 */ /* 0x000fea0003800200 */
.L_x_998:
[----:B------:R-:W-:Y:S01]  /*b7b0*/  BSSY.RECONVERGENT B0, `(.L_x_1000) ;  /* 0x0000012000007945 */ /* 0x000fe20003800200 */
[----:B------:R-:W-:-:S03]  /*b7c0*/  FADD.FTZ R25, R25, R20 ;  /* 0x0000001419197221 */ /* 0x000fc60000010000 */
[----:B------:R-:W-:Y:S05]  /*b7d0*/  @!P3 BRA `(.L_x_1001) ;  /* 0x00000000003cb947 */ /* 0x000fea0003800000 */
[----:B0123--:R-:W-:Y:S01]  /*b7e0*/  IMAD.MOV.U32 R2, RZ, RZ, R76 ;  /* 0x000000ffff027224 */ /* 0x00ffe200078e004c */
[----:B------:R-:W-:Y:S01]  /*b7f0*/  MOV R3, R77 ;  /* 0x0000004d00037202 */ /* 0x000fe20000000f00 */
[----:B------:R-:W-:Y:S01]  /*b800*/  IMAD.MOV.U32 R7, RZ, RZ, R15 ;  /* 0x000000ffff077224 */ /* 0x000fe200078e000f */
        /* <DEDUP_REMOVED lines=12> */
.L_x_1001:
[----:B------:R-:W-:Y:S05]  /*b8d0*/  BSYNC.RECONVERGENT B0 ;  /* 0x0000000000007941 */ /* 0x000fea0003800200 */
.L_x_1000:
[----:B01234-:R-:W-:Y:S01]  /*b8e0*/  MOV R2, R76 ;  /* 0x0000004c00027202 */ /* 0x01ffe20000000f00 */
[----:B------:R-:W-:Y:S01]  /*b8f0*/  IMAD.MOV.U32 R3, RZ, RZ, R77 ;  /* 0x000000ffff037224 */ /* 0x000fe200078e004d */
        /* <DEDUP_REMOVED lines=9> */
.L_x_795:
[----:B0-----:R-:W-:Y:S01]  /*b990*/  HFMA2 R136, -RZ, RZ, 0, 5.9604644775390625e-08 ;  /* 0x00000001ff887431 */ /* 0x001fe200000001ff */
[----:B------:R-:W-:Y:S01]  /*b9a0*/  BSSY B0, `(.L_x_1002) ;  /* 0x0000007000007945 */ /* 0x000fe20003800000 */
[----:B------:R-:W-:Y:S01]  /*b9b0*/  IMAD.MOV.U32 R137, RZ, RZ, R199 ;  /* 0x000000ffff897224 */ /* 0x000fe200078e00c7 */
[----:B------:R-:W-:Y:S02]  /*b9c0*/  MOV R201, 0x1f ;  /* 0x0000001f00c97802 */ /* 0x000fe40000000f00 */
[----:B------:R-:W-:-:S07]  /*b9d0*/  MOV R134, 0xffffffff ;  /* 0xffffffff00867802 */ /* 0x000fce0000000f00 */
[----:B-1---5:R-:W-:Y:S05]  /*b9e0*/  WARPSYNC.COLLECTIVE R134, `(.L_x_1003) ;  /* 0x0000000086087348 */ /* 0x022fea0003c00000 */
[----:B------:R0:W2:Y:S02]  /*b9f0*/  SHFL.BFLY P0, R135, R137, R136, R201 ;  /* 0x0c00008889877389 */ /* 0x0000a400000000c9 */
[----:B012--5:R-:W-:Y:S05]  /*ba00*/  ENDCOLLECTIVE ;  /* 0x000000000000791b */ /* 0x027fea0003800000 */
.L_x_1003:
[----:B------:R-:W-:Y:S05]  /*ba10*/  BSYNC B0 ;  /* 0x0000000000007941 */ /* 0x000fea0003800000 */
.L_x_1002:
[----:B------:R-:W-:Y:S02]  /*ba20*/  IMAD.MOV.U32 R137, RZ, RZ, R200 ;  /* 0x000000ffff897224 */ /* 0x000fe400078e00c8 */
[----:B------:R-:W-:Y:S01]  /*ba30*/  HFMA2 R136, -RZ, RZ, 0, 5.9604644775390625e-08 ;  /* 0x00000001ff887431 */ /* 0x000fe200000001ff */
[----:B------:R-:W-:Y:S02]  /*ba40*/  MOV R201, 0x1f ;  /* 0x0000001f00c97802 */ /* 0x000fe40000000f00 */
[----:B------:R-:W-:Y:S02]  /*ba50*/  MOV R134, 0xffffffff ;  /* 0xffffffff00867802 */ /* 0x000fe40000000f00 */
[----:B------:R-:W-:-:S07]  /*ba60*/  MOV R120, R135 ;  /* 0x0000008700787202 */ /* 0x000fce0000000f00 */
[----:B------:R-:W-:Y:S05]  /*ba70*/  WARPSYNC.COLLECTIVE R134, `(.L_x_1004) ;  /* 0x0000000086087348 */ /* 0x000fea0003c00000 */
[----:B------:R0:W1:Y:S02]  /*ba80*/  SHFL.BFLY P0, R135, R137, R136, R201 ;  /* 0x0c00008889877389 */ /* 0x00006400000000c9 */
[----:B01----:R-:W-:Y:S05]  /*ba90*/  ENDCOLLECTIVE ;  /* 0x000000000000791b */ /* 0x003fea0003800000 */
.L_x_1004:
[----:B------:R-:W-:-:S04]  /*baa0*/  FADD.FTZ R120, R120, R199 ;  /* 0x000000c778787221 */ /* 0x000fc80000010000 */
[----:B------:R-:W-:Y:S02]  /*bab0*/  IMAD.MOV.U32 R137, RZ, RZ, R120 ;  /* 0x000000ffff897224 */ /* 0x000fe400078e0078 */
[----:B------:R-:W-:Y:S01]  /*bac0*/  HFMA2 R136, -RZ, RZ, 0, 1.1920928955078125e-07 ;  /* 0x00000002ff887431 */ /* 0x000fe200000001ff */
[----:B------:R-:W-:-:S07]  /*bad0*/  MOV R121, R135 ;  /* 0x0000008700797202 */ /* 0x000fce0000000f00 */
[----:B------:R-:W-:Y:S05]  /*bae0*/  WARPSYNC.COLLECTIVE R134, `(.L_x_1005) ;  /* 0x0000000086087348 */ /* 0x000fea0003c00000 */
[----:B------:R0:W1:Y:S02]  /*baf0*/  SHFL.BFLY P0, R135, R137, R136, R201 ;  /* 0x0c00008889877389 */ /* 0x00006400000000c9 */
[----:B01----:R-:W-:Y:S05]  /*bb00*/  ENDCOLLECTIVE ;  /* 0x000000000000791b */ /* 0x003fea0003800000 */
.L_x_1005:
[----:B------:R-:W-:-:S05]  /*bb10*/  FADD.FTZ R121, R121, R200 ;  /* 0x000000c879797221 */ /* 0x000fca0000010000 */
[----:B------:R-:W-:Y:S02]  /*bb20*/  MOV R137, R121 ;  /* 0x0000007900897202 */ /* 0x000fe40000000f00 */
[----:B------:R-:W-:-:S07]  /*bb30*/  MOV R123, R135 ;  /* 0x00000087007b7202 */ /* 0x000fce0000000f00 */
[----:B------:R-:W-:Y:S05]  /*bb40*/  WARPSYNC.COLLECTIVE R134, `(.L_x_1006) ;  /* 0x0000000086087348 */ /* 0x000fea0003c00000 */
[----:B------:R0:W1:Y:S02]  /*bb50*/  SHFL.BFLY P0, R135, R137, R136, R201 ;  /* 0x0c00008889877389 */ /* 0x00006400000000c9 */
[----:B01----:R-:W-:Y:S05]  /*bb60*/  ENDCOLLECTIVE ;  /* 0x000000000000791b */ /* 0x003fea0003800000 */
.L_x_1006:
[----:B------:R-:W-:-:S04]  /*bb70*/  FADD.FTZ R123, R120, R123 ;  /* 0x0000007b787b7221 */ /* 0x000fc80000010000 */
[----:B------:R-:W-:Y:S02]  /*bb80*/  IMAD.MOV.U32 R137, RZ, RZ, R123 ;  /* 0x000000ffff897224 */ /* 0x000fe400078e007b */
[----:B------:R-:W-:Y:S01]  /*bb90*/  HFMA2 R136, -RZ, RZ, 0, 2.384185791015625e-07 ;  /* 0x00000004ff887431 */ /* 0x000fe200000001ff */
[----:B------:R-:W-:-:S07]  /*bba0*/  MOV R122, R135 ;  /* 0x00000087007a7202 */ /* 0x000fce0000000f00 */
[----:B------:R-:W-:Y:S05]  /*bbb0*/  WARPSYNC.COLLECTIVE R134, `(.L_x_1007) ;  /* 0x0000000086087348 */ /* 0x000fea0003c00000 */
[----:B------:R0:W1:Y:S02]  /*bbc0*/  SHFL.BFLY P0, R135, R137, R136, R201 ;  /* 0x0c00008889877389 */ /* 0x00006400000000c9 */
[----:B01----:R-:W-:Y:S05]  /*bbd0*/  ENDCOLLECTIVE ;  /* 0x000000000000791b */ /* 0x003fea0003800000 */
.L_x_1007:
[----:B------:R-:W-:-:S05]  /*bbe0*/  FADD.FTZ R122, R121, R122 ;  /* 0x0000007a797a7221 */ /* 0x000fca0000010000 */
[----:B------:R-:W-:Y:S02]  /*bbf0*/  MOV R137, R122 ;  /* 0x0000007a00897202 */ /* 0x000fe40000000f00 */
[----:B------:R-:W-:-:S07]  /*bc00*/  MOV R124, R135 ;  /* 0x00000087007c7202 */ /* 0x000fce0000000f00 */
[----:B------:R-:W-:Y:S05]  /*bc10*/  WARPSYNC.COLLECTIVE R134, `(.L_x_1008) ;  /* 0x0000000086087348 */ /* 0x000fea0003c00000 */
[----:B------:R0:W1:Y:S02]  /*bc20*/  SHFL.BFLY P0, R135, R137, R136, R201 ;  /* 0x0c00008889877389 */ /* 0x00006400000000c9 */
[----:B01----:R-:W-:Y:S05]  /*bc30*/  ENDCOLLECTIVE ;  /* 0x000000000000791b */ /* 0x003fea0003800000 */
.L_x_1008:
[----:B------:R-:W-:-:S04]  /*bc40*/  FADD.FTZ R124, R123, R124 ;  /* 0x0000007c7b7c7221 */ /* 0x000fc80000010000 */
[----:B------:R-:W-:Y:S02]  /*bc50*/  IMAD.MOV.U32 R137, RZ, RZ, R124 ;  /* 0x000000ffff897224 */ /* 0x000fe400078e007c */
[----:B------:R-:W-:Y:S01]  /*bc60*/  HFMA2 R136, -RZ, RZ, 0, 4.76837158203125e-07 ;  /* 0x00000008ff887431 */ /* 0x000fe200000001ff */
[----:B------:R-:W-:-:S07]  /*bc70*/  MOV R125, R135 ;  /* 0x00000087007d7202 */ /* 0x000fce0000000f00 */
[----:B------:R-:W-:Y:S05]  /*bc80*/  WARPSYNC.COLLECTIVE R134, `(.L_x_1009) ;  /* 0x0000000086087348 */ /* 0x000fea0003c00000 */
[----:B------:R0:W1:Y:S02]  /*bc90*/  SHFL.BFLY P0, R135, R137, R136, R201 ;  /* 0x0c00008889877389 */ /* 0x00006400000000c9 */
[----:B01----:R-:W-:Y:S05]  /*bca0*/  ENDCOLLECTIVE ;  /* 0x000000000000791b */ /* 0x003fea0003800000 */
.L_x_1009:
[----:B------:R-:W-:-:S05]  /*bcb0*/  FADD.FTZ R125, R122, R125 ;  /* 0x0000007d7a7d7221 */ /* 0x000fca0000010000 */
[----:B------:R-:W-:Y:S02]  /*bcc0*/  MOV R137, R125 ;  /* 0x0000007d00897202 */ /* 0x000fe40000000f00 */
[----:B------:R-:W-:-:S07]  /*bcd0*/  MOV R127, R135 ;  /* 0x00000087007f7202 */ /* 0x000fce0000000f00 */
[----:B------:R-:W-:Y:S05]  /*bce0*/  WARPSYNC.COLLECTIVE R134, `(.L_x_1010) ;  /* 0x0000000086087348 */ /* 0x000fea0003c00000 */
[----:B------:R0:W1:Y:S02]  /*bcf0*/  SHFL.BFLY P0, R135, R137, R136, R201 ;  /* 0x0c00008889877389 */ /* 0x00006400000000c9 */
[----:B01----:R-:W-:Y:S05]  /*bd00*/  ENDCOLLECTIVE ;  /* 0x000000000000791b */ /* 0x003fea0003800000 */
.L_x_1010:
[----:B------:R-:W-:-:S04]  /*bd10*/  FADD.FTZ R127, R124, R127 ;  /* 0x0000007f7c7f7221 */ /* 0x000fc80000010000 */
[----:B------:R-:W-:Y:S02]  /*bd20*/  IMAD.MOV.U32 R137, RZ, RZ, R127 ;  /* 0x000000ffff897224 */ /* 0x000fe400078e007f */
[----:B------:R-:W-:Y:S01]  /*bd30*/  HFMA2 R136, -RZ, RZ, 0, 9.5367431640625e-07 ;  /* 0x00000010ff887431 */ /* 0x000fe200000001ff */
[----:B------:R-:W-:-:S07]  /*bd40*/  MOV R126, R135 ;  /* 0x00000087007e7202 */ /* 0x000fce0000000f00 */
[----:B------:R-:W-:Y:S05]  /*bd50*/  WARPSYNC.COLLECTIVE R134, `(.L_x_1011) ;  /* 0x0000000086087348 */ /* 0x000fea0003c00000 */
[----:B------:R0:W1:Y:S02]  /*bd60*/  SHFL.BFLY P0, R135, R137, R136, R201 ;  /* 0x0c00008889877389 */ /* 0x00006400000000c9 */
[----:B01----:R-:W-:Y:S05]  /*bd70*/  ENDCOLLECTIVE ;  /* 0x000000000000791b */ /* 0x003fea0003800000 */
.L_x_1011:
[----:B------:R-:W-:-:S05]  /*bd80*/  FADD.FTZ R126, R125, R126 ;  /* 0x0000007e7d7e7221 */ /* 0x000fca0000010000 */
[----:B------:R-:W-:Y:S02]  /*bd90*/  MOV R137, R126 ;  /* 0x0000007e00897202 */ /* 0x000fe40000000f00 */
[----:B------:R-:W-:-:S07]  /*bda0*/  MOV R120, R135 ;  /* 0x0000008700787202 */ /* 0x000fce0000000f00 */
[----:B------:R-:W-:Y:S05]  /*bdb0*/  WARPSYNC.COLLECTIVE R134, `(.L_x_1012) ;  /* 0x0000000086087348 */ /* 0x000fea0003c00000 */
[----:B------:R0:W1:Y:S02]  /*bdc0*/  SHFL.BFLY P0, R135, R137, R136, R201 ;  /* 0x0c00008889877389 */ /* 0x00006400000000c9 */
[----:B01----:R-:W-:Y:S05]  /*bdd0*/  ENDCOLLECTIVE ;  /* 0x000000000000791b */ /* 0x003fea0003800000 */
.L_x_1012:
[----:B------:R-:W-:Y:S01]  /*bde0*/  MOV R121, R135 ;  /* 0x0000008700797202 */ /* 0x000fe20000000f00 */
[----:B------:R-:W-:Y:S06]  /*bdf0*/  BRA `(.L_x_1013) ;  /* 0xffffff6400887947 */ /* 0x000fec000383ffff */
.L_x_1014:
        /* <DEDUP_REMOVED lines=16> */
.L_x_14428:


//--------------------- .text._ZN10layer_norm22ln_bwd_finalize_kernelINS_22Kernel_traits_finalizeILj768E13__nv_bfloat16S2_S2_S2_fjLb1ELj1024ELj4ENS_18Kernel_traits_baseILj768ES2_S2_S2_S2_fjLj1024EEEEELb1ELb1EEEvNS_9BwdParamsE --------------------------
	.section	.text._ZN10layer_norm22ln_bwd_finalize_kernelINS_22Kernel_traits_finalizeILj768E13__nv_bfloat16S2_S2_S2_fjLb1ELj1024ELj4ENS_18Kernel_traits_baseILj768ES2_S2_S2_S2_fjLj1024EEEEELb1ELb1EEEvNS_9BwdParamsE,"ax",@progbits
	.align	128
        .global         _ZN10layer_norm22ln_bwd_finalize_kernelINS_22Kernel_traits_finalizeILj768E13__nv_bfloat16S2_S2_S2_fjLb1ELj1024ELj4ENS_18Kernel_traits_baseILj768ES2_S2_S2_S2_fjLj1024EEEEELb1ELb1EEEvNS_9BwdParamsE
        .type           _ZN10layer_norm22ln_bwd_finalize_kernelINS_22Kernel_traits_finalizeILj768E13__nv_bfloat16S2_S2_S2_fjLb1ELj1024ELj4ENS_18Kernel_traits_baseILj768ES2_S2_S2_S2_fjLj1024EEEEELb1ELb1EEEvNS_9BwdParamsE,@function
        .size           _ZN10layer_norm22ln_bwd_finalize_kernelINS_22Kernel_traits_finalizeILj768E13__nv_bfloat16S2_S2_S2_fjLb1ELj1024ELj4ENS_18Kernel_traits_baseILj768ES2_S2_S2_S2_fjLj1024EEEEELb1ELb1EEEvNS_9BwdParamsE,(.L_x_14429 - _ZN10layer_norm22ln_bwd_finalize_kernelINS_22Kernel_traits_finalizeILj768E13__nv_bfloat16S2_S2_S2_fjLb1ELj1024ELj4ENS_18Kernel_traits_baseILj768ES2_S2_S2_S2_fjLj1024EEEEELb1ELb1EEEvNS_9BwdParamsE)
        .other          _ZN10layer_norm22ln_bwd_finalize_kernelINS_22Kernel_traits_finalizeILj768E13__nv_bfloat16S2_S2_S2_fjLb1ELj1024ELj4ENS_18Kernel_traits_baseILj768ES2_S2_S2_S2_fjLj1024EEEEELb1ELb1EEEvNS_9BwdParamsE,@"STO_CUDA_ENTRY STV_DEFAULT"
_ZN10layer_norm22ln_bwd_finalize_kernelINS_22Kernel_traits_finalizeILj768E13__nv_bfloat16S2_S2_S2_fjLb1ELj1024ELj4ENS_18Kernel_traits_baseILj768ES2_S2_S2_S2_fjLj1024EEEEELb1ELb1EEEvNS_9BwdParamsE:
.text._ZN10layer_norm22ln_bwd_finalize_kernelINS_22Kernel_traits_finalizeILj768E13__nv_bfloat16S2_S2_S2_fjLb1ELj1024ELj4ENS_18Kernel_traits_baseILj768ES2_S2_S2_S2_fjLj1024EEEEELb1ELb1EEEvNS_9BwdParamsE:
[----:B------:R-:W-:Y:S01]  /*0000*/  LDC R1, c[0x0][0x37c] ;  /* 0x0000df00ff017b82 */ /* 0x000fe20000000800 */
[----:B------:R-:W0:Y:S01]  /*0010*/  S2R R9, SR_CTAID.X ;  /* 0x0000000000097919 */ /* 0x000e220000002500 */
[----:B------:R-:W1:Y:S01]  /*0020*/  S2R R0, SR_TID.X ;  /* 0x0000000000007919 */ /* 0x000e620000002100 */
[----:B0-----:R-:W-:-:S04]  /*0030*/  SHF.L.U32 R12, R9, 0x5, RZ ;  /* 0x00000005090c7819 */ /* 0x001fc800000006ff */
[----:B-1----:R-:W-:-:S04]  /*0040*/  LOP3.LUT R2, R12, 0x1f, R0, 0xf8, !PT ;  /* 0x0000001f0c027812 */ /* 0x002fc800078ef800 */
[----:B------:R-:W-:-:S13]  /*0050*/  ISETP.GT.U32.AND P0, PT, R2, 0x2ff, PT ;  /* 0x000002ff0200780c */ /* 0x000fda0003f04070 */
[----:B------:R-:W-:Y:S05]  /*0060*/  @P0 EXIT ;  /* 0x000000000000094d */ /* 0x000fea0003800000 */
[----:B------:R-:W0:Y:S01]  /*0070*/  LDCU UR8, c[0x0][0x380] ;  /* 0x00007000ff0877ac */ /* 0x000e220008000800 */
[----:B------:R-:W-:Y:S01]  /*0080*/  SHF.R.U32.HI R3, RZ, 0x5, R0 ;  /* 0x00000005ff037819 */ /* 0x000fe20000011600 */
[----:B------:R-:W-:Y:S01]  /*0090*/  BSSY.RECONVERGENT B0, `(.L_x_1015) ;  /* 0x00000ea000007945 */ /* 0x000fe20003800200 */
[----:B------:R-:W-:Y:S01]  /*00a0*/  SHF.L.U32 R9, R9, 0x4, RZ ;  /* 0x0000000409097819 */ /* 0x000fe200000006ff */
[----:B------:R-:W1:Y:S01]  /*00b0*/  LDCU.64 UR6, c[0x0][0x358] ;  /* 0x00006b00ff0677ac */ /* 0x000e620008000a00 */
[----:B------:R-:W-:Y:S01]  /*00c0*/  HFMA2 R22, -RZ, RZ, 0, 0 ;  /* 0x00000000ff167431 */ /* 0x000fe200000001ff */
[----:B------:R-:W-:Y:S02]  /*00d0*/  LOP3.LUT R4, R0, 0x1f, RZ, 0xc0, !PT ;  /* 0x0000001f00047812 */ /* 0x000fe400078ec0ff */
[----:B------:R-:W-:Y:S02]  /*00e0*/  CS2R R6, SRZ ;  /* 0x0000000000067805 */ /* 0x000fe4000001ff00 */
[----:B------:R-:W-:-:S02]  /*00f0*/  LOP3.LUT R9, R9, 0x7ffffff0, RZ, 0xc0, !PT ;  /* 0x7ffffff009097812 */ /* 0x000fc400078ec0ff */
[----:B0-----:R-:W-:-:S13]  /*0100*/  ISETP.GE.U32.AND P0, PT, R3, UR8, PT ;  /* 0x0000000803007c0c */ /* 0x001fda000bf06070 */
[----:B-1----:R-:W-:Y:S05]  /*0110*/  @P0 BRA `(.L_x_1016) ;  /* 0x0000000c00840947 */ /* 0x002fea0003800000 */
[----:B------:R-:W-:Y:S01]  /*0120*/  LOP3.LUT R14, R3, 0x20, RZ, 0xfc, !PT ;  /* 0x00000020030e7812 */ /* 0x000fe200078efcff */
[----:B------:R-:W-:Y:S01]  /*0130*/  BSSY.RECONVERGENT B1, `(.L_x_1017) ;  /* 0x000007e000017945 */ /* 0x000fe20003800200 */
[----:B------:R-:W-:Y:S02]  /*0140*/  LOP3.LUT R5, RZ, R3, RZ, 0x33, !PT ;  /* 0x00000003ff057212 */ /* 0x000fe400078e33ff */
[----:B------:R-:W-:Y:S02]  /*0150*/  CS2R R6, SRZ ;  /* 0x0000000000067805 */ /* 0x000fe4000001ff00 */
[----:B------:R-:W-:Y:S02]  /*0160*/  VIMNMX.U32 R8, PT, PT, R14, UR8, !PT ;  /* 0x000000080e087c48 */ /* 0x000fe4000ffe0000 */
[----:B------:R-:W-:Y:S02]  /*0170*/  MOV R22, RZ ;  /* 0x000000ff00167202 */ /* 0x000fe40000000f00 */
[----:B------:R-:W-:-:S02]  /*0180*/  IADD3 R8, PT, PT, R8, R5, RZ ;  /* 0x0000000508087210 */ /* 0x000fc40007ffe0ff */
[----:B------:R-:W-:Y:S02]  /*0190*/  MOV R5, R3 ;  /* 0x0000000300057202 */ /* 0x000fe40000000f00 */
[C---:B------:R-:W-:Y:S02]  /*01a0*/  ISETP.GE.U32.AND P1, PT, R8.reuse, 0xe0, PT ;  /* 0x000000e00800780c */ /* 0x040fe40003f26070 */
[----:B------:R-:W-:-:S04]  /*01b0*/  LEA.HI R10, R8, 0x1, RZ, 0x1b ;  /* 0x00000001080a7811 */ /* 0x000fc800078fd8ff */
[----:B------:R-:W-:-:S04]  /*01c0*/  LOP3.LUT R11, R10, 0x7, RZ, 0xc0, !PT ;  /* 0x000000070a0b7812 */ /* 0x000fc800078ec0ff */
[----:B------:R-:W-:-:S03]  /*01d0*/  ISETP.NE.AND P0, PT, R11, RZ, PT ;  /* 0x000000ff0b00720c */ /* 0x000fc60003f05270 */
[----:B------:R-:W-:Y:S10]  /*01e0*/  @!P1 BRA `(.L_x_1018) ;  /* 0x0000000400c89947 */ /* 0x000ff40003800000 */
[----:B------:R-:W0:Y:S01]  /*01f0*/  LDC R13, c[0x0][0x388] ;  /* 0x0000e200ff0d7b82 */ /* 0x000e220000000800 */
[C---:B------:R-:W-:Y:S02]  /*0200*/  LOP3.LUT R15, R3.reuse, 0x80, RZ, 0xfc, !PT ;  /* 0x00000080030f7812 */ /* 0x040fe400078efcff */
[C---:B------:R-:W-:Y:S02]  /*0210*/  LOP3.LUT R16, R3.reuse, 0xa0, RZ, 0xfc, !PT ;  /* 0x000000a003107812 */ /* 0x040fe400078efcff */
[C---:B------:R-:W-:Y:S02]  /*0220*/  LOP3.LUT R17, R3.reuse, 0xc0, RZ, 0xfc, !PT ;  /* 0x000000c003117812 */ /* 0x040fe400078efcff */
[C---:B------:R-:W-:Y:S02]  /*0230*/  LOP3.LUT R18, R3.reuse, 0xe0, RZ, 0xfc, !PT ;  /* 0x000000e003127812 */ /* 0x040fe400078efcff */
[C---:B------:R-:W-:Y:S02]  /*0240*/  LOP3.LUT R19, R3.reuse, 0x40, RZ, 0xfc, !PT ;  /* 0x0000004003137812 */ /* 0x040fe400078efcff */
[----:B------:R-:W-:-:S02]  /*0250*/  LOP3.LUT R23, R3, 0x60, RZ, 0xfc, !PT ;  /* 0x0000006003177812 */ /* 0x000fc400078efcff */
[----:B------:R-:W-:Y:S02]  /*0260*/  LOP3.LUT R20, R10, 0xffffff8, RZ, 0xc0, !PT ;  /* 0x0ffffff80a147812 */ /* 0x000fe400078ec0ff */
[----:B------:R-:W-:Y:S02]  /*0270*/  MOV R7, RZ ;  /* 0x000000ff00077202 */ /* 0x000fe40000000f00 */
[----:B------:R-:W-:Y:S02]  /*0280*/  MOV R5, R3 ;  /* 0x0000000300057202 */ /* 0x000fe40000000f00 */
[----:B------:R-:W-:Y:S01]  /*0290*/  IADD3 R20, PT, PT, -R20, RZ, RZ ;  /* 0x000000ff14147210 */ /* 0x000fe20007ffe1ff */
[-CC-:B0-----:R-:W-:Y:S02]  /*02a0*/  IMAD R27, R14, R13.reuse, R12.reuse ;  /* 0x0000000d0e1b7224 */ /* 0x181fe400078e020c */
[-CC-:B------:R-:W-:Y:S02]  /*02b0*/  IMAD R15, R15, R13.reuse, R12.reuse ;  /* 0x0000000d0f0f7224 */ /* 0x180fe400078e020c */
[--C-:B------:R-:W-:Y:S01]  /*02c0*/  IMAD R21, R16, R13, R12.reuse ;  /* 0x0000000d10157224 */ /* 0x100fe200078e020c */
[----:B------:R-:W-:Y:S01]  /*02d0*/  IADD3 R27, PT, PT, R4, R27, RZ ;  /* 0x0000001b041b7210 */ /* 0x000fe20007ffe0ff */
[----:B------:R-:W-:-:S02]  /*02e0*/  IMAD R17, R17, R13, R12 ;  /* 0x0000000d11117224 */ /* 0x000fc400078e020c */
[--C-:B------:R-:W-:Y:S01]  /*02f0*/  IMAD R25, R18, R13, R12.reuse ;  /* 0x0000000d12197224 */ /* 0x100fe200078e020c */
[C---:B------:R-:W-:Y:S01]  /*0300*/  IADD3 R18, PT, PT, R4.reuse, R15, RZ ;  /* 0x0000000f04127210 */ /* 0x040fe20007ffe0ff */
[--C-:B------:R-:W-:Y:S01]  /*0310*/  IMAD R19, R19, R13, R12.reuse ;  /* 0x0000000d13137224 */ /* 0x100fe200078e020c */
[C---:B------:R-:W-:Y:S01]  /*0320*/  IADD3 R21, PT, PT, R4.reuse, R21, RZ ;  /* 0x0000001504157210 */ /* 0x040fe20007ffe0ff */
[--C-:B------:R-:W-:Y:S01]  /*0330*/  IMAD R29, R23, R13, R12.reuse ;  /* 0x0000000d171d7224 */ /* 0x100fe200078e020c */
[C---:B------:R-:W-:Y:S01]  /*0340*/  IADD3 R23, PT, PT, R4.reuse, R17, RZ ;  /* 0x0000001104177210 */ /* 0x040fe20007ffe0ff */
[----:B------:R-:W-:Y:S01]  /*0350*/  IMAD R12, R3, R13, R12 ;  /* 0x0000000d030c7224 */ /* 0x000fe200078e020c */
[C---:B------:R-:W-:Y:S02]  /*0360*/  IADD3 R25, PT, PT, R4.reuse, R25, RZ ;  /* 0x0000001904197210 */ /* 0x040fe40007ffe0ff */
[C---:B------:R-:W-:Y:S02]  /*0370*/  IADD3 R19, PT, PT, R4.reuse, R19, RZ ;  /* 0x0000001304137210 */ /* 0x040fe40007ffe0ff */
[----:B------:R-:W-:-:S02]  /*0380*/  IADD3 R29, PT, PT, R4, R29, RZ ;  /* 0x0000001d041d7210 */ /* 0x000fc40007ffe0ff */
[----:B------:R-:W-:-:S07]  /*0390*/  IADD3 R12, PT, PT, R4, R12, RZ ;  /* 0x0000000c040c7210 */ /* 0x000fce0007ffe0ff */
.L_x_1019:
        /* <DEDUP_REMOVED lines=87> */
.L_x_1018:
[----:B------:R-:W-:Y:S05]  /*0910*/  BSYNC.RECONVERGENT B1 ;  /* 0x0000000000017941 */ /* 0x000fea0003800200 */
.L_x_1017:
[----:B------:R-:W-:Y:S05]  /*0920*/  @!P0 BRA `(.L_x_1016) ;  /* 0x0000000400808947 */ /* 0x000fea0003800000 */
[----:B------:R-:W-:Y:S01]  /*0930*/  ISETP.GE.U32.AND P0, PT, R11, 0x4, PT ;  /* 0x000000040b00780c */ /* 0x000fe20003f06070 */
[----:B------:R-:W-:Y:S01]  /*0940*/  BSSY.RECONVERGENT B1, `(.L_x_1020) ;  /* 0x0000030000017945 */ /* 0x000fe20003800200 */
[----:B------:R-:W-:-:S11]  /*0950*/  LOP3.LUT P1, R10, R10, 0x3, RZ, 0xc0, !PT ;  /* 0x000000030a0a7812 */ /* 0x000fd6000782c0ff */
[----:B------:R-:W-:Y:S05]  /*0960*/  @!P0 BRA `(.L_x_1021) ;  /* 0x0000000000b48947 */ /* 0x000fea0003800000 */
[----:B------:R-:W0:Y:S08]  /*0970*/  LDC R18, c[0x0][0x388] ;  /* 0x0000e200ff127b82 */ /* 0x000e300000000800 */
[----:B------:R-:W1:Y:S08]  /*0980*/  LDC.64 R12, c[0x0][0x440] ;  /* 0x00011000ff0c7b82 */ /* 0x000e700000000a00 */
[----:B------:R-:W2:Y:S08]  /*0990*/  LDC.64 R16, c[0x0][0x448] ;  /* 0x00011200ff107b82 */ /* 0x000eb00000000a00 */
[----:B------:R-:W3:Y:S01]  /*09a0*/  LDC.64 R14, c[0x0][0x460] ;  /* 0x00011800ff0e7b82 */ /* 0x000ee20000000a00 */
[----:B0-----:R-:W-:-:S04]  /*09b0*/  IMAD R19, R5, R18, R2 ;  /* 0x0000001205137224 */ /* 0x001fc800078e0202 */
[----:B-1----:R-:W-:-:S06]  /*09c0*/  IMAD.WIDE.U32 R24, R19, 0x4, R12 ;  /* 0x0000000413187825 */ /* 0x002fcc00078e000c */
[----:B------:R-:W4:Y:S01]  /*09d0*/  LDG.E R24, desc[UR6][R24.64] ;  /* 0x0000000618187981 */ /* 0x000f22000c1e1900 */
[----:B--2---:R-:W-:-:S06]  /*09e0*/  IMAD.WIDE.U32 R20, R19, 0x4, R16 ;  /* 0x0000000413147825 */ /* 0x004fcc00078e0010 */
[----:B------:R-:W2:Y:S01]  /*09f0*/  LDG.E R21, desc[UR6][R20.64] ;  /* 0x0000000614157981 */ /* 0x000ea2000c1e1900 */
[----:B---3--:R-:W-:-:S05]  /*0a00*/  IMAD.WIDE.U32 R26, R19, 0x4, R14 ;  /* 0x00000004131a7825 */ /* 0x008fca00078e000e */
[----:B------:R0:W3:Y:S02]  /*0a10*/  LDG.E R23, desc[UR6][R26.64] ;  /* 0x000000061a177981 */ /* 0x0000e4000c1e1900 */
[CC--:B0-----:R-:W-:Y:S02]  /*0a20*/  LEA R27, R18.reuse, R19.reuse, 0x5 ;  /* 0x00000013121b7211 */ /* 0x0c1fe400078e28ff */
[----:B------:R-:W-:-:S05]  /*0a30*/  LEA R19, R18, R19, 0x6 ;  /* 0x0000001312137211 */ /* 0x000fca00078e30ff */
[----:B------:R-:W-:-:S05]  /*0a40*/  IMAD.WIDE.U32 R28, R19, 0x4, R12 ;  /* 0x00000004131c7825 */ /* 0x000fca00078e000c */
[----:B------:R0:W5:Y:S02]  /*0a50*/  LDG.E R11, desc[UR6][R28.64] ;  /* 0x000000061c0b7981 */ /* 0x000164000c1e1900 */
[----:B0-----:R-:W-:-:S04]  /*0a60*/  IMAD.WIDE.U32 R28, R19, 0x4, R16 ;  /* 0x00000004131c7825 */ /* 0x001fc800078e0010 */
[----:B----4-:R-:W-:Y:S01]  /*0a70*/  FADD.FTZ R20, R7, R24 ;  /* 0x0000001807147221 */ /* 0x010fe20000010000 */
[----:B------:R-:W-:-:S05]  /*0a80*/  IMAD.WIDE.U32 R24, R27, 0x4, R12 ;  /* 0x000000041b187825 */ /* 0x000fca00078e000c */
[----:B------:R0:W4:Y:S01]  /*0a90*/  LDG.E R7, desc[UR6][R24.64] ;  /* 0x0000000618077981 */ /* 0x000122000c1e1900 */
[----:B--2---:R-:W-:Y:S01]  /*0aa0*/  FADD.FTZ R22, R22, R21 ;  /* 0x0000001516167221 */ /* 0x004fe20000010000 */
[----:B0-----:R-:W-:-:S04]  /*0ab0*/  IMAD.WIDE.U32 R24, R27, 0x4, R16 ;  /* 0x000000041b187825 */ /* 0x001fc800078e0010 */
[----:B------:R-:W-:Y:S01]  /*0ac0*/  IMAD.WIDE.U32 R26, R27, 0x4, R14 ;  /* 0x000000041b1a7825 */ /* 0x000fe200078e000e */
[----:B------:R0:W2:Y:S03]  /*0ad0*/  LDG.E R21, desc[UR6][R24.64] ;  /* 0x0000000618157981 */ /* 0x0000a6000c1e1900 */
[----:B---3--:R-:W-:Y:S02]  /*0ae0*/  FADD.FTZ R23, R6, R23 ;  /* 0x0000001706177221 */ /* 0x008fe40000010000 */
[----:B------:R-:W3:Y:S04]  /*0af0*/  LDG.E R6, desc[UR6][R28.64] ;  /* 0x000000061c067981 */ /* 0x000ee8000c1e1900 */
[----:B------:R-:W3:Y:S01]  /*0b00*/  LDG.E R26, desc[UR6][R26.64] ;  /* 0x000000061a1a7981 */ /* 0x000ee2000c1e1900 */
[----:B0-----:R-:W-:Y:S01]  /*0b10*/  LEA R25, R18, R19, 0x5 ;  /* 0x0000001312197211 */ /* 0x001fe200078e28ff */
[----:B------:R-:W-:-:S04]  /*0b20*/  IMAD.WIDE.U32 R18, R19, 0x4, R14 ;  /* 0x0000000413127825 */ /* 0x000fc800078e000e */
[C---:B------:R-:W-:Y:S02]  /*0b30*/  IMAD.WIDE.U32 R16, R25.reuse, 0x4, R16 ;  /* 0x0000000419107825 */ /* 0x040fe400078e0010 */
[----:B------:R-:W3:Y:S02]  /*0b40*/  LDG.E R18, desc[UR6][R18.64] ;  /* 0x0000000612127981 */ /* 0x000ee4000c1e1900 */
[C---:B------:R-:W-:Y:S02]  /*0b50*/  IMAD.WIDE.U32 R12, R25.reuse, 0x4, R12 ;  /* 0x00000004190c7825 */ /* 0x040fe400078e000c */
[----:B------:R-:W3:Y:S02]  /*0b60*/  LDG.E R17, desc[UR6][R16.64] ;  /* 0x0000000610117981 */ /* 0x000ee4000c1e1900 */
[----:B------:R-:W-:Y:S02]  /*0b70*/  IMAD.WIDE.U32 R14, R25, 0x4, R14 ;  /* 0x00000004190e7825 */ /* 0x000fe400078e000e */
[----:B------:R-:W3:Y:S04]  /*0b80*/  LDG.E R12, desc[UR6][R12.64] ;  /* 0x000000060c0c7981 */ /* 0x000ee8000c1e1900 */
[----:B------:R-:W3:Y:S01]  /*0b90*/  LDG.E R14, desc[UR6][R14.64] ;  /* 0x000000060e0e7981 */ /* 0x000ee2000c1e1900 */
[----:B------:R-:W-:Y:S01]  /*0ba0*/  IADD3 R5, PT, PT, R5, 0x80, RZ ;  /* 0x0000008005057810 */ /* 0x000fe20007ffe0ff */
[----:B----4-:R-:W-:-:S04]  /*0bb0*/  FADD.FTZ R20, R20, R7 ;  /* 0x0000000714147221 */ /* 0x010fc80000010000 */
[----:B-----5:R-:W-:Y:S01]  /*0bc0*/  FADD.FTZ R11, R20, R11 ;  /* 0x0000000b140b7221 */ /* 0x020fe20000010000 */
[----:B--2---:R-:W-:-:S04]  /*0bd0*/  FADD.FTZ R21, R22, R21 ;  /* 0x0000001516157221 */ /* 0x004fc80000010000 */
[----:B---3--:R-:W-:Y:S01]  /*0be0*/  FADD.FTZ R6, R21, R6 ;  /* 0x0000000615067221 */ /* 0x008fe20000010000 */
[----:B------:R-:W-:-:S04]  /*0bf0*/  FADD.FTZ R23, R23, R26 ;  /* 0x0000001a17177221 */ /* 0x000fc80000010000 */
[----:B------:R-:W-:Y:S01]  /*0c00*/  FADD.FTZ R23, R23, R18 ;  /* 0x0000001217177221 */ /* 0x000fe20000010000 */
[----:B------:R-:W-:Y:S01]  /*0c10*/  FADD.FTZ R22, R6, R17 ;  /* 0x0000001106167221 */ /* 0x000fe20000010000 */
[----:B------:R-:W-:Y:S02]  /*0c20*/  FADD.FTZ R7, R11, R12 ;  /* 0x0000000c0b077221 */ /* 0x000fe40000010000 */
[----:B------:R-:W-:-:S07]  /*0c30*/  FADD.FTZ R6, R23, R14 ;  /* 0x0000000e17067221 */ /* 0x000fce0000010000 */
.L_x_1021:
[----:B------:R-:W-:Y:S05]  /*0c40*/  BSYNC.RECONVERGENT B1 ;  /* 0x0000000000017941 */ /* 0x000fea0003800200 */
.L_x_1020:
[----:B------:R-:W-:Y:S05]  /*0c50*/  @!P1 BRA `(.L_x_1016) ;  /* 0x0000000000b49947 */ /* 0x000fea0003800000 */
[----:B------:R-:W-:Y:S01]  /*0c60*/  ISETP.NE.AND P1, PT, R10, 0x1, PT ;  /* 0x000000010a00780c */ /* 0x000fe20003f25270 */
[----:B------:R-:W-:Y:S01]  /*0c70*/  BSSY.RECONVERGENT B1, `(.L_x_1022) ;  /* 0x000001c000017945 */ /* 0x000fe20003800200 */
[----:B------:R-:W-:-:S11]  /*0c80*/  LOP3.LUT P0, RZ, R8, 0x20, RZ, 0xc0, !PT ;  /* 0x0000002008ff7812 */ /* 0x000fd6000780c0ff */
[----:B------:R-:W-:Y:S05]  /*0c90*/  @!P1 BRA `(.L_x_1023) ;  /* 0x0000000000649947 */ /* 0x000fea0003800000 */
[----:B------:R-:W0:Y:S08]  /*0ca0*/  LDC R8, c[0x0][0x388] ;  /* 0x0000e200ff087b82 */ /* 0x000e300000000800 */
[----:B------:R-:W1:Y:S08]  /*0cb0*/  LDC.64 R16, c[0x0][0x440] ;  /* 0x00011000ff107b82 */ /* 0x000e700000000a00 */
[----:B------:R-:W2:Y:S08]  /*0cc0*/  LDC.64 R12, c[0x0][0x448] ;  /* 0x00011200ff0c7b82 */ /* 0x000eb00000000a00 */
[----:B------:R-:W3:Y:S01]  /*0cd0*/  LDC.64 R10, c[0x0][0x460] ;  /* 0x00011800ff0a7b82 */ /* 0x000ee20000000a00 */
[----:B0-----:R-:W-:-:S05]  /*0ce0*/  IMAD R15, R5, R8, R2 ;  /* 0x00000008050f7224 */ /* 0x001fca00078e0202 */
[----:B------:R-:W-:Y:S01]  /*0cf0*/  LEA R23, R8, R15, 0x5 ;  /* 0x0000000f08177211 */ /* 0x000fe200078e28ff */
[----:B-1----:R-:W-:-:S04]  /*0d00*/  IMAD.WIDE.U32 R20, R15, 0x4, R16 ;  /* 0x000000040f147825 */ /* 0x002fc800078e0010 */
[----:B--2---:R-:W-:Y:S02]  /*0d10*/  IMAD.WIDE.U32 R18, R15, 0x4, R12 ;  /* 0x000000040f127825 */ /* 0x004fe400078e000c */
[----:B------:R-:W2:Y:S02]  /*0d20*/  LDG.E R20, desc[UR6][R20.64] ;  /* 0x0000000614147981 */ /* 0x000ea4000c1e1900 */
[----:B------:R-:W-:Y:S02]  /*0d30*/  IMAD.WIDE.U32 R16, R23, 0x4, R16 ;  /* 0x0000000417107825 */ /* 0x000fe400078e0010 */
[----:B------:R-:W4:Y:S02]  /*0d40*/  LDG.E R19, desc[UR6][R18.64] ;  /* 0x0000000612137981 */ /* 0x000f24000c1e1900 */
[----:B---3--:R-:W-:Y:S02]  /*0d50*/  IMAD.WIDE.U32 R14, R15, 0x4, R10 ;  /* 0x000000040f0e7825 */ /* 0x008fe400078e000a */
[----:B------:R-:W3:Y:S02]  /*0d60*/  LDG.E R16, desc[UR6][R16.64] ;  /* 0x0000000610107981 */ /* 0x000ee4000c1e1900 */
[----:B------:R-:W-:-:S02]  /*0d70*/  IMAD.WIDE.U32 R12, R23, 0x4, R12 ;  /* 0x00000004170c7825 */ /* 0x000fc400078e000c */
[----:B------:R-:W5:Y:S02]  /*0d80*/  LDG.E R15, desc[UR6][R14.64] ;  /* 0x000000060e0f7981 */ /* 0x000f64000c1e1900 */
[----:B------:R-:W-:Y:S02]  /*0d90*/  IMAD.WIDE.U32 R10, R23, 0x4, R10 ;  /* 0x00000004170a7825 */ /* 0x000fe400078e000a */
[----:B------:R-:W5:Y:S04]  /*0da0*/  LDG.E R13, desc[UR6][R12.64] ;  /* 0x000000060c0d7981 */ /* 0x000f68000c1e1900 */
[----:B------:R-:W5:Y:S01]  /*0db0*/  LDG.E R11, desc[UR6][R10.64] ;  /* 0x000000060a0b7981 */ /* 0x000f62000c1e1900 */
[----:B------:R-:W-:Y:S01]  /*0dc0*/  IADD3 R5, PT, PT, R5, 0x40, RZ ;  /* 0x0000004005057810 */ /* 0x000fe20007ffe0ff */
[----:B--2---:R-:W-:Y:S01]  /*0dd0*/  FADD.FTZ R7, R7, R20 ;  /* 0x0000001407077221 */ /* 0x004fe20000010000 */
[----:B----4-:R-:W-:-:S03]  /*0de0*/  FADD.FTZ R22, R22, R19 ;  /* 0x0000001316167221 */ /* 0x010fc60000010000 */
[----:B---3--:R-:W-:Y:S01]  /*0df0*/  FADD.FTZ R7, R7, R16 ;  /* 0x0000001007077221 */ /* 0x008fe20000010000 */
[----:B-----5:R-:W-:Y:S01]  /*0e00*/  FADD.FTZ R6, R6, R15 ;  /* 0x0000000f06067221 */ /* 0x020fe20000010000 */
[----:B------:R-:W-:-:S03]  /*0e10*/  FADD.FTZ R22, R22, R13 ;  /* 0x0000000d16167221 */ /* 0x000fc60000010000 */
[----:B------:R-:W-:-:S07]  /*0e20*/  FADD.FTZ R6, R6, R11 ;  /* 0x0000000b06067221 */ /* 0x000fce0000010000 */
.L_x_1023:
[----:B------:R-:W-:Y:S05]  /*0e30*/  BSYNC.RECONVERGENT B1 ;  /* 0x0000000000017941 */ /* 0x000fea0003800200 */
.L_x_1022:
[----:B------:R-:W-:Y:S05]  /*0e40*/  @P0 BRA `(.L_x_1016) ;  /* 0x0000000000380947 */ /* 0x000fea0003800000 */
[----:B------:R-:W0:Y:S01]  /*0e50*/  LDC.64 R12, c[0x0][0x440] ;  /* 0x00011000ff0c7b82 */ /* 0x000e220000000a00 */
[----:B------:R-:W1:Y:S07]  /*0e60*/  LDCU UR4, c[0x0][0x388] ;  /* 0x00007100ff0477ac */ /* 0x000e6e0008000800 */
[----:B------:R-:W2:Y:S08]  /*0e70*/  LDC.64 R14, c[0x0][0x448] ;  /* 0x00011200ff0e7b82 */ /* 0x000eb00000000a00 */
[----:B------:R-:W3:Y:S01]  /*0e80*/  LDC.64 R10, c[0x0][0x460] ;  /* 0x00011800ff0a7b82 */ /* 0x000ee20000000a00 */
[----:B-1----:R-:W-:-:S04]  /*0e90*/  IMAD R5, R5, UR4, R2 ;  /* 0x0000000405057c24 */ /* 0x002fc8000f8e0202 */
[----:B0-----:R-:W-:-:S06]  /*0ea0*/  IMAD.WIDE.U32 R12, R5, 0x4, R12 ;  /* 0x00000004050c7825 */ /* 0x001fcc00078e000c */
[----:B------:R-:W4:Y:S01]  /*0eb0*/  LDG.E R12, desc[UR6][R12.64] ;  /* 0x000000060c0c7981 */ /* 0x000f22000c1e1900 */
[----:B--2---:R-:W-:-:S06]  /*0ec0*/  IMAD.WIDE.U32 R14, R5, 0x4, R14 ;  /* 0x00000004050e7825 */ /* 0x004fcc00078e000e */
[----:B------:R-:W2:Y:S01]  /*0ed0*/  LDG.E R15, desc[UR6][R14.64] ;  /* 0x000000060e0f7981 */ /* 0x000ea2000c1e1900 */
[----:B---3--:R-:W-:-:S06]  /*0ee0*/  IMAD.WIDE.U32 R10, R5, 0x4, R10 ;  /* 0x00000004050a7825 */ /* 0x008fcc00078e000a */
[----:B------:R-:W3:Y:S01]  /*0ef0*/  LDG.E R11, desc[UR6][R10.64] ;  /* 0x000000060a0b7981 */ /* 0x000ee2000c1e1900 */
[----:B----4-:R-:W-:Y:S01]  /*0f00*/  FADD.FTZ R7, R7, R12 ;  /* 0x0000000c07077221 */ /* 0x010fe20000010000 */
[----:B--2---:R-:W-:Y:S01]  /*0f10*/  FADD.FTZ R22, R22, R15 ;  /* 0x0000000f16167221 */ /* 0x004fe20000010000 */
[----:B---3--:R-:W-:-:S07]  /*0f20*/  FADD.FTZ R6, R6, R11 ;  /* 0x0000000b06067221 */ /* 0x008fce0000010000 */
.L_x_1016:
[----:B------:R-:W-:Y:S05]  /*0f30*/  BSYNC.RECONVERGENT B0 ;  /* 0x0000000000007941 */ /* 0x000fea0003800200 */
.L_x_1015:
[----:B------:R-:W0:Y:S01]  /*0f40*/  S2UR UR5, SR_CgaCtaId ;  /* 0x00000000000579c3 */ /* 0x000e220000008800 */
[----:B------:R-:W-:Y:S01]  /*0f50*/  UMOV UR4, 0x400 ;  /* 0x0000040000047882 */ /* 0x000fe20000000000 */
[--C-:B------:R-:W-:Y:S02]  /*0f60*/  LOP3.LUT R5, R3, 0x1f, R0.reuse, 0x78, !PT ;  /* 0x0000001f03057812 */ /* 0x100fe400078e7800 */
[C---:B------:R-:W-:Y:S02]  /*0f70*/  SHF.L.U32 R11, R4.reuse, 0x7, RZ ;  /* 0x00000007040b7819 */ /* 0x040fe400000006ff */
[C---:B------:R-:W-:Y:S02]  /*0f80*/  LOP3.LUT R0, R5.reuse, 0x3e0, R0, 0xf8, !PT ;  /* 0x000003e005007812 */ /* 0x040fe400078ef800 */
[----:B------:R-:W-:Y:S02]  /*0f90*/  SHF.L.U32 R2, R5, 0x2, RZ ;  /* 0x0000000205027819 */ /* 0x000fe400000006ff */
[----:B------:R-:W-:-:S02]  /*0fa0*/  ISETP.NE.AND P1, PT, R4, RZ, PT ;  /* 0x000000ff0400720c */ /* 0x000fc40003f25270 */
[----:B------:R-:W-:Y:S02]  /*0fb0*/  LOP3.LUT R2, R11, R2, RZ, 0xfc, !PT ;  /* 0x000000020b027212 */ /* 0x000fe400078efcff */
[----:B------:R-:W-:-:S04]  /*0fc0*/  ISETP.GT.U32.AND P0, PT, R4, 0xf, PT ;  /* 0x0000000f0400780c */ /* 0x000fc80003f04070 */
[----:B------:R-:W-:Y:S01]  /*0fd0*/  ISETP.NE.OR P0, PT, R3, 0x1f, P0 ;  /* 0x0000001f0300780c */ /* 0x000fe20000705670 */
        /* <DEDUP_REMOVED lines=45> */
[C---:B------:R-:W-:Y:S01]  /*12b0*/  LEA R0, R4.reuse, UR4, 0x3 ;  /* 0x0000000404007c11 */ /* 0x040fe2000f8e18ff */
[----:B0-----:R-:W0:Y:S01]  /*12c0*/  LDC.64 R2, c[0x0][0x488] ;  /* 0x00012200ff027b82 */ /* 0x001e220000000a00 */
[----:B------:R-:W-:-:S03]  /*12d0*/  IADD3 R9, PT, PT, R4, R9, RZ ;  /* 0x0000000904097210 */ /* 0x000fc60007ffe0ff */
        /* <DEDUP_REMOVED lines=15> */
.L_x_1024:
        /* <DEDUP_REMOVED lines=11> */
.L_x_14429:


//--------------------- .text._ZN10layer_norm13ln_bwd_kernelINS_13Kernel_traitsI13__nv_bfloat16S2_S2_S2_fjLj768ELj1ELj4ELj1ELj16ENS_18Kernel_traits_baseILj768ES2_S2_S2_S2_fjLj128EEEEELb1ELb1ELb1ELb1EEEvNS_9BwdParamsE --------------------------
	.section	.text._ZN10layer_norm13ln_bwd_kernelINS_13Kernel_traitsI13__nv_bfloat16S2_S2_S2_fjLj768ELj1ELj4ELj1ELj16ENS_18Kernel_traits_baseILj768ES2_S2_S2_S2_fjLj128EEEEELb1ELb1ELb1ELb1EEEvNS_9BwdParamsE,"ax",@progbits
	.align	128
        .global         _ZN10layer_norm13ln_bwd_kernelINS_13Kernel_traitsI13__nv_bfloat16S2_S2_S2_fjLj768ELj1ELj4ELj1ELj16ENS_18Kernel_traits_baseILj768ES2_S2_S2_S2_fjLj128EEEEELb1ELb1ELb1ELb1EEEvNS_9BwdParamsE
        .type           _ZN10layer_norm13ln_bwd_kernelINS_13Kernel_traitsI13__nv_bfloat16S2_S2_S2_fjLj768ELj1ELj4ELj1ELj16ENS_18Kernel_traits_baseILj768ES2_S2_S2_S2_fjLj128EEEEELb1ELb1ELb1ELb1EEEvNS_9BwdParamsE,@function
        .size           _ZN10layer_norm13ln_bwd_kernelINS_13Kernel_traitsI13__nv_bfloat16S2_S2_S2_fjLj768ELj1ELj4ELj1ELj16ENS_18Kernel_traits_baseILj768ES2_S2_S2_S2_fjLj128EEEEELb1ELb1ELb1ELb1EEEvNS_9BwdParamsE,(.L_x_14430 - _ZN10layer_norm13ln_bwd_kernelINS_13Kernel_traitsI13__nv_bfloat16S2_S2_S2_fjLj768ELj1ELj4ELj1ELj16ENS_18Kernel_traits_baseILj768ES2_S2_S2_S2_fjLj128EEEEELb1ELb1ELb1ELb1EEEvNS_9BwdParamsE)
        .other          _ZN10layer_norm13ln_bwd_kernelINS_13Kernel_traitsI13__nv_bfloat16S2_S2_S2_fjLj768ELj1ELj4ELj1ELj16ENS_18Kernel_traits_baseILj768ES2_S2_S2_S2_fjLj128EEEEELb1ELb1ELb1ELb1EEEvNS_9BwdParamsE,@"STO_CUDA_ENTRY STV_DEFAULT"
_ZN10layer_norm13ln_bwd_kernelINS_13Kernel_traitsI13__nv_bfloat16S2_S2_S2_fjLj768ELj1ELj4ELj1ELj16ENS_18Kernel_traits_baseILj768ES2_S2_S2_S2_fjLj128EEEEELb1ELb1ELb1ELb1EEEvNS_9BwdParamsE:
.text._ZN10layer_norm13ln_bwd_kernelINS_13Kernel_traitsI13__nv_bfloat16S2_S2_S2_fjLj768ELj1ELj4ELj1ELj16ENS_18Kernel_traits_baseILj768ES2_S2_S2_S2_fjLj128EEEEELb1ELb1ELb1ELb1EEEvNS_9BwdParamsE:
        /* <DEDUP_REMOVED lines=59> */
[----:B------:R0:W5:Y:S04]  /*03b0*/  LDG.E.128 R20, desc[UR6][R6.64+0x400] ;  /* 0x0004000606147981 */ /* 0x000168000c1e1d00 */
[----:B------:R0:W5:Y:S04]  /*03c0*/  LDG.E.128 R32, desc[UR6][R4.64+0x400] ;  /* 0x0004000604207981 */ /* 0x000168000c1e1d00 */
[----:B------:R0:W5:Y:S04]  /*03d0*/  LDG.E.128 R28, desc[UR6][R4.64+0x200] ;  /* 0x00020006041c7981 */ /* 0x000168000c1e1d00 */
[----:B------:R0:W5:Y:S04]  /*03e0*/  LDG.E.128 R24, desc[UR6][R4.64] ;  /* 0x0000000604187981 */ /* 0x000168000c1e1d00 */
[----:B------:R0:W5:Y:S01]  /*03f0*/  LDG.E.128 R16, desc[UR6][R6.64+0x200] ;  /* 0x0002000606107981 */ /* 0x000162000c1e1d00 */
[----:B------:R-:W-:Y:S01]  /*0400*/  HFMA2 R104, -RZ, RZ, 0, 0 ;  /* 0x00000000ff687431 */ /* 0x000fe200000001ff */
[----:B--2---:R-:W-:-:S02]  /*0410*/  PRMT R0, R152, 0x7632, R0 ;  /* 0x0000763298007816 */ /* 0x004fc40000000000 */
[----:B------:R-:W-:Y:S02]  /*0420*/  PRMT R2, R153, 0x7632, R2 ;  /* 0x0000763299027816 */ /* 0x000fe40000000002 */
[----:B------:R-:W-:Y:S02]  /*0430*/  PRMT R126, R154, 0x7632, R126 ;  /* 0x000076329a7e7816 */ /* 0x000fe4000000007e */
[----:B0-----:R-:W-:-:S07]  /*0440*/  PRMT R132, R155, 0x7632, R132 ;  /* 0x000076329b847816 */ /* 0x001fce0000000084 */
.L_x_1218:
        /* <DEDUP_REMOVED lines=23> */
[----:B------:R-:W-:Y:S02]  /*05c0*/  LEA.HI.SX32 R3, R124, R163, 0x1d ;  /* 0x000000a37c037211 */ /* 0x000fe400078feaff */
[C---:B------:R-:W-:Y:S01]  /*05d0*/  IADD3 R161, PT, PT, R137.reuse, 0x20, RZ ;  /* 0x0000002089a17810 */ /* 0x040fe20007ffe0ff */
[----:B0-----:R-:W-:Y:S01]  /*05e0*/  IMAD.WIDE.U32 R164, R137, 0x10, R140 ;  /* 0x0000001089a47825 */ /* 0x001fe200078e008c */
[----:B------:R-:W-:Y:S02]  /*05f0*/  IADD3 R145, PT, PT, R3, 0x20, RZ ;  /* 0x0000002003917810 */ /* 0x000fe40007ffe0ff */
[----:B------:R-:W-:Y:S01]  /*0600*/  IADD3 R171, PT, PT, R137, 0x40, RZ ;  /* 0x0000004089ab7810 */ /* 0x000fe20007ffe0ff */
[----:B------:R-:W-:Y:S02]  /*0610*/  IMAD.WIDE R120, R127, 0x4, R120 ;  /* 0x000000047f787825 */ /* 0x000fe400078e0278 */
[----:B------:R-:W2:Y:S02]  /*0620*/  LDG.E.128 R164, desc[UR6][R164.64] ;  /* 0x00000006a4a47981 */ /* 0x000ea4000c1e1d00 */
[----:B-1----:R-:W-:-:S02]  /*0630*/  IMAD.WIDE.U32 R148, R3, 0x10, R128 ;  /* 0x0000001003947825 */ /* 0x002fc400078e0080 */
[----:B------:R0:W3:Y:S02]  /*0640*/  LDG.E R180, desc[UR6][R120.64] ;  /* 0x0000000678b47981 */ /* 0x0000e4000c1e1900 */
[----:B------:R-:W-:Y:S02]  /*0650*/  IMAD.WIDE.U32 R156, R161, 0x10, R140 ;  /* 0x00000010a19c7825 */ /* 0x000fe400078e008c */
[----:B------:R-:W4:Y:S02]  /*0660*/  LDG.E.128 R148, desc[UR6][R148.64] ;  /* 0x0000000694947981 */ /* 0x000f24000c1e1d00 */
[----:B------:R-:W-:Y:S02]  /*0670*/  IMAD.WIDE.U32 R144, R145, 0x10, R128 ;  /* 0x0000001091907825 */ /* 0x000fe400078e0080 */
[----:B------:R-:W4:Y:S02]  /*0680*/  LDG.E.128 R156, desc[UR6][R156.64] ;  /* 0x000000069c9c7981 */ /* 0x000f24000c1e1d00 */
[----:B------:R-:W-:Y:S01]  /*0690*/  IMAD.WIDE.U32 R140, R171, 0x10, R140 ;  /* 0x00000010ab8c7825 */ /* 0x000fe200078e008c */
[----:B------:R-:W-:Y:S01]  /*06a0*/  IADD3 R3, PT, PT, R3, 0x40, RZ ;  /* 0x0000004003037810 */ /* 0x000fe20007ffe0ff */
[----:B------:R-:W4:Y:S02]  /*06b0*/  LDG.E.128 R144, desc[UR6][R144.64] ;  /* 0x0000000690907981 */ /* 0x000f24000c1e1d00 */
[----:B------:R-:W-:Y:S01]  /*06c0*/  IMAD.U32 R135, RZ, RZ, UR14 ;  /* 0x0000000eff877e24 */ /* 0x000fe2000f8e00ff */
[----:B------:R-:W-:Y:S01]  /*06d0*/  MOV R136, UR15 ;  /* 0x0000000f00887c02 */ /* 0x000fe20008000f00 */
[----:B------:R-:W4:Y:S01]  /*06e0*/  LDG.E.128 R140, desc[UR6][R140.64] ;  /* 0x000000068c8c7981 */ /* 0x000f22000c1e1d00 */
[----:B------:R-:W-:Y:S01]  /*06f0*/  IMAD.WIDE.U32 R128, R3, 0x10, R128 ;  /* 0x0000001003807825 */ /* 0x000fe200078e0080 */
[----:B-----5:R-:W-:Y:S01]  /*0700*/  ISETP.GE.AND P2, PT, R160, 0x1, PT ;  /* 0x00000001a000780c */ /* 0x020fe20003f46270 */
[----:B0-----:R-:W0:Y:S04]  /*0710*/  LDC.64 R120, c[0x0][0x3b0] ;  /* 0x0000ec00ff787b82 */ /* 0x001e280000000a00 */
[----:B------:R-:W4:Y:S01]  /*0720*/  LDG.E.128 R128, desc[UR6][R128.64] ;  /* 0x0000000680807981 */ /* 0x000f22000c1e1d00 */
[----:B------:R-:W-:-:S04]  /*0730*/  ISETP.NE.U32.AND P0, PT, R135, RZ, PT ;  /* 0x000000ff8700720c */ /* 0x000fc80003f05070 */
[----:B------:R-:W-:-:S03]  /*0740*/  ISETP.NE.AND.EX P0, PT, R136, RZ, PT, P0 ;  /* 0x000000ff8800720c */ /* 0x000fc60003f05300 */
[----:B------:R-:W-:-:S10]  /*0750*/  @P2 IADD3 R3, PT, PT, R160, -0x1, RZ ;  /* 0xffffffffa0032810 */ /* 0x000fd40007ffe0ff */
[----:B------:R-:W1:Y:S01]  /*0760*/  @P0 LDC.64 R138, c[0x0][0x438] ;  /* 0x00010e00ff8a0b82 */ /* 0x000e620000000a00 */
[----:B------:R-:W-:-:S07]  /*0770*/  @P2 IMAD R3, R3, UR8, RZ ;  /* 0x0000000803032c24 */ /* 0x000fce000f8e02ff */
[----:B------:R-:W0:Y:S01]  /*0780*/  @P0 LDC.64 R122, c[0x0][0x438] ;  /* 0x00010e00ff7a0b82 */ /* 0x000e220000000a00 */
[----:B------:R-:W-:-:S04]  /*0790*/  @P2 SHF.R.S32.HI R124, RZ, 0x1f, R3 ;  /* 0x0000001fff7c2819 */ /* 0x000fc80000011403 */
[----:B------:R-:W-:Y:S02]  /*07a0*/  @P2 LEA.HI R124, R124, R3, RZ, 0x3 ;  /* 0x000000037c7c2211 */ /* 0x000fe400078f18ff */
[----:B------:R-:W-:Y:S01]  /*07b0*/  MOV R125, RZ ;  /* 0x000000ff007d7202 */ /* 0x000fe20000000f00 */
[----:B------:R-:W0:Y:S01]  /*07c0*/  @P0 LDC.64 R168, c[0x0][0x438] ;  /* 0x00010e00ffa80b82 */ /* 0x000e220000000a00 */
[----:B------:R-:W-:-:S04]  /*07d0*/  @P2 LEA.HI.SX32 R125, R124, R163, 0x1d ;  /* 0x000000a37c7d2211 */ /* 0x000fc800078feaff */
[----:B------:R-:W-:Y:S01]  /*07e0*/  IADD3 R3, PT, PT, R125, 0x20, RZ ;  /* 0x000000207d037810 */ /* 0x000fe20007ffe0ff */
[----:B-1----:R-:W-:Y:S01]  /*07f0*/  @P0 IMAD.WIDE.U32 R138, R137, 0x10, R138 ;  /* 0x00000010898a0825 */ /* 0x002fe200078e008a */
[----:B------:R-:W-:-:S03]  /*0800*/  IADD3 R137, PT, PT, R125, 0x40, RZ ;  /* 0x000000407d897810 */ /* 0x000fc60007ffe0ff */
[----:B0-----:R-:W-:Y:S01]  /*0810*/  IMAD.WIDE.U32 R124, R125, 0x8, R120 ;  /* 0x000000087d7c7825 */ /* 0x001fe200078e0078 */
[----:B------:R-:W5:Y:S03]  /*0820*/  @P0 LDG.E.128 R12, desc[UR6][R138.64] ;  /* 0x000000068a0c0981 */ /* 0x000f66000c1e1d00 */
[----:B------:R-:W-:Y:S02]  /*0830*/  @P0 IMAD.WIDE.U32 R162, R161, 0x10, R122 ;  /* 0x00000010a1a20825 */ /* 0x000fe400078e007a */
[----:B------:R-:W5:Y:S02]  /*0840*/  LDG.E.64 R124, desc[UR6][R124.64] ;  /* 0x000000067c7c7981 */ /* 0x000f64000c1e1b00 */
[--C-:B------:R-:W-:Y:S02]  /*0850*/  IMAD.WIDE.U32 R122, R3, 0x8, R120.reuse ;  /* 0x00000008037a7825 */ /* 0x100fe400078e0078 */
[----:B------:R0:W5:Y:S02]  /*0860*/  @P0 LDG.E.128 R8, desc[UR6][R162.64] ;  /* 0x00000006a2080981 */ /* 0x000164000c1e1d00 */
[----:B------:R-:W-:-:S02]  /*0870*/  IMAD.WIDE.U32 R120, R137, 0x8, R120 ;  /* 0x0000000889787825 */ /* 0x000fc400078e0078 */
[----:B------:R-:W5:Y:S04]  /*0880*/  LDG.E.64 R122, desc[UR6][R122.64] ;  /* 0x000000067a7a7981 */ /* 0x000f68000c1e1b00 */
[----:B------:R-:W5:Y:S01]  /*0890*/  LDG.E.64 R120, desc[UR6][R120.64] ;  /* 0x0000000678787981 */ /* 0x000f62000c1e1b00 */
[----:B------:R-:W-:-:S05]  /*08a0*/  @P0 IMAD.WIDE.U32 R168, R171, 0x10, R168 ;  /* 0x00000010aba80825 */ /* 0x000fca00078e00a8 */
[----:B------:R1:W5:Y:S01]  /*08b0*/  @P0 LDG.E.128 R4, desc[UR6][R168.64] ;  /* 0x00000006a8040981 */ /* 0x000362000c1e1d00 */
[----:B------:R-:W-:Y:S02]  /*08c0*/  ISETP.NE.AND P0, PT, RZ, UR9, PT ;  /* 0x00000009ff007c0c */ /* 0x000fe4000bf05270 */
[----:B------:R-:W-:Y:S02]  /*08d0*/  SHF.L.U32 R186, R35, 0x10, RZ ;  /* 0x0000001023ba7819 */ /* 0x000fe400000006ff */
[C---:B--2---:R-:W-:Y:S02]  /*08e0*/  PRMT R3, R164.reuse, 0x7632, R3 ;  /* 0x00007632a4037816 */ /* 0x044fe40000000003 */
[----:B------:R-:W-:Y:S02]  /*08f0*/  SHF.L.U32 R137, R164, 0x10, RZ ;  /* 0x00000010a4897819 */ /* 0x000fe400000006ff */
[----:B------:R-:W-:Y:S02]  /*0900*/  PRMT R173, R166, 0x7632, R173 ;  /* 0x00007632a6ad7816 */ /* 0x000fe400000000ad */
[----:B---3--:R-:W-:-:S02]  /*0910*/  FSEL R187, R180, RZ, !P0 ;  /* 0x000000ffb4bb7208 */ /* 0x008fc40004000000 */
[----:B------:R-:W-:Y:S02]  /*0920*/  SHF.L.U32 R3, R3, 0x10, RZ ;  /* 0x0000001003037819 */ /* 0x000fe400000006ff */
[C---:B----4-:R-:W-:Y:S02]  /*0930*/  PRMT R164, R149.reuse, 0x7632, R164 ;  /* 0x0000763295a47816 */ /* 0x050fe400000000a4 */
[----:B------:R-:W-:Y:S02]  /*0940*/  SHF.L.U32 R199, R149, 0x10, RZ ;  /* 0x0000001095c77819 */ /* 0x000fe400000006ff */
[C---:B------:R-:W-:Y:S02]  /*0950*/  PRMT R149, R151.reuse, 0x7632, R149 ;  /* 0x0000763297957816 */ /* 0x040fe40000000095 */
[----:B------:R-:W-:Y:S02]  /*0960*/  SHF.L.U32 R171, R151, 0x10, RZ ;  /* 0x0000001097ab7819 */ /* 0x000fe400000006ff */
[----:B------:R-:W-:-:S02]  /*0970*/  PRMT R175, R157, 0x7632, R175 ;  /* 0x000076329daf7816 */ /* 0x000fc400000000af */
[C---:B0-----:R-:W-:Y:S02]  /*0980*/  PRMT R162, R144.reuse, 0x7632, R162 ;  /* 0x0000763290a27816 */ /* 0x041fe400000000a2 */
[----:B------:R-:W-:Y:S02]  /*0990*/  SHF.L.U32 R151, R144, 0x10, RZ ;  /* 0x0000001090977819 */ /* 0x000fe400000006ff */
[C---:B-1----:R-:W-:Y:S02]  /*09a0*/  PRMT R168, R146.reuse, 0x7632, R168 ;  /* 0x0000763292a87816 */ /* 0x042fe400000000a8 */
[----:B------:R-:W-:Y:S01]  /*09b0*/  SHF.L.U32 R161, R146, 0x10, RZ ;  /* 0x0000001092a17819 */ /* 0x000fe200000006ff */
[----:B------:R-:W-:Y:S01]  /*09c0*/  IMAD.U32 R173, R173, 0x10000, RZ ;  /* 0x00010000adad7824 */ /* 0x000fe200078e00ff */
[----:B------:R-:W-:Y:S02]  /*09d0*/  PRMT R144, R140, 0x7632, R144 ;  /* 0x000076328c907816 */ /* 0x000fe40000000090 */
[----:B------:R-:W-:-:S02]  /*09e0*/  PRMT R146, R141, 0x7632, R146 ;  /* 0x000076328d927816 */ /* 0x000fc40000000092 */
[----:B------:R-:W-:Y:S01]  /*09f0*/  SHF.L.U32 R180, R141, 0x10, RZ ;  /* 0x000000108db47819 */ /* 0x000fe200000006ff */
[----:B------:R-:W-:Y:S01]  /*0a00*/  FADD.FTZ R141, -R187, R3 ;  /* 0x00000003bb8d7221 */ /* 0x000fe20000010100 */
[----:B------:R-:W-:Y:S02]  /*0a10*/  SHF.L.U32 R140, R140, 0x10, RZ ;  /* 0x000000108c8c7819 */ /* 0x000fe400000006ff */
[----:B------:R-:W-:Y:S01]  /*0a20*/  SHF.L.U32 R3, R175, 0x10, RZ ;  /* 0x00000010af037819 */ /* 0x000fe200000006ff */
[----:B------:R-:W-:Y:S01]  /*0a30*/  FADD.FTZ R137, -R187, R137 ;  /* 0x00000089bb897221 */ /* 0x000fe20000010100 */
[----:B------:R-:W-:Y:S01]  /*0a40*/  SHF.L.U32 R176, R157, 0x10, RZ ;  /* 0x000000109db07819 */ /* 0x000fe200000006ff */
[----:B------:R-:W-:Y:S02]  /*0a50*/  IMAD.U32 R172, R165, 0x10000, RZ ;  /* 0x00010000a5ac7824 */ /* 0x000fe400078e00ff */
[C---:B------:R-:W-:Y:S01]  /*0a60*/  FADD.FTZ R157, -R187.reuse, R173 ;  /* 0x000000adbb9d7221 */ /* 0x040fe20000010100 */
[C---:B------:R-:W-:Y:S01]  /*0a70*/  FADD.FTZ R173, -R187.reuse, R140 ;  /* 0x0000008cbbad7221 */ /* 0x040fe20000010100 */
[----:B------:R-:W-:Y:S01]  /*0a80*/  SHF.L.U32 R138, R166, 0x10, RZ ;  /* 0x00000010a68a7819 */ /* 0x000fe200000006ff */
[----:B------:R-:W-:Y:S01]  /*0a90*/  FADD.FTZ R213, -R187, R3 ;  /* 0x00000003bbd57221 */ /* 0x000fe20000010100 */
[----:B------:R-:W-:Y:S01]  /*0aa0*/  SHF.L.U32 R139, R148, 0x10, RZ ;  /* 0x00000010948b7819 */ /* 0x000fe200000006ff */
[----:B------:R-:W-:Y:S01]  /*0ab0*/  FMUL.FTZ R3, R134, R137 ;  /* 0x0000008986037220 */ /* 0x000fe20000410000 */
[----:B------:R-:W-:-:S02]  /*0ac0*/  SHF.L.U32 R140, R24, 0x10, RZ ;  /* 0x00000010188c7819 */ /* 0x000fc400000006ff */
[C---:B------:R-:W-:Y:S02]  /*0ad0*/  PRMT R182, R143.reuse, 0x7632, R182 ;  /* 0x000076328fb67816 */ /* 0x040fe400000000b6 */
[----:B------:R-:W-:Y:S01]  /*0ae0*/  SHF.L.U32 R184, R143, 0x10, RZ ;  /* 0x000000108fb87819 */ /* 0x000fe200000006ff */
[----:B------:R-:W-:Y:S01]  /*0af0*/  FADD.FTZ R143, -R187, R172 ;  /* 0x000000acbb8f7221 */ /* 0x000fe20000010100 */
[----:B------:R-:W-:Y:S02]  /*0b00*/  PRMT R166, R148, 0x7632, R166 ;  /* 0x0000763294a67816 */ /* 0x000fe400000000a6 */
[C---:B------:R-:W-:Y:S02]  /*0b10*/  PRMT R163, R167.reuse, 0x7632, R163 ;  /* 0x00007632a7a37816 */ /* 0x040fe400000000a3 */
[----:B------:R-:W-:Y:S01]  /*0b20*/  SHF.L.U32 R174, R167, 0x10, RZ ;  /* 0x00000010a7ae7819 */ /* 0x000fe200000006ff */
[----:B------:R-:W-:Y:S01]  /*0b30*/  IMAD.U32 R167, R147, 0x10000, RZ ;  /* 0x0001000093a77824 */ /* 0x000fe200078e00ff */
[----:B------:R-:W-:-:S02]  /*0b40*/  PRMT R148, R150, 0x7632, R148 ;  /* 0x0000763296947816 */ /* 0x000fc40000000094 */
[----:B------:R-:W-:Y:S01]  /*0b50*/  SHF.L.U32 R201, R150, 0x10, RZ ;  /* 0x0000001096c97819 */ /* 0x000fe200000006ff */
[-C--:B------:R-:W-:Y:S01]  /*0b60*/  FMUL.FTZ R140, R140, R139.reuse ;  /* 0x0000008b8c8c7220 */ /* 0x080fe20000410000 */
[----:B------:R-:W-:Y:S01]  /*0b70*/  PRMT R150, R156, 0x7632, R150 ;  /* 0x000076329c967816 */ /* 0x000fe20000000096 */
[----:B------:R-:W-:Y:S01]  /*0b80*/  FADD.FTZ R104, R104, R139 ;  /* 0x0000008b68687221 */ /* 0x000fe20000010000 */
[----:B------:R-:W-:Y:S01]  /*0b90*/  PRMT R169, R147, 0x7632, R169 ;  /* 0x0000763293a97816 */ /* 0x000fe200000000a9 */
[----:B------:R-:W-:Y:S01]  /*0ba0*/  FADD.FTZ R147, -R187, R138 ;  /* 0x0000008abb937221 */ /* 0x000fe20000010100 */
[----:B------:R-:W-:Y:S01]  /*0bb0*/  PRMT R170, R165, 0x7632, R170 ;  /* 0x00007632a5aa7816 */ /* 0x000fe200000000aa */
[----:B------:R-:W-:Y:S01]  /*0bc0*/  FFMA.FTZ R36, R3, R139, R36 ;  /* 0x0000008b03247223 */ /* 0x000fe20000010024 */
[----:B------:R-:W-:Y:S01]  /*0bd0*/  FMUL.FTZ R139, R134, R143 ;  /* 0x0000008f868b7220 */ /* 0x000fe20000410000 */
[----:B------:R-:W-:Y:S01]  /*0be0*/  PRMT R181, R142, 0x7632, R181 ;  /* 0x000076328eb57816 */ /* 0x000fe200000000b5 */
[----:B------:R-:W-:Y:S01]  /*0bf0*/  IMAD.U32 R146, R146, 0x10000, RZ ;  /* 0x0001000092927824 */ /* 0x000fe200078e00ff */
[----:B------:R-:W-:Y:S01]  /*0c00*/  PRMT R143, R24, 0x7632, R143 ;  /* 0x00007632188f7816 */ /* 0x000fe2000000008f */
[----:B------:R-:W-:Y:S01]  /*0c10*/  FMUL.FTZ R137, R134, R147 ;  /* 0x0000009386897220 */ /* 0x000fe20000410000 */
[----:B------:R-:W-:Y:S01]  /*0c20*/  SHF.L.U32 R150, R150, 0x10, RZ ;  /* 0x0000001096967819 */ /* 0x000fe200000006ff */
[----:B------:R-:W-:Y:S01]  /*0c30*/  IMAD.U32 R156, R156, 0x10000, RZ ;  /* 0x000100009c9c7824 */ /* 0x000fe200078e00ff */
[----:B------:R-:W-:-:S02]  /*0c40*/  PRMT R177, R158, 0x7632, R177 ;  /* 0x000076329eb17816 */ /* 0x000fc400000000b1 */
[----:B------:R-:W-:Y:S02]  /*0c50*/  SHF.L.U32 R142, R142, 0x10, RZ ;  /* 0x000000108e8e7819 */ /* 0x000fe400000006ff */
[----:B------:R-:W-:Y:S02]  /*0c60*/  SHF.L.U32 R170, R170, 0x10, RZ ;  /* 0x00000010aaaa7819 */ /* 0x000fe400000006ff */
[----:B------:R-:W-:Y:S02]  /*0c70*/  PRMT R147, R26, 0x7632, R147 ;  /* 0x000076321a937816 */ /* 0x000fe40000000093 */
[----:B------:R-:W-:Y:S02]  /*0c80*/  SHF.L.U32 R163, R163, 0x10, RZ ;  /* 0x00000010a3a37819 */ /* 0x000fe400000006ff */
[----:B------:R-:W-:Y:S01]  /*0c90*/  SHF.L.U32 R183, R181, 0x10, RZ ;  /* 0x00000010b5b77819 */ /* 0x000fe200000006ff */
[----:B------:R-:W-:Y:S01]  /*0ca0*/  FADD.FTZ R181, -R187, R146 ;  /* 0x00000092bbb57221 */ /* 0x000fe20000010100 */
[----:B------:R-:W-:-:S02]  /*0cb0*/  SHF.L.U32 R143, R143, 0x10, RZ ;  /* 0x000000108f8f7819 */ /* 0x000fc400000006ff */
[----:B------:R-:W-:Y:S01]  /*0cc0*/  SHF.L.U32 R166, R166, 0x10, RZ ;  /* 0x00000010a6a67819 */ /* 0x000fe200000006ff */
[----:B------:R-:W-:Y:S01]  /*0cd0*/  FADD.FTZ R209, -R187, R150 ;  /* 0x00000096bbd17221 */ /* 0x000fe20000010100 */
[C---:B------:R-:W-:Y:S02]  /*0ce0*/  PRMT R178, R159.reuse, 0x7632, R178 ;  /* 0x000076329fb27816 */ /* 0x040fe400000000b2 */
[----:B------:R-:W-:Y:S01]  /*0cf0*/  SHF.L.U32 R179, R159, 0x10, RZ ;  /* 0x000000109fb37819 */ /* 0x000fe200000006ff */
[----:B------:R-:W-:Y:S01]  /*0d00*/  FADD.FTZ R207, -R187, R156 ;  /* 0x0000009cbbcf7221 */ /* 0x000fe20000010100 */
[C---:B------:R-:W-:Y:S02]  /*0d10*/  PRMT R165, R145.reuse, 0x7632, R165 ;  /* 0x0000763291a57816 */ /* 0x040fe400000000a5 */
[----:B------:R-:W-:Y:S01]  /*0d20*/  SHF.L.U32 R159, R145, 0x10, RZ ;  /* 0x00000010919f7819 */ /* 0x000fe200000006ff */
[----:B------:R-:W-:Y:S01]  /*0d30*/  FADD.FTZ R145, -R187, R170 ;  /* 0x000000aabb917221 */ /* 0x000fe20000010100 */
[----:B------:R-:W-:Y:S01]  /*0d40*/  SHF.L.U32 R197, R177, 0x10, RZ ;  /* 0x00000010b1c57819 */ /* 0x000fe200000006ff */
[----:B------:R-:W-:Y:S01]  /*0d50*/  FADD.FTZ R177, -R187, R142 ;  /* 0x0000008ebbb17221 */ /* 0x000fe20000010100 */
[----:B------:R-:W-:Y:S01]  /*0d60*/  PRMT R146, R25, 0x7632, R146 ;  /* 0x0000763219927816 */ /* 0x000fe20000000092 */
[----:B------:R-:W-:Y:S01]  /*0d70*/  FMUL.FTZ R142, R134, R141 ;  /* 0x0000008d868e7220 */ /* 0x000fe20000410000 */
[----:B------:R-:W-:-:S02]  /*0d80*/  SHF.L.U32 R147, R147, 0x10, RZ ;  /* 0x0000001093937819 */ /* 0x000fc400000006ff */
[----:B------:R-:W-:Y:S01]  /*0d90*/  SHF.L.U32 R150, R148, 0x10, RZ ;  /* 0x0000001094967819 */ /* 0x000fe200000006ff */
[----:B------:R-:W-:Y:S01]  /*0da0*/  FMUL.FTZ R148, R134, R157 ;  /* 0x0000009d86947220 */ /* 0x000fe20000410000 */
[----:B------:R-:W-:Y:S01]  /*0db0*/  PRMT R156, R27, 0x7632, R156 ;  /* 0x000076321b9c7816 */ /* 0x000fe2000000009c */
[----:B------:R-:W-:Y:S01]  /*0dc0*/  FADD.FTZ R205, -R187, R163 ;  /* 0x000000a3bbcd7221 */ /* 0x000fe20000010100 */
[----:B------:R-:W-:Y:S01]  /*0dd0*/  FMUL.FTZ R141, R143, R166 ;  /* 0x000000a68f8d7220 */ /* 0x000fe20000410000 */
        /* <DEDUP_REMOVED lines=8> */
[----:B------:R-:W-:-:S02]  /*0e60*/  IMAD.U32 R164, R164, 0x10000, RZ ;  /* 0x00010000a4a47824 */ /* 0x000fc400078e00ff */
[----:B------:R-:W-:Y:S01]  /*0e70*/  FMUL.FTZ R150, R134, R205 ;  /* 0x000000cd86967220 */ /* 0x000fe20000410000 */
[C---:B------:R-:W-:Y:S01]  /*0e80*/  FADD.FTZ R211, -R187.reuse, R176 ;  /* 0x000000b0bbd37221 */ /* 0x040fe20000010100 */
[----:B------:R-:W-:Y:S01]  /*0e90*/  FADD.FTZ R215, -R187, R158 ;  /* 0x0000009ebbd77221 */ /* 0x000fe20000010100 */
[-C--:B------:R-:W-:Y:S01]  /*0ea0*/  FMUL.FTZ R143, R143, R164.reuse ;  /* 0x000000a48f8f7220 */ /* 0x080fe20000410000 */
[----:B------:R-:W-:Y:S01]  /*0eb0*/  FADD.FTZ R107, R107, R164 ;  /* 0x000000a46b6b7221 */ /* 0x000fe20000010000 */
[----:B------:R-:W-:Y:S01]  /*0ec0*/  FFMA.FTZ R39, R146, R164, R39 ;  /* 0x000000a492277223 */ /* 0x000fe20000010027 */
[----:B------:R-:W-:Y:S01]  /*0ed0*/  SHF.L.U32 R158, R28, 0x10, RZ ;  /* 0x000000101c9e7819 */ /* 0x000fe200000006ff */
[-C--:B------:R-:W-:Y:S01]  /*0ee0*/  FMUL.FTZ R147, R156, R149.reuse ;  /* 0x000000959c937220 */ /* 0x080fe20000410000 */
[----:B------:R-:W-:Y:S01]  /*0ef0*/  FADD.FTZ R103, R103, R149 ;  /* 0x0000009567677221 */ /* 0x000fe20000010000 */
[----:B------:R-:W-:Y:S01]  /*0f00*/  FFMA.FTZ R43, R150, R149, R43 ;  /* 0x00000095962b7223 */ /* 0x000fe2000001002b */
[----:B------:R-:W-:Y:S01]  /*0f10*/  SHF.L.U32 R178, R178, 0x10, RZ ;  /* 0x00000010b2b27819 */ /* 0x000fe200000006ff */
[----:B------:R-:W-:Y:S01]  /*0f20*/  FMUL.FTZ R149, R134, R207 ;  /* 0x000000cf86957220 */ /* 0x000fe20000410000 */
[----:B------:R-:W-:Y:S01]  /*0f30*/  SHF.L.U32 R144, R144, 0x10, RZ ;  /* 0x0000001090907819 */ /* 0x000fe200000006ff */
[----:B------:R-:W-:Y:S01]  /*0f40*/  FMUL.FTZ R157, R134, R211 ;  /* 0x000000d3869d7220 */ /* 0x000fe20000410000 */
[----:B------:R-:W-:-:S02]  /*0f50*/  SHF.L.U32 R163, R182, 0x10, RZ ;  /* 0x00000010b6a37819 */ /* 0x000fc400000006ff */
[----:B------:R-:W-:Y:S01]  /*0f60*/  SHF.L.U32 R164, R29, 0x10, RZ ;  /* 0x000000101da47819 */ /* 0x000fe200000006ff */
[C---:B------:R-:W-:Y:S01]  /*0f70*/  FADD.FTZ R203, -R187.reuse, R174 ;  /* 0x000000aebbcb7221 */ /* 0x040fe20000010100 */
[----:B------:R-:W-:Y:S01]  /*0f80*/  FADD.FTZ R217, -R187, R179 ;  /* 0x000000b3bbd97221 */ /* 0x000fe20000010100 */
[-C--:B------:R-:W-:Y:S01]  /*0f90*/  FMUL.FTZ R156, R158, R151.reuse ;  /* 0x000000979e9c7220 */ /* 0x080fe20000410000 */
[----:B------:R-:W-:Y:S01]  /*0fa0*/  FADD.FTZ R96, R96, R151 ;  /* 0x0000009760607221 */ /* 0x000fe20000010000 */
[----:B------:R-:W-:Y:S01]  /*0fb0*/  FFMA.FTZ R44, R149, R151, R44 ;  /* 0x00000097952c7223 */ /* 0x000fe2000001002c */
[C---:B------:R-:W-:Y:S01]  /*0fc0*/  FADD.FTZ R175, -R187.reuse, R180 ;  /* 0x000000b4bbaf7221 */ /* 0x040fe20000010100 */
[C---:B------:R-:W-:Y:S01]  /*0fd0*/  FADD.FTZ R179, -R187.reuse, R184 ;  /* 0x000000b8bbb37221 */ /* 0x040fe20000010100 */
[C---:B------:R-:W-:Y:S01]  /*0fe0*/  FADD.FTZ R197, -R187.reuse, R197 ;  /* 0x000000c5bbc57221 */ /* 0x040fe20000010100 */
[C---:B------:R-:W-:Y:S01]  /*0ff0*/  FADD.FTZ R195, -R187.reuse, R178 ;  /* 0x000000b2bbc37221 */ /* 0x040fe20000010100 */
[C---:B------:R-:W-:Y:S01]  /*1000*/  FADD.FTZ R185, -R187.reuse, R144 ;  /* 0x00000090bbb97221 */ /* 0x040fe20000010100 */
[C---:B------:R-:W-:Y:S01]  /*1010*/  FADD.FTZ R183, -R187.reuse, R183 ;  /* 0x000000b7bbb77221 */ /* 0x040fe20000010100 */
[----:B------:R-:W-:Y:S01]  /*1020*/  FADD.FTZ R163, -R187, R163 ;  /* 0x000000a3bba37221 */ /* 0x000fe20000010100 */
[C---:B------:R-:W-:Y:S01]  /*1030*/  PRMT R182, R129.reuse, 0x7632, R182 ;  /* 0x0000763281b67816 */ /* 0x040fe200000000b6 */
[-C--:B------:R-:W-:Y:S01]  /*1040*/  FMUL.FTZ R151, R164, R159.reuse ;  /* 0x0000009fa4977220 */ /* 0x080fe20000410000 */
[----:B------:R-:W-:Y:S01]  /*1050*/  SHF.L.U32 R191, R129, 0x10, RZ ;  /* 0x0000001081bf7819 */ /* 0x000fe200000006ff */
[----:B------:R-:W-:Y:S01]  /*1060*/  FADD.FTZ R98, R98, R159 ;  /* 0x0000009f62627221 */ /* 0x000fe20000010000 */
[----:B------:R-:W-:Y:S01]  /*1070*/  FFMA.FTZ R46, R157, R159, R46 ;  /* 0x0000009f9d2e7223 */ /* 0x000fe2000001002e */
[C---:B------:R-:W-:Y:S01]  /*1080*/  PRMT R129, R131.reuse, 0x7632, R129 ;  /* 0x0000763283817816 */ /* 0x040fe20000000081 */
[----:B------:R-:W-:Y:S01]  /*1090*/  IMAD.U32 R187, R131, 0x10000, RZ ;  /* 0x0001000083bb7824 */ /* 0x000fe200078e00ff */
[----:B------:R-:W-:Y:S01]  /*10a0*/  SHF.L.U32 R144, R27, 0x10, RZ ;  /* 0x000000101b907819 */ /* 0x000fe200000006ff */
[----:B------:R-:W-:Y:S01]  /*10b0*/  FADD.FTZ R105, R105, R166 ;  /* 0x000000a669697221 */ /* 0x000fe20000010000 */
[----:B------:R-:W-:Y:S01]  /*10c0*/  FFMA.FTZ R37, R142, R166, R37 ;  /* 0x000000a68e257223 */ /* 0x000fe20000010025 */
[----:B------:R-:W-:-:S02]  /*10d0*/  IMAD.U32 R158, R30, 0x10000, RZ ;  /* 0x000100001e9e7824 */ /* 0x000fc400078e00ff */
[C---:B------:R-:W-:Y:S01]  /*10e0*/  FMUL.FTZ R159, R134.reuse, R215 ;  /* 0x000000d7869f7220 */ /* 0x040fe20000410000 */
[----:B------:R-:W-:Y:S01]  /*10f0*/  FMUL.FTZ R131, R134, R203 ;  /* 0x000000cb86837220 */ /* 0x000fe20000410000 */
[----:B------:R-:W-:Y:S01]  /*1100*/  PRMT R166, R28, 0x7632, R166 ;  /* 0x000076321ca67816 */ /* 0x000fe200000000a6 */
        /* <DEDUP_REMOVED lines=9> */
[----:B------:R-:W-:-:S02]  /*11a0*/  SHF.L.U32 R170, R162, 0x10, RZ ;  /* 0x00000010a2aa7819 */ /* 0x000fc400000006ff */
[----:B------:R-:W-:Y:S01]  /*11b0*/  PRMT R171, R29, 0x7632, R171 ;  /* 0x000076321dab7816 */ /* 0x000fe200000000ab */
[-C--:B------:R-:W-:Y:S01]  /*11c0*/  FMUL.FTZ R162, R164, R167.reuse ;  /* 0x000000a7a4a27220 */ /* 0x080fe20000410000 */
[----:B------:R-:W-:Y:S01]  /*11d0*/  FADD.FTZ R94, R94, R167 ;  /* 0x000000a75e5e7221 */ /* 0x000fe20000010000 */
[----:B------:R-:W-:Y:S01]  /*11e0*/  FFMA.FTZ R50, R161, R167, R50 ;  /* 0x000000a7a1327223 */ /* 0x000fe20000010032 */
[----:B------:R-:W-:Y:S01]  /*11f0*/  SHF.L.U32 R172, R165, 0x10, RZ ;  /* 0x00000010a5ac7819 */ /* 0x000fe200000006ff */
[----:B------:R-:W-:Y:S01]  /*1200*/  FMUL.FTZ R165, R166, R170 ;  /* 0x000000aaa6a57220 */ /* 0x000fe20000410000 */
[----:B------:R-:W-:Y:S01]  /*1210*/  SHF.L.U32 R167, R171, 0x10, RZ ;  /* 0x00000010aba77819 */ /* 0x000fe200000006ff */
[----:B------:R-:W-:Y:S01]  /*1220*/  FMUL.FTZ R166, R134, R213 ;  /* 0x000000d586a67220 */ /* 0x000fe20000410000 */
[----:B------:R-:W-:Y:S02]  /*1230*/  PRMT R171, R30, 0x7632, R171 ;  /* 0x000076321eab7816 */ /* 0x000fe400000000ab */
[----:B------:R-:W-:Y:S01]  /*1240*/  PRMT R174, R31, 0x7632, R174 ;  /* 0x000076321fae7816 */ /* 0x000fe200000000ae */
[-C--:B------:R-:W-:Y:S01]  /*1250*/  FMUL.FTZ R167, R167, R172.reuse ;  /* 0x000000aca7a77220 */ /* 0x080fe20000410000 */
[----:B------:R-:W-:Y:S01]  /*1260*/  FADD.FTZ R99, R99, R172 ;  /* 0x000000ac63637221 */ /* 0x000fe20000010000 */
[----:B------:R-:W-:Y:S01]  /*1270*/  FFMA.FTZ R47, R166, R172, R47 ;  /* 0x000000aca62f7223 */ /* 0x000fe2000001002f */
[----:B------:R-:W-:Y:S01]  /*1280*/  SHF.L.U32 R171, R171, 0x10, RZ ;  /* 0x00000010abab7819 */ /* 0x000fe200000006ff */
[----:B------:R-:W-:Y:S01]  /*1290*/  IMAD.U32 R172, R168, 0x10000, RZ ;  /* 0x00010000a8ac7824 */ /* 0x000fe200078e00ff */
[----:B------:R-:W-:Y:S01]  /*12a0*/  SHF.L.U32 R174, R174, 0x10, RZ ;  /* 0x00000010aeae7819 */ /* 0x000fe200000006ff */
[C---:B------:R-:W-:Y:S01]  /*12b0*/  FMUL.FTZ R164, R134.reuse, R209 ;  /* 0x000000d186a47220 */ /* 0x040fe20000410000 */
[----:B------:R-:W-:Y:S01]  /*12c0*/  SHF.L.U32 R176, R169, 0x10, RZ ;  /* 0x00000010a9b07819 */ /* 0x000fe200000006ff */
[----:B------:R-:W-:Y:S01]  /*12d0*/  FMUL.FTZ R168, R134, R197 ;  /* 0x000000c586a87220 */ /* 0x000fe20000410000 */
[----:B------:R-:W-:Y:S01]  /*12e0*/  FMUL.FTZ R169, R171, R172 ;  /* 0x000000acaba97220 */ /* 0x000fe20000410000 */
[----:B------:R-:W-:Y:S01]  /*12f0*/  SHF.L.U32 R138, R25, 0x10, RZ ;  /* 0x00000010198a7819 */ /* 0x000fe200000006ff */
[----:B------:R-:W-:Y:S01]  /*1300*/  FADD.FTZ R97, R97, R170 ;  /* 0x000000aa61617221 */ /* 0x000fe20000010000 */
[----:B------:R-:W-:Y:S01]  /*1310*/  FFMA.FTZ R45, R164, R170, R45 ;  /* 0x000000aaa42d7223 */ /* 0x000fe2000001002d */
[----:B------:R-:W-:Y:S01]  /*1320*/  FMUL.FTZ R171, R174, R176 ;  /* 0x000000b0aeab7220 */ /* 0x000fe20000410000 */
[----:B------:R-:W-:Y:S01]  /*1330*/  FMUL.FTZ R170, R134, R195 ;  /* 0x000000c386aa7220 */ /* 0x000fe20000410000 */
[----:B------:R-:W-:Y:S01]  /*1340*/  FADD.FTZ R174, RZ, R140 ;  /* 0x0000008cffae7221 */ /* 0x000fe20000010000 */
[----:B------:R-:W-:Y:S01]  /*1350*/  FFMA.FTZ R195, R3, R140, RZ ;  /* 0x0000008c03c37223 */ /* 0x000fe200000100ff */
[----:B------:R-:W-:Y:S01]  /*1360*/  FADD.FTZ R93, R93, R172 ;  /* 0x000000ac5d5d7221 */ /* 0x000fe20000010000 */
[----:B------:R-:W-:Y:S01]  /*1370*/  FFMA.FTZ R49, R168, R172, R49 ;  /* 0x000000aca8317223 */ /* 0x000fe20000010031 */
[----:B------:R-:W-:Y:S01]  /*1380*/  SHF.L.U32 R193, R128, 0x10, RZ ;  /* 0x0000001080c17819 */ /* 0x000fe200000006ff */
[----:B------:R-:W-:Y:S01]  /*1390*/  FMUL.FTZ R138, R138, R199 ;  /* 0x000000c78a8a7220 */ /* 0x000fe20000410000 */
[----:B------:R-:W-:Y:S01]  /*13a0*/  SHF.L.U32 R172, R32, 0x10, RZ ;  /* 0x0000001020ac7819 */ /* 0x000fe200000006ff */
[----:B------:R-:W-:Y:S01]  /*13b0*/  FMUL.FTZ R173, R134, R173 ;  /* 0x000000ad86ad7220 */ /* 0x000fe20000410000 */
[----:B------:R-:W-:Y:S01]  /*13c0*/  FADD.FTZ R197, R174, R141 ;  /* 0x0000008daec57221 */ /* 0x000fe20000010000 */
[----:B------:R-:W-:Y:S01]  /*13d0*/  PRMT R180, R128, 0x7632, R180 ;  /* 0x0000763280b47816 */ /* 0x000fe200000000b4 */
[----:B------:R-:W-:Y:S01]  /*13e0*/  FFMA.FTZ R174, R142, R141, R195 ;  /* 0x0000008d8eae7223 */ /* 0x000fe200000100c3 */
[C---:B------:R-:W-:Y:S01]  /*13f0*/  PRMT R128, R130.reuse, 0x7632, R128 ;  /* 0x0000763282807816 */ /* 0x040fe20000000080 */
[----:B------:R-:W-:Y:S01]  /*1400*/  FADD.FTZ R95, R95, R176 ;  /* 0x000000b05f5f7221 */ /* 0x000fe20000010000 */
[----:B------:R-:W-:Y:S01]  /*1410*/  SHF.L.U32 R189, R130, 0x10, RZ ;  /* 0x0000001082bd7819 */ /* 0x000fe200000006ff */
        /* <DEDUP_REMOVED lines=8> */
[----:B------:R-:W-:Y:S01]  /*14a0*/  FMUL.FTZ R130, R130, R201 ;  /* 0x000000c982827220 */ /* 0x000fe20000410000 */
        /* <DEDUP_REMOVED lines=11> */
[----:B------:R-:W-:Y:S02]  /*1560*/  FMUL.FTZ R177, R134, R177 ;  /* 0x000000b186b17220 */ /* 0x000fe40000410000 */
        /* <DEDUP_REMOVED lines=22> */
[----:B------:R-:W-:Y:S02]  /*16d0*/  FMUL.FTZ R182, R134, R185 ;  /* 0x000000b986b67220 */ /* 0x000fe40000410000 */
[----:B------:R-:W-:Y:S01]  /*16e0*/  FADD.FTZ R185, R186, R169 ;  /* 0x000000a9bab97221 */ /* 0x000fe20000010000 */
[----:B------:R-:W-:Y:S01]  /*16f0*/  FFMA.FTZ R184, R168, R169, R187 ;  /* 0x000000a9a8b87223 */ /* 0x000fe200000100bb */
[----:B------:R-:W-:-:S02]  /*1700*/  PRMT R188, R32, 0x7632, R188 ;  /* 0x0000763220bc7816 */ /* 0x000fc400000000bc */
[----:B------:R-:W-:Y:S01]  /*1710*/  FADD.FTZ R186, R185, R162 ;  /* 0x000000a2b9ba7221 */ /* 0x000fe20000010000 */
[----:B------:R-:W-:Y:S01]  /*1720*/  FFMA.FTZ R185, R161, R162, R184 ;  /* 0x000000a2a1b97223 */ /* 0x000fe200000100b8 */
[----:B------:R-:W-:Y:S01]  /*1730*/  SHF.L.U32 R190, R180, 0x10, RZ ;  /* 0x00000010b4be7819 */ /* 0x000fe200000006ff */
[----:B------:R-:W-:Y:S02]  /*1740*/  IMAD.U32 R188, R188, 0x10000, RZ ;  /* 0x00010000bcbc7824 */ /* 0x000fe400078e00ff */
[----:B------:R-:W-:Y:S01]  /*1750*/  FADD.FTZ R187, R186, R171 ;  /* 0x000000abbabb7221 */ /* 0x000fe20000010000 */
[----:B------:R-:W-:Y:S01]  /*1760*/  FFMA.FTZ R186, R170, R171, R185 ;  /* 0x000000abaaba7223 */ /* 0x000fe200000100b9 */
[----:B------:R-:W-:Y:S01]  /*1770*/  PRMT R191, R33, 0x7632, R191 ;  /* 0x0000763221bf7816 */ /* 0x000fe200000000bf */
[----:B------:R-:W-:Y:S01]  /*1780*/  FMUL.FTZ R180, R188, R190 ;  /* 0x000000bebcb47220 */ /* 0x000fe20000410000 */
[----:B------:R-:W-:Y:S01]  /*1790*/  FADD.FTZ R185, R187, R172 ;  /* 0x000000acbbb97221 */ /* 0x000fe20000010000 */
[----:B------:R-:W-:Y:S01]  /*17a0*/  FFMA.FTZ R187, R173, R172, R186 ;  /* 0x000000acadbb7223 */ /* 0x000fe200000100ba */
[----:B------:R-:W-:-:S02]  /*17b0*/  PRMT R188, R34, 0x7632, R188 ;  /* 0x0000763222bc7816 */ /* 0x000fc400000000bc */
[----:B------:R-:W-:Y:S01]  /*17c0*/  SHF.L.U32 R191, R191, 0x10, RZ ;  /* 0x00000010bfbf7819 */ /* 0x000fe200000006ff */
[----:B------:R-:W-:Y:S01]  /*17d0*/  FADD.FTZ R185, R185, R180 ;  /* 0x000000b4b9b97221 */ /* 0x000fe20000010000 */
[----:B------:R-:W-:Y:S01]  /*17e0*/  FFMA.FTZ R186, R182, R180, R187 ;  /* 0x000000b4b6ba7223 */ /* 0x000fe200000100bb */
[----:B------:R-:W-:Y:S01]  /*17f0*/  FMUL.FTZ R184, R134, R181 ;  /* 0x000000b586b87220 */ /* 0x000fe20000410000 */
[----:B------:R-:W-:Y:S01]  /*1800*/  SHF.L.U32 R187, R188, 0x10, RZ ;  /* 0x00000010bcbb7819 */ /* 0x000fe200000006ff */
[----:B------:R-:W-:Y:S01]  /*1810*/  FADD.FTZ R188, R185, R174 ;  /* 0x000000aeb9bc7221 */ /* 0x000fe20000010000 */
[----:B------:R-:W-:Y:S01]  /*1820*/  FMUL.FTZ R181, R191, R192 ;  /* 0x000000c0bfb57220 */ /* 0x000fe20000410000 */
[----:B------:R-:W-:Y:S01]  /*1830*/  FFMA.FTZ R185, R175, R174, R186 ;  /* 0x000000aeafb97223 */ /* 0x000fe200000100ba */
[----:B------:R-:W-:Y:S01]  /*1840*/  FADD.FTZ R89, R89, R190 ;  /* 0x000000be59597221 */ /* 0x000fe20000010000 */
[----:B------:R-:W-:Y:S01]  /*1850*/  FFMA.FTZ R53, R182, R190, R53 ;  /* 0x000000beb6357223 */ /* 0x000fe20000010035 */
[----:B------:R-:W-:Y:S01]  /*1860*/  FADD.FTZ R91, R91, R192 ;  /* 0x000000c05b5b7221 */ /* 0x000fe20000010000 */
[----:B------:R-:W-:Y:S01]  /*1870*/  FFMA.FTZ R55, R184, R192, R55 ;  /* 0x000000c0b8377223 */ /* 0x000fe20000010037 */
[----:B------:R-:W-:Y:S01]  /*1880*/  SHF.L.U32 R190, R128, 0x10, RZ ;  /* 0x0000001080be7819 */ /* 0x000fe200000006ff */
[----:B------:R-:W-:-:S02]  /*1890*/  IMAD.U32 R192, R129, 0x10000, RZ ;  /* 0x0001000081c07824 */ /* 0x000fc400078e00ff */
[----:B------:R-:W-:Y:S01]  /*18a0*/  FADD.FTZ R129, R188, R181 ;  /* 0x000000b5bc817221 */ /* 0x000fe20000010000 */
[----:B------:R-:W-:Y:S01]  /*18b0*/  FFMA.FTZ R128, R184, R181, R185 ;  /* 0x000000b5b8807223 */ /* 0x000fe200000100b9 */
[----:B------:R-:W-:Y:S01]  /*18c0*/  PRMT R189, R35, 0x7632, R189 ;  /* 0x0000763223bd7816 */ /* 0x000fe200000000bd */
[----:B------:R-:W-:Y:S01]  /*18d0*/  FMUL.FTZ R186, R134, R183 ;  /* 0x000000b786ba7220 */ /* 0x000fe20000410000 */
[----:B------:R-:W-:Y:S01]  /*18e0*/  FMUL.FTZ R183, R187, R190 ;  /* 0x000000bebbb77220 */ /* 0x000fe20000410000 */
[----:B------:R-:W-:Y:S01]  /*18f0*/  FADD.FTZ R188, R129, R176 ;  /* 0x000000b081bc7221 */ /* 0x000fe20000010000 */
[----:B------:R-:W-:Y:S01]  /*1900*/  FFMA.FTZ R128, R177, R176, R128 ;  /* 0x000000b0b1807223 */ /* 0x000fe20000010080 */
[----:B------:R-:W-:Y:S02]  /*1910*/  SHF.L.U32 R189, R189, 0x10, RZ ;  /* 0x00000010bdbd7819 */ /* 0x000fe400000006ff */
        /* <DEDUP_REMOVED lines=17> */
.L_x_1028:
[----:B-----5:R-:W-:Y:S02]  /*1a30*/  ISETP.GE.AND P2, PT, R160, 0x1, PT ;  /* 0x00000001a000780c */ /* 0x020fe40003f46270 */
[----:B------:R-:W-:Y:S02]  /*1a40*/  CS2R R128, SRZ ;  /* 0x0000000000807805 */ /* 0x000fe4000001ff00 */
[----:B------:R-:W-:Y:S02]  /*1a50*/  MOV R135, UR14 ;  /* 0x0000000e00877c02 */ /* 0x000fe40008000f00 */
[----:B------:R-:W-:Y:S02]  /*1a60*/  MOV R136, UR15 ;  /* 0x0000000f00887c02 */ /* 0x000fe40008000f00 */
[----:B------:R-:W-:-:S04]  /*1a70*/  ISETP.NE.U32.AND P0, PT, R135, RZ, PT ;  /* 0x000000ff8700720c */ /* 0x000fc80003f05070 */
[----:B------:R-:W-:Y:S01]  /*1a80*/  ISETP.NE.AND.EX P0, PT, R136, RZ, PT, P0 ;  /* 0x000000ff8800720c */ /* 0x000fe20003f05300 */
[----:B------:R-:W0:Y:S01]  /*1a90*/  @P2 LDC R123, c[0x0][0x388] ;  /* 0x0000e200ff7b2b82 */ /* 0x000e220000000800 */
[----:B------:R-:W-:-:S11]  /*1aa0*/  @P2 IADD3 R122, PT, PT, R160, -0x1, RZ ;  /* 0xffffffffa07a2810 */ /* 0x000fd60007ffe0ff */
        /* <DEDUP_REMOVED lines=13> */
[----:B------:R-:W-:Y:S01]  /*1b80*/  HFMA2 R190, -RZ, RZ, 0, 0 ;  /* 0x00000000ffbe7431 */ /* 0x000fe200000001ff */
[----:B------:R-:W-:Y:S06]  /*1b90*/  @!P0 BRA `(.L_x_1029) ;  /* 0x0000000000588947 */ /* 0x000fec0003800000 */
[----:B------:R-:W0:Y:S01]  /*1ba0*/  LDC.64 R4, c[0x0][0x438] ;  /* 0x00010e00ff047b82 */ /* 0x000e220000000a00 */
[----:B------:R-:W-:Y:S01]  /*1bb0*/  IMAD R8, R127, UR8, RZ ;  /* 0x000000087f087c24 */ /* 0x000fe2000f8e02ff */
[C---:B-----5:R-:W-:Y:S01]  /*1bc0*/  IADD3 R121, PT, PT, R129.reuse, 0x40, RZ ;  /* 0x0000004081797810 */ /* 0x060fe20007ffe0ff */
[----:B------:R-:W-:-:S03]  /*1bd0*/  VIADD R123, R129, 0x20 ;  /* 0x00000020817b7836 */ /* 0x000fc60000000000 */
[----:B------:R-:W-:Y:S02]  /*1be0*/  SHF.R.S32.HI R9, RZ, 0x1f, R8 ;  /* 0x0000001fff097819 */ /* 0x000fe40000011408 */
[----:B------:R-:W1:Y:S02]  /*1bf0*/  LDC.64 R6, c[0x0][0x3b0] ;  /* 0x0000ec00ff067b82 */ /* 0x000e640000000a00 */
[----:B------:R-:W-:-:S04]  /*1c00*/  LEA.HI R8, R9, R8, RZ, 0x3 ;  /* 0x0000000809087211 */ /* 0x000fc800078f18ff */
[----:B------:R-:W-:-:S04]  /*1c10*/  LEA.HI.SX32 R13, R8, R163, 0x1d ;  /* 0x000000a3080d7211 */ /* 0x000fc800078feaff */
[C---:B------:R-:W-:Y:S02]  /*1c20*/  IADD3 R9, PT, PT, R13.reuse, 0x20, RZ ;  /* 0x000000200d097810 */ /* 0x040fe40007ffe0ff */
[C---:B------:R-:W-:Y:S01]  /*1c30*/  IADD3 R11, PT, PT, R13.reuse, 0x40, RZ ;  /* 0x000000400d0b7810 */ /* 0x040fe20007ffe0ff */
        /* <DEDUP_REMOVED lines=12> */
.L_x_1029:
[----:B------:R-:W-:Y:S05]  /*1d00*/  BSYNC.RECONVERGENT B1 ;  /* 0x0000000000017941 */ /* 0x000fea0003800200 */
.L_x_1027:
        /* <DEDUP_REMOVED lines=20> */
.L_x_1230:
[----:B------:R-:W3:Y:S01]  /*1e50*/  S2R R187, SR_TID.X ;  /* 0x0000000000bb7919 */ /* 0x000ee20000002100 */
[----:B------:R-:W-:Y:S01]  /*1e60*/  @P2 IADD3 R160, PT, PT, R160, -0x1, RZ ;  /* 0xffffffffa0a02810 */ /* 0x000fe20007ffe0ff */
[----:B------:R-:W4:Y:S01]  /*1e70*/  @P2 LDC.64 R128, c[0x0][0x390] ;  /* 0x0000e400ff802b82 */ /* 0x000f220000000a00 */
[----:B------:R-:W-:-:S03]  /*1e80*/  HFMA2 R191, -RZ, RZ, 0, 0 ;  /* 0x00000000ffbf7431 */ /* 0x000fc600000001ff */
        /* <DEDUP_REMOVED lines=9> */
[----:B01----:R-:W-:Y:S01]  /*1f20*/  FADD.FTZ R193, R193, R196 ;  /* 0x000000c4c1c17221 */ /* 0x003fe20000010000 */
        /* <DEDUP_REMOVED lines=9> */
[----:B------:R-:W-:-:S03]  /*1fc0*/  LEA.HI.SX32 R189, R190, R163, 0x1d ;  /* 0x000000a3bebd7211 */ /* 0x000fc600078feaff */
[----:B---3--:R-:W-:Y:S05]  /*1fd0*/  @P0 BRA `(.L_x_1032) ;  /* 0x0000001400340947 */ /* 0x008fea0003800000 */
        /* <DEDUP_REMOVED lines=24> */
.L_x_1035:
[----:B------:R-:W-:Y:S05]  /*2160*/  BSYNC.RECONVERGENT B2 ;  /* 0x0000000000027941 */ /* 0x000fea0003800200 */
.L_x_1034:
        /* <DEDUP_REMOVED lines=15> */
[C---:B------:R-:W-:Y:S01]  /*2260*/  @P0 FMUL.FTZ R192, R129.reuse, R194 ;  /* 0x000000c281c00220 */ /* 0x040fe20000410000 */
[----:B------:R-:W-:-:S04]  /*2270*/  @P0 FMUL.FTZ R128, R129, R190 ;  /* 0x000000be81800220 */ /* 0x000fc80000410000 */
[----:B------:R-:W-:Y:S01]  /*2280*/  F2FP.BF16.F32.PACK_AB R192, RZ, R192 ;  /* 0x000000c0ffc0723e */ /* 0x000fe200000010ff */
[----:B------:R-:W-:-:S03]  /*2290*/  FADD.FTZ R81, R81, R128 ;  /* 0x0000008051517221 */ /* 0x000fc60000010000 */
[----:B------:R-:W-:-:S07]  /*22a0*/  PRMT R112, R112, 0x5410, R192 ;  /* 0x0000541070707816 */ /* 0x000fce00000000c0 */
.L_x_1037:
[----:B------:R-:W-:Y:S05]  /*22b0*/  BSYNC.RECONVERGENT B2 ;  /* 0x0000000000027941 */ /* 0x000fea0003800200 */
.L_x_1036:
        /* <DEDUP_REMOVED lines=19> */
.L_x_1039:
[----:B------:R-:W-:Y:S05]  /*23f0*/  BSYNC.RECONVERGENT B2 ;  /* 0x0000000000027941 */ /* 0x000fea0003800200 */
.L_x_1038:
[----:B------:R-:W-:Y:S04]  /*2400*/  BSSY.RECONVERGENT B2, `(.L_x_1040) ;  /* 0x0000014000027945 */ /* 0x000fe80003800200 */
[----:B------:R-:W-:Y:S05]  /*2410*/  @!P2 BRA `(.L_x_1041) ;  /* 0x000000000048a947 */ /* 0x000fea0003800000 */
[----:B------:R-:W-:Y:S01]  /*2420*/  FFMA.FTZ R128, R146, R160, R193 ;  /* 0x000000a092807223 */ /* 0x000fe200000100c1 */
        /* <DEDUP_REMOVED lines=17> */
.L_x_1041:
[----:B------:R-:W-:Y:S05]  /*2540*/  BSYNC.RECONVERGENT B2 ;  /* 0x0000000000027941 */ /* 0x000fea0003800200 */
.L_x_1040:
        /* <DEDUP_REMOVED lines=19> */
.L_x_1043:
[----:B------:R-:W-:Y:S05]  /*2680*/  BSYNC.RECONVERGENT B2 ;  /* 0x0000000000027941 */ /* 0x000fea0003800200 */
.L_x_1042:
[----:B------:R-:W-:Y:S04]  /*2690*/  BSSY.RECONVERGENT B2, `(.L_x_1044) ;  /* 0x0000014000027945 */ /* 0x000fe80003800200 */
[----:B------:R-:W-:Y:S05]  /*26a0*/  @!P2 BRA `(.L_x_1045) ;  /* 0x000000000048a947 */ /* 0x000fea0003800000 */
[----:B------:R-:W-:Y:S01]  /*26b0*/  FFMA.FTZ R128, R148, R160, R193 ;  /* 0x000000a094807223 */ /* 0x000fe200000100c1 */
[----:B-----5:R-:W-:Y:S01]  /*26c0*/  LOP3.LUT P0, RZ, R125, 0xff00, RZ, 0xc0, !PT ;  /* 0x0000ff007dff7812 */ /* 0x020fe2000780c0ff */
[----:B------:R-:W-:Y:S01]  /*26d0*/  HFMA2 R192, -RZ, RZ, 0, 0 ;  /* 0x00000000ffc07431 */ /* 0x000fe200000001ff */
[----:B------:R-:W-:Y:S01]  /*26e0*/  ISETP.GT.AND P1, PT, R133, RZ, PT ;  /* 0x000000ff8500720c */ /* 0x000fe20003f24270 */
[----:B------:R-:W-:Y:S01]  /*26f0*/  FADD.FTZ R129, R145, -R128 ;  /* 0x8000008091817221 */ /* 0x000fe20000010000 */
[----:B------:R-:W-:-:S03]  /*2700*/  IMAD.MOV.U32 R128, RZ, RZ, RZ ;  /* 0x000000ffff807224 */ /* 0x000fc600078e00ff */
        /* <DEDUP_REMOVED lines=12> */
.L_x_1045:
[----:B------:R-:W-:Y:S05]  /*27d0*/  BSYNC.RECONVERGENT B2 ;  /* 0x0000000000027941 */ /* 0x000fea0003800200 */
.L_x_1044:
        /* <DEDUP_REMOVED lines=19> */
.L_x_1047:
[----:B------:R-:W-:Y:S05]  /*2910*/  BSYNC.RECONVERGENT B2 ;  /* 0x0000000000027941 */ /* 0x000fea0003800200 */
.L_x_1046:
[----:B------:R-:W-:Y:S05]  /*2920*/  @!P2 BRA `(.L_x_1048) ;  /* 0x000000200018a947 */ /* 0x000fea0003800000 */
[----:B------:R-:W-:Y:S01]  /*2930*/  FFMA.FTZ R128, R150, R160, R193 ;  /* 0x000000a096807223 */ /* 0x000fe200000100c1 */
[----:B-----5:R-:W-:Y:S01]  /*2940*/  ISETP.GE.U32.AND P0, PT, R124, RZ, PT ;  /* 0x000000ff7c00720c */ /* 0x020fe20003f06070 */
[----:B------:R-:W-:Y:S01]  /*2950*/  HFMA2 R124, -RZ, RZ, 0, 0 ;  /* 0x00000000ff7c7431 */ /* 0x000fe200000001ff */
        /* <DEDUP_REMOVED lines=17> */
.L_x_1033:
        /* <DEDUP_REMOVED lines=24> */
.L_x_1050:
[----:B------:R-:W-:Y:S05]  /*2bf0*/  BSYNC.RECONVERGENT B2 ;  /* 0x0000000000027941 */ /* 0x000fea0003800200 */
.L_x_1049:
        /* <DEDUP_REMOVED lines=19> */
.L_x_1052:
[----:B------:R-:W-:Y:S05]  /*2d30*/  BSYNC.RECONVERGENT B2 ;  /* 0x0000000000027941 */ /* 0x000fea0003800200 */
.L_x_1051:
        /* <DEDUP_REMOVED lines=17> */
.L_x_1054:
[----:B------:R-:W-:Y:S05]  /*2e50*/  BSYNC.RECONVERGENT B2 ;  /* 0x0000000000027941 */ /* 0x000fea0003800200 */
.L_x_1053:
        /* <DEDUP_REMOVED lines=24> */
.L_x_1056:
[----:B------:R-:W-:Y:S05]  /*2fe0*/  BSYNC.RECONVERGENT B2 ;  /* 0x0000000000027941 */ /* 0x000fea0003800200 */
.L_x_1055:
        /* <DEDUP_REMOVED lines=18> */
.L_x_1058:
[----:B------:R-:W-:Y:S05]  /*3110*/  BSYNC.RECONVERGENT B2 ;  /* 0x0000000000027941 */ /* 0x000fea0003800200 */
.L_x_1057:
        /* <DEDUP_REMOVED lines=19> */
.L_x_1060:
[----:B------:R-:W-:Y:S05]  /*3250*/  BSYNC.RECONVERGENT B2 ;  /* 0x0000000000027941 */ /* 0x000fea0003800200 */
.L_x_1059:
        /* <DEDUP_REMOVED lines=16> */
.L_x_1062:
[----:B------:R-:W-:Y:S05]  /*3360*/  BSYNC.RECONVERGENT B2 ;  /* 0x0000000000027941 */ /* 0x000fea0003800200 */
.L_x_1061:
        /* <DEDUP_REMOVED lines=11> */
[----:B------:R-:W-:Y:S01]  /*3420*/  @P0 PRMT R125, R111, 0x7632, R125 ;  /* 0x000076326f7d0816 */ /* 0x000fe2000000007d */
[----:B------:R-:W-:-:S03]  /*3430*/  @P0 IMAD.U32 R129, R132, 0x10000, RZ ;  /* 0x0001000084810824 */ /* 0x000fc600078e00ff */
[----:B------:R-:W-:Y:S01]  /*3440*/  @P0 SHF.L.U32 R125, R125, 0x10, RZ ;  /* 0x000000107d7d0819 */ /* 0x000fe200000006ff */
[----:B------:R-:W-:-:S04]  /*3450*/  @P0 FMUL.FTZ R128, R129, R190 ;  /* 0x000000be81800220 */ /* 0x000fc80000410000 */
[----:B------:R-:W-:Y:S01]  /*3460*/  @P0 FMUL.FTZ R124, R190, R125 ;  /* 0x0000007dbe7c0220 */ /* 0x000fe20000410000 */
[----:B------:R-:W-:-:S03]  /*3470*/  F2FP.BF16.F32.PACK_AB R128, RZ, R128 ;  /* 0x00000080ff80723e */ /* 0x000fc600000010ff */
[----:B------:R-:W-:Y:S01]  /*3480*/  FADD.FTZ R79, R79, R124 ;  /* 0x0000007c4f4f7221 */ /* 0x000fe20000010000 */
[----:B------:R-:W-:Y:S01]  /*3490*/  PRMT R115, R115, 0x5410, R128 ;  /* 0x0000541073737816 */ /* 0x000fe20000000080 */
[----:B------:R-:W-:Y:S06]  /*34a0*/  BRA `(.L_x_1048) ;  /* 0x0000001400387947 */ /* 0x000fec0003800000 */
.L_x_1032:
        /* <DEDUP_REMOVED lines=24> */
.L_x_1065:
[----:B------:R-:W-:Y:S05]  /*3630*/  BSYNC.RECONVERGENT B2 ;  /* 0x0000000000027941 */ /* 0x000fea0003800200 */
.L_x_1064:
[----:B------:R-:W-:Y:S04]  /*3640*/  BSSY.RECONVERGENT B2, `(.L_x_1066) ;  /* 0x0000014000027945 */ /* 0x000fe80003800200 */
[----:B------:R-:W-:Y:S05]  /*3650*/  @!P2 BRA `(.L_x_1067) ;  /* 0x000000000048a947 */ /* 0x000fea0003800000 */
[----:B-----5:R-:W-:Y:S01]  /*3660*/  PRMT R128, R12, 0x7632, R128 ;  /* 0x000076320c807816 */ /* 0x020fe20000000080 */
[----:B------:R-:W-:Y:S01]  /*3670*/  @P1 FFMA.FTZ R190, R142, R160, R193 ;  /* 0x000000a08ebe1223 */ /* 0x000fe200000100c1 */
[----:B------:R-:W-:Y:S01]  /*3680*/  LOP3.LUT P0, RZ, R124, 0xff00, RZ, 0xc0, !PT ;  /* 0x0000ff007cff7812 */ /* 0x000fe2000780c0ff */
[----:B------:R-:W-:Y:S01]  /*3690*/  HFMA2 R192, -RZ, RZ, 0, 0 ;  /* 0x00000000ffc07431 */ /* 0x000fe200000001ff */
[----:B------:R-:W-:Y:S01]  /*36a0*/  SHF.L.U32 R129, R128, 0x10, RZ ;  /* 0x0000001080817819 */ /* 0x000fe200000006ff */
[----:B------:R-:W-:Y:S01]  /*36b0*/  @P1 FADD.FTZ R190, R141, -R190 ;  /* 0x800000be8dbe1221 */ /* 0x000fe20000010000 */
[----:B------:R-:W-:-:S03]  /*36c0*/  MOV R128, RZ ;  /* 0x000000ff00807202 */ /* 0x000fc60000000f00 */
        /* <DEDUP_REMOVED lines=11> */
.L_x_1067:
[----:B------:R-:W-:Y:S05]  /*3780*/  BSYNC.RECONVERGENT B2 ;  /* 0x0000000000027941 */ /* 0x000fea0003800200 */
.L_x_1066:
        /* <DEDUP_REMOVED lines=18> */
.L_x_1069:
[----:B------:R-:W-:Y:S05]  /*38b0*/  BSYNC.RECONVERGENT B2 ;  /* 0x0000000000027941 */ /* 0x000fea0003800200 */
.L_x_1068:
[----:B------:R-:W-:Y:S04]  /*38c0*/  BSSY.RECONVERGENT B2, `(.L_x_1070) ;  /* 0x0000014000027945 */ /* 0x000fe80003800200 */
[----:B------:R-:W-:Y:S05]  /*38d0*/  @!P2 BRA `(.L_x_1071) ;  /* 0x000000000048a947 */ /* 0x000fea0003800000 */
[----:B-----5:R-:W-:Y:S01]  /*38e0*/  PRMT R128, R13, 0x7632, R128 ;  /* 0x000076320d807816 */ /* 0x020fe20000000080 */
[----:B------:R-:W-:Y:S01]  /*38f0*/  @P1 FFMA.FTZ R190, R146, R160, R193 ;  /* 0x000000a092be1223 */ /* 0x000fe200000100c1 */
[----:B------:R-:W-:Y:S02]  /*3900*/  LOP3.LUT P0, RZ, R124, 0xff000000, RZ, 0xc0, !PT ;  /* 0xff0000007cff7812 */ /* 0x000fe4000780c0ff */
[----:B------:R-:W-:Y:S01]  /*3910*/  SHF.L.U32 R129, R128, 0x10, RZ ;  /* 0x0000001080817819 */ /* 0x000fe200000006ff */
[----:B------:R-:W-:Y:S01]  /*3920*/  @P1 FADD.FTZ R190, R143, -R190 ;  /* 0x800000be8fbe1221 */ /* 0x000fe20000010000 */
[----:B------:R-:W-:Y:S01]  /*3930*/  MOV R192, RZ ;  /* 0x000000ff00c07202 */ /* 0x000fe20000000f00 */
[----:B------:R-:W-:Y:S02]  /*3940*/  IMAD.MOV.U32 R128, RZ, RZ, RZ ;  /* 0x000000ffff807224 */ /* 0x000fe400078e00ff */
        /* <DEDUP_REMOVED lines=11> */
.L_x_1071:
[----:B------:R-:W-:Y:S05]  /*3a00*/  BSYNC.RECONVERGENT B2 ;  /* 0x0000000000027941 */ /* 0x000fea0003800200 */
.L_x_1070:
[----:B------:R-:W-:Y:S04]  /*3a10*/  BSSY.RECONVERGENT B2, `(.L_x_1072) ;  /* 0x0000012000027945 */ /* 0x000fe80003800200 */
[----:B------:R-:W-:Y:S05]  /*3a20*/  @!P2 BRA `(.L_x_1073) ;  /* 0x000000000040a947 */ /* 0x000fea0003800000 */
[----:B------:R-:W-:Y:S01]  /*3a30*/  @P1 FFMA.FTZ R195, R137, R160, R193 ;  /* 0x000000a089c31223 */ /* 0x000fe200000100c1 */
[----:B-----5:R-:W-:Y:S02]  /*3a40*/  LOP3.LUT P0, RZ, R125, 0xff, RZ, 0xc0, !PT ;  /* 0x000000ff7dff7812 */ /* 0x020fe4000780c0ff */
[----:B------:R-:W-:Y:S01]  /*3a50*/  SHF.L.U32 R129, R14, 0x10, RZ ;  /* 0x000000100e817819 */ /* 0x000fe200000006ff */
[----:B------:R-:W-:Y:S01]  /*3a60*/  @P1 FADD.FTZ R195, R130, -R195 ;  /* 0x800000c382c31221 */ /* 0x000fe20000010000 */
[----:B------:R-:W-:-:S03]  /*3a70*/  MOV R128, RZ ;  /* 0x000000ff00807202 */ /* 0x000fc60000000f00 */
[----:B------:R-:W-:Y:S01]  /*3a80*/  @P1 FFMA.FTZ R129, R134, R195, R129 ;  /* 0x000000c386811223 */ /* 0x000fe20000010081 */
[----:B------:R-:W-:-:S03]  /*3a90*/  HFMA2 R195, -RZ, RZ, 0, 0 ;  /* 0x00000000ffc37431 */ /* 0x000fc600000001ff */
        /* <DEDUP_REMOVED lines=9> */
.L_x_1073:
[----:B------:R-:W-:Y:S05]  /*3b30*/  BSYNC.RECONVERGENT B2 ;  /* 0x0000000000027941 */ /* 0x000fea0003800200 */
.L_x_1072:
        /* <DEDUP_REMOVED lines=8> */
[----:B------:R-:W-:Y:S02]  /*3bc0*/  HFMA2 R128, -RZ, RZ, 0, 0 ;  /* 0x00000000ff807431 */ /* 0x000fe400000001ff */
        /* <DEDUP_REMOVED lines=11> */
.L_x_1075:
[----:B------:R-:W-:Y:S05]  /*3c80*/  BSYNC.RECONVERGENT B2 ;  /* 0x0000000000027941 */ /* 0x000fea0003800200 */
.L_x_1074:
[----:B------:R-:W-:Y:S04]  /*3c90*/  BSSY.RECONVERGENT B2, `(.L_x_1076) ;  /* 0x0000012000027945 */ /* 0x000fe80003800200 */
[----:B------:R-:W-:Y:S05]  /*3ca0*/  @!P2 BRA `(.L_x_1077) ;  /* 0x000000000040a947 */ /* 0x000fea0003800000 */
[----:B------:R-:W-:Y:S01]  /*3cb0*/  @P1 FFMA.FTZ R195, R131, R160, R193 ;  /* 0x000000a083c31223 */ /* 0x000fe200000100c1 */
[----:B-----5:R-:W-:Y:S01]  /*3cc0*/  LOP3.LUT P0, RZ, R125, 0xff0000, RZ, 0xc0, !PT ;  /* 0x00ff00007dff7812 */ /* 0x020fe2000780c0ff */
[----:B------:R-:W-:Y:S01]  /*3cd0*/  IMAD.U32 R129, R15, 0x10000, RZ ;  /* 0x000100000f817824 */ /* 0x000fe200078e00ff */
[----:B------:R-:W-:Y:S01]  /*3ce0*/  MOV R128, RZ ;  /* 0x000000ff00807202 */ /* 0x000fe20000000f00 */
        /* <DEDUP_REMOVED lines=12> */
.L_x_1077:
[----:B------:R-:W-:Y:S05]  /*3db0*/  BSYNC.RECONVERGENT B2 ;  /* 0x0000000000027941 */ /* 0x000fea0003800200 */
.L_x_1076:
[----:B------:R-:W-:Y:S05]  /*3dc0*/  @!P2 BRA `(.L_x_1048) ;  /* 0x0000000800f0a947 */ /* 0x000fea0003800000 */
[----:B-----5:R-:W-:Y:S01]  /*3dd0*/  ISETP.GE.U32.AND P0, PT, R124, RZ, PT ;  /* 0x000000ff7c00720c */ /* 0x020fe20003f06070 */
[----:B------:R-:W-:Y:S01]  /*3de0*/  @P1 FFMA.FTZ R128, R150, R160, R193 ;  /* 0x000000a096801223 */ /* 0x000fe200000100c1 */
[----:B------:R-:W-:Y:S01]  /*3df0*/  PRMT R124, R15, 0x7632, R124 ;  /* 0x000076320f7c7816 */ /* 0x000fe2000000007c */
[----:B------:R-:W-:Y:S01]  /*3e00*/  HFMA2 R129, -RZ, RZ, 0, 0 ;  /* 0x00000000ff817431 */ /* 0x000fe200000001ff */
[----:B------:R-:W-:Y:S01]  /*3e10*/  ISETP.GE.U32.AND.EX P0, PT, R125, 0x1000000, PT, P0 ;  /* 0x010000007d00780c */ /* 0x000fe20003f06100 */
[----:B------:R-:W-:Y:S01]  /*3e20*/  @P1 FADD.FTZ R128, R147, -R128 ;  /* 0x8000008093801221 */ /* 0x000fe20000010000 */
[----:B------:R-:W-:Y:S02]  /*3e30*/  SHF.L.U32 R125, R124, 0x10, RZ ;  /* 0x000000107c7d7819 */ /* 0x000fe400000006ff */
        /* <DEDUP_REMOVED lines=13> */
.L_x_1063:
[----:B------:R-:W-:Y:S01]  /*3f10*/  ISETP.GT.AND P0, PT, R133, RZ, PT ;  /* 0x000000ff8500720c */ /* 0x000fe20003f04270 */
[----:B------:R-:W-:Y:S01]  /*3f20*/  @P1 FFMA.FTZ R119, R3, R160, R193 ;  /* 0x000000a003771223 */ /* 0x000fe200000100c1 */
[----:B-----5:R-:W-:Y:S01]  /*3f30*/  PRMT R116, R12, 0x7632, R116 ;  /* 0x000076320c747816 */ /* 0x020fe20000000074 */
[----:B------:R-:W-:Y:S01]  /*3f40*/  IMAD.U32 R207, R14, 0x10000, RZ ;  /* 0x000100000ecf7824 */ /* 0x000fe200078e00ff */
        /* <DEDUP_REMOVED lines=10> */
[----:B------:R-:W-:Y:S01]  /*3ff0*/  @P0 FFMA.FTZ R117, R137, R160, R193 ;  /* 0x000000a089750223 */ /* 0x000fe200000100c1 */
[----:B------:R-:W-:Y:S01]  /*4000*/  @P0 FADD.FTZ R116, R141, -R116 ;  /* 0x800000748d740221 */ /* 0x000fe20000010000 */
[----:B------:R-:W-:Y:S01]  /*4010*/  @P0 FADD.FTZ R128, R143, -R128 ;  /* 0x800000808f800221 */ /* 0x000fe20000010000 */
[--C-:B------:R-:W-:Y:S01]  /*4020*/  @P0 FADD.FTZ R118, R138, -R129.reuse ;  /* 0x800000818a760221 */ /* 0x100fe20000010000 */
[----:B------:R-:W-:Y:S01]  /*4030*/  PRMT R129, R15, 0x7632, R129 ;  /* 0x000076320f817816 */ /* 0x000fe20000000081 */
[----:B------:R-:W-:Y:S01]  /*4040*/  @P0 FFMA.FTZ R201, R134, R116, R201 ;  /* 0x0000007486c90223 */ /* 0x000fe200000100c9 */
[----:B------:R-:W-:Y:S01]  /*4050*/  PRMT R116, R14, 0x7632, R116 ;  /* 0x000076320e747816 */ /* 0x000fe20000000074 */
[----:B------:R-:W-:Y:S01]  /*4060*/  @P0 FFMA.FTZ R205, R134, R128, R205 ;  /* 0x0000008086cd0223 */ /* 0x000fe200000100cd */
[-CC-:B------:R-:W-:Y:S01]  /*4070*/  @P0 FFMA.FTZ R199, R131, R160.reuse, R193.reuse ;  /* 0x000000a083c70223 */ /* 0x180fe200000100c1 */
[-CC-:B------:R-:W-:Y:S01]  /*4080*/  @P0 FFMA.FTZ R128, R150, R160.reuse, R193.reuse ;  /* 0x000000a096800223 */ /* 0x180fe200000100c1 */
[----:B------:R-:W-:Y:S01]  /*4090*/  SHF.L.U32 R209, R116, 0x10, RZ ;  /* 0x0000001074d17819 */ /* 0x000fe200000006ff */
[----:B------:R-:W-:Y:S01]  /*40a0*/  @P0 FFMA.FTZ R116, R148, R160, R193 ;  /* 0x000000a094740223 */ /* 0x000fe200000100c1 */
[----:B------:R-:W-:Y:S01]  /*40b0*/  @P0 FADD.FTZ R117, R130, -R117 ;  /* 0x8000007582750221 */ /* 0x000fe20000010000 */
[C---:B------:R-:W-:Y:S01]  /*40c0*/  @P1 FFMA.FTZ R195, R134.reuse, R119, R195 ;  /* 0x0000007786c31223 */ /* 0x040fe200000100c3 */
[----:B------:R-:W-:Y:S01]  /*40d0*/  @P0 FFMA.FTZ R203, R134, R118, R203 ;  /* 0x0000007686cb0223 */ /* 0x000fe200000100cb */
[----:B------:R-:W-:Y:S01]  /*40e0*/  @P0 FADD.FTZ R116, R145, -R116 ;  /* 0x8000007491740221 */ /* 0x000fe20000010000 */
[----:B------:R-:W-:Y:S01]  /*40f0*/  SHF.L.U32 R119, R15, 0x10, RZ ;  /* 0x000000100f777819 */ /* 0x000fe200000006ff */
[----:B------:R-:W-:Y:S01]  /*4100*/  @P0 FADD.FTZ R118, R144, -R199 ;  /* 0x800000c790760221 */ /* 0x000fe20000010000 */
[----:B------:R-:W-:Y:S01]  /*4110*/  SHF.L.U32 R129, R129, 0x10, RZ ;  /* 0x0000001081817819 */ /* 0x000fe200000006ff */
        /* <DEDUP_REMOVED lines=14> */
[----:B------:R-:W-:Y:S01]  /*4200*/  MOV R194, RZ ;  /* 0x000000ff00c27202 */ /* 0x000fe20000000f00 */
[----:B------:R-:W-:Y:S02]  /*4210*/  HFMA2 R199, -RZ, RZ, 0, 0 ;  /* 0x00000000ffc77431 */ /* 0x000fe400000001ff */
        /* <DEDUP_REMOVED lines=8> */
.L_x_1079:
[----:B------:R-:W-:Y:S05]  /*42a0*/  BSYNC.RECONVERGENT B2 ;  /* 0x0000000000027941 */ /* 0x000fea0003800200 */
.L_x_1078:
[----:B------:R-:W-:Y:S04]  /*42b0*/  BSSY.RECONVERGENT B2, `(.L_x_1080) ;  /* 0x000000f000027945 */ /* 0x000fe80003800200 */
[----:B------:R-:W-:Y:S05]  /*42c0*/  @!P2 BRA `(.L_x_1081) ;  /* 0x000000000034a947 */ /* 0x000fea0003800000 */
[----:B------:R-:W-:Y:S01]  /*42d0*/  LOP3.LUT P0, RZ, R124, 0xff00, RZ, 0xc0, !PT ;  /* 0x0000ff007cff7812 */ /* 0x000fe2000780c0ff */
[----:B------:R-:W-:Y:S01]  /*42e0*/  FMUL.FTZ R201, R201, UR13 ;  /* 0x0000000dc9c97c20 */ /* 0x000fe20008410000 */
[----:B------:R-:W-:Y:S01]  /*42f0*/  MOV R198, RZ ;  /* 0x000000ff00c67202 */ /* 0x000fe20000000f00 */
[----:B------:R-:W-:Y:S02]  /*4300*/  HFMA2 R194, -RZ, RZ, 0, 0 ;  /* 0x00000000ffc27431 */ /* 0x000fe400000001ff */
        /* <DEDUP_REMOVED lines=9> */
.L_x_1081:
[----:B------:R-:W-:Y:S05]  /*43a0*/  BSYNC.RECONVERGENT B2 ;  /* 0x0000000000027941 */ /* 0x000fea0003800200 */
.L_x_1080:
        /* <DEDUP_REMOVED lines=13> */
.L_x_1083:
[----:B------:R-:W-:Y:S05]  /*4480*/  BSYNC.RECONVERGENT B2 ;  /* 0x0000000000027941 */ /* 0x000fea0003800200 */
.L_x_1082:
[----:B------:R-:W-:Y:S04]  /*4490*/  BSSY.RECONVERGENT B2, `(.L_x_1084) ;  /* 0x000000f000027945 */ /* 0x000fe80003800200 */
[----:B------:R-:W-:Y:S05]  /*44a0*/  @!P2 BRA `(.L_x_1085) ;  /* 0x000000000034a947 */ /* 0x000fea0003800000 */
[----:B------:R-:W-:Y:S01]  /*44b0*/  LOP3.LUT P0, RZ, R124, 0xff000000, RZ, 0xc0, !PT ;  /* 0xff0000007cff7812 */ /* 0x000fe2000780c0ff */
[----:B------:R-:W-:Y:S01]  /*44c0*/  FMUL.FTZ R205, R205, UR13 ;  /* 0x0000000dcdcd7c20 */ /* 0x000fe20008410000 */
[----:B------:R-:W-:Y:S02]  /*44d0*/  HFMA2 R198, -RZ, RZ, 0, 0 ;  /* 0x00000000ffc67431 */ /* 0x000fe400000001ff */
[----:B------:R-:W-:Y:S02]  /*44e0*/  IMAD.MOV.U32 R194, RZ, RZ, RZ ;  /* 0x000000ffffc27224 */ /* 0x000fe400078e00ff */
        /* <DEDUP_REMOVED lines=9> */
.L_x_1085:
[----:B------:R-:W-:Y:S05]  /*4580*/  BSYNC.RECONVERGENT B2 ;  /* 0x0000000000027941 */ /* 0x000fea0003800200 */
.L_x_1084:
        /* <DEDUP_REMOVED lines=13> */
.L_x_1087:
[----:B------:R-:W-:Y:S05]  /*4660*/  BSYNC.RECONVERGENT B2 ;  /* 0x0000000000027941 */ /* 0x000fea0003800200 */
.L_x_1086:
        /* <DEDUP_REMOVED lines=15> */
.L_x_1089:
[----:B------:R-:W-:Y:S05]  /*4760*/  BSYNC.RECONVERGENT B2 ;  /* 0x0000000000027941 */ /* 0x000fea0003800200 */
.L_x_1088:
        /* <DEDUP_REMOVED lines=14> */
.L_x_1091:
[----:B------:R-:W-:Y:S05]  /*4850*/  BSYNC.RECONVERGENT B2 ;  /* 0x0000000000027941 */ /* 0x000fea0003800200 */
.L_x_1090:
[----:B------:R-:W-:Y:S02]  /*4860*/  F2FP.BF16.F32.PACK_AB R119, R129, R119 ;  /* 0x000000778177723e */ /* 0x000fe400000010ff */
[----:B------:R-:W-:Y:S02]  /*4870*/  PRMT R118, R192, 0x5410, R118 ;  /* 0x00005410c0767816 */ /* 0x000fe40000000076 */
[----:B------:R-:W-:Y:S02]  /*4880*/  PRMT R117, R117, 0x5410, R190 ;  /* 0x0000541075757816 */ /* 0x000fe400000000be */
[----:B------:R-:W-:Y:S01]  /*4890*/  PRMT R116, R116, 0x5410, R128 ;  /* 0x0000541074747816 */ /* 0x000fe20000000080 */
[----:B------:R-:W-:Y:S06]  /*48a0*/  @!P2 BRA `(.L_x_1048) ;  /* 0x000000000038a947 */ /* 0x000fec0003800000 */
[----:B------:R-:W-:Y:S01]  /*48b0*/  ISETP.GE.U32.AND P0, PT, R124, RZ, PT ;  /* 0x000000ff7c00720c */ /* 0x000fe20003f06070 */
[----:B------:R-:W-:Y:S01]  /*48c0*/  FMUL.FTZ R129, R129, UR13 ;  /* 0x0000000d81817c20 */ /* 0x000fe20008410000 */
[----:B------:R-:W-:Y:S02]  /*48d0*/  HFMA2 R128, -RZ, RZ, 0, 0 ;  /* 0x00000000ff807431 */ /* 0x000fe400000001ff */
[----:B------:R-:W-:Y:S01]  /*48e0*/  IMAD.MOV.U32 R124, RZ, RZ, RZ ;  /* 0x000000ffff7c7224 */ /* 0x000fe200078e00ff */
[----:B------:R-:W-:Y:S01]  /*48f0*/  ISETP.GE.U32.AND.EX P0, PT, R125, 0x1000000, PT, P0 ;  /* 0x010000007d00780c */ /* 0x000fe20003f06100 */
[----:B------:R-:W-:-:S12]  /*4900*/  FMUL.FTZ R190, R129, UR12 ;  /* 0x0000000c81be7c20 */ /* 0x000fd80008410000 */
        /* <DEDUP_REMOVED lines=8> */
.L_x_1048:
[----:B------:R-:W-:Y:S05]  /*4990*/  BSYNC.RECONVERGENT B1 ;  /* 0x0000000000017941 */ /* 0x000fea0003800200 */
.L_x_1031:
[----:B------:R-:W-:Y:S01]  /*49a0*/  ISETP.NE.U32.AND P0, PT, R196, RZ, PT ;  /* 0x000000ffc400720c */ /* 0x000fe20003f05070 */
[----:B-----5:R-:W0:Y:S01]  /*49b0*/  @P2 LDC.64 R124, c[0x0][0x468] ;  /* 0x00011a00ff7c2b82 */ /* 0x020e220000000a00 */
[----:B------:R-:W-:Y:S01]  /*49c0*/  ISETP.NE.U32.AND P1, PT, R135, RZ, PT ;  /* 0x000000ff8700720c */ /* 0x000fe20003f25070 */
[----:B------:R-:W-:Y:S01]  /*49d0*/  BSSY.RECONVERGENT B1, `(.L_x_1092) ;  /* 0x000000d000017945 */ /* 0x000fe20003800200 */
[----:B------:R-:W-:Y:S02]  /*49e0*/  ISETP.NE.AND.EX P0, PT, R197, RZ, PT, P0 ;  /* 0x000000ffc500720c */ /* 0x000fe40003f05300 */
[----:B------:R-:W-:Y:S02]  /*49f0*/  ISETP.NE.AND.EX P1, PT, R136, RZ, PT, P1 ;  /* 0x000000ff8800720c */ /* 0x000fe40003f25310 */
[----:B------:R-:W-:-:S09]  /*4a00*/  IADD3 R135, PT, PT, R191, 0x20, RZ ;  /* 0x00000020bf877810 */ /* 0x000fd20007ffe0ff */
[----:B------:R-:W1:Y:S01]  /*4a10*/  @P0 LDC.64 R128, c[0x0][0x478] ;  /* 0x00011e00ff800b82 */ /* 0x000e620000000a00 */
[----:B0-----:R-:W-:-:S04]  /*4a20*/  @P2 IMAD.WIDE.U32 R124, R191, 0x10, R124 ;  /* 0x00000010bf7c2825 */ /* 0x001fc800078e007c */
[----:B-1----:R-:W-:-:S05]  /*4a30*/  @P0 IMAD.WIDE.U32 R128, R189, 0x10, R128 ;  /* 0x00000010bd800825 */ /* 0x002fca00078e0080 */
[----:B------:R0:W-:Y:S04]  /*4a40*/  @P0 STG.E.128 desc[UR6][R128.64], R116 ;  /* 0x0000007480000986 */ /* 0x0001e8000c101d06 */
[----:B------:R0:W-:Y:S01]  /*4a50*/  @P2 STG.E.128 desc[UR6][R124.64], R112 ;  /* 0x000000707c002986 */ /* 0x0001e2000c101d06 */
[----:B------:R-:W-:Y:S05]  /*4a60*/  @!P2 BRA `(.L_x_1093) ;  /* 0x00000000000ca947 */ /* 0x000fea0003800000 */
[----:B------:R-:W1:Y:S02]  /*4a70*/  LDC.64 R108, c[0x0][0x390] ;  /* 0x0000e400ff6c7b82 */ /* 0x000e640000000a00 */
[----:B-1----:R-:W-:-:S06]  /*4a80*/  IMAD.WIDE.U32 R108, R135, 0x10, R108 ;  /* 0x00000010876c7825 */ /* 0x002fcc00078e006c */
[----:B------:R-:W5:Y:S02]  /*4a90*/  LDG.E.128 R108, desc[UR6][R108.64] ;  /* 0x000000066c6c7981 */ /* 0x000f64000c1e1d00 */
.L_x_1093:
[----:B------:R-:W-:Y:S05]  /*4aa0*/  BSYNC.RECONVERGENT B1 ;  /* 0x0000000000017941 */ /* 0x000fea0003800200 */
.L_x_1092:
[----:B------:R-:W-:Y:S04]  /*4ab0*/  BSSY.RECONVERGENT B1, `(.L_x_1094) ;  /* 0x00002a7000017945 */ /* 0x000fe80003800200 */
[----:B------:R-:W-:Y:S05]  /*4ac0*/  @!P1 BRA `(.L_x_1095) ;  /* 0x0000001400549947 */ /* 0x000fea0003800000 */
[----:B------:R-:W-:Y:S05]  /*4ad0*/  @!P0 BRA `(.L_x_1096) ;  /* 0x0000000800bc8947 */ /* 0x000fea0003800000 */
[----:B------:R-:W-:Y:S01]  /*4ae0*/  ISETP.GT.AND P3, PT, R133, RZ, PT ;  /* 0x000000ff8500720c */ /* 0x000fe20003f64270 */
[----:B------:R-:W-:Y:S01]  /*4af0*/  BSSY.RECONVERGENT B2, `(.L_x_1097) ;  /* 0x0000038000027945 */ /* 0x000fe20003800200 */
[C---:B0-----:R-:W-:Y:S02]  /*4b00*/  PRMT R116, R8.reuse, 0x7632, R116 ;  /* 0x0000763208747816 */ /* 0x041fe40000000074 */
[----:B------:R-:W-:Y:S02]  /*4b10*/  PRMT R117, R9, 0x7632, R117 ;  /* 0x0000763209757816 */ /* 0x000fe40000000075 */
[----:B------:R-:W-:Y:S01]  /*4b20*/  SHF.L.U32 R195, R8, 0x10, RZ ;  /* 0x0000001008c37819 */ /* 0x000fe200000006ff */
[----:B------:R-:W-:Y:S01]  /*4b30*/  IMAD.U32 R199, R116, 0x10000, RZ ;  /* 0x0001000074c77824 */ /* 0x000fe200078e00ff */
        /* <DEDUP_REMOVED lines=45> */
[----:B-----5:R-:W-:-:S03]  /*4e10*/  @P3 SHF.L.U32 R192, R108, 0x10, RZ ;  /* 0x000000106cc03819 */ /* 0x020fc600000006ff */
[----:B------:R-:W-:Y:S02]  /*4e20*/  @P3 FMUL.FTZ R136, R195, R190 ;  /* 0x000000bec3883220 */ /* 0x000fe40000410000 */
[----:B------:R-:W-:-:S03]  /*4e30*/  @P3 FMUL.FTZ R197, R192, R195 ;  /* 0x000000c3c0c53220 */ /* 0x000fc60000410000 */
[----:B------:R-:W-:Y:S01]  /*4e40*/  F2FP.BF16.F32.PACK_AB R136, RZ, R136 ;  /* 0x00000088ff88723e */ /* 0x000fe200000010ff */
[----:B------:R-:W-:-:S03]  /*4e50*/  FADD.FTZ R72, R72, R197 ;  /* 0x000000c548487221 */ /* 0x000fc60000010000 */
[----:B------:R-:W-:-:S07]  /*4e60*/  PRMT R112, R136, 0x7610, R112 ;  /* 0x0000761088707816 */ /* 0x000fce0000000070 */
.L_x_1098:
[----:B------:R-:W-:Y:S05]  /*4e70*/  BSYNC.RECONVERGENT B2 ;  /* 0x0000000000027941 */ /* 0x000fea0003800200 */
.L_x_1097:
[----:B------:R-:W-:Y:S04]  /*4e80*/  BSSY.RECONVERGENT B2, `(.L_x_1099) ;  /* 0x0000010000027945 */ /* 0x000fe80003800200 */
[----:B------:R-:W-:Y:S05]  /*4e90*/  @!P2 BRA `(.L_x_1100) ;  /* 0x000000000038a947 */ /* 0x000fea0003800000 */
[----:B------:R-:W-:Y:S01]  /*4ea0*/  LOP3.LUT P3, RZ, R122, 0xff00, RZ, 0xc0, !PT ;  /* 0x0000ff007aff7812 */ /* 0x000fe2000786c0ff */
[----:B------:R-:W-:Y:S01]  /*4eb0*/  FMUL.FTZ R199, R199, UR13 ;  /* 0x0000000dc7c77c20 */ /* 0x000fe20008410000 */
[----:B------:R-:W-:Y:S01]  /*4ec0*/  PRMT R194, R16, 0x7632, R194 ;  /* 0x0000763210c27816 */ /* 0x000fe200000000c2 */
[----:B------:R-:W-:Y:S01]  /*4ed0*/  HFMA2 R136, -RZ, RZ, 0, 0 ;  /* 0x00000000ff887431 */ /* 0x000fe200000001ff */
[----:B------:R-:W-:Y:S01]  /*4ee0*/  MOV R192, RZ ;  /* 0x000000ff00c07202 */ /* 0x000fe20000000f00 */
[----:B------:R-:W-:-:S08]  /*4ef0*/  FMUL.FTZ R199, R199, UR12 ;  /* 0x0000000cc7c77c20 */ /* 0x000fd00008410000 */
[----:B------:R-:W-:Y:S02]  /*4f00*/  @P3 SHF.L.U32 R194, R194, 0x10, RZ ;  /* 0x00000010c2c23819 */ /* 0x000fe400000006ff */
[----:B-----5:R-:W-:-:S03]  /*4f10*/  @P3 PRMT R190, R108, 0x7632, R190 ;  /* 0x000076326cbe3816 */ /* 0x020fc600000000be */
[----:B------:R-:W-:Y:S01]  /*4f20*/  @P3 FMUL.FTZ R192, R199, R194 ;  /* 0x000000c2c7c03220 */ /* 0x000fe20000410000 */
[----:B------:R-:W-:-:S04]  /*4f30*/  @P3 SHF.L.U32 R190, R190, 0x10, RZ ;  /* 0x00000010bebe3819 */ /* 0x000fc800000006ff */
[----:B------:R-:W-:Y:S01]  /*4f40*/  F2FP.BF16.F32.PACK_AB R192, RZ, R192 ;  /* 0x000000c0ffc0723e */ /* 0x000fe200000010ff */
[----:B------:R-:W-:-:S03]  /*4f50*/  @P3 FMUL.FTZ R136, R199, R190 ;  /* 0x000000bec7883220 */ /* 0x000fc60000410000 */
[----:B------:R-:W-:Y:S01]  /*4f60*/  PRMT R112, R112, 0x5410, R192 ;  /* 0x0000541070707816 */ /* 0x000fe200000000c0 */
[----:B------:R-:W-:-:S07]  /*4f70*/  FADD.FTZ R73, R73, R136 ;  /* 0x0000008849497221 */ /* 0x000fce0000010000 */
.L_x_1100:
[----:B------:R-:W-:Y:S05]  /*4f80*/  BSYNC.RECONVERGENT B2 ;  /* 0x0000000000027941 */ /* 0x000fea0003800200 */
.L_x_1099:
        /* <DEDUP_REMOVED lines=8> */
[----:B-----5:R-:W-:-:S03]  /*5010*/  @P3 SHF.L.U32 R192, R109, 0x10, RZ ;  /* 0x000000106dc03819 */ /* 0x020fc600000006ff */
[----:B------:R-:W-:Y:S02]  /*5020*/  @P3 FMUL.FTZ R136, R201, R190 ;  /* 0x000000bec9883220 */ /* 0x000fe40000410000 */
[----:B------:R-:W-:-:S03]  /*5030*/  @P3 FMUL.FTZ R195, R192, R201 ;  /* 0x000000c9c0c33220 */ /* 0x000fc60000410000 */
[----:B------:R-:W-:Y:S01]  /*5040*/  F2FP.BF16.F32.PACK_AB R136, RZ, R136 ;  /* 0x00000088ff88723e */ /* 0x000fe200000010ff */
[----:B------:R-:W-:-:S03]  /*5050*/  FADD.FTZ R74, R74, R195 ;  /* 0x000000c34a4a7221 */ /* 0x000fc60000010000 */
[----:B------:R-:W-:-:S07]  /*5060*/  PRMT R113, R136, 0x7610, R113 ;  /* 0x0000761088717816 */ /* 0x000fce0000000071 */
.L_x_1102:
[----:B------:R-:W-:Y:S05]  /*5070*/  BSYNC.RECONVERGENT B2 ;  /* 0x0000000000027941 */ /* 0x000fea0003800200 */
.L_x_1101:
        /* <DEDUP_REMOVED lines=16> */
.L_x_1104:
[----:B------:R-:W-:Y:S05]  /*5180*/  BSYNC.RECONVERGENT B2 ;  /* 0x0000000000027941 */ /* 0x000fea0003800200 */
.L_x_1103:
        /* <DEDUP_REMOVED lines=14> */
.L_x_1106:
[----:B------:R-:W-:Y:S05]  /*5270*/  BSYNC.RECONVERGENT B2 ;  /* 0x0000000000027941 */ /* 0x000fea0003800200 */
.L_x_1105:
        /* <DEDUP_REMOVED lines=16> */
.L_x_1108:
[----:B------:R-:W-:Y:S05]  /*5380*/  BSYNC.RECONVERGENT B2 ;  /* 0x0000000000027941 */ /* 0x000fea0003800200 */
.L_x_1107:
        /* <DEDUP_REMOVED lines=14> */
.L_x_1110:
[----:B------:R-:W-:Y:S05]  /*5470*/  BSYNC.RECONVERGENT B2 ;  /* 0x0000000000027941 */ /* 0x000fea0003800200 */
.L_x_1109:
        /* <DEDUP_REMOVED lines=13> */
[----:B-----5:R-:W-:-:S03]  /*5550*/  @P3 PRMT R123, R111, 0x7632, R123 ;  /* 0x000076326f7b3816 */ /* 0x020fc6000000007b */
[----:B------:R-:W-:Y:S01]  /*5560*/  @P3 FMUL.FTZ R124, R125, R128 ;  /* 0x000000807d7c3220 */ /* 0x000fe20000410000 */
[----:B------:R-:W-:-:S04]  /*5570*/  @P3 SHF.L.U32 R123, R123, 0x10, RZ ;  /* 0x000000107b7b3819 */ /* 0x000fc800000006ff */
[----:B------:R-:W-:Y:S01]  /*5580*/  F2FP.BF16.F32.PACK_AB R124, RZ, R124 ;  /* 0x0000007cff7c723e */ /* 0x000fe200000010ff */
[----:B------:R-:W-:-:S03]  /*5590*/  @P3 FMUL.FTZ R122, R125, R123 ;  /* 0x0000007b7d7a3220 */ /* 0x000fc60000410000 */
[----:B------:R-:W-:Y:S01]  /*55a0*/  PRMT R115, R115, 0x5410, R124 ;  /* 0x0000541073737816 */ /* 0x000fe2000000007c */
[----:B------:R-:W-:Y:S01]  /*55b0*/  FADD.FTZ R71, R71, R122 ;  /* 0x0000007a47477221 */ /* 0x000fe20000010000 */
[----:B------:R-:W-:Y:S06]  /*55c0*/  BRA `(.L_x_1111) ;  /* 0x0000001c00d47947 */ /* 0x000fec0003800000 */
.L_x_1096:
[----:B------:R-:W-:Y:S01]  /*55d0*/  BSSY.RECONVERGENT B2, `(.L_x_1112) ;  /* 0x0000013000027945 */ /* 0x000fe20003800200 */
[----:B------:R-:W-:-:S03]  /*55e0*/  ISETP.GT.AND P4, PT, R133, RZ, PT ;  /* 0x000000ff8500720c */ /* 0x000fc60003f84270 */
[----:B------:R-:W-:Y:S10]  /*55f0*/  @!P2 BRA `(.L_x_1113) ;  /* 0x000000000040a947 */ /* 0x000ff40003800000 */
[----:B0-----:R-:W-:Y:S01]  /*5600*/  @P4 FFMA.FTZ R129, R149, R160, R193 ;  /* 0x000000a095814223 */ /* 0x001fe200000100c1 */
[----:B------:R-:W-:Y:S02]  /*5610*/  LOP3.LUT P3, RZ, R122, 0xff, RZ, 0xc0, !PT ;  /* 0x000000ff7aff7812 */ /* 0x000fe4000786c0ff */
[----:B------:R-:W-:Y:S01]  /*5620*/  SHF.L.U32 R125, R8, 0x10, RZ ;  /* 0x00000010087d7819 */ /* 0x000fe200000006ff */
[----:B------:R-:W-:Y:S01]  /*5630*/  @P4 FADD.FTZ R129, R156, -R129 ;  /* 0x800000819c814221 */ /* 0x000fe20000010000 */
[----:B------:R-:W-:-:S03]  /*5640*/  MOV R124, RZ ;  /* 0x000000ff007c7202 */ /* 0x000fc60000000f00 */
[----:B------:R-:W-:Y:S01]  /*5650*/  @P4 FFMA.FTZ R125, R134, R129, R125 ;  /* 0x00000081867d4223 */ /* 0x000fe2000001007d */
[----:B------:R-:W-:-:S03]  /*5660*/  IMAD.MOV.U32 R129, RZ, RZ, RZ ;  /* 0x000000ffff817224 */ /* 0x000fc600078e00ff */
[----:B------:R-:W-:Y:S02]  /*5670*/  FMUL.FTZ R125, R125, UR13 ;  /* 0x0000000d7d7d7c20 */ /* 0x000fe40008410000 */
[----:B------:R-:W-:Y:S02]  /*5680*/  @P3 SHF.L.U32 R136, R16, 0x10, RZ ;  /* 0x0000001010883819 */ /* 0x000fe400000006ff */
[----:B------:R-:W-:Y:S01]  /*5690*/  FMUL.FTZ R125, R125, UR12 ;  /* 0x0000000c7d7d7c20 */ /* 0x000fe20008410000 */
[----:B-----5:R-:W-:-:S03]  /*56a0*/  @P3 SHF.L.U32 R128, R108, 0x10, RZ ;  /* 0x000000106c803819 */ /* 0x020fc600000006ff */
[-C--:B------:R-:W-:Y:S02]  /*56b0*/  @P3 FMUL.FTZ R124, R136, R125.reuse ;  /* 0x0000007d887c3220 */ /* 0x080fe40000410000 */
[----:B------:R-:W-:-:S03]  /*56c0*/  @P3 FMUL.FTZ R129, R128, R125 ;  /* 0x0000007d80813220 */ /* 0x000fc60000410000 */
[----:B------:R-:W-:Y:S01]  /*56d0*/  F2FP.BF16.F32.PACK_AB R124, RZ, R124 ;  /* 0x0000007cff7c723e */ /* 0x000fe200000010ff */
[----:B------:R-:W-:-:S03]  /*56e0*/  FADD.FTZ R72, R72, R129 ;  /* 0x0000008148487221 */ /* 0x000fc60000010000 */
[----:B------:R-:W-:-:S07]  /*56f0*/  PRMT R112, R124, 0x7610, R112 ;  /* 0x000076107c707816 */ /* 0x000fce0000000070 */
.L_x_1113:
[----:B------:R-:W-:Y:S05]  /*5700*/  BSYNC.RECONVERGENT B2 ;  /* 0x0000000000027941 */ /* 0x000fea0003800200 */
.L_x_1112:
[----:B------:R-:W-:Y:S04]  /*5710*/  BSSY.RECONVERGENT B2, `(.L_x_1114) ;  /* 0x0000015000027945 */ /* 0x000fe80003800200 */
[----:B------:R-:W-:Y:S05]  /*5720*/  @!P2 BRA `(.L_x_1115) ;  /* 0x00000000004ca947 */ /* 0x000fea0003800000 */
[----:B0-----:R-:W-:Y:S01]  /*5730*/  PRMT R124, R8, 0x7632, R124 ;  /* 0x00007632087c7816 */ /* 0x001fe2000000007c */
[----:B------:R-:W-:Y:S01]  /*5740*/  @P4 FFMA.FTZ R128, R164, R160, R193 ;  /* 0x000000a0a4804223 */ /* 0x000fe200000100c1 */
[----:B------:R-:W-:Y:S02]  /*5750*/  LOP3.LUT P3, RZ, R122, 0xff00, RZ, 0xc0, !PT ;  /* 0x0000ff007aff7812 */ /* 0x000fe4000786c0ff */
[----:B------:R-:W-:Y:S01]  /*5760*/  SHF.L.U32 R125, R124, 0x10, RZ ;  /* 0x000000107c7d7819 */ /* 0x000fe200000006ff */
[----:B------:R-:W-:Y:S01]  /*5770*/  @P4 FADD.FTZ R128, R165, -R128 ;  /* 0x80000080a5804221 */ /* 0x000fe20000010000 */
[----:B------:R-:W-:Y:S01]  /*5780*/  PRMT R136, R16, 0x7632, R136 ;  /* 0x0000763210887816 */ /* 0x000fe20000000088 */
[----:B------:R-:W-:Y:S01]  /*5790*/  HFMA2 R124, -RZ, RZ, 0, 0 ;  /* 0x00000000ff7c7431 */ /* 0x000fe200000001ff */
[----:B------:R-:W-:Y:S01]  /*57a0*/  MOV R129, RZ ;  /* 0x000000ff00817202 */ /* 0x000fe20000000f00 */
[----:B------:R-:W-:-:S04]  /*57b0*/  @P4 FFMA.FTZ R125, R134, R128, R125 ;  /* 0x00000080867d4223 */ /* 0x000fc8000001007d */
[----:B------:R-:W-:Y:S02]  /*57c0*/  FMUL.FTZ R125, R125, UR13 ;  /* 0x0000000d7d7d7c20 */ /* 0x000fe40008410000 */
[----:B------:R-:W-:Y:S02]  /*57d0*/  @P3 SHF.L.U32 R136, R136, 0x10, RZ ;  /* 0x0000001088883819 */ /* 0x000fe400000006ff */
[----:B-----5:R-:W-:Y:S01]  /*57e0*/  @P3 PRMT R128, R108, 0x7632, R128 ;  /* 0x000076326c803816 */ /* 0x020fe20000000080 */
[----:B------:R-:W-:-:S04]  /*57f0*/  FMUL.FTZ R125, R125, UR12 ;  /* 0x0000000c7d7d7c20 */ /* 0x000fc80008410000 */
[----:B------:R-:W-:Y:S01]  /*5800*/  @P3 FMUL.FTZ R129, R136, R125 ;  /* 0x0000007d88813220 */ /* 0x000fe20000410000 */
[----:B------:R-:W-:-:S04]  /*5810*/  @P3 IMAD.U32 R128, R128, 0x10000, RZ ;  /* 0x0001000080803824 */ /* 0x000fc800078e00ff */
[----:B------:R-:W-:Y:S01]  /*5820*/  @P3 FMUL.FTZ R124, R125, R128 ;  /* 0x000000807d7c3220 */ /* 0x000fe20000410000 */
[----:B------:R-:W-:-:S03]  /*5830*/  F2FP.BF16.F32.PACK_AB R129, RZ, R129 ;  /* 0x00000081ff81723e */ /* 0x000fc600000010ff */
[----:B------:R-:W-:Y:S01]  /*5840*/  FADD.FTZ R73, R73, R124 ;  /* 0x0000007c49497221 */ /* 0x000fe20000010000 */
[----:B------:R-:W-:-:S07]  /*5850*/  PRMT R112, R112, 0x5410, R129 ;  /* 0x0000541070707816 */ /* 0x000fce0000000081 */
.L_x_1115:
[----:B------:R-:W-:Y:S05]  /*5860*/  BSYNC.RECONVERGENT B2 ;  /* 0x0000000000027941 */ /* 0x000fea0003800200 */
.L_x_1114:
[----:B------:R-:W-:Y:S04]  /*5870*/  BSSY.RECONVERGENT B2, `(.L_x_1116) ;  /* 0x0000012000027945 */ /* 0x000fe80003800200 */
[----:B------:R-:W-:Y:S05]  /*5880*/  @!P2 BRA `(.L_x_1117) ;  /* 0x000000000040a947 */ /* 0x000fea0003800000 */
[----:B0-----:R-:W-:Y:S01]  /*5890*/  @P4 FFMA.FTZ R124, R157, R160, R193 ;  /* 0x000000a09d7c4223 */ /* 0x001fe200000100c1 */
[----:B------:R-:W-:Y:S01]  /*58a0*/  LOP3.LUT P3, RZ, R122, 0xff0000, RZ, 0xc0, !PT ;  /* 0x00ff00007aff7812 */ /* 0x000fe2000786c0ff */
        /* <DEDUP_REMOVED lines=14> */
.L_x_1117:
[----:B------:R-:W-:Y:S05]  /*5990*/  BSYNC.RECONVERGENT B2 ;  /* 0x0000000000027941 */ /* 0x000fea0003800200 */
.L_x_1116:
[----:B------:R-:W-:Y:S04]  /*59a0*/  BSSY.RECONVERGENT B2, `(.L_x_1118) ;  /* 0x0000015000027945 */ /* 0x000fe80003800200 */
[----:B------:R-:W-:Y:S05]  /*59b0*/  @!P2 BRA `(.L_x_1119) ;  /* 0x00000000004ca947 */ /* 0x000fea0003800000 */
[----:B0-----:R-:W-:Y:S01]  /*59c0*/  PRMT R124, R9, 0x7632, R124 ;  /* 0x00007632097c7816 */ /* 0x001fe2000000007c */
[----:B------:R-:W-:Y:S01]  /*59d0*/  @P4 FFMA.FTZ R128, R166, R160, R193 ;  /* 0x000000a0a6804223 */ /* 0x000fe200000100c1 */
[----:B------:R-:W-:Y:S01]  /*59e0*/  LOP3.LUT P3, RZ, R122, 0xff000000, RZ, 0xc0, !PT ;  /* 0xff0000007aff7812 */ /* 0x000fe2000786c0ff */
[----:B------:R-:W-:Y:S01]  /*59f0*/  IMAD.MOV.U32 R129, RZ, RZ, RZ ;  /* 0x000000ffff817224 */ /* 0x000fe200078e00ff */
[----:B------:R-:W-:Y:S01]  /*5a00*/  SHF.L.U32 R125, R124, 0x10, RZ ;  /* 0x000000107c7d7819 */ /* 0x000fe200000006ff */
[----:B------:R-:W-:Y:S01]  /*5a10*/  @P4 FADD.FTZ R128, R167, -R128 ;  /* 0x80000080a7804221 */ /* 0x000fe20000010000 */
[----:B------:R-:W-:Y:S01]  /*5a20*/  PRMT R136, R17, 0x7632, R136 ;  /* 0x0000763211887816 */ /* 0x000fe20000000088 */
[----:B------:R-:W-:Y:S02]  /*5a30*/  HFMA2 R124, -RZ, RZ, 0, 0 ;  /* 0x00000000ff7c7431 */ /* 0x000fe400000001ff */
[----:B------:R-:W-:-:S04]  /*5a40*/  @P4 FFMA.FTZ R125, R134, R128, R125 ;  /* 0x00000080867d4223 */ /* 0x000fc8000001007d */
[----:B------:R-:W-:Y:S02]  /*5a50*/  FMUL.FTZ R125, R125, UR13 ;  /* 0x0000000d7d7d7c20 */ /* 0x000fe40008410000 */
[----:B------:R-:W-:Y:S02]  /*5a60*/  @P3 SHF.L.U32 R136, R136, 0x10, RZ ;  /* 0x0000001088883819 */ /* 0x000fe400000006ff */
[----:B-----5:R-:W-:Y:S01]  /*5a70*/  @P3 PRMT R128, R109, 0x7632, R128 ;  /* 0x000076326d803816 */ /* 0x020fe20000000080 */
[----:B------:R-:W-:-:S03]  /*5a80*/  FMUL.FTZ R125, R125, UR12 ;  /* 0x0000000c7d7d7c20 */ /* 0x000fc60008410000 */
[----:B------:R-:W-:Y:S01]  /*5a90*/  @P3 SHF.L.U32 R128, R128, 0x10, RZ ;  /* 0x0000001080803819 */ /* 0x000fe200000006ff */
[----:B------:R-:W-:-:S04]  /*5aa0*/  @P3 FMUL.FTZ R129, R136, R125 ;  /* 0x0000007d88813220 */ /* 0x000fc80000410000 */
[----:B------:R-:W-:Y:S01]  /*5ab0*/  @P3 FMUL.FTZ R124, R125, R128 ;  /* 0x000000807d7c3220 */ /* 0x000fe20000410000 */
[----:B------:R-:W-:-:S03]  /*5ac0*/  F2FP.BF16.F32.PACK_AB R129, RZ, R129 ;  /* 0x00000081ff81723e */ /* 0x000fc600000010ff */
[----:B------:R-:W-:Y:S01]  /*5ad0*/  FADD.FTZ R75, R75, R124 ;  /* 0x0000007c4b4b7221 */ /* 0x000fe20000010000 */
[----:B------:R-:W-:-:S07]  /*5ae0*/  PRMT R113, R113, 0x5410, R129 ;  /* 0x0000541071717816 */ /* 0x000fce0000000081 */
.L_x_1119:
[----:B------:R-:W-:Y:S05]  /*5af0*/  BSYNC.RECONVERGENT B2 ;  /* 0x0000000000027941 */ /* 0x000fea0003800200 */
.L_x_1118:
        /* <DEDUP_REMOVED lines=18> */
.L_x_1121:
[----:B------:R-:W-:Y:S05]  /*5c20*/  BSYNC.RECONVERGENT B2 ;  /* 0x0000000000027941 */ /* 0x000fea0003800200 */
.L_x_1120:
[----:B------:R-:W-:Y:S04]  /*5c30*/  BSSY.RECONVERGENT B2, `(.L_x_1122) ;  /* 0x0000015000027945 */ /* 0x000fe80003800200 */
[----:B------:R-:W-:Y:S05]  /*5c40*/  @!P2 BRA `(.L_x_1123) ;  /* 0x00000000004ca947 */ /* 0x000fea0003800000 */
[----:B0-----:R-:W-:Y:S01]  /*5c50*/  PRMT R124, R10, 0x7632, R124 ;  /* 0x000076320a7c7816 */ /* 0x001fe2000000007c */
        /* <DEDUP_REMOVED lines=18> */
.L_x_1123:
[----:B------:R-:W-:Y:S05]  /*5d80*/  BSYNC.RECONVERGENT B2 ;  /* 0x0000000000027941 */ /* 0x000fea0003800200 */
.L_x_1122:
        /* <DEDUP_REMOVED lines=10> */
[----:B------:R-:W-:Y:S01]  /*5e30*/  @P3 IMAD.U32 R136, R19, 0x10000, RZ ;  /* 0x0001000013883824 */ /* 0x000fe200078e00ff */
[----:B-----5:R-:W-:Y:S01]  /*5e40*/  @P3 SHF.L.U32 R128, R111, 0x10, RZ ;  /* 0x000000106f803819 */ /* 0x020fe200000006ff */
[----:B------:R-:W-:-:S04]  /*5e50*/  FMUL.FTZ R125, R125, UR12 ;  /* 0x0000000c7d7d7c20 */ /* 0x000fc80008410000 */
[-C--:B------:R-:W-:Y:S01]  /*5e60*/  @P3 FMUL.FTZ R124, R136, R125.reuse ;  /* 0x0000007d887c3220 */ /* 0x080fe20000410000 */
[----:B------:R-:W-:-:S04]  /*5e70*/  @P3 FMUL.FTZ R129, R128, R125 ;  /* 0x0000007d80813220 */ /* 0x000fc80000410000 */
[----:B------:R-:W-:Y:S01]  /*5e80*/  F2FP.BF16.F32.PACK_AB R124, RZ, R124 ;  /* 0x0000007cff7c723e */ /* 0x000fe200000010ff */
[----:B------:R-:W-:-:S03]  /*5e90*/  FADD.FTZ R70, R70, R129 ;  /* 0x0000008146467221 */ /* 0x000fc60000010000 */
[----:B------:R-:W-:-:S07]  /*5ea0*/  PRMT R115, R124, 0x7610, R115 ;  /* 0x000076107c737816 */ /* 0x000fce0000000073 */
.L_x_1125:
[----:B------:R-:W-:Y:S05]  /*5eb0*/  BSYNC.RECONVERGENT B2 ;  /* 0x0000000000027941 */ /* 0x000fea0003800200 */
.L_x_1124:
[----:B------:R-:W-:Y:S05]  /*5ec0*/  @!P2 BRA `(.L_x_1111) ;  /* 0x000000140094a947 */ /* 0x000fea0003800000 */
[----:B------:R-:W-:Y:S01]  /*5ed0*/  ISETP.GE.U32.AND P3, PT, R122, RZ, PT ;  /* 0x000000ff7a00720c */ /* 0x000fe20003f66070 */
[----:B0-----:R-:W-:Y:S01]  /*5ee0*/  @P4 FFMA.FTZ R124, R170, R160, R193 ;  /* 0x000000a0aa7c4223 */ /* 0x001fe200000100c1 */
[----:B------:R-:W-:Y:S02]  /*5ef0*/  PRMT R122, R11, 0x7632, R122 ;  /* 0x000076320b7a7816 */ /* 0x000fe4000000007a */
[----:B------:R-:W-:Y:S01]  /*5f00*/  ISETP.GE.U32.AND.EX P3, PT, R123, 0x1000000, PT, P3 ;  /* 0x010000007b00780c */ /* 0x000fe20003f66130 */
[----:B------:R-:W-:Y:S01]  /*5f10*/  @P4 FADD.FTZ R124, R171, -R124 ;  /* 0x8000007cab7c4221 */ /* 0x000fe20000010000 */
[----:B------:R-:W-:Y:S01]  /*5f20*/  SHF.L.U32 R123, R122, 0x10, RZ ;  /* 0x000000107a7b7819 */ /* 0x000fe200000006ff */
[----:B------:R-:W-:Y:S01]  /*5f30*/  HFMA2 R122, -RZ, RZ, 0, 0 ;  /* 0x00000000ff7a7431 */ /* 0x000fe200000001ff */
[----:B------:R-:W-:Y:S02]  /*5f40*/  PRMT R128, R19, 0x7632, R128 ;  /* 0x0000763213807816 */ /* 0x000fe40000000080 */
[----:B------:R-:W-:Y:S01]  /*5f50*/  MOV R125, RZ ;  /* 0x000000ff007d7202 */ /* 0x000fe20000000f00 */
        /* <DEDUP_REMOVED lines=12> */
.L_x_1095:
        /* <DEDUP_REMOVED lines=20> */
[-C--:B------:R-:W-:Y:S02]  /*6160*/  @P4 FMUL.FTZ R118, R129, R116.reuse ;  /* 0x0000007481764220 */ /* 0x080fe40000410000 */
[----:B------:R-:W-:-:S03]  /*6170*/  @P4 FMUL.FTZ R117, R125, R116 ;  /* 0x000000747d754220 */ /* 0x000fc60000410000 */
[----:B------:R-:W-:Y:S01]  /*6180*/  F2FP.BF16.F32.PACK_AB R118, RZ, R118 ;  /* 0x00000076ff76723e */ /* 0x000fe200000010ff */
[----:B------:R-:W-:-:S03]  /*6190*/  FADD.FTZ R72, R72, R117 ;  /* 0x0000007548487221 */ /* 0x000fc60000010000 */
[----:B------:R-:W-:-:S07]  /*61a0*/  PRMT R112, R118, 0x7610, R112 ;  /* 0x0000761076707816 */ /* 0x000fce0000000070 */
.L_x_1128:
[----:B------:R-:W-:Y:S05]  /*61b0*/  BSYNC.RECONVERGENT B2 ;  /* 0x0000000000027941 */ /* 0x000fea0003800200 */
.L_x_1127:
[----:B------:R-:W-:Y:S01]  /*61c0*/  BSSY.RECONVERGENT B2, `(.L_x_1129) ;  /* 0x0000014000027945 */ /* 0x000fe20003800200 */
[----:B------:R-:W-:Y:S01]  /*61d0*/  F2FP.BF16.F32.PACK_AB R116, RZ, R124 ;  /* 0x0000007cff74723e */ /* 0x000fe200000010ff */
[----:B------:R-:W-:Y:S01]  /*61e0*/  FFMA.FTZ R190, R166, R160, R193 ;  /* 0x000000a0a6be7223 */ /* 0x000fe200000100c1 */
[----:B------:R-:W-:Y:S01]  /*61f0*/  FMUL.FTZ R125, R134, R195 ;  /* 0x000000c3867d7220 */ /* 0x000fe20000410000 */
[----:B------:R-:W-:Y:S01]  /*6200*/  FSEL R128, R119, RZ, P3 ;  /* 0x000000ff77807208 */ /* 0x000fe20001800000 */
[----:B------:R-:W-:Y:S06]  /*6210*/  @!P2 BRA `(.L_x_1130) ;  /* 0x000000000038a947 */ /* 0x000fec0003800000 */
        /* <DEDUP_REMOVED lines=14> */
.L_x_1130:
[----:B------:R-:W-:Y:S05]  /*6300*/  BSYNC.RECONVERGENT B2 ;  /* 0x0000000000027941 */ /* 0x000fea0003800200 */
.L_x_1129:
[----:B------:R-:W-:Y:S01]  /*6310*/  BSSY.RECONVERGENT B2, `(.L_x_1131) ;  /* 0x0000011000027945 */ /* 0x000fe20003800200 */
[----:B------:R-:W-:Y:S01]  /*6320*/  F2FP.BF16.F32.PACK_AB R124, RZ, R128 ;  /* 0x00000080ff7c723e */ /* 0x000fe200000010ff */
[----:B------:R-:W-:Y:S01]  /*6330*/  FFMA.FTZ R195, R159, R160, R193 ;  /* 0x000000a09fc37223 */ /* 0x000fe200000100c1 */
[----:B------:R-:W-:Y:S01]  /*6340*/  FADD.FTZ R129, R167, -R190 ;  /* 0x800000bea7817221 */ /* 0x000fe20000010000 */
[----:B------:R-:W-:Y:S01]  /*6350*/  FSEL R125, R125, RZ, P3 ;  /* 0x000000ff7d7d7208 */ /* 0x000fe20001800000 */
[----:B------:R-:W-:Y:S06]  /*6360*/  @!P2 BRA `(.L_x_1132) ;  /* 0x00000000002ca947 */ /* 0x000fec0003800000 */
[----:B------:R-:W-:Y:S01]  /*6370*/  LOP3.LUT P4, RZ, R122, 0xff0000, RZ, 0xc0, !PT ;  /* 0x00ff00007aff7812 */ /* 0x000fe2000788c0ff */
[----:B------:R-:W-:Y:S01]  /*6380*/  FMUL.FTZ R117, R125, UR13 ;  /* 0x0000000d7d757c20 */ /* 0x000fe20008410000 */
[----:B------:R-:W-:-:S03]  /*6390*/  CS2R R118, SRZ ;  /* 0x0000000000767805 */ /* 0x000fc6000001ff00 */
[----:B------:R-:W-:-:S08]  /*63a0*/  FMUL.FTZ R117, R117, UR12 ;  /* 0x0000000c75757c20 */ /* 0x000fd00008410000 */
[----:B------:R-:W-:Y:S01]  /*63b0*/  @P4 SHF.L.U32 R136, R17, 0x10, RZ ;  /* 0x0000001011884819 */ /* 0x000fe200000006ff */
[----:B-----5:R-:W-:-:S04]  /*63c0*/  @P4 IMAD.U32 R128, R109, 0x10000, RZ ;  /* 0x000100006d804824 */ /* 0x020fc800078e00ff */
[-C--:B------:R-:W-:Y:S01]  /*63d0*/  @P4 FMUL.FTZ R118, R136, R117.reuse ;  /* 0x0000007588764220 */ /* 0x080fe20000410000 */
[----:B------:R-:W-:-:S04]  /*63e0*/  @P4 FMUL.FTZ R119, R128, R117 ;  /* 0x0000007580774220 */ /* 0x000fc80000410000 */
[----:B------:R-:W-:Y:S01]  /*63f0*/  F2FP.BF16.F32.PACK_AB R118, RZ, R118 ;  /* 0x00000076ff76723e */ /* 0x000fe200000010ff */
[----:B------:R-:W-:-:S03]  /*6400*/  FADD.FTZ R74, R74, R119 ;  /* 0x000000774a4a7221 */ /* 0x000fc60000010000 */
[----:B------:R-:W-:-:S07]  /*6410*/  PRMT R113, R118, 0x7610, R113 ;  /* 0x0000761076717816 */ /* 0x000fce0000000071 */
.L_x_1132:
[----:B------:R-:W-:Y:S05]  /*6420*/  BSYNC.RECONVERGENT B2 ;  /* 0x0000000000027941 */ /* 0x000fea0003800200 */
.L_x_1131:
        /* <DEDUP_REMOVED lines=25> */
.L_x_1134:
[----:B------:R-:W-:Y:S05]  /*65c0*/  BSYNC.RECONVERGENT B2 ;  /* 0x0000000000027941 */ /* 0x000fea0003800200 */
.L_x_1133:
[----:B------:R-:W-:Y:S01]  /*65d0*/  BSSY.RECONVERGENT B2, `(.L_x_1135) ;  /* 0x0000012000027945 */ /* 0x000fe20003800200 */
[----:B------:R-:W-:Y:S01]  /*65e0*/  F2FP.BF16.F32.PACK_AB R190, RZ, R129 ;  /* 0x00000081ffbe723e */ /* 0x000fe200000010ff */
[----:B------:R-:W-:Y:S01]  /*65f0*/  FADD.FTZ R199, R162, -R199 ;  /* 0x800000c7a2c77221 */ /* 0x000fe20000010000 */
[----:B------:R-:W-:Y:S01]  /*6600*/  FADD.FTZ R129, R171, -R192 ;  /* 0x800000c0ab817221 */ /* 0x000fe20000010000 */
[----:B------:R-:W-:Y:S01]  /*6610*/  FMUL.FTZ R125, R134, R197 ;  /* 0x000000c5867d7220 */ /* 0x000fe20000410000 */
[----:B------:R-:W-:Y:S01]  /*6620*/  FSEL R128, R128, RZ, P3 ;  /* 0x000000ff80807208 */ /* 0x000fe20001800000 */
[----:B------:R-:W-:Y:S06]  /*6630*/  @!P2 BRA `(.L_x_1136) ;  /* 0x00000000002ca947 */ /* 0x000fec0003800000 */
[----:B------:R-:W-:Y:S01]  /*6640*/  LOP3.LUT P4, RZ, R123, 0xff, RZ, 0xc0, !PT ;  /* 0x000000ff7bff7812 */ /* 0x000fe2000788c0ff */
[----:B------:R-:W-:Y:S01]  /*6650*/  FMUL.FTZ R117, R128, UR13 ;  /* 0x0000000d80757c20 */ /* 0x000fe20008410000 */
[----:B------:R-:W-:-:S03]  /*6660*/  CS2R R118, SRZ ;  /* 0x0000000000767805 */ /* 0x000fc6000001ff00 */
        /* <DEDUP_REMOVED lines=8> */
.L_x_1136:
[----:B------:R-:W-:Y:S05]  /*66f0*/  BSYNC.RECONVERGENT B2 ;  /* 0x0000000000027941 */ /* 0x000fea0003800200 */
.L_x_1135:
[----:B------:R-:W-:Y:S01]  /*6700*/  BSSY.RECONVERGENT B2, `(.L_x_1137) ;  /* 0x0000014000027945 */ /* 0x000fe20003800200 */
[----:B------:R-:W-:Y:S01]  /*6710*/  F2FP.BF16.F32.PACK_AB R192, RZ, R128 ;  /* 0x00000080ffc0723e */ /* 0x000fe200000010ff */
[C---:B------:R-:W-:Y:S01]  /*6720*/  FMUL.FTZ R128, R134.reuse, R199 ;  /* 0x000000c786807220 */ /* 0x040fe20000410000 */
[----:B------:R-:W-:Y:S01]  /*6730*/  FMUL.FTZ R129, R134, R129 ;  /* 0x0000008186817220 */ /* 0x000fe20000410000 */
[----:B------:R-:W-:Y:S01]  /*6740*/  FSEL R194, R125, RZ, P3 ;  /* 0x000000ff7dc27208 */ /* 0x000fe20001800000 */
[----:B------:R-:W-:Y:S06]  /*6750*/  @!P2 BRA `(.L_x_1138) ;  /* 0x000000000038a947 */ /* 0x000fec0003800000 */
[----:B------:R-:W-:Y:S01]  /*6760*/  LOP3.LUT P4, RZ, R123, 0xff00, RZ, 0xc0, !PT ;  /* 0x0000ff007bff7812 */ /* 0x000fe2000788c0ff */
[----:B------:R-:W-:Y:S01]  /*6770*/  FMUL.FTZ R117, R194, UR13 ;  /* 0x0000000dc2757c20 */ /* 0x000fe20008410000 */
[----:B------:R-:W-:Y:S01]  /*6780*/  PRMT R195, R18, 0x7632, R195 ;  /* 0x0000763212c37816 */ /* 0x000fe200000000c3 */
[----:B------:R-:W-:Y:S02]  /*6790*/  IMAD.MOV.U32 R125, RZ, RZ, RZ ;  /* 0x000000ffff7d7224 */ /* 0x000fe400078e00ff */
[----:B------:R-:W-:Y:S02]  /*67a0*/  HFMA2 R118, -RZ, RZ, 0, 0 ;  /* 0x00000000ff767431 */ /* 0x000fe400000001ff */
[----:B------:R-:W-:-:S06]  /*67b0*/  FMUL.FTZ R196, R117, UR12 ;  /* 0x0000000c75c47c20 */ /* 0x000fcc0008410000 */
        /* <DEDUP_REMOVED lines=8> */
.L_x_1138:
[----:B------:R-:W-:Y:S05]  /*6840*/  BSYNC.RECONVERGENT B2 ;  /* 0x0000000000027941 */ /* 0x000fea0003800200 */
.L_x_1137:
[----:B------:R-:W-:Y:S01]  /*6850*/  BSSY.RECONVERGENT B2, `(.L_x_1139) ;  /* 0x0000010000027945 */ /* 0x000fe20003800200 */
[----:B------:R-:W-:Y:S02]  /*6860*/  F2FP.BF16.F32.PACK_AB R194, RZ, R194 ;  /* 0x000000c2ffc2723e */ /* 0x000fe400000010ff */
[----:B------:R-:W-:Y:S02]  /*6870*/  FSEL R129, R129, RZ, P3 ;  /* 0x000000ff81817208 */ /* 0x000fe40001800000 */
        /* <DEDUP_REMOVED lines=13> */
.L_x_1140:
[----:B------:R-:W-:Y:S05]  /*6950*/  BSYNC.RECONVERGENT B2 ;  /* 0x0000000000027941 */ /* 0x000fea0003800200 */
.L_x_1139:
[----:B------:R-:W-:Y:S02]  /*6960*/  F2FP.BF16.F32.PACK_AB R119, R129, R128 ;  /* 0x000000808177723e */ /* 0x000fe400000010ff */
[----:B------:R-:W-:Y:S02]  /*6970*/  PRMT R118, R192, 0x5410, R194 ;  /* 0x00005410c0767816 */ /* 0x000fe400000000c2 */
[----:B------:R-:W-:Y:S02]  /*6980*/  PRMT R117, R136, 0x5410, R190 ;  /* 0x0000541088757816 */ /* 0x000fe400000000be */
[----:B------:R-:W-:Y:S01]  /*6990*/  PRMT R116, R116, 0x5410, R124 ;  /* 0x0000541074747816 */ /* 0x000fe2000000007c */
[----:B------:R-:W-:Y:S06]  /*69a0*/  @!P2 BRA `(.L_x_1111) ;  /* 0x0000000800dca947 */ /* 0x000fec0003800000 */
[----:B------:R-:W-:Y:S01]  /*69b0*/  ISETP.GE.U32.AND P3, PT, R122, RZ, PT ;  /* 0x000000ff7a00720c */ /* 0x000fe20003f66070 */
[----:B------:R-:W-:Y:S01]  /*69c0*/  FMUL.FTZ R122, R129, UR13 ;  /* 0x0000000d817a7c20 */ /* 0x000fe20008410000 */
[----:B------:R-:W-:Y:S02]  /*69d0*/  PRMT R125, R19, 0x7632, R125 ;  /* 0x00007632137d7816 */ /* 0x000fe4000000007d */
[----:B------:R-:W-:Y:S01]  /*69e0*/  ISETP.GE.U32.AND.EX P3, PT, R123, 0x1000000, PT, P3 ;  /* 0x010000007b00780c */ /* 0x000fe20003f66130 */
[----:B------:R-:W-:Y:S01]  /*69f0*/  FMUL.FTZ R128, R122, UR12 ;  /* 0x0000000c7a807c20 */ /* 0x000fe20008410000 */
[----:B------:R-:W-:Y:S01]  /*6a00*/  MOV R124, RZ ;  /* 0x000000ff007c7202 */ /* 0x000fe20000000f00 */
[----:B------:R-:W-:-:S10]  /*6a10*/  HFMA2 R122, -RZ, RZ, 0, 0 ;  /* 0x00000000ff7a7431 */ /* 0x000fd400000001ff */
[----:B------:R-:W-:Y:S02]  /*6a20*/  @P3 SHF.L.U32 R125, R125, 0x10, RZ ;  /* 0x000000107d7d3819 */ /* 0x000fe400000006ff */
[----:B-----5:R-:W-:-:S03]  /*6a30*/  @P3 PRMT R123, R111, 0x7632, R123 ;  /* 0x000076326f7b3816 */ /* 0x020fc6000000007b */
[----:B------:R-:W-:Y:S02]  /*6a40*/  @P3 FMUL.FTZ R124, R125, R128 ;  /* 0x000000807d7c3220 */ /* 0x000fe40000410000 */
[----:B------:R-:W-:-:S03]  /*6a50*/  @P3 IMAD.U32 R123, R123, 0x10000, RZ ;  /* 0x000100007b7b3824 */ /* 0x000fc600078e00ff */
[----:B------:R-:W-:Y:S01]  /*6a60*/  F2FP.BF16.F32.PACK_AB R124, RZ, R124 ;  /* 0x0000007cff7c723e */ /* 0x000fe200000010ff */
[----:B------:R-:W-:-:S03]  /*6a70*/  @P3 FMUL.FTZ R122, R128, R123 ;  /* 0x0000007b807a3220 */ /* 0x000fc60000410000 */
[----:B------:R-:W-:Y:S01]  /*6a80*/  PRMT R115, R115, 0x5410, R124 ;  /* 0x0000541073737816 */ /* 0x000fe2000000007c */
[----:B------:R-:W-:Y:S01]  /*6a90*/  FADD.FTZ R71, R71, R122 ;  /* 0x0000007a47477221 */ /* 0x000fe20000010000 */
[----:B------:R-:W-:Y:S06]  /*6aa0*/  BRA `(.L_x_1111) ;  /* 0x00000008009c7947 */ /* 0x000fec0003800000 */
.L_x_1126:
[----:B------:R-:W-:Y:S04]  /*6ab0*/  BSSY.RECONVERGENT B2, `(.L_x_1141) ;  /* 0x0000013000027945 */ /* 0x000fe80003800200 */
[----:B------:R-:W-:Y:S05]  /*6ac0*/  @!P2 BRA `(.L_x_1142) ;  /* 0x000000000044a947 */ /* 0x000fea0003800000 */
[----:B0-----:R-:W-:Y:S01]  /*6ad0*/  FFMA.FTZ R125, R149, R160, R193 ;  /* 0x000000a0957d7223 */ /* 0x001fe200000100c1 */
[----:B------:R-:W-:Y:S01]  /*6ae0*/  LOP3.LUT P4, RZ, R122, 0xff, RZ, 0xc0, !PT ;  /* 0x000000ff7aff7812 */ /* 0x000fe2000788c0ff */
[----:B------:R-:W-:Y:S01]  /*6af0*/  HFMA2 R124, -RZ, RZ, 0, 0 ;  /* 0x00000000ff7c7431 */ /* 0x000fe200000001ff */
[----:B------:R-:W-:Y:S01]  /*6b00*/  ISETP.GT.AND P3, PT, R133, RZ, PT ;  /* 0x000000ff8500720c */ /* 0x000fe20003f64270 */
[----:B------:R-:W-:Y:S01]  /*6b10*/  FADD.FTZ R125, R156, -R125 ;  /* 0x8000007d9c7d7221 */ /* 0x000fe20000010000 */
[----:B------:R-:W-:-:S03]  /*6b20*/  MOV R129, RZ ;  /* 0x000000ff00817202 */ /* 0x000fc60000000f00 */
[----:B------:R-:W-:-:S05]  /*6b30*/  FMUL.FTZ R125, R134, R125 ;  /* 0x0000007d867d7220 */ /* 0x000fca0000410000 */
[----:B------:R-:W-:Y:S02]  /*6b40*/  FSEL R125, R125, RZ, P3 ;  /* 0x000000ff7d7d7208 */ /* 0x000fe40001800000 */
[----:B------:R-:W-:Y:S02]  /*6b50*/  @P4 SHF.L.U32 R136, R16, 0x10, RZ ;  /* 0x0000001010884819 */ /* 0x000fe400000006ff */
[----:B-----5:R-:W-:Y:S01]  /*6b60*/  @P4 SHF.L.U32 R128, R108, 0x10, RZ ;  /* 0x000000106c804819 */ /* 0x020fe200000006ff */
[----:B------:R-:W-:-:S04]  /*6b70*/  FMUL.FTZ R125, R125, UR13 ;  /* 0x0000000d7d7d7c20 */ /* 0x000fc80008410000 */
[----:B------:R-:W-:-:S04]  /*6b80*/  FMUL.FTZ R125, R125, UR12 ;  /* 0x0000000c7d7d7c20 */ /* 0x000fc80008410000 */
[-C--:B------:R-:W-:Y:S01]  /*6b90*/  @P4 FMUL.FTZ R124, R136, R125.reuse ;  /* 0x0000007d887c4220 */ /* 0x080fe20000410000 */
[----:B------:R-:W-:-:S04]  /*6ba0*/  @P4 FMUL.FTZ R129, R128, R125 ;  /* 0x0000007d80814220 */ /* 0x000fc80000410000 */
[----:B------:R-:W-:Y:S01]  /*6bb0*/  F2FP.BF16.F32.PACK_AB R124, RZ, R124 ;  /* 0x0000007cff7c723e */ /* 0x000fe200000010ff */
[----:B------:R-:W-:-:S03]  /*6bc0*/  FADD.FTZ R72, R72, R129 ;  /* 0x0000008148487221 */ /* 0x000fc60000010000 */
[----:B------:R-:W-:-:S07]  /*6bd0*/  PRMT R112, R124, 0x7610, R112 ;  /* 0x000076107c707816 */ /* 0x000fce0000000070 */
.L_x_1142:
[----:B------:R-:W-:Y:S05]  /*6be0*/  BSYNC.RECONVERGENT B2 ;  /* 0x0000000000027941 */ /* 0x000fea0003800200 */
.L_x_1141:
[----:B------:R-:W-:Y:S04]  /*6bf0*/  BSSY.RECONVERGENT B2, `(.L_x_1143) ;  /* 0x0000015000027945 */ /* 0x000fe80003800200 */
[----:B------:R-:W-:Y:S05]  /*6c00*/  @!P2 BRA `(.L_x_1144) ;  /* 0x00000000004ca947 */ /* 0x000fea0003800000 */
[----:B0-----:R-:W-:Y:S01]  /*6c10*/  FFMA.FTZ R124, R164, R160, R193 ;  /* 0x000000a0a47c7223 */ /* 0x001fe200000100c1 */
[----:B------:R-:W-:Y:S01]  /*6c20*/  LOP3.LUT P4, RZ, R122, 0xff00, RZ, 0xc0, !PT ;  /* 0x0000ff007aff7812 */ /* 0x000fe2000788c0ff */
[----:B------:R-:W-:Y:S01]  /*6c30*/  HFMA2 R129, -RZ, RZ, 0, 0 ;  /* 0x00000000ff817431 */ /* 0x000fe200000001ff */
[----:B------:R-:W-:Y:S01]  /*6c40*/  ISETP.GT.AND P3, PT, R133, RZ, PT ;  /* 0x000000ff8500720c */ /* 0x000fe20003f64270 */
[----:B------:R-:W-:Y:S01]  /*6c50*/  FADD.FTZ R125, R165, -R124 ;  /* 0x8000007ca57d7221 */ /* 0x000fe20000010000 */
[----:B------:R-:W-:Y:S02]  /*6c60*/  PRMT R136, R16, 0x7632, R136 ;  /* 0x0000763210887816 */ /* 0x000fe40000000088 */
[----:B------:R-:W-:Y:S01]  /*6c70*/  MOV R124, RZ ;  /* 0x000000ff007c7202 */ /* 0x000fe20000000f00 */
[----:B------:R-:W-:-:S05]  /*6c80*/  FMUL.FTZ R125, R134, R125 ;  /* 0x0000007d867d7220 */ /* 0x000fca0000410000 */
[----:B------:R-:W-:Y:S02]  /*6c90*/  FSEL R125, R125, RZ, P3 ;  /* 0x000000ff7d7d7208 */ /* 0x000fe40001800000 */
[----:B------:R-:W-:Y:S02]  /*6ca0*/  @P4 SHF.L.U32 R136, R136, 0x10, RZ ;  /* 0x0000001088884819 */ /* 0x000fe400000006ff */
[----:B-----5:R-:W-:Y:S01]  /*6cb0*/  @P4 PRMT R128, R108, 0x7632, R128 ;  /* 0x000076326c804816 */ /* 0x020fe20000000080 */
        /* <DEDUP_REMOVED lines=8> */
.L_x_1144:
[----:B------:R-:W-:Y:S05]  /*6d40*/  BSYNC.RECONVERGENT B2 ;  /* 0x0000000000027941 */ /* 0x000fea0003800200 */
.L_x_1143:
[----:B------:R-:W-:Y:S04]  /*6d50*/  BSSY.RECONVERGENT B2, `(.L_x_1145) ;  /* 0x0000013000027945 */ /* 0x000fe80003800200 */
[----:B------:R-:W-:Y:S05]  /*6d60*/  @!P2 BRA `(.L_x_1146) ;  /* 0x000000000044a947 */ /* 0x000fea0003800000 */
[----:B0-----:R-:W-:Y:S01]  /*6d70*/  FFMA.FTZ R124, R157, R160, R193 ;  /* 0x000000a09d7c7223 */ /* 0x001fe200000100c1 */
[----:B------:R-:W-:Y:S02]  /*6d80*/  LOP3.LUT P4, RZ, R122, 0xff0000, RZ, 0xc0, !PT ;  /* 0x00ff00007aff7812 */ /* 0x000fe4000788c0ff */
[----:B------:R-:W-:Y:S01]  /*6d90*/  ISETP.GT.AND P3, PT, R133, RZ, PT ;  /* 0x000000ff8500720c */ /* 0x000fe20003f64270 */
[----:B------:R-:W-:Y:S01]  /*6da0*/  FADD.FTZ R125, R151, -R124 ;  /* 0x8000007c977d7221 */ /* 0x000fe20000010000 */
[----:B------:R-:W-:Y:S01]  /*6db0*/  HFMA2 R124, -RZ, RZ, 0, 0 ;  /* 0x00000000ff7c7431 */ /* 0x000fe200000001ff */
[----:B------:R-:W-:Y:S02]  /*6dc0*/  MOV R129, RZ ;  /* 0x000000ff00817202 */ /* 0x000fe40000000f00 */
        /* <DEDUP_REMOVED lines=11> */
.L_x_1146:
[----:B------:R-:W-:Y:S05]  /*6e80*/  BSYNC.RECONVERGENT B2 ;  /* 0x0000000000027941 */ /* 0x000fea0003800200 */
.L_x_1145:
        /* <DEDUP_REMOVED lines=21> */
.L_x_1148:
[----:B------:R-:W-:Y:S05]  /*6fe0*/  BSYNC.RECONVERGENT B2 ;  /* 0x0000000000027941 */ /* 0x000fea0003800200 */
.L_x_1147:
        /* <DEDUP_REMOVED lines=19> */
.L_x_1150:
[----:B------:R-:W-:Y:S05]  /*7120*/  BSYNC.RECONVERGENT B2 ;  /* 0x0000000000027941 */ /* 0x000fea0003800200 */
.L_x_1149:
        /* <DEDUP_REMOVED lines=21> */
.L_x_1152:
[----:B------:R-:W-:Y:S05]  /*7280*/  BSYNC.RECONVERGENT B2 ;  /* 0x0000000000027941 */ /* 0x000fea0003800200 */
.L_x_1151:
        /* <DEDUP_REMOVED lines=19> */
.L_x_1154:
[----:B------:R-:W-:Y:S05]  /*73c0*/  BSYNC.RECONVERGENT B2 ;  /* 0x0000000000027941 */ /* 0x000fea0003800200 */
.L_x_1153:
[----:B------:R-:W-:Y:S05]  /*73d0*/  @!P2 BRA `(.L_x_1111) ;  /* 0x000000000050a947 */ /* 0x000fea0003800000 */
[----:B0-----:R-:W-:Y:S01]  /*73e0*/  FFMA.FTZ R124, R170, R160, R193 ;  /* 0x000000a0aa7c7223 */ /* 0x001fe200000100c1 */
[----:B------:R-:W-:Y:S02]  /*73f0*/  ISETP.GE.U32.AND P3, PT, R122, RZ, PT ;  /* 0x000000ff7a00720c */ /* 0x000fe40003f66070 */
[----:B------:R-:W-:Y:S01]  /*7400*/  ISETP.GT.AND P4, PT, R133, RZ, PT ;  /* 0x000000ff8500720c */ /* 0x000fe20003f84270 */
[----:B------:R-:W-:Y:S01]  /*7410*/  FADD.FTZ R125, R171, -R124 ;  /* 0x8000007cab7d7221 */ /* 0x000fe20000010000 */
[----:B------:R-:W-:Y:S01]  /*7420*/  ISETP.GE.U32.AND.EX P3, PT, R123, 0x1000000, PT, P3 ;  /* 0x010000007b00780c */ /* 0x000fe20003f66130 */
[----:B------:R-:W-:Y:S01]  /*7430*/  HFMA2 R124, -RZ, RZ, 0, 0 ;  /* 0x00000000ff7c7431 */ /* 0x000fe200000001ff */
[----:B------:R-:W-:Y:S01]  /*7440*/  PRMT R129, R19, 0x7632, R129 ;  /* 0x0000763213817816 */ /* 0x000fe20000000081 */
[----:B------:R-:W-:Y:S01]  /*7450*/  FMUL.FTZ R125, R134, R125 ;  /* 0x0000007d867d7220 */ /* 0x000fe20000410000 */
[----:B------:R-:W-:-:S04]  /*7460*/  MOV R122, RZ ;  /* 0x000000ff007a7202 */ /* 0x000fc80000000f00 */
[----:B------:R-:W-:-:S05]  /*7470*/  FSEL R125, R125, RZ, P4 ;  /* 0x000000ff7d7d7208 */ /* 0x000fca0002000000 */
[----:B------:R-:W-:Y:S01]  /*7480*/  FMUL.FTZ R125, R125, UR13 ;  /* 0x0000000d7d7d7c20 */ /* 0x000fe20008410000 */
        /* <DEDUP_REMOVED lines=9> */
.L_x_1111:
[----:B------:R-:W-:Y:S05]  /*7520*/  BSYNC.RECONVERGENT B1 ;  /* 0x0000000000017941 */ /* 0x000fea0003800200 */
.L_x_1094:
[----:B0-----:R-:W0:Y:S01]  /*7530*/  @P0 LDC.64 R124, c[0x0][0x478] ;  /* 0x00011e00ff7c0b82 */ /* 0x001e220000000a00 */
[----:B------:R-:W-:Y:S01]  /*7540*/  @P0 IADD3 R129, PT, PT, R189, 0x20, RZ ;  /* 0x00000020bd810810 */ /* 0x000fe20007ffe0ff */
[----:B------:R-:W-:Y:S01]  /*7550*/  BSSY.RECONVERGENT B1, `(.L_x_1155) ;  /* 0x000000e000017945 */ /* 0x000fe20003800200 */
[----:B------:R-:W-:Y:S02]  /*7560*/  PRMT R128, R21, 0x7632, R128 ;  /* 0x0000763215807816 */ /* 0x000fe40000000080 */
[----:B------:R-:W-:-:S03]  /*7570*/  IADD3 R191, PT, PT, R191, 0x40, RZ ;  /* 0x00000040bfbf7810 */ /* 0x000fc60007ffe0ff */
[----:B------:R-:W1:Y:S01]  /*7580*/  @P2 LDC.64 R122, c[0x0][0x468] ;  /* 0x00011a00ff7a2b82 */ /* 0x000e620000000a00 */
[----:B0-----:R-:W-:Y:S01]  /*7590*/  @P0 IMAD.WIDE.U32 R124, R129, 0x10, R124 ;  /* 0x00000010817c0825 */ /* 0x001fe200078e007c */
[----:B------:R-:W-:-:S04]  /*75a0*/  PRMT R129, R20, 0x7632, R129 ;  /* 0x0000763214817816 */ /* 0x000fc80000000081 */
[----:B------:R0:W-:Y:S01]  /*75b0*/  @P0 STG.E.128 desc[UR6][R124.64], R116 ;  /* 0x000000747c000986 */ /* 0x0001e2000c101d06 */
[----:B-1----:R-:W-:Y:S01]  /*75c0*/  @P2 IMAD.WIDE.U32 R194, R135, 0x10, R122 ;  /* 0x0000001087c22825 */ /* 0x002fe200078e007a */
[----:B------:R-:W-:-:S04]  /*75d0*/  PRMT R122, R23, 0x7632, R122 ;  /* 0x00007632177a7816 */ /* 0x000fc8000000007a */
[----:B------:R0:W-:Y:S01]  /*75e0*/  @P2 STG.E.128 desc[UR6][R194.64], R112 ;  /* 0x00000070c2002986 */ /* 0x0001e2000c101d06 */
[----:B------:R-:W-:Y:S05]  /*75f0*/  @!P2 BRA `(.L_x_1156) ;  /* 0x00000000000ca947 */ /* 0x000fea0003800000 */
[----:B-----5:R-:W1:Y:S02]  /*7600*/  LDC.64 R108, c[0x0][0x390] ;  /* 0x0000e400ff6c7b82 */ /* 0x020e640000000a00 */
[----:B-1----:R-:W-:-:S06]  /*7610*/  IMAD.WIDE.U32 R108, R191, 0x10, R108 ;  /* 0x00000010bf6c7825 */ /* 0x002fcc00078e006c */
[----:B------:R-:W5:Y:S02]  /*7620*/  LDG.E.128 R108, desc[UR6][R108.64] ;  /* 0x000000066c6c7981 */ /* 0x000f64000c1e1d00 */
.L_x_1156:
[----:B------:R-:W-:Y:S05]  /*7630*/  BSYNC.RECONVERGENT B1 ;  /* 0x0000000000017941 */ /* 0x000fea0003800200 */
.L_x_1155:
[----:B------:R-:W-:Y:S01]  /*7640*/  BSSY.RECONVERGENT B1, `(.L_x_1157) ;  /* 0x000028c000017945 */ /* 0x000fe20003800200 */
[----:B------:R-:W-:Y:S02]  /*7650*/  PRMT R123, R22, 0x7632, R123 ;  /* 0x00007632167b7816 */ /* 0x000fe4000000007b */
[----:B0----5:R-:W-:Y:S01]  /*7660*/  PRMT R124, R108, 0x7632, R124 ;  /* 0x000076326c7c7816 */ /* 0x021fe2000000007c */
[----:B------:R-:W-:Y:S06]  /*7670*/  @!P1 BRA `(.L_x_1158) ;  /* 0x00000014001c9947 */ /* 0x000fec0003800000 */
[----:B------:R-:W-:Y:S05]  /*7680*/  @!P0 BRA `(.L_x_1159) ;  /* 0x00000008009c8947 */ /* 0x000fea0003800000 */
[----:B------:R-:W-:Y:S01]  /*7690*/  ISETP.GT.AND P1, PT, R133, RZ, PT ;  /* 0x000000ff8500720c */ /* 0x000fe20003f24270 */
[----:B------:R-:W-:Y:S01]  /*76a0*/  BSSY.RECONVERGENT B2, `(.L_x_1160) ;  /* 0x0000038000027945 */ /* 0x000fe20003800200 */
[----:B------:R-:W-:Y:S02]  /*76b0*/  PRMT R116, R4, 0x7632, R116 ;  /* 0x0000763204747816 */ /* 0x000fe40000000074 */
[----:B------:R-:W-:Y:S02]  /*76c0*/  PRMT R118, R5, 0x7632, R118 ;  /* 0x0000763205767816 */ /* 0x000fe40000000076 */
[----:B------:R-:W-:Y:S02]  /*76d0*/  SHF.L.U32 R135, R116, 0x10, RZ ;  /* 0x0000001074877819 */ /* 0x000fe400000006ff */
[----:B------:R-:W-:Y:S02]  /*76e0*/  SHF.L.U32 R117, R4, 0x10, RZ ;  /* 0x0000001004757819 */ /* 0x000fe400000006ff */
[----:B------:R-:W-:-:S02]  /*76f0*/  SHF.L.U32 R195, R118, 0x10, RZ ;  /* 0x0000001076c37819 */ /* 0x000fc400000006ff */
        /* <DEDUP_REMOVED lines=14> */
[----:B------:R-:W-:Y:S01]  /*77e0*/  PRMT R125, R7, 0x7632, R125 ;  /* 0x00007632077d7816 */ /* 0x000fe2000000007d */
[----:B------:R-:W-:Y:S01]  /*77f0*/  @P1 FADD.FTZ R118, R174, -R133 ;  /* 0x80000085ae761221 */ /* 0x000fe20000010000 */
[----:B------:R-:W-:Y:S01]  /*7800*/  SHF.L.U32 R201, R116, 0x10, RZ ;  /* 0x0000001074c97819 */ /* 0x000fe200000006ff */
[----:B------:R-:W-:Y:S01]  /*7810*/  @P1 FADD.FTZ R136, R181, -R136 ;  /* 0x80000088b5881221 */ /* 0x000fe20000010000 */
[----:B------:R-:W-:Y:S01]  /*7820*/  @P1 FADD.FTZ R199, R176, -R199 ;  /* 0x800000c7b0c71221 */ /* 0x000fe20000010000 */
[----:B------:R-:W-:Y:S01]  /*7830*/  @P1 FADD.FTZ R190, R183, -R190 ;  /* 0x800000beb7be1221 */ /* 0x000fe20000010000 */
[C---:B------:R-:W-:Y:S01]  /*7840*/  @P1 FFMA.FTZ R117, R134.reuse, R119, R117 ;  /* 0x0000007786751223 */ /* 0x040fe20000010075 */
[----:B------:R-:W-:Y:S01]  /*7850*/  SHF.L.U32 R125, R125, 0x10, RZ ;  /* 0x000000107d7d7819 */ /* 0x000fe200000006ff */
[C---:B------:R-:W-:Y:S01]  /*7860*/  @P1 FFMA.FTZ R193, R134.reuse, R118, R193 ;  /* 0x0000007686c11223 */ /* 0x040fe200000100c1 */
[----:B------:R-:W-:Y:S01]  /*7870*/  @P1 FFMA.FTZ R195, R134, R136, R195 ;  /* 0x0000008886c31223 */ /* 0x000fe200000100c3 */
        /* <DEDUP_REMOVED lines=16> */
[----:B------:R-:W-:Y:S01]  /*7980*/  HFMA2 R116, -RZ, RZ, 0, 0 ;  /* 0x00000000ff747431 */ /* 0x000fe200000001ff */
        /* <DEDUP_REMOVED lines=9> */
.L_x_1161:
[----:B------:R-:W-:Y:S05]  /*7a20*/  BSYNC.RECONVERGENT B2 ;  /* 0x0000000000027941 */ /* 0x000fea0003800200 */
.L_x_1160:
        /* <DEDUP_REMOVED lines=8> */
[C---:B------:R-:W-:Y:S01]  /*7ab0*/  @P1 FMUL.FTZ R117, R135.reuse, R129 ;  /* 0x0000008187751220 */ /* 0x040fe20000410000 */
[----:B------:R-:W-:-:S04]  /*7ac0*/  @P1 FMUL.FTZ R116, R135, R124 ;  /* 0x0000007c87741220 */ /* 0x000fc80000410000 */
[----:B------:R-:W-:Y:S01]  /*7ad0*/  F2FP.BF16.F32.PACK_AB R117, RZ, R117 ;  /* 0x00000075ff75723e */ /* 0x000fe200000010ff */
[----:B------:R-:W-:-:S03]  /*7ae0*/  FADD.FTZ R65, R65, R116 ;  /* 0x0000007441417221 */ /* 0x000fc60000010000 */
[----:B------:R-:W-:-:S07]  /*7af0*/  PRMT R112, R112, 0x5410, R117 ;  /* 0x0000541070707816 */ /* 0x000fce0000000075 */
.L_x_1163:
[----:B------:R-:W-:Y:S05]  /*7b00*/  BSYNC.RECONVERGENT B2 ;  /* 0x0000000000027941 */ /* 0x000fea0003800200 */
.L_x_1162:
        /* <DEDUP_REMOVED lines=13> */
.L_x_1165:
[----:B------:R-:W-:Y:S05]  /*7be0*/  BSYNC.RECONVERGENT B2 ;  /* 0x0000000000027941 */ /* 0x000fea0003800200 */
.L_x_1164:
        /* <DEDUP_REMOVED lines=15> */
.L_x_1167:
[----:B------:R-:W-:Y:S05]  /*7ce0*/  BSYNC.RECONVERGENT B2 ;  /* 0x0000000000027941 */ /* 0x000fea0003800200 */
.L_x_1166:
        /* <DEDUP_REMOVED lines=13> */
.L_x_1169:
[----:B------:R-:W-:Y:S05]  /*7dc0*/  BSYNC.RECONVERGENT B2 ;  /* 0x0000000000027941 */ /* 0x000fea0003800200 */
.L_x_1168:
        /* <DEDUP_REMOVED lines=15> */
.L_x_1171:
[----:B------:R-:W-:Y:S05]  /*7ec0*/  BSYNC.RECONVERGENT B2 ;  /* 0x0000000000027941 */ /* 0x000fea0003800200 */
.L_x_1170:
        /* <DEDUP_REMOVED lines=14> */
.L_x_1173:
[----:B------:R-:W-:Y:S05]  /*7fb0*/  BSYNC.RECONVERGENT B2 ;  /* 0x0000000000027941 */ /* 0x000fea0003800200 */
.L_x_1172:
[----:B------:R-:W-:Y:S02]  /*7fc0*/  F2FP.BF16.F32.PACK_AB R119, R125, R119 ;  /* 0x000000777d77723e */ /* 0x000fe400000010ff */
[----:B------:R-:W-:Y:S02]  /*7fd0*/  PRMT R118, R192, 0x5410, R194 ;  /* 0x00005410c0767816 */ /* 0x000fe400000000c2 */
[----:B------:R-:W-:Y:S02]  /*7fe0*/  PRMT R117, R160, 0x5410, R190 ;  /* 0x00005410a0757816 */ /* 0x000fe400000000be */
[----:B------:R-:W-:Y:S01]  /*7ff0*/  PRMT R116, R134, 0x5410, R136 ;  /* 0x0000541086747816 */ /* 0x000fe20000000088 */
[----:B------:R-:W-:Y:S06]  /*8000*/  @!P2 BRA `(.L_x_1174) ;  /* 0x0000001c00bca947 */ /* 0x000fec0003800000 */
[----:B------:R-:W-:Y:S01]  /*8010*/  ISETP.GE.U32.AND P1, PT, R120, RZ, PT ;  /* 0x000000ff7800720c */ /* 0x000fe20003f26070 */
[----:B------:R-:W-:Y:S01]  /*8020*/  FMUL.FTZ R125, R125, UR13 ;  /* 0x0000000d7d7d7c20 */ /* 0x000fe20008410000 */
[----:B------:R-:W-:Y:S01]  /*8030*/  MOV R123, RZ ;  /* 0x000000ff007b7202 */ /* 0x000fe20000000f00 */
[----:B------:R-:W-:Y:S01]  /*8040*/  HFMA2 R120, -RZ, RZ, 0, 0 ;  /* 0x00000000ff787431 */ /* 0x000fe200000001ff */
        /* <DEDUP_REMOVED lines=11> */
.L_x_1159:
[----:B------:R-:W-:Y:S01]  /*8100*/  BSSY.RECONVERGENT B2, `(.L_x_1175) ;  /* 0x0000013000027945 */ /* 0x000fe20003800200 */
[----:B------:R-:W-:-:S03]  /*8110*/  ISETP.GT.AND P3, PT, R133, RZ, PT ;  /* 0x000000ff8500720c */ /* 0x000fc60003f64270 */
[----:B------:R-:W-:Y:S10]  /*8120*/  @!P2 BRA `(.L_x_1176) ;  /* 0x000000000040a947 */ /* 0x000ff40003800000 */
[----:B------:R-:W-:Y:S01]  /*8130*/  @P3 FFMA.FTZ R133, R173, R160, R193 ;  /* 0x000000a0ad853223 */ /* 0x000fe200000100c1 */
        /* <DEDUP_REMOVED lines=15> */
.L_x_1176:
[----:B------:R-:W-:Y:S05]  /*8230*/  BSYNC.RECONVERGENT B2 ;  /* 0x0000000000027941 */ /* 0x000fea0003800200 */
.L_x_1175:
[----:B------:R-:W-:Y:S04]  /*8240*/  BSSY.RECONVERGENT B2, `(.L_x_1177) ;  /* 0x0000013000027945 */ /* 0x000fe80003800200 */
[----:B------:R-:W-:Y:S05]  /*8250*/  @!P2 BRA `(.L_x_1178) ;  /* 0x000000000044a947 */ /* 0x000fea0003800000 */
[----:B------:R-:W-:Y:S01]  /*8260*/  PRMT R125, R4, 0x7632, R125 ;  /* 0x00007632047d7816 */ /* 0x000fe2000000007d */
[----:B------:R-:W-:Y:S01]  /*8270*/  @P3 FFMA.FTZ R133, R182, R160, R193 ;  /* 0x000000a0b6853223 */ /* 0x000fe200000100c1 */
[----:B------:R-:W-:Y:S02]  /*8280*/  LOP3.LUT P1, RZ, R120, 0xff00, RZ, 0xc0, !PT ;  /* 0x0000ff0078ff7812 */ /* 0x000fe4000782c0ff */
[----:B------:R-:W-:Y:S01]  /*8290*/  SHF.L.U32 R125, R125, 0x10, RZ ;  /* 0x000000107d7d7819 */ /* 0x000fe200000006ff */
[----:B------:R-:W-:Y:S01]  /*82a0*/  @P3 FADD.FTZ R133, R180, -R133 ;  /* 0x80000085b4853221 */ /* 0x000fe20000010000 */
[----:B------:R-:W-:-:S03]  /*82b0*/  MOV R136, RZ ;  /* 0x000000ff00887202 */ /* 0x000fc60000000f00 */
        /* <DEDUP_REMOVED lines=11> */
.L_x_1178:
[----:B------:R-:W-:Y:S05]  /*8370*/  BSYNC.RECONVERGENT B2 ;  /* 0x0000000000027941 */ /* 0x000fea0003800200 */
.L_x_1177:
[----:B------:R-:W-:Y:S04]  /*8380*/  BSSY.RECONVERGENT B2, `(.L_x_1179) ;  /* 0x0000012000027945 */ /* 0x000fe80003800200 */
[----:B------:R-:W-:Y:S05]  /*8390*/  @!P2 BRA `(.L_x_1180) ;  /* 0x000000000040a947 */ /* 0x000fea0003800000 */
[----:B------:R-:W-:Y:S01]  /*83a0*/  @P3 FFMA.FTZ R129, R175, R160, R193 ;  /* 0x000000a0af813223 */ /* 0x000fe200000100c1 */
        /* <DEDUP_REMOVED lines=15> */
.L_x_1180:
[----:B------:R-:W-:Y:S05]  /*84a0*/  BSYNC.RECONVERGENT B2 ;  /* 0x0000000000027941 */ /* 0x000fea0003800200 */
.L_x_1179:
[----:B------:R-:W-:Y:S04]  /*84b0*/  BSSY.RECONVERGENT B2, `(.L_x_1181) ;  /* 0x0000014000027945 */ /* 0x000fe80003800200 */
[----:B------:R-:W-:Y:S05]  /*84c0*/  @!P2 BRA `(.L_x_1182) ;  /* 0x000000000048a947 */ /* 0x000fea0003800000 */
[----:B------:R-:W-:Y:S01]  /*84d0*/  PRMT R124, R5, 0x7632, R124 ;  /* 0x00007632057c7816 */ /* 0x000fe2000000007c */
        /* <DEDUP_REMOVED lines=17> */
.L_x_1182:
[----:B------:R-:W-:Y:S05]  /*85f0*/  BSYNC.RECONVERGENT B2 ;  /* 0x0000000000027941 */ /* 0x000fea0003800200 */
.L_x_1181:
        /* <DEDUP_REMOVED lines=18> */
.L_x_1184:
[----:B------:R-:W-:Y:S05]  /*8720*/  BSYNC.RECONVERGENT B2 ;  /* 0x0000000000027941 */ /* 0x000fea0003800200 */
.L_x_1183:
[----:B------:R-:W-:Y:S04]  /*8730*/  BSSY.RECONVERGENT B2, `(.L_x_1185) ;  /* 0x0000014000027945 */ /* 0x000fe80003800200 */
[----:B------:R-:W-:Y:S05]  /*8740*/  @!P2 BRA `(.L_x_1186) ;  /* 0x000000000048a947 */ /* 0x000fea0003800000 */
[----:B------:R-:W-:Y:S01]  /*8750*/  PRMT R124, R6, 0x7632, R124 ;  /* 0x00007632067c7816 */ /* 0x000fe2000000007c */
[----:B------:R-:W-:Y:S01]  /*8760*/  @P3 FFMA.FTZ R128, R186, R160, R193 ;  /* 0x000000a0ba803223 */ /* 0x000fe200000100c1 */
[----:B------:R-:W-:Y:S01]  /*8770*/  LOP3.LUT P1, RZ, R121, 0xff00, RZ, 0xc0, !PT ;  /* 0x0000ff0079ff7812 */ /* 0x000fe2000782c0ff */
[----:B------:R-:W-:Y:S01]  /*8780*/  IMAD.MOV.U32 R129, RZ, RZ, RZ ;  /* 0x000000ffff817224 */ /* 0x000fe200078e00ff */
[----:B------:R-:W-:Y:S01]  /*8790*/  SHF.L.U32 R125, R124, 0x10, RZ ;  /* 0x000000107c7d7819 */ /* 0x000fe200000006ff */
[----:B------:R-:W-:Y:S01]  /*87a0*/  @P3 FADD.FTZ R128, R183, -R128 ;  /* 0x80000080b7803221 */ /* 0x000fe20000010000 */
[----:B------:R-:W-:-:S03]  /*87b0*/  HFMA2 R124, -RZ, RZ, 0, 0 ;  /* 0x00000000ff7c7431 */ /* 0x000fc600000001ff */
        /* <DEDUP_REMOVED lines=11> */
.L_x_1186:
[----:B------:R-:W-:Y:S05]  /*8870*/  BSYNC.RECONVERGENT B2 ;  /* 0x0000000000027941 */ /* 0x000fea0003800200 */
.L_x_1185:
[----:B------:R-:W-:Y:S04]  /*8880*/  BSSY.RECONVERGENT B2, `(.L_x_1187) ;  /* 0x0000011000027945 */ /* 0x000fe80003800200 */
[----:B------:R-:W-:Y:S05]  /*8890*/  @!P2 BRA `(.L_x_1188) ;  /* 0x00000000003ca947 */ /* 0x000fea0003800000 */
[----:B------:R-:W-:Y:S01]  /*88a0*/  @P3 FFMA.FTZ R125, R179, R160, R193 ;  /* 0x000000a0b37d3223 */ /* 0x000fe200000100c1 */
[----:B------:R-:W-:Y:S02]  /*88b0*/  LOP3.LUT P1, RZ, R121, 0xff0000, RZ, 0xc0, !PT ;  /* 0x00ff000079ff7812 */ /* 0x000fe4000782c0ff */
[----:B------:R-:W-:Y:S01]  /*88c0*/  SHF.L.U32 R123, R7, 0x10, RZ ;  /* 0x00000010077b7819 */ /* 0x000fe200000006ff */
[----:B------:R-:W-:-:S04]  /*88d0*/  @P3 FADD.FTZ R125, R178, -R125 ;  /* 0x8000007db27d3221 */ /* 0x000fc80000010000 */
[----:B------:R-:W-:Y:S01]  /*88e0*/  @P3 FFMA.FTZ R123, R134, R125, R123 ;  /* 0x0000007d867b3223 */ /* 0x000fe2000001007b */
[----:B------:R-:W-:-:S03]  /*88f0*/  CS2R R124, SRZ ;  /* 0x00000000007c7805 */ /* 0x000fc6000001ff00 */
        /* <DEDUP_REMOVED lines=9> */
.L_x_1188:
[----:B------:R-:W-:Y:S05]  /*8990*/  BSYNC.RECONVERGENT B2 ;  /* 0x0000000000027941 */ /* 0x000fea0003800200 */
.L_x_1187:
[----:B------:R-:W-:Y:S05]  /*89a0*/  @!P2 BRA `(.L_x_1174) ;  /* 0x000000140054a947 */ /* 0x000fea0003800000 */
[----:B------:R-:W-:Y:S01]  /*89b0*/  ISETP.GE.U32.AND P1, PT, R120, RZ, PT ;  /* 0x000000ff7800720c */ /* 0x000fe20003f26070 */
        /* <DEDUP_REMOVED lines=19> */
.L_x_1158:
[----:B------:R-:W-:Y:S05]  /*8af0*/  @!P0 BRA `(.L_x_1189) ;  /* 0x0000000800788947 */ /* 0x000fea0003800000 */
[-CC-:B------:R-:W-:Y:S01]  /*8b00*/  FFMA.FTZ R117, R173, R160.reuse, R193.reuse ;  /* 0x000000a0ad757223 */ /* 0x180fe200000100c1 */
[-CC-:B------:R-:W-:Y:S01]  /*8b10*/  FFMA.FTZ R119, R182, R160.reuse, R193.reuse ;  /* 0x000000a0b6777223 */ /* 0x180fe200000100c1 */
[-CC-:B------:R-:W-:Y:S01]  /*8b20*/  FFMA.FTZ R125, R175, R160.reuse, R193.reuse ;  /* 0x000000a0af7d7223 */ /* 0x180fe200000100c1 */
[-CC-:B------:R-:W-:Y:S01]  /*8b30*/  FFMA.FTZ R116, R184, R160.reuse, R193.reuse ;  /* 0x000000a0b8747223 */ /* 0x180fe200000100c1 */
[-C--:B------:R-:W-:Y:S01]  /*8b40*/  FFMA.FTZ R135, R177, R160.reuse, R193 ;  /* 0x000000a0b1877223 */ /* 0x080fe200000100c1 */
[----:B------:R-:W-:Y:S01]  /*8b50*/  FADD.FTZ R117, R172, -R117 ;  /* 0x80000075ac757221 */ /* 0x000fe20000010000 */
[-CC-:B------:R-:W-:Y:S01]  /*8b60*/  FFMA.FTZ R118, R186, R160.reuse, R193.reuse ;  /* 0x000000a0ba767223 */ /* 0x180fe200000100c1 */
[-C--:B------:R-:W-:Y:S01]  /*8b70*/  FFMA.FTZ R195, R179, R160.reuse, R193 ;  /* 0x000000a0b3c37223 */ /* 0x080fe200000100c1 */
[----:B------:R-:W-:Y:S01]  /*8b80*/  FADD.FTZ R119, R180, -R119 ;  /* 0x80000077b4777221 */ /* 0x000fe20000010000 */
[----:B------:R-:W-:Y:S01]  /*8b90*/  ISETP.GT.AND P1, PT, R133, RZ, PT ;  /* 0x000000ff8500720c */ /* 0x000fe20003f24270 */
[----:B------:R-:W-:Y:S01]  /*8ba0*/  FFMA.FTZ R160, R188, R160, R193 ;  /* 0x000000a0bca07223 */ /* 0x000fe200000100c1 */
[----:B------:R-:W-:Y:S01]  /*8bb0*/  FADD.FTZ R125, R174, -R125 ;  /* 0x8000007dae7d7221 */ /* 0x000fe20000010000 */
[----:B------:R-:W-:Y:S01]  /*8bc0*/  FADD.FTZ R133, R181, -R116 ;  /* 0x80000074b5857221 */ /* 0x000fe20000010000 */
[----:B------:R-:W-:Y:S01]  /*8bd0*/  FADD.FTZ R135, R176, -R135 ;  /* 0x80000087b0877221 */ /* 0x000fe20000010000 */
[----:B------:R-:W-:Y:S01]  /*8be0*/  FMUL.FTZ R116, R134, R117 ;  /* 0x0000007586747220 */ /* 0x000fe20000410000 */
[----:B------:R-:W-:Y:S01]  /*8bf0*/  FADD.FTZ R193, R183, -R118 ;  /* 0x80000076b7c17221 */ /* 0x000fe20000010000 */
[----:B------:R-:W-:Y:S01]  /*8c00*/  FADD.FTZ R195, R178, -R195 ;  /* 0x800000c3b2c37221 */ /* 0x000fe20000010000 */
[C---:B------:R-:W-:Y:S01]  /*8c10*/  FMUL.FTZ R117, R134.reuse, R119 ;  /* 0x0000007786757220 */ /* 0x040fe20000410000 */
[----:B------:R-:W-:Y:S01]  /*8c20*/  FADD.FTZ R197, R185, -R160 ;  /* 0x800000a0b9c57221 */ /* 0x000fe20000010000 */
[C---:B------:R-:W-:Y:S01]  /*8c30*/  FMUL.FTZ R119, R134.reuse, R125 ;  /* 0x0000007d86777220 */ /* 0x040fe20000410000 */
[C---:B------:R-:W-:Y:S01]  /*8c40*/  FMUL.FTZ R125, R134.reuse, R133 ;  /* 0x00000085867d7220 */ /* 0x040fe20000410000 */
[----:B------:R-:W-:Y:S01]  /*8c50*/  BSSY.RECONVERGENT B2, `(.L_x_1190) ;  /* 0x0000014000027945 */ /* 0x000fe20003800200 */
[C---:B------:R-:W-:Y:S01]  /*8c60*/  FMUL.FTZ R133, R134.reuse, R135 ;  /* 0x0000008786857220 */ /* 0x040fe20000410000 */
[C---:B------:R-:W-:Y:S01]  /*8c70*/  FMUL.FTZ R135, R134.reuse, R193 ;  /* 0x000000c186877220 */ /* 0x040fe20000410000 */
[C---:B------:R-:W-:Y:S01]  /*8c80*/  FMUL.FTZ R136, R134.reuse, R195 ;  /* 0x000000c386887220 */ /* 0x040fe20000410000 */
[----:B------:R-:W-:Y:S01]  /*8c90*/  FMUL.FTZ R134, R134, R197 ;  /* 0x000000c586867220 */ /* 0x000fe20000410000 */
[----:B------:R-:W-:-:S02]  /*8ca0*/  FSEL R193, R117, RZ, P1 ;  /* 0x000000ff75c17208 */ /* 0x000fc40000800000 */
[----:B------:R-:W-:Y:S01]  /*8cb0*/  FSEL R160, R116, RZ, P1 ;  /* 0x000000ff74a07208 */ /* 0x000fe20000800000 */
        /* <DEDUP_REMOVED lines=13> */
.L_x_1191:
[----:B------:R-:W-:Y:S05]  /*8d90*/  BSYNC.RECONVERGENT B2 ;  /* 0x0000000000027941 */ /* 0x000fea0003800200 */
.L_x_1190:
        /* <DEDUP_REMOVED lines=14> */
.L_x_1193:
[----:B------:R-:W-:Y:S05]  /*8e80*/  BSYNC.RECONVERGENT B2 ;  /* 0x0000000000027941 */ /* 0x000fea0003800200 */
.L_x_1192:
[----:B------:R-:W-:Y:S01]  /*8e90*/  BSSY.RECONVERGENT B2, `(.L_x_1194) ;  /* 0x0000010000027945 */ /* 0x000fe20003800200 */
[----:B------:R-:W-:Y:S02]  /*8ea0*/  FSEL R125, R125, RZ, P1 ;  /* 0x000000ff7d7d7208 */ /* 0x000fe40000800000 */
[----:B------:R-:W-:Y:S01]  /*8eb0*/  FSEL R124, R119, RZ, P1 ;  /* 0x000000ff777c7208 */ /* 0x000fe20000800000 */
[----:B------:R-:W-:Y:S06]  /*8ec0*/  @!P2 BRA `(.L_x_1195) ;  /* 0x000000000030a947 */ /* 0x000fec0003800000 */
        /* <DEDUP_REMOVED lines=12> */
.L_x_1195:
[----:B------:R-:W-:Y:S05]  /*8f90*/  BSYNC.RECONVERGENT B2 ;  /* 0x0000000000027941 */ /* 0x000fea0003800200 */
.L_x_1194:
        /* <DEDUP_REMOVED lines=14> */
.L_x_1197:
[----:B------:R-:W-:Y:S05]  /*9080*/  BSYNC.RECONVERGENT B2 ;  /* 0x0000000000027941 */ /* 0x000fea0003800200 */
.L_x_1196:
        /* <DEDUP_REMOVED lines=16> */
.L_x_1199:
[----:B------:R-:W-:Y:S05]  /*9190*/  BSYNC.RECONVERGENT B2 ;  /* 0x0000000000027941 */ /* 0x000fea0003800200 */
.L_x_1198:
        /* <DEDUP_REMOVED lines=14> */
.L_x_1201:
[----:B------:R-:W-:Y:S05]  /*9280*/  BSYNC.RECONVERGENT B2 ;  /* 0x0000000000027941 */ /* 0x000fea0003800200 */
.L_x_1200:
[----:B------:R-:W-:Y:S01]  /*9290*/  BSSY.RECONVERGENT B2, `(.L_x_1202) ;  /* 0x0000012000027945 */ /* 0x000fe20003800200 */
[----:B------:R-:W-:Y:S02]  /*92a0*/  F2FP.BF16.F32.PACK_AB R117, R125, R124 ;  /* 0x0000007c7d75723e */ /* 0x000fe400000010ff */
[----:B------:R-:W-:Y:S02]  /*92b0*/  F2FP.BF16.F32.PACK_AB R116, R193, R160 ;  /* 0x000000a0c174723e */ /* 0x000fe400000010ff */
[----:B------:R-:W-:Y:S02]  /*92c0*/  FSEL R125, R134, RZ, P1 ;  /* 0x000000ff867d7208 */ /* 0x000fe40000800000 */
[----:B------:R-:W-:Y:S01]  /*92d0*/  FSEL R136, R136, RZ, P1 ;  /* 0x000000ff88887208 */ /* 0x000fe20000800000 */
[----:B------:R-:W-:Y:S06]  /*92e0*/  @!P2 BRA `(.L_x_1203) ;  /* 0x000000000030a947 */ /* 0x000fec0003800000 */
[----:B------:R-:W-:Y:S01]  /*92f0*/  LOP3.LUT P1, RZ, R121, 0xff0000, RZ, 0xc0, !PT ;  /* 0x00ff000079ff7812 */ /* 0x000fe2000782c0ff */
        /* <DEDUP_REMOVED lines=11> */
.L_x_1203:
[----:B------:R-:W-:Y:S05]  /*93b0*/  BSYNC.RECONVERGENT B2 ;  /* 0x0000000000027941 */ /* 0x000fea0003800200 */
.L_x_1202:
[----:B------:R-:W-:Y:S02]  /*93c0*/  F2FP.BF16.F32.PACK_AB R118, R128, R133 ;  /* 0x000000858076723e */ /* 0x000fe400000010ff */
[----:B------:R-:W-:Y:S01]  /*93d0*/  F2FP.BF16.F32.PACK_AB R119, R125, R136 ;  /* 0x000000887d77723e */ /* 0x000fe200000010ff */
[----:B------:R-:W-:Y:S06]  /*93e0*/  @!P2 BRA `(.L_x_1174) ;  /* 0x0000000800c4a947 */ /* 0x000fec0003800000 */
[----:B------:R-:W-:Y:S01]  /*93f0*/  ISETP.GE.U32.AND P1, PT, R120, RZ, PT ;  /* 0x000000ff7800720c */ /* 0x000fe20003f26070 */
[----:B------:R-:W-:Y:S01]  /*9400*/  FMUL.FTZ R120, R125, UR13 ;  /* 0x0000000d7d787c20 */ /* 0x000fe20008410000 */
[----:B------:R-:W-:Y:S02]  /*9410*/  MOV R123, RZ ;  /* 0x000000ff007b7202 */ /* 0x000fe40000000f00 */
[----:B------:R-:W-:-:S13]  /*9420*/  ISETP.GE.U32.AND.EX P1, PT, R121, 0x1000000, PT, P1 ;  /* 0x010000007900780c */ /* 0x000fda0003f26110 */
[----:B------:R-:W-:Y:S01]  /*9430*/  @P1 SHF.L.U32 R125, R122, 0x10, RZ ;  /* 0x000000107a7d1819 */ /* 0x000fe200000006ff */
[----:B------:R-:W-:Y:S01]  /*9440*/  FMUL.FTZ R122, R120, UR12 ;  /* 0x0000000c787a7c20 */ /* 0x000fe20008410000 */
[----:B------:R-:W-:Y:S01]  /*9450*/  @P1 PRMT R121, R111, 0x7632, R121 ;  /* 0x000076326f791816 */ /* 0x000fe20000000079 */
[----:B------:R-:W-:Y:S02]  /*9460*/  HFMA2 R120, -RZ, RZ, 0, 0 ;  /* 0x00000000ff787431 */ /* 0x000fe400000001ff */
[----:B------:R-:W-:Y:S01]  /*9470*/  @P1 FMUL.FTZ R123, R125, R122 ;  /* 0x0000007a7d7b1220 */ /* 0x000fe20000410000 */
[----:B------:R-:W-:-:S04]  /*9480*/  @P1 SHF.L.U32 R121, R121, 0x10, RZ ;  /* 0x0000001079791819 */ /* 0x000fc800000006ff */
[----:B------:R-:W-:Y:S01]  /*9490*/  F2FP.BF16.F32.PACK_AB R123, RZ, R123 ;  /* 0x0000007bff7b723e */ /* 0x000fe200000010ff */
[----:B------:R-:W-:-:S03]  /*94a0*/  @P1 FMUL.FTZ R120, R122, R121 ;  /* 0x000000797a781220 */ /* 0x000fc60000410000 */
[----:B------:R-:W-:Y:S01]  /*94b0*/  PRMT R115, R115, 0x5410, R123 ;  /* 0x0000541073737816 */ /* 0x000fe2000000007b */
[----:B------:R-:W-:Y:S01]  /*94c0*/  FADD.FTZ R63, R63, R120 ;  /* 0x000000783f3f7221 */ /* 0x000fe20000010000 */
[----:B------:R-:W-:Y:S06]  /*94d0*/  BRA `(.L_x_1174) ;  /* 0x0000000800887947 */ /* 0x000fec0003800000 */
.L_x_1189:
[----:B------:R-:W-:Y:S04]  /*94e0*/  BSSY.RECONVERGENT B2, `(.L_x_1204) ;  /* 0x0000013000027945 */ /* 0x000fe80003800200 */
[----:B------:R-:W-:Y:S05]  /*94f0*/  @!P2 BRA `(.L_x_1205) ;  /* 0x000000000044a947 */ /* 0x000fea0003800000 */
[----:B------:R-:W-:Y:S01]  /*9500*/  FFMA.FTZ R125, R173, R160, R193 ;  /* 0x000000a0ad7d7223 */ /* 0x000fe200000100c1 */
[----:B------:R-:W-:Y:S01]  /*9510*/  LOP3.LUT P3, RZ, R120, 0xff, RZ, 0xc0, !PT ;  /* 0x000000ff78ff7812 */ /* 0x000fe2000786c0ff */
[----:B------:R-:W-:Y:S01]  /*9520*/  IMAD.MOV.U32 R124, RZ, RZ, RZ ;  /* 0x000000ffff7c7224 */ /* 0x000fe200078e00ff */
        /* <DEDUP_REMOVED lines=14> */
.L_x_1205:
[----:B------:R-:W-:Y:S05]  /*9610*/  BSYNC.RECONVERGENT B2 ;  /* 0x0000000000027941 */ /* 0x000fea0003800200 */
.L_x_1204:
[----:B------:R-:W-:Y:S04]  /*9620*/  BSSY.RECONVERGENT B2, `(.L_x_1206) ;  /* 0x0000014000027945 */ /* 0x000fe80003800200 */
[----:B------:R-:W-:Y:S05]  /*9630*/  @!P2 BRA `(.L_x_1207) ;  /* 0x000000000048a947 */ /* 0x000fea0003800000 */
[----:B------:R-:W-:Y:S01]  /*9640*/  FFMA.FTZ R125, R182, R160, R193 ;  /* 0x000000a0b67d7223 */ /* 0x000fe200000100c1 */
        /* <DEDUP_REMOVED lines=17> */
.L_x_1207:
[----:B------:R-:W-:Y:S05]  /*9760*/  BSYNC.RECONVERGENT B2 ;  /* 0x0000000000027941 */ /* 0x000fea0003800200 */
.L_x_1206:
[----:B------:R-:W-:Y:S04]  /*9770*/  BSSY.RECONVERGENT B2, `(.L_x_1208) ;  /* 0x0000013000027945 */ /* 0x000fe80003800200 */
[----:B------:R-:W-:Y:S05]  /*9780*/  @!P2 BRA `(.L_x_1209) ;  /* 0x000000000044a947 */ /* 0x000fea0003800000 */
[----:B------:R-:W-:Y:S01]  /*9790*/  FFMA.FTZ R125, R175, R160, R193 ;  /* 0x000000a0af7d7223 */ /* 0x000fe200000100c1 */
[----:B------:R-:W-:Y:S01]  /*97a0*/  LOP3.LUT P3, RZ, R120, 0xff0000, RZ, 0xc0, !PT ;  /* 0x00ff000078ff7812 */ /* 0x000fe2000786c0ff */
        /* <DEDUP_REMOVED lines=15> */
.L_x_1209:
[----:B------:R-:W-:Y:S05]  /*98a0*/  BSYNC.RECONVERGENT B2 ;  /* 0x0000000000027941 */ /* 0x000fea0003800200 */
.L_x_1208:
        /* <DEDUP_REMOVED lines=20> */
.L_x_1211:
[----:B------:R-:W-:Y:S05]  /*99f0*/  BSYNC.RECONVERGENT B2 ;  /* 0x0000000000027941 */ /* 0x000fea0003800200 */
.L_x_1210:
        /* <DEDUP_REMOVED lines=19> */
.L_x_1213:
[----:B------:R-:W-:Y:S05]  /*9b30*/  BSYNC.RECONVERGENT B2 ;  /* 0x0000000000027941 */ /* 0x000fea0003800200 */
.L_x_1212:
[----:B------:R-:W-:Y:S04]  /*9b40*/  BSSY.RECONVERGENT B2, `(.L_x_1214) ;  /* 0x0000014000027945 */ /* 0x000fe80003800200 */
[----:B------:R-:W-:Y:S05]  /*9b50*/  @!P2 BRA `(.L_x_1215) ;  /* 0x000000000048a947 */ /* 0x000fea0003800000 */
[----:B------:R-:W-:Y:S01]  /*9b60*/  FFMA.FTZ R124, R186, R160, R193 ;  /* 0x000000a0ba7c7223 */ /* 0x000fe200000100c1 */
[----:B------:R-:W-:Y:S02]  /*9b70*/  LOP3.LUT P3, RZ, R121, 0xff00, RZ, 0xc0, !PT ;  /* 0x0000ff0079ff7812 */ /* 0x000fe4000786c0ff */
        /* <DEDUP_REMOVED lines=16> */
.L_x_1215:
[----:B------:R-:W-:Y:S05]  /*9c80*/  BSYNC.RECONVERGENT B2 ;  /* 0x0000000000027941 */ /* 0x000fea0003800200 */
.L_x_1214:
[----:B------:R-:W-:Y:S04]  /*9c90*/  BSSY.RECONVERGENT B2, `(.L_x_1216) ;  /* 0x0000012000027945 */ /* 0x000fe80003800200 */
[----:B------:R-:W-:Y:S05]  /*9ca0*/  @!P2 BRA `(.L_x_1217) ;  /* 0x000000000040a947 */ /* 0x000fea0003800000 */
[----:B------:R-:W-:Y:S01]  /*9cb0*/  FFMA.FTZ R123, R179, R160, R193 ;  /* 0x000000a0b37b7223 */ /* 0x000fe200000100c1 */
[----:B------:R-:W-:Y:S02]  /*9cc0*/  LOP3.LUT P3, RZ, R121, 0xff0000, RZ, 0xc0, !PT ;  /* 0x00ff000079ff7812 */ /* 0x000fe4000786c0ff */
        /* <DEDUP_REMOVED lines=14> */
.L_x_1217:
[----:B------:R-:W-:Y:S05]  /*9db0*/  BSYNC.RECONVERGENT B2 ;  /* 0x0000000000027941 */ /* 0x000fea0003800200 */
.L_x_1216:
[----:B------:R-:W-:Y:S05]  /*9dc0*/  @!P2 BRA `(.L_x_1174) ;  /* 0x00000000004ca947 */ /* 0x000fea0003800000 */
[----:B------:R-:W-:Y:S01]  /*9dd0*/  FFMA.FTZ R160, R188, R160, R193 ;  /* 0x000000a0bca07223 */ /* 0x000fe200000100c1 */
[----:B------:R-:W-:Y:S01]  /*9de0*/  ISETP.GE.U32.AND P1, PT, R120, RZ, PT ;  /* 0x000000ff7800720c */ /* 0x000fe20003f26070 */
[----:B------:R-:W-:Y:S01]  /*9df0*/  HFMA2 R124, -RZ, RZ, 0, 0 ;  /* 0x00000000ff7c7431 */ /* 0x000fe200000001ff */
[----:B------:R-:W-:Y:S01]  /*9e00*/  ISETP.GT.AND P3, PT, R133, RZ, PT ;  /* 0x000000ff8500720c */ /* 0x000fe20003f64270 */
[----:B------:R-:W-:Y:S01]  /*9e10*/  FADD.FTZ R123, R185, -R160 ;  /* 0x800000a0b97b7221 */ /* 0x000fe20000010000 */
[----:B------:R-:W-:-:S03]  /*9e20*/  ISETP.GE.U32.AND.EX P1, PT, R121, 0x1000000, PT, P1 ;  /* 0x010000007900780c */ /* 0x000fc60003f26110 */
[----:B------:R-:W-:Y:S01]  /*9e30*/  FMUL.FTZ R120, R134, R123 ;  /* 0x0000007b86787220 */ /* 0x000fe20000410000 */
[----:B------:R-:W-:-:S04]  /*9e40*/  MOV R123, RZ ;  /* 0x000000ff007b7202 */ /* 0x000fc80000000f00 */
        /* <DEDUP_REMOVED lines=11> */
.L_x_1174:
[----:B------:R-:W-:Y:S05]  /*9f00*/  BSYNC.RECONVERGENT B1 ;  /* 0x0000000000017941 */ /* 0x000fea0003800200 */
.L_x_1157:
        /* <DEDUP_REMOVED lines=11> */
.L_x_1026:
[----:B------:R-:W-:Y:S05]  /*9fc0*/  BSYNC B0 ;  /* 0x0000000000007941 */ /* 0x000fea0003800000 */
.L_x_1025:
        /* <DEDUP_REMOVED lines=8> */
[----:B------:R-:W-:Y:S01]  /*a050*/  LEA R163, R163, R0, 0x5 ;  /* 0x00000000a3a37211 */ /* 0x000fe200078e28ff */
[----:B------:R-:W-:-:S04]  /*a060*/  IMAD R0, R187, 0x4, R0 ;  /* 0x00000004bb007824 */ /* 0x000fc800078e0200 */
        /* <DEDUP_REMOVED lines=62> */
[----:B------:R-:W-:Y:S01]  /*a450*/  BAR.SYNC.DEFER_BLOCKING 0x0 ;  /* 0x0000000000007b1d */ /* 0x000fe20000010000 */
[----:B-1----:R-:W-:-:S05]  /*a460*/  IMAD R4, R4, UR4, RZ ;  /* 0x0000000404047c24 */ /* 0x002fca000f8e02ff */
[----:B------:R-:W0:Y:S01]  /*a470*/  LDCU.64 UR4, c[0x0][0x460] ;  /* 0x00008c00ff0477ac */ /* 0x000e220008000a00 */
[----:B------:R-:W1:Y:S04]  /*a480*/  LDS R18, [R0] ;  /* 0x0000000000127984 */ /* 0x000e680000000800 */
        /* <DEDUP_REMOVED lines=14> */
[----:B---3--:R-:W-:Y:S01]  /*a570*/  FADD.FTZ R2, RZ, R19 ;  /* 0x00000013ff027221 */ /* 0x008fe20000010000 */
[----:B------:R-:W-:Y:S02]  /*a580*/  FADD.FTZ R19, R7, R16 ;  /* 0x0000001007137221 */ /* 0x000fe40000010000 */
[----:B------:R-:W3:Y:S01]  /*a590*/  LDS R35, [R0+0x1a00] ;  /* 0x001a000000237984 */ /* 0x000ee20000000800 */
[----:B----4-:R-:W-:-:S03]  /*a5a0*/  FADD.FTZ R2, R2, R27 ;  /* 0x0000001b02027221 */ /* 0x010fc60000010000 */
[----:B------:R-:W4:Y:S01]  /*a5b0*/  LDS R37, [R0+0x1c00] ;  /* 0x001c000000257984 */ /* 0x000f220000000800 */
[----:B-----5:R-:W-:-:S03]  /*a5c0*/  FADD.FTZ R20, RZ, R20 ;  /* 0x00000014ff147221 */ /* 0x020fc60000010000 */
[----:B------:R-:W5:Y:S01]  /*a5d0*/  LDS R28, [R0+0x1e00] ;  /* 0x001e0000001c7984 */ /* 0x000f620000000800 */
[----:B0-----:R-:W-:-:S03]  /*a5e0*/  FADD.FTZ R20, R20, R29 ;  /* 0x0000001d14147221 */ /* 0x001fc60000010000 */
        /* <DEDUP_REMOVED lines=18> */
[----:B-----5:R-:W-:Y:S01]  /*a710*/  FADD.FTZ R21, R21, R28 ;  /* 0x0000001c15157221 */ /* 0x020fe20000010000 */
[----:B0-----:R-:W-:Y:S01]  /*a720*/  FADD.FTZ R22, R22, R39 ;  /* 0x0000002716167221 */ /* 0x001fe20000010000 */
        /* <DEDUP_REMOVED lines=10> */
[----:B-1----:R-:W-:Y:S01]  /*a7d0*/  FADD.FTZ R47, R22, R47 ;  /* 0x0000002f162f7221 */ /* 0x002fe20000010000 */
        /* <DEDUP_REMOVED lines=80> */
.L_x_1030:
        /* <DEDUP_REMOVED lines=8> */
.L_x_1220:
[----:B------:R-:W-:Y:S05]  /*ad60*/  BSYNC B1 ;  /* 0x0000000000017941 */ /* 0x000fea0003800000 */
.L_x_1219:
        /* <DEDUP_REMOVED lines=8> */
.L_x_1221:
[----:B------:R-:W-:-:S05]  /*adf0*/  FADD.FTZ R129, R129, R190 ;  /* 0x000000be81817221 */ /* 0x000fca0000010000 */
[----:B------:R-:W-:Y:S01]  /*ae00*/  MOV R198, R129 ;  /* 0x0000008100c67202 */ /* 0x000fe20000000f00 */
[----:B------:R-:W-:Y:S01]  /*ae10*/  HFMA2 R197, -RZ, RZ, 0, 1.1920928955078125e-07 ;  /* 0x00000002ffc57431 */ /* 0x000fe200000001ff */
[----:B------:R-:W-:-:S07]  /*ae20*/  MOV R163, R195 ;  /* 0x000000c300a37202 */ /* 0x000fce0000000f00 */
[----:B------:R-:W-:Y:S05]  /*ae30*/  WARPSYNC.COLLECTIVE R191, `(.L_x_1222) ;  /* 0x00000000bf087348 */ /* 0x000fea0003c00000 */
[----:B------:R0:W1:Y:S02]  /*ae40*/  SHFL.BFLY P0, R195, R198, R197, R200 ;  /* 0x0c0000c5c6c37389 */ /* 0x00006400000000c8 */
[----:B01----:R-:W-:Y:S05]  /*ae50*/  ENDCOLLECTIVE ;  /* 0x000000000000791b */ /* 0x003fea0003800000 */
.L_x_1222:
[----:B------:R-:W-:-:S04]  /*ae60*/  FADD.FTZ R163, R163, R128 ;  /* 0x00000080a3a37221 */ /* 0x000fc80000010000 */
[----:B------:R-:W-:Y:S01]  /*ae70*/  IMAD.MOV.U32 R198, RZ, RZ, R163 ;  /* 0x000000ffffc67224 */ /* 0x000fe200078e00a3 */
[----:B------:R-:W-:-:S07]  /*ae80*/  MOV R192, R195 ;  /* 0x000000c300c07202 */ /* 0x000fce0000000f00 */
[----:B------:R-:W-:Y:S05]  /*ae90*/  WARPSYNC.COLLECTIVE R191, `(.L_x_1223) ;  /* 0x00000000bf087348 */ /* 0x000fea0003c00000 */
[----:B------:R0:W1:Y:S02]  /*aea0*/  SHFL.BFLY P0, R195, R198, R197, R200 ;  /* 0x0c0000c5c6c37389 */ /* 0x00006400000000c8 */
[----:B01----:R-:W-:Y:S05]  /*aeb0*/  ENDCOLLECTIVE ;  /* 0x000000000000791b */ /* 0x003fea0003800000 */
.L_x_1223:
[----:B------:R-:W-:-:S05]  /*aec0*/  FADD.FTZ R192, R129, R192 ;  /* 0x000000c081c07221 */ /* 0x000fca0000010000 */
[----:B------:R-:W-:Y:S01]  /*aed0*/  MOV R198, R192 ;  /* 0x000000c000c67202 */ /* 0x000fe20000000f00 */
[----:B------:R-:W-:Y:S01]  /*aee0*/  HFMA2 R197, -RZ, RZ, 0, 2.384185791015625e-07 ;  /* 0x00000004ffc57431 */ /* 0x000fe200000001ff */
[----:B------:R-:W-:-:S07]  /*aef0*/  MOV R194, R195 ;  /* 0x000000c300c27202 */ /* 0x000fce0000000f00 */
[----:B------:R-:W-:Y:S05]  /*af00*/  WARPSYNC.COLLECTIVE R191, `(.L_x_1224) ;  /* 0x00000000bf087348 */ /* 0x000fea0003c00000 */
[----:B------:R0:W1:Y:S02]  /*af10*/  SHFL.BFLY P0, R195, R198, R197, R200 ;  /* 0x0c0000c5c6c37389 */ /* 0x00006400000000c8 */
[----:B01----:R-:W-:Y:S05]  /*af20*/  ENDCOLLECTIVE ;  /* 0x000000000000791b */ /* 0x003fea0003800000 */
.L_x_1224:
[----:B------:R-:W-:-:S05]  /*af30*/  FADD.FTZ R194, R163, R194 ;  /* 0x000000c2a3c27221 */ /* 0x000fca0000010000 */
[----:B------:R-:W-:Y:S02]  /*af40*/  MOV R198, R194 ;  /* 0x000000c200c67202 */ /* 0x000fe40000000f00 */
[----:B------:R-:W-:-:S07]  /*af50*/  MOV R187, R195 ;  /* 0x000000c300bb7202 */ /* 0x000fce0000000f00 */
[----:B------:R-:W-:Y:S05]  /*af60*/  WARPSYNC.COLLECTIVE R191, `(.L_x_1225) ;  /* 0x00000000bf087348 */ /* 0x000fea0003c00000 */
[----:B------:R0:W1:Y:S02]  /*af70*/  SHFL.BFLY P0, R195, R198, R197, R200 ;  /* 0x0c0000c5c6c37389 */ /* 0x00006400000000c8 */
[----:B01----:R-:W-:Y:S05]  /*af80*/  ENDCOLLECTIVE ;  /* 0x000000000000791b */ /* 0x003fea0003800000 */
.L_x_1225:
[----:B------:R-:W-:-:S05]  /*af90*/  FADD.FTZ R187, R192, R187 ;  /* 0x000000bbc0bb7221 */ /* 0x000fca0000010000 */
[----:B------:R-:W-:Y:S01]  /*afa0*/  MOV R198, R187 ;  /* 0x000000bb00c67202 */ /* 0x000fe20000000f00 */
[----:B------:R-:W-:Y:S01]  /*afb0*/  IMAD.MOV.U32 R197, RZ, RZ, 0x8 ;  /* 0x00000008ffc57424 */ /* 0x000fe200078e00ff */
[----:B------:R-:W-:-:S07]  /*afc0*/  MOV R189, R195 ;  /* 0x000000c300bd7202 */ /* 0x000fce0000000f00 */
[----:B------:R-:W-:Y:S05]  /*afd0*/  WARPSYNC.COLLECTIVE R191, `(.L_x_1226) ;  /* 0x00000000bf087348 */ /* 0x000fea0003c00000 */
[----:B------:R0:W1:Y:S02]  /*afe0*/  SHFL.BFLY P0, R195, R198, R197, R200 ;  /* 0x0c0000c5c6c37389 */ /* 0x00006400000000c8 */
[----:B01----:R-:W-:Y:S05]  /*aff0*/  ENDCOLLECTIVE ;  /* 0x000000000000791b */ /* 0x003fea0003800000 */
.L_x_1226:
[----:B------:R-:W-:-:S05]  /*b000*/  FADD.FTZ R189, R194, R189 ;  /* 0x000000bdc2bd7221 */ /* 0x000fca0000010000 */
[----:B------:R-:W-:Y:S02]  /*b010*/  MOV R198, R189 ;  /* 0x000000bd00c67202 */ /* 0x000fe40000000f00 */
[----:B------:R-:W-:-:S07]  /*b020*/  MOV R128, R195 ;  /* 0x000000c300807202 */ /* 0x000fce0000000f00 */
[----:B------:R-:W-:Y:S05]  /*b030*/  WARPSYNC.COLLECTIVE R191, `(.L_x_1227) ;  /* 0x00000000bf087348 */ /* 0x000fea0003c00000 */
[----:B------:R0:W1:Y:S02]  /*b040*/  SHFL.BFLY P0, R195, R198, R197, R200 ;  /* 0x0c0000c5c6c37389 */ /* 0x00006400000000c8 */
[----:B01----:R-:W-:Y:S05]  /*b050*/  ENDCOLLECTIVE ;  /* 0x000000000000791b */ /* 0x003fea0003800000 */
.L_x_1227:
[----:B------:R-:W-:-:S05]  /*b060*/  FADD.FTZ R193, R187, R128 ;  /* 0x00000080bbc17221 */ /* 0x000fca0000010000 */
[----:B------:R-:W-:Y:S01]  /*b070*/  MOV R198, R193 ;  /* 0x000000c100c67202 */ /* 0x000fe20000000f00 */
[----:B------:R-:W-:Y:S01]  /*b080*/  HFMA2 R197, -RZ, RZ, 0, 9.5367431640625e-07 ;  /* 0x00000010ffc57431 */ /* 0x000fe200000001ff */
[----:B------:R-:W-:-:S07]  /*b090*/  MOV R190, R195 ;  /* 0x000000c300be7202 */ /* 0x000fce0000000f00 */
[----:B------:R-:W-:Y:S05]  /*b0a0*/  WARPSYNC.COLLECTIVE R191, `(.L_x_1228) ;  /* 0x00000000bf087348 */ /* 0x000fea0003c00000 */
[----:B------:R0:W1:Y:S02]  /*b0b0*/  SHFL.BFLY P0, R195, R198, R197, R200 ;  /* 0x0c0000c5c6c37389 */ /* 0x00006400000000c8 */
[----:B01----:R-:W-:Y:S05]  /*b0c0*/  ENDCOLLECTIVE ;  /* 0x000000000000791b */ /* 0x003fea0003800000 */
.L_x_1228:
[----:B------:R-:W-:-:S05]  /*b0d0*/  FADD.FTZ R190, R189, R190 ;  /* 0x000000bebdbe7221 */ /* 0x000fca0000010000 */
[----:B------:R-:W-:Y:S02]  /*b0e0*/  MOV R198, R190 ;  /* 0x000000be00c67202 */ /* 0x000fe40000000f00 */
[----:B------:R-:W-:-:S07]  /*b0f0*/  MOV R196, R195 ;  /* 0x000000c300c47202 */ /* 0x000fce0000000f00 */
[----:B------:R-:W-:Y:S05]  /*b100*/  WARPSYNC.COLLECTIVE R191, `(.L_x_1229) ;  /* 0x00000000bf087348 */ /* 0x000fea0003c00000 */
[----:B------:R0:W1:Y:S02]  /*b110*/  SHFL.BFLY P0, R195, R198, R197, R200 ;  /* 0x0c0000c5c6c37389 */ /* 0x00006400000000c8 */
[----:B01----:R-:W-:Y:S05]  /*b120*/  ENDCOLLECTIVE ;  /* 0x000000000000791b */ /* 0x003fea0003800000 */
.L_x_1229:
[----:B------:R-:W-:Y:S05]  /*b130*/  BRA `(.L_x_1230) ;  /* 0xffffff6c00447947 */ /* 0x000fea000383ffff */
.L_x_1231:
        /* <DEDUP_REMOVED lines=12> */
.L_x_14430:


//--------------------- .text._ZN10layer_norm13ln_bwd_kernelINS_13Kernel_traitsI6__halfS2_S2_S2_fjLj768ELj1ELj4ELj1ELj16ENS_18Kernel_traits_baseILj768ES2_S2_S2_S2_fjLj128EEEEELb0ELb0ELb0ELb0EEEvNS_9BwdParamsE --------------------------
	.section	.text._ZN10layer_norm13ln_bwd_kernelINS_13Kernel_traitsI6__halfS2_S2_S2_fjLj768ELj1ELj4ELj1ELj16ENS_18Kernel_traits_baseILj768ES2_S2_S2_S2_fjLj128EEEEELb0ELb0ELb0ELb0EEEvNS_9BwdParamsE,"ax",@progbits
	.align	128
        .global         _ZN10layer_norm13ln_bwd_kernelINS_13Kernel_traitsI6__halfS2_S2_S2_fjLj768ELj1ELj4ELj1ELj16ENS_18Kernel_traits_baseILj768ES2_S2_S2_S2_fjLj128EEEEELb0ELb0ELb0ELb0EEEvNS_9BwdParamsE
        .type           _ZN10layer_norm13ln_bwd_kernelINS_13Kernel_traitsI6__halfS2_S2_S2_fjLj768ELj1ELj4ELj1ELj16ENS_18Kernel_traits_baseILj768ES2_S2_S2_S2_fjLj128EEEEELb0ELb0ELb0ELb0EEEvNS_9BwdParamsE,@function
        .size           _ZN10layer_norm13ln_bwd_kernelINS_13Kernel_traitsI6__halfS2_S2_S2_fjLj768ELj1ELj4ELj1ELj16ENS_18Kernel_traits_baseILj768ES2_S2_S2_S2_fjLj128EEEEELb0ELb0ELb0ELb0EEEvNS_9BwdParamsE,(.L_x_14431 - _ZN10layer_norm13ln_bwd_kernelINS_13Kernel_traitsI6__halfS2_S2_S2_fjLj768ELj1ELj4ELj1ELj16ENS_18Kernel_traits_baseILj768ES2_S2_S2_S2_fjLj128EEEEELb0ELb0ELb0ELb0EEEvNS_9BwdParamsE)
        .other          _ZN10layer_norm13ln_bwd_kernelINS_13Kernel_traitsI6__halfS2_S2_S2_fjLj768ELj1ELj4ELj1ELj16ENS_18Kernel_traits_baseILj768ES2_S2_S2_S2_fjLj128EEEEELb0ELb0ELb0ELb0EEEvNS_9BwdParamsE,@"STO_CUDA_ENTRY STV_DEFAULT"
_ZN10layer_norm13ln_bwd_kernelINS_13Kernel_traitsI6__halfS2_S2_S2_fjLj768ELj1ELj4ELj1ELj16ENS_18Kernel_traits_baseILj768ES2_S2_S2_S2_fjLj128EEEEELb0ELb0ELb0ELb0EEEvNS_9BwdParamsE:
.text._ZN10layer_norm13ln_bwd_kernelINS_13Kernel_traitsI6__halfS2_S2_S2_fjLj768ELj1ELj4ELj1ELj16ENS_18Kernel_traits_baseILj768ES2_S2_S2_S2_fjLj128EEEEELb0ELb0ELb0ELb0EEEvNS_9BwdParamsE:
        /* <DEDUP_REMOVED lines=87> */
[----:B------:R-:W-:-:S07]  /*0570*/  CS2R R70, SRZ ;  /* 0x0000000000467805 */ /* 0x000fce000001ff00 */
.L_x_1267:
        /* <DEDUP_REMOVED lines=10> */
[----:B------:R-:W-:Y:S02]  /*0620*/  MOV R5, UR14 ;  /* 0x0000000e00057c02 */ /* 0x000fe40008000f00 */
[----:B------:R-:W-:-:S03]  /*0630*/  ISETP.NE.U32.AND P1, PT, RZ, UR10, PT ;  /* 0x0000000aff007c0c */ /* 0x000fc6000bf25070 */
[----:B------:R-:W-:Y:S01]  /*0640*/  IMAD R3, R0, R5, RZ ;  /* 0x0000000500037224 */ /* 0x000fe200078e02ff */
[----:B------:R-:W-:-:S04]  /*0650*/  ISETP.NE.AND.EX P1, PT, RZ, UR11, PT, P1 ;  /* 0x0000000bff007c0c */ /* 0x000fc8000bf25310 */
[----:B------:R-:W-:Y:S01]  /*0660*/  SHF.R.S32.HI R102, RZ, 0x1f, R3 ;  /* 0x0000001fff667819 */ /* 0x000fe20000011403 */
[----:B------:R-:W-:Y:S01]  /*0670*/  BSSY.RECONVERGENT B0, `(.L_x_1233) ;  /* 0x0000233000007945 */ /* 0x000fe20003800200 */
[----:B------:R-:W-:Y:S02]  /*0680*/  ISETP.NE.AND P4, PT, RZ, UR8, PT ;  /* 0x00000008ff007c0c */ /* 0x000fe4000bf85270 */
[----:B------:R-:W-:Y:S01]  /*0690*/  LEA.HI R102, R102, R3, RZ, 0x3 ;  /* 0x0000000366667211 */ /* 0x000fe200078f18ff */
[----:B------:R-:W-:Y:S01]  /*06a0*/  HFMA2 R107, -RZ, RZ, 1.875, 0 ;  /* 0x3f800000ff6b7431 */ /* 0x000fe200000001ff */
[----:B-1----:R-:W-:-:S04]  /*06b0*/  LOP3.LUT R3, R4, 0x1f, RZ, 0xc0, !PT ;  /* 0x0000001f04037812 */ /* 0x002fc800078ec0ff */
[----:B------:R-:W-:Y:S01]  /*06c0*/  LEA.HI.SX32 R105, R102, R3, 0x1d ;  /* 0x0000000366697211 */ /* 0x000fe200078feaff */
[----:B---3--:R-:W-:Y:S01]  /*06d0*/  @P0 HADD2.F32 R107, -RZ, R100.H0_H0 ;  /* 0x20000064ff6b0230 */ /* 0x008fe20000004100 */
        /* <DEDUP_REMOVED lines=15> */
[--C-:B------:R-:W-:Y:S02]  /*07d0*/  HADD2.F32 R139, -RZ, R20.reuse.H0_H0 ;  /* 0x20000014ff8b7230 */ /* 0x100fe40000004100 */
[--C-:B------:R-:W-:Y:S02]  /*07e0*/  HADD2.F32 R132, -RZ, R21.reuse.H1_H1 ;  /* 0x30000015ff847230 */ /* 0x100fe40000004100 */
[----:B------:R-:W-:Y:S02]  /*07f0*/  HADD2.F32 R136, -RZ, R20.H1_H1 ;  /* 0x30000014ff887230 */ /* 0x000fe40000004100 */
[----:B------:R-:W-:Y:S02]  /*0800*/  HADD2.F32 R135, -RZ, R21.H0_H0 ;  /* 0x20000015ff877230 */ /* 0x000fe40000004100 */
[----:B------:R-:W-:Y:S02]  /*0810*/  HADD2.F32 R128, -RZ, R22.H1_H1 ;  /* 0x30000016ff807230 */ /* 0x000fe40000004100 */
[----:B--2---:R-:W-:-:S02]  /*0820*/  HADD2.F32 R143, -RZ, R97.H1_H1 ;  /* 0x30000061ff8f7230 */ /* 0x004fc40000004100 */
[--C-:B------:R-:W-:Y:S02]  /*0830*/  HADD2.F32 R129, -RZ, R96.reuse.H0_H0 ;  /* 0x20000060ff817230 */ /* 0x100fe40000004100 */
[----:B------:R-:W-:Y:S02]  /*0840*/  HADD2.F32 R131, -RZ, R96.H1_H1 ;  /* 0x30000060ff837230 */ /* 0x000fe40000004100 */
[C---:B------:R-:W-:Y:S01]  /*0850*/  FADD.FTZ R143, -R140.reuse, R143 ;  /* 0x0000008f8c8f7221 */ /* 0x040fe20000010100 */
[--C-:B------:R-:W-:Y:S02]  /*0860*/  HADD2.F32 R145, -RZ, R98.reuse.H0_H0 ;  /* 0x20000062ff917230 */ /* 0x100fe40000004100 */
[C---:B------:R-:W-:Y:S01]  /*0870*/  FADD.FTZ R129, -R140.reuse, R129 ;  /* 0x000000818c817221 */ /* 0x040fe20000010100 */
[----:B------:R-:W-:Y:S02]  /*0880*/  HADD2.F32 R147, -RZ, R98.H1_H1 ;  /* 0x30000062ff937230 */ /* 0x000fe40000004100 */
[----:B------:R-:W-:Y:S01]  /*0890*/  FADD.FTZ R131, -R140, R131 ;  /* 0x000000838c837221 */ /* 0x000fe20000010100 */
[----:B---3--:R-:W-:-:S02]  /*08a0*/  HADD2.F32 R98, -RZ, R100.H0_H0 ;  /* 0x20000064ff627230 */ /* 0x008fc40000004100 */
[C---:B-----5:R-:W-:Y:S01]  /*08b0*/  FMUL.FTZ R134, R108.reuse, R143 ;  /* 0x0000008f6c867220 */ /* 0x060fe20000410000 */
[--C-:B------:R-:W-:Y:S02]  /*08c0*/  HADD2.F32 R124, -RZ, R101.reuse.H0_H0 ;  /* 0x20000065ff7c7230 */ /* 0x100fe40000004100 */
[C---:B------:R-:W-:Y:S01]  /*08d0*/  FMUL.FTZ R141, R108.reuse, R129 ;  /* 0x000000816c8d7220 */ /* 0x040fe20000410000 */
[----:B------:R-:W-:Y:S02]  /*08e0*/  HADD2.F32 R101, -RZ, R101.H1_H1 ;  /* 0x30000065ff657230 */ /* 0x000fe40000004100 */
[----:B------:R-:W-:Y:S01]  /*08f0*/  FMUL.FTZ R139, R139, R98 ;  /* 0x000000628b8b7220 */ /* 0x000fe20000410000 */
[----:B------:R-:W-:Y:S02]  /*0900*/  HADD2.F32 R133, -RZ, R97.H0_H0 ;  /* 0x20000061ff857230 */ /* 0x000fe40000004100 */
[----:B------:R-:W-:Y:S01]  /*0910*/  FMUL.FTZ R138, R108, R131 ;  /* 0x000000836c8a7220 */ /* 0x000fe20000410000 */
[----:B------:R-:W-:-:S02]  /*0920*/  HADD2.F32 R100, -RZ, R100.H1_H1 ;  /* 0x30000064ff647230 */ /* 0x000fc40000004100 */
[-C--:B------:R-:W-:Y:S01]  /*0930*/  FMUL.FTZ R132, R132, R101.reuse ;  /* 0x0000006584847220 */ /* 0x080fe20000410000 */
[--C-:B------:R-:W-:Y:S02]  /*0940*/  HADD2.F32 R97, -RZ, R103.reuse.H0_H0 ;  /* 0x20000067ff617230 */ /* 0x100fe40000004100 */
[----:B------:R-:W-:Y:S01]  /*0950*/  FADD.FTZ R51, R51, R101 ;  /* 0x0000006533337221 */ /* 0x000fe20000010000 */
[----:B------:R-:W-:Y:S02]  /*0960*/  HADD2.F32 R96, -RZ, R103.H1_H1 ;  /* 0x30000067ff607230 */ /* 0x000fe40000004100 */
[----:B------:R-:W-:Y:S01]  /*0970*/  FFMA.FTZ R35, R134, R101, R35 ;  /* 0x0000006586237223 */ /* 0x000fe20000010023 */
[----:B------:R-:W-:Y:S01]  /*0980*/  FADD.FTZ R133, -R140, R133 ;  /* 0x000000858c857221 */ /* 0x000fe20000010100 */
[----:B------:R-:W-:Y:S01]  /*0990*/  FMUL.FTZ R136, R136, R100 ;  /* 0x0000006488887220 */ /* 0x000fe20000410000 */
[----:B------:R-:W-:Y:S01]  /*09a0*/  FADD.FTZ R101, RZ, R139 ;  /* 0x0000008bff657221 */ /* 0x000fe20000010000 */
[----:B------:R-:W-:Y:S01]  /*09b0*/  FFMA.FTZ R103, R141, R139, RZ ;  /* 0x0000008b8d677223 */ /* 0x000fe200000100ff */
[----:B------:R-:W-:Y:S01]  /*09c0*/  FADD.FTZ R147, -R140, R147 ;  /* 0x000000938c937221 */ /* 0x000fe20000010100 */
[----:B------:R-:W-:-:S02]  /*09d0*/  HADD2.F32 R127, -RZ, R99.H0_H0 ;  /* 0x20000063ff7f7230 */ /* 0x000fc40000004100 */
[----:B------:R-:W-:Y:S01]  /*09e0*/  FADD.FTZ R48, R48, R98 ;  /* 0x0000006230307221 */ /* 0x000fe20000010000 */
[--C-:B------:R-:W-:Y:S02]  /*09f0*/  HADD2.F32 R126, -RZ, R102.reuse.H0_H0 ;  /* 0x20000066ff7e7230 */ /* 0x100fe40000004100 */
[----:B------:R-:W-:Y:S01]  /*0a00*/  FFMA.FTZ R32, R141, R98, R32 ;  /* 0x000000628d207223 */ /* 0x000fe20000010020 */
[----:B------:R-:W-:Y:S01]  /*0a10*/  FADD.FTZ R49, R49, R100 ;  /* 0x0000006431317221 */ /* 0x000fe20000010000 */
[----:B------:R-:W-:Y:S01]  /*0a20*/  FFMA.FTZ R33, R138, R100, R33 ;  /* 0x000000648a217223 */ /* 0x000fe20000010021 */
[----:B------:R-:W-:Y:S02]  /*0a30*/  HADD2.F32 R102, -RZ, R102.H1_H1 ;  /* 0x30000066ff667230 */ /* 0x000fe40000004100 */
[----:B------:R-:W-:Y:S01]  /*0a40*/  FMUL.FTZ R137, R108, R133 ;  /* 0x000000856c897220 */ /* 0x000fe20000410000 */
[----:B------:R-:W-:Y:S01]  /*0a50*/  FMUL.FTZ R135, R135, R124 ;  /* 0x0000007c87877220 */ /* 0x000fe20000410000 */
[----:B------:R-:W-:Y:S01]  /*0a60*/  FADD.FTZ R98, R101, R136 ;  /* 0x0000008865627221 */ /* 0x000fe20000010000 */
[----:B------:R-:W-:Y:S01]  /*0a70*/  FFMA.FTZ R100, R138, R136, R103 ;  /* 0x000000888a647223 */ /* 0x000fe20000010067 */
[----:B------:R-:W-:Y:S01]  /*0a80*/  FMUL.FTZ R130, R108, R147 ;  /* 0x000000936c827220 */ /* 0x000fe20000410000 */
[----:B------:R-:W-:-:S02]  /*0a90*/  HADD2.F32 R131, -RZ, R22.H0_H0 ;  /* 0x20000016ff837230 */ /* 0x000fc40000004100 */
[C---:B------:R-:W-:Y:S01]  /*0aa0*/  FADD.FTZ R129, -R140.reuse, R127 ;  /* 0x0000007f8c817221 */ /* 0x040fe20000010100 */
[----:B------:R-:W-:Y:S01]  /*0ab0*/  FADD.FTZ R145, -R140, R145 ;  /* 0x000000918c917221 */ /* 0x000fe20000010100 */
[----:B------:R-:W-:Y:S01]  /*0ac0*/  FADD.FTZ R101, R98, R135 ;  /* 0x0000008762657221 */ /* 0x000fe20000010000 */
[----:B------:R-:W-:Y:S01]  /*0ad0*/  FFMA.FTZ R103, R137, R135, R100 ;  /* 0x0000008789677223 */ /* 0x000fe20000010064 */
[-C--:B------:R-:W-:Y:S01]  /*0ae0*/  FMUL.FTZ R128, R128, R102.reuse ;  /* 0x0000006680807220 */ /* 0x080fe20000410000 */
[----:B------:R-:W-:Y:S01]  /*0af0*/  FADD.FTZ R53, R53, R102 ;  /* 0x0000006635357221 */ /* 0x000fe20000010000 */
[----:B------:R-:W-:Y:S01]  /*0b00*/  FFMA.FTZ R37, R130, R102, R37 ;  /* 0x0000006682257223 */ /* 0x000fe20000010025 */
[----:B------:R-:W-:Y:S02]  /*0b10*/  HADD2.F32 R102, -RZ, R23.H0_H0 ;  /* 0x20000017ff667230 */ /* 0x000fe40000004100 */
[C---:B------:R-:W-:Y:S01]  /*0b20*/  FMUL.FTZ R129, R108.reuse, R129 ;  /* 0x000000816c817220 */ /* 0x040fe20000410000 */
[----:B------:R-:W-:Y:S01]  /*0b30*/  FMUL.FTZ R133, R108, R145 ;  /* 0x000000916c857220 */ /* 0x000fe20000410000 */
[----:B------:R-:W-:Y:S01]  /*0b40*/  FMUL.FTZ R131, R131, R126 ;  /* 0x0000007e83837220 */ /* 0x000fe20000410000 */
[----:B------:R-:W-:Y:S01]  /*0b50*/  FADD.FTZ R98, R101, R132 ;  /* 0x0000008465627221 */ /* 0x000fe20000010000 */
[----:B------:R-:W-:Y:S01]  /*0b60*/  FFMA.FTZ R100, R134, R132, R103 ;  /* 0x0000008486647223 */ /* 0x000fe20000010067 */
[----:B------:R-:W-:-:S02]  /*0b70*/  HADD2.F32 R99, -RZ, R99.H1_H1 ;  /* 0x30000063ff637230 */ /* 0x000fc40000004100 */
[-C--:B------:R-:W-:Y:S01]  /*0b80*/  FMUL.FTZ R127, R102, R97.reuse ;  /* 0x00000061667f7220 */ /* 0x080fe20000410000 */
[----:B------:R-:W-:Y:S01]  /*0b90*/  FADD.FTZ R54, R54, R97 ;  /* 0x0000006136367221 */ /* 0x000fe20000010000 */
[----:B------:R-:W-:Y:S01]  /*0ba0*/  FFMA.FTZ R38, R129, R97, R38 ;  /* 0x0000006181267223 */ /* 0x000fe20000010026 */
[----:B------:R-:W-:Y:S01]  /*0bb0*/  FADD.FTZ R97, R98, R131 ;  /* 0x0000008362617221 */ /* 0x000fe20000010000 */
[----:B------:R-:W-:Y:S01]  /*0bc0*/  FFMA.FTZ R101, R133, R131, R100 ;  /* 0x0000008385657223 */ /* 0x000fe20000010064 */
[----:B------:R-:W-:Y:S02]  /*0bd0*/  HADD2.F32 R143, -RZ, R23.H1_H1 ;  /* 0x30000017ff8f7230 */ /* 0x000fe40000004100 */
[----:B------:R-:W-:Y:S01]  /*0be0*/  FADD.FTZ R99, -R140, R99 ;  /* 0x000000638c637221 */ /* 0x000fe20000010100 */
[----:B------:R-:W-:Y:S01]  /*0bf0*/  FADD.FTZ R98, R97, R128 ;  /* 0x0000008061627221 */ /* 0x000fe20000010000 */
[----:B------:R-:W-:Y:S01]  /*0c00*/  FFMA.FTZ R100, R130, R128, R101 ;  /* 0x0000008082647223 */ /* 0x000fe20000010065 */
[----:B------:R-:W-:Y:S01]  /*0c10*/  FADD.FTZ R50, R50, R124 ;  /* 0x0000007c32327221 */ /* 0x000fe20000010000 */
[----:B------:R-:W-:Y:S01]  /*0c20*/  FFMA.FTZ R34, R137, R124, R34 ;  /* 0x0000007c89227223 */ /* 0x000fe20000010022 */
[----:B------:R-:W-:Y:S01]  /*0c30*/  FADD.FTZ R52, R52, R126 ;  /* 0x0000007e34347221 */ /* 0x000fe20000010000 */
[----:B------:R-:W-:Y:S01]  /*0c40*/  FFMA.FTZ R36, R133, R126, R36 ;  /* 0x0000007e85247223 */ /* 0x000fe20000010024 */
[-C--:B------:R-:W-:Y:S01]  /*0c50*/  FMUL.FTZ R124, R143, R96.reuse ;  /* 0x000000608f7c7220 */ /* 0x080fe20000410000 */
[----:B------:R-:W-:Y:S01]  /*0c60*/  FMUL.FTZ R126, R108, R99 ;  /* 0x000000636c7e7220 */ /* 0x000fe20000410000 */
[----:B------:R-:W-:Y:S01]  /*0c70*/  FADD.FTZ R143, R98, R127 ;  /* 0x0000007f628f7221 */ /* 0x000fe20000010000 */
[----:B------:R-:W-:Y:S01]  /*0c80*/  FFMA.FTZ R97, R129, R127, R100 ;  /* 0x0000007f81617223 */ /* 0x000fe20000010064 */
[----:B------:R-:W-:Y:S01]  /*0c90*/  FADD.FTZ R55, R55, R96 ;  /* 0x0000006037377221 */ /* 0x000fe20000010000 */
[C---:B------:R-:W-:Y:S01]  /*0ca0*/  FFMA.FTZ R39, R126.reuse, R96, R39 ;  /* 0x000000607e277223 */ /* 0x040fe20000010027 */
[----:B------:R-:W-:Y:S01]  /*0cb0*/  IADD3 R145, PT, PT, R105, 0x20, RZ ;  /* 0x0000002069917810 */ /* 0x000fe20007ffe0ff */
[----:B------:R-:W-:Y:S01]  /*0cc0*/  FADD.FTZ R143, R143, R124 ;  /* 0x0000007c8f8f7221 */ /* 0x000fe20000010000 */
[----:B------:R-:W-:-:S07]  /*0cd0*/  FFMA.FTZ R142, R126, R124, R97 ;  /* 0x0000007c7e8e7223 */ /* 0x000fce0000010061 */
.L_x_1236:
[----:B------:R-:W-:Y:S05]  /*0ce0*/  BSYNC.RECONVERGENT B1 ;  /* 0x0000000000017941 */ /* 0x000fea0003800200 */
.L_x_1235:
        /* <DEDUP_REMOVED lines=8> */
[--C-:B------:R-:W-:Y:S01]  /*0d70*/  HADD2.F32 R123, -RZ, R24.reuse.H0_H0 ;  /* 0x20000018ff7b7230 */ /* 0x100fe20000004100 */
[----:B------:R-:W-:Y:S01]  /*0d80*/  IADD3 R145, PT, PT, R145, 0x20, RZ ;  /* 0x0000002091917810 */ /* 0x000fe20007ffe0ff */
[----:B------:R-:W-:Y:S02]  /*0d90*/  HADD2.F32 R121, -RZ, R24.H1_H1 ;  /* 0x30000018ff797230 */ /* 0x000fe40000004100 */
[----:B------:R-:W-:Y:S02]  /*0da0*/  HADD2.F32 R114, -RZ, R26.H1_H1 ;  /* 0x3000001aff727230 */ /* 0x000fe40000004100 */
[--C-:B--2---:R-:W-:Y:S02]  /*0db0*/  HADD2.F32 R109, -RZ, R96.reuse.H0_H0 ;  /* 0x20000060ff6d7230 */ /* 0x104fe40000004100 */
[----:B------:R-:W-:Y:S02]  /*0dc0*/  HADD2.F32 R113, -RZ, R97.H0_H0 ;  /* 0x20000061ff717230 */ /* 0x000fe40000004100 */
[----:B------:R-:W-:-:S02]  /*0dd0*/  HADD2.F32 R111, -RZ, R96.H1_H1 ;  /* 0x30000060ff6f7230 */ /* 0x000fc40000004100 */
[C---:B------:R-:W-:Y:S01]  /*0de0*/  FADD.FTZ R109, -R140.reuse, R109 ;  /* 0x0000006d8c6d7221 */ /* 0x040fe20000010100 */
[----:B------:R-:W-:Y:S02]  /*0df0*/  HADD2.F32 R117, -RZ, R97.H1_H1 ;  /* 0x30000061ff757230 */ /* 0x000fe40000004100 */
[----:B------:R-:W-:Y:S01]  /*0e00*/  FADD.FTZ R113, -R140, R113 ;  /* 0x000000718c717221 */ /* 0x000fe20000010100 */
[--C-:B------:R-:W-:Y:S02]  /*0e10*/  HADD2.F32 R147, -RZ, R98.reuse.H0_H0 ;  /* 0x20000062ff937230 */ /* 0x100fe40000004100 */
[----:B-----5:R-:W-:Y:S01]  /*0e20*/  FMUL.FTZ R125, R108, R109 ;  /* 0x0000006d6c7d7220 */ /* 0x020fe20000410000 */
[----:B------:R-:W-:Y:S02]  /*0e30*/  HADD2.F32 R149, -RZ, R98.H1_H1 ;  /* 0x30000062ff957230 */ /* 0x000fe40000004100 */
[----:B------:R-:W-:Y:S01]  /*0e40*/  FADD.FTZ R111, -R140, R111 ;  /* 0x0000006f8c6f7221 */ /* 0x000fe20000010100 */
[----:B---3--:R-:W-:-:S02]  /*0e50*/  HADD2.F32 R98, -RZ, R100.H0_H0 ;  /* 0x20000064ff627230 */ /* 0x008fc40000004100 */
[----:B------:R-:W-:Y:S01]  /*0e60*/  FMUL.FTZ R119, R108, R113 ;  /* 0x000000716c777220 */ /* 0x000fe20000410000 */
[----:B------:R-:W-:Y:S02]  /*0e70*/  HADD2.F32 R110, -RZ, R101.H0_H0 ;  /* 0x20000065ff6e7230 */ /* 0x000fe40000004100 */
[----:B------:R-:W-:Y:S01]  /*0e80*/  FADD.FTZ R117, -R140, R117 ;  /* 0x000000758c757221 */ /* 0x000fe20000010100 */
[----:B------:R-:W-:Y:S02]  /*0e90*/  HADD2.F32 R109, -RZ, R25.H0_H0 ;  /* 0x20000019ff6d7230 */ /* 0x000fe40000004100 */
[----:B------:R-:W-:Y:S01]  /*0ea0*/  FMUL.FTZ R122, R108, R111 ;  /* 0x0000006f6c7a7220 */ /* 0x000fe20000410000 */
[----:B------:R-:W-:Y:S01]  /*0eb0*/  FADD.FTZ R147, -R140, R147 ;  /* 0x000000938c937221 */ /* 0x000fe20000010100 */
[----:B------:R-:W-:Y:S02]  /*0ec0*/  HADD2.F32 R112, -RZ, R101.H1_H1 ;  /* 0x30000065ff707230 */ /* 0x000fe40000004100 */
[-C--:B------:R-:W-:Y:S01]  /*0ed0*/  FMUL.FTZ R123, R123, R98.reuse ;  /* 0x000000627b7b7220 */ /* 0x080fe20000410000 */
[----:B------:R-:W-:Y:S01]  /*0ee0*/  FADD.FTZ R80, R80, R98 ;  /* 0x0000006250507221 */ /* 0x000fe20000010000 */
[----:B------:R-:W-:Y:S01]  /*0ef0*/  FFMA.FTZ R56, R125, R98, R56 ;  /* 0x000000627d387223 */ /* 0x000fe20000010038 */
[----:B------:R-:W-:-:S02]  /*0f00*/  HADD2.F32 R111, -RZ, R25.H1_H1 ;  /* 0x30000019ff6f7230 */ /* 0x000fc40000004100 */
[-C--:B------:R-:W-:Y:S01]  /*0f10*/  FMUL.FTZ R109, R109, R110.reuse ;  /* 0x0000006e6d6d7220 */ /* 0x080fe20000410000 */
[----:B------:R-:W-:Y:S01]  /*0f20*/  FADD.FTZ R82, R82, R110 ;  /* 0x0000006e52527221 */ /* 0x000fe20000010000 */
[----:B------:R-:W-:Y:S01]  /*0f30*/  FFMA.FTZ R58, R119, R110, R58 ;  /* 0x0000006e773a7223 */ /* 0x000fe2000001003a */
[----:B------:R-:W-:Y:S02]  /*0f40*/  HADD2.F32 R101, -RZ, R102.H0_H0 ;  /* 0x20000066ff657230 */ /* 0x000fe40000004100 */
[C---:B------:R-:W-:Y:S01]  /*0f50*/  FMUL.FTZ R110, R108.reuse, R117 ;  /* 0x000000756c6e7220 */ /* 0x040fe20000410000 */
[----:B------:R-:W-:Y:S02]  /*0f60*/  HADD2.F32 R98, -RZ, R26.H0_H0 ;  /* 0x2000001aff627230 */ /* 0x000fe40000004100 */
[----:B------:R-:W-:Y:S01]  /*0f70*/  FMUL.FTZ R113, R108, R147 ;  /* 0x000000936c717220 */ /* 0x000fe20000410000 */
[----:B------:R-:W-:Y:S02]  /*0f80*/  HADD2.F32 R100, -RZ, R100.H1_H1 ;  /* 0x30000064ff647230 */ /* 0x000fe40000004100 */
[-C--:B------:R-:W-:Y:S01]  /*0f90*/  FMUL.FTZ R111, R111, R112.reuse ;  /* 0x000000706f6f7220 */ /* 0x080fe20000410000 */
[----:B------:R-:W-:Y:S01]  /*0fa0*/  FADD.FTZ R83, R83, R112 ;  /* 0x0000007053537221 */ /* 0x000fe20000010000 */
[----:B------:R-:W-:Y:S01]  /*0fb0*/  FFMA.FTZ R59, R110, R112, R59 ;  /* 0x000000706e3b7223 */ /* 0x000fe2000001003b */
[-C--:B------:R-:W-:Y:S01]  /*0fc0*/  FMUL.FTZ R112, R98, R101.reuse ;  /* 0x0000006562707220 */ /* 0x080fe20000410000 */
[----:B------:R-:W-:Y:S01]  /*0fd0*/  FMUL.FTZ R121, R121, R100 ;  /* 0x0000006479797220 */ /* 0x000fe20000410000 */
[----:B------:R-:W-:Y:S01]  /*0fe0*/  FADD.FTZ R84, R84, R101 ;  /* 0x0000006554547221 */ /* 0x000fe20000010000 */
[----:B------:R-:W-:Y:S01]  /*0ff0*/  FFMA.FTZ R60, R113, R101, R60 ;  /* 0x00000065713c7223 */ /* 0x000fe2000001003c */
[----:B------:R-:W-:Y:S01]  /*1000*/  FADD.FTZ R98, R143, R123 ;  /* 0x0000007b8f627221 */ /* 0x000fe20000010000 */
[----:B------:R-:W-:Y:S01]  /*1010*/  FFMA.FTZ R101, R125, R123, R142 ;  /* 0x0000007b7d657223 */ /* 0x000fe2000001008e */
[----:B------:R-:W-:Y:S01]  /*1020*/  FADD.FTZ R149, -R140, R149 ;  /* 0x000000958c957221 */ /* 0x000fe20000010100 */
[----:B------:R-:W-:-:S02]  /*1030*/  HADD2.F32 R115, -RZ, R99.H0_H0 ;  /* 0x20000063ff737230 */ /* 0x000fc40000004100 */
[----:B------:R-:W-:Y:S01]  /*1040*/  FADD.FTZ R81, R81, R100 ;  /* 0x0000006451517221 */ /* 0x000fe20000010000 */
[----:B------:R-:W-:Y:S01]  /*1050*/  FFMA.FTZ R57, R122, R100, R57 ;  /* 0x000000647a397223 */ /* 0x000fe20000010039 */
[----:B------:R-:W-:Y:S01]  /*1060*/  FADD.FTZ R98, R98, R121 ;  /* 0x0000007962627221 */ /* 0x000fe20000010000 */
[----:B------:R-:W-:Y:S02]  /*1070*/  HADD2.F32 R102, -RZ, R102.H1_H1 ;  /* 0x30000066ff667230 */ /* 0x000fe40000004100 */
[----:B------:R-:W-:Y:S01]  /*1080*/  FFMA.FTZ R100, R122, R121, R101 ;  /* 0x000000797a647223 */ /* 0x000fe20000010065 */
[----:B------:R-:W-:Y:S01]  /*1090*/  FMUL.FTZ R116, R108, R149 ;  /* 0x000000956c747220 */ /* 0x000fe20000410000 */
[----:B------:R-:W-:Y:S01]  /*10a0*/  FADD.FTZ R117, -R140, R115 ;  /* 0x000000738c757221 */ /* 0x000fe20000010100 */
[----:B------:R-:W-:Y:S01]  /*10b0*/  FADD.FTZ R98, R98, R109 ;  /* 0x0000006d62627221 */ /* 0x000fe20000010000 */
[----:B------:R-:W-:Y:S01]  /*10c0*/  FFMA.FTZ R101, R119, R109, R100 ;  /* 0x0000006d77657223 */ /* 0x000fe20000010064 */
[-C--:B------:R-:W-:Y:S01]  /*10d0*/  FMUL.FTZ R114, R114, R102.reuse ;  /* 0x0000006672727220 */ /* 0x080fe20000410000 */
[----:B------:R-:W-:Y:S01]  /*10e0*/  FADD.FTZ R85, R85, R102 ;  /* 0x0000006655557221 */ /* 0x000fe20000010000 */
[----:B------:R-:W-:Y:S01]  /*10f0*/  FFMA.FTZ R61, R116, R102, R61 ;  /* 0x00000066743d7223 */ /* 0x000fe2000001003d */
[----:B------:R-:W-:-:S02]  /*1100*/  HADD2.F32 R97, -RZ, R103.H0_H0 ;  /* 0x20000067ff617230 */ /* 0x000fc40000004100 */
[----:B------:R-:W-:Y:S01]  /*1110*/  FMUL.FTZ R117, R108, R117 ;  /* 0x000000756c757220 */ /* 0x000fe20000410000 */
[----:B------:R-:W-:Y:S02]  /*1120*/  HADD2.F32 R96, -RZ, R103.H1_H1 ;  /* 0x30000067ff607230 */ /* 0x000fe40000004100 */
[----:B------:R-:W-:Y:S01]  /*1130*/  FADD.FTZ R103, R98, R111 ;  /* 0x0000006f62677221 */ /* 0x000fe20000010000 */
[----:B------:R-:W-:Y:S02]  /*1140*/  HADD2.F32 R102, -RZ, R27.H0_H0 ;  /* 0x2000001bff667230 */ /* 0x000fe40000004100 */
[----:B------:R-:W-:Y:S01]  /*1150*/  FFMA.FTZ R98, R110, R111, R101 ;  /* 0x0000006f6e627223 */ /* 0x000fe20000010065 */
[----:B------:R-:W-:Y:S02]  /*1160*/  HADD2.F32 R99, -RZ, R99.H1_H1 ;  /* 0x30000063ff637230 */ /* 0x000fe40000004100 */
[----:B------:R-:W-:Y:S01]  /*1170*/  FADD.FTZ R86, R86, R97 ;  /* 0x0000006156567221 */ /* 0x000fe20000010000 */
[-C--:B------:R-:W-:Y:S01]  /*1180*/  FFMA.FTZ R62, R117, R97.reuse, R62 ;  /* 0x00000061753e7223 */ /* 0x080fe2000001003e */
[----:B------:R-:W-:Y:S01]  /*1190*/  FMUL.FTZ R115, R102, R97 ;  /* 0x0000006166737220 */ /* 0x000fe20000410000 */
[----:B------:R-:W-:Y:S01]  /*11a0*/  FADD.FTZ R103, R103, R112 ;  /* 0x0000007067677221 */ /* 0x000fe20000010000 */
[----:B------:R-:W-:Y:S01]  /*11b0*/  FFMA.FTZ R97, R113, R112, R98 ;  /* 0x0000007071617223 */ /* 0x000fe20000010062 */
[----:B------:R-:W-:-:S02]  /*11c0*/  HADD2.F32 R143, -RZ, R27.H1_H1 ;  /* 0x3000001bff8f7230 */ /* 0x000fc40000004100 */
[----:B------:R-:W-:Y:S01]  /*11d0*/  FADD.FTZ R99, -R140, R99 ;  /* 0x000000638c637221 */ /* 0x000fe20000010100 */
[----:B------:R-:W-:Y:S01]  /*11e0*/  FADD.FTZ R98, R103, R114 ;  /* 0x0000007267627221 */ /* 0x000fe20000010000 */
[----:B------:R-:W-:Y:S01]  /*11f0*/  FFMA.FTZ R100, R116, R114, R97 ;  /* 0x0000007274647223 */ /* 0x000fe20000010061 */
[----:B------:R-:W-:Y:S01]  /*1200*/  FADD.FTZ R87, R87, R96 ;  /* 0x0000006057577221 */ /* 0x000fe20000010000 */
[-C--:B------:R-:W-:Y:S01]  /*1210*/  FMUL.FTZ R118, R143, R96.reuse ;  /* 0x000000608f767220 */ /* 0x080fe20000410000 */
[----:B------:R-:W-:Y:S01]  /*1220*/  FMUL.FTZ R120, R108, R99 ;  /* 0x000000636c787220 */ /* 0x000fe20000410000 */
[----:B------:R-:W-:Y:S01]  /*1230*/  FADD.FTZ R143, R98, R115 ;  /* 0x00000073628f7221 */ /* 0x000fe20000010000 */
[----:B------:R-:W-:Y:S02]  /*1240*/  FFMA.FTZ R97, R117, R115, R100 ;  /* 0x0000007375617223 */ /* 0x000fe40000010064 */
[C---:B------:R-:W-:Y:S01]  /*1250*/  FFMA.FTZ R63, R120.reuse, R96, R63 ;  /* 0x00000060783f7223 */ /* 0x040fe2000001003f */
[----:B------:R-:W-:Y:S01]  /*1260*/  FADD.FTZ R143, R143, R118 ;  /* 0x000000768f8f7221 */ /* 0x000fe20000010000 */
[----:B------:R-:W-:-:S07]  /*1270*/  FFMA.FTZ R142, R120, R118, R97 ;  /* 0x00000076788e7223 */ /* 0x000fce0000010061 */
.L_x_1238:
[----:B------:R-:W-:Y:S05]  /*1280*/  BSYNC.RECONVERGENT B1 ;  /* 0x0000000000017941 */ /* 0x000fea0003800200 */
.L_x_1237:
[----:B------:R-:W-:Y:S05]  /*1290*/  @!P2 BRA `(.L_x_1239) ;  /* 0x0000001400c0a947 */ /* 0x000fea0003800000 */
[----:B------:R-:W0:Y:S08]  /*12a0*/  LDC.64 R8, c[0x0][0x3a8] ;  /* 0x0000ea00ff087b82 */ /* 0x000e300000000a00 */
[----:B------:R-:W1:Y:S01]  /*12b0*/  LDC.64 R6, c[0x0][0x428] ;  /* 0x00010a00ff067b82 */ /* 0x000e620000000a00 */
[----:B0-----:R-:W-:-:S06]  /*12c0*/  IMAD.WIDE.U32 R8, R145, 0x10, R8 ;  /* 0x0000001091087825 */ /* 0x001fcc00078e0008 */
[----:B------:R-:W2:Y:S01]  /*12d0*/  LDG.E.128 R8, desc[UR6][R8.64] ;  /* 0x0000000608087981 */ /* 0x000ea2000c1e1d00 */
[----:B-1----:R-:W-:-:S05]  /*12e0*/  IMAD.WIDE.U32 R6, R145, 0x10, R6 ;  /* 0x0000001091067825 */ /* 0x002fca00078e0006 */
[----:B------:R0:W3:Y:S01]  /*12f0*/  LDG.E.128 R12, desc[UR6][R6.64] ;  /* 0x00000006060c7981 */ /* 0x0000e2000c1e1d00 */
[----:B------:R-:W-:Y:S02]  /*1300*/  HADD2.F32 R98, -RZ, R30.H1_H1 ;  /* 0x3000001eff627230 */ /* 0x000fe40000004100 */
[----:B------:R-:W-:Y:S02]  /*1310*/  HADD2.F32 R104, -RZ, R31.H0_H0 ;  /* 0x2000001fff687230 */ /* 0x000fe40000004100 */
[----:B0-----:R-:W-:Y:S02]  /*1320*/  HADD2.F32 R6, -RZ, R28.H0_H0 ;  /* 0x2000001cff067230 */ /* 0x001fe40000004100 */
[--C-:B--2---:R-:W-:Y:S02]  /*1330*/  HADD2.F32 R17, -RZ, R8.reuse.H0_H0 ;  /* 0x20000008ff117230 */ /* 0x104fe40000004100 */
[----:B------:R-:W-:Y:S02]  /*1340*/  HADD2.F32 R19, -RZ, R8.H1_H1 ;  /* 0x30000008ff137230 */ /* 0x000fe40000004100 */
[----:B------:R-:W-:-:S02]  /*1350*/  HADD2.F32 R97, -RZ, R9.H0_H0 ;  /* 0x20000009ff617230 */ /* 0x000fc40000004100 */
[C---:B------:R-:W-:Y:S01]  /*1360*/  FADD.FTZ R17, -R140.reuse, R17 ;  /* 0x000000118c117221 */ /* 0x040fe20000010100 */
[--C-:B------:R-:W-:Y:S02]  /*1370*/  HADD2.F32 R151, -RZ, R11.reuse.H0_H0 ;  /* 0x2000000bff977230 */ /* 0x100fe40000004100 */
[----:B------:R-:W-:Y:S02]  /*1380*/  HADD2.F32 R153, -RZ, R11.H1_H1 ;  /* 0x3000000bff997230 */ /* 0x000fe40000004100 */
[C---:B------:R-:W-:Y:S01]  /*1390*/  FADD.FTZ R11, -R140.reuse, R19 ;  /* 0x000000138c0b7221 */ /* 0x040fe20000010100 */
[----:B------:R-:W-:Y:S02]  /*13a0*/  HADD2.F32 R99, -RZ, R9.H1_H1 ;  /* 0x30000009ff637230 */ /* 0x000fe40000004100 */
[----:B------:R-:W-:Y:S01]  /*13b0*/  FADD.FTZ R101, -R140, R97 ;  /* 0x000000618c657221 */ /* 0x000fe20000010100 */
[--C-:B------:R-:W-:Y:S02]  /*13c0*/  HADD2.F32 R147, -RZ, R10.reuse.H1_H1 ;  /* 0x3000000aff937230 */ /* 0x100fe40000004100 */
[----:B-----5:R-:W-:Y:S01]  /*13d0*/  FMUL.FTZ R7, R108, R17 ;  /* 0x000000116c077220 */ /* 0x020fe20000410000 */
[----:B------:R-:W-:-:S02]  /*13e0*/  HADD2.F32 R145, -RZ, R10.H0_H0 ;  /* 0x2000000aff917230 */ /* 0x000fc40000004100 */
[----:B------:R-:W-:Y:S01]  /*13f0*/  FMUL.FTZ R8, R108, R11 ;  /* 0x0000000b6c087220 */ /* 0x000fe20000410000 */
[--C-:B---3--:R-:W-:Y:S02]  /*1400*/  HADD2.F32 R9, -RZ, R12.reuse.H0_H0 ;  /* 0x2000000cff097230 */ /* 0x108fe40000004100 */
[C---:B------:R-:W-:Y:S01]  /*1410*/  FADD.FTZ R103, -R140.reuse, R99 ;  /* 0x000000638c677221 */ /* 0x040fe20000010100 */
[----:B------:R-:W-:Y:S02]  /*1420*/  HADD2.F32 R12, -RZ, R12.H1_H1 ;  /* 0x3000000cff0c7230 */ /* 0x000fe40000004100 */
[----:B------:R-:W-:Y:S01]  /*1430*/  FADD.FTZ R149, -R140, R147 ;  /* 0x000000938c957221 */ /* 0x000fe20000010100 */
[----:B------:R-:W-:Y:S02]  /*1440*/  HADD2.F32 R10, -RZ, R28.H1_H1 ;  /* 0x3000001cff0a7230 */ /* 0x000fe40000004100 */
[----:B------:R-:W-:Y:S01]  /*1450*/  FMUL.FTZ R11, R108, R101 ;  /* 0x000000656c0b7220 */ /* 0x000fe20000410000 */
[----:B------:R-:W-:-:S02]  /*1460*/  HADD2.F32 R16, -RZ, R13.H0_H0 ;  /* 0x2000000dff107230 */ /* 0x000fc40000004100 */
[-C--:B------:R-:W-:Y:S01]  /*1470*/  FMUL.FTZ R6, R6, R9.reuse ;  /* 0x0000000906067220 */ /* 0x080fe20000410000 */
[----:B------:R-:W-:Y:S02]  /*1480*/  HADD2.F32 R18, -RZ, R13.H1_H1 ;  /* 0x3000000dff127230 */ /* 0x000fe40000004100 */
[----:B------:R-:W-:Y:S01]  /*1490*/  FADD.FTZ R64, R64, R9 ;  /* 0x0000000940407221 */ /* 0x000fe20000010000 */
[----:B------:R-:W-:Y:S02]  /*14a0*/  HADD2.F32 R13, -RZ, R29.H0_H0 ;  /* 0x2000001dff0d7230 */ /* 0x000fe40000004100 */
[----:B------:R-:W-:Y:S01]  /*14b0*/  FFMA.FTZ R40, R7, R9, R40 ;  /* 0x0000000907287223 */ /* 0x000fe20000010028 */
[--C-:B------:R-:W-:Y:S02]  /*14c0*/  HADD2.F32 R147, -RZ, R14.reuse.H0_H0 ;  /* 0x2000000eff937230 */ /* 0x100fe40000004100 */
[----:B------:R-:W-:Y:S01]  /*14d0*/  FMUL.FTZ R9, R10, R12 ;  /* 0x0000000c0a097220 */ /* 0x000fe20000410000 */
[----:B------:R-:W-:-:S02]  /*14e0*/  HADD2.F32 R102, -RZ, R14.H1_H1 ;  /* 0x3000000eff667230 */ /* 0x000fc40000004100 */
[----:B------:R-:W-:Y:S01]  /*14f0*/  FADD.FTZ R65, R65, R12 ;  /* 0x0000000c41417221 */ /* 0x000fe20000010000 */
[----:B------:R-:W-:Y:S01]  /*1500*/  FFMA.FTZ R41, R8, R12, R41 ;  /* 0x0000000c08297223 */ /* 0x000fe20000010029 */
[----:B------:R-:W-:Y:S02]  /*1510*/  HADD2.F32 R14, -RZ, R29.H1_H1 ;  /* 0x3000001dff0e7230 */ /* 0x000fe40000004100 */
[----:B------:R-:W-:Y:S01]  /*1520*/  FMUL.FTZ R12, R108, R103 ;  /* 0x000000676c0c7220 */ /* 0x000fe20000410000 */
[-C--:B------:R-:W-:Y:S01]  /*1530*/  FMUL.FTZ R10, R13, R16.reuse ;  /* 0x000000100d0a7220 */ /* 0x080fe20000410000 */
[----:B------:R-:W-:Y:S01]  /*1540*/  FADD.FTZ R66, R66, R16 ;  /* 0x0000001042427221 */ /* 0x000fe20000010000 */
[----:B------:R-:W-:Y:S01]  /*1550*/  FFMA.FTZ R42, R11, R16, R42 ;  /* 0x000000100b2a7223 */ /* 0x000fe2000001002a */
[----:B------:R-:W-:Y:S02]  /*1560*/  HADD2.F32 R16, -RZ, R30.H0_H0 ;  /* 0x2000001eff107230 */ /* 0x000fe40000004100 */
[-C--:B------:R-:W-:Y:S01]  /*1570*/  FMUL.FTZ R13, R14, R18.reuse ;  /* 0x000000120e0d7220 */ /* 0x080fe20000410000 */
[----:B------:R-:W-:Y:S01]  /*1580*/  FADD.FTZ R67, R67, R18 ;  /* 0x0000001243437221 */ /* 0x000fe20000010000 */
[----:B------:R-:W-:Y:S01]  /*1590*/  FFMA.FTZ R43, R12, R18, R43 ;  /* 0x000000120c2b7223 */ /* 0x000fe2000001002b */
[----:B------:R-:W-:Y:S01]  /*15a0*/  FADD.FTZ R18, R143, R6 ;  /* 0x000000068f127221 */ /* 0x000fe20000010000 */
[----:B------:R-:W-:Y:S01]  /*15b0*/  FFMA.FTZ R17, R7, R6, R142 ;  /* 0x0000000607117223 */ /* 0x000fe2000001008e */
[----:B------:R-:W-:Y:S01]  /*15c0*/  FMUL.FTZ R14, R16, R147 ;  /* 0x00000093100e7220 */ /* 0x000fe20000410000 */
[----:B------:R-:W-:Y:S01]  /*15d0*/  FMUL.FTZ R16, R98, R102 ;  /* 0x0000006662107220 */ /* 0x000fe20000410000 */
[----:B------:R-:W-:Y:S01]  /*15e0*/  FADD.FTZ R101, R18, R9 ;  /* 0x0000000912657221 */ /* 0x000fe20000010000 */
[----:B------:R-:W-:Y:S01]  /*15f0*/  FFMA.FTZ R98, R8, R9, R17 ;  /* 0x0000000908627223 */ /* 0x000fe20000010011 */
[----:B------:R-:W-:Y:S01]  /*1600*/  FADD.FTZ R145, -R140, R145 ;  /* 0x000000918c917221 */ /* 0x000fe20000010100 */
[----:B------:R-:W-:-:S02]  /*1610*/  HADD2.F32 R99, -RZ, R15.H0_H0 ;  /* 0x2000000fff637230 */ /* 0x000fc40000004100 */
[----:B------:R-:W-:Y:S01]  /*1620*/  FADD.FTZ R100, R101, R10 ;  /* 0x0000000a65647221 */ /* 0x000fe20000010000 */
[----:B------:R-:W-:Y:S01]  /*1630*/  FFMA.FTZ R17, R11, R10, R98 ;  /* 0x0000000a0b117223 */ /* 0x000fe20000010062 */
[----:B------:R-:W-:Y:S02]  /*1640*/  HADD2.F32 R96, -RZ, R15.H1_H1 ;  /* 0x3000000fff607230 */ /* 0x000fe40000004100 */
[----:B------:R-:W-:Y:S01]  /*1650*/  FMUL.FTZ R15, R108, R145 ;  /* 0x000000916c0f7220 */ /* 0x000fe20000410000 */
[----:B------:R-:W-:Y:S01]  /*1660*/  FADD.FTZ R101, R100, R13 ;  /* 0x0000000d64657221 */ /* 0x000fe20000010000 */
[----:B------:R-:W-:Y:S01]  /*1670*/  FFMA.FTZ R98, R12, R13, R17 ;  /* 0x0000000d0c627223 */ /* 0x000fe20000010011 */
[----:B------:R-:W-:Y:S01]  /*1680*/  FADD.FTZ R19, -R140, R151 ;  /* 0x000000978c137221 */ /* 0x000fe20000010100 */
[----:B------:R-:W-:Y:S01]  /*1690*/  FMUL.FTZ R18, R108, R149 ;  /* 0x000000956c127220 */ /* 0x000fe20000410000 */
[----:B------:R-:W-:Y:S01]  /*16a0*/  FADD.FTZ R101, R101, R14 ;  /* 0x0000000e65657221 */ /* 0x000fe20000010000 */
[----:B------:R-:W-:Y:S01]  /*16b0*/  FFMA.FTZ R103, R15, R14, R98 ;  /* 0x0000000e0f677223 */ /* 0x000fe20000010062 */
[----:B------:R-:W-:-:S02]  /*16c0*/  HADD2.F32 R143, -RZ, R31.H1_H1 ;  /* 0x3000001fff8f7230 */ /* 0x000fc40000004100 */
[----:B------:R-:W-:Y:S01]  /*16d0*/  FADD.FTZ R97, -R140, R153 ;  /* 0x000000998c617221 */ /* 0x000fe20000010100 */
        /* <DEDUP_REMOVED lines=15> */
[C---:B------:R-:W-:Y:S01]  /*17d0*/  FFMA.FTZ R47, R106.reuse, R96, R47 ;  /* 0x000000606a2f7223 */ /* 0x040fe2000001002f */
[----:B------:R-:W-:Y:S01]  /*17e0*/  FADD.FTZ R143, R143, R104 ;  /* 0x000000688f8f7221 */ /* 0x000fe20000010000 */
[----:B------:R-:W-:Y:S01]  /*17f0*/  FFMA.FTZ R142, R106, R104, R97 ;  /* 0x000000686a8e7223 */ /* 0x000fe20000010061 */
[----:B------:R-:W-:Y:S06]  /*1800*/  BRA `(.L_x_1239) ;  /* 0x0000001000647947 */ /* 0x000fec0003800000 */
.L_x_1234:
        /* <DEDUP_REMOVED lines=97> */
.L_x_1241:
[----:B------:R-:W-:Y:S05]  /*1e20*/  BSYNC.RECONVERGENT B1 ;  /* 0x0000000000017941 */ /* 0x000fea0003800200 */
.L_x_1240:
        /* <DEDUP_REMOVED lines=11> */
[--C-:B------:R-:W-:Y:S01]  /*1ee0*/  HADD2.F32 R110, -RZ, R24.reuse.H0_H0 ;  /* 0x20000018ff6e7230 */ /* 0x100fe20000004100 */
[----:B------:R-:W-:Y:S01]  /*1ef0*/  IADD3 R145, PT, PT, R145, 0x20, RZ ;  /* 0x0000002091917810 */ /* 0x000fe20007ffe0ff */
[----:B------:R-:W-:Y:S02]  /*1f00*/  HADD2.F32 R121, -RZ, R24.H1_H1 ;  /* 0x30000018ff797230 */ /* 0x000fe40000004100 */
[----:B------:R-:W-:Y:S02]  /*1f10*/  HADD2.F32 R112, -RZ, R26.H0_H0 ;  /* 0x2000001aff707230 */ /* 0x000fe40000004100 */
[--C-:B--2---:R-:W-:Y:S02]  /*1f20*/  HADD2.F32 R109, -RZ, R96.reuse.H0_H0 ;  /* 0x20000060ff6d7230 */ /* 0x104fe40000004100 */
[----:B------:R-:W-:Y:S02]  /*1f30*/  HADD2.F32 R113, -RZ, R96.H1_H1 ;  /* 0x30000060ff717230 */ /* 0x000fe40000004100 */
[----:B------:R-:W-:-:S02]  /*1f40*/  HADD2.F32 R149, -RZ, R97.H1_H1 ;  /* 0x30000061ff957230 */ /* 0x000fc40000004100 */
[C---:B------:R-:W-:Y:S01]  /*1f50*/  FADD.FTZ R109, -R140.reuse, R109 ;  /* 0x0000006d8c6d7221 */ /* 0x040fe20000010100 */
[----:B------:R-:W-:Y:S02]  /*1f60*/  HADD2.F32 R151, -RZ, R98.H0_H0 ;  /* 0x20000062ff977230 */ /* 0x000fe40000004100 */
[----:B------:R-:W-:Y:S01]  /*1f70*/  FADD.FTZ R113, -R140, R113 ;  /* 0x000000718c717221 */ /* 0x000fe20000010100 */
[----:B---3--:R-:W-:Y:S02]  /*1f80*/  HADD2.F32 R111, -RZ, R100.H0_H0 ;  /* 0x20000064ff6f7230 */ /* 0x008fe40000004100 */
[----:B-----5:R-:W-:Y:S01]  /*1f90*/  FMUL.FTZ R125, R108, R109 ;  /* 0x0000006d6c7d7220 */ /* 0x020fe20000410000 */
[----:B------:R-:W-:Y:S02]  /*1fa0*/  HADD2.F32 R147, -RZ, R101.H0_H0 ;  /* 0x20000065ff937230 */ /* 0x000fe40000004100 */
[C---:B------:R-:W-:Y:S01]  /*1fb0*/  FADD.FTZ R149, -R140.reuse, R149 ;  /* 0x000000958c957221 */ /* 0x040fe20000010100 */
[----:B------:R-:W-:Y:S01]  /*1fc0*/  FADD.FTZ R151, -R140, R151 ;  /* 0x000000978c977221 */ /* 0x000fe20000010100 */
[----:B------:R-:W-:Y:S01]  /*1fd0*/  FMUL.FTZ R123, R110, R111 ;  /* 0x0000006f6e7b7220 */ /* 0x000fe20000410000 */
[----:B------:R-:W-:-:S02]  /*1fe0*/  HADD2.F32 R110, -RZ, R25.H0_H0 ;  /* 0x20000019ff6e7230 */ /* 0x000fc40000004100 */
[----:B------:R-:W-:Y:S01]  /*1ff0*/  FADD.FTZ R80, R80, R111 ;  /* 0x0000006f50507221 */ /* 0x000fe20000010000 */
[----:B------:R-:W-:Y:S02]  /*2000*/  HADD2.F32 R153, -RZ, R98.H1_H1 ;  /* 0x30000062ff997230 */ /* 0x000fe40000004100 */
[----:B------:R-:W-:Y:S01]  /*2010*/  FFMA.FTZ R56, R125, R111, R56 ;  /* 0x0000006f7d387223 */ /* 0x000fe20000010038 */
[----:B------:R-:W-:Y:S02]  /*2020*/  HADD2.F32 R98, -RZ, R101.H1_H1 ;  /* 0x30000065ff627230 */ /* 0x000fe40000004100 */
[----:B------:R-:W-:Y:S01]  /*2030*/  FMUL.FTZ R109, R110, R147 ;  /* 0x000000936e6d7220 */ /* 0x000fe20000410000 */
[----:B------:R-:W-:Y:S02]  /*2040*/  HADD2.F32 R111, -RZ, R25.H1_H1 ;  /* 0x30000019ff6f7230 */ /* 0x000fe40000004100 */
[----:B------:R-:W-:Y:S01]  /*2050*/  FMUL.FTZ R122, R108, R113 ;  /* 0x000000716c7a7220 */ /* 0x000fe20000410000 */
[----:B------:R-:W-:-:S02]  /*2060*/  HADD2.F32 R100, -RZ, R100.H1_H1 ;  /* 0x30000064ff647230 */ /* 0x000fc40000004100 */
[C---:B------:R-:W-:Y:S01]  /*2070*/  FMUL.FTZ R110, R108.reuse, R149 ;  /* 0x000000956c6e7220 */ /* 0x040fe20000410000 */
[----:B------:R-:W-:Y:S02]  /*2080*/  HADD2.F32 R101, -RZ, R102.H0_H0 ;  /* 0x20000066ff657230 */ /* 0x000fe40000004100 */
[----:B------:R-:W-:Y:S01]  /*2090*/  FMUL.FTZ R113, R108, R151 ;  /* 0x000000976c717220 */ /* 0x000fe20000410000 */
[----:B------:R-:W-:Y:S02]  /*20a0*/  HADD2.F32 R117, -RZ, R97.H0_H0 ;  /* 0x20000061ff757230 */ /* 0x000fe40000004100 */
[-C--:B------:R-:W-:Y:S01]  /*20b0*/  FMUL.FTZ R111, R111, R98.reuse ;  /* 0x000000626f6f7220 */ /* 0x080fe20000410000 */
[----:B------:R-:W-:Y:S01]  /*20c0*/  FADD.FTZ R83, R83, R98 ;  /* 0x0000006253537221 */ /* 0x000fe20000010000 */
[----:B------:R-:W-:Y:S01]  /*20d0*/  FFMA.FTZ R59, R110, R98, R59 ;  /* 0x000000626e3b7223 */ /* 0x000fe2000001003b */
[----:B------:R-:W-:Y:S01]  /*20e0*/  FMUL.FTZ R121, R121, R100 ;  /* 0x0000006479797220 */ /* 0x000fe20000410000 */
[-C--:B------:R-:W-:Y:S01]  /*20f0*/  FMUL.FTZ R112, R112, R101.reuse ;  /* 0x0000006570707220 */ /* 0x080fe20000410000 */
[----:B------:R-:W-:Y:S01]  /*2100*/  FADD.FTZ R84, R84, R101 ;  /* 0x0000006554547221 */ /* 0x000fe20000010000 */
[----:B------:R-:W-:Y:S01]  /*2110*/  FFMA.FTZ R60, R113, R101, R60 ;  /* 0x00000065713c7223 */ /* 0x000fe2000001003c */
[----:B------:R-:W-:Y:S01]  /*2120*/  FADD.FTZ R98, R143, R123 ;  /* 0x0000007b8f627221 */ /* 0x000fe20000010000 */
[C---:B------:R-:W-:Y:S01]  /*2130*/  FADD.FTZ R117, -R140.reuse, R117 ;  /* 0x000000758c757221 */ /* 0x040fe20000010100 */
[----:B------:R-:W-:Y:S01]  /*2140*/  FFMA.FTZ R101, R125, R123, R142 ;  /* 0x0000007b7d657223 */ /* 0x000fe2000001008e */
[----:B------:R-:W-:Y:S01]  /*2150*/  FADD.FTZ R153, -R140, R153 ;  /* 0x000000998c997221 */ /* 0x000fe20000010100 */
[----:B------:R-:W-:-:S02]  /*2160*/  HADD2.F32 R115, -RZ, R99.H0_H0 ;  /* 0x20000063ff737230 */ /* 0x000fc40000004100 */
[----:B------:R-:W-:Y:S01]  /*2170*/  FADD.FTZ R81, R81, R100 ;  /* 0x0000006451517221 */ /* 0x000fe20000010000 */
[--C-:B------:R-:W-:Y:S02]  /*2180*/  HADD2.F32 R97, -RZ, R103.reuse.H0_H0 ;  /* 0x20000067ff617230 */ /* 0x100fe40000004100 */
[----:B------:R-:W-:Y:S01]  /*2190*/  FFMA.FTZ R57, R122, R100, R57 ;  /* 0x000000647a397223 */ /* 0x000fe20000010039 */
[----:B------:R-:W-:Y:S02]  /*21a0*/  HADD2.F32 R96, -RZ, R103.H1_H1 ;  /* 0x30000067ff607230 */ /* 0x000fe40000004100 */
[----:B------:R-:W-:Y:S01]  /*21b0*/  FADD.FTZ R98, R98, R121 ;  /* 0x0000007962627221 */ /* 0x000fe20000010000 */
[----:B------:R-:W-:Y:S02]  /*21c0*/  HADD2.F32 R102, -RZ, R102.H1_H1 ;  /* 0x30000066ff667230 */ /* 0x000fe40000004100 */
[----:B------:R-:W-:Y:S01]  /*21d0*/  FMUL.FTZ R119, R108, R117 ;  /* 0x000000756c777220 */ /* 0x000fe20000410000 */
[----:B------:R-:W-:-:S02]  /*21e0*/  HADD2.F32 R103, -RZ, R26.H1_H1 ;  /* 0x3000001aff677230 */ /* 0x000fc40000004100 */
        /* <DEDUP_REMOVED lines=8> */
[----:B------:R-:W-:Y:S02]  /*2270*/  HADD2.F32 R102, -RZ, R27.H0_H0 ;  /* 0x2000001bff667230 */ /* 0x000fe40000004100 */
        /* <DEDUP_REMOVED lines=14> */
[-C--:B------:R-:W-:Y:S01]  /*2360*/  FMUL.FTZ R118, R143, R96.reuse ;  /* 0x000000608f767220 */ /* 0x080fe20000410000 */
        /* <DEDUP_REMOVED lines=8> */
.L_x_1243:
[----:B------:R-:W-:Y:S05]  /*23f0*/  BSYNC.RECONVERGENT B1 ;  /* 0x0000000000017941 */ /* 0x000fea0003800200 */
.L_x_1242:
        /* <DEDUP_REMOVED lines=8> */
[----:B0-----:R-:W-:-:S05]  /*2480*/  IMAD.WIDE.U32 R6, R145, 0x10, R6 ;  /* 0x0000001091067825 */ /* 0x001fca00078e0006 */
[----:B------:R0:W5:Y:S01]  /*2490*/  LDG.E.128 R76, desc[UR6][R6.64] ;  /* 0x00000006064c7981 */ /* 0x000162000c1e1d00 */
[----:B------:R-:W-:Y:S02]  /*24a0*/  HADD2.F32 R104, -RZ, R31.H0_H0 ;  /* 0x2000001fff687230 */ /* 0x000fe40000004100 */
[----:B0-----:R-:W-:Y:S02]  /*24b0*/  HADD2.F32 R6, -RZ, R28.H0_H0 ;  /* 0x2000001cff067230 */ /* 0x001fe40000004100 */
[--C-:B--2---:R-:W-:Y:S02]  /*24c0*/  HADD2.F32 R17, -RZ, R8.reuse.H0_H0 ;  /* 0x20000008ff117230 */ /* 0x104fe40000004100 */
[--C-:B------:R-:W-:Y:S02]  /*24d0*/  HADD2.F32 R97, -RZ, R9.reuse.H0_H0 ;  /* 0x20000009ff617230 */ /* 0x100fe40000004100 */
[----:B------:R-:W-:Y:S02]  /*24e0*/  HADD2.F32 R99, -RZ, R9.H1_H1 ;  /* 0x30000009ff637230 */ /* 0x000fe40000004100 */
[----:B------:R-:W-:Y:S01]  /*24f0*/  FADD.FTZ R17, -R140, R17 ;  /* 0x000000118c117221 */ /* 0x000fe20000010100 */
[----:B------:R-:W-:-:S02]  /*2500*/  HADD2.F32 R19, -RZ, R8.H1_H1 ;  /* 0x30000008ff137230 */ /* 0x000fc40000004100 */
[----:B------:R-:W-:Y:S01]  /*2510*/  FADD.FTZ R101, -R140, R97 ;  /* 0x000000618c657221 */ /* 0x000fe20000010100 */
[--C-:B------:R-:W-:Y:S02]  /*2520*/  HADD2.F32 R103, -RZ, R10.reuse.H0_H0 ;  /* 0x2000000aff677230 */ /* 0x100fe40000004100 */
[----:B-----5:R-:W-:Y:S01]  /*2530*/  FMUL.FTZ R7, R108, R17 ;  /* 0x000000116c077220 */ /* 0x020fe20000410000 */
[----:B------:R-:W-:Y:S02]  /*2540*/  HADD2.F32 R9, -RZ, R10.H1_H1 ;  /* 0x3000000aff097230 */ /* 0x000fe40000004100 */
[C---:B------:R-:W-:Y:S01]  /*2550*/  FADD.FTZ R145, -R140.reuse, R99 ;  /* 0x000000638c917221 */ /* 0x040fe20000010100 */
[--C-:B------:R-:W-:Y:S02]  /*2560*/  HADD2.F32 R149, -RZ, R11.reuse.H0_H0 ;  /* 0x2000000bff957230 */ /* 0x100fe40000004100 */
[----:B------:R-:W-:Y:S01]  /*2570*/  FADD.FTZ R147, -R140, R103 ;  /* 0x000000678c937221 */ /* 0x000fe20000010100 */
[----:B------:R-:W-:-:S02]  /*2580*/  HADD2.F32 R153, -RZ, R11.H1_H1 ;  /* 0x3000000bff997230 */ /* 0x000fc40000004100 */
[C---:B------:R-:W-:Y:S01]  /*2590*/  FADD.FTZ R11, -R140.reuse, R19 ;  /* 0x000000138c0b7221 */ /* 0x040fe20000010100 */
[C---:B------:R-:W-:Y:S01]  /*25a0*/  FADD.FTZ R151, -R140.reuse, R9 ;  /* 0x000000098c977221 */ /* 0x040fe20000010100 */
[--C-:B---3--:R-:W-:Y:S02]  /*25b0*/  HADD2.F32 R9, -RZ, R12.reuse.H0_H0 ;  /* 0x2000000cff097230 */ /* 0x108fe40000004100 */
[----:B------:R-:W-:Y:S01]  /*25c0*/  FADD.FTZ R19, -R140, R149 ;  /* 0x000000958c137221 */ /* 0x000fe20000010100 */
[--C-:B------:R-:W-:Y:S02]  /*25d0*/  HADD2.F32 R103, -RZ, R13.reuse.H0_H0 ;  /* 0x2000000dff677230 */ /* 0x100fe40000004100 */
[----:B------:R-:W-:Y:S01]  /*25e0*/  FMUL.FTZ R8, R108, R11 ;  /* 0x0000000b6c087220 */ /* 0x000fe20000410000 */
[----:B------:R-:W-:Y:S02]  /*25f0*/  HADD2.F32 R16, -RZ, R13.H1_H1 ;  /* 0x3000000dff107230 */ /* 0x000fe40000004100 */
[----:B------:R-:W-:Y:S01]  /*2600*/  FMUL.FTZ R6, R6, R9 ;  /* 0x0000000906067220 */ /* 0x000fe20000410000 */
[----:B------:R-:W-:-:S02]  /*2610*/  HADD2.F32 R12, -RZ, R12.H1_H1 ;  /* 0x3000000cff0c7230 */ /* 0x000fc40000004100 */
[----:B------:R-:W-:Y:S01]  /*2620*/  FADD.FTZ R64, R64, R9 ;  /* 0x0000000940407221 */ /* 0x000fe20000010000 */
[----:B------:R-:W-:Y:S02]  /*2630*/  HADD2.F32 R13, -RZ, R28.H1_H1 ;  /* 0x3000001cff0d7230 */ /* 0x000fe40000004100 */
[----:B------:R-:W-:Y:S01]  /*2640*/  FFMA.FTZ R40, R7, R9, R40 ;  /* 0x0000000907287223 */ /* 0x000fe20000010028 */
[----:B------:R-:W-:Y:S01]  /*2650*/  FMUL.FTZ R11, R108, R101 ;  /* 0x000000656c0b7220 */ /* 0x000fe20000410000 */
[----:B------:R-:W-:Y:S01]  /*2660*/  FADD.FTZ R65, R65, R12 ;  /* 0x0000000c41417221 */ /* 0x000fe20000010000 */
[-C--:B------:R-:W-:Y:S01]  /*2670*/  FFMA.FTZ R41, R8, R12.reuse, R41 ;  /* 0x0000000c08297223 */ /* 0x080fe20000010029 */
[----:B------:R-:W-:Y:S01]  /*2680*/  FMUL.FTZ R9, R13, R12 ;  /* 0x0000000c0d097220 */ /* 0x000fe20000410000 */
[----:B------:R-:W-:Y:S02]  /*2690*/  HADD2.F32 R13, -RZ, R29.H1_H1 ;  /* 0x3000001dff0d7230 */ /* 0x000fe40000004100 */
[----:B------:R-:W-:Y:S01]  /*26a0*/  FMUL.FTZ R12, R108, R145 ;  /* 0x000000916c0c7220 */ /* 0x000fe20000410000 */
[----:B------:R-:W-:-:S02]  /*26b0*/  HADD2.F32 R102, -RZ, R14.H1_H1 ;  /* 0x3000000eff667230 */ /* 0x000fc40000004100 */
[----:B------:R-:W-:Y:S01]  /*26c0*/  FADD.FTZ R18, R143, R6 ;  /* 0x000000068f127221 */ /* 0x000fe20000010000 */
[----:B------:R-:W-:Y:S02]  /*26d0*/  HADD2.F32 R101, -RZ, R30.H1_H1 ;  /* 0x3000001eff657230 */ /* 0x000fe40000004100 */
[----:B------:R-:W-:Y:S01]  /*26e0*/  FFMA.FTZ R17, R7, R6, R142 ;  /* 0x0000000607117223 */ /* 0x000fe2000001008e */
[----:B------:R-:W-:Y:S02]  /*26f0*/  HADD2.F32 R10, -RZ, R29.H0_H0 ;  /* 0x2000001dff0a7230 */ /* 0x000fe40000004100 */
[-C--:B------:R-:W-:Y:S01]  /*2700*/  FMUL.FTZ R13, R13, R16.reuse ;  /* 0x000000100d0d7220 */ /* 0x080fe20000410000 */
[----:B------:R-:W-:Y:S01]  /*2710*/  FADD.FTZ R67, R67, R16 ;  /* 0x0000001043437221 */ /* 0x000fe20000010000 */
[----:B------:R-:W-:Y:S01]  /*2720*/  FFMA.FTZ R43, R12, R16, R43 ;  /* 0x000000100c2b7223 */ /* 0x000fe2000001002b */
[----:B------:R-:W-:Y:S01]  /*2730*/  FMUL.FTZ R16, R101, R102 ;  /* 0x0000006665107220 */ /* 0x000fe20000410000 */
[----:B------:R-:W-:Y:S01]  /*2740*/  FMUL.FTZ R10, R10, R103 ;  /* 0x000000670a0a7220 */ /* 0x000fe20000410000 */
[----:B------:R-:W-:Y:S01]  /*2750*/  FADD.FTZ R101, R18, R9 ;  /* 0x0000000912657221 */ /* 0x000fe20000010000 */
[----:B------:R-:W-:Y:S01]  /*2760*/  FFMA.FTZ R98, R8, R9, R17 ;  /* 0x0000000908627223 */ /* 0x000fe20000010011 */
[----:B------:R-:W-:-:S02]  /*2770*/  HADD2.F32 R149, -RZ, R14.H0_H0 ;  /* 0x2000000eff957230 */ /* 0x000fc40000004100 */
[----:B------:R-:W-:Y:S01]  /*2780*/  FADD.FTZ R66, R66, R103 ;  /* 0x0000006742427221 */ /* 0x000fe20000010000 */
[----:B------:R-:W-:Y:S02]  /*2790*/  HADD2.F32 R14, -RZ, R30.H0_H0 ;  /* 0x2000001eff0e7230 */ /* 0x000fe40000004100 */
[----:B------:R-:W-:Y:S01]  /*27a0*/  FADD.FTZ R100, R101, R10 ;  /* 0x0000000a65647221 */ /* 0x000fe20000010000 */
[C---:B------:R-:W-:Y:S01]  /*27b0*/  FFMA.FTZ R17, R11.reuse, R10, R98 ;  /* 0x0000000a0b117223 */ /* 0x040fe20000010062 */
[--C-:B------:R-:W-:Y:S02]  /*27c0*/  HADD2.F32 R99, -RZ, R15.reuse.H0_H0 ;  /* 0x2000000fff637230 */ /* 0x100fe40000004100 */
[----:B------:R-:W-:Y:S01]  /*27d0*/  FFMA.FTZ R42, R11, R103, R42 ;  /* 0x000000670b2a7223 */ /* 0x000fe2000001002a */
[----:B------:R-:W-:Y:S02]  /*27e0*/  HADD2.F32 R96, -RZ, R15.H1_H1 ;  /* 0x3000000fff607230 */ /* 0x000fe40000004100 */
[----:B------:R-:W-:Y:S01]  /*27f0*/  FMUL.FTZ R15, R108, R147 ;  /* 0x000000936c0f7220 */ /* 0x000fe20000410000 */
[----:B------:R-:W-:Y:S01]  /*2800*/  FMUL.FTZ R14, R14, R149 ;  /* 0x000000950e0e7220 */ /* 0x000fe20000410000 */
[----:B------:R-:W-:Y:S01]  /*2810*/  FADD.FTZ R101, R100, R13 ;  /* 0x0000000d64657221 */ /* 0x000fe20000010000 */
[----:B------:R-:W-:Y:S01]  /*2820*/  FFMA.FTZ R98, R12, R13, R17 ;  /* 0x0000000d0c627223 */ /* 0x000fe20000010011 */
[----:B------:R-:W-:Y:S01]  /*2830*/  FMUL.FTZ R18, R108, R151 ;  /* 0x000000976c127220 */ /* 0x000fe20000410000 */
[----:B------:R-:W-:-:S02]  /*2840*/  HADD2.F32 R143, -RZ, R31.H1_H1 ;  /* 0x3000001fff8f7230 */ /* 0x000fc40000004100 */
[----:B------:R-:W-:Y:S01]  /*2850*/  FADD.FTZ R101, R101, R14 ;  /* 0x0000000e65657221 */ /* 0x000fe20000010000 */
[----:B------:R-:W-:Y:S01]  /*2860*/  FFMA.FTZ R103, R15, R14, R98 ;  /* 0x0000000e0f677223 */ /* 0x000fe20000010062 */
        /* <DEDUP_REMOVED lines=19> */
.L_x_1239:
[----:B------:R-:W-:Y:S05]  /*29a0*/  BSYNC.RECONVERGENT B0 ;  /* 0x0000000000007941 */ /* 0x000fea0003800200 */
.L_x_1233:
        /* <DEDUP_REMOVED lines=20> */
.L_x_1279:
        /* <DEDUP_REMOVED lines=44> */
[----:B------:R-:W-:-:S02]  /*2db0*/  F2FP.F16.F32.PACK_AB R96, R97, R96 ;  /* 0x000000606160723e */ /* 0x000fc400000000ff */
[----:B------:R-:W-:Y:S02]  /*2dc0*/  F2FP.F16.F32.PACK_AB R97, R99, R100 ;  /* 0x000000646361723e */ /* 0x000fe400000000ff */
[----:B------:R-:W-:Y:S02]  /*2dd0*/  F2FP.F16.F32.PACK_AB R98, R101, R98 ;  /* 0x000000626562723e */ /* 0x000fe400000000ff */
[----:B------:R-:W-:Y:S01]  /*2de0*/  F2FP.F16.F32.PACK_AB R99, R103, R146 ;  /* 0x000000926763723e */ /* 0x000fe200000000ff */
[----:B------:R-:W-:Y:S06]  /*2df0*/  BRA `(.L_x_1250) ;  /* 0x0000000000a07947 */ /* 0x000fec0003800000 */
.L_x_1249:
        /* <DEDUP_REMOVED lines=10> */
[----:B0-----:R-:W-:Y:S01]  /*2ea0*/  FADD.FTZ R103, R128, -R97 ;  /* 0x8000006180677221 */ /* 0x001fe20000010000 */
        /* <DEDUP_REMOVED lines=14> */
[----:B------:R-:W-:Y:S01]  /*2f90*/  F2FP.F16.F32.PACK_AB R75, R147, R98 ;  /* 0x00000062934b723e */ /* 0x000fe200000000ff */
[-C--:B------:R-:W-:Y:S01]  /*2fa0*/  FMUL.FTZ R98, R74, R107.reuse ;  /* 0x0000006b4a627220 */ /* 0x080fe20000410000 */
[C---:B------:R-:W-:Y:S01]  /*2fb0*/  F2FP.F16.F32.PACK_AB R74, R103.reuse, R74 ;  /* 0x0000004a674a723e */ /* 0x040fe200000000ff */
[-C--:B------:R-:W-:Y:S01]  /*2fc0*/  FMUL.FTZ R145, R103, R107.reuse ;  /* 0x0000006b67917220 */ /* 0x080fe20000410000 */
[-C--:B------:R-:W-:Y:S01]  /*2fd0*/  FMUL.FTZ R100, R96, R107.reuse ;  /* 0x0000006b60647220 */ /* 0x080fe20000410000 */
[----:B------:R-:W-:Y:S01]  /*2fe0*/  F2FP.F16.F32.PACK_AB R73, R99, R96 ;  /* 0x000000606349723e */ /* 0x000fe200000000ff */
[-C--:B------:R-:W-:Y:S01]  /*2ff0*/  FMUL.FTZ R147, R147, R107.reuse ;  /* 0x0000006b93937220 */ /* 0x080fe20000410000 */
[-C--:B------:R-:W-:Y:S01]  /*3000*/  FMUL.FTZ R103, R99, R107.reuse ;  /* 0x0000006b63677220 */ /* 0x080fe20000410000 */
[-C--:B------:R-:W-:Y:S01]  /*3010*/  FMUL.FTZ R96, R72, R107.reuse ;  /* 0x0000006b48607220 */ /* 0x080fe20000410000 */
[C---:B------:R-:W-:Y:S01]  /*3020*/  FMUL.FTZ R101, R97.reuse, R107 ;  /* 0x0000006b61657220 */ /* 0x040fe20000410000 */
[----:B------:R-:W-:-:S02]  /*3030*/  F2FP.F16.F32.PACK_AB R72, R97, R72 ;  /* 0x000000486148723e */ /* 0x000fc400000000ff */
[----:B------:R-:W-:Y:S02]  /*3040*/  F2FP.F16.F32.PACK_AB R99, R147, R102 ;  /* 0x000000669363723e */ /* 0x000fe400000000ff */
[----:B------:R-:W-:Y:S02]  /*3050*/  F2FP.F16.F32.PACK_AB R98, R145, R98 ;  /* 0x000000629162723e */ /* 0x000fe400000000ff */
[----:B------:R-:W-:Y:S02]  /*3060*/  F2FP.F16.F32.PACK_AB R97, R103, R100 ;  /* 0x000000646761723e */ /* 0x000fe400000000ff */
[----:B------:R-:W-:-:S07]  /*3070*/  F2FP.F16.F32.PACK_AB R96, R101, R96 ;  /* 0x000000606560723e */ /* 0x000fce00000000ff */
.L_x_1250:
[----:B------:R-:W0:Y:S08]  /*3080*/  @P1 LDC.64 R102, c[0x0][0x478] ;  /* 0x00011e00ff661b82 */ /* 0x000e300000000a00 */
[----:B------:R-:W1:Y:S01]  /*3090*/  LDC.64 R100, c[0x0][0x468] ;  /* 0x00011a00ff647b82 */ /* 0x000e620000000a00 */
[----:B0-----:R-:W-:-:S05]  /*30a0*/  @P1 IMAD.WIDE.U32 R102, R105, 0x10, R102 ;  /* 0x0000001069661825 */ /* 0x001fca00078e0066 */
[----:B------:R2:W-:Y:S01]  /*30b0*/  @P1 STG.E.128 desc[UR6][R102.64], R72 ;  /* 0x0000004866001986 */ /* 0x0005e2000c101d06 */
[C---:B-1----:R-:W-:Y:S01]  /*30c0*/  IMAD.WIDE.U32 R100, R105.reuse, 0x10, R100 ;  /* 0x0000001069647825 */ /* 0x042fe200078e0064 */
[----:B------:R-:W-:-:S04]  /*30d0*/  IADD3 R105, PT, PT, R105, 0x20, RZ ;  /* 0x0000002069697810 */ /* 0x000fc80007ffe0ff */
[----:B------:R2:W-:Y:S03]  /*30e0*/  STG.E.128 desc[UR6][R100.64], R96 ;  /* 0x0000006064007986 */ /* 0x0005e6000c101d06 */
.L_x_1248:
[----:B------:R-:W-:Y:S05]  /*30f0*/  BSYNC.RECONVERGENT B1 ;  /* 0x0000000000017941 */ /* 0x000fea0003800200 */
.L_x_1247:
        /* <DEDUP_REMOVED lines=16> */
[----:B0-----:R-:W-:Y:S01]  /*3200*/  FADD.FTZ R103, R114, -R75 ;  /* 0x8000004b72677221 */ /* 0x001fe20000010000 */
        /* <DEDUP_REMOVED lines=27> */
[----:B------:R-:W-:Y:S01]  /*33c0*/  F2FP.F16.F32.PACK_AB R96, R101, R96 ;  /* 0x000000606560723e */ /* 0x000fe200000000ff */
[----:B------:R-:W-:Y:S06]  /*33d0*/  BRA `(.L_x_1254) ;  /* 0x0000000000907947 */ /* 0x000fec0003800000 */
.L_x_1253:
[-CC-:B--2---:R-:W-:Y:S01]  /*33e0*/  FFMA.FTZ R96, R125, R140.reuse, R143.reuse ;  /* 0x0000008c7d607223 */ /* 0x184fe2000001008f */
        /* <DEDUP_REMOVED lines=34> */
[----:B------:R-:W-:-:S07]  /*3610*/  F2FP.F16.F32.PACK_AB R99, R103, R146 ;  /* 0x000000926763723e */ /* 0x000fce00000000ff */
.L_x_1254:
[----:B------:R-:W0:Y:S08]  /*3620*/  @P1 LDC.64 R102, c[0x0][0x478] ;  /* 0x00011e00ff661b82 */ /* 0x000e300000000a00 */
[----:B------:R-:W1:Y:S01]  /*3630*/  LDC.64 R100, c[0x0][0x468] ;  /* 0x00011a00ff647b82 */ /* 0x000e620000000a00 */
[----:B0-----:R-:W-:-:S05]  /*3640*/  @P1 IMAD.WIDE.U32 R102, R105, 0x10, R102 ;  /* 0x0000001069661825 */ /* 0x001fca00078e0066 */
[----:B------:R3:W-:Y:S01]  /*3650*/  @P1 STG.E.128 desc[UR6][R102.64], R72 ;  /* 0x0000004866001986 */ /* 0x0007e2000c101d06 */
[C---:B-1----:R-:W-:Y:S01]  /*3660*/  IMAD.WIDE.U32 R100, R105.reuse, 0x10, R100 ;  /* 0x0000001069647825 */ /* 0x042fe200078e0064 */
[----:B------:R-:W-:-:S04]  /*3670*/  IADD3 R105, PT, PT, R105, 0x20, RZ ;  /* 0x0000002069697810 */ /* 0x000fc80007ffe0ff */
[----:B------:R3:W-:Y:S03]  /*3680*/  STG.E.128 desc[UR6][R100.64], R96 ;  /* 0x0000006064007986 */ /* 0x0007e6000c101d06 */
.L_x_1252:
[----:B------:R-:W-:Y:S05]  /*3690*/  BSYNC.RECONVERGENT B1 ;  /* 0x0000000000017941 */ /* 0x000fea0003800200 */
.L_x_1251:
[----:B------:R-:W-:Y:S05]  /*36a0*/  @!P2 BRA `(.L_x_1255) ;  /* 0x000000180074a947 */ /* 0x000fea0003800000 */
[----:B------:R-:W-:-:S04]  /*36b0*/  ISETP.NE.U32.AND P1, PT, RZ, UR12, PT ;  /* 0x0000000cff007c0c */ /* 0x000fc8000bf25070 */
[----:B------:R-:W-:-:S13]  /*36c0*/  ISETP.NE.AND.EX P1, PT, RZ, UR13, PT, P1 ;  /* 0x0000000dff007c0c */ /* 0x000fda000bf25310 */
[----:B------:R-:W-:Y:S05]  /*36d0*/  @!P1 BRA `(.L_x_1256) ;  /* 0x0000000000a49947 */ /* 0x000fea0003800000 */
[-CC-:B--23--:R-:W-:Y:S01]  /*36e0*/  FFMA.FTZ R101, R106, R140.reuse, R143.reuse ;  /* 0x0000008c6a657223 */ /* 0x18cfe2000001008f */
        /* <DEDUP_REMOVED lines=23> */
[----:B------:R-:W-:Y:S01]  /*3860*/  F2FP.F16.F32.PACK_AB R75, R145, R98 ;  /* 0x00000062914b723e */ /* 0x000fe200000000ff */
[-C--:B------:R-:W-:Y:S01]  /*3870*/  FMUL.FTZ R101, R98, R107.reuse ;  /* 0x0000006b62657220 */ /* 0x080fe20000410000 */
[-C--:B------:R-:W-:Y:S01]  /*3880*/  FMUL.FTZ R98, R74, R107.reuse ;  /* 0x0000006b4a627220 */ /* 0x080fe20000410000 */
[----:B------:R-:W-:Y:S01]  /*3890*/  F2FP.F16.F32.PACK_AB R74, R103, R74 ;  /* 0x0000004a674a723e */ /* 0x000fe200000000ff */
[-C--:B------:R-:W-:Y:S01]  /*38a0*/  FMUL.FTZ R97, R96, R107.reuse ;  /* 0x0000006b60617220 */ /* 0x080fe20000410000 */
[----:B------:R-:W-:Y:S01]  /*38b0*/  F2FP.F16.F32.PACK_AB R73, R99, R96 ;  /* 0x000000606349723e */ /* 0x000fe200000000ff */
[-C--:B------:R-:W-:Y:S01]  /*38c0*/  FMUL.FTZ R102, R145, R107.reuse ;  /* 0x0000006b91667220 */ /* 0x080fe20000410000 */
        /* <DEDUP_REMOVED lines=10> */
.L_x_1256:
        /* <DEDUP_REMOVED lines=12> */
[----:B0-----:R-:W-:Y:S01]  /*3a30*/  FADD.FTZ R103, R13, -R98 ;  /* 0x800000620d677221 */ /* 0x001fe20000010000 */
        /* <DEDUP_REMOVED lines=23> */
.L_x_1257:
[----:B------:R-:W0:Y:S08]  /*3bb0*/  @P1 LDC.64 R102, c[0x0][0x478] ;  /* 0x00011e00ff661b82 */ /* 0x000e300000000a00 */
[----:B------:R-:W1:Y:S01]  /*3bc0*/  LDC.64 R100, c[0x0][0x468] ;  /* 0x00011a00ff647b82 */ /* 0x000e620000000a00 */
[----:B0-----:R-:W-:-:S05]  /*3bd0*/  @P1 IMAD.WIDE.U32 R102, R105, 0x10, R102 ;  /* 0x0000001069661825 */ /* 0x001fca00078e0066 */
[----:B------:R0:W-:Y:S01]  /*3be0*/  @P1 STG.E.128 desc[UR6][R102.64], R72 ;  /* 0x0000004866001986 */ /* 0x0001e2000c101d06 */
[----:B-1----:R-:W-:-:S05]  /*3bf0*/  IMAD.WIDE.U32 R100, R105, 0x10, R100 ;  /* 0x0000001069647825 */ /* 0x002fca00078e0064 */
[----:B------:R0:W-:Y:S01]  /*3c00*/  STG.E.128 desc[UR6][R100.64], R96 ;  /* 0x0000006064007986 */ /* 0x0001e2000c101d06 */
[----:B------:R-:W-:Y:S05]  /*3c10*/  BRA `(.L_x_1255) ;  /* 0x0000001400187947 */ /* 0x000fea0003800000 */
.L_x_1246:
[----:B------:R-:W-:-:S04]  /*3c20*/  UISETP.NE.U32.AND UP0, UPT, UR12, URZ, UPT ;  /* 0x000000ff0c00728c */ /* 0x000fc8000bf05070 */
[----:B------:R-:W-:-:S09]  /*3c30*/  UISETP.NE.AND.EX UP0, UPT, UR13, URZ, UPT, UP0 ;  /* 0x000000ff0d00728c */ /* 0x000fd2000bf05300 */
[----:B------:R-:W-:Y:S05]  /*3c40*/  BRA.U UP0, `(.L_x_1258) ;  /* 0x0000000900607547 */ /* 0x000fea000b800000 */
[----:B------:R-:W-:Y:S01]  /*3c50*/  ISETP.GT.U32.AND P1, PT, R2, 0x1f, PT ;  /* 0x0000001f0200780c */ /* 0x000fe20003f24070 */
[----:B------:R-:W-:-:S12]  /*3c60*/  BSSY.RECONVERGENT B1, `(.L_x_1259) ;  /* 0x0000032000017945 */ /* 0x000fd80003800200 */
[----:B------:R-:W-:Y:S05]  /*3c70*/  @!P1 BRA `(.L_x_1260) ;  /* 0x0000000000c09947 */ /* 0x000fea0003800000 */
[-CC-:B------:R-:W-:Y:S01]  /*3c80*/  FFMA.FTZ R98, R129, R140.reuse, R143.reuse ;  /* 0x0000008c81627223 */ /* 0x180fe2000001008f */
[--C-:B------:R-:W-:Y:S02]  /*3c90*/  HADD2.F32 R101, -RZ, R95.reuse.H0_H0 ;  /* 0x2000005fff657230 */ /* 0x100fe40000004100 */
[-CC-:B------:R-:W-:Y:S01]  /*3ca0*/  FFMA.FTZ R96, R133, R140.reuse, R143.reuse ;  /* 0x0000008c85607223 */ /* 0x180fe2000001008f */
[-CC-:B------:R-:W-:Y:S01]  /*3cb0*/  FFMA.FTZ R147, R126, R140.reuse, R143.reuse ;  /* 0x0000008c7e937223 */ /* 0x180fe2000001008f */
[----:B------:R-:W-:Y:S01]  /*3cc0*/  FADD.FTZ R98, R127, -R98 ;  /* 0x800000627f627221 */ /* 0x000fe20000010000 */
[--C-:B------:R-:W-:Y:S02]  /*3cd0*/  HADD2.F32 R97, -RZ, R94.reuse.H0_H0 ;  /* 0x2000005eff617230 */ /* 0x100fe40000004100 */
[----:B------:R-:W-:Y:S01]  /*3ce0*/  FFMA.FTZ R145, R130, R140, R143 ;  /* 0x0000008c82917223 */ /* 0x000fe2000001008f */
[----:B------:R-:W-:Y:S01]  /*3cf0*/  FADD.FTZ R96, R131, -R96 ;  /* 0x8000006083607221 */ /* 0x000fe20000010000 */
[----:B-----5:R-:W-:Y:S01]  /*3d00*/  FFMA.FTZ R148, R108, R98, R101 ;  /* 0x000000626c947223 */ /* 0x020fe20000010065 */
[----:B0-----:R-:W-:Y:S01]  /*3d10*/  HADD2.F32 R103, -RZ, R95.H1_H1 ;  /* 0x3000005fff677230 */ /* 0x001fe20000004100 */
[----:B------:R-:W0:Y:S01]  /*3d20*/  LDC.64 R100, c[0x0][0x468] ;  /* 0x00011a00ff647b82 */ /* 0x000e220000000a00 */
[----:B------:R-:W-:-:S02]  /*3d30*/  HADD2.F32 R99, -RZ, R94.H1_H1 ;  /* 0x3000005eff637230 */ /* 0x000fc40000004100 */
[----:B------:R-:W-:Y:S01]  /*3d40*/  FADD.FTZ R150, R124, -R147 ;  /* 0x800000937c967221 */ /* 0x000fe20000010000 */
[----:B------:R-:W-:Y:S01]  /*3d50*/  FADD.FTZ R146, R128, -R145 ;  /* 0x8000009180927221 */ /* 0x000fe20000010000 */
[----:B------:R-:W-:Y:S01]  /*3d60*/  FFMA.FTZ R144, R108, R96, R97 ;  /* 0x000000606c907223 */ /* 0x000fe20000010061 */
[-CC-:B------:R-:W-:Y:S01]  /*3d70*/  FFMA.FTZ R98, R137, R140.reuse, R143.reuse ;  /* 0x0000008c89627223 */ /* 0x180fe2000001008f */
[-CC-:B------:R-:W-:Y:S01]  /*3d80*/  FFMA.FTZ R149, R134, R140.reuse, R143.reuse ;  /* 0x0000008c86957223 */ /* 0x180fe2000001008f */
[-CC-:B------:R-:W-:Y:S01]  /*3d90*/  FFMA.FTZ R96, R141, R140.reuse, R143.reuse ;  /* 0x0000008c8d607223 */ /* 0x180fe2000001008f */
[----:B------:R-:W-:Y:S01]  /*3da0*/  FFMA.FTZ R147, R138, R140, R143 ;  /* 0x0000008c8a937223 */ /* 0x000fe2000001008f */
[C---:B------:R-:W-:Y:S01]  /*3db0*/  FFMA.FTZ R150, R108.reuse, R150, R103 ;  /* 0x000000966c967223 */ /* 0x040fe20000010067 */
[----:B------:R-:W-:Y:S01]  /*3dc0*/  FFMA.FTZ R146, R108, R146, R99 ;  /* 0x000000926c927223 */ /* 0x000fe20000010063 */
[--C-:B------:R-:W-:Y:S02]  /*3dd0*/  HADD2.F32 R103, -RZ, R93.reuse.H0_H0 ;  /* 0x2000005dff677230 */ /* 0x100fe40000004100 */
[----:B------:R-:W-:Y:S01]  /*3de0*/  FADD.FTZ R102, R135, -R98 ;  /* 0x8000006287667221 */ /* 0x000fe20000010000 */
[----:B------:R-:W-:-:S02]  /*3df0*/  HADD2.F32 R145, -RZ, R93.H1_H1 ;  /* 0x3000005dff917230 */ /* 0x000fc40000004100 */
[----:B------:R-:W-:Y:S01]  /*3e00*/  FADD.FTZ R142, R132, -R149 ;  /* 0x80000095848e7221 */ /* 0x000fe20000010000 */
[--C-:B------:R-:W-:Y:S02]  /*3e10*/  HADD2.F32 R97, -RZ, R92.reuse.H0_H0 ;  /* 0x2000005cff617230 */ /* 0x100fe40000004100 */
[----:B------:R-:W-:Y:S01]  /*3e20*/  FADD.FTZ R96, R139, -R96 ;  /* 0x800000608b607221 */ /* 0x000fe20000010000 */
[----:B------:R-:W-:Y:S02]  /*3e30*/  HADD2.F32 R99, -RZ, R92.H1_H1 ;  /* 0x3000005cff637230 */ /* 0x000fe40000004100 */
[----:B------:R-:W-:Y:S01]  /*3e40*/  FADD.FTZ R98, R136, -R147 ;  /* 0x8000009388627221 */ /* 0x000fe20000010000 */
        /* <DEDUP_REMOVED lines=12> */
[----:B------:R-:W-:Y:S01]  /*3f10*/  F2FP.F16.F32.PACK_AB R99, R150, R99 ;  /* 0x000000639663723e */ /* 0x000fe200000000ff */
[----:B0-----:R-:W-:Y:S01]  /*3f20*/  IMAD.WIDE.U32 R100, R105, 0x10, R100 ;  /* 0x0000001069647825 */ /* 0x001fe200078e0064 */
[----:B------:R-:W-:-:S02]  /*3f30*/  F2FP.F16.F32.PACK_AB R98, R145, R144 ;  /* 0x000000909162723e */ /* 0x000fc400000000ff */
[----:B------:R-:W-:Y:S02]  /*3f40*/  F2FP.F16.F32.PACK_AB R97, R142, R97 ;  /* 0x000000618e61723e */ /* 0x000fe400000000ff */
[----:B------:R-:W-:Y:S02]  /*3f50*/  F2FP.F16.F32.PACK_AB R96, R103, R96 ;  /* 0x000000606760723e */ /* 0x000fe400000000ff */
[----:B------:R-:W-:-:S03]  /*3f60*/  IADD3 R105, PT, PT, R105, 0x20, RZ ;  /* 0x0000002069697810 */ /* 0x000fc60007ffe0ff */
[----:B------:R1:W-:Y:S04]  /*3f70*/  STG.E.128 desc[UR6][R100.64], R96 ;  /* 0x0000006064007986 */ /* 0x0003e8000c101d06 */
.L_x_1260:
[----:B------:R-:W-:Y:S05]  /*3f80*/  BSYNC.RECONVERGENT B1 ;  /* 0x0000000000017941 */ /* 0x000fea0003800200 */
.L_x_1259:
[----:B------:R-:W-:Y:S04]  /*3f90*/  BSSY.RECONVERGENT B1, `(.L_x_1261) ;  /* 0x0000032000017945 */ /* 0x000fe80003800200 */
[----:B------:R-:W-:Y:S05]  /*3fa0*/  @!P3 BRA `(.L_x_1262) ;  /* 0x0000000000c0b947 */ /* 0x000fea0003800000 */
[-CC-:B-1----:R-:W-:Y:S01]  /*3fb0*/  FFMA.FTZ R96, R117, R140.reuse, R143.reuse ;  /* 0x0000008c75607223 */ /* 0x182fe2000001008f */
[--C-:B------:R-:W-:Y:S02]  /*3fc0*/  HADD2.F32 R101, -RZ, R91.reuse.H0_H0 ;  /* 0x2000005bff657230 */ /* 0x100fe40000004100 */
[-CC-:B------:R-:W-:Y:S01]  /*3fd0*/  FFMA.FTZ R149, R120, R140.reuse, R143.reuse ;  /* 0x0000008c78957223 */ /* 0x180fe2000001008f */
[-CC-:B------:R-:W-:Y:S01]  /*3fe0*/  FFMA.FTZ R145, R113, R140.reuse, R143.reuse ;  /* 0x0000008c71917223 */ /* 0x180fe2000001008f */
[----:B------:R-:W-:Y:S01]  /*3ff0*/  FADD.FTZ R96, R115, -R96 ;  /* 0x8000006073607221 */ /* 0x000fe20000010000 */
[----:B------:R-:W-:Y:S01]  /*4000*/  FFMA.FTZ R147, R116, R140, R143 ;  /* 0x0000008c74937223 */ /* 0x000fe2000001008f */
[----:B0-----:R-:W-:Y:S02]  /*4010*/  HADD2.F32 R103, -RZ, R91.H1_H1 ;  /* 0x3000005bff677230 */ /* 0x001fe40000004100 */
[----:B------:R-:W-:Y:S01]  /*4020*/  FADD.FTZ R150, R118, -R149 ;  /* 0x8000009576967221 */ /* 0x000fe20000010000 */
[----:B-----5:R-:W-:Y:S01]  /*4030*/  FFMA.FTZ R148, R108, R96, R101 ;  /* 0x000000606c947223 */ /* 0x020fe20000010065 */
[--C-:B------:R-:W-:Y:S01]  /*4040*/  HADD2.F32 R97, -RZ, R90.reuse.H0_H0 ;  /* 0x2000005aff617230 */ /* 0x100fe20000004100 */
[----:B------:R-:W0:Y:S01]  /*4050*/  LDC.64 R100, c[0x0][0x468] ;  /* 0x00011a00ff647b82 */ /* 0x000e220000000a00 */
[----:B------:R-:W-:-:S02]  /*4060*/  HADD2.F32 R99, -RZ, R90.H1_H1 ;  /* 0x3000005aff637230 */ /* 0x000fc40000004100 */
[----:B------:R-:W-:Y:S01]  /*4070*/  FADD.FTZ R144, R112, -R145 ;  /* 0x8000009170907221 */ /* 0x000fe20000010000 */
[----:B------:R-:W-:Y:S01]  /*4080*/  FADD.FTZ R146, R114, -R147 ;  /* 0x8000009372927221 */ /* 0x000fe20000010000 */
[-CC-:B------:R-:W-:Y:S01]  /*4090*/  FFMA.FTZ R102, R119, R140.reuse, R143.reuse ;  /* 0x0000008c77667223 */ /* 0x180fe2000001008f */
[-CC-:B------:R-:W-:Y:S01]  /*40a0*/  FFMA.FTZ R142, R110, R140.reuse, R143.reuse ;  /* 0x0000008c6e8e7223 */ /* 0x180fe2000001008f */
[-CC-:B------:R-:W-:Y:S01]  /*40b0*/  FFMA.FTZ R96, R125, R140.reuse, R143.reuse ;  /* 0x0000008c7d607223 */ /* 0x180fe2000001008f */
[----:B------:R-:W-:Y:S01]  /*40c0*/  FFMA.FTZ R98, R122, R140, R143 ;  /* 0x0000008c7a627223 */ /* 0x000fe2000001008f */
[C---:B------:R-:W-:Y:S01]  /*40d0*/  FFMA.FTZ R150, R108.reuse, R150, R103 ;  /* 0x000000966c967223 */ /* 0x040fe20000010067 */
        /* <DEDUP_REMOVED lines=29> */
.L_x_1262:
[----:B------:R-:W-:Y:S05]  /*42b0*/  BSYNC.RECONVERGENT B1 ;  /* 0x0000000000017941 */ /* 0x000fea0003800200 */
.L_x_1261:
[----:B------:R-:W-:Y:S05]  /*42c0*/  @!P2 BRA `(.L_x_1255) ;  /* 0x0000000c006ca947 */ /* 0x000fea0003800000 */
[-CC-:B-12---:R-:W-:Y:S01]  /*42d0*/  FFMA.FTZ R99, R106, R140.reuse, R143.reuse ;  /* 0x0000008c6a637223 */ /* 0x186fe2000001008f */
[--C-:B------:R-:W-:Y:S02]  /*42e0*/  HADD2.F32 R97, -RZ, R79.reuse.H1_H1 ;  /* 0x3000004fff617230 */ /* 0x100fe40000004100 */
[-CC-:B------:R-:W-:Y:S01]  /*42f0*/  FFMA.FTZ R96, R19, R140.reuse, R143.reuse ;  /* 0x0000008c13607223 */ /* 0x180fe2000001008f */
[-C--:B------:R-:W-:Y:S01]  /*4300*/  FFMA.FTZ R149, R15, R140.reuse, R143 ;  /* 0x0000008c0f957223 */ /* 0x080fe2000001008f */
[----:B------:R-:W-:Y:S01]  /*4310*/  FADD.FTZ R99, R104, -R99 ;  /* 0x8000006368637221 */ /* 0x000fe20000010000 */
[-CC-:B------:R-:W-:Y:S01]  /*4320*/  FFMA.FTZ R151, R18, R140.reuse, R143.reuse ;  /* 0x0000008c12977223 */ /* 0x180fe2000001008f */
[----:B------:R-:W-:Y:S01]  /*4330*/  FADD.FTZ R142, R17, -R96 ;  /* 0x80000060118e7221 */ /* 0x000fe20000010000 */
[-C--:B------:R-:W-:Y:S01]  /*4340*/  FFMA.FTZ R147, R11, R140.reuse, R143 ;  /* 0x0000008c0b937223 */ /* 0x080fe2000001008f */
[----:B-----5:R-:W-:Y:S01]  /*4350*/  FFMA.FTZ R146, R108, R99, R97 ;  /* 0x000000636c927223 */ /* 0x020fe20000010061 */
[-CC-:B------:R-:W-:Y:S01]  /*4360*/  FFMA.FTZ R98, R12, R140.reuse, R143.reuse ;  /* 0x0000008c0c627223 */ /* 0x180fe2000001008f */
[----:B------:R-:W1:Y:S01]  /*4370*/  LDC.64 R96, c[0x0][0x468] ;  /* 0x00011a00ff607b82 */ /* 0x000e620000000a00 */
[-CC-:B------:R-:W-:Y:S01]  /*4380*/  FFMA.FTZ R145, R7, R140.reuse, R143.reuse ;  /* 0x0000008c07917223 */ /* 0x180fe2000001008f */
[----:B------:R-:W-:Y:S01]  /*4390*/  FFMA.FTZ R100, R8, R140, R143 ;  /* 0x0000008c08647223 */ /* 0x000fe2000001008f */
[----:B0-----:R-:W-:-:S02]  /*43a0*/  HADD2.F32 R103, -RZ, R79.H0_H0 ;  /* 0x2000004fff677230 */ /* 0x001fc40000004100 */
[----:B------:R-:W-:Y:S01]  /*43b0*/  FADD.FTZ R140, R14, -R149 ;  /* 0x800000950e8c7221 */ /* 0x000fe20000010000 */
[--C-:B------:R-:W-:Y:S02]  /*43c0*/  HADD2.F32 R99, -RZ, R78.reuse.H0_H0 ;  /* 0x2000004eff637230 */ /* 0x100fe40000004100 */
[----:B------:R-:W-:Y:S01]  /*43d0*/  FADD.FTZ R144, R16, -R151 ;  /* 0x8000009710907221 */ /* 0x000fe20000010000 */
[----:B------:R-:W-:Y:S02]  /*43e0*/  HADD2.F32 R101, -RZ, R78.H1_H1 ;  /* 0x3000004eff657230 */ /* 0x000fe40000004100 */
[C---:B------:R-:W-:Y:S01]  /*43f0*/  FFMA.FTZ R142, R108.reuse, R142, R103 ;  /* 0x0000008e6c8e7223 */ /* 0x040fe20000010067 */
[--C-:B------:R-:W-:Y:S02]  /*4400*/  HADD2.F32 R143, -RZ, R77.reuse.H1_H1 ;  /* 0x3000004dff8f7230 */ /* 0x100fe40000004100 */
[----:B------:R-:W-:Y:S01]  /*4410*/  FFMA.FTZ R140, R108, R140, R99 ;  /* 0x0000008c6c8c7223 */ /* 0x000fe20000010063 */
[----:B------:R-:W-:-:S02]  /*4420*/  HADD2.F32 R103, -RZ, R77.H0_H0 ;  /* 0x2000004dff677230 */ /* 0x000fc40000004100 */
[----:B------:R-:W-:Y:S01]  /*4430*/  FFMA.FTZ R144, R108, R144, R101 ;  /* 0x000000906c907223 */ /* 0x000fe20000010065 */
[--C-:B------:R-:W-:Y:S02]  /*4440*/  HADD2.F32 R99, -RZ, R76.reuse.H0_H0 ;  /* 0x2000004cff637230 */ /* 0x100fe40000004100 */
[----:B------:R-:W-:Y:S01]  /*4450*/  FADD.FTZ R102, R13, -R98 ;  /* 0x800000620d667221 */ /* 0x000fe20000010000 */
[----:B------:R-:W-:Y:S02]  /*4460*/  HADD2.F32 R101, -RZ, R76.H1_H1 ;  /* 0x3000004cff657230 */ /* 0x000fe40000004100 */
[----:B------:R-:W-:Y:S01]  /*4470*/  FADD.FTZ R147, R10, -R147 ;  /* 0x800000930a937221 */ /* 0x000fe20000010000 */
[----:B------:R-:W-:Y:S01]  /*4480*/  FADD.FTZ R98, R6, -R145 ;  /* 0x8000009106627221 */ /* 0x000fe20000010000 */
        /* <DEDUP_REMOVED lines=13> */
[----:B-1----:R-:W-:Y:S01]  /*4560*/  IMAD.WIDE.U32 R100, R105, 0x10, R96 ;  /* 0x0000001069647825 */ /* 0x002fe200078e0060 */
[----:B------:R-:W-:-:S02]  /*4570*/  F2FP.F16.F32.PACK_AB R99, R146, R99 ;  /* 0x000000639263723e */ /* 0x000fc400000000ff */
[----:B------:R-:W-:Y:S02]  /*4580*/  F2FP.F16.F32.PACK_AB R98, R143, R142 ;  /* 0x0000008e8f62723e */ /* 0x000fe400000000ff */
[----:B------:R-:W-:Y:S02]  /*4590*/  F2FP.F16.F32.PACK_AB R97, R140, R103 ;  /* 0x000000678c61723e */ /* 0x000fe400000000ff */
[----:B------:R-:W-:-:S05]  /*45a0*/  F2FP.F16.F32.PACK_AB R96, R107, R102 ;  /* 0x000000666b60723e */ /* 0x000fca00000000ff */
[----:B------:R4:W-:Y:S01]  /*45b0*/  STG.E.128 desc[UR6][R100.64], R96 ;  /* 0x0000006064007986 */ /* 0x0009e2000c101d06 */
[----:B------:R-:W-:Y:S05]  /*45c0*/  BRA `(.L_x_1255) ;  /* 0x0000000800ac7947 */ /* 0x000fea0003800000 */
.L_x_1258:
[----:B------:R-:W-:Y:S04]  /*45d0*/  BSSY.RECONVERGENT B1, `(.L_x_1263) ;  /* 0x0000039000017945 */ /* 0x000fe80003800200 */
[----:B------:R-:W-:Y:S05]  /*45e0*/  @!P5 BRA `(.L_x_1264) ;  /* 0x0000000000dcd947 */ /* 0x000fea0003800000 */
[-CC-:B------:R-:W-:Y:S01]  /*45f0*/  FFMA.FTZ R72, R141, R140.reuse, R143.reuse ;  /* 0x0000008c8d487223 */ /* 0x180fe2000001008f */
[-CC-:B------:R-:W-:Y:S01]  /*4600*/  FFMA.FTZ R101, R134, R140.reuse, R143.reuse ;  /* 0x0000008c86657223 */ /* 0x180fe2000001008f */
[----:B------:R-:W-:Y:S02]  /*4610*/  HADD2.F32 R75, -RZ, R92.H0_H0 ;  /* 0x2000005cff4b7230 */ /* 0x000fe40000004100 */
[-C--:B------:R-:W-:Y:S01]  /*4620*/  FFMA.FTZ R96, R137, R140.reuse, R143 ;  /* 0x0000008c89607223 */ /* 0x080fe2000001008f */
[--C-:B------:R-:W-:Y:S02]  /*4630*/  HADD2.F32 R100, -RZ, R93.reuse.H1_H1 ;  /* 0x3000005dff647230 */ /* 0x100fe40000004100 */
[----:B------:R-:W-:Y:S01]  /*4640*/  FADD.FTZ R73, R139, -R72 ;  /* 0x800000488b497221 */ /* 0x000fe20000010000 */
[----:B------:R-:W-:Y:S01]  /*4650*/  FADD.FTZ R101, R132, -R101 ;  /* 0x8000006584657221 */ /* 0x000fe20000010000 */
[----:B------:R-:W-:Y:S01]  /*4660*/  FFMA.FTZ R97, R138, R140, R143 ;  /* 0x0000008c8a617223 */ /* 0x000fe2000001008f */
[----:B------:R-:W-:-:S02]  /*4670*/  HADD2.F32 R98, -RZ, R93.H0_H0 ;  /* 0x2000005dff627230 */ /* 0x000fc40000004100 */
[C---:B-----5:R-:W-:Y:S01]  /*4680*/  FFMA.FTZ R72, R108.reuse, R73, R75 ;  /* 0x000000496c487223 */ /* 0x060fe2000001004b */
[----:B------:R-:W-:Y:S01]  /*4690*/  FFMA.FTZ R75, R108, R101, R100 ;  /* 0x000000656c4b7223 */ /* 0x000fe20000010064 */
[----:B0-----:R-:W0:Y:S01]  /*46a0*/  LDC.64 R102, c[0x0][0x478] ;  /* 0x00011e00ff667b82 */ /* 0x001e220000000a00 */
[----:B------:R-:W-:Y:S01]  /*46b0*/  FADD.FTZ R99, R135, -R96 ;  /* 0x8000006087637221 */ /* 0x000fe20000010000 */
[----:B------:R-:W-:Y:S02]  /*46c0*/  HADD2.F32 R74, -RZ, R92.H1_H1 ;  /* 0x3000005cff4a7230 */ /* 0x000fe40000004100 */
[----:B------:R-:W-:Y:S01]  /*46d0*/  FADD.FTZ R97, R136, -R97 ;  /* 0x8000006188617221 */ /* 0x000fe20000010000 */
[-CC-:B------:R-:W-:Y:S01]  /*46e0*/  FFMA.FTZ R96, R133, R140.reuse, R143.reuse ;  /* 0x0000008c85607223 */ /* 0x180fe2000001008f */
[----:B------:R-:W-:Y:S01]  /*46f0*/  FFMA.FTZ R98, R108, R99, R98 ;  /* 0x000000636c627223 */ /* 0x000fe20000010062 */
[-CC-:B------:R-:W-:Y:S01]  /*4700*/  FFMA.FTZ R99, R130, R140.reuse, R143.reuse ;  /* 0x0000008c82637223 */ /* 0x180fe2000001008f */
[----:B------:R-:W-:Y:S01]  /*4710*/  FFMA.FTZ R74, R108, R97, R74 ;  /* 0x000000616c4a7223 */ /* 0x000fe2000001004a */
[----:B------:R-:W1:Y:S01]  /*4720*/  LDC.64 R100, c[0x0][0x468] ;  /* 0x00011a00ff647b82 */ /* 0x000e620000000a00 */
[-CC-:B------:R-:W-:Y:S01]  /*4730*/  FFMA.FTZ R142, R129, R140.reuse, R143.reuse ;  /* 0x0000008c818e7223 */ /* 0x180fe2000001008f */
[----:B------:R-:W-:Y:S01]  /*4740*/  FFMA.FTZ R145, R126, R140, R143 ;  /* 0x0000008c7e917223 */ /* 0x000fe2000001008f */
[----:B------:R-:W-:-:S02]  /*4750*/  HADD2.F32 R97, -RZ, R94.H0_H0 ;  /* 0x2000005eff617230 */ /* 0x000fc40000004100 */
[----:B------:R-:W-:Y:S01]  /*4760*/  FADD.FTZ R73, R131, -R96 ;  /* 0x8000006083497221 */ /* 0x000fe20000010000 */
[----:B------:R-:W-:Y:S02]  /*4770*/  HADD2.F32 R144, -RZ, R94.H1_H1 ;  /* 0x3000005eff907230 */ /* 0x000fe40000004100 */
        /* <DEDUP_REMOVED lines=10> */
[C---:B------:R-:W-:Y:S01]  /*4820*/  F2FP.F16.F32.PACK_AB R72, R74.reuse, R72 ;  /* 0x000000484a48723e */ /* 0x040fe200000000ff */
[-C--:B------:R-:W-:Y:S01]  /*4830*/  FMUL.FTZ R97, R74, R107.reuse ;  /* 0x0000006b4a617220 */ /* 0x080fe20000410000 */
[-C--:B------:R-:W-:Y:S01]  /*4840*/  FMUL.FTZ R99, R98, R107.reuse ;  /* 0x0000006b62637220 */ /* 0x080fe20000410000 */
[C---:B------:R-:W-:Y:S01]  /*4850*/  F2FP.F16.F32.PACK_AB R73, R75.reuse, R98 ;  /* 0x000000624b49723e */ /* 0x040fe200000000ff */
[-C--:B------:R-:W-:Y:S01]  /*4860*/  FMUL.FTZ R98, R75, R107.reuse ;  /* 0x0000006b4b627220 */ /* 0x080fe20000410000 */
[-C--:B------:R-:W-:Y:S01]  /*4870*/  FMUL.FTZ R144, R142, R107.reuse ;  /* 0x0000006b8e907220 */ /* 0x080fe20000410000 */
[C---:B------:R-:W-:Y:S01]  /*4880*/  F2FP.F16.F32.PACK_AB R74, R145.reuse, R142 ;  /* 0x0000008e914a723e */ /* 0x040fe200000000ff */
[-C--:B------:R-:W-:Y:S01]  /*4890*/  FMUL.FTZ R145, R145, R107.reuse ;  /* 0x0000006b91917220 */ /* 0x080fe20000410000 */
[-C--:B------:R-:W-:Y:S01]  /*48a0*/  FMUL.FTZ R142, R146, R107.reuse ;  /* 0x0000006b928e7220 */ /* 0x080fe20000410000 */
[C---:B------:R-:W-:Y:S01]  /*48b0*/  FMUL.FTZ R147, R148.reuse, R107 ;  /* 0x0000006b94937220 */ /* 0x040fe20000410000 */
[----:B------:R-:W-:Y:S01]  /*48c0*/  F2FP.F16.F32.PACK_AB R96, R97, R96 ;  /* 0x000000606160723e */ /* 0x000fe200000000ff */
[----:B0-----:R-:W-:Y:S01]  /*48d0*/  IMAD.WIDE.U32 R102, R105, 0x10, R102 ;  /* 0x0000001069667825 */ /* 0x001fe200078e0066 */
[----:B------:R-:W-:-:S02]  /*48e0*/  F2FP.F16.F32.PACK_AB R75, R148, R146 ;  /* 0x00000092944b723e */ /* 0x000fc400000000ff */
[----:B------:R-:W-:Y:S01]  /*48f0*/  F2FP.F16.F32.PACK_AB R97, R98, R99 ;  /* 0x000000636261723e */ /* 0x000fe200000000ff */
[----:B-1----:R-:W-:Y:S01]  /*4900*/  IMAD.WIDE.U32 R100, R105, 0x10, R100 ;  /* 0x0000001069647825 */ /* 0x002fe200078e0064 */
[----:B------:R-:W-:Y:S01]  /*4910*/  F2FP.F16.F32.PACK_AB R98, R145, R144 ;  /* 0x000000909162723e */ /* 0x000fe200000000ff */
[----:B------:R1:W-:Y:S01]  /*4920*/  STG.E.128 desc[UR6][R102.64], R72 ;  /* 0x0000004866007986 */ /* 0x0003e2000c101d06 */
[----:B------:R-:W-:Y:S02]  /*4930*/  F2FP.F16.F32.PACK_AB R99, R147, R142 ;  /* 0x0000008e9363723e */ /* 0x000fe400000000ff */
[----:B------:R-:W-:-:S03]  /*4940*/  IADD3 R105, PT, PT, R105, 0x20, RZ ;  /* 0x0000002069697810 */ /* 0x000fc60007ffe0ff */
[----:B------:R1:W-:Y:S04]  /*4950*/  STG.E.128 desc[UR6][R100.64], R96 ;  /* 0x0000006064007986 */ /* 0x0003e8000c101d06 */
.L_x_1264:
[----:B------:R-:W-:Y:S05]  /*4960*/  BSYNC.RECONVERGENT B1 ;  /* 0x0000000000017941 */ /* 0x000fea0003800200 */
.L_x_1263:
[----:B------:R-:W-:Y:S04]  /*4970*/  BSSY.RECONVERGENT B1, `(.L_x_1265) ;  /* 0x0000039000017945 */ /* 0x000fe80003800200 */
[----:B------:R-:W-:Y:S05]  /*4980*/  @!P3 BRA `(.L_x_1266) ;  /* 0x0000000000dcb947 */ /* 0x000fea0003800000 */
[-CC-:B01----:R-:W-:Y:S01]  /*4990*/  FFMA.FTZ R102, R110, R140.reuse, R143.reuse ;  /* 0x0000008c6e667223 */ /* 0x183fe2000001008f */
[-CC-:B------:R-:W-:Y:S01]  /*49a0*/  FFMA.FTZ R98, R119, R140.reuse, R143.reuse ;  /* 0x0000008c77627223 */ /* 0x180fe2000001008f */
[-CC-:B------:R-:W-:Y:S01]  /*49b0*/  FFMA.FTZ R74, R122, R140.reuse, R143.reuse ;  /* 0x0000008c7a4a7223 */ /* 0x180fe2000001008f */
[--C-:B------:R-:W-:Y:S02]  /*49c0*/  HADD2.F32 R100, -RZ, R89.reuse.H0_H0 ;  /* 0x20000059ff647230 */ /* 0x100fe40000004100 */
[----:B------:R-:W-:Y:S01]  /*49d0*/  FADD.FTZ R101, R111, -R102 ;  /* 0x800000666f657221 */ /* 0x000fe20000010000 */
[----:B------:R-:W-:Y:S02]  /*49e0*/  HADD2.F32 R142, -RZ, R89.H1_H1 ;  /* 0x30000059ff8e7230 */ /* 0x000fe40000004100 */
[----:B------:R-:W-:Y:S01]  /*49f0*/  FFMA.FTZ R72, R125, R140, R143 ;  /* 0x0000008c7d487223 */ /* 0x000fe2000001008f */
[----:B------:R-:W-:Y:S01]  /*4a00*/  FADD.FTZ R99, R109, -R98 ;  /* 0x800000626d637221 */ /* 0x000fe20000010000 */
[----:B------:R-:W-:-:S02]  /*4a10*/  HADD2.F32 R75, -RZ, R88.H0_H0 ;  /* 0x20000058ff4b7230 */ /* 0x000fc40000004100 */
[----:B------:R-:W-:Y:S01]  /*4a20*/  FADD.FTZ R97, R121, -R74 ;  /* 0x8000004a79617221 */ /* 0x000fe20000010000 */
[----:B------:R-:W-:Y:S01]  /*4a30*/  FADD.FTZ R73, R123, -R72 ;  /* 0x800000487b497221 */ /* 0x000fe20000010000 */
[C---:B-----5:R-:W-:Y:S01]  /*4a40*/  FFMA.FTZ R74, R108.reuse, R99, R100 ;  /* 0x000000636c4a7223 */ /* 0x060fe20000010064 */
[C---:B------:R-:W-:Y:S01]  /*4a50*/  FFMA.FTZ R142, R108.reuse, R101, R142 ;  /* 0x000000656c8e7223 */ /* 0x040fe2000001008e */
[----:B------:R-:W0:Y:S01]  /*4a60*/  LDC.64 R102, c[0x0][0x478] ;  /* 0x00011e00ff667b82 */ /* 0x000e220000000a00 */
[----:B------:R-:W-:Y:S02]  /*4a70*/  HADD2.F32 R96, -RZ, R88.H1_H1 ;  /* 0x30000058ff607230 */ /* 0x000fe40000004100 */
[----:B------:R-:W-:Y:S01]  /*4a80*/  FFMA.FTZ R72, R108, R73, R75 ;  /* 0x000000496c487223 */ /* 0x000fe2000001004b */
[-CC-:B------:R-:W-:Y:S01]  /*4a90*/  FFMA.FTZ R73, R113, R140.reuse, R143.reuse ;  /* 0x0000008c71497223 */ /* 0x180fe2000001008f */
[----:B------:R-:W-:Y:S01]  /*4aa0*/  FFMA.FTZ R99, R116, R140, R143 ;  /* 0x0000008c74637223 */ /* 0x000fe2000001008f */
[----:B------:R-:W-:-:S02]  /*4ab0*/  HADD2.F32 R75, -RZ, R90.H0_H0 ;  /* 0x2000005aff4b7230 */ /* 0x000fc40000004100 */
[----:B------:R-:W-:Y:S01]  /*4ac0*/  FFMA.FTZ R97, R108, R97, R96 ;  /* 0x000000616c617223 */ /* 0x000fe20000010060 */
[-CC-:B------:R-:W-:Y:S01]  /*4ad0*/  FFMA.FTZ R98, R117, R140.reuse, R143.reuse ;  /* 0x0000008c75627223 */ /* 0x180fe2000001008f */
[----:B------:R-:W1:Y:S01]  /*4ae0*/  LDC.64 R100, c[0x0][0x468] ;  /* 0x00011a00ff647b82 */ /* 0x000e620000000a00 */
[----:B------:R-:W-:Y:S01]  /*4af0*/  FFMA.FTZ R147, R120, R140, R143 ;  /* 0x0000008c78937223 */ /* 0x000fe2000001008f */
[----:B------:R-:W-:Y:S02]  /*4b00*/  HADD2.F32 R96, -RZ, R90.H1_H1 ;  /* 0x3000005aff607230 */ /* 0x000fe40000004100 */
[----:B------:R-:W-:Y:S01]  /*4b10*/  FADD.FTZ R73, R112, -R73 ;  /* 0x8000004970497221 */ /* 0x000fe20000010000 */
[----:B------:R-:W-:Y:S01]  /*4b20*/  FADD.FTZ R99, R114, -R99 ;  /* 0x8000006372637221 */ /* 0x000fe20000010000 */
[--C-:B------:R-:W-:Y:S02]  /*4b30*/  HADD2.F32 R146, -RZ, R91.reuse.H0_H0 ;  /* 0x2000005bff927230 */ /* 0x100fe40000004100 */
[----:B------:R-:W-:Y:S01]  /*4b40*/  FADD.FTZ R145, R115, -R98 ;  /* 0x8000006273917221 */ /* 0x000fe20000010000 */
[----:B------:R-:W-:-:S02]  /*4b50*/  HADD2.F32 R148, -RZ, R91.H1_H1 ;  /* 0x3000005bff947230 */ /* 0x000fc40000004100 */
        /* <DEDUP_REMOVED lines=15> */
[----:B------:R-:W-:Y:S01]  /*4c50*/  FMUL.FTZ R149, R147, R107 ;  /* 0x0000006b93957220 */ /* 0x000fe20000410000 */
        /* <DEDUP_REMOVED lines=10> */
.L_x_1266:
[----:B------:R-:W-:Y:S05]  /*4d00*/  BSYNC.RECONVERGENT B1 ;  /* 0x0000000000017941 */ /* 0x000fea0003800200 */
.L_x_1265:
[----:B------:R-:W-:Y:S05]  /*4d10*/  @!P2 BRA `(.L_x_1255) ;  /* 0x0000000000d8a947 */ /* 0x000fea0003800000 */
[----:B-12---:R-:W1:Y:S01]  /*4d20*/  LDC.64 R100, c[0x0][0x478] ;  /* 0x00011e00ff647b82 */ /* 0x006e620000000a00 */
[-CC-:B------:R-:W-:Y:S01]  /*4d30*/  FFMA.FTZ R75, R106, R140.reuse, R143.reuse ;  /* 0x0000008c6a4b7223 */ /* 0x180fe2000001008f */
[-CC-:B------:R-:W-:Y:S01]  /*4d40*/  FFMA.FTZ R73, R7, R140.reuse, R143.reuse ;  /* 0x0000008c07497223 */ /* 0x180fe2000001008f */
[-CC-:B------:R-:W-:Y:S01]  /*4d50*/  FFMA.FTZ R142, R19, R140.reuse, R143.reuse ;  /* 0x0000008c138e7223 */ /* 0x180fe2000001008f */
[-CC-:B------:R-:W-:Y:S01]  /*4d60*/  FFMA.FTZ R74, R8, R140.reuse, R143.reuse ;  /* 0x0000008c084a7223 */ /* 0x180fe2000001008f */
[-CC-:B------:R-:W-:Y:S01]  /*4d70*/  FFMA.FTZ R97, R11, R140.reuse, R143.reuse ;  /* 0x0000008c0b617223 */ /* 0x180fe2000001008f */
[-CC-:B------:R-:W-:Y:S01]  /*4d80*/  FFMA.FTZ R98, R12, R140.reuse, R143.reuse ;  /* 0x0000008c0c627223 */ /* 0x180fe2000001008f */
[-CC-:B------:R-:W-:Y:S01]  /*4d90*/  FFMA.FTZ R145, R15, R140.reuse, R143.reuse ;  /* 0x0000008c0f917223 */ /* 0x180fe2000001008f */
[----:B0-----:R-:W0:Y:S01]  /*4da0*/  LDC.64 R102, c[0x0][0x468] ;  /* 0x00011a00ff667b82 */ /* 0x001e220000000a00 */
[----:B------:R-:W-:Y:S01]  /*4db0*/  FFMA.FTZ R143, R18, R140, R143 ;  /* 0x0000008c128f7223 */ /* 0x000fe2000001008f */
[----:B------:R-:W-:-:S02]  /*4dc0*/  HADD2.F32 R72, -RZ, R76.H0_H0 ;  /* 0x2000004cff487230 */ /* 0x000fc40000004100 */
[----:B------:R-:W-:Y:S01]  /*4dd0*/  FADD.FTZ R147, R104, -R75 ;  /* 0x8000004b68937221 */ /* 0x000fe20000010000 */
[--C-:B------:R-:W-:Y:S02]  /*4de0*/  HADD2.F32 R140, -RZ, R79.reuse.H0_H0 ;  /* 0x2000004fff8c7230 */ /* 0x100fe40000004100 */
[----:B------:R-:W-:Y:S01]  /*4df0*/  FADD.FTZ R73, R6, -R73 ;  /* 0x8000004906497221 */ /* 0x000fe20000010000 */
[----:B------:R-:W-:Y:S02]  /*4e00*/  HADD2.F32 R96, -RZ, R76.H1_H1 ;  /* 0x3000004cff607230 */ /* 0x000fe40000004100 */
[----:B------:R-:W-:Y:S01]  /*4e10*/  FADD.FTZ R99, R17, -R142 ;  /* 0x8000008e11637221 */ /* 0x000fe20000010000 */
[----:B------:R-:W-:Y:S01]  /*4e20*/  FADD.FTZ R75, R9, -R74 ;  /* 0x8000004a094b7221 */ /* 0x000fe20000010000 */
[----:B------:R-:W-:Y:S02]  /*4e30*/  HADD2.F32 R149, -RZ, R79.H1_H1 ;  /* 0x3000004fff957230 */ /* 0x000fe40000004100 */
[C---:B-----5:R-:W-:Y:S01]  /*4e40*/  FFMA.FTZ R72, R108.reuse, R73, R72 ;  /* 0x000000496c487223 */ /* 0x060fe20000010048 */
[C---:B------:R-:W-:Y:S01]  /*4e50*/  FFMA.FTZ R144, R108.reuse, R99, R140 ;  /* 0x000000636c907223 */ /* 0x040fe2000001008c */
        /* <DEDUP_REMOVED lines=12> */
[C---:B------:R-:W-:Y:S01]  /*4f20*/  FFMA.FTZ R140, R108.reuse, R145, R140 ;  /* 0x000000916c8c7223 */ /* 0x040fe2000001008c */
[----:B------:R-:W-:Y:S01]  /*4f30*/  FFMA.FTZ R142, R108, R143, R142 ;  /* 0x0000008f6c8e7223 */ /* 0x000fe2000001008e */
[----:B-1----:R-:W-:-:S04]  /*4f40*/  IMAD.WIDE.U32 R100, R105, 0x10, R100 ;  /* 0x0000001069647825 */ /* 0x002fc800078e0064 */
[-C--:B------:R-:W-:Y:S01]  /*4f50*/  FMUL.FTZ R143, R144, R107.reuse ;  /* 0x0000006b908f7220 */ /* 0x080fe20000410000 */
[----:B------:R-:W-:Y:S01]  /*4f60*/  F2FP.F16.F32.PACK_AB R75, R147, R144 ;  /* 0x00000090934b723e */ /* 0x000fe200000000ff */
[----:B------:R-:W-:Y:S01]  /*4f70*/  FMUL.FTZ R96, R72, R107 ;  /* 0x0000006b48607220 */ /* 0x000fe20000410000 */
[----:B0-----:R-:W-:-:S04]  /*4f80*/  IMAD.WIDE.U32 R102, R105, 0x10, R102 ;  /* 0x0000001069667825 */ /* 0x001fc800078e0066 */
[-C--:B------:R-:W-:Y:S01]  /*4f90*/  FMUL.FTZ R97, R73, R107.reuse ;  /* 0x0000006b49617220 */ /* 0x080fe20000410000 */
[-C--:B------:R-:W-:Y:S01]  /*4fa0*/  FMUL.FTZ R144, R147, R107.reuse ;  /* 0x0000006b93907220 */ /* 0x080fe20000410000 */
[-C--:B------:R-:W-:Y:S01]  /*4fb0*/  FMUL.FTZ R98, R74, R107.reuse ;  /* 0x0000006b4a627220 */ /* 0x080fe20000410000 */
[-C--:B------:R-:W-:Y:S01]  /*4fc0*/  FMUL.FTZ R105, R99, R107.reuse ;  /* 0x0000006b63697220 */ /* 0x080fe20000410000 */
[-C--:B------:R-:W-:Y:S01]  /*4fd0*/  FMUL.FTZ R108, R140, R107.reuse ;  /* 0x0000006b8c6c7220 */ /* 0x080fe20000410000 */
[----:B------:R-:W-:Y:S01]  /*4fe0*/  FMUL.FTZ R107, R142, R107 ;  /* 0x0000006b8e6b7220 */ /* 0x000fe20000410000 */
[----:B------:R-:W-:Y:S02]  /*4ff0*/  F2FP.F16.F32.PACK_AB R72, R73, R72 ;  /* 0x000000484948723e */ /* 0x000fe400000000ff */
[----:B------:R-:W-:Y:S02]  /*5000*/  F2FP.F16.F32.PACK_AB R73, R99, R74 ;  /* 0x0000004a6349723e */ /* 0x000fe400000000ff */
[----:B------:R-:W-:-:S02]  /*5010*/  F2FP.F16.F32.PACK_AB R96, R97, R96 ;  /* 0x000000606160723e */ /* 0x000fc400000000ff */
[----:B------:R-:W-:Y:S02]  /*5020*/  F2FP.F16.F32.PACK_AB R74, R142, R140 ;  /* 0x0000008c8e4a723e */ /* 0x000fe400000000ff */
[----:B------:R-:W-:Y:S02]  /*5030*/  F2FP.F16.F32.PACK_AB R97, R105, R98 ;  /* 0x000000626961723e */ /* 0x000fe400000000ff */
[----:B------:R-:W-:Y:S01]  /*5040*/  F2FP.F16.F32.PACK_AB R99, R144, R143 ;  /* 0x0000008f9063723e */ /* 0x000fe200000000ff */
[----:B------:R3:W-:Y:S01]  /*5050*/  STG.E.128 desc[UR6][R100.64], R72 ;  /* 0x0000004864007986 */ /* 0x0007e2000c101d06 */
[----:B------:R-:W-:-:S05]  /*5060*/  F2FP.F16.F32.PACK_AB R98, R107, R108 ;  /* 0x0000006c6b62723e */ /* 0x000fca00000000ff */
[----:B------:R3:W-:Y:S02]  /*5070*/  STG.E.128 desc[UR6][R102.64], R96 ;  /* 0x0000006066007986 */ /* 0x0007e4000c101d06 */
.L_x_1255:
[----:B------:R-:W-:Y:S05]  /*5080*/  BSYNC.RECONVERGENT B0 ;  /* 0x0000000000007941 */ /* 0x000fea0003800200 */
.L_x_1245:
[----:B01234-:R-:W0:Y:S02]  /*5090*/  LDC.64 R96, c[0x0][0x380] ;  /* 0x0000e000ff607b82 */ /* 0x01fe240000000a00 */
[----:B0-----:R-:W-:-:S04]  /*50a0*/  LEA R0, R96, R0, 0x2 ;  /* 0x0000000060007211 */ /* 0x001fc800078e10ff */
[----:B------:R-:W-:-:S13]  /*50b0*/  ISETP.GE.AND P1, PT, R0, R97, PT ;  /* 0x000000610000720c */ /* 0x000fda0003f26270 */
[----:B------:R-:W-:Y:S05]  /*50c0*/  @!P1 BRA `(.L_x_1267) ;  /* 0xffffffb4002c9947 */ /* 0x000fea000383ffff */
.L_x_1232:
        /* <DEDUP_REMOVED lines=19> */
[----:B------:R0:W-:Y:S04]  /*5200*/  STS.128 [R3], R48 ;  /* 0x0000003003007388 */ /* 0x0001e80000000c00 */
[----:B------:R-:W-:Y:S04]  /*5210*/  STS.128 [R3+0x10], R52 ;  /* 0x0000103403007388 */ /* 0x000fe80000000c00 */
[----:B------:R-:W-:Y:S04]  /*5220*/  STS.128 [R3+0x400], R80 ;  /* 0x0004005003007388 */ /* 0x000fe80000000c00 */
[----:B------:R-:W-:Y:S04]  /*5230*/  STS.128 [R3+0x410], R84 ;  /* 0x0004105403007388 */ /* 0x000fe80000000c00 */
[----:B------:R-:W-:Y:S01]  /*5240*/  STS.128 [R3+0x800], R64 ;  /* 0x0008004003007388 */ /* 0x000fe20000000c00 */
[----:B0-----:R-:W-:-:S02]  /*5250*/  IADD3.X R49, PT, PT, RZ, RZ, RZ, P0, !PT ;  /* 0x000000ffff317210 */ /* 0x001fc400007fe4ff */
[----:B------:R-:W-:Y:S01]  /*5260*/  ISETP.GE.U32.AND P0, PT, R24, 0x300, PT ;  /* 0x000003001800780c */ /* 0x000fe20003f06070 */
[----:B------:R-:W-:Y:S01]  /*5270*/  STS.128 [R3+0x810], R68 ;  /* 0x0008104403007388 */ /* 0x000fe20000000c00 */
[C---:B------:R-:W-:Y:S02]  /*5280*/  SHF.L.U64.HI R30, R28.reuse, 0x2, R49 ;  /* 0x000000021c1e7819 */ /* 0x040fe40000010231 */
[----:B------:R-:W-:Y:S01]  /*5290*/  SHF.L.U32 R28, R28, 0x2, RZ ;  /* 0x000000021c1c7819 */ /* 0x000fe200000006ff */
[----:B------:R-:W-:Y:S03]  /*52a0*/  BAR.SYNC.DEFER_BLOCKING 0x0 ;  /* 0x0000000000007b1d */ /* 0x000fe60000010000 */
[----:B--2---:R-:W-:-:S03]  /*52b0*/  IADD3 R26, P6, PT, R28, UR18, RZ ;  /* 0x000000121c1a7c10 */ /* 0x004fc6000ffde0ff */
        /* <DEDUP_REMOVED lines=44> */
[----:B------:R-:W-:Y:S01]  /*5580*/  @P5 MOV R2, R26 ;  /* 0x0000001a00025202 */ /* 0x000fe20000000f00 */
        /* <DEDUP_REMOVED lines=10> */
[----:B------:R0:W-:Y:S01]  /*5630*/  STS.128 [R3+0x810], R44 ;  /* 0x0008102c03007388 */ /* 0x0001e20000000c00 */
[----:B------:R-:W-:Y:S01]  /*5640*/  BAR.SYNC.DEFER_BLOCKING 0x0 ;  /* 0x0000000000007b1d */ /* 0x000fe20000010000 */
[----:B0-----:R-:W-:Y:S02]  /*5650*/  IADD3.X R47, PT, PT, R30, UR19, RZ, P6, !PT ;  /* 0x000000131e2f7c10 */ /* 0x001fe4000b7fe4ff */
[----:B------:R-:W-:-:S04]  /*5660*/  IADD3 R24, P6, PT, R28, UR16, RZ ;  /* 0x000000101c187c10 */ /* 0x000fc8000ffde0ff */
[----:B------:R-:W-:Y:S02]  /*5670*/  IADD3.X R45, PT, PT, R30, UR17, RZ, P6, !PT ;  /* 0x000000111e2d7c10 */ /* 0x000fe4000b7fe4ff */
[----:B------:R-:W-:Y:S01]  /*5680*/  @P5 IADD3 R26, P6, PT, R26, 0x200, RZ ;  /* 0x000002001a1a5810 */ /* 0x000fe20007fde0ff */
        /* <DEDUP_REMOVED lines=17> */
[----:B---3--:R-:W-:Y:S01]  /*57a0*/  FADD.FTZ R4, RZ, R3 ;  /* 0x00000003ff047221 */ /* 0x008fe20000010000 */
[-C--:B------:R-:W-:Y:S02]  /*57b0*/  @P5 MOV R3, R47.reuse ;  /* 0x0000002f00035202 */ /* 0x080fe40000000f00 */
[----:B------:R-:W3:Y:S01]  /*57c0*/  LDS R6, [R0+0x800] ;  /* 0x0008000000067984 */ /* 0x000ee20000000800 */
[----:B----4-:R-:W-:Y:S01]  /*57d0*/  FADD.FTZ R41, R22, R41 ;  /* 0x0000002916297221 */ /* 0x010fe20000010000 */
[----:B------:R-:W-:Y:S02]  /*57e0*/  @P5 IADD3.X R47, PT, PT, RZ, R47, RZ, P6, !PT ;  /* 0x0000002fff2f5210 */ /* 0x000fe400037fe4ff */
        /* <DEDUP_REMOVED lines=27> */
[----:B------:R-:W-:-:S03]  /*59a0*/  FADD.FTZ R11, R11, R16 ;  /* 0x000000100b0b7221 */ /* 0x000fc60000010000 */
[----:B------:R-:W-:Y:S01]  /*59b0*/  FADD.FTZ R6, R6, R19 ;  /* 0x0000001306067221 */ /* 0x000fe20000010000 */
[----:B---3--:R-:W-:Y:S01]  /*59c0*/  @P4 MOV R2, R26 ;  /* 0x0000001a00024202 */ /* 0x008fe20000000f00 */
[----:B------:R-:W-:Y:S01]  /*59d0*/  FADD.FTZ R7, RZ, R7 ;  /* 0x00000007ff077221 */ /* 0x000fe20000010000 */
[-C--:B------:R-:W-:Y:S02]  /*59e0*/  @P4 MOV R3, R47.reuse ;  /* 0x0000002f00034202 */ /* 0x080fe40000000f00 */
[----:B------:R-:W-:Y:S01]  /*59f0*/  @P4 IADD3 R26, P5, PT, R26, 0x200, RZ ;  /* 0x000002001a1a4810 */ /* 0x000fe20007fbe0ff */
[----:B------:R-:W-:Y:S02]  /*5a00*/  FADD.FTZ R23, R6, R23 ;  /* 0x0000001706177221 */ /* 0x000fe40000010000 */
[----:B------:R3:W-:Y:S01]  /*5a10*/  @P4 STG.E desc[UR6][R2.64], R43 ;  /* 0x0000002b02004986 */ /* 0x0007e2000c101906 */
[----:B------:R-:W-:Y:S01]  /*5a20*/  @P4 IADD3.X R47, PT, PT, RZ, R47, RZ, P5, !PT ;  /* 0x0000002fff2f4210 */ /* 0x000fe20002ffe4ff */
[----:B0-----:R-:W-:-:S04]  /*5a30*/  FADD.FTZ R8, R7, R8 ;  /* 0x0000000807087221 */ /* 0x001fc80000010000 */
[----:B-1----:R-:W-:Y:S01]  /*5a40*/  FADD.FTZ R8, R8, R13 ;  /* 0x0000000d08087221 */ /* 0x002fe20000010000 */
[----:B---3--:R-:W-:Y:S02]  /*5a50*/  @P4 MOV R2, R24 ;  /* 0x0000001800024202 */ /* 0x008fe40000000f00 */
[----:B------:R-:W-:Y:S01]  /*5a60*/  @P4 MOV R3, R45 ;  /* 0x0000002d00034202 */ /* 0x000fe20000000f00 */
[----:B--2---:R-:W-:Y:S01]  /*5a70*/  FADD.FTZ R17, R8, R17 ;  /* 0x0000001108117221 */ /* 0x004fe20000010000 */
        /* <DEDUP_REMOVED lines=14> */
[----:B------:R-:W-:-:S04]  /*5b60*/  @P2 IADD3 R24, P4, PT, R24, 0x200, RZ ;  /* 0x0000020018182810 */ /* 0x000fc80007f9e0ff */
[----:B------:R-:W-:Y:S02]  /*5b70*/  @P1 MOV R6, R24 ;  /* 0x0000001800061202 */ /* 0x000fe40000000f00 */
[----:B0-----:R-:W-:Y:S02]  /*5b80*/  @P2 MOV R2, R26 ;  /* 0x0000001a00022202 */ /* 0x001fe40000000f00 */
[----:B------:R-:W-:Y:S02]  /*5b90*/  @P2 IADD3 R26, P3, PT, R26, 0x200, RZ ;  /* 0x000002001a1a2810 */ /* 0x000fe40007f7e0ff */
[----:B------:R-:W-:Y:S02]  /*5ba0*/  @P2 MOV R3, R47 ;  /* 0x0000002f00032202 */ /* 0x000fe40000000f00 */
[----:B------:R-:W-:Y:S02]  /*5bb0*/  @P2 MOV R5, R45 ;  /* 0x0000002d00052202 */ /* 0x000fe40000000f00 */
[----:B------:R-:W-:Y:S01]  /*5bc0*/  @P2 IADD3.X R47, PT, PT, RZ, R47, RZ, P3, !PT ;  /* 0x0000002fff2f2210 */ /* 0x000fe20001ffe4ff */
[----:B------:R0:W-:Y:S01]  /*5bd0*/  @P2 STG.E desc[UR6][R2.64], R11 ;  /* 0x0000000b02002986 */ /* 0x0001e2000c101906 */
[----:B------:R-:W-:-:S02]  /*5be0*/  @P2 IADD3.X R45, PT, PT, RZ, R45, RZ, P4, !PT ;  /* 0x0000002dff2d2210 */ /* 0x000fc400027fe4ff */
[----:B------:R-:W-:Y:S01]  /*5bf0*/  @P1 IADD3 R24, P4, PT, R24, 0x200, RZ ;  /* 0x0000020018181810 */ /* 0x000fe20007f9e0ff */
[----:B------:R1:W-:Y:S01]  /*5c00*/  @P2 STG.E desc[UR6][R4.64], R29 ;  /* 0x0000001d04002986 */ /* 0x0003e2000c101906 */
[-C--:B------:R-:W-:Y:S02]  /*5c10*/  @P1 MOV R7, R45.reuse ;  /* 0x0000002d00071202 */ /* 0x080fe40000000f00 */
[----:B------:R-:W-:Y:S02]  /*5c20*/  @P1 IADD3.X R45, PT, PT, RZ, R45, RZ, P4, !PT ;  /* 0x0000002dff2d1210 */ /* 0x000fe400027fe4ff */
[----:B0-----:R-:W-:Y:S02]  /*5c30*/  @P1 MOV R2, R26 ;  /* 0x0000001a00021202 */ /* 0x001fe40000000f00 */
[----:B------:R-:W-:Y:S02]  /*5c40*/  @P1 MOV R3, R47 ;  /* 0x0000002f00031202 */ /* 0x000fe40000000f00 */
[----:B------:R-:W-:-:S02]  /*5c50*/  @P1 IADD3 R26, P3, PT, R26, 0x200, RZ ;  /* 0x000002001a1a1810 */ /* 0x000fc40007f7e0ff */
[----:B-1----:R-:W-:Y:S01]  /*5c60*/  MOV R4, R24 ;  /* 0x0000001800047202 */ /* 0x002fe20000000f00 */
[----:B------:R0:W-:Y:S01]  /*5c70*/  @P1 STG.E desc[UR6][R2.64], R23 ;  /* 0x0000001702001986 */ /* 0x0001e2000c101906 */
[----:B------:R-:W-:Y:S02]  /*5c80*/  @P1 IADD3.X R47, PT, PT, RZ, R47, RZ, P3, !PT ;  /* 0x0000002fff2f1210 */ /* 0x000fe40001ffe4ff */
        /* <DEDUP_REMOVED lines=8> */
.L_x_1244:
        /* <DEDUP_REMOVED lines=8> */
.L_x_1269:
[----:B------:R-:W-:Y:S05]  /*5d90*/  BSYNC B0 ;  /* 0x0000000000007941 */ /* 0x000fea0003800000 */
.L_x_1268:
        /* <DEDUP_REMOVED lines=8> */
.L_x_1270:
[----:B------:R-:W-:-:S05]  /*5e20*/  FADD.FTZ R96, R96, R143 ;  /* 0x0000008f60607221 */ /* 0x000fca0000010000 */
[----:B------:R-:W-:Y:S01]  /*5e30*/  MOV R145, R96 ;  /* 0x0000006000917202 */ /* 0x000fe20000000f00 */
[----:B------:R-:W-:Y:S01]  /*5e40*/  HFMA2 R146, -RZ, RZ, 0, 1.1920928955078125e-07 ;  /* 0x00000002ff927431 */ /* 0x000fe200000001ff */
[----:B------:R-:W-:-:S07]  /*5e50*/  MOV R97, R144 ;  /* 0x0000009000617202 */ /* 0x000fce0000000f00 */
[----:B------:R-:W-:Y:S05]  /*5e60*/  WARPSYNC.COLLECTIVE R140, `(.L_x_1271) ;  /* 0x000000008c087348 */ /* 0x000fea0003c00000 */
[----:B------:R0:W1:Y:S02]  /*5e70*/  SHFL.BFLY P6, R144, R145, R146, R147 ;  /* 0x0c00009291907389 */ /* 0x00006400000c0093 */
[----:B01----:R-:W-:Y:S05]  /*5e80*/  ENDCOLLECTIVE ;  /* 0x000000000000791b */ /* 0x003fea0003800000 */
.L_x_1271:
[----:B------:R-:W-:-:S05]  /*5e90*/  FADD.FTZ R97, R97, R142 ;  /* 0x0000008e61617221 */ /* 0x000fca0000010000 */
[----:B------:R-:W-:Y:S02]  /*5ea0*/  MOV R145, R97 ;  /* 0x0000006100917202 */ /* 0x000fe40000000f00 */
[----:B------:R-:W-:-:S07]  /*5eb0*/  MOV R99, R144 ;  /* 0x0000009000637202 */ /* 0x000fce0000000f00 */
[----:B------:R-:W-:Y:S05]  /*5ec0*/  WARPSYNC.COLLECTIVE R140, `(.L_x_1272) ;  /* 0x000000008c087348 */ /* 0x000fea0003c00000 */
[----:B------:R0:W1:Y:S02]  /*5ed0*/  SHFL.BFLY P6, R144, R145, R146, R147 ;  /* 0x0c00009291907389 */ /* 0x00006400000c0093 */
[----:B01----:R-:W-:Y:S05]  /*5ee0*/  ENDCOLLECTIVE ;  /* 0x000000000000791b */ /* 0x003fea0003800000 */
.L_x_1272:
[----:B------:R-:W-:-:S05]  /*5ef0*/  FADD.FTZ R99, R96, R99 ;  /* 0x0000006360637221 */ /* 0x000fca0000010000 */
[----:B------:R-:W-:Y:S01]  /*5f00*/  MOV R145, R99 ;  /* 0x0000006300917202 */ /* 0x000fe20000000f00 */
[----:B------:R-:W-:Y:S01]  /*5f10*/  HFMA2 R146, -RZ, RZ, 0, 2.384185791015625e-07 ;  /* 0x00000004ff927431 */ /* 0x000fe200000001ff */
[----:B------:R-:W-:-:S07]  /*5f20*/  MOV R98, R144 ;  /* 0x0000009000627202 */ /* 0x000fce0000000f00 */
[----:B------:R-:W-:Y:S05]  /*5f30*/  WARPSYNC.COLLECTIVE R140, `(.L_x_1273) ;  /* 0x000000008c087348 */ /* 0x000fea0003c00000 */
[----:B------:R0:W1:Y:S02]  /*5f40*/  SHFL.BFLY P6, R144, R145, R146, R147 ;  /* 0x0c00009291907389 */ /* 0x00006400000c0093 */
[----:B01----:R-:W-:Y:S05]  /*5f50*/  ENDCOLLECTIVE ;  /* 0x000000000000791b */ /* 0x003fea0003800000 */
.L_x_1273:
[----:B------:R-:W-:-:S05]  /*5f60*/  FADD.FTZ R98, R97, R98 ;  /* 0x0000006261627221 */ /* 0x000fca0000010000 */
[----:B------:R-:W-:Y:S02]  /*5f70*/  MOV R145, R98 ;  /* 0x0000006200917202 */ /* 0x000fe40000000f00 */
[----:B------:R-:W-:-:S07]  /*5f80*/  MOV R100, R144 ;  /* 0x0000009000647202 */ /* 0x000fce0000000f00 */
[----:B------:R-:W-:Y:S05]  /*5f90*/  WARPSYNC.COLLECTIVE R140, `(.L_x_1274) ;  /* 0x000000008c087348 */ /* 0x000fea0003c00000 */
[----:B------:R0:W1:Y:S02]  /*5fa0*/  SHFL.BFLY P6, R144, R145, R146, R147 ;  /* 0x0c00009291907389 */ /* 0x00006400000c0093 */
[----:B01----:R-:W-:Y:S05]  /*5fb0*/  ENDCOLLECTIVE ;  /* 0x000000000000791b */ /* 0x003fea0003800000 */
.L_x_1274:
[----:B------:R-:W-:-:S05]  /*5fc0*/  FADD.FTZ R100, R99, R100 ;  /* 0x0000006463647221 */ /* 0x000fca0000010000 */
[----:B------:R-:W-:Y:S01]  /*5fd0*/  MOV R145, R100 ;  /* 0x0000006400917202 */ /* 0x000fe20000000f00 */
[----:B------:R-:W-:Y:S01]  /*5fe0*/  HFMA2 R146, -RZ, RZ, 0, 4.76837158203125e-07 ;  /* 0x00000008ff927431 */ /* 0x000fe200000001ff */
[----:B------:R-:W-:-:S07]  /*5ff0*/  MOV R101, R144 ;  /* 0x0000009000657202 */ /* 0x000fce0000000f00 */
[----:B------:R-:W-:Y:S05]  /*6000*/  WARPSYNC.COLLECTIVE R140, `(.L_x_1275) ;  /* 0x000000008c087348 */ /* 0x000fea0003c00000 */
[----:B------:R0:W1:Y:S02]  /*6010*/  SHFL.BFLY P6, R144, R145, R146, R147 ;  /* 0x0c00009291907389 */ /* 0x00006400000c0093 */
[----:B01----:R-:W-:Y:S05]  /*6020*/  ENDCOLLECTIVE ;  /* 0x000000000000791b */ /* 0x003fea0003800000 */
.L_x_1275:
[----:B------:R-:W-:-:S05]  /*6030*/  FADD.FTZ R101, R98, R101 ;  /* 0x0000006562657221 */ /* 0x000fca0000010000 */
[----:B------:R-:W-:Y:S02]  /*6040*/  MOV R145, R101 ;  /* 0x0000006500917202 */ /* 0x000fe40000000f00 */
[----:B------:R-:W-:-:S07]  /*6050*/  MOV R103, R144 ;  /* 0x0000009000677202 */ /* 0x000fce0000000f00 */
[----:B------:R-:W-:Y:S05]  /*6060*/  WARPSYNC.COLLECTIVE R140, `(.L_x_1276) ;  /* 0x000000008c087348 */ /* 0x000fea0003c00000 */
[----:B------:R0:W1:Y:S02]  /*6070*/  SHFL.BFLY P6, R144, R145, R146, R147 ;  /* 0x0c00009291907389 */ /* 0x00006400000c0093 */
[----:B01----:R-:W-:Y:S05]  /*6080*/  ENDCOLLECTIVE ;  /* 0x000000000000791b */ /* 0x003fea0003800000 */
.L_x_1276:
[----:B------:R-:W-:-:S05]  /*6090*/  FADD.FTZ R103, R100, R103 ;  /* 0x0000006764677221 */ /* 0x000fca0000010000 */
[----:B------:R-:W-:Y:S01]  /*60a0*/  MOV R145, R103 ;  /* 0x0000006700917202 */ /* 0x000fe20000000f00 */
[----:B------:R-:W-:Y:S01]  /*60b0*/  HFMA2 R146, -RZ, RZ, 0, 9.5367431640625e-07 ;  /* 0x00000010ff927431 */ /* 0x000fe200000001ff */
[----:B------:R-:W-:-:S07]  /*60c0*/  MOV R102, R144 ;  /* 0x0000009000667202 */ /* 0x000fce0000000f00 */
[----:B------:R-:W-:Y:S05]  /*60d0*/  WARPSYNC.COLLECTIVE R140, `(.L_x_1277) ;  /* 0x000000008c087348 */ /* 0x000fea0003c00000 */
[----:B------:R0:W1:Y:S02]  /*60e0*/  SHFL.BFLY P6, R144, R145, R146, R147 ;  /* 0x0c00009291907389 */ /* 0x00006400000c0093 */
[----:B01----:R-:W-:Y:S05]  /*60f0*/  ENDCOLLECTIVE ;  /* 0x000000000000791b */ /* 0x003fea0003800000 */
.L_x_1277:
[----:B------:R-:W-:-:S05]  /*6100*/  FADD.FTZ R102, R101, R102 ;  /* 0x0000006665667221 */ /* 0x000fca0000010000 */
[----:B------:R-:W-:Y:S02]  /*6110*/  MOV R145, R102 ;  /* 0x0000006600917202 */ /* 0x000fe40000000f00 */
[----:B------:R-:W-:-:S07]  /*6120*/  MOV R96, R144 ;  /* 0x0000009000607202 */ /* 0x000fce0000000f00 */
[----:B------:R-:W-:Y:S05]  /*6130*/  WARPSYNC.COLLECTIVE R140, `(.L_x_1278) ;  /* 0x000000008c087348 */ /* 0x000fea0003c00000 */
[----:B------:R0:W1:Y:S02]  /*6140*/  SHFL.BFLY P6, R144, R145, R146, R147 ;  /* 0x0c00009291907389 */ /* 0x00006400000c0093 */
[----:B01----:R-:W-:Y:S05]  /*6150*/  ENDCOLLECTIVE ;  /* 0x000000000000791b */ /* 0x003fea0003800000 */
.L_x_1278:
[----:B------:R-:W-:Y:S01]  /*6160*/  MOV R97, R144 ;  /* 0x0000009000617202 */ /* 0x000fe20000000f00 */
[----:B------:R-:W-:Y:S06]  /*6170*/  BRA `(.L_x_1279) ;  /* 0xffffffc8005c7947 */ /* 0x000fec000383ffff */
.L_x_1280:
        /* <DEDUP_REMOVED lines=16> */
.L_x_14431:


//--------------------- .text._ZN10layer_norm13ln_bwd_kernelINS_13Kernel_traitsI6__halfS2_S2_S2_fjLj768ELj1ELj4ELj1ELj16ENS_18Kernel_traits_baseILj768ES2_S2_S2_S2_fjLj128EEEEELb0ELb0ELb0ELb1EEEvNS_9BwdParamsE --------------------------
	.section	.text._ZN10layer_norm13ln_bwd_kernelINS_13Kernel_traitsI6__halfS2_S2_S2_fjLj768ELj1ELj4ELj1ELj16ENS_18Kernel_traits_baseILj768ES2_S2_S2_S2_fjLj128EEEEELb0ELb0ELb0ELb1EEEvNS_9BwdParamsE,"ax",@progbits
	.align	128
        .global         _ZN10layer_norm13ln_bwd_kernelINS_13Kernel_traitsI6__halfS2_S2_S2_fjLj768ELj1ELj4ELj1ELj16ENS_18Kernel_traits_baseILj768ES2_S2_S2_S2_fjLj128EEEEELb0ELb0ELb0ELb1EEEvNS_9BwdParamsE
        .type           _ZN10layer_norm13ln_bwd_kernelINS_13Kernel_traitsI6__halfS2_S2_S2_fjLj768ELj1ELj4ELj1ELj16ENS_18Kernel_traits_baseILj768ES2_S2_S2_S2_fjLj128EEEEELb0ELb0ELb0ELb1EEEvNS_9BwdParamsE,@function
        .size           _ZN10layer_norm13ln_bwd_kernelINS_13Kernel_traitsI6__halfS2_S2_S2_fjLj768ELj1ELj4ELj1ELj16ENS_18Kernel_traits_baseILj768ES2_S2_S2_S2_fjLj128EEEEELb0ELb0ELb0ELb1EEEvNS_9BwdParamsE,(.L_x_14432 - _ZN10layer_norm13ln_bwd_kernelINS_13Kernel_traitsI6__halfS2_S2_S2_fjLj768ELj1ELj4ELj1ELj16ENS_18Kernel_traits_baseILj768ES2_S2_S2_S2_fjLj128EEEEELb0ELb0ELb0ELb1EEEvNS_9BwdParamsE)
        .other          _ZN10layer_norm13ln_bwd_kernelINS_13Kernel_traitsI6__halfS2_S2_S2_fjLj768ELj1ELj4ELj1ELj16ENS_18Kernel_traits_baseILj768ES2_S2_S2_S2_fjLj128EEEEELb0ELb0ELb0ELb1EEEvNS_9BwdParamsE,@"STO_CUDA_ENTRY STV_DEFAULT"
_ZN10layer_norm13ln_bwd_kernelINS_13Kernel_traitsI6__halfS2_S2_S2_fjLj768ELj1ELj4ELj1ELj16ENS_18Kernel_traits_baseILj768ES2_S2_S2_S2_fjLj128EEEEELb0ELb0ELb0ELb1EEEvNS_9BwdParamsE:
.text._ZN10layer_norm13ln_bwd_kernelINS_13Kernel_traitsI6__halfS2_S2_S2_fjLj768ELj1ELj4ELj1ELj16ENS_18Kernel_traits_baseILj768ES2_S2_S2_S2_fjLj128EEEEELb0ELb0ELb0ELb1EEEvNS_9BwdParamsE:
        /* <DEDUP_REMOVED lines=43> */
[----:B------:R-:W-:Y:S01]  /*02b0*/  BSSY B1, `(.L_x_1283) ;  /* 0x0000485000017945 */ /* 0x000fe20003800000 */
[----:B------:R-:W-:-:S02]  /*02c0*/  CS2R R98, SRZ ;  /* 0x0000000000627805 */ /* 0x000fc4000001ff00 */
[----:B------:R-:W-:Y:S02]  /*02d0*/  CS2R R96, SRZ ;  /* 0x0000000000607805 */ /* 0x000fe4000001ff00 */
[----:B------:R-:W-:Y:S02]  /*02e0*/  CS2R R92, SRZ ;  /* 0x00000000005c7805 */ /* 0x000fe4000001ff00 */
[----:B------:R-:W-:Y:S02]  /*02f0*/  CS2R R90, SRZ ;  /* 0x00000000005a7805 */ /* 0x000fe4000001ff00 */
[----:B------:R-:W-:Y:S02]  /*0300*/  CS2R R88, SRZ ;  /* 0x0000000000587805 */ /* 0x000fe4000001ff00 */
[----:B------:R-:W-:Y:S02]  /*0310*/  CS2R R86, SRZ ;  /* 0x0000000000567805 */ /* 0x000fe4000001ff00 */
[----:B-1----:R-:W-:Y:S01]  /*0320*/  ISETP.NE.U32.AND P0, PT, RZ, UR8, PT ;  /* 0x00000008ff007c0c */ /* 0x002fe2000bf05070 */
[----:B0-----:R-:W-:-:S03]  /*0330*/  IMAD.WIDE.U32 R2, R94, 0x10, R2 ;  /* 0x000000105e027825 */ /* 0x001fc600078e0002 */
[----:B------:R-:W-:Y:S02]  /*0340*/  ISETP.NE.AND.EX P0, PT, RZ, UR9, PT, P0 ;  /* 0x00000009ff007c0c */ /* 0x000fe4000bf05300 */
[----:B------:R-:W-:Y:S02]  /*0350*/  CS2R R84, SRZ ;  /* 0x0000000000547805 */ /* 0x000fe4000001ff00 */
[----:B------:R-:W-:Y:S02]  /*0360*/  CS2R R78, SRZ ;  /* 0x00000000004e7805 */ /* 0x000fe4000001ff00 */
[----:B------:R-:W-:Y:S01]  /*0370*/  CS2R R76, SRZ ;  /* 0x00000000004c7805 */ /* 0x000fe2000001ff00 */
[----:B------:R-:W5:Y:S01]  /*0380*/  LDG.E.128 R80, desc[UR6][R2.64+0x400] ;  /* 0x0004000602507981 */ /* 0x000f62000c1e1d00 */
[----:B------:R-:W-:Y:S02]  /*0390*/  CS2R R74, SRZ ;  /* 0x00000000004a7805 */ /* 0x000fe4000001ff00 */
[----:B------:R-:W-:-:S02]  /*03a0*/  CS2R R72, SRZ ;  /* 0x0000000000487805 */ /* 0x000fc4000001ff00 */
[----:B------:R-:W-:Y:S01]  /*03b0*/  CS2R R70, SRZ ;  /* 0x0000000000467805 */ /* 0x000fe2000001ff00 */
[----:B------:R-:W5:Y:S01]  /*03c0*/  LDG.E.128 R8, desc[UR6][R2.64+0x200] ;  /* 0x0002000602087981 */ /* 0x000f62000c1e1d00 */
[----:B------:R-:W-:Y:S02]  /*03d0*/  CS2R R68, SRZ ;  /* 0x0000000000447805 */ /* 0x000fe4000001ff00 */
[----:B------:R-:W-:Y:S02]  /*03e0*/  CS2R R66, SRZ ;  /* 0x0000000000427805 */ /* 0x000fe4000001ff00 */
[----:B------:R-:W-:Y:S01]  /*03f0*/  CS2R R64, SRZ ;  /* 0x0000000000407805 */ /* 0x000fe2000001ff00 */
[----:B------:R0:W5:Y:S01]  /*0400*/  LDG.E.128 R4, desc[UR6][R2.64] ;  /* 0x0000000602047981 */ /* 0x000162000c1e1d00 */
        /* <DEDUP_REMOVED lines=8> */
[----:B0-2---:R-:W-:-:S07]  /*0490*/  CS2R R2, SRZ ;  /* 0x0000000000027805 */ /* 0x005fce000001ff00 */
.L_x_1291:
        /* <DEDUP_REMOVED lines=8> */
[----:B-----5:R0:W5:Y:S01]  /*0520*/  LDG.E R106, desc[UR6][R106.64] ;  /* 0x000000066a6a7981 */ /* 0x020162000c1e1900 */
[----:B------:R-:W-:Y:S01]  /*0530*/  ISETP.NE.U32.AND P1, PT, RZ, UR10, PT ;  /* 0x0000000aff007c0c */ /* 0x000fe2000bf25070 */
[----:B------:R-:W-:-:S03]  /*0540*/  IMAD R0, R101, UR12, RZ ;  /* 0x0000000c65007c24 */ /* 0x000fc6000f8e02ff */
[----:B------:R-:W-:Y:S02]  /*0550*/  ISETP.NE.AND.EX P1, PT, RZ, UR11, PT, P1 ;  /* 0x0000000bff007c0c */ /* 0x000fe4000bf25310 */
[----:B------:R-:W-:Y:S02]  /*0560*/  SHF.R.S32.HI R29, RZ, 0x1f, R0 ;  /* 0x0000001fff1d7819 */ /* 0x000fe40000011400 */
[----:B------:R-:W-:Y:S02]  /*0570*/  ISETP.NE.AND P2, PT, R100, RZ, PT ;  /* 0x000000ff6400720c */ /* 0x000fe40003f45270 */
[----:B------:R-:W-:Y:S02]  /*0580*/  LEA.HI R29, R29, R0, RZ, 0x3 ;  /* 0x000000001d1d7211 */ /* 0x000fe400078f18ff */
[----:B------:R-:W-:Y:S01]  /*0590*/  LOP3.LUT R94, R95, 0x1f, RZ, 0xc0, !PT ;  /* 0x0000001f5f5e7812 */ /* 0x000fe200078ec0ff */
[----:B------:R-:W-:-:S03]  /*05a0*/  HFMA2 R102, -RZ, RZ, 1.875, 0 ;  /* 0x3f800000ff667431 */ /* 0x000fc600000001ff */
[----:B------:R-:W-:Y:S01]  /*05b0*/  LEA.HI.SX32 R105, R29, R94, 0x1d ;  /* 0x0000005e1d697211 */ /* 0x000fe200078feaff */
[----:B---3--:R-:W-:Y:S01]  /*05c0*/  @P0 HADD2.F32 R102, -RZ, R26.H0_H0 ;  /* 0x2000001aff660230 */ /* 0x008fe20000004100 */
[----:B----4-:R-:W-:Y:S01]  /*05d0*/  FSEL R0, R24, RZ, !P2 ;  /* 0x000000ff18007208 */ /* 0x010fe20005000000 */
[----:B0-----:R-:W-:Y:S06]  /*05e0*/  @P1 BRA `(.L_x_1284) ;  /* 0x0000000c00a41947 */ /* 0x001fec0003800000 */
[----:B------:R-:W0:Y:S01]  /*05f0*/  LDC.64 R32, c[0x0][0x3a8] ;  /* 0x0000ea00ff207b82 */ /* 0x000e220000000a00 */
[----:B------:R-:W-:-:S07]  /*0600*/  IADD3 R104, PT, PT, R105, 0x20, RZ ;  /* 0x0000002069687810 */ /* 0x000fce0007ffe0ff */
[----:B------:R-:W1:Y:S01]  /*0610*/  LDC.64 R44, c[0x0][0x428] ;  /* 0x00010a00ff2c7b82 */ /* 0x000e620000000a00 */
[C---:B------:R-:W-:Y:S01]  /*0620*/  IADD3 R103, PT, PT, R105.reuse, 0x40, RZ ;  /* 0x0000004069677810 */ /* 0x040fe20007ffe0ff */
[----:B0-----:R-:W-:-:S04]  /*0630*/  IMAD.WIDE.U32 R24, R105, 0x10, R32 ;  /* 0x0000001069187825 */ /* 0x001fc800078e0020 */
[C-C-:B------:R-:W-:Y:S02]  /*0640*/  IMAD.WIDE.U32 R28, R104.reuse, 0x10, R32.reuse ;  /* 0x00000010681c7825 */ /* 0x140fe400078e0020 */
        /* <DEDUP_REMOVED lines=10> */
[----:B------:R-:W-:Y:S02]  /*06f0*/  HADD2.F32 R110, -RZ, R4.H1_H1 ;  /* 0x30000004ff6e7230 */ /* 0x000fe40000004100 */
[----:B------:R-:W-:-:S02]  /*0700*/  HADD2.F32 R108, -RZ, R5.H1_H1 ;  /* 0x30000005ff6c7230 */ /* 0x000fc40000004100 */
[----:B------:R-:W-:Y:S02]  /*0710*/  HADD2.F32 R112, -RZ, R6.H1_H1 ;  /* 0x30000006ff707230 */ /* 0x000fe40000004100 */
[----:B------:R-:W-:Y:S02]  /*0720*/  HADD2.F32 R114, -RZ, R7.H1_H1 ;  /* 0x30000007ff727230 */ /* 0x000fe40000004100 */
[----:B------:R-:W-:Y:S02]  /*0730*/  HADD2.F32 R116, -RZ, R8.H1_H1 ;  /* 0x30000008ff747230 */ /* 0x000fe40000004100 */
[----:B------:R-:W-:Y:S02]  /*0740*/  HADD2.F32 R118, -RZ, R9.H1_H1 ;  /* 0x30000009ff767230 */ /* 0x000fe40000004100 */
[----:B------:R-:W-:Y:S02]  /*0750*/  HADD2.F32 R120, -RZ, R10.H1_H1 ;  /* 0x3000000aff787230 */ /* 0x000fe40000004100 */
[----:B------:R-:W-:-:S02]  /*0760*/  HADD2.F32 R122, -RZ, R11.H1_H1 ;  /* 0x3000000bff7a7230 */ /* 0x000fc40000004100 */
[----:B------:R-:W-:Y:S02]  /*0770*/  HADD2.F32 R124, -RZ, R80.H1_H1 ;  /* 0x30000050ff7c7230 */ /* 0x000fe40000004100 */
[----:B------:R-:W-:Y:S02]  /*0780*/  HADD2.F32 R126, -RZ, R81.H1_H1 ;  /* 0x30000051ff7e7230 */ /* 0x000fe40000004100 */
[----:B------:R-:W-:Y:S02]  /*0790*/  HADD2.F32 R128, -RZ, R82.H1_H1 ;  /* 0x30000052ff807230 */ /* 0x000fe40000004100 */
[----:B------:R-:W-:Y:S02]  /*07a0*/  HADD2.F32 R130, -RZ, R83.H1_H1 ;  /* 0x30000053ff827230 */ /* 0x000fe40000004100 */
[----:B--2---:R-:W-:Y:S02]  /*07b0*/  HADD2.F32 R111, -RZ, R25.H0_H0 ;  /* 0x20000019ff6f7230 */ /* 0x004fe40000004100 */
[----:B------:R-:W-:-:S02]  /*07c0*/  HADD2.F32 R113, -RZ, R26.H0_H0 ;  /* 0x2000001aff717230 */ /* 0x000fc40000004100 */
[----:B------:R-:W-:Y:S02]  /*07d0*/  HADD2.F32 R115, -RZ, R26.H1_H1 ;  /* 0x3000001aff737230 */ /* 0x000fe40000004100 */
[C---:B------:R-:W-:Y:S01]  /*07e0*/  FADD.FTZ R137, -R0.reuse, R111 ;  /* 0x0000006f00897221 */ /* 0x040fe20000010100 */
[----:B------:R-:W-:Y:S02]  /*07f0*/  HADD2.F32 R117, -RZ, R27.H0_H0 ;  /* 0x2000001bff757230 */ /* 0x000fe40000004100 */
[C---:B------:R-:W-:Y:S01]  /*0800*/  FADD.FTZ R141, -R0.reuse, R113 ;  /* 0x00000071008d7221 */ /* 0x040fe20000010100 */
[--C-:B----4-:R-:W-:Y:S02]  /*0810*/  HADD2.F32 R169, -RZ, R33.reuse.H0_H0 ;  /* 0x20000021ffa97230 */ /* 0x110fe40000004100 */
[C---:B------:R-:W-:Y:S01]  /*0820*/  FADD.FTZ R143, -R0.reuse, R115 ;  /* 0x00000073008f7221 */ /* 0x040fe20000010100 */
[----:B------:R-:W-:Y:S02]  /*0830*/  HADD2.F32 R33, -RZ, R33.H1_H1 ;  /* 0x30000021ff217230 */ /* 0x000fe40000004100 */
[----:B------:R-:W-:Y:S01]  /*0840*/  FADD.FTZ R145, -R0, R117 ;  /* 0x0000007500917221 */ /* 0x000fe20000010100 */
[----:B------:R-:W-:-:S02]  /*0850*/  HADD2.F32 R107, -RZ, R24.H0_H0 ;  /* 0x20000018ff6b7230 */ /* 0x000fc40000004100 */
[C---:B------:R-:W-:Y:S01]  /*0860*/  FADD.FTZ R169, -R0.reuse, R169 ;  /* 0x000000a900a97221 */ /* 0x040fe20000010100 */
[----:B---3--:R-:W-:Y:S02]  /*0870*/  HADD2.F32 R119, -RZ, R28.H0_H0 ;  /* 0x2000001cff777230 */ /* 0x008fe40000004100 */
[C---:B------:R-:W-:Y:S01]  /*0880*/  FADD.FTZ R171, -R0.reuse, R33 ;  /* 0x0000002100ab7221 */ /* 0x040fe20000010100 */
[----:B------:R-:W-:Y:S02]  /*0890*/  HADD2.F32 R109, -RZ, R24.H1_H1 ;  /* 0x30000018ff6d7230 */ /* 0x000fe40000004100 */
[C---:B------:R-:W-:Y:S01]  /*08a0*/  FADD.FTZ R131, -R0.reuse, R107 ;  /* 0x0000006b00837221 */ /* 0x040fe20000010100 */
[----:B------:R-:W-:Y:S02]  /*08b0*/  HADD2.F32 R25, -RZ, R25.H1_H1 ;  /* 0x30000019ff197230 */ /* 0x000fe40000004100 */
[----:B------:R-:W-:Y:S01]  /*08c0*/  FADD.FTZ R149, -R0, R119 ;  /* 0x0000007700957221 */ /* 0x000fe20000010100 */
[----:B------:R-:W-:-:S02]  /*08d0*/  HADD2.F32 R27, -RZ, R27.H1_H1 ;  /* 0x3000001bff1b7230 */ /* 0x000fc40000004100 */
[C---:B------:R-:W-:Y:S01]  /*08e0*/  FADD.FTZ R133, -R0.reuse, R109 ;  /* 0x0000006d00857221 */ /* 0x040fe20000010100 */
[----:B------:R-:W-:Y:S02]  /*08f0*/  HADD2.F32 R121, -RZ, R28.H1_H1 ;  /* 0x3000001cff797230 */ /* 0x000fe40000004100 */
[C---:B------:R-:W-:Y:S01]  /*0900*/  FADD.FTZ R139, -R0.reuse, R25 ;  /* 0x00000019008b7221 */ /* 0x040fe20000010100 */
[--C-:B------:R-:W-:Y:S02]  /*0910*/  HADD2.F32 R123, -RZ, R29.reuse.H0_H0 ;  /* 0x2000001dff7b7230 */ /* 0x100fe40000004100 */
[C---:B------:R-:W-:Y:S01]  /*0920*/  FADD.FTZ R147, -R0.reuse, R27 ;  /* 0x0000001b00937221 */ /* 0x040fe20000010100 */
[----:B------:R-:W-:Y:S02]  /*0930*/  HADD2.F32 R29, -RZ, R29.H1_H1 ;  /* 0x3000001dff1d7230 */ /* 0x000fe40000004100 */
[----:B------:R-:W-:Y:S01]  /*0940*/  FADD.FTZ R151, -R0, R121 ;  /* 0x0000007900977221 */ /* 0x000fe20000010100 */
[----:B------:R-:W-:-:S02]  /*0950*/  HADD2.F32 R129, -RZ, R31.H0_H0 ;  /* 0x2000001fff817230 */ /* 0x000fc40000004100 */
[C---:B------:R-:W-:Y:S01]  /*0960*/  FADD.FTZ R153, -R0.reuse, R123 ;  /* 0x0000007b00997221 */ /* 0x040fe20000010100 */
[----:B------:R-:W-:Y:S02]  /*0970*/  HADD2.F32 R177, -RZ, R35.H0_H0 ;  /* 0x20000023ffb17230 */ /* 0x000fe40000004100 */
[C---:B------:R-:W-:Y:S01]  /*0980*/  FADD.FTZ R155, -R0.reuse, R29 ;  /* 0x0000001d009b7221 */ /* 0x040fe20000010100 */
[----:B------:R-:W-:Y:S02]  /*0990*/  HADD2.F32 R24, -RZ, R37.H0_H0 ;  /* 0x20000025ff187230 */ /* 0x000fe40000004100 */
[C---:B------:R-:W-:Y:S01]  /*09a0*/  FADD.FTZ R161, -R0.reuse, R129 ;  /* 0x0000008100a17221 */ /* 0x040fe20000010100 */
[----:B------:R-:W-:Y:S02]  /*09b0*/  HADD2.F32 R111, -RZ, R5.H0_H0 ;  /* 0x20000005ff6f7230 */ /* 0x000fe40000004100 */
[----:B------:R-:W-:Y:S01]  /*09c0*/  FADD.FTZ R177, -R0, R177 ;  /* 0x000000b100b17221 */ /* 0x000fe20000010100 */
[----:B------:R-:W-:-:S02]  /*09d0*/  HADD2.F32 R125, -RZ, R30.H0_H0 ;  /* 0x2000001eff7d7230 */ /* 0x000fc40000004100 */
[C---:B-----5:R-:W-:Y:S01]  /*09e0*/  FMUL.FTZ R132, R106.reuse, R139 ;  /* 0x0000008b6a847220 */ /* 0x060fe20000410000 */
[----:B------:R-:W-:Y:S02]  /*09f0*/  HADD2.F32 R127, -RZ, R30.H1_H1 ;  /* 0x3000001eff7f7230 */ /* 0x000fe40000004100 */
[----:B------:R-:W-:Y:S01]  /*0a00*/  FMUL.FTZ R138, R106, R149 ;  /* 0x000000956a8a7220 */ /* 0x000fe20000410000 */
[----:B------:R-:W-:Y:S02]  /*0a10*/  HADD2.F32 R31, -RZ, R31.H1_H1 ;  /* 0x3000001fff1f7230 */ /* 0x000fe40000004100 */
[C---:B------:R-:W-:Y:S01]  /*0a20*/  FADD.FTZ R157, -R0.reuse, R125 ;  /* 0x0000007d009d7221 */ /* 0x040fe20000010100 */
[--C-:B------:R-:W-:Y:S02]  /*0a30*/  HADD2.F32 R135, -RZ, R32.reuse.H0_H0 ;  /* 0x20000020ff877230 */ /* 0x100fe40000004100 */
[----:B------:R-:W-:Y:S01]  /*0a40*/  FADD.FTZ R159, -R0, R127 ;  /* 0x0000007f009f7221 */ /* 0x000fe20000010100 */
[----:B------:R-:W-:-:S02]  /*0a50*/  HADD2.F32 R167, -RZ, R32.H1_H1 ;  /* 0x30000020ffa77230 */ /* 0x000fc40000004100 */
[C---:B------:R-:W-:Y:S01]  /*0a60*/  FADD.FTZ R163, -R0.reuse, R31 ;  /* 0x0000001f00a37221 */ /* 0x040fe20000010100 */
[--C-:B------:R-:W-:Y:S02]  /*0a70*/  HADD2.F32 R173, -RZ, R34.reuse.H0_H0 ;  /* 0x20000022ffad7230 */ /* 0x100fe40000004100 */
[C---:B------:R-:W-:Y:S01]  /*0a80*/  FADD.FTZ R165, -R0.reuse, R135 ;  /* 0x0000008700a57221 */ /* 0x040fe20000010100 */
[----:B------:R-:W-:Y:S02]  /*0a90*/  HADD2.F32 R175, -RZ, R34.H1_H1 ;  /* 0x30000022ffaf7230 */ /* 0x000fe40000004100 */
[C---:B------:R-:W-:Y:S01]  /*0aa0*/  FADD.FTZ R167, -R0.reuse, R167 ;  /* 0x000000a700a77221 */ /* 0x040fe20000010100 */
[----:B------:R-:W-:Y:S02]  /*0ab0*/  HADD2.F32 R35, -RZ, R35.H1_H1 ;  /* 0x30000023ff237230 */ /* 0x000fe40000004100 */
[----:B------:R-:W-:Y:S01]  /*0ac0*/  FADD.FTZ R173, -R0, R173 ;  /* 0x000000ad00ad7221 */ /* 0x000fe20000010100 */
[----:B------:R-:W-:-:S02]  /*0ad0*/  HADD2.F32 R26, -RZ, R38.H0_H0 ;  /* 0x20000026ff1a7230 */ /* 0x000fc40000004100 */
[C---:B------:R-:W-:Y:S01]  /*0ae0*/  FADD.FTZ R175, -R0.reuse, R175 ;  /* 0x000000af00af7221 */ /* 0x040fe20000010100 */
[----:B------:R-:W-:Y:S02]  /*0af0*/  HADD2.F32 R113, -RZ, R6.H0_H0 ;  /* 0x20000006ff717230 */ /* 0x000fe40000004100 */
[----:B------:R-:W-:Y:S01]  /*0b00*/  FADD.FTZ R179, -R0, R35 ;  /* 0x0000002300b37221 */ /* 0x000fe20000010100 */
[----:B------:R-:W-:Y:S02]  /*0b10*/  HADD2.F32 R28, -RZ, R39.H0_H0 ;  /* 0x20000027ff1c7230 */ /* 0x000fe40000004100 */
[----:B------:R-:W-:Y:S02]  /*0b20*/  HADD2.F32 R115, -RZ, R7.H0_H0 ;  /* 0x20000007ff737230 */ /* 0x000fe40000004100 */
[----:B------:R-:W-:Y:S02]  /*0b30*/  HADD2.F32 R30, -RZ, R40.H0_H0 ;  /* 0x20000028ff1e7230 */ /* 0x000fe40000004100 */
[----:B------:R-:W-:-:S02]  /*0b40*/  HADD2.F32 R34, -RZ, R42.H0_H0 ;  /* 0x2000002aff227230 */ /* 0x000fc40000004100 */
[----:B------:R-:W-:Y:S02]  /*0b50*/  HADD2.F32 R33, -RZ, R42.H1_H1 ;  /* 0x3000002aff217230 */ /* 0x000fe40000004100 */
[----:B------:R-:W-:Y:S02]  /*0b60*/  HADD2.F32 R117, -RZ, R8.H0_H0 ;  /* 0x20000008ff757230 */ /* 0x000fe40000004100 */
[----:B------:R-:W-:Y:S02]  /*0b70*/  HADD2.F32 R32, -RZ, R41.H0_H0 ;  /* 0x20000029ff207230 */ /* 0x000fe40000004100 */
[----:B------:R-:W-:Y:S01]  /*0b80*/  FMUL.FTZ R120, R120, R33 ;  /* 0x0000002178787220 */ /* 0x000fe20000410000 */
[--C-:B------:R-:W-:Y:S02]  /*0b90*/  HADD2.F32 R42, -RZ, R46.reuse.H0_H0 ;  /* 0x2000002eff2a7230 */ /* 0x100fe40000004100 */
[----:B------:R-:W-:Y:S02]  /*0ba0*/  HADD2.F32 R107, -RZ, R46.H1_H1 ;  /* 0x3000002eff6b7230 */ /* 0x000fe40000004100 */
[----:B------:R-:W-:Y:S01]  /*0bb0*/  FMUL.FTZ R46, R111, R24 ;  /* 0x000000186f2e7220 */ /* 0x000fe20000410000 */
[----:B------:R-:W-:-:S02]  /*0bc0*/  HADD2.F32 R119, -RZ, R9.H0_H0 ;  /* 0x20000009ff777230 */ /* 0x000fc40000004100 */
[----:B------:R-:W-:Y:S01]  /*0bd0*/  FMUL.FTZ R111, R113, R26 ;  /* 0x0000001a716f7220 */ /* 0x000fe20000410000 */
[--C-:B------:R-:W-:Y:S02]  /*0be0*/  HADD2.F32 R25, -RZ, R36.reuse.H0_H0 ;  /* 0x20000024ff197230 */ /* 0x100fe40000004100 */
[----:B------:R-:W-:Y:S01]  /*0bf0*/  FMUL.FTZ R113, R115, R28 ;  /* 0x0000001c73717220 */ /* 0x000fe20000410000 */
[----:B------:R-:W-:Y:S02]  /*0c00*/  HADD2.F32 R27, -RZ, R36.H1_H1 ;  /* 0x30000024ff1b7230 */ /* 0x000fe40000004100 */
[----:B------:R-:W-:Y:S01]  /*0c10*/  FMUL.FTZ R115, R117, R30 ;  /* 0x0000001e75737220 */ /* 0x000fe20000410000 */
[----:B------:R-:W-:Y:S02]  /*0c20*/  HADD2.F32 R121, -RZ, R10.H0_H0 ;  /* 0x2000000aff797230 */ /* 0x000fe40000004100 */
[----:B------:R-:W-:Y:S01]  /*0c30*/  FMUL.FTZ R117, R119, R32 ;  /* 0x0000002077757220 */ /* 0x000fe20000410000 */
[----:B------:R-:W-:-:S02]  /*0c40*/  HADD2.F32 R29, -RZ, R38.H1_H1 ;  /* 0x30000026ff1d7230 */ /* 0x000fc40000004100 */
[----:B------:R-:W-:Y:S01]  /*0c50*/  FMUL.FTZ R110, R110, R27 ;  /* 0x0000001b6e6e7220 */ /* 0x000fe20000410000 */
[----:B------:R-:W-:Y:S02]  /*0c60*/  HADD2.F32 R36, -RZ, R43.H0_H0 ;  /* 0x2000002bff247230 */ /* 0x000fe40000004100 */
[----:B------:R-:W-:Y:S01]  /*0c70*/  FMUL.FTZ R119, R121, R34 ;  /* 0x0000002279777220 */ /* 0x000fe20000410000 */
[----:B------:R-:W-:Y:S02]  /*0c80*/  HADD2.F32 R123, -RZ, R11.H0_H0 ;  /* 0x2000000bff7b7230 */ /* 0x000fe40000004100 */
[----:B------:R-:W-:Y:S01]  /*0c90*/  FMUL.FTZ R112, R112, R29 ;  /* 0x0000001d70707220 */ /* 0x000fe20000410000 */
[----:B------:R-:W-:Y:S02]  /*0ca0*/  HADD2.F32 R31, -RZ, R40.H1_H1 ;  /* 0x30000028ff1f7230 */ /* 0x000fe40000004100 */
[----:B------:R-:W-:Y:S01]  /*0cb0*/  FMUL.FTZ R128, R128, R107 ;  /* 0x0000006b80807220 */ /* 0x000fe20000410000 */
[----:B------:R-:W-:-:S02]  /*0cc0*/  HADD2.F32 R38, -RZ, R44.H0_H0 ;  /* 0x2000002cff267230 */ /* 0x000fc40000004100 */
[----:B------:R-:W-:Y:S01]  /*0cd0*/  FMUL.FTZ R121, R123, R36 ;  /* 0x000000247b797220 */ /* 0x000fe20000410000 */
[----:B------:R-:W-:Y:S02]  /*0ce0*/  HADD2.F32 R0, -RZ, R4.H0_H0 ;  /* 0x20000004ff007230 */ /* 0x000fe40000004100 */
[----:B------:R-:W-:Y:S01]  /*0cf0*/  FMUL.FTZ R116, R116, R31 ;  /* 0x0000001f74747220 */ /* 0x000fe20000410000 */
[----:B------:R-:W-:Y:S02]  /*0d00*/  HADD2.F32 R125, -RZ, R80.H0_H0 ;  /* 0x20000050ff7d7230 */ /* 0x000fe40000004100 */
[----:B------:R-:W-:Y:S02]  /*0d10*/  HADD2.F32 R40, -RZ, R45.H0_H0 ;  /* 0x2000002dff287230 */ /* 0x000fe40000004100 */
[----:B------:R-:W-:Y:S01]  /*0d20*/  FMUL.FTZ R109, R0, R25 ;  /* 0x00000019006d7220 */ /* 0x000fe20000410000 */
[----:B------:R-:W-:Y:S02]  /*0d30*/  HADD2.F32 R127, -RZ, R81.H0_H0 ;  /* 0x20000051ff7f7230 */ /* 0x000fe40000004100 */
[----:B------:R-:W-:Y:S01]  /*0d40*/  FMUL.FTZ R123, R125, R38 ;  /* 0x000000267d7b7220 */ /* 0x000fe20000410000 */
[----:B------:R-:W-:-:S02]  /*0d50*/  HADD2.F32 R35, -RZ, R44.H1_H1 ;  /* 0x3000002cff237230 */ /* 0x000fc40000004100 */
[C---:B------:R-:W-:Y:S01]  /*0d60*/  FMUL.FTZ R0, R106.reuse, R131 ;  /* 0x000000836a007220 */ /* 0x040fe20000410000 */
[----:B------:R-:W-:Y:S02]  /*0d70*/  HADD2.F32 R129, -RZ, R82.H0_H0 ;  /* 0x20000052ff817230 */ /* 0x000fe40000004100 */
[----:B------:R-:W-:Y:S01]  /*0d80*/  FMUL.FTZ R125, R127, R40 ;  /* 0x000000287f7d7220 */ /* 0x000fe20000410000 */
[----:B------:R-:W-:Y:S02]  /*0d90*/  HADD2.F32 R44, -RZ, R47.H0_H0 ;  /* 0x2000002fff2c7230 */ /* 0x000fe40000004100 */
[----:B------:R-:W-:Y:S01]  /*0da0*/  FMUL.FTZ R131, R106, R133 ;  /* 0x000000856a837220 */ /* 0x000fe20000410000 */
[----:B------:R-:W-:Y:S02]  /*0db0*/  HADD2.F32 R135, -RZ, R83.H0_H0 ;  /* 0x20000053ff877230 */ /* 0x000fe40000004100 */
[----:B------:R-:W-:Y:S01]  /*0dc0*/  FMUL.FTZ R127, R129, R42 ;  /* 0x0000002a817f7220 */ /* 0x000fe20000410000 */
[----:B------:R-:W-:Y:S01]  /*0dd0*/  FFMA.FTZ R134, R0, R109, RZ ;  /* 0x0000006d00867223 */ /* 0x000fe200000100ff */
[----:B------:R-:W-:-:S02]  /*0de0*/  HADD2.F32 R37, -RZ, R37.H1_H1 ;  /* 0x30000025ff257230 */ /* 0x000fc40000004100 */
[----:B------:R-:W-:Y:S01]  /*0df0*/  FMUL.FTZ R133, R106, R137 ;  /* 0x000000896a857220 */ /* 0x000fe20000410000 */
[----:B------:R-:W-:Y:S01]  /*0e00*/  FMUL.FTZ R129, R135, R44 ;  /* 0x0000002c87817220 */ /* 0x000fe20000410000 */
[----:B------:R-:W-:Y:S01]  /*0e10*/  FADD.FTZ R135, RZ, R109 ;  /* 0x0000006dff877221 */ /* 0x000fe20000010000 */
[----:B------:R-:W-:Y:S01]  /*0e20*/  FFMA.FTZ R136, R131, R110, R134 ;  /* 0x0000006e83887223 */ /* 0x000fe20000010086 */
[----:B------:R-:W-:Y:S01]  /*0e30*/  FMUL.FTZ R108, R108, R37 ;  /* 0x000000256c6c7220 */ /* 0x000fe20000410000 */
[C---:B------:R-:W-:Y:S01]  /*0e40*/  FMUL.FTZ R134, R106.reuse, R141 ;  /* 0x0000008d6a867220 */ /* 0x040fe20000410000 */
[----:B------:R-:W-:Y:S01]  /*0e50*/  FADD.FTZ R137, R135, R110 ;  /* 0x0000006e87897221 */ /* 0x000fe20000010000 */
[----:B------:R-:W-:Y:S01]  /*0e60*/  FFMA.FTZ R141, R133, R46, R136 ;  /* 0x0000002e858d7223 */ /* 0x000fe20000010088 */
[----:B------:R-:W-:Y:S01]  /*0e70*/  FMUL.FTZ R135, R106, R143 ;  /* 0x0000008f6a877220 */ /* 0x000fe20000410000 */
[----:B------:R-:W-:Y:S02]  /*0e80*/  HADD2.F32 R39, -RZ, R39.H1_H1 ;  /* 0x30000027ff277230 */ /* 0x000fe40000004100 */
[----:B------:R-:W-:Y:S01]  /*0e90*/  FADD.FTZ R139, R137, R46 ;  /* 0x0000002e898b7221 */ /* 0x000fe20000010000 */
[----:B------:R-:W-:Y:S01]  /*0ea0*/  FFMA.FTZ R141, R132, R108, R141 ;  /* 0x0000006c848d7223 */ /* 0x000fe2000001008d */
[C---:B------:R-:W-:Y:S01]  /*0eb0*/  FMUL.FTZ R136, R106.reuse, R145 ;  /* 0x000000916a887220 */ /* 0x040fe20000410000 */
[----:B------:R-:W-:Y:S01]  /*0ec0*/  FMUL.FTZ R137, R106, R147 ;  /* 0x000000936a897220 */ /* 0x000fe20000410000 */
[----:B------:R-:W-:Y:S01]  /*0ed0*/  FADD.FTZ R140, R139, R108 ;  /* 0x0000006c8b8c7221 */ /* 0x000fe20000010000 */
[----:B------:R-:W-:Y:S01]  /*0ee0*/  FFMA.FTZ R142, R134, R111, R141 ;  /* 0x0000006f868e7223 */ /* 0x000fe2000001008d */
[----:B------:R-:W-:Y:S01]  /*0ef0*/  FMUL.FTZ R114, R114, R39 ;  /* 0x0000002772727220 */ /* 0x000fe20000410000 */
[----:B------:R-:W-:Y:S01]  /*0f00*/  FMUL.FTZ R139, R106, R151 ;  /* 0x000000976a8b7220 */ /* 0x000fe20000410000 */
[----:B------:R-:W-:Y:S01]  /*0f10*/  FADD.FTZ R143, R140, R111 ;  /* 0x0000006f8c8f7221 */ /* 0x000fe20000010000 */
[----:B------:R-:W-:Y:S01]  /*0f20*/  FFMA.FTZ R145, R135, R112, R142 ;  /* 0x0000007087917223 */ /* 0x000fe2000001008e */
[----:B------:R-:W-:-:S02]  /*0f30*/  HADD2.F32 R41, -RZ, R41.H1_H1 ;  /* 0x30000029ff297230 */ /* 0x000fc40000004100 */
[----:B------:R-:W-:Y:S01]  /*0f40*/  FMUL.FTZ R140, R106, R153 ;  /* 0x000000996a8c7220 */ /* 0x000fe20000410000 */
[----:B------:R-:W-:Y:S01]  /*0f50*/  FADD.FTZ R144, R143, R112 ;  /* 0x000000708f907221 */ /* 0x000fe20000010000 */
[----:B------:R-:W-:Y:S01]  /*0f60*/  FFMA.FTZ R146, R136, R113, R145 ;  /* 0x0000007188927223 */ /* 0x000fe20000010091 */
[----:B------:R-:W-:Y:S01]  /*0f70*/  FMUL.FTZ R141, R106, R155 ;  /* 0x0000009b6a8d7220 */ /* 0x000fe20000410000 */
[----:B------:R-:W-:Y:S01]  /*0f80*/  FMUL.FTZ R118, R118, R41 ;  /* 0x0000002976767220 */ /* 0x000fe20000410000 */
[----:B------:R-:W-:Y:S01]  /*0f90*/  FADD.FTZ R147, R144, R113 ;  /* 0x0000007190937221 */ /* 0x000fe20000010000 */
[----:B------:R-:W-:Y:S01]  /*0fa0*/  FFMA.FTZ R149, R137, R114, R146 ;  /* 0x0000007289957223 */ /* 0x000fe20000010092 */
[C---:B------:R-:W-:Y:S01]  /*0fb0*/  FMUL.FTZ R142, R106.reuse, R157 ;  /* 0x0000009d6a8e7220 */ /* 0x040fe20000410000 */
        /* <DEDUP_REMOVED lines=13> */
[----:B------:R-:W-:Y:S01]  /*1090*/  FADD.FTZ R155, R152, R117 ;  /* 0x00000075989b7221 */ /* 0x000fe20000010000 */
[----:B------:R-:W-:Y:S01]  /*10a0*/  FMUL.FTZ R147, R106, R167 ;  /* 0x000000a76a937220 */ /* 0x000fe20000410000 */
[----:B------:R-:W-:-:S02]  /*10b0*/  HADD2.F32 R45, -RZ, R45.H1_H1 ;  /* 0x3000002dff2d7230 */ /* 0x000fc40000004100 */
[C---:B------:R-:W-:Y:S01]  /*10c0*/  FMUL.FTZ R148, R106.reuse, R169 ;  /* 0x000000a96a947220 */ /* 0x040fe20000410000 */
        /* <DEDUP_REMOVED lines=59> */
.L_x_1284:
        /* <DEDUP_REMOVED lines=34> */
[----:B------:R-:W-:Y:S02]  /*16a0*/  HADD2.F32 R130, -RZ, R83.H1_H1 ;  /* 0x30000053ff827230 */ /* 0x000fe40000004100 */
[----:B--2---:R-:W-:-:S02]  /*16b0*/  HADD2.F32 R111, -RZ, R25.H0_H0 ;  /* 0x20000019ff6f7230 */ /* 0x004fc40000004100 */
[--C-:B------:R-:W-:Y:S02]  /*16c0*/  HADD2.F32 R113, -RZ, R26.reuse.H0_H0 ;  /* 0x2000001aff717230 */ /* 0x100fe40000004100 */
[----:B------:R-:W-:Y:S02]  /*16d0*/  HADD2.F32 R115, -RZ, R26.H1_H1 ;  /* 0x3000001aff737230 */ /* 0x000fe40000004100 */
[----:B------:R-:W-:Y:S02]  /*16e0*/  HADD2.F32 R117, -RZ, R27.H0_H0 ;  /* 0x2000001bff757230 */ /* 0x000fe40000004100 */
[--C-:B----4-:R-:W-:Y:S02]  /*16f0*/  HADD2.F32 R169, -RZ, R33.reuse.H0_H0 ;  /* 0x20000021ffa97230 */ /* 0x110fe40000004100 */
[----:B------:R-:W-:Y:S02]  /*1700*/  HADD2.F32 R33, -RZ, R33.H1_H1 ;  /* 0x30000021ff217230 */ /* 0x000fe40000004100 */
[----:B------:R-:W-:Y:S01]  /*1710*/  FADD.FTZ R137, -R0, R111 ;  /* 0x0000006f00897221 */ /* 0x000fe20000010100 */
[----:B------:R-:W-:-:S02]  /*1720*/  HADD2.F32 R107, -RZ, R24.H0_H0 ;  /* 0x20000018ff6b7230 */ /* 0x000fc40000004100 */
[----:B---3--:R-:W-:Y:S02]  /*1730*/  HADD2.F32 R119, -RZ, R28.H0_H0 ;  /* 0x2000001cff777230 */ /* 0x008fe40000004100 */
[----:B------:R-:W-:Y:S01]  /*1740*/  FADD.FTZ R141, -R0, R113 ;  /* 0x00000071008d7221 */ /* 0x000fe20000010100 */
[----:B------:R-:W-:Y:S02]  /*1750*/  HADD2.F32 R109, -RZ, R24.H1_H1 ;  /* 0x30000018ff6d7230 */ /* 0x000fe40000004100 */
[----:B------:R-:W-:Y:S02]  /*1760*/  HADD2.F32 R25, -RZ, R25.H1_H1 ;  /* 0x30000019ff197230 */ /* 0x000fe40000004100 */
[----:B------:R-:W-:Y:S02]  /*1770*/  HADD2.F32 R27, -RZ, R27.H1_H1 ;  /* 0x3000001bff1b7230 */ /* 0x000fe40000004100 */
[----:B------:R-:W-:Y:S02]  /*1780*/  HADD2.F32 R121, -RZ, R28.H1_H1 ;  /* 0x3000001cff797230 */ /* 0x000fe40000004100 */
[----:B------:R-:W-:-:S02]  /*1790*/  HADD2.F32 R123, -RZ, R29.H0_H0 ;  /* 0x2000001dff7b7230 */ /* 0x000fc40000004100 */
[C---:B------:R-:W-:Y:S01]  /*17a0*/  FADD.FTZ R143, -R0.reuse, R115 ;  /* 0x00000073008f7221 */ /* 0x040fe20000010100 */
[----:B------:R-:W-:Y:S02]  /*17b0*/  HADD2.F32 R29, -RZ, R29.H1_H1 ;  /* 0x3000001dff1d7230 */ /* 0x000fe40000004100 */
[----:B------:R-:W-:Y:S02]  /*17c0*/  HADD2.F32 R129, -RZ, R31.H0_H0 ;  /* 0x2000001fff817230 */ /* 0x000fe40000004100 */
[----:B------:R-:W-:Y:S02]  /*17d0*/  HADD2.F32 R177, -RZ, R35.H0_H0 ;  /* 0x20000023ffb17230 */ /* 0x000fe40000004100 */
[----:B------:R-:W-:Y:S02]  /*17e0*/  HADD2.F32 R111, -RZ, R5.H0_H0 ;  /* 0x20000005ff6f7230 */ /* 0x000fe40000004100 */
[----:B------:R-:W-:Y:S02]  /*17f0*/  HADD2.F32 R24, -RZ, R37.H0_H0 ;  /* 0x20000025ff187230 */ /* 0x000fe40000004100 */
[----:B------:R-:W-:Y:S01]  /*1800*/  FADD.FTZ R145, -R0, R117 ;  /* 0x0000007500917221 */ /* 0x000fe20000010100 */
[----:B------:R-:W-:-:S02]  /*1810*/  HADD2.F32 R125, -RZ, R30.H0_H0 ;  /* 0x2000001eff7d7230 */ /* 0x000fc40000004100 */
[----:B------:R-:W-:Y:S01]  /*1820*/  FADD.FTZ R171, -R0, R33 ;  /* 0x0000002100ab7221 */ /* 0x000fe20000010100 */
[----:B------:R-:W-:Y:S02]  /*1830*/  HADD2.F32 R127, -RZ, R30.H1_H1 ;  /* 0x3000001eff7f7230 */ /* 0x000fe40000004100 */
[----:B------:R-:W-:Y:S02]  /*1840*/  HADD2.F32 R31, -RZ, R31.H1_H1 ;  /* 0x3000001fff1f7230 */ /* 0x000fe40000004100 */
[--C-:B------:R-:W-:Y:S02]  /*1850*/  HADD2.F32 R135, -RZ, R32.reuse.H0_H0 ;  /* 0x20000020ff877230 */ /* 0x100fe40000004100 */
[----:B------:R-:W-:Y:S02]  /*1860*/  HADD2.F32 R167, -RZ, R32.H1_H1 ;  /* 0x30000020ffa77230 */ /* 0x000fe40000004100 */
[--C-:B------:R-:W-:Y:S02]  /*1870*/  HADD2.F32 R173, -RZ, R34.reuse.H0_H0 ;  /* 0x20000022ffad7230 */ /* 0x100fe40000004100 */
[----:B------:R-:W-:-:S02]  /*1880*/  HADD2.F32 R175, -RZ, R34.H1_H1 ;  /* 0x30000022ffaf7230 */ /* 0x000fc40000004100 */
[----:B------:R-:W-:Y:S02]  /*1890*/  HADD2.F32 R35, -RZ, R35.H1_H1 ;  /* 0x30000023ff237230 */ /* 0x000fe40000004100 */
[----:B------:R-:W-:Y:S02]  /*18a0*/  HADD2.F32 R26, -RZ, R38.H0_H0 ;  /* 0x20000026ff1a7230 */ /* 0x000fe40000004100 */
[----:B------:R-:W-:Y:S02]  /*18b0*/  HADD2.F32 R113, -RZ, R6.H0_H0 ;  /* 0x20000006ff717230 */ /* 0x000fe40000004100 */
[C---:B------:R-:W-:Y:S01]  /*18c0*/  FADD.FTZ R131, -R0.reuse, R107 ;  /* 0x0000006b00837221 */ /* 0x040fe20000010100 */
[----:B------:R-:W-:Y:S02]  /*18d0*/  HADD2.F32 R28, -RZ, R39.H0_H0 ;  /* 0x20000027ff1c7230 */ /* 0x000fe40000004100 */
[----:B------:R-:W-:Y:S01]  /*18e0*/  FADD.FTZ R149, -R0, R119 ;  /* 0x0000007700957221 */ /* 0x000fe20000010100 */
[----:B------:R-:W-:-:S02]  /*18f0*/  HADD2.F32 R115, -RZ, R7.H0_H0 ;  /* 0x20000007ff737230 */ /* 0x000fc40000004100 */
[C---:B------:R-:W-:Y:S01]  /*1900*/  FADD.FTZ R139, -R0.reuse, R25 ;  /* 0x00000019008b7221 */ /* 0x040fe20000010100 */
[----:B------:R-:W-:Y:S02]  /*1910*/  HADD2.F32 R30, -RZ, R40.H0_H0 ;  /* 0x20000028ff1e7230 */ /* 0x000fe40000004100 */
[C---:B------:R-:W-:Y:S01]  /*1920*/  FADD.FTZ R147, -R0.reuse, R27 ;  /* 0x0000001b00937221 */ /* 0x040fe20000010100 */
[--C-:B------:R-:W-:Y:S02]  /*1930*/  HADD2.F32 R34, -RZ, R42.reuse.H0_H0 ;  /* 0x2000002aff227230 */ /* 0x100fe40000004100 */
[C---:B------:R-:W-:Y:S01]  /*1940*/  FADD.FTZ R151, -R0.reuse, R121 ;  /* 0x0000007900977221 */ /* 0x040fe20000010100 */
[----:B------:R-:W-:Y:S02]  /*1950*/  HADD2.F32 R33, -RZ, R42.H1_H1 ;  /* 0x3000002aff217230 */ /* 0x000fe40000004100 */
[----:B------:R-:W-:Y:S02]  /*1960*/  HADD2.F32 R117, -RZ, R8.H0_H0 ;  /* 0x20000008ff757230 */ /* 0x000fe40000004100 */
[----:B------:R-:W-:Y:S01]  /*1970*/  FADD.FTZ R153, -R0, R123 ;  /* 0x0000007b00997221 */ /* 0x000fe20000010100 */
[----:B------:R-:W-:-:S02]  /*1980*/  HADD2.F32 R32, -RZ, R41.H0_H0 ;  /* 0x20000029ff207230 */ /* 0x000fc40000004100 */
[C---:B------:R-:W-:Y:S01]  /*1990*/  FADD.FTZ R155, -R0.reuse, R29 ;  /* 0x0000001d009b7221 */ /* 0x040fe20000010100 */
[--C-:B------:R-:W-:Y:S02]  /*19a0*/  HADD2.F32 R42, -RZ, R46.reuse.H0_H0 ;  /* 0x2000002eff2a7230 */ /* 0x100fe40000004100 */
[----:B------:R-:W-:Y:S02]  /*19b0*/  HADD2.F32 R107, -RZ, R46.H1_H1 ;  /* 0x3000002eff6b7230 */ /* 0x000fe40000004100 */
[----:B------:R-:W-:Y:S01]  /*19c0*/  FMUL.FTZ R46, R111, R24 ;  /* 0x000000186f2e7220 */ /* 0x000fe20000410000 */
[----:B------:R-:W-:Y:S02]  /*19d0*/  HADD2.F32 R119, -RZ, R9.H0_H0 ;  /* 0x20000009ff777230 */ /* 0x000fe40000004100 */
[C---:B------:R-:W-:Y:S01]  /*19e0*/  FADD.FTZ R133, -R0.reuse, R109 ;  /* 0x0000006d00857221 */ /* 0x040fe20000010100 */
[--C-:B------:R-:W-:Y:S02]  /*19f0*/  HADD2.F32 R25, -RZ, R36.reuse.H0_H0 ;  /* 0x20000024ff197230 */ /* 0x100fe40000004100 */
[----:B------:R-:W-:Y:S01]  /*1a00*/  FADD.FTZ R157, -R0, R125 ;  /* 0x0000007d009d7221 */ /* 0x000fe20000010100 */
[----:B------:R-:W-:-:S02]  /*1a10*/  HADD2.F32 R27, -RZ, R36.H1_H1 ;  /* 0x30000024ff1b7230 */ /* 0x000fc40000004100 */
[C---:B------:R-:W-:Y:S01]  /*1a20*/  FADD.FTZ R159, -R0.reuse, R127 ;  /* 0x0000007f009f7221 */ /* 0x040fe20000010100 */
[----:B------:R-:W-:Y:S02]  /*1a30*/  HADD2.F32 R121, -RZ, R10.H0_H0 ;  /* 0x2000000aff797230 */ /* 0x000fe40000004100 */
        /* <DEDUP_REMOVED lines=9> */
[----:B------:R-:W-:-:S02]  /*1ad0*/  HADD2.F32 R29, -RZ, R38.H1_H1 ;  /* 0x30000026ff1d7230 */ /* 0x000fc40000004100 */
[----:B------:R-:W-:Y:S01]  /*1ae0*/  FMUL.FTZ R111, R113, R26 ;  /* 0x0000001a716f7220 */ /* 0x000fe20000410000 */
[----:B------:R-:W-:Y:S02]  /*1af0*/  HADD2.F32 R36, -RZ, R43.H0_H0 ;  /* 0x2000002bff247230 */ /* 0x000fe40000004100 */
[----:B------:R-:W-:Y:S01]  /*1b00*/  FMUL.FTZ R113, R115, R28 ;  /* 0x0000001c73717220 */ /* 0x000fe20000410000 */
[----:B------:R-:W-:Y:S02]  /*1b10*/  HADD2.F32 R123, -RZ, R11.H0_H0 ;  /* 0x2000000bff7b7230 */ /* 0x000fe40000004100 */
[----:B------:R-:W-:Y:S01]  /*1b20*/  FMUL.FTZ R115, R117, R30 ;  /* 0x0000001e75737220 */ /* 0x000fe20000410000 */
[----:B------:R-:W-:Y:S02]  /*1b30*/  HADD2.F32 R31, -RZ, R40.H1_H1 ;  /* 0x30000028ff1f7230 */ /* 0x000fe40000004100 */
[----:B------:R-:W-:Y:S02]  /*1b40*/  HADD2.F32 R38, -RZ, R44.H0_H0 ;  /* 0x2000002cff267230 */ /* 0x000fe40000004100 */
[----:B------:R-:W-:-:S02]  /*1b50*/  HADD2.F32 R0, -RZ, R4.H0_H0 ;  /* 0x20000004ff007230 */ /* 0x000fc40000004100 */
[----:B------:R-:W-:Y:S02]  /*1b60*/  HADD2.F32 R125, -RZ, R80.H0_H0 ;  /* 0x20000050ff7d7230 */ /* 0x000fe40000004100 */
[----:B------:R-:W-:Y:S01]  /*1b70*/  FMUL.FTZ R117, R119, R32 ;  /* 0x0000002077757220 */ /* 0x000fe20000410000 */
[----:B------:R-:W-:Y:S02]  /*1b80*/  HADD2.F32 R40, -RZ, R45.H0_H0 ;  /* 0x2000002dff287230 */ /* 0x000fe40000004100 */
[----:B------:R-:W-:Y:S02]  /*1b90*/  HADD2.F32 R127, -RZ, R81.H0_H0 ;  /* 0x20000051ff7f7230 */ /* 0x000fe40000004100 */
[----:B------:R-:W-:Y:S01]  /*1ba0*/  FMUL.FTZ R119, R121, R34 ;  /* 0x0000002279777220 */ /* 0x000fe20000410000 */
[----:B------:R-:W-:Y:S02]  /*1bb0*/  HADD2.F32 R35, -RZ, R44.H1_H1 ;  /* 0x3000002cff237230 */ /* 0x000fe40000004100 */
[----:B------:R-:W-:-:S02]  /*1bc0*/  HADD2.F32 R129, -RZ, R82.H0_H0 ;  /* 0x20000052ff817230 */ /* 0x000fc40000004100 */
[----:B------:R-:W-:Y:S01]  /*1bd0*/  FMUL.FTZ R121, R123, R36 ;  /* 0x000000247b797220 */ /* 0x000fe20000410000 */
[----:B------:R-:W-:Y:S02]  /*1be0*/  HADD2.F32 R44, -RZ, R47.H0_H0 ;  /* 0x2000002fff2c7230 */ /* 0x000fe40000004100 */
[----:B------:R-:W-:Y:S02]  /*1bf0*/  HADD2.F32 R135, -RZ, R83.H0_H0 ;  /* 0x20000053ff877230 */ /* 0x000fe40000004100 */
[----:B------:R-:W-:Y:S01]  /*1c00*/  FMUL.FTZ R109, R0, R25 ;  /* 0x00000019006d7220 */ /* 0x000fe20000410000 */
[----:B------:R-:W-:Y:S01]  /*1c10*/  FMUL.FTZ R123, R125, R38 ;  /* 0x000000267d7b7220 */ /* 0x000fe20000410000 */
[----:B------:R-:W-:Y:S01]  /*1c20*/  FMUL.FTZ R125, R127, R40 ;  /* 0x000000287f7d7220 */ /* 0x000fe20000410000 */
[----:B-----5:R-:W-:Y:S01]  /*1c30*/  FMUL.FTZ R0, R106, R131 ;  /* 0x000000836a007220 */ /* 0x020fe20000410000 */
[----:B------:R-:W-:Y:S01]  /*1c40*/  FMUL.FTZ R127, R129, R42 ;  /* 0x0000002a817f7220 */ /* 0x000fe20000410000 */
[----:B------:R-:W-:Y:S01]  /*1c50*/  FMUL.FTZ R129, R135, R44 ;  /* 0x0000002c87817220 */ /* 0x000fe20000410000 */
[----:B------:R-:W-:Y:S01]  /*1c60*/  FMUL.FTZ R110, R110, R27 ;  /* 0x0000001b6e6e7220 */ /* 0x000fe20000410000 */
[----:B------:R-:W-:Y:S01]  /*1c70*/  FADD.FTZ R135, RZ, R109 ;  /* 0x0000006dff877221 */ /* 0x000fe20000010000 */
[----:B------:R-:W-:Y:S01]  /*1c80*/  FMUL.FTZ R131, R106, R133 ;  /* 0x000000856a837220 */ /* 0x000fe20000410000 */
[----:B------:R-:W-:Y:S01]  /*1c90*/  FFMA.FTZ R134, R0, R109, RZ ;  /* 0x0000006d00867223 */ /* 0x000fe200000100ff */
[----:B------:R-:W-:-:S02]  /*1ca0*/  HADD2.F32 R37, -RZ, R37.H1_H1 ;  /* 0x30000025ff257230 */ /* 0x000fc40000004100 */
[C---:B------:R-:W-:Y:S01]  /*1cb0*/  FMUL.FTZ R133, R106.reuse, R137 ;  /* 0x000000896a857220 */ /* 0x040fe20000410000 */
[----:B------:R-:W-:Y:S01]  /*1cc0*/  FADD.FTZ R137, R135, R110 ;  /* 0x0000006e87897221 */ /* 0x000fe20000010000 */
[----:B------:R-:W-:Y:S01]  /*1cd0*/  FFMA.FTZ R136, R131, R110, R134 ;  /* 0x0000006e83887223 */ /* 0x000fe20000010086 */
[----:B------:R-:W-:Y:S01]  /*1ce0*/  FMUL.FTZ R132, R106, R139 ;  /* 0x0000008b6a847220 */ /* 0x000fe20000410000 */
[----:B------:R-:W-:Y:S01]  /*1cf0*/  FMUL.FTZ R108, R108, R37 ;  /* 0x000000256c6c7220 */ /* 0x000fe20000410000 */
[----:B------:R-:W-:Y:S01]  /*1d00*/  FMUL.FTZ R134, R106, R141 ;  /* 0x0000008d6a867220 */ /* 0x000fe20000410000 */
        /* <DEDUP_REMOVED lines=8> */
[----:B------:R-:W-:Y:S02]  /*1d90*/  HADD2.F32 R39, -RZ, R39.H1_H1 ;  /* 0x30000027ff277230 */ /* 0x000fe40000004100 */
[C---:B------:R-:W-:Y:S01]  /*1da0*/  FMUL.FTZ R136, R106.reuse, R145 ;  /* 0x000000916a887220 */ /* 0x040fe20000410000 */
[----:B------:R-:W-:Y:S01]  /*1db0*/  FADD.FTZ R144, R143, R112 ;  /* 0x000000708f907221 */ /* 0x000fe20000010000 */
[----:B------:R-:W-:Y:S01]  /*1dc0*/  FFMA.FTZ R145, R135, R112, R142 ;  /* 0x0000007087917223 */ /* 0x000fe2000001008e */
[----:B------:R-:W-:Y:S01]  /*1dd0*/  FMUL.FTZ R137, R106, R147 ;  /* 0x000000936a897220 */ /* 0x000fe20000410000 */
[----:B------:R-:W-:Y:S01]  /*1de0*/  FMUL.FTZ R114, R114, R39 ;  /* 0x0000002772727220 */ /* 0x000fe20000410000 */
[----:B------:R-:W-:Y:S01]  /*1df0*/  FADD.FTZ R147, R144, R113 ;  /* 0x0000007190937221 */ /* 0x000fe20000010000 */
[----:B------:R-:W-:Y:S01]  /*1e00*/  FFMA.FTZ R146, R136, R113, R145 ;  /* 0x0000007188927223 */ /* 0x000fe20000010091 */
[----:B------:R-:W-:-:S02]  /*1e10*/  FMUL.FTZ R138, R106, R149 ;  /* 0x000000956a8a7220 */ /* 0x000fc40000410000 */
        /* <DEDUP_REMOVED lines=85> */
.L_x_1285:
        /* <DEDUP_REMOVED lines=68> */
.L_x_1303:
[----:B-1----:R-:W-:Y:S01]  /*27b0*/  FADD.FTZ R24, R31, R24 ;  /* 0x000000181f187221 */ /* 0x002fe20000010000 */
[----:B--2---:R-:W-:-:S03]  /*27c0*/  FADD.FTZ R25, R30, R25 ;  /* 0x000000191e197221 */ /* 0x004fc60000010000 */
[----:B------:R-:W-:Y:S01]  /*27d0*/  FMUL.FTZ R24, R24, UR13 ;  /* 0x0000000d18187c20 */ /* 0x000fe20008410000 */
[----:B------:R-:W-:-:S04]  /*27e0*/  FMUL.FTZ R26, R25, UR13 ;  /* 0x0000000d191a7c20 */ /* 0x000fc80008410000 */
[----:B------:R-:W-:Y:S01]  /*27f0*/  FSEL R27, R24, RZ, !P2 ;  /* 0x000000ff181b7208 */ /* 0x000fe20005000000 */
[----:B------:R-:W-:Y:S06]  /*2800*/  @P1 BRA `(.L_x_1287) ;  /* 0x0000000c00f81947 */ /* 0x000fec0003800000 */
[----:B------:R-:W-:-:S04]  /*2810*/  UISETP.NE.U32.AND UP0, UPT, UR14, URZ, UPT ;  /* 0x000000ff0e00728c */ /* 0x000fc8000bf05070 */
[----:B------:R-:W-:-:S09]  /*2820*/  UISETP.NE.AND.EX UP0, UPT, UR15, URZ, UPT, UP0 ;  /* 0x000000ff0f00728c */ /* 0x000fd2000bf05300 */
[----:B------:R-:W-:Y:S05]  /*2830*/  BRA.U UP0, `(.L_x_1288) ;  /* 0x0000000500d07547 */ /* 0x000fea000b800000 */
[----:B------:R-:W1:Y:S01]  /*2840*/  LDC.64 R38, c[0x0][0x468] ;  /* 0x00011a00ff267b82 */ /* 0x000e620000000a00 */
        /* <DEDUP_REMOVED lines=84> */
[-C--:B0-----:R-:W-:Y:S01]  /*2d90*/  FMUL.FTZ R30, R119, R102.reuse ;  /* 0x00000066771e7220 */ /* 0x081fe20000410000 */
        /* <DEDUP_REMOVED lines=13> */
[----:B------:R-:W-:Y:S01]  /*2e70*/  F2FP.F16.F32.PACK_AB R26, R135, R26 ;  /* 0x0000001a871a723e */ /* 0x000fe200000000ff */
[--C-:B------:R-:W-:Y:S01]  /*2e80*/  IMAD.WIDE.U32 R104, R104, 0x10, R38.reuse ;  /* 0x0000001068687825 */ /* 0x100fe200078e0026 */
[----:B------:R-:W-:Y:S02]  /*2e90*/  F2FP.F16.F32.PACK_AB R25, R0, R25 ;  /* 0x000000190019723e */ /* 0x000fe400000000ff */
[----:B------:R-:W-:Y:S01]  /*2ea0*/  F2FP.F16.F32.PACK_AB R24, R131, R24 ;  /* 0x000000188318723e */ /* 0x000fe200000000ff */
[----:B------:R-:W-:Y:S01]  /*2eb0*/  IMAD.WIDE.U32 R38, R103, 0x10, R38 ;  /* 0x0000001067267825 */ /* 0x000fe200078e0026 */
[----:B------:R-:W-:Y:S02]  /*2ec0*/  F2FP.F16.F32.PACK_AB R31, R40, R31 ;  /* 0x0000001f281f723e */ /* 0x000fe400000000ff */
[----:B------:R-:W-:Y:S01]  /*2ed0*/  F2FP.F16.F32.PACK_AB R30, R143, R30 ;  /* 0x0000001e8f1e723e */ /* 0x000fe200000000ff */
[----:B------:R3:W-:Y:S01]  /*2ee0*/  STG.E.128 desc[UR6][R36.64], R24 ;  /* 0x0000001824007986 */ /* 0x0007e2000c101d06 */
[----:B------:R-:W-:-:S02]  /*2ef0*/  F2FP.F16.F32.PACK_AB R29, R34, R29 ;  /* 0x0000001d221d723e */ /* 0x000fc400000000ff */
[----:B------:R-:W-:Y:S02]  /*2f00*/  F2FP.F16.F32.PACK_AB R28, R32, R115 ;  /* 0x00000073201c723e */ /* 0x000fe400000000ff */
[----:B------:R-:W-:Y:S02]  /*2f10*/  F2FP.F16.F32.PACK_AB R35, R102, R35 ;  /* 0x000000236623723e */ /* 0x000fe400000000ff */
[----:B------:R-:W-:Y:S01]  /*2f20*/  F2FP.F16.F32.PACK_AB R34, R46, R127 ;  /* 0x0000007f2e22723e */ /* 0x000fe200000000ff */
[----:B------:R3:W-:Y:S01]  /*2f30*/  STG.E.128 desc[UR6][R104.64], R28 ;  /* 0x0000001c68007986 */ /* 0x0007e2000c101d06 */
[----:B------:R-:W-:Y:S02]  /*2f40*/  F2FP.F16.F32.PACK_AB R33, R44, R33 ;  /* 0x000000212c21723e */ /* 0x000fe400000000ff */
[----:B------:R-:W-:-:S05]  /*2f50*/  F2FP.F16.F32.PACK_AB R32, R42, R123 ;  /* 0x0000007b2a20723e */ /* 0x000fca00000000ff */
[----:B------:R3:W-:Y:S01]  /*2f60*/  STG.E.128 desc[UR6][R38.64], R32 ;  /* 0x0000002026007986 */ /* 0x0007e2000c101d06 */
[----:B------:R-:W-:Y:S05]  /*2f70*/  BRA `(.L_x_1289) ;  /* 0x0000001800d07947 */ /* 0x000fea0003800000 */
.L_x_1288:
[----:B------:R-:W1:Y:S01]  /*2f80*/  LDC.64 R28, c[0x0][0x478] ;  /* 0x00011e00ff1c7b82 */ /* 0x000e620000000a00 */
[C-C-:B------:R-:W-:Y:S01]  /*2f90*/  FFMA.FTZ R0, R26.reuse, R0, R27.reuse ;  /* 0x000000001a007223 */ /* 0x140fe2000001001b */
[C-C-:B0-----:R-:W-:Y:S01]  /*2fa0*/  FFMA.FTZ R31, R26.reuse, R132, R27.reuse ;  /* 0x000000841a1f7223 */ /* 0x141fe2000001001b */
        /* <DEDUP_REMOVED lines=25> */
[----:B------:R-:W0:Y:S01]  /*3140*/  LDC.64 R108, c[0x0][0x468] ;  /* 0x00011a00ff6c7b82 */ /* 0x000e220000000a00 */
        /* <DEDUP_REMOVED lines=21> */
[----:B-1----:R-:W-:Y:S01]  /*32a0*/  IMAD.WIDE.U32 R30, R105, 0x10, R28 ;  /* 0x00000010691e7825 */ /* 0x002fe200078e001c */
[----:B------:R-:W-:-:S03]  /*32b0*/  F2FP.F16.F32.PACK_AB R24, R131, R33 ;  /* 0x000000218318723e */ /* 0x000fc600000000ff */
[----:B------:R-:W-:Y:S01]  /*32c0*/  FADD.FTZ R123, -R146, R123 ;  /* 0x0000007b927b7221 */ /* 0x000fe20000010100 */
[----:B------:R-:W-:Y:S01]  /*32d0*/  F2FP.F16.F32.PACK_AB R25, R0, R133 ;  /* 0x000000850019723e */ /* 0x000fe200000000ff */
[----:B------:R-:W-:Y:S01]  /*32e0*/  FADD.FTZ R147, -R147, R124 ;  /* 0x0000007c93937221 */ /* 0x000fe20000010100 */
[----:B------:R-:W-:Y:S01]  /*32f0*/  F2FP.F16.F32.PACK_AB R26, R135, R111 ;  /* 0x0000006f871a723e */ /* 0x000fe200000000ff */
[----:B------:R-:W-:Y:S01]  /*3300*/  FADD.FTZ R125, -R148, R125 ;  /* 0x0000007d947d7221 */ /* 0x000fe20000010100 */
[----:B------:R-:W-:Y:S01]  /*3310*/  F2FP.F16.F32.PACK_AB R27, R137, R113 ;  /* 0x00000071891b723e */ /* 0x000fe200000000ff */
        /* <DEDUP_REMOVED lines=34> */
[----:B0-----:R-:W-:-:S04]  /*3540*/  IMAD.WIDE.U32 R106, R105, 0x10, R108 ;  /* 0x00000010696a7825 */ /* 0x001fc800078e006c */
[-C--:B------:R-:W-:Y:S01]  /*3550*/  FMUL.FTZ R38, R119, R102.reuse ;  /* 0x0000006677267220 */ /* 0x080fe20000410000 */
[-C--:B------:R-:W-:Y:S01]  /*3560*/  FMUL.FTZ R39, R121, R102.reuse ;  /* 0x0000006679277220 */ /* 0x080fe20000410000 */
[----:B------:R-:W-:Y:S01]  /*3570*/  FMUL.FTZ R110, R145, R102 ;  /* 0x00000066916e7220 */ /* 0x000fe20000410000 */
[----:B------:R-:W-:-:S04]  /*3580*/  IMAD.WIDE.U32 R104, R104, 0x10, R108 ;  /* 0x0000001068687825 */ /* 0x000fc800078e006c */
[-C--:B------:R-:W-:Y:S01]  /*3590*/  FMUL.FTZ R112, R147, R102.reuse ;  /* 0x0000006693707220 */ /* 0x080fe20000410000 */
[C---:B-1----:R-:W-:Y:S01]  /*35a0*/  F2FP.F16.F32.PACK_AB R24, R139.reuse, R115 ;  /* 0x000000738b18723e */ /* 0x042fe200000000ff */
[-C--:B------:R-:W-:Y:S01]  /*35b0*/  FMUL.FTZ R139, R139, R102.reuse ;  /* 0x000000668b8b7220 */ /* 0x080fe20000410000 */
[C---:B------:R-:W-:Y:S01]  /*35c0*/  F2FP.F16.F32.PACK_AB R26, R143.reuse, R119 ;  /* 0x000000778f1a723e */ /* 0x040fe200000000ff */
[----:B------:R-:W-:Y:S01]  /*35d0*/  FMUL.FTZ R143, R143, R102 ;  /* 0x000000668f8f7220 */ /* 0x000fe20000410000 */
[----:B------:R-:W-:-:S04]  /*35e0*/  IMAD.WIDE.U32 R46, R103, 0x10, R28 ;  /* 0x00000010672e7825 */ /* 0x000fc800078e001c */
[-C--:B------:R-:W-:Y:S01]  /*35f0*/  FMUL.FTZ R41, R125, R102.reuse ;  /* 0x000000667d297220 */ /* 0x080fe20000410000 */
[-C--:B------:R-:W-:Y:S01]  /*3600*/  FMUL.FTZ R114, R149, R102.reuse ;  /* 0x0000006695727220 */ /* 0x080fe20000410000 */
[----:B------:R-:W-:Y:S01]  /*3610*/  FMUL.FTZ R111, R127, R102 ;  /* 0x000000667f6f7220 */ /* 0x000fe20000410000 */
[----:B------:R-:W-:-:S04]  /*3620*/  IMAD.WIDE.U32 R108, R103, 0x10, R108 ;  /* 0x00000010676c7825 */ /* 0x000fc800078e006c */
[-C--:B------:R-:W-:Y:S01]  /*3630*/  FMUL.FTZ R103, R123, R102.reuse ;  /* 0x000000667b677220 */ /* 0x080fe20000410000 */
[-C--:B------:R-:W-:Y:S01]  /*3640*/  FMUL.FTZ R116, R151, R102.reuse ;  /* 0x0000006697747220 */ /* 0x080fe20000410000 */
[-C--:B------:R-:W-:Y:S01]  /*3650*/  FMUL.FTZ R118, R153, R102.reuse ;  /* 0x0000006699767220 */ /* 0x080fe20000410000 */
[----:B------:R-:W-:Y:S01]  /*3660*/  FMUL.FTZ R43, R129, R102 ;  /* 0x00000066812b7220 */ /* 0x000fe20000410000 */
[----:B------:R-:W-:Y:S02]  /*3670*/  F2FP.F16.F32.PACK_AB R35, R36, R35 ;  /* 0x000000232423723e */ /* 0x000fe400000000ff */
[----:B------:R-:W-:Y:S02]  /*3680*/  F2FP.F16.F32.PACK_AB R34, R135, R34 ;  /* 0x000000228722723e */ /* 0x000fe400000000ff */
[----:B------:R-:W-:Y:S02]  /*3690*/  F2FP.F16.F32.PACK_AB R33, R0, R33 ;  /* 0x000000210021723e */ /* 0x000fe400000000ff */
[----:B------:R-:W-:-:S02]  /*36a0*/  F2FP.F16.F32.PACK_AB R32, R131, R32 ;  /* 0x000000208320723e */ /* 0x000fc400000000ff */
[----:B------:R-:W-:Y:S02]  /*36b0*/  F2FP.F16.F32.PACK_AB R25, R141, R117 ;  /* 0x000000758d19723e */ /* 0x000fe400000000ff */
[----:B------:R-:W-:Y:S01]  /*36c0*/  F2FP.F16.F32.PACK_AB R27, R145, R121 ;  /* 0x00000079911b723e */ /* 0x000fe200000000ff */
[----:B------:R2:W-:Y:S01]  /*36d0*/  STG.E.128 desc[UR6][R106.64], R32 ;  /* 0x000000206a007986 */ /* 0x0005e2000c101d06 */
[----:B------:R-:W-:Y:S02]  /*36e0*/  F2FP.F16.F32.PACK_AB R39, R110, R39 ;  /* 0x000000276e27723e */ /* 0x000fe400000000ff */
[----:B------:R-:W-:Y:S01]  /*36f0*/  F2FP.F16.F32.PACK_AB R38, R143, R38 ;  /* 0x000000268f26723e */ /* 0x000fe200000000ff */
[----:B------:R2:W-:Y:S01]  /*3700*/  STG.E.128 desc[UR6][R44.64], R24 ;  /* 0x000000182c007986 */ /* 0x0005e2000c101d06 */
[----:B------:R-:W-:Y:S02]  /*3710*/  F2FP.F16.F32.PACK_AB R37, R42, R37 ;  /* 0x000000252a25723e */ /* 0x000fe400000000ff */
[----:B------:R-:W-:-:S02]  /*3720*/  F2FP.F16.F32.PACK_AB R36, R139, R40 ;  /* 0x000000288b24723e */ /* 0x000fc400000000ff */
[----:B------:R-:W-:Y:S02]  /*3730*/  F2FP.F16.F32.PACK_AB R28, R147, R123 ;  /* 0x0000007b931c723e */ /* 0x000fe400000000ff */
[----:B------:R-:W-:Y:S01]  /*3740*/  F2FP.F16.F32.PACK_AB R29, R149, R125 ;  /* 0x0000007d951d723e */ /* 0x000fe200000000ff */
[----:B------:R2:W-:Y:S01]  /*3750*/  STG.E.128 desc[UR6][R104.64], R36 ;  /* 0x0000002468007986 */ /* 0x0005e2000c101d06 */
[----:B------:R-:W-:Y:S02]  /*3760*/  F2FP.F16.F32.PACK_AB R30, R151, R127 ;  /* 0x0000007f971e723e */ /* 0x000fe400000000ff */
[----:B------:R-:W-:Y:S02]  /*3770*/  F2FP.F16.F32.PACK_AB R31, R153, R129 ;  /* 0x00000081991f723e */ /* 0x000fe400000000ff */
[----:B------:R-:W-:Y:S02]  /*3780*/  F2FP.F16.F32.PACK_AB R43, R118, R43 ;  /* 0x0000002b762b723e */ /* 0x000fe400000000ff */
[----:B------:R-:W-:Y:S01]  /*3790*/  F2FP.F16.F32.PACK_AB R42, R116, R111 ;  /* 0x0000006f742a723e */ /* 0x000fe200000000ff */
[----:B------:R2:W-:Y:S01]  /*37a0*/  STG.E.128 desc[UR6][R46.64], R28 ;  /* 0x0000001c2e007986 */ /* 0x0005e2000c101d06 */
[----:B------:R-:W-:-:S02]  /*37b0*/  F2FP.F16.F32.PACK_AB R41, R114, R41 ;  /* 0x000000297229723e */ /* 0x000fc400000000ff */
[----:B------:R-:W-:-:S05]  /*37c0*/  F2FP.F16.F32.PACK_AB R40, R112, R103 ;  /* 0x000000677028723e */ /* 0x000fca00000000ff */
[----:B------:R2:W-:Y:S01]  /*37d0*/  STG.E.128 desc[UR6][R108.64], R40 ;  /* 0x000000286c007986 */ /* 0x0005e2000c101d06 */
[----:B------:R-:W-:Y:S05]  /*37e0*/  BRA `(.L_x_1289) ;  /* 0x0000001000b47947 */ /* 0x000fea0003800000 */
.L_x_1287:
[----:B------:R-:W-:-:S04]  /*37f0*/  UISETP.NE.U32.AND UP0, UPT, UR14, URZ, UPT ;  /* 0x000000ff0e00728c */ /* 0x000fc8000bf05070 */
[----:B------:R-:W-:-:S09]  /*3800*/  UISETP.NE.AND.EX UP0, UPT, UR15, URZ, UPT, UP0 ;  /* 0x000000ff0f00728c */ /* 0x000fd2000bf05300 */
[----:B------:R-:W-:Y:S05]  /*3810*/  BRA.U UP0, `(.L_x_1290) ;  /* 0x0000000900307547 */ /* 0x000fea000b800000 */
        /* <DEDUP_REMOVED lines=25> */
[----:B------:R-:W-:-:S02]  /*39b0*/  HADD2.F32 R27, -RZ, R14.H1_H1 ;  /* 0x3000000eff1b7230 */ /* 0x000fc40000004100 */
[----:B------:R-:W-:Y:S01]  /*39c0*/  FADD.FTZ R112, -R135, R112 ;  /* 0x0000007087707221 */ /* 0x000fe20000010100 */
[----:B------:R-:W-:Y:S02]  /*39d0*/  HADD2.F32 R25, -RZ, R14.H0_H0 ;  /* 0x2000000eff197230 */ /* 0x000fe40000004100 */
[----:B------:R-:W-:Y:S01]  /*39e0*/  FADD.FTZ R134, -R134, R111 ;  /* 0x0000006f86867221 */ /* 0x000fe20000010100 */
[----:B0-----:R-:W-:Y:S02]  /*39f0*/  HADD2.F32 R31, -RZ, R15.H1_H1 ;  /* 0x3000000fff1f7230 */ /* 0x001fe40000004100 */
[C---:B------:R-:W-:Y:S01]  /*3a00*/  FFMA.FTZ R37, R106.reuse, R112, R27 ;  /* 0x000000706a257223 */ /* 0x040fe2000001001b */
[----:B------:R-:W-:Y:S01]  /*3a10*/  FADD.FTZ R114, -R137, R114 ;  /* 0x0000007289727221 */ /* 0x000fe20000010100 */
[----:B------:R-:W-:Y:S01]  /*3a20*/  FFMA.FTZ R35, R106, R134, R25 ;  /* 0x000000866a237223 */ /* 0x000fe20000010019 */
[----:B------:R-:W-:Y:S02]  /*3a30*/  HADD2.F32 R27, -RZ, R13.H0_H0 ;  /* 0x2000000dff1b7230 */ /* 0x000fe40000004100 */
[----:B------:R-:W-:Y:S01]  /*3a40*/  FADD.FTZ R133, -R133, R46 ;  /* 0x0000002e85857221 */ /* 0x000fe20000010100 */
[----:B------:R-:W-:-:S02]  /*3a50*/  HADD2.F32 R25, -RZ, R12.H0_H0 ;  /* 0x2000000cff197230 */ /* 0x000fc40000004100 */
[----:B------:R-:W-:Y:S01]  /*3a60*/  FADD.FTZ R0, -R0, R109 ;  /* 0x0000006d00007221 */ /* 0x000fe20000010100 */
[C---:B------:R-:W-:Y:S01]  /*3a70*/  FFMA.FTZ R41, R106.reuse, R114, R31 ;  /* 0x000000726a297223 */ /* 0x040fe2000001001f */
[C---:B------:R-:W-:Y:S01]  /*3a80*/  FFMA.FTZ R31, R106.reuse, R133, R27 ;  /* 0x000000856a1f7223 */ /* 0x040fe2000001001b */
[----:B------:R-:W-:Y:S02]  /*3a90*/  HADD2.F32 R43, -RZ, R19.H0_H0 ;  /* 0x20000013ff2b7230 */ /* 0x000fe40000004100 */
[----:B------:R-:W-:Y:S01]  /*3aa0*/  FFMA.FTZ R27, R106, R0, R25 ;  /* 0x000000006a1b7223 */ /* 0x000fe20000010019 */
[----:B------:R-:W-:Y:S02]  /*3ab0*/  HADD2.F32 R47, -RZ, R18.H1_H1 ;  /* 0x30000012ff2f7230 */ /* 0x000fe40000004100 */
[----:B------:R-:W-:Y:S01]  /*3ac0*/  FADD.FTZ R120, -R143, R120 ;  /* 0x000000788f787221 */ /* 0x000fe20000010100 */
[----:B------:R-:W-:Y:S01]  /*3ad0*/  FADD.FTZ R144, -R144, R121 ;  /* 0x0000007990907221 */ /* 0x000fe20000010100 */
[----:B------:R-:W-:-:S02]  /*3ae0*/  HADD2.F32 R25, -RZ, R17.H0_H0 ;  /* 0x20000011ff197230 */ /* 0x000fc40000004100 */
[----:B------:R-:W-:Y:S01]  /*3af0*/  FADD.FTZ R140, -R140, R117 ;  /* 0x000000758c8c7221 */ /* 0x000fe20000010100 */
[----:B------:R-:W-:Y:S01]  /*3b00*/  FADD.FTZ R39, -R136, R113 ;  /* 0x0000007188277221 */ /* 0x000fe20000010100 */
[----:B------:R-:W-:Y:S01]  /*3b10*/  FADD.FTZ R138, -R138, R115 ;  /* 0x000000738a8a7221 */ /* 0x000fe20000010100 */
[C---:B------:R-:W-:Y:S01]  /*3b20*/  FFMA.FTZ R113, R106.reuse, R144, R43 ;  /* 0x000000906a717223 */ /* 0x040fe2000001002b */
[----:B------:R-:W-:Y:S02]  /*3b30*/  HADD2.F32 R107, -RZ, R19.H1_H1 ;  /* 0x30000013ff6b7230 */ /* 0x000fe40000004100 */
[----:B------:R-:W-:Y:S01]  /*3b40*/  FFMA.FTZ R111, R106, R120, R47 ;  /* 0x000000786a6f7223 */ /* 0x000fe2000001002f */
[----:B------:R-:W-:Y:S02]  /*3b50*/  HADD2.F32 R121, -RZ, R23.H1_H1 ;  /* 0x30000017ff797230 */ /* 0x000fe40000004100 */
[----:B------:R-:W-:Y:S01]  /*3b60*/  FADD.FTZ R115, -R145, R122 ;  /* 0x0000007a91737221 */ /* 0x000fe20000010100 */
[----:B------:R-:W-:Y:S01]  /*3b70*/  FADD.FTZ R130, -R153, R130 ;  /* 0x0000008299827221 */ /* 0x000fe20000010100 */
[----:B------:R-:W-:-:S02]  /*3b80*/  HADD2.F32 R43, -RZ, R17.H1_H1 ;  /* 0x30000011ff2b7230 */ /* 0x000fc40000004100 */
[----:B------:R-:W-:Y:S01]  /*3b90*/  FFMA.FTZ R47, R106, R140, R25 ;  /* 0x0000008c6a2f7223 */ /* 0x000fe20000010019 */
[----:B------:R-:W-:Y:S02]  /*3ba0*/  HADD2.F32 R117, -RZ, R22.H0_H0 ;  /* 0x20000016ff757230 */ /* 0x000fe40000004100 */
[----:B------:R-:W-:Y:S01]  /*3bb0*/  FADD.FTZ R118, -R141, R118 ;  /* 0x000000768d767221 */ /* 0x000fe20000010100 */
[----:B------:R-:W-:Y:S01]  /*3bc0*/  FADD.FTZ R150, -R150, R127 ;  /* 0x0000007f96967221 */ /* 0x000fe20000010100 */
[----:B------:R-:W-:Y:S02]  /*3bd0*/  HADD2.F32 R25, -RZ, R16.H0_H0 ;  /* 0x20000010ff197230 */ /* 0x000fe40000004100 */
[----:B------:R-:W-:Y:S01]  /*3be0*/  FADD.FTZ R110, -R131, R110 ;  /* 0x0000006e836e7221 */ /* 0x000fe20000010100 */
[----:B------:R-:W-:Y:S01]  /*3bf0*/  FADD.FTZ R148, -R148, R125 ;  /* 0x0000007d94947221 */ /* 0x000fe20000010100 */
[C---:B------:R-:W-:Y:S01]  /*3c00*/  FFMA.FTZ R115, R106.reuse, R115, R107 ;  /* 0x000000736a737223 */ /* 0x040fe2000001006b */
[C---:B------:R-:W-:Y:S01]  /*3c10*/  FFMA.FTZ R131, R106.reuse, R130, R121 ;  /* 0x000000826a837223 */ /* 0x040fe20000010079 */
[C---:B------:R-:W-:Y:S01]  /*3c20*/  FFMA.FTZ R107, R106.reuse, R118, R43 ;  /* 0x000000766a6b7223 */ /* 0x040fe2000001002b */
[----:B------:R-:W-:Y:S01]  /*3c30*/  FFMA.FTZ R125, R106, R150, R117 ;  /* 0x000000966a7d7223 */ /* 0x000fe20000010075 */
[----:B------:R-:W-:-:S02]  /*3c40*/  HADD2.F32 R121, -RZ, R22.H1_H1 ;  /* 0x30000016ff797230 */ /* 0x000fc40000004100 */
[----:B------:R-:W-:Y:S01]  /*3c50*/  FADD.FTZ R127, -R151, R128 ;  /* 0x00000080977f7221 */ /* 0x000fe20000010100 */
[----:B------:R-:W-:Y:S01]  /*3c60*/  FFMA.FTZ R43, R106, R138, R25 ;  /* 0x0000008a6a2b7223 */ /* 0x000fe20000010019 */
[----:B------:R-:W-:Y:S02]  /*3c70*/  HADD2.F32 R117, -RZ, R21.H0_H0 ;  /* 0x20000015ff757230 */ /* 0x000fe40000004100 */
[----:B------:R-:W-:Y:S01]  /*3c80*/  FADD.FTZ R146, -R146, R123 ;  /* 0x0000007b92927221 */ /* 0x000fe20000010100 */
[----:B------:R-:W-:Y:S02]  /*3c90*/  HADD2.F32 R25, -RZ, R20.H0_H0 ;  /* 0x20000014ff197230 */ /* 0x000fe40000004100 */
[C---:B------:R-:W-:Y:S01]  /*3ca0*/  FFMA.FTZ R127, R106.reuse, R127, R121 ;  /* 0x0000007f6a7f7223 */ /* 0x040fe20000010079 */
[----:B------:R-:W-:Y:S02]  /*3cb0*/  HADD2.F32 R29, -RZ, R15.H0_H0 ;  /* 0x2000000fff1d7230 */ /* 0x000fe40000004100 */
[----:B------:R-:W-:Y:S01]  /*3cc0*/  FFMA.FTZ R121, R106, R148, R117 ;  /* 0x000000946a797223 */ /* 0x000fe20000010075 */
[----:B------:R-:W-:Y:S01]  /*3cd0*/  FADD.FTZ R142, -R142, R119 ;  /* 0x000000778e8e7221 */ /* 0x000fe20000010100 */
[----:B------:R-:W-:Y:S01]  /*3ce0*/  FFMA.FTZ R117, R106, R146, R25 ;  /* 0x000000926a757223 */ /* 0x000fe20000010019 */
[----:B------:R-:W-:Y:S01]  /*3cf0*/  HADD2.F32 R45, -RZ, R18.H0_H0 ;  /* 0x20000012ff2d7230 */ /* 0x000fe20000004100 */
[----:B------:R-:W0:Y:S01]  /*3d00*/  LDC.64 R24, c[0x0][0x468] ;  /* 0x00011a00ff187b82 */ /* 0x000e220000000a00 */
[----:B------:R-:W-:-:S02]  /*3d10*/  HADD2.F32 R119, -RZ, R23.H0_H0 ;  /* 0x20000017ff777230 */ /* 0x000fc40000004100 */
[----:B------:R-:W-:Y:S01]  /*3d20*/  FADD.FTZ R152, -R152, R129 ;  /* 0x0000008198987221 */ /* 0x000fe20000010100 */
[C---:B------:R-:W-:Y:S01]  /*3d30*/  FFMA.FTZ R39, R106.reuse, R39, R29 ;  /* 0x000000276a277223 */ /* 0x040fe2000001001d */
[----:B------:R-:W-:Y:S02]  /*3d40*/  HADD2.F32 R33, -RZ, R13.H1_H1 ;  /* 0x3000000dff217230 */ /* 0x000fe40000004100 */
[C---:B------:R-:W-:Y:S01]  /*3d50*/  FFMA.FTZ R109, R106.reuse, R142, R45 ;  /* 0x0000008e6a6d7223 */ /* 0x040fe2000001002d */
[----:B------:R-:W-:Y:S02]  /*3d60*/  HADD2.F32 R29, -RZ, R12.H1_H1 ;  /* 0x3000000cff1d7230 */ /* 0x000fe40000004100 */
[----:B------:R-:W-:Y:S01]  /*3d70*/  FFMA.FTZ R129, R106, R152, R119 ;  /* 0x000000986a817223 */ /* 0x000fe20000010077 */
[----:B------:R-:W-:Y:S02]  /*3d80*/  HADD2.F32 R45, -RZ, R16.H1_H1 ;  /* 0x30000010ff2d7230 */ /* 0x000fe40000004100 */
[----:B------:R-:W-:Y:S01]  /*3d90*/  FADD.FTZ R116, -R139, R116 ;  /* 0x000000748b747221 */ /* 0x000fe20000010100 */
[----:B------:R-:W-:-:S02]  /*3da0*/  HADD2.F32 R123, -RZ, R21.H1_H1 ;  /* 0x30000015ff7b7230 */ /* 0x000fc40000004100 */
[----:B------:R-:W-:Y:S01]  /*3db0*/  FADD.FTZ R126, -R149, R126 ;  /* 0x0000007e957e7221 */ /* 0x000fe20000010100 */
[----:B------:R-:W-:Y:S02]  /*3dc0*/  HADD2.F32 R119, -RZ, R20.H1_H1 ;  /* 0x30000014ff777230 */ /* 0x000fe40000004100 */
[----:B------:R-:W-:Y:S01]  /*3dd0*/  FADD.FTZ R124, -R147, R124 ;  /* 0x0000007c937c7221 */ /* 0x000fe20000010100 */
        /* <DEDUP_REMOVED lines=30> */
[----:B------:R-:W-:-:S02]  /*3fc0*/  F2FP.F16.F32.PACK_AB R27, R41, R30 ;  /* 0x0000001e291b723e */ /* 0x000fc400000000ff */
[----:B------:R-:W-:Y:S01]  /*3fd0*/  F2FP.F16.F32.PACK_AB R26, R35, R26 ;  /* 0x0000001a231a723e */ /* 0x000fe200000000ff */
[--C-:B------:R-:W-:Y:S01]  /*3fe0*/  IMAD.WIDE.U32 R104, R104, 0x10, R24.reuse ;  /* 0x0000001068687825 */ /* 0x100fe200078e0018 */
[----:B------:R-:W-:Y:S02]  /*3ff0*/  F2FP.F16.F32.PACK_AB R30, R40, R109 ;  /* 0x0000006d281e723e */ /* 0x000fe400000000ff */
[----:B------:R-:W-:Y:S01]  /*4000*/  F2FP.F16.F32.PACK_AB R35, R106, R129 ;  /* 0x000000816a23723e */ /* 0x000fe200000000ff */
[----:B------:R-:W-:Y:S01]  /*4010*/  IMAD.WIDE.U32 R38, R103, 0x10, R24 ;  /* 0x0000001067267825 */ /* 0x000fe200078e0018 */
[----:B------:R-:W-:Y:S02]  /*4020*/  F2FP.F16.F32.PACK_AB R25, R28, R31 ;  /* 0x0000001f1c19723e */ /* 0x000fe400000000ff */
[----:B------:R-:W-:Y:S02]  /*4030*/  F2FP.F16.F32.PACK_AB R24, R29, R0 ;  /* 0x000000001d18723e */ /* 0x000fe400000000ff */
[----:B------:R-:W-:-:S02]  /*4040*/  F2FP.F16.F32.PACK_AB R31, R42, R113 ;  /* 0x000000712a1f723e */ /* 0x000fc400000000ff */
[----:B------:R-:W-:Y:S01]  /*4050*/  F2FP.F16.F32.PACK_AB R29, R34, R47 ;  /* 0x0000002f221d723e */ /* 0x000fe200000000ff */
[----:B------:R0:W-:Y:S01]  /*4060*/  STG.E.128 desc[UR6][R36.64], R24 ;  /* 0x0000001824007986 */ /* 0x0001e2000c101d06 */
[----:B------:R-:W-:Y:S02]  /*4070*/  F2FP.F16.F32.PACK_AB R28, R32, R43 ;  /* 0x0000002b201c723e */ /* 0x000fe400000000ff */
[----:B------:R-:W-:Y:S02]  /*4080*/  F2FP.F16.F32.PACK_AB R34, R46, R125 ;  /* 0x0000007d2e22723e */ /* 0x000fe400000000ff */
[----:B------:R-:W-:Y:S01]  /*4090*/  F2FP.F16.F32.PACK_AB R33, R44, R33 ;  /* 0x000000212c21723e */ /* 0x000fe200000000ff */
[----:B------:R0:W-:Y:S01]  /*40a0*/  STG.E.128 desc[UR6][R104.64], R28 ;  /* 0x0000001c68007986 */ /* 0x0001e2000c101d06 */
[----:B------:R-:W-:-:S05]  /*40b0*/  F2FP.F16.F32.PACK_AB R32, R102, R117 ;  /* 0x000000756620723e */ /* 0x000fca00000000ff */
[----:B------:R0:W-:Y:S01]  /*40c0*/  STG.E.128 desc[UR6][R38.64], R32 ;  /* 0x0000002026007986 */ /* 0x0001e2000c101d06 */
[----:B------:R-:W-:Y:S05]  /*40d0*/  BRA `(.L_x_1289) ;  /* 0x0000000800787947 */ /* 0x000fea0003800000 */
.L_x_1290:
        /* <DEDUP_REMOVED lines=27> */
[----:B------:R-:W-:Y:S01]  /*4290*/  HADD2.F32 R25, -RZ, R12.H0_H0 ;  /* 0x2000000cff197230 */ /* 0x000fe20000004100 */
[----:B------:R-:W1:Y:S01]  /*42a0*/  LDC.64 R46, c[0x0][0x478] ;  /* 0x00011e00ff2e7b82 */ /* 0x000e620000000a00 */
[----:B------:R-:W-:-:S02]  /*42b0*/  HADD2.F32 R24, -RZ, R13.H0_H0 ;  /* 0x2000000dff187230 */ /* 0x000fc40000004100 */
[----:B------:R-:W-:Y:S01]  /*42c0*/  FADD.FTZ R111, -R134, R111 ;  /* 0x0000006f866f7221 */ /* 0x000fe20000010100 */
[----:B------:R-:W-:Y:S02]  /*42d0*/  HADD2.F32 R26, -RZ, R13.H1_H1 ;  /* 0x3000000dff1a7230 */ /* 0x000fe40000004100 */
[C---:B0-----:R-:W-:Y:S01]  /*42e0*/  FFMA.FTZ R31, R106.reuse, R109, R25 ;  /* 0x0000006d6a1f7223 */ /* 0x041fe20000010019 */
[----:B------:R-:W-:Y:S02]  /*42f0*/  HADD2.F32 R28, -RZ, R14.H0_H0 ;  /* 0x2000000eff1c7230 */ /* 0x000fe40000004100 */
[C---:B------:R-:W-:Y:S01]  /*4300*/  FFMA.FTZ R133, R106.reuse, R133, R24 ;  /* 0x000000856a857223 */ /* 0x040fe20000010018 */
[----:B------:R-:W-:Y:S02]  /*4310*/  HADD2.F32 R32, -RZ, R16.H1_H1 ;  /* 0x30000010ff207230 */ /* 0x000fe40000004100 */
[C---:B------:R-:W-:Y:S01]  /*4320*/  FFMA.FTZ R30, R106.reuse, R27, R26 ;  /* 0x0000001b6a1e7223 */ /* 0x040fe2000001001a */
[----:B------:R-:W-:Y:S01]  /*4330*/  FADD.FTZ R139, -R139, R116 ;  /* 0x000000748b8b7221 */ /* 0x000fe20000010100 */
[----:B------:R-:W-:Y:S01]  /*4340*/  FFMA.FTZ R111, R106, R111, R28 ;  /* 0x0000006f6a6f7223 */ /* 0x000fe2000001001c */
[----:B------:R-:W-:Y:S01]  /*4350*/  HADD2.F32 R25, -RZ, R14.H1_H1 ;  /* 0x3000000eff197230 */ /* 0x000fe20000004100 */
[----:B------:R-:W0:Y:S01]  /*4360*/  LDC.64 R108, c[0x0][0x468] ;  /* 0x00011a00ff6c7b82 */ /* 0x000e220000000a00 */
[----:B------:R-:W-:-:S02]  /*4370*/  HADD2.F32 R24, -RZ, R15.H0_H0 ;  /* 0x2000000fff187230 */ /* 0x000fc40000004100 */
[----:B------:R-:W-:Y:S01]  /*4380*/  FADD.FTZ R135, -R135, R112 ;  /* 0x0000007087877221 */ /* 0x000fe20000010100 */
[----:B------:R-:W-:Y:S02]  /*4390*/  HADD2.F32 R26, -RZ, R15.H1_H1 ;  /* 0x3000000fff1a7230 */ /* 0x000fe40000004100 */
[----:B------:R-:W-:Y:S01]  /*43a0*/  FADD.FTZ R113, -R136, R113 ;  /* 0x0000007188717221 */ /* 0x000fe20000010100 */
[----:B------:R-:W-:Y:S02]  /*43b0*/  HADD2.F32 R28, -RZ, R16.H0_H0 ;  /* 0x20000010ff1c7230 */ /* 0x000fe40000004100 */
[----:B------:R-:W-:Y:S01]  /*43c0*/  FADD.FTZ R137, -R137, R114 ;  /* 0x0000007289897221 */ /* 0x000fe20000010100 */
[----:B------:R-:W-:Y:S01]  /*43d0*/  FADD.FTZ R115, -R138, R115 ;  /* 0x000000738a737221 */ /* 0x000fe20000010100 */
[C---:B------:R-:W-:Y:S01]  /*43e0*/  FFMA.FTZ R139, R106.reuse, R139, R32 ;  /* 0x0000008b6a8b7223 */ /* 0x040fe20000010020 */
[C---:B------:R-:W-:Y:S01]  /*43f0*/  FFMA.FTZ R135, R106.reuse, R135, R25 ;  /* 0x000000876a877223 */ /* 0x040fe20000010019 */
[C---:B------:R-:W-:Y:S01]  /*4400*/  FFMA.FTZ R113, R106.reuse, R113, R24 ;  /* 0x000000716a717223 */ /* 0x040fe20000010018 */
[C---:B------:R-:W-:Y:S01]  /*4410*/  FFMA.FTZ R137, R106.reuse, R137, R26 ;  /* 0x000000896a897223 */ /* 0x040fe2000001001a */
[----:B------:R-:W-:Y:S01]  /*4420*/  FFMA.FTZ R115, R106, R115, R28 ;  /* 0x000000736a737223 */ /* 0x000fe2000001001c */
[----:B------:R-:W-:-:S02]  /*4430*/  HADD2.F32 R32, -RZ, R19.H0_H0 ;  /* 0x20000013ff207230 */ /* 0x000fc40000004100 */
[----:B------:R-:W-:Y:S01]  /*4440*/  FADD.FTZ R121, -R144, R121 ;  /* 0x0000007990797221 */ /* 0x000fe20000010100 */
[--C-:B------:R-:W-:Y:S02]  /*4450*/  HADD2.F32 R25, -RZ, R17.reuse.H0_H0 ;  /* 0x20000011ff197230 */ /* 0x100fe40000004100 */
[----:B------:R-:W-:Y:S01]  /*4460*/  FADD.FTZ R117, -R140, R117 ;  /* 0x000000758c757221 */ /* 0x000fe20000010100 */
[----:B------:R-:W-:Y:S02]  /*4470*/  HADD2.F32 R24, -RZ, R17.H1_H1 ;  /* 0x30000011ff187230 */ /* 0x000fe40000004100 */
[----:B------:R-:W-:Y:S01]  /*4480*/  FADD.FTZ R141, -R141, R118 ;  /* 0x000000768d8d7221 */ /* 0x000fe20000010100 */
[--C-:B------:R-:W-:Y:S02]  /*4490*/  HADD2.F32 R26, -RZ, R18.reuse.H0_H0 ;  /* 0x20000012ff1a7230 */ /* 0x100fe40000004100 */
        /* <DEDUP_REMOVED lines=10> */
[----:B------:R-:W-:Y:S02]  /*4540*/  HADD2.F32 R32, -RZ, R23.H1_H1 ;  /* 0x30000017ff207230 */ /* 0x000fe40000004100 */
[----:B------:R-:W-:Y:S01]  /*4550*/  FADD.FTZ R153, -R153, R130 ;  /* 0x0000008299997221 */ /* 0x000fe20000010100 */
[----:B------:R-:W-:-:S02]  /*4560*/  HADD2.F32 R25, -RZ, R19.H1_H1 ;  /* 0x30000013ff197230 */ /* 0x000fc40000004100 */
[----:B------:R-:W-:Y:S01]  /*4570*/  FADD.FTZ R145, -R145, R122 ;  /* 0x0000007a91917221 */ /* 0x000fe20000010100 */
[--C-:B------:R-:W-:Y:S02]  /*4580*/  HADD2.F32 R24, -RZ, R20.reuse.H0_H0 ;  /* 0x20000014ff187230 */ /* 0x100fe40000004100 */
[----:B------:R-:W-:Y:S01]  /*4590*/  FADD.FTZ R123, -R146, R123 ;  /* 0x0000007b927b7221 */ /* 0x000fe20000010100 */
[----:B------:R-:W-:Y:S02]  /*45a0*/  HADD2.F32 R26, -RZ, R20.H1_H1 ;  /* 0x30000014ff1a7230 */ /* 0x000fe40000004100 */
[----:B------:R-:W-:Y:S01]  /*45b0*/  FADD.FTZ R147, -R147, R124 ;  /* 0x0000007c93937221 */ /* 0x000fe20000010100 */
[--C-:B------:R-:W-:Y:S02]  /*45c0*/  HADD2.F32 R28, -RZ, R21.reuse.H0_H0 ;  /* 0x20000015ff1c7230 */ /* 0x100fe40000004100 */
[----:B------:R-:W-:Y:S01]  /*45d0*/  FADD.FTZ R125, -R148, R125 ;  /* 0x0000007d947d7221 */ /* 0x000fe20000010100 */
[C---:B------:R-:W-:Y:S01]  /*45e0*/  FFMA.FTZ R0, R106.reuse, R131, R0 ;  /* 0x000000836a007223 */ /* 0x040fe20000010000 */
[C---:B------:R-:W-:Y:S01]  /*45f0*/  FFMA.FTZ R153, R106.reuse, R153, R32 ;  /* 0x000000996a997223 */ /* 0x040fe20000010020 */
[C---:B------:R-:W-:Y:S01]  /*4600*/  FFMA.FTZ R145, R106.reuse, R145, R25 ;  /* 0x000000916a917223 */ /* 0x040fe20000010019 */
[C---:B------:R-:W-:Y:S01]  /*4610*/  FFMA.FTZ R123, R106.reuse, R123, R24 ;  /* 0x0000007b6a7b7223 */ /* 0x040fe20000010018 */
[C---:B------:R-:W-:Y:S01]  /*4620*/  FFMA.FTZ R147, R106.reuse, R147, R26 ;  /* 0x000000936a937223 */ /* 0x040fe2000001001a */
[----:B------:R-:W-:Y:S01]  /*4630*/  FFMA.FTZ R125, R106, R125, R28 ;  /* 0x0000007d6a7d7223 */ /* 0x000fe2000001001c */
[----:B------:R-:W-:-:S02]  /*4640*/  HADD2.F32 R33, -RZ, R21.H1_H1 ;  /* 0x30000015ff217230 */ /* 0x000fc40000004100 */
[----:B------:R-:W-:Y:S01]  /*4650*/  FADD.FTZ R149, -R149, R126 ;  /* 0x0000007e95957221 */ /* 0x000fe20000010100 */
[--C-:B------:R-:W-:Y:S02]  /*4660*/  HADD2.F32 R32, -RZ, R22.reuse.H0_H0 ;  /* 0x20000016ff207230 */ /* 0x100fe40000004100 */
[----:B------:R-:W-:Y:S01]  /*4670*/  FADD.FTZ R127, -R150, R127 ;  /* 0x0000007f967f7221 */ /* 0x000fe20000010100 */
[----:B------:R-:W-:Y:S02]  /*4680*/  HADD2.F32 R34, -RZ, R22.H1_H1 ;  /* 0x30000016ff227230 */ /* 0x000fe40000004100 */
[----:B------:R-:W-:Y:S01]  /*4690*/  FADD.FTZ R151, -R151, R128 ;  /* 0x0000008097977221 */ /* 0x000fe20000010100 */
[----:B------:R-:W-:Y:S02]  /*46a0*/  HADD2.F32 R36, -RZ, R23.H0_H0 ;  /* 0x20000017ff247230 */ /* 0x000fe40000004100 */
[----:B------:R-:W-:Y:S01]  /*46b0*/  FADD.FTZ R129, -R152, R129 ;  /* 0x0000008198817221 */ /* 0x000fe20000010100 */
[----:B-1----:R-:W-:Y:S01]  /*46c0*/  IMAD.WIDE.U32 R28, R105, 0x10, R46 ;  /* 0x00000010691c7825 */ /* 0x002fe200078e002e */
[----:B------:R-:W-:-:S03]  /*46d0*/  F2FP.F16.F32.PACK_AB R24, R0, R31 ;  /* 0x0000001f0018723e */ /* 0x000fc600000000ff */
[----:B------:R-:W-:Y:S01]  /*46e0*/  FFMA.FTZ R149, R106, R149, R33 ;  /* 0x000000956a957223 */ /* 0x000fe20000010021 */
[----:B------:R-:W-:Y:S01]  /*46f0*/  F2FP.F16.F32.PACK_AB R25, R30, R133 ;  /* 0x000000851e19723e */ /* 0x000fe200000000ff */
[C---:B------:R-:W-:Y:S01]  /*4700*/  FFMA.FTZ R127, R106.reuse, R127, R32 ;  /* 0x0000007f6a7f7223 */ /* 0x040fe20000010020 */
[----:B------:R-:W-:Y:S01]  /*4710*/  F2FP.F16.F32.PACK_AB R26, R135, R111 ;  /* 0x0000006f871a723e */ /* 0x000fe200000000ff */
[C---:B------:R-:W-:Y:S01]  /*4720*/  FFMA.FTZ R151, R106.reuse, R151, R34 ;  /* 0x000000976a977223 */ /* 0x040fe20000010022 */
[----:B------:R-:W-:Y:S01]  /*4730*/  F2FP.F16.F32.PACK_AB R27, R137, R113 ;  /* 0x00000071891b723e */ /* 0x000fe200000000ff */
        /* <DEDUP_REMOVED lines=20> */
[-C--:B------:R-:W-:Y:S01]  /*4880*/  FMUL.FTZ R111, R125, R102.reuse ;  /* 0x000000667d6f7220 */ /* 0x080fe20000410000 */
        /* <DEDUP_REMOVED lines=11> */
[----:B------:R-:W-:Y:S01]  /*4940*/  FMUL.FTZ R43, R129, R102 ;  /* 0x00000066812b7220 */ /* 0x000fe20000410000 */
[----:B------:R-:W-:Y:S02]  /*4950*/  F2FP.F16.F32.PACK_AB R35, R36, R35 ;  /* 0x000000232423723e */ /* 0x000fe400000000ff */
[----:B------:R-:W-:Y:S02]  /*4960*/  F2FP.F16.F32.PACK_AB R34, R135, R34 ;  /* 0x000000228722723e */ /* 0x000fe400000000ff */
[----:B------:R-:W-:Y:S02]  /*4970*/  F2FP.F16.F32.PACK_AB R33, R0, R33 ;  /* 0x000000210021723e */ /* 0x000fe400000000ff */
[----:B------:R-:W-:Y:S02]  /*4980*/  F2FP.F16.F32.PACK_AB R32, R37, R32 ;  /* 0x000000202520723e */ /* 0x000fe400000000ff */
[----:B------:R-:W-:-:S02]  /*4990*/  F2FP.F16.F32.PACK_AB R25, R141, R117 ;  /* 0x000000758d19723e */ /* 0x000fc400000000ff */
[----:B------:R-:W-:Y:S01]  /*49a0*/  F2FP.F16.F32.PACK_AB R27, R145, R121 ;  /* 0x00000079911b723e */ /* 0x000fe200000000ff */
[----:B------:R1:W-:Y:S01]  /*49b0*/  STG.E.128 desc[UR6][R106.64], R32 ;  /* 0x000000206a007986 */ /* 0x0003e2000c101d06 */
[----:B------:R-:W-:Y:S02]  /*49c0*/  F2FP.F16.F32.PACK_AB R39, R110, R39 ;  /* 0x000000276e27723e */ /* 0x000fe400000000ff */
[----:B------:R-:W-:Y:S01]  /*49d0*/  F2FP.F16.F32.PACK_AB R38, R143, R38 ;  /* 0x000000268f26723e */ /* 0x000fe200000000ff */
[----:B------:R1:W-:Y:S01]  /*49e0*/  STG.E.128 desc[UR6][R44.64], R24 ;  /* 0x000000182c007986 */ /* 0x0003e2000c101d06 */
[----:B------:R-:W-:Y:S02]  /*49f0*/  F2FP.F16.F32.PACK_AB R37, R42, R41 ;  /* 0x000000292a25723e */ /* 0x000fe400000000ff */
[----:B------:R-:W-:Y:S02]  /*4a00*/  F2FP.F16.F32.PACK_AB R36, R139, R40 ;  /* 0x000000288b24723e */ /* 0x000fe400000000ff */
[----:B------:R-:W-:-:S02]  /*4a10*/  F2FP.F16.F32.PACK_AB R28, R147, R123 ;  /* 0x0000007b931c723e */ /* 0x000fc400000000ff */
        /* <DEDUP_REMOVED lines=9> */
[----:B------:R1:W-:Y:S02]  /*4ab0*/  STG.E.128 desc[UR6][R108.64], R40 ;  /* 0x000000286c007986 */ /* 0x0003e4000c101d06 */
.L_x_1289:
[----:B0123--:R-:W0:Y:S02]  /*4ac0*/  LDC.64 R24, c[0x0][0x380] ;  /* 0x0000e000ff187b82 */ /* 0x00fe240000000a00 */
[----:B0-----:R-:W-:-:S04]  /*4ad0*/  LEA R101, R24, R101, 0x2 ;  /* 0x0000006518657211 */ /* 0x001fc800078e10ff */
[----:B------:R-:W-:-:S13]  /*4ae0*/  ISETP.GE.AND P1, PT, R101, R25, PT ;  /* 0x000000196500720c */ /* 0x000fda0003f26270 */
[----:B------:R-:W-:Y:S05]  /*4af0*/  @!P1 BRA `(.L_x_1291) ;  /* 0xffffffb800689947 */ /* 0x000fea000383ffff */
[----:B------:R-:W-:Y:S05]  /*4b00*/  BSYNC B1 ;  /* 0x0000000000017941 */ /* 0x000fea0003800000 */
.L_x_1283:
        /* <DEDUP_REMOVED lines=48> */
.L_x_1282:
[----:B------:R-:W-:Y:S05]  /*4e10*/  BSYNC B0 ;  /* 0x0000000000007941 */ /* 0x000fea0003800000 */
.L_x_1281:
        /* <DEDUP_REMOVED lines=143> */
.L_x_1286:
        /* <DEDUP_REMOVED lines=8> */
.L_x_1293:
[----:B------:R-:W-:Y:S05]  /*5790*/  BSYNC B2 ;  /* 0x0000000000027941 */ /* 0x000fea0003800000 */
.L_x_1292:
        /* <DEDUP_REMOVED lines=8> */
.L_x_1294:
[----:B------:R-:W-:-:S05]  /*5820*/  FADD.FTZ R24, R24, R157 ;  /* 0x0000009d18187221 */ /* 0x000fca0000010000 */
[----:B------:R-:W-:Y:S01]  /*5830*/  MOV R35, R24 ;  /* 0x0000001800237202 */ /* 0x000fe20000000f00 */
[----:B------:R-:W-:Y:S01]  /*5840*/  HFMA2 R34, -RZ, RZ, 0, 1.1920928955078125e-07 ;  /* 0x00000002ff227431 */ /* 0x000fe200000001ff */
[----:B------:R-:W-:-:S07]  /*5850*/  MOV R25, R33 ;  /* 0x0000002100197202 */ /* 0x000fce0000000f00 */
[----:B------:R-:W-:Y:S05]  /*5860*/  WARPSYNC.COLLECTIVE R32, `(.L_x_1295) ;  /* 0x0000000020087348 */ /* 0x000fea0003c00000 */
[----:B------:R0:W1:Y:S02]  /*5870*/  SHFL.BFLY P3, R33, R35, R34, R37 ;  /* 0x0c00002223217389 */ /* 0x0000640000060025 */
[----:B01----:R-:W-:Y:S05]  /*5880*/  ENDCOLLECTIVE ;  /* 0x000000000000791b */ /* 0x003fea0003800000 */
.L_x_1295:
[----:B------:R-:W-:-:S05]  /*5890*/  FADD.FTZ R25, R25, R154 ;  /* 0x0000009a19197221 */ /* 0x000fca0000010000 */
[----:B------:R-:W-:Y:S02]  /*58a0*/  MOV R35, R25 ;  /* 0x0000001900237202 */ /* 0x000fe40000000f00 */
[----:B------:R-:W-:-:S07]  /*58b0*/  MOV R27, R33 ;  /* 0x00000021001b7202 */ /* 0x000fce0000000f00 */
[----:B------:R-:W-:Y:S05]  /*58c0*/  WARPSYNC.COLLECTIVE R32, `(.L_x_1296) ;  /* 0x0000000020087348 */ /* 0x000fea0003c00000 */
[----:B------:R0:W1:Y:S02]  /*58d0*/  SHFL.BFLY P3, R33, R35, R34, R37 ;  /* 0x0c00002223217389 */ /* 0x0000640000060025 */
[----:B01----:R-:W-:Y:S05]  /*58e0*/  ENDCOLLECTIVE ;  /* 0x000000000000791b */ /* 0x003fea0003800000 */
.L_x_1296:
[----:B------:R-:W-:-:S05]  /*58f0*/  FADD.FTZ R27, R24, R27 ;  /* 0x0000001b181b7221 */ /* 0x000fca0000010000 */
[----:B------:R-:W-:Y:S01]  /*5900*/  MOV R35, R27 ;  /* 0x0000001b00237202 */ /* 0x000fe20000000f00 */
[----:B------:R-:W-:Y:S01]  /*5910*/  HFMA2 R34, -RZ, RZ, 0, 2.384185791015625e-07 ;  /* 0x00000004ff227431 */ /* 0x000fe200000001ff */
[----:B------:R-:W-:-:S07]  /*5920*/  MOV R26, R33 ;  /* 0x00000021001a7202 */ /* 0x000fce0000000f00 */
[----:B------:R-:W-:Y:S05]  /*5930*/  WARPSYNC.COLLECTIVE R32, `(.L_x_1297) ;  /* 0x0000000020087348 */ /* 0x000fea0003c00000 */
[----:B------:R0:W1:Y:S02]  /*5940*/  SHFL.BFLY P3, R33, R35, R34, R37 ;  /* 0x0c00002223217389 */ /* 0x0000640000060025 */
[----:B01----:R-:W-:Y:S05]  /*5950*/  ENDCOLLECTIVE ;  /* 0x000000000000791b */ /* 0x003fea0003800000 */
.L_x_1297:
[----:B------:R-:W-:-:S05]  /*5960*/  FADD.FTZ R26, R25, R26 ;  /* 0x0000001a191a7221 */ /* 0x000fca0000010000 */
[----:B------:R-:W-:Y:S02]  /*5970*/  MOV R35, R26 ;  /* 0x0000001a00237202 */ /* 0x000fe40000000f00 */
[----:B------:R-:W-:-:S07]  /*5980*/  MOV R28, R33 ;  /* 0x00000021001c7202 */ /* 0x000fce0000000f00 */
[----:B------:R-:W-:Y:S05]  /*5990*/  WARPSYNC.COLLECTIVE R32, `(.L_x_1298) ;  /* 0x0000000020087348 */ /* 0x000fea0003c00000 */
[----:B------:R0:W1:Y:S02]  /*59a0*/  SHFL.BFLY P3, R33, R35, R34, R37 ;  /* 0x0c00002223217389 */ /* 0x0000640000060025 */
[----:B01----:R-:W-:Y:S05]  /*59b0*/  ENDCOLLECTIVE ;  /* 0x000000000000791b */ /* 0x003fea0003800000 */
.L_x_1298:
[----:B------:R-:W-:-:S05]  /*59c0*/  FADD.FTZ R28, R27, R28 ;  /* 0x0000001c1b1c7221 */ /* 0x000fca0000010000 */
[----:B------:R-:W-:Y:S01]  /*59d0*/  MOV R35, R28 ;  /* 0x0000001c00237202 */ /* 0x000fe20000000f00 */
[----:B------:R-:W-:Y:S01]  /*59e0*/  HFMA2 R34, -RZ, RZ, 0, 4.76837158203125e-07 ;  /* 0x00000008ff227431 */ /* 0x000fe200000001ff */
[----:B------:R-:W-:-:S07]  /*59f0*/  MOV R29, R33 ;  /* 0x00000021001d7202 */ /* 0x000fce0000000f00 */
[----:B------:R-:W-:Y:S05]  /*5a00*/  WARPSYNC.COLLECTIVE R32, `(.L_x_1299) ;  /* 0x0000000020087348 */ /* 0x000fea0003c00000 */
[----:B------:R0:W1:Y:S02]  /*5a10*/  SHFL.BFLY P3, R33, R35, R34, R37 ;  /* 0x0c00002223217389 */ /* 0x0000640000060025 */
[----:B01----:R-:W-:Y:S05]  /*5a20*/  ENDCOLLECTIVE ;  /* 0x000000000000791b */ /* 0x003fea0003800000 */
.L_x_1299:
[----:B------:R-:W-:-:S05]  /*5a30*/  FADD.FTZ R29, R26, R29 ;  /* 0x0000001d1a1d7221 */ /* 0x000fca0000010000 */
[----:B------:R-:W-:Y:S02]  /*5a40*/  MOV R35, R29 ;  /* 0x0000001d00237202 */ /* 0x000fe40000000f00 */
[----:B------:R-:W-:-:S07]  /*5a50*/  MOV R31, R33 ;  /* 0x00000021001f7202 */ /* 0x000fce0000000f00 */
[----:B------:R-:W-:Y:S05]  /*5a60*/  WARPSYNC.COLLECTIVE R32, `(.L_x_1300) ;  /* 0x0000000020087348 */ /* 0x000fea0003c00000 */
[----:B------:R0:W1:Y:S02]  /*5a70*/  SHFL.BFLY P3, R33, R35, R34, R37 ;  /* 0x0c00002223217389 */ /* 0x0000640000060025 */
[----:B01----:R-:W-:Y:S05]  /*5a80*/  ENDCOLLECTIVE ;  /* 0x000000000000791b */ /* 0x003fea0003800000 */
.L_x_1300:
[----:B------:R-:W-:-:S05]  /*5a90*/  FADD.FTZ R31, R28, R31 ;  /* 0x0000001f1c1f7221 */ /* 0x000fca0000010000 */
[----:B------:R-:W-:Y:S01]  /*5aa0*/  MOV R35, R31 ;  /* 0x0000001f00237202 */ /* 0x000fe20000000f00 */
[----:B------:R-:W-:Y:S01]  /*5ab0*/  HFMA2 R34, -RZ, RZ, 0, 9.5367431640625e-07 ;  /* 0x00000010ff227431 */ /* 0x000fe200000001ff */
[----:B------:R-:W-:-:S07]  /*5ac0*/  MOV R30, R33 ;  /* 0x00000021001e7202 */ /* 0x000fce0000000f00 */
[----:B------:R-:W-:Y:S05]  /*5ad0*/  WARPSYNC.COLLECTIVE R32, `(.L_x_1301) ;  /* 0x0000000020087348 */ /* 0x000fea0003c00000 */
[----:B------:R0:W1:Y:S02]  /*5ae0*/  SHFL.BFLY P3, R33, R35, R34, R37 ;  /* 0x0c00002223217389 */ /* 0x0000640000060025 */
[----:B01----:R-:W-:Y:S05]  /*5af0*/  ENDCOLLECTIVE ;  /* 0x000000000000791b */ /* 0x003fea0003800000 */
.L_x_1301:
[----:B------:R-:W-:-:S05]  /*5b00*/  FADD.FTZ R30, R29, R30 ;  /* 0x0000001e1d1e7221 */ /* 0x000fca0000010000 */
[----:B------:R-:W-:Y:S02]  /*5b10*/  MOV R35, R30 ;  /* 0x0000001e00237202 */ /* 0x000fe40000000f00 */
[----:B------:R-:W-:-:S07]  /*5b20*/  MOV R24, R33 ;  /* 0x0000002100187202 */ /* 0x000fce0000000f00 */
[----:B------:R-:W-:Y:S05]  /*5b30*/  WARPSYNC.COLLECTIVE R32, `(.L_x_1302) ;  /* 0x0000000020087348 */ /* 0x000fea0003c00000 */
[----:B------:R0:W1:Y:S02]  /*5b40*/  SHFL.BFLY P3, R33, R35, R34, R37 ;  /* 0x0c00002223217389 */ /* 0x0000640000060025 */
[----:B01----:R-:W-:Y:S05]  /*5b50*/  ENDCOLLECTIVE ;  /* 0x000000000000791b */ /* 0x003fea0003800000 */
.L_x_1302:
[----:B------:R-:W-:Y:S01]  /*5b60*/  MOV R25, R33 ;  /* 0x0000002100197202 */ /* 0x000fe20000000f00 */
[----:B------:R-:W-:Y:S06]  /*5b70*/  BRA `(.L_x_1303) ;  /* 0xffffffcc000c7947 */ /* 0x000fec000383ffff */
.L_x_1304:
        /* <DEDUP_REMOVED lines=16> */
.L_x_14432:


//--------------------- .text._ZN10layer_norm13ln_bwd_kernelINS_13Kernel_traitsI6__halfS2_S2_S2_fjLj768ELj1ELj4ELj1ELj16ENS_18Kernel_traits_baseILj768ES2_S2_S2_S2_fjLj128EEEEELb0ELb0ELb1ELb0EEEvNS_9BwdParamsE --------------------------
	.section	.text._ZN10layer_norm13ln_bwd_kernelINS_13Kernel_traitsI6__halfS2_S2_S2_fjLj768ELj1ELj4ELj1ELj16ENS_18Kernel_traits_baseILj768ES2_S2_S2_S2_fjLj128EEEEELb0ELb0ELb1ELb0EEEvNS_9BwdParamsE,"ax",@progbits
	.align	128
        .global         _ZN10layer_norm13ln_bwd_kernelINS_13Kernel_traitsI6__halfS2_S2_S2_fjLj768ELj1ELj4ELj1ELj16ENS_18Kernel_traits_baseILj768ES2_S2_S2_S2_fjLj128EEEEELb0ELb0ELb1ELb0EEEvNS_9BwdParamsE
        .type           _ZN10layer_norm13ln_bwd_kernelINS_13Kernel_traitsI6__halfS2_S2_S2_fjLj768ELj1ELj4ELj1ELj16ENS_18Kernel_traits_baseILj768ES2_S2_S2_S2_fjLj128EEEEELb0ELb0ELb1ELb0EEEvNS_9BwdParamsE,@function
        .size           _ZN10layer_norm13ln_bwd_kernelINS_13Kernel_traitsI6__halfS2_S2_S2_fjLj768ELj1ELj4ELj1ELj16ENS_18Kernel_traits_baseILj768ES2_S2_S2_S2_fjLj128EEEEELb0ELb0ELb1ELb0EEEvNS_9BwdParamsE,(.L_x_14433 - _ZN10layer_norm13ln_bwd_kernelINS_13Kernel_traitsI6__halfS2_S2_S2_fjLj768ELj1ELj4ELj1ELj16ENS_18Kernel_traits_baseILj768ES2_S2_S2_S2_fjLj128EEEEELb0ELb0ELb1ELb0EEEvNS_9BwdParamsE)
        .other          _ZN10layer_norm13ln_bwd_kernelINS_13Kernel_traitsI6__halfS2_S2_S2_fjLj768ELj1ELj4ELj1ELj16ENS_18Kernel_traits_baseILj768ES2_S2_S2_S2_fjLj128EEEEELb0ELb0ELb1ELb0EEEvNS_9BwdParamsE,@"STO_CUDA_ENTRY STV_DEFAULT"
_ZN10layer_norm13ln_bwd_kernelINS_13Kernel_traitsI6__halfS2_S2_S2_fjLj768ELj1ELj4ELj1ELj16ENS_18Kernel_traits_baseILj768ES2_S2_S2_S2_fjLj128EEEEELb0ELb0ELb1ELb0EEEvNS_9BwdParamsE:
.text._ZN10layer_norm13ln_bwd_kernelINS_13Kernel_traitsI6__halfS2_S2_S2_fjLj768ELj1ELj4ELj1ELj16ENS_18Kernel_traits_baseILj768ES2_S2_S2_S2_fjLj128EEEEELb0ELb0ELb1ELb0EEEvNS_9BwdParamsE:
        /* <DEDUP_REMOVED lines=87> */
.L_x_1335:
[----:B------:R-:W0:Y:S08]  /*0570*/  LDC.64 R8, c[0x0][0x3f8] ;  /* 0x0000fe00ff087b82 */ /* 0x000e300000000a00 */
[----:B------:R-:W1:Y:S08]  /*0580*/  LDC.64 R6, c[0x0][0x3f0] ;  /* 0x0000fc00ff067b82 */ /* 0x000e700000000a00 */
[----:B------:R-:W2:Y:S01]  /*0590*/  LDC.64 R100, c[0x0][0x3c8] ;  /* 0x0000f200ff647b82 */ /* 0x000ea20000000a00 */
[----:B0-----:R-:W-:-:S05]  /*05a0*/  IMAD.WIDE R102, R0, 0x4, R8 ;  /* 0x0000000400667825 */ /* 0x001fca00078e0208 */
[----:B------:R-:W3:Y:S01]  /*05b0*/  LDG.E R9, desc[UR6][R102.64] ;  /* 0x0000000666097981 */ /* 0x000ee2000c1e1900 */
[----:B-1----:R-:W-:-:S06]  /*05c0*/  IMAD.WIDE R6, R0, 0x4, R6 ;  /* 0x0000000400067825 */ /* 0x002fcc00078e0206 */
[----:B-----5:R0:W5:Y:S01]  /*05d0*/  LDG.E R7, desc[UR6][R6.64] ;  /* 0x0000000606077981 */ /* 0x020162000c1e1900 */
        /* <DEDUP_REMOVED lines=13> */
[----:B------:R-:W-:Y:S02]  /*06b0*/  IADD3 R102, PT, PT, R9, -0x1, RZ ;  /* 0xffffffff09667810 */ /* 0x000fe40007ffe0ff */
        /* <DEDUP_REMOVED lines=9> */
[----:B------:R-:W-:Y:S02]  /*0750*/  LEA.HI.SX32 R6, R103, R2, 0x1d ;  /* 0x0000000267067211 */ /* 0x000fe400078feaff */
[----:B------:R-:W-:Y:S02]  /*0760*/  ISETP.GE.U32.AND P2, PT, R4, 0x60, PT ;  /* 0x000000600400780c */ /* 0x000fe40003f46070 */
[----:B------:R-:W-:-:S02]  /*0770*/  MOV R145, RZ ;  /* 0x000000ff00917202 */ /* 0x000fc40000000f00 */
[----:B------:R-:W-:Y:S02]  /*0780*/  MOV R146, RZ ;  /* 0x000000ff00927202 */ /* 0x000fe40000000f00 */
[----:B------:R-:W-:Y:S02]  /*0790*/  LEA.HI.SX32 R149, R105, R2, 0x1d ;  /* 0x0000000269957211 */ /* 0x000fe400078feaff */
        /* <DEDUP_REMOVED lines=14> */
[----:B------:R-:W-:Y:S02]  /*0880*/  IADD3 R149, PT, PT, R149, 0x20, RZ ;  /* 0x0000002095957810 */ /* 0x000fe40007ffe0ff */
[----:B------:R-:W-:Y:S01]  /*0890*/  IADD3 R148, PT, PT, R148, 0x20, RZ ;  /* 0x0000002094947810 */ /* 0x000fe20007ffe0ff */
[--C-:B--2---:R-:W-:Y:S02]  /*08a0*/  HADD2.F32 R102, -RZ, R12.reuse.H0_H0 ;  /* 0x2000000cff667230 */ /* 0x104fe40000004100 */
[----:B------:R-:W-:Y:S02]  /*08b0*/  HADD2.F32 R106, -RZ, R12.H1_H1 ;  /* 0x3000000cff6a7230 */ /* 0x000fe40000004100 */
[--C-:B------:R-:W-:Y:S02]  /*08c0*/  HADD2.F32 R108, -RZ, R13.reuse.H0_H0 ;  /* 0x2000000dff6c7230 */ /* 0x100fe40000004100 */
[----:B------:R-:W-:Y:S01]  /*08d0*/  FADD.FTZ R3, -R147, R102 ;  /* 0x0000006693037221 */ /* 0x000fe20000010100 */
[----:B------:R-:W-:-:S02]  /*08e0*/  HADD2.F32 R110, -RZ, R13.H1_H1 ;  /* 0x3000000dff6e7230 */ /* 0x000fc40000004100 */
[----:B0-----:R-:W-:Y:S01]  /*08f0*/  FADD.FTZ R11, -R147, R106 ;  /* 0x0000006a930b7221 */ /* 0x001fe20000010100 */
[----:B------:R-:W-:Y:S02]  /*0900*/  HADD2.F32 R12, -RZ, R24.H0_H0 ;  /* 0x20000018ff0c7230 */ /* 0x000fe40000004100 */
[----:B-----5:R-:W-:Y:S01]  /*0910*/  FMUL.FTZ R3, R8, R3 ;  /* 0x0000000308037220 */ /* 0x020fe20000410000 */
[----:B---3--:R-:W-:Y:S02]  /*0920*/  HADD2.F32 R13, -RZ, R16.H0_H0 ;  /* 0x20000010ff0d7230 */ /* 0x008fe40000004100 */
[--C-:B------:R-:W-:Y:S02]  /*0930*/  HADD2.F32 R112, -RZ, R14.reuse.H0_H0 ;  /* 0x2000000eff707230 */ /* 0x100fe40000004100 */
[----:B------:R-:W-:Y:S02]  /*0940*/  HADD2.F32 R146, -RZ, R14.H1_H1 ;  /* 0x3000000eff927230 */ /* 0x000fe40000004100 */
[-C--:B------:R-:W-:Y:S01]  /*0950*/  FMUL.FTZ R10, R12, R13.reuse ;  /* 0x0000000d0c0a7220 */ /* 0x080fe20000410000 */
[----:B------:R-:W-:Y:S01]  /*0960*/  FADD.FTZ R56, R56, R13 ;  /* 0x0000000d38387221 */ /* 0x000fe20000010000 */
[----:B------:R-:W-:Y:S01]  /*0970*/  FFMA.FTZ R36, R3, R13, R36 ;  /* 0x0000000d03247223 */ /* 0x000fe20000010024 */
[----:B------:R-:W-:-:S02]  /*0980*/  HADD2.F32 R16, -RZ, R16.H1_H1 ;  /* 0x30000010ff107230 */ /* 0x000fc40000004100 */
[C---:B------:R-:W-:Y:S01]  /*0990*/  FADD.FTZ R13, -R147.reuse, R108 ;  /* 0x0000006c930d7221 */ /* 0x040fe20000010100 */
[----:B------:R-:W-:Y:S02]  /*09a0*/  HADD2.F32 R14, -RZ, R24.H1_H1 ;  /* 0x30000018ff0e7230 */ /* 0x000fe40000004100 */
[C---:B------:R-:W-:Y:S01]  /*09b0*/  FMUL.FTZ R12, R8.reuse, R11 ;  /* 0x0000000b080c7220 */ /* 0x040fe20000410000 */
[--C-:B------:R-:W-:Y:S02]  /*09c0*/  HADD2.F32 R103, -RZ, R17.reuse.H0_H0 ;  /* 0x20000011ff677230 */ /* 0x100fe40000004100 */
[----:B------:R-:W-:Y:S01]  /*09d0*/  FMUL.FTZ R13, R8, R13 ;  /* 0x0000000d080d7220 */ /* 0x000fe20000410000 */
[----:B------:R-:W-:Y:S02]  /*09e0*/  HADD2.F32 R105, -RZ, R17.H1_H1 ;  /* 0x30000011ff697230 */ /* 0x000fe40000004100 */
[----:B------:R-:W-:Y:S01]  /*09f0*/  FADD.FTZ R17, -R147, R110 ;  /* 0x0000006e93117221 */ /* 0x000fe20000010100 */
        /* <DEDUP_REMOVED lines=9> */
[-C--:B------:R-:W-:Y:S01]  /*0a90*/  FMUL.FTZ R14, R15, R103.reuse ;  /* 0x000000670f0e7220 */ /* 0x080fe20000410000 */
[----:B------:R-:W-:Y:S02]  /*0aa0*/  HADD2.F32 R18, -RZ, R25.H1_H1 ;  /* 0x30000019ff127230 */ /* 0x000fe40000004100 */
[----:B------:R-:W-:Y:S01]  /*0ab0*/  FADD.FTZ R58, R58, R103 ;  /* 0x000000673a3a7221 */ /* 0x000fe20000010000 */
[----:B------:R-:W-:Y:S01]  /*0ac0*/  FFMA.FTZ R38, R13, R103, R38 ;  /* 0x000000670d267223 */ /* 0x000fe20000010026 */
[--C-:B------:R-:W-:Y:S02]  /*0ad0*/  HADD2.F32 R101, -RZ, R19.reuse.H0_H0 ;  /* 0x20000013ff657230 */ /* 0x100fe40000004100 */
[----:B------:R-:W-:Y:S01]  /*0ae0*/  FADD.FTZ R103, -R147, R146 ;  /* 0x0000009293677221 */ /* 0x000fe20000010100 */
[----:B------:R-:W-:Y:S02]  /*0af0*/  HADD2.F32 R102, -RZ, R19.H1_H1 ;  /* 0x30000013ff667230 */ /* 0x000fe40000004100 */
[----:B------:R-:W-:Y:S01]  /*0b00*/  FMUL.FTZ R15, R18, R105 ;  /* 0x00000069120f7220 */ /* 0x000fe20000410000 */
[----:B------:R-:W-:-:S02]  /*0b10*/  HADD2.F32 R19, -RZ, R26.H0_H0 ;  /* 0x2000001aff137230 */ /* 0x000fc40000004100 */
[----:B------:R-:W-:Y:S01]  /*0b20*/  FADD.FTZ R59, R59, R105 ;  /* 0x000000693b3b7221 */ /* 0x000fe20000010000 */
[----:B------:R-:W-:Y:S01]  /*0b30*/  FFMA.FTZ R39, R16, R105, R39 ;  /* 0x0000006910277223 */ /* 0x000fe20000010027 */
[----:B------:R-:W-:Y:S02]  /*0b40*/  HADD2.F32 R105, -RZ, R26.H1_H1 ;  /* 0x3000001aff697230 */ /* 0x000fe40000004100 */
[----:B------:R-:W-:Y:S01]  /*0b50*/  FMUL.FTZ R108, R8, R103 ;  /* 0x00000067086c7220 */ /* 0x000fe20000410000 */
[----:B------:R-:W-:Y:S01]  /*0b60*/  FADD.FTZ R106, RZ, R10 ;  /* 0x0000000aff6a7221 */ /* 0x000fe20000010000 */
[----:B------:R-:W-:Y:S01]  /*0b70*/  FFMA.FTZ R103, R3, R10, RZ ;  /* 0x0000000a03677223 */ /* 0x000fe200000100ff */
[----:B------:R-:W-:Y:S01]  /*0b80*/  FMUL.FTZ R18, R19, R107 ;  /* 0x0000006b13127220 */ /* 0x000fe20000410000 */
[----:B------:R-:W-:Y:S01]  /*0b90*/  FMUL.FTZ R19, R105, R150 ;  /* 0x0000009669137220 */ /* 0x000fe20000410000 */
[----:B------:R-:W-:Y:S01]  /*0ba0*/  FADD.FTZ R105, R106, R11 ;  /* 0x0000000b6a697221 */ /* 0x000fe20000010000 */
[----:B------:R-:W-:Y:S01]  /*0bb0*/  FFMA.FTZ R106, R12, R11, R103 ;  /* 0x0000000b0c6a7223 */ /* 0x000fe20000010067 */
[C---:B------:R-:W-:Y:S01]  /*0bc0*/  FADD.FTZ R111, -R147.reuse, R104 ;  /* 0x00000068936f7221 */ /* 0x040fe20000010100 */
[----:B------:R-:W-:Y:S01]  /*0bd0*/  FADD.FTZ R17, -R147, R112 ;  /* 0x0000007093117221 */ /* 0x000fe20000010100 */
[----:B------:R-:W-:Y:S01]  /*0be0*/  FADD.FTZ R104, R105, R14 ;  /* 0x0000000e69687221 */ /* 0x000fe20000010000 */
[----:B------:R-:W-:Y:S01]  /*0bf0*/  FFMA.FTZ R103, R13, R14, R106 ;  /* 0x0000000e0d677223 */ /* 0x000fe2000001006a */
[----:B------:R-:W-:-:S02]  /*0c00*/  HADD2.F32 R110, -RZ, R27.H0_H0 ;  /* 0x2000001bff6e7230 */ /* 0x000fc40000004100 */
[----:B------:R-:W-:Y:S01]  /*0c10*/  FMUL.FTZ R111, R8, R111 ;  /* 0x0000006f086f7220 */ /* 0x000fe20000410000 */
[----:B------:R-:W-:Y:S01]  /*0c20*/  FADD.FTZ R105, R104, R15 ;  /* 0x0000000f68697221 */ /* 0x000fe20000010000 */
[----:B------:R-:W-:Y:S01]  /*0c30*/  FMUL.FTZ R17, R8, R17 ;  /* 0x0000001108117220 */ /* 0x000fe20000410000 */
[----:B------:R-:W-:Y:S01]  /*0c40*/  FFMA.FTZ R104, R16, R15, R103 ;  /* 0x0000000f10687223 */ /* 0x000fe20000010067 */
[-C--:B------:R-:W-:Y:S01]  /*0c50*/  FMUL.FTZ R109, R110, R101.reuse ;  /* 0x000000656e6d7220 */ /* 0x080fe20000410000 */
[----:B------:R-:W-:Y:S01]  /*0c60*/  FADD.FTZ R62, R62, R101 ;  /* 0x000000653e3e7221 */ /* 0x000fe20000010000 */
[----:B------:R-:W-:Y:S01]  /*0c70*/  FFMA.FTZ R42, R111, R101, R42 ;  /* 0x000000656f2a7223 */ /* 0x000fe2000001002a */
[----:B------:R-:W-:Y:S01]  /*0c80*/  FADD.FTZ R103, -R147, R100 ;  /* 0x0000006493677221 */ /* 0x000fe20000010100 */
[----:B------:R-:W-:Y:S01]  /*0c90*/  FADD.FTZ R100, R105, R18 ;  /* 0x0000001269647221 */ /* 0x000fe20000010000 */
[C---:B------:R-:W-:Y:S01]  /*0ca0*/  FFMA.FTZ R101, R17.reuse, R18, R104 ;  /* 0x0000001211657223 */ /* 0x040fe20000010068 */
[----:B------:R-:W-:Y:S01]  /*0cb0*/  FADD.FTZ R60, R60, R107 ;  /* 0x0000006b3c3c7221 */ /* 0x000fe20000010000 */
[----:B------:R-:W-:Y:S01]  /*0cc0*/  FFMA.FTZ R40, R17, R107, R40 ;  /* 0x0000006b11287223 */ /* 0x000fe20000010028 */
[----:B------:R-:W-:-:S02]  /*0cd0*/  HADD2.F32 R107, -RZ, R27.H1_H1 ;  /* 0x3000001bff6b7230 */ /* 0x000fc40000004100 */
        /* <DEDUP_REMOVED lines=12> */
.L_x_1309:
[----:B------:R-:W-:Y:S05]  /*0da0*/  BSYNC.RECONVERGENT B1 ;  /* 0x0000000000017941 */ /* 0x000fea0003800200 */
.L_x_1308:
        /* <DEDUP_REMOVED lines=11> */
[----:B------:R-:W-:Y:S02]  /*0e60*/  HADD2.F32 R116, -RZ, R28.H0_H0 ;  /* 0x2000001cff747230 */ /* 0x000fe40000004100 */
[----:B------:R-:W-:Y:S02]  /*0e70*/  HADD2.F32 R123, -RZ, R30.H1_H1 ;  /* 0x3000001eff7b7230 */ /* 0x000fe40000004100 */
[----:B0-----:R-:W-:-:S05]  /*0e80*/  @P0 IMAD.WIDE.U32 R114, R148, 0x10, R114 ;  /* 0x0000001094720825 */ /* 0x001fca00078e0072 */
[----:B------:R0:W5:Y:S01]  /*0e90*/  @P0 LDG.E.128 R84, desc[UR6][R114.64] ;  /* 0x0000000672540981 */ /* 0x000162000c1e1d00 */
[----:B------:R-:W-:Y:S02]  /*0ea0*/  IADD3 R149, PT, PT, R149, 0x20, RZ ;  /* 0x0000002095957810 */ /* 0x000fe40007ffe0ff */
[----:B------:R-:W-:Y:S01]  /*0eb0*/  IADD3 R148, PT, PT, R148, 0x20, RZ ;  /* 0x0000002094947810 */ /* 0x000fe20007ffe0ff */
[----:B0-----:R-:W-:Y:S02]  /*0ec0*/  HADD2.F32 R115, -RZ, R28.H1_H1 ;  /* 0x3000001cff737230 */ /* 0x001fe40000004100 */
[--C-:B--2---:R-:W-:Y:S02]  /*0ed0*/  HADD2.F32 R118, -RZ, R100.reuse.H0_H0 ;  /* 0x20000064ff767230 */ /* 0x104fe40000004100 */
[----:B------:R-:W-:Y:S02]  /*0ee0*/  HADD2.F32 R120, -RZ, R100.H1_H1 ;  /* 0x30000064ff787230 */ /* 0x000fe40000004100 */
[----:B------:R-:W-:-:S02]  /*0ef0*/  HADD2.F32 R122, -RZ, R101.H0_H0 ;  /* 0x20000065ff7a7230 */ /* 0x000fc40000004100 */
[C---:B------:R-:W-:Y:S01]  /*0f00*/  FADD.FTZ R113, -R147.reuse, R118 ;  /* 0x0000007693717221 */ /* 0x040fe20000010100 */
[----:B------:R-:W-:Y:S02]  /*0f10*/  HADD2.F32 R124, -RZ, R101.H1_H1 ;  /* 0x30000065ff7c7230 */ /* 0x000fe40000004100 */
[--C-:B------:R-:W-:Y:S02]  /*0f20*/  HADD2.F32 R128, -RZ, R102.reuse.H0_H0 ;  /* 0x20000066ff807230 */ /* 0x100fe40000004100 */
[----:B-----5:R-:W-:Y:S01]  /*0f30*/  FMUL.FTZ R113, R8, R113 ;  /* 0x0000007108717220 */ /* 0x020fe20000410000 */
[----:B------:R-:W-:Y:S02]  /*0f40*/  HADD2.F32 R150, -RZ, R102.H1_H1 ;  /* 0x30000066ff967230 */ /* 0x000fe40000004100 */
[----:B---3--:R-:W-:Y:S02]  /*0f50*/  HADD2.F32 R117, -RZ, R104.H0_H0 ;  /* 0x20000068ff757230 */ /* 0x008fe40000004100 */
[----:B------:R-:W-:Y:S01]  /*0f60*/  FADD.FTZ R121, -R147, R128 ;  /* 0x0000008093797221 */ /* 0x000fe20000010100 */
[----:B------:R-:W-:-:S02]  /*0f70*/  HADD2.F32 R101, -RZ, R107.H0_H0 ;  /* 0x2000006bff657230 */ /* 0x000fc40000004100 */
[----:B------:R-:W-:Y:S02]  /*0f80*/  HADD2.F32 R102, -RZ, R107.H1_H1 ;  /* 0x3000006bff667230 */ /* 0x000fe40000004100 */
[----:B------:R-:W-:Y:S01]  /*0f90*/  FADD.FTZ R107, -R147, R120 ;  /* 0x00000078936b7221 */ /* 0x000fe20000010100 */
[----:B------:R-:W-:Y:S02]  /*0fa0*/  HADD2.F32 R104, -RZ, R104.H1_H1 ;  /* 0x30000068ff687230 */ /* 0x000fe40000004100 */
[-C--:B------:R-:W-:Y:S01]  /*0fb0*/  FMUL.FTZ R114, R116, R117.reuse ;  /* 0x0000007574727220 */ /* 0x080fe20000410000 */
[----:B------:R-:W-:Y:S01]  /*0fc0*/  FADD.FTZ R64, R64, R117 ;  /* 0x0000007540407221 */ /* 0x000fe20000010000 */
[----:B------:R-:W-:Y:S01]  /*0fd0*/  FFMA.FTZ R44, R113, R117, R44 ;  /* 0x00000075712c7223 */ /* 0x000fe2000001002c */
[----:B------:R-:W-:Y:S01]  /*0fe0*/  FMUL.FTZ R116, R8, R107 ;  /* 0x0000006b08747220 */ /* 0x000fe20000410000 */
[C---:B------:R-:W-:Y:S01]  /*0ff0*/  FADD.FTZ R117, -R147.reuse, R122 ;  /* 0x0000007a93757221 */ /* 0x040fe20000010100 */
[----:B------:R-:W-:Y:S01]  /*1000*/  FADD.FTZ R107, -R147, R124 ;  /* 0x0000007c936b7221 */ /* 0x000fe20000010100 */
[----:B------:R-:W-:-:S02]  /*1010*/  HADD2.F32 R119, -RZ, R105.H0_H0 ;  /* 0x20000069ff777230 */ /* 0x000fc40000004100 */
[-C--:B------:R-:W-:Y:S01]  /*1020*/  FMUL.FTZ R115, R115, R104.reuse ;  /* 0x0000006873737220 */ /* 0x080fe20000410000 */
[----:B------:R-:W-:Y:S02]  /*1030*/  HADD2.F32 R118, -RZ, R29.H0_H0 ;  /* 0x2000001dff767230 */ /* 0x000fe40000004100 */
[----:B------:R-:W-:Y:S01]  /*1040*/  FADD.FTZ R65, R65, R104 ;  /* 0x0000006841417221 */ /* 0x000fe20000010000 */
[----:B------:R-:W-:Y:S01]  /*1050*/  FFMA.FTZ R45, R116, R104, R45 ;  /* 0x00000068742d7223 */ /* 0x000fe2000001002d */
[----:B------:R-:W-:Y:S02]  /*1060*/  HADD2.F32 R105, -RZ, R105.H1_H1 ;  /* 0x30000069ff697230 */ /* 0x000fe40000004100 */
[C---:B------:R-:W-:Y:S01]  /*1070*/  FMUL.FTZ R117, R8.reuse, R117 ;  /* 0x0000007508757220 */ /* 0x040fe20000410000 */
[----:B------:R-:W-:Y:S02]  /*1080*/  HADD2.F32 R104, -RZ, R29.H1_H1 ;  /* 0x3000001dff687230 */ /* 0x000fe40000004100 */
[----:B------:R-:W-:Y:S01]  /*1090*/  FMUL.FTZ R120, R8, R107 ;  /* 0x0000006b08787220 */ /* 0x000fe20000410000 */
[-C--:B------:R-:W-:Y:S01]  /*10a0*/  FMUL.FTZ R118, R118, R119.reuse ;  /* 0x0000007776767220 */ /* 0x080fe20000410000 */
[----:B------:R-:W-:Y:S01]  /*10b0*/  FADD.FTZ R66, R66, R119 ;  /* 0x0000007742427221 */ /* 0x000fe20000010000 */
[----:B------:R-:W-:Y:S01]  /*10c0*/  FFMA.FTZ R46, R117, R119, R46 ;  /* 0x00000077752e7223 */ /* 0x000fe2000001002e */
[-C--:B------:R-:W-:Y:S01]  /*10d0*/  FMUL.FTZ R119, R104, R105.reuse ;  /* 0x0000006968777220 */ /* 0x080fe20000410000 */
[----:B------:R-:W-:Y:S01]  /*10e0*/  FADD.FTZ R67, R67, R105 ;  /* 0x0000006943437221 */ /* 0x000fe20000010000 */
[----:B------:R-:W-:Y:S01]  /*10f0*/  FFMA.FTZ R47, R120, R105, R47 ;  /* 0x00000069782f7223 */ /* 0x000fe2000001002f */
[----:B------:R-:W-:-:S02]  /*1100*/  HADD2.F32 R126, -RZ, R103.H0_H0 ;  /* 0x20000067ff7e7230 */ /* 0x000fc40000004100 */
[----:B------:R-:W-:Y:S01]  /*1110*/  FADD.FTZ R105, -R147, R150 ;  /* 0x0000009693697221 */ /* 0x000fe20000010100 */
[----:B------:R-:W-:Y:S02]  /*1120*/  HADD2.F32 R100, -RZ, R103.H1_H1 ;  /* 0x30000067ff647230 */ /* 0x000fe40000004100 */
[C---:B------:R-:W-:Y:S01]  /*1130*/  FMUL.FTZ R121, R8.reuse, R121 ;  /* 0x0000007908797220 */ /* 0x040fe20000410000 */
[----:B------:R-:W-:Y:S02]  /*1140*/  HADD2.F32 R103, -RZ, R106.H0_H0 ;  /* 0x2000006aff677230 */ /* 0x000fe40000004100 */
[----:B------:R-:W-:Y:S01]  /*1150*/  FMUL.FTZ R124, R8, R105 ;  /* 0x00000069087c7220 */ /* 0x000fe20000410000 */
[----:B------:R-:W-:Y:S02]  /*1160*/  HADD2.F32 R122, -RZ, R30.H0_H0 ;  /* 0x2000001eff7a7230 */ /* 0x000fe40000004100 */
[----:B------:R-:W-:Y:S01]  /*1170*/  FADD.FTZ R104, R145, R114 ;  /* 0x0000007291687221 */ /* 0x000fe20000010000 */
[----:B------:R-:W-:-:S02]  /*1180*/  HADD2.F32 R106, -RZ, R106.H1_H1 ;  /* 0x3000006aff6a7230 */ /* 0x000fc40000004100 */
[----:B------:R-:W-:Y:S01]  /*1190*/  FADD.FTZ R68, R68, R103 ;  /* 0x0000006744447221 */ /* 0x000fe20000010000 */
[-C--:B------:R-:W-:Y:S01]  /*11a0*/  FFMA.FTZ R48, R121, R103.reuse, R48 ;  /* 0x0000006779307223 */ /* 0x080fe20000010030 */
[----:B------:R-:W-:Y:S01]  /*11b0*/  FMUL.FTZ R122, R122, R103 ;  /* 0x000000677a7a7220 */ /* 0x000fe20000410000 */
[----:B------:R-:W-:Y:S01]  /*11c0*/  FFMA.FTZ R103, R113, R114, R146 ;  /* 0x0000007271677223 */ /* 0x000fe20000010092 */
[-C--:B------:R-:W-:Y:S01]  /*11d0*/  FMUL.FTZ R123, R123, R106.reuse ;  /* 0x0000006a7b7b7220 */ /* 0x080fe20000410000 */
[----:B------:R-:W-:Y:S01]  /*11e0*/  FADD.FTZ R69, R69, R106 ;  /* 0x0000006a45457221 */ /* 0x000fe20000010000 */
[----:B------:R-:W-:Y:S01]  /*11f0*/  FFMA.FTZ R49, R124, R106, R49 ;  /* 0x0000006a7c317223 */ /* 0x000fe20000010031 */
[--C-:B------:R-:W-:Y:S02]  /*1200*/  HADD2.F32 R106, -RZ, R31.reuse.H0_H0 ;  /* 0x2000001fff6a7230 */ /* 0x100fe40000004100 */
[----:B------:R-:W-:Y:S01]  /*1210*/  FADD.FTZ R105, R104, R115 ;  /* 0x0000007368697221 */ /* 0x000fe20000010000 */
[----:B------:R-:W-:Y:S01]  /*1220*/  FFMA.FTZ R104, R116, R115, R103 ;  /* 0x0000007374687223 */ /* 0x000fe20000010067 */
[----:B------:R-:W-:Y:S01]  /*1230*/  FADD.FTZ R127, -R147, R126 ;  /* 0x0000007e937f7221 */ /* 0x000fe20000010100 */
[----:B------:R-:W-:Y:S01]  /*1240*/  FADD.FTZ R70, R70, R101 ;  /* 0x0000006546467221 */ /* 0x000fe20000010000 */
[----:B------:R-:W-:Y:S01]  /*1250*/  FMUL.FTZ R125, R106, R101 ;  /* 0x000000656a7d7220 */ /* 0x000fe20000410000 */
[----:B------:R-:W-:Y:S01]  /*1260*/  FADD.FTZ R106, R105, R118 ;  /* 0x00000076696a7221 */ /* 0x000fe20000010000 */
[----:B------:R-:W-:Y:S01]  /*1270*/  FFMA.FTZ R103, R117, R118, R104 ;  /* 0x0000007675677223 */ /* 0x000fe20000010068 */
[----:B------:R-:W-:Y:S01]  /*1280*/  FMUL.FTZ R127, R8, R127 ;  /* 0x0000007f087f7220 */ /* 0x000fe20000410000 */
[----:B------:R-:W-:-:S02]  /*1290*/  HADD2.F32 R107, -RZ, R31.H1_H1 ;  /* 0x3000001fff6b7230 */ /* 0x000fc40000004100 */
[----:B------:R-:W-:Y:S01]  /*12a0*/  FADD.FTZ R105, R106, R119 ;  /* 0x000000776a697221 */ /* 0x000fe20000010000 */
[----:B------:R-:W-:Y:S01]  /*12b0*/  FFMA.FTZ R104, R120, R119, R103 ;  /* 0x0000007778687223 */ /* 0x000fe20000010067 */
[----:B------:R-:W-:Y:S01]  /*12c0*/  FFMA.FTZ R50, R127, R101, R50 ;  /* 0x000000657f327223 */ /* 0x000fe20000010032 */
[----:B------:R-:W-:Y:S01]  /*12d0*/  FADD.FTZ R103, -R147, R100 ;  /* 0x0000006493677221 */ /* 0x000fe20000010100 */
        /* <DEDUP_REMOVED lines=11> */
[----:B------:R-:W-:-:S07]  /*1390*/  FFMA.FTZ R146, R128, R126, R101 ;  /* 0x0000007e80927223 */ /* 0x000fce0000010065 */
.L_x_1311:
[----:B------:R-:W-:Y:S05]  /*13a0*/  BSYNC.RECONVERGENT B1 ;  /* 0x0000000000017941 */ /* 0x000fea0003800200 */
.L_x_1310:
        /* <DEDUP_REMOVED lines=11> */
[----:B------:R0:W5:Y:S02]  /*1460*/  @P0 LDG.E.128 R20, desc[UR6][R130.64] ;  /* 0x0000000682140981 */ /* 0x000164000c1e1d00 */
[----:B0-----:R-:W-:Y:S02]  /*1470*/  HADD2.F32 R130, -RZ, R32.H0_H0 ;  /* 0x20000020ff827230 */ /* 0x001fe40000004100 */
[--C-:B--2---:R-:W-:Y:S02]  /*1480*/  HADD2.F32 R132, -RZ, R100.reuse.H0_H0 ;  /* 0x20000064ff847230 */ /* 0x104fe40000004100 */
[----:B------:R-:W-:Y:S02]  /*1490*/  HADD2.F32 R134, -RZ, R100.H1_H1 ;  /* 0x30000064ff867230 */ /* 0x000fe40000004100 */
[----:B------:R-:W-:Y:S02]  /*14a0*/  HADD2.F32 R138, -RZ, R102.H0_H0 ;  /* 0x20000066ff8a7230 */ /* 0x000fe40000004100 */
[----:B------:R-:W-:Y:S01]  /*14b0*/  FADD.FTZ R129, -R147, R132 ;  /* 0x0000008493817221 */ /* 0x000fe20000010100 */
[----:B------:R-:W-:-:S02]  /*14c0*/  HADD2.F32 R136, -RZ, R101.H0_H0 ;  /* 0x20000065ff887230 */ /* 0x000fc40000004100 */
[C---:B------:R-:W-:Y:S01]  /*14d0*/  FADD.FTZ R133, -R147.reuse, R134 ;  /* 0x0000008693857221 */ /* 0x040fe20000010100 */
[----:B------:R-:W-:Y:S02]  /*14e0*/  HADD2.F32 R102, -RZ, R102.H1_H1 ;  /* 0x30000066ff667230 */ /* 0x000fe40000004100 */
[C---:B-----5:R-:W-:Y:S01]  /*14f0*/  FMUL.FTZ R129, R8.reuse, R129 ;  /* 0x0000008108817220 */ /* 0x060fe20000410000 */
[----:B------:R-:W-:Y:S02]  /*1500*/  HADD2.F32 R100, -RZ, R101.H1_H1 ;  /* 0x30000065ff647230 */ /* 0x000fe40000004100 */
[----:B------:R-:W-:Y:S01]  /*1510*/  FADD.FTZ R135, -R147, R136 ;  /* 0x0000008893877221 */ /* 0x000fe20000010100 */
[--C-:B------:R-:W-:Y:S02]  /*1520*/  HADD2.F32 R140, -RZ, R103.reuse.H0_H0 ;  /* 0x20000067ff8c7230 */ /* 0x100fe40000004100 */
[----:B------:R-:W-:Y:S01]  /*1530*/  FMUL.FTZ R132, R8, R133 ;  /* 0x0000008508847220 */ /* 0x000fe20000410000 */
[----:B------:R-:W-:-:S02]  /*1540*/  HADD2.F32 R142, -RZ, R103.H1_H1 ;  /* 0x30000067ff8e7230 */ /* 0x000fc40000004100 */
[C---:B------:R-:W-:Y:S01]  /*1550*/  FADD.FTZ R103, -R147.reuse, R102 ;  /* 0x0000006693677221 */ /* 0x040fe20000010100 */
[--C-:B---3--:R-:W-:Y:S02]  /*1560*/  HADD2.F32 R131, -RZ, R104.reuse.H0_H0 ;  /* 0x20000068ff837230 */ /* 0x108fe40000004100 */
[C---:B------:R-:W-:Y:S01]  /*1570*/  FADD.FTZ R139, -R147.reuse, R100 ;  /* 0x00000064938b7221 */ /* 0x040fe20000010100 */
[----:B------:R-:W-:Y:S02]  /*1580*/  HADD2.F32 R104, -RZ, R104.H1_H1 ;  /* 0x30000068ff687230 */ /* 0x000fe40000004100 */
[----:B------:R-:W-:Y:S01]  /*1590*/  FMUL.FTZ R133, R8, R135 ;  /* 0x0000008708857220 */ /* 0x000fe20000410000 */
[----:B------:R-:W-:Y:S02]  /*15a0*/  HADD2.F32 R102, -RZ, R32.H1_H1 ;  /* 0x30000020ff667230 */ /* 0x000fe40000004100 */
[----:B------:R-:W-:Y:S01]  /*15b0*/  FADD.FTZ R141, -R147, R138 ;  /* 0x0000008a938d7221 */ /* 0x000fe20000010100 */
[----:B------:R-:W-:-:S02]  /*15c0*/  HADD2.F32 R137, -RZ, R105.H0_H0 ;  /* 0x20000069ff897230 */ /* 0x000fc40000004100 */
[-C--:B------:R-:W-:Y:S01]  /*15d0*/  FMUL.FTZ R130, R130, R131.reuse ;  /* 0x0000008382827220 */ /* 0x080fe20000410000 */
[----:B------:R-:W-:Y:S02]  /*15e0*/  HADD2.F32 R134, -RZ, R33.H0_H0 ;  /* 0x20000021ff867230 */ /* 0x000fe40000004100 */
[----:B------:R-:W-:Y:S01]  /*15f0*/  FADD.FTZ R88, R88, R131 ;  /* 0x0000008358587221 */ /* 0x000fe20000010000 */
[----:B------:R-:W-:Y:S01]  /*1600*/  FFMA.FTZ R72, R129, R131, R72 ;  /* 0x0000008381487223 */ /* 0x000fe20000010048 */
[----:B------:R-:W-:Y:S02]  /*1610*/  HADD2.F32 R138, -RZ, R105.H1_H1 ;  /* 0x30000069ff8a7230 */ /* 0x000fe40000004100 */
[----:B------:R-:W-:Y:S01]  /*1620*/  FMUL.FTZ R131, R102, R104 ;  /* 0x0000006866837220 */ /* 0x000fe20000410000 */
[----:B------:R-:W-:Y:S02]  /*1630*/  HADD2.F32 R135, -RZ, R33.H1_H1 ;  /* 0x30000021ff877230 */ /* 0x000fe40000004100 */
[----:B------:R-:W-:Y:S01]  /*1640*/  FMUL.FTZ R136, R8, R139 ;  /* 0x0000008b08887220 */ /* 0x000fe20000410000 */
[----:B------:R-:W-:-:S02]  /*1650*/  HADD2.F32 R105, -RZ, R106.H0_H0 ;  /* 0x2000006aff697230 */ /* 0x000fc40000004100 */
[-C--:B------:R-:W-:Y:S01]  /*1660*/  FMUL.FTZ R134, R134, R137.reuse ;  /* 0x0000008986867220 */ /* 0x080fe20000410000 */
[----:B------:R-:W-:Y:S02]  /*1670*/  HADD2.F32 R102, -RZ, R34.H0_H0 ;  /* 0x20000022ff667230 */ /* 0x000fe40000004100 */
[----:B------:R-:W-:Y:S01]  /*1680*/  FADD.FTZ R90, R90, R137 ;  /* 0x000000895a5a7221 */ /* 0x000fe20000010000 */
[----:B------:R-:W-:Y:S01]  /*1690*/  FFMA.FTZ R74, R133, R137, R74 ;  /* 0x00000089854a7223 */ /* 0x000fe2000001004a */
[----:B------:R-:W-:Y:S01]  /*16a0*/  FMUL.FTZ R137, R8, R141 ;  /* 0x0000008d08897220 */ /* 0x000fe20000410000 */
        /* <DEDUP_REMOVED lines=8> */
[----:B------:R-:W-:-:S02]  /*1730*/  HADD2.F32 R101, -RZ, R107.H0_H0 ;  /* 0x2000006bff657230 */ /* 0x000fc40000004100 */
[----:B------:R-:W-:Y:S01]  /*1740*/  FADD.FTZ R143, -R147, R140 ;  /* 0x0000008c938f7221 */ /* 0x000fe20000010100 */
[----:B------:R-:W-:Y:S02]  /*1750*/  HADD2.F32 R100, -RZ, R107.H1_H1 ;  /* 0x3000006bff647230 */ /* 0x000fe40000004100 */
[----:B------:R-:W-:Y:S01]  /*1760*/  FADD.FTZ R107, R102, R131 ;  /* 0x00000083666b7221 */ /* 0x000fe20000010000 */
[C---:B------:R-:W-:Y:S01]  /*1770*/  FFMA.FTZ R102, R132.reuse, R131, R105 ;  /* 0x0000008384667223 */ /* 0x040fe20000010069 */
[----:B------:R-:W-:Y:S01]  /*1780*/  FADD.FTZ R89, R89, R104 ;  /* 0x0000006859597221 */ /* 0x000fe20000010000 */
[----:B------:R-:W-:Y:S01]  /*1790*/  FFMA.FTZ R73, R132, R104, R73 ;  /* 0x0000006884497223 */ /* 0x000fe20000010049 */
[----:B------:R-:W-:Y:S01]  /*17a0*/  FMUL.FTZ R140, R8, R103 ;  /* 0x00000067088c7220 */ /* 0x000fe20000410000 */
[----:B------:R-:W-:Y:S01]  /*17b0*/  FADD.FTZ R104, R107, R134 ;  /* 0x000000866b687221 */ /* 0x000fe20000010000 */
[----:B------:R-:W-:Y:S01]  /*17c0*/  FFMA.FTZ R103, R133, R134, R102 ;  /* 0x0000008685677223 */ /* 0x000fe20000010066 */
[----:B------:R-:W-:-:S02]  /*17d0*/  HADD2.F32 R106, -RZ, R106.H1_H1 ;  /* 0x3000006aff6a7230 */ /* 0x000fc40000004100 */
[----:B------:R-:W-:Y:S01]  /*17e0*/  FADD.FTZ R147, -R147, R142 ;  /* 0x0000008e93937221 */ /* 0x000fe20000010100 */
[----:B------:R-:W-:Y:S02]  /*17f0*/  HADD2.F32 R139, -RZ, R34.H1_H1 ;  /* 0x30000022ff8b7230 */ /* 0x000fe40000004100 */
[----:B------:R-:W-:Y:S01]  /*1800*/  FADD.FTZ R105, R104, R135 ;  /* 0x0000008768697221 */ /* 0x000fe20000010000 */
[----:B------:R-:W-:Y:S01]  /*1810*/  FFMA.FTZ R102, R136, R135, R103 ;  /* 0x0000008788667223 */ /* 0x000fe20000010067 */
[--C-:B------:R-:W-:Y:S02]  /*1820*/  HADD2.F32 R142, -RZ, R35.reuse.H0_H0 ;  /* 0x20000023ff8e7230 */ /* 0x100fe40000004100 */
        /* <DEDUP_REMOVED lines=21> */
.L_x_1307:
        /* <DEDUP_REMOVED lines=23> */
.L_x_1312:
[----:B------:R-:W-:Y:S05]  /*1af0*/  BSYNC.RECONVERGENT B0 ;  /* 0x0000000000007941 */ /* 0x000fea0003800200 */
.L_x_1306:
        /* <DEDUP_REMOVED lines=21> */
.L_x_1347:
        /* <DEDUP_REMOVED lines=8> */
[----:B------:R-:W-:Y:S01]  /*1cd0*/  HFMA2 R103, -RZ, RZ, 0, 0 ;  /* 0x00000000ff677431 */ /* 0x000fe200000001ff */
[----:B------:R-:W-:-:S02]  /*1ce0*/  MOV R105, R6 ;  /* 0x0000000600697202 */ /* 0x000fc40000000f00 */
[----:B------:R-:W-:Y:S02]  /*1cf0*/  @P2 SHF.R.S32.HI R7, RZ, 0x1f, R102 ;  /* 0x0000001fff072819 */ /* 0x000fe40000011466 */
[----:B------:R-:W-:Y:S02]  /*1d00*/  FSEL R107, R107, RZ, !P0 ;  /* 0x000000ff6b6b7208 */ /* 0x000fe40004000000 */
[----:B------:R-:W-:Y:S01]  /*1d10*/  @P2 LEA.HI R7, R7, R102, RZ, 0x3 ;  /* 0x0000006607072211 */ /* 0x000fe200078f18ff */
[----:B------:R-:W-:-:S03]  /*1d20*/  FMUL.FTZ R102, R101, UR9 ;  /* 0x0000000965667c20 */ /* 0x000fc60008410000 */
[----:B------:R-:W-:Y:S01]  /*1d30*/  @P2 LEA.HI.SX32 R103, R7, R2, 0x1d ;  /* 0x0000000207672211 */ /* 0x000fe200078feaff */
[----:B------:R-:W-:Y:S06]  /*1d40*/  @!P3 BRA `(.L_x_1315) ;  /* 0x0000001000bcb947 */ /* 0x000fec0003800000 */
        /* <DEDUP_REMOVED lines=13> */
[-C--:B------:R-:W-:Y:S01]  /*1e20*/  FFMA.FTZ R145, R13, R102.reuse, R107 ;  /* 0x000000660d917223 */ /* 0x080fe2000001006b */
[----:B------:R-:W-:Y:S01]  /*1e30*/  @P2 FADD.FTZ R7, R10, -R7 ;  /* 0x800000070a072221 */ /* 0x000fe20000010000 */
[----:B------:R-:W-:Y:S01]  /*1e40*/  @P2 FADD.FTZ R101, R11, -R100 ;  /* 0x800000640b652221 */ /* 0x000fe20000010000 */
[----:B------:R-:W-:Y:S01]  /*1e50*/  @P2 ISETP.GT.AND P1, PT, R9, RZ, PT ;  /* 0x000000ff0900220c */ /* 0x000fe20003f24270 */
[----:B------:R-:W1:Y:S01]  /*1e60*/  @P2 LDC R104, c[0x0][0x40c] ;  /* 0x00010300ff682b82 */ /* 0x000e620000000800 */
[C---:B------:R-:W-:Y:S01]  /*1e70*/  @P2 FMUL.FTZ R7, R8.reuse, R7 ;  /* 0x0000000708072220 */ /* 0x040fe20000410000 */
[----:B------:R-:W-:Y:S01]  /*1e80*/  @P2 FMUL.FTZ R101, R8, R101 ;  /* 0x0000006508652220 */ /* 0x000fe20000410000 */
[-CC-:B------:R-:W-:Y:S01]  /*1e90*/  FFMA.FTZ R149, R17, R102.reuse, R107.reuse ;  /* 0x0000006611957223 */ /* 0x180fe2000001006b */
[-C--:B------:R-:W-:Y:S01]  /*1ea0*/  FFMA.FTZ R106, R108, R102.reuse, R107 ;  /* 0x000000666c6a7223 */ /* 0x080fe2000001006b */
[----:B------:R-:W-:Y:S01]  /*1eb0*/  @P2 FADD.FTZ R145, R14, -R145 ;  /* 0x800000910e912221 */ /* 0x000fe20000010000 */
[----:B------:R-:W-:Y:S01]  /*1ec0*/  @P2 FSEL R7, R7, RZ, P0 ;  /* 0x000000ff07072208 */ /* 0x000fe20000000000 */
[----:B------:R-:W-:Y:S01]  /*1ed0*/  FFMA.FTZ R150, R111, R102, R107 ;  /* 0x000000666f967223 */ /* 0x000fe2000001006b */
[----:B------:R-:W-:Y:S01]  /*1ee0*/  @P2 FSEL R101, R101, RZ, P1 ;  /* 0x000000ff65652208 */ /* 0x000fe20000800000 */
[----:B------:R-:W2:Y:S01]  /*1ef0*/  @P2 LDC R152, c[0x0][0x40c] ;  /* 0x00010300ff982b82 */ /* 0x000ea20000000800 */
[----:B------:R-:W-:Y:S01]  /*1f00*/  @P2 FADD.FTZ R149, R18, -R149 ;  /* 0x8000009512952221 */ /* 0x000fe20000010000 */
[----:B------:R-:W-:Y:S01]  /*1f10*/  @P2 FADD.FTZ R151, R19, -R106 ;  /* 0x8000006a13972221 */ /* 0x000fe20000010000 */
[----:B------:R-:W-:Y:S01]  /*1f20*/  @P2 FADD.FTZ R153, R109, -R150 ;  /* 0x800000966d992221 */ /* 0x000fe20000010000 */
[C---:B------:R-:W-:Y:S01]  /*1f30*/  @P2 FMUL.FTZ R145, R8.reuse, R145 ;  /* 0x0000009108912220 */ /* 0x040fe20000410000 */
[C---:B------:R-:W-:Y:S01]  /*1f40*/  @P2 FMUL.FTZ R149, R8.reuse, R149 ;  /* 0x0000009508952220 */ /* 0x040fe20000410000 */
[----:B------:R-:W-:Y:S01]  /*1f50*/  @P2 ISETP.GT.AND P0, PT, R9, RZ, PT ;  /* 0x000000ff0900220c */ /* 0x000fe20003f04270 */
[----:B0-----:R-:W-:Y:S01]  /*1f60*/  @P2 FMUL.FTZ R7, R7, R6 ;  /* 0x0000000607072220 */ /* 0x001fe20000410000 */
[----:B------:R-:W0:Y:S01]  /*1f70*/  @P2 LDC R100, c[0x0][0x40c] ;  /* 0x00010300ff642b82 */ /* 0x000e220000000800 */
[----:B------:R-:W-:Y:S01]  /*1f80*/  @P2 ISETP.GT.AND P3, PT, R9, RZ, PT ;  /* 0x000000ff0900220c */ /* 0x000fe20003f64270 */
[C---:B------:R-:W-:Y:S01]  /*1f90*/  @P2 FMUL.FTZ R151, R8.reuse, R151 ;  /* 0x0000009708972220 */ /* 0x040fe20000410000 */
[----:B------:R-:W-:Y:S01]  /*1fa0*/  @P2 FMUL.FTZ R153, R8, R153 ;  /* 0x0000009908992220 */ /* 0x000fe20000410000 */
[----:B------:R-:W-:-:S02]  /*1fb0*/  @P2 F2FP.F16.F32.PACK_AB R7, RZ, R7 ;  /* 0x00000007ff07223e */ /* 0x000fc400000000ff */
[----:B------:R-:W-:Y:S01]  /*1fc0*/  @P2 ISETP.GT.AND P1, PT, R9, RZ, PT ;  /* 0x000000ff0900220c */ /* 0x000fe20003f24270 */
[----:B-1----:R-:W-:Y:S01]  /*1fd0*/  @P2 FMUL.FTZ R101, R101, R104 ;  /* 0x0000006865652220 */ /* 0x002fe20000410000 */
[----:B------:R-:W-:Y:S01]  /*1fe0*/  @P2 PRMT R92, R7, 0x7610, R92 ;  /* 0x00007610075c2816 */ /* 0x000fe2000000005c */
[----:B------:R-:W1:Y:S01]  /*1ff0*/  @P2 LDC R6, c[0x0][0x40c] ;  /* 0x00010300ff062b82 */ /* 0x000e620000000800 */
[----:B------:R-:W-:Y:S01]  /*2000*/  FFMA.FTZ R104, R16, R102, R107 ;  /* 0x0000006610687223 */ /* 0x000fe2000001006b */
[----:B------:R-:W-:Y:S02]  /*2010*/  @P2 ISETP.GT.AND P4, PT, R9, RZ, PT ;  /* 0x000000ff0900220c */ /* 0x000fe40003f84270 */
[----:B------:R-:W-:Y:S01]  /*2020*/  @P2 F2FP.F16.F32.PACK_AB R101, RZ, R101 ;  /* 0x00000065ff65223e */ /* 0x000fe200000000ff */
[----:B------:R-:W-:Y:S01]  /*2030*/  @P2 FADD.FTZ R147, R15, -R104 ;  /* 0x800000680f932221 */ /* 0x000fe20000010000 */
[----:B------:R-:W-:Y:S02]  /*2040*/  @P2 ISETP.GT.AND P5, PT, R9, RZ, PT ;  /* 0x000000ff0900220c */ /* 0x000fe40003fa4270 */
[----:B------:R-:W-:Y:S01]  /*2050*/  @P2 PRMT R92, R92, 0x5410, R101 ;  /* 0x000054105c5c2816 */ /* 0x000fe20000000065 */
[----:B------:R-:W3:Y:S01]  /*2060*/  @P2 LDC R7, c[0x0][0x40c] ;  /* 0x00010300ff072b82 */ /* 0x000ee20000000800 */
[----:B------:R-:W-:Y:S01]  /*2070*/  @P2 FMUL.FTZ R147, R8, R147 ;  /* 0x0000009308932220 */ /* 0x000fe20000410000 */
[----:B------:R-:W-:-:S02]  /*2080*/  @P2 FSEL R145, R145, RZ, P0 ;  /* 0x000000ff91912208 */ /* 0x000fc40000000000 */
[----:B------:R-:W-:Y:S02]  /*2090*/  @P2 FSEL R149, R149, RZ, P3 ;  /* 0x000000ff95952208 */ /* 0x000fe40001800000 */
[----:B------:R-:W-:Y:S01]  /*20a0*/  @P2 FSEL R104, R147, RZ, P1 ;  /* 0x000000ff93682208 */ /* 0x000fe20000800000 */
[----:B--2---:R-:W-:Y:S01]  /*20b0*/  @P2 FMUL.FTZ R145, R145, R152 ;  /* 0x0000009891912220 */ /* 0x004fe20000410000 */
[----:B------:R-:W2:Y:S01]  /*20c0*/  @P2 LDC R101, c[0x0][0x40c] ;  /* 0x00010300ff652b82 */ /* 0x000ea20000000800 */
[----:B------:R-:W-:Y:S01]  /*20d0*/  @P2 FSEL R106, R151, RZ, P4 ;  /* 0x000000ff976a2208 */ /* 0x000fe20002000000 */
[----:B0-----:R-:W-:Y:S01]  /*20e0*/  @P2 FMUL.FTZ R100, R149, R100 ;  /* 0x0000006495642220 */ /* 0x001fe20000410000 */
[----:B------:R-:W-:Y:S02]  /*20f0*/  @P2 FSEL R153, R153, RZ, P5 ;  /* 0x000000ff99992208 */ /* 0x000fe40002800000 */
[----:B------:R-:W-:Y:S02]  /*2100*/  @P2 F2FP.F16.F32.PACK_AB R145, RZ, R145 ;  /* 0x00000091ff91223e */ /* 0x000fe400000000ff */
[----:B------:R-:W-:Y:S01]  /*2110*/  @P2 F2FP.F16.F32.PACK_AB R100, RZ, R100 ;  /* 0x00000064ff64223e */ /* 0x000fe200000000ff */
[----:B-1----:R-:W-:Y:S01]  /*2120*/  @P2 FMUL.FTZ R6, R153, R6 ;  /* 0x0000000699062220 */ /* 0x002fe20000410000 */
[----:B------:R-:W-:-:S02]  /*2130*/  @P2 PRMT R93, R145, 0x7610, R93 ;  /* 0x00007610915d2816 */ /* 0x000fc4000000005d */
[----:B------:R-:W-:Y:S02]  /*2140*/  @P2 PRMT R94, R100, 0x7610, R94 ;  /* 0x00007610645e2816 */ /* 0x000fe4000000005e */
[----:B------:R-:W-:Y:S01]  /*2150*/  @P2 F2FP.F16.F32.PACK_AB R6, RZ, R6 ;  /* 0x00000006ff06223e */ /* 0x000fe200000000ff */
[----:B---3--:R-:W-:-:S03]  /*2160*/  @P2 FMUL.FTZ R7, R106, R7 ;  /* 0x000000076a072220 */ /* 0x008fc60000410000 */
[----:B------:R-:W-:Y:S02]  /*2170*/  @P2 PRMT R95, R6, 0x7610, R95 ;  /* 0x00007610065f2816 */ /* 0x000fe4000000005f */
[----:B------:R-:W-:Y:S01]  /*2180*/  @P2 F2FP.F16.F32.PACK_AB R7, RZ, R7 ;  /* 0x00000007ff07223e */ /* 0x000fe200000000ff */
[----:B--2---:R-:W-:-:S03]  /*2190*/  @P2 FMUL.FTZ R101, R104, R101 ;  /* 0x0000006568652220 */ /* 0x004fc60000410000 */
[----:B------:R-:W-:Y:S02]  /*21a0*/  @P2 PRMT R94, R94, 0x5410, R7 ;  /* 0x000054105e5e2816 */ /* 0x000fe40000000007 */
[----:B------:R-:W-:-:S04]  /*21b0*/  @P2 F2FP.F16.F32.PACK_AB R101, RZ, R101 ;  /* 0x00000065ff65223e */ /* 0x000fc800000000ff */
        /* <DEDUP_REMOVED lines=8> */
[----:B------:R-:W-:-:S04]  /*2240*/  F2FP.F16.F32.PACK_AB R7, RZ, R7 ;  /* 0x00000007ff07723e */ /* 0x000fc800000000ff */
[----:B------:R-:W-:Y:S01]  /*2250*/  PRMT R95, R95, 0x5410, R7 ;  /* 0x000054105f5f7816 */ /* 0x000fe20000000007 */
[----:B------:R-:W-:Y:S06]  /*2260*/  BRA `(.L_x_1319) ;  /* 0x0000000c00487947 */ /* 0x000fec0003800000 */
.L_x_1318:
[----:B------:R-:W0:Y:S01]  /*2270*/  @P2 LDC R55, c[0x0][0x40c] ;  /* 0x00010300ff372b82 */ /* 0x000e220000000800 */
[-CC-:B------:R-:W-:Y:S01]  /*2280*/  FFMA.FTZ R7, R3, R102.reuse, R107.reuse ;  /* 0x0000006603077223 */ /* 0x180fe2000001006b */
[-CC-:B------:R-:W-:Y:S01]  /*2290*/  FFMA.FTZ R6, R12, R102.reuse, R107.reuse ;  /* 0x000000660c067223 */ /* 0x180fe2000001006b */
[----:B------:R-:W-:Y:S01]  /*22a0*/  ISETP.GT.AND P0, PT, R9, RZ, PT ;  /* 0x000000ff0900720c */ /* 0x000fe20003f04270 */
[-C--:B------:R-:W-:Y:S01]  /*22b0*/  FFMA.FTZ R147, R17, R102.reuse, R107 ;  /* 0x0000006611937223 */ /* 0x080fe2000001006b */
[----:B------:R-:W-:Y:S01]  /*22c0*/  FADD.FTZ R7, R10, -R7 ;  /* 0x800000070a077221 */ /* 0x000fe20000010000 */
[----:B------:R-:W-:Y:S01]  /*22d0*/  FADD.FTZ R53, R11, -R6 ;  /* 0x800000060b357221 */ /* 0x000fe20000010000 */
[-CC-:B------:R-:W-:Y:S01]  /*22e0*/  FFMA.FTZ R106, R108, R102.reuse, R107.reuse ;  /* 0x000000666c6a7223 */ /* 0x180fe2000001006b */
[----:B------:R-:W1:Y:S01]  /*22f0*/  @P2 LDC R54, c[0x0][0x40c] ;  /* 0x00010300ff362b82 */ /* 0x000e620000000800 */
[C---:B------:R-:W-:Y:S01]  /*2300*/  FMUL.FTZ R7, R8.reuse, R7 ;  /* 0x0000000708077220 */ /* 0x040fe20000410000 */
[----:B------:R-:W-:Y:S01]  /*2310*/  FMUL.FTZ R53, R8, R53 ;  /* 0x0000003508357220 */ /* 0x000fe20000410000 */
[----:B------:R-:W-:Y:S01]  /*2320*/  FFMA.FTZ R152, R111, R102, R107 ;  /* 0x000000666f987223 */ /* 0x000fe2000001006b */
[----:B------:R-:W-:-:S02]  /*2330*/  FADD.FTZ R149, R19, -R106 ;  /* 0x8000006a13957221 */ /* 0x000fc40000010000 */
[----:B------:R-:W-:Y:S01]  /*2340*/  FSEL R52, R7, RZ, P0 ;  /* 0x000000ff07347208 */ /* 0x000fe20000000000 */
[----:B------:R-:W-:Y:S01]  /*2350*/  FADD.FTZ R151, R109, -R152 ;  /* 0x800000986d977221 */ /* 0x000fe20000010000 */
[----:B------:R-:W-:Y:S01]  /*2360*/  FSEL R53, R53, RZ, P0 ;  /* 0x000000ff35357208 */ /* 0x000fe20000000000 */
[----:B------:R-:W2:Y:S01]  /*2370*/  @P2 LDC R150, c[0x0][0x40c] ;  /* 0x00010300ff962b82 */ /* 0x000ea20000000800 */
[C---:B------:R-:W-:Y:S01]  /*2380*/  FMUL.FTZ R149, R8.reuse, R149 ;  /* 0x0000009508957220 */ /* 0x040fe20000410000 */
[----:B------:R-:W-:-:S04]  /*2390*/  FMUL.FTZ R151, R8, R151 ;  /* 0x0000009708977220 */ /* 0x000fc80000410000 */
[----:B------:R-:W-:Y:S01]  /*23a0*/  FSEL R149, R149, RZ, P0 ;  /* 0x000000ff95957208 */ /* 0x000fe20000000000 */
[----:B0-----:R-:W-:Y:S01]  /*23b0*/  @P2 FMUL.FTZ R6, R52, R55 ;  /* 0x0000003734062220 */ /* 0x001fe20000410000 */
[----:B------:R-:W-:Y:S01]  /*23c0*/  FFMA.FTZ R55, R13, R102, R107 ;  /* 0x000000660d377223 */ /* 0x000fe2000001006b */
[----:B------:R-:W0:Y:S01]  /*23d0*/  @P2 LDC R153, c[0x0][0x40c] ;  /* 0x00010300ff992b82 */ /* 0x000e220000000800 */
[----:B------:R-:W-:Y:S02]  /*23e0*/  FSEL R151, R151, RZ, P0 ;  /* 0x000000ff97977208 */ /* 0x000fe40000000000 */
[----:B------:R-:W-:Y:S01]  /*23f0*/  FADD.FTZ R55, R14, -R55 ;  /* 0x800000370e377221 */ /* 0x000fe20000010000 */
[----:B------:R-:W-:Y:S01]  /*2400*/  @P2 F2FP.F16.F32.PACK_AB R6, RZ, R6 ;  /* 0x00000006ff06223e */ /* 0x000fe200000000ff */
[----:B-1----:R-:W-:Y:S01]  /*2410*/  @P2 FMUL.FTZ R7, R53, R54 ;  /* 0x0000003635072220 */ /* 0x002fe20000410000 */
[----:B------:R-:W-:Y:S02]  /*2420*/  FFMA.FTZ R54, R16, R102, R107 ;  /* 0x0000006610367223 */ /* 0x000fe4000001006b */
[----:B------:R-:W1:Y:S01]  /*2430*/  @P2 LDC R101, c[0x0][0x40c] ;  /* 0x00010300ff652b82 */ /* 0x000e620000000800 */
[----:B------:R-:W-:Y:S01]  /*2440*/  @P2 PRMT R92, R6, 0x7610, R92 ;  /* 0x00007610065c2816 */ /* 0x000fe2000000005c */
[----:B------:R-:W-:Y:S01]  /*2450*/  FADD.FTZ R145, R15, -R54 ;  /* 0x800000360f917221 */ /* 0x000fe20000010000 */
[----:B------:R-:W-:Y:S01]  /*2460*/  FMUL.FTZ R54, R8, R55 ;  /* 0x0000003708367220 */ /* 0x000fe20000410000 */
[----:B------:R-:W-:-:S02]  /*2470*/  @P2 F2FP.F16.F32.PACK_AB R7, RZ, R7 ;  /* 0x00000007ff07223e */ /* 0x000fc400000000ff */
[----:B------:R-:W-:Y:S02]  /*2480*/  FMUL.FTZ R55, R8, R145 ;  /* 0x0000009108377220 */ /* 0x000fe40000410000 */
[----:B------:R-:W3:Y:S01]  /*2490*/  @P2 LDC R104, c[0x0][0x40c] ;  /* 0x00010300ff682b82 */ /* 0x000ee20000000800 */
[----:B------:R-:W-:Y:S01]  /*24a0*/  FADD.FTZ R145, R18, -R147 ;  /* 0x8000009312917221 */ /* 0x000fe20000010000 */
[----:B------:R-:W-:Y:S02]  /*24b0*/  FSEL R54, R54, RZ, P0 ;  /* 0x000000ff36367208 */ /* 0x000fe40000000000 */
[----:B------:R-:W-:Y:S01]  /*24c0*/  FSEL R55, R55, RZ, P0 ;  /* 0x000000ff37377208 */ /* 0x000fe20000000000 */
[----:B------:R-:W-:Y:S01]  /*24d0*/  FMUL.FTZ R147, R8, R145 ;  /* 0x0000009108937220 */ /* 0x000fe20000410000 */
[----:B------:R-:W-:Y:S02]  /*24e0*/  F2FP.F16.F32.PACK_AB R52, R53, R52 ;  /* 0x000000343534723e */ /* 0x000fe400000000ff */
[----:B------:R-:W4:Y:S01]  /*24f0*/  @P2 LDC R100, c[0x0][0x40c] ;  /* 0x00010300ff642b82 */ /* 0x000f220000000800 */
[----:B--2---:R-:W-:Y:S01]  /*2500*/  @P2 FMUL.FTZ R145, R55, R150 ;  /* 0x0000009637912220 */ /* 0x004fe20000410000 */
[----:B------:R-:W-:Y:S01]  /*2510*/  FSEL R150, R147, RZ, P0 ;  /* 0x000000ff93967208 */ /* 0x000fe20000000000 */
[----:B------:R-:W-:Y:S01]  /*2520*/  FFMA.FTZ R147, R112, R102, R107 ;  /* 0x0000006670937223 */ /* 0x000fe2000001006b */
[----:B0-----:R-:W-:Y:S01]  /*2530*/  @P2 FMUL.FTZ R106, R54, R153 ;  /* 0x00000099366a2220 */ /* 0x001fe20000410000 */
[----:B------:R-:W-:-:S02]  /*2540*/  F2FP.F16.F32.PACK_AB R53, R55, R54 ;  /* 0x000000363735723e */ /* 0x000fc400000000ff */
[----:B------:R-:W-:Y:S01]  /*2550*/  FADD.FTZ R147, R110, -R147 ;  /* 0x800000936e937221 */ /* 0x000fe20000010000 */
[----:B-1----:R-:W-:Y:S01]  /*2560*/  @P2 FMUL.FTZ R101, R150, R101 ;  /* 0x0000006596652220 */ /* 0x002fe20000410000 */
[----:B------:R-:W-:Y:S02]  /*2570*/  @P2 F2FP.F16.F32.PACK_AB R106, RZ, R106 ;  /* 0x0000006aff6a223e */ /* 0x000fe400000000ff */
[----:B------:R-:W-:Y:S01]  /*2580*/  FMUL.FTZ R147, R8, R147 ;  /* 0x0000009308937220 */ /* 0x000fe20000410000 */
[----:B------:R-:W-:Y:S02]  /*2590*/  @P2 F2FP.F16.F32.PACK_AB R145, RZ, R145 ;  /* 0x00000091ff91223e */ /* 0x000fe400000000ff */
[----:B------:R-:W-:Y:S01]  /*25a0*/  @P2 F2FP.F16.F32.PACK_AB R101, RZ, R101 ;  /* 0x00000065ff65223e */ /* 0x000fe200000000ff */
[----:B---3--:R-:W-:Y:S01]  /*25b0*/  @P2 FMUL.FTZ R104, R149, R104 ;  /* 0x0000006895682220 */ /* 0x008fe20000410000 */
[----:B------:R-:W-:Y:S02]  /*25c0*/  FSEL R6, R147, RZ, P0 ;  /* 0x000000ff93067208 */ /* 0x000fe40000000000 */
[----:B------:R-:W-:-:S02]  /*25d0*/  @P2 PRMT R93, R106, 0x7610, R93 ;  /* 0x000076106a5d2816 */ /* 0x000fc4000000005d */
[----:B------:R-:W-:Y:S02]  /*25e0*/  @P2 F2FP.F16.F32.PACK_AB R104, RZ, R104 ;  /* 0x00000068ff68223e */ /* 0x000fe400000000ff */
[----:B------:R-:W-:Y:S01]  /*25f0*/  @P2 PRMT R94, R101, 0x7610, R94 ;  /* 0x00007610655e2816 */ /* 0x000fe2000000005e */
[----:B----4-:R-:W-:Y:S01]  /*2600*/  @P2 FMUL.FTZ R100, R151, R100 ;  /* 0x0000006497642220 */ /* 0x010fe20000410000 */
[----:B------:R-:W-:Y:S02]  /*2610*/  F2FP.F16.F32.PACK_AB R54, R149, R150 ;  /* 0x000000969536723e */ /* 0x000fe400000000ff */
[----:B------:R-:W-:Y:S02]  /*2620*/  @P2 PRMT R92, R92, 0x5410, R7 ;  /* 0x000054105c5c2816 */ /* 0x000fe40000000007 */
[----:B------:R-:W-:Y:S02]  /*2630*/  @P2 F2FP.F16.F32.PACK_AB R100, RZ, R100 ;  /* 0x00000064ff64223e */ /* 0x000fe400000000ff */
[----:B------:R-:W-:-:S02]  /*2640*/  @P2 PRMT R93, R93, 0x5410, R145 ;  /* 0x000054105d5d2816 */ /* 0x000fc40000000091 */
[----:B------:R-:W-:Y:S02]  /*2650*/  F2FP.F16.F32.PACK_AB R55, R6, R151 ;  /* 0x000000970637723e */ /* 0x000fe400000000ff */
[----:B------:R-:W-:Y:S02]  /*2660*/  @P2 PRMT R94, R94, 0x5410, R104 ;  /* 0x000054105e5e2816 */ /* 0x000fe40000000068 */
[----:B------:R-:W-:Y:S01]  /*2670*/  @P2 PRMT R95, R100, 0x7610, R95 ;  /* 0x00007610645f2816 */ /* 0x000fe2000000005f */
[----:B------:R-:W-:Y:S06]  /*2680*/  @!P2 BRA `(.L_x_1319) ;  /* 0x000000080040a947 */ /* 0x000fec0003800000 */
[----:B------:R-:W-:-:S05]  /*2690*/  FMUL.FTZ R6, R6, UR14 ;  /* 0x0000000e06067c20 */ /* 0x000fca0008410000 */
[----:B------:R-:W-:-:S04]  /*26a0*/  F2FP.F16.F32.PACK_AB R6, RZ, R6 ;  /* 0x00000006ff06723e */ /* 0x000fc800000000ff */
[----:B------:R-:W-:Y:S01]  /*26b0*/  PRMT R95, R95, 0x5410, R6 ;  /* 0x000054105f5f7816 */ /* 0x000fe20000000006 */
[----:B------:R-:W-:Y:S06]  /*26c0*/  BRA `(.L_x_1319) ;  /* 0x0000000800307947 */ /* 0x000fec0003800000 */
.L_x_1317:
[----:B------:R-:W-:Y:S02]  /*26d0*/  MOV R146, UR20 ;  /* 0x0000001400927c02 */ /* 0x000fe40008000f00 */
[----:B------:R-:W-:Y:S02]  /*26e0*/  MOV R148, UR21 ;  /* 0x0000001500947c02 */ /* 0x000fe40008000f00 */
[----:B------:R-:W-:-:S04]  /*26f0*/  ISETP.NE.U32.AND P0, PT, R146, RZ, PT ;  /* 0x000000ff9200720c */ /* 0x000fc80003f05070 */
[----:B------:R-:W-:-:S13]  /*2700*/  ISETP.NE.AND.EX P0, PT, R148, RZ, PT, P0 ;  /* 0x000000ff9400720c */ /* 0x000fda0003f05300 */
[----:B------:R-:W-:Y:S05]  /*2710*/  @P0 BRA `(.L_x_1320) ;  /* 0x0000000400080947 */ /* 0x000fea0003800000 */
[----:B------:R-:W-:Y:S01]  /*2720*/  ISETP.GT.AND P0, PT, R9, RZ, PT ;  /* 0x000000ff0900720c */ /* 0x000fe20003f04270 */
[----:B------:R-:W0:Y:S01]  /*2730*/  @P2 LDC R6, c[0x0][0x40c] ;  /* 0x00010300ff062b82 */ /* 0x000e220000000800 */
[--C-:B------:R-:W-:Y:S02]  /*2740*/  HADD2.F32 R149, -RZ, R80.reuse.H0_H0 ;  /* 0x20000050ff957230 */ /* 0x100fe40000004100 */
[----:B------:R-:W-:Y:S02]  /*2750*/  HADD2.F32 R151, -RZ, R80.H1_H1 ;  /* 0x30000050ff977230 */ /* 0x000fe40000004100 */
[----:B------:R-:W-:Y:S02]  /*2760*/  HADD2.F32 R147, -RZ, R82.H0_H0 ;  /* 0x20000052ff937230 */ /* 0x000fe40000004100 */
[----:B------:R-:W-:Y:S01]  /*2770*/  HADD2.F32 R153, -RZ, R83.H0_H0 ;  /* 0x20000053ff997230 */ /* 0x000fe20000004100 */
[----:B------:R-:W1:Y:S04]  /*2780*/  @P2 LDC R104, c[0x0][0x40c] ;  /* 0x00010300ff682b82 */ /* 0x000e680000000800 */
[-CC-:B------:R-:W-:Y:S01]  /*2790*/  @P0 FFMA.FTZ R7, R3, R102.reuse, R107.reuse ;  /* 0x0000006603070223 */ /* 0x180fe2000001006b */
[-CC-:B------:R-:W-:Y:S01]  /*27a0*/  @P0 FFMA.FTZ R101, R13, R102.reuse, R107.reuse ;  /* 0x000000660d650223 */ /* 0x180fe2000001006b */
[-CC-:B------:R-:W-:Y:S01]  /*27b0*/  @P0 FFMA.FTZ R100, R12, R102.reuse, R107.reuse ;  /* 0x000000660c640223 */ /* 0x180fe2000001006b */
[----:B------:R-:W-:Y:S01]  /*27c0*/  @P0 FFMA.FTZ R145, R17, R102, R107 ;  /* 0x0000006611910223 */ /* 0x000fe2000001006b */
[----:B------:R-:W-:Y:S01]  /*27d0*/  @P0 FADD.FTZ R7, R10, -R7 ;  /* 0x800000070a070221 */ /* 0x000fe20000010000 */
[----:B------:R-:W-:Y:S01]  /*27e0*/  @P0 FADD.FTZ R106, R14, -R101 ;  /* 0x800000650e6a0221 */ /* 0x000fe20000010000 */
[----:B------:R-:W-:Y:S01]  /*27f0*/  @P0 FADD.FTZ R100, R11, -R100 ;  /* 0x800000640b640221 */ /* 0x000fe20000010000 */
[----:B------:R-:W2:Y:S01]  /*2800*/  @P2 LDC R152, c[0x0][0x40c] ;  /* 0x00010300ff982b82 */ /* 0x000ea20000000800 */
[----:B------:R-:W-:Y:S01]  /*2810*/  @P0 FFMA.FTZ R149, R8, R7, R149 ;  /* 0x0000000708950223 */ /* 0x000fe20000010095 */
[----:B------:R-:W-:-:S02]  /*2820*/  HADD2.F32 R7, -RZ, R81.H0_H0 ;  /* 0x20000051ff077230 */ /* 0x000fc40000004100 */
[----:B------:R-:W-:Y:S01]  /*2830*/  @P0 FFMA.FTZ R151, R8, R100, R151 ;  /* 0x0000006408970223 */ /* 0x000fe20000010097 */
[----:B------:R-:W-:Y:S01]  /*2840*/  @P0 FADD.FTZ R100, R18, -R145 ;  /* 0x8000009112640221 */ /* 0x000fe20000010000 */
[----:B------:R-:W-:Y:S02]  /*2850*/  HADD2.F32 R145, -RZ, R82.H1_H1 ;  /* 0x30000052ff917230 */ /* 0x000fe40000004100 */
[----:B0-----:R-:W-:Y:S01]  /*2860*/  @P2 FMUL.FTZ R149, R149, R6 ;  /* 0x0000000695952220 */ /* 0x001fe20000410000 */
[----:B------:R-:W-:Y:S01]  /*2870*/  @P0 FFMA.FTZ R7, R8, R106, R7 ;  /* 0x0000006a08070223 */ /* 0x000fe20000010007 */
[----:B------:R-:W-:Y:S01]  /*2880*/  @P0 FFMA.FTZ R106, R108, R102, R107 ;  /* 0x000000666c6a0223 */ /* 0x000fe2000001006b */
[----:B------:R-:W0:Y:S01]  /*2890*/  @P2 LDC R6, c[0x0][0x40c] ;  /* 0x00010300ff062b82 */ /* 0x000e220000000800 */
[----:B------:R-:W-:Y:S01]  /*28a0*/  @P0 FFMA.FTZ R147, R8, R100, R147 ;  /* 0x0000006408930223 */ /* 0x000fe20000010093 */
[----:B------:R-:W-:Y:S01]  /*28b0*/  @P0 FFMA.FTZ R150, R16, R102, R107 ;  /* 0x0000006610960223 */ /* 0x000fe2000001006b */
[----:B------:R-:W-:Y:S01]  /*28c0*/  @P0 FADD.FTZ R106, R19, -R106 ;  /* 0x8000006a136a0221 */ /* 0x000fe20000010000 */
[----:B-1----:R-:W-:Y:S01]  /*28d0*/  @P2 FMUL.FTZ R151, R151, R104 ;  /* 0x0000006897972220 */ /* 0x002fe20000410000 */
[----:B------:R-:W-:-:S02]  /*28e0*/  HADD2.F32 R101, -RZ, R81.H1_H1 ;  /* 0x30000051ff657230 */ /* 0x000fc40000004100 */
[----:B------:R-:W-:Y:S01]  /*28f0*/  @P0 FADD.FTZ R150, R15, -R150 ;  /* 0x800000960f960221 */ /* 0x000fe20000010000 */
[C---:B------:R-:W-:Y:S01]  /*2900*/  @P0 FFMA.FTZ R145, R8.reuse, R106, R145 ;  /* 0x0000006a08910223 */ /* 0x040fe20000010091 */
[----:B------:R-:W1:Y:S01]  /*2910*/  @P2 LDC R104, c[0x0][0x40c] ;  /* 0x00010300ff682b82 */ /* 0x000e620000000800 */
[----:B------:R-:W-:Y:S01]  /*2920*/  @P2 F2FP.F16.F32.PACK_AB R149, RZ, R149 ;  /* 0x00000095ff95223e */ /* 0x000fe200000000ff */
[----:B------:R-:W-:Y:S01]  /*2930*/  @P0 FFMA.FTZ R101, R8, R150, R101 ;  /* 0x0000009608650223 */ /* 0x000fe20000010065 */
[----:B------:R-:W-:Y:S01]  /*2940*/  @P0 FFMA.FTZ R150, R111, R102, R107 ;  /* 0x000000666f960223 */ /* 0x000fe2000001006b */
[----:B------:R-:W-:Y:S02]  /*2950*/  @P2 F2FP.F16.F32.PACK_AB R151, RZ, R151 ;  /* 0x00000097ff97223e */ /* 0x000fe400000000ff */
[----:B------:R-:W-:Y:S01]  /*2960*/  @P2 PRMT R92, R149, 0x7610, R92 ;  /* 0x00007610955c2816 */ /* 0x000fe2000000005c */
[----:B------:R-:W-:Y:S01]  /*2970*/  @P0 FADD.FTZ R150, R109, -R150 ;  /* 0x800000966d960221 */ /* 0x000fe20000010000 */
[----:B------:R-:W3:Y:S02]  /*2980*/  @P2 LDC R100, c[0x0][0x40c] ;  /* 0x00010300ff642b82 */ /* 0x000ee40000000800 */
[----:B------:R-:W-:Y:S01]  /*2990*/  @P2 PRMT R92, R92, 0x5410, R151 ;  /* 0x000054105c5c2816 */ /* 0x000fe20000000097 */
[----:B------:R-:W-:-:S04]  /*29a0*/  @P0 FFMA.FTZ R153, R8, R150, R153 ;  /* 0x0000009608990223 */ /* 0x000fc80000010099 */
[----:B--2---:R-:W-:Y:S01]  /*29b0*/  @P2 FMUL.FTZ R153, R153, R152 ;  /* 0x0000009899992220 */ /* 0x004fe20000410000 */
[----:B------:R-:W2:Y:S01]  /*29c0*/  @P2 LDC R106, c[0x0][0x40c] ;  /* 0x00010300ff6a2b82 */ /* 0x000ea20000000800 */
[----:B0-----:R-:W-:-:S03]  /*29d0*/  @P2 FMUL.FTZ R7, R7, R6 ;  /* 0x0000000607072220 */ /* 0x001fc60000410000 */
[----:B------:R-:W-:Y:S02]  /*29e0*/  @P2 F2FP.F16.F32.PACK_AB R153, RZ, R153 ;  /* 0x00000099ff99223e */ /* 0x000fe400000000ff */
[----:B------:R-:W-:Y:S01]  /*29f0*/  @P2 F2FP.F16.F32.PACK_AB R7, RZ, R7 ;  /* 0x00000007ff07223e */ /* 0x000fe200000000ff */
[----:B-1----:R-:W-:Y:S01]  /*2a00*/  @P2 FMUL.FTZ R147, R147, R104 ;  /* 0x0000006893932220 */ /* 0x002fe20000410000 */
[----:B------:R-:W-:Y:S02]  /*2a10*/  @P2 PRMT R95, R153, 0x7610, R95 ;  /* 0x00007610995f2816 */ /* 0x000fe4000000005f */
        /* <DEDUP_REMOVED lines=10> */
[----:B------:R-:W-:Y:S01]  /*2ac0*/  @P0 FFMA.FTZ R101, R112, R102, R107 ;  /* 0x0000006670650223 */ /* 0x000fe2000001006b */
[----:B------:R-:W-:-:S03]  /*2ad0*/  HADD2.F32 R7, -RZ, R83.H1_H1 ;  /* 0x30000053ff077230 */ /* 0x000fc60000004100 */
[----:B------:R-:W-:-:S04]  /*2ae0*/  @P0 FADD.FTZ R101, R110, -R101 ;  /* 0x800000656e650221 */ /* 0x000fc80000010000 */
[----:B------:R-:W-:-:S04]  /*2af0*/  @P0 FFMA.FTZ R7, R8, R101, R7 ;  /* 0x0000006508070223 */ /* 0x000fc80000010007 */
[----:B------:R-:W-:-:S05]  /*2b00*/  FMUL.FTZ R7, R7, UR14 ;  /* 0x0000000e07077c20 */ /* 0x000fca0008410000 */
[----:B------:R-:W-:-:S04]  /*2b10*/  F2FP.F16.F32.PACK_AB R7, RZ, R7 ;  /* 0x00000007ff07723e */ /* 0x000fc800000000ff */
[----:B------:R-:W-:Y:S01]  /*2b20*/  PRMT R95, R95, 0x5410, R7 ;  /* 0x000054105f5f7816 */ /* 0x000fe20000000007 */
[----:B------:R-:W-:Y:S06]  /*2b30*/  BRA `(.L_x_1319) ;  /* 0x0000000400147947 */ /* 0x000fec0003800000 */
.L_x_1320:
[----:B------:R-:W-:Y:S01]  /*2b40*/  ISETP.GT.AND P0, PT, R9, RZ, PT ;  /* 0x000000ff0900720c */ /* 0x000fe20003f04270 */
[-C--:B------:R-:W-:Y:S01]  /*2b50*/  @P1 FFMA.FTZ R55, R3, R102.reuse, R107 ;  /* 0x0000006603371223 */ /* 0x080fe2000001006b */
[--C-:B------:R-:W-:Y:S01]  /*2b60*/  HADD2.F32 R53, -RZ, R81.reuse.H1_H1 ;  /* 0x30000051ff357230 */ /* 0x100fe20000004100 */
[----:B------:R-:W0:Y:S01]  /*2b70*/  @P2 LDC R147, c[0x0][0x40c] ;  /* 0x00010300ff932b82 */ /* 0x000e220000000800 */
[--C-:B------:R-:W-:Y:S02]  /*2b80*/  HADD2.F32 R7, -RZ, R80.reuse.H0_H0 ;  /* 0x20000050ff077230 */ /* 0x100fe40000004100 */
[----:B------:R-:W-:Y:S01]  /*2b90*/  @P1 FADD.FTZ R55, R10, -R55 ;  /* 0x800000370a371221 */ /* 0x000fe20000010000 */
[----:B------:R-:W-:Y:S02]  /*2ba0*/  HADD2.F32 R6, -RZ, R81.H0_H0 ;  /* 0x20000051ff067230 */ /* 0x000fe40000004100 */
[----:B------:R-:W-:Y:S02]  /*2bb0*/  HADD2.F32 R52, -RZ, R80.H1_H1 ;  /* 0x30000050ff347230 */ /* 0x000fe40000004100 */
[----:B------:R-:W-:Y:S01]  /*2bc0*/  @P1 FFMA.FTZ R7, R8, R55, R7 ;  /* 0x0000003708071223 */ /* 0x000fe20000010007 */
[----:B------:R-:W1:Y:S01]  /*2bd0*/  @P2 LDC R150, c[0x0][0x40c] ;  /* 0x00010300ff962b82 */ /* 0x000e620000000800 */
[-CC-:B------:R-:W-:Y:S01]  /*2be0*/  @P0 FFMA.FTZ R54, R12, R102.reuse, R107.reuse ;  /* 0x000000660c360223 */ /* 0x180fe2000001006b */
[-CC-:B------:R-:W-:Y:S01]  /*2bf0*/  @P0 FFMA.FTZ R104, R108, R102.reuse, R107.reuse ;  /* 0x000000666c680223 */ /* 0x180fe2000001006b */
[-CC-:B------:R-:W-:Y:S01]  /*2c00*/  @P0 FFMA.FTZ R100, R16, R102.reuse, R107.reuse ;  /* 0x0000006610640223 */ /* 0x180fe2000001006b */
[----:B------:R-:W-:Y:S01]  /*2c10*/  @P0 FFMA.FTZ R145, R13, R102, R107 ;  /* 0x000000660d910223 */ /* 0x000fe2000001006b */
[----:B------:R-:W-:Y:S01]  /*2c20*/  @P0 FADD.FTZ R101, R11, -R54 ;  /* 0x800000360b650221 */ /* 0x000fe20000010000 */
[----:B------:R-:W-:-:S02]  /*2c30*/  HADD2.F32 R54, -RZ, R82.H1_H1 ;  /* 0x30000052ff367230 */ /* 0x000fc40000004100 */
[----:B------:R-:W-:Y:S01]  /*2c40*/  @P0 FADD.FTZ R151, R19, -R104 ;  /* 0x8000006813970221 */ /* 0x000fe20000010000 */
[----:B------:R-:W-:Y:S01]  /*2c50*/  @P0 FADD.FTZ R100, R15, -R100 ;  /* 0x800000640f640221 */ /* 0x000fe20000010000 */
[----:B------:R-:W-:Y:S01]  /*2c60*/  @P0 FADD.FTZ R145, R14, -R145 ;  /* 0x800000910e910221 */ /* 0x000fe20000010000 */
[----:B------:R-:W2:Y:S01]  /*2c70*/  @P2 LDC R149, c[0x0][0x40c] ;  /* 0x00010300ff952b82 */ /* 0x000ea20000000800 */
[C---:B------:R-:W-:Y:S01]  /*2c80*/  @P0 FFMA.FTZ R54, R8.reuse, R151, R54 ;  /* 0x0000009708360223 */ /* 0x040fe20000010036 */
[C---:B------:R-:W-:Y:S01]  /*2c90*/  @P0 FFMA.FTZ R53, R8.reuse, R100, R53 ;  /* 0x0000006408350223 */ /* 0x040fe20000010035 */
[-C--:B------:R-:W-:Y:S01]  /*2ca0*/  @P0 FFMA.FTZ R55, R17, R102.reuse, R107 ;  /* 0x0000006611370223 */ /* 0x080fe2000001006b */
[C---:B------:R-:W-:Y:S01]  /*2cb0*/  @P0 FFMA.FTZ R6, R8.reuse, R145, R6 ;  /* 0x0000009108060223 */ /* 0x040fe20000010006 */
[----:B------:R-:W-:Y:S01]  /*2cc0*/  @P0 FFMA.FTZ R52, R8, R101, R52 ;  /* 0x0000006508340223 */ /* 0x000fe20000010034 */
[----:B------:R-:W-:Y:S02]  /*2cd0*/  HADD2.F32 R145, -RZ, R82.H0_H0 ;  /* 0x20000052ff917230 */ /* 0x000fe40000004100 */
[----:B------:R-:W-:Y:S01]  /*2ce0*/  @P0 FADD.FTZ R101, R18, -R55 ;  /* 0x8000003712650221 */ /* 0x000fe20000010000 */
[----:B------:R-:W3:Y:S01]  /*2cf0*/  @P2 LDC R151, c[0x0][0x40c] ;  /* 0x00010300ff972b82 */ /* 0x000ee20000000800 */
[----:B------:R-:W-:Y:S01]  /*2d00*/  @P0 FFMA.FTZ R106, R111, R102, R107 ;  /* 0x000000666f6a0223 */ /* 0x000fe2000001006b */
[----:B------:R-:W-:-:S02]  /*2d10*/  HADD2.F32 R55, -RZ, R83.H0_H0 ;  /* 0x20000053ff377230 */ /* 0x000fc40000004100 */
[----:B------:R-:W-:Y:S01]  /*2d20*/  @P0 FFMA.FTZ R145, R8, R101, R145 ;  /* 0x0000006508910223 */ /* 0x000fe20000010091 */
[----:B------:R-:W-:Y:S01]  /*2d30*/  @P0 FFMA.FTZ R101, R112, R102, R107 ;  /* 0x0000006670650223 */ /* 0x000fe2000001006b */
[----:B------:R-:W-:Y:S02]  /*2d40*/  @P0 FADD.FTZ R106, R109, -R106 ;  /* 0x8000006a6d6a0221 */ /* 0x000fe40000010000 */
[----:B------:R-:W4:Y:S01]  /*2d50*/  @P2 LDC R100, c[0x0][0x40c] ;  /* 0x00010300ff642b82 */ /* 0x000f220000000800 */
[----:B------:R-:W-:Y:S01]  /*2d60*/  @P0 FADD.FTZ R104, R110, -R101 ;  /* 0x800000656e680221 */ /* 0x000fe20000010000 */
[----:B------:R-:W-:Y:S02]  /*2d70*/  HADD2.F32 R101, -RZ, R83.H1_H1 ;  /* 0x30000053ff657230 */ /* 0x000fe40000004100 */
[----:B------:R-:W-:-:S03]  /*2d80*/  @P0 FFMA.FTZ R55, R8, R106, R55 ;  /* 0x0000006a08370223 */ /* 0x000fc60000010037 */
[----:B------:R-:W-:Y:S01]  /*2d90*/  @P0 FFMA.FTZ R101, R8, R104, R101 ;  /* 0x0000006808650223 */ /* 0x000fe20000010065 */
[----:B------:R-:W5:Y:S01]  /*2da0*/  @P2 LDC R152, c[0x0][0x40c] ;  /* 0x00010300ff982b82 */ /* 0x000f620000000800 */
[----:B0-----:R-:W-:Y:S01]  /*2db0*/  @P2 FMUL.FTZ R104, R52, R147 ;  /* 0x0000009334682220 */ /* 0x001fe20000410000 */
[----:B-1----:R-:W-:Y:S01]  /*2dc0*/  @P2 FMUL.FTZ R147, R53, R150 ;  /* 0x0000009635932220 */ /* 0x002fe20000410000 */
[----:B--2---:R-:W-:Y:S01]  /*2dd0*/  @P2 FMUL.FTZ R106, R6, R149 ;  /* 0x00000095066a2220 */ /* 0x004fe20000410000 */
[----:B------:R-:W-:Y:S02]  /*2de0*/  F2FP.F16.F32.PACK_AB R52, R52, R7 ;  /* 0x000000073434723e */ /* 0x000fe400000000ff */
[----:B------:R-:W-:Y:S02]  /*2df0*/  @P2 F2FP.F16.F32.PACK_AB R104, RZ, R104 ;  /* 0x00000068ff68223e */ /* 0x000fe400000000ff */
[----:B------:R-:W0:Y:S01]  /*2e00*/  @P2 LDC R154, c[0x0][0x40c] ;  /* 0x00010300ff9a2b82 */ /* 0x000e220000000800 */
[----:B---3--:R-:W-:Y:S01]  /*2e10*/  @P2 FMUL.FTZ R150, R54, R151 ;  /* 0x0000009736962220 */ /* 0x008fe20000410000 */
[----:B------:R-:W-:-:S02]  /*2e20*/  @P2 F2FP.F16.F32.PACK_AB R106, RZ, R106 ;  /* 0x0000006aff6a223e */ /* 0x000fc400000000ff */
[----:B------:R-:W-:Y:S02]  /*2e30*/  @P2 F2FP.F16.F32.PACK_AB R147, RZ, R147 ;  /* 0x00000093ff93223e */ /* 0x000fe400000000ff */
[----:B------:R-:W-:Y:S02]  /*2e40*/  @P2 F2FP.F16.F32.PACK_AB R150, RZ, R150 ;  /* 0x00000096ff96223e */ /* 0x000fe400000000ff */
[----:B------:R-:W1:Y:S01]  /*2e50*/  @P2 LDC R156, c[0x0][0x40c] ;  /* 0x00010300ff9c2b82 */ /* 0x000e620000000800 */
[----:B----4-:R-:W-:Y:S01]  /*2e60*/  @P2 FMUL.FTZ R100, R7, R100 ;  /* 0x0000006407642220 */ /* 0x010fe20000410000 */
[----:B------:R-:W-:Y:S02]  /*2e70*/  @P2 PRMT R93, R106, 0x7610, R93 ;  /* 0x000076106a5d2816 */ /* 0x000fe4000000005d */
[----:B------:R-:W-:Y:S02]  /*2e80*/  F2FP.F16.F32.PACK_AB R53, R53, R6 ;  /* 0x000000063535723e */ /* 0x000fe400000000ff */
[----:B------:R-:W-:Y:S01]  /*2e90*/  @P2 F2FP.F16.F32.PACK_AB R100, RZ, R100 ;  /* 0x00000064ff64223e */ /* 0x000fe200000000ff */
[----:B-----5:R-:W-:Y:S01]  /*2ea0*/  @P2 FMUL.FTZ R149, R145, R152 ;  /* 0x0000009891952220 */ /* 0x020fe20000410000 */
[----:B------:R-:W-:-:S02]  /*2eb0*/  F2FP.F16.F32.PACK_AB R54, R54, R145 ;  /* 0x000000913636723e */ /* 0x000fc400000000ff */
[----:B------:R-:W-:Y:S02]  /*2ec0*/  @P2 PRMT R92, R100, 0x7610, R92 ;  /* 0x00007610645c2816 */ /* 0x000fe4000000005c */
[----:B------:R-:W-:Y:S02]  /*2ed0*/  @P2 F2FP.F16.F32.PACK_AB R149, RZ, R149 ;  /* 0x00000095ff95223e */ /* 0x000fe400000000ff */
[----:B------:R-:W-:Y:S01]  /*2ee0*/  @P2 PRMT R92, R92, 0x5410, R104 ;  /* 0x000054105c5c2816 */ /* 0x000fe20000000068 */
[----:B0-----:R-:W-:Y:S01]  /*2ef0*/  @P2 FMUL.FTZ R151, R55, R154 ;  /* 0x0000009a37972220 */ /* 0x001fe20000410000 */
[----:B------:R-:W-:Y:S02]  /*2f00*/  @P2 PRMT R94, R149, 0x7610, R94 ;  /* 0x00007610955e2816 */ /* 0x000fe4000000005e */
[----:B------:R-:W-:Y:S02]  /*2f10*/  F2FP.F16.F32.PACK_AB R55, R101, R55 ;  /* 0x000000376537723e */ /* 0x000fe400000000ff */
[----:B------:R-:W-:-:S02]  /*2f20*/  @P2 F2FP.F16.F32.PACK_AB R151, RZ, R151 ;  /* 0x00000097ff97223e */ /* 0x000fc400000000ff */
[----:B------:R-:W-:Y:S01]  /*2f30*/  @P2 PRMT R93, R93, 0x5410, R147 ;  /* 0x000054105d5d2816 */ /* 0x000fe20000000093 */
[----:B-1----:R-:W-:Y:S01]  /*2f40*/  @P2 FMUL.FTZ R152, R101, R156 ;  /* 0x0000009c65982220 */ /* 0x002fe20000410000 */
[----:B------:R-:W-:Y:S02]  /*2f50*/  @P2 PRMT R95, R151, 0x7610, R95 ;  /* 0x00007610975f2816 */ /* 0x000fe4000000005f */
[----:B------:R-:W-:Y:S02]  /*2f60*/  @P2 PRMT R94, R94, 0x5410, R150 ;  /* 0x000054105e5e2816 */ /* 0x000fe40000000096 */
[----:B------:R-:W-:-:S04]  /*2f70*/  @P2 F2FP.F16.F32.PACK_AB R152, RZ, R152 ;  /* 0x00000098ff98223e */ /* 0x000fc800000000ff */
[----:B------:R-:W-:-:S07]  /*2f80*/  @P2 PRMT R95, R95, 0x5410, R152 ;  /* 0x000054105f5f2816 */ /* 0x000fce0000000098 */
.L_x_1319:
[----:B------:R-:W-:Y:S05]  /*2f90*/  BSYNC.RECONVERGENT B1 ;  /* 0x0000000000017941 */ /* 0x000fea0003800200 */
.L_x_1316:
        /* <DEDUP_REMOVED lines=10> */
.L_x_1315:
[----:B------:R-:W-:Y:S05]  /*3040*/  BSYNC.RECONVERGENT B0 ;  /* 0x0000000000007941 */ /* 0x000fea0003800200 */
.L_x_1314:
        /* <DEDUP_REMOVED lines=13> */
[--C-:B0-----:R-:W-:Y:S02]  /*3120*/  HADD2.F32 R7, -RZ, R84.reuse.H1_H1 ;  /* 0x30000054ff077230 */ /* 0x101fe40000004100 */
[--C-:B------:R-:W-:Y:S02]  /*3130*/  HADD2.F32 R6, -RZ, R85.reuse.H0_H0 ;  /* 0x20000055ff067230 */ /* 0x100fe40000004100 */
[----:B------:R-:W-:Y:S02]  /*3140*/  HADD2.F32 R55, -RZ, R84.H0_H0 ;  /* 0x20000054ff377230 */ /* 0x000fe40000004100 */
[----:B------:R-:W-:Y:S01]  /*3150*/  HADD2.F32 R53, -RZ, R85.H1_H1 ;  /* 0x30000055ff357230 */ /* 0x000fe20000004100 */
[----:B------:R-:W0:Y:S04]  /*3160*/  @P2 LDC R106, c[0x0][0x40c] ;  /* 0x00010300ff6a2b82 */ /* 0x000e280000000800 */
[-CC-:B------:R-:W-:Y:S01]  /*3170*/  @P1 FFMA.FTZ R52, R116, R102.reuse, R107.reuse ;  /* 0x0000006674341223 */ /* 0x180fe2000001006b */
[-CC-:B------:R-:W-:Y:S01]  /*3180*/  @P1 FFMA.FTZ R145, R117, R102.reuse, R107.reuse ;  /* 0x0000006675911223 */ /* 0x180fe2000001006b */
[-CC-:B------:R-:W-:Y:S01]  /*3190*/  @P1 FFMA.FTZ R101, R113, R102.reuse, R107.reuse ;  /* 0x0000006671651223 */ /* 0x180fe2000001006b */
[-C--:B------:R-:W-:Y:S01]  /*31a0*/  @P1 FFMA.FTZ R54, R120, R102.reuse, R107 ;  /* 0x0000006678361223 */ /* 0x080fe2000001006b */
[----:B------:R-:W2:Y:S01]  /*31b0*/  @P2 LDC R151, c[0x0][0x40c] ;  /* 0x00010300ff972b82 */ /* 0x000ea20000000800 */
[----:B------:R-:W-:Y:S01]  /*31c0*/  @P1 FADD.FTZ R52, R115, -R52 ;  /* 0x8000003473341221 */ /* 0x000fe20000010000 */
[----:B------:R-:W-:Y:S01]  /*31d0*/  @P1 FADD.FTZ R145, R118, -R145 ;  /* 0x8000009176911221 */ /* 0x000fe20000010000 */
[----:B------:R-:W-:Y:S01]  /*31e0*/  @P1 FADD.FTZ R101, R114, -R101 ;  /* 0x8000006572651221 */ /* 0x000fe20000010000 */
[----:B------:R-:W-:Y:S01]  /*31f0*/  @P1 FFMA.FTZ R147, R121, R102, R107 ;  /* 0x0000006679931223 */ /* 0x000fe2000001006b */
[----:B------:R-:W-:Y:S01]  /*3200*/  @P1 FADD.FTZ R54, R119, -R54 ;  /* 0x8000003677361221 */ /* 0x000fe20000010000 */
[C---:B------:R-:W-:Y:S01]  /*3210*/  @P1 FFMA.FTZ R7, R8.reuse, R52, R7 ;  /* 0x0000003408071223 */ /* 0x040fe20000010007 */
[----:B------:R-:W-:Y:S01]  /*3220*/  @P1 FFMA.FTZ R6, R8, R145, R6 ;  /* 0x0000009108061223 */ /* 0x000fe20000010006 */
[----:B------:R-:W3:Y:S01]  /*3230*/  @P2 LDC R148, c[0x0][0x40c] ;  /* 0x00010300ff942b82 */ /* 0x000ee20000000800 */
[----:B------:R-:W-:Y:S01]  /*3240*/  @P1 FFMA.FTZ R52, R124, R102, R107 ;  /* 0x000000667c341223 */ /* 0x000fe2000001006b */
[----:B------:R-:W-:-:S02]  /*3250*/  HADD2.F32 R145, -RZ, R86.H0_H0 ;  /* 0x20000056ff917230 */ /* 0x000fc40000004100 */
[----:B------:R-:W-:Y:S01]  /*3260*/  @P1 FFMA.FTZ R55, R8, R101, R55 ;  /* 0x0000006508371223 */ /* 0x000fe20000010037 */
[----:B------:R-:W-:Y:S01]  /*3270*/  @P1 FADD.FTZ R147, R122, -R147 ;  /* 0x800000937a931221 */ /* 0x000fe20000010000 */
[----:B------:R-:W-:Y:S01]  /*3280*/  @P1 FFMA.FTZ R53, R8, R54, R53 ;  /* 0x0000003608351223 */ /* 0x000fe20000010035 */
[----:B------:R-:W-:Y:S02]  /*3290*/  HADD2.F32 R101, -RZ, R86.H1_H1 ;  /* 0x30000056ff657230 */ /* 0x000fe40000004100 */
[-CC-:B------:R-:W-:Y:S01]  /*32a0*/  @P1 FFMA.FTZ R149, R128, R102.reuse, R107.reuse ;  /* 0x0000006680951223 */ /* 0x180fe2000001006b */
[----:B------:R-:W4:Y:S01]  /*32b0*/  @P2 LDC R146, c[0x0][0x40c] ;  /* 0x00010300ff922b82 */ /* 0x000f220000000800 */
[----:B------:R-:W-:Y:S01]  /*32c0*/  @P1 FADD.FTZ R52, R123, -R52 ;  /* 0x800000347b341221 */ /* 0x000fe20000010000 */
[----:B------:R-:W-:Y:S01]  /*32d0*/  @P1 FFMA.FTZ R54, R127, R102, R107 ;  /* 0x000000667f361223 */ /* 0x000fe2000001006b */
[----:B------:R-:W-:Y:S01]  /*32e0*/  @P1 FFMA.FTZ R145, R8, R147, R145 ;  /* 0x0000009308911223 */ /* 0x000fe20000010091 */
[----:B------:R-:W-:-:S02]  /*32f0*/  HADD2.F32 R147, -RZ, R87.H0_H0 ;  /* 0x20000057ff937230 */ /* 0x000fc40000004100 */
[----:B------:R-:W-:Y:S01]  /*3300*/  @P1 FADD.FTZ R100, R126, -R149 ;  /* 0x800000957e641221 */ /* 0x000fe20000010000 */
[C---:B------:R-:W-:Y:S01]  /*3310*/  @P1 FFMA.FTZ R101, R8.reuse, R52, R101 ;  /* 0x0000003408651223 */ /* 0x040fe20000010065 */
[----:B------:R-:W-:Y:S01]  /*3320*/  @P1 FADD.FTZ R54, R125, -R54 ;  /* 0x800000367d361221 */ /* 0x000fe20000010000 */
[----:B------:R-:W5:Y:S01]  /*3330*/  @P2 LDC R150, c[0x0][0x40c] ;  /* 0x00010300ff962b82 */ /* 0x000f620000000800 */
[----:B------:R-:W-:Y:S02]  /*3340*/  HADD2.F32 R149, -RZ, R87.H1_H1 ;  /* 0x30000057ff957230 */ /* 0x000fe40000004100 */
[----:B-1----:R-:W-:Y:S01]  /*3350*/  @P2 FMUL.FTZ R52, R55, R104 ;  /* 0x0000006837342220 */ /* 0x002fe20000410000 */
[C---:B------:R-:W-:Y:S01]  /*3360*/  @P1 FFMA.FTZ R147, R8.reuse, R54, R147 ;  /* 0x0000003608931223 */ /* 0x040fe20000010093 */
[----:B0-----:R-:W-:Y:S01]  /*3370*/  @P2 FMUL.FTZ R54, R7, R106 ;  /* 0x0000006a07362220 */ /* 0x001fe20000410000 */
[----:B------:R-:W-:Y:S02]  /*3380*/  @P1 FFMA.FTZ R149, R8, R100, R149 ;  /* 0x0000006408951223 */ /* 0x000fe40000010095 */
[----:B------:R-:W-:Y:S01]  /*3390*/  @P2 F2FP.F16.F32.PACK_AB R100, RZ, R52 ;  /* 0x00000034ff64223e */ /* 0x000fe200000000ff */
[----:B------:R-:W0:Y:S01]  /*33a0*/  @P2 LDC R152, c[0x0][0x40c] ;  /* 0x00010300ff982b82 */ /* 0x000e220000000800 */
[----:B--2---:R-:W-:Y:S01]  /*33b0*/  @P2 FMUL.FTZ R52, R6, R151 ;  /* 0x0000009706342220 */ /* 0x004fe20000410000 */
[----:B---3--:R-:W-:Y:S01]  /*33c0*/  @P2 FMUL.FTZ R148, R145, R148 ;  /* 0x0000009491942220 */ /* 0x008fe20000410000 */
[----:B------:R-:W-:-:S02]  /*33d0*/  @P2 F2FP.F16.F32.PACK_AB R104, RZ, R54 ;  /* 0x00000036ff68223e */ /* 0x000fc400000000ff */
[----:B------:R-:W-:Y:S02]  /*33e0*/  @P2 PRMT R92, R100, 0x7610, R92 ;  /* 0x00007610645c2816 */ /* 0x000fe4000000005c */
[----:B------:R-:W-:Y:S01]  /*33f0*/  @P2 F2FP.F16.F32.PACK_AB R106, RZ, R52 ;  /* 0x00000034ff6a223e */ /* 0x000fe200000000ff */
[----:B----4-:R-:W-:Y:S01]  /*3400*/  @P2 FMUL.FTZ R54, R53, R146 ;  /* 0x0000009235362220 */ /* 0x010fe20000410000 */
[----:B------:R-:W-:Y:S02]  /*3410*/  @P2 F2FP.F16.F32.PACK_AB R148, RZ, R148 ;  /* 0x00000094ff94223e */ /* 0x000fe400000000ff */
[----:B------:R-:W-:Y:S02]  /*3420*/  @P2 PRMT R93, R106, 0x7610, R93 ;  /* 0x000076106a5d2816 */ /* 0x000fe4000000005d */
[----:B------:R-:W-:Y:S02]  /*3430*/  @P2 F2FP.F16.F32.PACK_AB R146, RZ, R54 ;  /* 0x00000036ff92223e */ /* 0x000fe400000000ff */
[----:B------:R-:W-:Y:S01]  /*3440*/  @P2 PRMT R94, R148, 0x7610, R94 ;  /* 0x00007610945e2816 */ /* 0x000fe2000000005e */
[----:B-----5:R-:W-:Y:S01]  /*3450*/  @P2 FMUL.FTZ R150, R101, R150 ;  /* 0x0000009665962220 */ /* 0x020fe20000410000 */
[----:B------:R-:W-:-:S02]  /*3460*/  F2FP.F16.F32.PACK_AB R52, R7, R55 ;  /* 0x000000370734723e */ /* 0x000fc400000000ff */
[----:B------:R-:W-:Y:S02]  /*3470*/  F2FP.F16.F32.PACK_AB R53, R53, R6 ;  /* 0x000000063535723e */ /* 0x000fe400000000ff */
[----:B------:R-:W-:Y:S02]  /*3480*/  @P2 F2FP.F16.F32.PACK_AB R150, RZ, R150 ;  /* 0x00000096ff96223e */ /* 0x000fe400000000ff */
[----:B------:R-:W-:Y:S01]  /*3490*/  F2FP.F16.F32.PACK_AB R54, R101, R145 ;  /* 0x000000916536723e */ /* 0x000fe200000000ff */
[----:B0-----:R-:W-:Y:S01]  /*34a0*/  @P2 FMUL.FTZ R151, R147, R152 ;  /* 0x0000009893972220 */ /* 0x001fe20000410000 */
[----:B------:R-:W-:Y:S02]  /*34b0*/  @P2 PRMT R92, R92, 0x5410, R104 ;  /* 0x000054105c5c2816 */ /* 0x000fe40000000068 */
[----:B------:R-:W-:Y:S02]  /*34c0*/  @P2 PRMT R93, R93, 0x5410, R146 ;  /* 0x000054105d5d2816 */ /* 0x000fe40000000092 */
[----:B------:R-:W-:-:S02]  /*34d0*/  @P2 F2FP.F16.F32.PACK_AB R151, RZ, R151 ;  /* 0x00000097ff97223e */ /* 0x000fc400000000ff */
        /* <DEDUP_REMOVED lines=8> */
.L_x_1325:
[----:B------:R-:W-:Y:S01]  /*3560*/  ISETP.GT.AND P1, PT, R9, RZ, PT ;  /* 0x000000ff0900720c */ /* 0x000fe20003f24270 */
[----:B0-----:R-:W0:Y:S01]  /*3570*/  @P2 LDC R6, c[0x0][0x40c] ;  /* 0x00010300ff062b82 */ /* 0x001e220000000800 */
[--C-:B------:R-:W-:Y:S02]  /*3580*/  HADD2.F32 R145, -RZ, R84.reuse.H0_H0 ;  /* 0x20000054ff917230 */ /* 0x100fe40000004100 */
[--C-:B------:R-:W-:Y:S02]  /*3590*/  HADD2.F32 R101, -RZ, R85.reuse.H0_H0 ;  /* 0x20000055ff657230 */ /* 0x100fe40000004100 */
[----:B------:R-:W-:Y:S02]  /*35a0*/  HADD2.F32 R147, -RZ, R84.H1_H1 ;  /* 0x30000054ff937230 */ /* 0x000fe40000004100 */
[----:B------:R-:W-:Y:S01]  /*35b0*/  HADD2.F32 R7, -RZ, R85.H1_H1 ;  /* 0x30000055ff077230 */ /* 0x000fe20000004100 */
[----:B------:R-:W1:Y:S01]  /*35c0*/  @P2 LDC R104, c[0x0][0x40c] ;  /* 0x00010300ff682b82 */ /* 0x000e620000000800 */
[----:B------:R-:W-:-:S03]  /*35d0*/  HADD2.F32 R153, -RZ, R87.H0_H0 ;  /* 0x20000057ff997230 */ /* 0x000fc60000004100 */
        /* <DEDUP_REMOVED lines=10> */
[C---:B------:R-:W-:Y:S01]  /*3680*/  @P1 FFMA.FTZ R147, R8.reuse, R100, R147 ;  /* 0x0000006408931223 */ /* 0x040fe20000010093 */
[----:B------:R-:W2:Y:S01]  /*3690*/  @P2 LDC R106, c[0x0][0x40c] ;  /* 0x00010300ff6a2b82 */ /* 0x000ea20000000800 */
[----:B0-----:R-:W-:Y:S01]  /*36a0*/  @P2 FMUL.FTZ R145, R145, R6 ;  /* 0x0000000691912220 */ /* 0x001fe20000410000 */
[----:B------:R-:W-:Y:S01]  /*36b0*/  @P1 FFMA.FTZ R7, R8, R146, R7 ;  /* 0x0000009208071223 */ /* 0x000fe20000010007 */
[----:B------:R-:W-:Y:S01]  /*36c0*/  @P1 FFMA.FTZ R151, R121, R102, R107 ;  /* 0x0000006679971223 */ /* 0x000fe2000001006b */
[----:B------:R-:W-:-:S02]  /*36d0*/  HADD2.F32 R149, -RZ, R86.H0_H0 ;  /* 0x20000056ff957230 */ /* 0x000fc40000004100 */
[----:B------:R-:W-:Y:S01]  /*36e0*/  @P1 FFMA.FTZ R148, R127, R102, R107 ;  /* 0x000000667f941223 */ /* 0x000fe2000001006b */
[----:B------:R-:W-:Y:S01]  /*36f0*/  @P2 F2FP.F16.F32.PACK_AB R145, RZ, R145 ;  /* 0x00000091ff91223e */ /* 0x000fe200000000ff */
[----:B------:R-:W-:Y:S01]  /*3700*/  @P1 FADD.FTZ R151, R122, -R151 ;  /* 0x800000977a971221 */ /* 0x000fe20000010000 */
[----:B------:R-:W0:Y:S01]  /*3710*/  @P2 LDC R6, c[0x0][0x40c] ;  /* 0x00010300ff062b82 */ /* 0x000e220000000800 */
[----:B-1----:R-:W-:Y:S01]  /*3720*/  @P2 FMUL.FTZ R147, R147, R104 ;  /* 0x0000006893932220 */ /* 0x002fe20000410000 */
[----:B------:R-:W-:Y:S01]  /*3730*/  @P1 FFMA.FTZ R104, R124, R102, R107 ;  /* 0x000000667c681223 */ /* 0x000fe2000001006b */
[C---:B------:R-:W-:Y:S01]  /*3740*/  @P1 FFMA.FTZ R149, R8.reuse, R151, R149 ;  /* 0x0000009708951223 */ /* 0x040fe20000010095 */
[----:B------:R-:W-:Y:S02]  /*3750*/  HADD2.F32 R151, -RZ, R86.H1_H1 ;  /* 0x30000056ff977230 */ /* 0x000fe40000004100 */
[----:B------:R-:W-:Y:S01]  /*3760*/  @P1 FADD.FTZ R148, R125, -R148 ;  /* 0x800000947d941221 */ /* 0x000fe20000010000 */
[----:B------:R-:W-:Y:S01]  /*3770*/  @P1 FADD.FTZ R104, R123, -R104 ;  /* 0x800000687b681221 */ /* 0x000fe20000010000 */
[----:B------:R-:W-:Y:S01]  /*3780*/  @P2 F2FP.F16.F32.PACK_AB R147, RZ, R147 ;  /* 0x00000093ff93223e */ /* 0x000fe200000000ff */
[----:B------:R-:W1:Y:S01]  /*3790*/  @P2 LDC R100, c[0x0][0x40c] ;  /* 0x00010300ff642b82 */ /* 0x000e620000000800 */
[C---:B------:R-:W-:Y:S01]  /*37a0*/  @P1 FFMA.FTZ R153, R8.reuse, R148, R153 ;  /* 0x0000009408991223 */ /* 0x040fe20000010099 */
[----:B------:R-:W-:Y:S01]  /*37b0*/  @P1 FFMA.FTZ R151, R8, R104, R151 ;  /* 0x0000006808971223 */ /* 0x000fe20000010097 */
[----:B------:R-:W-:-:S04]  /*37c0*/  @P2 PRMT R92, R145, 0x7610, R92 ;  /* 0x00007610915c2816 */ /* 0x000fc8000000005c */
[----:B------:R-:W-:Y:S01]  /*37d0*/  @P2 PRMT R92, R92, 0x5410, R147 ;  /* 0x000054105c5c2816 */ /* 0x000fe20000000093 */
[----:B------:R-:W3:Y:S01]  /*37e0*/  @P2 LDC R146, c[0x0][0x40c] ;  /* 0x00010300ff922b82 */ /* 0x000ee20000000800 */
[----:B--2---:R-:W-:-:S05]  /*37f0*/  @P2 FMUL.FTZ R149, R149, R106 ;  /* 0x0000006a95952220 */ /* 0x004fca0000410000 */
[----:B------:R-:W-:Y:S02]  /*3800*/  @P2 F2FP.F16.F32.PACK_AB R149, RZ, R149 ;  /* 0x00000095ff95223e */ /* 0x000fe400000000ff */
[----:B------:R-:W2:Y:S01]  /*3810*/  @P2 LDC R150, c[0x0][0x40c] ;  /* 0x00010300ff962b82 */ /* 0x000ea20000000800 */
[----:B0-----:R-:W-:Y:S01]  /*3820*/  @P2 FMUL.FTZ R101, R101, R6 ;  /* 0x0000000665652220 */ /* 0x001fe20000410000 */
[----:B------:R-:W-:-:S04]  /*3830*/  @P2 PRMT R94, R149, 0x7610, R94 ;  /* 0x00007610955e2816 */ /* 0x000fc8000000005e */
[----:B------:R-:W-:Y:S01]  /*3840*/  @P2 F2FP.F16.F32.PACK_AB R101, RZ, R101 ;  /* 0x00000065ff65223e */ /* 0x000fe200000000ff */
[----:B-1----:R-:W-:-:S03]  /*3850*/  @P2 FMUL.FTZ R7, R7, R100 ;  /* 0x0000006407072220 */ /* 0x002fc60000410000 */
        /* <DEDUP_REMOVED lines=18> */
.L_x_1324:
        /* <DEDUP_REMOVED lines=15> */
[-CC-:B------:R-:W-:Y:S01]  /*3a70*/  FFMA.FTZ R149, R121, R102.reuse, R107.reuse ;  /* 0x0000006679957223 */ /* 0x180fe2000001006b */
[----:B------:R-:W-:Y:S01]  /*3a80*/  FFMA.FTZ R106, R124, R102, R107 ;  /* 0x000000667c6a7223 */ /* 0x000fe2000001006b */
[----:B------:R-:W-:Y:S01]  /*3a90*/  FADD.FTZ R153, R125, -R146 ;  /* 0x800000927d997221 */ /* 0x000fe20000010000 */
[----:B------:R-:W-:Y:S01]  /*3aa0*/  FSEL R52, R52, RZ, P1 ;  /* 0x000000ff34347208 */ /* 0x000fe20000800000 */
[----:B------:R-:W-:Y:S01]  /*3ab0*/  FADD.FTZ R149, R122, -R149 ;  /* 0x800000957a957221 */ /* 0x000fe20000010000 */
[----:B------:R-:W2:Y:S01]  /*3ac0*/  @P2 LDC R147, c[0x0][0x40c] ;  /* 0x00010300ff932b82 */ /* 0x000ea20000000800 */
[----:B------:R-:W-:Y:S01]  /*3ad0*/  FSEL R53, R53, RZ, P1 ;  /* 0x000000ff35357208 */ /* 0x000fe20000800000 */
[----:B------:R-:W-:-:S04]  /*3ae0*/  FADD.FTZ R151, R123, -R106 ;  /* 0x8000006a7b977221 */ /* 0x000fc80000010000 */
[----:B------:R-:W-:Y:S01]  /*3af0*/  FMUL.FTZ R146, R8, R151 ;  /* 0x0000009708927220 */ /* 0x000fe20000410000 */
[----:B0-----:R-:W-:Y:S01]  /*3b00*/  @P2 FMUL.FTZ R6, R52, R55 ;  /* 0x0000003734062220 */ /* 0x001fe20000410000 */
[----:B------:R-:W-:Y:S01]  /*3b10*/  FFMA.FTZ R55, R117, R102, R107 ;  /* 0x0000006675377223 */ /* 0x000fe2000001006b */
[----:B------:R-:W0:Y:S02]  /*3b20*/  @P2 LDC R100, c[0x0][0x40c] ;  /* 0x00010300ff642b82 */ /* 0x000e240000000800 */
[----:B------:R-:W-:Y:S01]  /*3b30*/  FSEL R146, R146, RZ, P1 ;  /* 0x000000ff92927208 */ /* 0x000fe20000800000 */
[----:B------:R-:W-:Y:S01]  /*3b40*/  FADD.FTZ R145, R118, -R55 ;  /* 0x8000003776917221 */ /* 0x000fe20000010000 */
[----:B------:R-:W-:Y:S01]  /*3b50*/  @P2 F2FP.F16.F32.PACK_AB R6, RZ, R6 ;  /* 0x00000006ff06223e */ /* 0x000fe200000000ff */
[----:B-1----:R-:W-:Y:S02]  /*3b60*/  @P2 FMUL.FTZ R7, R53, R54 ;  /* 0x0000003635072220 */ /* 0x002fe40000410000 */
[----:B------:R-:W-:Y:S01]  /*3b70*/  FMUL.FTZ R54, R8, R145 ;  /* 0x0000009108367220 */ /* 0x000fe20000410000 */
[----:B------:R-:W1:Y:S01]  /*3b80*/  @P2 LDC R55, c[0x0][0x40c] ;  /* 0x00010300ff372b82 */ /* 0x000e620000000800 */
[----:B------:R-:W-:Y:S01]  /*3b90*/  FADD.FTZ R145, R119, -R104 ;  /* 0x8000006877917221 */ /* 0x000fe20000010000 */
[----:B------:R-:W-:-:S02]  /*3ba0*/  @P2 PRMT R92, R6, 0x7610, R92 ;  /* 0x00007610065c2816 */ /* 0x000fc4000000005c */
[----:B------:R-:W-:Y:S01]  /*3bb0*/  FSEL R54, R54, RZ, P1 ;  /* 0x000000ff36367208 */ /* 0x000fe20000800000 */
[C---:B------:R-:W-:Y:S01]  /*3bc0*/  FMUL.FTZ R106, R8.reuse, R145 ;  /* 0x00000091086a7220 */ /* 0x040fe20000410000 */
[----:B------:R-:W-:Y:S01]  /*3bd0*/  FMUL.FTZ R145, R8, R149 ;  /* 0x0000009508917220 */ /* 0x000fe20000410000 */
[----:B------:R-:W-:Y:S01]  /*3be0*/  @P2 F2FP.F16.F32.PACK_AB R7, RZ, R7 ;  /* 0x00000007ff07223e */ /* 0x000fe200000000ff */
[----:B------:R-:W3:Y:S01]  /*3bf0*/  @P2 LDC R150, c[0x0][0x40c] ;  /* 0x00010300ff962b82 */ /* 0x000ee20000000800 */
[----:B--2---:R-:W-:Y:S01]  /*3c00*/  @P2 FMUL.FTZ R104, R54, R147 ;  /* 0x0000009336682220 */ /* 0x004fe20000410000 */
[----:B------:R-:W-:Y:S01]  /*3c10*/  FMUL.FTZ R147, R8, R153 ;  /* 0x0000009908937220 */ /* 0x000fe20000410000 */
[----:B------:R-:W-:Y:S01]  /*3c20*/  FSEL R151, R145, RZ, P1 ;  /* 0x000000ff91977208 */ /* 0x000fe20000800000 */
[----:B------:R-:W-:Y:S01]  /*3c30*/  FFMA.FTZ R145, R128, R102, R107 ;  /* 0x0000006680917223 */ /* 0x000fe2000001006b */
[----:B------:R-:W-:Y:S02]  /*3c40*/  FSEL R149, R106, RZ, P1 ;  /* 0x000000ff6a957208 */ /* 0x000fe40000800000 */
[----:B------:R-:W-:Y:S01]  /*3c50*/  FSEL R148, R147, RZ, P1 ;  /* 0x000000ff93947208 */ /* 0x000fe20000800000 */
[----:B------:R-:W2:Y:S01]  /*3c60*/  @P2 LDC R101, c[0x0][0x40c] ;  /* 0x00010300ff652b82 */ /* 0x000ea20000000800 */
[----:B0-----:R-:W-:Y:S01]  /*3c70*/  @P2 FMUL.FTZ R100, R151, R100 ;  /* 0x0000006497642220 */ /* 0x001fe20000410000 */
[----:B------:R-:W-:Y:S01]  /*3c80*/  FADD.FTZ R147, R126, -R145 ;  /* 0x800000917e937221 */ /* 0x000fe20000010000 */
[----:B------:R-:W-:-:S02]  /*3c90*/  @P2 F2FP.F16.F32.PACK_AB R104, RZ, R104 ;  /* 0x00000068ff68223e */ /* 0x000fc400000000ff */
[----:B------:R-:W-:Y:S02]  /*3ca0*/  @P2 PRMT R92, R92, 0x5410, R7 ;  /* 0x000054105c5c2816 */ /* 0x000fe40000000007 */
[----:B------:R-:W-:Y:S01]  /*3cb0*/  @P2 F2FP.F16.F32.PACK_AB R100, RZ, R100 ;  /* 0x00000064ff64223e */ /* 0x000fe200000000ff */
[----:B-1----:R-:W-:Y:S01]  /*3cc0*/  @P2 FMUL.FTZ R55, R148, R55 ;  /* 0x0000003794372220 */ /* 0x002fe20000410000 */
[----:B------:R-:W-:Y:S02]  /*3cd0*/  @P2 PRMT R93, R104, 0x7610, R93 ;  /* 0x00007610685d2816 */ /* 0x000fe4000000005d */
[----:B------:R-:W-:Y:S02]  /*3ce0*/  @P2 PRMT R94, R100, 0x7610, R94 ;  /* 0x00007610645e2816 */ /* 0x000fe4000000005e */
[----:B------:R-:W-:Y:S01]  /*3cf0*/  @P2 F2FP.F16.F32.PACK_AB R145, RZ, R55 ;  /* 0x00000037ff91223e */ /* 0x000fe200000000ff */
[----:B------:R-:W-:Y:S01]  /*3d00*/  FMUL.FTZ R55, R8, R147 ;  /* 0x0000009308377220 */ /* 0x000fe20000410000 */
[----:B------:R-:W-:Y:S01]  /*3d10*/  F2FP.F16.F32.PACK_AB R52, R53, R52 ;  /* 0x000000343534723e */ /* 0x000fe200000000ff */
[C---:B---3--:R-:W-:Y:S01]  /*3d20*/  @P2 FMUL.FTZ R106, R149.reuse, R150 ;  /* 0x00000096956a2220 */ /* 0x048fe20000410000 */
[----:B------:R-:W-:-:S02]  /*3d30*/  F2FP.F16.F32.PACK_AB R53, R149, R54 ;  /* 0x000000369535723e */ /* 0x000fc400000000ff */
[----:B------:R-:W-:Y:S02]  /*3d40*/  FSEL R7, R55, RZ, P1 ;  /* 0x000000ff37077208 */ /* 0x000fe40000800000 */
[----:B------:R-:W-:Y:S02]  /*3d50*/  @P2 F2FP.F16.F32.PACK_AB R106, RZ, R106 ;  /* 0x0000006aff6a223e */ /* 0x000fe400000000ff */
[C---:B------:R-:W-:Y:S01]  /*3d60*/  F2FP.F16.F32.PACK_AB R54, R146.reuse, R151 ;  /* 0x000000979236723e */ /* 0x040fe200000000ff */
[----:B--2---:R-:W-:Y:S01]  /*3d70*/  @P2 FMUL.FTZ R101, R146, R101 ;  /* 0x0000006592652220 */ /* 0x004fe20000410000 */
[----:B------:R-:W-:Y:S02]  /*3d80*/  @P2 PRMT R93, R93, 0x5410, R106 ;  /* 0x000054105d5d2816 */ /* 0x000fe4000000006a */
[----:B------:R-:W-:Y:S02]  /*3d90*/  F2FP.F16.F32.PACK_AB R55, R7, R148 ;  /* 0x000000940737723e */ /* 0x000fe400000000ff */
[----:B------:R-:W-:-:S02]  /*3da0*/  @P2 F2FP.F16.F32.PACK_AB R101, RZ, R101 ;  /* 0x00000065ff65223e */ /* 0x000fc400000000ff */
[----:B------:R-:W-:Y:S02]  /*3db0*/  @P2 PRMT R95, R145, 0x7610, R95 ;  /* 0x00007610915f2816 */ /* 0x000fe4000000005f */
[----:B------:R-:W-:Y:S01]  /*3dc0*/  @P2 PRMT R94, R94, 0x5410, R101 ;  /* 0x000054105e5e2816 */ /* 0x000fe20000000065 */
[----:B------:R-:W-:Y:S06]  /*3dd0*/  @!P2 BRA `(.L_x_1326) ;  /* 0x000000040030a947 */ /* 0x000fec0003800000 */
[----:B------:R-:W-:-:S05]  /*3de0*/  FMUL.FTZ R6, R7, UR14 ;  /* 0x0000000e07067c20 */ /* 0x000fca0008410000 */
[----:B------:R-:W-:-:S04]  /*3df0*/  F2FP.F16.F32.PACK_AB R6, RZ, R6 ;  /* 0x00000006ff06723e */ /* 0x000fc800000000ff */
[----:B------:R-:W-:Y:S01]  /*3e00*/  PRMT R95, R95, 0x5410, R6 ;  /* 0x000054105f5f7816 */ /* 0x000fe20000000006 */
[----:B------:R-:W-:Y:S06]  /*3e10*/  BRA `(.L_x_1326) ;  /* 0x0000000400207947 */ /* 0x000fec0003800000 */
.L_x_1327:
[----:B0-----:R-:W0:Y:S01]  /*3e20*/  @P2 LDC R6, c[0x0][0x40c] ;  /* 0x00010300ff062b82 */ /* 0x001e220000000800 */
        /* <DEDUP_REMOVED lines=12> */
[-CC-:B------:R-:W-:Y:S01]  /*3ef0*/  FFMA.FTZ R146, R120, R102.reuse, R107.reuse ;  /* 0x0000006678927223 */ /* 0x180fe2000001006b */
[----:B------:R-:W-:Y:S01]  /*3f00*/  @P2 FSEL R7, R7, RZ, P1 ;  /* 0x000000ff07072208 */ /* 0x000fe20000800000 */
[----:B------:R-:W-:Y:S01]  /*3f10*/  @P2 FMUL.FTZ R145, R8, R145 ;  /* 0x0000009108912220 */ /* 0x000fe20000410000 */
[----:B------:R-:W2:Y:S01]  /*3f20*/  @P2 LDC R147, c[0x0][0x40c] ;  /* 0x00010300ff932b82 */ /* 0x000ea20000000800 */
[----:B------:R-:W-:Y:S01]  /*3f30*/  @P2 ISETP.GT.AND P1, PT, R9, RZ, PT ;  /* 0x000000ff0900220c */ /* 0x000fe20003f24270 */
[-CC-:B------:R-:W-:Y:S01]  /*3f40*/  FFMA.FTZ R150, R124, R102.reuse, R107.reuse ;  /* 0x000000667c967223 */ /* 0x180fe2000001006b */
[----:B------:R-:W-:Y:S01]  /*3f50*/  FFMA.FTZ R153, R128, R102, R107 ;  /* 0x0000006680997223 */ /* 0x000fe2000001006b */
[----:B------:R-:W-:Y:S01]  /*3f60*/  @P2 FADD.FTZ R151, R125, -R152 ;  /* 0x800000987d972221 */ /* 0x000fe20000010000 */
[----:B------:R-:W-:Y:S01]  /*3f70*/  @P2 FSEL R101, R101, RZ, P1 ;  /* 0x000000ff65652208 */ /* 0x000fe20000800000 */
[----:B------:R-:W-:Y:S01]  /*3f80*/  @P2 FADD.FTZ R149, R123, -R150 ;  /* 0x800000967b952221 */ /* 0x000fe20000010000 */
[----:B------:R-:W-:Y:S01]  /*3f90*/  @P2 FADD.FTZ R153, R126, -R153 ;  /* 0x800000997e992221 */ /* 0x000fe20000010000 */
[----:B0-----:R-:W-:Y:S01]  /*3fa0*/  @P2 FMUL.FTZ R7, R7, R6 ;  /* 0x0000000607072220 */ /* 0x001fe20000410000 */
[----:B------:R-:W-:Y:S01]  /*3fb0*/  @P2 FSEL R6, R145, RZ, P3 ;  /* 0x000000ff91062208 */ /* 0x000fe20001800000 */
[----:B------:R-:W0:Y:S01]  /*3fc0*/  @P2 LDC R106, c[0x0][0x40c] ;  /* 0x00010300ff6a2b82 */ /* 0x000e220000000800 */
[----:B------:R-:W-:Y:S01]  /*3fd0*/  @P2 FADD.FTZ R145, R119, -R146 ;  /* 0x8000009277912221 */ /* 0x000fe20000010000 */
[C---:B------:R-:W-:Y:S01]  /*3fe0*/  @P2 FMUL.FTZ R151, R8.reuse, R151 ;  /* 0x0000009708972220 */ /* 0x040fe20000410000 */
[----:B------:R-:W-:Y:S01]  /*3ff0*/  @P2 F2FP.F16.F32.PACK_AB R100, RZ, R7 ;  /* 0x00000007ff64223e */ /* 0x000fe200000000ff */
[----:B------:R-:W-:Y:S01]  /*4000*/  @P2 FMUL.FTZ R149, R8, R149 ;  /* 0x0000009508952220 */ /* 0x000fe20000410000 */
[----:B------:R-:W-:Y:S01]  /*4010*/  @P2 ISETP.GT.AND P3, PT, R9, RZ, PT ;  /* 0x000000ff0900220c */ /* 0x000fe20003f64270 */
[----:B-1----:R-:W-:Y:S01]  /*4020*/  @P2 FMUL.FTZ R7, R101, R104 ;  /* 0x0000006865072220 */ /* 0x002fe20000410000 */
[----:B------:R-:W-:Y:S01]  /*4030*/  @P2 PRMT R92, R100, 0x7610, R92 ;  /* 0x00007610645c2816 */ /* 0x000fe2000000005c */
[----:B------:R-:W1:Y:S01]  /*4040*/  @P2 LDC R101, c[0x0][0x40c] ;  /* 0x00010300ff652b82 */ /* 0x000e620000000800 */
[C---:B------:R-:W-:Y:S01]  /*4050*/  @P2 ISETP.GT.AND P5, PT, R9.reuse, RZ, PT ;  /* 0x000000ff0900220c */ /* 0x040fe20003fa4270 */
[C---:B------:R-:W-:Y:S01]  /*4060*/  @P2 FMUL.FTZ R145, R8.reuse, R145 ;  /* 0x0000009108912220 */ /* 0x040fe20000410000 */
[----:B------:R-:W-:Y:S01]  /*4070*/  @P2 FMUL.FTZ R153, R8, R153 ;  /* 0x0000009908992220 */ /* 0x000fe20000410000 */
[----:B------:R-:W-:Y:S01]  /*4080*/  @P2 ISETP.GT.AND P1, PT, R9, RZ, PT ;  /* 0x000000ff0900220c */ /* 0x000fe20003f24270 */
[----:B--2---:R-:W-:Y:S01]  /*4090*/  @P2 FMUL.FTZ R6, R6, R147 ;  /* 0x0000009306062220 */ /* 0x004fe20000410000 */
[----:B------:R-:W-:-:S02]  /*40a0*/  FFMA.FTZ R147, R121, R102, R107 ;  /* 0x0000006679937223 */ /* 0x000fc4000001006b */
[----:B------:R-:W2:Y:S01]  /*40b0*/  @P2 LDC R148, c[0x0][0x40c] ;  /* 0x00010300ff942b82 */ /* 0x000ea20000000800 */
[C---:B------:R-:W-:Y:S01]  /*40c0*/  @P2 ISETP.GT.AND P4, PT, R9.reuse, RZ, PT ;  /* 0x000000ff0900220c */ /* 0x040fe20003f84270 */
[----:B------:R-:W-:Y:S01]  /*40d0*/  @P2 FADD.FTZ R147, R122, -R147 ;  /* 0x800000937a932221 */ /* 0x000fe20000010000 */
[----:B------:R-:W-:Y:S02]  /*40e0*/  @P2 ISETP.GT.AND P6, PT, R9, RZ, PT ;  /* 0x000000ff0900220c */ /* 0x000fe40003fc4270 */
[----:B------:R-:W-:Y:S01]  /*40f0*/  @P2 FSEL R146, R151, RZ, P5 ;  /* 0x000000ff97922208 */ /* 0x000fe20002800000 */
[----:B------:R-:W-:Y:S02]  /*4100*/  @P2 FMUL.FTZ R147, R8, R147 ;  /* 0x0000009308932220 */ /* 0x000fe40000410000 */
[----:B------:R-:W3:Y:S01]  /*4110*/  @P2 LDC R104, c[0x0][0x40c] ;  /* 0x00010300ff682b82 */ /* 0x000ee20000000800 */
[----:B------:R-:W-:Y:S02]  /*4120*/  @P2 FSEL R145, R145, RZ, P1 ;  /* 0x000000ff91912208 */ /* 0x000fe40000800000 */
[----:B------:R-:W-:-:S02]  /*4130*/  @P2 FSEL R149, R149, RZ, P4 ;  /* 0x000000ff95952208 */ /* 0x000fc40002000000 */
[----:B------:R-:W-:Y:S02]  /*4140*/  @P2 FSEL R147, R147, RZ, P3 ;  /* 0x000000ff93932208 */ /* 0x000fe40001800000 */
[----:B------:R-:W-:Y:S01]  /*4150*/  @P2 FSEL R153, R153, RZ, P6 ;  /* 0x000000ff99992208 */ /* 0x000fe20003000000 */
[----:B------:R-:W4:Y:S01]  /*4160*/  @P2 LDC R100, c[0x0][0x40c] ;  /* 0x00010300ff642b82 */ /* 0x000f220000000800 */
[----:B-1----:R-:W-:Y:S01]  /*4170*/  @P2 FMUL.FTZ R101, R146, R101 ;  /* 0x0000006592652220 */ /* 0x002fe20000410000 */
[----:B0-----:R-:W-:Y:S01]  /*4180*/  @P2 FMUL.FTZ R106, R147, R106 ;  /* 0x0000006a936a2220 */ /* 0x001fe20000410000 */
[----:B------:R-:W-:Y:S02]  /*4190*/  @P2 F2FP.F16.F32.PACK_AB R6, RZ, R6 ;  /* 0x00000006ff06223e */ /* 0x000fe400000000ff */
[----:B------:R-:W-:Y:S02]  /*41a0*/  @P2 F2FP.F16.F32.PACK_AB R7, RZ, R7 ;  /* 0x00000007ff07223e */ /* 0x000fe400000000ff */
[----:B------:R-:W-:Y:S01]  /*41b0*/  @P2 F2FP.F16.F32.PACK_AB R106, RZ, R106 ;  /* 0x0000006aff6a223e */ /* 0x000fe200000000ff */
[----:B--2---:R-:W-:Y:S01]  /*41c0*/  @P2 FMUL.FTZ R145, R145, R148 ;  /* 0x0000009491912220 */ /* 0x004fe20000410000 */
[----:B------:R-:W-:-:S02]  /*41d0*/  @P2 F2FP.F16.F32.PACK_AB R101, RZ, R101 ;  /* 0x00000065ff65223e */ /* 0x000fc400000000ff */
[----:B------:R-:W-:Y:S02]  /*41e0*/  @P2 PRMT R93, R6, 0x7610, R93 ;  /* 0x00007610065d2816 */ /* 0x000fe4000000005d */
[----:B------:R-:W-:Y:S02]  /*41f0*/  @P2 F2FP.F16.F32.PACK_AB R145, RZ, R145 ;  /* 0x00000091ff91223e */ /* 0x000fe400000000ff */
[----:B------:R-:W-:Y:S01]  /*4200*/  @P2 PRMT R94, R106, 0x7610, R94 ;  /* 0x000076106a5e2816 */ /* 0x000fe2000000005e */
[----:B---3--:R-:W-:Y:S01]  /*4210*/  @P2 FMUL.FTZ R104, R149, R104 ;  /* 0x0000006895682220 */ /* 0x008fe20000410000 */
[----:B------:R-:W-:Y:S02]  /*4220*/  @P2 PRMT R95, R101, 0x7610, R95 ;  /* 0x00007610655f2816 */ /* 0x000fe4000000005f */
[----:B------:R-:W-:Y:S02]  /*4230*/  @P2 PRMT R92, R92, 0x5410, R7 ;  /* 0x000054105c5c2816 */ /* 0x000fe40000000007 */
[----:B------:R-:W-:-:S02]  /*4240*/  @P2 F2FP.F16.F32.PACK_AB R104, RZ, R104 ;  /* 0x00000068ff68223e */ /* 0x000fc400000000ff */
[----:B------:R-:W-:Y:S01]  /*4250*/  @P2 PRMT R93, R93, 0x5410, R145 ;  /* 0x000054105d5d2816 */ /* 0x000fe20000000091 */
[----:B----4-:R-:W-:Y:S01]  /*4260*/  @P2 FMUL.FTZ R100, R153, R100 ;  /* 0x0000006499642220 */ /* 0x010fe20000410000 */
[----:B------:R-:W-:-:S04]  /*4270*/  @P2 PRMT R94, R94, 0x5410, R104 ;  /* 0x000054105e5e2816 */ /* 0x000fc80000000068 */
[----:B------:R-:W-:-:S04]  /*4280*/  @P2 F2FP.F16.F32.PACK_AB R100, RZ, R100 ;  /* 0x00000064ff64223e */ /* 0x000fc800000000ff */
[----:B------:R-:W-:-:S07]  /*4290*/  @P2 PRMT R95, R95, 0x5410, R100 ;  /* 0x000054105f5f2816 */ /* 0x000fce0000000064 */
.L_x_1326:
[----:B------:R-:W-:Y:S05]  /*42a0*/  BSYNC.RECONVERGENT B1 ;  /* 0x0000000000017941 */ /* 0x000fea0003800200 */
.L_x_1323:
        /* <DEDUP_REMOVED lines=8> */
.L_x_1322:
[----:B------:R-:W-:Y:S05]  /*4330*/  BSYNC.RECONVERGENT B0 ;  /* 0x0000000000007941 */ /* 0x000fea0003800200 */
.L_x_1321:
        /* <DEDUP_REMOVED lines=13> */
[--C-:B0-2---:R-:W-:Y:S02]  /*4410*/  HADD2.F32 R52, -RZ, R20.reuse.H1_H1 ;  /* 0x30000014ff347230 */ /* 0x105fe40000004100 */
[----:B------:R-:W-:-:S05]  /*4420*/  HADD2.F32 R7, -RZ, R20.H0_H0 ;  /* 0x20000014ff077230 */ /* 0x000fca0000004100 */
        /* <DEDUP_REMOVED lines=8> */
[----:B------:R-:W-:Y:S01]  /*44b0*/  @P1 FFMA.FTZ R145, R137, R102, R107 ;  /* 0x0000006689911223 */ /* 0x000fe2000001006b */
[----:B------:R-:W-:-:S02]  /*44c0*/  HADD2.F32 R6, -RZ, R21.H1_H1 ;  /* 0x30000015ff067230 */ /* 0x000fc40000004100 */
[----:B------:R-:W-:Y:S01]  /*44d0*/  @P1 FFMA.FTZ R52, R8, R53, R52 ;  /* 0x0000003508341223 */ /* 0x000fe20000010034 */
[----:B------:R-:W-:Y:S02]  /*44e0*/  HADD2.F32 R53, -RZ, R21.H0_H0 ;  /* 0x20000015ff357230 */ /* 0x000fe40000004100 */
[----:B------:R-:W-:Y:S01]  /*44f0*/  @P1 FADD.FTZ R55, R134, -R55 ;  /* 0x8000003786371221 */ /* 0x000fe20000010000 */
[----:B------:R-:W3:Y:S01]  /*4500*/  @P2 LDC R149, c[0x0][0x40c] ;  /* 0x00010300ff952b82 */ /* 0x000ee20000000800 */
[----:B------:R-:W-:Y:S01]  /*4510*/  @P1 FADD.FTZ R101, R135, -R100 ;  /* 0x8000006487651221 */ /* 0x000fe20000010000 */
[-CC-:B------:R-:W-:Y:S01]  /*4520*/  @P1 FFMA.FTZ R104, R140, R102.reuse, R107.reuse ;  /* 0x000000668c681223 */ /* 0x180fe2000001006b */
[-C--:B------:R-:W-:Y:S01]  /*4530*/  @P1 FFMA.FTZ R147, R144, R102.reuse, R107 ;  /* 0x0000006690931223 */ /* 0x080fe2000001006b */
[----:B------:R-:W-:Y:S01]  /*4540*/  @P1 FFMA.FTZ R7, R8, R9, R7 ;  /* 0x0000000908071223 */ /* 0x000fe20000010007 */
[----:B------:R-:W-:Y:S01]  /*4550*/  @P1 FFMA.FTZ R102, R143, R102, R107 ;  /* 0x000000668f661223 */ /* 0x000fe2000001006b */
[----:B------:R-:W-:-:S02]  /*4560*/  HADD2.F32 R9, -RZ, R22.H0_H0 ;  /* 0x20000016ff097230 */ /* 0x000fc40000004100 */
[----:B------:R-:W-:Y:S01]  /*4570*/  @P1 FADD.FTZ R100, R138, -R145 ;  /* 0x800000918a641221 */ /* 0x000fe20000010000 */
[----:B------:R-:W4:Y:S01]  /*4580*/  @P2 LDC R151, c[0x0][0x40c] ;  /* 0x00010300ff972b82 */ /* 0x000f220000000800 */
[C---:B------:R-:W-:Y:S01]  /*4590*/  @P1 FFMA.FTZ R53, R8.reuse, R55, R53 ;  /* 0x0000003708351223 */ /* 0x040fe20000010035 */
[----:B------:R-:W-:Y:S01]  /*45a0*/  @P1 FFMA.FTZ R6, R8, R101, R6 ;  /* 0x0000006508061223 */ /* 0x000fe20000010006 */
[----:B------:R-:W-:Y:S02]  /*45b0*/  HADD2.F32 R107, -RZ, R22.H1_H1 ;  /* 0x30000016ff6b7230 */ /* 0x000fe40000004100 */
[----:B------:R-:W-:Y:S01]  /*45c0*/  @P1 FADD.FTZ R104, R139, -R104 ;  /* 0x800000688b681221 */ /* 0x000fe20000010000 */
[--C-:B------:R-:W-:Y:S02]  /*45d0*/  HADD2.F32 R55, -RZ, R23.reuse.H0_H0 ;  /* 0x20000017ff377230 */ /* 0x100fe40000004100 */
[----:B------:R-:W-:Y:S01]  /*45e0*/  @P1 FADD.FTZ R146, R142, -R147 ;  /* 0x800000938e921221 */ /* 0x000fe20000010000 */
[----:B------:R-:W-:Y:S01]  /*45f0*/  HADD2.F32 R101, -RZ, R23.H1_H1 ;  /* 0x30000017ff657230 */ /* 0x000fe20000004100 */
[----:B------:R-:W5:Y:S01]  /*4600*/  @P2 LDC R154, c[0x0][0x40c] ;  /* 0x00010300ff9a2b82 */ /* 0x000f620000000800 */
[----:B------:R-:W-:Y:S01]  /*4610*/  @P1 FADD.FTZ R106, R141, -R102 ;  /* 0x800000668d6a1221 */ /* 0x000fe20000010000 */
[C---:B------:R-:W-:Y:S01]  /*4620*/  @P1 FFMA.FTZ R9, R8.reuse, R100, R9 ;  /* 0x0000006408091223 */ /* 0x040fe20000010009 */
[C---:B------:R-:W-:Y:S01]  /*4630*/  @P1 FFMA.FTZ R107, R8.reuse, R104, R107 ;  /* 0x00000068086b1223 */ /* 0x040fe2000001006b */
[C---:B------:R-:W-:Y:S01]  /*4640*/  @P1 FFMA.FTZ R101, R8.reuse, R146, R101 ;  /* 0x0000009208651223 */ /* 0x040fe20000010065 */
[----:B------:R-:W-:Y:S01]  /*4650*/  @P1 FFMA.FTZ R55, R8, R106, R55 ;  /* 0x0000006a08371223 */ /* 0x000fe20000010037 */
[----:B-1----:R-:W-:Y:S01]  /*4660*/  @P2 FMUL.FTZ R100, R7, R148 ;  /* 0x0000009407642220 */ /* 0x002fe20000410000 */
[----:B0-----:R-:W-:Y:S01]  /*4670*/  @P2 FMUL.FTZ R8, R53, R150 ;  /* 0x0000009635082220 */ /* 0x001fe20000410000 */
[----:B------:R-:W0:Y:S01]  /*4680*/  @P2 LDC R54, c[0x0][0x40c] ;  /* 0x00010300ff362b82 */ /* 0x000e220000000800 */
[----:B--2---:R-:W-:Y:S01]  /*4690*/  @P2 FMUL.FTZ R106, R9, R152 ;  /* 0x00000098096a2220 */ /* 0x004fe20000410000 */
[----:B---3--:R-:W-:Y:S01]  /*46a0*/  @P2 FMUL.FTZ R102, R52, R149 ;  /* 0x0000009534662220 */ /* 0x008fe20000410000 */
[----:B------:R-:W-:-:S02]  /*46b0*/  @P2 F2FP.F16.F32.PACK_AB R100, RZ, R100 ;  /* 0x00000064ff64223e */ /* 0x000fc400000000ff */
[----:B------:R-:W-:Y:S02]  /*46c0*/  @P2 F2FP.F16.F32.PACK_AB R8, RZ, R8 ;  /* 0x00000008ff08223e */ /* 0x000fe400000000ff */
[----:B------:R-:W-:Y:S01]  /*46d0*/  @P2 F2FP.F16.F32.PACK_AB R106, RZ, R106 ;  /* 0x0000006aff6a223e */ /* 0x000fe200000000ff */
[----:B----4-:R-:W-:Y:S01]  /*46e0*/  @P2 FMUL.FTZ R104, R6, R151 ;  /* 0x0000009706682220 */ /* 0x010fe20000410000 */
[----:B------:R-:W-:Y:S02]  /*46f0*/  @P2 F2FP.F16.F32.PACK_AB R102, RZ, R102 ;  /* 0x00000066ff66223e */ /* 0x000fe400000000ff */
[----:B------:R-:W-:Y:S02]  /*4700*/  @P2 PRMT R92, R100, 0x7610, R92 ;  /* 0x00007610645c2816 */ /* 0x000fe4000000005c */
[----:B------:R-:W-:Y:S02]  /*4710*/  @P2 F2FP.F16.F32.PACK_AB R104, RZ, R104 ;  /* 0x00000068ff68223e */ /* 0x000fe400000000ff */
[----:B------:R-:W-:Y:S01]  /*4720*/  @P2 PRMT R93, R8, 0x7610, R93 ;  /* 0x00007610085d2816 */ /* 0x000fe2000000005d */
[----:B-----5:R-:W-:Y:S01]  /*4730*/  @P2 FMUL.FTZ R145, R107, R154 ;  /* 0x0000009a6b912220 */ /* 0x020fe20000410000 */
[----:B------:R-:W-:-:S02]  /*4740*/  @P2 PRMT R94, R106, 0x7610, R94 ;  /* 0x000076106a5e2816 */ /* 0x000fc4000000005e */
        /* <DEDUP_REMOVED lines=16> */
.L_x_1332:
[----:B------:R-:W-:Y:S01]  /*4850*/  ISETP.GT.AND P1, PT, R9, RZ, PT ;  /* 0x000000ff0900720c */ /* 0x000fe20003f24270 */
[----:B0-2---:R-:W0:Y:S01]  /*4860*/  @P2 LDC R100, c[0x0][0x40c] ;  /* 0x00010300ff642b82 */ /* 0x005e220000000800 */
        /* <DEDUP_REMOVED lines=15> */
[----:B------:R-:W-:-:S02]  /*4960*/  HADD2.F32 R7, -RZ, R21.H0_H0 ;  /* 0x20000015ff077230 */ /* 0x000fc40000004100 */
[----:B0-----:R-:W-:Y:S01]  /*4970*/  @P2 FMUL.FTZ R9, R9, R100 ;  /* 0x0000006409092220 */ /* 0x001fe20000410000 */
[----:B------:R-:W-:Y:S01]  /*4980*/  @P1 FFMA.FTZ R100, R136, R102, R107 ;  /* 0x0000006688641223 */ /* 0x000fe2000001006b */
[----:B------:R-:W0:Y:S01]  /*4990*/  @P2 LDC R6, c[0x0][0x40c] ;  /* 0x00010300ff062b82 */ /* 0x000e220000000800 */
[----:B------:R-:W-:Y:S02]  /*49a0*/  HADD2.F32 R145, -RZ, R21.H1_H1 ;  /* 0x30000015ff917230 */ /* 0x000fe40000004100 */
[----:B------:R-:W-:Y:S01]  /*49b0*/  @P1 FFMA.FTZ R7, R8, R146, R7 ;  /* 0x0000009208071223 */ /* 0x000fe20000010007 */
[----:B------:R-:W-:Y:S01]  /*49c0*/  @P1 FADD.FTZ R100, R135, -R100 ;  /* 0x8000006487641221 */ /* 0x000fe20000010000 */
[----:B------:R-:W-:Y:S01]  /*49d0*/  @P1 FADD.FTZ R146, R138, -R149 ;  /* 0x800000958a921221 */ /* 0x000fe20000010000 */
[----:B------:R-:W-:Y:S02]  /*49e0*/  HADD2.F32 R149, -RZ, R22.H1_H1 ;  /* 0x30000016ff957230 */ /* 0x000fe40000004100 */
[----:B-1----:R-:W-:Y:S01]  /*49f0*/  @P2 FMUL.FTZ R101, R101, R106 ;  /* 0x0000006a65652220 */ /* 0x002fe20000410000 */
[----:B------:R-:W-:Y:S01]  /*4a00*/  @P1 FFMA.FTZ R145, R8, R100, R145 ;  /* 0x0000006408911223 */ /* 0x000fe20000010091 */
[----:B------:R-:W1:Y:S01]  /*4a10*/  @P2 LDC R104, c[0x0][0x40c] ;  /* 0x00010300ff682b82 */ /* 0x000e620000000800 */
[-CC-:B------:R-:W-:Y:S01]  /*4a20*/  @P1 FFMA.FTZ R100, R140, R102.reuse, R107.reuse ;  /* 0x000000668c641223 */ /* 0x180fe2000001006b */
[----:B------:R-:W-:Y:S01]  /*4a30*/  @P1 FFMA.FTZ R106, R143, R102, R107 ;  /* 0x000000668f6a1223 */ /* 0x000fe2000001006b */
[C---:B------:R-:W-:Y:S01]  /*4a40*/  @P1 FFMA.FTZ R147, R8.reuse, R146, R147 ;  /* 0x0000009208931223 */ /* 0x040fe20000010093 */
[----:B------:R-:W-:Y:S01]  /*4a50*/  @P2 F2FP.F16.F32.PACK_AB R9, RZ, R9 ;  /* 0x00000009ff09223e */ /* 0x000fe200000000ff */
[----:B------:R-:W-:Y:S01]  /*4a60*/  @P1 FADD.FTZ R100, R139, -R100 ;  /* 0x800000648b641221 */ /* 0x000fe20000010000 */
[----:B------:R-:W-:Y:S01]  /*4a70*/  @P1 FADD.FTZ R106, R141, -R106 ;  /* 0x8000006a8d6a1221 */ /* 0x000fe20000010000 */
[----:B------:R-:W-:Y:S01]  /*4a80*/  @P2 F2FP.F16.F32.PACK_AB R101, RZ, R101 ;  /* 0x00000065ff65223e */ /* 0x000fe200000000ff */
[----:B------:R-:W3:Y:S01]  /*4a90*/  @P2 LDC R150, c[0x0][0x40c] ;  /* 0x00010300ff962b82 */ /* 0x000ee20000000800 */
[C---:B------:R-:W-:Y:S01]  /*4aa0*/  @P1 FFMA.FTZ R149, R8.reuse, R100, R149 ;  /* 0x0000006408951223 */ /* 0x040fe20000010095 */
[----:B------:R-:W-:Y:S01]  /*4ab0*/  @P1 FFMA.FTZ R151, R8, R106, R151 ;  /* 0x0000006a08971223 */ /* 0x000fe20000010097 */
[----:B--2---:R-:W-:Y:S01]  /*4ac0*/  @P2 FMUL.FTZ R147, R147, R148 ;  /* 0x0000009493932220 */ /* 0x004fe20000410000 */
[----:B------:R-:W-:-:S04]  /*4ad0*/  @P2 PRMT R92, R9, 0x7610, R92 ;  /* 0x00007610095c2816 */ /* 0x000fc8000000005c */
[----:B------:R-:W2:Y:S01]  /*4ae0*/  @P2 LDC R152, c[0x0][0x40c] ;  /* 0x00010300ff982b82 */ /* 0x000ea20000000800 */
[----:B0-----:R-:W-:Y:S01]  /*4af0*/  @P2 FMUL.FTZ R7, R7, R6 ;  /* 0x0000000607072220 */ /* 0x001fe20000410000 */
[----:B------:R-:W-:Y:S02]  /*4b00*/  @P2 F2FP.F16.F32.PACK_AB R147, RZ, R147 ;  /* 0x00000093ff93223e */ /* 0x000fe400000000ff */
[----:B------:R-:W-:Y:S02]  /*4b10*/  @P2 PRMT R92, R92, 0x5410, R101 ;  /* 0x000054105c5c2816 */ /* 0x000fe40000000065 */
[----:B------:R-:W-:Y:S01]  /*4b20*/  @P2 F2FP.F16.F32.PACK_AB R7, RZ, R7 ;  /* 0x00000007ff07223e */ /* 0x000fe200000000ff */
[----:B-1----:R-:W-:Y:S01]  /*4b30*/  @P2 FMUL.FTZ R145, R145, R104 ;  /* 0x0000006891912220 */ /* 0x002fe20000410000 */
[----:B------:R-:W-:Y:S02]  /*4b40*/  @P2 PRMT R94, R147, 0x7610, R94 ;  /* 0x00007610935e2816 */ /* 0x000fe4000000005e */
[----:B------:R-:W-:-:S02]  /*4b50*/  @P2 PRMT R93, R7, 0x7610, R93 ;  /* 0x00007610075d2816 */ /* 0x000fc4000000005d */
        /* <DEDUP_REMOVED lines=17> */
.L_x_1331:
[----:B------:R-:W-:-:S04]  /*4c70*/  UISETP.NE.U32.AND UP0, UPT, UR20, URZ, UPT ;  /* 0x000000ff1400728c */ /* 0x000fc8000bf05070 */
[----:B------:R-:W-:-:S06]  /*4c80*/  UISETP.NE.AND.EX UP0, UPT, UR21, URZ, UPT, UP0 ;  /* 0x000000ff1500728c */ /* 0x000fcc000bf05300 */
[----:B------:R-:W-:-:S13]  /*4c90*/  PLOP3.LUT P0, PT, PT, PT, UP0, 0x80, 0x8 ;  /* 0x000000000008781c */ /* 0x000fda0003f0f008 */
[----:B------:R-:W-:Y:S05]  /*4ca0*/  @!P0 BRA `(.L_x_1334) ;  /* 0x0000000400188947 */ /* 0x000fea0003800000 */
[----:B------:R-:W1:Y:S01]  /*4cb0*/  @P2 LDC R146, c[0x0][0x40c] ;  /* 0x00010300ff922b82 */ /* 0x000e620000000800 */
[----:B------:R-:W-:Y:S01]  /*4cc0*/  ISETP.GT.AND P1, PT, R9, RZ, PT ;  /* 0x000000ff0900720c */ /* 0x000fe20003f24270 */
[-CC-:B0-2---:R-:W-:Y:S01]  /*4cd0*/  FFMA.FTZ R53, R129, R102.reuse, R107.reuse ;  /* 0x0000006681357223 */ /* 0x185fe2000001006b */
[-CC-:B------:R-:W-:Y:S01]  /*4ce0*/  FFMA.FTZ R6, R132, R102.reuse, R107.reuse ;  /* 0x0000006684067223 */ /* 0x180fe2000001006b */
[-CC-:B------:R-:W-:Y:S01]  /*4cf0*/  FFMA.FTZ R145, R133, R102.reuse, R107.reuse ;  /* 0x0000006685917223 */ /* 0x180fe2000001006b */
[-CC-:B------:R-:W-:Y:S01]  /*4d00*/  FFMA.FTZ R52, R136, R102.reuse, R107.reuse ;  /* 0x0000006688347223 */ /* 0x180fe2000001006b */
[-CC-:B------:R-:W-:Y:S01]  /*4d10*/  FFMA.FTZ R149, R137, R102.reuse, R107.reuse ;  /* 0x0000006689957223 */ /* 0x180fe2000001006b */
[-CC-:B------:R-:W-:Y:S01]  /*4d20*/  FFMA.FTZ R104, R140, R102.reuse, R107.reuse ;  /* 0x000000668c687223 */ /* 0x180fe2000001006b */
[----:B------:R-:W0:Y:S01]  /*4d30*/  @P2 LDC R101, c[0x0][0x40c] ;  /* 0x00010300ff652b82 */ /* 0x000e220000000800 */
[-CC-:B------:R-:W-:Y:S01]  /*4d40*/  FFMA.FTZ R153, R144, R102.reuse, R107.reuse ;  /* 0x0000006690997223 */ /* 0x180fe2000001006b */
[----:B------:R-:W-:Y:S01]  /*4d50*/  FFMA.FTZ R102, R143, R102, R107 ;  /* 0x000000668f667223 */ /* 0x000fe2000001006b */
[----:B------:R-:W-:Y:S01]  /*4d60*/  FADD.FTZ R53, R130, -R53 ;  /* 0x8000003582357221 */ /* 0x000fe20000010000 */
[----:B------:R-:W-:Y:S01]  /*4d70*/  FADD.FTZ R107, R131, -R6 ;  /* 0x80000006836b7221 */ /* 0x000fe20000010000 */
[----:B------:R-:W-:Y:S01]  /*4d80*/  FADD.FTZ R145, R134, -R145 ;  /* 0x8000009186917221 */ /* 0x000fe20000010000 */
[----:B------:R-:W-:Y:S01]  /*4d90*/  FADD.FTZ R147, R135, -R52 ;  /* 0x8000003487937221 */ /* 0x000fe20000010000 */
[----:B------:R-:W-:Y:S01]  /*4da0*/  FADD.FTZ R149, R138, -R149 ;  /* 0x800000958a957221 */ /* 0x000fe20000010000 */
[----:B------:R-:W2:Y:S01]  /*4db0*/  @P2 LDC R100, c[0x0][0x40c] ;  /* 0x00010300ff642b82 */ /* 0x000ea20000000800 */
[C---:B------:R-:W-:Y:S01]  /*4dc0*/  FMUL.FTZ R52, R8.reuse, R53 ;  /* 0x0000003508347220 */ /* 0x040fe20000410000 */
[----:B------:R-:W-:Y:S01]  /*4dd0*/  FMUL.FTZ R53, R8, R107 ;  /* 0x0000006b08357220 */ /* 0x000fe20000410000 */
[----:B------:R-:W-:Y:S01]  /*4de0*/  FADD.FTZ R151, R139, -R104 ;  /* 0x800000688b977221 */ /* 0x000fe20000010000 */
[----:B------:R-:W-:Y:S01]  /*4df0*/  FADD.FTZ R155, R142, -R153 ;  /* 0x800000998e9b7221 */ /* 0x000fe20000010000 */
[C---:B------:R-:W-:Y:S01]  /*4e00*/  FMUL.FTZ R104, R8.reuse, R145 ;  /* 0x0000009108687220 */ /* 0x040fe20000410000 */
[----:B------:R-:W-:Y:S01]  /*4e10*/  FADD.FTZ R153, R141, -R102 ;  /* 0x800000668d997221 */ /* 0x000fe20000010000 */
[C---:B------:R-:W-:Y:S01]  /*4e20*/  FMUL.FTZ R107, R8.reuse, R149 ;  /* 0x00000095086b7220 */ /* 0x040fe20000410000 */
[----:B------:R-:W3:Y:S01]  /*4e30*/  @P2 LDC R54, c[0x0][0x40c] ;  /* 0x00010300ff362b82 */ /* 0x000ee20000000800 */
[----:B------:R-:W-:Y:S01]  /*4e40*/  FSEL R53, R53, RZ, P1 ;  /* 0x000000ff35357208 */ /* 0x000fe20000800000 */
[C---:B------:R-:W-:Y:S01]  /*4e50*/  FMUL.FTZ R106, R8.reuse, R147 ;  /* 0x00000093086a7220 */ /* 0x040fe20000410000 */
[C---:B------:R-:W-:Y:S01]  /*4e60*/  FMUL.FTZ R145, R8.reuse, R151 ;  /* 0x0000009708917220 */ /* 0x040fe20000410000 */
[----:B------:R-:W-:Y:S01]  /*4e70*/  FMUL.FTZ R6, R8, R155 ;  /* 0x0000009b08067220 */ /* 0x000fe20000410000 */
[----:B------:R-:W-:Y:S01]  /*4e80*/  FSEL R52, R52, RZ, P1 ;  /* 0x000000ff34347208 */ /* 0x000fe20000800000 */
[----:B------:R-:W-:Y:S01]  /*4e90*/  FMUL.FTZ R8, R8, R153 ;  /* 0x0000009908087220 */ /* 0x000fe20000410000 */
[----:B------:R-:W-:Y:S01]  /*4ea0*/  FSEL R147, R104, RZ, P1 ;  /* 0x000000ff68937208 */ /* 0x000fe20000800000 */
[----:B------:R-:W4:Y:S01]  /*4eb0*/  @P2 LDC R55, c[0x0][0x40c] ;  /* 0x00010300ff372b82 */ /* 0x000f220000000800 */
[----:B------:R-:W-:Y:S01]  /*4ec0*/  FSEL R107, R107, RZ, P1 ;  /* 0x000000ff6b6b7208 */ /* 0x000fe20000800000 */
[----:B-1----:R-:W-:Y:S01]  /*4ed0*/  @P2 FMUL.FTZ R102, R53, R146 ;  /* 0x0000009235662220 */ /* 0x002fe20000410000 */
[----:B------:R-:W-:Y:S01]  /*4ee0*/  FSEL R106, R106, RZ, P1 ;  /* 0x000000ff6a6a7208 */ /* 0x000fe20000800000 */
[----:B0-----:R-:W-:Y:S01]  /*4ef0*/  @P2 FMUL.FTZ R101, R52, R101 ;  /* 0x0000006534652220 */ /* 0x001fe20000410000 */
[----:B------:R-:W-:-:S02]  /*4f00*/  FSEL R104, R145, RZ, P1 ;  /* 0x000000ff91687208 */ /* 0x000fc40000800000 */
[----:B------:R-:W-:Y:S01]  /*4f10*/  FSEL R146, R8, RZ, P1 ;  /* 0x000000ff08927208 */ /* 0x000fe20000800000 */
[----:B------:R-:W0:Y:S01]  /*4f20*/  @P2 LDC R9, c[0x0][0x40c] ;  /* 0x00010300ff092b82 */ /* 0x000e220000000800 */
[----:B--2---:R-:W-:Y:S01]  /*4f30*/  @P2 FMUL.FTZ R100, R147, R100 ;  /* 0x0000006493642220 */ /* 0x004fe20000410000 */
[----:B------:R-:W-:Y:S02]  /*4f40*/  @P2 F2FP.F16.F32.PACK_AB R101, RZ, R101 ;  /* 0x00000065ff65223e */ /* 0x000fe400000000ff */
[----:B------:R-:W-:Y:S02]  /*4f50*/  @P2 F2FP.F16.F32.PACK_AB R102, RZ, R102 ;  /* 0x00000066ff66223e */ /* 0x000fe400000000ff */
[----:B------:R-:W-:Y:S02]  /*4f60*/  @P2 F2FP.F16.F32.PACK_AB R100, RZ, R100 ;  /* 0x00000064ff64223e */ /* 0x000fe400000000ff */
[----:B------:R-:W1:Y:S01]  /*4f70*/  @P2 LDC R7, c[0x0][0x40c] ;  /* 0x00010300ff072b82 */ /* 0x000e620000000800 */
[----:B---3--:R-:W-:Y:S01]  /*4f80*/  @P2 FMUL.FTZ R54, R107, R54 ;  /* 0x000000366b362220 */ /* 0x008fe20000410000 */
[----:B------:R-:W-:-:S02]  /*4f90*/  @P2 PRMT R92, R101, 0x7610, R92 ;  /* 0x00007610655c2816 */ /* 0x000fc4000000005c */
[----:B------:R-:W-:Y:S02]  /*4fa0*/  @P2 PRMT R93, R100, 0x7610, R93 ;  /* 0x00007610645d2816 */ /* 0x000fe4000000005d */
[----:B------:R-:W-:Y:S01]  /*4fb0*/  FSEL R101, R6, RZ, P1 ;  /* 0x000000ff06657208 */ /* 0x000fe20000800000 */
[C---:B----4-:R-:W-:Y:S01]  /*4fc0*/  @P2 FMUL.FTZ R55, R106.reuse, R55 ;  /* 0x000000376a372220 */ /* 0x050fe20000410000 */
[----:B------:R-:W-:Y:S02]  /*4fd0*/  F2FP.F16.F32.PACK_AB R52, R53, R52 ;  /* 0x000000343534723e */ /* 0x000fe400000000ff */
[----:B------:R-:W-:Y:S02]  /*4fe0*/  F2FP.F16.F32.PACK_AB R53, R106, R147 ;  /* 0x000000936a35723e */ /* 0x000fe400000000ff */
[----:B------:R-:W-:Y:S02]  /*4ff0*/  @P2 F2FP.F16.F32.PACK_AB R55, RZ, R55 ;  /* 0x00000037ff37223e */ /* 0x000fe400000000ff */
[----:B------:R-:W-:Y:S01]  /*5000*/  @P2 PRMT R92, R92, 0x5410, R102 ;  /* 0x000054105c5c2816 */ /* 0x000fe20000000066 */
[----:B0-----:R-:W-:Y:S01]  /*5010*/  @P2 FMUL.FTZ R9, R104, R9 ;  /* 0x0000000968092220 */ /* 0x001fe20000410000 */
[----:B------:R-:W-:-:S02]  /*5020*/  @P2 PRMT R93, R93, 0x5410, R55 ;  /* 0x000054105d5d2816 */ /* 0x000fc40000000037 */
[----:B------:R-:W-:Y:S02]  /*5030*/  F2FP.F16.F32.PACK_AB R55, R101, R146 ;  /* 0x000000926537723e */ /* 0x000fe400000000ff */
[----:B------:R-:W-:Y:S01]  /*5040*/  @P2 F2FP.F16.F32.PACK_AB R9, RZ, R9 ;  /* 0x00000009ff09223e */ /* 0x000fe200000000ff */
[----:B-1----:R-:W-:Y:S01]  /*5050*/  @P2 FMUL.FTZ R8, R146, R7 ;  /* 0x0000000792082220 */ /* 0x002fe20000410000 */
[----:B------:R-:W-:Y:S02]  /*5060*/  @P2 F2FP.F16.F32.PACK_AB R7, RZ, R54 ;  /* 0x00000036ff07223e */ /* 0x000fe400000000ff */
[----:B------:R-:W-:Y:S02]  /*5070*/  F2FP.F16.F32.PACK_AB R54, R104, R107 ;  /* 0x0000006b6836723e */ /* 0x000fe400000000ff */
[----:B------:R-:W-:Y:S02]  /*5080*/  @P2 F2FP.F16.F32.PACK_AB R8, RZ, R8 ;  /* 0x00000008ff08223e */ /* 0x000fe400000000ff */
[----:B------:R-:W-:-:S02]  /*5090*/  @P2 PRMT R94, R7, 0x7610, R94 ;  /* 0x00007610075e2816 */ /* 0x000fc4000000005e */
[----:B------:R-:W-:Y:S02]  /*50a0*/  @P2 PRMT R95, R8, 0x7610, R95 ;  /* 0x00007610085f2816 */ /* 0x000fe4000000005f */
[----:B------:R-:W-:Y:S01]  /*50b0*/  @P2 PRMT R94, R94, 0x5410, R9 ;  /* 0x000054105e5e2816 */ /* 0x000fe20000000009 */
[----:B------:R-:W-:Y:S06]  /*50c0*/  @!P2 BRA `(.L_x_1333) ;  /* 0x000000040014a947 */ /* 0x000fec0003800000 */
[----:B------:R-:W-:-:S05]  /*50d0*/  FMUL.FTZ R6, R101, UR14 ;  /* 0x0000000e65067c20 */ /* 0x000fca0008410000 */
[----:B------:R-:W-:-:S04]  /*50e0*/  F2FP.F16.F32.PACK_AB R6, RZ, R6 ;  /* 0x00000006ff06723e */ /* 0x000fc800000000ff */
[----:B------:R-:W-:Y:S01]  /*50f0*/  PRMT R95, R95, 0x5410, R6 ;  /* 0x000054105f5f7816 */ /* 0x000fe20000000006 */
[----:B------:R-:W-:Y:S06]  /*5100*/  BRA `(.L_x_1333) ;  /* 0x0000000400047947 */ /* 0x000fec0003800000 */
.L_x_1334:
[----:B------:R-:W1:Y:S01]  /*5110*/  @P2 LDC R106, c[0x0][0x40c] ;  /* 0x00010300ff6a2b82 */ /* 0x000e620000000800 */
[-CC-:B0-2---:R-:W-:Y:S01]  /*5120*/  FFMA.FTZ R7, R129, R102.reuse, R107.reuse ;  /* 0x0000006681077223 */ /* 0x185fe2000001006b */
[----:B------:R-:W-:Y:S01]  /*5130*/  ISETP.GT.AND P1, PT, R9, RZ, PT ;  /* 0x000000ff0900720c */ /* 0x000fe20003f24270 */
[-CC-:B------:R-:W-:Y:S01]  /*5140*/  FFMA.FTZ R6, R132, R102.reuse, R107.reuse ;  /* 0x0000006684067223 */ /* 0x180fe2000001006b */
[-C--:B------:R-:W-:Y:S01]  /*5150*/  FFMA.FTZ R145, R133, R102.reuse, R107 ;  /* 0x0000006685917223 */ /* 0x080fe2000001006b */
[----:B------:R-:W-:Y:S01]  /*5160*/  @P2 FADD.FTZ R7, R130, -R7 ;  /* 0x8000000782072221 */ /* 0x000fe20000010000 */
[-CC-:B------:R-:W-:Y:S01]  /*5170*/  FFMA.FTZ R146, R136, R102.reuse, R107.reuse ;  /* 0x0000006688927223 */ /* 0x180fe2000001006b */
[-CC-:B------:R-:W-:Y:S01]  /*5180*/  FFMA.FTZ R149, R137, R102.reuse, R107.reuse ;  /* 0x0000006689957223 */ /* 0x180fe2000001006b */
[----:B------:R-:W0:Y:S01]  /*5190*/  @P2 LDC R104, c[0x0][0x40c] ;  /* 0x00010300ff682b82 */ /* 0x000e220000000800 */
[----:B------:R-:W-:Y:S01]  /*51a0*/  @P2 FMUL.FTZ R7, R8, R7 ;  /* 0x0000000708072220 */ /* 0x000fe20000410000 */
[-CC-:B------:R-:W-:Y:S01]  /*51b0*/  FFMA.FTZ R148, R140, R102.reuse, R107.reuse ;  /* 0x000000668c947223 */ /* 0x180fe2000001006b */
[-CC-:B------:R-:W-:Y:S01]  /*51c0*/  FFMA.FTZ R150, R143, R102.reuse, R107.reuse ;  /* 0x000000668f967223 */ /* 0x180fe2000001006b */
[----:B------:R-:W-:Y:S01]  /*51d0*/  FFMA.FTZ R155, R144, R102, R107 ;  /* 0x00000066909b7223 */ /* 0x000fe2000001006b */
[----:B------:R-:W-:Y:S01]  /*51e0*/  @P2 FADD.FTZ R107, R131, -R6 ;  /* 0x80000006836b2221 */ /* 0x000fe20000010000 */
[----:B------:R-:W-:Y:S01]  /*51f0*/  @P2 FSEL R7, R7, RZ, P1 ;  /* 0x000000ff07072208 */ /* 0x000fe20000800000 */
[----:B------:R-:W-:Y:S01]  /*5200*/  @P2 FADD.FTZ R145, R134, -R145 ;  /* 0x8000009186912221 */ /* 0x000fe20000010000 */
[----:B------:R-:W2:Y:S01]  /*5210*/  @P2 LDC R102, c[0x0][0x40c] ;  /* 0x00010300ff662b82 */ /* 0x000ea20000000800 */
[----:B------:R-:W-:Y:S01]  /*5220*/  @P2 FADD.FTZ R149, R138, -R149 ;  /* 0x800000958a952221 */ /* 0x000fe20000010000 */
[----:B------:R-:W-:Y:S01]  /*5230*/  @P2 FADD.FTZ R153, R141, -R150 ;  /* 0x800000968d992221 */ /* 0x000fe20000010000 */
[----:B------:R-:W-:Y:S01]  /*5240*/  @P2 FMUL.FTZ R107, R8, R107 ;  /* 0x0000006b086b2220 */ /* 0x000fe20000410000 */
[----:B------:R-:W-:Y:S01]  /*5250*/  @P2 FADD.FTZ R147, R135, -R146 ;  /* 0x8000009287932221 */ /* 0x000fe20000010000 */
[----:B------:R-:W-:Y:S01]  /*5260*/  @P2 FADD.FTZ R151, R139, -R148 ;  /* 0x800000948b972221 */ /* 0x000fe20000010000 */
[----:B------:R-:W-:Y:S01]  /*5270*/  FADD.FTZ R155, R142, -R155 ;  /* 0x8000009b8e9b7221 */ /* 0x000fe20000010000 */
[C---:B------:R-:W-:Y:S01]  /*5280*/  @P2 FMUL.FTZ R145, R8.reuse, R145 ;  /* 0x0000009108912220 */ /* 0x040fe20000410000 */
[----:B-1----:R-:W-:Y:S01]  /*5290*/  @P2 FMUL.FTZ R106, R7, R106 ;  /* 0x0000006a076a2220 */ /* 0x002fe20000410000 */
[----:B------:R-:W1:Y:S01]  /*52a0*/  @P2 LDC R100, c[0x0][0x40c] ;  /* 0x00010300ff642b82 */ /* 0x000e620000000800 */
[C---:B------:R-:W-:Y:S01]  /*52b0*/  @P2 FMUL.FTZ R149, R8.reuse, R149 ;  /* 0x0000009508952220 */ /* 0x040fe20000410000 */
[C---:B------:R-:W-:Y:S01]  /*52c0*/  @P2 FMUL.FTZ R153, R8.reuse, R153 ;  /* 0x0000009908992220 */ /* 0x040fe20000410000 */
[----:B------:R-:W-:Y:S01]  /*52d0*/  @P2 FSEL R107, R107, RZ, P1 ;  /* 0x000000ff6b6b2208 */ /* 0x000fe20000800000 */
[C---:B------:R-:W-:Y:S01]  /*52e0*/  @P2 FMUL.FTZ R147, R8.reuse, R147 ;  /* 0x0000009308932220 */ /* 0x040fe20000410000 */
[----:B------:R-:W-:Y:S01]  /*52f0*/  @P2 F2FP.F16.F32.PACK_AB R106, RZ, R106 ;  /* 0x0000006aff6a223e */ /* 0x000fe200000000ff */
[C---:B------:R-:W-:Y:S01]  /*5300*/  @P2 FMUL.FTZ R151, R8.reuse, R151 ;  /* 0x0000009708972220 */ /* 0x040fe20000410000 */
[----:B------:R-:W-:Y:S01]  /*5310*/  FMUL.FTZ R155, R8, R155 ;  /* 0x0000009b089b7220 */ /* 0x000fe20000410000 */
[----:B------:R-:W3:Y:S01]  /*5320*/  @P2 LDC R7, c[0x0][0x40c] ;  /* 0x00010300ff072b82 */ /* 0x000ee20000000800 */
[----:B------:R-:W-:Y:S01]  /*5330*/  @P2 FSEL R145, R145, RZ, P1 ;  /* 0x000000ff91912208 */ /* 0x000fe20000800000 */
[----:B0-----:R-:W-:Y:S01]  /*5340*/  @P2 FMUL.FTZ R104, R107, R104 ;  /* 0x000000686b682220 */ /* 0x001fe20000410000 */
[----:B------:R-:W-:-:S02]  /*5350*/  @P2 FSEL R149, R149, RZ, P1 ;  /* 0x000000ff95952208 */ /* 0x000fc40000800000 */
[----:B------:R-:W-:Y:S02]  /*5360*/  @P2 FSEL R146, R153, RZ, P1 ;  /* 0x000000ff99922208 */ /* 0x000fe40000800000 */
[----:B------:R-:W-:Y:S01]  /*5370*/  @P2 PRMT R92, R106, 0x7610, R92 ;  /* 0x000076106a5c2816 */ /* 0x000fe2000000005c */
[----:B------:R-:W0:Y:S01]  /*5380*/  @P2 LDC R101, c[0x0][0x40c] ;  /* 0x00010300ff652b82 */ /* 0x000e220000000800 */
[----:B------:R-:W-:Y:S01]  /*5390*/  @P2 FSEL R8, R147, RZ, P1 ;  /* 0x000000ff93082208 */ /* 0x000fe20000800000 */
[----:B--2---:R-:W-:Y:S01]  /*53a0*/  @P2 FMUL.FTZ R102, R145, R102 ;  /* 0x0000006691662220 */ /* 0x004fe20000410000 */
[----:B------:R-:W-:Y:S02]  /*53b0*/  @P2 FSEL R106, R151, RZ, P1 ;  /* 0x000000ff976a2208 */ /* 0x000fe40000800000 */
[----:B------:R-:W-:Y:S02]  /*53c0*/  FSEL R107, R155, RZ, P1 ;  /* 0x000000ff9b6b7208 */ /* 0x000fe40000800000 */
[----:B------:R-:W-:Y:S01]  /*53d0*/  @P2 F2FP.F16.F32.PACK_AB R102, RZ, R102 ;  /* 0x00000066ff66223e */ /* 0x000fe200000000ff */
[----:B------:R-:W2:Y:S01]  /*53e0*/  @P2 LDC R9, c[0x0][0x40c] ;  /* 0x00010300ff092b82 */ /* 0x000ea20000000800 */
[----:B-1----:R-:W-:Y:S01]  /*53f0*/  @P2 FMUL.FTZ R100, R149, R100 ;  /* 0x0000006495642220 */ /* 0x002fe20000410000 */
[----:B------:R-:W-:-:S02]  /*5400*/  @P2 F2FP.F16.F32.PACK_AB R104, RZ, R104 ;  /* 0x00000068ff68223e */ /* 0x000fc400000000ff */
[----:B------:R-:W-:Y:S02]  /*5410*/  @P2 PRMT R93, R102, 0x7610, R93 ;  /* 0x00007610665d2816 */ /* 0x000fe4000000005d */
[----:B------:R-:W-:Y:S02]  /*5420*/  @P2 F2FP.F16.F32.PACK_AB R100, RZ, R100 ;  /* 0x00000064ff64223e */ /* 0x000fe400000000ff */
[----:B------:R-:W1:Y:S01]  /*5430*/  @P2 LDC R6, c[0x0][0x40c] ;  /* 0x00010300ff062b82 */ /* 0x000e620000000800 */
[----:B---3--:R-:W-:Y:S01]  /*5440*/  @P2 FMUL.FTZ R7, R146, R7 ;  /* 0x0000000792072220 */ /* 0x008fe20000410000 */
[----:B------:R-:W-:Y:S02]  /*5450*/  @P2 PRMT R94, R100, 0x7610, R94 ;  /* 0x00007610645e2816 */ /* 0x000fe4000000005e */
[----:B------:R-:W-:Y:S02]  /*5460*/  @P2 PRMT R92, R92, 0x5410, R104 ;  /* 0x000054105c5c2816 */ /* 0x000fe40000000068 */
[----:B------:R-:W-:Y:S01]  /*5470*/  @P2 F2FP.F16.F32.PACK_AB R7, RZ, R7 ;  /* 0x00000007ff07223e */ /* 0x000fe200000000ff */
[----:B0-----:R-:W-:-:S03]  /*5480*/  @P2 FMUL.FTZ R8, R8, R101 ;  /* 0x0000006508082220 */ /* 0x001fc60000410000 */
[----:B------:R-:W-:Y:S02]  /*5490*/  @P2 PRMT R95, R7, 0x7610, R95 ;  /* 0x00007610075f2816 */ /* 0x000fe4000000005f */
[----:B------:R-:W-:Y:S01]  /*54a0*/  @P2 F2FP.F16.F32.PACK_AB R8, RZ, R8 ;  /* 0x00000008ff08223e */ /* 0x000fe200000000ff */
[----:B--2---:R-:W-:-:S03]  /*54b0*/  @P2 FMUL.FTZ R9, R106, R9 ;  /* 0x000000096a092220 */ /* 0x004fc60000410000 */
[----:B------:R-:W-:Y:S02]  /*54c0*/  @P2 PRMT R93, R93, 0x5410, R8 ;  /* 0x000054105d5d2816 */ /* 0x000fe40000000008 */
[----:B------:R-:W-:Y:S01]  /*54d0*/  @P2 F2FP.F16.F32.PACK_AB R9, RZ, R9 ;  /* 0x00000009ff09223e */ /* 0x000fe200000000ff */
[----:B-1----:R-:W-:-:S03]  /*54e0*/  @P2 FMUL.FTZ R6, R107, R6 ;  /* 0x000000066b062220 */ /* 0x002fc60000410000 */
[----:B------:R-:W-:Y:S02]  /*54f0*/  @P2 PRMT R94, R94, 0x5410, R9 ;  /* 0x000054105e5e2816 */ /* 0x000fe40000000009 */
[----:B------:R-:W-:-:S04]  /*5500*/  @P2 F2FP.F16.F32.PACK_AB R6, RZ, R6 ;  /* 0x00000006ff06223e */ /* 0x000fc800000000ff */
[----:B------:R-:W-:-:S07]  /*5510*/  @P2 PRMT R95, R95, 0x5410, R6 ;  /* 0x000054105f5f2816 */ /* 0x000fce0000000006 */
.L_x_1333:
[----:B------:R-:W-:Y:S05]  /*5520*/  BSYNC.RECONVERGENT B1 ;  /* 0x0000000000017941 */ /* 0x000fea0003800200 */
.L_x_1330:
[----:B------:R-:W0:Y:S08]  /*5530*/  @P0 LDC.64 R8, c[0x0][0x478] ;  /* 0x00011e00ff080b82 */ /* 0x000e300000000a00 */
[----:B------:R-:W1:Y:S01]  /*5540*/  @P2 LDC.64 R6, c[0x0][0x468] ;  /* 0x00011a00ff062b82 */ /* 0x000e620000000a00 */
[----:B0-----:R-:W-:-:S05]  /*5550*/  @P0 IMAD.WIDE.U32 R8, R105, 0x10, R8 ;  /* 0x0000001069080825 */ /* 0x001fca00078e0008 */
[----:B------:R3:W-:Y:S01]  /*5560*/  @P0 STG.E.128 desc[UR6][R8.64], R52 ;  /* 0x0000003408000986 */ /* 0x0007e2000c101d06 */
[----:B-1----:R-:W-:-:S05]  /*5570*/  @P2 IMAD.WIDE.U32 R6, R103, 0x10, R6 ;  /* 0x0000001067062825 */ /* 0x002fca00078e0006 */
[----:B------:R3:W-:Y:S02]  /*5580*/  @P2 STG.E.128 desc[UR6][R6.64], R92 ;  /* 0x0000005c06002986 */ /* 0x0007e4000c101d06 */
.L_x_1329:
[----:B------:R-:W-:Y:S05]  /*5590*/  BSYNC.RECONVERGENT B0 ;  /* 0x0000000000007941 */ /* 0x000fea0003800200 */
.L_x_1328:
[----:B0-23--:R-:W0:Y:S02]  /*55a0*/  LDC.64 R6, c[0x0][0x380] ;  /* 0x0000e000ff067b82 */ /* 0x00de240000000a00 */
[----:B0-----:R-:W-:-:S04]  /*55b0*/  LEA R0, R6, R0, 0x2 ;  /* 0x0000000006007211 */ /* 0x001fc800078e10ff */
[----:B------:R-:W-:-:S13]  /*55c0*/  ISETP.GE.AND P0, PT, R0, R7, PT ;  /* 0x000000070000720c */ /* 0x000fda0003f06270 */
[----:B------:R-:W-:Y:S05]  /*55d0*/  @!P0 BRA `(.L_x_1335) ;  /* 0xffffffac00e48947 */ /* 0x000fea000383ffff */
.L_x_1305:
[----:B------:R-:W0:Y:S01]  /*55e0*/  S2R R4, SR_TID.X ;  /* 0x0000000000047919 */ /* 0x000e220000002100 */
[----:B------:R-:W-:Y:S01]  /*55f0*/  MOV R0, 0x400 ;  /* 0x0000040000007802 */ /* 0x000fe20000000f00 */
[----:B------:R-:W-:Y:S05]  /*5600*/  WARPSYNC.ALL ;  /* 0x0000000000007948 */ /* 0x000fea0003800000 */
[----:B------:R-:W1:Y:S01]  /*5610*/  S2R R3, SR_CgaCtaId ;  /* 0x0000000000037919 */ /* 0x000e620000008800 */
[----:B------:R-:W2:Y:S01]  /*5620*/  S2UR UR4, SR_CTAID.X ;  /* 0x00000000000479c3 */ /* 0x000ea20000002500 */
[----:B------:R-:W3:Y:S01]  /*5630*/  LDCU.128 UR16, c[0x0][0x440] ;  /* 0x00008800ff1077ac */ /* 0x000ee20008000c00 */
[----:B0-----:R-:W-:Y:S01]  /*5640*/  SHF.R.U32.HI R7, RZ, 0x5, R4 ;  /* 0x00000005ff077819 */ /* 0x001fe20000011604 */
[----:B--2--5:R-:W-:-:S04]  /*5650*/  IMAD R27, R5, UR4, RZ ;  /* 0x00000004051b7c24 */ /* 0x024fc8000f8e02ff */
[----:B------:R-:W-:Y:S01]  /*5660*/  IMAD R2, R7, 0x60, R2 ;  /* 0x0000006007027824 */ /* 0x000fe200078e0202 */
[----:B------:R-:W-:Y:S02]  /*5670*/  IADD3 R27, P0, PT, R27, R4, RZ ;  /* 0x000000041b1b7210 */ /* 0x000fe40007f1e0ff */
[----:B-1----:R-:W-:Y:S02]  /*5680*/  LEA R3, R3, R0, 0x18 ;  /* 0x0000000003037211 */ /* 0x002fe400078ec0ff */
[----:B------:R-:W-:Y:S02]  /*5690*/  LOP3.LUT R0, R4, 0x7f, RZ, 0x3c, !PT ;  /* 0x0000007f04007812 */ /* 0x000fe400078e3cff */
[----:B------:R-:W-:Y:S02]  /*56a0*/  LEA R2, R2, R3, 0x5 ;  /* 0x0000000302027211 */ /* 0x000fe400078e28ff */
[----:B------:R-:W-:Y:S02]  /*56b0*/  IADD3 R29, PT, PT, R0, R5, RZ ;  /* 0x00000005001d7210 */ /* 0x000fe40007ffe0ff */
[----:B------:R-:W-:Y:S01]  /*56c0*/  LEA R0, R4, R3, 0x2 ;  /* 0x0000000304007211 */ /* 0x000fe200078e10ff */
[----:B------:R-:W-:Y:S01]  /*56d0*/  STS.128 [R2], R56 ;  /* 0x0000003802007388 */ /* 0x000fe20000000c00 */
[----:B------:R-:W-:-:S02]  /*56e0*/  IADD3.X R28, PT, PT, RZ, RZ, RZ, P0, !PT ;  /* 0x000000ffff1c7210 */ /* 0x000fc400007fe4ff */
[----:B------:R-:W-:Y:S01]  /*56f0*/  ISETP.GE.U32.AND P5, PT, R29, 0x80, PT ;  /* 0x000000801d00780c */ /* 0x000fe20003fa6070 */
[----:B------:R-:W-:Y:S01]  /*5700*/  STS.128 [R2+0x10], R60 ;  /* 0x0000103c02007388 */ /* 0x000fe20000000c00 */
[----:B------:R-:W-:Y:S02]  /*5710*/  SHF.L.U64.HI R33, R27, 0x2, R28 ;  /* 0x000000021b217819 */ /* 0x000fe4000001021c */
[C---:B------:R-:W-:Y:S01]  /*5720*/  ISETP.GE.U32.AND P4, PT, R29.reuse, 0x100, PT ;  /* 0x000001001d00780c */ /* 0x040fe20003f86070 */
[----:B------:R-:W-:Y:S01]  /*5730*/  STS.128 [R2+0x400], R64 ;  /* 0x0004004002007388 */ /* 0x000fe20000000c00 */
[C---:B------:R-:W-:Y:S02]  /*5740*/  ISETP.GE.U32.AND P3, PT, R29.reuse, 0x180, PT ;  /* 0x000001801d00780c */ /* 0x040fe40003f66070 */
[C---:B------:R-:W-:Y:S01]  /*5750*/  ISETP.GE.U32.AND P2, PT, R29.reuse, 0x200, PT ;  /* 0x000002001d00780c */ /* 0x040fe20003f46070 */
[----:B------:R-:W-:Y:S01]  /*5760*/  STS.128 [R2+0x410], R68 ;  /* 0x0004104402007388 */ /* 0x000fe20000000c00 */
[----:B------:R-:W-:-:S02]  /*5770*/  ISETP.GE.U32.AND P1, PT, R29, 0x280, PT ;  /* 0x000002801d00780c */ /* 0x000fc40003f26070 */
[----:B------:R-:W-:Y:S01]  /*5780*/  ISETP.GE.U32.AND P0, PT, R29, 0x300, PT ;  /* 0x000003001d00780c */ /* 0x000fe20003f06070 */
[----:B------:R-:W-:Y:S04]  /*5790*/  STS.128 [R2+0x800], R88 ;  /* 0x0008005802007388 */ /* 0x000fe80000000c00 */
[----:B------:R-:W-:Y:S01]  /*57a0*/  STS.128 [R2+0x810], R96 ;  /* 0x0008106002007388 */ /* 0x000fe20000000c00 */
[----:B------:R-:W-:Y:S06]  /*57b0*/  BAR.SYNC.DEFER_BLOCKING 0x0 ;  /* 0x0000000000007b1d */ /* 0x000fec0000010000 */
[----:B------:R-:W0:Y:S04]  /*57c0*/  LDS R3, [R0] ;  /* 0x0000000000037984 */ /* 0x000e280000000800 */
[----:B------:R-:W1:Y:S04]  /*57d0*/  LDS R10, [R0+0xc00] ;  /* 0x000c0000000a7984 */ /* 0x000e680000000800 */
[----:B------:R-:W2:Y:S04]  /*57e0*/  LDS R4, [R0+0x200] ;  /* 0x0002000000047984 */ /* 0x000ea80000000800 */
[----:B------:R-:W4:Y:S04]  /*57f0*/  LDS R9, [R0+0xe00] ;  /* 0x000e000000097984 */ /* 0x000f280000000800 */
[----:B------:R-:W3:Y:S04]  /*5800*/  LDS R5, [R0+0x400] ;  /* 0x0004000000057984 */ /* 0x000ee80000000800 */
[----:B------:R-:W3:Y:S04]  /*5810*/  LDS R12, [R0+0x1000] ;  /* 0x00100000000c7984 */ /* 0x000ee80000000800 */
[----:B------:R-:W3:Y:S04]  /*5820*/  LDS R6, [R0+0x600] ;  /* 0x0006000000067984 */ /* 0x000ee80000000800 */
[----:B------:R-:W3:Y:S04]  /*5830*/  LDS R11, [R0+0x1200] ;  /* 0x00120000000b7984 */ /* 0x000ee80000000800 */
[----:B------:R-:W3:Y:S04]  /*5840*/  LDS R7, [R0+0x800] ;  /* 0x0008000000077984 */ /* 0x000ee80000000800 */
[----:B------:R-:W3:Y:S04]  /*5850*/  LDS R14, [R0+0x1400] ;  /* 0x00140000000e7984 */ /* 0x000ee80000000800 */
[----:B------:R-:W3:Y:S01]  /*5860*/  LDS R8, [R0+0xa00] ;  /* 0x000a000000087984 */ /* 0x000ee20000000800 */
[----:B0-----:R-:W-:-:S03]  /*5870*/  FADD.FTZ R3, RZ, R3 ;  /* 0x00000003ff037221 */ /* 0x001fc60000010000 */
[----:B------:R-:W0:Y:S01]  /*5880*/  LDS R13, [R0+0x1600] ;  /* 0x00160000000d7984 */ /* 0x000e220000000800 */
[----:B-1----:R-:W-:-:S03]  /*5890*/  FADD.FTZ R3, R3, R10 ;  /* 0x0000000a03037221 */ /* 0x002fc60000010000 */
[----:B------:R-:W1:Y:S01]  /*58a0*/  LDS R16, [R0+0x1800] ;  /* 0x0018000000107984 */ /* 0x000e620000000800 */
[----:B--2---:R-:W-:-:S03]  /*58b0*/  FADD.FTZ R4, RZ, R4 ;  /* 0x00000004ff047221 */ /* 0x004fc60000010000 */
[----:B------:R-:W2:Y:S01]  /*58c0*/  LDS R15, [R0+0x1a00] ;  /* 0x001a0000000f7984 */ /* 0x000ea20000000800 */
[----:B----4-:R-:W-:-:S03]  /*58d0*/  FADD.FTZ R4, R4, R9 ;  /* 0x0000000904047221 */ /* 0x010fc60000010000 */
[----:B------:R-:W4:Y:S01]  /*58e0*/  LDS R18, [R0+0x1c00] ;  /* 0x001c000000127984 */ /* 0x000f220000000800 */
[----:B---3--:R-:W-:-:S03]  /*58f0*/  FADD.FTZ R5, RZ, R5 ;  /* 0x00000005ff057221 */ /* 0x008fc60000010000 */
        /* <DEDUP_REMOVED lines=15> */
[----:B-1----:R-:W-:-:S03]  /*59f0*/  FADD.FTZ R3, R3, R16 ;  /* 0x0000001003037221 */ /* 0x002fc60000010000 */
[----:B------:R-:W1:Y:S01]  /*5a00*/  LDS R25, [R0+0x2e00] ;  /* 0x002e000000197984 */ /* 0x000e620000000800 */
[----:B--2---:R-:W-:Y:S01]  /*5a10*/  FADD.FTZ R4, R4, R15 ;  /* 0x0000000f04047221 */ /* 0x004fe20000010000 */
[----:B------:R-:W-:Y:S01]  /*5a20*/  BAR.SYNC.DEFER_BLOCKING 0x0 ;  /* 0x0000000000007b1d */ /* 0x000fe20000010000 */
[----:B----4-:R-:W-:Y:S01]  /*5a30*/  FADD.FTZ R5, R5, R18 ;  /* 0x0000001205057221 */ /* 0x010fe20000010000 */
[----:B---3--:R-:W-:Y:S01]  /*5a40*/  FADD.FTZ R6, R6, R17 ;  /* 0x0000001106067221 */ /* 0x008fe20000010000 */
[----:B------:R-:W-:Y:S01]  /*5a50*/  FADD.FTZ R7, R7, R20 ;  /* 0x0000001407077221 */ /* 0x000fe20000010000 */
[----:B------:R-:W-:Y:S01]  /*5a60*/  FADD.FTZ R8, R8, R19 ;  /* 0x0000001308087221 */ /* 0x000fe20000010000 */
[----:B------:R-:W-:Y:S01]  /*5a70*/  FADD.FTZ R9, R3, R22 ;  /* 0x0000001603097221 */ /* 0x000fe20000010000 */
[----:B------:R-:W-:Y:S01]  /*5a80*/  FADD.FTZ R21, R4, R21 ;  /* 0x0000001504157221 */ /* 0x000fe20000010000 */
[----:B------:R2:W-:Y:S01]  /*5a90*/  STS.128 [R2], R36 ;  /* 0x0000002402007388 */ /* 0x0005e20000000c00 */
[----:B------:R-:W-:-:S03]  /*5aa0*/  FADD.FTZ R5, R5, R24 ;  /* 0x0000001805057221 */ /* 0x000fc60000010000 */
[----:B------:R3:W-:Y:S01]  /*5ab0*/  STS.128 [R2+0x10], R40 ;  /* 0x0000102802007388 */ /* 0x0007e20000000c00 */
[----:B------:R-:W-:-:S03]  /*5ac0*/  FADD.FTZ R23, R6, R23 ;  /* 0x0000001706177221 */ /* 0x000fc60000010000 */
[----:B------:R-:W-:Y:S01]  /*5ad0*/  STS.128 [R2+0x400], R44 ;  /* 0x0004002c02007388 */ /* 0x000fe20000000c00 */
[----:B0-----:R-:W-:-:S03]  /*5ae0*/  FADD.FTZ R11, R7, R26 ;  /* 0x0000001a070b7221 */ /* 0x001fc60000010000 */
[----:B------:R-:W-:Y:S01]  /*5af0*/  STS.128 [R2+0x410], R48 ;  /* 0x0004103002007388 */ /* 0x000fe20000000c00 */
[----:B-1----:R-:W-:-:S03]  /*5b00*/  FADD.FTZ R25, R8, R25 ;  /* 0x0000001908197221 */ /* 0x002fc60000010000 */
[----:B------:R-:W-:Y:S01]  /*5b10*/  STS.128 [R2+0x800], R72 ;  /* 0x0008004802007388 */ /* 0x000fe20000000c00 */
[----:B--2---:R-:W-:-:S03]  /*5b20*/  SHF.L.U32 R36, R27, 0x2, RZ ;  /* 0x000000021b247819 */ /* 0x004fc600000006ff */
[----:B------:R-:W-:Y:S01]  /*5b30*/  STS.128 [R2+0x810], R76 ;  /* 0x0008104c02007388 */ /* 0x000fe20000000c00 */
[----:B------:R-:W-:Y:S01]  /*5b40*/  BAR.SYNC.DEFER_BLOCKING 0x0 ;  /* 0x0000000000007b1d */ /* 0x000fe20000010000 */
[----:B------:R-:W-:-:S04]  /*5b50*/  IADD3 R38, P6, PT, R36, UR18, RZ ;  /* 0x0000001224267c10 */ /* 0x000fc8000ffde0ff */
[C---:B---3--:R-:W-:Y:S02]  /*5b60*/  IADD3.X R43, PT, PT, R33.reuse, UR19, RZ, P6, !PT ;  /* 0x00000013212b7c10 */ /* 0x048fe4000b7fe4ff */
[----:B------:R-:W-:Y:S02]  /*5b70*/  IADD3 R36, P6, PT, R36, UR16, RZ ;  /* 0x0000001024247c10 */ /* 0x000fe4000ffde0ff */
[----:B------:R-:W-:Y:S02]  /*5b80*/  @P5 MOV R3, R43 ;  /* 0x0000002b00035202 */ /* 0x000fe40000000f00 */
        /* <DEDUP_REMOVED lines=20> */
[----:B----4-:R-:W-:-:S03]  /*5cd0*/  FADD.FTZ R2, R2, R29 ;  /* 0x0000001d02027221 */ /* 0x010fc60000010000 */
[----:B------:R-:W4:Y:S01]  /*5ce0*/  LDS R6, [R0+0x800] ;  /* 0x0008000000067984 */ /* 0x000f220000000800 */
[----:B------:R-:W-:-:S03]  /*5cf0*/  FADD.FTZ R29, R27, R32 ;  /* 0x000000201b1d7221 */ /* 0x000fc60000010000 */
[----:B------:R-:W4:Y:S01]  /*5d00*/  LDS R37, [R0+0x2a00] ;  /* 0x002a000000257984 */ /* 0x000f220000000800 */
[----:B------:R-:W-:Y:S01]  /*5d10*/  FADD.FTZ R31, R2, R31 ;  /* 0x0000001f021f7221 */ /* 0x000fe20000010000 */
[----:B------:R-:W-:Y:S02]  /*5d20*/  @P5 MOV R2, R38 ;  /* 0x0000002600025202 */ /* 0x000fe40000000f00 */
[----:B------:R-:W4:Y:S01]  /*5d30*/  LDS R17, [R0+0x1400] ;  /* 0x0014000000117984 */ /* 0x000f220000000800 */
[----:B------:R-:W-:Y:S01]  /*5d40*/  @P5 IADD3 R38, P6, PT, R38, 0x200, RZ ;  /* 0x0000020026265810 */ /* 0x000fe20007fde0ff */
[----:B------:R-:W-:Y:S02]  /*5d50*/  FADD.FTZ R10, RZ, R10 ;  /* 0x0000000aff0a7221 */ /* 0x000fe40000010000 */
[----:B------:R-:W4:Y:S01]  /*5d60*/  LDS R27, [R0+0x2000] ;  /* 0x00200000001b7984 */ /* 0x000f220000000800 */
[----:B------:R-:W-:Y:S01]  /*5d70*/  @P5 IADD3.X R43, PT, PT, RZ, R43, RZ, P6, !PT ;  /* 0x0000002bff2b5210 */ /* 0x000fe200037fe4ff */
[----:B------:R-:W-:-:S02]  /*5d80*/  FADD.FTZ R10, R10, R13 ;  /* 0x0000000d0a0a7221 */ /* 0x000fc40000010000 */
        /* <DEDUP_REMOVED lines=19> */
[----:B------:R-:W-:-:S04]  /*5ec0*/  FADD.FTZ R6, R6, R17 ;  /* 0x0000001106067221 */ /* 0x000fc80000010000 */
        /* <DEDUP_REMOVED lines=54> */
.L_x_1313:
[----:B------:R-:W-:Y:S01]  /*6230*/  HFMA2 R149, -RZ, RZ, 0, 5.9604644775390625e-08 ;  /* 0x00000001ff957431 */ /* 0x000fe200000001ff */
[----:B------:R-:W-:Y:S01]  /*6240*/  BSSY B0, `(.L_x_1336) ;  /* 0x0000007000007945 */ /* 0x000fe20003800000 */
[----:B------:R-:W-:Y:S02]  /*6250*/  MOV R150, R145 ;  /* 0x0000009100967202 */ /* 0x000fe40000000f00 */
[----:B------:R-:W-:Y:S02]  /*6260*/  MOV R152, 0x1f ;  /* 0x0000001f00987802 */ /* 0x000fe40000000f00 */
[----:B------:R-:W-:-:S07]  /*6270*/  MOV R147, 0xffffffff ;  /* 0xffffffff00937802 */ /* 0x000fce0000000f00 */
[----:B0-----:R-:W-:Y:S05]  /*6280*/  WARPSYNC.COLLECTIVE R147, `(.L_x_1337) ;  /* 0x0000000093087348 */ /* 0x001fea0003c00000 */
[----:B------:R1:W2:Y:S02]  /*6290*/  SHFL.BFLY P0, R148, R150, R149, R152 ;  /* 0x0c00009596947389 */ /* 0x0002a40000000098 */
[----:B012---:R-:W-:Y:S05]  /*62a0*/  ENDCOLLECTIVE ;  /* 0x000000000000791b */ /* 0x007fea0003800000 */
.L_x_1337:
[----:B------:R-:W-:Y:S05]  /*62b0*/  BSYNC B0 ;  /* 0x0000000000007941 */ /* 0x000fea0003800000 */
.L_x_1336:
        /* <DEDUP_REMOVED lines=8> */
.L_x_1338:
[----:B------:R-:W-:-:S05]  /*6340*/  FADD.FTZ R100, R100, R145 ;  /* 0x0000009164647221 */ /* 0x000fca0000010000 */
[----:B------:R-:W-:Y:S01]  /*6350*/  MOV R150, R100 ;  /* 0x0000006400967202 */ /* 0x000fe20000000f00 */
[----:B------:R-:W-:Y:S01]  /*6360*/  HFMA2 R149, -RZ, RZ, 0, 1.1920928955078125e-07 ;  /* 0x00000002ff957431 */ /* 0x000fe200000001ff */
[----:B------:R-:W-:-:S07]  /*6370*/  MOV R101, R148 ;  /* 0x0000009400657202 */ /* 0x000fce0000000f00 */
[----:B------:R-:W-:Y:S05]  /*6380*/  WARPSYNC.COLLECTIVE R147, `(.L_x_1339) ;  /* 0x0000000093087348 */ /* 0x000fea0003c00000 */
[----:B------:R0:W1:Y:S02]  /*6390*/  SHFL.BFLY P0, R148, R150, R149, R152 ;  /* 0x0c00009596947389 */ /* 0x0000640000000098 */
[----:B01----:R-:W-:Y:S05]  /*63a0*/  ENDCOLLECTIVE ;  /* 0x000000000000791b */ /* 0x003fea0003800000 */
.L_x_1339:
[----:B------:R-:W-:-:S05]  /*63b0*/  FADD.FTZ R101, R101, R146 ;  /* 0x0000009265657221 */ /* 0x000fca0000010000 */
[----:B------:R-:W-:Y:S02]  /*63c0*/  MOV R150, R101 ;  /* 0x0000006500967202 */ /* 0x000fe40000000f00 */
[----:B------:R-:W-:-:S07]  /*63d0*/  MOV R103, R148 ;  /* 0x0000009400677202 */ /* 0x000fce0000000f00 */
[----:B------:R-:W-:Y:S05]  /*63e0*/  WARPSYNC.COLLECTIVE R147, `(.L_x_1340) ;  /* 0x0000000093087348 */ /* 0x000fea0003c00000 */
[----:B------:R0:W1:Y:S02]  /*63f0*/  SHFL.BFLY P0, R148, R150, R149, R152 ;  /* 0x0c00009596947389 */ /* 0x0000640000000098 */
[----:B01----:R-:W-:Y:S05]  /*6400*/  ENDCOLLECTIVE ;  /* 0x000000000000791b */ /* 0x003fea0003800000 */
.L_x_1340:
[----:B------:R-:W-:-:S05]  /*6410*/  FADD.FTZ R103, R100, R103 ;  /* 0x0000006764677221 */ /* 0x000fca0000010000 */
[----:B------:R-:W-:Y:S01]  /*6420*/  MOV R150, R103 ;  /* 0x0000006700967202 */ /* 0x000fe20000000f00 */
[----:B------:R-:W-:Y:S01]  /*6430*/  HFMA2 R149, -RZ, RZ, 0, 2.384185791015625e-07 ;  /* 0x00000004ff957431 */ /* 0x000fe200000001ff */
[----:B------:R-:W-:-:S07]  /*6440*/  MOV R102, R148 ;  /* 0x0000009400667202 */ /* 0x000fce0000000f00 */
[----:B------:R-:W-:Y:S05]  /*6450*/  WARPSYNC.COLLECTIVE R147, `(.L_x_1341) ;  /* 0x0000000093087348 */ /* 0x000fea0003c00000 */
[----:B------:R0:W1:Y:S02]  /*6460*/  SHFL.BFLY P0, R148, R150, R149, R152 ;  /* 0x0c00009596947389 */ /* 0x0000640000000098 */
[----:B01----:R-:W-:Y:S05]  /*6470*/  ENDCOLLECTIVE ;  /* 0x000000000000791b */ /* 0x003fea0003800000 */
.L_x_1341:
[----:B------:R-:W-:-:S05]  /*6480*/  FADD.FTZ R102, R101, R102 ;  /* 0x0000006665667221 */ /* 0x000fca0000010000 */
[----:B------:R-:W-:Y:S02]  /*6490*/  MOV R150, R102 ;  /* 0x0000006600967202 */ /* 0x000fe40000000f00 */
[----:B------:R-:W-:-:S07]  /*64a0*/  MOV R104, R148 ;  /* 0x0000009400687202 */ /* 0x000fce0000000f00 */
[----:B------:R-:W-:Y:S05]  /*64b0*/  WARPSYNC.COLLECTIVE R147, `(.L_x_1342) ;  /* 0x0000000093087348 */ /* 0x000fea0003c00000 */
[----:B------:R0:W1:Y:S02]  /*64c0*/  SHFL.BFLY P0, R148, R150, R149, R152 ;  /* 0x0c00009596947389 */ /* 0x0000640000000098 */
[----:B01----:R-:W-:Y:S05]  /*64d0*/  ENDCOLLECTIVE ;  /* 0x000000000000791b */ /* 0x003fea0003800000 */
.L_x_1342:
[----:B------:R-:W-:-:S05]  /*64e0*/  FADD.FTZ R104, R103, R104 ;  /* 0x0000006867687221 */ /* 0x000fca0000010000 */
[----:B------:R-:W-:Y:S01]  /*64f0*/  MOV R150, R104 ;  /* 0x0000006800967202 */ /* 0x000fe20000000f00 */
[----:B------:R-:W-:Y:S01]  /*6500*/  HFMA2 R149, -RZ, RZ, 0, 4.76837158203125e-07 ;  /* 0x00000008ff957431 */ /* 0x000fe200000001ff */
[----:B------:R-:W-:-:S07]  /*6510*/  MOV R105, R148 ;  /* 0x0000009400697202 */ /* 0x000fce0000000f00 */
[----:B------:R-:W-:Y:S05]  /*6520*/  WARPSYNC.COLLECTIVE R147, `(.L_x_1343) ;  /* 0x0000000093087348 */ /* 0x000fea0003c00000 */
[----:B------:R0:W1:Y:S02]  /*6530*/  SHFL.BFLY P0, R148, R150, R149, R152 ;  /* 0x0c00009596947389 */ /* 0x0000640000000098 */
[----:B01----:R-:W-:Y:S05]  /*6540*/  ENDCOLLECTIVE ;  /* 0x000000000000791b */ /* 0x003fea0003800000 */
.L_x_1343:
[----:B------:R-:W-:-:S05]  /*6550*/  FADD.FTZ R105, R102, R105 ;  /* 0x0000006966697221 */ /* 0x000fca0000010000 */
[----:B------:R-:W-:Y:S02]  /*6560*/  MOV R150, R105 ;  /* 0x0000006900967202 */ /* 0x000fe40000000f00 */
[----:B------:R-:W-:-:S07]  /*6570*/  MOV R107, R148 ;  /* 0x00000094006b7202 */ /* 0x000fce0000000f00 */
[----:B------:R-:W-:Y:S05]  /*6580*/  WARPSYNC.COLLECTIVE R147, `(.L_x_1344) ;  /* 0x0000000093087348 */ /* 0x000fea0003c00000 */
[----:B------:R0:W1:Y:S02]  /*6590*/  SHFL.BFLY P0, R148, R150, R149, R152 ;  /* 0x0c00009596947389 */ /* 0x0000640000000098 */
[----:B01----:R-:W-:Y:S05]  /*65a0*/  ENDCOLLECTIVE ;  /* 0x000000000000791b */ /* 0x003fea0003800000 */
.L_x_1344:
[----:B------:R-:W-:-:S05]  /*65b0*/  FADD.FTZ R107, R104, R107 ;  /* 0x0000006b686b7221 */ /* 0x000fca0000010000 */
[----:B------:R-:W-:Y:S01]  /*65c0*/  MOV R150, R107 ;  /* 0x0000006b00967202 */ /* 0x000fe20000000f00 */
[----:B------:R-:W-:Y:S01]  /*65d0*/  HFMA2 R149, -RZ, RZ, 0, 9.5367431640625e-07 ;  /* 0x00000010ff957431 */ /* 0x000fe200000001ff */
[----:B------:R-:W-:-:S07]  /*65e0*/  MOV R106, R148 ;  /* 0x00000094006a7202 */ /* 0x000fce0000000f00 */
[----:B------:R-:W-:Y:S05]  /*65f0*/  WARPSYNC.COLLECTIVE R147, `(.L_x_1345) ;  /* 0x0000000093087348 */ /* 0x000fea0003c00000 */
[----:B------:R0:W1:Y:S02]  /*6600*/  SHFL.BFLY P0, R148, R150, R149, R152 ;  /* 0x0c00009596947389 */ /* 0x0000640000000098 */
[----:B01----:R-:W-:Y:S05]  /*6610*/  ENDCOLLECTIVE ;  /* 0x000000000000791b */ /* 0x003fea0003800000 */
.L_x_1345:
[----:B------:R-:W-:-:S05]  /*6620*/  FADD.FTZ R106, R105, R106 ;  /* 0x0000006a696a7221 */ /* 0x000fca0000010000 */
[----:B------:R-:W-:Y:S02]  /*6630*/  MOV R150, R106 ;  /* 0x0000006a00967202 */ /* 0x000fe40000000f00 */
[----:B------:R-:W-:-:S07]  /*6640*/  MOV R100, R148 ;  /* 0x0000009400647202 */ /* 0x000fce0000000f00 */
[----:B------:R-:W-:Y:S05]  /*6650*/  WARPSYNC.COLLECTIVE R147, `(.L_x_1346) ;  /* 0x0000000093087348 */ /* 0x000fea0003c00000 */
[----:B------:R0:W1:Y:S02]  /*6660*/  SHFL.BFLY P0, R148, R150, R149, R152 ;  /* 0x0c00009596947389 */ /* 0x0000640000000098 */
[----:B01----:R-:W-:Y:S05]  /*6670*/  ENDCOLLECTIVE ;  /* 0x000000000000791b */ /* 0x003fea0003800000 */
.L_x_1346:
[----:B------:R-:W-:Y:S01]  /*6680*/  MOV R101, R148 ;  /* 0x0000009400657202 */ /* 0x000fe20000000f00 */
[----:B------:R-:W-:Y:S06]  /*6690*/  BRA `(.L_x_1347) ;  /* 0xffffffb4006c7947 */ /* 0x000fec000383ffff */
.L_x_1348:
        /* <DEDUP_REMOVED lines=14> */
.L_x_14433:


//--------------------- .text._ZN10layer_norm13ln_bwd_kernelINS_13Kernel_traitsI6__halfS2_S2_S2_fjLj768ELj1ELj4ELj1ELj16ENS_18Kernel_traits_baseILj768ES2_S2_S2_S2_fjLj128EEEEELb0ELb0ELb1ELb1EEEvNS_9BwdParamsE --------------------------
	.section	.text._ZN10layer_norm13ln_bwd_kernelINS_13Kernel_traitsI6__halfS2_S2_S2_fjLj768ELj1ELj4ELj1ELj16ENS_18Kernel_traits_baseILj768ES2_S2_S2_S2_fjLj128EEEEELb0ELb0ELb1ELb1EEEvNS_9BwdParamsE,"ax",@progbits
	.align	128
        .global         _ZN10layer_norm13ln_bwd_kernelINS_13Kernel_traitsI6__halfS2_S2_S2_fjLj768ELj1ELj4ELj1ELj16ENS_18Kernel_traits_baseILj768ES2_S2_S2_S2_fjLj128EEEEELb0ELb0ELb1ELb1EEEvNS_9BwdParamsE
        .type           _ZN10layer_norm13ln_bwd_kernelINS_13Kernel_traitsI6__halfS2_S2_S2_fjLj768ELj1ELj4ELj1ELj16ENS_18Kernel_traits_baseILj768ES2_S2_S2_S2_fjLj128EEEEELb0ELb0ELb1ELb1EEEvNS_9BwdParamsE,@function
        .size           _ZN10layer_norm13ln_bwd_kernelINS_13Kernel_traitsI6__halfS2_S2_S2_fjLj768ELj1ELj4ELj1ELj16ENS_18Kernel_traits_baseILj768ES2_S2_S2_S2_fjLj128EEEEELb0ELb0ELb1ELb1EEEvNS_9BwdParamsE,(.L_x_14434 - _ZN10layer_norm13ln_bwd_kernelINS_13Kernel_traitsI6__halfS2_S2_S2_fjLj768ELj1ELj4ELj1ELj16ENS_18Kernel_traits_baseILj768ES2_S2_S2_S2_fjLj128EEEEELb0ELb0ELb1ELb1EEEvNS_9BwdParamsE)
        .other          _ZN10layer_norm13ln_bwd_kernelINS_13Kernel_traitsI6__halfS2_S2_S2_fjLj768ELj1ELj4ELj1ELj16ENS_18Kernel_traits_baseILj768ES2_S2_S2_S2_fjLj128EEEEELb0ELb0ELb1ELb1EEEvNS_9BwdParamsE,@"STO_CUDA_ENTRY STV_DEFAULT"
_ZN10layer_norm13ln_bwd_kernelINS_13Kernel_traitsI6__halfS2_S2_S2_fjLj768ELj1ELj4ELj1ELj16ENS_18Kernel_traits_baseILj768ES2_S2_S2_S2_fjLj128EEEEELb0ELb0ELb1ELb1EEEvNS_9BwdParamsE:
.text._ZN10layer_norm13ln_bwd_kernelINS_13Kernel_traitsI6__halfS2_S2_S2_fjLj768ELj1ELj4ELj1ELj16ENS_18Kernel_traits_baseILj768ES2_S2_S2_S2_fjLj128EEEEELb0ELb0ELb1ELb1EEEvNS_9BwdParamsE:
        /* <DEDUP_REMOVED lines=45> */
[----:B------:R0:W5:Y:S04]  /*02d0*/  LDG.E.128 R44, desc[UR6][R4.64+0x400] ;  /* 0x00040006042c7981 */ /* 0x000168000c1e1d00 */
[----:B------:R0:W5:Y:S04]  /*02e0*/  LDG.E.128 R40, desc[UR6][R4.64+0x200] ;  /* 0x0002000604287981 */ /* 0x000168000c1e1d00 */
[----:B------:R0:W5:Y:S01]  /*02f0*/  LDG.E.128 R36, desc[UR6][R4.64] ;  /* 0x0000000604247981 */ /* 0x000162000c1e1d00 */
[----:B------:R-:W-:-:S07]  /*0300*/  HFMA2 R92, -RZ, RZ, 0, 0 ;  /* 0x00000000ff5c7431 */ /* 0x000fce00000001ff */
.L_x_1370:
[----:B------:R-:W1:Y:S08]  /*0310*/  LDC.64 R124, c[0x0][0x3f8] ;  /* 0x0000fe00ff7c7b82 */ /* 0x000e700000000a00 */
[----:B------:R-:W2:Y:S08]  /*0320*/  LDC.64 R122, c[0x0][0x3f0] ;  /* 0x0000fc00ff7a7b82 */ /* 0x000eb00000000a00 */
[----:B------:R-:W3:Y:S01]  /*0330*/  LDC.64 R120, c[0x0][0x3c8] ;  /* 0x0000f200ff787b82 */ /* 0x000ee20000000a00 */
[----:B-1----:R-:W-:-:S06]  /*0340*/  IMAD.WIDE R124, R2, 0x4, R124 ;  /* 0x00000004027c7825 */ /* 0x002fcc00078e027c */
[----:B------:R-:W4:Y:S01]  /*0350*/  LDG.E R124, desc[UR6][R124.64] ;  /* 0x000000067c7c7981 */ /* 0x000f22000c1e1900 */
[----:B--2---:R-:W-:-:S06]  /*0360*/  IMAD.WIDE R122, R2, 0x4, R122 ;  /* 0x00000004027a7825 */ /* 0x004fcc00078e027a */
[----:B-----5:R1:W5:Y:S01]  /*0370*/  LDG.E R122, desc[UR6][R122.64] ;  /* 0x000000067a7a7981 */ /* 0x020362000c1e1900 */
[----:B---3--:R-:W-:-:S05]  /*0380*/  IMAD.WIDE R120, R2, 0x4, R120 ;  /* 0x0000000402787825 */ /* 0x008fca00078e0278 */
[----:B------:R1:W5:Y:S01]  /*0390*/  LDG.E R137, desc[UR6][R120.64] ;  /* 0x0000000678897981 */ /* 0x000362000c1e1900 */
[----:B------:R-:W-:Y:S01]  /*03a0*/  BSSY.RECONVERGENT B1, `(.L_x_1351) ;  /* 0x0000135000017945 */ /* 0x000fe20003800200 */
[----:B------:R-:W-:Y:S02]  /*03b0*/  CS2R R138, SRZ ;  /* 0x00000000008a7805 */ /* 0x000fe4000001ff00 */
[----:B----4-:R-:W-:-:S13]  /*03c0*/  ISETP.GE.AND P3, PT, R124, 0x1, PT ;  /* 0x000000017c00780c */ /* 0x010fda0003f66270 */
[----:B-1----:R-:W-:Y:S05]  /*03d0*/  @!P3 BRA `(.L_x_1352) ;  /* 0x00000010007cb947 */ /* 0x002fea0003800000 */
[----:B------:R-:W-:Y:S01]  /*03e0*/  IMAD R3, R2, UR9, RZ ;  /* 0x0000000902037c24 */ /* 0x000fe2000f8e02ff */
[----:B------:R-:W-:Y:S01]  /*03f0*/  IADD3 R7, PT, PT, R124, -0x1, RZ ;  /* 0xffffffff7c077810 */ /* 0x000fe20007ffe0ff */
[----:B------:R-:W1:Y:S03]  /*0400*/  LDC.64 R8, c[0x0][0x3a8] ;  /* 0x0000ea00ff087b82 */ /* 0x000e660000000a00 */
[----:B------:R-:W-:Y:S01]  /*0410*/  SHF.R.S32.HI R6, RZ, 0x1f, R3 ;  /* 0x0000001fff067819 */ /* 0x000fe20000011403 */
[----:B------:R-:W-:-:S03]  /*0420*/  IMAD R7, R7, UR9, RZ ;  /* 0x0000000907077c24 */ /* 0x000fc6000f8e02ff */
[----:B------:R-:W-:Y:S01]  /*0430*/  LEA.HI R3, R6, R3, RZ, 0x3 ;  /* 0x0000000306037211 */ /* 0x000fe200078f18ff */
[----:B0-----:R-:W0:Y:S01]  /*0440*/  LDC.64 R4, c[0x0][0x428] ;  /* 0x00010a00ff047b82 */ /* 0x001e220000000a00 */
[----:B------:R-:W-:Y:S02]  /*0450*/  SHF.R.S32.HI R6, RZ, 0x1f, R7 ;  /* 0x0000001fff067819 */ /* 0x000fe40000011407 */
[----:B------:R-:W-:Y:S02]  /*0460*/  LEA.HI.SX32 R117, R3, R0, 0x1d ;  /* 0x0000000003757211 */ /* 0x000fe400078feaff */
[----:B------:R-:W-:-:S04]  /*0470*/  LEA.HI R7, R6, R7, RZ, 0x3 ;  /* 0x0000000706077211 */ /* 0x000fc800078f18ff */
[----:B------:R-:W-:Y:S02]  /*0480*/  LEA.HI.SX32 R7, R7, R0, 0x1d ;  /* 0x0000000007077211 */ /* 0x000fe400078feaff */
[----:B------:R-:W-:Y:S02]  /*0490*/  IADD3 R119, PT, PT, R117, 0x20, RZ ;  /* 0x0000002075777810 */ /* 0x000fe40007ffe0ff */
[----:B------:R-:W-:Y:S02]  /*04a0*/  IADD3 R13, PT, PT, R7, 0x20, RZ ;  /* 0x00000020070d7810 */ /* 0x000fe40007ffe0ff */
[C---:B------:R-:W-:Y:S01]  /*04b0*/  IADD3 R123, PT, PT, R117.reuse, 0x40, RZ ;  /* 0x00000040757b7810 */ /* 0x040fe20007ffe0ff */
[----:B-1----:R-:W-:Y:S01]  /*04c0*/  IMAD.WIDE.U32 R104, R117, 0x10, R8 ;  /* 0x0000001075687825 */ /* 0x002fe200078e0008 */
[----:B------:R-:W-:Y:S02]  /*04d0*/  SHF.R.S32.HI R3, RZ, 0x1f, R2 ;  /* 0x0000001fff037819 */ /* 0x000fe40000011402 */
[----:B------:R-:W-:Y:S01]  /*04e0*/  LEA R108, P0, R2, UR10, 0x2 ;  /* 0x0000000a026c7c11 */ /* 0x000fe2000f8010ff */
[----:B------:R-:W-:-:S02]  /*04f0*/  IMAD.WIDE.U32 R16, R119, 0x10, R8 ;  /* 0x0000001077107825 */ /* 0x000fc400078e0008 */
[----:B------:R-:W2:Y:S02]  /*0500*/  LDG.E.128 R104, desc[UR6][R104.64] ;  /* 0x0000000668687981 */ /* 0x000ea4000c1e1d00 */
[----:B0-----:R-:W-:Y:S01]  /*0510*/  IMAD.WIDE.U32 R12, R13, 0x10, R4 ;  /* 0x000000100d0c7825 */ /* 0x001fe200078e0004 */
[----:B------:R-:W-:Y:S01]  /*0520*/  LEA.HI.X R109, R2, UR11, R3, 0x2, P0 ;  /* 0x0000000b026d7c11 */ /* 0x000fe200080f1403 */
[----:B------:R-:W3:Y:S02]  /*0530*/  LDG.E.128 R16, desc[UR6][R16.64] ;  /* 0x0000000610107981 */ /* 0x000ee4000c1e1d00 */
[----:B------:R-:W-:Y:S01]  /*0540*/  IMAD.WIDE.U32 R8, R123, 0x10, R8 ;  /* 0x000000107b087825 */ /* 0x000fe200078e0008 */
[C---:B------:R-:W-:Y:S01]  /*0550*/  IADD3 R3, PT, PT, R7.reuse, 0x40, RZ ;  /* 0x0000004007037810 */ /* 0x040fe20007ffe0ff */
[----:B------:R-:W4:Y:S02]  /*0560*/  LDG.E.128 R12, desc[UR6][R12.64] ;  /* 0x000000060c0c7981 */ /* 0x000f24000c1e1d00 */
[----:B------:R-:W-:-:S02]  /*0570*/  IMAD.WIDE.U32 R20, R7, 0x10, R4 ;  /* 0x0000001007147825 */ /* 0x000fc400078e0004 */
[----:B------:R0:W3:Y:S04]  /*0580*/  LDG.E R0, desc[UR6][R108.64] ;  /* 0x000000066c007981 */ /* 0x0000e8000c1e1900 */
[----:B------:R-:W3:Y:S01]  /*0590*/  LDG.E.128 R8, desc[UR6][R8.64] ;  /* 0x0000000608087981 */ /* 0x000ee2000c1e1d00 */
[----:B------:R-:W-:-:S03]  /*05a0*/  IMAD.WIDE.U32 R4, R3, 0x10, R4 ;  /* 0x0000001003047825 */ /* 0x000fc600078e0004 */
[----:B------:R-:W3:Y:S04]  /*05b0*/  LDG.E.128 R20, desc[UR6][R20.64] ;  /* 0x0000000614147981 */ /* 0x000ee8000c1e1d00 */
        /* <DEDUP_REMOVED lines=10> */
[----:B------:R-:W5:Y:S01]  /*0660*/  @P0 LDG.E.128 R32, desc[UR6][R108.64] ;  /* 0x000000066c200981 */ /* 0x000f62000c1e1d00 */
[----:B-1----:R-:W-:-:S05]  /*0670*/  @P0 IMAD.WIDE.U32 R110, R119, 0x10, R112 ;  /* 0x00000010776e0825 */ /* 0x002fca00078e0070 */
[----:B------:R-:W5:Y:S01]  /*0680*/  @P0 LDG.E.128 R28, desc[UR6][R110.64] ;  /* 0x000000066e1c0981 */ /* 0x000f62000c1e1d00 */
[----:B------:R-:W-:-:S05]  /*0690*/  @P0 IMAD.WIDE.U32 R112, R123, 0x10, R114 ;  /* 0x000000107b700825 */ /* 0x000fca00078e0072 */
[----:B------:R4:W5:Y:S01]  /*06a0*/  @P0 LDG.E.128 R24, desc[UR6][R112.64] ;  /* 0x0000000670180981 */ /* 0x000962000c1e1d00 */
[----:B------:R-:W-:Y:S02]  /*06b0*/  HADD2.F32 R162, -RZ, R36.H0_H0 ;  /* 0x20000024ffa27230 */ /* 0x000fe40000004100 */
[----:B------:R-:W-:Y:S02]  /*06c0*/  HADD2.F32 R129, -RZ, R43.H1_H1 ;  /* 0x3000002bff817230 */ /* 0x000fe40000004100 */
[----:B------:R-:W-:Y:S02]  /*06d0*/  HADD2.F32 R131, -RZ, R44.H1_H1 ;  /* 0x3000002cff837230 */ /* 0x000fe40000004100 */
[----:B------:R-:W-:Y:S02]  /*06e0*/  HADD2.F32 R133, -RZ, R45.H1_H1 ;  /* 0x3000002dff857230 */ /* 0x000fe40000004100 */
[----:B------:R-:W-:Y:S02]  /*06f0*/  HADD2.F32 R139, -RZ, R47.H1_H1 ;  /* 0x3000002fff8b7230 */ /* 0x000fe40000004100 */
[----:B--2---:R-:W-:-:S02]  /*0700*/  HADD2.F32 R117, -RZ, R105.H0_H0 ;  /* 0x20000069ff757230 */ /* 0x004fc40000004100 */
[----:B------:R-:W-:Y:S02]  /*0710*/  HADD2.F32 R118, -RZ, R105.H1_H1 ;  /* 0x30000069ff767230 */ /* 0x000fe40000004100 */
[----:B------:R-:W-:Y:S02]  /*0720*/  HADD2.F32 R123, -RZ, R106.H1_H1 ;  /* 0x3000006aff7b7230 */ /* 0x000fe40000004100 */
[--C-:B----4-:R-:W-:Y:S02]  /*0730*/  HADD2.F32 R113, -RZ, R15.reuse.H0_H0 ;  /* 0x2000000fff717230 */ /* 0x110fe40000004100 */
[----:B------:R-:W-:Y:S02]  /*0740*/  HADD2.F32 R116, -RZ, R15.H1_H1 ;  /* 0x3000000fff747230 */ /* 0x000fe40000004100 */
[--C-:B------:R-:W-:Y:S01]  /*0750*/  HADD2.F32 R105, -RZ, R13.reuse.H0_H0 ;  /* 0x2000000dff697230 */ /* 0x100fe20000004100 */
[----:B---3--:R-:W-:Y:S01]  /*0760*/  FSEL R15, R0, RZ, !P1 ;  /* 0x000000ff000f7208 */ /* 0x008fe20004800000 */
[----:B------:R-:W-:-:S02]  /*0770*/  HADD2.F32 R108, -RZ, R13.H1_H1 ;  /* 0x3000000dff6c7230 */ /* 0x000fc40000004100 */
[----:B------:R-:W-:Y:S02]  /*0780*/  HADD2.F32 R0, -RZ, R8.H1_H1 ;  /* 0x30000008ff007230 */ /* 0x000fe40000004100 */
[--C-:B------:R-:W-:Y:S02]  /*0790*/  HADD2.F32 R13, -RZ, R9.reuse.H0_H0 ;  /* 0x20000009ff0d7230 */ /* 0x100fe40000004100 */
[----:B------:R-:W-:Y:S02]  /*07a0*/  HADD2.F32 R128, -RZ, R9.H1_H1 ;  /* 0x30000009ff807230 */ /* 0x000fe40000004100 */
[----:B------:R-:W-:Y:S02]  /*07b0*/  HADD2.F32 R126, -RZ, R107.H1_H1 ;  /* 0x3000006bff7e7230 */ /* 0x000fe40000004100 */
[----:B------:R-:W-:Y:S02]  /*07c0*/  HADD2.F32 R9, -RZ, R11.H0_H0 ;  /* 0x2000000bff097230 */ /* 0x000fe40000004100 */
[----:B------:R-:W-:-:S02]  /*07d0*/  HADD2.F32 R114, -RZ, R104.H1_H1 ;  /* 0x30000068ff727230 */ /* 0x000fc40000004100 */
[--C-:B------:R-:W-:Y:S02]  /*07e0*/  HADD2.F32 R130, -RZ, R10.reuse.H0_H0 ;  /* 0x2000000aff827230 */ /* 0x100fe40000004100 */
[----:B------:R-:W-:Y:S02]  /*07f0*/  HADD2.F32 R132, -RZ, R10.H1_H1 ;  /* 0x3000000aff847230 */ /* 0x000fe40000004100 */
[C---:B------:R-:W-:Y:S01]  /*0800*/  FADD.FTZ R10, -R15.reuse, R118 ;  /* 0x000000760f0a7221 */ /* 0x040fe20000010100 */
[----:B------:R-:W-:Y:S02]  /*0810*/  HADD2.F32 R125, -RZ, R107.H0_H0 ;  /* 0x2000006bff7d7230 */ /* 0x000fe40000004100 */
[----:B------:R-:W-:Y:S01]  /*0820*/  FADD.FTZ R118, -R15, R0 ;  /* 0x000000000f767221 */ /* 0x000fe20000010100 */
[--C-:B------:R-:W-:Y:S02]  /*0830*/  HADD2.F32 R109, -RZ, R14.reuse.H0_H0 ;  /* 0x2000000eff6d7230 */ /* 0x100fe40000004100 */
[----:B------:R-:W-:-:S02]  /*0840*/  HADD2.F32 R112, -RZ, R14.H1_H1 ;  /* 0x3000000eff707230 */ /* 0x000fc40000004100 */
[C---:B------:R-:W-:Y:S01]  /*0850*/  FADD.FTZ R14, -R15.reuse, R123 ;  /* 0x0000007b0f0e7221 */ /* 0x040fe20000010100 */
[--C-:B------:R-:W-:Y:S02]  /*0860*/  HADD2.F32 R148, -RZ, R18.reuse.H0_H0 ;  /* 0x20000012ff947230 */ /* 0x100fe40000004100 */
[C---:B------:R-:W-:Y:S01]  /*0870*/  FADD.FTZ R0, -R15.reuse, R9 ;  /* 0x000000090f007221 */ /* 0x040fe20000010100 */
[----:B------:R-:W-:Y:S02]  /*0880*/  HADD2.F32 R110, -RZ, R18.H1_H1 ;  /* 0x30000012ff6e7230 */ /* 0x000fe40000004100 */
[C---:B------:R-:W-:Y:S01]  /*0890*/  FADD.FTZ R18, -R15.reuse, R126 ;  /* 0x0000007e0f127221 */ /* 0x040fe20000010100 */
[----:B------:R-:W-:Y:S02]  /*08a0*/  HADD2.F32 R119, -RZ, R106.H0_H0 ;  /* 0x2000006aff777230 */ /* 0x000fe40000004100 */
[----:B------:R-:W-:Y:S01]  /*08b0*/  FADD.FTZ R164, -R15, R114 ;  /* 0x000000720fa47221 */ /* 0x000fe20000010100 */
[----:B------:R-:W-:-:S02]  /*08c0*/  HADD2.F32 R106, -RZ, R21.H1_H1 ;  /* 0x30000015ff6a7230 */ /* 0x000fc40000004100 */
[----:B------:R-:W-:Y:S01]  /*08d0*/  FADD.FTZ R126, -R15, R13 ;  /* 0x0000000d0f7e7221 */ /* 0x000fe20000010100 */
[----:B------:R-:W-:Y:S02]  /*08e0*/  HADD2.F32 R107, -RZ, R22.H0_H0 ;  /* 0x20000016ff6b7230 */ /* 0x000fe40000004100 */
[C---:B-----5:R-:W-:Y:S01]  /*08f0*/  FMUL.FTZ R10, R137.reuse, R10 ;  /* 0x0000000a890a7220 */ /* 0x060fe20000410000 */
[----:B------:R-:W-:Y:S02]  /*0900*/  HADD2.F32 R146, -RZ, R19.H0_H0 ;  /* 0x20000013ff927230 */ /* 0x000fe40000004100 */
[----:B------:R-:W-:Y:S02]  /*0910*/  HADD2.F32 R9, -RZ, R37.H1_H1 ;  /* 0x30000025ff097230 */ /* 0x000fe40000004100 */
[----:B------:R-:W-:Y:S01]  /*0920*/  FMUL.FTZ R14, R137, R14 ;  /* 0x0000000e890e7220 */ /* 0x000fe20000410000 */
[----:B------:R-:W-:Y:S02]  /*0930*/  HADD2.F32 R3, -RZ, R104.H0_H0 ;  /* 0x20000068ff037230 */ /* 0x000fe40000004100 */
[----:B------:R-:W-:-:S02]  /*0940*/  HADD2.F32 R22, -RZ, R22.H1_H1 ;  /* 0x30000016ff167230 */ /* 0x000fc40000004100 */
[--C-:B------:R-:W-:Y:S02]  /*0950*/  HADD2.F32 R158, -RZ, R16.reuse.H0_H0 ;  /* 0x20000010ff9e7230 */ /* 0x100fe40000004100 */
[----:B------:R-:W-:Y:S02]  /*0960*/  HADD2.F32 R156, -RZ, R16.H1_H1 ;  /* 0x30000010ff9c7230 */ /* 0x000fe40000004100 */
[----:B------:R-:W-:Y:S01]  /*0970*/  FADD.FTZ R16, -R15, R125 ;  /* 0x0000007d0f107221 */ /* 0x000fe20000010100 */
[--C-:B------:R-:W-:Y:S02]  /*0980*/  HADD2.F32 R154, -RZ, R17.reuse.H0_H0 ;  /* 0x20000011ff9a7230 */ /* 0x100fe40000004100 */
[----:B------:R-:W-:Y:S02]  /*0990*/  HADD2.F32 R152, -RZ, R17.H1_H1 ;  /* 0x30000011ff987230 */ /* 0x000fe40000004100 */
[----:B------:R-:W-:Y:S02]  /*09a0*/  HADD2.F32 R19, -RZ, R19.H1_H1 ;  /* 0x30000013ff137230 */ /* 0x000fe40000004100 */
[----:B------:R-:W-:-:S02]  /*09b0*/  HADD2.F32 R144, -RZ, R8.H0_H0 ;  /* 0x20000008ff907230 */ /* 0x000fc40000004100 */
[----:B------:R-:W-:Y:S02]  /*09c0*/  HADD2.F32 R136, -RZ, R11.H1_H1 ;  /* 0x3000000bff887230 */ /* 0x000fe40000004100 */
[----:B------:R-:W-:Y:S02]  /*09d0*/  HADD2.F32 R13, -RZ, R38.H1_H1 ;  /* 0x30000026ff0d7230 */ /* 0x000fe40000004100 */
[--C-:B------:R-:W-:Y:S02]  /*09e0*/  HADD2.F32 R127, -RZ, R5.reuse.H0_H0 ;  /* 0x20000005ff7f7230 */ /* 0x100fe40000004100 */
[----:B------:R-:W-:Y:S02]  /*09f0*/  HADD2.F32 R140, -RZ, R5.H1_H1 ;  /* 0x30000005ff8c7230 */ /* 0x000fe40000004100 */
[--C-:B------:R-:W-:Y:S02]  /*0a00*/  HADD2.F32 R115, -RZ, R20.reuse.H0_H0 ;  /* 0x20000014ff737230 */ /* 0x100fe40000004100 */
[----:B------:R-:W-:-:S02]  /*0a10*/  HADD2.F32 R150, -RZ, R20.H1_H1 ;  /* 0x30000014ff967230 */ /* 0x000fc40000004100 */
[----:B------:R-:W-:Y:S02]  /*0a20*/  HADD2.F32 R111, -RZ, R21.H0_H0 ;  /* 0x20000015ff6f7230 */ /* 0x000fe40000004100 */
[--C-:B------:R-:W-:Y:S02]  /*0a30*/  HADD2.F32 R125, -RZ, R6.reuse.H0_H0 ;  /* 0x20000006ff7d7230 */ /* 0x100fe40000004100 */
[----:B------:R-:W-:Y:S02]  /*0a40*/  HADD2.F32 R134, -RZ, R6.H1_H1 ;  /* 0x30000006ff867230 */ /* 0x000fe40000004100 */
[----:B------:R-:W-:Y:S01]  /*0a50*/  FMUL.FTZ R6, R137, R164 ;  /* 0x000000a489067220 */ /* 0x000fe20000410000 */
[----:B------:R-:W-:Y:S02]  /*0a60*/  HADD2.F32 R5, -RZ, R36.H1_H1 ;  /* 0x30000024ff057230 */ /* 0x000fe40000004100 */
[----:B------:R-:W-:Y:S01]  /*0a70*/  FMUL.FTZ R9, R9, R106 ;  /* 0x0000006a09097220 */ /* 0x000fe20000410000 */
[----:B------:R-:W-:-:S02]  /*0a80*/  HADD2.F32 R21, -RZ, R23.H0_H0 ;  /* 0x20000017ff157230 */ /* 0x000fc40000004100 */
[----:B------:R-:W-:Y:S01]  /*0a90*/  FADD.FTZ R83, R83, R106 ;  /* 0x0000006a53537221 */ /* 0x000fe20000010000 */
[----:B------:R-:W-:Y:S02]  /*0aa0*/  HADD2.F32 R20, -RZ, R23.H1_H1 ;  /* 0x30000017ff147230 */ /* 0x000fe40000004100 */
[----:B------:R-:W-:Y:S01]  /*0ab0*/  FFMA.FTZ R51, R10, R106, R51 ;  /* 0x0000006a0a337223 */ /* 0x000fe20000010033 */
[--C-:B------:R-:W-:Y:S02]  /*0ac0*/  HADD2.F32 R23, -RZ, R12.reuse.H0_H0 ;  /* 0x2000000cff177230 */ /* 0x100fe40000004100 */
[C---:B------:R-:W-:Y:S01]  /*0ad0*/  FADD.FTZ R160, -R15.reuse, R3 ;  /* 0x000000030fa07221 */ /* 0x040fe20000010100 */
[----:B------:R-:W-:Y:S02]  /*0ae0*/  HADD2.F32 R104, -RZ, R12.H1_H1 ;  /* 0x3000000cff687230 */ /* 0x000fe40000004100 */
        /* <DEDUP_REMOVED lines=15> */
[----:B------:R-:W-:-:S02]  /*0be0*/  HADD2.F32 R106, -RZ, R39.H0_H0 ;  /* 0x20000027ff6a7230 */ /* 0x000fc40000004100 */
[-C--:B------:R-:W-:Y:S01]  /*0bf0*/  FMUL.FTZ R13, R13, R22.reuse ;  /* 0x000000160d0d7220 */ /* 0x080fe20000410000 */
[----:B------:R-:W-:Y:S01]  /*0c00*/  FADD.FTZ R77, R77, R22 ;  /* 0x000000164d4d7221 */ /* 0x000fe20000010000 */
[----:B------:R-:W-:Y:S01]  /*0c10*/  FFMA.FTZ R53, R14, R22, R53 ;  /* 0x000000160e357223 */ /* 0x000fe20000010035 */
[----:B------:R-:W-:Y:S02]  /*0c20*/  HADD2.F32 R17, -RZ, R39.H1_H1 ;  /* 0x30000027ff117230 */ /* 0x000fe40000004100 */
[C---:B------:R-:W-:Y:S01]  /*0c30*/  FMUL.FTZ R15, R137.reuse, R16 ;  /* 0x00000010890f7220 */ /* 0x040fe20000410000 */
[----:B------:R-:W-:Y:S01]  /*0c40*/  FMUL.FTZ R18, R137, R18 ;  /* 0x0000001289127220 */ /* 0x000fe20000410000 */
[----:B------:R-:W-:Y:S02]  /*0c50*/  HADD2.F32 R22, -RZ, R40.H0_H0 ;  /* 0x20000028ff167230 */ /* 0x000fe40000004100 */
[-C--:B------:R-:W-:Y:S01]  /*0c60*/  FMUL.FTZ R5, R5, R150.reuse ;  /* 0x0000009605057220 */ /* 0x080fe20000410000 */
[----:B------:R-:W-:Y:S01]  /*0c70*/  FADD.FTZ R81, R81, R150 ;  /* 0x0000009651517221 */ /* 0x000fe20000010000 */
[----:B------:R-:W-:Y:S01]  /*0c80*/  FFMA.FTZ R49, R6, R150, R49 ;  /* 0x0000009606317223 */ /* 0x000fe20000010031 */
[----:B------:R-:W-:-:S02]  /*0c90*/  HADD2.F32 R150, -RZ, R38.H0_H0 ;  /* 0x20000026ff967230 */ /* 0x000fc40000004100 */
[C---:B------:R-:W-:Y:S01]  /*0ca0*/  FMUL.FTZ R11, R137.reuse, R12 ;  /* 0x0000000c890b7220 */ /* 0x040fe20000410000 */
[----:B------:R-:W-:Y:S01]  /*0cb0*/  FMUL.FTZ R19, R137, R158 ;  /* 0x0000009e89137220 */ /* 0x000fe20000410000 */
[-C--:B------:R-:W-:Y:S01]  /*0cc0*/  FMUL.FTZ R16, R106, R21.reuse ;  /* 0x000000156a107220 */ /* 0x080fe20000410000 */
[----:B------:R-:W-:Y:S01]  /*0cd0*/  FADD.FTZ R78, R78, R21 ;  /* 0x000000154e4e7221 */ /* 0x000fe20000010000 */
[----:B------:R-:W-:Y:S01]  /*0ce0*/  FFMA.FTZ R54, R15, R21, R54 ;  /* 0x000000150f367223 */ /* 0x000fe20000010036 */
[-C--:B------:R-:W-:Y:S01]  /*0cf0*/  FMUL.FTZ R17, R17, R20.reuse ;  /* 0x0000001411117220 */ /* 0x080fe20000410000 */
[----:B------:R-:W-:Y:S01]  /*0d00*/  FADD.FTZ R79, R79, R20 ;  /* 0x000000144f4f7221 */ /* 0x000fe20000010000 */
[----:B------:R-:W-:Y:S01]  /*0d10*/  FFMA.FTZ R55, R18, R20, R55 ;  /* 0x0000001412377223 */ /* 0x000fe20000010037 */
[----:B------:R-:W-:Y:S02]  /*0d20*/  HADD2.F32 R21, -RZ, R40.H1_H1 ;  /* 0x30000028ff157230 */ /* 0x000fe40000004100 */
[----:B------:R-:W-:Y:S01]  /*0d30*/  FMUL.FTZ R20, R22, R23 ;  /* 0x0000001716147220 */ /* 0x000fe20000410000 */
[----:B------:R-:W-:Y:S01]  /*0d40*/  FMUL.FTZ R22, R137, R156 ;  /* 0x0000009c89167220 */ /* 0x000fe20000410000 */
[----:B------:R-:W-:-:S02]  /*0d50*/  HADD2.F32 R106, -RZ, R41.H0_H0 ;  /* 0x20000029ff6a7230 */ /* 0x000fc40000004100 */
[----:B------:R-:W-:Y:S01]  /*0d60*/  FMUL.FTZ R3, R137, R160 ;  /* 0x000000a089037220 */ /* 0x000fe20000410000 */
[-C--:B------:R-:W-:Y:S01]  /*0d70*/  FMUL.FTZ R12, R150, R107.reuse ;  /* 0x0000006b960c7220 */ /* 0x080fe20000410000 */
[----:B------:R-:W-:Y:S01]  /*0d80*/  FADD.FTZ R76, R76, R107 ;  /* 0x0000006b4c4c7221 */ /* 0x000fe20000010000 */
[----:B------:R-:W-:Y:S01]  /*0d90*/  FFMA.FTZ R52, R11, R107, R52 ;  /* 0x0000006b0b347223 */ /* 0x000fe20000010034 */
[----:B------:R-:W-:Y:S01]  /*0da0*/  FADD.FTZ R72, R72, R23 ;  /* 0x0000001748487221 */ /* 0x000fe20000010000 */
[----:B------:R-:W-:Y:S01]  /*0db0*/  FFMA.FTZ R56, R19, R23, R56 ;  /* 0x0000001713387223 */ /* 0x000fe20000010038 */
[--C-:B------:R-:W-:Y:S02]  /*0dc0*/  HADD2.F32 R123, -RZ, R7.reuse.H0_H0 ;  /* 0x20000007ff7b7230 */ /* 0x100fe40000004100 */
[C---:B------:R-:W-:Y:S01]  /*0dd0*/  FMUL.FTZ R23, R137.reuse, R154 ;  /* 0x0000009a89177220 */ /* 0x040fe20000410000 */
[----:B------:R-:W-:Y:S02]  /*0de0*/  HADD2.F32 R138, -RZ, R7.H1_H1 ;  /* 0x30000007ff8a7230 */ /* 0x000fe40000004100 */
[----:B------:R-:W-:Y:S01]  /*0df0*/  FMUL.FTZ R7, R137, R8 ;  /* 0x0000000889077220 */ /* 0x000fe20000410000 */
[----:B------:R-:W-:-:S02]  /*0e00*/  HADD2.F32 R160, -RZ, R37.H0_H0 ;  /* 0x20000025ffa07230 */ /* 0x000fc40000004100 */
[----:B------:R-:W-:Y:S02]  /*0e10*/  HADD2.F32 R107, -RZ, R41.H1_H1 ;  /* 0x30000029ff6b7230 */ /* 0x000fe40000004100 */
[-C--:B------:R-:W-:Y:S01]  /*0e20*/  FMUL.FTZ R21, R21, R104.reuse ;  /* 0x0000006815157220 */ /* 0x080fe20000410000 */
[----:B------:R-:W-:Y:S01]  /*0e30*/  FADD.FTZ R73, R73, R104 ;  /* 0x0000006849497221 */ /* 0x000fe20000010000 */
[----:B------:R-:W-:Y:S01]  /*0e40*/  FFMA.FTZ R57, R22, R104, R57 ;  /* 0x0000006816397223 */ /* 0x000fe20000010039 */
[--C-:B------:R-:W-:Y:S02]  /*0e50*/  HADD2.F32 R117, -RZ, R4.reuse.H0_H0 ;  /* 0x20000004ff757230 */ /* 0x100fe40000004100 */
[----:B------:R-:W-:Y:S01]  /*0e60*/  FMUL.FTZ R104, R106, R105 ;  /* 0x000000696a687220 */ /* 0x000fe20000410000 */
[----:B------:R-:W-:Y:S02]  /*0e70*/  HADD2.F32 R142, -RZ, R4.H1_H1 ;  /* 0x30000004ff8e7230 */ /* 0x000fe40000004100 */
[----:B------:R-:W-:Y:S01]  /*0e80*/  FMUL.FTZ R4, R162, R115 ;  /* 0x00000073a2047220 */ /* 0x000fe20000410000 */
[----:B------:R-:W-:Y:S01]  /*0e90*/  FADD.FTZ R74, R74, R105 ;  /* 0x000000694a4a7221 */ /* 0x000fe20000010000 */
[----:B------:R-:W-:Y:S01]  /*0ea0*/  FFMA.FTZ R58, R23, R105, R58 ;  /* 0x00000069173a7223 */ /* 0x000fe2000001003a */
[----:B------:R-:W-:Y:S01]  /*0eb0*/  FMUL.FTZ R106, R137, R152 ;  /* 0x00000098896a7220 */ /* 0x000fe20000410000 */
[-C--:B------:R-:W-:Y:S01]  /*0ec0*/  FMUL.FTZ R8, R160, R111.reuse ;  /* 0x0000006fa0087220 */ /* 0x080fe20000410000 */
[----:B------:R-:W-:Y:S01]  /*0ed0*/  FADD.FTZ R82, R82, R111 ;  /* 0x0000006f52527221 */ /* 0x000fe20000010000 */
[----:B------:R-:W-:Y:S01]  /*0ee0*/  FFMA.FTZ R50, R7, R111, R50 ;  /* 0x0000006f07327223 */ /* 0x000fe20000010032 */
[----:B------:R-:W-:-:S02]  /*0ef0*/  HADD2.F32 R150, -RZ, R42.H0_H0 ;  /* 0x2000002aff967230 */ /* 0x000fc40000004100 */
[----:B------:R-:W-:Y:S01]  /*0f00*/  FMUL.FTZ R105, R107, R108 ;  /* 0x0000006c6b697220 */ /* 0x000fe20000410000 */
[----:B------:R-:W-:Y:S02]  /*0f10*/  HADD2.F32 R111, -RZ, R42.H1_H1 ;  /* 0x3000002aff6f7230 */ /* 0x000fe40000004100 */
[----:B------:R-:W-:Y:S01]  /*0f20*/  FMUL.FTZ R107, R137, R148 ;  /* 0x00000094896b7220 */ /* 0x000fe20000410000 */
[----:B------:R-:W-:Y:S01]  /*0f30*/  FADD.FTZ R80, R80, R115 ;  /* 0x0000007350507221 */ /* 0x000fe20000010000 */
[----:B------:R-:W-:Y:S01]  /*0f40*/  FFMA.FTZ R48, R3, R115, R48 ;  /* 0x0000007303307223 */ /* 0x000fe20000010030 */
[----:B------:R-:W-:Y:S01]  /*0f50*/  FADD.FTZ R75, R75, R108 ;  /* 0x0000006c4b4b7221 */ /* 0x000fe20000010000 */
[----:B------:R-:W-:Y:S01]  /*0f60*/  FFMA.FTZ R59, R106, R108, R59 ;  /* 0x0000006c6a3b7223 */ /* 0x000fe2000001003b */
[----:B------:R-:W-:Y:S01]  /*0f70*/  FADD.FTZ R148, RZ, R4 ;  /* 0x00000004ff947221 */ /* 0x000fe20000010000 */
[----:B------:R-:W-:Y:S01]  /*0f80*/  FMUL.FTZ R108, R137, R110 ;  /* 0x0000006e896c7220 */ /* 0x000fe20000410000 */
[----:B------:R-:W-:Y:S01]  /*0f90*/  FFMA.FTZ R115, R3, R4, RZ ;  /* 0x0000000403737223 */ /* 0x000fe200000100ff */
[-C--:B------:R-:W-:Y:S01]  /*0fa0*/  FMUL.FTZ R110, R150, R109.reuse ;  /* 0x0000006d966e7220 */ /* 0x080fe20000410000 */
[----:B------:R-:W-:Y:S01]  /*0fb0*/  FADD.FTZ R68, R68, R109 ;  /* 0x0000006d44447221 */ /* 0x000fe20000010000 */
[----:B------:R-:W-:Y:S01]  /*0fc0*/  FFMA.FTZ R92, R107, R109, R92 ;  /* 0x0000006d6b5c7223 */ /* 0x000fe2000001005c */
[----:B------:R-:W-:Y:S01]  /*0fd0*/  FMUL.FTZ R109, R111, R112 ;  /* 0x000000706f6d7220 */ /* 0x000fe20000410000 */
[----:B------:R-:W-:Y:S01]  /*0fe0*/  FMUL.FTZ R111, R137, R146 ;  /* 0x00000092896f7220 */ /* 0x000fe20000410000 */
[----:B------:R-:W-:Y:S01]  /*0ff0*/  FADD.FTZ R119, R148, R5 ;  /* 0x0000000594777221 */ /* 0x000fe20000010000 */
[----:B------:R-:W-:Y:S01]  /*1000*/  FADD.FTZ R69, R69, R112 ;  /* 0x0000007045457221 */ /* 0x000fe20000010000 */
[----:B------:R-:W-:Y:S01]  /*1010*/  FFMA.FTZ R93, R108, R112, R93 ;  /* 0x000000706c5d7223 */ /* 0x000fe2000001005d */
[----:B------:R-:W-:Y:S01]  /*1020*/  FFMA.FTZ R146, R6, R5, R115 ;  /* 0x0000000506927223 */ /* 0x000fe20000010073 */
[----:B------:R-:W-:-:S02]  /*1030*/  HADD2.F32 R112, -RZ, R43.H0_H0 ;  /* 0x2000002bff707230 */ /* 0x000fc40000004100 */
[----:B------:R-:W-:Y:S01]  /*1040*/  FMUL.FTZ R114, R137, R114 ;  /* 0x0000007289727220 */ /* 0x000fe20000410000 */
[----:B------:R-:W-:Y:S01]  /*1050*/  FADD.FTZ R148, R119, R8 ;  /* 0x0000000877947221 */ /* 0x000fe20000010000 */
[----:B------:R-:W-:Y:S01]  /*1060*/  FFMA.FTZ R115, R7, R8, R146 ;  /* 0x0000000807737223 */ /* 0x000fe20000010092 */
[----:B------:R-:W-:Y:S01]  /*1070*/  FADD.FTZ R70, R70, R113 ;  /* 0x0000007146467221 */ /* 0x000fe20000010000 */
[-C--:B------:R-:W-:Y:S01]  /*1080*/  FMUL.FTZ R112, R112, R113.reuse ;  /* 0x0000007170707220 */ /* 0x080fe20000410000 */
        /* <DEDUP_REMOVED lines=8> */
[----:B------:R-:W-:Y:S02]  /*1110*/  FMUL.FTZ R115, R137, R144 ;  /* 0x0000009089737220 */ /* 0x000fe40000410000 */
[----:B------:R-:W-:Y:S01]  /*1120*/  FADD.FTZ R129, R146, R13 ;  /* 0x0000000d92817221 */ /* 0x000fe20000010000 */
[----:B------:R-:W-:Y:S01]  /*1130*/  FFMA.FTZ R144, R14, R13, R119 ;  /* 0x0000000d0e907223 */ /* 0x000fe20000010077 */
[----:B------:R-:W-:Y:S02]  /*1140*/  HADD2.F32 R148, -RZ, R44.H0_H0 ;  /* 0x2000002cff947230 */ /* 0x000fe40000004100 */
[----:B------:R-:W-:Y:S01]  /*1150*/  FADD.FTZ R146, R129, R16 ;  /* 0x0000001081927221 */ /* 0x000fe20000010000 */
[----:B------:R-:W-:Y:S01]  /*1160*/  FFMA.FTZ R119, R15, R16, R144 ;  /* 0x000000100f777223 */ /* 0x000fe20000010090 */
[----:B------:R-:W-:-:S02]  /*1170*/  FMUL.FTZ R118, R137, R118 ;  /* 0x0000007689767220 */ /* 0x000fc40000410000 */
        /* <DEDUP_REMOVED lines=11> */
[----:B------:R-:W-:Y:S01]  /*1230*/  FADD.FTZ R129, R142, R21 ;  /* 0x000000158e817221 */ /* 0x000fe20000010000 */
[----:B------:R-:W-:Y:S01]  /*1240*/  FFMA.FTZ R142, R22, R21, R119 ;  /* 0x00000015168e7223 */ /* 0x000fe20000010077 */
[----:B------:R-:W-:Y:S01]  /*1250*/  FMUL.FTZ R119, R137, R126 ;  /* 0x0000007e89777220 */ /* 0x000fe20000410000 */
[----:B------:R-:W-:Y:S01]  /*1260*/  FMUL.FTZ R126, R144, R127 ;  /* 0x0000007f907e7220 */ /* 0x000fe20000410000 */
[----:B------:R-:W-:Y:S01]  /*1270*/  FADD.FTZ R144, R129, R104 ;  /* 0x0000006881907221 */ /* 0x000fe20000010000 */
[----:B------:R-:W-:-:S03]  /*1280*/  FFMA.FTZ R129, R23, R104, R142 ;  /* 0x0000006817817223 */ /* 0x000fc6000001008e */
[----:B------:R-:W-:Y:S01]  /*1290*/  FADD.FTZ R131, R144, R105 ;  /* 0x0000006990837221 */ /* 0x000fe20000010000 */
[----:B------:R-:W-:Y:S01]  /*12a0*/  FFMA.FTZ R142, R106, R105, R129 ;  /* 0x000000696a8e7223 */ /* 0x000fe20000010081 */
[----:B------:R-:W-:Y:S02]  /*12b0*/  FMUL.FTZ R128, R137, R128 ;  /* 0x0000008089807220 */ /* 0x000fe40000410000 */
        /* <DEDUP_REMOVED lines=11> */
[--C-:B------:R-:W-:Y:S02]  /*1370*/  HADD2.F32 R144, -RZ, R46.reuse.H0_H0 ;  /* 0x2000002eff907230 */ /* 0x100fe40000004100 */
[----:B------:R-:W-:Y:S01]  /*1380*/  FMUL.FTZ R129, R137, R130 ;  /* 0x0000008289817220 */ /* 0x000fe20000410000 */
[----:B------:R-:W-:Y:S01]  /*1390*/  FADD.FTZ R135, R142, R113 ;  /* 0x000000718e877221 */ /* 0x000fe20000010000 */
[----:B------:R-:W-:Y:S01]  /*13a0*/  FFMA.FTZ R142, R114, R113, R131 ;  /* 0x00000071728e7223 */ /* 0x000fe20000010083 */
[----:B------:R-:W-:Y:S02]  /*13b0*/  HADD2.F32 R133, -RZ, R46.H1_H1 ;  /* 0x3000002eff857230 */ /* 0x000fe40000004100 */
[-C--:B------:R-:W-:Y:S01]  /*13c0*/  FMUL.FTZ R130, R144, R125.reuse ;  /* 0x0000007d90827220 */ /* 0x080fe20000410000 */
        /* <DEDUP_REMOVED lines=12> */
[----:B------:R-:W-:-:S02]  /*1490*/  HADD2.F32 R142, -RZ, R47.H0_H0 ;  /* 0x2000002fff8e7230 */ /* 0x000fc40000004100 */
        /* <DEDUP_REMOVED lines=18> */
[----:B------:R-:W-:Y:S06]  /*15c0*/  BRA `(.L_x_1353) ;  /* 0x0000000000487947 */ /* 0x000fec0003800000 */
.L_x_1352:
[----:B------:R-:W-:Y:S02]  /*15d0*/  MOV R120, UR14 ;  /* 0x0000000e00787c02 */ /* 0x000fe40008000f00 */
[----:B------:R-:W-:Y:S02]  /*15e0*/  MOV R121, UR15 ;  /* 0x0000000f00797c02 */ /* 0x000fe40008000f00 */
[----:B------:R-:W-:-:S04]  /*15f0*/  ISETP.NE.U32.AND P0, PT, R120, RZ, PT ;  /* 0x000000ff7800720c */ /* 0x000fc80003f05070 */
[----:B------:R-:W-:-:S13]  /*1600*/  ISETP.NE.AND.EX P0, PT, R121, RZ, PT, P0 ;  /* 0x000000ff7900720c */ /* 0x000fda0003f05300 */
[----:B------:R-:W-:Y:S05]  /*1610*/  @!P0 BRA `(.L_x_1353) ;  /* 0x0000000000348947 */ /* 0x000fea0003800000 */
[----:B------:R-:W1:Y:S01]  /*1620*/  LDC.64 R24, c[0x0][0x438] ;  /* 0x00010e00ff187b82 */ /* 0x000e620000000a00 */
[----:B------:R-:W-:-:S05]  /*1630*/  IMAD R26, R2, UR9, RZ ;  /* 0x00000009021a7c24 */ /* 0x000fca000f8e02ff */
[----:B------:R-:W-:-:S04]  /*1640*/  SHF.R.S32.HI R27, RZ, 0x1f, R26 ;  /* 0x0000001fff1b7819 */ /* 0x000fc8000001141a */
[----:B------:R-:W-:-:S04]  /*1650*/  LEA.HI R27, R27, R26, RZ, 0x3 ;  /* 0x0000001a1b1b7211 */ /* 0x000fc800078f18ff */
[----:B------:R-:W-:-:S04]  /*1660*/  LEA.HI.SX32 R33, R27, R0, 0x1d ;  /* 0x000000001b217211 */ /* 0x000fc800078feaff */
[C---:B------:R-:W-:Y:S02]  /*1670*/  IADD3 R29, PT, PT, R33.reuse, 0x20, RZ ;  /* 0x00000020211d7810 */ /* 0x040fe40007ffe0ff */
[C---:B------:R-:W-:Y:S01]  /*1680*/  IADD3 R27, PT, PT, R33.reuse, 0x40, RZ ;  /* 0x00000040211b7810 */ /* 0x040fe20007ffe0ff */
[----:B-1----:R-:W-:-:S04]  /*1690*/  IMAD.WIDE.U32 R32, R33, 0x10, R24 ;  /* 0x0000001021207825 */ /* 0x002fc800078e0018 */
[--C-:B------:R-:W-:Y:S02]  /*16a0*/  IMAD.WIDE.U32 R28, R29, 0x10, R24.reuse ;  /* 0x000000101d1c7825 */ /* 0x100fe400078e0018 */
[----:B------:R-:W5:Y:S02]  /*16b0*/  LDG.E.128 R32, desc[UR6][R32.64] ;  /* 0x0000000620207981 */ /* 0x000f64000c1e1d00 */
[----:B------:R-:W-:Y:S02]  /*16c0*/  IMAD.WIDE.U32 R24, R27, 0x10, R24 ;  /* 0x000000101b187825 */ /* 0x000fe400078e0018 */
[----:B------:R-:W5:Y:S04]  /*16d0*/  LDG.E.128 R28, desc[UR6][R28.64] ;  /* 0x000000061c1c7981 */ /* 0x000f68000c1e1d00 */
[----:B------:R-:W5:Y:S02]  /*16e0*/  LDG.E.128 R24, desc[UR6][R24.64] ;  /* 0x0000000618187981 */ /* 0x000f64000c1e1d00 */
.L_x_1353:
[----:B------:R-:W-:Y:S05]  /*16f0*/  BSYNC.RECONVERGENT B1 ;  /* 0x0000000000017941 */ /* 0x000fea0003800200 */
.L_x_1351:
[----:B------:R-:W-:Y:S01]  /*1700*/  UMOV UR4, 0xffffffff ;  /* 0xffffffff00047882 */ /* 0x000fe20000000000 */
[----:B-----5:R-:W-:Y:S02]  /*1710*/  ISETP.GE.AND P2, PT, R122, 0x1, PT ;  /* 0x000000017a00780c */ /* 0x020fe40003f46270 */
[----:B------:R-:W-:Y:S11]  /*1720*/  BRA.DIV UR4, `(.L_x_1354) ;  /* 0x0000004204947947 */ /* 0x000ff6000b800000 */
[----:B------:R-:W1:Y:S04]  /*1730*/  SHFL.BFLY PT, R123, R138, 0x1, 0x1f ;  /* 0x0c201f008a7b7f89 */ /* 0x000e6800000e0000 */
[----:B------:R-:W2:Y:S01]  /*1740*/  SHFL.BFLY PT, R0, R139, 0x1, 0x1f ;  /* 0x0c201f008b007f89 */ /* 0x000ea200000e0000 */
[----:B-1----:R-:W-:Y:S01]  /*1750*/  FADD.FTZ R123, R123, R138 ;  /* 0x0000008a7b7b7221 */ /* 0x002fe20000010000 */
[----:B--2---:R-:W-:-:S04]  /*1760*/  FADD.FTZ R0, R0, R139 ;  /* 0x0000008b00007221 */ /* 0x004fc80000010000 */
        /* <DEDUP_REMOVED lines=12> */
[----:B------:R1:W2:Y:S04]  /*1830*/  SHFL.BFLY PT, R0, R143, 0x10, 0x1f ;  /* 0x0e001f008f007f89 */ /* 0x0002a800000e0000 */
[----:B------:R1:W3:Y:S02]  /*1840*/  SHFL.BFLY PT, R144, R139, 0x10, 0x1f ;  /* 0x0e001f008b907f89 */ /* 0x0002e400000e0000 */
.L_x_1382:
[----:B------:R-:W4:Y:S01]  /*1850*/  S2R R138, SR_TID.X ;  /* 0x00000000008a7919 */ /* 0x000f220000002100 */
[----:B------:R-:W-:Y:S01]  /*1860*/  ISETP.NE.U32.AND P1, PT, R120, RZ, PT ;  /* 0x000000ff7800720c */ /* 0x000fe20003f25070 */
[----:B------:R-:W-:Y:S01]  /*1870*/  IMAD R120, R2, UR9, RZ ;  /* 0x0000000902787c24 */ /* 0x000fe2000f8e02ff */
[----:B------:R-:W-:Y:S01]  /*1880*/  @P2 IADD3 R122, PT, PT, R122, -0x1, RZ ;  /* 0xffffffff7a7a2810 */ /* 0x000fe20007ffe0ff */
[----:B--2---:R-:W-:Y:S01]  /*1890*/  FADD.FTZ R140, R143, R0 ;  /* 0x000000008f8c7221 */ /* 0x004fe20000010000 */
[----:B------:R-:W-:Y:S01]  /*18a0*/  ISETP.NE.AND.EX P1, PT, R121, RZ, PT, P1 ;  /* 0x000000ff7900720c */ /* 0x000fe20003f25310 */
[----:B---3--:R-:W-:Y:S01]  /*18b0*/  FADD.FTZ R125, R139, R144 ;  /* 0x000000908b7d7221 */ /* 0x008fe20000010000 */
[----:B------:R-:W-:Y:S01]  /*18c0*/  SHF.R.S32.HI R121, RZ, 0x1f, R120 ;  /* 0x0000001fff797819 */ /* 0x000fe20000011478 */
[----:B------:R-:W-:Y:S02]  /*18d0*/  @P2 IMAD R122, R122, UR9, RZ ;  /* 0x000000097a7a2c24 */ /* 0x000fe4000f8e02ff */
[----:B------:R-:W-:Y:S01]  /*18e0*/  FMUL.FTZ R140, R140, UR12 ;  /* 0x0000000c8c8c7c20 */ /* 0x000fe20008410000 */
[----:B------:R-:W-:Y:S01]  /*18f0*/  ISETP.NE.AND P4, PT, RZ, UR8, PT ;  /* 0x00000008ff007c0c */ /* 0x000fe2000bf85270 */
[----:B------:R-:W-:Y:S01]  /*1900*/  BSSY.RECONVERGENT B1, `(.L_x_1355) ;  /* 0x000012b000017945 */ /* 0x000fe20003800200 */
[----:B------:R-:W-:Y:S01]  /*1910*/  LEA.HI R121, R121, R120, RZ, 0x3 ;  /* 0x0000007879797211 */ /* 0x000fe200078f18ff */
[----:B-1----:R-:W-:Y:S01]  /*1920*/  HFMA2 R139, -RZ, RZ, 0, 0 ;  /* 0x00000000ff8b7431 */ /* 0x002fe200000001ff */
[----:B------:R-:W-:Y:S01]  /*1930*/  @P2 SHF.R.S32.HI R123, RZ, 0x1f, R122 ;  /* 0x0000001fff7b2819 */ /* 0x000fe2000001147a */
[----:B------:R-:W-:Y:S01]  /*1940*/  FMUL.FTZ R125, R125, UR12 ;  /* 0x0000000c7d7d7c20 */ /* 0x000fe20008410000 */
[----:B------:R-:W-:-:S02]  /*1950*/  FSEL R140, R140, RZ, !P4 ;  /* 0x000000ff8c8c7208 */ /* 0x000fc40006000000 */
[----:B------:R-:W-:Y:S02]  /*1960*/  @P2 LEA.HI R123, R123, R122, RZ, 0x3 ;  /* 0x0000007a7b7b2211 */ /* 0x000fe400078f18ff */
[----:B----4-:R-:W-:-:S04]  /*1970*/  LOP3.LUT R0, R138, 0x1f, RZ, 0xc0, !PT ;  /* 0x0000001f8a007812 */ /* 0x010fc800078ec0ff */
        /* <DEDUP_REMOVED lines=8> */
[----:B------:R-:W1:Y:S01]  /*1a00*/  @P2 LDC R121, c[0x0][0x40c] ;  /* 0x00010300ff792b82 */ /* 0x000e620000000800 */
[-CC-:B------:R-:W-:Y:S01]  /*1a10*/  FFMA.FTZ R123, R3, R125.reuse, R140.reuse ;  /* 0x0000007d037b7223 */ /* 0x180fe2000001008c */
[-CC-:B------:R-:W-:Y:S01]  /*1a20*/  FFMA.FTZ R122, R6, R125.reuse, R140.reuse ;  /* 0x0000007d067a7223 */ /* 0x180fe2000001008c */
[----:B------:R-:W-:Y:S01]  /*1a30*/  @P2 ISETP.GT.AND P1, PT, R124, RZ, PT ;  /* 0x000000ff7c00220c */ /* 0x000fe20003f24270 */
[-C--:B------:R-:W-:Y:S01]  /*1a40*/  FFMA.FTZ R144, R10, R125.reuse, R140 ;  /* 0x0000007d0a907223 */ /* 0x080fe2000001008c */
[----:B------:R-:W-:Y:S01]  /*1a50*/  @P2 FADD.FTZ R120, R4, -R123 ;  /* 0x8000007b04782221 */ /* 0x000fe20000010000 */
[----:B------:R-:W-:Y:S01]  /*1a60*/  @P2 FADD.FTZ R122, R5, -R122 ;  /* 0x8000007a057a2221 */ /* 0x000fe20000010000 */
[----:B------:R-:W-:Y:S01]  /*1a70*/  @P2 ISETP.GT.AND P3, PT, R124, RZ, PT ;  /* 0x000000ff7c00220c */ /* 0x000fe20003f64270 */
[----:B------:R-:W2:Y:S01]  /*1a80*/  @P2 LDC R143, c[0x0][0x40c] ;  /* 0x00010300ff8f2b82 */ /* 0x000ea20000000800 */
[C---:B------:R-:W-:Y:S01]  /*1a90*/  @P2 FMUL.FTZ R120, R137.reuse, R120 ;  /* 0x0000007889782220 */ /* 0x040fe20000410000 */
[----:B------:R-:W-:Y:S01]  /*1aa0*/  @P2 FMUL.FTZ R122, R137, R122 ;  /* 0x0000007a897a2220 */ /* 0x000fe20000410000 */
[-CC-:B------:R-:W-:Y:S01]  /*1ab0*/  FFMA.FTZ R123, R7, R125.reuse, R140.reuse ;  /* 0x0000007d077b7223 */ /* 0x180fe2000001008c */
[-CC-:B------:R-:W-:Y:S01]  /*1ac0*/  FFMA.FTZ R148, R14, R125.reuse, R140.reuse ;  /* 0x0000007d0e947223 */ /* 0x180fe2000001008c */
[----:B------:R-:W-:Y:S01]  /*1ad0*/  FFMA.FTZ R149, R15, R125, R140 ;  /* 0x0000007d0f957223 */ /* 0x000fe2000001008c */
[----:B------:R-:W-:Y:S01]  /*1ae0*/  @P2 FSEL R120, R120, RZ, P1 ;  /* 0x000000ff78782208 */ /* 0x000fe20000800000 */
[----:B------:R-:W-:Y:S01]  /*1af0*/  @P2 FADD.FTZ R142, R8, -R123 ;  /* 0x8000007b088e2221 */ /* 0x000fe20000010000 */
[----:B------:R-:W-:Y:S01]  /*1b00*/  @P2 FSEL R122, R122, RZ, P3 ;  /* 0x000000ff7a7a2208 */ /* 0x000fe20001800000 */
[----:B------:R-:W3:Y:S01]  /*1b10*/  @P2 LDC R151, c[0x0][0x40c] ;  /* 0x00010300ff972b82 */ /* 0x000ee20000000800 */
[----:B------:R-:W-:Y:S01]  /*1b20*/  @P2 FADD.FTZ R144, R9, -R144 ;  /* 0x8000009009902221 */ /* 0x000fe20000010000 */
[----:B------:R-:W-:Y:S01]  /*1b30*/  @P2 FADD.FTZ R148, R13, -R148 ;  /* 0x800000940d942221 */ /* 0x000fe20000010000 */
[----:B------:R-:W-:Y:S01]  /*1b40*/  @P2 FADD.FTZ R150, R16, -R149 ;  /* 0x8000009510962221 */ /* 0x000fe20000010000 */
[C---:B------:R-:W-:Y:S01]  /*1b50*/  @P2 FMUL.FTZ R142, R137.reuse, R142 ;  /* 0x0000008e898e2220 */ /* 0x040fe20000410000 */
[----:B------:R-:W-:Y:S01]  /*1b60*/  @P2 ISETP.GT.AND P1, PT, R124, RZ, PT ;  /* 0x000000ff7c00220c */ /* 0x000fe20003f24270 */
[C---:B------:R-:W-:Y:S01]  /*1b70*/  @P2 FMUL.FTZ R144, R137.reuse, R144 ;  /* 0x0000009089902220 */ /* 0x040fe20000410000 */
[----:B-1----:R-:W-:Y:S01]  /*1b80*/  @P2 FMUL.FTZ R120, R120, R121 ;  /* 0x0000007978782220 */ /* 0x002fe20000410000 */
[----:B------:R-:W1:Y:S01]  /*1b90*/  @P2 LDC R153, c[0x0][0x40c] ;  /* 0x00010300ff992b82 */ /* 0x000e620000000800 */
[----:B------:R-:W-:Y:S01]  /*1ba0*/  @P2 ISETP.GT.AND P4, PT, R124, RZ, PT ;  /* 0x000000ff7c00220c */ /* 0x000fe20003f84270 */
[C---:B------:R-:W-:Y:S01]  /*1bb0*/  @P2 FMUL.FTZ R148, R137.reuse, R148 ;  /* 0x0000009489942220 */ /* 0x040fe20000410000 */
[----:B------:R-:W-:Y:S01]  /*1bc0*/  @P2 FMUL.FTZ R150, R137, R150 ;  /* 0x0000009689962220 */ /* 0x000fe20000410000 */
[----:B------:R-:W-:-:S02]  /*1bd0*/  @P2 F2FP.F16.F32.PACK_AB R120, RZ, R120 ;  /* 0x00000078ff78223e */ /* 0x000fc400000000ff */
[----:B------:R-:W-:Y:S01]  /*1be0*/  @P2 ISETP.GT.AND P3, PT, R124, RZ, PT ;  /* 0x000000ff7c00220c */ /* 0x000fe20003f64270 */
[----:B--2---:R-:W-:Y:S01]  /*1bf0*/  @P2 FMUL.FTZ R122, R122, R143 ;  /* 0x0000008f7a7a2220 */ /* 0x004fe20000410000 */
[----:B------:R-:W-:Y:S01]  /*1c00*/  @P2 PRMT R96, R120, 0x7610, R96 ;  /* 0x0000761078602816 */ /* 0x000fe20000000060 */
[----:B------:R-:W2:Y:S01]  /*1c10*/  @P2 LDC R121, c[0x0][0x40c] ;  /* 0x00010300ff792b82 */ /* 0x000ea20000000800 */
[----:B------:R-:W-:Y:S01]  /*1c20*/  FFMA.FTZ R143, R11, R125, R140 ;  /* 0x0000007d0b8f7223 */ /* 0x000fe2000001008c */
[----:B------:R-:W-:Y:S02]  /*1c30*/  @P2 ISETP.GT.AND P5, PT, R124, RZ, PT ;  /* 0x000000ff7c00220c */ /* 0x000fe40003fa4270 */
[----:B------:R-:W-:Y:S01]  /*1c40*/  @P2 F2FP.F16.F32.PACK_AB R122, RZ, R122 ;  /* 0x0000007aff7a223e */ /* 0x000fe200000000ff */
[----:B------:R-:W-:Y:S01]  /*1c50*/  @P2 FADD.FTZ R146, R12, -R143 ;  /* 0x8000008f0c922221 */ /* 0x000fe20000010000 */
[----:B------:R-:W-:Y:S02]  /*1c60*/  @P2 ISETP.GT.AND P6, PT, R124, RZ, PT ;  /* 0x000000ff7c00220c */ /* 0x000fe40003fc4270 */
[----:B------:R-:W-:Y:S01]  /*1c70*/  @P2 PRMT R96, R96, 0x5410, R122 ;  /* 0x0000541060602816 */ /* 0x000fe2000000007a */
[----:B------:R-:W4:Y:S01]  /*1c80*/  @P2 LDC R120, c[0x0][0x40c] ;  /* 0x00010300ff782b82 */ /* 0x000f220000000800 */
[----:B------:R-:W-:Y:S01]  /*1c90*/  @P2 FMUL.FTZ R146, R137, R146 ;  /* 0x0000009289922220 */ /* 0x000fe20000410000 */
[----:B------:R-:W-:-:S02]  /*1ca0*/  @P2 FSEL R142, R142, RZ, P1 ;  /* 0x000000ff8e8e2208 */ /* 0x000fc40000800000 */
[----:B------:R-:W-:Y:S02]  /*1cb0*/  @P2 FSEL R144, R144, RZ, P3 ;  /* 0x000000ff90902208 */ /* 0x000fe40001800000 */
[----:B------:R-:W-:Y:S01]  /*1cc0*/  @P2 FSEL R123, R146, RZ, P4 ;  /* 0x000000ff927b2208 */ /* 0x000fe20002000000 */
[----:B---3--:R-:W-:Y:S01]  /*1cd0*/  @P2 FMUL.FTZ R142, R142, R151 ;  /* 0x000000978e8e2220 */ /* 0x008fe20000410000 */
[----:B------:R-:W3:Y:S01]  /*1ce0*/  @P2 LDC R122, c[0x0][0x40c] ;  /* 0x00010300ff7a2b82 */ /* 0x000ee20000000800 */
[----:B------:R-:W-:Y:S01]  /*1cf0*/  @P2 FSEL R148, R148, RZ, P5 ;  /* 0x000000ff94942208 */ /* 0x000fe20002800000 */
[----:B-1----:R-:W-:Y:S01]  /*1d00*/  @P2 FMUL.FTZ R144, R144, R153 ;  /* 0x0000009990902220 */ /* 0x002fe20000410000 */
[----:B------:R-:W-:Y:S02]  /*1d10*/  @P2 FSEL R143, R150, RZ, P6 ;  /* 0x000000ff968f2208 */ /* 0x000fe40003000000 */
[----:B------:R-:W-:Y:S01]  /*1d20*/  @P2 F2FP.F16.F32.PACK_AB R142, RZ, R142 ;  /* 0x0000008eff8e223e */ /* 0x000fe200000000ff */
[----:B--2---:R-:W-:Y:S01]  /*1d30*/  @P2 FMUL.FTZ R121, R148, R121 ;  /* 0x0000007994792220 */ /* 0x004fe20000410000 */
[----:B------:R-:W-:-:S02]  /*1d40*/  @P2 F2FP.F16.F32.PACK_AB R144, RZ, R144 ;  /* 0x00000090ff90223e */ /* 0x000fc400000000ff */
[----:B------:R-:W-:Y:S02]  /*1d50*/  @P2 PRMT R97, R142, 0x7610, R97 ;  /* 0x000076108e612816 */ /* 0x000fe40000000061 */
[----:B------:R-:W-:Y:S02]  /*1d60*/  @P2 F2FP.F16.F32.PACK_AB R121, RZ, R121 ;  /* 0x00000079ff79223e */ /* 0x000fe400000000ff */
[----:B------:R-:W-:Y:S01]  /*1d70*/  @P2 PRMT R97, R97, 0x5410, R144 ;  /* 0x0000541061612816 */ /* 0x000fe20000000090 */
[----:B----4-:R-:W-:-:S05]  /*1d80*/  @P2 FMUL.FTZ R120, R143, R120 ;  /* 0x000000788f782220 */ /* 0x010fca0000410000 */
[----:B------:R-:W-:Y:S01]  /*1d90*/  @P2 F2FP.F16.F32.PACK_AB R120, RZ, R120 ;  /* 0x00000078ff78223e */ /* 0x000fe200000000ff */
[----:B---3--:R-:W-:-:S03]  /*1da0*/  @P2 FMUL.FTZ R122, R123, R122 ;  /* 0x0000007a7b7a2220 */ /* 0x008fc60000410000 */
[----:B------:R-:W-:Y:S02]  /*1db0*/  @P2 PRMT R99, R120, 0x7610, R99 ;  /* 0x0000761078632816 */ /* 0x000fe40000000063 */
[----:B------:R-:W-:-:S04]  /*1dc0*/  @P2 F2FP.F16.F32.PACK_AB R122, RZ, R122 ;  /* 0x0000007aff7a223e */ /* 0x000fc800000000ff */
[----:B------:R-:W-:-:S04]  /*1dd0*/  @P2 PRMT R98, R122, 0x7610, R98 ;  /* 0x000076107a622816 */ /* 0x000fc80000000062 */
        /* <DEDUP_REMOVED lines=11> */
.L_x_1357:
[-CC-:B------:R-:W-:Y:S01]  /*1e90*/  FFMA.FTZ R102, R6, R125.reuse, R140.reuse ;  /* 0x0000007d06667223 */ /* 0x180fe2000001008c */
[-CC-:B------:R-:W-:Y:S01]  /*1ea0*/  FFMA.FTZ R101, R3, R125.reuse, R140.reuse ;  /* 0x0000007d03657223 */ /* 0x180fe2000001008c */
[-C--:B------:R-:W-:Y:S01]  /*1eb0*/  FFMA.FTZ R121, R7, R125.reuse, R140 ;  /* 0x0000007d07797223 */ /* 0x080fe2000001008c */
[----:B------:R-:W1:Y:S01]  /*1ec0*/  @P2 LDC R103, c[0x0][0x40c] ;  /* 0x00010300ff672b82 */ /* 0x000e620000000800 */
[----:B------:R-:W-:Y:S01]  /*1ed0*/  FADD.FTZ R102, R5, -R102 ;  /* 0x8000006605667221 */ /* 0x000fe20000010000 */
[----:B------:R-:W-:Y:S01]  /*1ee0*/  FADD.FTZ R100, R4, -R101 ;  /* 0x8000006504647221 */ /* 0x000fe20000010000 */
[-CC-:B------:R-:W-:Y:S01]  /*1ef0*/  FFMA.FTZ R144, R10, R125.reuse, R140.reuse ;  /* 0x0000007d0a907223 */ /* 0x180fe2000001008c */
[-CC-:B------:R-:W-:Y:S01]  /*1f00*/  FFMA.FTZ R149, R11, R125.reuse, R140.reuse ;  /* 0x0000007d0b957223 */ /* 0x180fe2000001008c */
[----:B------:R-:W-:Y:S01]  /*1f10*/  FMUL.FTZ R101, R137, R102 ;  /* 0x0000006689657220 */ /* 0x000fe20000410000 */
[----:B------:R-:W-:Y:S01]  /*1f20*/  FADD.FTZ R102, R8, -R121 ;  /* 0x8000007908667221 */ /* 0x000fe20000010000 */
[-CC-:B------:R-:W-:Y:S01]  /*1f30*/  FFMA.FTZ R148, R14, R125.reuse, R140.reuse ;  /* 0x0000007d0e947223 */ /* 0x180fe2000001008c */
[----:B------:R-:W2:Y:S01]  /*1f40*/  @P2 LDC R143, c[0x0][0x40c] ;  /* 0x00010300ff8f2b82 */ /* 0x000ea20000000800 */
[----:B------:R-:W-:Y:S01]  /*1f50*/  FFMA.FTZ R151, R15, R125, R140 ;  /* 0x0000007d0f977223 */ /* 0x000fe2000001008c */
[----:B------:R-:W-:Y:S01]  /*1f60*/  FADD.FTZ R144, R9, -R144 ;  /* 0x8000009009907221 */ /* 0x000fe20000010000 */
[----:B------:R-:W-:Y:S01]  /*1f70*/  FADD.FTZ R146, R12, -R149 ;  /* 0x800000950c927221 */ /* 0x000fe20000010000 */
[C---:B------:R-:W-:Y:S01]  /*1f80*/  FMUL.FTZ R100, R137.reuse, R100 ;  /* 0x0000006489647220 */ /* 0x040fe20000410000 */
[----:B------:R-:W-:Y:S01]  /*1f90*/  FMUL.FTZ R102, R137, R102 ;  /* 0x0000006689667220 */ /* 0x000fe20000410000 */
[----:B------:R-:W-:Y:S01]  /*1fa0*/  FADD.FTZ R148, R13, -R148 ;  /* 0x800000940d947221 */ /* 0x000fe20000010000 */
[----:B------:R-:W-:Y:S01]  /*1fb0*/  FADD.FTZ R150, R16, -R151 ;  /* 0x8000009710967221 */ /* 0x000fe20000010000 */
[----:B------:R-:W3:Y:S01]  /*1fc0*/  @P2 LDC R122, c[0x0][0x40c] ;  /* 0x00010300ff7a2b82 */ /* 0x000ee20000000800 */
[C---:B------:R-:W-:Y:S01]  /*1fd0*/  FMUL.FTZ R144, R137.reuse, R144 ;  /* 0x0000009089907220 */ /* 0x040fe20000410000 */
[C---:B------:R-:W-:Y:S01]  /*1fe0*/  FMUL.FTZ R146, R137.reuse, R146 ;  /* 0x0000009289927220 */ /* 0x040fe20000410000 */
[----:B------:R-:W-:Y:S01]  /*1ff0*/  ISETP.GT.AND P1, PT, R124, RZ, PT ;  /* 0x000000ff7c00720c */ /* 0x000fe20003f24270 */
[C---:B------:R-:W-:Y:S01]  /*2000*/  FMUL.FTZ R148, R137.reuse, R148 ;  /* 0x0000009489947220 */ /* 0x040fe20000410000 */
[----:B------:R-:W-:-:S02]  /*2010*/  FMUL.FTZ R150, R137, R150 ;  /* 0x0000009689967220 */ /* 0x000fc40000410000 */
[----:B------:R-:W-:Y:S01]  /*2020*/  FSEL R100, R100, RZ, P1 ;  /* 0x000000ff64647208 */ /* 0x000fe20000800000 */
[----:B------:R-:W4:Y:S01]  /*2030*/  @P2 LDC R120, c[0x0][0x40c] ;  /* 0x00010300ff782b82 */ /* 0x000f220000000800 */
[----:B------:R-:W-:Y:S02]  /*2040*/  FSEL R102, R102, RZ, P1 ;  /* 0x000000ff66667208 */ /* 0x000fe40000800000 */
[----:B------:R-:W-:Y:S01]  /*2050*/  FSEL R149, R144, RZ, P1 ;  /* 0x000000ff90957208 */ /* 0x000fe20000800000 */
[----:B------:R-:W-:Y:S01]  /*2060*/  FFMA.FTZ R144, R18, R125, R140 ;  /* 0x0000007d12907223 */ /* 0x000fe2000001008c */
[----:B------:R-:W-:Y:S01]  /*2070*/  FSEL R151, R146, RZ, P1 ;  /* 0x000000ff92977208 */ /* 0x000fe20000800000 */
[----:B-1----:R-:W-:Y:S01]  /*2080*/  @P2 FMUL.FTZ R103, R100, R103 ;  /* 0x0000006764672220 */ /* 0x002fe20000410000 */
[----:B------:R-:W-:Y:S01]  /*2090*/  FSEL R101, R101, RZ, P1 ;  /* 0x000000ff65657208 */ /* 0x000fe20000800000 */
[----:B------:R-:W1:Y:S01]  /*20a0*/  @P2 LDC R142, c[0x0][0x40c] ;  /* 0x00010300ff8e2b82 */ /* 0x000e620000000800 */
[----:B------:R-:W-:Y:S01]  /*20b0*/  FSEL R148, R148, RZ, P1 ;  /* 0x000000ff94947208 */ /* 0x000fe20000800000 */
[----:B--2---:R-:W-:Y:S01]  /*20c0*/  @P2 FMUL.FTZ R143, R102, R143 ;  /* 0x0000008f668f2220 */ /* 0x004fe20000410000 */
[----:B------:R-:W-:Y:S01]  /*20d0*/  FSEL R150, R150, RZ, P1 ;  /* 0x000000ff96967208 */ /* 0x000fe20000800000 */
[----:B------:R-:W-:Y:S01]  /*20e0*/  FADD.FTZ R144, R17, -R144 ;  /* 0x8000009011907221 */ /* 0x000fe20000010000 */
[----:B------:R-:W-:-:S02]  /*20f0*/  @P2 F2FP.F16.F32.PACK_AB R103, RZ, R103 ;  /* 0x00000067ff67223e */ /* 0x000fc400000000ff */
[----:B------:R-:W-:Y:S01]  /*2100*/  @P2 F2FP.F16.F32.PACK_AB R143, RZ, R143 ;  /* 0x0000008fff8f223e */ /* 0x000fe200000000ff */
[----:B------:R-:W2:Y:S01]  /*2110*/  @P2 LDC R123, c[0x0][0x40c] ;  /* 0x00010300ff7b2b82 */ /* 0x000ea20000000800 */
[----:B---3--:R-:W-:Y:S01]  /*2120*/  @P2 FMUL.FTZ R122, R151, R122 ;  /* 0x0000007a977a2220 */ /* 0x008fe20000410000 */
[----:B------:R-:W-:Y:S01]  /*2130*/  FMUL.FTZ R144, R137, R144 ;  /* 0x0000009089907220 */ /* 0x000fe20000410000 */
[----:B------:R-:W-:Y:S02]  /*2140*/  F2FP.F16.F32.PACK_AB R100, R101, R100 ;  /* 0x000000646564723e */ /* 0x000fe400000000ff */
[----:B------:R-:W-:Y:S02]  /*2150*/  @P2 PRMT R96, R103, 0x7610, R96 ;  /* 0x0000761067602816 */ /* 0x000fe40000000060 */
[----:B------:R-:W-:Y:S01]  /*2160*/  @P2 F2FP.F16.F32.PACK_AB R122, RZ, R122 ;  /* 0x0000007aff7a223e */ /* 0x000fe200000000ff */
[----:B------:R-:W3:Y:S01]  /*2170*/  @P2 LDC R121, c[0x0][0x40c] ;  /* 0x00010300ff792b82 */ /* 0x000ee20000000800 */
[----:B----4-:R-:W-:Y:S01]  /*2180*/  @P2 FMUL.FTZ R120, R101, R120 ;  /* 0x0000007865782220 */ /* 0x010fe20000410000 */
[----:B------:R-:W-:-:S02]  /*2190*/  F2FP.F16.F32.PACK_AB R101, R149, R102 ;  /* 0x000000669565723e */ /* 0x000fc400000000ff */
[----:B------:R-:W-:Y:S02]  /*21a0*/  @P2 PRMT R97, R143, 0x7610, R97 ;  /* 0x000076108f612816 */ /* 0x000fe40000000061 */
[----:B------:R-:W-:Y:S01]  /*21b0*/  @P2 F2FP.F16.F32.PACK_AB R120, RZ, R120 ;  /* 0x00000078ff78223e */ /* 0x000fe200000000ff */
[----:B-1----:R-:W-:Y:S01]  /*21c0*/  @P2 FMUL.FTZ R142, R149, R142 ;  /* 0x0000008e958e2220 */ /* 0x002fe20000410000 */
[----:B------:R-:W-:Y:S02]  /*21d0*/  FSEL R149, R144, RZ, P1 ;  /* 0x000000ff90957208 */ /* 0x000fe40000800000 */
[----:B------:R-:W-:Y:S02]  /*21e0*/  @P2 PRMT R98, R122, 0x7610, R98 ;  /* 0x000076107a622816 */ /* 0x000fe40000000062 */
[----:B------:R-:W-:Y:S02]  /*21f0*/  @P2 F2FP.F16.F32.PACK_AB R142, RZ, R142 ;  /* 0x0000008eff8e223e */ /* 0x000fe400000000ff */
[C---:B------:R-:W-:Y:S01]  /*2200*/  F2FP.F16.F32.PACK_AB R102, R148.reuse, R151 ;  /* 0x000000979466723e */ /* 0x040fe200000000ff */
[----:B--2---:R-:W-:Y:S01]  /*2210*/  @P2 FMUL.FTZ R123, R148, R123 ;  /* 0x0000007b947b2220 */ /* 0x004fe20000410000 */
[----:B------:R-:W-:-:S02]  /*2220*/  @P2 PRMT R96, R96, 0x5410, R120 ;  /* 0x0000541060602816 */ /* 0x000fc40000000078 */
[----:B------:R-:W-:Y:S02]  /*2230*/  @P2 PRMT R97, R97, 0x5410, R142 ;  /* 0x0000541061612816 */ /* 0x000fe4000000008e */
[----:B------:R-:W-:Y:S02]  /*2240*/  @P2 F2FP.F16.F32.PACK_AB R123, RZ, R123 ;  /* 0x0000007bff7b223e */ /* 0x000fe400000000ff */
[----:B------:R-:W-:Y:S01]  /*2250*/  F2FP.F16.F32.PACK_AB R103, R149, R150 ;  /* 0x000000969567723e */ /* 0x000fe200000000ff */
[----:B---3--:R-:W-:Y:S01]  /*2260*/  @P2 FMUL.FTZ R121, R150, R121 ;  /* 0x0000007996792220 */ /* 0x008fe20000410000 */
[----:B------:R-:W-:-:S04]  /*2270*/  @P2 PRMT R98, R98, 0x5410, R123 ;  /* 0x0000541062622816 */ /* 0x000fc8000000007b */
[----:B------:R-:W-:-:S04]  /*2280*/  @P2 F2FP.F16.F32.PACK_AB R121, RZ, R121 ;  /* 0x00000079ff79223e */ /* 0x000fc800000000ff */
[----:B------:R-:W-:Y:S01]  /*2290*/  @P2 PRMT R99, R121, 0x7610, R99 ;  /* 0x0000761079632816 */ /* 0x000fe20000000063 */
[----:B------:R-:W-:Y:S06]  /*22a0*/  @!P2 BRA `(.L_x_1358) ;  /* 0x000000080040a947 */ /* 0x000fec0003800000 */
[----:B------:R-:W-:-:S05]  /*22b0*/  FMUL.FTZ R120, R149, UR13 ;  /* 0x0000000d95787c20 */ /* 0x000fca0008410000 */
[----:B------:R-:W-:-:S04]  /*22c0*/  F2FP.F16.F32.PACK_AB R120, RZ, R120 ;  /* 0x00000078ff78723e */ /* 0x000fc800000000ff */
[----:B------:R-:W-:Y:S01]  /*22d0*/  PRMT R99, R99, 0x5410, R120 ;  /* 0x0000541063637816 */ /* 0x000fe20000000078 */
[----:B------:R-:W-:Y:S06]  /*22e0*/  BRA `(.L_x_1358) ;  /* 0x0000000800307947 */ /* 0x000fec0003800000 */
.L_x_1356:
[----:B------:R-:W-:Y:S02]  /*22f0*/  MOV R145, UR20 ;  /* 0x0000001400917c02 */ /* 0x000fe40008000f00 */
[----:B------:R-:W-:Y:S02]  /*2300*/  MOV R147, UR21 ;  /* 0x0000001500937c02 */ /* 0x000fe40008000f00 */
[----:B------:R-:W-:-:S04]  /*2310*/  ISETP.NE.U32.AND P1, PT, R145, RZ, PT ;  /* 0x000000ff9100720c */ /* 0x000fc80003f25070 */
[----:B------:R-:W-:-:S13]  /*2320*/  ISETP.NE.AND.EX P1, PT, R147, RZ, PT, P1 ;  /* 0x000000ff9300720c */ /* 0x000fda0003f25310 */
[----:B------:R-:W-:Y:S05]  /*2330*/  @P1 BRA `(.L_x_1359) ;  /* 0x0000000400081947 */ /* 0x000fea0003800000 */
[----:B------:R-:W-:Y:S01]  /*2340*/  ISETP.GT.AND P1, PT, R124, RZ, PT ;  /* 0x000000ff7c00720c */ /* 0x000fe20003f24270 */
[----:B------:R-:W1:Y:S01]  /*2350*/  @P2 LDC R123, c[0x0][0x40c] ;  /* 0x00010300ff7b2b82 */ /* 0x000e620000000800 */
[--C-:B------:R-:W-:Y:S02]  /*2360*/  HADD2.F32 R144, -RZ, R32.reuse.H0_H0 ;  /* 0x20000020ff907230 */ /* 0x100fe40000004100 */
[----:B------:R-:W-:Y:S02]  /*2370*/  HADD2.F32 R146, -RZ, R32.H1_H1 ;  /* 0x30000020ff927230 */ /* 0x000fe40000004100 */
[--C-:B------:R-:W-:Y:S02]  /*2380*/  HADD2.F32 R142, -RZ, R33.reuse.H0_H0 ;  /* 0x20000021ff8e7230 */ /* 0x100fe40000004100 */
[----:B------:R-:W-:Y:S01]  /*2390*/  HADD2.F32 R122, -RZ, R33.H1_H1 ;  /* 0x30000021ff7a7230 */ /* 0x000fe20000004100 */
[----:B------:R-:W2:Y:S04]  /*23a0*/  @P2 LDC R149, c[0x0][0x40c] ;  /* 0x00010300ff952b82 */ /* 0x000ea80000000800 */
[-CC-:B------:R-:W-:Y:S01]  /*23b0*/  @P1 FFMA.FTZ R121, R3, R125.reuse, R140.reuse ;  /* 0x0000007d03791223 */ /* 0x180fe2000001008c */
[-CC-:B------:R-:W-:Y:S01]  /*23c0*/  @P1 FFMA.FTZ R120, R6, R125.reuse, R140.reuse ;  /* 0x0000007d06781223 */ /* 0x180fe2000001008c */
[-CC-:B------:R-:W-:Y:S01]  /*23d0*/  @P1 FFMA.FTZ R148, R10, R125.reuse, R140.reuse ;  /* 0x0000007d0a941223 */ /* 0x180fe2000001008c */
[----:B------:R-:W-:Y:S01]  /*23e0*/  @P1 FFMA.FTZ R151, R11, R125, R140 ;  /* 0x0000007d0b971223 */ /* 0x000fe2000001008c */
[----:B------:R-:W-:Y:S01]  /*23f0*/  @P1 FADD.FTZ R121, R4, -R121 ;  /* 0x8000007904791221 */ /* 0x000fe20000010000 */
[----:B------:R-:W-:Y:S01]  /*2400*/  @P1 FADD.FTZ R143, R5, -R120 ;  /* 0x80000078058f1221 */ /* 0x000fe20000010000 */
[----:B------:R-:W3:Y:S01]  /*2410*/  @P2 LDC R153, c[0x0][0x40c] ;  /* 0x00010300ff992b82 */ /* 0x000ee20000000800 */
[----:B------:R-:W-:-:S02]  /*2420*/  HADD2.F32 R120, -RZ, R34.H0_H0 ;  /* 0x20000022ff787230 */ /* 0x000fc40000004100 */
[----:B------:R-:W-:Y:S01]  /*2430*/  @P1 FFMA.FTZ R144, R137, R121, R144 ;  /* 0x0000007989901223 */ /* 0x000fe20000010090 */
[----:B------:R-:W-:Y:S01]  /*2440*/  @P1 FFMA.FTZ R121, R7, R125, R140 ;  /* 0x0000007d07791223 */ /* 0x000fe2000001008c */
[----:B------:R-:W-:Y:S01]  /*2450*/  @P1 FFMA.FTZ R146, R137, R143, R146 ;  /* 0x0000008f89921223 */ /* 0x000fe20000010092 */
[----:B------:R-:W-:Y:S01]  /*2460*/  @P1 FADD.FTZ R143, R9, -R148 ;  /* 0x80000094098f1221 */ /* 0x000fe20000010000 */
[----:B-1----:R-:W-:Y:S01]  /*2470*/  @P2 FMUL.FTZ R144, R144, R123 ;  /* 0x0000007b90902220 */ /* 0x002fe20000410000 */
[----:B------:R-:W-:Y:S01]  /*2480*/  @P1 FADD.FTZ R121, R8, -R121 ;  /* 0x8000007908791221 */ /* 0x000fe20000010000 */
[----:B------:R-:W1:Y:S01]  /*2490*/  @P2 LDC R123, c[0x0][0x40c] ;  /* 0x00010300ff7b2b82 */ /* 0x000e620000000800 */
[C---:B------:R-:W-:Y:S01]  /*24a0*/  @P1 FFMA.FTZ R122, R137.reuse, R143, R122 ;  /* 0x0000008f897a1223 */ /* 0x040fe2000001007a */
[----:B------:R-:W-:Y:S01]  /*24b0*/  @P1 FFMA.FTZ R150, R14, R125, R140 ;  /* 0x0000007d0e961223 */ /* 0x000fe2000001008c */
[----:B------:R-:W-:Y:S01]  /*24c0*/  @P1 FFMA.FTZ R142, R137, R121, R142 ;  /* 0x00000079898e1223 */ /* 0x000fe2000001008e */
[----:B------:R-:W-:Y:S01]  /*24d0*/  @P1 FADD.FTZ R151, R12, -R151 ;  /* 0x800000970c971221 */ /* 0x000fe20000010000 */
[----:B------:R-:W-:-:S02]  /*24e0*/  HADD2.F32 R148, -RZ, R34.H1_H1 ;  /* 0x30000022ff947230 */ /* 0x000fc40000004100 */
[----:B--2---:R-:W-:Y:S01]  /*24f0*/  @P2 FMUL.FTZ R146, R146, R149 ;  /* 0x0000009592922220 */ /* 0x004fe20000410000 */
[----:B------:R-:W-:Y:S01]  /*2500*/  @P1 FADD.FTZ R150, R13, -R150 ;  /* 0x800000960d961221 */ /* 0x000fe20000010000 */
[----:B------:R-:W2:Y:S01]  /*2510*/  @P2 LDC R121, c[0x0][0x40c] ;  /* 0x00010300ff792b82 */ /* 0x000ea20000000800 */
[----:B------:R-:W-:Y:S01]  /*2520*/  @P1 FFMA.FTZ R120, R137, R151, R120 ;  /* 0x0000009789781223 */ /* 0x000fe20000010078 */
[----:B------:R-:W-:Y:S01]  /*2530*/  @P1 FFMA.FTZ R151, R15, R125, R140 ;  /* 0x0000007d0f971223 */ /* 0x000fe2000001008c */
[C---:B------:R-:W-:Y:S01]  /*2540*/  @P1 FFMA.FTZ R148, R137.reuse, R150, R148 ;  /* 0x0000009689941223 */ /* 0x040fe20000010094 */
[----:B------:R-:W-:Y:S01]  /*2550*/  HADD2.F32 R150, -RZ, R35.H0_H0 ;  /* 0x20000023ff967230 */ /* 0x000fe20000004100 */
[----:B------:R-:W-:Y:S01]  /*2560*/  @P2 F2FP.F16.F32.PACK_AB R144, RZ, R144 ;  /* 0x00000090ff90223e */ /* 0x000fe200000000ff */
[----:B------:R-:W-:Y:S01]  /*2570*/  @P1 FADD.FTZ R151, R16, -R151 ;  /* 0x8000009710971221 */ /* 0x000fe20000010000 */
[----:B------:R-:W-:Y:S01]  /*2580*/  @P2 F2FP.F16.F32.PACK_AB R146, RZ, R146 ;  /* 0x00000092ff92223e */ /* 0x000fe200000000ff */
[----:B------:R-:W4:Y:S01]  /*2590*/  @P2 LDC R143, c[0x0][0x40c] ;  /* 0x00010300ff8f2b82 */ /* 0x000f220000000800 */
[----:B------:R-:W-:Y:S01]  /*25a0*/  @P2 PRMT R96, R144, 0x7610, R96 ;  /* 0x0000761090602816 */ /* 0x000fe20000000060 */
[----:B------:R-:W-:-:S03]  /*25b0*/  @P1 FFMA.FTZ R150, R137, R151, R150 ;  /* 0x0000009789961223 */ /* 0x000fc60000010096 */
[----:B------:R-:W-:Y:S01]  /*25c0*/  @P2 PRMT R96, R96, 0x5410, R146 ;  /* 0x0000541060602816 */ /* 0x000fe20000000092 */
[----:B---3--:R-:W-:Y:S02]  /*25d0*/  @P2 FMUL.FTZ R150, R150, R153 ;  /* 0x0000009996962220 */ /* 0x008fe40000410000 */
[----:B------:R-:W3:Y:S01]  /*25e0*/  @P2 LDC R149, c[0x0][0x40c] ;  /* 0x00010300ff952b82 */ /* 0x000ee20000000800 */
[----:B-1----:R-:W-:Y:S02]  /*25f0*/  @P2 FMUL.FTZ R122, R122, R123 ;  /* 0x0000007b7a7a2220 */ /* 0x002fe40000410000 */
[----:B------:R-:W-:-:S03]  /*2600*/  @P2 F2FP.F16.F32.PACK_AB R150, RZ, R150 ;  /* 0x00000096ff96223e */ /* 0x000fc600000000ff */
[----:B------:R-:W-:Y:S01]  /*2610*/  @P2 F2FP.F16.F32.PACK_AB R122, RZ, R122 ;  /* 0x0000007aff7a223e */ /* 0x000fe200000000ff */
[----:B--2---:R-:W-:Y:S01]  /*2620*/  @P2 FMUL.FTZ R142, R142, R121 ;  /* 0x000000798e8e2220 */ /* 0x004fe20000410000 */
[----:B------:R-:W-:-:S04]  /*2630*/  @P2 PRMT R99, R150, 0x7610, R99 ;  /* 0x0000761096632816 */ /* 0x000fc80000000063 */
[----:B------:R-:W-:Y:S01]  /*2640*/  @P2 F2FP.F16.F32.PACK_AB R142, RZ, R142 ;  /* 0x0000008eff8e223e */ /* 0x000fe200000000ff */
[----:B----4-:R-:W-:-:S03]  /*2650*/  @P2 FMUL.FTZ R120, R120, R143 ;  /* 0x0000008f78782220 */ /* 0x010fc60000410000 */
[----:B------:R-:W-:Y:S02]  /*2660*/  @P2 PRMT R97, R142, 0x7610, R97 ;  /* 0x000076108e612816 */ /* 0x000fe40000000061 */
[----:B------:R-:W-:Y:S02]  /*2670*/  @P2 F2FP.F16.F32.PACK_AB R120, RZ, R120 ;  /* 0x00000078ff78223e */ /* 0x000fe400000000ff */
[----:B------:R-:W-:Y:S01]  /*2680*/  @P2 PRMT R97, R97, 0x5410, R122 ;  /* 0x0000541061612816 */ /* 0x000fe2000000007a */
[----:B---3--:R-:W-:Y:S01]  /*2690*/  @P2 FMUL.FTZ R148, R148, R149 ;  /* 0x0000009594942220 */ /* 0x008fe20000410000 */
[----:B------:R-:W-:-:S04]  /*26a0*/  @P2 PRMT R98, R120, 0x7610, R98 ;  /* 0x0000761078622816 */ /* 0x000fc80000000062 */
        /* <DEDUP_REMOVED lines=11> */
.L_x_1359:
[----:B------:R-:W-:Y:S01]  /*2760*/  ISETP.GT.AND P1, PT, R124, RZ, PT ;  /* 0x000000ff7c00720c */ /* 0x000fe20003f24270 */
[----:B------:R-:W-:Y:S01]  /*2770*/  @P3 FFMA.FTZ R103, R3, R125, R140 ;  /* 0x0000007d03673223 */ /* 0x000fe2000001008c */
[--C-:B------:R-:W-:Y:S01]  /*2780*/  HADD2.F32 R101, -RZ, R33.reuse.H0_H0 ;  /* 0x20000021ff657230 */ /* 0x100fe20000004100 */
[----:B------:R-:W1:Y:S01]  /*2790*/  @P2 LDC R148, c[0x0][0x40c] ;  /* 0x00010300ff942b82 */ /* 0x000e620000000800 */
[--C-:B------:R-:W-:Y:S02]  /*27a0*/  HADD2.F32 R120, -RZ, R32.reuse.H0_H0 ;  /* 0x20000020ff787230 */ /* 0x100fe40000004100 */
[----:B------:R-:W-:Y:S01]  /*27b0*/  @P3 FADD.FTZ R103, R4, -R103 ;  /* 0x8000006704673221 */ /* 0x000fe20000010000 */
[----:B------:R-:W-:Y:S02]  /*27c0*/  HADD2.F32 R102, -RZ, R33.H1_H1 ;  /* 0x30000021ff667230 */ /* 0x000fe40000004100 */
[----:B------:R-:W-:Y:S02]  /*27d0*/  HADD2.F32 R100, -RZ, R32.H1_H1 ;  /* 0x30000020ff647230 */ /* 0x000fe40000004100 */
[----:B------:R-:W-:Y:S01]  /*27e0*/  @P3 FFMA.FTZ R120, R137, R103, R120 ;  /* 0x0000006789783223 */ /* 0x000fe20000010078 */
[--C-:B------:R-:W-:Y:S01]  /*27f0*/  HADD2.F32 R144, -RZ, R34.reuse.H1_H1 ;  /* 0x30000022ff907230 */ /* 0x100fe20000004100 */
[----:B------:R-:W2:Y:S01]  /*2800*/  @P2 LDC R103, c[0x0][0x40c] ;  /* 0x00010300ff672b82 */ /* 0x000ea20000000800 */
[----:B------:R-:W-:-:S02]  /*2810*/  HADD2.F32 R146, -RZ, R34.H0_H0 ;  /* 0x20000022ff927230 */ /* 0x000fc40000004100 */
        /* <DEDUP_REMOVED lines=8> */
[----:B------:R-:W-:Y:S01]  /*28a0*/  @P1 FADD.FTZ R151, R16, -R151 ;  /* 0x8000009710971221 */ /* 0x000fe20000010000 */
[----:B------:R-:W-:Y:S01]  /*28b0*/  @P1 FFMA.FTZ R101, R137, R122, R101 ;  /* 0x0000007a89651223 */ /* 0x000fe20000010065 */
[----:B------:R-:W-:-:S02]  /*28c0*/  HADD2.F32 R122, -RZ, R35.H0_H0 ;  /* 0x20000023ff7a7230 */ /* 0x000fc40000004100 */
[----:B------:R-:W-:Y:S01]  /*28d0*/  @P1 FADD.FTZ R149, R13, -R142 ;  /* 0x8000008e0d951221 */ /* 0x000fe20000010000 */
[C---:B------:R-:W-:Y:S01]  /*28e0*/  @P1 FFMA.FTZ R102, R137.reuse, R123, R102 ;  /* 0x0000007b89661223 */ /* 0x040fe20000010066 */
[C---:B------:R-:W-:Y:S01]  /*28f0*/  @P1 FFMA.FTZ R100, R137.reuse, R121, R100 ;  /* 0x0000007989641223 */ /* 0x040fe20000010064 */
[----:B------:R-:W3:Y:S01]  /*2900*/  @P2 LDC R123, c[0x0][0x40c] ;  /* 0x00010300ff7b2b82 */ /* 0x000ee20000000800 */
[C---:B------:R-:W-:Y:S01]  /*2910*/  @P1 FFMA.FTZ R122, R137.reuse, R151, R122 ;  /* 0x00000097897a1223 */ /* 0x040fe2000001007a */
[----:B------:R-:W-:Y:S01]  /*2920*/  @P1 FFMA.FTZ R144, R137, R149, R144 ;  /* 0x0000009589901223 */ /* 0x000fe20000010090 */
[-CC-:B------:R-:W-:Y:S01]  /*2930*/  @P1 FFMA.FTZ R143, R11, R125.reuse, R140.reuse ;  /* 0x0000007d0b8f1223 */ /* 0x180fe2000001008c */
[----:B------:R-:W-:-:S03]  /*2940*/  @P1 FFMA.FTZ R142, R18, R125, R140 ;  /* 0x0000007d128e1223 */ /* 0x000fc6000001008c */
[----:B------:R-:W-:Y:S01]  /*2950*/  @P1 FADD.FTZ R143, R12, -R143 ;  /* 0x8000008f0c8f1221 */ /* 0x000fe20000010000 */
[----:B------:R-:W4:Y:S01]  /*2960*/  @P2 LDC R151, c[0x0][0x40c] ;  /* 0x00010300ff972b82 */ /* 0x000f220000000800 */
[C---:B--2---:R-:W-:Y:S01]  /*2970*/  @P2 FMUL.FTZ R103, R100.reuse, R103 ;  /* 0x0000006764672220 */ /* 0x044fe20000410000 */
[----:B------:R-:W-:Y:S01]  /*2980*/  F2FP.F16.F32.PACK_AB R100, R100, R120 ;  /* 0x000000786464723e */ /* 0x000fe200000000ff */
[----:B------:R-:W-:Y:S01]  /*2990*/  @P1 FFMA.FTZ R146, R137, R143, R146 ;  /* 0x0000008f89921223 */ /* 0x000fe20000010092 */
[----:B------:R-:W-:Y:S01]  /*29a0*/  @P1 FADD.FTZ R143, R17, -R142 ;  /* 0x8000008e118f1221 */ /* 0x000fe20000010000 */
[----:B------:R-:W-:-:S03]  /*29b0*/  HADD2.F32 R142, -RZ, R35.H1_H1 ;  /* 0x30000023ff8e7230 */ /* 0x000fc60000004100 */
[----:B------:R-:W2:Y:S02]  /*29c0*/  @P2 LDC R121, c[0x0][0x40c] ;  /* 0x00010300ff792b82 */ /* 0x000ea40000000800 */
[----:B------:R-:W-:Y:S01]  /*29d0*/  @P1 FFMA.FTZ R142, R137, R143, R142 ;  /* 0x0000008f898e1223 */ /* 0x000fe2000001008e */
[----:B-1----:R-:W-:Y:S01]  /*29e0*/  @P2 FMUL.FTZ R143, R101, R148 ;  /* 0x00000094658f2220 */ /* 0x002fe20000410000 */
[----:B------:R-:W-:-:S04]  /*29f0*/  F2FP.F16.F32.PACK_AB R101, R102, R101 ;  /* 0x000000656665723e */ /* 0x000fc800000000ff */
[----:B------:R-:W1:Y:S01]  /*2a00*/  @P2 LDC R149, c[0x0][0x40c] ;  /* 0x00010300ff952b82 */ /* 0x000e620000000800 */
[----:B---3--:R-:W-:Y:S01]  /*2a10*/  @P2 FMUL.FTZ R148, R102, R123 ;  /* 0x0000007b66942220 */ /* 0x008fe20000410000 */
[----:B------:R-:W-:Y:S02]  /*2a20*/  @P2 F2FP.F16.F32.PACK_AB R123, RZ, R103 ;  /* 0x00000067ff7b223e */ /* 0x000fe400000000ff */
[----:B------:R-:W-:Y:S02]  /*2a30*/  @P2 F2FP.F16.F32.PACK_AB R143, RZ, R143 ;  /* 0x0000008fff8f223e */ /* 0x000fe400000000ff */
[----:B------:R-:W-:Y:S02]  /*2a40*/  @P2 F2FP.F16.F32.PACK_AB R148, RZ, R148 ;  /* 0x00000094ff94223e */ /* 0x000fe400000000ff */
[----:B------:R-:W3:Y:S01]  /*2a50*/  @P2 LDC R153, c[0x0][0x40c] ;  /* 0x00010300ff992b82 */ /* 0x000ee20000000800 */
[----:B----4-:R-:W-:Y:S01]  /*2a60*/  @P2 FMUL.FTZ R150, R144, R151 ;  /* 0x0000009790962220 */ /* 0x010fe20000410000 */
[----:B------:R-:W-:-:S02]  /*2a70*/  @P2 PRMT R97, R143, 0x7610, R97 ;  /* 0x000076108f612816 */ /* 0x000fc40000000061 */
[----:B------:R-:W-:Y:S02]  /*2a80*/  F2FP.F16.F32.PACK_AB R102, R144, R146 ;  /* 0x000000929066723e */ /* 0x000fe400000000ff */
[----:B------:R-:W-:Y:S02]  /*2a90*/  @P2 F2FP.F16.F32.PACK_AB R150, RZ, R150 ;  /* 0x00000096ff96223e */ /* 0x000fe400000000ff */
[----:B------:R-:W4:Y:S01]  /*2aa0*/  @P2 LDC R155, c[0x0][0x40c] ;  /* 0x00010300ff9b2b82 */ /* 0x000f220000000800 */
[----:B--2---:R-:W-:Y:S01]  /*2ab0*/  @P2 FMUL.FTZ R121, R120, R121 ;  /* 0x0000007978792220 */ /* 0x004fe20000410000 */
[----:B------:R-:W-:-:S04]  /*2ac0*/  @P2 PRMT R97, R97, 0x5410, R148 ;  /* 0x0000541061612816 */ /* 0x000fc80000000094 */
[----:B------:R-:W-:Y:S01]  /*2ad0*/  @P2 F2FP.F16.F32.PACK_AB R121, RZ, R121 ;  /* 0x00000079ff79223e */ /* 0x000fe200000000ff */
[----:B-1----:R-:W-:-:S03]  /*2ae0*/  @P2 FMUL.FTZ R103, R146, R149 ;  /* 0x0000009592672220 */ /* 0x002fc60000410000 */
[----:B------:R-:W-:Y:S02]  /*2af0*/  @P2 PRMT R96, R121, 0x7610, R96 ;  /* 0x0000761079602816 */ /* 0x000fe40000000060 */
[----:B------:R-:W-:Y:S02]  /*2b00*/  @P2 F2FP.F16.F32.PACK_AB R149, RZ, R103 ;  /* 0x00000067ff95223e */ /* 0x000fe400000000ff */
[----:B------:R-:W-:Y:S01]  /*2b10*/  F2FP.F16.F32.PACK_AB R103, R142, R122 ;  /* 0x0000007a8e67723e */ /* 0x000fe200000000ff */
        /* <DEDUP_REMOVED lines=9> */
.L_x_1358:
[----:B------:R-:W-:Y:S05]  /*2bb0*/  BSYNC.RECONVERGENT B1 ;  /* 0x0000000000017941 */ /* 0x000fea0003800200 */
.L_x_1355:
[----:B------:R-:W-:Y:S01]  /*2bc0*/  ISETP.NE.U32.AND P1, PT, R145, RZ, PT ;  /* 0x000000ff9100720c */ /* 0x000fe20003f25070 */
[----:B------:R-:W1:Y:S01]  /*2bd0*/  @P2 LDC.64 R120, c[0x0][0x468] ;  /* 0x00011a00ff782b82 */ /* 0x000e620000000a00 */
[----:B------:R-:W-:Y:S02]  /*2be0*/  BSSY.RECONVERGENT B1, `(.L_x_1360) ;  /* 0x0000120000017945 */ /* 0x000fe40003800200 */
[----:B------:R-:W-:-:S13]  /*2bf0*/  ISETP.NE.AND.EX P1, PT, R147, RZ, PT, P1 ;  /* 0x000000ff9300720c */ /* 0x000fda0003f25310 */
[----:B------:R-:W2:Y:S01]  /*2c00*/  @P1 LDC.64 R122, c[0x0][0x478] ;  /* 0x00011e00ff7a1b82 */ /* 0x000ea20000000a00 */
[----:B-1----:R-:W-:-:S04]  /*2c10*/  @P2 IMAD.WIDE.U32 R120, R139, 0x10, R120 ;  /* 0x000000108b782825 */ /* 0x002fc800078e0078 */
[----:B--2---:R-:W-:-:S05]  /*2c20*/  @P1 IMAD.WIDE.U32 R122, R141, 0x10, R122 ;  /* 0x000000108d7a1825 */ /* 0x004fca00078e007a */
[----:B------:R1:W-:Y:S04]  /*2c30*/  @P1 STG.E.128 desc[UR6][R122.64], R100 ;  /* 0x000000647a001986 */ /* 0x0003e8000c101d06 */
[----:B------:R1:W-:Y:S01]  /*2c40*/  @P2 STG.E.128 desc[UR6][R120.64], R96 ;  /* 0x0000006078002986 */ /* 0x0003e2000c101d06 */
[----:B------:R-:W-:Y:S05]  /*2c50*/  @!P0 BRA `(.L_x_1361) ;  /* 0x0000000800248947 */ /* 0x000fea0003800000 */
[----:B------:R-:W-:Y:S05]  /*2c60*/  @!P1 BRA `(.L_x_1362) ;  /* 0x0000000400189947 */ /* 0x000fea0003800000 */
[----:B------:R-:W-:Y:S01]  /*2c70*/  ISETP.GT.AND P3, PT, R124, RZ, PT ;  /* 0x000000ff7c00720c */ /* 0x000fe20003f64270 */
[----:B------:R-:W2:Y:S01]  /*2c80*/  @P2 LDC R143, c[0x0][0x40c] ;  /* 0x00010300ff8f2b82 */ /* 0x000ea20000000800 */
[--C-:B-1----:R-:W-:Y:S02]  /*2c90*/  HADD2.F32 R120, -RZ, R28.reuse.H0_H0 ;  /* 0x2000001cff787230 */ /* 0x102fe40000004100 */
[--C-:B------:R-:W-:Y:S02]  /*2ca0*/  HADD2.F32 R142, -RZ, R29.reuse.H1_H1 ;  /* 0x3000001dff8e7230 */ /* 0x100fe40000004100 */
[----:B------:R-:W-:Y:S02]  /*2cb0*/  HADD2.F32 R100, -RZ, R28.H1_H1 ;  /* 0x3000001cff647230 */ /* 0x000fe40000004100 */
[----:B------:R-:W-:Y:S01]  /*2cc0*/  HADD2.F32 R102, -RZ, R29.H0_H0 ;  /* 0x2000001dff667230 */ /* 0x000fe20000004100 */
[----:B------:R-:W1:Y:S04]  /*2cd0*/  @P2 LDC R147, c[0x0][0x40c] ;  /* 0x00010300ff932b82 */ /* 0x000e680000000800 */
[-CC-:B------:R-:W-:Y:S01]  /*2ce0*/  @P3 FFMA.FTZ R101, R19, R125.reuse, R140.reuse ;  /* 0x0000007d13653223 */ /* 0x180fe2000001008c */
[-CC-:B------:R-:W-:Y:S01]  /*2cf0*/  @P3 FFMA.FTZ R122, R22, R125.reuse, R140.reuse ;  /* 0x0000007d167a3223 */ /* 0x180fe2000001008c */
[-CC-:B------:R-:W-:Y:S01]  /*2d00*/  @P3 FFMA.FTZ R144, R106, R125.reuse, R140.reuse ;  /* 0x0000007d6a903223 */ /* 0x180fe2000001008c */
[----:B------:R-:W-:Y:S01]  /*2d10*/  @P3 FFMA.FTZ R121, R23, R125, R140 ;  /* 0x0000007d17793223 */ /* 0x000fe2000001008c */
[----:B------:R-:W-:Y:S01]  /*2d20*/  @P3 FADD.FTZ R101, R20, -R101 ;  /* 0x8000006514653221 */ /* 0x000fe20000010000 */
[----:B------:R-:W3:Y:S01]  /*2d30*/  @P2 LDC R151, c[0x0][0x40c] ;  /* 0x00010300ff972b82 */ /* 0x000ee20000000800 */
[----:B------:R-:W-:Y:S01]  /*2d40*/  @P3 FADD.FTZ R103, R21, -R122 ;  /* 0x8000007a15673221 */ /* 0x000fe20000010000 */
[----:B------:R-:W-:-:S02]  /*2d50*/  HADD2.F32 R122, -RZ, R30.H0_H0 ;  /* 0x2000001eff7a7230 */ /* 0x000fc40000004100 */
[----:B------:R-:W-:Y:S01]  /*2d60*/  @P3 FFMA.FTZ R120, R137, R101, R120 ;  /* 0x0000006589783223 */ /* 0x000fe20000010078 */
[-C--:B------:R-:W-:Y:S01]  /*2d70*/  @P3 FFMA.FTZ R101, R107, R125.reuse, R140 ;  /* 0x0000007d6b653223 */ /* 0x080fe2000001008c */
[----:B------:R-:W-:Y:S01]  /*2d80*/  @P3 FADD.FTZ R144, R105, -R144 ;  /* 0x8000009069903221 */ /* 0x000fe20000010000 */
[----:B------:R-:W-:Y:S01]  /*2d90*/  @P3 FADD.FTZ R121, R104, -R121 ;  /* 0x8000007968793221 */ /* 0x000fe20000010000 */
[----:B------:R-:W-:Y:S01]  /*2da0*/  @P3 FFMA.FTZ R146, R108, R125, R140 ;  /* 0x0000007d6c923223 */ /* 0x000fe2000001008c */
[----:B------:R-:W4:Y:S01]  /*2db0*/  @P2 LDC R149, c[0x0][0x40c] ;  /* 0x00010300ff952b82 */ /* 0x000f220000000800 */
[----:B------:R-:W-:Y:S01]  /*2dc0*/  @P3 FADD.FTZ R101, R110, -R101 ;  /* 0x800000656e653221 */ /* 0x000fe20000010000 */
[C---:B------:R-:W-:Y:S01]  /*2dd0*/  @P3 FFMA.FTZ R142, R137.reuse, R144, R142 ;  /* 0x00000090898e3223 */ /* 0x040fe2000001008e */
[----:B------:R-:W-:Y:S02]  /*2de0*/  HADD2.F32 R144, -RZ, R31.H0_H0 ;  /* 0x2000001fff907230 */ /* 0x000fe40000004100 */
[C---:B------:R-:W-:Y:S01]  /*2df0*/  @P3 FFMA.FTZ R100, R137.reuse, R103, R100 ;  /* 0x0000006789643223 */ /* 0x040fe20000010064 */
[----:B------:R-:W-:Y:S01]  /*2e00*/  @P3 FFMA.FTZ R122, R137, R101, R122 ;  /* 0x00000065897a3223 */ /* 0x000fe2000001007a */
[----:B------:R-:W-:Y:S01]  /*2e10*/  @P3 FFMA.FTZ R101, R111, R125, R140 ;  /* 0x0000007d6f653223 */ /* 0x000fe2000001008c */
[----:B------:R-:W-:Y:S01]  /*2e20*/  @P3 FFMA.FTZ R102, R137, R121, R102 ;  /* 0x0000007989663223 */ /* 0x000fe20000010066 */
[----:B------:R-:W5:Y:S01]  /*2e30*/  @P2 LDC R145, c[0x0][0x40c] ;  /* 0x00010300ff912b82 */ /* 0x000f620000000800 */
[----:B------:R-:W-:-:S02]  /*2e40*/  HADD2.F32 R103, -RZ, R30.H1_H1 ;  /* 0x3000001eff677230 */ /* 0x000fc40000004100 */
[----:B------:R-:W-:Y:S01]  /*2e50*/  @P3 FADD.FTZ R123, R112, -R101 ;  /* 0x80000065707b3221 */ /* 0x000fe20000010000 */
[----:B--2---:R-:W-:Y:S01]  /*2e60*/  @P2 FMUL.FTZ R101, R120, R143 ;  /* 0x0000008f78652220 */ /* 0x004fe20000410000 */
[----:B------:R-:W-:Y:S01]  /*2e70*/  @P3 FFMA.FTZ R148, R114, R125, R140 ;  /* 0x0000007d72943223 */ /* 0x000fe2000001008c */
[----:B------:R-:W-:Y:S01]  /*2e80*/  @P3 FADD.FTZ R146, R109, -R146 ;  /* 0x800000926d923221 */ /* 0x000fe20000010000 */
[----:B------:R-:W-:Y:S01]  /*2e90*/  @P3 FFMA.FTZ R144, R137, R123, R144 ;  /* 0x0000007b89903223 */ /* 0x000fe20000010090 */
[----:B------:R-:W-:Y:S01]  /*2ea0*/  HADD2.F32 R121, -RZ, R31.H1_H1 ;  /* 0x3000001fff797230 */ /* 0x000fe20000004100 */
[----:B------:R-:W2:Y:S01]  /*2eb0*/  @P2 LDC R150, c[0x0][0x40c] ;  /* 0x00010300ff962b82 */ /* 0x000ea20000000800 */
[----:B------:R-:W-:Y:S01]  /*2ec0*/  @P2 F2FP.F16.F32.PACK_AB R123, RZ, R101 ;  /* 0x00000065ff7b223e */ /* 0x000fe200000000ff */
[----:B------:R-:W-:Y:S01]  /*2ed0*/  @P3 FADD.FTZ R148, R113, -R148 ;  /* 0x8000009471943221 */ /* 0x000fe20000010000 */
[----:B-1----:R-:W-:Y:S01]  /*2ee0*/  @P2 FMUL.FTZ R101, R102, R147 ;  /* 0x0000009366652220 */ /* 0x002fe20000410000 */
[C---:B------:R-:W-:Y:S01]  /*2ef0*/  @P3 FFMA.FTZ R103, R137.reuse, R146, R103 ;  /* 0x0000009289673223 */ /* 0x040fe20000010067 */
[----:B---3--:R-:W-:Y:S01]  /*2f00*/  @P2 FMUL.FTZ R147, R122, R151 ;  /* 0x000000977a932220 */ /* 0x008fe20000410000 */
[----:B------:R-:W-:Y:S01]  /*2f10*/  @P3 FFMA.FTZ R121, R137, R148, R121 ;  /* 0x0000009489793223 */ /* 0x000fe20000010079 */
[----:B------:R-:W-:Y:S01]  /*2f20*/  @P2 PRMT R96, R123, 0x7610, R96 ;  /* 0x000076107b602816 */ /* 0x000fe20000000060 */
[----:B------:R-:W1:Y:S01]  /*2f30*/  @P2 LDC R153, c[0x0][0x40c] ;  /* 0x00010300ff992b82 */ /* 0x000e620000000800 */
[----:B----4-:R-:W-:Y:S01]  /*2f40*/  @P2 FMUL.FTZ R146, R142, R149 ;  /* 0x000000958e922220 */ /* 0x010fe20000410000 */
[----:B------:R-:W-:-:S04]  /*2f50*/  @P2 F2FP.F16.F32.PACK_AB R147, RZ, R147 ;  /* 0x00000093ff93223e */ /* 0x000fc800000000ff */
[----:B------:R-:W-:Y:S01]  /*2f60*/  @P2 F2FP.F16.F32.PACK_AB R146, RZ, R146 ;  /* 0x00000092ff92223e */ /* 0x000fe200000000ff */
[----:B-----5:R-:W-:Y:S01]  /*2f70*/  @P2 FMUL.FTZ R143, R100, R145 ;  /* 0x00000091648f2220 */ /* 0x020fe20000410000 */
[----:B------:R-:W-:Y:S02]  /*2f80*/  @P2 F2FP.F16.F32.PACK_AB R145, RZ, R101 ;  /* 0x00000065ff91223e */ /* 0x000fe400000000ff */
[----:B------:R-:W-:Y:S02]  /*2f90*/  @P2 PRMT R98, R147, 0x7610, R98 ;  /* 0x0000761093622816 */ /* 0x000fe40000000062 */
[----:B------:R-:W-:Y:S02]  /*2fa0*/  @P2 F2FP.F16.F32.PACK_AB R143, RZ, R143 ;  /* 0x0000008fff8f223e */ /* 0x000fe400000000ff */
[----:B------:R-:W-:Y:S01]  /*2fb0*/  @P2 PRMT R97, R145, 0x7610, R97 ;  /* 0x0000761091612816 */ /* 0x000fe20000000061 */
[----:B--2---:R-:W-:Y:S01]  /*2fc0*/  @P2 FMUL.FTZ R148, R103, R150 ;  /* 0x0000009667942220 */ /* 0x004fe20000410000 */
[----:B------:R-:W-:-:S02]  /*2fd0*/  F2FP.F16.F32.PACK_AB R101, R142, R102 ;  /* 0x000000668e65723e */ /* 0x000fc400000000ff */
[----:B------:R-:W-:Y:S02]  /*2fe0*/  F2FP.F16.F32.PACK_AB R102, R103, R122 ;  /* 0x0000007a6766723e */ /* 0x000fe400000000ff */
[----:B------:R-:W-:Y:S02]  /*2ff0*/  @P2 F2FP.F16.F32.PACK_AB R148, RZ, R148 ;  /* 0x00000094ff94223e */ /* 0x000fe400000000ff */
[----:B------:R-:W-:Y:S01]  /*3000*/  F2FP.F16.F32.PACK_AB R100, R100, R120 ;  /* 0x000000786464723e */ /* 0x000fe200000000ff */
[----:B-1----:R-:W-:Y:S01]  /*3010*/  @P2 FMUL.FTZ R149, R144, R153 ;  /* 0x0000009990952220 */ /* 0x002fe20000410000 */
        /* <DEDUP_REMOVED lines=11> */
.L_x_1362:
[----:B------:R-:W-:Y:S01]  /*30d0*/  ISETP.GT.AND P3, PT, R124, RZ, PT ;  /* 0x000000ff7c00720c */ /* 0x000fe20003f64270 */
[----:B-1----:R-:W1:Y:S01]  /*30e0*/  @P2 LDC R123, c[0x0][0x40c] ;  /* 0x00010300ff7b2b82 */ /* 0x002e620000000800 */
[--C-:B------:R-:W-:Y:S02]  /*30f0*/  HADD2.F32 R122, -RZ, R28.reuse.H0_H0 ;  /* 0x2000001cff7a7230 */ /* 0x100fe40000004100 */
[--C-:B------:R-:W-:Y:S02]  /*3100*/  HADD2.F32 R120, -RZ, R29.reuse.H0_H0 ;  /* 0x2000001dff787230 */ /* 0x100fe40000004100 */
[----:B------:R-:W-:Y:S02]  /*3110*/  HADD2.F32 R142, -RZ, R28.H1_H1 ;  /* 0x3000001cff8e7230 */ /* 0x000fe40000004100 */
[----:B------:R-:W-:Y:S01]  /*3120*/  HADD2.F32 R146, -RZ, R30.H0_H0 ;  /* 0x2000001eff927230 */ /* 0x000fe20000004100 */
[----:B------:R-:W2:Y:S04]  /*3130*/  @P2 LDC R145, c[0x0][0x40c] ;  /* 0x00010300ff912b82 */ /* 0x000ea80000000800 */
[-CC-:B------:R-:W-:Y:S01]  /*3140*/  @P3 FFMA.FTZ R121, R19, R125.reuse, R140.reuse ;  /* 0x0000007d13793223 */ /* 0x180fe2000001008c */
[-CC-:B------:R-:W-:Y:S01]  /*3150*/  @P3 FFMA.FTZ R147, R23, R125.reuse, R140.reuse ;  /* 0x0000007d17933223 */ /* 0x180fe2000001008c */
[-CC-:B------:R-:W-:Y:S01]  /*3160*/  @P3 FFMA.FTZ R144, R22, R125.reuse, R140.reuse ;  /* 0x0000007d16903223 */ /* 0x180fe2000001008c */
[----:B------:R-:W-:Y:S01]  /*3170*/  @P3 FFMA.FTZ R148, R106, R125, R140 ;  /* 0x0000007d6a943223 */ /* 0x000fe2000001008c */
[----:B------:R-:W-:Y:S01]  /*3180*/  @P3 FADD.FTZ R121, R20, -R121 ;  /* 0x8000007914793221 */ /* 0x000fe20000010000 */
[----:B------:R-:W-:Y:S01]  /*3190*/  @P3 FADD.FTZ R147, R104, -R147 ;  /* 0x8000009368933221 */ /* 0x000fe20000010000 */
[----:B------:R-:W-:Y:S01]  /*31a0*/  @P3 FADD.FTZ R143, R21, -R144 ;  /* 0x80000090158f3221 */ /* 0x000fe20000010000 */
[----:B------:R-:W3:Y:S01]  /*31b0*/  @P2 LDC R149, c[0x0][0x40c] ;  /* 0x00010300ff952b82 */ /* 0x000ee20000000800 */
[C---:B------:R-:W-:Y:S01]  /*31c0*/  @P3 FFMA.FTZ R122, R137.reuse, R121, R122 ;  /* 0x00000079897a3223 */ /* 0x040fe2000001007a */
[C---:B------:R-:W-:Y:S01]  /*31d0*/  @P3 FFMA.FTZ R120, R137.reuse, R147, R120 ;  /* 0x0000009389783223 */ /* 0x040fe20000010078 */
[----:B------:R-:W-:Y:S01]  /*31e0*/  @P3 FFMA.FTZ R142, R137, R143, R142 ;  /* 0x0000008f898e3223 */ /* 0x000fe2000001008e */
[----:B------:R-:W-:Y:S01]  /*31f0*/  @P3 FFMA.FTZ R143, R107, R125, R140 ;  /* 0x0000007d6b8f3223 */ /* 0x000fe2000001008c */
[----:B-1----:R-:W-:Y:S01]  /*3200*/  @P2 FMUL.FTZ R122, R122, R123 ;  /* 0x0000007b7a7a2220 */ /* 0x002fe20000410000 */
[----:B------:R-:W-:-:S02]  /*3210*/  HADD2.F32 R144, -RZ, R29.H1_H1 ;  /* 0x3000001dff907230 */ /* 0x000fc40000004100 */
[----:B------:R-:W-:Y:S01]  /*3220*/  @P3 FADD.FTZ R148, R105, -R148 ;  /* 0x8000009469943221 */ /* 0x000fe20000010000 */
[----:B------:R-:W1:Y:S01]  /*3230*/  @P2 LDC R121, c[0x0][0x40c] ;  /* 0x00010300ff792b82 */ /* 0x000e620000000800 */
[----:B------:R-:W-:Y:S01]  /*3240*/  @P3 FADD.FTZ R143, R110, -R143 ;  /* 0x8000008f6e8f3221 */ /* 0x000fe20000010000 */
[----:B------:R-:W-:Y:S01]  /*3250*/  @P3 FFMA.FTZ R150, R108, R125, R140 ;  /* 0x0000007d6c963223 */ /* 0x000fe2000001008c */
[----:B------:R-:W-:Y:S01]  /*3260*/  @P3 FFMA.FTZ R144, R137, R148, R144 ;  /* 0x0000009489903223 */ /* 0x000fe20000010090 */
[----:B------:R-:W-:Y:S02]  /*3270*/  HADD2.F32 R148, -RZ, R30.H1_H1 ;  /* 0x3000001eff947230 */ /* 0x000fe40000004100 */
[----:B--2---:R-:W-:Y:S01]  /*3280*/  @P2 FMUL.FTZ R142, R142, R145 ;  /* 0x000000918e8e2220 */ /* 0x004fe20000410000 */
[----:B------:R-:W-:Y:S01]  /*3290*/  @P3 FFMA.FTZ R145, R111, R125, R140 ;  /* 0x0000007d6f913223 */ /* 0x000fe2000001008c */
[----:B------:R-:W-:Y:S01]  /*32a0*/  @P3 FFMA.FTZ R146, R137, R143, R146 ;  /* 0x0000008f89923223 */ /* 0x000fe20000010092 */
[----:B------:R-:W2:Y:S01]  /*32b0*/  @P2 LDC R147, c[0x0][0x40c] ;  /* 0x00010300ff932b82 */ /* 0x000ea20000000800 */
[----:B------:R-:W-:Y:S01]  /*32c0*/  @P3 FADD.FTZ R143, R109, -R150 ;  /* 0x800000966d8f3221 */ /* 0x000fe20000010000 */
[----:B------:R-:W-:-:S02]  /*32d0*/  HADD2.F32 R150, -RZ, R31.H0_H0 ;  /* 0x2000001fff967230 */ /* 0x000fc40000004100 */
[----:B------:R-:W-:Y:S01]  /*32e0*/  @P3 FADD.FTZ R145, R112, -R145 ;  /* 0x8000009170913221 */ /* 0x000fe20000010000 */
[----:B------:R-:W-:Y:S01]  /*32f0*/  @P2 F2FP.F16.F32.PACK_AB R122, RZ, R122 ;  /* 0x0000007aff7a223e */ /* 0x000fe200000000ff */
[C---:B------:R-:W-:Y:S01]  /*3300*/  @P3 FFMA.FTZ R148, R137.reuse, R143, R148 ;  /* 0x0000008f89943223 */ /* 0x040fe20000010094 */
[----:B------:R-:W-:Y:S01]  /*3310*/  @P2 F2FP.F16.F32.PACK_AB R142, RZ, R142 ;  /* 0x0000008eff8e223e */ /* 0x000fe200000000ff */
[----:B------:R-:W-:Y:S01]  /*3320*/  @P3 FFMA.FTZ R150, R137, R145, R150 ;  /* 0x0000009189963223 */ /* 0x000fe20000010096 */
[----:B------:R-:W4:Y:S01]  /*3330*/  @P2 LDC R123, c[0x0][0x40c] ;  /* 0x00010300ff7b2b82 */ /* 0x000f220000000800 */
[----:B---3--:R-:W-:Y:S01]  /*3340*/  @P2 FMUL.FTZ R148, R148, R149 ;  /* 0x0000009594942220 */ /* 0x008fe20000410000 */
[----:B------:R-:W-:-:S04]  /*3350*/  @P2 PRMT R96, R122, 0x7610, R96 ;  /* 0x000076107a602816 */ /* 0x000fc80000000060 */
[----:B------:R-:W-:Y:S02]  /*3360*/  @P2 F2FP.F16.F32.PACK_AB R148, RZ, R148 ;  /* 0x00000094ff94223e */ /* 0x000fe400000000ff */
[----:B------:R-:W3:Y:S01]  /*3370*/  @P2 LDC R151, c[0x0][0x40c] ;  /* 0x00010300ff972b82 */ /* 0x000ee20000000800 */
[----:B-1----:R-:W-:Y:S01]  /*3380*/  @P2 FMUL.FTZ R120, R120, R121 ;  /* 0x0000007978782220 */ /* 0x002fe20000410000 */
[----:B------:R-:W-:-:S04]  /*3390*/  @P2 PRMT R96, R96, 0x5410, R142 ;  /* 0x0000541060602816 */ /* 0x000fc8000000008e */
[----:B------:R-:W-:Y:S01]  /*33a0*/  @P2 F2FP.F16.F32.PACK_AB R120, RZ, R120 ;  /* 0x00000078ff78223e */ /* 0x000fe200000000ff */
[----:B--2---:R-:W-:-:S03]  /*33b0*/  @P2 FMUL.FTZ R146, R146, R147 ;  /* 0x0000009392922220 */ /* 0x004fc60000410000 */
[----:B------:R-:W-:Y:S02]  /*33c0*/  @P2 PRMT R97, R120, 0x7610, R97 ;  /* 0x0000761078612816 */ /* 0x000fe40000000061 */
        /* <DEDUP_REMOVED lines=18> */
.L_x_1361:
[----:B------:R-:W-:Y:S05]  /*34f0*/  @!P1 BRA `(.L_x_1364) ;  /* 0x0000000400189947 */ /* 0x000fea0003800000 */
[-CC-:B-1----:R-:W-:Y:S01]  /*3500*/  FFMA.FTZ R102, R22, R125.reuse, R140.reuse ;  /* 0x0000007d16667223 */ /* 0x182fe2000001008c */
        /* <DEDUP_REMOVED lines=9> */
[----:B------:R-:W-:Y:S01]  /*35a0*/  FADD.FTZ R144, R110, -R143 ;  /* 0x8000008f6e907221 */ /* 0x000fe20000010000 */
[----:B------:R-:W2:Y:S01]  /*35b0*/  @P2 LDC R123, c[0x0][0x40c] ;  /* 0x00010300ff7b2b82 */ /* 0x000ea20000000800 */
[-CC-:B------:R-:W-:Y:S01]  /*35c0*/  FFMA.FTZ R142, R106, R125.reuse, R140.reuse ;  /* 0x0000007d6a8e7223 */ /* 0x180fe2000001008c */
[----:B------:R-:W-:Y:S01]  /*35d0*/  FFMA.FTZ R145, R111, R125, R140 ;  /* 0x0000007d6f917223 */ /* 0x000fe2000001008c */
[----:B------:R-:W-:Y:S01]  /*35e0*/  FADD.FTZ R146, R109, -R146 ;  /* 0x800000926d927221 */ /* 0x000fe20000010000 */
[C---:B------:R-:W-:Y:S01]  /*35f0*/  FMUL.FTZ R143, R137.reuse, R144 ;  /* 0x00000090898f7220 */ /* 0x040fe20000410000 */
[C---:B------:R-:W-:Y:S01]  /*3600*/  FMUL.FTZ R100, R137.reuse, R100 ;  /* 0x0000006489647220 */ /* 0x040fe20000410000 */
[----:B------:R-:W-:Y:S01]  /*3610*/  FMUL.FTZ R102, R137, R102 ;  /* 0x0000006689667220 */ /* 0x000fe20000410000 */
[----:B------:R-:W-:Y:S01]  /*3620*/  FADD.FTZ R142, R105, -R142 ;  /* 0x8000008e698e7221 */ /* 0x000fe20000010000 */
[----:B------:R-:W3:Y:S01]  /*3630*/  @P2 LDC R151, c[0x0][0x40c] ;  /* 0x00010300ff972b82 */ /* 0x000ee20000000800 */
[----:B------:R-:W-:Y:S01]  /*3640*/  FADD.FTZ R148, R112, -R145 ;  /* 0x8000009170947221 */ /* 0x000fe20000010000 */
        /* <DEDUP_REMOVED lines=8> */
[----:B-1----:R-:W-:Y:S01]  /*36d0*/  @P2 FMUL.FTZ R103, R100, R103 ;  /* 0x0000006764672220 */ /* 0x002fe20000410000 */
[----:B------:R-:W-:Y:S01]  /*36e0*/  FSEL R149, R144, RZ, P3 ;  /* 0x000000ff90957208 */ /* 0x000fe20001800000 */
[----:B------:R-:W-:Y:S01]  /*36f0*/  FFMA.FTZ R144, R114, R125, R140 ;  /* 0x0000007d72907223 */ /* 0x000fe2000001008c */
        /* <DEDUP_REMOVED lines=11> */
[----:B------:R-:W-:Y:S02]  /*37b0*/  @P2 PRMT R96, R103, 0x7610, R96 ;  /* 0x0000761067602816 */ /* 0x000fe40000000060 */
[----:B------:R-:W-:Y:S02]  /*37c0*/  @P2 PRMT R97, R123, 0x7610, R97 ;  /* 0x000076107b612816 */ /* 0x000fe40000000061 */
[----:B------:R-:W-:Y:S01]  /*37d0*/  @P2 F2FP.F16.F32.PACK_AB R143, RZ, R143 ;  /* 0x0000008fff8f223e */ /* 0x000fe200000000ff */
[----:B------:R-:W3:Y:S01]  /*37e0*/  @P2 LDC R121, c[0x0][0x40c] ;  /* 0x00010300ff792b82 */ /* 0x000ee20000000800 */
[----:B----4-:R-:W-:Y:S01]  /*37f0*/  @P2 FMUL.FTZ R120, R101, R120 ;  /* 0x0000007865782220 */ /* 0x010fe20000410000 */
[----:B------:R-:W-:-:S02]  /*3800*/  FSEL R145, R144, RZ, P3 ;  /* 0x000000ff90917208 */ /* 0x000fc40001800000 */
[----:B------:R-:W-:Y:S02]  /*3810*/  @P2 PRMT R98, R143, 0x7610, R98 ;  /* 0x000076108f622816 */ /* 0x000fe40000000062 */
[----:B------:R-:W-:Y:S01]  /*3820*/  @P2 F2FP.F16.F32.PACK_AB R120, RZ, R120 ;  /* 0x00000078ff78223e */ /* 0x000fe200000000ff */
[----:B-1----:R-:W-:Y:S01]  /*3830*/  @P2 FMUL.FTZ R142, R147, R150 ;  /* 0x00000096938e2220 */ /* 0x002fe20000410000 */
[----:B------:R-:W-:Y:S02]  /*3840*/  F2FP.F16.F32.PACK_AB R100, R101, R100 ;  /* 0x000000646564723e */ /* 0x000fe400000000ff */
[----:B------:R-:W-:Y:S02]  /*3850*/  F2FP.F16.F32.PACK_AB R101, R147, R102 ;  /* 0x000000669365723e */ /* 0x000fe400000000ff */
        /* <DEDUP_REMOVED lines=16> */
.L_x_1364:
[----:B-1----:R-:W1:Y:S01]  /*3960*/  @P2 LDC R123, c[0x0][0x40c] ;  /* 0x00010300ff7b2b82 */ /* 0x002e620000000800 */
[-CC-:B------:R-:W-:Y:S01]  /*3970*/  FFMA.FTZ R121, R23, R125.reuse, R140.reuse ;  /* 0x0000007d17797223 */ /* 0x180fe2000001008c */
[----:B------:R-:W-:Y:S01]  /*3980*/  @P2 ISETP.GT.AND P3, PT, R124, RZ, PT ;  /* 0x000000ff7c00220c */ /* 0x000fe20003f64270 */
[-CC-:B------:R-:W-:Y:S01]  /*3990*/  FFMA.FTZ R122, R106, R125.reuse, R140.reuse ;  /* 0x0000007d6a7a7223 */ /* 0x180fe2000001008c */
[----:B------:R-:W-:Y:S01]  /*39a0*/  @P2 ISETP.GT.AND P4, PT, R124, RZ, PT ;  /* 0x000000ff7c00220c */ /* 0x000fe20003f84270 */
[----:B------:R-:W-:Y:S01]  /*39b0*/  @P2 FADD.FTZ R120, R104, -R121 ;  /* 0x8000007968782221 */ /* 0x000fe20000010000 */
[-C--:B------:R-:W-:Y:S01]  /*39c0*/  FFMA.FTZ R121, R107, R125.reuse, R140 ;  /* 0x0000007d6b797223 */ /* 0x080fe2000001008c */
[----:B------:R-:W-:Y:S01]  /*39d0*/  @P2 FADD.FTZ R122, R105, -R122 ;  /* 0x8000007a697a2221 */ /* 0x000fe20000010000 */
[----:B------:R-:W2:Y:S01]  /*39e0*/  @P2 LDC R144, c[0x0][0x40c] ;  /* 0x00010300ff902b82 */ /* 0x000ea20000000800 */
[C---:B------:R-:W-:Y:S01]  /*39f0*/  @P2 FMUL.FTZ R120, R137.reuse, R120 ;  /* 0x0000007889782220 */ /* 0x040fe20000410000 */
[----:B------:R-:W-:Y:S01]  /*3a00*/  @P2 FADD.FTZ R142, R110, -R121 ;  /* 0x800000796e8e2221 */ /* 0x000fe20000010000 */
[----:B------:R-:W-:Y:S01]  /*3a10*/  @P2 FMUL.FTZ R122, R137, R122 ;  /* 0x0000007a897a2220 */ /* 0x000fe20000410000 */
[-CC-:B------:R-:W-:Y:S01]  /*3a20*/  FFMA.FTZ R148, R108, R125.reuse, R140.reuse ;  /* 0x0000007d6c947223 */ /* 0x180fe2000001008c */
[-C--:B------:R-:W-:Y:S01]  /*3a30*/  FFMA.FTZ R145, R111, R125.reuse, R140 ;  /* 0x0000007d6f917223 */ /* 0x080fe2000001008c */
[----:B------:R-:W-:Y:S01]  /*3a40*/  @P2 FSEL R120, R120, RZ, P3 ;  /* 0x000000ff78782208 */ /* 0x000fe20001800000 */
[----:B------:R-:W-:Y:S01]  /*3a50*/  @P2 FMUL.FTZ R142, R137, R142 ;  /* 0x0000008e898e2220 */ /* 0x000fe20000410000 */
[----:B------:R-:W3:Y:S01]  /*3a60*/  @P2 LDC R143, c[0x0][0x40c] ;  /* 0x00010300ff8f2b82 */ /* 0x000ee20000000800 */
[C---:B------:R-:W-:Y:S01]  /*3a70*/  @P2 ISETP.GT.AND P3, PT, R124.reuse, RZ, PT ;  /* 0x000000ff7c00220c */ /* 0x040fe20003f64270 */
[----:B------:R-:W-:Y:S01]  /*3a80*/  @P2 FADD.FTZ R148, R109, -R148 ;  /* 0x800000946d942221 */ /* 0x000fe20000010000 */
[----:B------:R-:W-:Y:S01]  /*3a90*/  @P2 ISETP.GT.AND P6, PT, R124, RZ, PT ;  /* 0x000000ff7c00220c */ /* 0x000fe20003fc4270 */
[--C-:B------:R-:W-:Y:S01]  /*3aa0*/  FFMA.FTZ R152, R114, R125, R140.reuse ;  /* 0x0000007d72987223 */ /* 0x100fe2000001008c */
[----:B------:R-:W-:Y:S01]  /*3ab0*/  @P2 FSEL R121, R122, RZ, P3 ;  /* 0x000000ff7a792208 */ /* 0x000fe20001800000 */
[----:B------:R-:W-:Y:S01]  /*3ac0*/  @P2 FMUL.FTZ R148, R137, R148 ;  /* 0x0000009489942220 */ /* 0x000fe20000410000 */
[----:B------:R-:W-:Y:S01]  /*3ad0*/  @P2 FSEL R142, R142, RZ, P4 ;  /* 0x000000ff8e8e2208 */ /* 0x000fe20002000000 */
[----:B-1----:R-:W-:Y:S01]  /*3ae0*/  @P2 FMUL.FTZ R120, R120, R123 ;  /* 0x0000007b78782220 */ /* 0x002fe20000410000 */
[----:B------:R-:W1:Y:S01]  /*3af0*/  @P2 LDC R149, c[0x0][0x40c] ;  /* 0x00010300ff952b82 */ /* 0x000e620000000800 */
[----:B------:R-:W-:Y:S01]  /*3b00*/  FFMA.FTZ R146, R22, R125, R140 ;  /* 0x0000007d16927223 */ /* 0x000fe2000001008c */
[----:B------:R-:W-:Y:S01]  /*3b10*/  @P2 FADD.FTZ R150, R112, -R145 ;  /* 0x8000009170962221 */ /* 0x000fe20000010000 */
[----:B------:R-:W-:Y:S01]  /*3b20*/  @P2 FADD.FTZ R152, R113, -R152 ;  /* 0x8000009871982221 */ /* 0x000fe20000010000 */
[----:B------:R-:W-:Y:S01]  /*3b30*/  @P2 F2FP.F16.F32.PACK_AB R122, RZ, R120 ;  /* 0x00000078ff7a223e */ /* 0x000fe200000000ff */
[----:B------:R-:W-:Y:S01]  /*3b40*/  @P2 FADD.FTZ R146, R21, -R146 ;  /* 0x8000009215922221 */ /* 0x000fe20000010000 */
[----:B------:R-:W-:Y:S01]  /*3b50*/  @P2 FMUL.FTZ R150, R137, R150 ;  /* 0x0000009689962220 */ /* 0x000fe20000410000 */
[----:B--2---:R-:W-:Y:S01]  /*3b60*/  @P2 FMUL.FTZ R120, R121, R144 ;  /* 0x0000009079782220 */ /* 0x004fe20000410000 */
[----:B------:R-:W-:Y:S01]  /*3b70*/  @P2 PRMT R97, R122, 0x7610, R97 ;  /* 0x000076107a612816 */ /* 0x000fe20000000061 */
[----:B------:R-:W2:Y:S01]  /*3b80*/  @P2 LDC R147, c[0x0][0x40c] ;  /* 0x00010300ff932b82 */ /* 0x000ea20000000800 */
[----:B------:R-:W-:Y:S01]  /*3b90*/  @P2 FSEL R148, R148, RZ, P6 ;  /* 0x000000ff94942208 */ /* 0x000fe20003000000 */
[C---:B------:R-:W-:Y:S01]  /*3ba0*/  @P2 FMUL.FTZ R152, R137.reuse, R152 ;  /* 0x0000009889982220 */ /* 0x040fe20000410000 */
[C---:B------:R-:W-:Y:S01]  /*3bb0*/  @P2 ISETP.GT.AND P3, PT, R124.reuse, RZ, PT ;  /* 0x000000ff7c00220c */ /* 0x040fe20003f64270 */
[----:B------:R-:W-:Y:S01]  /*3bc0*/  @P2 FMUL.FTZ R146, R137, R146 ;  /* 0x0000009289922220 */ /* 0x000fe20000410000 */
[----:B------:R-:W-:Y:S01]  /*3bd0*/  @P2 ISETP.GT.AND P6, PT, R124, RZ, PT ;  /* 0x000000ff7c00220c */ /* 0x000fe20003fc4270 */
[----:B---3--:R-:W-:Y:S01]  /*3be0*/  @P2 FMUL.FTZ R121, R142, R143 ;  /* 0x0000008f8e792220 */ /* 0x008fe20000410000 */
[----:B------:R-:W-:Y:S01]  /*3bf0*/  FFMA.FTZ R143, R19, R125, R140 ;  /* 0x0000007d138f7223 */ /* 0x000fe2000001008c */
[----:B------:R-:W3:Y:S01]  /*3c00*/  @P2 LDC R122, c[0x0][0x40c] ;  /* 0x00010300ff7a2b82 */ /* 0x000ee20000000800 */
[----:B------:R-:W-:-:S02]  /*3c10*/  @P2 ISETP.GT.AND P4, PT, R124, RZ, PT ;  /* 0x000000ff7c00220c */ /* 0x000fc40003f84270 */
[----:B------:R-:W-:Y:S01]  /*3c20*/  @P2 FADD.FTZ R144, R20, -R143 ;  /* 0x8000008f14902221 */ /* 0x000fe20000010000 */
[----:B------:R-:W-:Y:S02]  /*3c30*/  @P2 ISETP.GT.AND P5, PT, R124, RZ, PT ;  /* 0x000000ff7c00220c */ /* 0x000fe40003fa4270 */
[----:B------:R-:W-:Y:S01]  /*3c40*/  @P2 FSEL R150, R150, RZ, P3 ;  /* 0x000000ff96962208 */ /* 0x000fe20001800000 */
[----:B------:R-:W-:Y:S01]  /*3c50*/  @P2 FMUL.FTZ R144, R137, R144 ;  /* 0x0000009089902220 */ /* 0x000fe20000410000 */
[----:B------:R-:W4:Y:S01]  /*3c60*/  @P2 LDC R142, c[0x0][0x40c] ;  /* 0x00010300ff8e2b82 */ /* 0x000f220000000800 */
[----:B------:R-:W-:Y:S02]  /*3c70*/  @P2 FSEL R145, R152, RZ, P4 ;  /* 0x000000ff98912208 */ /* 0x000fe40002000000 */
[----:B------:R-:W-:Y:S01]  /*3c80*/  @P2 FSEL R146, R146, RZ, P5 ;  /* 0x000000ff92922208 */ /* 0x000fe20002800000 */
[----:B-1----:R-:W-:Y:S01]  /*3c90*/  @P2 FMUL.FTZ R150, R150, R149 ;  /* 0x0000009596962220 */ /* 0x002fe20000410000 */
[----:B------:R-:W-:-:S02]  /*3ca0*/  @P2 FSEL R143, R144, RZ, P6 ;  /* 0x000000ff908f2208 */ /* 0x000fc40003000000 */
[----:B------:R-:W-:Y:S01]  /*3cb0*/  @P2 F2FP.F16.F32.PACK_AB R121, RZ, R121 ;  /* 0x00000079ff79223e */ /* 0x000fe200000000ff */
[----:B------:R-:W1:Y:S01]  /*3cc0*/  @P2 LDC R123, c[0x0][0x40c] ;  /* 0x00010300ff7b2b82 */ /* 0x000e620000000800 */
[----:B--2---:R-:W-:Y:S01]  /*3cd0*/  @P2 FMUL.FTZ R148, R148, R147 ;  /* 0x0000009394942220 */ /* 0x004fe20000410000 */
[----:B------:R-:W-:Y:S02]  /*3ce0*/  @P2 F2FP.F16.F32.PACK_AB R150, RZ, R150 ;  /* 0x00000096ff96223e */ /* 0x000fe400000000ff */
[----:B------:R-:W-:Y:S02]  /*3cf0*/  @P2 F2FP.F16.F32.PACK_AB R120, RZ, R120 ;  /* 0x00000078ff78223e */ /* 0x000fe400000000ff */
[----:B------:R-:W-:Y:S01]  /*3d00*/  @P2 F2FP.F16.F32.PACK_AB R148, RZ, R148 ;  /* 0x00000094ff94223e */ /* 0x000fe200000000ff */
[----:B---3--:R-:W-:Y:S01]  /*3d10*/  @P2 FMUL.FTZ R122, R143, R122 ;  /* 0x0000007a8f7a2220 */ /* 0x008fe20000410000 */
[----:B------:R-:W-:Y:S02]  /*3d20*/  @P2 PRMT R98, R121, 0x7610, R98 ;  /* 0x0000761079622816 */ /* 0x000fe40000000062 */
[----:B------:R-:W-:-:S02]  /*3d30*/  @P2 PRMT R99, R150, 0x7610, R99 ;  /* 0x0000761096632816 */ /* 0x000fc40000000063 */
[----:B------:R-:W-:Y:S02]  /*3d40*/  @P2 F2FP.F16.F32.PACK_AB R122, RZ, R122 ;  /* 0x0000007aff7a223e */ /* 0x000fe400000000ff */
[----:B------:R-:W-:Y:S01]  /*3d50*/  @P2 PRMT R97, R97, 0x5410, R120 ;  /* 0x0000541061612816 */ /* 0x000fe20000000078 */
[----:B----4-:R-:W-:Y:S01]  /*3d60*/  @P2 FMUL.FTZ R142, R145, R142 ;  /* 0x0000008e918e2220 */ /* 0x010fe20000410000 */
[----:B------:R-:W-:Y:S02]  /*3d70*/  @P2 PRMT R96, R122, 0x7610, R96 ;  /* 0x000076107a602816 */ /* 0x000fe40000000060 */
[----:B------:R-:W-:Y:S02]  /*3d80*/  @P2 PRMT R98, R98, 0x5410, R148 ;  /* 0x0000541062622816 */ /* 0x000fe40000000094 */
[----:B------:R-:W-:Y:S01]  /*3d90*/  @P2 F2FP.F16.F32.PACK_AB R142, RZ, R142 ;  /* 0x0000008eff8e223e */ /* 0x000fe200000000ff */
[----:B-1----:R-:W-:-:S03]  /*3da0*/  @P2 FMUL.FTZ R123, R146, R123 ;  /* 0x0000007b927b2220 */ /* 0x002fc60000410000 */
[----:B------:R-:W-:Y:S02]  /*3db0*/  @P2 PRMT R99, R99, 0x5410, R142 ;  /* 0x0000541063632816 */ /* 0x000fe4000000008e */
[----:B------:R-:W-:-:S04]  /*3dc0*/  @P2 F2FP.F16.F32.PACK_AB R123, RZ, R123 ;  /* 0x0000007bff7b223e */ /* 0x000fc800000000ff */
[----:B------:R-:W-:-:S07]  /*3dd0*/  @P2 PRMT R96, R96, 0x5410, R123 ;  /* 0x0000541060602816 */ /* 0x000fce000000007b */
.L_x_1363:
[----:B------:R-:W-:Y:S05]  /*3de0*/  BSYNC.RECONVERGENT B1 ;  /* 0x0000000000017941 */ /* 0x000fea0003800200 */
.L_x_1360:
[----:B------:R-:W1:Y:S01]  /*3df0*/  @P1 LDC.64 R122, c[0x0][0x478] ;  /* 0x00011e00ff7a1b82 */ /* 0x000e620000000a00 */
[----:B------:R-:W-:Y:S01]  /*3e00*/  @P1 IADD3 R143, PT, PT, R141, 0x20, RZ ;  /* 0x000000208d8f1810 */ /* 0x000fe20007ffe0ff */
[----:B------:R-:W-:Y:S01]  /*3e10*/  BSSY.RECONVERGENT B1, `(.L_x_1365) ;  /* 0x0000119000017945 */ /* 0x000fe20003800200 */
[----:B------:R-:W-:-:S05]  /*3e20*/  @P2 IADD3 R145, PT, PT, R139, 0x20, RZ ;  /* 0x000000208b912810 */ /* 0x000fca0007ffe0ff */
[----:B------:R-:W2:Y:S01]  /*3e30*/  @P2 LDC.64 R120, c[0x0][0x468] ;  /* 0x00011a00ff782b82 */ /* 0x000ea20000000a00 */
[----:B-1----:R-:W-:-:S05]  /*3e40*/  @P1 IMAD.WIDE.U32 R122, R143, 0x10, R122 ;  /* 0x000000108f7a1825 */ /* 0x002fca00078e007a */
[----:B------:R1:W-:Y:S01]  /*3e50*/  @P1 STG.E.128 desc[UR6][R122.64], R100 ;  /* 0x000000647a001986 */ /* 0x0003e2000c101d06 */
[----:B--2---:R-:W-:-:S05]  /*3e60*/  @P2 IMAD.WIDE.U32 R120, R145, 0x10, R120 ;  /* 0x0000001091782825 */ /* 0x004fca00078e0078 */
[----:B------:R1:W-:Y:S01]  /*3e70*/  @P2 STG.E.128 desc[UR6][R120.64], R96 ;  /* 0x0000006078002986 */ /* 0x0003e2000c101d06 */
[----:B------:R-:W-:Y:S05]  /*3e80*/  @!P0 BRA `(.L_x_1366) ;  /* 0x0000000800248947 */ /* 0x000fea0003800000 */
[----:B------:R-:W-:Y:S05]  /*3e90*/  @!P1 BRA `(.L_x_1367) ;  /* 0x0000000400189947 */ /* 0x000fea0003800000 */
[----:B------:R-:W-:Y:S01]  /*3ea0*/  ISETP.GT.AND P0, PT, R124, RZ, PT ;  /* 0x000000ff7c00720c */ /* 0x000fe20003f04270 */
[----:B------:R-:W2:Y:S01]  /*3eb0*/  @P2 LDC R145, c[0x0][0x40c] ;  /* 0x00010300ff912b82 */ /* 0x000ea20000000800 */
[--C-:B-1----:R-:W-:Y:S02]  /*3ec0*/  HADD2.F32 R100, -RZ, R24.reuse.H0_H0 ;  /* 0x20000018ff647230 */ /* 0x102fe40000004100 */
[----:B------:R-:W-:Y:S02]  /*3ed0*/  HADD2.F32 R122, -RZ, R24.H1_H1 ;  /* 0x30000018ff7a7230 */ /* 0x000fe40000004100 */
[--C-:B------:R-:W-:Y:S02]  /*3ee0*/  HADD2.F32 R120, -RZ, R25.reuse.H1_H1 ;  /* 0x30000019ff787230 */ /* 0x100fe40000004100 */
[----:B------:R-:W-:Y:S01]  /*3ef0*/  HADD2.F32 R102, -RZ, R26.H0_H0 ;  /* 0x2000001aff667230 */ /* 0x000fe20000004100 */
[----:B------:R-:W1:Y:S04]  /*3f00*/  @P2 LDC R150, c[0x0][0x40c] ;  /* 0x00010300ff962b82 */ /* 0x000e680000000800 */
[-CC-:B------:R-:W-:Y:S01]  /*3f10*/  @P0 FFMA.FTZ R101, R115, R125.reuse, R140.reuse ;  /* 0x0000007d73650223 */ /* 0x180fe2000001008c */
[-CC-:B------:R-:W-:Y:S01]  /*3f20*/  @P0 FFMA.FTZ R124, R118, R125.reuse, R140.reuse ;  /* 0x0000007d767c0223 */ /* 0x180fe2000001008c */
[-CC-:B------:R-:W-:Y:S01]  /*3f30*/  @P0 FFMA.FTZ R103, R119, R125.reuse, R140.reuse ;  /* 0x0000007d77670223 */ /* 0x180fe2000001008c */
[-CC-:B------:R-:W-:Y:S01]  /*3f40*/  @P0 FFMA.FTZ R144, R128, R125.reuse, R140.reuse ;  /* 0x0000007d80900223 */ /* 0x180fe2000001008c */
[----:B------:R-:W3:Y:S01]  /*3f50*/  @P2 LDC R151, c[0x0][0x40c] ;  /* 0x00010300ff972b82 */ /* 0x000ee20000000800 */
[-CC-:B------:R-:W-:Y:S01]  /*3f60*/  @P0 FFMA.FTZ R123, R129, R125.reuse, R140.reuse ;  /* 0x0000007d817b0223 */ /* 0x180fe2000001008c */
[-CC-:B------:R-:W-:Y:S01]  /*3f70*/  @P0 FFMA.FTZ R146, R132, R125.reuse, R140.reuse ;  /* 0x0000007d84920223 */ /* 0x180fe2000001008c */
[-CC-:B------:R-:W-:Y:S01]  /*3f80*/  @P0 FFMA.FTZ R148, R136, R125.reuse, R140.reuse ;  /* 0x0000007d88940223 */ /* 0x180fe2000001008c */
[----:B------:R-:W-:Y:S01]  /*3f90*/  @P0 FFMA.FTZ R125, R133, R125, R140 ;  /* 0x0000007d857d0223 */ /* 0x000fe2000001008c */
[----:B------:R-:W-:Y:S01]  /*3fa0*/  @P0 FADD.FTZ R101, R116, -R101 ;  /* 0x8000006574650221 */ /* 0x000fe20000010000 */
[----:B------:R-:W-:Y:S01]  /*3fb0*/  @P0 FADD.FTZ R142, R126, -R103 ;  /* 0x800000677e8e0221 */ /* 0x000fe20000010000 */
[----:B------:R-:W-:Y:S01]  /*3fc0*/  @P0 FADD.FTZ R124, R117, -R124 ;  /* 0x8000007c757c0221 */ /* 0x000fe20000010000 */
[----:B------:R-:W4:Y:S01]  /*3fd0*/  @P2 LDC R147, c[0x0][0x40c] ;  /* 0x00010300ff932b82 */ /* 0x000f220000000800 */
[----:B------:R-:W-:Y:S01]  /*3fe0*/  @P0 FFMA.FTZ R100, R137, R101, R100 ;  /* 0x0000006589640223 */ /* 0x000fe20000010064 */
[----:B------:R-:W-:-:S02]  /*3ff0*/  HADD2.F32 R101, -RZ, R25.H0_H0 ;  /* 0x20000019ff657230 */ /* 0x000fc40000004100 */
[----:B------:R-:W-:Y:S01]  /*4000*/  @P0 FADD.FTZ R103, R127, -R144 ;  /* 0x800000907f670221 */ /* 0x000fe20000010000 */
[----:B------:R-:W-:Y:S01]  /*4010*/  @P0 FADD.FTZ R123, R130, -R123 ;  /* 0x8000007b827b0221 */ /* 0x000fe20000010000 */
[C---:B------:R-:W-:Y:S01]  /*4020*/  @P0 FFMA.FTZ R122, R137.reuse, R124, R122 ;  /* 0x0000007c897a0223 */ /* 0x040fe2000001007a */
[--C-:B------:R-:W-:Y:S02]  /*4030*/  HADD2.F32 R124, -RZ, R27.reuse.H1_H1 ;  /* 0x3000001bff7c7230 */ /* 0x100fe40000004100 */
[C---:B------:R-:W-:Y:S01]  /*4040*/  @P0 FFMA.FTZ R101, R137.reuse, R142, R101 ;  /* 0x0000008e89650223 */ /* 0x040fe20000010065 */
[----:B------:R-:W5:Y:S01]  /*4050*/  @P2 LDC R149, c[0x0][0x40c] ;  /* 0x00010300ff952b82 */ /* 0x000f620000000800 */
[----:B------:R-:W-:Y:S01]  /*4060*/  @P0 FFMA.FTZ R120, R137, R103, R120 ;  /* 0x0000006789780223 */ /* 0x000fe20000010078 */
[----:B------:R-:W-:Y:S02]  /*4070*/  HADD2.F32 R142, -RZ, R26.H1_H1 ;  /* 0x3000001aff8e7230 */ /* 0x000fe40000004100 */
[----:B------:R-:W-:Y:S01]  /*4080*/  @P0 FADD.FTZ R146, R131, -R146 ;  /* 0x8000009283920221 */ /* 0x000fe20000010000 */
[----:B------:R-:W-:-:S02]  /*4090*/  HADD2.F32 R103, -RZ, R27.H0_H0 ;  /* 0x2000001bff677230 */ /* 0x000fc40000004100 */
[----:B------:R-:W-:Y:S01]  /*40a0*/  @P0 FADD.FTZ R143, R135, -R148 ;  /* 0x80000094878f0221 */ /* 0x000fe20000010000 */
[----:B------:R-:W-:Y:S01]  /*40b0*/  @P0 FADD.FTZ R144, R134, -R125 ;  /* 0x8000007d86900221 */ /* 0x000fe20000010000 */
[C---:B------:R-:W-:Y:S01]  /*40c0*/  @P0 FFMA.FTZ R102, R137.reuse, R123, R102 ;  /* 0x0000007b89660223 */ /* 0x040fe20000010066 */
[----:B------:R-:W0:Y:S01]  /*40d0*/  @P2 LDC R121, c[0x0][0x40c] ;  /* 0x00010300ff792b82 */ /* 0x000e220000000800 */
[C---:B------:R-:W-:Y:S01]  /*40e0*/  @P0 FFMA.FTZ R142, R137.reuse, R146, R142 ;  /* 0x00000092898e0223 */ /* 0x040fe2000001008e */
[C---:B------:R-:W-:Y:S01]  /*40f0*/  @P0 FFMA.FTZ R103, R137.reuse, R144, R103 ;  /* 0x0000009089670223 */ /* 0x040fe20000010067 */
[----:B------:R-:W-:Y:S01]  /*4100*/  @P0 FFMA.FTZ R124, R137, R143, R124 ;  /* 0x0000008f897c0223 */ /* 0x000fe2000001007c */
[----:B--2---:R-:W-:Y:S01]  /*4110*/  @P2 FMUL.FTZ R123, R100, R145 ;  /* 0x00000091647b2220 */ /* 0x004fe20000410000 */
[----:B-1----:R-:W-:Y:S01]  /*4120*/  @P2 FMUL.FTZ R137, R101, R150 ;  /* 0x0000009665892220 */ /* 0x002fe20000410000 */
[----:B---3--:R-:W-:Y:S01]  /*4130*/  @P2 FMUL.FTZ R144, R102, R151 ;  /* 0x0000009766902220 */ /* 0x008fe20000410000 */
[C---:B------:R-:W-:Y:S01]  /*4140*/  F2FP.F16.F32.PACK_AB R100, R122.reuse, R100 ;  /* 0x000000647a64723e */ /* 0x040fe200000000ff */
[----:B------:R-:W1:Y:S01]  /*4150*/  @P2 LDC R140, c[0x0][0x40c] ;  /* 0x00010300ff8c2b82 */ /* 0x000e620000000800 */
[----:B----4-:R-:W-:Y:S01]  /*4160*/  @P2 FMUL.FTZ R125, R122, R147 ;  /* 0x000000937a7d2220 */ /* 0x010fe20000410000 */
[----:B------:R-:W-:-:S02]  /*4170*/  @P2 F2FP.F16.F32.PACK_AB R123, RZ, R123 ;  /* 0x0000007bff7b223e */ /* 0x000fc400000000ff */
[----:B------:R-:W-:Y:S02]  /*4180*/  @P2 F2FP.F16.F32.PACK_AB R137, RZ, R137 ;  /* 0x00000089ff89223e */ /* 0x000fe400000000ff */
[----:B------:R-:W-:Y:S01]  /*4190*/  @P2 F2FP.F16.F32.PACK_AB R144, RZ, R144 ;  /* 0x00000090ff90223e */ /* 0x000fe200000000ff */
[----:B-----5:R-:W-:Y:S01]  /*41a0*/  @P2 FMUL.FTZ R143, R120, R149 ;  /* 0x00000095788f2220 */ /* 0x020fe20000410000 */
[----:B------:R-:W-:Y:S02]  /*41b0*/  @P2 F2FP.F16.F32.PACK_AB R125, RZ, R125 ;  /* 0x0000007dff7d223e */ /* 0x000fe400000000ff */
[----:B------:R-:W-:Y:S02]  /*41c0*/  @P2 PRMT R96, R123, 0x7610, R96 ;  /* 0x000076107b602816 */ /* 0x000fe40000000060 */
[----:B------:R-:W-:Y:S02]  /*41d0*/  @P2 F2FP.F16.F32.PACK_AB R143, RZ, R143 ;  /* 0x0000008fff8f223e */ /* 0x000fe400000000ff */
[----:B------:R-:W-:Y:S01]  /*41e0*/  @P2 PRMT R97, R137, 0x7610, R97 ;  /* 0x0000761089612816 */ /* 0x000fe20000000061 */
[----:B0-----:R-:W-:Y:S01]  /*41f0*/  @P2 FMUL.FTZ R121, R142, R121 ;  /* 0x000000798e792220 */ /* 0x001fe20000410000 */
[----:B------:R-:W-:-:S02]  /*4200*/  @P2 PRMT R98, R144, 0x7610, R98 ;  /* 0x0000761090622816 */ /* 0x000fc40000000062 */
        /* <DEDUP_REMOVED lines=15> */
.L_x_1367:
[----:B------:R-:W-:Y:S01]  /*4300*/  ISETP.GT.AND P0, PT, R124, RZ, PT ;  /* 0x000000ff7c00720c */ /* 0x000fe20003f04270 */
[----:B-1----:R-:W1:Y:S01]  /*4310*/  @P2 LDC R123, c[0x0][0x40c] ;  /* 0x00010300ff7b2b82 */ /* 0x002e620000000800 */
[--C-:B------:R-:W-:Y:S02]  /*4320*/  HADD2.F32 R120, -RZ, R24.reuse.H0_H0 ;  /* 0x20000018ff787230 */ /* 0x100fe40000004100 */
[----:B------:R-:W-:Y:S02]  /*4330*/  HADD2.F32 R122, -RZ, R24.H1_H1 ;  /* 0x30000018ff7a7230 */ /* 0x000fe40000004100 */
[--C-:B------:R-:W-:Y:S02]  /*4340*/  HADD2.F32 R142, -RZ, R25.reuse.H1_H1 ;  /* 0x30000019ff8e7230 */ /* 0x100fe40000004100 */
        /* <DEDUP_REMOVED lines=10> */
[C---:B------:R-:W-:Y:S01]  /*43f0*/  @P0 FFMA.FTZ R120, R137.reuse, R121, R120 ;  /* 0x0000007989780223 */ /* 0x040fe20000010078 */
[----:B------:R-:W-:Y:S01]  /*4400*/  @P0 FFMA.FTZ R122, R137, R143, R122 ;  /* 0x0000008f897a0223 */ /* 0x000fe2000001007a */
[----:B------:R-:W-:Y:S01]  /*4410*/  @P0 FFMA.FTZ R121, R119, R125, R140 ;  /* 0x0000007d77790223 */ /* 0x000fe2000001008c */
[----:B------:R-:W-:Y:S01]  /*4420*/  @P0 FADD.FTZ R143, R127, -R144 ;  /* 0x800000907f8f0221 */ /* 0x000fe20000010000 */
[----:B-1----:R-:W-:Y:S01]  /*4430*/  @P2 FMUL.FTZ R120, R120, R123 ;  /* 0x0000007b78782220 */ /* 0x002fe20000410000 */
[----:B------:R-:W-:Y:S01]  /*4440*/  HADD2.F32 R144, -RZ, R26.H0_H0 ;  /* 0x2000001aff907230 */ /* 0x000fe20000004100 */
[----:B------:R-:W1:Y:S01]  /*4450*/  @P2 LDC R123, c[0x0][0x40c] ;  /* 0x00010300ff7b2b82 */ /* 0x000e620000000800 */
[----:B------:R-:W-:Y:S01]  /*4460*/  @P0 FADD.FTZ R121, R126, -R121 ;  /* 0x800000797e790221 */ /* 0x000fe20000010000 */
[----:B------:R-:W-:Y:S01]  /*4470*/  @P0 FFMA.FTZ R151, R133, R125, R140 ;  /* 0x0000007d85970223 */ /* 0x000fe2000001008c */
[----:B------:R-:W-:Y:S01]  /*4480*/  @P0 FFMA.FTZ R142, R137, R143, R142 ;  /* 0x0000008f898e0223 */ /* 0x000fe2000001008e */
[----:B------:R-:W-:Y:S01]  /*4490*/  @P0 FADD.FTZ R143, R131, -R148 ;  /* 0x80000094838f0221 */ /* 0x000fe20000010000 */
[----:B------:R-:W-:Y:S01]  /*44a0*/  @P0 FFMA.FTZ R124, R137, R121, R124 ;  /* 0x00000079897c0223 */ /* 0x000fe2000001007c */
[----:B--2---:R-:W-:Y:S01]  /*44b0*/  @P2 FMUL.FTZ R122, R122, R145 ;  /* 0x000000917a7a2220 */ /* 0x004fe20000410000 */
[----:B------:R-:W-:Y:S01]  /*44c0*/  @P0 FFMA.FTZ R121, R129, R125, R140 ;  /* 0x0000007d81790223 */ /* 0x000fe2000001008c */
[----:B------:R-:W2:Y:S01]  /*44d0*/  @P2 LDC R145, c[0x0][0x40c] ;  /* 0x00010300ff912b82 */ /* 0x000ea20000000800 */
[----:B------:R-:W-:-:S02]  /*44e0*/  HADD2.F32 R148, -RZ, R27.H0_H0 ;  /* 0x2000001bff947230 */ /* 0x000fc40000004100 */
[----:B------:R-:W-:Y:S01]  /*44f0*/  @P0 FADD.FTZ R151, R134, -R151 ;  /* 0x8000009786970221 */ /* 0x000fe20000010000 */
[----:B------:R-:W-:Y:S01]  /*4500*/  @P0 FADD.FTZ R121, R130, -R121 ;  /* 0x8000007982790221 */ /* 0x000fe20000010000 */
[C---:B------:R-:W-:Y:S01]  /*4510*/  @P0 FFMA.FTZ R146, R137.reuse, R143, R146 ;  /* 0x0000008f89920223 */ /* 0x040fe20000010092 */
[----:B------:R-:W-:Y:S01]  /*4520*/  @P2 F2FP.F16.F32.PACK_AB R120, RZ, R120 ;  /* 0x00000078ff78223e */ /* 0x000fe200000000ff */
[C---:B------:R-:W-:Y:S01]  /*4530*/  @P0 FFMA.FTZ R148, R137.reuse, R151, R148 ;  /* 0x0000009789940223 */ /* 0x040fe20000010094 */
[----:B------:R-:W-:Y:S01]  /*4540*/  @P0 FFMA.FTZ R144, R137, R121, R144 ;  /* 0x0000007989900223 */ /* 0x000fe20000010090 */
[----:B------:R-:W4:Y:S01]  /*4550*/  @P2 LDC R149, c[0x0][0x40c] ;  /* 0x00010300ff952b82 */ /* 0x000f220000000800 */
[----:B------:R-:W-:Y:S02]  /*4560*/  @P2 F2FP.F16.F32.PACK_AB R122, RZ, R122 ;  /* 0x0000007aff7a223e */ /* 0x000fe400000000ff */
[----:B---3--:R-:W-:Y:S01]  /*4570*/  @P2 FMUL.FTZ R144, R144, R147 ;  /* 0x0000009390902220 */ /* 0x008fe20000410000 */
[----:B------:R-:W-:-:S04]  /*4580*/  @P2 PRMT R96, R120, 0x7610, R96 ;  /* 0x0000761078602816 */ /* 0x000fc80000000060 */
[----:B------:R-:W3:Y:S01]  /*4590*/  @P2 LDC R153, c[0x0][0x40c] ;  /* 0x00010300ff992b82 */ /* 0x000ee20000000800 */
[----:B-1----:R-:W-:Y:S01]  /*45a0*/  @P2 FMUL.FTZ R124, R124, R123 ;  /* 0x0000007b7c7c2220 */ /* 0x002fe20000410000 */
[----:B------:R-:W-:Y:S02]  /*45b0*/  @P2 F2FP.F16.F32.PACK_AB R144, RZ, R144 ;  /* 0x00000090ff90223e */ /* 0x000fe400000000ff */
[----:B------:R-:W-:Y:S02]  /*45c0*/  @P2 PRMT R96, R96, 0x5410, R122 ;  /* 0x0000541060602816 */ /* 0x000fe4000000007a */
[----:B------:R-:W-:Y:S01]  /*45d0*/  @P2 F2FP.F16.F32.PACK_AB R124, RZ, R124 ;  /* 0x0000007cff7c223e */ /* 0x000fe200000000ff */
[----:B--2---:R-:W-:Y:S01]  /*45e0*/  @P2 FMUL.FTZ R142, R142, R145 ;  /* 0x000000918e8e2220 */ /* 0x004fe20000410000 */
[----:B------:R-:W-:Y:S02]  /*45f0*/  @P2 PRMT R98, R144, 0x7610, R98 ;  /* 0x0000761090622816 */ /* 0x000fe40000000062 */
[----:B------:R-:W-:-:S02]  /*4600*/  @P2 PRMT R97, R124, 0x7610, R97 ;  /* 0x000076107c612816 */ /* 0x000fc40000000061 */
[----:B------:R-:W-:Y:S01]  /*4610*/  @P2 F2FP.F16.F32.PACK_AB R142, RZ, R142 ;  /* 0x0000008eff8e223e */ /* 0x000fe200000000ff */
[----:B----4-:R-:W-:-:S03]  /*4620*/  @P2 FMUL.FTZ R146, R146, R149 ;  /* 0x0000009592922220 */ /* 0x010fc60000410000 */
[----:B------:R-:W-:Y:S02]  /*4630*/  @P2 PRMT R97, R97, 0x5410, R142 ;  /* 0x0000541061612816 */ /* 0x000fe4000000008e */
[----:B------:R-:W-:Y:S01]  /*4640*/  @P2 F2FP.F16.F32.PACK_AB R146, RZ, R146 ;  /* 0x00000092ff92223e */ /* 0x000fe200000000ff */
[----:B---3--:R-:W-:-:S03]  /*4650*/  @P2 FMUL.FTZ R148, R148, R153 ;  /* 0x0000009994942220 */ /* 0x008fc60000410000 */
        /* <DEDUP_REMOVED lines=12> */
.L_x_1366:
[----:B------:R-:W-:Y:S05]  /*4720*/  @!P1 BRA `(.L_x_1369) ;  /* 0x0000000400189947 */ /* 0x000fea0003800000 */
[----:B-1----:R-:W1:Y:S01]  /*4730*/  @P2 LDC R123, c[0x0][0x40c] ;  /* 0x00010300ff7b2b82 */ /* 0x002e620000000800 */
[-CC-:B------:R-:W-:Y:S01]  /*4740*/  FFMA.FTZ R101, R115, R125.reuse, R140.reuse ;  /* 0x0000007d73657223 */ /* 0x180fe2000001008c */
[-CC-:B------:R-:W-:Y:S01]  /*4750*/  FFMA.FTZ R142, R118, R125.reuse, R140.reuse ;  /* 0x0000007d768e7223 */ /* 0x180fe2000001008c */
[----:B------:R-:W-:Y:S01]  /*4760*/  ISETP.GT.AND P0, PT, R124, RZ, PT ;  /* 0x000000ff7c00720c */ /* 0x000fe20003f04270 */
[-C--:B------:R-:W-:Y:S01]  /*4770*/  FFMA.FTZ R143, R119, R125.reuse, R140 ;  /* 0x0000007d778f7223 */ /* 0x080fe2000001008c */
[----:B------:R-:W-:Y:S01]  /*4780*/  FADD.FTZ R120, R116, -R101 ;  /* 0x8000006574787221 */ /* 0x000fe20000010000 */
[----:B------:R-:W-:Y:S01]  /*4790*/  FADD.FTZ R142, R117, -R142 ;  /* 0x8000008e758e7221 */ /* 0x000fe20000010000 */
[-CC-:B------:R-:W-:Y:S01]  /*47a0*/  FFMA.FTZ R144, R128, R125.reuse, R140.reuse ;  /* 0x0000007d80907223 */ /* 0x180fe2000001008c */
[----:B------:R-:W2:Y:S01]  /*47b0*/  @P2 LDC R124, c[0x0][0x40c] ;  /* 0x00010300ff7c2b82 */ /* 0x000ea20000000800 */
[C---:B------:R-:W-:Y:S01]  /*47c0*/  FMUL.FTZ R101, R137.reuse, R120 ;  /* 0x0000007889657220 */ /* 0x040fe20000410000 */
[----:B------:R-:W-:Y:S01]  /*47d0*/  FMUL.FTZ R120, R137, R142 ;  /* 0x0000008e89787220 */ /* 0x000fe20000410000 */
[-CC-:B------:R-:W-:Y:S01]  /*47e0*/  FFMA.FTZ R145, R129, R125.reuse, R140.reuse ;  /* 0x0000007d81917223 */ /* 0x180fe2000001008c */
[-CC-:B------:R-:W-:Y:S01]  /*47f0*/  FFMA.FTZ R148, R132, R125.reuse, R140.reuse ;  /* 0x0000007d84947223 */ /* 0x180fe2000001008c */
[-CC-:B------:R-:W-:Y:S01]  /*4800*/  FFMA.FTZ R150, R136, R125.reuse, R140.reuse ;  /* 0x0000007d88967223 */ /* 0x180fe2000001008c */
[----:B------:R-:W-:Y:S01]  /*4810*/  FFMA.FTZ R125, R133, R125, R140 ;  /* 0x0000007d857d7223 */ /* 0x000fe2000001008c */
[----:B------:R-:W-:Y:S01]  /*4820*/  FSEL R120, R120, RZ, P0 ;  /* 0x000000ff78787208 */ /* 0x000fe20000000000 */
[----:B------:R-:W3:Y:S01]  /*4830*/  @P2 LDC R122, c[0x0][0x40c] ;  /* 0x00010300ff7a2b82 */ /* 0x000ee20000000800 */
[----:B------:R-:W-:Y:S01]  /*4840*/  FADD.FTZ R140, R126, -R143 ;  /* 0x8000008f7e8c7221 */ /* 0x000fe20000010000 */
[----:B------:R-:W-:Y:S01]  /*4850*/  FADD.FTZ R144, R127, -R144 ;  /* 0x800000907f907221 */ /* 0x000fe20000010000 */
[----:B------:R-:W-:Y:S01]  /*4860*/  FADD.FTZ R146, R130, -R145 ;  /* 0x8000009182927221 */ /* 0x000fe20000010000 */
[----:B------:R-:W-:Y:S01]  /*4870*/  FADD.FTZ R148, R131, -R148 ;  /* 0x8000009483947221 */ /* 0x000fe20000010000 */
[----:B------:R-:W-:Y:S01]  /*4880*/  FADD.FTZ R152, R135, -R150 ;  /* 0x8000009687987221 */ /* 0x000fe20000010000 */
[----:B------:R-:W-:Y:S01]  /*4890*/  FADD.FTZ R150, R134, -R125 ;  /* 0x8000007d86967221 */ /* 0x000fe20000010000 */
[C---:B------:R-:W-:Y:S01]  /*48a0*/  FMUL.FTZ R140, R137.reuse, R140 ;  /* 0x0000008c898c7220 */ /* 0x040fe20000410000 */
[----:B------:R-:W4:Y:S01]  /*48b0*/  @P2 LDC R103, c[0x0][0x40c] ;  /* 0x00010300ff672b82 */ /* 0x000f220000000800 */
[C---:B------:R-:W-:Y:S01]  /*48c0*/  FMUL.FTZ R142, R137.reuse, R144 ;  /* 0x00000090898e7220 */ /* 0x040fe20000410000 */
[C---:B------:R-:W-:Y:S01]  /*48d0*/  FMUL.FTZ R143, R137.reuse, R146 ;  /* 0x00000092898f7220 */ /* 0x040fe20000410000 */
[----:B-1----:R-:W-:Y:S01]  /*48e0*/  @P2 FMUL.FTZ R125, R120, R123 ;  /* 0x0000007b787d2220 */ /* 0x002fe20000410000 */
[C---:B------:R-:W-:Y:S01]  /*48f0*/  FMUL.FTZ R144, R137.reuse, R148 ;  /* 0x0000009489907220 */ /* 0x040fe20000410000 */
[C---:B------:R-:W-:Y:S01]  /*4900*/  FMUL.FTZ R123, R137.reuse, R152 ;  /* 0x00000098897b7220 */ /* 0x040fe20000410000 */
[----:B------:R-:W-:Y:S01]  /*4910*/  FMUL.FTZ R137, R137, R150 ;  /* 0x0000009689897220 */ /* 0x000fe20000410000 */
[----:B------:R-:W-:Y:S01]  /*4920*/  FSEL R101, R101, RZ, P0 ;  /* 0x000000ff65657208 */ /* 0x000fe20000000000 */
[----:B------:R-:W1:Y:S01]  /*4930*/  @P2 LDC R100, c[0x0][0x40c] ;  /* 0x00010300ff642b82 */ /* 0x000e620000000800 */
[----:B------:R-:W-:-:S02]  /*4940*/  FSEL R145, R140, RZ, P0 ;  /* 0x000000ff8c917208 */ /* 0x000fc40000000000 */
[----:B------:R-:W-:Y:S01]  /*4950*/  FSEL R146, R143, RZ, P0 ;  /* 0x000000ff8f927208 */ /* 0x000fe20000000000 */
[----:B--2---:R-:W-:Y:S01]  /*4960*/  @P2 FMUL.FTZ R124, R101, R124 ;  /* 0x0000007c657c2220 */ /* 0x004fe20000410000 */
[----:B------:R-:W-:Y:S02]  /*4970*/  FSEL R147, R137, RZ, P0 ;  /* 0x000000ff89937208 */ /* 0x000fe40000000000 */
[----:B------:R-:W-:Y:S01]  /*4980*/  FSEL R142, R142, RZ, P0 ;  /* 0x000000ff8e8e7208 */ /* 0x000fe20000000000 */
[----:B------:R-:W2:Y:S01]  /*4990*/  @P2 LDC R121, c[0x0][0x40c] ;  /* 0x00010300ff792b82 */ /* 0x000ea20000000800 */
[----:B------:R-:W-:Y:S01]  /*49a0*/  FSEL R143, R144, RZ, P0 ;  /* 0x000000ff908f7208 */ /* 0x000fe20000000000 */
[----:B---3--:R-:W-:Y:S01]  /*49b0*/  @P2 FMUL.FTZ R122, R145, R122 ;  /* 0x0000007a917a2220 */ /* 0x008fe20000410000 */
[----:B------:R-:W-:Y:S02]  /*49c0*/  @P2 F2FP.F16.F32.PACK_AB R124, RZ, R124 ;  /* 0x0000007cff7c223e */ /* 0x000fe400000000ff */
[----:B------:R-:W-:-:S02]  /*49d0*/  @P2 F2FP.F16.F32.PACK_AB R125, RZ, R125 ;  /* 0x0000007dff7d223e */ /* 0x000fc400000000ff */
[----:B------:R-:W-:Y:S01]  /*49e0*/  @P2 F2FP.F16.F32.PACK_AB R122, RZ, R122 ;  /* 0x0000007aff7a223e */ /* 0x000fe200000000ff */
[----:B------:R-:W3:Y:S01]  /*49f0*/  @P2 LDC R102, c[0x0][0x40c] ;  /* 0x00010300ff662b82 */ /* 0x000ee20000000800 */
[----:B----4-:R-:W-:Y:S01]  /*4a00*/  @P2 FMUL.FTZ R103, R146, R103 ;  /* 0x0000006792672220 */ /* 0x010fe20000410000 */
[----:B------:R-:W-:Y:S02]  /*4a10*/  @P2 PRMT R96, R124, 0x7610, R96 ;  /* 0x000076107c602816 */ /* 0x000fe40000000060 */
[----:B------:R-:W-:Y:S02]  /*4a20*/  @P2 PRMT R97, R122, 0x7610, R97 ;  /* 0x000076107a612816 */ /* 0x000fe40000000061 */
[----:B------:R-:W-:Y:S01]  /*4a30*/  @P2 F2FP.F16.F32.PACK_AB R103, RZ, R103 ;  /* 0x00000067ff67223e */ /* 0x000fe200000000ff */
[----:B-1----:R-:W-:Y:S01]  /*4a40*/  @P2 FMUL.FTZ R100, R147, R100 ;  /* 0x0000006493642220 */ /* 0x002fe20000410000 */
[----:B------:R-:W-:Y:S02]  /*4a50*/  @P2 PRMT R96, R96, 0x5410, R125 ;  /* 0x0000541060602816 */ /* 0x000fe4000000007d */
[----:B------:R-:W-:-:S02]  /*4a60*/  @P2 PRMT R98, R103, 0x7610, R98 ;  /* 0x0000761067622816 */ /* 0x000fc40000000062 */
[----:B------:R-:W-:Y:S02]  /*4a70*/  @P2 F2FP.F16.F32.PACK_AB R140, RZ, R100 ;  /* 0x00000064ff8c223e */ /* 0x000fe400000000ff */
[----:B------:R-:W-:Y:S01]  /*4a80*/  F2FP.F16.F32.PACK_AB R100, R120, R101 ;  /* 0x000000657864723e */ /* 0x000fe200000000ff */
[C---:B--2---:R-:W-:Y:S01]  /*4a90*/  @P2 FMUL.FTZ R121, R142.reuse, R121 ;  /* 0x000000798e792220 */ /* 0x044fe20000410000 */
[----:B------:R-:W-:Y:S02]  /*4aa0*/  FSEL R120, R123, RZ, P0 ;  /* 0x000000ff7b787208 */ /* 0x000fe40000000000 */
[----:B------:R-:W-:Y:S02]  /*4ab0*/  F2FP.F16.F32.PACK_AB R101, R142, R145 ;  /* 0x000000918e65723e */ /* 0x000fe400000000ff */
[----:B------:R-:W-:Y:S02]  /*4ac0*/  @P2 F2FP.F16.F32.PACK_AB R121, RZ, R121 ;  /* 0x00000079ff79223e */ /* 0x000fe400000000ff */
[----:B------:R-:W-:Y:S01]  /*4ad0*/  F2FP.F16.F32.PACK_AB R103, R120, R147 ;  /* 0x000000937867723e */ /* 0x000fe200000000ff */
[----:B---3--:R-:W-:Y:S01]  /*4ae0*/  @P2 FMUL.FTZ R102, R143, R102 ;  /* 0x000000668f662220 */ /* 0x008fe20000410000 */
[----:B------:R-:W-:-:S02]  /*4af0*/  @P2 PRMT R97, R97, 0x5410, R121 ;  /* 0x0000541061612816 */ /* 0x000fc40000000079 */
[----:B------:R-:W-:Y:S02]  /*4b00*/  @P2 PRMT R99, R140, 0x7610, R99 ;  /* 0x000076108c632816 */ /* 0x000fe40000000063 */
[----:B------:R-:W-:Y:S02]  /*4b10*/  @P2 F2FP.F16.F32.PACK_AB R137, RZ, R102 ;  /* 0x00000066ff89223e */ /* 0x000fe400000000ff */
[----:B------:R-:W-:Y:S02]  /*4b20*/  F2FP.F16.F32.PACK_AB R102, R143, R146 ;  /* 0x000000928f66723e */ /* 0x000fe400000000ff */
[----:B------:R-:W-:Y:S01]  /*4b30*/  @P2 PRMT R98, R98, 0x5410, R137 ;  /* 0x0000541062622816 */ /* 0x000fe20000000089 */
[----:B------:R-:W-:Y:S06]  /*4b40*/  @!P2 BRA `(.L_x_1368) ;  /* 0x000000040014a947 */ /* 0x000fec0003800000 */
[----:B------:R-:W-:-:S05]  /*4b50*/  FMUL.FTZ R120, R120, UR13 ;  /* 0x0000000d78787c20 */ /* 0x000fca0008410000 */
[----:B------:R-:W-:-:S04]  /*4b60*/  F2FP.F16.F32.PACK_AB R120, RZ, R120 ;  /* 0x00000078ff78723e */ /* 0x000fc800000000ff */
[----:B------:R-:W-:Y:S01]  /*4b70*/  PRMT R99, R99, 0x5410, R120 ;  /* 0x0000541063637816 */ /* 0x000fe20000000078 */
[----:B------:R-:W-:Y:S06]  /*4b80*/  BRA `(.L_x_1368) ;  /* 0x0000000400047947 */ /* 0x000fec0003800000 */
.L_x_1369:
[----:B-1----:R-:W1:Y:S01]  /*4b90*/  @P2 LDC R123, c[0x0][0x40c] ;  /* 0x00010300ff7b2b82 */ /* 0x002e620000000800 */
[-CC-:B------:R-:W-:Y:S01]  /*4ba0*/  FFMA.FTZ R121, R115, R125.reuse, R140.reuse ;  /* 0x0000007d73797223 */ /* 0x180fe2000001008c */
[----:B------:R-:W-:Y:S01]  /*4bb0*/  ISETP.GT.AND P0, PT, R124, RZ, PT ;  /* 0x000000ff7c00720c */ /* 0x000fe20003f04270 */
[-CC-:B------:R-:W-:Y:S01]  /*4bc0*/  FFMA.FTZ R142, R118, R125.reuse, R140.reuse ;  /* 0x0000007d768e7223 */ /* 0x180fe2000001008c */
[-CC-:B------:R-:W-:Y:S01]  /*4bd0*/  FFMA.FTZ R145, R119, R125.reuse, R140.reuse ;  /* 0x0000007d77917223 */ /* 0x180fe2000001008c */
[----:B------:R-:W-:Y:S01]  /*4be0*/  @P2 FADD.FTZ R120, R116, -R121 ;  /* 0x8000007974782221 */ /* 0x000fe20000010000 */
[-CC-:B------:R-:W-:Y:S01]  /*4bf0*/  FFMA.FTZ R146, R128, R125.reuse, R140.reuse ;  /* 0x0000007d80927223 */ /* 0x180fe2000001008c */
[-CC-:B------:R-:W-:Y:S01]  /*4c00*/  FFMA.FTZ R147, R129, R125.reuse, R140.reuse ;  /* 0x0000007d81937223 */ /* 0x180fe2000001008c */
[----:B------:R-:W2:Y:S01]  /*4c10*/  @P2 LDC R143, c[0x0][0x40c] ;  /* 0x00010300ff8f2b82 */ /* 0x000ea20000000800 */
[----:B------:R-:W-:Y:S01]  /*4c20*/  @P2 FMUL.FTZ R120, R137, R120 ;  /* 0x0000007889782220 */ /* 0x000fe20000410000 */
[-CC-:B------:R-:W-:Y:S01]  /*4c30*/  FFMA.FTZ R150, R132, R125.reuse, R140.reuse ;  /* 0x0000007d84967223 */ /* 0x180fe2000001008c */
[-CC-:B------:R-:W-:Y:S01]  /*4c40*/  FFMA.FTZ R149, R133, R125.reuse, R140.reuse ;  /* 0x0000007d85957223 */ /* 0x180fe2000001008c */
[----:B------:R-:W-:Y:S01]  /*4c50*/  FFMA.FTZ R154, R136, R125, R140 ;  /* 0x0000007d889a7223 */ /* 0x000fe2000001008c */
[----:B------:R-:W-:Y:S01]  /*4c60*/  @P2 FADD.FTZ R142, R117, -R142 ;  /* 0x8000008e758e2221 */ /* 0x000fe20000010000 */
[----:B------:R-:W-:Y:S01]  /*4c70*/  @P2 FSEL R120, R120, RZ, P0 ;  /* 0x000000ff78782208 */ /* 0x000fe20000000000 */
[----:B------:R-:W-:Y:S01]  /*4c80*/  @P2 FADD.FTZ R144, R126, -R145 ;  /* 0x800000917e902221 */ /* 0x000fe20000010000 */
[----:B------:R-:W3:Y:S01]  /*4c90*/  @P2 LDC R125, c[0x0][0x40c] ;  /* 0x00010300ff7d2b82 */ /* 0x000ee20000000800 */
        /* <DEDUP_REMOVED lines=16> */
[----:B------:R-:W4:Y:S01]  /*4da0*/  @P2 LDC R123, c[0x0][0x40c] ;  /* 0x00010300ff7b2b82 */ /* 0x000f220000000800 */
[----:B------:R-:W-:Y:S01]  /*4db0*/  @P2 FSEL R144, R144, RZ, P0 ;  /* 0x000000ff90902208 */ /* 0x000fe20000000000 */
[----:B--2---:R-:W-:Y:S01]  /*4dc0*/  @P2 FMUL.FTZ R142, R142, R143 ;  /* 0x0000008f8e8e2220 */ /* 0x004fe20000410000 */
[----:B------:R-:W-:-:S02]  /*4dd0*/  @P2 FSEL R148, R148, RZ, P0 ;  /* 0x000000ff94942208 */ /* 0x000fc40000000000 */
[----:B------:R-:W-:Y:S02]  /*4de0*/  @P2 FSEL R152, R152, RZ, P0 ;  /* 0x000000ff98982208 */ /* 0x000fe40000000000 */
[----:B------:R-:W-:Y:S01]  /*4df0*/  @P2 FSEL R137, R146, RZ, P0 ;  /* 0x000000ff92892208 */ /* 0x000fe20000000000 */
[----:B------:R-:W2:Y:S01]  /*4e00*/  @P2 LDC R124, c[0x0][0x40c] ;  /* 0x00010300ff7c2b82 */ /* 0x000ea20000000800 */
[----:B------:R-:W-:Y:S01]  /*4e10*/  @P2 FSEL R143, R150, RZ, P0 ;  /* 0x000000ff968f2208 */ /* 0x000fe20000000000 */
[----:B---3--:R-:W-:Y:S01]  /*4e20*/  @P2 FMUL.FTZ R125, R144, R125 ;  /* 0x0000007d907d2220 */ /* 0x008fe20000410000 */
[----:B------:R-:W-:Y:S02]  /*4e30*/  FSEL R145, R145, RZ, P0 ;  /* 0x000000ff91917208 */ /* 0x000fe40000000000 */
[----:B------:R-:W-:Y:S02]  /*4e40*/  @P2 PRMT R96, R140, 0x7610, R96 ;  /* 0x000076108c602816 */ /* 0x000fe40000000060 */
[----:B------:R-:W-:Y:S01]  /*4e50*/  @P2 F2FP.F16.F32.PACK_AB R125, RZ, R125 ;  /* 0x0000007dff7d223e */ /* 0x000fe200000000ff */
[----:B------:R-:W3:Y:S01]  /*4e60*/  @P2 LDC R122, c[0x0][0x40c] ;  /* 0x00010300ff7a2b82 */ /* 0x000ee20000000800 */
[----:B-1----:R-:W-:Y:S01]  /*4e70*/  @P2 FMUL.FTZ R121, R152, R121 ;  /* 0x0000007998792220 */ /* 0x002fe20000410000 */
[----:B------:R-:W-:-:S02]  /*4e80*/  @P2 F2FP.F16.F32.PACK_AB R142, RZ, R142 ;  /* 0x0000008eff8e223e */ /* 0x000fc400000000ff */
[----:B------:R-:W-:Y:S02]  /*4e90*/  @P2 PRMT R97, R125, 0x7610, R97 ;  /* 0x000076107d612816 */ /* 0x000fe40000000061 */
[----:B------:R-:W-:Y:S02]  /*4ea0*/  @P2 F2FP.F16.F32.PACK_AB R121, RZ, R121 ;  /* 0x00000079ff79223e */ /* 0x000fe400000000ff */
[----:B------:R-:W1:Y:S01]  /*4eb0*/  @P2 LDC R120, c[0x0][0x40c] ;  /* 0x00010300ff782b82 */ /* 0x000e620000000800 */
[----:B----4-:R-:W-:Y:S01]  /*4ec0*/  @P2 FMUL.FTZ R123, R148, R123 ;  /* 0x0000007b947b2220 */ /* 0x010fe20000410000 */
[----:B------:R-:W-:Y:S02]  /*4ed0*/  @P2 PRMT R99, R121, 0x7610, R99 ;  /* 0x0000761079632816 */ /* 0x000fe40000000063 */
[----:B------:R-:W-:Y:S02]  /*4ee0*/  @P2 PRMT R96, R96, 0x5410, R142 ;  /* 0x0000541060602816 */ /* 0x000fe4000000008e */
[----:B------:R-:W-:Y:S01]  /*4ef0*/  @P2 F2FP.F16.F32.PACK_AB R123, RZ, R123 ;  /* 0x0000007bff7b223e */ /* 0x000fe200000000ff */
[----:B--2---:R-:W-:-:S03]  /*4f00*/  @P2 FMUL.FTZ R124, R137, R124 ;  /* 0x0000007c897c2220 */ /* 0x004fc60000410000 */
[----:B------:R-:W-:Y:S02]  /*4f10*/  @P2 PRMT R98, R123, 0x7610, R98 ;  /* 0x000076107b622816 */ /* 0x000fe40000000062 */
[----:B------:R-:W-:Y:S01]  /*4f20*/  @P2 F2FP.F16.F32.PACK_AB R124, RZ, R124 ;  /* 0x0000007cff7c223e */ /* 0x000fe200000000ff */
[----:B---3--:R-:W-:-:S03]  /*4f30*/  @P2 FMUL.FTZ R122, R143, R122 ;  /* 0x0000007a8f7a2220 */ /* 0x008fc60000410000 */
[----:B------:R-:W-:Y:S02]  /*4f40*/  @P2 PRMT R97, R97, 0x5410, R124 ;  /* 0x0000541061612816 */ /* 0x000fe4000000007c */
[----:B------:R-:W-:Y:S01]  /*4f50*/  @P2 F2FP.F16.F32.PACK_AB R122, RZ, R122 ;  /* 0x0000007aff7a223e */ /* 0x000fe200000000ff */
[----:B-1----:R-:W-:-:S03]  /*4f60*/  @P2 FMUL.FTZ R120, R145, R120 ;  /* 0x0000007891782220 */ /* 0x002fc60000410000 */
[----:B------:R-:W-:Y:S02]  /*4f70*/  @P2 PRMT R98, R98, 0x5410, R122 ;  /* 0x0000541062622816 */ /* 0x000fe4000000007a */
[----:B------:R-:W-:-:S04]  /*4f80*/  @P2 F2FP.F16.F32.PACK_AB R120, RZ, R120 ;  /* 0x00000078ff78223e */ /* 0x000fc800000000ff */
[----:B------:R-:W-:-:S07]  /*4f90*/  @P2 PRMT R99, R99, 0x5410, R120 ;  /* 0x0000541063632816 */ /* 0x000fce0000000078 */
.L_x_1368:
[----:B------:R-:W-:Y:S05]  /*4fa0*/  BSYNC.RECONVERGENT B1 ;  /* 0x0000000000017941 */ /* 0x000fea0003800200 */
.L_x_1365:
[----:B------:R-:W1:Y:S01]  /*4fb0*/  @P1 LDC.64 R124, c[0x0][0x478] ;  /* 0x00011e00ff7c1b82 */ /* 0x000e620000000a00 */
[----:B------:R-:W-:Y:S02]  /*4fc0*/  @P1 IADD3 R141, PT, PT, R141, 0x40, RZ ;  /* 0x000000408d8d1810 */ /* 0x000fe40007ffe0ff */
[----:B------:R-:W-:-:S05]  /*4fd0*/  @P2 IADD3 R139, PT, PT, R139, 0x40, RZ ;  /* 0x000000408b8b2810 */ /* 0x000fca0007ffe0ff */
[----:B------:R-:W2:Y:S08]  /*4fe0*/  @P2 LDC.64 R120, c[0x0][0x468] ;  /* 0x00011a00ff782b82 */ /* 0x000eb00000000a00 */
[----:B------:R-:W3:Y:S01]  /*4ff0*/  LDC.64 R122, c[0x0][0x380] ;  /* 0x0000e000ff7a7b82 */ /* 0x000ee20000000a00 */
[----:B-1----:R-:W-:-:S05]  /*5000*/  @P1 IMAD.WIDE.U32 R124, R141, 0x10, R124 ;  /* 0x000000108d7c1825 */ /* 0x002fca00078e007c */
[----:B------:R1:W-:Y:S01]  /*5010*/  @P1 STG.E.128 desc[UR6][R124.64], R100 ;  /* 0x000000647c001986 */ /* 0x0003e2000c101d06 */
[----:B--2---:R-:W-:-:S05]  /*5020*/  @P2 IMAD.WIDE.U32 R120, R139, 0x10, R120 ;  /* 0x000000108b782825 */ /* 0x004fca00078e0078 */
[----:B------:R1:W-:Y:S01]  /*5030*/  @P2 STG.E.128 desc[UR6][R120.64], R96 ;  /* 0x0000006078002986 */ /* 0x0003e2000c101d06 */
[----:B---3--:R-:W-:-:S04]  /*5040*/  LEA R2, R122, R2, 0x2 ;  /* 0x000000027a027211 */ /* 0x008fc800078e10ff */
[----:B------:R-:W-:-:S13]  /*5050*/  ISETP.GE.AND P0, PT, R2, R123, PT ;  /* 0x0000007b0200720c */ /* 0x000fda0003f06270 */
[----:B-1----:R-:W-:Y:S05]  /*5060*/  @!P0 BRA `(.L_x_1370) ;  /* 0xffffffb000a88947 */ /* 0x002fea000383ffff */
.L_x_1350:
[----:B------:R-:W-:Y:S05]  /*5070*/  BSYNC B0 ;  /* 0x0000000000007941 */ /* 0x000fea0003800000 */
.L_x_1349:
[----:B------:R-:W1:Y:S01]  /*5080*/  S2R R3, SR_CgaCtaId ;  /* 0x0000000000037919 */ /* 0x000e620000008800 */
[----:B0-----:R-:W-:Y:S01]  /*5090*/  SHF.R.U32.HI R5, RZ, 0x5, R138 ;  /* 0x00000005ff057819 */ /* 0x001fe2000001168a */
[----:B------:R-:W-:Y:S05]  /*50a0*/  WARPSYNC.ALL ;  /* 0x0000000000007948 */ /* 0x000fea0003800000 */
[----:B------:R-:W-:Y:S01]  /*50b0*/  MOV R2, 0x400 ;  /* 0x0000040000027802 */ /* 0x000fe20000000f00 */
[----:B------:R-:W-:Y:S01]  /*50c0*/  IMAD R0, R5, 0x60, R0 ;  /* 0x0000006005007824 */ /* 0x000fe200078e0200 */
[----:B------:R-:W0:Y:S01]  /*50d0*/  LDC R24, c[0x0][0x388] ;  /* 0x0000e200ff187b82 */ /* 0x000e220000000800 */
[----:B------:R-:W2:Y:S07]  /*50e0*/  LDCU.128 UR16, c[0x0][0x440] ;  /* 0x00008800ff1077ac */ /* 0x000eae0008000c00 */
[----:B------:R-:W0:Y:S01]  /*50f0*/  S2UR UR4, SR_CTAID.X ;  /* 0x00000000000479c3 */ /* 0x000e220000002500 */
[----:B-1----:R-:W-:-:S04]  /*5100*/  LEA R3, R3, R2, 0x18 ;  /* 0x0000000203037211 */ /* 0x002fc800078ec0ff */
        /* <DEDUP_REMOVED lines=9> */
[----:B------:R-:W1:Y:S04]  /*51a0*/  LDS R2, [R4] ;  /* 0x0000000004027984 */ /* 0x000e680000000800 */
[----:B------:R-:W3:Y:S04]  /*51b0*/  LDS R3, [R4+0x200] ;  /* 0x0002000004037984 */ /* 0x000ee80000000800 */
[----:B------:R-:W4:Y:S04]  /*51c0*/  LDS R9, [R4+0xc00] ;  /* 0x000c000004097984 */ /* 0x000f280000000800 */
[----:B------:R-:W5:Y:S04]  /*51d0*/  LDS R5, [R4+0x400] ;  /* 0x0004000004057984 */ /* 0x000f680000000800 */
[----:B------:R-:W2:Y:S04]  /*51e0*/  LDS R10, [R4+0xe00] ;  /* 0x000e0000040a7984 */ /* 0x000ea80000000800 */
[----:B------:R-:W0:Y:S04]  /*51f0*/  LDS R12, [R4+0x1000] ;  /* 0x00100000040c7984 */ /* 0x000e280000000800 */
[----:B------:R-:W0:Y:S04]  /*5200*/  LDS R15, [R4+0x1800] ;  /* 0x00180000040f7984 */ /* 0x000e280000000800 */
[----:B------:R-:W0:Y:S04]  /*5210*/  LDS R6, [R4+0x600] ;  /* 0x0006000004067984 */ /* 0x000e280000000800 */
[----:B------:R-:W0:Y:S04]  /*5220*/  LDS R7, [R4+0x800] ;  /* 0x0008000004077984 */ /* 0x000e280000000800 */
[----:B------:R-:W0:Y:S01]  /*5230*/  LDS R8, [R4+0xa00] ;  /* 0x000a000004087984 */ /* 0x000e220000000800 */
[----:B-1----:R-:W-:-:S03]  /*5240*/  FADD.FTZ R2, RZ, R2 ;  /* 0x00000002ff027221 */ /* 0x002fc60000010000 */
[----:B------:R-:W1:Y:S01]  /*5250*/  LDS R11, [R4+0x1200] ;  /* 0x00120000040b7984 */ /* 0x000e620000000800 */
        /* <DEDUP_REMOVED lines=8> */
[----:B0-----:R-:W-:-:S03]  /*52e0*/  FADD.FTZ R5, R5, R12 ;  /* 0x0000000c05057221 */ /* 0x001fc60000010000 */
[----:B------:R-:W0:Y:S01]  /*52f0*/  LDS R17, [R4+0x1e00] ;  /* 0x001e000004117984 */ /* 0x000e220000000800 */
[----:B------:R-:W-:-:S03]  /*5300*/  FADD.FTZ R2, R2, R15 ;  /* 0x0000000f02027221 */ /* 0x000fc60000010000 */
[----:B------:R-:W0:Y:S01]  /*5310*/  LDS R20, [R4+0x2000] ;  /* 0x0020000004147984 */ /* 0x000e220000000800 */
[----:B------:R-:W-:-:S03]  /*5320*/  FADD.FTZ R6, RZ, R6 ;  /* 0x00000006ff067221 */ /* 0x000fc60000010000 */
[----:B------:R-:W0:Y:S01]  /*5330*/  LDS R19, [R4+0x2200] ;  /* 0x0022000004137984 */ /* 0x000e220000000800 */
[----:B------:R-:W-:-:S03]  /*5340*/  FADD.FTZ R7, RZ, R7 ;  /* 0x00000007ff077221 */ /* 0x000fc60000010000 */
[----:B------:R-:W0:Y:S01]  /*5350*/  LDS R9, [R4+0x2400] ;  /* 0x0024000004097984 */ /* 0x000e220000000800 */
[----:B------:R-:W-:-:S03]  /*5360*/  FADD.FTZ R8, RZ, R8 ;  /* 0x00000008ff087221 */ /* 0x000fc60000010000 */
[----:B------:R-:W0:Y:S04]  /*5370*/  LDS R22, [R4+0x2600] ;  /* 0x0026000004167984 */ /* 0x000e280000000800 */
[----:B------:R-:W0:Y:S01]  /*5380*/  LDS R10, [R4+0x2800] ;  /* 0x00280000040a7984 */ /* 0x000e220000000800 */
[----:B-1----:R-:W-:-:S03]  /*5390*/  FADD.FTZ R6, R6, R11 ;  /* 0x0000000b06067221 */ /* 0x002fc60000010000 */
[----:B------:R-:W1:Y:S01]  /*53a0*/  LDS R21, [R4+0x2a00] ;  /* 0x002a000004157984 */ /* 0x000e620000000800 */
[----:B---3--:R-:W-:-:S03]  /*53b0*/  FADD.FTZ R7, R7, R14 ;  /* 0x0000000e07077221 */ /* 0x008fc60000010000 */
[----:B------:R-:W3:Y:S01]  /*53c0*/  LDS R12, [R4+0x2c00] ;  /* 0x002c0000040c7984 */ /* 0x000ee20000000800 */
[----:B----4-:R-:W-:-:S03]  /*53d0*/  FADD.FTZ R8, R8, R13 ;  /* 0x0000000d08087221 */ /* 0x010fc60000010000 */
[----:B------:R-:W4:Y:S01]  /*53e0*/  LDS R15, [R4+0x2e00] ;  /* 0x002e0000040f7984 */ /* 0x000f220000000800 */
[----:B-----5:R-:W-:Y:S01]  /*53f0*/  FADD.FTZ R3, R3, R16 ;  /* 0x0000001003037221 */ /* 0x020fe20000010000 */
[----:B------:R-:W-:Y:S01]  /*5400*/  BAR.SYNC.DEFER_BLOCKING 0x0 ;  /* 0x0000000000007b1d */ /* 0x000fe20000010000 */
[----:B--2---:R-:W-:Y:S01]  /*5410*/  FADD.FTZ R5, R5, R18 ;  /* 0x0000001205057221 */ /* 0x004fe20000010000 */
[----:B0-----:R-:W-:Y:S01]  /*5420*/  FADD.FTZ R6, R6, R17 ;  /* 0x0000001106067221 */ /* 0x001fe20000010000 */
        /* <DEDUP_REMOVED lines=9> */
[----:B-1----:R-:W-:Y:S02]  /*54c0*/  FADD.FTZ R21, R6, R21 ;  /* 0x0000001506157221 */ /* 0x002fe40000010000 */
        /* <DEDUP_REMOVED lines=75> */
.L_x_1354:
        /* <DEDUP_REMOVED lines=8> */
.L_x_1372:
[----:B------:R-:W-:Y:S05]  /*5a00*/  BSYNC B1 ;  /* 0x0000000000017941 */ /* 0x000fea0003800000 */
.L_x_1371:
        /* <DEDUP_REMOVED lines=8> */
.L_x_1373:
[----:B------:R-:W-:-:S05]  /*5a90*/  FADD.FTZ R123, R123, R138 ;  /* 0x0000008a7b7b7221 */ /* 0x000fca0000010000 */
[----:B------:R-:W-:Y:S01]  /*5aa0*/  MOV R146, R123 ;  /* 0x0000007b00927202 */ /* 0x000fe20000000f00 */
[----:B------:R-:W-:Y:S01]  /*5ab0*/  HFMA2 R147, -RZ, RZ, 0, 1.1920928955078125e-07 ;  /* 0x00000002ff937431 */ /* 0x000fe200000001ff */
[----:B------:R-:W-:-:S07]  /*5ac0*/  MOV R0, R144 ;  /* 0x0000009000007202 */ /* 0x000fce0000000f00 */
[----:B------:R-:W-:Y:S05]  /*5ad0*/  WARPSYNC.COLLECTIVE R145, `(.L_x_1374) ;  /* 0x0000000091087348 */ /* 0x000fea0003c00000 */
[----:B------:R0:W1:Y:S02]  /*5ae0*/  SHFL.BFLY P1, R144, R146, R147, R148 ;  /* 0x0c00009392907389 */ /* 0x0000640000020094 */
[----:B01----:R-:W-:Y:S05]  /*5af0*/  ENDCOLLECTIVE ;  /* 0x000000000000791b */ /* 0x003fea0003800000 */
.L_x_1374:
[----:B------:R-:W-:-:S05]  /*5b00*/  FADD.FTZ R0, R0, R139 ;  /* 0x0000008b00007221 */ /* 0x000fca0000010000 */
[----:B------:R-:W-:Y:S02]  /*5b10*/  MOV R146, R0 ;  /* 0x0000000000927202 */ /* 0x000fe40000000f00 */
[----:B------:R-:W-:-:S07]  /*5b20*/  MOV R140, R144 ;  /* 0x00000090008c7202 */ /* 0x000fce0000000f00 */
[----:B------:R-:W-:Y:S05]  /*5b30*/  WARPSYNC.COLLECTIVE R145, `(.L_x_1375) ;  /* 0x0000000091087348 */ /* 0x000fea0003c00000 */
[----:B------:R0:W1:Y:S02]  /*5b40*/  SHFL.BFLY P1, R144, R146, R147, R148 ;  /* 0x0c00009392907389 */ /* 0x0000640000020094 */
[----:B01----:R-:W-:Y:S05]  /*5b50*/  ENDCOLLECTIVE ;  /* 0x000000000000791b */ /* 0x003fea0003800000 */
.L_x_1375:
[----:B------:R-:W-:-:S05]  /*5b60*/  FADD.FTZ R140, R123, R140 ;  /* 0x0000008c7b8c7221 */ /* 0x000fca0000010000 */
[----:B------:R-:W-:Y:S01]  /*5b70*/  MOV R146, R140 ;  /* 0x0000008c00927202 */ /* 0x000fe20000000f00 */
[----:B------:R-:W-:Y:S01]  /*5b80*/  HFMA2 R147, -RZ, RZ, 0, 2.384185791015625e-07 ;  /* 0x00000004ff937431 */ /* 0x000fe200000001ff */
[----:B------:R-:W-:-:S07]  /*5b90*/  MOV R125, R144 ;  /* 0x00000090007d7202 */ /* 0x000fce0000000f00 */
[----:B------:R-:W-:Y:S05]  /*5ba0*/  WARPSYNC.COLLECTIVE R145, `(.L_x_1376) ;  /* 0x0000000091087348 */ /* 0x000fea0003c00000 */
[----:B------:R0:W1:Y:S02]  /*5bb0*/  SHFL.BFLY P1, R144, R146, R147, R148 ;  /* 0x0c00009392907389 */ /* 0x0000640000020094 */
[----:B01----:R-:W-:Y:S05]  /*5bc0*/  ENDCOLLECTIVE ;  /* 0x000000000000791b */ /* 0x003fea0003800000 */
.L_x_1376:
[----:B------:R-:W-:-:S05]  /*5bd0*/  FADD.FTZ R125, R0, R125 ;  /* 0x0000007d007d7221 */ /* 0x000fca0000010000 */
[----:B------:R-:W-:Y:S02]  /*5be0*/  MOV R146, R125 ;  /* 0x0000007d00927202 */ /* 0x000fe40000000f00 */
[----:B------:R-:W-:-:S07]  /*5bf0*/  MOV R141, R144 ;  /* 0x00000090008d7202 */ /* 0x000fce0000000f00 */
[----:B------:R-:W-:Y:S05]  /*5c00*/  WARPSYNC.COLLECTIVE R145, `(.L_x_1377) ;  /* 0x0000000091087348 */ /* 0x000fea0003c00000 */
[----:B------:R0:W1:Y:S02]  /*5c10*/  SHFL.BFLY P1, R144, R146, R147, R148 ;  /* 0x0c00009392907389 */ /* 0x0000640000020094 */
[----:B01----:R-:W-:Y:S05]  /*5c20*/  ENDCOLLECTIVE ;  /* 0x000000000000791b */ /* 0x003fea0003800000 */
.L_x_1377:
[----:B------:R-:W-:-:S05]  /*5c30*/  FADD.FTZ R141, R140, R141 ;  /* 0x0000008d8c8d7221 */ /* 0x000fca0000010000 */
[----:B------:R-:W-:Y:S01]  /*5c40*/  MOV R146, R141 ;  /* 0x0000008d00927202 */ /* 0x000fe20000000f00 */
[----:B------:R-:W-:Y:S01]  /*5c50*/  HFMA2 R147, -RZ, RZ, 0, 4.76837158203125e-07 ;  /* 0x00000008ff937431 */ /* 0x000fe200000001ff */
[----:B------:R-:W-:-:S07]  /*5c60*/  MOV R142, R144 ;  /* 0x00000090008e7202 */ /* 0x000fce0000000f00 */
[----:B------:R-:W-:Y:S05]  /*5c70*/  WARPSYNC.COLLECTIVE R145, `(.L_x_1378) ;  /* 0x0000000091087348 */ /* 0x000fea0003c00000 */
[----:B------:R0:W1:Y:S02]  /*5c80*/  SHFL.BFLY P1, R144, R146, R147, R148 ;  /* 0x0c00009392907389 */ /* 0x0000640000020094 */
[----:B01----:R-:W-:Y:S05]  /*5c90*/  ENDCOLLECTIVE ;  /* 0x000000000000791b */ /* 0x003fea0003800000 */
.L_x_1378:
[----:B------:R-:W-:-:S05]  /*5ca0*/  FADD.FTZ R142, R125, R142 ;  /* 0x0000008e7d8e7221 */ /* 0x000fca0000010000 */
[----:B------:R-:W-:Y:S02]  /*5cb0*/  MOV R146, R142 ;  /* 0x0000008e00927202 */ /* 0x000fe40000000f00 */
[----:B------:R-:W-:-:S07]  /*5cc0*/  MOV R138, R144 ;  /* 0x00000090008a7202 */ /* 0x000fce0000000f00 */
[----:B------:R-:W-:Y:S05]  /*5cd0*/  WARPSYNC.COLLECTIVE R145, `(.L_x_1379) ;  /* 0x0000000091087348 */ /* 0x000fea0003c00000 */
[----:B------:R0:W1:Y:S02]  /*5ce0*/  SHFL.BFLY P1, R144, R146, R147, R148 ;  /* 0x0c00009392907389 */ /* 0x0000640000020094 */
[----:B01----:R-:W-:Y:S05]  /*5cf0*/  ENDCOLLECTIVE ;  /* 0x000000000000791b */ /* 0x003fea0003800000 */
.L_x_1379:
[----:B------:R-:W-:-:S05]  /*5d00*/  FADD.FTZ R143, R141, R138 ;  /* 0x0000008a8d8f7221 */ /* 0x000fca0000010000 */
[----:B------:R-:W-:Y:S01]  /*5d10*/  MOV R146, R143 ;  /* 0x0000008f00927202 */ /* 0x000fe20000000f00 */
[----:B------:R-:W-:Y:S01]  /*5d20*/  HFMA2 R147, -RZ, RZ, 0, 9.5367431640625e-07 ;  /* 0x00000010ff937431 */ /* 0x000fe200000001ff */
[----:B------:R-:W-:-:S07]  /*5d30*/  MOV R139, R144 ;  /* 0x00000090008b7202 */ /* 0x000fce0000000f00 */
[----:B------:R-:W-:Y:S05]  /*5d40*/  WARPSYNC.COLLECTIVE R145, `(.L_x_1380) ;  /* 0x0000000091087348 */ /* 0x000fea0003c00000 */
[----:B------:R0:W1:Y:S02]  /*5d50*/  SHFL.BFLY P1, R144, R146, R147, R148 ;  /* 0x0c00009392907389 */ /* 0x0000640000020094 */
[----:B01----:R-:W-:Y:S05]  /*5d60*/  ENDCOLLECTIVE ;  /* 0x000000000000791b */ /* 0x003fea0003800000 */
.L_x_1380:
[----:B------:R-:W-:-:S05]  /*5d70*/  FADD.FTZ R139, R142, R139 ;  /* 0x0000008b8e8b7221 */ /* 0x000fca0000010000 */
[----:B------:R-:W-:Y:S02]  /*5d80*/  MOV R146, R139 ;  /* 0x0000008b00927202 */ /* 0x000fe40000000f00 */
[----:B------:R-:W-:-:S07]  /*5d90*/  MOV R0, R144 ;  /* 0x0000009000007202 */ /* 0x000fce0000000f00 */
[----:B------:R-:W-:Y:S05]  /*5da0*/  WARPSYNC.COLLECTIVE R145, `(.L_x_1381) ;  /* 0x0000000091087348 */ /* 0x000fea0003c00000 */
[----:B------:R0:W1:Y:S02]  /*5db0*/  SHFL.BFLY P1, R144, R146, R147, R148 ;  /* 0x0c00009392907389 */ /* 0x0000640000020094 */
[----:B01----:R-:W-:Y:S05]  /*5dc0*/  ENDCOLLECTIVE ;  /* 0x000000000000791b */ /* 0x003fea0003800000 */
.L_x_1381:
[----:B------:R-:W-:Y:S05]  /*5dd0*/  BRA `(.L_x_1382) ;  /* 0xffffffb8009c7947 */ /* 0x000fea000383ffff */
.L_x_1383:
        /* <DEDUP_REMOVED lines=10> */
.L_x_14434:


//--------------------- .text._ZN10layer_norm13ln_bwd_kernelINS_13Kernel_traitsI6__halfS2_S2_S2_fjLj768ELj1ELj4ELj1ELj16ENS_18Kernel_traits_baseILj768ES2_S2_S2_S2_fjLj128EEEEELb0ELb1ELb0ELb0EEEvNS_9BwdParamsE --------------------------
	.section	.text._ZN10layer_norm13ln_bwd_kernelINS_13Kernel_traitsI6__halfS2_S2_S2_fjLj768ELj1ELj4ELj1ELj16ENS_18Kernel_traits_baseILj768ES2_S2_S2_S2_fjLj128EEEEELb0ELb1ELb0ELb0EEEvNS_9BwdParamsE,"ax",@progbits
	.align	128
        .global         _ZN10layer_norm13ln_bwd_kernelINS_13Kernel_traitsI6__halfS2_S2_S2_fjLj768ELj1ELj4ELj1ELj16ENS_18Kernel_traits_baseILj768ES2_S2_S2_S2_fjLj128EEEEELb0ELb1ELb0ELb0EEEvNS_9BwdParamsE
        .type           _ZN10layer_norm13ln_bwd_kernelINS_13Kernel_traitsI6__halfS2_S2_S2_fjLj768ELj1ELj4ELj1ELj16ENS_18Kernel_traits_baseILj768ES2_S2_S2_S2_fjLj128EEEEELb0ELb1ELb0ELb0EEEvNS_9BwdParamsE,@function
        .size           _ZN10layer_norm13ln_bwd_kernelINS_13Kernel_traitsI6__halfS2_S2_S2_fjLj768ELj1ELj4ELj1ELj16ENS_18Kernel_traits_baseILj768ES2_S2_S2_S2_fjLj128EEEEELb0ELb1ELb0ELb0EEEvNS_9BwdParamsE,(.L_x_14435 - _ZN10layer_norm13ln_bwd_kernelINS_13Kernel_traitsI6__halfS2_S2_S2_fjLj768ELj1ELj4ELj1ELj16ENS_18Kernel_traits_baseILj768ES2_S2_S2_S2_fjLj128EEEEELb0ELb1ELb0ELb0EEEvNS_9BwdParamsE)
        .other          _ZN10layer_norm13ln_bwd_kernelINS_13Kernel_traitsI6__halfS2_S2_S2_fjLj768ELj1ELj4ELj1ELj16ENS_18Kernel_traits_baseILj768ES2_S2_S2_S2_fjLj128EEEEELb0ELb1ELb0ELb0EEEvNS_9BwdParamsE,@"STO_CUDA_ENTRY STV_DEFAULT"
_ZN10layer_norm13ln_bwd_kernelINS_13Kernel_traitsI6__halfS2_S2_S2_fjLj768ELj1ELj4ELj1ELj16ENS_18Kernel_traits_baseILj768ES2_S2_S2_S2_fjLj128EEEEELb0ELb1ELb0ELb0EEEvNS_9BwdParamsE:
.text._ZN10layer_norm13ln_bwd_kernelINS_13Kernel_traitsI6__halfS2_S2_S2_fjLj768ELj1ELj4ELj1ELj16ENS_18Kernel_traits_baseILj768ES2_S2_S2_S2_fjLj128EEEEELb0ELb1ELb0ELb0EEEvNS_9BwdParamsE:
        /* <DEDUP_REMOVED lines=14> */
[----:B------:R-:W-:Y:S01]  /*00e0*/  LOP3.LUT R3, R121, 0x1f, RZ, 0x3c, !PT ;  /* 0x0000001f79037812 */ /* 0x000fe200078e3cff */
[----:B------:R-:W0:Y:S01]  /*00f0*/  S2UR UR4, SR_CTAID.X ;  /* 0x00000000000479c3 */ /* 0x000e220000002500 */
        /* <DEDUP_REMOVED lines=10> */
[----:B0-----:R-:W-:-:S04]  /*01a0*/  USHF.L.U32 UR4, UR4, 0x2, URZ ;  /* 0x0000000204047899 */ /* 0x001fc800080006ff */
[----:B------:R0:W5:Y:S02]  /*01b0*/  @P0 LDG.E.128 R128, desc[UR6][R2.64] ;  /* 0x0000000602800981 */ /* 0x000164000c1e1d00 */
[----:B------:R-:W2:Y:S01]  /*01c0*/  @P2 LDC.64 R14, c[0x0][0x3d0] ;  /* 0x0000f400ff0e2b82 */ /* 0x000ea20000000a00 */
[C---:B---3--:R-:W-:Y:S01]  /*01d0*/  @P0 IMAD.WIDE.U32 R4, R19.reuse, 0x10, R4 ;  /* 0x0000001013040825 */ /* 0x048fe200078e0004 */
[----:B------:R-:W-:-:S04]  /*01e0*/  @P0 LOP3.LUT R19, R19, 0x20, RZ, 0xfc, !PT ;  /* 0x0000002013130812 */ /* 0x000fc800078efcff */
[----:B------:R-:W5:Y:S02]  /*01f0*/  @P0 LDG.E.128 R68, desc[UR6][R4.64] ;  /* 0x0000000604440981 */ /* 0x000f64000c1e1d00 */
[----:B------:R-:W3:Y:S01]  /*0200*/  @P2 LDC.64 R16, c[0x0][0x3e8] ;  /* 0x0000fa00ff102b82 */ /* 0x000ee20000000a00 */
[----:B0-----:R-:W-:Y:S01]  /*0210*/  SHF.R.U32.HI R2, RZ, 0x5, R122 ;  /* 0x00000005ff027819 */ /* 0x001fe2000001167a */
[----:B----4-:R-:W-:-:S03]  /*0220*/  @P1 IMAD.WIDE.U32 R10, R19, 0x10, R6 ;  /* 0x00000010130a1825 */ /* 0x010fc600078e0006 */
[----:B------:R-:W-:Y:S02]  /*0230*/  LOP3.LUT R2, R2, UR4, RZ, 0xfc, !PT ;  /* 0x0000000402027c12 */ /* 0x000fe4000f8efcff */
[----:B------:R-:W-:Y:S01]  /*0240*/  CS2R R48, SRZ ;  /* 0x0000000000307805 */ /* 0x000fe2000001ff00 */
[----:B------:R-:W5:Y:S01]  /*0250*/  @P1 LDG.E.128 R64, desc[UR6][R10.64] ;  /* 0x000000060a401981 */ /* 0x000f62000c1e1d00 */
[C---:B-1----:R-:W-:Y:S01]  /*0260*/  @P1 IMAD.WIDE.U32 R12, R19.reuse, 0x10, R8 ;  /* 0x00000010130c1825 */ /* 0x042fe200078e0008 */
[----:B------:R-:W-:Y:S02]  /*0270*/  ISETP.GE.AND P0, PT, R2, UR5, PT ;  /* 0x0000000502007c0c */ /* 0x000fe4000bf06270 */
[----:B------:R-:W-:Y:S02]  /*0280*/  @P1 IADD3 R19, PT, PT, R19, 0x20, RZ ;  /* 0x0000002013131810 */ /* 0x000fe40007ffe0ff */
[----:B------:R-:W-:Y:S01]  /*0290*/  CS2R R50, SRZ ;  /* 0x0000000000327805 */ /* 0x000fe2000001ff00 */
[----:B------:R0:W5:Y:S02]  /*02a0*/  @P1 LDG.E.128 R60, desc[UR6][R12.64] ;  /* 0x000000060c3c1981 */ /* 0x000164000c1e1d00 */
[----:B--2---:R-:W-:Y:S01]  /*02b0*/  @P2 IMAD.WIDE.U32 R6, R19, 0x10, R14 ;  /* 0x0000001013062825 */ /* 0x004fe200078e000e */
[----:B------:R-:W-:-:S02]  /*02c0*/  CS2R R44, SRZ ;  /* 0x00000000002c7805 */ /* 0x000fc4000001ff00 */
[----:B------:R-:W-:Y:S01]  /*02d0*/  CS2R R46, SRZ ;  /* 0x00000000002e7805 */ /* 0x000fe2000001ff00 */
[----:B---3--:R-:W-:Y:S01]  /*02e0*/  @P2 IMAD.WIDE.U32 R8, R19, 0x10, R16 ;  /* 0x0000001013082825 */ /* 0x008fe200078e0010 */
[----:B------:R-:W5:Y:S01]  /*02f0*/  @P2 LDG.E.128 R56, desc[UR6][R6.64] ;  /* 0x0000000606382981 */ /* 0x000f62000c1e1d00 */
[----:B------:R-:W-:Y:S02]  /*0300*/  CS2R R40, SRZ ;  /* 0x0000000000287805 */ /* 0x000fe4000001ff00 */
[----:B------:R-:W-:Y:S02]  /*0310*/  CS2R R42, SRZ ;  /* 0x00000000002a7805 */ /* 0x000fe4000001ff00 */
[----:B------:R-:W-:Y:S01]  /*0320*/  CS2R R36, SRZ ;  /* 0x0000000000247805 */ /* 0x000fe2000001ff00 */
[----:B------:R1:W5:Y:S01]  /*0330*/  @P2 LDG.E.128 R52, desc[UR6][R8.64] ;  /* 0x0000000608342981 */ /* 0x000362000c1e1d00 */
        /* <DEDUP_REMOVED lines=13> */
[----:B-1----:R-:W-:-:S02]  /*0410*/  CS2R R8, SRZ ;  /* 0x0000000000087805 */ /* 0x002fc4000001ff00 */
        /* <DEDUP_REMOVED lines=14> */
[----:B------:R-:W-:Y:S01]  /*0500*/  CS2R R90, SRZ ;  /* 0x00000000005a7805 */ /* 0x000fe2000001ff00 */
[----:B------:R-:W-:Y:S06]  /*0510*/  @P0 BRA `(.L_x_1384) ;  /* 0x0000006400e00947 */ /* 0x000fec0003800000 */
        /* <DEDUP_REMOVED lines=39> */
.L_x_1420:
[----:B0-----:R-:W0:Y:S08]  /*0790*/  @P0 LDC.64 R116, c[0x0][0x3e0] ;  /* 0x0000f800ff740b82 */ /* 0x001e300000000a00 */
        /* <DEDUP_REMOVED lines=36> */
[----:B------:R-:W-:Y:S01]  /*09e0*/  HADD2.F32 R127, -RZ, R128.H1_H1 ;  /* 0x30000080ff7f7230 */ /* 0x000fe20000004100 */
[----:B------:R-:W-:Y:S01]  /*09f0*/  IADD3 R181, PT, PT, R0, 0x20, RZ ;  /* 0x0000002000b57810 */ /* 0x000fe20007ffe0ff */
[----:B------:R-:W-:Y:S02]  /*0a00*/  HADD2.F32 R135, -RZ, R129.H1_H1 ;  /* 0x30000081ff877230 */ /* 0x000fe40000004100 */
[----:B------:R-:W-:Y:S02]  /*0a10*/  HADD2.F32 R139, -RZ, R130.H1_H1 ;  /* 0x30000082ff8b7230 */ /* 0x000fe40000004100 */
[----:B------:R-:W-:Y:S02]  /*0a20*/  HADD2.F32 R141, -RZ, R131.H0_H0 ;  /* 0x20000083ff8d7230 */ /* 0x000fe40000004100 */
[--C-:B--2---:R-:W-:Y:S02]  /*0a30*/  HADD2.F32 R126, -RZ, R112.reuse.H0_H0 ;  /* 0x20000070ff7e7230 */ /* 0x104fe40000004100 */
[----:B------:R-:W-:-:S02]  /*0a40*/  HADD2.F32 R132, -RZ, R112.H1_H1 ;  /* 0x30000070ff847230 */ /* 0x000fc40000004100 */
[--C-:B------:R-:W-:Y:S02]  /*0a50*/  HADD2.F32 R134, -RZ, R113.reuse.H0_H0 ;  /* 0x20000071ff867230 */ /* 0x100fe40000004100 */
[C---:B------:R-:W-:Y:S01]  /*0a60*/  FADD.FTZ R126, -R177.reuse, R126 ;  /* 0x0000007eb17e7221 */ /* 0x040fe20000010100 */
[----:B------:R-:W-:Y:S02]  /*0a70*/  HADD2.F32 R136, -RZ, R113.H1_H1 ;  /* 0x30000071ff887230 */ /* 0x000fe40000004100 */
[----:B------:R-:W-:Y:S01]  /*0a80*/  FADD.FTZ R132, -R177, R132 ;  /* 0x00000084b1847221 */ /* 0x000fe20000010100 */
[----:B------:R-:W-:Y:S02]  /*0a90*/  HADD2.F32 R112, -RZ, R128.H0_H0 ;  /* 0x20000080ff707230 */ /* 0x000fe40000004100 */
[----:B-----5:R-:W-:Y:S01]  /*0aa0*/  FMUL.FTZ R3, R125, R126 ;  /* 0x0000007e7d037220 */ /* 0x020fe20000410000 */
[----:B---3--:R-:W-:Y:S02]  /*0ab0*/  HADD2.F32 R113, -RZ, R116.H0_H0 ;  /* 0x20000074ff717230 */ /* 0x008fe40000004100 */
[----:B------:R-:W-:Y:S01]  /*0ac0*/  FADD.FTZ R134, -R177, R134 ;  /* 0x00000086b1867221 */ /* 0x000fe20000010100 */
[----:B------:R-:W-:-:S02]  /*0ad0*/  HADD2.F32 R142, -RZ, R115.H0_H0 ;  /* 0x20000073ff8e7230 */ /* 0x000fc40000004100 */
[----:B------:R-:W-:Y:S01]  /*0ae0*/  FADD.FTZ R136, -R177, R136 ;  /* 0x00000088b1887221 */ /* 0x000fe20000010100 */
[----:B------:R-:W-:Y:S02]  /*0af0*/  HADD2.F32 R178, -RZ, R115.H1_H1 ;  /* 0x30000073ffb27230 */ /* 0x000fe40000004100 */
[----:B------:R-:W-:Y:S01]  /*0b00*/  FMUL.FTZ R126, R112, R113 ;  /* 0x00000071707e7220 */ /* 0x000fe20000410000 */
[----:B------:R-:W-:Y:S02]  /*0b10*/  HADD2.F32 R115, -RZ, R117.H0_H0 ;  /* 0x20000075ff737230 */ /* 0x000fe40000004100 */
[----:B------:R-:W-:Y:S01]  /*0b20*/  FMUL.FTZ R133, R125, R134 ;  /* 0x000000867d857220 */ /* 0x000fe20000410000 */
[----:B------:R-:W-:Y:S02]  /*0b30*/  HADD2.F32 R112, -RZ, R129.H0_H0 ;  /* 0x20000081ff707230 */ /* 0x000fe40000004100 */
[----:B------:R-:W-:Y:S01]  /*0b40*/  FADD.FTZ R24, R24, R113 ;  /* 0x0000007118187221 */ /* 0x000fe20000010000 */
[----:B------:R-:W-:-:S02]  /*0b50*/  HADD2.F32 R138, -RZ, R114.H0_H0 ;  /* 0x20000072ff8a7230 */ /* 0x000fc40000004100 */
[----:B------:R-:W-:Y:S01]  /*0b60*/  FFMA.FTZ R48, R3, R113, R48 ;  /* 0x0000007103307223 */ /* 0x000fe20000010030 */
[----:B------:R-:W-:Y:S02]  /*0b70*/  HADD2.F32 R140, -RZ, R114.H1_H1 ;  /* 0x30000072ff8c7230 */ /* 0x000fe40000004100 */
[----:B------:R-:W-:Y:S01]  /*0b80*/  FMUL.FTZ R134, R112, R115 ;  /* 0x0000007370867220 */ /* 0x000fe20000410000 */
[----:B------:R-:W-:Y:S02]  /*0b90*/  HADD2.F32 R114, -RZ, R117.H1_H1 ;  /* 0x30000075ff727230 */ /* 0x000fe40000004100 */
[----:B------:R-:W-:Y:S01]  /*0ba0*/  FADD.FTZ R138, -R177, R138 ;  /* 0x0000008ab18a7221 */ /* 0x000fe20000010100 */
[----:B------:R-:W-:Y:S02]  /*0bb0*/  HADD2.F32 R117, -RZ, R118.H0_H0 ;  /* 0x20000076ff757230 */ /* 0x000fe40000004100 */
[----:B------:R-:W-:Y:S01]  /*0bc0*/  FMUL.FTZ R132, R125, R132 ;  /* 0x000000847d847220 */ /* 0x000fe20000410000 */
[----:B------:R-:W-:-:S02]  /*0bd0*/  HADD2.F32 R112, -RZ, R130.H0_H0 ;  /* 0x20000082ff707230 */ /* 0x000fc40000004100 */
[----:B------:R-:W-:Y:S01]  /*0be0*/  FMUL.FTZ R137, R125, R138 ;  /* 0x0000008a7d897220 */ /* 0x000fe20000410000 */
[----:B------:R-:W-:Y:S02]  /*0bf0*/  HADD2.F32 R116, -RZ, R116.H1_H1 ;  /* 0x30000074ff747230 */ /* 0x000fe40000004100 */
[----:B------:R-:W-:Y:S01]  /*0c00*/  FFMA.FTZ R113, R3, R126, RZ ;  /* 0x0000007e03717223 */ /* 0x000fe200000100ff */
[----:B------:R-:W-:Y:S01]  /*0c10*/  FADD.FTZ R26, R26, R115 ;  /* 0x000000731a1a7221 */ /* 0x000fe20000010000 */
[----:B------:R-:W-:Y:S01]  /*0c20*/  FMUL.FTZ R138, R112, R117 ;  /* 0x00000075708a7220 */ /* 0x000fe20000410000 */
[----:B------:R-:W-:Y:S01]  /*0c30*/  FADD.FTZ R112, RZ, R126 ;  /* 0x0000007eff707221 */ /* 0x000fe20000010000 */
[----:B------:R-:W-:Y:S01]  /*0c40*/  FMUL.FTZ R127, R127, R116 ;  /* 0x000000747f7f7220 */ /* 0x000fe20000410000 */
        /* <DEDUP_REMOVED lines=9> */
[----:B------:R-:W-:-:S02]  /*0ce0*/  HADD2.F32 R118, -RZ, R118.H1_H1 ;  /* 0x30000076ff767230 */ /* 0x000fc40000004100 */
[C---:B------:R-:W-:Y:S01]  /*0cf0*/  FADD.FTZ R140, -R177.reuse, R140 ;  /* 0x0000008cb18c7221 */ /* 0x040fe20000010100 */
[----:B------:R-:W-:Y:S01]  /*0d00*/  FADD.FTZ R115, R114, R135 ;  /* 0x0000008772737221 */ /* 0x000fe20000010000 */
[----:B------:R-:W-:Y:S01]  /*0d10*/  FFMA.FTZ R112, R136, R135, R113 ;  /* 0x0000008788707223 */ /* 0x000fe20000010071 */
[--C-:B------:R-:W-:Y:S02]  /*0d20*/  HADD2.F32 R144, -RZ, R119.reuse.H0_H0 ;  /* 0x20000077ff907230 */ /* 0x100fe40000004100 */
[----:B------:R-:W-:Y:S01]  /*0d30*/  FADD.FTZ R142, -R177, R142 ;  /* 0x0000008eb18e7221 */ /* 0x000fe20000010100 */
[----:B------:R-:W-:Y:S01]  /*0d40*/  FMUL.FTZ R139, R139, R118 ;  /* 0x000000768b8b7220 */ /* 0x000fe20000410000 */
[----:B------:R-:W-:Y:S01]  /*0d50*/  FMUL.FTZ R140, R125, R140 ;  /* 0x0000008c7d8c7220 */ /* 0x000fe20000410000 */
[----:B------:R-:W-:Y:S01]  /*0d60*/  FADD.FTZ R114, R115, R138 ;  /* 0x0000008a73727221 */ /* 0x000fe20000010000 */
[----:B------:R-:W-:Y:S01]  /*0d70*/  FFMA.FTZ R113, R137, R138, R112 ;  /* 0x0000008a89717223 */ /* 0x000fe20000010070 */
[----:B------:R-:W-:Y:S01]  /*0d80*/  FADD.FTZ R25, R25, R116 ;  /* 0x0000007419197221 */ /* 0x000fe20000010000 */
[----:B------:R-:W-:Y:S01]  /*0d90*/  FFMA.FTZ R49, R132, R116, R49 ;  /* 0x0000007484317223 */ /* 0x000fe20000010031 */
[----:B------:R-:W-:-:S02]  /*0da0*/  HADD2.F32 R119, -RZ, R119.H1_H1 ;  /* 0x30000077ff777230 */ /* 0x000fc40000004100 */
[----:B------:R-:W-:Y:S01]  /*0db0*/  FMUL.FTZ R143, R125, R142 ;  /* 0x0000008e7d8f7220 */ /* 0x000fe20000410000 */
[----:B------:R-:W-:Y:S02]  /*0dc0*/  HADD2.F32 R116, -RZ, R131.H1_H1 ;  /* 0x30000083ff747230 */ /* 0x000fe40000004100 */
[-C--:B------:R-:W-:Y:S01]  /*0dd0*/  FMUL.FTZ R141, R141, R144.reuse ;  /* 0x000000908d8d7220 */ /* 0x080fe20000410000 */
[----:B------:R-:W-:Y:S01]  /*0de0*/  FADD.FTZ R178, -R177, R178 ;  /* 0x000000b2b1b27221 */ /* 0x000fe20000010100 */
        /* <DEDUP_REMOVED lines=16> */
.L_x_1388:
[----:B------:R-:W-:Y:S05]  /*0ef0*/  BSYNC.RECONVERGENT B1 ;  /* 0x0000000000017941 */ /* 0x000fea0003800200 */
.L_x_1387:
        /* <DEDUP_REMOVED lines=42> */
[----:B------:R-:W-:Y:S01]  /*11a0*/  FFMA.FTZ R113, R145, R146, R178 ;  /* 0x0000009291717223 */ /* 0x000fe200000100b2 */
[----:B------:R-:W-:Y:S01]  /*11b0*/  FADD.FTZ R18, R18, R115 ;  /* 0x0000007312127221 */ /* 0x000fe20000010000 */
[----:B------:R-:W-:Y:S01]  /*11c0*/  FMUL.FTZ R154, R112, R117 ;  /* 0x00000075709a7220 */ /* 0x000fe20000410000 */
[----:B------:R-:W-:Y:S01]  /*11d0*/  FADD.FTZ R112, R179, R146 ;  /* 0x00000092b3707221 */ /* 0x000fe20000010000 */
        /* <DEDUP_REMOVED lines=43> */
.L_x_1390:
[----:B------:R-:W-:Y:S05]  /*1490*/  BSYNC.RECONVERGENT B1 ;  /* 0x0000000000017941 */ /* 0x000fea0003800200 */
.L_x_1389:
[----:B------:R-:W-:Y:S05]  /*14a0*/  @!P2 BRA `(.L_x_1391) ;  /* 0x0000001400c0a947 */ /* 0x000fea0003800000 */
[----:B------:R-:W0:Y:S08]  /*14b0*/  LDC.64 R112, c[0x0][0x3a8] ;  /* 0x0000ea00ff707b82 */ /* 0x000e300000000a00 */
[----:B------:R-:W1:Y:S01]  /*14c0*/  LDC.64 R116, c[0x0][0x428] ;  /* 0x00010a00ff747b82 */ /* 0x000e620000000a00 */
[----:B0-----:R-:W-:-:S06]  /*14d0*/  IMAD.WIDE.U32 R112, R181, 0x10, R112 ;  /* 0x00000010b5707825 */ /* 0x001fcc00078e0070 */
[----:B------:R-:W2:Y:S01]  /*14e0*/  LDG.E.128 R112, desc[UR6][R112.64] ;  /* 0x0000000670707981 */ /* 0x000ea2000c1e1d00 */
[----:B-1----:R-:W-:-:S06]  /*14f0*/  IMAD.WIDE.U32 R116, R181, 0x10, R116 ;  /* 0x00000010b5747825 */ /* 0x002fcc00078e0074 */
[----:B------:R-:W3:Y:S01]  /*1500*/  LDG.E.128 R116, desc[UR6][R116.64] ;  /* 0x0000000674747981 */ /* 0x000ee2000c1e1d00 */
[----:B------:R-:W-:Y:S02]  /*1510*/  HADD2.F32 R163, -RZ, R56.H1_H1 ;  /* 0x30000038ffa37230 */ /* 0x000fe40000004100 */
        /* <DEDUP_REMOVED lines=17> */
[--C-:B------:R-:W-:Y:S02]  /*1630*/  HADD2.F32 R174, -RZ, R115.reuse.H0_H0 ;  /* 0x20000073ffae7230 */ /* 0x100fe40000004100 */
[----:B------:R-:W-:Y:S01]  /*1640*/  FMUL.FTZ R165, R125, R166 ;  /* 0x000000a67da57220 */ /* 0x000fe20000410000 */
[----:B------:R-:W-:Y:S02]  /*1650*/  HADD2.F32 R176, -RZ, R115.H1_H1 ;  /* 0x30000073ffb07230 */ /* 0x000fe40000004100 */
[----:B------:R-:W-:Y:S01]  /*1660*/  FADD.FTZ R172, -R177, R114 ;  /* 0x00000072b1ac7221 */ /* 0x000fe20000010100 */
[----:B------:R-:W-:-:S02]  /*1670*/  HADD2.F32 R115, -RZ, R117.H0_H0 ;  /* 0x20000075ff737230 */ /* 0x000fc40000004100 */
[----:B------:R-:W-:Y:S01]  /*1680*/  FADD.FTZ R170, -R177, R170 ;  /* 0x000000aab1aa7221 */ /* 0x000fe20000010100 */
[----:B------:R-:W-:Y:S02]  /*1690*/  HADD2.F32 R112, -RZ, R57.H0_H0 ;  /* 0x20000039ff707230 */ /* 0x000fe40000004100 */
[----:B------:R-:W-:Y:S01]  /*16a0*/  FADD.FTZ R8, R8, R113 ;  /* 0x0000007108087221 */ /* 0x000fe20000010000 */
[----:B------:R-:W-:Y:S02]  /*16b0*/  HADD2.F32 R114, -RZ, R117.H1_H1 ;  /* 0x30000075ff727230 */ /* 0x000fe40000004100 */
[----:B------:R-:W-:Y:S01]  /*16c0*/  FMUL.FTZ R169, R125, R170 ;  /* 0x000000aa7da97220 */ /* 0x000fe20000410000 */
[----:B------:R-:W-:Y:S02]  /*16d0*/  HADD2.F32 R117, -RZ, R118.H0_H0 ;  /* 0x20000076ff757230 */ /* 0x000fe40000004100 */
[----:B------:R-:W-:Y:S01]  /*16e0*/  FMUL.FTZ R166, R112, R115 ;  /* 0x0000007370a67220 */ /* 0x000fe20000410000 */
[----:B------:R-:W-:-:S02]  /*16f0*/  HADD2.F32 R112, -RZ, R58.H0_H0 ;  /* 0x2000003aff707230 */ /* 0x000fc40000004100 */
[----:B------:R-:W-:Y:S01]  /*1700*/  FFMA.FTZ R32, R161, R113, R32 ;  /* 0x00000071a1207223 */ /* 0x000fe20000010020 */
[----:B------:R-:W-:Y:S02]  /*1710*/  HADD2.F32 R116, -RZ, R116.H1_H1 ;  /* 0x30000074ff747230 */ /* 0x000fe40000004100 */
[----:B------:R-:W-:Y:S01]  /*1720*/  FMUL.FTZ R164, R125, R164 ;  /* 0x000000a47da47220 */ /* 0x000fe20000410000 */
[----:B------:R-:W-:Y:S01]  /*1730*/  FFMA.FTZ R113, R161, R162, R178 ;  /* 0x000000a2a1717223 */ /* 0x000fe200000100b2 */
[----:B------:R-:W-:Y:S01]  /*1740*/  FMUL.FTZ R170, R112, R117 ;  /* 0x0000007570aa7220 */ /* 0x000fe20000410000 */
[----:B------:R-:W-:Y:S01]  /*1750*/  FADD.FTZ R112, R179, R162 ;  /* 0x000000a2b3707221 */ /* 0x000fe20000010000 */
[----:B------:R-:W-:Y:S01]  /*1760*/  FMUL.FTZ R163, R163, R116 ;  /* 0x00000074a3a37220 */ /* 0x000fe20000410000 */
        /* <DEDUP_REMOVED lines=14> */
[----:B------:R-:W-:Y:S01]  /*1850*/  FADD.FTZ R174, -R177, R174 ;  /* 0x000000aeb1ae7221 */ /* 0x000fe20000010100 */
[--C-:B------:R-:W-:Y:S02]  /*1860*/  HADD2.F32 R176, -RZ, R119.reuse.H0_H0 ;  /* 0x20000077ffb07230 */ /* 0x100fe40000004100 */
        /* <DEDUP_REMOVED lines=27> */
.L_x_1386:
        /* <DEDUP_REMOVED lines=97> */
.L_x_1393:
[----:B------:R-:W-:Y:S05]  /*2030*/  BSYNC.RECONVERGENT B1 ;  /* 0x0000000000017941 */ /* 0x000fea0003800200 */
.L_x_1392:
[----:B------:R-:W-:Y:S04]  /*2040*/  BSSY.RECONVERGENT B1, `(.L_x_1394) ;  /* 0x000005c000017945 */ /* 0x000fe80003800200 */
        /* <DEDUP_REMOVED lines=10> */
[--C-:B------:R-:W-:Y:S01]  /*20f0*/  HADD2.F32 R156, -RZ, R64.reuse.H0_H0 ;  /* 0x20000040ff9c7230 */ /* 0x100fe20000004100 */
[----:B------:R-:W-:Y:S01]  /*2100*/  IADD3 R180, PT, PT, R180, 0x20, RZ ;  /* 0x00000020b4b47810 */ /* 0x000fe20007ffe0ff */
[----:B------:R-:W-:Y:S02]  /*2110*/  HADD2.F32 R151, -RZ, R65.H1_H1 ;  /* 0x30000041ff977230 */ /* 0x000fe40000004100 */
[----:B------:R-:W-:Y:S02]  /*2120*/  HADD2.F32 R147, -RZ, R64.H1_H1 ;  /* 0x30000040ff937230 */ /* 0x000fe40000004100 */
[----:B------:R-:W-:Y:S02]  /*2130*/  HADD2.F32 R155, -RZ, R66.H1_H1 ;  /* 0x30000042ff9b7230 */ /* 0x000fe40000004100 */
[----:B---3--:R-:W-:Y:S02]  /*2140*/  HADD2.F32 R146, -RZ, R112.H0_H0 ;  /* 0x20000070ff927230 */ /* 0x008fe40000004100 */
[----:B------:R-:W-:-:S02]  /*2150*/  HADD2.F32 R152, -RZ, R113.H1_H1 ;  /* 0x30000071ff987230 */ /* 0x000fc40000004100 */
[----:B------:R-:W-:Y:S02]  /*2160*/  HADD2.F32 R150, -RZ, R113.H0_H0 ;  /* 0x20000071ff967230 */ /* 0x000fe40000004100 */
[C---:B------:R-:W-:Y:S01]  /*2170*/  FADD.FTZ R146, -R177.reuse, R146 ;  /* 0x00000092b1927221 */ /* 0x040fe20000010100 */
[----:B------:R-:W-:Y:S02]  /*2180*/  HADD2.F32 R148, -RZ, R112.H1_H1 ;  /* 0x30000070ff947230 */ /* 0x000fe40000004100 */
[----:B------:R-:W-:Y:S01]  /*2190*/  FADD.FTZ R152, -R177, R152 ;  /* 0x00000098b1987221 */ /* 0x000fe20000010100 */
[--C-:B----4-:R-:W-:Y:S02]  /*21a0*/  HADD2.F32 R113, -RZ, R116.reuse.H0_H0 ;  /* 0x20000074ff717230 */ /* 0x110fe40000004100 */
[----:B-----5:R-:W-:Y:S01]  /*21b0*/  FMUL.FTZ R145, R125, R146 ;  /* 0x000000927d917220 */ /* 0x020fe20000410000 */
[----:B------:R-:W-:Y:S02]  /*21c0*/  HADD2.F32 R112, -RZ, R117.H1_H1 ;  /* 0x30000075ff707230 */ /* 0x000fe40000004100 */
[----:B------:R-:W-:Y:S01]  /*21d0*/  FADD.FTZ R150, -R177, R150 ;  /* 0x00000096b1967221 */ /* 0x000fe20000010100 */
[----:B------:R-:W-:-:S02]  /*21e0*/  HADD2.F32 R116, -RZ, R116.H1_H1 ;  /* 0x30000074ff747230 */ /* 0x000fc40000004100 */
[----:B------:R-:W-:Y:S01]  /*21f0*/  FMUL.FTZ R152, R125, R152 ;  /* 0x000000987d987220 */ /* 0x000fe20000410000 */
[----:B------:R-:W-:Y:S01]  /*2200*/  FMUL.FTZ R146, R156, R113 ;  /* 0x000000719c927220 */ /* 0x000fe20000410000 */
[--C-:B------:R-:W-:Y:S02]  /*2210*/  HADD2.F32 R158, -RZ, R115.reuse.H0_H0 ;  /* 0x20000073ff9e7230 */ /* 0x100fe40000004100 */
[----:B------:R-:W-:Y:S01]  /*2220*/  FADD.FTZ R148, -R177, R148 ;  /* 0x00000094b1947221 */ /* 0x000fe20000010100 */
[----:B------:R-:W-:Y:S02]  /*2230*/  HADD2.F32 R160, -RZ, R115.H1_H1 ;  /* 0x30000073ffa07230 */ /* 0x000fe40000004100 */
[----:B------:R-:W-:Y:S01]  /*2240*/  FMUL.FTZ R149, R125, R150 ;  /* 0x000000967d957220 */ /* 0x000fe20000410000 */
[----:B------:R-:W-:Y:S02]  /*2250*/  HADD2.F32 R154, -RZ, R114.H0_H0 ;  /* 0x20000072ff9a7230 */ /* 0x000fe40000004100 */
[----:B------:R-:W-:Y:S01]  /*2260*/  FMUL.FTZ R151, R151, R112 ;  /* 0x0000007097977220 */ /* 0x000fe20000410000 */
[----:B------:R-:W-:-:S02]  /*2270*/  HADD2.F32 R115, -RZ, R117.H0_H0 ;  /* 0x20000075ff737230 */ /* 0x000fc40000004100 */
[----:B------:R-:W-:Y:S01]  /*2280*/  FADD.FTZ R19, R19, R112 ;  /* 0x0000007013137221 */ /* 0x000fe20000010000 */
[----:B------:R-:W-:Y:S02]  /*2290*/  HADD2.F32 R156, -RZ, R65.H0_H0 ;  /* 0x20000041ff9c7230 */ /* 0x000fe40000004100 */
[----:B------:R-:W-:Y:S01]  /*22a0*/  FFMA.FTZ R43, R152, R112, R43 ;  /* 0x00000070982b7223 */ /* 0x000fe2000001002b */
[----:B------:R-:W-:Y:S02]  /*22b0*/  HADD2.F32 R114, -RZ, R114.H1_H1 ;  /* 0x30000072ff727230 */ /* 0x000fe40000004100 */
[----:B------:R-:W-:Y:S01]  /*22c0*/  FADD.FTZ R16, R16, R113 ;  /* 0x0000007110107221 */ /* 0x000fe20000010000 */
[----:B------:R-:W-:Y:S01]  /*22d0*/  FFMA.FTZ R40, R145, R113, R40 ;  /* 0x0000007191287223 */ /* 0x000fe20000010028 */
        /* <DEDUP_REMOVED lines=12> */
[----:B------:R-:W-:-:S02]  /*23a0*/  HADD2.F32 R117, -RZ, R118.H0_H0 ;  /* 0x20000076ff757230 */ /* 0x000fc40000004100 */
[----:B------:R-:W-:Y:S01]  /*23b0*/  FADD.FTZ R154, -R177, R154 ;  /* 0x0000009ab19a7221 */ /* 0x000fe20000010100 */
[----:B------:R-:W-:Y:S02]  /*23c0*/  HADD2.F32 R116, -RZ, R66.H0_H0 ;  /* 0x20000042ff747230 */ /* 0x000fe40000004100 */
[----:B------:R-:W-:Y:S01]  /*23d0*/  FMUL.FTZ R156, R125, R114 ;  /* 0x000000727d9c7220 */ /* 0x000fe20000410000 */
[----:B------:R-:W-:Y:S01]  /*23e0*/  FADD.FTZ R114, R115, R150 ;  /* 0x0000009673727221 */ /* 0x000fe20000010000 */
[----:B------:R-:W-:Y:S01]  /*23f0*/  FFMA.FTZ R113, R149, R150, R112 ;  /* 0x0000009695717223 */ /* 0x000fe20000010070 */
[----:B------:R-:W-:Y:S02]  /*2400*/  HADD2.F32 R118, -RZ, R118.H1_H1 ;  /* 0x30000076ff767230 */ /* 0x000fe40000004100 */
[----:B------:R-:W-:Y:S01]  /*2410*/  FMUL.FTZ R153, R125, R154 ;  /* 0x0000009a7d997220 */ /* 0x000fe20000410000 */
[----:B------:R-:W-:Y:S01]  /*2420*/  FMUL.FTZ R154, R116, R117 ;  /* 0x00000075749a7220 */ /* 0x000fe20000410000 */
[----:B------:R-:W-:Y:S01]  /*2430*/  FADD.FTZ R115, R114, R151 ;  /* 0x0000009772737221 */ /* 0x000fe20000010000 */
[----:B------:R-:W-:Y:S01]  /*2440*/  FFMA.FTZ R112, R152, R151, R113 ;  /* 0x0000009798707223 */ /* 0x000fe20000010071 */
[----:B------:R-:W-:-:S02]  /*2450*/  HADD2.F32 R181, -RZ, R119.H0_H0 ;  /* 0x20000077ffb57230 */ /* 0x000fc40000004100 */
[----:B------:R-:W-:Y:S01]  /*2460*/  FMUL.FTZ R155, R155, R118 ;  /* 0x000000769b9b7220 */ /* 0x000fe20000410000 */
[----:B------:R-:W-:Y:S02]  /*2470*/  HADD2.F32 R116, -RZ, R67.H0_H0 ;  /* 0x20000043ff747230 */ /* 0x000fe40000004100 */
[----:B------:R-:W-:Y:S01]  /*2480*/  FADD.FTZ R158, -R177, R158 ;  /* 0x0000009eb19e7221 */ /* 0x000fe20000010100 */
[----:B------:R-:W-:Y:S01]  /*2490*/  FADD.FTZ R114, R115, R154 ;  /* 0x0000009a73727221 */ /* 0x000fe20000010000 */
[C---:B------:R-:W-:Y:S01]  /*24a0*/  FFMA.FTZ R113, R153.reuse, R154, R112 ;  /* 0x0000009a99717223 */ /* 0x040fe20000010070 */
[----:B------:R-:W-:Y:S01]  /*24b0*/  FADD.FTZ R12, R12, R117 ;  /* 0x000000750c0c7221 */ /* 0x000fe20000010000 */
[----:B------:R-:W-:Y:S01]  /*24c0*/  FFMA.FTZ R36, R153, R117, R36 ;  /* 0x0000007599247223 */ /* 0x000fe20000010024 */
[----:B------:R-:W-:Y:S02]  /*24d0*/  HADD2.F32 R182, -RZ, R119.H1_H1 ;  /* 0x30000077ffb67230 */ /* 0x000fe40000004100 */
[----:B------:R-:W-:Y:S01]  /*24e0*/  FMUL.FTZ R157, R116, R181 ;  /* 0x000000b5749d7220 */ /* 0x000fe20000410000 */
[----:B------:R-:W-:-:S02]  /*24f0*/  HADD2.F32 R117, -RZ, R67.H1_H1 ;  /* 0x30000043ff757230 */ /* 0x000fc40000004100 */
[----:B------:R-:W-:Y:S01]  /*2500*/  FMUL.FTZ R159, R125, R158 ;  /* 0x0000009e7d9f7220 */ /* 0x000fe20000410000 */
[----:B------:R-:W-:Y:S01]  /*2510*/  FADD.FTZ R160, -R177, R160 ;  /* 0x000000a0b1a07221 */ /* 0x000fe20000010100 */
        /* <DEDUP_REMOVED lines=14> */
.L_x_1395:
[----:B------:R-:W-:Y:S05]  /*2600*/  BSYNC.RECONVERGENT B1 ;  /* 0x0000000000017941 */ /* 0x000fea0003800200 */
.L_x_1394:
        /* <DEDUP_REMOVED lines=10> */
[----:B------:R-:W-:Y:S02]  /*26b0*/  HADD2.F32 R167, -RZ, R57.H1_H1 ;  /* 0x30000039ffa77230 */ /* 0x000fe40000004100 */
[----:B------:R-:W-:Y:S02]  /*26c0*/  HADD2.F32 R163, -RZ, R56.H1_H1 ;  /* 0x30000038ffa37230 */ /* 0x000fe40000004100 */
[----:B------:R-:W-:Y:S02]  /*26d0*/  HADD2.F32 R171, -RZ, R58.H1_H1 ;  /* 0x3000003affab7230 */ /* 0x000fe40000004100 */
[----:B---3--:R-:W-:Y:S02]  /*26e0*/  HADD2.F32 R172, -RZ, R115.H1_H1 ;  /* 0x30000073ffac7230 */ /* 0x008fe40000004100 */
[----:B------:R-:W-:Y:S02]  /*26f0*/  HADD2.F32 R162, -RZ, R112.H0_H0 ;  /* 0x20000070ffa27230 */ /* 0x000fe40000004100 */
[----:B------:R-:W-:-:S02]  /*2700*/  HADD2.F32 R168, -RZ, R113.H1_H1 ;  /* 0x30000071ffa87230 */ /* 0x000fc40000004100 */
[C---:B------:R-:W-:Y:S01]  /*2710*/  FADD.FTZ R176, -R177.reuse, R172 ;  /* 0x000000acb1b07221 */ /* 0x040fe20000010100 */
[----:B------:R-:W-:Y:S02]  /*2720*/  HADD2.F32 R164, -RZ, R112.H1_H1 ;  /* 0x30000070ffa47230 */ /* 0x000fe40000004100 */
[C---:B------:R-:W-:Y:S01]  /*2730*/  FADD.FTZ R162, -R177.reuse, R162 ;  /* 0x000000a2b1a27221 */ /* 0x040fe20000010100 */
[----:B------:R-:W-:Y:S02]  /*2740*/  HADD2.F32 R112, -RZ, R115.H0_H0 ;  /* 0x20000073ff707230 */ /* 0x000fe40000004100 */
[----:B------:R-:W-:Y:S01]  /*2750*/  FADD.FTZ R168, -R177, R168 ;  /* 0x000000a8b1a87221 */ /* 0x000fe20000010100 */
[----:B------:R-:W-:Y:S02]  /*2760*/  HADD2.F32 R166, -RZ, R113.H0_H0 ;  /* 0x20000071ffa67230 */ /* 0x000fe40000004100 */
[----:B-----5:R-:W-:Y:S01]  /*2770*/  FMUL.FTZ R161, R125, R162 ;  /* 0x000000a27da17220 */ /* 0x020fe20000410000 */
[----:B------:R-:W-:-:S02]  /*2780*/  HADD2.F32 R172, -RZ, R56.H0_H0 ;  /* 0x20000038ffac7230 */ /* 0x000fc40000004100 */
[C---:B------:R-:W-:Y:S01]  /*2790*/  FADD.FTZ R174, -R177.reuse, R112 ;  /* 0x00000070b1ae7221 */ /* 0x040fe20000010100 */
[--C-:B----4-:R-:W-:Y:S02]  /*27a0*/  HADD2.F32 R113, -RZ, R116.reuse.H0_H0 ;  /* 0x20000074ff717230 */ /* 0x110fe40000004100 */
[----:B------:R-:W-:Y:S01]  /*27b0*/  FADD.FTZ R166, -R177, R166 ;  /* 0x000000a6b1a67221 */ /* 0x000fe20000010100 */
[----:B------:R-:W-:Y:S02]  /*27c0*/  HADD2.F32 R112, -RZ, R117.H1_H1 ;  /* 0x30000075ff707230 */ /* 0x000fe40000004100 */
[----:B------:R-:W-:Y:S01]  /*27d0*/  FMUL.FTZ R168, R125, R168 ;  /* 0x000000a87da87220 */ /* 0x000fe20000410000 */
[----:B------:R-:W-:Y:S02]  /*27e0*/  HADD2.F32 R116, -RZ, R116.H1_H1 ;  /* 0x30000074ff747230 */ /* 0x000fe40000004100 */
[----:B------:R-:W-:Y:S01]  /*27f0*/  FMUL.FTZ R162, R172, R113 ;  /* 0x00000071aca27220 */ /* 0x000fe20000410000 */
[----:B------:R-:W-:Y:S01]  /*2800*/  FADD.FTZ R164, -R177, R164 ;  /* 0x000000a4b1a47221 */ /* 0x000fe20000010100 */
[----:B------:R-:W-:-:S02]  /*2810*/  HADD2.F32 R170, -RZ, R114.H0_H0 ;  /* 0x20000072ffaa7230 */ /* 0x000fc40000004100 */
[----:B------:R-:W-:Y:S01]  /*2820*/  FMUL.FTZ R165, R125, R166 ;  /* 0x000000a67da57220 */ /* 0x000fe20000410000 */
[----:B------:R-:W-:Y:S02]  /*2830*/  HADD2.F32 R115, -RZ, R117.H0_H0 ;  /* 0x20000075ff737230 */ /* 0x000fe40000004100 */
[-C--:B------:R-:W-:Y:S01]  /*2840*/  FMUL.FTZ R167, R167, R112.reuse ;  /* 0x00000070a7a77220 */ /* 0x080fe20000410000 */
[----:B------:R-:W-:Y:S02]  /*2850*/  HADD2.F32 R172, -RZ, R57.H0_H0 ;  /* 0x20000039ffac7230 */ /* 0x000fe40000004100 */
[----:B------:R-:W-:Y:S01]  /*2860*/  FADD.FTZ R11, R11, R112 ;  /* 0x000000700b0b7221 */ /* 0x000fe20000010000 */
[----:B------:R-:W-:Y:S02]  /*2870*/  HADD2.F32 R114, -RZ, R114.H1_H1 ;  /* 0x30000072ff727230 */ /* 0x000fe40000004100 */
[----:B------:R-:W-:Y:S01]  /*2880*/  FFMA.FTZ R35, R168, R112, R35 ;  /* 0x00000070a8237223 */ /* 0x000fe20000010023 */
        /* <DEDUP_REMOVED lines=14> */
[----:B------:R-:W-:Y:S01]  /*2970*/  FADD.FTZ R170, -R177, R170 ;  /* 0x000000aab1aa7221 */ /* 0x000fe20000010100 */
[----:B------:R-:W-:-:S02]  /*2980*/  HADD2.F32 R117, -RZ, R118.H0_H0 ;  /* 0x20000076ff757230 */ /* 0x000fc40000004100 */
[----:B------:R-:W-:Y:S01]  /*2990*/  FMUL.FTZ R172, R125, R114 ;  /* 0x000000727dac7220 */ /* 0x000fe20000410000 */
[----:B------:R-:W-:Y:S02]  /*29a0*/  HADD2.F32 R116, -RZ, R58.H0_H0 ;  /* 0x2000003aff747230 */ /* 0x000fe40000004100 */
        /* <DEDUP_REMOVED lines=10> */
[----:B------:R-:W-:Y:S01]  /*2a50*/  FADD.FTZ R114, R115, R170 ;  /* 0x000000aa73727221 */ /* 0x000fe20000010000 */
[C---:B------:R-:W-:Y:S01]  /*2a60*/  FFMA.FTZ R113, R169.reuse, R170, R112 ;  /* 0x000000aaa9717223 */ /* 0x040fe20000010070 */
[----:B------:R-:W-:Y:S01]  /*2a70*/  FADD.FTZ R4, R4, R117 ;  /* 0x0000007504047221 */ /* 0x000fe20000010000 */
[----:B------:R-:W-:Y:S01]  /*2a80*/  FFMA.FTZ R28, R169, R117, R28 ;  /* 0x00000075a91c7223 */ /* 0x000fe2000001001c */
[----:B------:R-:W-:Y:S02]  /*2a90*/  HADD2.F32 R180, -RZ, R119.H1_H1 ;  /* 0x30000077ffb47230 */ /* 0x000fe40000004100 */
        /* <DEDUP_REMOVED lines=17> */
.L_x_1391:
[----:B------:R-:W-:Y:S05]  /*2bb0*/  BSYNC.RECONVERGENT B0 ;  /* 0x0000000000007941 */ /* 0x000fea0003800200 */
.L_x_1385:
        /* <DEDUP_REMOVED lines=20> */
.L_x_1442:
        /* <DEDUP_REMOVED lines=16> */
[-CC-:B------:R-:W-:Y:S01]  /*2e00*/  FFMA.FTZ R119, R137, R116.reuse, R117.reuse ;  /* 0x0000007489777223 */ /* 0x180fe20000010075 */
[----:B------:R-:W-:Y:S01]  /*2e10*/  FFMA.FTZ R179, R144, R116, R117 ;  /* 0x0000007490b37223 */ /* 0x000fe20000010075 */
[--C-:B-----5:R-:W-:Y:S02]  /*2e20*/  HADD2.F32 R178, -RZ, R115.reuse.H0_H0 ;  /* 0x20000073ffb27230 */ /* 0x120fe40000004100 */
[----:B------:R-:W-:Y:S01]  /*2e30*/  FADD.FTZ R118, R141, -R118 ;  /* 0x800000768d767221 */ /* 0x000fe20000010000 */
[----:B------:R-:W-:Y:S01]  /*2e40*/  FADD.FTZ R180, R142, -R179 ;  /* 0x800000b38eb47221 */ /* 0x000fe20000010000 */
[----:B------:R-:W-:Y:S02]  /*2e50*/  HADD2.F32 R179, -RZ, R115.H1_H1 ;  /* 0x30000073ffb37230 */ /* 0x000fe40000004100 */
[C---:B------:R-:W-:Y:S01]  /*2e60*/  FMUL.FTZ R177, R125.reuse, R118 ;  /* 0x000000767db17220 */ /* 0x040fe20000410000 */
[----:B------:R-:W-:Y:S01]  /*2e70*/  FADD.FTZ R118, R138, -R119 ;  /* 0x800000778a767221 */ /* 0x000fe20000010000 */
[----:B------:R-:W-:-:S02]  /*2e80*/  FMUL.FTZ R119, R125, R180 ;  /* 0x000000b47d777220 */ /* 0x000fc40000410000 */
[----:B------:R-:W-:Y:S01]  /*2e90*/  FMUL.FTZ R181, R177, R124 ;  /* 0x0000007cb1b57220 */ /* 0x000fe20000410000 */
[----:B------:R-:W-:Y:S01]  /*2ea0*/  FMUL.FTZ R115, R125, R118 ;  /* 0x000000767d737220 */ /* 0x000fe20000410000 */
[--C-:B------:R-:W-:Y:S02]  /*2eb0*/  HADD2.F32 R118, -RZ, R114.reuse.H0_H0 ;  /* 0x20000072ff767230 */ /* 0x100fe40000004100 */
[----:B------:R-:W-:Y:S01]  /*2ec0*/  FMUL.FTZ R184, R119, R124 ;  /* 0x0000007c77b87220 */ /* 0x000fe20000410000 */
[----:B------:R-:W-:Y:S01]  /*2ed0*/  FFMA.FTZ R106, R181, R178, R106 ;  /* 0x000000b2b56a7223 */ /* 0x000fe2000001006a */
[--C-:B------:R-:W-:Y:S01]  /*2ee0*/  FFMA.FTZ R178, R140, R116, R117.reuse ;  /* 0x000000748cb27223 */ /* 0x100fe20000010075 */
[----:B------:R-:W-:Y:S01]  /*2ef0*/  FMUL.FTZ R177, R115, R124 ;  /* 0x0000007c73b17220 */ /* 0x000fe20000410000 */
[----:B------:R-:W-:Y:S01]  /*2f00*/  FFMA.FTZ R115, R133, R116, R117 ;  /* 0x0000007485737223 */ /* 0x000fe20000010075 */
[----:B------:R-:W-:Y:S01]  /*2f10*/  FFMA.FTZ R107, R184, R179, R107 ;  /* 0x000000b3b86b7223 */ /* 0x000fe2000001006b */
[----:B------:R-:W-:Y:S01]  /*2f20*/  FADD.FTZ R180, R139, -R178 ;  /* 0x800000b28bb47221 */ /* 0x000fe20000010000 */
[----:B------:R-:W-:Y:S01]  /*2f30*/  FFMA.FTZ R104, R177, R118, R104 ;  /* 0x00000076b1687223 */ /* 0x000fe20000010068 */
[----:B------:R-:W-:Y:S01]  /*2f40*/  FFMA.FTZ R178, R136, R116, R117 ;  /* 0x0000007488b27223 */ /* 0x000fe20000010075 */
[----:B------:R-:W-:Y:S01]  /*2f50*/  FADD.FTZ R118, R134, -R115 ;  /* 0x8000007386767221 */ /* 0x000fe20000010000 */
[----:B------:R-:W-:Y:S01]  /*2f60*/  FMUL.FTZ R119, R125, R180 ;  /* 0x000000b47d777220 */ /* 0x000fe20000410000 */
[----:B------:R-:W-:-:S02]  /*2f70*/  HADD2.F32 R179, -RZ, R114.H1_H1 ;  /* 0x30000072ffb37230 */ /* 0x000fc40000004100 */
[----:B------:R-:W-:Y:S01]  /*2f80*/  FADD.FTZ R178, R135, -R178 ;  /* 0x800000b287b27221 */ /* 0x000fe20000010000 */
[----:B------:R-:W-:Y:S01]  /*2f90*/  FMUL.FTZ R115, R125, R118 ;  /* 0x000000767d737220 */ /* 0x000fe20000410000 */
[----:B------:R-:W-:Y:S01]  /*2fa0*/  FMUL.FTZ R182, R119, R124 ;  /* 0x0000007c77b67220 */ /* 0x000fe20000410000 */
[--C-:B------:R-:W-:Y:S02]  /*2fb0*/  HADD2.F32 R114, -RZ, R113.reuse.H0_H0 ;  /* 0x20000071ff727230 */ /* 0x100fe40000004100 */
[----:B------:R-:W-:Y:S01]  /*2fc0*/  FMUL.FTZ R119, R125, R178 ;  /* 0x000000b27d777220 */ /* 0x000fe20000410000 */
[----:B------:R-:W-:Y:S01]  /*2fd0*/  FMUL.FTZ R115, R115, R124 ;  /* 0x0000007c73737220 */ /* 0x000fe20000410000 */
[----:B------:R-:W-:Y:S02]  /*2fe0*/  HADD2.F32 R113, -RZ, R113.H1_H1 ;  /* 0x30000071ff717230 */ /* 0x000fe40000004100 */
[----:B------:R-:W-:Y:S01]  /*2ff0*/  FFMA.FTZ R105, R182, R179, R105 ;  /* 0x000000b3b6697223 */ /* 0x000fe20000010069 */
[----:B------:R-:W-:-:S02]  /*3000*/  HADD2.F32 R118, -RZ, R71.H0_H0 ;  /* 0x20000047ff767230 */ /* 0x000fc40000004100 */
[----:B------:R-:W-:Y:S01]  /*3010*/  FMUL.FTZ R180, R119, R124 ;  /* 0x0000007c77b47220 */ /* 0x000fe20000410000 */
[----:B------:R-:W-:Y:S01]  /*3020*/  FFMA.FTZ R110, R115, R114, R110 ;  /* 0x00000072736e7223 */ /* 0x000fe2000001006e */
[--C-:B------:R-:W-:Y:S02]  /*3030*/  HADD2.F32 R114, -RZ, R112.reuse.H0_H0 ;  /* 0x20000070ff727230 */ /* 0x100fe40000004100 */
[----:B------:R-:W-:Y:S02]  /*3040*/  HADD2.F32 R119, -RZ, R112.H1_H1 ;  /* 0x30000070ff777230 */ /* 0x000fe40000004100 */
[----:B------:R-:W-:Y:S01]  /*3050*/  FFMA.FTZ R111, R180, R113, R111 ;  /* 0x00000071b46f7223 */ /* 0x000fe2000001006f */
[----:B------:R-:W-:Y:S02]  /*3060*/  HADD2.F32 R112, -RZ, R70.H0_H0 ;  /* 0x20000046ff707230 */ /* 0x000fe40000004100 */
[----:B------:R-:W-:Y:S01]  /*3070*/  FMUL.FTZ R183, R181, R118 ;  /* 0x00000076b5b77220 */ /* 0x000fe20000410000 */
[----:B------:R-:W-:-:S02]  /*3080*/  HADD2.F32 R179, -RZ, R71.H1_H1 ;  /* 0x30000047ffb37230 */ /* 0x000fc40000004100 */
[-CC-:B------:R-:W-:Y:S01]  /*3090*/  FFMA.FTZ R113, R3, R116.reuse, R117.reuse ;  /* 0x0000007403717223 */ /* 0x180fe20000010075 */
[----:B------:R-:W-:Y:S01]  /*30a0*/  FFMA.FTZ R118, R132, R116, R117 ;  /* 0x0000007484767223 */ /* 0x000fe20000010075 */
[----:B------:R-:W-:Y:S02]  /*30b0*/  HADD2.F32 R178, -RZ, R69.H0_H0 ;  /* 0x20000045ffb27230 */ /* 0x000fe40000004100 */
[----:B------:R-:W-:Y:S01]  /*30c0*/  FMUL.FTZ R181, R177, R112 ;  /* 0x00000070b1b57220 */ /* 0x000fe20000410000 */
[----:B------:R-:W-:Y:S01]  /*30d0*/  FMUL.FTZ R184, R184, R179 ;  /* 0x000000b3b8b87220 */ /* 0x000fe20000410000 */
[----:B------:R-:W-:Y:S01]  /*30e0*/  FADD.FTZ R112, R126, -R113 ;  /* 0x800000717e707221 */ /* 0x000fe20000010000 */
[----:B------:R-:W-:Y:S01]  /*30f0*/  FADD.FTZ R118, R127, -R118 ;  /* 0x800000767f767221 */ /* 0x000fe20000010000 */
[----:B------:R-:W-:Y:S02]  /*3100*/  HADD2.F32 R179, -RZ, R70.H1_H1 ;  /* 0x30000046ffb37230 */ /* 0x000fe40000004100 */
[----:B------:R-:W-:Y:S01]  /*3110*/  FMUL.FTZ R178, R115, R178 ;  /* 0x000000b273b27220 */ /* 0x000fe20000410000 */
[C---:B------:R-:W-:Y:S01]  /*3120*/  FMUL.FTZ R113, R125.reuse, R112 ;  /* 0x000000707d717220 */ /* 0x040fe20000410000 */
[----:B------:R-:W-:Y:S01]  /*3130*/  FMUL.FTZ R115, R125, R118 ;  /* 0x000000767d737220 */ /* 0x000fe20000410000 */
[----:B------:R-:W-:-:S02]  /*3140*/  HADD2.F32 R112, -RZ, R68.H0_H0 ;  /* 0x20000044ff707230 */ /* 0x000fc40000004100 */
[----:B------:R-:W-:Y:S01]  /*3150*/  FMUL.FTZ R182, R182, R179 ;  /* 0x000000b3b6b67220 */ /* 0x000fe20000410000 */
[----:B------:R-:W-:Y:S02]  /*3160*/  HADD2.F32 R179, -RZ, R69.H1_H1 ;  /* 0x30000045ffb37230 */ /* 0x000fe40000004100 */
[-C--:B------:R-:W-:Y:S01]  /*3170*/  FMUL.FTZ R113, R113, R124.reuse ;  /* 0x0000007c71717220 */ /* 0x080fe20000410000 */
[----:B------:R-:W-:Y:S02]  /*3180*/  HADD2.F32 R177, -RZ, R68.H1_H1 ;  /* 0x30000044ffb17230 */ /* 0x000fe40000004100 */
[----:B------:R-:W-:Y:S01]  /*3190*/  FMUL.FTZ R118, R115, R124 ;  /* 0x0000007c73767220 */ /* 0x000fe20000410000 */
[----:B------:R-:W-:Y:S01]  /*31a0*/  F2FP.F16.F32.PACK_AB R115, R184, R183 ;  /* 0x000000b7b873723e */ /* 0x000fe200000000ff */
[----:B------:R-:W-:Y:S01]  /*31b0*/  FMUL.FTZ R179, R180, R179 ;  /* 0x000000b3b4b37220 */ /* 0x000fe20000410000 */
[C---:B------:R-:W-:Y:S01]  /*31c0*/  FMUL.FTZ R112, R113.reuse, R112 ;  /* 0x0000007071707220 */ /* 0x040fe20000410000 */
[C---:B------:R-:W-:Y:S01]  /*31d0*/  FMUL.FTZ R177, R118.reuse, R177 ;  /* 0x000000b176b17220 */ /* 0x040fe20000410000 */
[----:B------:R-:W-:Y:S01]  /*31e0*/  FFMA.FTZ R108, R113, R114, R108 ;  /* 0x00000072716c7223 */ /* 0x000fe2000001006c */
[----:B------:R-:W-:Y:S01]  /*31f0*/  FFMA.FTZ R109, R118, R119, R109 ;  /* 0x00000077766d7223 */ /* 0x000fe2000001006d */
[----:B------:R-:W-:-:S02]  /*3200*/  F2FP.F16.F32.PACK_AB R114, R182, R181 ;  /* 0x000000b5b672723e */ /* 0x000fc400000000ff */
[----:B------:R-:W-:Y:S02]  /*3210*/  F2FP.F16.F32.PACK_AB R113, R179, R178 ;  /* 0x000000b2b371723e */ /* 0x000fe400000000ff */
[----:B------:R-:W-:Y:S01]  /*3220*/  F2FP.F16.F32.PACK_AB R112, R177, R112 ;  /* 0x00000070b170723e */ /* 0x000fe200000000ff */
[----:B------:R-:W-:Y:S06]  /*3230*/  BRA `(.L_x_1402) ;  /* 0x0000000400207947 */ /* 0x000fec0003800000 */
.L_x_1401:
[-CC-:B------:R-:W-:Y:S01]  /*3240*/  FFMA.FTZ R84, R143, R116.reuse, R117.reuse ;  /* 0x000000748f547223 */ /* 0x180fe20000010075 */
[-CC-:B------:R-:W-:Y:S01]  /*3250*/  FFMA.FTZ R85, R137, R116.reuse, R117.reuse ;  /* 0x0000007489557223 */ /* 0x180fe20000010075 */
[----:B------:R-:W-:Y:S01]  /*3260*/  FFMA.FTZ R87, R144, R116, R117 ;  /* 0x0000007490577223 */ /* 0x000fe20000010075 */
[--C-:B-----5:R-:W-:Y:S02]  /*3270*/  HADD2.F32 R86, -RZ, R115.reuse.H0_H0 ;  /* 0x20000073ff567230 */ /* 0x120fe40000004100 */
[----:B------:R-:W-:Y:S01]  /*3280*/  FADD.FTZ R84, R141, -R84 ;  /* 0x800000548d547221 */ /* 0x000fe20000010000 */
[----:B------:R-:W-:Y:S02]  /*3290*/  HADD2.F32 R115, -RZ, R115.H1_H1 ;  /* 0x30000073ff737230 */ /* 0x000fe40000004100 */
[----:B0-----:R-:W-:Y:S01]  /*32a0*/  FADD.FTZ R118, R142, -R87 ;  /* 0x800000578e767221 */ /* 0x001fe20000010000 */
[----:B------:R-:W-:Y:S02]  /*32b0*/  HADD2.F32 R87, -RZ, R112.H1_H1 ;  /* 0x30000070ff577230 */ /* 0x000fe40000004100 */
[----:B------:R-:W-:Y:S01]  /*32c0*/  FMUL.FTZ R187, R125, R84 ;  /* 0x000000547dbb7220 */ /* 0x000fe20000410000 */
[----:B------:R-:W-:Y:S01]  /*32d0*/  FADD.FTZ R84, R138, -R85 ;  /* 0x800000558a547221 */ /* 0x000fe20000010000 */
[----:B------:R-:W-:Y:S01]  /*32e0*/  FFMA.FTZ R85, R133, R116, R117 ;  /* 0x0000007485557223 */ /* 0x000fe20000010075 */
[----:B------:R-:W-:Y:S01]  /*32f0*/  FMUL.FTZ R188, R125, R118 ;  /* 0x000000767dbc7220 */ /* 0x000fe20000410000 */
[----:B------:R-:W-:Y:S01]  /*3300*/  FMUL.FTZ R181, R187, R124 ;  /* 0x0000007cbbb57220 */ /* 0x000fe20000410000 */
[----:B------:R-:W-:Y:S01]  /*3310*/  FMUL.FTZ R183, R125, R84 ;  /* 0x000000547db77220 */ /* 0x000fe20000410000 */
[----:B------:R-:W-:-:S02]  /*3320*/  HADD2.F32 R84, -RZ, R114.H0_H0 ;  /* 0x20000072ff547230 */ /* 0x000fc40000004100 */
[----:B------:R-:W-:Y:S01]  /*3330*/  FMUL.FTZ R178, R188, R124 ;  /* 0x0000007cbcb27220 */ /* 0x000fe20000410000 */
[----:B------:R-:W-:Y:S01]  /*3340*/  FFMA.FTZ R106, R181, R86, R106 ;  /* 0x00000056b56a7223 */ /* 0x000fe2000001006a */
[----:B------:R-:W-:Y:S01]  /*3350*/  FMUL.FTZ R119, R183, R124 ;  /* 0x0000007cb7777220 */ /* 0x000fe20000410000 */
[----:B------:R-:W-:Y:S01]  /*3360*/  FFMA.FTZ R86, R140, R116, R117 ;  /* 0x000000748c567223 */ /* 0x000fe20000010075 */
[----:B------:R-:W-:Y:S01]  /*3370*/  FFMA.FTZ R107, R178, R115, R107 ;  /* 0x00000073b26b7223 */ /* 0x000fe2000001006b */
[----:B------:R-:W-:Y:S02]  /*3380*/  HADD2.F32 R114, -RZ, R114.H1_H1 ;  /* 0x30000072ff727230 */ /* 0x000fe40000004100 */
[----:B------:R-:W-:Y:S01]  /*3390*/  FFMA.FTZ R104, R119, R84, R104 ;  /* 0x0000005477687223 */ /* 0x000fe20000010068 */
[----:B------:R-:W-:Y:S01]  /*33a0*/  FADD.FTZ R84, R134, -R85 ;  /* 0x8000005586547221 */ /* 0x000fe20000010000 */
[----:B------:R-:W-:Y:S01]  /*33b0*/  FADD.FTZ R118, R139, -R86 ;  /* 0x800000568b767221 */ /* 0x000fe20000010000 */
[----:B------:R-:W-:Y:S01]  /*33c0*/  FFMA.FTZ R86, R136, R116, R117 ;  /* 0x0000007488567223 */ /* 0x000fe20000010075 */
[----:B------:R-:W-:-:S02]  /*33d0*/  HADD2.F32 R85, -RZ, R71.H1_H1 ;  /* 0x30000047ff557230 */ /* 0x000fc40000004100 */
[----:B------:R-:W-:Y:S01]  /*33e0*/  FMUL.FTZ R177, R125, R84 ;  /* 0x000000547db17220 */ /* 0x000fe20000410000 */
[--C-:B------:R-:W-:Y:S02]  /*33f0*/  HADD2.F32 R84, -RZ, R113.reuse.H0_H0 ;  /* 0x20000071ff547230 */ /* 0x100fe40000004100 */
[----:B------:R-:W-:Y:S01]  /*3400*/  FADD.FTZ R86, R135, -R86 ;  /* 0x8000005687567221 */ /* 0x000fe20000010000 */
[----:B------:R-:W-:Y:S01]  /*3410*/  FMUL.FTZ R184, R125, R118 ;  /* 0x000000767db87220 */ /* 0x000fe20000410000 */
[----:B------:R-:W-:Y:S01]  /*3420*/  FMUL.FTZ R115, R177, R124 ;  /* 0x0000007cb1737220 */ /* 0x000fe20000410000 */
[----:B------:R-:W-:Y:S02]  /*3430*/  HADD2.F32 R113, -RZ, R113.H1_H1 ;  /* 0x30000071ff717230 */ /* 0x000fe40000004100 */
[----:B------:R-:W-:Y:S01]  /*3440*/  FMUL.FTZ R179, R125, R86 ;  /* 0x000000567db37220 */ /* 0x000fe20000410000 */
[----:B------:R-:W-:Y:S01]  /*3450*/  FMUL.FTZ R118, R184, R124 ;  /* 0x0000007cb8767220 */ /* 0x000fe20000410000 */
[----:B------:R-:W-:Y:S01]  /*3460*/  FFMA.FTZ R110, R115, R84, R110 ;  /* 0x00000054736e7223 */ /* 0x000fe2000001006e */
[----:B------:R-:W-:-:S02]  /*3470*/  HADD2.F32 R84, -RZ, R71.H0_H0 ;  /* 0x20000047ff547230 */ /* 0x000fc40000004100 */
[----:B------:R-:W-:Y:S01]  /*3480*/  FMUL.FTZ R180, R179, R124 ;  /* 0x0000007cb3b47220 */ /* 0x000fe20000410000 */
[----:B------:R-:W-:Y:S02]  /*3490*/  HADD2.F32 R86, -RZ, R112.H0_H0 ;  /* 0x20000070ff567230 */ /* 0x000fe40000004100 */
[----:B------:R-:W-:Y:S01]  /*34a0*/  FMUL.FTZ R189, R178, R85 ;  /* 0x00000055b2bd7220 */ /* 0x000fe20000410000 */
[--C-:B------:R-:W-:Y:S01]  /*34b0*/  FFMA.FTZ R85, R3, R116, R117.reuse ;  /* 0x0000007403557223 */ /* 0x100fe20000010075 */
[----:B------:R-:W-:Y:S01]  /*34c0*/  FMUL.FTZ R186, R181, R84 ;  /* 0x00000054b5ba7220 */ /* 0x000fe20000410000 */
[--C-:B------:R-:W-:Y:S02]  /*34d0*/  HADD2.F32 R84, -RZ, R70.reuse.H0_H0 ;  /* 0x20000046ff547230 */ /* 0x100fe40000004100 */
[----:B------:R-:W-:Y:S01]  /*34e0*/  FFMA.FTZ R112, R132, R116, R117 ;  /* 0x0000007484707223 */ /* 0x000fe20000010075 */
[----:B------:R-:W-:Y:S01]  /*34f0*/  FFMA.FTZ R105, R118, R114, R105 ;  /* 0x0000007276697223 */ /* 0x000fe20000010069 */
[----:B------:R-:W-:Y:S01]  /*3500*/  FFMA.FTZ R111, R180, R113, R111 ;  /* 0x00000071b46f7223 */ /* 0x000fe2000001006f */
[----:B------:R-:W-:-:S02]  /*3510*/  HADD2.F32 R113, -RZ, R70.H1_H1 ;  /* 0x30000046ff717230 */ /* 0x000fc40000004100 */
[----:B------:R-:W-:Y:S01]  /*3520*/  FMUL.FTZ R182, R119, R84 ;  /* 0x0000005477b67220 */ /* 0x000fe20000410000 */
[--C-:B------:R-:W-:Y:S02]  /*3530*/  HADD2.F32 R114, -RZ, R69.reuse.H0_H0 ;  /* 0x20000045ff727230 */ /* 0x100fe40000004100 */
[----:B------:R-:W-:Y:S01]  /*3540*/  FADD.FTZ R84, R126, -R85 ;  /* 0x800000557e547221 */ /* 0x000fe20000010000 */
[----:B------:R-:W-:Y:S01]  /*3550*/  FADD.FTZ R112, R127, -R112 ;  /* 0x800000707f707221 */ /* 0x000fe20000010000 */
[----:B------:R-:W-:Y:S01]  /*3560*/  FMUL.FTZ R185, R118, R113 ;  /* 0x0000007176b97220 */ /* 0x000fe20000410000 */
        /* <DEDUP_REMOVED lines=8> */
[----:B------:R-:W-:-:S03]  /*35f0*/  FMUL.FTZ R118, R114, R124 ;  /* 0x0000007c72767220 */ /* 0x000fc60000410000 */
[C---:B------:R-:W-:Y:S01]  /*3600*/  FMUL.FTZ R112, R85.reuse, R84 ;  /* 0x0000005455707220 */ /* 0x040fe20000410000 */
[C---:B------:R-:W-:Y:S01]  /*3610*/  FMUL.FTZ R119, R118.reuse, R115 ;  /* 0x0000007376777220 */ /* 0x040fe20000410000 */
[----:B------:R-:W-:Y:S01]  /*3620*/  FFMA.FTZ R108, R85, R86, R108 ;  /* 0x00000056556c7223 */ /* 0x000fe2000001006c */
[----:B------:R-:W-:Y:S01]  /*3630*/  FFMA.FTZ R109, R118, R87, R109 ;  /* 0x00000057766d7223 */ /* 0x000fe2000001006d */
[----:B------:R-:W-:Y:S02]  /*3640*/  F2FP.F16.F32.PACK_AB R84, R114, R113 ;  /* 0x000000717254723e */ /* 0x000fe400000000ff */
[----:B------:R-:W-:Y:S02]  /*3650*/  F2FP.F16.F32.PACK_AB R87, R188, R187 ;  /* 0x000000bbbc57723e */ /* 0x000fe400000000ff */
[----:B------:R-:W-:Y:S02]  /*3660*/  F2FP.F16.F32.PACK_AB R86, R184, R183 ;  /* 0x000000b7b856723e */ /* 0x000fe400000000ff */
[----:B------:R-:W-:-:S02]  /*3670*/  F2FP.F16.F32.PACK_AB R85, R179, R177 ;  /* 0x000000b1b355723e */ /* 0x000fc400000000ff */
[----:B------:R-:W-:Y:S02]  /*3680*/  F2FP.F16.F32.PACK_AB R115, R189, R186 ;  /* 0x000000babd73723e */ /* 0x000fe400000000ff */
[----:B------:R-:W-:Y:S02]  /*3690*/  F2FP.F16.F32.PACK_AB R114, R185, R182 ;  /* 0x000000b6b972723e */ /* 0x000fe400000000ff */
[----:B------:R-:W-:Y:S02]  /*36a0*/  F2FP.F16.F32.PACK_AB R113, R181, R178 ;  /* 0x000000b2b571723e */ /* 0x000fe400000000ff */
[----:B------:R-:W-:-:S07]  /*36b0*/  F2FP.F16.F32.PACK_AB R112, R119, R112 ;  /* 0x000000707770723e */ /* 0x000fce00000000ff */
.L_x_1402:
[----:B------:R-:W0:Y:S08]  /*36c0*/  @P1 LDC.64 R118, c[0x0][0x478] ;  /* 0x00011e00ff761b82 */ /* 0x000e300000000a00 */
[----:B------:R-:W1:Y:S01]  /*36d0*/  LDC.64 R178, c[0x0][0x468] ;  /* 0x00011a00ffb27b82 */ /* 0x000e620000000a00 */
[----:B0-----:R-:W-:-:S05]  /*36e0*/  @P1 IMAD.WIDE.U32 R118, R0, 0x10, R118 ;  /* 0x0000001000761825 */ /* 0x001fca00078e0076 */
[----:B------:R2:W-:Y:S01]  /*36f0*/  @P1 STG.E.128 desc[UR6][R118.64], R84 ;  /* 0x0000005476001986 */ /* 0x0005e2000c101d06 */
[C---:B-1----:R-:W-:Y:S01]  /*3700*/  IMAD.WIDE.U32 R178, R0.reuse, 0x10, R178 ;  /* 0x0000001000b27825 */ /* 0x042fe200078e00b2 */
[----:B------:R-:W-:-:S04]  /*3710*/  IADD3 R0, PT, PT, R0, 0x20, RZ ;  /* 0x0000002000007810 */ /* 0x000fc80007ffe0ff */
[----:B------:R2:W-:Y:S03]  /*3720*/  STG.E.128 desc[UR6][R178.64], R112 ;  /* 0x00000070b2007986 */ /* 0x0005e6000c101d06 */
.L_x_1400:
[----:B------:R-:W-:Y:S05]  /*3730*/  BSYNC.RECONVERGENT B1 ;  /* 0x0000000000017941 */ /* 0x000fea0003800200 */
.L_x_1399:
        /* <DEDUP_REMOVED lines=47> */
[----:B------:R-:W-:Y:S01]  /*3a30*/  FFMA.FTZ R112, R148, R116, R117 ;  /* 0x0000007494707223 */ /* 0x000fe20000010075 */
[----:B------:R-:W-:Y:S01]  /*3a40*/  FMUL.FTZ R184, R179, R84 ;  /* 0x00000054b3b87220 */ /* 0x000fe20000410000 */
[----:B------:R-:W-:Y:S02]  /*3a50*/  HADD2.F32 R84, -RZ, R62.H0_H0 ;  /* 0x2000003eff547230 */ /* 0x000fe40000004100 */
[----:B------:R-:W-:Y:S01]  /*3a60*/  FFMA.FTZ R97, R118, R114, R97 ;  /* 0x0000007276617223 */ /* 0x000fe20000010061 */
[----:B------:R-:W-:Y:S01]  /*3a70*/  FFMA.FTZ R85, R145, R116, R117 ;  /* 0x0000007491557223 */ /* 0x000fe20000010075 */
[----:B------:R-:W-:Y:S01]  /*3a80*/  FFMA.FTZ R103, R180, R113, R103 ;  /* 0x00000071b4677223 */ /* 0x000fe20000010067 */
[----:B------:R-:W-:-:S02]  /*3a90*/  HADD2.F32 R114, -RZ, R61.H0_H0 ;  /* 0x2000003dff727230 */ /* 0x000fc40000004100 */
[----:B------:R-:W-:Y:S01]  /*3aa0*/  FMUL.FTZ R182, R177, R84 ;  /* 0x00000054b1b67220 */ /* 0x000fe20000410000 */
[----:B------:R-:W-:Y:S02]  /*3ab0*/  HADD2.F32 R113, -RZ, R62.H1_H1 ;  /* 0x3000003eff717230 */ /* 0x000fe40000004100 */
        /* <DEDUP_REMOVED lines=12> */
[C---:B------:R-:W-:Y:S01]  /*3b80*/  FFMA.FTZ R190, R118.reuse, R87, R101 ;  /* 0x0000005776be7223 */ /* 0x040fe20000010065 */
[C---:B------:R-:W-:Y:S01]  /*3b90*/  FMUL.FTZ R112, R85.reuse, R84 ;  /* 0x0000005455707220 */ /* 0x040fe20000410000 */
[----:B------:R-:W-:Y:S01]  /*3ba0*/  FMUL.FTZ R101, R118, R115 ;  /* 0x0000007376657220 */ /* 0x000fe20000410000 */
        /* <DEDUP_REMOVED lines=8> */
[----:B------:R-:W-:Y:S01]  /*3c30*/  F2FP.F16.F32.PACK_AB R112, R101, R112 ;  /* 0x000000706570723e */ /* 0x000fe200000000ff */
[----:B------:R-:W-:Y:S06]  /*3c40*/  BRA `(.L_x_1406) ;  /* 0x0000000400107947 */ /* 0x000fec0003800000 */
.L_x_1405:
[-CC-:B0-----:R-:W-:Y:S01]  /*3c50*/  FFMA.FTZ R118, R159, R116.reuse, R117.reuse ;  /* 0x000000749f767223 */ /* 0x181fe20000010075 */
[-CC-:B------:R-:W-:Y:S01]  /*3c60*/  FFMA.FTZ R119, R153, R116.reuse, R117.reuse ;  /* 0x0000007499777223 */ /* 0x180fe20000010075 */
[----:B------:R-:W-:Y:S01]  /*3c70*/  FFMA.FTZ R179, R160, R116, R117 ;  /* 0x00000074a0b37223 */ /* 0x000fe20000010075 */
[--C-:B-----5:R-:W-:Y:S02]  /*3c80*/  HADD2.F32 R178, -RZ, R115.reuse.H0_H0 ;  /* 0x20000073ffb27230 */ /* 0x120fe40000004100 */
[----:B------:R-:W-:Y:S01]  /*3c90*/  FADD.FTZ R118, R157, -R118 ;  /* 0x800000769d767221 */ /* 0x000fe20000010000 */
[----:B------:R-:W-:Y:S02]  /*3ca0*/  HADD2.F32 R188, -RZ, R112.H0_H0 ;  /* 0x20000070ffbc7230 */ /* 0x000fe40000004100 */
        /* <DEDUP_REMOVED lines=10> */
[----:B------:R-:W-:Y:S01]  /*3d50*/  FMUL.FTZ R177, R115, R124 ;  /* 0x0000007c73b17220 */ /* 0x000fe20000410000 */
[-CC-:B------:R-:W-:Y:S01]  /*3d60*/  FFMA.FTZ R115, R149, R116.reuse, R117.reuse ;  /* 0x0000007495737223 */ /* 0x180fe20000010075 */
[----:B------:R-:W-:Y:S01]  /*3d70*/  FFMA.FTZ R178, R156, R116, R117 ;  /* 0x000000749cb27223 */ /* 0x000fe20000010075 */
[----:B------:R-:W-:Y:S01]  /*3d80*/  FFMA.FTZ R99, R184, R179, R99 ;  /* 0x000000b3b8637223 */ /* 0x000fe20000010063 */
[----:B------:R-:W-:Y:S01]  /*3d90*/  FFMA.FTZ R96, R177, R118, R96 ;  /* 0x00000076b1607223 */ /* 0x000fe20000010060 */
[----:B------:R-:W-:Y:S01]  /*3da0*/  FADD.FTZ R118, R150, -R115 ;  /* 0x8000007396767221 */ /* 0x000fe20000010000 */
[----:B------:R-:W-:Y:S01]  /*3db0*/  FADD.FTZ R180, R155, -R178 ;  /* 0x800000b29bb47221 */ /* 0x000fe20000010000 */
[----:B------:R-:W-:Y:S01]  /*3dc0*/  FFMA.FTZ R178, R152, R116, R117 ;  /* 0x0000007498b27223 */ /* 0x000fe20000010075 */
[----:B------:R-:W-:-:S02]  /*3dd0*/  HADD2.F32 R179, -RZ, R114.H1_H1 ;  /* 0x30000072ffb37230 */ /* 0x000fc40000004100 */
[C---:B------:R-:W-:Y:S01]  /*3de0*/  FMUL.FTZ R115, R125.reuse, R118 ;  /* 0x000000767d737220 */ /* 0x040fe20000410000 */
[----:B------:R-:W-:Y:S01]  /*3df0*/  FMUL.FTZ R119, R125, R180 ;  /* 0x000000b47d777220 */ /* 0x000fe20000410000 */
[----:B------:R-:W-:Y:S01]  /*3e00*/  FADD.FTZ R178, R151, -R178 ;  /* 0x800000b297b27221 */ /* 0x000fe20000010000 */
[--C-:B------:R-:W-:Y:S02]  /*3e10*/  HADD2.F32 R114, -RZ, R113.reuse.H0_H0 ;  /* 0x20000071ff727230 */ /* 0x100fe40000004100 */
[-C--:B------:R-:W-:Y:S01]  /*3e20*/  FMUL.FTZ R115, R115, R124.reuse ;  /* 0x0000007c73737220 */ /* 0x080fe20000410000 */
[----:B------:R-:W-:Y:S01]  /*3e30*/  FMUL.FTZ R182, R119, R124 ;  /* 0x0000007c77b67220 */ /* 0x000fe20000410000 */
[----:B------:R-:W-:Y:S01]  /*3e40*/  FMUL.FTZ R119, R125, R178 ;  /* 0x000000b27d777220 */ /* 0x000fe20000410000 */
[----:B------:R-:W-:Y:S02]  /*3e50*/  HADD2.F32 R113, -RZ, R113.H1_H1 ;  /* 0x30000071ff717230 */ /* 0x000fe40000004100 */
[----:B------:R-:W-:Y:S01]  /*3e60*/  FFMA.FTZ R102, R115, R114, R102 ;  /* 0x0000007273667223 */ /* 0x000fe20000010066 */
[----:B------:R-:W-:-:S02]  /*3e70*/  HADD2.F32 R114, -RZ, R63.H0_H0 ;  /* 0x2000003fff727230 */ /* 0x000fc40000004100 */
[----:B------:R-:W-:Y:S01]  /*3e80*/  FMUL.FTZ R180, R119, R124 ;  /* 0x0000007c77b47220 */ /* 0x000fe20000410000 */
[----:B------:R-:W-:Y:S02]  /*3e90*/  HADD2.F32 R118, -RZ, R112.H1_H1 ;  /* 0x30000070ff767230 */ /* 0x000fe40000004100 */
[----:B------:R-:W-:Y:S01]  /*3ea0*/  FFMA.FTZ R97, R182, R179, R97 ;  /* 0x000000b3b6617223 */ /* 0x000fe20000010061 */
[----:B------:R-:W-:Y:S02]  /*3eb0*/  HADD2.F32 R112, -RZ, R62.H0_H0 ;  /* 0x2000003eff707230 */ /* 0x000fe40000004100 */
[----:B------:R-:W-:Y:S01]  /*3ec0*/  FFMA.FTZ R103, R180, R113, R103 ;  /* 0x00000071b4677223 */ /* 0x000fe20000010067 */
[----:B------:R-:W-:Y:S02]  /*3ed0*/  HADD2.F32 R119, -RZ, R63.H1_H1 ;  /* 0x3000003fff777230 */ /* 0x000fe40000004100 */
[----:B------:R-:W-:Y:S01]  /*3ee0*/  FMUL.FTZ R181, R181, R114 ;  /* 0x00000072b5b57220 */ /* 0x000fe20000410000 */
[-CC-:B------:R-:W-:Y:S01]  /*3ef0*/  FFMA.FTZ R113, R145, R116.reuse, R117.reuse ;  /* 0x0000007491717223 */ /* 0x180fe20000010075 */
[----:B------:R-:W-:Y:S01]  /*3f00*/  FFMA.FTZ R114, R148, R116, R117 ;  /* 0x0000007494727223 */ /* 0x000fe20000010075 */
[----:B------:R-:W-:-:S02]  /*3f10*/  HADD2.F32 R178, -RZ, R61.H0_H0 ;  /* 0x2000003dffb27230 */ /* 0x000fc40000004100 */
        /* <DEDUP_REMOVED lines=8> */
[----:B------:R-:W-:Y:S02]  /*3fa0*/  HADD2.F32 R177, -RZ, R61.H1_H1 ;  /* 0x3000003dffb17230 */ /* 0x000fe40000004100 */
[----:B------:R-:W-:Y:S01]  /*3fb0*/  FMUL.FTZ R182, R182, R119 ;  /* 0x00000077b6b67220 */ /* 0x000fe20000410000 */
[----:B------:R-:W-:-:S02]  /*3fc0*/  HADD2.F32 R112, -RZ, R60.H0_H0 ;  /* 0x2000003cff707230 */ /* 0x000fc40000004100 */
[-C--:B------:R-:W-:Y:S01]  /*3fd0*/  FMUL.FTZ R113, R113, R124.reuse ;  /* 0x0000007c71717220 */ /* 0x080fe20000410000 */
[----:B------:R-:W-:Y:S02]  /*3fe0*/  HADD2.F32 R119, -RZ, R60.H1_H1 ;  /* 0x3000003cff777230 */ /* 0x000fe40000004100 */
[----:B------:R-:W-:Y:S01]  /*3ff0*/  FMUL.FTZ R190, R115, R124 ;  /* 0x0000007c73be7220 */ /* 0x000fe20000410000 */
[----:B------:R-:W-:Y:S01]  /*4000*/  FMUL.FTZ R177, R180, R177 ;  /* 0x000000b1b4b17220 */ /* 0x000fe20000410000 */
[C---:B------:R-:W-:Y:S01]  /*4010*/  FMUL.FTZ R112, R113.reuse, R112 ;  /* 0x0000007071707220 */ /* 0x040fe20000410000 */
[----:B------:R-:W-:Y:S01]  /*4020*/  FFMA.FTZ R188, R113, R188, R100 ;  /* 0x000000bc71bc7223 */ /* 0x000fe20000010064 */
[C---:B------:R-:W-:Y:S01]  /*4030*/  FMUL.FTZ R119, R190.reuse, R119 ;  /* 0x00000077be777220 */ /* 0x040fe20000410000 */
[----:B------:R-:W-:Y:S01]  /*4040*/  FFMA.FTZ R190, R190, R118, R101 ;  /* 0x00000076bebe7223 */ /* 0x000fe20000010065 */
[----:B------:R-:W-:Y:S02]  /*4050*/  F2FP.F16.F32.PACK_AB R115, R184, R181 ;  /* 0x000000b5b873723e */ /* 0x000fe400000000ff */
[----:B------:R-:W-:-:S02]  /*4060*/  F2FP.F16.F32.PACK_AB R114, R182, R179 ;  /* 0x000000b3b672723e */ /* 0x000fc400000000ff */
[----:B------:R-:W-:Y:S02]  /*4070*/  F2FP.F16.F32.PACK_AB R113, R177, R178 ;  /* 0x000000b2b171723e */ /* 0x000fe400000000ff */
[----:B------:R-:W-:-:S07]  /*4080*/  F2FP.F16.F32.PACK_AB R112, R119, R112 ;  /* 0x000000707770723e */ /* 0x000fce00000000ff */
.L_x_1406:
[----:B------:R-:W0:Y:S08]  /*4090*/  @P1 LDC.64 R100, c[0x0][0x478] ;  /* 0x00011e00ff641b82 */ /* 0x000e300000000a00 */
[----:B------:R-:W1:Y:S01]  /*40a0*/  LDC.64 R178, c[0x0][0x468] ;  /* 0x00011a00ffb27b82 */ /* 0x000e620000000a00 */
[----:B0-----:R-:W-:Y:S01]  /*40b0*/  @P1 IMAD.WIDE.U32 R118, R0, 0x10, R100 ;  /* 0x0000001000761825 */ /* 0x001fe200078e0064 */
[----:B------:R-:W-:-:S02]  /*40c0*/  MOV R100, R188 ;  /* 0x000000bc00647202 */ /* 0x000fc40000000f00 */
[----:B------:R-:W-:Y:S02]  /*40d0*/  MOV R101, R190 ;  /* 0x000000be00657202 */ /* 0x000fe40000000f00 */
[----:B------:R3:W-:Y:S01]  /*40e0*/  @P1 STG.E.128 desc[UR6][R118.64], R84 ;  /* 0x0000005476001986 */ /* 0x0007e2000c101d06 */
[C---:B-1----:R-:W-:Y:S01]  /*40f0*/  IMAD.WIDE.U32 R178, R0.reuse, 0x10, R178 ;  /* 0x0000001000b27825 */ /* 0x042fe200078e00b2 */
[----:B------:R-:W-:-:S04]  /*4100*/  IADD3 R0, PT, PT, R0, 0x20, RZ ;  /* 0x0000002000007810 */ /* 0x000fc80007ffe0ff */
[----:B------:R3:W-:Y:S03]  /*4110*/  STG.E.128 desc[UR6][R178.64], R112 ;  /* 0x00000070b2007986 */ /* 0x0007e6000c101d06 */
.L_x_1404:
[----:B------:R-:W-:Y:S05]  /*4120*/  BSYNC.RECONVERGENT B1 ;  /* 0x0000000000017941 */ /* 0x000fea0003800200 */
.L_x_1403:
        /* <DEDUP_REMOVED lines=8> */
[-CC-:B0-----:R-:W-:Y:S01]  /*41b0*/  FFMA.FTZ R118, R175, R116.reuse, R117.reuse ;  /* 0x00000074af767223 */ /* 0x181fe20000010075 */
[-CC-:B------:R-:W-:Y:S01]  /*41c0*/  FFMA.FTZ R119, R169, R116.reuse, R117.reuse ;  /* 0x00000074a9777223 */ /* 0x180fe20000010075 */
[-C--:B------:R-:W-:Y:S01]  /*41d0*/  FFMA.FTZ R86, R172, R116.reuse, R117 ;  /* 0x00000074ac567223 */ /* 0x080fe20000010075 */
[----:B------:R-:W-:Y:S01]  /*41e0*/  FADD.FTZ R184, R174, -R177 ;  /* 0x800000b1aeb87221 */ /* 0x000fe20000010000 */
[-CC-:B------:R-:W-:Y:S01]  /*41f0*/  FFMA.FTZ R87, R165, R116.reuse, R117.reuse ;  /* 0x00000074a5577223 */ /* 0x180fe20000010075 */
[-CC-:B------:R-:W-:Y:S01]  /*4200*/  FFMA.FTZ R84, R168, R116.reuse, R117.reuse ;  /* 0x00000074a8547223 */ /* 0x180fe20000010075 */
[-CC-:B------:R-:W-:Y:S01]  /*4210*/  FFMA.FTZ R85, R161, R116.reuse, R117.reuse ;  /* 0x00000074a1557223 */ /* 0x180fe20000010075 */
[----:B------:R-:W-:Y:S01]  /*4220*/  FFMA.FTZ R116, R164, R116, R117 ;  /* 0x00000074a4747223 */ /* 0x000fe20000010075 */
[----:B-----5:R-:W-:Y:S01]  /*4230*/  FMUL.FTZ R184, R125, R184 ;  /* 0x000000b87db87220 */ /* 0x020fe20000410000 */
[----:B------:R-:W-:Y:S01]  /*4240*/  FADD.FTZ R182, R173, -R118 ;  /* 0x80000076adb67221 */ /* 0x000fe20000010000 */
[----:B------:R-:W-:-:S02]  /*4250*/  HADD2.F32 R179, -RZ, R115.H1_H1 ;  /* 0x30000073ffb37230 */ /* 0x000fc40000004100 */
[----:B------:R-:W-:Y:S01]  /*4260*/  FADD.FTZ R180, R171, -R86 ;  /* 0x80000056abb47221 */ /* 0x000fe20000010000 */
[----:B------:R-:W-:Y:S01]  /*4270*/  FADD.FTZ R118, R167, -R84 ;  /* 0x80000054a7767221 */ /* 0x000fe20000010000 */
[----:B------:R-:W-:Y:S01]  /*4280*/  FADD.FTZ R178, R170, -R119 ;  /* 0x80000077aab27221 */ /* 0x000fe20000010000 */
[----:B------:R-:W-:Y:S01]  /*4290*/  FADD.FTZ R86, R166, -R87 ;  /* 0x80000057a6567221 */ /* 0x000fe20000010000 */
[----:B------:R-:W-:Y:S01]  /*42a0*/  FADD.FTZ R84, R162, -R85 ;  /* 0x80000055a2547221 */ /* 0x000fe20000010000 */
[----:B------:R-:W-:Y:S01]  /*42b0*/  FADD.FTZ R116, R163, -R116 ;  /* 0x80000074a3747221 */ /* 0x000fe20000010000 */
[----:B------:R-:W-:Y:S01]  /*42c0*/  FMUL.FTZ R186, R184, R124 ;  /* 0x0000007cb8ba7220 */ /* 0x000fe20000410000 */
[C---:B------:R-:W-:Y:S01]  /*42d0*/  FMUL.FTZ R181, R125.reuse, R182 ;  /* 0x000000b67db57220 */ /* 0x040fe20000410000 */
[C---:B------:R-:W-:Y:S01]  /*42e0*/  FMUL.FTZ R177, R125.reuse, R178 ;  /* 0x000000b27db17220 */ /* 0x040fe20000410000 */
[C---:B------:R-:W-:Y:S01]  /*42f0*/  FMUL.FTZ R180, R125.reuse, R180 ;  /* 0x000000b47db47220 */ /* 0x040fe20000410000 */
[C---:B------:R-:W-:Y:S01]  /*4300*/  FMUL.FTZ R119, R125.reuse, R86 ;  /* 0x000000567d777220 */ /* 0x040fe20000410000 */
[C---:B------:R-:W-:Y:S01]  /*4310*/  FMUL.FTZ R118, R125.reuse, R118 ;  /* 0x000000767d767220 */ /* 0x040fe20000410000 */
[C---:B------:R-:W-:Y:S01]  /*4320*/  FMUL.FTZ R117, R125.reuse, R84 ;  /* 0x000000547d757220 */ /* 0x040fe20000410000 */
[----:B------:R-:W-:Y:S01]  /*4330*/  FMUL.FTZ R116, R125, R116 ;  /* 0x000000747d747220 */ /* 0x000fe20000410000 */
[----:B------:R-:W-:Y:S01]  /*4340*/  FFMA.FTZ R91, R186, R179, R91 ;  /* 0x000000b3ba5b7223 */ /* 0x000fe2000001005b */
[----:B------:R-:W-:-:S02]  /*4350*/  HADD2.F32 R125, -RZ, R114.H0_H0 ;  /* 0x20000072ff7d7230 */ /* 0x000fc40000004100 */
[-C--:B------:R-:W-:Y:S01]  /*4360*/  FMUL.FTZ R85, R177, R124.reuse ;  /* 0x0000007cb1557220 */ /* 0x080fe20000410000 */
[----:B------:R-:W-:Y:S02]  /*4370*/  HADD2.F32 R179, -RZ, R114.H1_H1 ;  /* 0x30000072ffb37230 */ /* 0x000fe40000004100 */
[----:B------:R-:W-:Y:S02]  /*4380*/  HADD2.F32 R114, -RZ, R115.H0_H0 ;  /* 0x20000073ff727230 */ /* 0x000fe40000004100 */
[----:B------:R-:W-:Y:S01]  /*4390*/  FMUL.FTZ R115, R181, R124 ;  /* 0x0000007cb5737220 */ /* 0x000fe20000410000 */
[----:B------:R-:W-:Y:S02]  /*43a0*/  HADD2.F32 R178, -RZ, R55.H0_H0 ;  /* 0x20000037ffb27230 */ /* 0x000fe40000004100 */
[----:B------:R-:W-:Y:S01]  /*43b0*/  FFMA.FTZ R185, R85, R125, R88 ;  /* 0x0000007d55b97223 */ /* 0x000fe20000010058 */
[--C-:B------:R-:W-:Y:S02]  /*43c0*/  HADD2.F32 R84, -RZ, R112.reuse.H0_H0 ;  /* 0x20000070ff547230 */ /* 0x100fe40000004100 */
[----:B------:R-:W-:Y:S01]  /*43d0*/  FFMA.FTZ R90, R115, R114, R90 ;  /* 0x00000072735a7223 */ /* 0x000fe2000001005a */
[----:B------:R-:W-:-:S02]  /*43e0*/  HADD2.F32 R87, -RZ, R112.H1_H1 ;  /* 0x30000070ff577230 */ /* 0x000fc40000004100 */
[----:B------:R-:W-:Y:S01]  /*43f0*/  FMUL.FTZ R182, R115, R178 ;  /* 0x000000b273b67220 */ /* 0x000fe20000410000 */
[--C-:B------:R-:W-:Y:S02]  /*4400*/  HADD2.F32 R112, -RZ, R54.reuse.H0_H0 ;  /* 0x20000036ff707230 */ /* 0x100fe40000004100 */
[----:B------:R-:W-:Y:S01]  /*4410*/  FMUL.FTZ R178, R180, R124 ;  /* 0x0000007cb4b27220 */ /* 0x000fe20000410000 */
[--C-:B------:R-:W-:Y:S02]  /*4420*/  HADD2.F32 R86, -RZ, R113.reuse.H0_H0 ;  /* 0x20000071ff567230 */ /* 0x100fe40000004100 */
[----:B------:R-:W-:Y:S02]  /*4430*/  HADD2.F32 R115, -RZ, R54.H1_H1 ;  /* 0x30000036ff737230 */ /* 0x000fe40000004100 */
[----:B------:R-:W-:Y:S01]  /*4440*/  FMUL.FTZ R114, R85, R112 ;  /* 0x0000007055727220 */ /* 0x000fe20000410000 */
[----:B------:R-:W-:Y:S02]  /*4450*/  HADD2.F32 R113, -RZ, R113.H1_H1 ;  /* 0x30000071ff717230 */ /* 0x000fe40000004100 */
[----:B------:R-:W-:Y:S01]  /*4460*/  FMUL.FTZ R112, R118, R124 ;  /* 0x0000007c76707220 */ /* 0x000fe20000410000 */
[----:B------:R-:W-:-:S02]  /*4470*/  HADD2.F32 R88, -RZ, R53.H0_H0 ;  /* 0x20000035ff587230 */ /* 0x000fc40000004100 */
[----:B------:R-:W-:Y:S01]  /*4480*/  FMUL.FTZ R85, R119, R124 ;  /* 0x0000007c77557220 */ /* 0x000fe20000410000 */
[C---:B------:R-:W-:Y:S01]  /*4490*/  FFMA.FTZ R179, R178.reuse, R179, R89 ;  /* 0x000000b3b2b37223 */ /* 0x040fe20000010059 */
[----:B------:R-:W-:Y:S01]  /*44a0*/  FMUL.FTZ R125, R178, R115 ;  /* 0x00000073b27d7220 */ /* 0x000fe20000410000 */
[----:B------:R-:W-:Y:S01]  /*44b0*/  FFMA.FTZ R178, R112, R113, R95 ;  /* 0x0000007170b27223 */ /* 0x000fe2000001005f */
[C---:B------:R-:W-:Y:S01]  /*44c0*/  FFMA.FTZ R94, R85.reuse, R86, R94 ;  /* 0x00000056555e7223 */ /* 0x040fe2000001005e */
[----:B------:R-:W-:Y:S01]  /*44d0*/  FMUL.FTZ R88, R85, R88 ;  /* 0x0000005855587220 */ /* 0x000fe20000410000 */
[----:B------:R-:W-:Y:S02]  /*44e0*/  HADD2.F32 R95, -RZ, R53.H1_H1 ;  /* 0x30000035ff5f7230 */ /* 0x000fe40000004100 */
[-C--:B------:R-:W-:Y:S01]  /*44f0*/  FMUL.FTZ R85, R117, R124.reuse ;  /* 0x0000007c75557220 */ /* 0x080fe20000410000 */
[----:B------:R-:W-:Y:S02]  /*4500*/  HADD2.F32 R183, -RZ, R55.H1_H1 ;  /* 0x30000037ffb77230 */ /* 0x000fe40000004100 */
[----:B------:R-:W-:Y:S01]  /*4510*/  FMUL.FTZ R124, R116, R124 ;  /* 0x0000007c747c7220 */ /* 0x000fe20000410000 */
[----:B------:R-:W-:-:S02]  /*4520*/  HADD2.F32 R86, -RZ, R52.H0_H0 ;  /* 0x20000034ff567230 */ /* 0x000fc40000004100 */
[----:B------:R-:W-:Y:S01]  /*4530*/  FMUL.FTZ R95, R112, R95 ;  /* 0x0000005f705f7220 */ /* 0x000fe20000410000 */
[----:B------:R-:W-:Y:S02]  /*4540*/  HADD2.F32 R89, -RZ, R52.H1_H1 ;  /* 0x30000034ff597230 */ /* 0x000fe40000004100 */
[----:B------:R-:W-:Y:S01]  /*4550*/  FMUL.FTZ R183, R186, R183 ;  /* 0x000000b7bab77220 */ /* 0x000fe20000410000 */
[C---:B------:R-:W-:Y:S01]  /*4560*/  FFMA.FTZ R92, R85.reuse, R84, R92 ;  /* 0x00000054555c7223 */ /* 0x040fe2000001005c */
[----:B------:R-:W-:Y:S01]  /*4570*/  FMUL.FTZ R112, R85, R86 ;  /* 0x0000005655707220 */ /* 0x000fe20000410000 */
[C---:B------:R-:W-:Y:S01]  /*4580*/  FFMA.FTZ R93, R124.reuse, R87, R93 ;  /* 0x000000577c5d7223 */ /* 0x040fe2000001005d */
[----:B------:R-:W-:Y:S01]  /*4590*/  FMUL.FTZ R89, R124, R89 ;  /* 0x000000597c597220 */ /* 0x000fe20000410000 */
[----:B------:R-:W-:Y:S02]  /*45a0*/  F2FP.F16.F32.PACK_AB R87, R184, R181 ;  /* 0x000000b5b857723e */ /* 0x000fe400000000ff */
[----:B------:R-:W-:-:S02]  /*45b0*/  F2FP.F16.F32.PACK_AB R86, R180, R177 ;  /* 0x000000b1b456723e */ /* 0x000fc400000000ff */
[----:B------:R-:W-:Y:S02]  /*45c0*/  F2FP.F16.F32.PACK_AB R85, R118, R119 ;  /* 0x000000777655723e */ /* 0x000fe400000000ff */
[----:B------:R-:W-:Y:S02]  /*45d0*/  F2FP.F16.F32.PACK_AB R84, R116, R117 ;  /* 0x000000757454723e */ /* 0x000fe400000000ff */
[----:B------:R-:W-:Y:S02]  /*45e0*/  F2FP.F16.F32.PACK_AB R115, R183, R182 ;  /* 0x000000b6b773723e */ /* 0x000fe400000000ff */
[----:B------:R-:W-:Y:S02]  /*45f0*/  F2FP.F16.F32.PACK_AB R114, R125, R114 ;  /* 0x000000727d72723e */ /* 0x000fe400000000ff */
[----:B------:R-:W-:Y:S02]  /*4600*/  F2FP.F16.F32.PACK_AB R113, R95, R88 ;  /* 0x000000585f71723e */ /* 0x000fe400000000ff */
[----:B------:R-:W-:Y:S01]  /*4610*/  F2FP.F16.F32.PACK_AB R112, R89, R112 ;  /* 0x000000705970723e */ /* 0x000fe200000000ff */
[----:B------:R-:W-:Y:S06]  /*4620*/  BRA `(.L_x_1409) ;  /* 0x0000000400107947 */ /* 0x000fec0003800000 */
.L_x_1408:
[-CC-:B------:R-:W-:Y:S01]  /*4630*/  FFMA.FTZ R180, R168, R116.reuse, R117.reuse ;  /* 0x00000074a8b47223 */ /* 0x180fe20000010075 */
[-CC-:B------:R-:W-:Y:S01]  /*4640*/  FFMA.FTZ R182, R175, R116.reuse, R117.reuse ;  /* 0x00000074afb67223 */ /* 0x180fe20000010075 */
[-CC-:B------:R-:W-:Y:S01]  /*4650*/  FFMA.FTZ R187, R176, R116.reuse, R117.reuse ;  /* 0x00000074b0bb7223 */ /* 0x180fe20000010075 */
[-CC-:B------:R-:W-:Y:S01]  /*4660*/  FFMA.FTZ R179, R169, R116.reuse, R117.reuse ;  /* 0x00000074a9b37223 */ /* 0x180fe20000010075 */
[-CC-:B0-----:R-:W-:Y:S01]  /*4670*/  FFMA.FTZ R119, R161, R116.reuse, R117.reuse ;  /* 0x00000074a1777223 */ /* 0x181fe20000010075 */
[----:B------:R-:W-:Y:S01]  /*4680*/  FADD.FTZ R180, R167, -R180 ;  /* 0x800000b4a7b47221 */ /* 0x000fe20000010000 */
[----:B------:R-:W-:Y:S01]  /*4690*/  FFMA.FTZ R118, R172, R116, R117 ;  /* 0x00000074ac767223 */ /* 0x000fe20000010075 */
[--C-:B-----5:R-:W-:Y:S02]  /*46a0*/  HADD2.F32 R188, -RZ, R115.reuse.H0_H0 ;  /* 0x20000073ffbc7230 */ /* 0x120fe40000004100 */
[----:B------:R-:W-:Y:S01]  /*46b0*/  FADD.FTZ R186, R173, -R182 ;  /* 0x800000b6adba7221 */ /* 0x000fe20000010000 */
[----:B------:R-:W-:-:S02]  /*46c0*/  HADD2.F32 R191, -RZ, R115.H1_H1 ;  /* 0x30000073ffbf7230 */ /* 0x000fc40000004100 */
[----:B------:R-:W-:Y:S01]  /*46d0*/  FFMA.FTZ R177, R165, R116, R117 ;  /* 0x00000074a5b17223 */ /* 0x000fe20000010075 */
[--C-:B------:R-:W-:Y:S02]  /*46e0*/  HADD2.F32 R185, -RZ, R114.reuse.H0_H0 ;  /* 0x20000072ffb97230 */ /* 0x100fe40000004100 */
[----:B------:R-:W-:Y:S01]  /*46f0*/  FADD.FTZ R190, R174, -R187 ;  /* 0x800000bbaebe7221 */ /* 0x000fe20000010000 */
[----:B------:R-:W-:Y:S02]  /*4700*/  HADD2.F32 R183, -RZ, R114.H1_H1 ;  /* 0x30000072ffb77230 */ /* 0x000fe40000004100 */
[----:B------:R-:W-:Y:S01]  /*4710*/  FADD.FTZ R182, R170, -R179 ;  /* 0x800000b3aab67221 */ /* 0x000fe20000010000 */
[--C-:B------:R-:W-:Y:S02]  /*4720*/  HADD2.F32 R114, -RZ, R112.reuse.H0_H0 ;  /* 0x20000070ff727230 */ /* 0x100fe40000004100 */
[----:B------:R-:W-:Y:S01]  /*4730*/  FADD.FTZ R184, R171, -R118 ;  /* 0x80000076abb87221 */ /* 0x000fe20000010000 */
[----:B------:R-:W-:-:S02]  /*4740*/  HADD2.F32 R115, -RZ, R112.H1_H1 ;  /* 0x30000070ff737230 */ /* 0x000fc40000004100 */
[----:B------:R-:W-:Y:S01]  /*4750*/  FADD.FTZ R112, R162, -R119 ;  /* 0x80000077a2707221 */ /* 0x000fe20000010000 */
[C---:B------:R-:W-:Y:S01]  /*4760*/  FMUL.FTZ R119, R125.reuse, R180 ;  /* 0x000000b47d777220 */ /* 0x040fe20000410000 */
[C---:B------:R-:W-:Y:S01]  /*4770*/  FMUL.FTZ R187, R125.reuse, R186 ;  /* 0x000000ba7dbb7220 */ /* 0x040fe20000410000 */
[--C-:B------:R-:W-:Y:S02]  /*4780*/  HADD2.F32 R178, -RZ, R113.reuse.H0_H0 ;  /* 0x20000071ffb27230 */ /* 0x100fe40000004100 */
[----:B------:R-:W-:Y:S01]  /*4790*/  FADD.FTZ R118, R166, -R177 ;  /* 0x800000b1a6767221 */ /* 0x000fe20000010000 */
[----:B------:R-:W-:Y:S02]  /*47a0*/  HADD2.F32 R181, -RZ, R113.H1_H1 ;  /* 0x30000071ffb57230 */ /* 0x000fe40000004100 */
[C---:B------:R-:W-:Y:S01]  /*47b0*/  FMUL.FTZ R189, R125.reuse, R190 ;  /* 0x000000be7dbd7220 */ /* 0x040fe20000410000 */
[----:B------:R-:W-:Y:S01]  /*47c0*/  FFMA.FTZ R116, R164, R116, R117 ;  /* 0x00000074a4747223 */ /* 0x000fe20000010075 */
[C---:B------:R-:W-:Y:S01]  /*47d0*/  FMUL.FTZ R177, R125.reuse, R182 ;  /* 0x000000b67db17220 */ /* 0x040fe20000410000 */
[----:B------:R-:W-:Y:S01]  /*47e0*/  FMUL.FTZ R113, R125, R112 ;  /* 0x000000707d717220 */ /* 0x000fe20000410000 */
[----:B------:R-:W-:Y:S01]  /*47f0*/  FMUL.FTZ R112, R119, R124 ;  /* 0x0000007c77707220 */ /* 0x000fe20000410000 */
[----:B------:R-:W-:-:S02]  /*4800*/  HADD2.F32 R180, -RZ, R55.H0_H0 ;  /* 0x20000037ffb47230 */ /* 0x000fc40000004100 */
[-C--:B------:R-:W-:Y:S01]  /*4810*/  FMUL.FTZ R187, R187, R124.reuse ;  /* 0x0000007cbbbb7220 */ /* 0x080fe20000410000 */
[----:B------:R-:W-:Y:S02]  /*4820*/  HADD2.F32 R119, -RZ, R55.H1_H1 ;  /* 0x30000037ff777230 */ /* 0x000fe40000004100 */
[-C--:B------:R-:W-:Y:S01]  /*4830*/  FMUL.FTZ R182, R189, R124.reuse ;  /* 0x0000007cbdb67220 */ /* 0x080fe20000410000 */
[----:B------:R-:W-:Y:S01]  /*4840*/  FADD.FTZ R116, R163, -R116 ;  /* 0x80000074a3747221 */ /* 0x000fe20000010000 */
[----:B------:R-:W-:Y:S01]  /*4850*/  FMUL.FTZ R177, R177, R124 ;  /* 0x0000007cb1b17220 */ /* 0x000fe20000410000 */
[C---:B------:R-:W-:Y:S01]  /*4860*/  FMUL.FTZ R179, R125.reuse, R184 ;  /* 0x000000b87db37220 */ /* 0x040fe20000410000 */
[----:B------:R-:W-:Y:S01]  /*4870*/  FMUL.FTZ R117, R125, R118 ;  /* 0x000000767d757220 */ /* 0x000fe20000410000 */
[C---:B------:R-:W-:Y:S01]  /*4880*/  FFMA.FTZ R90, R187.reuse, R188, R90 ;  /* 0x000000bcbb5a7223 */ /* 0x040fe2000001005a */
[----:B------:R-:W-:Y:S01]  /*4890*/  FMUL.FTZ R180, R187, R180 ;  /* 0x000000b4bbb47220 */ /* 0x000fe20000410000 */
[----:B------:R-:W-:Y:S01]  /*48a0*/  FMUL.FTZ R187, R182, R119 ;  /* 0x00000077b6bb7220 */ /* 0x000fe20000410000 */
[----:B------:R-:W-:Y:S01]  /*48b0*/  FMUL.FTZ R125, R125, R116 ;  /* 0x000000747d7d7220 */ /* 0x000fe20000410000 */
[----:B------:R-:W-:-:S02]  /*48c0*/  HADD2.F32 R119, -RZ, R54.H1_H1 ;  /* 0x30000036ff777230 */ /* 0x000fc40000004100 */
[----:B------:R-:W-:Y:S01]  /*48d0*/  FFMA.FTZ R185, R177, R185, R88 ;  /* 0x000000b9b1b97223 */ /* 0x000fe20000010058 */
[-C--:B------:R-:W-:Y:S01]  /*48e0*/  FMUL.FTZ R118, R179, R124.reuse ;  /* 0x0000007cb3767220 */ /* 0x080fe20000410000 */
[-C--:B------:R-:W-:Y:S01]  /*48f0*/  FMUL.FTZ R117, R117, R124.reuse ;  /* 0x0000007c75757220 */ /* 0x080fe20000410000 */
[--C-:B------:R-:W-:Y:S02]  /*4900*/  HADD2.F32 R88, -RZ, R53.reuse.H0_H0 ;  /* 0x20000035ff587230 */ /* 0x100fe40000004100 */
[-C--:B------:R-:W-:Y:S01]  /*4910*/  FMUL.FTZ R113, R113, R124.reuse ;  /* 0x0000007c71717220 */ /* 0x080fe20000410000 */
[----:B------:R-:W-:Y:S01]  /*4920*/  FMUL.FTZ R124, R125, R124 ;  /* 0x0000007c7d7c7220 */ /* 0x000fe20000410000 */
[C---:B------:R-:W-:Y:S01]  /*4930*/  FMUL.FTZ R125, R118.reuse, R119 ;  /* 0x00000077767d7220 */ /* 0x040fe20000410000 */
[----:B------:R-:W-:Y:S01]  /*4940*/  FFMA.FTZ R94, R117, R178, R94 ;  /* 0x000000b2755e7223 */ /* 0x000fe2000001005e */
[----:B------:R-:W-:Y:S01]  /*4950*/  FFMA.FTZ R179, R118, R183, R89 ;  /* 0x000000b776b37223 */ /* 0x000fe20000010059 */
[----:B------:R-:W-:-:S02]  /*4960*/  HADD2.F32 R119, -RZ, R53.H1_H1 ;  /* 0x30000035ff777230 */ /* 0x000fc40000004100 */
[----:B------:R-:W-:Y:S01]  /*4970*/  FMUL.FTZ R117, R117, R88 ;  /* 0x0000005875757220 */ /* 0x000fe20000410000 */
[----:B------:R-:W-:Y:S02]  /*4980*/  HADD2.F32 R116, -RZ, R54.H0_H0 ;  /* 0x20000036ff747230 */ /* 0x000fe40000004100 */
[C---:B------:R-:W-:Y:S01]  /*4990*/  FFMA.FTZ R178, R112.reuse, R181, R95 ;  /* 0x000000b570b27223 */ /* 0x040fe2000001005f */
[--C-:B------:R-:W-:Y:S02]  /*49a0*/  HADD2.F32 R88, -RZ, R52.reuse.H0_H0 ;  /* 0x20000034ff587230 */ /* 0x100fe40000004100 */
[----:B------:R-:W-:Y:S01]  /*49b0*/  FMUL.FTZ R112, R112, R119 ;  /* 0x0000007770707220 */ /* 0x000fe20000410000 */
[----:B------:R-:W-:Y:S02]  /*49c0*/  HADD2.F32 R89, -RZ, R52.H1_H1 ;  /* 0x30000034ff597230 */ /* 0x000fe40000004100 */
[----:B------:R-:W-:Y:S01]  /*49d0*/  FMUL.FTZ R116, R177, R116 ;  /* 0x00000074b1747220 */ /* 0x000fe20000410000 */
[C---:B------:R-:W-:Y:S01]  /*49e0*/  FFMA.FTZ R92, R113.reuse, R114, R92 ;  /* 0x00000072715c7223 */ /* 0x040fe2000001005c */
[----:B------:R-:W-:Y:S01]  /*49f0*/  FMUL.FTZ R88, R113, R88 ;  /* 0x0000005871587220 */ /* 0x000fe20000410000 */
[C---:B------:R-:W-:Y:S01]  /*4a00*/  FFMA.FTZ R93, R124.reuse, R115, R93 ;  /* 0x000000737c5d7223 */ /* 0x040fe2000001005d */
[----:B------:R-:W-:Y:S01]  /*4a10*/  FMUL.FTZ R89, R124, R89 ;  /* 0x000000597c597220 */ /* 0x000fe20000410000 */
[----:B------:R-:W-:Y:S01]  /*4a20*/  F2FP.F16.F32.PACK_AB R113, R112, R117 ;  /* 0x000000757071723e */ /* 0x000fe200000000ff */
[----:B------:R-:W-:Y:S01]  /*4a30*/  FFMA.FTZ R91, R182, R191, R91 ;  /* 0x000000bfb65b7223 */ /* 0x000fe2000001005b */
[----:B------:R-:W-:-:S02]  /*4a40*/  F2FP.F16.F32.PACK_AB R115, R187, R180 ;  /* 0x000000b4bb73723e */ /* 0x000fc400000000ff */
[----:B------:R-:W-:Y:S02]  /*4a50*/  F2FP.F16.F32.PACK_AB R114, R125, R116 ;  /* 0x000000747d72723e */ /* 0x000fe400000000ff */
[----:B------:R-:W-:-:S07]  /*4a60*/  F2FP.F16.F32.PACK_AB R112, R89, R88 ;  /* 0x000000585970723e */ /* 0x000fce00000000ff */
.L_x_1409:
[----:B------:R-:W0:Y:S01]  /*4a70*/  @P1 LDC.64 R116, c[0x0][0x478] ;  /* 0x00011e00ff741b82 */ /* 0x000e220000000a00 */
[----:B------:R-:W-:Y:S02]  /*4a80*/  MOV R95, R178 ;  /* 0x000000b2005f7202 */ /* 0x000fe40000000f00 */
[----:B------:R-:W-:Y:S02]  /*4a90*/  MOV R88, R185 ;  /* 0x000000b900587202 */ /* 0x000fe40000000f00 */
[----:B------:R-:W-:-:S03]  /*4aa0*/  MOV R89, R179 ;  /* 0x000000b300597202 */ /* 0x000fc60000000f00 */
[----:B------:R-:W1:Y:S01]  /*4ab0*/  LDC.64 R118, c[0x0][0x468] ;  /* 0x00011a00ff767b82 */ /* 0x000e620000000a00 */
[----:B0-----:R-:W-:-:S05]  /*4ac0*/  @P1 IMAD.WIDE.U32 R116, R0, 0x10, R116 ;  /* 0x0000001000741825 */ /* 0x001fca00078e0074 */
[----:B------:R4:W-:Y:S01]  /*4ad0*/  @P1 STG.E.128 desc[UR6][R116.64], R84 ;  /* 0x0000005474001986 */ /* 0x0009e2000c101d06 */
[----:B-1----:R-:W-:-:S05]  /*4ae0*/  IMAD.WIDE.U32 R118, R0, 0x10, R118 ;  /* 0x0000001000767825 */ /* 0x002fca00078e0076 */
[----:B------:R4:W-:Y:S01]  /*4af0*/  STG.E.128 desc[UR6][R118.64], R112 ;  /* 0x0000007076007986 */ /* 0x0009e2000c101d06 */
[----:B------:R-:W-:Y:S05]  /*4b00*/  BRA `(.L_x_1407) ;  /* 0x0000002000507947 */ /* 0x000fea0003800000 */
.L_x_1398:
[----:B------:R-:W-:Y:S04]  /*4b10*/  BSSY.RECONVERGENT B1, `(.L_x_1410) ;  /* 0x00000b3000017945 */ /* 0x000fe80003800200 */
[----:B------:R-:W-:Y:S05]  /*4b20*/  @!P5 BRA `(.L_x_1411) ;  /* 0x0000000800c4d947 */ /* 0x000fea0003800000 */
[----:B------:R-:W1:Y:S02]  /*4b30*/  LDC.64 R112, c[0x0][0x390] ;  /* 0x0000e400ff707b82 */ /* 0x000e640000000a00 */
[----:B-1----:R-:W-:-:S06]  /*4b40*/  IMAD.WIDE.U32 R112, R0, 0x10, R112 ;  /* 0x0000001000707825 */ /* 0x002fcc00078e0070 */
[----:B------:R-:W5:Y:S01]  /*4b50*/  LDG.E.128 R112, desc[UR6][R112.64] ;  /* 0x0000000670707981 */ /* 0x000f62000c1e1d00 */
[----:B------:R-:W-:-:S04]  /*4b60*/  UISETP.NE.U32.AND UP0, UPT, UR12, URZ, UPT ;  /* 0x000000ff0c00728c */ /* 0x000fc8000bf05070 */
[----:B------:R-:W-:-:S09]  /*4b70*/  UISETP.NE.AND.EX UP0, UPT, UR13, URZ, UPT, UP0 ;  /* 0x000000ff0d00728c */ /* 0x000fd2000bf05300 */
[----:B------:R-:W-:Y:S05]  /*4b80*/  BRA.U UP0, `(.L_x_1412) ;  /* 0x0000000500347547 */ /* 0x000fea000b800000 */
[-CC-:B------:R-:W-:Y:S01]  /*4b90*/  FFMA.FTZ R177, R3, R116.reuse, R117.reuse ;  /* 0x0000007403b17223 */ /* 0x180fe20000010075 */
[--C-:B0----5:R-:W-:Y:S02]  /*4ba0*/  HADD2.F32 R118, -RZ, R112.reuse.H0_H0 ;  /* 0x20000070ff767230 */ /* 0x121fe40000004100 */
[-CC-:B------:R-:W-:Y:S01]  /*4bb0*/  FFMA.FTZ R194, R136, R116.reuse, R117.reuse ;  /* 0x0000007488c27223 */ /* 0x180fe20000010075 */
[----:B------:R-:W-:Y:S02]  /*4bc0*/  HADD2.F32 R119, -RZ, R112.H1_H1 ;  /* 0x30000070ff777230 */ /* 0x000fe40000004100 */
[-CC-:B------:R-:W-:Y:S01]  /*4bd0*/  FFMA.FTZ R183, R137, R116.reuse, R117.reuse ;  /* 0x0000007489b77223 */ /* 0x180fe20000010075 */
[--C-:B------:R-:W-:Y:S02]  /*4be0*/  HADD2.F32 R178, -RZ, R113.reuse.H0_H0 ;  /* 0x20000071ffb27230 */ /* 0x100fe40000004100 */
[----:B------:R-:W-:Y:S01]  /*4bf0*/  FFMA.FTZ R192, R132, R116, R117 ;  /* 0x0000007484c07223 */ /* 0x000fe20000010075 */
[----:B------:R-:W-:-:S02]  /*4c00*/  HADD2.F32 R181, -RZ, R113.H1_H1 ;  /* 0x30000071ffb57230 */ /* 0x000fc40000004100 */
[----:B------:R-:W-:Y:S01]  /*4c10*/  FADD.FTZ R113, R126, -R177 ;  /* 0x800000b17e717221 */ /* 0x000fe20000010000 */
[----:B------:R-:W-:Y:S02]  /*4c20*/  HADD2.F32 R112, -RZ, R72.H0_H0 ;  /* 0x20000048ff707230 */ /* 0x000fe40000004100 */
[----:B------:R-:W-:Y:S01]  /*4c30*/  FADD.FTZ R179, R135, -R194 ;  /* 0x800000c287b37221 */ /* 0x000fe20000010000 */
[----:B------:R-:W-:Y:S02]  /*4c40*/  HADD2.F32 R180, -RZ, R73.H1_H1 ;  /* 0x30000049ffb47230 */ /* 0x000fe40000004100 */
[----:B------:R-:W-:Y:S01]  /*4c50*/  FADD.FTZ R183, R138, -R183 ;  /* 0x800000b78ab77221 */ /* 0x000fe20000010000 */
[----:B------:R-:W-:Y:S02]  /*4c60*/  HADD2.F32 R182, -RZ, R74.H0_H0 ;  /* 0x2000004affb67230 */ /* 0x000fe40000004100 */
[----:B------:R-:W-:Y:S01]  /*4c70*/  FFMA.FTZ R113, R125, R113, R112 ;  /* 0x000000717d717223 */ /* 0x000fe20000010070 */
[----:B------:R-:W-:Y:S01]  /*4c80*/  FFMA.FTZ R185, R144, R116, R117 ;  /* 0x0000007490b97223 */ /* 0x000fe20000010075 */
[----:B------:R-:W-:-:S02]  /*4c90*/  HADD2.F32 R188, -RZ, R115.H0_H0 ;  /* 0x20000073ffbc7230 */ /* 0x000fc40000004100 */
[----:B------:R-:W-:Y:S01]  /*4ca0*/  FFMA.FTZ R177, R133, R116, R117 ;  /* 0x0000007485b17223 */ /* 0x000fe20000010075 */
[----:B------:R-:W-:Y:S02]  /*4cb0*/  HADD2.F32 R190, -RZ, R115.H1_H1 ;  /* 0x30000073ffbe7230 */ /* 0x000fe40000004100 */
[----:B------:R-:W-:Y:S01]  /*4cc0*/  FADD.FTZ R115, R127, -R192 ;  /* 0x800000c07f737221 */ /* 0x000fe20000010000 */
[----:B------:R-:W-:Y:S02]  /*4cd0*/  HADD2.F32 R112, -RZ, R72.H1_H1 ;  /* 0x30000048ff707230 */ /* 0x000fe40000004100 */
[C---:B------:R-:W-:Y:S01]  /*4ce0*/  FFMA.FTZ R179, R125.reuse, R179, R180 ;  /* 0x000000b37db37223 */ /* 0x040fe200000100b4 */
[--C-:B------:R-:W-:Y:S02]  /*4cf0*/  HADD2.F32 R184, -RZ, R114.reuse.H0_H0 ;  /* 0x20000072ffb87230 */ /* 0x100fe40000004100 */
[----:B------:R-:W-:Y:S01]  /*4d00*/  FFMA.FTZ R183, R125, R183, R182 ;  /* 0x000000b77db77223 */ /* 0x000fe200000100b6 */
[----:B------:R-:W-:-:S02]  /*4d10*/  HADD2.F32 R186, -RZ, R114.H1_H1 ;  /* 0x30000072ffba7230 */ /* 0x000fc40000004100 */
[----:B------:R-:W-:Y:S01]  /*4d20*/  FFMA.FTZ R182, R140, R116, R117 ;  /* 0x000000748cb67223 */ /* 0x000fe20000010075 */
[----:B------:R-:W-:Y:S02]  /*4d30*/  HADD2.F32 R180, -RZ, R75.H1_H1 ;  /* 0x3000004bffb47230 */ /* 0x000fe40000004100 */
[----:B------:R-:W-:Y:S01]  /*4d40*/  FADD.FTZ R189, R142, -R185 ;  /* 0x800000b98ebd7221 */ /* 0x000fe20000010000 */
[----:B------:R-:W-:Y:S02]  /*4d50*/  HADD2.F32 R114, -RZ, R73.H0_H0 ;  /* 0x20000049ff727230 */ /* 0x000fe40000004100 */
[----:B------:R-:W-:Y:S01]  /*4d60*/  FADD.FTZ R177, R134, -R177 ;  /* 0x800000b186b17221 */ /* 0x000fe20000010000 */
[----:B------:R-:W-:Y:S01]  /*4d70*/  FMUL.FTZ R113, R113, R124 ;  /* 0x0000007c71717220 */ /* 0x000fe20000410000 */
[----:B------:R-:W-:Y:S01]  /*4d80*/  FFMA.FTZ R115, R125, R115, R112 ;  /* 0x000000737d737223 */ /* 0x000fe20000010070 */
[----:B------:R-:W-:Y:S02]  /*4d90*/  HADD2.F32 R112, -RZ, R74.H1_H1 ;  /* 0x3000004aff707230 */ /* 0x000fe40000004100 */
[----:B------:R-:W-:Y:S01]  /*4da0*/  FFMA.FTZ R192, R143, R116, R117 ;  /* 0x000000748fc07223 */ /* 0x000fe20000010075 */
[----:B------:R-:W-:Y:S01]  /*4db0*/  FADD.FTZ R182, R139, -R182 ;  /* 0x800000b68bb67221 */ /* 0x000fe20000010000 */
[C---:B------:R-:W-:Y:S01]  /*4dc0*/  FFMA.FTZ R189, R125.reuse, R189, R180 ;  /* 0x000000bd7dbd7223 */ /* 0x040fe200000100b4 */
[----:B------:R-:W-:Y:S01]  /*4dd0*/  FFMA.FTZ R177, R125, R177, R114 ;  /* 0x000000b17db17223 */ /* 0x000fe20000010072 */
[----:B------:R-:W-:Y:S01]  /*4de0*/  FFMA.FTZ R180, R113, R118, R108 ;  /* 0x0000007671b47223 */ /* 0x000fe2000001006c */
[----:B------:R-:W-:-:S02]  /*4df0*/  HADD2.F32 R114, -RZ, R75.H0_H0 ;  /* 0x2000004bff727230 */ /* 0x000fc40000004100 */
[-C--:B------:R-:W-:Y:S01]  /*4e00*/  FMUL.FTZ R108, R115, R124.reuse ;  /* 0x0000007c736c7220 */ /* 0x080fe20000410000 */
[----:B------:R-:W-:Y:S01]  /*4e10*/  FADD.FTZ R187, R141, -R192 ;  /* 0x800000c08dbb7221 */ /* 0x000fe20000010000 */
[----:B------:R-:W-:Y:S01]  /*4e20*/  FMUL.FTZ R183, R183, R124 ;  /* 0x0000007cb7b77220 */ /* 0x000fe20000410000 */
[----:B------:R-:W-:Y:S01]  /*4e30*/  FFMA.FTZ R185, R125, R182, R112 ;  /* 0x000000b67db97223 */ /* 0x000fe20000010070 */
[----:B------:R-:W-:Y:S01]  /*4e40*/  FMUL.FTZ R177, R177, R124 ;  /* 0x0000007cb1b17220 */ /* 0x000fe20000410000 */
[----:B------:R-:W-:Y:S01]  /*4e50*/  FFMA.FTZ R182, R108, R119, R109 ;  /* 0x000000776cb67223 */ /* 0x000fe2000001006d */
[----:B------:R-:W-:Y:S01]  /*4e60*/  FFMA.FTZ R187, R125, R187, R114 ;  /* 0x000000bb7dbb7223 */ /* 0x000fe20000010072 */
[----:B------:R-:W-:Y:S01]  /*4e70*/  FFMA.FTZ R184, R183, R184, R104 ;  /* 0x000000b8b7b87223 */ /* 0x000fe20000010068 */
[----:B------:R-:W-:Y:S02]  /*4e80*/  HADD2.F32 R109, -RZ, R70.H1_H1 ;  /* 0x30000046ff6d7230 */ /* 0x000fe40000004100 */
[----:B------:R-:W-:Y:S01]  /*4e90*/  FMUL.FTZ R104, R185, R124 ;  /* 0x0000007cb9687220 */ /* 0x000fe20000410000 */
[----:B------:R-:W-:Y:S01]  /*4ea0*/  FFMA.FTZ R191, R177, R178, R110 ;  /* 0x000000b2b1bf7223 */ /* 0x000fe2000001006e */
[----:B------:R-:W-:-:S02]  /*4eb0*/  HADD2.F32 R110, -RZ, R71.H0_H0 ;  /* 0x20000047ff6e7230 */ /* 0x000fc40000004100 */
[----:B------:R-:W-:Y:S01]  /*4ec0*/  FMUL.FTZ R187, R187, R124 ;  /* 0x0000007cbbbb7220 */ /* 0x000fe20000410000 */
[----:B------:R-:W-:Y:S01]  /*4ed0*/  FFMA.FTZ R186, R104, R186, R105 ;  /* 0x000000ba68ba7223 */ /* 0x000fe20000010069 */
[----:B------:R-:W-:Y:S01]  /*4ee0*/  FMUL.FTZ R109, R109, R104 ;  /* 0x000000686d6d7220 */ /* 0x000fe20000410000 */
[--C-:B------:R-:W-:Y:S02]  /*4ef0*/  HADD2.F32 R104, -RZ, R69.reuse.H0_H0 ;  /* 0x20000045ff687230 */ /* 0x100fe40000004100 */
[-C--:B------:R-:W-:Y:S01]  /*4f00*/  FMUL.FTZ R112, R179, R124.reuse ;  /* 0x0000007cb3707220 */ /* 0x080fe20000410000 */
[----:B------:R-:W-:Y:S02]  /*4f10*/  HADD2.F32 R119, -RZ, R69.H1_H1 ;  /* 0x30000045ff777230 */ /* 0x000fe40000004100 */
[----:B------:R-:W-:Y:S01]  /*4f20*/  FMUL.FTZ R115, R110, R187 ;  /* 0x000000bb6e737220 */ /* 0x000fe20000410000 */
[----:B------:R-:W-:Y:S02]  /*4f30*/  HADD2.F32 R114, -RZ, R70.H0_H0 ;  /* 0x20000046ff727230 */ /* 0x000fe40000004100 */
[----:B------:R-:W-:Y:S01]  /*4f40*/  FMUL.FTZ R110, R189, R124 ;  /* 0x0000007cbd6e7220 */ /* 0x000fe20000410000 */
[----:B------:R-:W-:-:S02]  /*4f50*/  HADD2.F32 R179, -RZ, R71.H1_H1 ;  /* 0x30000047ffb37230 */ /* 0x000fc40000004100 */
[----:B------:R-:W-:Y:S01]  /*4f60*/  FMUL.FTZ R177, R104, R177 ;  /* 0x000000b168b17220 */ /* 0x000fe20000410000 */
[--C-:B------:R-:W-:Y:S02]  /*4f70*/  HADD2.F32 R178, -RZ, R68.reuse.H0_H0 ;  /* 0x20000044ffb27230 */ /* 0x100fe40000004100 */
[----:B------:R-:W-:Y:S01]  /*4f80*/  FFMA.FTZ R111, R112, R181, R111 ;  /* 0x000000b5706f7223 */ /* 0x000fe2000001006f */
[----:B------:R-:W-:Y:S02]  /*4f90*/  HADD2.F32 R105, -RZ, R68.H1_H1 ;  /* 0x30000044ff697230 */ /* 0x000fe40000004100 */
[----:B------:R-:W-:Y:S01]  /*4fa0*/  FMUL.FTZ R104, R119, R112 ;  /* 0x0000007077687220 */ /* 0x000fe20000410000 */
[----:B------:R-:W-:Y:S01]  /*4fb0*/  FMUL.FTZ R114, R114, R183 ;  /* 0x000000b772727220 */ /* 0x000fe20000410000 */
[----:B------:R-:W-:Y:S01]  /*4fc0*/  FMUL.FTZ R118, R179, R110 ;  /* 0x0000006eb3767220 */ /* 0x000fe20000410000 */
[----:B------:R-:W-:Y:S01]  /*4fd0*/  FMUL.FTZ R112, R178, R113 ;  /* 0x00000071b2707220 */ /* 0x000fe20000410000 */
[----:B------:R-:W-:Y:S01]  /*4fe0*/  FMUL.FTZ R105, R105, R108 ;  /* 0x0000006c69697220 */ /* 0x000fe20000410000 */
[----:B------:R-:W-:Y:S01]  /*4ff0*/  FFMA.FTZ R106, R187, R188, R106 ;  /* 0x000000bcbb6a7223 */ /* 0x000fe2000001006a */
[----:B------:R-:W-:Y:S01]  /*5000*/  FFMA.FTZ R107, R110, R190, R107 ;  /* 0x000000be6e6b7223 */ /* 0x000fe2000001006b */
[----:B------:R-:W-:-:S02]  /*5010*/  F2FP.F16.F32.PACK_AB R115, R118, R115 ;  /* 0x000000737673723e */ /* 0x000fc400000000ff */
[----:B------:R-:W-:Y:S02]  /*5020*/  F2FP.F16.F32.PACK_AB R114, R109, R114 ;  /* 0x000000726d72723e */ /* 0x000fe400000000ff */
[----:B------:R-:W-:Y:S02]  /*5030*/  F2FP.F16.F32.PACK_AB R113, R104, R177 ;  /* 0x000000b16871723e */ /* 0x000fe400000000ff */
[----:B------:R-:W-:Y:S01]  /*5040*/  F2FP.F16.F32.PACK_AB R112, R105, R112 ;  /* 0x000000706970723e */ /* 0x000fe200000000ff */
[----:B------:R-:W-:Y:S06]  /*5050*/  BRA `(.L_x_1413) ;  /* 0x0000000400407947 */ /* 0x000fec0003800000 */
.L_x_1412:
[-CC-:B------:R-:W-:Y:S01]  /*5060*/  FFMA.FTZ R84, R143, R116.reuse, R117.reuse ;  /* 0x000000748f547223 */ /* 0x180fe20000010075 */
[----:B------:R-:W-:Y:S02]  /*5070*/  HADD2.F32 R86, -RZ, R75.H0_H0 ;  /* 0x2000004bff567230 */ /* 0x000fe40000004100 */
[-CC-:B------:R-:W-:Y:S01]  /*5080*/  FFMA.FTZ R85, R133, R116.reuse, R117.reuse ;  /* 0x0000007485557223 */ /* 0x180fe20000010075 */
[--C-:B-----5:R-:W-:Y:S02]  /*5090*/  HADD2.F32 R191, -RZ, R113.reuse.H0_H0 ;  /* 0x20000071ffbf7230 */ /* 0x120fe40000004100 */
[----:B------:R-:W-:Y:S01]  /*50a0*/  FADD.FTZ R84, R141, -R84 ;  /* 0x800000548d547221 */ /* 0x000fe20000010000 */
[----:B0-----:R-:W-:Y:S02]  /*50b0*/  HADD2.F32 R118, -RZ, R113.H1_H1 ;  /* 0x30000071ff767230 */ /* 0x001fe40000004100 */
[----:B------:R-:W-:Y:S01]  /*50c0*/  FFMA.FTZ R113, R137, R116, R117 ;  /* 0x0000007489717223 */ /* 0x000fe20000010075 */
[----:B------:R-:W-:-:S02]  /*50d0*/  HADD2.F32 R180, -RZ, R112.H0_H0 ;  /* 0x20000070ffb47230 */ /* 0x000fc40000004100 */
[----:B------:R-:W-:Y:S01]  /*50e0*/  FFMA.FTZ R185, R125, R84, R86 ;  /* 0x000000547db97223 */ /* 0x000fe20000010056 */
[-CC-:B------:R-:W-:Y:S01]  /*50f0*/  FFMA.FTZ R84, R140, R116.reuse, R117.reuse ;  /* 0x000000748c547223 */ /* 0x180fe20000010075 */
[----:B------:R-:W-:Y:S02]  /*5100*/  HADD2.F32 R182, -RZ, R112.H1_H1 ;  /* 0x30000070ffb67230 */ /* 0x000fe40000004100 */
[----:B------:R-:W-:Y:S01]  /*5110*/  FFMA.FTZ R177, R144, R116, R117 ;  /* 0x0000007490b17223 */ /* 0x000fe20000010075 */
[----:B------:R-:W-:Y:S02]  /*5120*/  HADD2.F32 R119, -RZ, R74.H1_H1 ;  /* 0x3000004aff777230 */ /* 0x000fe40000004100 */
[----:B------:R-:W-:Y:S01]  /*5130*/  FADD.FTZ R112, R139, -R84 ;  /* 0x800000548b707221 */ /* 0x000fe20000010000 */
[--C-:B------:R-:W-:Y:S02]  /*5140*/  HADD2.F32 R178, -RZ, R115.reuse.H0_H0 ;  /* 0x20000073ffb27230 */ /* 0x100fe40000004100 */
[----:B------:R-:W-:Y:S01]  /*5150*/  FADD.FTZ R84, R134, -R85 ;  /* 0x8000005586547221 */ /* 0x000fe20000010000 */
[----:B------:R-:W-:-:S02]  /*5160*/  HADD2.F32 R183, -RZ, R115.H1_H1 ;  /* 0x30000073ffb77230 */ /* 0x000fc40000004100 */
[----:B------:R-:W-:Y:S01]  /*5170*/  FADD.FTZ R86, R138, -R113 ;  /* 0x800000718a567221 */ /* 0x000fe20000010000 */
[----:B------:R-:W-:Y:S02]  /*5180*/  HADD2.F32 R87, -RZ, R73.H0_H0 ;  /* 0x20000049ff577230 */ /* 0x000fe40000004100 */
[----:B------:R-:W-:Y:S01]  /*5190*/  FFMA.FTZ R181, R125, R112, R119 ;  /* 0x000000707db57223 */ /* 0x000fe20000010077 */
[----:B------:R-:W-:Y:S02]  /*51a0*/  HADD2.F32 R115, -RZ, R74.H0_H0 ;  /* 0x2000004aff737230 */ /* 0x000fe40000004100 */
[----:B------:R-:W-:Y:S01]  /*51b0*/  FFMA.FTZ R85, R3, R116, R117 ;  /* 0x0000007403557223 */ /* 0x000fe20000010075 */
[--C-:B------:R-:W-:Y:S02]  /*51c0*/  HADD2.F32 R184, -RZ, R114.reuse.H0_H0 ;  /* 0x20000072ffb87230 */ /* 0x100fe40000004100 */
[----:B------:R-:W-:Y:S01]  /*51d0*/  FFMA.FTZ R119, R125, R84, R87 ;  /* 0x000000547d777223 */ /* 0x000fe20000010057 */
[----:B------:R-:W-:-:S02]  /*51e0*/  HADD2.F32 R186, -RZ, R114.H1_H1 ;  /* 0x30000072ffba7230 */ /* 0x000fc40000004100 */
[----:B------:R-:W-:Y:S01]  /*51f0*/  FADD.FTZ R114, R142, -R177 ;  /* 0x800000b18e727221 */ /* 0x000fe20000010000 */
[----:B------:R-:W-:Y:S02]  /*5200*/  HADD2.F32 R188, -RZ, R75.H1_H1 ;  /* 0x3000004bffbc7230 */ /* 0x000fe40000004100 */
[C---:B------:R-:W-:Y:S01]  /*5210*/  FFMA.FTZ R179, R125.reuse, R86, R115 ;  /* 0x000000567db37223 */ /* 0x040fe20000010073 */
[-CC-:B------:R-:W-:Y:S01]  /*5220*/  FFMA.FTZ R84, R136, R116.reuse, R117.reuse ;  /* 0x0000007488547223 */ /* 0x180fe20000010075 */
[----:B------:R-:W-:Y:S01]  /*5230*/  FFMA.FTZ R86, R132, R116, R117 ;  /* 0x0000007484567223 */ /* 0x000fe20000010075 */
[--C-:B------:R-:W-:Y:S02]  /*5240*/  HADD2.F32 R87, -RZ, R72.reuse.H0_H0 ;  /* 0x20000048ff577230 */ /* 0x100fe40000004100 */
[----:B------:R-:W-:Y:S01]  /*5250*/  FFMA.FTZ R188, R125, R114, R188 ;  /* 0x000000727dbc7223 */ /* 0x000fe200000100bc */
[----:B------:R-:W-:Y:S02]  /*5260*/  HADD2.F32 R115, -RZ, R72.H1_H1 ;  /* 0x30000048ff737230 */ /* 0x000fe40000004100 */
[----:B------:R-:W-:Y:S01]  /*5270*/  FADD.FTZ R112, R135, -R84 ;  /* 0x8000005487707221 */ /* 0x000fe20000010000 */
[----:B------:R-:W-:-:S02]  /*5280*/  HADD2.F32 R114, -RZ, R73.H1_H1 ;  /* 0x30000049ff727230 */ /* 0x000fc40000004100 */
[----:B------:R-:W-:Y:S01]  /*5290*/  FADD.FTZ R84, R126, -R85 ;  /* 0x800000557e547221 */ /* 0x000fe20000010000 */
[----:B------:R-:W-:Y:S01]  /*52a0*/  FADD.FTZ R86, R127, -R86 ;  /* 0x800000567f567221 */ /* 0x000fe20000010000 */
[-C--:B------:R-:W-:Y:S01]  /*52b0*/  FMUL.FTZ R177, R185, R124.reuse ;  /* 0x0000007cb9b17220 */ /* 0x080fe20000410000 */
[----:B------:R-:W-:Y:S01]  /*52c0*/  FMUL.FTZ R85, R179, R124 ;  /* 0x0000007cb3557220 */ /* 0x000fe20000410000 */
[C---:B------:R-:W-:Y:S01]  /*52d0*/  FFMA.FTZ R113, R125.reuse, R84, R87 ;  /* 0x000000547d717223 */ /* 0x040fe20000010057 */
[C---:B------:R-:W-:Y:S01]  /*52e0*/  FFMA.FTZ R115, R125.reuse, R86, R115 ;  /* 0x000000567d737223 */ /* 0x040fe20000010073 */
[----:B------:R-:W-:Y:S01]  /*52f0*/  FFMA.FTZ R114, R125, R112, R114 ;  /* 0x000000707d727223 */ /* 0x000fe20000010072 */
[--C-:B------:R-:W-:Y:S02]  /*5300*/  HADD2.F32 R86, -RZ, R71.reuse.H0_H0 ;  /* 0x20000047ff567230 */ /* 0x100fe40000004100 */
[----:B------:R-:W-:Y:S01]  /*5310*/  FMUL.FTZ R112, R188, R124 ;  /* 0x0000007cbc707220 */ /* 0x000fe20000410000 */
[----:B------:R-:W-:-:S02]  /*5320*/  HADD2.F32 R87, -RZ, R71.H1_H1 ;  /* 0x30000047ff577230 */ /* 0x000fc40000004100 */
[----:B------:R-:W-:Y:S01]  /*5330*/  FFMA.FTZ R106, R177, R178, R106 ;  /* 0x000000b2b16a7223 */ /* 0x000fe2000001006a */
[--C-:B------:R-:W-:Y:S02]  /*5340*/  HADD2.F32 R84, -RZ, R70.reuse.H0_H0 ;  /* 0x20000046ff547230 */ /* 0x100fe40000004100 */
[----:B------:R-:W-:Y:S01]  /*5350*/  FMUL.FTZ R187, R86, R177 ;  /* 0x000000b156bb7220 */ /* 0x000fe20000410000 */
[----:B------:R-:W-:Y:S01]  /*5360*/  FFMA.FTZ R184, R85, R184, R104 ;  /* 0x000000b855b87223 */ /* 0x000fe20000010068 */
[----:B------:R-:W-:Y:S01]  /*5370*/  FMUL.FTZ R190, R87, R112 ;  /* 0x0000007057be7220 */ /* 0x000fe20000410000 */
[-C--:B------:R-:W-:Y:S01]  /*5380*/  FMUL.FTZ R86, R181, R124.reuse ;  /* 0x0000007cb5567220 */ /* 0x080fe20000410000 */
[----:B------:R-:W-:Y:S01]  /*5390*/  FMUL.FTZ R178, R84, R85 ;  /* 0x0000005554b27220 */ /* 0x000fe20000410000 */
[----:B------:R-:W-:Y:S02]  /*53a0*/  HADD2.F32 R87, -RZ, R70.H1_H1 ;  /* 0x30000046ff577230 */ /* 0x000fe40000004100 */
[----:B------:R-:W-:Y:S01]  /*53b0*/  FMUL.FTZ R85, R119, R124 ;  /* 0x0000007c77557220 */ /* 0x000fe20000410000 */
[----:B------:R-:W-:-:S02]  /*53c0*/  HADD2.F32 R84, -RZ, R69.H0_H0 ;  /* 0x20000045ff547230 */ /* 0x000fc40000004100 */
[----:B------:R-:W-:Y:S01]  /*53d0*/  FFMA.FTZ R107, R112, R183, R107 ;  /* 0x000000b7706b7223 */ /* 0x000fe2000001006b */
[----:B------:R-:W-:Y:S01]  /*53e0*/  FFMA.FTZ R186, R86, R186, R105 ;  /* 0x000000ba56ba7223 */ /* 0x000fe20000010069 */
[----:B------:R-:W-:Y:S01]  /*53f0*/  FMUL.FTZ R183, R87, R86 ;  /* 0x0000005657b77220 */ /* 0x000fe20000410000 */
[----:B------:R-:W-:Y:S02]  /*5400*/  HADD2.F32 R105, -RZ, R69.H1_H1 ;  /* 0x30000045ff697230 */ /* 0x000fe40000004100 */
[----:B------:R-:W-:Y:S01]  /*5410*/  FMUL.FTZ R104, R84, R85 ;  /* 0x0000005554687220 */ /* 0x000fe20000410000 */
[-C--:B------:R-:W-:Y:S01]  /*5420*/  FMUL.FTZ R112, R114, R124.reuse ;  /* 0x0000007c72707220 */ /* 0x080fe20000410000 */
[----:B------:R-:W-:Y:S01]  /*5430*/  FFMA.FTZ R191, R85, R191, R110 ;  /* 0x000000bf55bf7223 */ /* 0x000fe2000001006e */
[--C-:B------:R-:W-:Y:S02]  /*5440*/  HADD2.F32 R84, -RZ, R68.reuse.H0_H0 ;  /* 0x20000044ff547230 */ /* 0x100fe40000004100 */
[----:B------:R-:W-:Y:S01]  /*5450*/  FMUL.FTZ R85, R113, R124 ;  /* 0x0000007c71557220 */ /* 0x000fe20000410000 */
[----:B------:R-:W-:-:S02]  /*5460*/  HADD2.F32 R87, -RZ, R68.H1_H1 ;  /* 0x30000044ff577230 */ /* 0x000fc40000004100 */
[----:B------:R-:W-:Y:S01]  /*5470*/  FMUL.FTZ R86, R115, R124 ;  /* 0x0000007c73567220 */ /* 0x000fe20000410000 */
[----:B------:R-:W-:Y:S01]  /*5480*/  FFMA.FTZ R111, R112, R118, R111 ;  /* 0x00000076706f7223 */ /* 0x000fe2000001006f */
[----:B------:R-:W-:Y:S01]  /*5490*/  FMUL.FTZ R177, R105, R112 ;  /* 0x0000007069b17220 */ /* 0x000fe20000410000 */
[----:B------:R-:W-:Y:S01]  /*54a0*/  FMUL.FTZ R112, R84, R85 ;  /* 0x0000005554707220 */ /* 0x000fe20000410000 */
[----:B------:R-:W-:Y:S01]  /*54b0*/  FMUL.FTZ R105, R87, R86 ;  /* 0x0000005657697220 */ /* 0x000fe20000410000 */
[----:B------:R-:W-:Y:S01]  /*54c0*/  FFMA.FTZ R180, R85, R180, R108 ;  /* 0x000000b455b47223 */ /* 0x000fe2000001006c */
[----:B------:R-:W-:Y:S01]  /*54d0*/  FFMA.FTZ R182, R86, R182, R109 ;  /* 0x000000b656b67223 */ /* 0x000fe2000001006d */
[----:B------:R-:W-:Y:S02]  /*54e0*/  F2FP.F16.F32.PACK_AB R85, R114, R119 ;  /* 0x000000777255723e */ /* 0x000fe400000000ff */
[----:B------:R-:W-:Y:S02]  /*54f0*/  F2FP.F16.F32.PACK_AB R84, R115, R113 ;  /* 0x000000717354723e */ /* 0x000fe400000000ff */
[----:B------:R-:W-:-:S02]  /*5500*/  F2FP.F16.F32.PACK_AB R87, R188, R185 ;  /* 0x000000b9bc57723e */ /* 0x000fc400000000ff */
[----:B------:R-:W-:Y:S02]  /*5510*/  F2FP.F16.F32.PACK_AB R86, R181, R179 ;  /* 0x000000b3b556723e */ /* 0x000fe400000000ff */
[----:B------:R-:W-:Y:S02]  /*5520*/  F2FP.F16.F32.PACK_AB R115, R190, R187 ;  /* 0x000000bbbe73723e */ /* 0x000fe400000000ff */
[----:B------:R-:W-:Y:S02]  /*5530*/  F2FP.F16.F32.PACK_AB R114, R183, R178 ;  /* 0x000000b2b772723e */ /* 0x000fe400000000ff */
[----:B------:R-:W-:Y:S02]  /*5540*/  F2FP.F16.F32.PACK_AB R113, R177, R104 ;  /* 0x00000068b171723e */ /* 0x000fe400000000ff */
[----:B------:R-:W-:-:S07]  /*5550*/  F2FP.F16.F32.PACK_AB R112, R105, R112 ;  /* 0x000000706970723e */ /* 0x000fce00000000ff */
.L_x_1413:
[----:B------:R-:W-:Y:S01]  /*5560*/  ISETP.NE.U32.AND P1, PT, RZ, UR12, PT ;  /* 0x0000000cff007c0c */ /* 0x000fe2000bf25070 */
[----:B------:R-:W0:Y:S01]  /*5570*/  LDC.64 R108, c[0x0][0x468] ;  /* 0x00011a00ff6c7b82 */ /* 0x000e220000000a00 */
[----:B------:R-:W-:Y:S02]  /*5580*/  MOV R110, R191 ;  /* 0x000000bf006e7202 */ /* 0x000fe40000000f00 */
[----:B------:R-:W-:-:S13]  /*5590*/  ISETP.NE.AND.EX P1, PT, RZ, UR13, PT, P1 ;  /* 0x0000000dff007c0c */ /* 0x000fda000bf25310 */
[----:B------:R-:W1:Y:S01]  /*55a0*/  @P1 LDC.64 R104, c[0x0][0x478] ;  /* 0x00011e00ff681b82 */ /* 0x000e620000000a00 */
[C---:B0-----:R-:W-:Y:S01]  /*55b0*/  IMAD.WIDE.U32 R178, R0.reuse, 0x10, R108 ;  /* 0x0000001000b27825 */ /* 0x041fe200078e006c */
[----:B------:R-:W-:Y:S02]  /*55c0*/  MOV R108, R180 ;  /* 0x000000b4006c7202 */ /* 0x000fe40000000f00 */
[----:B------:R-:W-:Y:S01]  /*55d0*/  MOV R109, R182 ;  /* 0x000000b6006d7202 */ /* 0x000fe20000000f00 */
[C---:B-1----:R-:W-:Y:S01]  /*55e0*/  @P1 IMAD.WIDE.U32 R118, R0.reuse, 0x10, R104 ;  /* 0x0000001000761825 */ /* 0x042fe200078e0068 */
[----:B------:R-:W-:Y:S02]  /*55f0*/  MOV R104, R184 ;  /* 0x000000b800687202 */ /* 0x000fe40000000f00 */
[----:B------:R-:W-:Y:S02]  /*5600*/  MOV R105, R186 ;  /* 0x000000ba00697202 */ /* 0x000fe40000000f00 */
[----:B------:R1:W-:Y:S01]  /*5610*/  @P1 STG.E.128 desc[UR6][R118.64], R84 ;  /* 0x0000005476001986 */ /* 0x0003e2000c101d06 */
[----:B------:R-:W-:-:S03]  /*5620*/  IADD3 R0, PT, PT, R0, 0x20, RZ ;  /* 0x0000002000007810 */ /* 0x000fc60007ffe0ff */
[----:B------:R1:W-:Y:S04]  /*5630*/  STG.E.128 desc[UR6][R178.64], R112 ;  /* 0x00000070b2007986 */ /* 0x0003e8000c101d06 */
.L_x_1411:
[----:B------:R-:W-:Y:S05]  /*5640*/  BSYNC.RECONVERGENT B1 ;  /* 0x0000000000017941 */ /* 0x000fea0003800200 */
.L_x_1410:
[----:B------:R-:W-:Y:S04]  /*5650*/  BSSY.RECONVERGENT B1, `(.L_x_1414) ;  /* 0x00000b2000017945 */ /* 0x000fe80003800200 */
[----:B------:R-:W-:Y:S05]  /*5660*/  @!P3 BRA `(.L_x_1415) ;  /* 0x0000000800c0b947 */ /* 0x000fea0003800000 */
[----:B-1----:R-:W1:Y:S02]  /*5670*/  LDC.64 R112, c[0x0][0x390] ;  /* 0x0000e400ff707b82 */ /* 0x002e640000000a00 */
[----:B-1----:R-:W-:-:S06]  /*5680*/  IMAD.WIDE.U32 R112, R0, 0x10, R112 ;  /* 0x0000001000707825 */ /* 0x002fcc00078e0070 */
[----:B------:R-:W5:Y:S01]  /*5690*/  LDG.E.128 R112, desc[UR6][R112.64] ;  /* 0x0000000670707981 */ /* 0x000f62000c1e1d00 */
[----:B------:R-:W-:-:S04]  /*56a0*/  ISETP.NE.U32.AND P1, PT, RZ, UR12, PT ;  /* 0x0000000cff007c0c */ /* 0x000fc8000bf25070 */
[----:B------:R-:W-:-:S13]  /*56b0*/  ISETP.NE.AND.EX P1, PT, RZ, UR13, PT, P1 ;  /* 0x0000000dff007c0c */ /* 0x000fda000bf25310 */
[----:B------:R-:W-:Y:S05]  /*56c0*/  @!P1 BRA `(.L_x_1416) ;  /* 0x0000000400449947 */ /* 0x000fea0003800000 */
[-CC-:B------:R-:W-:Y:S01]  /*56d0*/  FFMA.FTZ R86, R159, R116.reuse, R117.reuse ;  /* 0x000000749f567223 */ /* 0x180fe20000010075 */
[----:B------:R-:W-:Y:S02]  /*56e0*/  HADD2.F32 R84, -RZ, R79.H0_H0 ;  /* 0x2000004fff547230 */ /* 0x000fe40000004100 */
[-CC-:B------:R-:W-:Y:S01]  /*56f0*/  FFMA.FTZ R177, R160, R116.reuse, R117.reuse ;  /* 0x00000074a0b17223 */ /* 0x180fe20000010075 */
[--C-:B-----5:R-:W-:Y:S02]  /*5700*/  HADD2.F32 R85, -RZ, R115.reuse.H0_H0 ;  /* 0x20000073ff557230 */ /* 0x120fe40000004100 */
[----:B------:R-:W-:Y:S01]  /*5710*/  FADD.FTZ R183, R157, -R86 ;  /* 0x800000569db77221 */ /* 0x000fe20000010000 */
[----:B------:R-:W-:Y:S02]  /*5720*/  HADD2.F32 R185, -RZ, R115.H1_H1 ;  /* 0x30000073ffb97230 */ /* 0x000fe40000004100 */
[----:B------:R-:W-:Y:S01]  /*5730*/  FFMA.FTZ R115, R153, R116, R117 ;  /* 0x0000007499737223 */ /* 0x000fe20000010075 */
[----:B------:R-:W-:-:S02]  /*5740*/  HADD2.F32 R178, -RZ, R114.H0_H0 ;  /* 0x20000072ffb27230 */ /* 0x000fc40000004100 */
[-C--:B------:R-:W-:Y:S01]  /*5750*/  FFMA.FTZ R184, R156, R116.reuse, R117 ;  /* 0x000000749cb87223 */ /* 0x080fe20000010075 */
[----:B------:R-:W-:Y:S02]  /*5760*/  HADD2.F32 R180, -RZ, R114.H1_H1 ;  /* 0x30000072ffb47230 */ /* 0x000fe40000004100 */
[----:B------:R-:W-:Y:S01]  /*5770*/  FFMA.FTZ R183, R125, R183, R84 ;  /* 0x000000b77db77223 */ /* 0x000fe20000010054 */
[--C-:B------:R-:W-:Y:S02]  /*5780*/  HADD2.F32 R114, -RZ, R113.reuse.H0_H0 ;  /* 0x20000071ff727230 */ /* 0x100fe40000004100 */
[----:B------:R-:W-:Y:S01]  /*5790*/  FADD.FTZ R177, R158, -R177 ;  /* 0x800000b19eb17221 */ /* 0x000fe20000010000 */
[----:B0-----:R-:W-:Y:S02]  /*57a0*/  HADD2.F32 R119, -RZ, R113.H1_H1 ;  /* 0x30000071ff777230 */ /* 0x001fe40000004100 */
[----:B------:R-:W-:Y:S01]  /*57b0*/  FFMA.FTZ R113, R149, R116, R117 ;  /* 0x0000007495717223 */ /* 0x000fe20000010075 */
[----:B------:R-:W-:-:S02]  /*57c0*/  HADD2.F32 R86, -RZ, R112.H0_H0 ;  /* 0x20000070ff567230 */ /* 0x000fc40000004100 */
[----:B------:R-:W-:Y:S01]  /*57d0*/  FADD.FTZ R115, R154, -R115 ;  /* 0x800000739a737221 */ /* 0x000fe20000010000 */
[----:B------:R-:W-:Y:S02]  /*57e0*/  HADD2.F32 R87, -RZ, R112.H1_H1 ;  /* 0x30000070ff577230 */ /* 0x000fe40000004100 */
[----:B------:R-:W-:Y:S01]  /*57f0*/  FADD.FTZ R113, R150, -R113 ;  /* 0x8000007196717221 */ /* 0x000fe20000010000 */
[----:B------:R-:W-:Y:S02]  /*5800*/  HADD2.F32 R182, -RZ, R79.H1_H1 ;  /* 0x3000004fffb67230 */ /* 0x000fe40000004100 */
[----:B------:R-:W-:Y:S01]  /*5810*/  FADD.FTZ R179, R155, -R184 ;  /* 0x800000b89bb37221 */ /* 0x000fe20000010000 */
[----:B------:R-:W-:Y:S02]  /*5820*/  HADD2.F32 R112, -RZ, R78.H0_H0 ;  /* 0x2000004eff707230 */ /* 0x000fe40000004100 */
[----:B------:R-:W-:Y:S01]  /*5830*/  FFMA.FTZ R186, R152, R116, R117 ;  /* 0x0000007498ba7223 */ /* 0x000fe20000010075 */
[----:B------:R-:W-:-:S02]  /*5840*/  HADD2.F32 R84, -RZ, R77.H0_H0 ;  /* 0x2000004dff547230 */ /* 0x000fc40000004100 */
[C---:B------:R-:W-:Y:S01]  /*5850*/  FFMA.FTZ R184, R125.reuse, R177, R182 ;  /* 0x000000b17db87223 */ /* 0x040fe200000100b6 */
[----:B------:R-:W-:Y:S02]  /*5860*/  HADD2.F32 R118, -RZ, R78.H1_H1 ;  /* 0x3000004eff767230 */ /* 0x000fe40000004100 */
[C---:B------:R-:W-:Y:S01]  /*5870*/  FFMA.FTZ R177, R125.reuse, R115, R112 ;  /* 0x000000737db17223 */ /* 0x040fe20000010070 */
[-CC-:B------:R-:W-:Y:S01]  /*5880*/  FFMA.FTZ R182, R148, R116.reuse, R117.reuse ;  /* 0x0000007494b67223 */ /* 0x180fe20000010075 */
[----:B------:R-:W-:Y:S01]  /*5890*/  FFMA.FTZ R115, R125, R113, R84 ;  /* 0x000000717d737223 */ /* 0x000fe20000010054 */
[----:B------:R-:W-:Y:S01]  /*58a0*/  FFMA.FTZ R113, R145, R116, R117 ;  /* 0x0000007491717223 */ /* 0x000fe20000010075 */
[--C-:B------:R-:W-:Y:S02]  /*58b0*/  HADD2.F32 R84, -RZ, R76.reuse.H0_H0 ;  /* 0x2000004cff547230 */ /* 0x100fe40000004100 */
[----:B------:R-:W-:Y:S01]  /*58c0*/  FFMA.FTZ R179, R125, R179, R118 ;  /* 0x000000b37db37223 */ /* 0x000fe20000010076 */
[----:B------:R-:W-:-:S02]  /*58d0*/  HADD2.F32 R112, -RZ, R76.H1_H1 ;  /* 0x3000004cff707230 */ /* 0x000fc40000004100 */
[----:B------:R-:W-:Y:S01]  /*58e0*/  FADD.FTZ R113, R146, -R113 ;  /* 0x8000007192717221 */ /* 0x000fe20000010000 */
[----:B------:R-:W-:Y:S02]  /*58f0*/  HADD2.F32 R118, -RZ, R77.H1_H1 ;  /* 0x3000004dff767230 */ /* 0x000fe40000004100 */
[----:B------:R-:W-:Y:S01]  /*5900*/  FADD.FTZ R187, R147, -R182 ;  /* 0x800000b693bb7221 */ /* 0x000fe20000010000 */
[----:B------:R-:W-:Y:S01]  /*5910*/  FADD.FTZ R186, R151, -R186 ;  /* 0x800000ba97ba7221 */ /* 0x000fe20000010000 */
[----:B------:R-:W-:Y:S01]  /*5920*/  FMUL.FTZ R181, R183, R124 ;  /* 0x0000007cb7b57220 */ /* 0x000fe20000410000 */
[C---:B------:R-:W-:Y:S01]  /*5930*/  FFMA.FTZ R113, R125.reuse, R113, R84 ;  /* 0x000000717d717223 */ /* 0x040fe20000010054 */
[C---:B------:R-:W-:Y:S01]  /*5940*/  FFMA.FTZ R84, R125.reuse, R187, R112 ;  /* 0x000000bb7d547223 */ /* 0x040fe20000010070 */
[----:B------:R-:W-:Y:S01]  /*5950*/  FFMA.FTZ R118, R125, R186, R118 ;  /* 0x000000ba7d767223 */ /* 0x000fe20000010076 */
[----:B------:R-:W-:Y:S01]  /*5960*/  FFMA.FTZ R98, R181, R85, R98 ;  /* 0x00000055b5627223 */ /* 0x000fe20000010062 */
[----:B------:R-:W-:-:S02]  /*5970*/  HADD2.F32 R187, -RZ, R63.H1_H1 ;  /* 0x3000003fffbb7230 */ /* 0x000fc40000004100 */
[-C--:B------:R-:W-:Y:S01]  /*5980*/  FMUL.FTZ R112, R184, R124.reuse ;  /* 0x0000007cb8707220 */ /* 0x080fe20000410000 */
[----:B------:R-:W-:Y:S02]  /*5990*/  HADD2.F32 R182, -RZ, R63.H0_H0 ;  /* 0x2000003fffb67230 */ /* 0x000fe40000004100 */
[----:B------:R-:W-:Y:S01]  /*59a0*/  FMUL.FTZ R85, R177, R124 ;  /* 0x0000007cb1557220 */ /* 0x000fe20000410000 */
[--C-:B------:R-:W-:Y:S02]  /*59b0*/  HADD2.F32 R186, -RZ, R62.reuse.H0_H0 ;  /* 0x2000003effba7230 */ /* 0x100fe40000004100 */
[----:B------:R-:W-:Y:S01]  /*59c0*/  FFMA.FTZ R190, R112, R185, R99 ;  /* 0x000000b970be7223 */ /* 0x000fe20000010063 */
[----:B------:R-:W-:Y:S01]  /*59d0*/  FMUL.FTZ R185, R187, R112 ;  /* 0x00000070bbb97220 */ /* 0x000fe20000410000 */
[----:B------:R-:W-:Y:S01]  /*59e0*/  FFMA.FTZ R188, R85, R178, R96 ;  /* 0x000000b255bc7223 */ /* 0x000fe20000010060 */
[----:B------:R-:W-:Y:S01]  /*59f0*/  FMUL.FTZ R182, R182, R181 ;  /* 0x000000b5b6b67220 */ /* 0x000fe20000410000 */
[----:B------:R-:W-:Y:S01]  /*5a00*/  FMUL.FTZ R178, R186, R85 ;  /* 0x00000055bab27220 */ /* 0x000fe20000410000 */
[-C--:B------:R-:W-:Y:S01]  /*5a10*/  FMUL.FTZ R112, R118, R124.reuse ;  /* 0x0000007c76707220 */ /* 0x080fe20000410000 */
[----:B------:R-:W-:Y:S01]  /*5a20*/  FMUL.FTZ R96, R179, R124 ;  /* 0x0000007cb3607220 */ /* 0x000fe20000410000 */
[----:B------:R-:W-:-:S02]  /*5a30*/  HADD2.F32 R181, -RZ, R62.H1_H1 ;  /* 0x3000003effb57230 */ /* 0x000fc40000004100 */
[----:B------:R-:W-:Y:S01]  /*5a40*/  FMUL.FTZ R85, R115, R124 ;  /* 0x0000007c73557220 */ /* 0x000fe20000410000 */
[--C-:B------:R-:W-:Y:S02]  /*5a50*/  HADD2.F32 R186, -RZ, R61.reuse.H0_H0 ;  /* 0x2000003dffba7230 */ /* 0x100fe40000004100 */
[----:B------:R-:W-:Y:S01]  /*5a60*/  FFMA.FTZ R103, R112, R119, R103 ;  /* 0x0000007770677223 */ /* 0x000fe20000010067 */
[----:B------:R-:W-:Y:S01]  /*5a70*/  FFMA.FTZ R189, R96, R180, R97 ;  /* 0x000000b460bd7223 */ /* 0x000fe20000010061 */
[----:B------:R-:W-:Y:S01]  /*5a80*/  FFMA.FTZ R187, R85, R114, R102 ;  /* 0x0000007255bb7223 */ /* 0x000fe20000010066 */
[----:B------:R-:W-:Y:S02]  /*5a90*/  HADD2.F32 R119, -RZ, R61.H1_H1 ;  /* 0x3000003dff777230 */ /* 0x000fe40000004100 */
[----:B------:R-:W-:Y:S01]  /*5aa0*/  FMUL.FTZ R181, R181, R96 ;  /* 0x00000060b5b57220 */ /* 0x000fe20000410000 */
[----:B------:R-:W-:Y:S01]  /*5ab0*/  FMUL.FTZ R99, R186, R85 ;  /* 0x00000055ba637220 */ /* 0x000fe20000410000 */
[----:B------:R-:W-:-:S02]  /*5ac0*/  HADD2.F32 R114, -RZ, R60.H0_H0 ;  /* 0x2000003cff727230 */ /* 0x000fc40000004100 */
[-C--:B------:R-:W-:Y:S01]  /*5ad0*/  FMUL.FTZ R85, R113, R124.reuse ;  /* 0x0000007c71557220 */ /* 0x080fe20000410000 */
[----:B------:R-:W-:Y:S02]  /*5ae0*/  HADD2.F32 R97, -RZ, R60.H1_H1 ;  /* 0x3000003cff617230 */ /* 0x000fe40000004100 */
[----:B------:R-:W-:Y:S01]  /*5af0*/  FMUL.FTZ R96, R84, R124 ;  /* 0x0000007c54607220 */ /* 0x000fe20000410000 */
[----:B------:R-:W-:Y:S01]  /*5b00*/  FMUL.FTZ R102, R119, R112 ;  /* 0x0000007077667220 */ /* 0x000fe20000410000 */
[----:B------:R-:W-:Y:S01]  /*5b10*/  FMUL.FTZ R112, R114, R85 ;  /* 0x0000005572707220 */ /* 0x000fe20000410000 */
[----:B------:R-:W-:Y:S01]  /*5b20*/  FFMA.FTZ R180, R85, R86, R100 ;  /* 0x0000005655b47223 */ /* 0x000fe20000010064 */
[----:B------:R-:W-:Y:S01]  /*5b30*/  FMUL.FTZ R97, R97, R96 ;  /* 0x0000006061617220 */ /* 0x000fe20000410000 */
[----:B------:R-:W-:Y:S01]  /*5b40*/  FFMA.FTZ R186, R96, R87, R101 ;  /* 0x0000005760ba7223 */ /* 0x000fe20000010065 */
        /* <DEDUP_REMOVED lines=9> */
.L_x_1416:
[-CC-:B0-----:R-:W-:Y:S01]  /*5be0*/  FFMA.FTZ R119, R145, R116.reuse, R117.reuse ;  /* 0x0000007491777223 */ /* 0x181fe20000010075 */
[--C-:B-----5:R-:W-:Y:S02]  /*5bf0*/  HADD2.F32 R180, -RZ, R112.reuse.H0_H0 ;  /* 0x20000070ffb47230 */ /* 0x120fe40000004100 */
[-C--:B------:R-:W-:Y:S01]  /*5c00*/  FFMA.FTZ R181, R153, R116.reuse, R117 ;  /* 0x0000007499b57223 */ /* 0x080fe20000010075 */
[----:B------:R-:W-:Y:S02]  /*5c10*/  HADD2.F32 R186, -RZ, R112.H1_H1 ;  /* 0x30000070ffba7230 */ /* 0x000fe40000004100 */
[----:B------:R-:W-:Y:S01]  /*5c20*/  FADD.FTZ R112, R146, -R119 ;  /* 0x8000007792707221 */ /* 0x000fe20000010000 */
[----:B------:R-:W-:Y:S02]  /*5c30*/  HADD2.F32 R118, -RZ, R76.H0_H0 ;  /* 0x2000004cff767230 */ /* 0x000fe40000004100 */
[----:B------:R-:W-:Y:S01]  /*5c40*/  FFMA.FTZ R178, R152, R116, R117 ;  /* 0x0000007498b27223 */ /* 0x000fe20000010075 */
[----:B------:R-:W-:-:S02]  /*5c50*/  HADD2.F32 R187, -RZ, R113.H0_H0 ;  /* 0x20000071ffbb7230 */ /* 0x000fc40000004100 */
[----:B------:R-:W-:Y:S01]  /*5c60*/  FADD.FTZ R182, R154, -R181 ;  /* 0x800000b59ab67221 */ /* 0x000fe20000010000 */
[----:B------:R-:W-:Y:S02]  /*5c70*/  HADD2.F32 R179, -RZ, R113.H1_H1 ;  /* 0x30000071ffb37230 */ /* 0x000fe40000004100 */
[----:B------:R-:W-:Y:S01]  /*5c80*/  FFMA.FTZ R113, R125, R112, R118 ;  /* 0x000000707d717223 */ /* 0x000fe20000010076 */
[--C-:B------:R-:W-:Y:S02]  /*5c90*/  HADD2.F32 R184, -RZ, R115.reuse.H0_H0 ;  /* 0x20000073ffb87230 */ /* 0x100fe40000004100 */
[-CC-:B------:R-:W-:Y:S01]  /*5ca0*/  FFMA.FTZ R112, R148, R116.reuse, R117.reuse ;  /* 0x0000007494707223 */ /* 0x180fe20000010075 */
[----:B------:R-:W-:Y:S02]  /*5cb0*/  HADD2.F32 R192, -RZ, R115.H1_H1 ;  /* 0x30000073ffc07230 */ /* 0x000fe40000004100 */
[----:B------:R-:W-:Y:S01]  /*5cc0*/  FFMA.FTZ R115, R149, R116, R117 ;  /* 0x0000007495737223 */ /* 0x000fe20000010075 */
[----:B------:R-:W-:-:S02]  /*5cd0*/  HADD2.F32 R188, -RZ, R114.H0_H0 ;  /* 0x20000072ffbc7230 */ /* 0x000fc40000004100 */
[----:B------:R-:W-:Y:S01]  /*5ce0*/  FADD.FTZ R112, R147, -R112 ;  /* 0x8000007093707221 */ /* 0x000fe20000010000 */
[----:B------:R-:W-:Y:S02]  /*5cf0*/  HADD2.F32 R189, -RZ, R114.H1_H1 ;  /* 0x30000072ffbd7230 */ /* 0x000fe40000004100 */
[----:B------:R-:W-:Y:S01]  /*5d00*/  FADD.FTZ R118, R150, -R115 ;  /* 0x8000007396767221 */ /* 0x000fe20000010000 */
[----:B------:R-:W-:Y:S02]  /*5d10*/  HADD2.F32 R119, -RZ, R77.H0_H0 ;  /* 0x2000004dff777230 */ /* 0x000fe40000004100 */
[----:B------:R-:W-:Y:S01]  /*5d20*/  FMUL.FTZ R113, R113, R124 ;  /* 0x0000007c71717220 */ /* 0x000fe20000410000 */
[----:B------:R-:W-:Y:S02]  /*5d30*/  HADD2.F32 R114, -RZ, R76.H1_H1 ;  /* 0x3000004cff727230 */ /* 0x000fe40000004100 */
[----:B------:R-:W-:Y:S01]  /*5d40*/  FADD.FTZ R178, R151, -R178 ;  /* 0x800000b297b27221 */ /* 0x000fe20000010000 */
[----:B------:R-:W-:-:S02]  /*5d50*/  HADD2.F32 R183, -RZ, R78.H0_H0 ;  /* 0x2000004effb77230 */ /* 0x000fc40000004100 */
[----:B------:R-:W-:Y:S01]  /*5d60*/  FFMA.FTZ R119, R125, R118, R119 ;  /* 0x000000767d777223 */ /* 0x000fe20000010077 */
[--C-:B------:R-:W-:Y:S01]  /*5d70*/  FFMA.FTZ R118, R159, R116, R117.reuse ;  /* 0x000000749f767223 */ /* 0x100fe20000010075 */
[C---:B------:R-:W-:Y:S01]  /*5d80*/  FFMA.FTZ R115, R125.reuse, R112, R114 ;  /* 0x000000707d737223 */ /* 0x040fe20000010072 */
[----:B------:R-:W-:Y:S01]  /*5d90*/  FFMA.FTZ R112, R156, R116, R117 ;  /* 0x000000749c707223 */ /* 0x000fe20000010075 */
[----:B------:R-:W-:Y:S02]  /*5da0*/  HADD2.F32 R177, -RZ, R77.H1_H1 ;  /* 0x3000004dffb17230 */ /* 0x000fe40000004100 */
[----:B------:R-:W-:Y:S01]  /*5db0*/  FFMA.FTZ R183, R125, R182, R183 ;  /* 0x000000b67db77223 */ /* 0x000fe200000100b7 */
[----:B------:R-:W-:Y:S02]  /*5dc0*/  HADD2.F32 R185, -RZ, R79.H0_H0 ;  /* 0x2000004fffb97230 */ /* 0x000fe40000004100 */
[----:B------:R-:W-:Y:S01]  /*5dd0*/  FFMA.FTZ R181, R160, R116, R117 ;  /* 0x00000074a0b57223 */ /* 0x000fe20000010075 */
[----:B------:R-:W-:-:S02]  /*5de0*/  HADD2.F32 R114, -RZ, R78.H1_H1 ;  /* 0x3000004eff727230 */ /* 0x000fc40000004100 */
[----:B------:R-:W-:Y:S01]  /*5df0*/  FADD.FTZ R118, R157, -R118 ;  /* 0x800000769d767221 */ /* 0x000fe20000010000 */
[----:B------:R-:W-:Y:S01]  /*5e00*/  FADD.FTZ R112, R155, -R112 ;  /* 0x800000709b707221 */ /* 0x000fe20000010000 */
[----:B------:R-:W-:Y:S01]  /*5e10*/  FFMA.FTZ R180, R113, R180, R100 ;  /* 0x000000b471b47223 */ /* 0x000fe20000010064 */
[----:B------:R-:W-:Y:S01]  /*5e20*/  FFMA.FTZ R177, R125, R178, R177 ;  /* 0x000000b27db17223 */ /* 0x000fe200000100b1 */
[-C--:B------:R-:W-:Y:S01]  /*5e30*/  FMUL.FTZ R100, R115, R124.reuse ;  /* 0x0000007c73647220 */ /* 0x080fe20000410000 */
[----:B------:R-:W-:Y:S01]  /*5e40*/  FMUL.FTZ R183, R183, R124 ;  /* 0x0000007cb7b77220 */ /* 0x000fe20000410000 */
[----:B------:R-:W-:Y:S01]  /*5e50*/  FADD.FTZ R178, R158, -R181 ;  /* 0x800000b59eb27221 */ /* 0x000fe20000010000 */
[----:B------:R-:W-:Y:S01]  /*5e60*/  FFMA.FTZ R185, R125, R118, R185 ;  /* 0x000000767db97223 */ /* 0x000fe200000100b9 */
[----:B------:R-:W-:Y:S01]  /*5e70*/  FMUL.FTZ R119, R119, R124 ;  /* 0x0000007c77777220 */ /* 0x000fe20000410000 */
[----:B------:R-:W-:Y:S01]  /*5e80*/  FFMA.FTZ R181, R125, R112, R114 ;  /* 0x000000707db57223 */ /* 0x000fe20000010072 */
[----:B------:R-:W-:-:S02]  /*5e90*/  HADD2.F32 R191, -RZ, R79.H1_H1 ;  /* 0x3000004fffbf7230 */ /* 0x000fc40000004100 */
[----:B------:R-:W-:Y:S01]  /*5ea0*/  FFMA.FTZ R186, R100, R186, R101 ;  /* 0x000000ba64ba7223 */ /* 0x000fe20000010065 */
[----:B------:R-:W-:Y:S01]  /*5eb0*/  FFMA.FTZ R188, R183, R188, R96 ;  /* 0x000000bcb7bc7223 */ /* 0x000fe20000010060 */
[--C-:B------:R-:W-:Y:S02]  /*5ec0*/  HADD2.F32 R114, -RZ, R63.reuse.H0_H0 ;  /* 0x2000003fff727230 */ /* 0x100fe40000004100 */
[----:B------:R-:W-:Y:S01]  /*5ed0*/  FFMA.FTZ R187, R119, R187, R102 ;  /* 0x000000bb77bb7223 */ /* 0x000fe20000010066 */
[-C--:B------:R-:W-:Y:S01]  /*5ee0*/  FMUL.FTZ R185, R185, R124.reuse ;  /* 0x0000007cb9b97220 */ /* 0x080fe20000410000 */
[--C-:B------:R-:W-:Y:S02]  /*5ef0*/  HADD2.F32 R96, -RZ, R62.reuse.H0_H0 ;  /* 0x2000003eff607230 */ /* 0x100fe40000004100 */
[-C--:B------:R-:W-:Y:S01]  /*5f00*/  FMUL.FTZ R112, R177, R124.reuse ;  /* 0x0000007cb1707220 */ /* 0x080fe20000410000 */
[----:B------:R-:W-:Y:S02]  /*5f10*/  HADD2.F32 R101, -RZ, R62.H1_H1 ;  /* 0x3000003eff657230 */ /* 0x000fe40000004100 */
[----:B------:R-:W-:Y:S01]  /*5f20*/  FMUL.FTZ R102, R181, R124 ;  /* 0x0000007cb5667220 */ /* 0x000fe20000410000 */
[----:B------:R-:W-:Y:S01]  /*5f30*/  FFMA.FTZ R191, R125, R178, R191 ;  /* 0x000000b27dbf7223 */ /* 0x000fe200000100bf */
[----:B------:R-:W-:Y:S01]  /*5f40*/  FMUL.FTZ R115, R114, R185 ;  /* 0x000000b972737220 */ /* 0x000fe20000410000 */
[----:B------:R-:W-:Y:S01]  /*5f50*/  FFMA.FTZ R103, R112, R179, R103 ;  /* 0x000000b370677223 */ /* 0x000fe20000010067 */
[----:B------:R-:W-:Y:S01]  /*5f60*/  FFMA.FTZ R189, R102, R189, R97 ;  /* 0x000000bd66bd7223 */ /* 0x000fe20000010061 */
[----:B------:R-:W-:Y:S01]  /*5f70*/  FMUL.FTZ R114, R96, R183 ;  /* 0x000000b760727220 */ /* 0x000fe20000410000 */
[----:B------:R-:W-:Y:S01]  /*5f80*/  FMUL.FTZ R177, R101, R102 ;  /* 0x0000006665b17220 */ /* 0x000fe20000410000 */
[----:B------:R-:W-:-:S02]  /*5f90*/  HADD2.F32 R179, -RZ, R63.H1_H1 ;  /* 0x3000003fffb37230 */ /* 0x000fc40000004100 */
[----:B------:R-:W-:Y:S01]  /*5fa0*/  FMUL.FTZ R190, R191, R124 ;  /* 0x0000007cbfbe7220 */ /* 0x000fe20000410000 */
[--C-:B------:R-:W-:Y:S02]  /*5fb0*/  HADD2.F32 R102, -RZ, R61.reuse.H0_H0 ;  /* 0x2000003dff667230 */ /* 0x100fe40000004100 */
[----:B------:R-:W-:Y:S01]  /*5fc0*/  FFMA.FTZ R98, R185, R184, R98 ;  /* 0x000000b8b9627223 */ /* 0x000fe20000010062 */
[----:B------:R-:W-:Y:S02]  /*5fd0*/  HADD2.F32 R101, -RZ, R61.H1_H1 ;  /* 0x3000003dff657230 */ /* 0x000fe40000004100 */
[----:B------:R-:W-:Y:S01]  /*5fe0*/  FMUL.FTZ R118, R179, R190 ;  /* 0x000000beb3767220 */ /* 0x000fe20000410000 */
[--C-:B------:R-:W-:Y:S02]  /*5ff0*/  HADD2.F32 R96, -RZ, R60.reuse.H0_H0 ;  /* 0x2000003cff607230 */ /* 0x100fe40000004100 */
[----:B------:R-:W-:Y:S01]  /*6000*/  FMUL.FTZ R102, R102, R119 ;  /* 0x0000007766667220 */ /* 0x000fe20000410000 */
[----:B------:R-:W-:-:S02]  /*6010*/  HADD2.F32 R97, -RZ, R60.H1_H1 ;  /* 0x3000003cff617230 */ /* 0x000fc40000004100 */
[----:B------:R-:W-:Y:S01]  /*6020*/  FMUL.FTZ R101, R101, R112 ;  /* 0x0000007065657220 */ /* 0x000fe20000410000 */
[----:B------:R-:W-:Y:S01]  /*6030*/  FFMA.FTZ R190, R190, R192, R99 ;  /* 0x000000c0bebe7223 */ /* 0x000fe20000010063 */
[----:B------:R-:W-:Y:S01]  /*6040*/  FMUL.FTZ R96, R96, R113 ;  /* 0x0000007160607220 */ /* 0x000fe20000410000 */
[----:B------:R-:W-:Y:S01]  /*6050*/  F2FP.F16.F32.PACK_AB R115, R118, R115 ;  /* 0x000000737673723e */ /* 0x000fe200000000ff */
[----:B------:R-:W-:Y:S01]  /*6060*/  FMUL.FTZ R97, R97, R100 ;  /* 0x0000006461617220 */ /* 0x000fe20000410000 */
[----:B------:R-:W-:Y:S02]  /*6070*/  F2FP.F16.F32.PACK_AB R114, R177, R114 ;  /* 0x00000072b172723e */ /* 0x000fe400000000ff */
[----:B------:R-:W-:Y:S02]  /*6080*/  F2FP.F16.F32.PACK_AB R113, R101, R102 ;  /* 0x000000666571723e */ /* 0x000fe400000000ff */
[----:B------:R-:W-:-:S07]  /*6090*/  F2FP.F16.F32.PACK_AB R112, R97, R96 ;  /* 0x000000606170723e */ /* 0x000fce00000000ff */
.L_x_1417:
[----:B------:R-:W0:Y:S01]  /*60a0*/  @P1 LDC.64 R96, c[0x0][0x478] ;  /* 0x00011e00ff601b82 */ /* 0x000e220000000a00 */
[----:B------:R-:W-:Y:S02]  /*60b0*/  MOV R102, R187 ;  /* 0x000000bb00667202 */ /* 0x000fe40000000f00 */
[----:B------:R-:W-:-:S05]  /*60c0*/  MOV R99, R190 ;  /* 0x000000be00637202 */ /* 0x000fca0000000f00 */
[----:B------:R-:W1:Y:S01]  /*60d0*/  LDC.64 R100, c[0x0][0x468] ;  /* 0x00011a00ff647b82 */ /* 0x000e620000000a00 */
[C---:B0-----:R-:W-:Y:S01]  /*60e0*/  @P1 IMAD.WIDE.U32 R118, R0.reuse, 0x10, R96 ;  /* 0x0000001000761825 */ /* 0x041fe200078e0060 */
[----:B------:R-:W-:Y:S02]  /*60f0*/  MOV R96, R188 ;  /* 0x000000bc00607202 */ /* 0x000fe40000000f00 */
[----:B------:R-:W-:Y:S02]  /*6100*/  MOV R97, R189 ;  /* 0x000000bd00617202 */ /* 0x000fe40000000f00 */
[----:B------:R2:W-:Y:S01]  /*6110*/  @P1 STG.E.128 desc[UR6][R118.64], R84 ;  /* 0x0000005476001986 */ /* 0x0005e2000c101d06 */
[----:B-1----:R-:W-:Y:S01]  /*6120*/  IMAD.WIDE.U32 R178, R0, 0x10, R100 ;  /* 0x0000001000b27825 */ /* 0x002fe200078e0064 */
[----:B------:R-:W-:Y:S02]  /*6130*/  MOV R100, R180 ;  /* 0x000000b400647202 */ /* 0x000fe40000000f00 */
[----:B------:R-:W-:-:S02]  /*6140*/  MOV R101, R186 ;  /* 0x000000ba00657202 */ /* 0x000fc40000000f00 */
[----:B------:R2:W-:Y:S01]  /*6150*/  STG.E.128 desc[UR6][R178.64], R112 ;  /* 0x00000070b2007986 */ /* 0x0005e2000c101d06 */
[----:B------:R-:W-:-:S07]  /*6160*/  IADD3 R0, PT, PT, R0, 0x20, RZ ;  /* 0x0000002000007810 */ /* 0x000fce0007ffe0ff */
.L_x_1415:
[----:B------:R-:W-:Y:S05]  /*6170*/  BSYNC.RECONVERGENT B1 ;  /* 0x0000000000017941 */ /* 0x000fea0003800200 */
.L_x_1414:
[----:B------:R-:W-:Y:S05]  /*6180*/  @!P2 BRA `(.L_x_1407) ;  /* 0x0000000800b0a947 */ /* 0x000fea0003800000 */
[----:B-12---:R-:W1:Y:S02]  /*6190*/  LDC.64 R112, c[0x0][0x390] ;  /* 0x0000e400ff707b82 */ /* 0x006e640000000a00 */
[----:B-1----:R-:W-:-:S06]  /*61a0*/  IMAD.WIDE.U32 R112, R0, 0x10, R112 ;  /* 0x0000001000707825 */ /* 0x002fcc00078e0070 */
[----:B------:R-:W5:Y:S01]  /*61b0*/  LDG.E.128 R112, desc[UR6][R112.64] ;  /* 0x0000000670707981 */ /* 0x000f62000c1e1d00 */
[----:B------:R-:W-:-:S04]  /*61c0*/  ISETP.NE.U32.AND P1, PT, RZ, UR12, PT ;  /* 0x0000000cff007c0c */ /* 0x000fc8000bf25070 */
[----:B------:R-:W-:-:S13]  /*61d0*/  ISETP.NE.AND.EX P1, PT, RZ, UR13, PT, P1 ;  /* 0x0000000dff007c0c */ /* 0x000fda000bf25310 */
[----:B------:R-:W-:Y:S05]  /*61e0*/  @!P1 BRA `(.L_x_1418) ;  /* 0x0000000400449947 */ /* 0x000fea0003800000 */
[-CC-:B------:R-:W-:Y:S01]  /*61f0*/  FFMA.FTZ R87, R176, R116.reuse, R117.reuse ;  /* 0x00000074b0577223 */ /* 0x180fe20000010075 */
[----:B------:R-:W-:Y:S02]  /*6200*/  HADD2.F32 R84, -RZ, R83.H1_H1 ;  /* 0x30000053ff547230 */ /* 0x000fe40000004100 */
[-CC-:B0-----:R-:W-:Y:S01]  /*6210*/  FFMA.FTZ R119, R169, R116.reuse, R117.reuse ;  /* 0x00000074a9777223 */ /* 0x181fe20000010075 */
[-C--:B------:R-:W-:Y:S01]  /*6220*/  FFMA.FTZ R178, R172, R116.reuse, R117 ;  /* 0x00000074acb27223 */ /* 0x080fe20000010075 */
[----:B------:R-:W-:Y:S01]  /*6230*/  FADD.FTZ R180, R174, -R87 ;  /* 0x80000057aeb47221 */ /* 0x000fe20000010000 */
[-CC-:B------:R-:W-:Y:S01]  /*6240*/  FFMA.FTZ R85, R165, R116.reuse, R117.reuse ;  /* 0x00000074a5557223 */ /* 0x180fe20000010075 */
[-CC-:B------:R-:W-:Y:S01]  /*6250*/  FFMA.FTZ R186, R175, R116.reuse, R117.reuse ;  /* 0x00000074afba7223 */ /* 0x180fe20000010075 */
[-CC-:B------:R-:W-:Y:S01]  /*6260*/  FFMA.FTZ R184, R168, R116.reuse, R117.reuse ;  /* 0x00000074a8b87223 */ /* 0x180fe20000010075 */
[-CC-:B------:R-:W-:Y:S01]  /*6270*/  FFMA.FTZ R87, R161, R116.reuse, R117.reuse ;  /* 0x00000074a1577223 */ /* 0x180fe20000010075 */
[----:B------:R-:W-:Y:S01]  /*6280*/  FFMA.FTZ R182, R164, R116, R117 ;  /* 0x00000074a4b67223 */ /* 0x000fe20000010075 */
[----:B-----5:R-:W-:Y:S01]  /*6290*/  FFMA.FTZ R180, R125, R180, R84 ;  /* 0x000000b47db47223 */ /* 0x020fe20000010054 */
[----:B------:R-:W-:-:S02]  /*62a0*/  HADD2.F32 R86, -RZ, R82.H0_H0 ;  /* 0x20000052ff567230 */ /* 0x000fc40000004100 */
[----:B------:R-:W-:Y:S01]  /*62b0*/  FADD.FTZ R119, R170, -R119 ;  /* 0x80000077aa777221 */ /* 0x000fe20000010000 */
[----:B------:R-:W-:Y:S02]  /*62c0*/  HADD2.F32 R116, -RZ, R82.H1_H1 ;  /* 0x30000052ff747230 */ /* 0x000fe40000004100 */
[----:B------:R-:W-:Y:S01]  /*62d0*/  FADD.FTZ R117, R171, -R178 ;  /* 0x800000b2ab757221 */ /* 0x000fe20000010000 */
[----:B------:R-:W-:Y:S02]  /*62e0*/  HADD2.F32 R84, -RZ, R81.H0_H0 ;  /* 0x20000051ff547230 */ /* 0x000fe40000004100 */
[----:B------:R-:W-:Y:S01]  /*62f0*/  FADD.FTZ R85, R166, -R85 ;  /* 0x80000055a6557221 */ /* 0x000fe20000010000 */
[C---:B------:R-:W-:Y:S01]  /*6300*/  FFMA.FTZ R177, R125.reuse, R119, R86 ;  /* 0x000000777db17223 */ /* 0x040fe20000010056 */
[----:B------:R-:W-:Y:S02]  /*6310*/  HADD2.F32 R118, -RZ, R83.H0_H0 ;  /* 0x20000053ff767230 */ /* 0x000fe40000004100 */
[C---:B------:R-:W-:Y:S01]  /*6320*/  FFMA.FTZ R178, R125.reuse, R117, R116 ;  /* 0x000000757db27223 */ /* 0x040fe20000010074 */
[----:B------:R-:W-:Y:S01]  /*6330*/  FFMA.FTZ R119, R125, R85, R84 ;  /* 0x000000557d777223 */ /* 0x000fe20000010054 */
[----:B------:R-:W-:Y:S01]  /*6340*/  FADD.FTZ R181, R173, -R186 ;  /* 0x800000baadb57221 */ /* 0x000fe20000010000 */
[----:B------:R-:W-:-:S02]  /*6350*/  HADD2.F32 R116, -RZ, R81.H1_H1 ;  /* 0x30000051ff747230 */ /* 0x000fc40000004100 */
[----:B------:R-:W-:Y:S01]  /*6360*/  FADD.FTZ R184, R167, -R184 ;  /* 0x800000b8a7b87221 */ /* 0x000fe20000010000 */
[--C-:B------:R-:W-:Y:S02]  /*6370*/  HADD2.F32 R84, -RZ, R80.reuse.H0_H0 ;  /* 0x20000050ff547230 */ /* 0x100fe40000004100 */
[----:B------:R-:W-:Y:S01]  /*6380*/  FADD.FTZ R87, R162, -R87 ;  /* 0x80000057a2577221 */ /* 0x000fe20000010000 */
[----:B------:R-:W-:Y:S02]  /*6390*/  HADD2.F32 R85, -RZ, R115.H1_H1 ;  /* 0x30000073ff557230 */ /* 0x000fe40000004100 */
[----:B------:R-:W-:Y:S01]  /*63a0*/  FADD.FTZ R179, R163, -R182 ;  /* 0x800000b6a3b37221 */ /* 0x000fe20000010000 */
[----:B------:R-:W-:Y:S02]  /*63b0*/  HADD2.F32 R86, -RZ, R80.H1_H1 ;  /* 0x30000050ff567230 */ /* 0x000fe40000004100 */
[----:B------:R-:W-:Y:S01]  /*63c0*/  FMUL.FTZ R182, R180, R124 ;  /* 0x0000007cb4b67220 */ /* 0x000fe20000410000 */
[C---:B------:R-:W-:Y:S01]  /*63d0*/  FFMA.FTZ R181, R125.reuse, R181, R118 ;  /* 0x000000b57db57223 */ /* 0x040fe20000010076 */
[C---:B------:R-:W-:Y:S01]  /*63e0*/  FFMA.FTZ R116, R125.reuse, R184, R116 ;  /* 0x000000b87d747223 */ /* 0x040fe20000010074 */
[C---:B------:R-:W-:Y:S01]  /*63f0*/  FFMA.FTZ R117, R125.reuse, R87, R84 ;  /* 0x000000577d757223 */ /* 0x040fe20000010054 */
[----:B------:R-:W-:Y:S01]  /*6400*/  FFMA.FTZ R125, R125, R179, R86 ;  /* 0x000000b37d7d7223 */ /* 0x000fe20000010056 */
[----:B------:R-:W-:Y:S01]  /*6410*/  FFMA.FTZ R185, R182, R85, R91 ;  /* 0x00000055b6b97223 */ /* 0x000fe2000001005b */
[----:B------:R-:W-:-:S02]  /*6420*/  HADD2.F32 R87, -RZ, R113.H0_H0 ;  /* 0x20000071ff577230 */ /* 0x000fc40000004100 */
[-C--:B------:R-:W-:Y:S01]  /*6430*/  FMUL.FTZ R85, R177, R124.reuse ;  /* 0x0000007cb1557220 */ /* 0x080fe20000410000 */
[----:B------:R-:W-:Y:S02]  /*6440*/  HADD2.F32 R91, -RZ, R113.H1_H1 ;  /* 0x30000071ff5b7230 */ /* 0x000fe40000004100 */
[----:B------:R-:W-:Y:S01]  /*6450*/  FMUL.FTZ R113, R181, R124 ;  /* 0x0000007cb5717220 */ /* 0x000fe20000410000 */
[--C-:B------:R-:W-:Y:S02]  /*6460*/  HADD2.F32 R84, -RZ, R112.reuse.H0_H0 ;  /* 0x20000070ff547230 */ /* 0x100fe40000004100 */
[----:B------:R-:W-:Y:S02]  /*6470*/  HADD2.F32 R86, -RZ, R112.H1_H1 ;  /* 0x30000070ff567230 */ /* 0x000fe40000004100 */
[----:B------:R-:W-:Y:S02]  /*6480*/  HADD2.F32 R115, -RZ, R115.H0_H0 ;  /* 0x20000073ff737230 */ /* 0x000fe40000004100 */
[----:B------:R-:W-:-:S02]  /*6490*/  HADD2.F32 R112, -RZ, R55.H0_H0 ;  /* 0x20000037ff707230 */ /* 0x000fc40000004100 */
[----:B------:R-:W-:Y:S02]  /*64a0*/  HADD2.F32 R183, -RZ, R55.H1_H1 ;  /* 0x30000037ffb77230 */ /* 0x000fe40000004100 */
[----:B------:R-:W-:Y:S01]  /*64b0*/  FFMA.FTZ R90, R113, R115, R90 ;  /* 0x00000073715a7223 */ /* 0x000fe2000001005a */
[--C-:B------:R-:W-:Y:S02]  /*64c0*/  HADD2.F32 R118, -RZ, R114.reuse.H0_H0 ;  /* 0x20000072ff767230 */ /* 0x100fe40000004100 */
[----:B------:R-:W-:Y:S01]  /*64d0*/  FMUL.FTZ R115, R112, R113 ;  /* 0x0000007170737220 */ /* 0x000fe20000410000 */
[----:B------:R-:W-:Y:S02]  /*64e0*/  HADD2.F32 R179, -RZ, R114.H1_H1 ;  /* 0x30000072ffb37230 */ /* 0x000fe40000004100 */
[----:B------:R-:W-:Y:S01]  /*64f0*/  FMUL.FTZ R182, R183, R182 ;  /* 0x000000b6b7b67220 */ /* 0x000fe20000410000 */
[--C-:B------:R-:W-:Y:S02]  /*6500*/  HADD2.F32 R114, -RZ, R54.reuse.H0_H0 ;  /* 0x20000036ff727230 */ /* 0x100fe40000004100 */
[----:B------:R-:W-:Y:S01]  /*6510*/  FFMA.FTZ R183, R85, R118, R88 ;  /* 0x0000007655b77223 */ /* 0x000fe20000010058 */
[----:B------:R-:W-:Y:S01]  /*6520*/  FMUL.FTZ R112, R178, R124 ;  /* 0x0000007cb2707220 */ /* 0x000fe20000410000 */
[----:B------:R-:W-:-:S02]  /*6530*/  HADD2.F32 R113, -RZ, R54.H1_H1 ;  /* 0x30000036ff717230 */ /* 0x000fc40000004100 */
[-C--:B------:R-:W-:Y:S01]  /*6540*/  FMUL.FTZ R88, R116, R124.reuse ;  /* 0x0000007c74587220 */ /* 0x080fe20000410000 */
[----:B------:R-:W-:Y:S01]  /*6550*/  FMUL.FTZ R114, R114, R85 ;  /* 0x0000005572727220 */ /* 0x000fe20000410000 */
[--C-:B------:R-:W-:Y:S02]  /*6560*/  HADD2.F32 R118, -RZ, R53.reuse.H0_H0 ;  /* 0x20000035ff767230 */ /* 0x100fe40000004100 */
[----:B------:R-:W-:Y:S01]  /*6570*/  FMUL.FTZ R85, R119, R124 ;  /* 0x0000007c77557220 */ /* 0x000fe20000410000 */
[----:B------:R-:W-:Y:S01]  /*6580*/  FFMA.FTZ R184, R112, R179, R89 ;  /* 0x000000b370b87223 */ /* 0x000fe20000010059 */
[----:B------:R-:W-:Y:S01]  /*6590*/  FMUL.FTZ R179, R113, R112 ;  /* 0x0000007071b37220 */ /* 0x000fe20000410000 */
[----:B------:R-:W-:Y:S02]  /*65a0*/  HADD2.F32 R112, -RZ, R52.H0_H0 ;  /* 0x20000034ff707230 */ /* 0x000fe40000004100 */
[----:B------:R-:W-:Y:S01]  /*65b0*/  FFMA.FTZ R94, R85, R87, R94 ;  /* 0x00000057555e7223 */ /* 0x000fe2000001005e */
[----:B------:R-:W-:Y:S01]  /*65c0*/  FMUL.FTZ R113, R118, R85 ;  /* 0x0000005576717220 */ /* 0x000fe20000410000 */
[----:B------:R-:W-:-:S02]  /*65d0*/  HADD2.F32 R87, -RZ, R53.H1_H1 ;  /* 0x30000035ff577230 */ /* 0x000fc40000004100 */
[-C--:B------:R-:W-:Y:S01]  /*65e0*/  FMUL.FTZ R85, R117, R124.reuse ;  /* 0x0000007c75557220 */ /* 0x080fe20000410000 */
[----:B------:R-:W-:Y:S02]  /*65f0*/  HADD2.F32 R89, -RZ, R52.H1_H1 ;  /* 0x30000034ff597230 */ /* 0x000fe40000004100 */
[----:B------:R-:W-:Y:S01]  /*6600*/  FMUL.FTZ R124, R125, R124 ;  /* 0x0000007c7d7c7220 */ /* 0x000fe20000410000 */
[----:B------:R-:W-:Y:S01]  /*6610*/  FFMA.FTZ R95, R88, R91, R95 ;  /* 0x0000005b585f7223 */ /* 0x000fe2000001005f */
        /* <DEDUP_REMOVED lines=8> */
[----:B------:R-:W-:Y:S02]  /*66a0*/  F2FP.F16.F32.PACK_AB R84, R125, R117 ;  /* 0x000000757d54723e */ /* 0x000fe400000000ff */
[----:B------:R-:W-:Y:S02]  /*66b0*/  F2FP.F16.F32.PACK_AB R115, R182, R115 ;  /* 0x00000073b673723e */ /* 0x000fe400000000ff */
[----:B------:R-:W-:Y:S02]  /*66c0*/  F2FP.F16.F32.PACK_AB R114, R179, R114 ;  /* 0x00000072b372723e */ /* 0x000fe400000000ff */
[----:B------:R-:W-:-:S02]  /*66d0*/  F2FP.F16.F32.PACK_AB R113, R88, R113 ;  /* 0x000000715871723e */ /* 0x000fc400000000ff */
[----:B------:R-:W-:Y:S01]  /*66e0*/  F2FP.F16.F32.PACK_AB R112, R89, R112 ;  /* 0x000000705970723e */ /* 0x000fe200000000ff */
[----:B------:R-:W-:Y:S06]  /*66f0*/  BRA `(.L_x_1419) ;  /* 0x0000000400307947 */ /* 0x000fec0003800000 */
.L_x_1418:
[-CC-:B0-----:R-:W-:Y:S01]  /*6700*/  FFMA.FTZ R118, R175, R116.reuse, R117.reuse ;  /* 0x00000074af767223 */ /* 0x181fe20000010075 */
[----:B------:R-:W-:Y:S02]  /*6710*/  HADD2.F32 R180, -RZ, R83.H0_H0 ;  /* 0x20000053ffb47230 */ /* 0x000fe40000004100 */
[-CC-:B------:R-:W-:Y:S01]  /*6720*/  FFMA.FTZ R119, R161, R116.reuse, R117.reuse ;  /* 0x00000074a1777223 */ /* 0x180fe20000010075 */
[-CC-:B------:R-:W-:Y:S01]  /*6730*/  FFMA.FTZ R179, R165, R116.reuse, R117.reuse ;  /* 0x00000074a5b37223 */ /* 0x180fe20000010075 */
[----:B------:R-:W-:Y:S01]  /*6740*/  FADD.FTZ R178, R173, -R118 ;  /* 0x80000076adb27221 */ /* 0x000fe20000010000 */
[-CC-:B------:R-:W-:Y:S01]  /*6750*/  FFMA.FTZ R118, R164, R116.reuse, R117.reuse ;  /* 0x00000074a4767223 */ /* 0x180fe20000010075 */
[-CC-:B------:R-:W-:Y:S01]  /*6760*/  FFMA.FTZ R182, R168, R116.reuse, R117.reuse ;  /* 0x00000074a8b67223 */ /* 0x180fe20000010075 */
[--C-:B------:R-:W-:Y:S01]  /*6770*/  FFMA.FTZ R185, R169, R116, R117.reuse ;  /* 0x00000074a9b97223 */ /* 0x100fe20000010075 */
[----:B-----5:R-:W-:Y:S01]  /*6780*/  FFMA.FTZ R177, R125, R178, R180 ;  /* 0x000000b27db17223 */ /* 0x020fe200000100b4 */
[-CC-:B------:R-:W-:Y:S01]  /*6790*/  FFMA.FTZ R186, R172, R116.reuse, R117.reuse ;  /* 0x00000074acba7223 */ /* 0x180fe20000010075 */
[----:B------:R-:W-:Y:S01]  /*67a0*/  FFMA.FTZ R191, R176, R116, R117 ;  /* 0x00000074b0bf7223 */ /* 0x000fe20000010075 */
[----:B------:R-:W-:-:S02]  /*67b0*/  HADD2.F32 R184, -RZ, R114.H0_H0 ;  /* 0x20000072ffb87230 */ /* 0x000fc40000004100 */
[----:B------:R-:W-:Y:S01]  /*67c0*/  FMUL.FTZ R189, R177, R124 ;  /* 0x0000007cb1bd7220 */ /* 0x000fe20000410000 */
[----:B------:R-:W-:Y:S02]  /*67d0*/  HADD2.F32 R187, -RZ, R114.H1_H1 ;  /* 0x30000072ffbb7230 */ /* 0x000fe40000004100 */
[----:B------:R-:W-:Y:S01]  /*67e0*/  FADD.FTZ R118, R163, -R118 ;  /* 0x80000076a3767221 */ /* 0x000fe20000010000 */
[--C-:B------:R-:W-:Y:S02]  /*67f0*/  HADD2.F32 R116, -RZ, R112.reuse.H0_H0 ;  /* 0x20000070ff747230 */ /* 0x100fe40000004100 */
[----:B------:R-:W-:Y:S01]  /*6800*/  FADD.FTZ R182, R167, -R182 ;  /* 0x800000b6a7b67221 */ /* 0x000fe20000010000 */
[----:B------:R-:W-:Y:S02]  /*6810*/  HADD2.F32 R177, -RZ, R112.H1_H1 ;  /* 0x30000070ffb17230 */ /* 0x000fe40000004100 */
[----:B------:R-:W-:Y:S01]  /*6820*/  FADD.FTZ R112, R162, -R119 ;  /* 0x80000077a2707221 */ /* 0x000fe20000010000 */
[----:B------:R-:W-:-:S02]  /*6830*/  HADD2.F32 R114, -RZ, R80.H0_H0 ;  /* 0x20000050ff727230 */ /* 0x000fc40000004100 */
[----:B------:R-:W-:Y:S01]  /*6840*/  FADD.FTZ R186, R171, -R186 ;  /* 0x800000baabba7221 */ /* 0x000fe20000010000 */
[----:B------:R-:W-:Y:S02]  /*6850*/  HADD2.F32 R178, -RZ, R115.H0_H0 ;  /* 0x20000073ffb27230 */ /* 0x000fe40000004100 */
[--C-:B------:R-:W-:Y:S02]  /*6860*/  HADD2.F32 R180, -RZ, R113.reuse.H0_H0 ;  /* 0x20000071ffb47230 */ /* 0x100fe40000004100 */
[----:B------:R-:W-:Y:S02]  /*6870*/  HADD2.F32 R183, -RZ, R113.H1_H1 ;  /* 0x30000071ffb77230 */ /* 0x000fe40000004100 */
[----:B------:R-:W-:Y:S01]  /*6880*/  FFMA.FTZ R113, R125, R112, R114 ;  /* 0x000000707d717223 */ /* 0x000fe20000010072 */
[----:B------:R-:W-:Y:S02]  /*6890*/  HADD2.F32 R117, -RZ, R80.H1_H1 ;  /* 0x30000050ff757230 */ /* 0x000fe40000004100 */
[----:B------:R-:W-:Y:S01]  /*68a0*/  FFMA.FTZ R90, R189, R178, R90 ;  /* 0x000000b2bd5a7223 */ /* 0x000fe2000001005a */
[----:B------:R-:W-:-:S02]  /*68b0*/  HADD2.F32 R112, -RZ, R81.H1_H1 ;  /* 0x30000051ff707230 */ /* 0x000fc40000004100 */
[----:B------:R-:W-:Y:S01]  /*68c0*/  FADD.FTZ R178, R166, -R179 ;  /* 0x800000b3a6b27221 */ /* 0x000fe20000010000 */
[--C-:B------:R-:W-:Y:S02]  /*68d0*/  HADD2.F32 R119, -RZ, R82.reuse.H0_H0 ;  /* 0x20000052ff777230 */ /* 0x100fe40000004100 */
[----:B------:R-:W-:Y:S01]  /*68e0*/  FADD.FTZ R114, R170, -R185 ;  /* 0x800000b9aa727221 */ /* 0x000fe20000010000 */
[----:B------:R-:W-:Y:S02]  /*68f0*/  HADD2.F32 R179, -RZ, R82.H1_H1 ;  /* 0x30000052ffb37230 */ /* 0x000fe40000004100 */
[----:B------:R-:W-:Y:S01]  /*6900*/  FFMA.FTZ R117, R125, R118, R117 ;  /* 0x000000767d757223 */ /* 0x000fe20000010075 */
[----:B------:R-:W-:Y:S02]  /*6910*/  HADD2.F32 R193, -RZ, R83.H1_H1 ;  /* 0x30000053ffc17230 */ /* 0x000fe40000004100 */
[----:B------:R-:W-:Y:S01]  /*6920*/  FADD.FTZ R118, R174, -R191 ;  /* 0x800000bfae767221 */ /* 0x000fe20000010000 */
[----:B------:R-:W-:-:S02]  /*6930*/  HADD2.F32 R188, -RZ, R115.H1_H1 ;  /* 0x30000073ffbc7230 */ /* 0x000fc40000004100 */
[C---:B------:R-:W-:Y:S01]  /*6940*/  FFMA.FTZ R115, R125.reuse, R182, R112 ;  /* 0x000000b67d737223 */ /* 0x040fe20000010070 */
[----:B------:R-:W-:Y:S02]  /*6950*/  HADD2.F32 R181, -RZ, R81.H0_H0 ;  /* 0x20000051ffb57230 */ /* 0x000fe40000004100 */
[C---:B------:R-:W-:Y:S01]  /*6960*/  FFMA.FTZ R119, R125.reuse, R114, R119 ;  /* 0x000000727d777223 */ /* 0x040fe20000010077 */
[C---:B------:R-:W-:Y:S01]  /*6970*/  FFMA.FTZ R179, R125.reuse, R186, R179 ;  /* 0x000000ba7db37223 */ /* 0x040fe200000100b3 */
[----:B------:R-:W-:Y:S01]  /*6980*/  FFMA.FTZ R193, R125, R118, R193 ;  /* 0x000000767dc17223 */ /* 0x000fe200000100c1 */
[----:B------:R-:W-:Y:S01]  /*6990*/  FMUL.FTZ R118, R115, R124 ;  /* 0x0000007c73767220 */ /* 0x000fe20000410000 */
[----:B------:R-:W-:Y:S01]  /*69a0*/  FFMA.FTZ R181, R125, R178, R181 ;  /* 0x000000b27db57223 */ /* 0x000fe200000100b5 */
[-C--:B------:R-:W-:Y:S01]  /*69b0*/  FMUL.FTZ R119, R119, R124.reuse ;  /* 0x0000007c77777220 */ /* 0x080fe20000410000 */
[----:B------:R-:W-:Y:S01]  /*69c0*/  FMUL.FTZ R178, R179, R124 ;  /* 0x0000007cb3b27220 */ /* 0x000fe20000410000 */
[----:B------:R-:W-:-:S02]  /*69d0*/  HADD2.F32 R114, -RZ, R54.H0_H0 ;  /* 0x20000036ff727230 */ /* 0x000fc40000004100 */
[----:B------:R-:W-:Y:S01]  /*69e0*/  FMUL.FTZ R113, R113, R124 ;  /* 0x0000007c71717220 */ /* 0x000fe20000410000 */
[----:B------:R-:W-:Y:S02]  /*69f0*/  HADD2.F32 R115, -RZ, R54.H1_H1 ;  /* 0x30000036ff737230 */ /* 0x000fe40000004100 */
[----:B------:R-:W-:Y:S01]  /*6a00*/  FFMA.FTZ R95, R118, R183, R95 ;  /* 0x000000b7765f7223 */ /* 0x000fe2000001005f */
[----:B------:R-:W-:Y:S01]  /*6a10*/  FFMA.FTZ R183, R119, R184, R88 ;  /* 0x000000b877b77223 */ /* 0x000fe20000010058 */
[----:B------:R-:W-:Y:S01]  /*6a20*/  FFMA.FTZ R184, R178, R187, R89 ;  /* 0x000000bbb2b87223 */ /* 0x000fe20000010059 */
[----:B------:R-:W-:Y:S01]  /*6a30*/  FMUL.FTZ R112, R117, R124 ;  /* 0x0000007c75707220 */ /* 0x000fe20000410000 */
[----:B------:R-:W-:Y:S01]  /*6a40*/  FFMA.FTZ R92, R113, R116, R92 ;  /* 0x00000074715c7223 */ /* 0x000fe2000001005c */
[----:B------:R-:W-:Y:S01]  /*6a50*/  FMUL.FTZ R119, R114, R119 ;  /* 0x0000007772777220 */ /* 0x000fe20000410000 */
[----:B------:R-:W-:Y:S01]  /*6a60*/  FMUL.FTZ R178, R115, R178 ;  /* 0x000000b273b27220 */ /* 0x000fe20000410000 */
[----:B------:R-:W-:Y:S01]  /*6a70*/  FMUL.FTZ R181, R181, R124 ;  /* 0x0000007cb5b57220 */ /* 0x000fe20000410000 */
[----:B------:R-:W-:-:S02]  /*6a80*/  HADD2.F32 R116, -RZ, R55.H0_H0 ;  /* 0x20000037ff747230 */ /* 0x000fc40000004100 */
[----:B------:R-:W-:Y:S01]  /*6a90*/  FMUL.FTZ R124, R193, R124 ;  /* 0x0000007cc17c7220 */ /* 0x000fe20000410000 */
[----:B------:R-:W-:Y:S02]  /*6aa0*/  HADD2.F32 R114, -RZ, R53.H0_H0 ;  /* 0x20000035ff727230 */ /* 0x000fe40000004100 */
[----:B------:R-:W-:Y:S01]  /*6ab0*/  FFMA.FTZ R94, R181, R180, R94 ;  /* 0x000000b4b55e7223 */ /* 0x000fe2000001005e */
[----:B------:R-:W-:Y:S02]  /*6ac0*/  HADD2.F32 R117, -RZ, R55.H1_H1 ;  /* 0x30000037ff757230 */ /* 0x000fe40000004100 */
[----:B------:R-:W-:Y:S01]  /*6ad0*/  FMUL.FTZ R116, R116, R189 ;  /* 0x000000bd74747220 */ /* 0x000fe20000410000 */
[----:B------:R-:W-:Y:S02]  /*6ae0*/  HADD2.F32 R115, -RZ, R53.H1_H1 ;  /* 0x30000035ff737230 */ /* 0x000fe40000004100 */
[----:B------:R-:W-:Y:S01]  /*6af0*/  FMUL.FTZ R181, R114, R181 ;  /* 0x000000b572b57220 */ /* 0x000fe20000410000 */
[----:B------:R-:W-:-:S02]  /*6b00*/  HADD2.F32 R88, -RZ, R52.H0_H0 ;  /* 0x20000034ff587230 */ /* 0x000fc40000004100 */
[----:B------:R-:W-:Y:S01]  /*6b10*/  FMUL.FTZ R117, R117, R124 ;  /* 0x0000007c75757220 */ /* 0x000fe20000410000 */
[----:B------:R-:W-:Y:S02]  /*6b20*/  HADD2.F32 R89, -RZ, R52.H1_H1 ;  /* 0x30000034ff597230 */ /* 0x000fe40000004100 */
[----:B------:R-:W-:Y:S01]  /*6b30*/  FMUL.FTZ R118, R115, R118 ;  /* 0x0000007673767220 */ /* 0x000fe20000410000 */
[----:B------:R-:W-:Y:S01]  /*6b40*/  FFMA.FTZ R93, R112, R177, R93 ;  /* 0x000000b1705d7223 */ /* 0x000fe2000001005d */
[----:B------:R-:W-:Y:S01]  /*6b50*/  FMUL.FTZ R88, R88, R113 ;  /* 0x0000007158587220 */ /* 0x000fe20000410000 */
[----:B------:R-:W-:Y:S01]  /*6b60*/  FFMA.FTZ R185, R124, R188, R91 ;  /* 0x000000bc7cb97223 */ /* 0x000fe2000001005b */
[----:B------:R-:W-:Y:S01]  /*6b70*/  FMUL.FTZ R89, R89, R112 ;  /* 0x0000007059597220 */ /* 0x000fe20000410000 */
[----:B------:R-:W-:Y:S02]  /*6b80*/  F2FP.F16.F32.PACK_AB R115, R117, R116 ;  /* 0x000000747573723e */ /* 0x000fe400000000ff */
[----:B------:R-:W-:-:S02]  /*6b90*/  F2FP.F16.F32.PACK_AB R114, R178, R119 ;  /* 0x00000077b272723e */ /* 0x000fc400000000ff */
[----:B------:R-:W-:Y:S02]  /*6ba0*/  F2FP.F16.F32.PACK_AB R113, R118, R181 ;  /* 0x000000b57671723e */ /* 0x000fe400000000ff */
[----:B------:R-:W-:-:S07]  /*6bb0*/  F2FP.F16.F32.PACK_AB R112, R89, R88 ;  /* 0x000000585970723e */ /* 0x000fce00000000ff */
.L_x_1419:
        /* <DEDUP_REMOVED lines=8> */
[----:B------:R3:W-:Y:S02]  /*6c40*/  STG.E.128 desc[UR6][R118.64], R112 ;  /* 0x0000007076007986 */ /* 0x0007e4000c101d06 */
.L_x_1407:
[----:B------:R-:W-:Y:S05]  /*6c50*/  BSYNC.RECONVERGENT B0 ;  /* 0x0000000000007941 */ /* 0x000fea0003800200 */
.L_x_1397:
[----:B-1234-:R-:W1:Y:S02]  /*6c60*/  LDC.64 R112, c[0x0][0x380] ;  /* 0x0000e000ff707b82 */ /* 0x01ee640000000a00 */
[----:B-1----:R-:W-:-:S04]  /*6c70*/  LEA R2, R112, R2, 0x2 ;  /* 0x0000000270027211 */ /* 0x002fc800078e10ff */
[----:B------:R-:W-:-:S13]  /*6c80*/  ISETP.GE.AND P1, PT, R2, R113, PT ;  /* 0x000000710200720c */ /* 0x000fda0003f26270 */
[----:B------:R-:W-:Y:S05]  /*6c90*/  @!P1 BRA `(.L_x_1420) ;  /* 0xffffff9800bc9947 */ /* 0x000fea000383ffff */
.L_x_1384:
[----:B------:R-:W1:Y:S01]  /*6ca0*/  S2R R3, SR_CgaCtaId ;  /* 0x0000000000037919 */ /* 0x000e620000008800 */
[----:B-----5:R-:W-:Y:S01]  /*6cb0*/  SHF.R.U32.HI R52, RZ, 0x5, R122 ;  /* 0x00000005ff347819 */ /* 0x020fe2000001167a */
[----:B------:R-:W-:Y:S05]  /*6cc0*/  WARPSYNC.ALL ;  /* 0x0000000000007948 */ /* 0x000fea0003800000 */
[----:B------:R-:W-:Y:S01]  /*6cd0*/  MOV R0, 0x400 ;  /* 0x0000040000007802 */ /* 0x000fe20000000f00 */
[----:B------:R-:W-:Y:S01]  /*6ce0*/  IMAD R121, R52, 0x60, R121 ;  /* 0x0000006034797824 */ /* 0x000fe200078e0279 */
[----:B------:R-:W-:Y:S01]  /*6cf0*/  LOP3.LUT R2, R122, 0x7f, RZ, 0x3c, !PT ;  /* 0x0000007f7a027812 */ /* 0x000fe200078e3cff */
[----:B------:R-:W2:Y:S01]  /*6d00*/  S2UR UR4, SR_CTAID.X ;  /* 0x00000000000479c3 */ /* 0x000ea20000002500 */
[----:B------:R-:W3:Y:S01]  /*6d10*/  LDCU.128 UR16, c[0x0][0x440] ;  /* 0x00008800ff1077ac */ /* 0x000ee20008000c00 */
        /* <DEDUP_REMOVED lines=8> */
[----:B-1----:R-:W-:Y:S01]  /*6da0*/  LEA R0, R3, R0, 0x18 ;  /* 0x0000000003007211 */ /* 0x002fe200078ec0ff */
[----:B--2---:R-:W-:Y:S01]  /*6db0*/  IMAD R57, R123, UR4, RZ ;  /* 0x000000047b397c24 */ /* 0x004fe2000f8e02ff */
[----:B------:R-:W1:Y:S02]  /*6dc0*/  LDCU.64 UR4, c[0x0][0x460] ;  /* 0x00008c00ff0477ac */ /* 0x000e640008000a00 */
[-C--:B------:R-:W-:Y:S02]  /*6dd0*/  LEA R121, R121, R0.reuse, 0x5 ;  /* 0x0000000079797211 */ /* 0x080fe400078e28ff */
[----:B------:R-:W-:Y:S02]  /*6de0*/  LEA R0, R122, R0, 0x2 ;  /* 0x000000007a007211 */ /* 0x000fe400078e10ff */
[----:B------:R-:W-:Y:S01]  /*6df0*/  IADD3 R57, P6, PT, R57, R122, RZ ;  /* 0x0000007a39397210 */ /* 0x000fe20007fde0ff */
[----:B------:R-:W-:Y:S03]  /*6e00*/  STS.128 [R121], R24 ;  /* 0x0000001879007388 */ /* 0x000fe60000000c00 */
[----:B------:R-:W-:Y:S01]  /*6e10*/  IADD3.X R52, PT, PT, RZ, RZ, RZ, P6, !PT ;  /* 0x000000ffff347210 */ /* 0x000fe200037fe4ff */
[----:B------:R-:W-:Y:S03]  /*6e20*/  STS.128 [R121+0x10], R20 ;  /* 0x0000101479007388 */ /* 0x000fe60000000c00 */
[C---:B------:R-:W-:Y:S01]  /*6e30*/  SHF.L.U64.HI R59, R57.reuse, 0x2, R52 ;  /* 0x00000002393b7819 */ /* 0x040fe20000010234 */
[----:B------:R-:W-:Y:S01]  /*6e40*/  STS.128 [R121+0x400], R16 ;  /* 0x0004001079007388 */ /* 0x000fe20000000c00 */
[----:B------:R-:W-:-:S03]  /*6e50*/  SHF.L.U32 R57, R57, 0x2, RZ ;  /* 0x0000000239397819 */ /* 0x000fc600000006ff */
[----:B------:R-:W-:Y:S01]  /*6e60*/  STS.128 [R121+0x410], R12 ;  /* 0x0004100c79007388 */ /* 0x000fe20000000c00 */
[----:B---3--:R-:W-:-:S03]  /*6e70*/  IADD3 R55, P6, PT, R57, UR18, RZ ;  /* 0x0000001239377c10 */ /* 0x008fc6000ffde0ff */
[----:B------:R-:W-:Y:S01]  /*6e80*/  STS.128 [R121+0x800], R8 ;  /* 0x0008000879007388 */ /* 0x000fe20000000c00 */
[----:B------:R-:W-:Y:S02]  /*6e90*/  IADD3.X R58, PT, PT, R59, UR19, RZ, P6, !PT ;  /* 0x000000133b3a7c10 */ /* 0x000fe4000b7fe4ff */
[----:B------:R-:W-:Y:S01]  /*6ea0*/  IADD3 R53, P6, PT, R57, UR16, RZ ;  /* 0x0000001039357c10 */ /* 0x000fe2000ffde0ff */
[----:B------:R-:W-:Y:S03]  /*6eb0*/  STS.128 [R121+0x810], R4 ;  /* 0x0008100479007388 */ /* 0x000fe60000000c00 */
[----:B------:R-:W-:Y:S01]  /*6ec0*/  IADD3.X R56, PT, PT, R59, UR17, RZ, P6, !PT ;  /* 0x000000113b387c10 */ /* 0x000fe2000b7fe4ff */
[----:B------:R-:W-:Y:S06]  /*6ed0*/  BAR.SYNC.DEFER_BLOCKING 0x0 ;  /* 0x0000000000007b1d */ /* 0x000fec0000010000 */
[----:B------:R-:W2:Y:S04]  /*6ee0*/  LDS R2, [R0] ;  /* 0x0000000000027984 */ /* 0x000ea80000000800 */
[----:B------:R-:W3:Y:S04]  /*6ef0*/  LDS R25, [R0+0xc00] ;  /* 0x000c000000197984 */ /* 0x000ee80000000800 */
[----:B------:R-:W4:Y:S04]  /*6f00*/  LDS R3, [R0+0x200] ;  /* 0x0002000000037984 */ /* 0x000f280000000800 */
[----:B------:R-:W0:Y:S04]  /*6f10*/  LDS R18, [R0+0xe00] ;  /* 0x000e000000127984 */ /* 0x000e280000000800 */
[----:B------:R-:W1:Y:S04]  /*6f20*/  LDS R16, [R0+0x400] ;  /* 0x0004000000107984 */ /* 0x000e680000000800 */
[----:B------:R-:W1:Y:S04]  /*6f30*/  LDS R13, [R0+0x1000] ;  /* 0x00100000000d7984 */ /* 0x000e680000000800 */
[----:B------:R-:W1:Y:S04]  /*6f40*/  LDS R12, [R0+0x600] ;  /* 0x00060000000c7984 */ /* 0x000e680000000800 */
[----:B------:R-:W1:Y:S04]  /*6f50*/  LDS R9, [R0+0x1200] ;  /* 0x0012000000097984 */ /* 0x000e680000000800 */
[----:B------:R-:W1:Y:S04]  /*6f60*/  LDS R4, [R0+0x800] ;  /* 0x0008000000047984 */ /* 0x000e680000000800 */
[----:B------:R-:W1:Y:S04]  /*6f70*/  LDS R7, [R0+0x1400] ;  /* 0x0014000000077984 */ /* 0x000e680000000800 */
[----:B------:R-:W1:Y:S01]  /*6f80*/  LDS R5, [R0+0xa00] ;  /* 0x000a000000057984 */ /* 0x000e620000000800 */
[----:B--2---:R-:W-:-:S03]  /*6f90*/  FADD.FTZ R2, RZ, R2 ;  /* 0x00000002ff027221 */ /* 0x004fc60000010000 */
[----:B------:R-:W2:Y:S01]  /*6fa0*/  LDS R6, [R0+0x1600] ;  /* 0x0016000000067984 */ /* 0x000ea20000000800 */
[----:B---3--:R-:W-:-:S03]  /*6fb0*/  FADD.FTZ R2, R2, R25 ;  /* 0x0000001902027221 */ /* 0x008fc60000010000 */
[----:B------:R-:W3:Y:S01]  /*6fc0*/  LDS R11, [R0+0x1800] ;  /* 0x00180000000b7984 */ /* 0x000ee20000000800 */
[----:B----4-:R-:W-:-:S03]  /*6fd0*/  FADD.FTZ R3, RZ, R3 ;  /* 0x00000003ff037221 */ /* 0x010fc60000010000 */
[----:B------:R-:W4:Y:S01]  /*6fe0*/  LDS R8, [R0+0x1a00] ;  /* 0x001a000000087984 */ /* 0x000f220000000800 */
[----:B0-----:R-:W-:-:S03]  /*6ff0*/  FADD.FTZ R3, R3, R18 ;  /* 0x0000001203037221 */ /* 0x001fc60000010000 */
[----:B------:R-:W0:Y:S01]  /*7000*/  LDS R10, [R0+0x1c00] ;  /* 0x001c0000000a7984 */ /* 0x000e220000000800 */
[----:B-1----:R-:W-:-:S03]  /*7010*/  FADD.FTZ R16, RZ, R16 ;  /* 0x00000010ff107221 */ /* 0x002fc60000010000 */
        /* <DEDUP_REMOVED lines=13> */
[----:B--2---:R-:W-:-:S03]  /*70f0*/  FADD.FTZ R5, R5, R6 ;  /* 0x0000000605057221 */ /* 0x004fc60000010000 */
[----:B------:R-:W2:Y:S01]  /*7100*/  LDS R21, [R0+0x2c00] ;  /* 0x002c000000157984 */ /* 0x000ea20000000800 */
[----:B---3--:R-:W-:-:S03]  /*7110*/  FADD.FTZ R2, R2, R11 ;  /* 0x0000000b02027221 */ /* 0x008fc60000010000 */
[----:B------:R-:W3:Y:S01]  /*7120*/  LDS R26, [R0+0x2e00] ;  /* 0x002e0000001a7984 */ /* 0x000ee20000000800 */
[----:B----4-:R-:W-:Y:S01]  /*7130*/  FADD.FTZ R3, R3, R8 ;  /* 0x0000000803037221 */ /* 0x010fe20000010000 */
[----:B------:R-:W-:Y:S01]  /*7140*/  BAR.SYNC.DEFER_BLOCKING 0x0 ;  /* 0x0000000000007b1d */ /* 0x000fe20000010000 */
[----:B0-----:R-:W-:Y:S01]  /*7150*/  FADD.FTZ R10, R13, R10 ;  /* 0x0000000a0d0a7221 */ /* 0x001fe20000010000 */
[----:B-1----:R-:W-:Y:S01]  /*7160*/  FADD.FTZ R9, R9, R14 ;  /* 0x0000000e09097221 */ /* 0x002fe20000010000 */
        /* <DEDUP_REMOVED lines=9> */
[----:B--2---:R-:W-:-:S03]  /*7200*/  FADD.FTZ R21, R4, R21 ;  /* 0x0000001504157221 */ /* 0x004fc60000010000 */
[----:B------:R-:W-:Y:S01]  /*7210*/  STS.128 [R121+0x410], R36 ;  /* 0x0004102479007388 */ /* 0x000fe20000000c00 */
[----:B---3--:R-:W-:-:S03]  /*7220*/  FADD.FTZ R13, R5, R26 ;  /* 0x0000001a050d7221 */ /* 0x008fc60000010000 */
        /* <DEDUP_REMOVED lines=106> */
[----:B------:R-:W-:Y:S02]  /*78d0*/  MOV R2, R55 ;  /* 0x0000003700027202 */ /* 0x000fe40000000f00 */
        /* <DEDUP_REMOVED lines=14> */
.L_x_1422:
[----:B------:R-:W-:Y:S05]  /*79c0*/  BSYNC.RECONVERGENT B0 ;  /* 0x0000000000007941 */ /* 0x000fea0003800200 */
.L_x_1421:
[----:B------:R-:W-:Y:S01]  /*79d0*/  BSSY.RECONVERGENT B0, `(.L_x_1423) ;  /* 0x0000012000007945 */ /* 0x000fe20003800200 */
[----:B------:R-:W-:-:S03]  /*79e0*/  FADD.FTZ R35, R14, R35 ;  /* 0x000000230e237221 */ /* 0x000fc60000010000 */
[----:B------:R-:W-:Y:S05]  /*79f0*/  @!P0 BRA `(.L_x_1424) ;  /* 0x00000000003c8947 */ /* 0x000fea0003800000 */
[----:B-1----:R-:W-:Y:S02]  /*7a00*/  MOV R2, R55 ;  /* 0x0000003700027202 */ /* 0x002fe40000000f00 */
        /* <DEDUP_REMOVED lines=14> */
.L_x_1424:
[----:B------:R-:W-:Y:S05]  /*7af0*/  BSYNC.RECONVERGENT B0 ;  /* 0x0000000000007941 */ /* 0x000fea0003800200 */
.L_x_1423:
[----:B------:R-:W-:Y:S01]  /*7b00*/  BSSY.RECONVERGENT B0, `(.L_x_1425) ;  /* 0x0000012000007945 */ /* 0x000fe20003800200 */
[----:B------:R-:W-:-:S03]  /*7b10*/  FADD.FTZ R47, R47, R20 ;  /* 0x000000142f2f7221 */ /* 0x000fc60000010000 */
[----:B------:R-:W-:Y:S05]  /*7b20*/  @!P1 BRA `(.L_x_1426) ;  /* 0x00000000003c9947 */ /* 0x000fea0003800000 */
[----:B-12---:R-:W-:Y:S02]  /*7b30*/  MOV R2, R55 ;  /* 0x0000003700027202 */ /* 0x006fe40000000f00 */
        /* <DEDUP_REMOVED lines=14> */
.L_x_1426:
[----:B------:R-:W-:Y:S05]  /*7c20*/  BSYNC.RECONVERGENT B0 ;  /* 0x0000000000007941 */ /* 0x000fea0003800200 */
.L_x_1425:
        /* <DEDUP_REMOVED lines=18> */
.L_x_1428:
[----:B------:R-:W-:Y:S05]  /*7d50*/  BSYNC.RECONVERGENT B0 ;  /* 0x0000000000007941 */ /* 0x000fea0003800200 */
.L_x_1427:
        /* <DEDUP_REMOVED lines=18> */
.L_x_1430:
[----:B------:R-:W-:Y:S05]  /*7e80*/  BSYNC.RECONVERGENT B0 ;  /* 0x0000000000007941 */ /* 0x000fea0003800200 */
.L_x_1429:
        /* <DEDUP_REMOVED lines=11> */
.L_x_1396:
        /* <DEDUP_REMOVED lines=8> */
.L_x_1432:
[----:B------:R-:W-:Y:S05]  /*7fc0*/  BSYNC B0 ;  /* 0x0000000000007941 */ /* 0x000fea0003800000 */
.L_x_1431:
        /* <DEDUP_REMOVED lines=8> */
.L_x_1433:
[----:B------:R-:W-:-:S05]  /*8050*/  FADD.FTZ R112, R112, R179 ;  /* 0x000000b370707221 */ /* 0x000fca0000010000 */
[----:B------:R-:W-:Y:S01]  /*8060*/  MOV R182, R112 ;  /* 0x0000007000b67202 */ /* 0x000fe20000000f00 */
[----:B------:R-:W-:Y:S01]  /*8070*/  HFMA2 R181, -RZ, RZ, 0, 1.1920928955078125e-07 ;  /* 0x00000002ffb57431 */ /* 0x000fe200000001ff */
[----:B------:R-:W-:-:S07]  /*8080*/  MOV R113, R180 ;  /* 0x000000b400717202 */ /* 0x000fce0000000f00 */
[----:B------:R-:W-:Y:S05]  /*8090*/  WARPSYNC.COLLECTIVE R177, `(.L_x_1434) ;  /* 0x00000000b1087348 */ /* 0x000fea0003c00000 */
[----:B------:R0:W1:Y:S02]  /*80a0*/  SHFL.BFLY P6, R180, R182, R181, R184 ;  /* 0x0c0000b5b6b47389 */ /* 0x00006400000c00b8 */
[----:B01----:R-:W-:Y:S05]  /*80b0*/  ENDCOLLECTIVE ;  /* 0x000000000000791b */ /* 0x003fea0003800000 */
.L_x_1434:
[----:B------:R-:W-:-:S05]  /*80c0*/  FADD.FTZ R113, R113, R178 ;  /* 0x000000b271717221 */ /* 0x000fca0000010000 */
[----:B------:R-:W-:Y:S02]  /*80d0*/  MOV R182, R113 ;  /* 0x0000007100b67202 */ /* 0x000fe40000000f00 */
[----:B------:R-:W-:-:S07]  /*80e0*/  MOV R115, R180 ;  /* 0x000000b400737202 */ /* 0x000fce0000000f00 */
[----:B------:R-:W-:Y:S05]  /*80f0*/  WARPSYNC.COLLECTIVE R177, `(.L_x_1435) ;  /* 0x00000000b1087348 */ /* 0x000fea0003c00000 */
[----:B------:R0:W1:Y:S02]  /*8100*/  SHFL.BFLY P6, R180, R182, R181, R184 ;  /* 0x0c0000b5b6b47389 */ /* 0x00006400000c00b8 */
[----:B01----:R-:W-:Y:S05]  /*8110*/  ENDCOLLECTIVE ;  /* 0x000000000000791b */ /* 0x003fea0003800000 */
.L_x_1435:
[----:B------:R-:W-:-:S05]  /*8120*/  FADD.FTZ R115, R112, R115 ;  /* 0x0000007370737221 */ /* 0x000fca0000010000 */
[----:B------:R-:W-:Y:S01]  /*8130*/  MOV R182, R115 ;  /* 0x0000007300b67202 */ /* 0x000fe20000000f00 */
[----:B------:R-:W-:Y:S01]  /*8140*/  HFMA2 R181, -RZ, RZ, 0, 2.384185791015625e-07 ;  /* 0x00000004ffb57431 */ /* 0x000fe200000001ff */
[----:B------:R-:W-:-:S07]  /*8150*/  MOV R114, R180 ;  /* 0x000000b400727202 */ /* 0x000fce0000000f00 */
[----:B------:R-:W-:Y:S05]  /*8160*/  WARPSYNC.COLLECTIVE R177, `(.L_x_1436) ;  /* 0x00000000b1087348 */ /* 0x000fea0003c00000 */
[----:B------:R0:W1:Y:S02]  /*8170*/  SHFL.BFLY P6, R180, R182, R181, R184 ;  /* 0x0c0000b5b6b47389 */ /* 0x00006400000c00b8 */
[----:B01----:R-:W-:Y:S05]  /*8180*/  ENDCOLLECTIVE ;  /* 0x000000000000791b */ /* 0x003fea0003800000 */
.L_x_1436:
[----:B------:R-:W-:-:S05]  /*8190*/  FADD.FTZ R114, R113, R114 ;  /* 0x0000007271727221 */ /* 0x000fca0000010000 */
[----:B------:R-:W-:Y:S02]  /*81a0*/  MOV R182, R114 ;  /* 0x0000007200b67202 */ /* 0x000fe40000000f00 */
[----:B------:R-:W-:-:S07]  /*81b0*/  MOV R116, R180 ;  /* 0x000000b400747202 */ /* 0x000fce0000000f00 */
[----:B------:R-:W-:Y:S05]  /*81c0*/  WARPSYNC.COLLECTIVE R177, `(.L_x_1437) ;  /* 0x00000000b1087348 */ /* 0x000fea0003c00000 */
[----:B------:R0:W1:Y:S02]  /*81d0*/  SHFL.BFLY P6, R180, R182, R181, R184 ;  /* 0x0c0000b5b6b47389 */ /* 0x00006400000c00b8 */
[----:B01----:R-:W-:Y:S05]  /*81e0*/  ENDCOLLECTIVE ;  /* 0x000000000000791b */ /* 0x003fea0003800000 */
.L_x_1437:
[----:B------:R-:W-:-:S05]  /*81f0*/  FADD.FTZ R116, R115, R116 ;  /* 0x0000007473747221 */ /* 0x000fca0000010000 */
[----:B------:R-:W-:Y:S01]  /*8200*/  MOV R182, R116 ;  /* 0x0000007400b67202 */ /* 0x000fe20000000f00 */
[----:B------:R-:W-:Y:S01]  /*8210*/  HFMA2 R181, -RZ, RZ, 0, 4.76837158203125e-07 ;  /* 0x00000008ffb57431 */ /* 0x000fe200000001ff */
[----:B------:R-:W-:-:S07]  /*8220*/  MOV R117, R180 ;  /* 0x000000b400757202 */ /* 0x000fce0000000f00 */
[----:B------:R-:W-:Y:S05]  /*8230*/  WARPSYNC.COLLECTIVE R177, `(.L_x_1438) ;  /* 0x00000000b1087348 */ /* 0x000fea0003c00000 */
[----:B------:R0:W1:Y:S02]  /*8240*/  SHFL.BFLY P6, R180, R182, R181, R184 ;  /* 0x0c0000b5b6b47389 */ /* 0x00006400000c00b8 */
[----:B01----:R-:W-:Y:S05]  /*8250*/  ENDCOLLECTIVE ;  /* 0x000000000000791b */ /* 0x003fea0003800000 */
.L_x_1438:
[----:B------:R-:W-:-:S05]  /*8260*/  FADD.FTZ R117, R114, R117 ;  /* 0x0000007572757221 */ /* 0x000fca0000010000 */
[----:B------:R-:W-:Y:S02]  /*8270*/  MOV R182, R117 ;  /* 0x0000007500b67202 */ /* 0x000fe40000000f00 */
[----:B------:R-:W-:-:S07]  /*8280*/  MOV R119, R180 ;  /* 0x000000b400777202 */ /* 0x000fce0000000f00 */
[----:B------:R-:W-:Y:S05]  /*8290*/  WARPSYNC.COLLECTIVE R177, `(.L_x_1439) ;  /* 0x00000000b1087348 */ /* 0x000fea0003c00000 */
[----:B------:R0:W1:Y:S02]  /*82a0*/  SHFL.BFLY P6, R180, R182, R181, R184 ;  /* 0x0c0000b5b6b47389 */ /* 0x00006400000c00b8 */
[----:B01----:R-:W-:Y:S05]  /*82b0*/  ENDCOLLECTIVE ;  /* 0x000000000000791b */ /* 0x003fea0003800000 */
.L_x_1439:
[----:B------:R-:W-:-:S05]  /*82c0*/  FADD.FTZ R119, R116, R119 ;  /* 0x0000007774777221 */ /* 0x000fca0000010000 */
[----:B------:R-:W-:Y:S01]  /*82d0*/  MOV R182, R119 ;  /* 0x0000007700b67202 */ /* 0x000fe20000000f00 */
[----:B------:R-:W-:Y:S01]  /*82e0*/  HFMA2 R181, -RZ, RZ, 0, 9.5367431640625e-07 ;  /* 0x00000010ffb57431 */ /* 0x000fe200000001ff */
[----:B------:R-:W-:-:S07]  /*82f0*/  MOV R118, R180 ;  /* 0x000000b400767202 */ /* 0x000fce0000000f00 */
[----:B------:R-:W-:Y:S05]  /*8300*/  WARPSYNC.COLLECTIVE R177, `(.L_x_1440) ;  /* 0x00000000b1087348 */ /* 0x000fea0003c00000 */
[----:B------:R0:W1:Y:S02]  /*8310*/  SHFL.BFLY P6, R180, R182, R181, R184 ;  /* 0x0c0000b5b6b47389 */ /* 0x00006400000c00b8 */
[----:B01----:R-:W-:Y:S05]  /*8320*/  ENDCOLLECTIVE ;  /* 0x000000000000791b */ /* 0x003fea0003800000 */
.L_x_1440:
[----:B------:R-:W-:-:S05]  /*8330*/  FADD.FTZ R118, R117, R118 ;  /* 0x0000007675767221 */ /* 0x000fca0000010000 */
[----:B------:R-:W-:Y:S02]  /*8340*/  MOV R182, R118 ;  /* 0x0000007600b67202 */ /* 0x000fe40000000f00 */
[----:B------:R-:W-:-:S07]  /*8350*/  MOV R112, R180 ;  /* 0x000000b400707202 */ /* 0x000fce0000000f00 */
[----:B------:R-:W-:Y:S05]  /*8360*/  WARPSYNC.COLLECTIVE R177, `(.L_x_1441) ;  /* 0x00000000b1087348 */ /* 0x000fea0003c00000 */
[----:B------:R0:W1:Y:S02]  /*8370*/  SHFL.BFLY P6, R180, R182, R181, R184 ;  /* 0x0c0000b5b6b47389 */ /* 0x00006400000c00b8 */
[----:B01----:R-:W-:Y:S05]  /*8380*/  ENDCOLLECTIVE ;  /* 0x000000000000791b */ /* 0x003fea0003800000 */
.L_x_1441:
[----:B------:R-:W-:Y:S01]  /*8390*/  MOV R113, R180 ;  /* 0x000000b400717202 */ /* 0x000fe20000000f00 */
[----:B------:R-:W-:Y:S06]  /*83a0*/  BRA `(.L_x_1442) ;  /* 0xffffffa800547947 */ /* 0x000fec000383ffff */
.L_x_1443:
        /* <DEDUP_REMOVED lines=13> */
.L_x_14435:


//--------------------- .text._ZN10layer_norm13ln_bwd_kernelINS_13Kernel_traitsI6__halfS2_S2_S2_fjLj768ELj1ELj4ELj1ELj16ENS_18Kernel_traits_baseILj768ES2_S2_S2_S2_fjLj128EEEEELb0ELb1ELb0ELb1EEEvNS_9BwdParamsE --------------------------
	.section	.text._ZN10layer_norm13ln_bwd_kernelINS_13Kernel_traitsI6__halfS2_S2_S2_fjLj768ELj1ELj4ELj1ELj16ENS_18Kernel_traits_baseILj768ES2_S2_S2_S2_fjLj128EEEEELb0ELb1ELb0ELb1EEEvNS_9BwdParamsE,"ax",@progbits
	.align	128
        .global         _ZN10layer_norm13ln_bwd_kernelINS_13Kernel_traitsI6__halfS2_S2_S2_fjLj768ELj1ELj4ELj1ELj16ENS_18Kernel_traits_baseILj768ES2_S2_S2_S2_fjLj128EEEEELb0ELb1ELb0ELb1EEEvNS_9BwdParamsE
        .type           _ZN10layer_norm13ln_bwd_kernelINS_13Kernel_traitsI6__halfS2_S2_S2_fjLj768ELj1ELj4ELj1ELj16ENS_18Kernel_traits_baseILj768ES2_S2_S2_S2_fjLj128EEEEELb0ELb1ELb0ELb1EEEvNS_9BwdParamsE,@function
        .size           _ZN10layer_norm13ln_bwd_kernelINS_13Kernel_traitsI6__halfS2_S2_S2_fjLj768ELj1ELj4ELj1ELj16ENS_18Kernel_traits_baseILj768ES2_S2_S2_S2_fjLj128EEEEELb0ELb1ELb0ELb1EEEvNS_9BwdParamsE,(.L_x_14436 - _ZN10layer_norm13ln_bwd_kernelINS_13Kernel_traitsI6__halfS2_S2_S2_fjLj768ELj1ELj4ELj1ELj16ENS_18Kernel_traits_baseILj768ES2_S2_S2_S2_fjLj128EEEEELb0ELb1ELb0ELb1EEEvNS_9BwdParamsE)
        .other          _ZN10layer_norm13ln_bwd_kernelINS_13Kernel_traitsI6__halfS2_S2_S2_fjLj768ELj1ELj4ELj1ELj16ENS_18Kernel_traits_baseILj768ES2_S2_S2_S2_fjLj128EEEEELb0ELb1ELb0ELb1EEEvNS_9BwdParamsE,@"STO_CUDA_ENTRY STV_DEFAULT"
_ZN10layer_norm13ln_bwd_kernelINS_13Kernel_traitsI6__halfS2_S2_S2_fjLj768ELj1ELj4ELj1ELj16ENS_18Kernel_traits_baseILj768ES2_S2_S2_S2_fjLj128EEEEELb0ELb1ELb0ELb1EEEvNS_9BwdParamsE:
.text._ZN10layer_norm13ln_bwd_kernelINS_13Kernel_traitsI6__halfS2_S2_S2_fjLj768ELj1ELj4ELj1ELj16ENS_18Kernel_traits_baseILj768ES2_S2_S2_S2_fjLj128EEEEELb0ELb1ELb0ELb1EEEvNS_9BwdParamsE:
        /* <DEDUP_REMOVED lines=57> */
[----:B------:R0:W5:Y:S01]  /*0390*/  LDG.E.128 R92, desc[UR6][R24.64+0x400] ;  /* 0x00040006185c7981 */ /* 0x000162000c1e1d00 */
[----:B--2---:R-:W-:-:S03]  /*03a0*/  IMAD.WIDE.U32 R2, R3, 0x10, R4 ;  /* 0x0000001003027825 */ /* 0x004fc600078e0004 */
[----:B------:R0:W5:Y:S04]  /*03b0*/  LDG.E.128 R20, desc[UR6][R24.64+0x200] ;  /* 0x0002000618147981 */ /* 0x000168000c1e1d00 */
[----:B------:R0:W5:Y:S04]  /*03c0*/  LDG.E.128 R16, desc[UR6][R24.64] ;  /* 0x0000000618107981 */ /* 0x000168000c1e1d00 */
[----:B------:R0:W5:Y:S04]  /*03d0*/  LDG.E.128 R12, desc[UR6][R2.64+0x400] ;  /* 0x00040006020c7981 */ /* 0x000168000c1e1d00 */
        /* <DEDUP_REMOVED lines=41> */
[----:B0-----:R-:W-:-:S07]  /*0670*/  CS2R R122, SRZ ;  /* 0x00000000007a7805 */ /* 0x001fce000001ff00 */
.L_x_1464:
        /* <DEDUP_REMOVED lines=38> */
[----:B------:R-:W-:Y:S02]  /*08e0*/  HADD2.F32 R230, -RZ, R95.H1_H1 ;  /* 0x3000005fffe67230 */ /* 0x000fe40000004100 */
[----:B--2---:R-:W-:Y:S02]  /*08f0*/  HADD2.F32 R153, -RZ, R41.H0_H0 ;  /* 0x20000029ff997230 */ /* 0x004fe40000004100 */
[----:B------:R-:W-:Y:S02]  /*0900*/  HADD2.F32 R159, -RZ, R43.H0_H0 ;  /* 0x2000002bff9f7230 */ /* 0x000fe40000004100 */
[----:B---3--:R-:W-:Y:S02]  /*0910*/  HADD2.F32 R165, -RZ, R45.H0_H0 ;  /* 0x2000002dffa57230 */ /* 0x008fe40000004100 */
[----:B------:R-:W-:Y:S01]  /*0920*/  FADD.FTZ R222, -R0, R153 ;  /* 0x0000009900de7221 */ /* 0x000fe20000010100 */
[----:B------:R-:W-:-:S02]  /*0930*/  HADD2.F32 R171, -RZ, R47.H0_H0 ;  /* 0x2000002fffab7230 */ /* 0x000fc40000004100 */
[C---:B------:R-:W-:Y:S01]  /*0940*/  FADD.FTZ R216, -R0.reuse, R159 ;  /* 0x0000009f00d87221 */ /* 0x040fe20000010100 */
[----:B----4-:R-:W-:Y:S02]  /*0950*/  HADD2.F32 R177, -RZ, R49.H0_H0 ;  /* 0x20000031ffb17230 */ /* 0x010fe40000004100 */
[C---:B------:R-:W-:Y:S01]  /*0960*/  FADD.FTZ R210, -R0.reuse, R165 ;  /* 0x000000a500d27221 */ /* 0x040fe20000010100 */
[----:B------:R-:W-:Y:S02]  /*0970*/  HADD2.F32 R183, -RZ, R51.H0_H0 ;  /* 0x20000033ffb77230 */ /* 0x000fe40000004100 */
[C---:B------:R-:W-:Y:S01]  /*0980*/  FADD.FTZ R202, -R0.reuse, R171 ;  /* 0x000000ab00ca7221 */ /* 0x040fe20000010100 */
[--C-:B------:R-:W-:Y:S02]  /*0990*/  HADD2.F32 R149, -RZ, R40.reuse.H0_H0 ;  /* 0x20000028ff957230 */ /* 0x100fe40000004100 */
        /* <DEDUP_REMOVED lines=19> */
[----:B------:R-:W-:Y:S02]  /*0ad0*/  HADD2.F32 R169, -RZ, R46.H1_H1 ;  /* 0x3000002effa97230 */ /* 0x000fe40000004100 */
[C---:B------:R-:W-:Y:S01]  /*0ae0*/  FADD.FTZ R212, -R0.reuse, R45 ;  /* 0x0000002d00d47221 */ /* 0x040fe20000010100 */
[----:B------:R-:W-:Y:S02]  /*0af0*/  HADD2.F32 R47, -RZ, R47.H1_H1 ;  /* 0x3000002fff2f7230 */ /* 0x000fe40000004100 */
        /* <DEDUP_REMOVED lines=13> */
[----:B------:R-:W-:Y:S02]  /*0bd0*/  HADD2.F32 R41, -RZ, R52.H0_H0 ;  /* 0x20000034ff297230 */ /* 0x000fe40000004100 */
[C---:B------:R-:W-:Y:S01]  /*0be0*/  FADD.FTZ R148, -R0.reuse, R181 ;  /* 0x000000b500947221 */ /* 0x040fe20000010100 */
[----:B------:R-:W-:Y:S02]  /*0bf0*/  HADD2.F32 R178, -RZ, R57.H1_H1 ;  /* 0x30000039ffb27230 */ /* 0x000fe40000004100 */
[----:B------:R-:W-:Y:S01]  /*0c00*/  FADD.FTZ R150, -R0, R51 ;  /* 0x0000003300967221 */ /* 0x000fe20000010100 */
[----:B------:R-:W-:Y:S02]  /*0c10*/  HADD2.F32 R0, -RZ, R16.H0_H0 ;  /* 0x20000010ff007230 */ /* 0x000fe40000004100 */
[----:B-----5:R-:W-:Y:S01]  /*0c20*/  FMUL.FTZ R175, R143, R222 ;  /* 0x000000de8faf7220 */ /* 0x020fe20000410000 */
[----:B------:R-:W-:-:S02]  /*0c30*/  HADD2.F32 R149, -RZ, R21.H1_H1 ;  /* 0x30000015ff957230 */ /* 0x000fc40000004100 */
[C---:B------:R-:W-:Y:S01]  /*0c40*/  FMUL.FTZ R179, R143.reuse, R220 ;  /* 0x000000dc8fb37220 */ /* 0x040fe20000410000 */
[----:B------:R-:W-:Y:S02]  /*0c50*/  HADD2.F32 R52, -RZ, R52.H1_H1 ;  /* 0x30000034ff347230 */ /* 0x000fe40000004100 */
[----:B------:R-:W-:Y:S01]  /*0c60*/  FMUL.FTZ R177, R143, R224 ;  /* 0x000000e08fb17220 */ /* 0x000fe20000410000 */
[--C-:B------:R-:W-:Y:S02]  /*0c70*/  HADD2.F32 R49, -RZ, R55.reuse.H0_H0 ;  /* 0x20000037ff317230 */ /* 0x100fe40000004100 */
[----:B------:R-:W-:Y:S01]  /*0c80*/  FMUL.FTZ R164, R149, R178 ;  /* 0x000000b295a47220 */ /* 0x000fe20000410000 */
[----:B------:R-:W-:Y:S02]  /*0c90*/  HADD2.F32 R48, -RZ, R55.H1_H1 ;  /* 0x30000037ff307230 */ /* 0x000fe40000004100 */
[----:B------:R-:W-:Y:S01]  /*0ca0*/  FMUL.FTZ R55, R0, R41 ;  /* 0x0000002900377220 */ /* 0x000fe20000410000 */
[----:B------:R-:W-:-:S02]  /*0cb0*/  HADD2.F32 R47, -RZ, R16.H1_H1 ;  /* 0x30000010ff2f7230 */ /* 0x000fc40000004100 */
[----:B------:R-:W-:Y:S01]  /*0cc0*/  FMUL.FTZ R0, R143, R226 ;  /* 0x000000e28f007220 */ /* 0x000fe20000410000 */
[--C-:B------:R-:W-:Y:S02]  /*0cd0*/  HADD2.F32 R45, -RZ, R54.reuse.H0_H0 ;  /* 0x20000036ff2d7230 */ /* 0x100fe40000004100 */
[----:B------:R-:W-:Y:S01]  /*0ce0*/  FADD.FTZ R149, RZ, R55 ;  /* 0x00000037ff957221 */ /* 0x000fe20000010000 */
[----:B------:R-:W-:Y:S02]  /*0cf0*/  HADD2.F32 R42, -RZ, R54.H1_H1 ;  /* 0x30000036ff2a7230 */ /* 0x000fe40000004100 */
[----:B------:R-:W-:Y:S01]  /*0d00*/  FMUL.FTZ R170, R47, R52 ;  /* 0x000000342faa7220 */ /* 0x000fe20000410000 */
[----:B------:R-:W-:Y:S02]  /*0d10*/  HADD2.F32 R43, -RZ, R53.H0_H0 ;  /* 0x20000035ff2b7230 */ /* 0x000fe40000004100 */
[----:B------:R-:W-:Y:S01]  /*0d20*/  FMUL.FTZ R47, R143, R228 ;  /* 0x000000e48f2f7220 */ /* 0x000fe20000410000 */
[----:B------:R-:W-:-:S02]  /*0d30*/  HADD2.F32 R54, -RZ, R17.H0_H0 ;  /* 0x20000011ff367230 */ /* 0x000fc40000004100 */
[----:B------:R-:W-:Y:S01]  /*0d40*/  FFMA.FTZ R226, R0, R55, RZ ;  /* 0x0000003700e27223 */ /* 0x000fe200000100ff */
[----:B------:R-:W-:Y:S02]  /*0d50*/  HADD2.F32 R40, -RZ, R53.H1_H1 ;  /* 0x30000035ff287230 */ /* 0x000fe40000004100 */
[----:B------:R-:W-:Y:S01]  /*0d60*/  FADD.FTZ R149, R149, R170 ;  /* 0x000000aa95957221 */ /* 0x000fe20000010000 */
[----:B------:R-:W-:Y:S02]  /*0d70*/  HADD2.F32 R53, -RZ, R17.H1_H1 ;  /* 0x30000011ff357230 */ /* 0x000fe40000004100 */
[----:B------:R-:W-:Y:S01]  /*0d80*/  FMUL.FTZ R54, R54, R43 ;  /* 0x0000002b36367220 */ /* 0x000fe20000410000 */
[----:B------:R-:W-:Y:S01]  /*0d90*/  FFMA.FTZ R226, R47, R170, R226 ;  /* 0x000000aa2fe27223 */ /* 0x000fe200000100e2 */
[----:B------:R-:W-:Y:S02]  /*0da0*/  HADD2.F32 R44, -RZ, R18.H0_H0 ;  /* 0x20000012ff2c7230 */ /* 0x000fe40000004100 */
        /* <DEDUP_REMOVED lines=8> */
[----:B------:R-:W-:Y:S02]  /*0e30*/  HADD2.F32 R151, -RZ, R22.H0_H0 ;  /* 0x20000016ff977230 */ /* 0x000fe40000004100 */
[----:B------:R-:W-:Y:S01]  /*0e40*/  FFMA.FTZ R149, R177, R53, R226 ;  /* 0x00000035b1957223 */ /* 0x000fe200000100e2 */
[----:B------:R-:W-:Y:S02]  /*0e50*/  HADD2.F32 R57, -RZ, R18.H1_H1 ;  /* 0x30000012ff397230 */ /* 0x000fe40000004100 */
[----:B------:R-:W-:Y:S01]  /*0e60*/  FMUL.FTZ R171, R143, R214 ;  /* 0x000000d68fab7220 */ /* 0x000fe20000410000 */
[----:B------:R-:W-:-:S02]  /*0e70*/  HADD2.F32 R46, -RZ, R19.H0_H0 ;  /* 0x20000013ff2e7230 */ /* 0x000fc40000004100 */
[----:B------:R-:W-:Y:S01]  /*0e80*/  FMUL.FTZ R162, R151, R176 ;  /* 0x000000b097a27220 */ /* 0x000fe20000410000 */
[----:B------:R-:W-:Y:S01]  /*0e90*/  FADD.FTZ R151, R220, R51 ;  /* 0x00000033dc977221 */ /* 0x000fe20000010000 */
[----:B------:R-:W-:Y:S01]  /*0ea0*/  FMUL.FTZ R50, R57, R42 ;  /* 0x0000002a39327220 */ /* 0x000fe20000410000 */
[----:B------:R-:W-:Y:S01]  /*0eb0*/  FFMA.FTZ R214, R172, R51, R149 ;  /* 0x00000033acd67223 */ /* 0x000fe20000010095 */
[--C-:B------:R-:W-:Y:S02]  /*0ec0*/  HADD2.F32 R180, -RZ, R59.reuse.H0_H0 ;  /* 0x2000003bffb47230 */ /* 0x100fe40000004100 */
[----:B------:R-:W-:Y:S01]  /*0ed0*/  FMUL.FTZ R46, R46, R49 ;  /* 0x000000312e2e7220 */ /* 0x000fe20000410000 */
[----:B------:R-:W-:Y:S02]  /*0ee0*/  HADD2.F32 R186, -RZ, R59.H1_H1 ;  /* 0x3000003bffba7230 */ /* 0x000fe40000004100 */
[----:B------:R-:W-:Y:S01]  /*0ef0*/  FADD.FTZ R151, R151, R50 ;  /* 0x0000003297977221 */ /* 0x000fe20000010000 */
[----:B------:R-:W-:-:S02]  /*0f00*/  HADD2.F32 R157, -RZ, R56.H0_H0 ;  /* 0x20000038ff9d7230 */ /* 0x000fc40000004100 */
[----:B------:R-:W-:Y:S01]  /*0f10*/  FMUL.FTZ R181, R143, R216 ;  /* 0x000000d88fb57220 */ /* 0x000fe20000410000 */
[----:B------:R-:W-:Y:S02]  /*0f20*/  HADD2.F32 R174, -RZ, R56.H1_H1 ;  /* 0x30000038ffae7230 */ /* 0x000fe40000004100 */
[----:B------:R-:W-:Y:S01]  /*0f30*/  FFMA.FTZ R214, R179, R50, R214 ;  /* 0x00000032b3d67223 */ /* 0x000fe200000100d6 */
[----:B------:R-:W-:Y:S02]  /*0f40*/  HADD2.F32 R59, -RZ, R19.H1_H1 ;  /* 0x30000013ff3b7230 */ /* 0x000fe40000004100 */
[----:B------:R-:W-:Y:S01]  /*0f50*/  FADD.FTZ R151, R151, R46 ;  /* 0x0000002e97977221 */ /* 0x000fe20000010000 */
[----:B------:R-:W-:Y:S02]  /*0f60*/  HADD2.F32 R56, -RZ, R20.H0_H0 ;  /* 0x20000014ff387230 */ /* 0x000fe40000004100 */
[----:B------:R-:W-:Y:S01]  /*0f70*/  FMUL.FTZ R183, R143, R218 ;  /* 0x000000da8fb77220 */ /* 0x000fe20000410000 */
[----:B------:R-:W-:-:S02]  /*0f80*/  HADD2.F32 R184, -RZ, R60.H0_H0 ;  /* 0x2000003cffb87230 */ /* 0x000fc40000004100 */
[----:B------:R-:W-:Y:S01]  /*0f90*/  FMUL.FTZ R44, R59, R48 ;  /* 0x000000303b2c7220 */ /* 0x000fe20000410000 */
[----:B------:R-:W-:Y:S02]  /*0fa0*/  HADD2.F32 R161, -RZ, R92.H0_H0 ;  /* 0x2000005cffa17230 */ /* 0x000fe40000004100 */
[----:B------:R-:W-:Y:S01]  /*0fb0*/  FMUL.FTZ R173, R56, R157 ;  /* 0x0000009d38ad7220 */ /* 0x000fe20000410000 */
[----:B------:R-:W-:Y:S01]  /*0fc0*/  FFMA.FTZ R214, R181, R46, R214 ;  /* 0x0000002eb5d67223 */ /* 0x000fe200000100d6 */
[----:B------:R-:W-:Y:S02]  /*0fd0*/  HADD2.F32 R182, -RZ, R58.H1_H1 ;  /* 0x3000003affb67230 */ /* 0x000fe40000004100 */
[----:B------:R-:W-:Y:S01]  /*0fe0*/  FMUL.FTZ R154, R143, R154 ;  /* 0x0000009a8f9a7220 */ /* 0x000fe20000410000 */
[--C-:B------:R-:W-:Y:S02]  /*0ff0*/  HADD2.F32 R188, -RZ, R61.reuse.H0_H0 ;  /* 0x2000003dffbc7230 */ /* 0x100fe40000004100 */
[----:B------:R-:W-:Y:S01]  /*1000*/  FMUL.FTZ R56, R161, R184 ;  /* 0x000000b8a1387220 */ /* 0x000fe20000410000 */
[----:B------:R-:W-:-:S02]  /*1010*/  HADD2.F32 R187, -RZ, R61.H1_H1 ;  /* 0x3000003dffbb7230 */ /* 0x000fc40000004100 */
[----:B------:R-:W-:Y:S01]  /*1020*/  FMUL.FTZ R161, R143, R202 ;  /* 0x000000ca8fa17220 */ /* 0x000fe20000410000 */
[----:B------:R-:W-:Y:S02]  /*1030*/  HADD2.F32 R153, -RZ, R22.H1_H1 ;  /* 0x30000016ff997230 */ /* 0x000fe40000004100 */
[----:B------:R-:W-:Y:S01]  /*1040*/  FADD.FTZ R202, R151, R44 ;  /* 0x0000002c97ca7221 */ /* 0x000fe20000010000 */
[----:B------:R-:W-:Y:S02]  /*1050*/  HADD2.F32 R61, -RZ, R20.H1_H1 ;  /* 0x30000014ff3d7230 */ /* 0x000fe40000004100 */
[----:B------:R-:W-:Y:S01]  /*1060*/  FFMA.FTZ R151, R183, R44, R214 ;  /* 0x0000002cb7977223 */ /* 0x000fe200000100d6 */
[--C-:B------:R-:W-:Y:S02]  /*1070*/  HADD2.F32 R192, -RZ, R63.reuse.H0_H0 ;  /* 0x2000003fffc07230 */ /* 0x100fe40000004100 */
[----:B------:R-:W-:Y:S01]  /*1080*/  FMUL.FTZ R160, R153, R182 ;  /* 0x000000b699a07220 */ /* 0x000fe20000410000 */
[----:B------:R-:W-:-:S02]  /*1090*/  HADD2.F32 R191, -RZ, R63.H1_H1 ;  /* 0x3000003fffbf7230 */ /* 0x000fc40000004100 */
[----:B------:R-:W-:Y:S01]  /*10a0*/  FMUL.FTZ R168, R61, R174 ;  /* 0x000000ae3da87220 */ /* 0x000fe20000410000 */
[----:B------:R-:W-:Y:S02]  /*10b0*/  HADD2.F32 R155, -RZ, R23.H0_H0 ;  /* 0x20000017ff9b7230 */ /* 0x000fe40000004100 */
[----:B------:R-:W-:Y:S01]  /*10c0*/  FMUL.FTZ R149, R143, R200 ;  /* 0x000000c88f957220 */ /* 0x000fe20000410000 */
[----:B------:R-:W-:Y:S02]  /*10d0*/  HADD2.F32 R63, -RZ, R21.H0_H0 ;  /* 0x20000015ff3f7230 */ /* 0x000fe40000004100 */
[----:B------:R-:W-:Y:S01]  /*10e0*/  FADD.FTZ R153, R202, R173 ;  /* 0x000000adca997221 */ /* 0x000fe20000010000 */
[--C-:B------:R-:W-:Y:S02]  /*10f0*/  HADD2.F32 R190, -RZ, R62.reuse.H0_H0 ;  /* 0x2000003effbe7230 */ /* 0x100fe40000004100 */
[----:B------:R-:W-:Y:S01]  /*1100*/  FFMA.FTZ R200, R154, R173, R151 ;  /* 0x000000ad9ac87223 */ /* 0x000fe20000010097 */
[----:B------:R-:W-:-:S02]  /*1110*/  HADD2.F32 R189, -RZ, R62.H1_H1 ;  /* 0x3000003effbd7230 */ /* 0x000fc40000004100 */
[----:B------:R-:W-:Y:S01]  /*1120*/  FMUL.FTZ R158, R155, R180 ;  /* 0x000000b49b9e7220 */ /* 0x000fe20000410000 */
[----:B------:R-:W-:Y:S02]  /*1130*/  HADD2.F32 R62, -RZ, R94.H1_H1 ;  /* 0x3000005eff3e7230 */ /* 0x000fe40000004100 */
[----:B------:R-:W-:Y:S01]  /*1140*/  FMUL.FTZ R166, R63, R152 ;  /* 0x000000983fa67220 */ /* 0x000fe20000410000 */
[----:B------:R-:W-:Y:S02]  /*1150*/  HADD2.F32 R167, -RZ, R95.H0_H0 ;  /* 0x2000005fffa77230 */ /* 0x000fe40000004100 */
[----:B------:R-:W-:Y:S01]  /*1160*/  FADD.FTZ R155, R153, R168 ;  /* 0x000000a8999b7221 */ /* 0x000fe20000010000 */
[----:B------:R-:W-:Y:S02]  /*1170*/  HADD2.F32 R185, -RZ, R60.H1_H1 ;  /* 0x3000003cffb97230 */ /* 0x000fe40000004100 */
[----:B------:R-:W-:Y:S01]  /*1180*/  FMUL.FTZ R169, R143, R210 ;  /* 0x000000d28fa97220 */ /* 0x000fe20000410000 */
[----:B------:R-:W-:Y:S01]  /*1190*/  FFMA.FTZ R200, R171, R168, R200 ;  /* 0x000000a8abc87223 */ /* 0x000fe200000100c8 */
[----:B------:R-:W-:-:S02]  /*11a0*/  HADD2.F32 R60, -RZ, R93.H1_H1 ;  /* 0x3000005dff3c7230 */ /* 0x000fc40000004100 */
[----:B------:R-:W-:Y:S01]  /*11b0*/  FMUL.FTZ R61, R62, R189 ;  /* 0x000000bd3e3d7220 */ /* 0x000fe20000410000 */
[----:B------:R-:W-:Y:S02]  /*11c0*/  HADD2.F32 R165, -RZ, R94.H0_H0 ;  /* 0x2000005effa57230 */ /* 0x000fe40000004100 */
[----:B------:R-:W-:Y:S01]  /*11d0*/  FMUL.FTZ R62, R167, R192 ;  /* 0x000000c0a73e7220 */ /* 0x000fe20000410000 */
[----:B------:R-:W-:Y:S01]  /*11e0*/  FADD.FTZ R193, R155, R166 ;  /* 0x000000a69bc17221 */ /* 0x000fe20000010000 */
[----:B------:R-:W-:Y:S01]  /*11f0*/  FMUL.FTZ R167, R143, R212 ;  /* 0x000000d48fa77220 */ /* 0x000fe20000410000 */
        /* <DEDUP_REMOVED lines=13> */
[----:B------:R-:W-:Y:S02]  /*12d0*/  HADD2.F32 R159, -RZ, R23.H1_H1 ;  /* 0x30000017ff9f7230 */ /* 0x000fe40000004100 */
[----:B------:R-:W-:Y:S01]  /*12e0*/  FMUL.FTZ R155, R143, R194 ;  /* 0x000000c28f9b7220 */ /* 0x000fe20000410000 */
[----:B------:R-:W-:Y:S01]  /*12f0*/  FADD.FTZ R193, R193, R160 ;  /* 0x000000a0c1c17221 */ /* 0x000fe20000010000 */
[----:B------:R-:W-:Y:S01]  /*1300*/  FFMA.FTZ R194, R163, R160, R200 ;  /* 0x000000a0a3c27223 */ /* 0x000fe200000100c8 */
[----:B------:R-:W-:Y:S01]  /*1310*/  FMUL.FTZ R144, R143, R144 ;  /* 0x000000908f907220 */ /* 0x000fe20000410000 */
[----:B------:R-:W-:Y:S01]  /*1320*/  FMUL.FTZ R156, R159, R186 ;  /* 0x000000ba9f9c7220 */ /* 0x000fe20000410000 */
[----:B------:R-:W-:Y:S01]  /*1330*/  FADD.FTZ R193, R193, R158 ;  /* 0x0000009ec1c17221 */ /* 0x000fe20000010000 */
[----:B------:R-:W-:Y:S01]  /*1340*/  FMUL.FTZ R159, R143, R204 ;  /* 0x000000cc8f9f7220 */ /* 0x000fe20000410000 */
[----:B------:R-:W-:Y:S01]  /*1350*/  FFMA.FTZ R194, R161, R158, R194 ;  /* 0x0000009ea1c27223 */ /* 0x000fe200000100c2 */
        /* <DEDUP_REMOVED lines=49> */
.L_x_1447:
        /* <DEDUP_REMOVED lines=13> */
[----:B------:R-:W4:Y:S04]  /*1740*/  LDG.E.128 R52, desc[UR6][R52.64] ;  /* 0x0000000634347981 */ /* 0x000f28000c1e1d00 */
[----:B------:R-:W4:Y:S01]  /*1750*/  LDG.E.128 R56, desc[UR6][R56.64] ;  /* 0x0000000638387981 */ /* 0x000f22000c1e1d00 */
[----:B------:R-:W-:-:S06]  /*1760*/  IMAD.WIDE.U32 R60, R139, 0x10, R24 ;  /* 0x000000108b3c7825 */ /* 0x000fcc00078e0018 */
[----:B------:R-:W4:Y:S01]  /*1770*/  LDG.E.128 R60, desc[UR6][R60.64] ;  /* 0x000000063c3c7981 */ /* 0x000f22000c1e1d00 */
[----:B-1----:R-:W-:-:S04]  /*1780*/  IMAD.WIDE.U32 R24, R147, 0x10, R32 ;  /* 0x0000001093187825 */ /* 0x002fc800078e0020 */
[--C-:B------:R-:W-:Y:S02]  /*1790*/  IMAD.WIDE.U32 R28, R145, 0x10, R32.reuse ;  /* 0x00000010911c7825 */ /* 0x100fe400078e0020 */
[----:B------:R-:W5:Y:S02]  /*17a0*/  LDG.E.128 R24, desc[UR6][R24.64] ;  /* 0x0000000618187981 */ /* 0x000f64000c1e1d00 */
[----:B------:R-:W-:Y:S02]  /*17b0*/  IMAD.WIDE.U32 R32, R139, 0x10, R32 ;  /* 0x000000108b207825 */ /* 0x000fe400078e0020 */
[----:B------:R-:W5:Y:S04]  /*17c0*/  LDG.E.128 R28, desc[UR6][R28.64] ;  /* 0x000000061c1c7981 */ /* 0x000f68000c1e1d00 */
[----:B------:R-:W5:Y:S01]  /*17d0*/  LDG.E.128 R32, desc[UR6][R32.64] ;  /* 0x0000000620207981 */ /* 0x000f62000c1e1d00 */
[----:B------:R-:W-:-:S02]  /*17e0*/  HADD2.F32 R230, -RZ, R95.H1_H1 ;  /* 0x3000005fffe67230 */ /* 0x000fc40000004100 */
[----:B--2---:R-:W-:Y:S02]  /*17f0*/  HADD2.F32 R153, -RZ, R41.H0_H0 ;  /* 0x20000029ff997230 */ /* 0x004fe40000004100 */
[----:B------:R-:W-:Y:S02]  /*1800*/  HADD2.F32 R159, -RZ, R43.H0_H0 ;  /* 0x2000002bff9f7230 */ /* 0x000fe40000004100 */
[----:B------:R-:W-:Y:S02]  /*1810*/  HADD2.F32 R149, -RZ, R40.H0_H0 ;  /* 0x20000028ff957230 */ /* 0x000fe40000004100 */
[----:B---3--:R-:W-:Y:S02]  /*1820*/  HADD2.F32 R165, -RZ, R45.H0_H0 ;  /* 0x2000002dffa57230 */ /* 0x008fe40000004100 */
[----:B------:R-:W-:Y:S02]  /*1830*/  HADD2.F32 R171, -RZ, R47.H0_H0 ;  /* 0x2000002fffab7230 */ /* 0x000fe40000004100 */
[----:B----4-:R-:W-:-:S02]  /*1840*/  HADD2.F32 R177, -RZ, R49.H0_H0 ;  /* 0x20000031ffb17230 */ /* 0x010fc40000004100 */
[----:B------:R-:W-:Y:S02]  /*1850*/  HADD2.F32 R183, -RZ, R51.H0_H0 ;  /* 0x20000033ffb77230 */ /* 0x000fe40000004100 */
[----:B------:R-:W-:Y:S02]  /*1860*/  HADD2.F32 R151, -RZ, R40.H1_H1 ;  /* 0x30000028ff977230 */ /* 0x000fe40000004100 */
[----:B------:R-:W-:Y:S02]  /*1870*/  HADD2.F32 R41, -RZ, R41.H1_H1 ;  /* 0x30000029ff297230 */ /* 0x000fe40000004100 */
[--C-:B------:R-:W-:Y:S02]  /*1880*/  HADD2.F32 R155, -RZ, R42.reuse.H0_H0 ;  /* 0x2000002aff9b7230 */ /* 0x100fe40000004100 */
[----:B------:R-:W-:Y:S02]  /*1890*/  HADD2.F32 R157, -RZ, R42.H1_H1 ;  /* 0x3000002aff9d7230 */ /* 0x000fe40000004100 */
[----:B------:R-:W-:-:S02]  /*18a0*/  HADD2.F32 R43, -RZ, R43.H1_H1 ;  /* 0x3000002bff2b7230 */ /* 0x000fc40000004100 */
[--C-:B------:R-:W-:Y:S02]  /*18b0*/  HADD2.F32 R161, -RZ, R44.reuse.H0_H0 ;  /* 0x2000002cffa17230 */ /* 0x100fe40000004100 */
        /* <DEDUP_REMOVED lines=36> */
[----:B------:R-:W-:Y:S02]  /*1b00*/  HADD2.F32 R0, -RZ, R16.H0_H0 ;  /* 0x20000010ff007230 */ /* 0x000fe40000004100 */
[----:B------:R-:W-:Y:S02]  /*1b10*/  HADD2.F32 R178, -RZ, R57.H1_H1 ;  /* 0x30000039ffb27230 */ /* 0x000fe40000004100 */
[----:B------:R-:W-:Y:S02]  /*1b20*/  HADD2.F32 R149, -RZ, R21.H1_H1 ;  /* 0x30000015ff957230 */ /* 0x000fe40000004100 */
[----:B------:R-:W-:Y:S02]  /*1b30*/  HADD2.F32 R52, -RZ, R52.H1_H1 ;  /* 0x30000034ff347230 */ /* 0x000fe40000004100 */
[--C-:B------:R-:W-:Y:S02]  /*1b40*/  HADD2.F32 R49, -RZ, R55.reuse.H0_H0 ;  /* 0x20000037ff317230 */ /* 0x100fe40000004100 */
[----:B------:R-:W-:-:S02]  /*1b50*/  HADD2.F32 R48, -RZ, R55.H1_H1 ;  /* 0x30000037ff307230 */ /* 0x000fc40000004100 */
[----:B------:R-:W-:Y:S01]  /*1b60*/  FMUL.FTZ R55, R0, R41 ;  /* 0x0000002900377220 */ /* 0x000fe20000410000 */
[----:B------:R-:W-:Y:S02]  /*1b70*/  HADD2.F32 R47, -RZ, R16.H1_H1 ;  /* 0x30000010ff2f7230 */ /* 0x000fe40000004100 */
[----:B-----5:R-:W-:Y:S01]  /*1b80*/  FMUL.FTZ R0, R143, R226 ;  /* 0x000000e28f007220 */ /* 0x020fe20000410000 */
[--C-:B------:R-:W-:Y:S02]  /*1b90*/  HADD2.F32 R45, -RZ, R54.reuse.H0_H0 ;  /* 0x20000036ff2d7230 */ /* 0x100fe40000004100 */
[----:B------:R-:W-:Y:S01]  /*1ba0*/  FMUL.FTZ R164, R149, R178 ;  /* 0x000000b295a47220 */ /* 0x000fe20000410000 */
[----:B------:R-:W-:Y:S02]  /*1bb0*/  HADD2.F32 R42, -RZ, R54.H1_H1 ;  /* 0x30000036ff2a7230 */ /* 0x000fe40000004100 */
[----:B------:R-:W-:Y:S01]  /*1bc0*/  FMUL.FTZ R170, R47, R52 ;  /* 0x000000342faa7220 */ /* 0x000fe20000410000 */
[----:B------:R-:W-:-:S02]  /*1bd0*/  HADD2.F32 R43, -RZ, R53.H0_H0 ;  /* 0x20000035ff2b7230 */ /* 0x000fc40000004100 */
[----:B------:R-:W-:Y:S01]  /*1be0*/  FADD.FTZ R149, RZ, R55 ;  /* 0x00000037ff957221 */ /* 0x000fe20000010000 */
[----:B------:R-:W-:Y:S02]  /*1bf0*/  HADD2.F32 R54, -RZ, R17.H0_H0 ;  /* 0x20000011ff367230 */ /* 0x000fe40000004100 */
[----:B------:R-:W-:Y:S01]  /*1c00*/  FMUL.FTZ R47, R143, R228 ;  /* 0x000000e48f2f7220 */ /* 0x000fe20000410000 */
[----:B------:R-:W-:Y:S01]  /*1c10*/  FFMA.FTZ R226, R0, R55, RZ ;  /* 0x0000003700e27223 */ /* 0x000fe200000100ff */
[----:B------:R-:W-:Y:S02]  /*1c20*/  HADD2.F32 R40, -RZ, R53.H1_H1 ;  /* 0x30000035ff287230 */ /* 0x000fe40000004100 */
[----:B------:R-:W-:Y:S01]  /*1c30*/  FADD.FTZ R149, R149, R170 ;  /* 0x000000aa95957221 */ /* 0x000fe20000010000 */
[----:B------:R-:W-:Y:S02]  /*1c40*/  HADD2.F32 R53, -RZ, R17.H1_H1 ;  /* 0x30000011ff357230 */ /* 0x000fe40000004100 */
[----:B------:R-:W-:Y:S01]  /*1c50*/  FMUL.FTZ R54, R54, R43 ;  /* 0x0000002b36367220 */ /* 0x000fe20000410000 */
[----:B------:R-:W-:Y:S01]  /*1c60*/  FMUL.FTZ R175, R143, R222 ;  /* 0x000000de8faf7220 */ /* 0x000fe20000410000 */
[----:B------:R-:W-:Y:S01]  /*1c70*/  FFMA.FTZ R226, R47, R170, R226 ;  /* 0x000000aa2fe27223 */ /* 0x000fe200000100e2 */
[----:B------:R-:W-:-:S02]  /*1c80*/  HADD2.F32 R44, -RZ, R18.H0_H0 ;  /* 0x20000012ff2c7230 */ /* 0x000fc40000004100 */
[----:B------:R-:W-:Y:S01]  /*1c90*/  FMUL.FTZ R179, R143, R220 ;  /* 0x000000dc8fb37220 */ /* 0x000fe20000410000 */
[----:B------:R-:W-:Y:S01]  /*1ca0*/  FMUL.FTZ R53, R53, R40 ;  /* 0x0000002835357220 */ /* 0x000fe20000410000 */
[----:B------:R-:W-:Y:S01]  /*1cb0*/  FADD.FTZ R220, R149, R54 ;  /* 0x0000003695dc7221 */ /* 0x000fe20000010000 */
[----:B------:R-:W-:Y:S01]  /*1cc0*/  FMUL.FTZ R177, R143, R224 ;  /* 0x000000e08fb17220 */ /* 0x000fe20000410000 */
[----:B------:R-:W-:Y:S01]  /*1cd0*/  FFMA.FTZ R226, R175, R54, R226 ;  /* 0x00000036afe27223 */ /* 0x000fe200000100e2 */
[----:B------:R-:W-:Y:S02]  /*1ce0*/  HADD2.F32 R152, -RZ, R57.H0_H0 ;  /* 0x20000039ff987230 */ /* 0x000fe40000004100 */
[----:B------:R-:W-:Y:S02]  /*1cf0*/  HADD2.F32 R176, -RZ, R58.H0_H0 ;  /* 0x2000003affb07230 */ /* 0x000fe40000004100 */
[----:B------:R-:W-:Y:S02]  /*1d00*/  HADD2.F32 R151, -RZ, R22.H0_H0 ;  /* 0x20000016ff977230 */ /* 0x000fe40000004100 */
[----:B------:R-:W-:Y:S01]  /*1d10*/  FMUL.FTZ R51, R44, R45 ;  /* 0x0000002d2c337220 */ /* 0x000fe20000410000 */
[----:B------:R-:W-:-:S02]  /*1d20*/  HADD2.F32 R57, -RZ, R18.H1_H1 ;  /* 0x30000012ff397230 */ /* 0x000fc40000004100 */
[----:B------:R-:W-:Y:S01]  /*1d30*/  FADD.FTZ R220, R220, R53 ;  /* 0x00000035dcdc7221 */ /* 0x000fe20000010000 */
[----:B------:R-:W-:Y:S01]  /*1d40*/  FMUL.FTZ R172, R143, R172 ;  /* 0x000000ac8fac7220 */ /* 0x000fe20000410000 */
[----:B------:R-:W-:Y:S01]  /*1d50*/  FFMA.FTZ R149, R177, R53, R226 ;  /* 0x00000035b1957223 */ /* 0x000fe200000100e2 */
[----:B------:R-:W-:Y:S02]  /*1d60*/  HADD2.F32 R46, -RZ, R19.H0_H0 ;  /* 0x20000013ff2e7230 */ /* 0x000fe40000004100 */
[----:B------:R-:W-:Y:S01]  /*1d70*/  FMUL.FTZ R162, R151, R176 ;  /* 0x000000b097a27220 */ /* 0x000fe20000410000 */
[----:B------:R-:W-:Y:S01]  /*1d80*/  FMUL.FTZ R50, R57, R42 ;  /* 0x0000002a39327220 */ /* 0x000fe20000410000 */
[----:B------:R-:W-:Y:S01]  /*1d90*/  FMUL.FTZ R171, R143, R214 ;  /* 0x000000d68fab7220 */ /* 0x000fe20000410000 */
[----:B------:R-:W-:Y:S01]  /*1da0*/  FADD.FTZ R151, R220, R51 ;  /* 0x00000033dc977221 */ /* 0x000fe20000010000 */
[----:B------:R-:W-:Y:S01]  /*1db0*/  FFMA.FTZ R214, R172, R51, R149 ;  /* 0x00000033acd67223 */ /* 0x000fe20000010095 */
[----:B------:R-:W-:-:S02]  /*1dc0*/  HADD2.F32 R180, -RZ, R59.H0_H0 ;  /* 0x2000003bffb47230 */ /* 0x000fc40000004100 */
[----:B------:R-:W-:Y:S02]  /*1dd0*/  HADD2.F32 R186, -RZ, R59.H1_H1 ;  /* 0x3000003bffba7230 */ /* 0x000fe40000004100 */
[----:B------:R-:W-:Y:S01]  /*1de0*/  FMUL.FTZ R46, R46, R49 ;  /* 0x000000312e2e7220 */ /* 0x000fe20000410000 */
[--C-:B------:R-:W-:Y:S02]  /*1df0*/  HADD2.F32 R157, -RZ, R56.reuse.H0_H0 ;  /* 0x20000038ff9d7230 */ /* 0x100fe40000004100 */
[----:B------:R-:W-:Y:S01]  /*1e00*/  FADD.FTZ R151, R151, R50 ;  /* 0x0000003297977221 */ /* 0x000fe20000010000 */
[----:B------:R-:W-:Y:S02]  /*1e10*/  HADD2.F32 R174, -RZ, R56.H1_H1 ;  /* 0x30000038ffae7230 */ /* 0x000fe40000004100 */
[----:B------:R-:W-:Y:S02]  /*1e20*/  HADD2.F32 R59, -RZ, R19.H1_H1 ;  /* 0x30000013ff3b7230 */ /* 0x000fe40000004100 */
[----:B------:R-:W-:Y:S01]  /*1e30*/  FMUL.FTZ R181, R143, R216 ;  /* 0x000000d88fb57220 */ /* 0x000fe20000410000 */
[----:B------:R-:W-:-:S02]  /*1e40*/  HADD2.F32 R56, -RZ, R20.H0_H0 ;  /* 0x20000014ff387230 */ /* 0x000fc40000004100 */
[----:B------:R-:W-:Y:S01]  /*1e50*/  FFMA.FTZ R214, R179, R50, R214 ;  /* 0x00000032b3d67223 */ /* 0x000fe200000100d6 */
[----:B------:R-:W-:Y:S02]  /*1e60*/  HADD2.F32 R184, -RZ, R60.H0_H0 ;  /* 0x2000003cffb87230 */ /* 0x000fe40000004100 */
[----:B------:R-:W-:Y:S02]  /*1e70*/  HADD2.F32 R161, -RZ, R92.H0_H0 ;  /* 0x2000005cffa17230 */ /* 0x000fe40000004100 */
[----:B------:R-:W-:Y:S01]  /*1e80*/  FMUL.FTZ R44, R59, R48 ;  /* 0x000000303b2c7220 */ /* 0x000fe20000410000 */
[----:B------:R-:W-:Y:S01]  /*1e90*/  FADD.FTZ R151, R151, R46 ;  /* 0x0000002e97977221 */ /* 0x000fe20000010000 */
[----:B------:R-:W-:Y:S01]  /*1ea0*/  FMUL.FTZ R173, R56, R157 ;  /* 0x0000009d38ad7220 */ /* 0x000fe20000410000 */
[----:B------:R-:W-:Y:S01]  /*1eb0*/  FMUL.FTZ R183, R143, R218 ;  /* 0x000000da8fb77220 */ /* 0x000fe20000410000 */
[----:B------:R-:W-:Y:S01]  /*1ec0*/  FFMA.FTZ R214, R181, R46, R214 ;  /* 0x0000002eb5d67223 */ /* 0x000fe200000100d6 */
[----:B------:R-:W-:-:S02]  /*1ed0*/  HADD2.F32 R182, -RZ, R58.H1_H1 ;  /* 0x3000003affb67230 */ /* 0x000fc40000004100 */
[----:B------:R-:W-:Y:S01]  /*1ee0*/  FMUL.FTZ R56, R161, R184 ;  /* 0x000000b8a1387220 */ /* 0x000fe20000410000 */
[--C-:B------:R-:W-:Y:S02]  /*1ef0*/  HADD2.F32 R188, -RZ, R61.reuse.H0_H0 ;  /* 0x2000003dffbc7230 */ /* 0x100fe40000004100 */
[----:B------:R-:W-:Y:S01]  /*1f00*/  FMUL.FTZ R161, R143, R202 ;  /* 0x000000ca8fa17220 */ /* 0x000fe20000410000 */
[----:B------:R-:W-:Y:S02]  /*1f10*/  HADD2.F32 R187, -RZ, R61.H1_H1 ;  /* 0x3000003dffbb7230 */ /* 0x000fe40000004100 */
[----:B------:R-:W-:Y:S02]  /*1f20*/  HADD2.F32 R153, -RZ, R22.H1_H1 ;  /* 0x30000016ff997230 */ /* 0x000fe40000004100 */
[----:B------:R-:W-:Y:S01]  /*1f30*/  FADD.FTZ R202, R151, R44 ;  /* 0x0000002c97ca7221 */ /* 0x000fe20000010000 */
[----:B------:R-:W-:Y:S02]  /*1f40*/  HADD2.F32 R61, -RZ, R20.H1_H1 ;  /* 0x30000014ff3d7230 */ /* 0x000fe40000004100 */
[----:B------:R-:W-:Y:S01]  /*1f50*/  FMUL.FTZ R154, R143, R154 ;  /* 0x0000009a8f9a7220 */ /* 0x000fe20000410000 */
[----:B------:R-:W-:Y:S01]  /*1f60*/  FFMA.FTZ R151, R183, R44, R214 ;  /* 0x0000002cb7977223 */ /* 0x000fe200000100d6 */
[----:B------:R-:W-:-:S02]  /*1f70*/  HADD2.F32 R192, -RZ, R63.H0_H0 ;  /* 0x2000003fffc07230 */ /* 0x000fc40000004100 */
[----:B------:R-:W-:Y:S01]  /*1f80*/  FMUL.FTZ R160, R153, R182 ;  /* 0x000000b699a07220 */ /* 0x000fe20000410000 */
[----:B------:R-:W-:Y:S02]  /*1f90*/  HADD2.F32 R191, -RZ, R63.H1_H1 ;  /* 0x3000003fffbf7230 */ /* 0x000fe40000004100 */
[----:B------:R-:W-:Y:S02]  /*1fa0*/  HADD2.F32 R155, -RZ, R23.H0_H0 ;  /* 0x20000017ff9b7230 */ /* 0x000fe40000004100 */
[----:B------:R-:W-:Y:S01]  /*1fb0*/  FMUL.FTZ R168, R61, R174 ;  /* 0x000000ae3da87220 */ /* 0x000fe20000410000 */
[----:B------:R-:W-:Y:S02]  /*1fc0*/  HADD2.F32 R63, -RZ, R21.H0_H0 ;  /* 0x20000015ff3f7230 */ /* 0x000fe40000004100 */
[----:B------:R-:W-:Y:S01]  /*1fd0*/  FMUL.FTZ R149, R143, R200 ;  /* 0x000000c88f957220 */ /* 0x000fe20000410000 */
[----:B------:R-:W-:Y:S01]  /*1fe0*/  FADD.FTZ R153, R202, R173 ;  /* 0x000000adca997221 */ /* 0x000fe20000010000 */
[----:B------:R-:W-:-:S02]  /*1ff0*/  HADD2.F32 R190, -RZ, R62.H0_H0 ;  /* 0x2000003effbe7230 */ /* 0x000fc40000004100 */
[----:B------:R-:W-:Y:S01]  /*2000*/  FFMA.FTZ R200, R154, R173, R151 ;  /* 0x000000ad9ac87223 */ /* 0x000fe20000010097 */
[----:B------:R-:W-:Y:S02]  /*2010*/  HADD2.F32 R189, -RZ, R62.H1_H1 ;  /* 0x3000003effbd7230 */ /* 0x000fe40000004100 */
[----:B------:R-:W-:Y:S01]  /*2020*/  FMUL.FTZ R158, R155, R180 ;  /* 0x000000b49b9e7220 */ /* 0x000fe20000410000 */
[----:B------:R-:W-:Y:S02]  /*2030*/  HADD2.F32 R62, -RZ, R94.H1_H1 ;  /* 0x3000005eff3e7230 */ /* 0x000fe40000004100 */
[----:B------:R-:W-:Y:S01]  /*2040*/  FMUL.FTZ R166, R63, R152 ;  /* 0x000000983fa67220 */ /* 0x000fe20000410000 */
[----:B------:R-:W-:Y:S02]  /*2050*/  HADD2.F32 R167, -RZ, R95.H0_H0 ;  /* 0x2000005fffa77230 */ /* 0x000fe40000004100 */
[----:B------:R-:W-:Y:S01]  /*2060*/  FADD.FTZ R155, R153, R168 ;  /* 0x000000a8999b7221 */ /* 0x000fe20000010000 */
[----:B------:R-:W-:-:S02]  /*2070*/  HADD2.F32 R185, -RZ, R60.H1_H1 ;  /* 0x3000003cffb97230 */ /* 0x000fc40000004100 */
[----:B------:R-:W-:Y:S01]  /*2080*/  FMUL.FTZ R169, R143, R210 ;  /* 0x000000d28fa97220 */ /* 0x000fe20000410000 */
[----:B------:R-:W-:Y:S01]  /*2090*/  FFMA.FTZ R200, R171, R168, R200 ;  /* 0x000000a8abc87223 */ /* 0x000fe200000100c8 */
[----:B------:R-:W-:Y:S02]  /*20a0*/  HADD2.F32 R60, -RZ, R93.H1_H1 ;  /* 0x3000005dff3c7230 */ /* 0x000fe40000004100 */
[----:B------:R-:W-:Y:S01]  /*20b0*/  FMUL.FTZ R61, R62, R189 ;  /* 0x000000bd3e3d7220 */ /* 0x000fe20000410000 */
[----:B------:R-:W-:Y:S02]  /*20c0*/  HADD2.F32 R165, -RZ, R94.H0_H0 ;  /* 0x2000005effa57230 */ /* 0x000fe40000004100 */
[----:B------:R-:W-:Y:S01]  /*20d0*/  FMUL.FTZ R62, R167, R192 ;  /* 0x000000c0a73e7220 */ /* 0x000fe20000410000 */
[----:B------:R-:W-:Y:S01]  /*20e0*/  FADD.FTZ R193, R155, R166 ;  /* 0x000000a69bc17221 */ /* 0x000fe20000010000 */
        /* <DEDUP_REMOVED lines=14> */
[----:B------:R-:W-:-:S02]  /*21d0*/  HADD2.F32 R159, -RZ, R23.H1_H1 ;  /* 0x30000017ff9f7230 */ /* 0x000fc40000004100 */
[----:B------:R-:W-:Y:S01]  /*21e0*/  FMUL.FTZ R155, R143, R194 ;  /* 0x000000c28f9b7220 */ /* 0x000fe20000410000 */
[----:B------:R-:W-:Y:S01]  /*21f0*/  FADD.FTZ R193, R193, R160 ;  /* 0x000000a0c1c17221 */ /* 0x000fe20000010000 */
[----:B------:R-:W-:Y:S01]  /*2200*/  FFMA.FTZ R194, R163, R160, R200 ;  /* 0x000000a0a3c27223 */ /* 0x000fe200000100c8 */
[----:B------:R-:W-:Y:S02]  /*2210*/  FMUL.FTZ R156, R159, R186 ;  /* 0x000000ba9f9c7220 */ /* 0x000fe40000410000 */
[----:B------:R-:W-:Y:S01]  /*2220*/  FADD.FTZ R193, R193, R158 ;  /* 0x0000009ec1c17221 */ /* 0x000fe20000010000 */
[----:B------:R-:W-:Y:S01]  /*2230*/  FMUL.FTZ R159, R143, R204 ;  /* 0x000000cc8f9f7220 */ /* 0x000fe20000410000 */
[----:B------:R-:W-:Y:S02]  /*2240*/  FFMA.FTZ R194, R161, R158, R194 ;  /* 0x0000009ea1c27223 */ /* 0x000fe400000100c2 */
[----:B------:R-:W-:Y:S02]  /*2250*/  FADD.FTZ R193, R193, R156 ;  /* 0x0000009cc1c17221 */ /* 0x000fe40000010000 */
[----:B------:R-:W-:Y:S01]  /*2260*/  FFMA.FTZ R194, R159, R156, R194 ;  /* 0x0000009c9fc27223 */ /* 0x000fe200000100c2 */
[----:B------:R-:W-:Y:S01]  /*2270*/  FMUL.FTZ R144, R143, R144 ;  /* 0x000000908f907220 */ /* 0x000fe20000410000 */
[----:B------:R-:W-:-:S02]  /*2280*/  FADD.FTZ R208, R193, R56 ;  /* 0x00000038c1d07221 */ /* 0x000fc40000010000 */
[----:B------:R-:W-:Y:S01]  /*2290*/  FFMA.FTZ R193, R149, R56, R194 ;  /* 0x0000003895c17223 */ /* 0x000fe200000100c2 */
[C---:B------:R-:W-:Y:S01]  /*22a0*/  FMUL.FTZ R151, R143.reuse, R198 ;  /* 0x000000c68f977220 */ /* 0x040fe20000410000 */
[----:B------:R-:W-:Y:S02]  /*22b0*/  FADD.FTZ R209, R208, R57 ;  /* 0x00000039d0d17221 */ /* 0x000fe40000010000 */
[----:B------:R-:W-:Y:S01]  /*22c0*/  FFMA.FTZ R194, R144, R57, R193 ;  /* 0x0000003990c27223 */ /* 0x000fe200000100c1 */
[----:B------:R-:W-:Y:S01]  /*22d0*/  FMUL.FTZ R146, R143, R146 ;  /* 0x000000928f927220 */ /* 0x000fe20000410000 */
[----:B------:R-:W-:Y:S02]  /*22e0*/  FADD.FTZ R212, R209, R58 ;  /* 0x0000003ad1d47221 */ /* 0x000fe40000010000 */
        /* <DEDUP_REMOVED lines=39> */
.L_x_1448:
        /* <DEDUP_REMOVED lines=68> */
.L_x_1476:
[----:B-1----:R-:W-:Y:S01]  /*29a0*/  FADD.FTZ R40, R49, R40 ;  /* 0x0000002831287221 */ /* 0x002fe20000010000 */
[----:B--2---:R-:W-:-:S03]  /*29b0*/  FADD.FTZ R41, R52, R41 ;  /* 0x0000002934297221 */ /* 0x004fc60000010000 */
[----:B------:R-:W-:Y:S01]  /*29c0*/  FMUL.FTZ R40, R40, UR12 ;  /* 0x0000000c28287c20 */ /* 0x000fe20008410000 */
[----:B------:R-:W-:-:S04]  /*29d0*/  FMUL.FTZ R157, R41, UR12 ;  /* 0x0000000c299d7c20 */ /* 0x000fc80008410000 */
[----:B------:R-:W-:Y:S01]  /*29e0*/  FSEL R152, R40, RZ, !P2 ;  /* 0x000000ff28987208 */ /* 0x000fe20005000000 */
[----:B------:R-:W-:Y:S06]  /*29f0*/  @P1 BRA `(.L_x_1450) ;  /* 0x0000001c00101947 */ /* 0x000fec0003800000 */
[----:B0-----:R-:W0:Y:S02]  /*2a00*/  LDC.64 R48, c[0x0][0x390] ;  /* 0x0000e400ff307b82 */ /* 0x001e240000000a00 */
[----:B0-----:R-:W-:-:S06]  /*2a10*/  IMAD.WIDE.U32 R40, R147, 0x10, R48 ;  /* 0x0000001093287825 */ /* 0x001fcc00078e0030 */
[----:B------:R-:W5:Y:S01]  /*2a20*/  LDG.E.128 R40, desc[UR6][R40.64] ;  /* 0x0000000628287981 */ /* 0x000f62000c1e1d00 */
[----:B------:R-:W-:-:S04]  /*2a30*/  ISETP.NE.U32.AND P1, PT, RZ, UR14, PT ;  /* 0x0000000eff007c0c */ /* 0x000fc8000bf25070 */
[----:B------:R-:W-:-:S13]  /*2a40*/  ISETP.NE.AND.EX P1, PT, RZ, UR15, PT, P1 ;  /* 0x0000000fff007c0c */ /* 0x000fda000bf25310 */
[----:B------:R-:W-:Y:S05]  /*2a50*/  @P1 BRA `(.L_x_1451) ;  /* 0x0000000400141947 */ /* 0x000fea0003800000 */
[C-C-:B------:R-:W-:Y:S01]  /*2a60*/  FFMA.FTZ R47, R157.reuse, R47, R152.reuse ;  /* 0x0000002f9d2f7223 */ /* 0x140fe20000010098 */
[C-C-:B------:R-:W-:Y:S01]  /*2a70*/  FFMA.FTZ R181, R157.reuse, R181, R152.reuse ;  /* 0x000000b59db57223 */ /* 0x140fe20000010098 */
[C-C-:B------:R-:W-:Y:S01]  /*2a80*/  FFMA.FTZ R183, R157.reuse, R183, R152.reuse ;  /* 0x000000b79db77223 */ /* 0x140fe20000010098 */
[----:B------:R-:W-:Y:S01]  /*2a90*/  FFMA.FTZ R0, R157, R0, R152 ;  /* 0x000000009d007223 */ /* 0x000fe20000010098 */
[----:B------:R-:W-:Y:S01]  /*2aa0*/  FADD.FTZ R52, -R47, R170 ;  /* 0x000000aa2f347221 */ /* 0x000fe20000010100 */
[----:B------:R-:W-:Y:S01]  /*2ab0*/  FADD.FTZ R170, -R181, R46 ;  /* 0x0000002eb5aa7221 */ /* 0x000fe20000010100 */
[----:B------:R-:W-:Y:S01]  /*2ac0*/  FADD.FTZ R44, -R183, R44 ;  /* 0x0000002cb72c7221 */ /* 0x000fe20000010100 */
[--C-:B-----5:R-:W-:Y:S02]  /*2ad0*/  HADD2.F32 R180, -RZ, R42.reuse.H0_H0 ;  /* 0x2000002affb47230 */ /* 0x120fe40000004100 */
[----:B------:R-:W-:Y:S01]  /*2ae0*/  FFMA.FTZ R179, R157, R179, R152 ;  /* 0x000000b39db37223 */ /* 0x000fe20000010098 */
[----:B------:R-:W-:-:S02]  /*2af0*/  HADD2.F32 R182, -RZ, R42.H1_H1 ;  /* 0x3000002affb67230 */ /* 0x000fc40000004100 */
[C-C-:B------:R-:W-:Y:S01]  /*2b00*/  FFMA.FTZ R175, R157.reuse, R175, R152.reuse ;  /* 0x000000af9daf7223 */ /* 0x140fe20000010098 */
[--C-:B------:R-:W-:Y:S02]  /*2b10*/  HADD2.F32 R42, -RZ, R40.reuse.H0_H0 ;  /* 0x20000028ff2a7230 */ /* 0x100fe40000004100 */
[C-C-:B------:R-:W-:Y:S01]  /*2b20*/  FFMA.FTZ R172, R157.reuse, R172, R152.reuse ;  /* 0x000000ac9dac7223 */ /* 0x140fe20000010098 */
[----:B------:R-:W-:Y:S02]  /*2b30*/  HADD2.F32 R174, -RZ, R40.H1_H1 ;  /* 0x30000028ffae7230 */ /* 0x000fe40000004100 */
[----:B------:R-:W-:Y:S01]  /*2b40*/  FADD.FTZ R40, -R0, R55 ;  /* 0x0000003700287221 */ /* 0x000fe20000010100 */
[--C-:B------:R-:W-:Y:S02]  /*2b50*/  HADD2.F32 R184, -RZ, R43.reuse.H0_H0 ;  /* 0x2000002bffb87230 */ /* 0x100fe40000004100 */
[----:B------:R-:W-:Y:S01]  /*2b60*/  FFMA.FTZ R0, R157, R177, R152 ;  /* 0x000000b19d007223 */ /* 0x000fe20000010098 */
[----:B------:R-:W-:-:S02]  /*2b70*/  HADD2.F32 R186, -RZ, R43.H1_H1 ;  /* 0x3000002bffba7230 */ /* 0x000fc40000004100 */
[C---:B------:R-:W-:Y:S01]  /*2b80*/  FMUL.FTZ R43, R143.reuse, R44 ;  /* 0x0000002c8f2b7220 */ /* 0x040fe20000410000 */
[--C-:B------:R-:W-:Y:S02]  /*2b90*/  HADD2.F32 R176, -RZ, R41.reuse.H0_H0 ;  /* 0x20000029ffb07230 */ /* 0x100fe40000004100 */
[----:B------:R-:W-:Y:S01]  /*2ba0*/  FADD.FTZ R46, -R0, R53 ;  /* 0x00000035002e7221 */ /* 0x000fe20000010100 */
[----:B------:R-:W-:Y:S02]  /*2bb0*/  HADD2.F32 R178, -RZ, R41.H1_H1 ;  /* 0x30000029ffb27230 */ /* 0x000fe40000004100 */
[----:B------:R-:W-:Y:S01]  /*2bc0*/  FMUL.FTZ R41, R143, R170 ;  /* 0x000000aa8f297220 */ /* 0x000fe20000410000 */
[--C-:B------:R-:W-:Y:S02]  /*2bd0*/  HADD2.F32 R170, -RZ, R7.reuse.H0_H0 ;  /* 0x20000007ffaa7230 */ /* 0x100fe40000004100 */
[----:B------:R-:W-:Y:S01]  /*2be0*/  FMUL.FTZ R43, R43, R142 ;  /* 0x0000008e2b2b7220 */ /* 0x000fe20000410000 */
[----:B------:R-:W-:-:S02]  /*2bf0*/  HADD2.F32 R188, -RZ, R7.H1_H1 ;  /* 0x30000007ffbc7230 */ /* 0x000fc40000004100 */
[----:B------:R-:W-:Y:S01]  /*2c00*/  FMUL.FTZ R41, R41, R142 ;  /* 0x0000008e29297220 */ /* 0x000fe20000410000 */
[----:B------:R-:W-:Y:S01]  /*2c10*/  FADD.FTZ R44, -R179, R50 ;  /* 0x00000032b32c7221 */ /* 0x000fe20000010100 */
[----:B------:R-:W-:Y:S01]  /*2c20*/  FADD.FTZ R54, -R175, R54 ;  /* 0x00000036af367221 */ /* 0x000fe20000010100 */
[----:B------:R-:W-:Y:S01]  /*2c30*/  FADD.FTZ R0, -R172, R51 ;  /* 0x00000033ac007221 */ /* 0x000fe20000010100 */
[C---:B------:R-:W-:Y:S01]  /*2c40*/  FMUL.FTZ R172, R41.reuse, R184 ;  /* 0x000000b829ac7220 */ /* 0x040fe20000410000 */
[----:B------:R-:W-:Y:S01]  /*2c50*/  FMUL.FTZ R53, R41, R170 ;  /* 0x000000aa29357220 */ /* 0x000fe20000410000 */
[C---:B------:R-:W-:Y:S01]  /*2c60*/  FMUL.FTZ R183, R43.reuse, R186 ;  /* 0x000000ba2bb77220 */ /* 0x040fe20000410000 */
[----:B------:R-:W-:Y:S01]  /*2c70*/  FMUL.FTZ R188, R43, R188 ;  /* 0x000000bc2bbc7220 */ /* 0x000fe20000410000 */
[C---:B------:R-:W-:Y:S01]  /*2c80*/  FMUL.FTZ R45, R143.reuse, R44 ;  /* 0x0000002c8f2d7220 */ /* 0x040fe20000410000 */
[C---:B------:R-:W-:Y:S01]  /*2c90*/  FMUL.FTZ R43, R143.reuse, R0 ;  /* 0x000000008f2b7220 */ /* 0x040fe20000410000 */
[----:B------:R-:W-:Y:S01]  /*2ca0*/  FMUL.FTZ R41, R143, R54 ;  /* 0x000000368f297220 */ /* 0x000fe20000410000 */
[----:B------:R-:W-:-:S02]  /*2cb0*/  HADD2.F32 R0, -RZ, R6.H1_H1 ;  /* 0x30000006ff007230 */ /* 0x000fc40000004100 */
[-C--:B------:R-:W-:Y:S01]  /*2cc0*/  FMUL.FTZ R45, R45, R142.reuse ;  /* 0x0000008e2d2d7220 */ /* 0x080fe20000410000 */
[----:B------:R-:W-:Y:S02]  /*2cd0*/  HADD2.F32 R50, -RZ, R6.H0_H0 ;  /* 0x20000006ff327230 */ /* 0x000fe40000004100 */
[-C--:B------:R-:W-:Y:S01]  /*2ce0*/  FMUL.FTZ R43, R43, R142.reuse ;  /* 0x0000008e2b2b7220 */ /* 0x080fe20000410000 */
[--C-:B------:R-:W-:Y:S02]  /*2cf0*/  HADD2.F32 R44, -RZ, R5.reuse.H0_H0 ;  /* 0x20000005ff2c7230 */ /* 0x100fe40000004100 */
[----:B------:R-:W-:Y:S01]  /*2d00*/  FMUL.FTZ R41, R41, R142 ;  /* 0x0000008e29297220 */ /* 0x000fe20000410000 */
[C---:B------:R-:W-:Y:S01]  /*2d10*/  FMUL.FTZ R181, R45.reuse, R182 ;  /* 0x000000b62db57220 */ /* 0x040fe20000410000 */
[----:B------:R-:W-:Y:S01]  /*2d20*/  FMUL.FTZ R54, R45, R0 ;  /* 0x000000002d367220 */ /* 0x000fe20000410000 */
        /* <DEDUP_REMOVED lines=9> */
[--C-:B------:R-:W-:Y:S02]  /*2dc0*/  HADD2.F32 R44, -RZ, R4.reuse.H0_H0 ;  /* 0x20000004ff2c7230 */ /* 0x100fe40000004100 */
[-C--:B------:R-:W-:Y:S01]  /*2dd0*/  FMUL.FTZ R41, R41, R142.reuse ;  /* 0x0000008e29297220 */ /* 0x080fe20000410000 */
[----:B------:R-:W-:Y:S02]  /*2de0*/  HADD2.F32 R46, -RZ, R4.H1_H1 ;  /* 0x30000004ff2e7230 */ /* 0x000fe40000004100 */
[----:B------:R-:W-:Y:S01]  /*2df0*/  FMUL.FTZ R43, R43, R142 ;  /* 0x0000008e2b2b7220 */ /* 0x000fe20000410000 */
[C---:B------:R-:W-:Y:S01]  /*2e00*/  FMUL.FTZ R179, R45.reuse, R178 ;  /* 0x000000b22db37220 */ /* 0x040fe20000410000 */
[----:B------:R-:W-:Y:S01]  /*2e10*/  FMUL.FTZ R50, R45, R50 ;  /* 0x000000322d327220 */ /* 0x000fe20000410000 */
[----:B------:R-:W-:Y:S01]  /*2e20*/  FMUL.FTZ R40, R41, R44 ;  /* 0x0000002c29287220 */ /* 0x000fe20000410000 */
[----:B------:R-:W-:Y:S01]  /*2e30*/  FMUL.FTZ R45, R43, R46 ;  /* 0x0000002e2b2d7220 */ /* 0x000fe20000410000 */
[----:B------:R-:W-:Y:S01]  /*2e40*/  FMUL.FTZ R177, R41, R42 ;  /* 0x0000002a29b17220 */ /* 0x000fe20000410000 */
[----:B------:R-:W-:Y:S01]  /*2e50*/  FMUL.FTZ R175, R43, R174 ;  /* 0x000000ae2baf7220 */ /* 0x000fe20000410000 */
[----:B------:R-:W-:-:S02]  /*2e60*/  F2FP.F16.F32.PACK_AB R43, R188, R53 ;  /* 0x00000035bc2b723e */ /* 0x000fc400000000ff */
[----:B------:R-:W-:Y:S02]  /*2e70*/  F2FP.F16.F32.PACK_AB R42, R54, R51 ;  /* 0x00000033362a723e */ /* 0x000fe400000000ff */
[----:B------:R-:W-:Y:S02]  /*2e80*/  F2FP.F16.F32.PACK_AB R41, R50, R47 ;  /* 0x0000002f3229723e */ /* 0x000fe400000000ff */
[----:B------:R-:W-:Y:S01]  /*2e90*/  F2FP.F16.F32.PACK_AB R40, R45, R40 ;  /* 0x000000282d28723e */ /* 0x000fe200000000ff */
[----:B------:R-:W-:Y:S06]  /*2ea0*/  BRA `(.L_x_1452) ;  /* 0x0000000400207947 */ /* 0x000fec0003800000 */
.L_x_1451:
[C-C-:B------:R-:W-:Y:S01]  /*2eb0*/  FFMA.FTZ R0, R157.reuse, R0, R152.reuse ;  /* 0x000000009d007223 */ /* 0x140fe20000010098 */
[C-C-:B------:R-:W-:Y:S01]  /*2ec0*/  FFMA.FTZ R181, R157.reuse, R181, R152.reuse ;  /* 0x000000b59db57223 */ /* 0x140fe20000010098 */
[C-C-:B------:R-:W-:Y:S01]  /*2ed0*/  FFMA.FTZ R183, R157.reuse, R183, R152.reuse ;  /* 0x000000b79db77223 */ /* 0x140fe20000010098 */
[----:B------:R-:W-:Y:S01]  /*2ee0*/  FFMA.FTZ R39, R157, R175, R152 ;  /* 0x000000af9d277223 */ /* 0x000fe20000010098 */
[--C-:B-----5:R-:W-:Y:S02]  /*2ef0*/  HADD2.F32 R37, -RZ, R40.reuse.H0_H0 ;  /* 0x20000028ff257230 */ /* 0x120fe40000004100 */
[----:B------:R-:W-:Y:S01]  /*2f00*/  FADD.FTZ R36, -R0, R55 ;  /* 0x0000003700247221 */ /* 0x000fe20000010100 */
[----:B------:R-:W-:Y:S02]  /*2f10*/  HADD2.F32 R175, -RZ, R40.H1_H1 ;  /* 0x30000028ffaf7230 */ /* 0x000fe40000004100 */
[----:B------:R-:W-:Y:S01]  /*2f20*/  FADD.FTZ R40, -R181, R46 ;  /* 0x0000002eb5287221 */ /* 0x000fe20000010100 */
[----:B------:R-:W-:Y:S01]  /*2f30*/  FADD.FTZ R44, -R183, R44 ;  /* 0x0000002cb72c7221 */ /* 0x000fe20000010100 */
[C-C-:B------:R-:W-:Y:S01]  /*2f40*/  FFMA.FTZ R0, R157.reuse, R177, R152.reuse ;  /* 0x000000b19d007223 */ /* 0x140fe20000010098 */
[----:B------:R-:W-:Y:S01]  /*2f50*/  FFMA.FTZ R172, R157, R172, R152 ;  /* 0x000000ac9dac7223 */ /* 0x000fe20000010098 */
[C---:B------:R-:W-:Y:S01]  /*2f60*/  FMUL.FTZ R187, R143.reuse, R40 ;  /* 0x000000288fbb7220 */ /* 0x040fe20000410000 */
[----:B------:R-:W-:Y:S01]  /*2f70*/  FMUL.FTZ R176, R143, R44 ;  /* 0x0000002c8fb07220 */ /* 0x000fe20000410000 */
[----:B------:R-:W-:-:S02]  /*2f80*/  HADD2.F32 R52, -RZ, R43.H0_H0 ;  /* 0x2000002bff347230 */ /* 0x000fc40000004100 */
[----:B------:R-:W-:Y:S01]  /*2f90*/  FADD.FTZ R46, -R0, R53 ;  /* 0x00000035002e7221 */ /* 0x000fe20000010100 */
[----:B------:R-:W-:Y:S02]  /*2fa0*/  HADD2.F32 R178, -RZ, R43.H1_H1 ;  /* 0x3000002bffb27230 */ /* 0x000fe40000004100 */
[C-C-:B------:R-:W-:Y:S01]  /*2fb0*/  FFMA.FTZ R179, R157.reuse, R179, R152.reuse ;  /* 0x000000b39db37223 */ /* 0x140fe20000010098 */
[--C-:B------:R-:W-:Y:S02]  /*2fc0*/  HADD2.F32 R43, -RZ, R42.reuse.H0_H0 ;  /* 0x2000002aff2b7230 */ /* 0x100fe40000004100 */
[----:B------:R-:W-:Y:S01]  /*2fd0*/  FFMA.FTZ R47, R157, R47, R152 ;  /* 0x0000002f9d2f7223 */ /* 0x000fe20000010098 */
[----:B------:R-:W-:Y:S02]  /*2fe0*/  HADD2.F32 R185, -RZ, R42.H1_H1 ;  /* 0x3000002affb97230 */ /* 0x000fe40000004100 */
[----:B------:R-:W-:Y:S01]  /*2ff0*/  FADD.FTZ R0, -R172, R51 ;  /* 0x00000033ac007221 */ /* 0x000fe20000010100 */
[----:B------:R-:W-:-:S02]  /*3000*/  HADD2.F32 R42, -RZ, R41.H0_H0 ;  /* 0x20000029ff2a7230 */ /* 0x000fc40000004100 */
[----:B------:R-:W-:Y:S01]  /*3010*/  FADD.FTZ R54, -R39, R54 ;  /* 0x0000003627367221 */ /* 0x000fe20000010100 */
[----:B------:R-:W-:Y:S02]  /*3020*/  HADD2.F32 R45, -RZ, R41.H1_H1 ;  /* 0x30000029ff2d7230 */ /* 0x000fe40000004100 */
[-C--:B------:R-:W-:Y:S01]  /*3030*/  FMUL.FTZ R39, R187, R142.reuse ;  /* 0x0000008ebb277220 */ /* 0x080fe20000410000 */
[--C-:B------:R-:W-:Y:S02]  /*3040*/  HADD2.F32 R44, -RZ, R7.reuse.H1_H1 ;  /* 0x30000007ff2c7230 */ /* 0x100fe40000004100 */
[----:B------:R-:W-:Y:S01]  /*3050*/  FMUL.FTZ R41, R176, R142 ;  /* 0x0000008eb0297220 */ /* 0x000fe20000410000 */
[----:B------:R-:W-:Y:S02]  /*3060*/  HADD2.F32 R40, -RZ, R7.H0_H0 ;  /* 0x20000007ff287230 */ /* 0x000fe40000004100 */
[----:B------:R-:W-:Y:S01]  /*3070*/  FADD.FTZ R50, -R179, R50 ;  /* 0x00000032b3327221 */ /* 0x000fe20000010100 */
[----:B------:R-:W-:Y:S01]  /*3080*/  FADD.FTZ R38, -R47, R170 ;  /* 0x000000aa2f267221 */ /* 0x000fe20000010100 */
[C---:B------:R-:W-:Y:S01]  /*3090*/  FMUL.FTZ R53, R143.reuse, R0 ;  /* 0x000000008f357220 */ /* 0x040fe20000410000 */
[----:B------:R-:W-:Y:S01]  /*30a0*/  FMUL.FTZ R47, R143, R54 ;  /* 0x000000368f2f7220 */ /* 0x000fe20000410000 */
[----:B------:R-:W-:Y:S01]  /*30b0*/  FMUL.FTZ R172, R39, R52 ;  /* 0x0000003427ac7220 */ /* 0x000fe20000410000 */
[C---:B------:R-:W-:Y:S01]  /*30c0*/  FMUL.FTZ R183, R41.reuse, R178 ;  /* 0x000000b229b77220 */ /* 0x040fe20000410000 */
[----:B------:R-:W-:Y:S01]  /*30d0*/  FMUL.FTZ R189, R41, R44 ;  /* 0x0000002c29bd7220 */ /* 0x000fe20000410000 */
[----:B------:R-:W-:-:S02]  /*30e0*/  HADD2.F32 R41, -RZ, R6.H0_H0 ;  /* 0x20000006ff297230 */ /* 0x000fc40000004100 */
[----:B------:R-:W-:Y:S01]  /*30f0*/  FMUL.FTZ R52, R143, R50 ;  /* 0x000000328f347220 */ /* 0x000fe20000410000 */
[----:B------:R-:W-:Y:S01]  /*3100*/  FMUL.FTZ R174, R39, R40 ;  /* 0x0000002827ae7220 */ /* 0x000fe20000410000 */
[-C--:B------:R-:W-:Y:S01]  /*3110*/  FMUL.FTZ R0, R53, R142.reuse ;  /* 0x0000008e35007220 */ /* 0x080fe20000410000 */
[-C--:B------:R-:W-:Y:S01]  /*3120*/  FMUL.FTZ R39, R47, R142.reuse ;  /* 0x0000008e2f277220 */ /* 0x080fe20000410000 */
[----:B------:R-:W-:Y:S02]  /*3130*/  HADD2.F32 R51, -RZ, R6.H1_H1 ;  /* 0x30000006ff337230 */ /* 0x000fe40000004100 */
[----:B------:R-:W-:Y:S01]  /*3140*/  FMUL.FTZ R44, R52, R142 ;  /* 0x0000008e342c7220 */ /* 0x000fe20000410000 */
[--C-:B------:R-:W-:Y:S02]  /*3150*/  HADD2.F32 R40, -RZ, R5.reuse.H0_H0 ;  /* 0x20000005ff287230 */ /* 0x100fe40000004100 */
[C---:B------:R-:W-:Y:S01]  /*3160*/  FMUL.FTZ R170, R0.reuse, R43 ;  /* 0x0000002b00aa7220 */ /* 0x040fe20000410000 */
[----:B------:R-:W-:Y:S01]  /*3170*/  FMUL.FTZ R50, R0, R41 ;  /* 0x0000002900327220 */ /* 0x000fe20000410000 */
[----:B------:R-:W-:Y:S01]  /*3180*/  FMUL.FTZ R0, R39, R42 ;  /* 0x0000002a27007220 */ /* 0x000fe20000410000 */
[C---:B------:R-:W-:Y:S01]  /*3190*/  FMUL.FTZ R46, R143.reuse, R46 ;  /* 0x0000002e8f2e7220 */ /* 0x040fe20000410000 */
[C---:B------:R-:W-:Y:S01]  /*31a0*/  FMUL.FTZ R41, R143.reuse, R36 ;  /* 0x000000248f297220 */ /* 0x040fe20000410000 */
[----:B------:R-:W-:Y:S01]  /*31b0*/  FMUL.FTZ R42, R143, R38 ;  /* 0x000000268f2a7220 */ /* 0x000fe20000410000 */
[C---:B------:R-:W-:Y:S01]  /*31c0*/  FMUL.FTZ R181, R44.reuse, R185 ;  /* 0x000000b92cb57220 */ /* 0x040fe20000410000 */
[----:B------:R-:W-:Y:S01]  /*31d0*/  FMUL.FTZ R55, R44, R51 ;  /* 0x000000332c377220 */ /* 0x000fe20000410000 */
        /* <DEDUP_REMOVED lines=16> */
[----:B------:R-:W-:Y:S02]  /*32e0*/  F2FP.F16.F32.PACK_AB R37, R46, R47 ;  /* 0x0000002f2e25723e */ /* 0x000fe400000000ff */
[----:B------:R-:W-:Y:S02]  /*32f0*/  F2FP.F16.F32.PACK_AB R43, R189, R174 ;  /* 0x000000aebd2b723e */ /* 0x000fe400000000ff */
[----:B------:R-:W-:Y:S02]  /*3300*/  F2FP.F16.F32.PACK_AB R42, R55, R50 ;  /* 0x00000032372a723e */ /* 0x000fe400000000ff */
[----:B------:R-:W-:-:S02]  /*3310*/  F2FP.F16.F32.PACK_AB R41, R51, R44 ;  /* 0x0000002c3329723e */ /* 0x000fc400000000ff */
[----:B------:R-:W-:-:S07]  /*3320*/  F2FP.F16.F32.PACK_AB R40, R45, R40 ;  /* 0x000000282d28723e */ /* 0x000fce00000000ff */
.L_x_1452:
        /* <DEDUP_REMOVED lines=11> */
[C-C-:B------:R-:W-:Y:S01]  /*33e0*/  FFMA.FTZ R169, R157.reuse, R169, R152.reuse ;  /* 0x000000a99da97223 */ /* 0x140fe20000010098 */
[----:B------:R-:W-:Y:S01]  /*33f0*/  FFMA.FTZ R163, R157, R163, R152 ;  /* 0x000000a39da37223 */ /* 0x000fe20000010098 */
[----:B------:R-:W-:Y:S01]  /*3400*/  FADD.FTZ R156, -R159, R156 ;  /* 0x0000009c9f9c7221 */ /* 0x000fe20000010100 */
[----:B------:R-:W-:Y:S01]  /*3410*/  FADD.FTZ R158, -R161, R158 ;  /* 0x0000009ea19e7221 */ /* 0x000fe20000010100 */
[--C-:B-----5:R-:W-:Y:S02]  /*3420*/  HADD2.F32 R147, -RZ, R47.reuse.H0_H0 ;  /* 0x2000002fff937230 */ /* 0x120fe40000004100 */
[----:B------:R-:W-:Y:S01]  /*3430*/  FADD.FTZ R166, -R169, R166 ;  /* 0x000000a6a9a67221 */ /* 0x000fe20000010100 */
[----:B0-----:R-:W-:Y:S01]  /*3440*/  FMUL.FTZ R54, R143, R156 ;  /* 0x0000009c8f367220 */ /* 0x001fe20000410000 */
[----:B------:R-:W-:-:S02]  /*3450*/  HADD2.F32 R47, -RZ, R47.H1_H1 ;  /* 0x3000002fff2f7230 */ /* 0x000fc40000004100 */
[----:B------:R-:W-:Y:S01]  /*3460*/  FFMA.FTZ R165, R157, R165, R152 ;  /* 0x000000a59da57223 */ /* 0x000fe20000010098 */
[----:B------:R-:W-:Y:S01]  /*3470*/  FMUL.FTZ R169, R143, R158 ;  /* 0x0000009e8fa97220 */ /* 0x000fe20000410000 */
[-C--:B------:R-:W-:Y:S01]  /*3480*/  FMUL.FTZ R40, R54, R142.reuse ;  /* 0x0000008e36287220 */ /* 0x080fe20000410000 */
[----:B------:R-:W-:Y:S01]  /*3490*/  FADD.FTZ R160, -R163, R160 ;  /* 0x000000a0a3a07221 */ /* 0x000fe20000010100 */
[----:B------:R-:W-:Y:S02]  /*34a0*/  HADD2.F32 R41, -RZ, R11.H0_H0 ;  /* 0x2000000bff297230 */ /* 0x000fe40000004100 */
[----:B------:R-:W-:Y:S01]  /*34b0*/  FADD.FTZ R162, -R165, R162 ;  /* 0x000000a2a5a27221 */ /* 0x000fe20000010100 */
[--C-:B------:R-:W-:Y:S02]  /*34c0*/  HADD2.F32 R55, -RZ, R46.reuse.H0_H0 ;  /* 0x2000002eff377230 */ /* 0x100fe40000004100 */
[----:B------:R-:W-:Y:S01]  /*34d0*/  FMUL.FTZ R38, R169, R142 ;  /* 0x0000008ea9267220 */ /* 0x000fe20000410000 */
[----:B------:R-:W-:-:S02]  /*34e0*/  HADD2.F32 R185, -RZ, R46.H1_H1 ;  /* 0x3000002effb97230 */ /* 0x000fc40000004100 */
[----:B------:R-:W-:Y:S01]  /*34f0*/  FMUL.FTZ R159, R40, R47 ;  /* 0x0000002f289f7220 */ /* 0x000fe20000410000 */
[--C-:B------:R-:W-:Y:S02]  /*3500*/  HADD2.F32 R39, -RZ, R45.reuse.H0_H0 ;  /* 0x2000002dff277230 */ /* 0x100fe40000004100 */
[----:B------:R-:W-:Y:S01]  /*3510*/  FMUL.FTZ R46, R143, R160 ;  /* 0x000000a08f2e7220 */ /* 0x000fe20000410000 */
[----:B------:R-:W-:Y:S02]  /*3520*/  HADD2.F32 R53, -RZ, R45.H1_H1 ;  /* 0x3000002dff357230 */ /* 0x000fe40000004100 */
[C-C-:B------:R-:W-:Y:S01]  /*3530*/  FFMA.FTZ R171, R157.reuse, R171, R152.reuse ;  /* 0x000000ab9dab7223 */ /* 0x140fe20000010098 */
[--C-:B------:R-:W-:Y:S01]  /*3540*/  FFMA.FTZ R167, R157, R167, R152.reuse ;  /* 0x000000a79da77223 */ /* 0x100fe20000010098 */
[----:B------:R-:W-:Y:S02]  /*3550*/  HADD2.F32 R45, -RZ, R11.H1_H1 ;  /* 0x3000000bff2d7230 */ /* 0x000fe40000004100 */
[----:B------:R-:W-:Y:S01]  /*3560*/  FMUL.FTZ R47, R143, R166 ;  /* 0x000000a68f2f7220 */ /* 0x000fe20000410000 */
[----:B------:R-:W-:Y:S01]  /*3570*/  FFMA.FTZ R154, R157, R154, R152 ;  /* 0x0000009a9d9a7223 */ /* 0x000fe20000010098 */
[----:B------:R-:W-:-:S02]  /*3580*/  HADD2.F32 R37, -RZ, R44.H0_H0 ;  /* 0x2000002cff257230 */ /* 0x000fc40000004100 */
[C---:B------:R-:W-:Y:S01]  /*3590*/  FMUL.FTZ R52, R38.reuse, R41 ;  /* 0x0000002926347220 */ /* 0x040fe20000410000 */
[----:B------:R-:W-:Y:S02]  /*35a0*/  HADD2.F32 R43, -RZ, R44.H1_H1 ;  /* 0x3000002cff2b7230 */ /* 0x000fe40000004100 */
[----:B------:R-:W-:Y:S01]  /*35b0*/  FMUL.FTZ R165, R143, R162 ;  /* 0x000000a28fa57220 */ /* 0x000fe20000410000 */
[--C-:B------:R-:W-:Y:S02]  /*35c0*/  HADD2.F32 R163, -RZ, R10.reuse.H1_H1 ;  /* 0x3000000affa37230 */ /* 0x100fe40000004100 */
[----:B------:R-:W-:Y:S01]  /*35d0*/  FMUL.FTZ R147, R38, R147 ;  /* 0x0000009326937220 */ /* 0x000fe20000410000 */
[----:B------:R-:W-:Y:S02]  /*35e0*/  HADD2.F32 R41, -RZ, R9.H0_H0 ;  /* 0x20000009ff297230 */ /* 0x000fe40000004100 */
[-C--:B------:R-:W-:Y:S01]  /*35f0*/  FMUL.FTZ R44, R46, R142.reuse ;  /* 0x0000008e2e2c7220 */ /* 0x080fe20000410000 */
[----:B------:R-:W-:Y:S01]  /*3600*/  FADD.FTZ R168, -R171, R168 ;  /* 0x000000a8aba87221 */ /* 0x000fe20000010100 */
[----:B------:R-:W-:Y:S01]  /*3610*/  FADD.FTZ R164, -R167, R164 ;  /* 0x000000a4a7a47221 */ /* 0x000fe20000010100 */
[----:B------:R-:W-:Y:S01]  /*3620*/  FMUL.FTZ R38, R47, R142 ;  /* 0x0000008e2f267220 */ /* 0x000fe20000410000 */
[----:B------:R-:W-:Y:S01]  /*3630*/  FADD.FTZ R36, -R154, R173 ;  /* 0x000000ad9a247221 */ /* 0x000fe20000010100 */
[----:B------:R-:W-:Y:S01]  /*3640*/  FMUL.FTZ R171, R40, R45 ;  /* 0x0000002d28ab7220 */ /* 0x000fe20000410000 */
[----:B------:R-:W-:-:S02]  /*3650*/  HADD2.F32 R45, -RZ, R10.H0_H0 ;  /* 0x2000000aff2d7230 */ /* 0x000fc40000004100 */
[----:B------:R-:W-:Y:S01]  /*3660*/  FMUL.FTZ R40, R165, R142 ;  /* 0x0000008ea5287220 */ /* 0x000fe20000410000 */
        /* <DEDUP_REMOVED lines=30> */
.L_x_1453:
[C-C-:B------:R-:W-:Y:S01]  /*3850*/  FFMA.FTZ R161, R157.reuse, R161, R152.reuse ;  /* 0x000000a19da17223 */ /* 0x140fe20000010098 */
[C-C-:B------:R-:W-:Y:S01]  /*3860*/  FFMA.FTZ R159, R157.reuse, R159, R152.reuse ;  /* 0x0000009f9d9f7223 */ /* 0x140fe20000010098 */
[C-C-:B------:R-:W-:Y:S01]  /*3870*/  FFMA.FTZ R154, R157.reuse, R154, R152.reuse ;  /* 0x0000009a9d9a7223 */ /* 0x140fe20000010098 */
[----:B------:R-:W-:Y:S01]  /*3880*/  FFMA.FTZ R165, R157, R165, R152 ;  /* 0x000000a59da57223 */ /* 0x000fe20000010098 */
[----:B------:R-:W-:Y:S01]  /*3890*/  FADD.FTZ R158, -R161, R158 ;  /* 0x0000009ea19e7221 */ /* 0x000fe20000010100 */
[----:B------:R-:W-:Y:S01]  /*38a0*/  FADD.FTZ R156, -R159, R156 ;  /* 0x0000009c9f9c7221 */ /* 0x000fe20000010100 */
[--C-:B-----5:R-:W-:Y:S02]  /*38b0*/  HADD2.F32 R178, -RZ, R47.reuse.H0_H0 ;  /* 0x2000002fffb27230 */ /* 0x120fe40000004100 */
[----:B0-----:R-:W-:Y:S01]  /*38c0*/  FADD.FTZ R40, -R154, R173 ;  /* 0x000000ad9a287221 */ /* 0x001fe20000010100 */
[C---:B------:R-:W-:Y:S01]  /*38d0*/  FMUL.FTZ R41, R143.reuse, R158 ;  /* 0x0000009e8f297220 */ /* 0x040fe20000410000 */
[----:B------:R-:W-:Y:S01]  /*38e0*/  FMUL.FTZ R43, R143, R156 ;  /* 0x0000009c8f2b7220 */ /* 0x000fe20000410000 */
[----:B------:R-:W-:Y:S01]  /*38f0*/  FFMA.FTZ R163, R157, R163, R152 ;  /* 0x000000a39da37223 */ /* 0x000fe20000010098 */
[----:B------:R-:W-:-:S02]  /*3900*/  HADD2.F32 R180, -RZ, R47.H1_H1 ;  /* 0x3000002fffb47230 */ /* 0x000fc40000004100 */
[-C--:B------:R-:W-:Y:S01]  /*3910*/  FMUL.FTZ R41, R41, R142.reuse ;  /* 0x0000008e29297220 */ /* 0x080fe20000410000 */
[----:B------:R-:W-:Y:S02]  /*3920*/  HADD2.F32 R154, -RZ, R11.H1_H1 ;  /* 0x3000000bff9a7230 */ /* 0x000fe40000004100 */
[----:B------:R-:W-:Y:S01]  /*3930*/  FFMA.FTZ R169, R157, R169, R152 ;  /* 0x000000a99da97223 */ /* 0x000fe20000010098 */
[--C-:B------:R-:W-:Y:S02]  /*3940*/  HADD2.F32 R174, -RZ, R46.reuse.H0_H0 ;  /* 0x2000002effae7230 */ /* 0x100fe40000004100 */
[----:B------:R-:W-:Y:S01]  /*3950*/  FMUL.FTZ R43, R43, R142 ;  /* 0x0000008e2b2b7220 */ /* 0x000fe20000410000 */
[----:B------:R-:W-:Y:S02]  /*3960*/  HADD2.F32 R176, -RZ, R46.H1_H1 ;  /* 0x3000002effb07230 */ /* 0x000fe40000004100 */
[----:B------:R-:W-:Y:S01]  /*3970*/  FADD.FTZ R162, -R165, R162 ;  /* 0x000000a2a5a27221 */ /* 0x000fe20000010100 */
[----:B------:R-:W-:-:S02]  /*3980*/  HADD2.F32 R42, -RZ, R44.H0_H0 ;  /* 0x2000002cff2a7230 */ /* 0x000fc40000004100 */
[----:B------:R-:W-:Y:S01]  /*3990*/  FADD.FTZ R160, -R163, R160 ;  /* 0x000000a0a3a07221 */ /* 0x000fe20000010100 */
[----:B------:R-:W-:Y:S02]  /*39a0*/  HADD2.F32 R46, -RZ, R44.H1_H1 ;  /* 0x3000002cff2e7230 */ /* 0x000fe40000004100 */
[----:B------:R-:W-:Y:S01]  /*39b0*/  FMUL.FTZ R147, R41, R178 ;  /* 0x000000b229937220 */ /* 0x000fe20000410000 */
[----:B------:R-:W-:Y:S02]  /*39c0*/  HADD2.F32 R44, -RZ, R11.H0_H0 ;  /* 0x2000000bff2c7230 */ /* 0x000fe40000004100 */
[----:B------:R-:W-:Y:S01]  /*39d0*/  FADD.FTZ R166, -R169, R166 ;  /* 0x000000a6a9a67221 */ /* 0x000fe20000010100 */
[C---:B------:R-:W-:Y:S01]  /*39e0*/  FMUL.FTZ R159, R43.reuse, R180 ;  /* 0x000000b42b9f7220 */ /* 0x040fe20000410000 */
[----:B------:R-:W-:Y:S01]  /*39f0*/  FMUL.FTZ R178, R43, R154 ;  /* 0x0000009a2bb27220 */ /* 0x000fe20000410000 */
[--C-:B------:R-:W-:Y:S02]  /*3a00*/  HADD2.F32 R52, -RZ, R45.reuse.H0_H0 ;  /* 0x2000002dff347230 */ /* 0x100fe40000004100 */
[----:B------:R-:W-:Y:S01]  /*3a10*/  FMUL.FTZ R43, R143, R162 ;  /* 0x000000a28f2b7220 */ /* 0x000fe20000410000 */
[----:B------:R-:W-:-:S02]  /*3a20*/  HADD2.F32 R54, -RZ, R45.H1_H1 ;  /* 0x3000002dff367230 */ /* 0x000fc40000004100 */
[----:B------:R-:W-:Y:S01]  /*3a30*/  FMUL.FTZ R45, R143, R160 ;  /* 0x000000a08f2d7220 */ /* 0x000fe20000410000 */
[--C-:B------:R-:W-:Y:S01]  /*3a40*/  FFMA.FTZ R167, R157, R167, R152.reuse ;  /* 0x000000a79da77223 */ /* 0x100fe20000010098 */
[----:B------:R-:W-:Y:S01]  /*3a50*/  FMUL.FTZ R55, R41, R44 ;  /* 0x0000002c29377220 */ /* 0x000fe20000410000 */
[--C-:B------:R-:W-:Y:S02]  /*3a60*/  HADD2.F32 R154, -RZ, R10.reuse.H0_H0 ;  /* 0x2000000aff9a7230 */ /* 0x100fe40000004100 */
[----:B------:R-:W-:Y:S01]  /*3a70*/  FMUL.FTZ R41, R143, R166 ;  /* 0x000000a68f297220 */ /* 0x000fe20000410000 */
[----:B------:R-:W-:Y:S01]  /*3a80*/  FFMA.FTZ R171, R157, R171, R152 ;  /* 0x000000ab9dab7223 */ /* 0x000fe20000010098 */
[----:B------:R-:W-:Y:S02]  /*3a90*/  HADD2.F32 R156, -RZ, R10.H1_H1 ;  /* 0x3000000aff9c7230 */ /* 0x000fe40000004100 */
[-C--:B------:R-:W-:Y:S01]  /*3aa0*/  FMUL.FTZ R43, R43, R142.reuse ;  /* 0x0000008e2b2b7220 */ /* 0x080fe20000410000 */
[----:B------:R-:W-:Y:S01]  /*3ab0*/  FMUL.FTZ R45, R45, R142 ;  /* 0x0000008e2d2d7220 */ /* 0x000fe20000410000 */
[----:B------:R-:W-:Y:S01]  /*3ac0*/  FADD.FTZ R164, -R167, R164 ;  /* 0x000000a4a7a47221 */ /* 0x000fe20000010100 */
[----:B------:R-:W-:-:S02]  /*3ad0*/  HADD2.F32 R44, -RZ, R9.H0_H0 ;  /* 0x20000009ff2c7230 */ /* 0x000fc40000004100 */
[----:B------:R-:W-:Y:S01]  /*3ae0*/  FMUL.FTZ R41, R41, R142 ;  /* 0x0000008e29297220 */ /* 0x000fe20000410000 */
[----:B------:R-:W-:Y:S01]  /*3af0*/  FADD.FTZ R168, -R171, R168 ;  /* 0x000000a8aba87221 */ /* 0x000fe20000010100 */
[----:B------:R-:W-:Y:S01]  /*3b00*/  FMUL.FTZ R53, R43, R154 ;  /* 0x0000009a2b357220 */ /* 0x000fe20000410000 */
[C---:B------:R-:W-:Y:S01]  /*3b10*/  FMUL.FTZ R154, R45.reuse, R176 ;  /* 0x000000b02d9a7220 */ /* 0x040fe20000410000 */
[----:B------:R-:W-:Y:S01]  /*3b20*/  FMUL.FTZ R162, R45, R156 ;  /* 0x0000009c2da27220 */ /* 0x000fe20000410000 */
[----:B------:R-:W-:Y:S01]  /*3b30*/  FMUL.FTZ R45, R143, R164 ;  /* 0x000000a48f2d7220 */ /* 0x000fe20000410000 */
[----:B------:R-:W-:Y:S01]  /*3b40*/  FMUL.FTZ R161, R43, R174 ;  /* 0x000000ae2ba17220 */ /* 0x000fe20000410000 */
[C---:B------:R-:W-:Y:S01]  /*3b50*/  FMUL.FTZ R163, R41.reuse, R52 ;  /* 0x0000003429a37220 */ /* 0x040fe20000410000 */
[----:B------:R-:W-:Y:S01]  /*3b60*/  FMUL.FTZ R47, R41, R44 ;  /* 0x0000002c292f7220 */ /* 0x000fe20000410000 */
        /* <DEDUP_REMOVED lines=17> */
[----:B------:R-:W-:-:S07]  /*3c80*/  F2FP.F16.F32.PACK_AB R40, R45, R40 ;  /* 0x000000282d28723e */ /* 0x000fce00000000ff */
.L_x_1454:
[----:B------:R-:W0:Y:S01]  /*3c90*/  @P1 LDC.64 R52, c[0x0][0x478] ;  /* 0x00011e00ff341b82 */ /* 0x000e220000000a00 */
[----:B------:R-:W-:-:S04]  /*3ca0*/  IMAD.WIDE.U32 R54, R145, 0x10, R50 ;  /* 0x0000001091367825 */ /* 0x000fc800078e0032 */
[----:B------:R-:W-:-:S04]  /*3cb0*/  IMAD.WIDE.U32 R44, R139, 0x10, R48 ;  /* 0x000000108b2c7825 */ /* 0x000fc800078e0030 */
[----:B0-----:R-:W-:-:S05]  /*3cc0*/  @P1 IMAD.WIDE.U32 R52, R145, 0x10, R52 ;  /* 0x0000001091341825 */ /* 0x001fca00078e0034 */
[----:B------:R0:W-:Y:S04]  /*3cd0*/  @P1 STG.E.128 desc[UR6][R52.64], R36 ;  /* 0x0000002434001986 */ /* 0x0001e8000c101d06 */
        /* <DEDUP_REMOVED lines=9> */
[C-C-:B------:R-:W-:Y:S01]  /*3d70*/  FFMA.FTZ R153, R157.reuse, R153, R152.reuse ;  /* 0x000000999d997223 */ /* 0x140fe20000010098 */
[C-C-:B------:R-:W-:Y:S01]  /*3d80*/  FFMA.FTZ R149, R157.reuse, R149, R152.reuse ;  /* 0x000000959d957223 */ /* 0x140fe20000010098 */
[C-C-:B------:R-:W-:Y:S01]  /*3d90*/  FFMA.FTZ R146, R157.reuse, R146, R152.reuse ;  /* 0x000000929d927223 */ /* 0x140fe20000010098 */
[----:B------:R-:W-:Y:S01]  /*3da0*/  FFMA.FTZ R148, R157, R148, R152 ;  /* 0x000000949d947223 */ /* 0x000fe20000010098 */
[C---:B------:R-:W-:Y:S01]  /*3db0*/  FMUL.FTZ R63, R143.reuse, R62 ;  /* 0x0000003e8f3f7220 */ /* 0x040fe20000410000 */
[----:B------:R-:W-:Y:S01]  /*3dc0*/  FMUL.FTZ R150, R143, R150 ;  /* 0x000000968f967220 */ /* 0x000fe20000410000 */
[----:B0----5:R-:W-:-:S02]  /*3dd0*/  HADD2.F32 R39, -RZ, R45.H0_H0 ;  /* 0x2000002dff277230 */ /* 0x021fc40000004100 */
[----:B------:R-:W-:Y:S01]  /*3de0*/  FADD.FTZ R144, -R144, R57 ;  /* 0x0000003990907221 */ /* 0x000fe20000010100 */
[----:B------:R-:W-:Y:S02]  /*3df0*/  HADD2.F32 R55, -RZ, R45.H1_H1 ;  /* 0x3000002dff377230 */ /* 0x000fe40000004100 */
[----:B------:R-:W-:Y:S01]  /*3e00*/  FADD.FTZ R58, -R151, R58 ;  /* 0x0000003a973a7221 */ /* 0x000fe20000010100 */
[----:B------:R-:W-:Y:S01]  /*3e10*/  FADD.FTZ R60, -R153, R60 ;  /* 0x0000003c993c7221 */ /* 0x000fe20000010100 */
[----:B------:R-:W-:Y:S02]  /*3e20*/  HADD2.F32 R49, -RZ, R47.H0_H0 ;  /* 0x2000002fff317230 */ /* 0x000fe40000004100 */
[----:B------:R-:W-:Y:S01]  /*3e30*/  FADD.FTZ R56, -R149, R56 ;  /* 0x0000003895387221 */ /* 0x000fe20000010100 */
[----:B------:R-:W-:Y:S01]  /*3e40*/  FADD.FTZ R146, -R146, R59 ;  /* 0x0000003b92927221 */ /* 0x000fe20000010100 */
[----:B------:R-:W-:Y:S01]  /*3e50*/  FADD.FTZ R148, -R148, R61 ;  /* 0x0000003d94947221 */ /* 0x000fe20000010100 */
[----:B------:R-:W-:-:S02]  /*3e60*/  HADD2.F32 R45, -RZ, R15.H0_H0 ;  /* 0x2000000fff2d7230 */ /* 0x000fc40000004100 */
[-C--:B------:R-:W-:Y:S01]  /*3e70*/  FMUL.FTZ R36, R63, R142.reuse ;  /* 0x0000008e3f247220 */ /* 0x080fe20000410000 */
[----:B------:R-:W-:Y:S02]  /*3e80*/  HADD2.F32 R57, -RZ, R15.H1_H1 ;  /* 0x3000000fff397230 */ /* 0x000fe40000004100 */
[----:B------:R-:W-:Y:S01]  /*3e90*/  FMUL.FTZ R38, R150, R142 ;  /* 0x0000008e96267220 */ /* 0x000fe20000410000 */
[----:B------:R-:W-:Y:S02]  /*3ea0*/  HADD2.F32 R157, -RZ, R47.H1_H1 ;  /* 0x3000002fff9d7230 */ /* 0x000fe40000004100 */
[C---:B------:R-:W-:Y:S01]  /*3eb0*/  FMUL.FTZ R53, R143.reuse, R58 ;  /* 0x0000003a8f357220 */ /* 0x040fe20000410000 */
[C---:B------:R-:W-:Y:S01]  /*3ec0*/  FMUL.FTZ R59, R143.reuse, R60 ;  /* 0x0000003c8f3b7220 */ /* 0x040fe20000410000 */
[--C-:B------:R-:W-:Y:S02]  /*3ed0*/  HADD2.F32 R37, -RZ, R44.reuse.H0_H0 ;  /* 0x2000002cff257230 */ /* 0x100fe40000004100 */
[----:B------:R-:W-:Y:S01]  /*3ee0*/  FMUL.FTZ R41, R143, R56 ;  /* 0x000000388f297220 */ /* 0x000fe20000410000 */
[----:B------:R-:W-:-:S02]  /*3ef0*/  HADD2.F32 R43, -RZ, R44.H1_H1 ;  /* 0x3000002cff2b7230 */ /* 0x000fc40000004100 */
[C---:B------:R-:W-:Y:S01]  /*3f00*/  FMUL.FTZ R144, R143.reuse, R144 ;  /* 0x000000908f907220 */ /* 0x040fe20000410000 */
[C---:B------:R-:W-:Y:S01]  /*3f10*/  FMUL.FTZ R146, R143.reuse, R146 ;  /* 0x000000928f927220 */ /* 0x040fe20000410000 */
[----:B------:R-:W-:Y:S01]  /*3f20*/  FMUL.FTZ R148, R143, R148 ;  /* 0x000000948f947220 */ /* 0x000fe20000410000 */
[C---:B------:R-:W-:Y:S01]  /*3f30*/  FMUL.FTZ R44, R36.reuse, R49 ;  /* 0x00000031242c7220 */ /* 0x040fe20000410000 */
[----:B------:R-:W-:Y:S01]  /*3f40*/  FMUL.FTZ R54, R36, R45 ;  /* 0x0000002d24367220 */ /* 0x000fe20000410000 */
[C---:B------:R-:W-:Y:S01]  /*3f50*/  FMUL.FTZ R143, R38.reuse, R57 ;  /* 0x00000039268f7220 */ /* 0x040fe20000410000 */
[----:B------:R-:W-:Y:S02]  /*3f60*/  HADD2.F32 R47, -RZ, R46.H0_H0 ;  /* 0x2000002eff2f7230 */ /* 0x000fe40000004100 */
[----:B------:R-:W-:Y:S01]  /*3f70*/  FMUL.FTZ R45, R38, R157 ;  /* 0x0000009d262d7220 */ /* 0x000fe20000410000 */
[----:B------:R-:W-:Y:S02]  /*3f80*/  HADD2.F32 R57, -RZ, R14.H0_H0 ;  /* 0x2000000eff397230 */ /* 0x000fe40000004100 */
[----:B------:R-:W-:Y:S01]  /*3f90*/  FMUL.FTZ R38, R59, R142 ;  /* 0x0000008e3b267220 */ /* 0x000fe20000410000 */
[----:B------:R-:W-:-:S02]  /*3fa0*/  HADD2.F32 R49, -RZ, R13.H0_H0 ;  /* 0x2000000dff317230 */ /* 0x000fc40000004100 */
[-C--:B------:R-:W-:Y:S01]  /*3fb0*/  FMUL.FTZ R36, R53, R142.reuse ;  /* 0x0000008e35247220 */ /* 0x080fe20000410000 */
[----:B------:R-:W-:Y:S02]  /*3fc0*/  HADD2.F32 R145, -RZ, R46.H1_H1 ;  /* 0x3000002eff917230 */ /* 0x000fe40000004100 */
[C---:B------:R-:W-:Y:S01]  /*3fd0*/  FMUL.FTZ R46, R38.reuse, R47 ;  /* 0x0000002f262e7220 */ /* 0x040fe20000410000 */
[----:B------:R-:W-:Y:S02]  /*3fe0*/  HADD2.F32 R61, -RZ, R14.H1_H1 ;  /* 0x3000000eff3d7230 */ /* 0x000fe40000004100 */
        /* <DEDUP_REMOVED lines=27> */
.L_x_1455:
[C-C-:B------:R-:W-:Y:S01]  /*41a0*/  FFMA.FTZ R155, R157.reuse, R155, R152.reuse ;  /* 0x0000009b9d9b7223 */ /* 0x140fe20000010098 */
[C-C-:B------:R-:W-:Y:S01]  /*41b0*/  FFMA.FTZ R146, R157.reuse, R146, R152.reuse ;  /* 0x000000929d927223 */ /* 0x140fe20000010098 */
[C-C-:B------:R-:W-:Y:S01]  /*41c0*/  FFMA.FTZ R153, R157.reuse, R153, R152.reuse ;  /* 0x000000999d997223 */ /* 0x140fe20000010098 */
[----:B0-----:R-:W-:Y:S01]  /*41d0*/  FFMA.FTZ R42, R157, R148, R152 ;  /* 0x000000949d2a7223 */ /* 0x001fe20000010098 */
[----:B------:R-:W-:Y:S01]  /*41e0*/  FADD.FTZ R62, -R155, R62 ;  /* 0x0000003e9b3e7221 */ /* 0x000fe20000010100 */
[----:B------:R-:W-:Y:S01]  /*41f0*/  FADD.FTZ R146, -R146, R59 ;  /* 0x0000003b92927221 */ /* 0x000fe20000010100 */
[----:B------:R-:W-:Y:S01]  /*4200*/  FADD.FTZ R60, -R153, R60 ;  /* 0x0000003c993c7221 */ /* 0x000fe20000010100 */
[----:B-----5:R-:W-:Y:S02]  /*4210*/  HADD2.F32 R54, -RZ, R47.H0_H0 ;  /* 0x2000002fff367230 */ /* 0x020fe40000004100 */
[----:B------:R-:W-:Y:S01]  /*4220*/  FMUL.FTZ R59, R143, R62 ;  /* 0x0000003e8f3b7220 */ /* 0x000fe20000410000 */
[C-C-:B------:R-:W-:Y:S01]  /*4230*/  FFMA.FTZ R149, R157.reuse, R149, R152.reuse ;  /* 0x000000959d957223 */ /* 0x140fe20000010098 */
[C-C-:B------:R-:W-:Y:S01]  /*4240*/  FFMA.FTZ R144, R157.reuse, R144, R152.reuse ;  /* 0x000000909d907223 */ /* 0x140fe20000010098 */
[----:B------:R-:W-:Y:S01]  /*4250*/  FFMA.FTZ R151, R157, R151, R152 ;  /* 0x000000979d977223 */ /* 0x000fe20000010098 */
[----:B------:R-:W-:Y:S01]  /*4260*/  FMUL.FTZ R59, R59, R142 ;  /* 0x0000008e3b3b7220 */ /* 0x000fe20000410000 */
[----:B------:R-:W-:Y:S01]  /*4270*/  FADD.FTZ R42, -R42, R61 ;  /* 0x0000003d2a2a7221 */ /* 0x000fe20000010100 */
[----:B------:R-:W-:-:S02]  /*4280*/  HADD2.F32 R48, -RZ, R46.H0_H0 ;  /* 0x2000002eff307230 */ /* 0x000fc40000004100 */
[----:B------:R-:W-:Y:S01]  /*4290*/  FMUL.FTZ R53, R143, R60 ;  /* 0x0000003c8f357220 */ /* 0x000fe20000410000 */
[----:B------:R-:W-:Y:S02]  /*42a0*/  HADD2.F32 R145, -RZ, R46.H1_H1 ;  /* 0x3000002eff917230 */ /* 0x000fe40000004100 */
[----:B------:R-:W-:Y:S01]  /*42b0*/  FFMA.FTZ R150, R157, R150, R152 ;  /* 0x000000969d967223 */ /* 0x000fe20000010098 */
[--C-:B------:R-:W-:Y:S02]  /*42c0*/  HADD2.F32 R40, -RZ, R44.reuse.H0_H0 ;  /* 0x2000002cff287230 */ /* 0x100fe40000004100 */
[----:B------:R-:W-:Y:S01]  /*42d0*/  FADD.FTZ R56, -R149, R56 ;  /* 0x0000003895387221 */ /* 0x000fe20000010100 */
[----:B------:R-:W-:Y:S02]  /*42e0*/  HADD2.F32 R52, -RZ, R44.H1_H1 ;  /* 0x3000002cff347230 */ /* 0x000fe40000004100 */
[----:B------:R-:W-:Y:S01]  /*42f0*/  FADD.FTZ R144, -R144, R57 ;  /* 0x0000003990907221 */ /* 0x000fe20000010100 */
[----:B------:R-:W-:-:S02]  /*4300*/  HADD2.F32 R46, -RZ, R15.H0_H0 ;  /* 0x2000000fff2e7230 */ /* 0x000fc40000004100 */
[----:B------:R-:W-:Y:S01]  /*4310*/  FADD.FTZ R58, -R151, R58 ;  /* 0x0000003a973a7221 */ /* 0x000fe20000010100 */
[----:B------:R-:W-:Y:S01]  /*4320*/  FMUL.FTZ R44, R59, R54 ;  /* 0x000000363b2c7220 */ /* 0x000fe20000410000 */
[----:B------:R-:W-:Y:S01]  /*4330*/  FMUL.FTZ R57, R143, R42 ;  /* 0x0000002a8f397220 */ /* 0x000fe20000410000 */
[----:B------:R-:W-:Y:S02]  /*4340*/  HADD2.F32 R54, -RZ, R14.H0_H0 ;  /* 0x2000000eff367230 */ /* 0x000fe40000004100 */
[----:B------:R-:W-:Y:S01]  /*4350*/  FMUL.FTZ R53, R53, R142 ;  /* 0x0000008e35357220 */ /* 0x000fe20000410000 */
[--C-:B------:R-:W-:Y:S02]  /*4360*/  HADD2.F32 R49, -RZ, R45.reuse.H0_H0 ;  /* 0x2000002dff317230 */ /* 0x100fe40000004100 */
[----:B------:R-:W-:Y:S01]  /*4370*/  FADD.FTZ R150, -R150, R63 ;  /* 0x0000003f96967221 */ /* 0x000fe20000010100 */
[----:B------:R-:W-:Y:S02]  /*4380*/  HADD2.F32 R148, -RZ, R45.H1_H1 ;  /* 0x3000002dff947230 */ /* 0x000fe40000004100 */
[----:B------:R-:W-:Y:S01]  /*4390*/  FMUL.FTZ R41, R143, R56 ;  /* 0x000000388f297220 */ /* 0x000fe20000410000 */
[----:B------:R-:W-:-:S02]  /*43a0*/  HADD2.F32 R152, -RZ, R47.H1_H1 ;  /* 0x3000002fff987230 */ /* 0x000fc40000004100 */
[----:B------:R-:W-:Y:S01]  /*43b0*/  FMUL.FTZ R45, R143, R58 ;  /* 0x0000003a8f2d7220 */ /* 0x000fe20000410000 */
[----:B------:R-:W-:Y:S01]  /*43c0*/  FMUL.FTZ R61, R59, R46 ;  /* 0x0000002e3b3d7220 */ /* 0x000fe20000410000 */
[----:B------:R-:W-:Y:S01]  /*43d0*/  FMUL.FTZ R47, R143, R146 ;  /* 0x000000928f2f7220 */ /* 0x000fe20000410000 */
[----:B------:R-:W-:Y:S01]  /*43e0*/  FMUL.FTZ R56, R57, R142 ;  /* 0x0000008e39387220 */ /* 0x000fe20000410000 */
[----:B------:R-:W-:Y:S02]  /*43f0*/  HADD2.F32 R59, -RZ, R14.H1_H1 ;  /* 0x3000000eff3b7230 */ /* 0x000fe40000004100 */
[----:B------:R-:W-:Y:S01]  /*4400*/  FMUL.FTZ R43, R143, R144 ;  /* 0x000000908f2b7220 */ /* 0x000fe20000410000 */
[C---:B------:R-:W-:Y:S01]  /*4410*/  FMUL.FTZ R46, R53.reuse, R48 ;  /* 0x00000030352e7220 */ /* 0x040fe20000410000 */
[----:B------:R-:W-:Y:S01]  /*4420*/  FMUL.FTZ R57, R53, R54 ;  /* 0x0000003635397220 */ /* 0x000fe20000410000 */
[----:B------:R-:W-:Y:S01]  /*4430*/  FMUL.FTZ R143, R143, R150 ;  /* 0x000000968f8f7220 */ /* 0x000fe20000410000 */
[----:B------:R-:W-:-:S02]  /*4440*/  HADD2.F32 R53, -RZ, R13.H0_H0 ;  /* 0x2000000dff357230 */ /* 0x000fc40000004100 */
[-C--:B------:R-:W-:Y:S01]  /*4450*/  FMUL.FTZ R42, R45, R142.reuse ;  /* 0x0000008e2d2a7220 */ /* 0x080fe20000410000 */
[-C--:B------:R-:W-:Y:S01]  /*4460*/  FMUL.FTZ R55, R47, R142.reuse ;  /* 0x0000008e2f377220 */ /* 0x080fe20000410000 */
[----:B------:R-:W-:Y:S02]  /*4470*/  HADD2.F32 R58, -RZ, R15.H1_H1 ;  /* 0x3000000fff3a7230 */ /* 0x000fe40000004100 */
[C---:B------:R-:W-:Y:S01]  /*4480*/  FMUL.FTZ R47, R56.reuse, R145 ;  /* 0x00000091382f7220 */ /* 0x040fe20000410000 */
[----:B------:R-:W-:Y:S01]  /*4490*/  FMUL.FTZ R60, R56, R59 ;  /* 0x0000003b383c7220 */ /* 0x000fe20000410000 */
[-C--:B------:R-:W-:Y:S01]  /*44a0*/  FMUL.FTZ R143, R143, R142.reuse ;  /* 0x0000008e8f8f7220 */ /* 0x080fe20000410000 */
[----:B------:R-:W-:Y:S02]  /*44b0*/  HADD2.F32 R56, -RZ, R13.H1_H1 ;  /* 0x3000000dff387230 */ /* 0x000fe40000004100 */
[C---:B------:R-:W-:Y:S01]  /*44c0*/  FMUL.FTZ R48, R42.reuse, R49 ;  /* 0x000000312a307220 */ /* 0x040fe20000410000 */
[----:B------:R-:W-:Y:S01]  /*44d0*/  FMUL.FTZ R53, R42, R53 ;  /* 0x000000352a357220 */ /* 0x000fe20000410000 */
[----:B------:R-:W-:Y:S01]  /*44e0*/  FMUL.FTZ R41, R41, R142 ;  /* 0x0000008e29297220 */ /* 0x000fe20000410000 */
[----:B------:R-:W-:-:S02]  /*44f0*/  HADD2.F32 R42, -RZ, R12.H0_H0 ;  /* 0x2000000cff2a7230 */ /* 0x000fc40000004100 */
[----:B------:R-:W-:Y:S01]  /*4500*/  FMUL.FTZ R43, R43, R142 ;  /* 0x0000008e2b2b7220 */ /* 0x000fe20000410000 */
[----:B------:R-:W-:Y:S02]  /*4510*/  HADD2.F32 R54, -RZ, R12.H1_H1 ;  /* 0x3000000cff367230 */ /* 0x000fe40000004100 */
[----:B------:R-:W-:Y:S01]  /*4520*/  FMUL.FTZ R62, R143, R58 ;  /* 0x0000003a8f3e7220 */ /* 0x000fe20000410000 */
        /* <DEDUP_REMOVED lines=11> */
.L_x_1456:
[----:B------:R-:W0:Y:S01]  /*45e0*/  @P1 LDC.64 R52, c[0x0][0x478] ;  /* 0x00011e00ff341b82 */ /* 0x000e220000000a00 */
[----:B------:R-:W-:-:S04]  /*45f0*/  IMAD.WIDE.U32 R50, R139, 0x10, R50 ;  /* 0x000000108b327825 */ /* 0x000fc800078e0032 */
[----:B0-----:R-:W-:-:S05]  /*4600*/  @P1 IMAD.WIDE.U32 R52, R139, 0x10, R52 ;  /* 0x000000108b341825 */ /* 0x001fca00078e0034 */
[----:B------:R1:W-:Y:S04]  /*4610*/  @P1 STG.E.128 desc[UR6][R52.64], R36 ;  /* 0x0000002434001986 */ /* 0x0003e8000c101d06 */
[----:B------:R1:W-:Y:S01]  /*4620*/  STG.E.128 desc[UR6][R50.64], R40 ;  /* 0x0000002832007986 */ /* 0x0003e2000c101d06 */
[----:B------:R-:W-:Y:S05]  /*4630*/  BRA `(.L_x_1457) ;  /* 0x0000001c00d47947 */ /* 0x000fea0003800000 */
.L_x_1450:
[----:B0-----:R-:W0:Y:S02]  /*4640*/  LDC.64 R48, c[0x0][0x390] ;  /* 0x0000e400ff307b82 */ /* 0x001e240000000a00 */
[----:B0-----:R-:W-:-:S06]  /*4650*/  IMAD.WIDE.U32 R40, R147, 0x10, R48 ;  /* 0x0000001093287825 */ /* 0x001fcc00078e0030 */
[----:B------:R-:W5:Y:S01]  /*4660*/  LDG.E.128 R40, desc[UR6][R40.64] ;  /* 0x0000000628287981 */ /* 0x000f62000c1e1d00 */
[----:B------:R-:W-:-:S04]  /*4670*/  UISETP.NE.U32.AND UP0, UPT, UR14, URZ, UPT ;  /* 0x000000ff0e00728c */ /* 0x000fc8000bf05070 */
[----:B------:R-:W-:-:S09]  /*4680*/  UISETP.NE.AND.EX UP0, UPT, UR15, URZ, UPT, UP0 ;  /* 0x000000ff0f00728c */ /* 0x000fd2000bf05300 */
[----:B------:R-:W-:Y:S05]  /*4690*/  BRA.U UP0, `(.L_x_1458) ;  /* 0x0000000500347547 */ /* 0x000fea000b800000 */
[C-C-:B------:R-:W-:Y:S01]  /*46a0*/  FFMA.FTZ R0, R157.reuse, R0, R152.reuse ;  /* 0x000000009d007223 */ /* 0x140fe20000010098 */
[--C-:B-----5:R-:W-:Y:S02]  /*46b0*/  HADD2.F32 R174, -RZ, R41.reuse.H0_H0 ;  /* 0x20000029ffae7230 */ /* 0x120fe40000004100 */
[C-C-:B------:R-:W-:Y:S01]  /*46c0*/  FFMA.FTZ R47, R157.reuse, R47, R152.reuse ;  /* 0x0000002f9d2f7223 */ /* 0x140fe20000010098 */
[----:B------:R-:W-:Y:S02]  /*46d0*/  HADD2.F32 R176, -RZ, R41.H1_H1 ;  /* 0x30000029ffb07230 */ /* 0x000fe40000004100 */
[----:B------:R-:W-:Y:S01]  /*46e0*/  FADD.FTZ R41, -R0, R55 ;  /* 0x0000003700297221 */ /* 0x000fe20000010100 */
[C-C-:B------:R-:W-:Y:S01]  /*46f0*/  FFMA.FTZ R0, R157.reuse, R177, R152.reuse ;  /* 0x000000b19d007223 */ /* 0x140fe20000010098 */
[----:B------:R-:W-:Y:S01]  /*4700*/  FFMA.FTZ R181, R157, R181, R152 ;  /* 0x000000b59db57223 */ /* 0x000fe20000010098 */
[----:B------:R-:W-:Y:S01]  /*4710*/  FADD.FTZ R170, -R47, R170 ;  /* 0x000000aa2faa7221 */ /* 0x000fe20000010100 */
[----:B------:R-:W-:-:S02]  /*4720*/  HADD2.F32 R185, -RZ, R43.H0_H0 ;  /* 0x2000002bffb97230 */ /* 0x000fc40000004100 */
[----:B------:R-:W-:Y:S01]  /*4730*/  FADD.FTZ R47, -R0, R53 ;  /* 0x00000035002f7221 */ /* 0x000fe20000010100 */
[----:B------:R-:W-:Y:S02]  /*4740*/  HADD2.F32 R182, -RZ, R43.H1_H1 ;  /* 0x3000002bffb67230 */ /* 0x000fe40000004100 */
[----:B------:R-:W-:Y:S01]  /*4750*/  FADD.FTZ R43, -R181, R46 ;  /* 0x0000002eb52b7221 */ /* 0x000fe20000010100 */
[----:B------:R-:W-:Y:S02]  /*4760*/  HADD2.F32 R0, -RZ, R27.H0_H0 ;  /* 0x2000001bff007230 */ /* 0x000fe40000004100 */
[C-C-:B------:R-:W-:Y:S01]  /*4770*/  FFMA.FTZ R183, R157.reuse, R183, R152.reuse ;  /* 0x000000b79db77223 */ /* 0x140fe20000010098 */
[--C-:B------:R-:W-:Y:S02]  /*4780*/  HADD2.F32 R178, -RZ, R42.reuse.H0_H0 ;  /* 0x2000002affb27230 */ /* 0x100fe40000004100 */
[----:B------:R-:W-:Y:S01]  /*4790*/  FFMA.FTZ R172, R157, R172, R152 ;  /* 0x000000ac9dac7223 */ /* 0x000fe20000010098 */
[----:B------:R-:W-:-:S02]  /*47a0*/  HADD2.F32 R180, -RZ, R42.H1_H1 ;  /* 0x3000002affb47230 */ /* 0x000fc40000004100 */
[----:B------:R-:W-:Y:S01]  /*47b0*/  FADD.FTZ R55, -R183, R44 ;  /* 0x0000002cb7377221 */ /* 0x000fe20000010100 */
[--C-:B------:R-:W-:Y:S02]  /*47c0*/  HADD2.F32 R42, -RZ, R40.reuse.H0_H0 ;  /* 0x20000028ff2a7230 */ /* 0x100fe40000004100 */
[----:B------:R-:W-:Y:S01]  /*47d0*/  FFMA.FTZ R43, R143, R43, R0 ;  /* 0x0000002b8f2b7223 */ /* 0x000fe20000010000 */
[----:B------:R-:W-:Y:S02]  /*47e0*/  HADD2.F32 R52, -RZ, R40.H1_H1 ;  /* 0x30000028ff347230 */ /* 0x000fe40000004100 */
[----:B------:R-:W-:Y:S01]  /*47f0*/  FFMA.FTZ R175, R157, R175, R152 ;  /* 0x000000af9daf7223 */ /* 0x000fe20000010098 */
[----:B------:R-:W-:Y:S02]  /*4800*/  HADD2.F32 R40, -RZ, R27.H1_H1 ;  /* 0x3000001bff287230 */ /* 0x000fe40000004100 */
[----:B------:R-:W-:Y:S01]  /*4810*/  FADD.FTZ R51, -R172, R51 ;  /* 0x00000033ac337221 */ /* 0x000fe20000010100 */
[----:B------:R-:W-:-:S02]  /*4820*/  HADD2.F32 R0, -RZ, R24.H0_H0 ;  /* 0x20000018ff007230 */ /* 0x000fc40000004100 */
[----:B------:R-:W-:Y:S01]  /*4830*/  FADD.FTZ R45, -R175, R54 ;  /* 0x00000036af2d7221 */ /* 0x000fe20000010100 */
[----:B------:R-:W-:Y:S02]  /*4840*/  HADD2.F32 R46, -RZ, R26.H0_H0 ;  /* 0x2000001aff2e7230 */ /* 0x000fe40000004100 */
[C---:B------:R-:W-:Y:S01]  /*4850*/  FFMA.FTZ R55, R143.reuse, R55, R40 ;  /* 0x000000378f377223 */ /* 0x040fe20000010028 */
[--C-:B------:R-:W-:Y:S02]  /*4860*/  HADD2.F32 R40, -RZ, R25.reuse.H0_H0 ;  /* 0x20000019ff287230 */ /* 0x100fe40000004100 */
[----:B------:R-:W-:Y:S01]  /*4870*/  FFMA.FTZ R41, R143, R41, R0 ;  /* 0x000000298f297223 */ /* 0x000fe20000010000 */
[----:B------:R-:W-:Y:S01]  /*4880*/  FFMA.FTZ R179, R157, R179, R152 ;  /* 0x000000b39db37223 */ /* 0x000fe20000010098 */
[----:B------:R-:W-:Y:S02]  /*4890*/  HADD2.F32 R44, -RZ, R25.H1_H1 ;  /* 0x30000019ff2c7230 */ /* 0x000fe40000004100 */
[----:B------:R-:W-:Y:S01]  /*48a0*/  FFMA.FTZ R51, R143, R51, R46 ;  /* 0x000000338f337223 */ /* 0x000fe2000001002e */
[----:B------:R-:W-:-:S02]  /*48b0*/  HADD2.F32 R0, -RZ, R24.H1_H1 ;  /* 0x30000018ff007230 */ /* 0x000fc40000004100 */
[----:B------:R-:W-:Y:S01]  /*48c0*/  FFMA.FTZ R45, R143, R45, R40 ;  /* 0x0000002d8f2d7223 */ /* 0x000fe20000010028 */
[----:B------:R-:W-:Y:S01]  /*48d0*/  FADD.FTZ R53, -R179, R50 ;  /* 0x00000032b3357221 */ /* 0x000fe20000010100 */
[----:B------:R-:W-:Y:S01]  /*48e0*/  FMUL.FTZ R40, R43, R142 ;  /* 0x0000008e2b287220 */ /* 0x000fe20000410000 */
[----:B------:R-:W-:Y:S02]  /*48f0*/  HADD2.F32 R50, -RZ, R26.H1_H1 ;  /* 0x3000001aff327230 */ /* 0x000fe40000004100 */
[C---:B------:R-:W-:Y:S01]  /*4900*/  FFMA.FTZ R47, R143.reuse, R47, R44 ;  /* 0x0000002f8f2f7223 */ /* 0x040fe2000001002c */
[----:B------:R-:W-:Y:S01]  /*4910*/  FFMA.FTZ R43, R143, R170, R0 ;  /* 0x000000aa8f2b7223 */ /* 0x000fe20000010000 */
[----:B------:R-:W-:Y:S02]  /*4920*/  HADD2.F32 R44, -RZ, R7.H1_H1 ;  /* 0x30000007ff2c7230 */ /* 0x000fe40000004100 */
[----:B------:R-:W-:Y:S01]  /*4930*/  FMUL.FTZ R55, R55, R142 ;  /* 0x0000008e37377220 */ /* 0x000fe20000410000 */
[----:B------:R-:W-:-:S02]  /*4940*/  HADD2.F32 R0, -RZ, R6.H0_H0 ;  /* 0x20000006ff007230 */ /* 0x000fc40000004100 */
[-C--:B------:R-:W-:Y:S01]  /*4950*/  FMUL.FTZ R51, R51, R142.reuse ;  /* 0x0000008e33337220 */ /* 0x080fe20000410000 */
[----:B------:R-:W-:Y:S02]  /*4960*/  HADD2.F32 R175, -RZ, R7.H0_H0 ;  /* 0x20000007ffaf7230 */ /* 0x000fe40000004100 */
        /* <DEDUP_REMOVED lines=8> */
[----:B------:R-:W-:-:S02]  /*49f0*/  HADD2.F32 R44, -RZ, R5.H0_H0 ;  /* 0x20000005ff2c7230 */ /* 0x000fc40000004100 */
[----:B------:R-:W-:Y:S01]  /*4a00*/  FMUL.FTZ R0, R45, R174 ;  /* 0x000000ae2d007220 */ /* 0x000fe20000410000 */
[----:B------:R-:W-:Y:S02]  /*4a10*/  HADD2.F32 R46, -RZ, R6.H1_H1 ;  /* 0x30000006ff2e7230 */ /* 0x000fe40000004100 */
[-C--:B------:R-:W-:Y:S01]  /*4a20*/  FMUL.FTZ R47, R47, R142.reuse ;  /* 0x0000008e2f2f7220 */ /* 0x080fe20000410000 */
[----:B------:R-:W-:Y:S02]  /*4a30*/  HADD2.F32 R174, -RZ, R5.H1_H1 ;  /* 0x30000005ffae7230 */ /* 0x000fe40000004100 */
[-C--:B------:R-:W-:Y:S01]  /*4a40*/  FMUL.FTZ R53, R53, R142.reuse ;  /* 0x0000008e35357220 */ /* 0x080fe20000410000 */
[--C-:B------:R-:W-:Y:S02]  /*4a50*/  HADD2.F32 R40, -RZ, R4.reuse.H0_H0 ;  /* 0x20000004ff287230 */ /* 0x100fe40000004100 */
[----:B------:R-:W-:Y:S01]  /*4a60*/  FMUL.FTZ R41, R41, R142 ;  /* 0x0000008e29297220 */ /* 0x000fe20000410000 */
[----:B------:R-:W-:-:S02]  /*4a70*/  HADD2.F32 R54, -RZ, R4.H1_H1 ;  /* 0x30000004ff367230 */ /* 0x000fc40000004100 */
        /* <DEDUP_REMOVED lines=15> */
.L_x_1458:
[C-C-:B------:R-:W-:Y:S01]  /*4b70*/  FFMA.FTZ R181, R157.reuse, R181, R152.reuse ;  /* 0x000000b59db57223 */ /* 0x140fe20000010098 */
[C-C-:B------:R-:W-:Y:S01]  /*4b80*/  FFMA.FTZ R183, R157.reuse, R183, R152.reuse ;  /* 0x000000b79db77223 */ /* 0x140fe20000010098 */
[C-C-:B------:R-:W-:Y:S01]  /*4b90*/  FFMA.FTZ R47, R157.reuse, R47, R152.reuse ;  /* 0x0000002f9d2f7223 */ /* 0x140fe20000010098 */
[----:B------:R-:W-:Y:S01]  /*4ba0*/  FFMA.FTZ R172, R157, R172, R152 ;  /* 0x000000ac9dac7223 */ /* 0x000fe20000010098 */
[--C-:B------:R-:W-:Y:S02]  /*4bb0*/  HADD2.F32 R38, -RZ, R27.reuse.H0_H0 ;  /* 0x2000001bff267230 */ /* 0x100fe40000004100 */
[----:B------:R-:W-:Y:S01]  /*4bc0*/  FADD.FTZ R46, -R181, R46 ;  /* 0x0000002eb52e7221 */ /* 0x000fe20000010100 */
[----:B------:R-:W-:Y:S02]  /*4bd0*/  HADD2.F32 R37, -RZ, R27.H1_H1 ;  /* 0x3000001bff257230 */ /* 0x000fe40000004100 */
[----:B------:R-:W-:Y:S01]  /*4be0*/  FFMA.FTZ R179, R157, R179, R152 ;  /* 0x000000b39db37223 */ /* 0x000fe20000010098 */
[----:B------:R-:W-:Y:S01]  /*4bf0*/  FADD.FTZ R44, -R183, R44 ;  /* 0x0000002cb72c7221 */ /* 0x000fe20000010100 */
[C-C-:B------:R-:W-:Y:S01]  /*4c00*/  FFMA.FTZ R175, R157.reuse, R175, R152.reuse ;  /* 0x000000af9daf7223 */ /* 0x140fe20000010098 */
[C-C-:B------:R-:W-:Y:S01]  /*4c10*/  FFMA.FTZ R36, R157.reuse, R177, R152.reuse ;  /* 0x000000b19d247223 */ /* 0x140fe20000010098 */
[----:B------:R-:W-:Y:S01]  /*4c20*/  FFMA.FTZ R0, R157, R0, R152 ;  /* 0x000000009d007223 */ /* 0x000fe20000010098 */
[----:B------:R-:W-:Y:S01]  /*4c30*/  FADD.FTZ R170, -R47, R170 ;  /* 0x000000aa2faa7221 */ /* 0x000fe20000010100 */
[----:B-----5:R-:W-:-:S02]  /*4c40*/  HADD2.F32 R45, -RZ, R41.H0_H0 ;  /* 0x20000029ff2d7230 */ /* 0x020fc40000004100 */
[----:B------:R-:W-:Y:S01]  /*4c50*/  FADD.FTZ R172, -R172, R51 ;  /* 0x00000033acac7221 */ /* 0x000fe20000010100 */
[----:B------:R-:W-:Y:S02]  /*4c60*/  HADD2.F32 R185, -RZ, R41.H1_H1 ;  /* 0x30000029ffb97230 */ /* 0x000fe40000004100 */
[----:B------:R-:W-:Y:S01]  /*4c70*/  FADD.FTZ R50, -R179, R50 ;  /* 0x00000032b3327221 */ /* 0x000fe20000010100 */
[----:B------:R-:W-:Y:S02]  /*4c80*/  HADD2.F32 R47, -RZ, R26.H1_H1 ;  /* 0x3000001aff2f7230 */ /* 0x000fe40000004100 */
[C---:B------:R-:W-:Y:S01]  /*4c90*/  FFMA.FTZ R191, R143.reuse, R46, R38 ;  /* 0x0000002e8fbf7223 */ /* 0x040fe20000010026 */
[----:B------:R-:W-:Y:S01]  /*4ca0*/  FFMA.FTZ R174, R143, R44, R37 ;  /* 0x0000002c8fae7223 */ /* 0x000fe20000010025 */
[--C-:B------:R-:W-:Y:S02]  /*4cb0*/  HADD2.F32 R41, -RZ, R25.reuse.H0_H0 ;  /* 0x20000019ff297230 */ /* 0x100fe40000004100 */
[----:B------:R-:W-:Y:S01]  /*4cc0*/  FADD.FTZ R54, -R175, R54 ;  /* 0x00000036af367221 */ /* 0x000fe20000010100 */
[----:B------:R-:W-:-:S02]  /*4cd0*/  HADD2.F32 R51, -RZ, R25.H1_H1 ;  /* 0x30000019ff337230 */ /* 0x000fc40000004100 */
[----:B------:R-:W-:Y:S01]  /*4ce0*/  FADD.FTZ R36, -R36, R53 ;  /* 0x0000003524247221 */ /* 0x000fe20000010100 */
[----:B------:R-:W-:Y:S02]  /*4cf0*/  HADD2.F32 R38, -RZ, R26.H0_H0 ;  /* 0x2000001aff267230 */ /* 0x000fe40000004100 */
[----:B------:R-:W-:Y:S01]  /*4d00*/  FADD.FTZ R0, -R0, R55 ;  /* 0x0000003700007221 */ /* 0x000fe20000010100 */
[----:B------:R-:W-:Y:S02]  /*4d10*/  HADD2.F32 R37, -RZ, R24.H0_H0 ;  /* 0x20000018ff257230 */ /* 0x000fe40000004100 */
[C---:B------:R-:W-:Y:S01]  /*4d20*/  FFMA.FTZ R50, R143.reuse, R50, R47 ;  /* 0x000000328f327223 */ /* 0x040fe2000001002f */
[----:B------:R-:W-:Y:S02]  /*4d30*/  HADD2.F32 R193, -RZ, R43.H0_H0 ;  /* 0x2000002bffc17230 */ /* 0x000fe40000004100 */
[C---:B------:R-:W-:Y:S01]  /*4d40*/  FFMA.FTZ R47, R143.reuse, R54, R41 ;  /* 0x000000368f2f7223 */ /* 0x040fe20000010029 */
[C---:B------:R-:W-:Y:S01]  /*4d50*/  FFMA.FTZ R51, R143.reuse, R36, R51 ;  /* 0x000000248f337223 */ /* 0x040fe20000010033 */
[C---:B------:R-:W-:Y:S01]  /*4d60*/  FFMA.FTZ R55, R143.reuse, R172, R38 ;  /* 0x000000ac8f377223 */ /* 0x040fe20000010026 */
[----:B------:R-:W-:Y:S01]  /*4d70*/  FFMA.FTZ R41, R143, R0, R37 ;  /* 0x000000008f297223 */ /* 0x000fe20000010025 */
[----:B------:R-:W-:Y:S01]  /*4d80*/  FMUL.FTZ R36, R191, R142 ;  /* 0x0000008ebf247220 */ /* 0x000fe20000410000 */
[----:B------:R-:W-:-:S02]  /*4d90*/  HADD2.F32 R53, -RZ, R7.H1_H1 ;  /* 0x30000007ff357230 */ /* 0x000fc40000004100 */
[----:B------:R-:W-:Y:S01]  /*4da0*/  FMUL.FTZ R38, R174, R142 ;  /* 0x0000008eae267220 */ /* 0x000fe20000410000 */
[----:B------:R-:W-:Y:S02]  /*4db0*/  HADD2.F32 R0, -RZ, R24.H1_H1 ;  /* 0x30000018ff007230 */ /* 0x000fe40000004100 */
[----:B------:R-:W-:Y:S01]  /*4dc0*/  FMUL.FTZ R172, R36, R193 ;  /* 0x000000c124ac7220 */ /* 0x000fe20000410000 */
[----:B------:R-:W-:Y:S02]  /*4dd0*/  HADD2.F32 R37, -RZ, R7.H0_H0 ;  /* 0x20000007ff257230 */ /* 0x000fe40000004100 */
[----:B------:R-:W-:Y:S01]  /*4de0*/  FMUL.FTZ R193, R53, R38 ;  /* 0x0000002635c17220 */ /* 0x000fe20000410000 */
[----:B------:R-:W-:Y:S02]  /*4df0*/  HADD2.F32 R195, -RZ, R43.H1_H1 ;  /* 0x3000002bffc37230 */ /* 0x000fe40000004100 */
[--C-:B------:R-:W-:Y:S02]  /*4e00*/  HADD2.F32 R187, -RZ, R42.reuse.H0_H0 ;  /* 0x2000002affbb7230 */ /* 0x100fe40000004100 */
[----:B------:R-:W-:Y:S01]  /*4e10*/  FMUL.FTZ R52, R37, R36 ;  /* 0x0000002425347220 */ /* 0x000fe20000410000 */
[----:B------:R-:W-:-:S02]  /*4e20*/  HADD2.F32 R189, -RZ, R42.H1_H1 ;  /* 0x3000002affbd7230 */ /* 0x000fc40000004100 */
[----:B------:R-:W-:Y:S01]  /*4e30*/  FFMA.FTZ R42, R143, R170, R0 ;  /* 0x000000aa8f2a7223 */ /* 0x000fe20000010000 */
[--C-:B------:R-:W-:Y:S02]  /*4e40*/  HADD2.F32 R53, -RZ, R6.reuse.H0_H0 ;  /* 0x20000006ff357230 */ /* 0x100fe40000004100 */
[-C--:B------:R-:W-:Y:S01]  /*4e50*/  FMUL.FTZ R0, R55, R142.reuse ;  /* 0x0000008e37007220 */ /* 0x080fe20000410000 */
[----:B------:R-:W-:Y:S02]  /*4e60*/  HADD2.F32 R37, -RZ, R5.H0_H0 ;  /* 0x20000005ff257230 */ /* 0x000fe40000004100 */
[----:B------:R-:W-:Y:S01]  /*4e70*/  FMUL.FTZ R183, R38, R195 ;  /* 0x000000c326b77220 */ /* 0x000fe20000410000 */
[----:B------:R-:W-:Y:S02]  /*4e80*/  HADD2.F32 R175, -RZ, R6.H1_H1 ;  /* 0x30000006ffaf7230 */ /* 0x000fe40000004100 */
[-C--:B------:R-:W-:Y:S01]  /*4e90*/  FMUL.FTZ R36, R47, R142.reuse ;  /* 0x0000008e2f247220 */ /* 0x080fe20000410000 */
[----:B------:R-:W-:Y:S01]  /*4ea0*/  FMUL.FTZ R38, R50, R142 ;  /* 0x0000008e32267220 */ /* 0x000fe20000410000 */
[----:B------:R-:W-:Y:S01]  /*4eb0*/  FMUL.FTZ R170, R0, R187 ;  /* 0x000000bb00aa7220 */ /* 0x000fe20000410000 */
[----:B------:R-:W-:Y:S01]  /*4ec0*/  FMUL.FTZ R46, R53, R0 ;  /* 0x00000000352e7220 */ /* 0x000fe20000410000 */
[----:B------:R-:W-:-:S02]  /*4ed0*/  HADD2.F32 R39, -RZ, R40.H0_H0 ;  /* 0x20000028ff277230 */ /* 0x000fc40000004100 */
[----:B------:R-:W-:Y:S01]  /*4ee0*/  FMUL.FTZ R0, R36, R45 ;  /* 0x0000002d24007220 */ /* 0x000fe20000410000 */
[----:B------:R-:W-:Y:S02]  /*4ef0*/  HADD2.F32 R43, -RZ, R40.H1_H1 ;  /* 0x30000028ff2b7230 */ /* 0x000fe40000004100 */
[----:B------:R-:W-:Y:S01]  /*4f00*/  FMUL.FTZ R44, R37, R36 ;  /* 0x00000024252c7220 */ /* 0x000fe20000410000 */
[----:B------:R-:W-:Y:S02]  /*4f10*/  HADD2.F32 R53, -RZ, R5.H1_H1 ;  /* 0x30000005ff357230 */ /* 0x000fe40000004100 */
[----:B------:R-:W-:Y:S01]  /*4f20*/  FMUL.FTZ R181, R38, R189 ;  /* 0x000000bd26b57220 */ /* 0x000fe20000410000 */
[----:B------:R-:W-:Y:S01]  /*4f30*/  FMUL.FTZ R187, R175, R38 ;  /* 0x00000026afbb7220 */ /* 0x000fe20000410000 */
[--C-:B------:R-:W-:Y:S02]  /*4f40*/  HADD2.F32 R37, -RZ, R4.reuse.H0_H0 ;  /* 0x20000004ff257230 */ /* 0x100fe40000004100 */
[----:B------:R-:W-:Y:S01]  /*4f50*/  FMUL.FTZ R40, R51, R142 ;  /* 0x0000008e33287220 */ /* 0x000fe20000410000 */
[----:B------:R-:W-:-:S02]  /*4f60*/  HADD2.F32 R45, -RZ, R4.H1_H1 ;  /* 0x30000004ff2d7230 */ /* 0x000fc40000004100 */
[-C--:B------:R-:W-:Y:S01]  /*4f70*/  FMUL.FTZ R36, R41, R142.reuse ;  /* 0x0000008e29247220 */ /* 0x080fe20000410000 */
[----:B------:R-:W-:Y:S01]  /*4f80*/  FMUL.FTZ R38, R42, R142 ;  /* 0x0000008e2a267220 */ /* 0x000fe20000410000 */
[----:B------:R-:W-:Y:S01]  /*4f90*/  FMUL.FTZ R179, R40, R185 ;  /* 0x000000b928b37220 */ /* 0x000fe20000410000 */
[----:B------:R-:W-:Y:S01]  /*4fa0*/  FMUL.FTZ R53, R53, R40 ;  /* 0x0000002835357220 */ /* 0x000fe20000410000 */
[----:B------:R-:W-:Y:S01]  /*4fb0*/  FMUL.FTZ R40, R37, R36 ;  /* 0x0000002425287220 */ /* 0x000fe20000410000 */
[----:B------:R-:W-:Y:S01]  /*4fc0*/  FMUL.FTZ R45, R45, R38 ;  /* 0x000000262d2d7220 */ /* 0x000fe20000410000 */
[----:B------:R-:W-:Y:S01]  /*4fd0*/  FMUL.FTZ R177, R36, R39 ;  /* 0x0000002724b17220 */ /* 0x000fe20000410000 */
        /* <DEDUP_REMOVED lines=8> */
[----:B------:R-:W-:-:S07]  /*5060*/  F2FP.F16.F32.PACK_AB R40, R45, R40 ;  /* 0x000000282d28723e */ /* 0x000fce00000000ff */
.L_x_1459:
        /* <DEDUP_REMOVED lines=15> */
[--C-:B0-----:R-:W-:Y:S02]  /*5160*/  HADD2.F32 R36, -RZ, R31.reuse.H0_H0 ;  /* 0x2000001fff247230 */ /* 0x101fe40000004100 */
[----:B------:R-:W-:Y:S01]  /*5170*/  FADD.FTZ R161, -R161, R158 ;  /* 0x0000009ea1a17221 */ /* 0x000fe20000010100 */
[----:B------:R-:W-:Y:S02]  /*5180*/  HADD2.F32 R38, -RZ, R31.H1_H1 ;  /* 0x3000001fff267230 */ /* 0x000fe40000004100 */
[----:B------:R-:W-:Y:S01]  /*5190*/  FADD.FTZ R159, -R159, R156 ;  /* 0x0000009c9f9f7221 */ /* 0x000fe20000010100 */
[C-C-:B------:R-:W-:Y:S01]  /*51a0*/  FFMA.FTZ R154, R157.reuse, R154, R152.reuse ;  /* 0x0000009a9d9a7223 */ /* 0x140fe20000010098 */
[----:B------:R-:W-:Y:S01]  /*51b0*/  FFMA.FTZ R169, R157, R169, R152 ;  /* 0x000000a99da97223 */ /* 0x000fe20000010098 */
[----:B------:R-:W-:Y:S01]  /*51c0*/  FADD.FTZ R167, -R167, R164 ;  /* 0x000000a4a7a77221 */ /* 0x000fe20000010100 */
[----:B------:R-:W-:Y:S01]  /*51d0*/  FADD.FTZ R53, -R165, R162 ;  /* 0x000000a2a5357221 */ /* 0x000fe20000010100 */
[C---:B------:R-:W-:Y:S01]  /*51e0*/  FFMA.FTZ R165, R143.reuse, R161, R36 ;  /* 0x000000a18fa57223 */ /* 0x040fe20000010024 */
[----:B------:R-:W-:Y:S01]  /*51f0*/  FFMA.FTZ R164, R143, R159, R38 ;  /* 0x0000009f8fa47223 */ /* 0x000fe20000010026 */
[----:B------:R-:W-:-:S02]  /*5200*/  HADD2.F32 R38, -RZ, R29.H0_H0 ;  /* 0x2000001dff267230 */ /* 0x000fc40000004100 */
[----:B------:R-:W-:Y:S01]  /*5210*/  FADD.FTZ R41, -R154, R173 ;  /* 0x000000ad9a297221 */ /* 0x000fe20000010100 */
[----:B------:R-:W-:Y:S02]  /*5220*/  HADD2.F32 R36, -RZ, R28.H0_H0 ;  /* 0x2000001cff247230 */ /* 0x000fe40000004100 */
[----:B------:R-:W-:Y:S01]  /*5230*/  FADD.FTZ R43, -R169, R166 ;  /* 0x000000a6a92b7221 */ /* 0x000fe20000010100 */
[C-C-:B------:R-:W-:Y:S01]  /*5240*/  FFMA.FTZ R163, R157.reuse, R163, R152.reuse ;  /* 0x000000a39da37223 */ /* 0x140fe20000010098 */
[----:B------:R-:W-:Y:S02]  /*5250*/  HADD2.F32 R40, -RZ, R29.H1_H1 ;  /* 0x3000001dff287230 */ /* 0x000fe40000004100 */
[----:B------:R-:W-:Y:S01]  /*5260*/  FFMA.FTZ R171, R157, R171, R152 ;  /* 0x000000ab9dab7223 */ /* 0x000fe20000010098 */
[----:B------:R-:W-:Y:S02]  /*5270*/  HADD2.F32 R42, -RZ, R30.H0_H0 ;  /* 0x2000001eff2a7230 */ /* 0x000fe40000004100 */
[----:B------:R-:W-:Y:S01]  /*5280*/  FADD.FTZ R163, -R163, R160 ;  /* 0x000000a0a3a37221 */ /* 0x000fe20000010100 */
[----:B-----5:R-:W-:-:S02]  /*5290*/  HADD2.F32 R37, -RZ, R44.H0_H0 ;  /* 0x2000002cff257230 */ /* 0x020fc40000004100 */
[C---:B------:R-:W-:Y:S01]  /*52a0*/  FFMA.FTZ R43, R143.reuse, R43, R38 ;  /* 0x0000002b8f2b7223 */ /* 0x040fe20000010026 */
[----:B------:R-:W-:Y:S02]  /*52b0*/  HADD2.F32 R39, -RZ, R44.H1_H1 ;  /* 0x3000002cff277230 */ /* 0x000fe40000004100 */
[----:B------:R-:W-:Y:S01]  /*52c0*/  FFMA.FTZ R41, R143, R41, R36 ;  /* 0x000000298f297223 */ /* 0x000fe20000010024 */
[----:B------:R-:W-:Y:S02]  /*52d0*/  HADD2.F32 R44, -RZ, R30.H1_H1 ;  /* 0x3000001eff2c7230 */ /* 0x000fe40000004100 */
[----:B------:R-:W-:Y:S01]  /*52e0*/  FMUL.FTZ R38, R165, R142 ;  /* 0x0000008ea5267220 */ /* 0x000fe20000410000 */
[----:B------:R-:W-:Y:S02]  /*52f0*/  HADD2.F32 R147, -RZ, R47.H0_H0 ;  /* 0x2000002fff937230 */ /* 0x000fe40000004100 */
[----:B------:R-:W-:Y:S01]  /*5300*/  FADD.FTZ R171, -R171, R168 ;  /* 0x000000a8abab7221 */ /* 0x000fe20000010100 */
[----:B------:R-:W-:-:S02]  /*5310*/  HADD2.F32 R55, -RZ, R46.H0_H0 ;  /* 0x2000002eff377230 */ /* 0x000fc40000004100 */
[C---:B------:R-:W-:Y:S01]  /*5320*/  FFMA.FTZ R53, R143.reuse, R53, R42 ;  /* 0x000000358f357223 */ /* 0x040fe2000001002a */
[----:B------:R-:W-:Y:S02]  /*5330*/  HADD2.F32 R185, -RZ, R46.H1_H1 ;  /* 0x3000002effb97230 */ /* 0x000fe40000004100 */
[C---:B------:R-:W-:Y:S01]  /*5340*/  FFMA.FTZ R46, R143.reuse, R167, R40 ;  /* 0x000000a78f2e7223 */ /* 0x040fe20000010028 */
[----:B------:R-:W-:Y:S02]  /*5350*/  HADD2.F32 R159, -RZ, R11.H0_H0 ;  /* 0x2000000bff9f7230 */ /* 0x000fe40000004100 */
[----:B------:R-:W-:Y:S01]  /*5360*/  FMUL.FTZ R40, R164, R142 ;  /* 0x0000008ea4287220 */ /* 0x000fe20000410000 */
[----:B------:R-:W-:Y:S02]  /*5370*/  HADD2.F32 R36, -RZ, R28.H1_H1 ;  /* 0x3000001cff247230 */ /* 0x000fe40000004100 */
[----:B------:R-:W-:Y:S01]  /*5380*/  FFMA.FTZ R54, R143, R163, R44 ;  /* 0x000000a38f367223 */ /* 0x000fe2000001002c */
[----:B------:R-:W-:-:S02]  /*5390*/  HADD2.F32 R187, -RZ, R47.H1_H1 ;  /* 0x3000002fffbb7230 */ /* 0x000fc40000004100 */
[----:B------:R-:W-:Y:S01]  /*53a0*/  FMUL.FTZ R147, R38, R147 ;  /* 0x0000009326937220 */ /* 0x000fe20000410000 */
[----:B------:R-:W-:Y:S02]  /*53b0*/  HADD2.F32 R167, -RZ, R11.H1_H1 ;  /* 0x3000000bffa77230 */ /* 0x000fe40000004100 */
[----:B------:R-:W-:Y:S01]  /*53c0*/  FMUL.FTZ R162, R159, R38 ;  /* 0x000000269fa27220 */ /* 0x000fe20000410000 */
[--C-:B------:R-:W-:Y:S02]  /*53d0*/  HADD2.F32 R163, -RZ, R10.reuse.H0_H0 ;  /* 0x2000000affa37230 */ /* 0x100fe40000004100 */
[----:B------:R-:W-:Y:S01]  /*53e0*/  FFMA.FTZ R42, R143, R171, R36 ;  /* 0x000000ab8f2a7223 */ /* 0x000fe20000010024 */
[----:B------:R-:W-:Y:S02]  /*53f0*/  HADD2.F32 R47, -RZ, R45.H0_H0 ;  /* 0x2000002dff2f7230 */ /* 0x000fe40000004100 */
[----:B------:R-:W-:Y:S01]  /*5400*/  FMUL.FTZ R38, R53, R142 ;  /* 0x0000008e35267220 */ /* 0x000fe20000410000 */
[----:B------:R-:W-:Y:S01]  /*5410*/  FMUL.FTZ R159, R40, R187 ;  /* 0x000000bb289f7220 */ /* 0x000fe20000410000 */
[----:B------:R-:W-:Y:S01]  /*5420*/  FMUL.FTZ R167, R167, R40 ;  /* 0x00000028a7a77220 */ /* 0x000fe20000410000 */
[----:B------:R-:W-:-:S02]  /*5430*/  HADD2.F32 R171, -RZ, R10.H1_H1 ;  /* 0x3000000affab7230 */ /* 0x000fc40000004100 */
[-C--:B------:R-:W-:Y:S01]  /*5440*/  FMUL.FTZ R36, R43, R142.reuse ;  /* 0x0000008e2b247220 */ /* 0x080fe20000410000 */
[----:B------:R-:W-:Y:S02]  /*5450*/  HADD2.F32 R169, -RZ, R9.H0_H0 ;  /* 0x20000009ffa97230 */ /* 0x000fe40000004100 */
[----:B------:R-:W-:Y:S01]  /*5460*/  FMUL.FTZ R40, R54, R142 ;  /* 0x0000008e36287220 */ /* 0x000fe20000410000 */
[----:B------:R-:W-:Y:S01]  /*5470*/  FMUL.FTZ R52, R163, R38 ;  /* 0x00000026a3347220 */ /* 0x000fe20000410000 */
[----:B------:R-:W-:Y:S01]  /*5480*/  FMUL.FTZ R161, R38, R55 ;  /* 0x0000003726a17220 */ /* 0x000fe20000410000 */
[----:B------:R-:W-:Y:S01]  /*5490*/  FMUL.FTZ R163, R36, R47 ;  /* 0x0000002f24a37220 */ /* 0x000fe20000410000 */
[----:B------:R-:W-:Y:S02]  /*54a0*/  HADD2.F32 R45, -RZ, R45.H1_H1 ;  /* 0x3000002dff2d7230 */ /* 0x000fe40000004100 */
[----:B------:R-:W-:Y:S01]  /*54b0*/  FMUL.FTZ R154, R40, R185 ;  /* 0x000000b9289a7220 */ /* 0x000fe20000410000 */
        /* <DEDUP_REMOVED lines=23> */
.L_x_1460:
[C-C-:B------:R-:W-:Y:S01]  /*5630*/  FFMA.FTZ R159, R157.reuse, R159, R152.reuse ;  /* 0x0000009f9d9f7223 */ /* 0x140fe20000010098 */
[C-C-:B------:R-:W-:Y:S01]  /*5640*/  FFMA.FTZ R161, R157.reuse, R161, R152.reuse ;  /* 0x000000a19da17223 */ /* 0x140fe20000010098 */
[--C-:B0-----:R-:W-:Y:S02]  /*5650*/  HADD2.F32 R41, -RZ, R31.reuse.H1_H1 ;  /* 0x3000001fff297230 */ /* 0x101fe40000004100 */
[----:B------:R-:W-:Y:S01]  /*5660*/  FFMA.FTZ R154, R157, R154, R152 ;  /* 0x0000009a9d9a7223 */ /* 0x000fe20000010098 */
[----:B------:R-:W-:Y:S01]  /*5670*/  FADD.FTZ R156, -R159, R156 ;  /* 0x0000009c9f9c7221 */ /* 0x000fe20000010100 */
[----:B------:R-:W-:Y:S02]  /*5680*/  HADD2.F32 R42, -RZ, R31.H0_H0 ;  /* 0x2000001fff2a7230 */ /* 0x000fe40000004100 */
[----:B------:R-:W-:Y:S01]  /*5690*/  FADD.FTZ R158, -R161, R158 ;  /* 0x0000009ea19e7221 */ /* 0x000fe20000010100 */
[C-C-:B------:R-:W-:Y:S01]  /*56a0*/  FFMA.FTZ R167, R157.reuse, R167, R152.reuse ;  /* 0x000000a79da77223 */ /* 0x140fe20000010098 */
[----:B------:R-:W-:Y:S01]  /*56b0*/  FFMA.FTZ R165, R157, R165, R152 ;  /* 0x000000a59da57223 */ /* 0x000fe20000010098 */
[----:B------:R-:W-:Y:S01]  /*56c0*/  FFMA.FTZ R159, R143, R156, R41 ;  /* 0x0000009c8f9f7223 */ /* 0x000fe20000010029 */
[----:B-----5:R-:W-:-:S02]  /*56d0*/  HADD2.F32 R176, -RZ, R47.H0_H0 ;  /* 0x2000002fffb07230 */ /* 0x020fc40000004100 */
[----:B------:R-:W-:Y:S01]  /*56e0*/  FADD.FTZ R154, -R154, R173 ;  /* 0x000000ad9a9a7221 */ /* 0x000fe20000010100 */
[----:B------:R-:W-:Y:S02]  /*56f0*/  HADD2.F32 R185, -RZ, R47.H1_H1 ;  /* 0x3000002fffb97230 */ /* 0x000fe40000004100 */
[----:B------:R-:W-:Y:S01]  /*5700*/  FFMA.FTZ R147, R143, R158, R42 ;  /* 0x0000009e8f937223 */ /* 0x000fe2000001002a */
[----:B------:R-:W-:Y:S02]  /*5710*/  HADD2.F32 R41, -RZ, R28.H0_H0 ;  /* 0x2000001cff297230 */ /* 0x000fe40000004100 */
[----:B------:R-:W-:Y:S01]  /*5720*/  FADD.FTZ R164, -R167, R164 ;  /* 0x000000a4a7a47221 */ /* 0x000fe20000010100 */
[----:B------:R-:W-:Y:S02]  /*5730*/  HADD2.F32 R47, -RZ, R29.H1_H1 ;  /* 0x3000001dff2f7230 */ /* 0x000fe40000004100 */
[----:B------:R-:W-:Y:S01]  /*5740*/  FFMA.FTZ R163, R157, R163, R152 ;  /* 0x000000a39da37223 */ /* 0x000fe20000010098 */
[----:B------:R-:W-:-:S02]  /*5750*/  HADD2.F32 R42, -RZ, R30.H0_H0 ;  /* 0x2000001eff2a7230 */ /* 0x000fc40000004100 */
[----:B------:R-:W-:Y:S01]  /*5760*/  FFMA.FTZ R169, R157, R169, R152 ;  /* 0x000000a99da97223 */ /* 0x000fe20000010098 */
[--C-:B------:R-:W-:Y:S02]  /*5770*/  HADD2.F32 R54, -RZ, R46.reuse.H0_H0 ;  /* 0x2000002eff367230 */ /* 0x100fe40000004100 */
[----:B------:R-:W-:Y:S01]  /*5780*/  FADD.FTZ R162, -R165, R162 ;  /* 0x000000a2a5a27221 */ /* 0x000fe20000010100 */
[----:B------:R-:W-:Y:S02]  /*5790*/  HADD2.F32 R174, -RZ, R46.H1_H1 ;  /* 0x3000002effae7230 */ /* 0x000fe40000004100 */
[----:B------:R-:W-:Y:S01]  /*57a0*/  FFMA.FTZ R171, R157, R171, R152 ;  /* 0x000000ab9dab7223 */ /* 0x000fe20000010098 */
[--C-:B------:R-:W-:Y:S02]  /*57b0*/  HADD2.F32 R46, -RZ, R45.reuse.H0_H0 ;  /* 0x2000002dff2e7230 */ /* 0x100fe40000004100 */
[----:B------:R-:W-:Y:S01]  /*57c0*/  FFMA.FTZ R41, R143, R154, R41 ;  /* 0x0000009a8f297223 */ /* 0x000fe20000010029 */
[----:B------:R-:W-:-:S02]  /*57d0*/  HADD2.F32 R52, -RZ, R45.H1_H1 ;  /* 0x3000002dff347230 */ /* 0x000fc40000004100 */
[----:B------:R-:W-:Y:S01]  /*57e0*/  FADD.FTZ R160, -R163, R160 ;  /* 0x000000a0a3a07221 */ /* 0x000fe20000010100 */
[----:B------:R-:W-:Y:S02]  /*57f0*/  HADD2.F32 R45, -RZ, R30.H1_H1 ;  /* 0x3000001eff2d7230 */ /* 0x000fe40000004100 */
[----:B------:R-:W-:Y:S01]  /*5800*/  FFMA.FTZ R53, R143, R164, R47 ;  /* 0x000000a48f357223 */ /* 0x000fe2000001002f */
[----:B------:R-:W-:Y:S02]  /*5810*/  HADD2.F32 R43, -RZ, R29.H0_H0 ;  /* 0x2000001dff2b7230 */ /* 0x000fe40000004100 */
[----:B------:R-:W-:Y:S01]  /*5820*/  FADD.FTZ R166, -R169, R166 ;  /* 0x000000a6a9a67221 */ /* 0x000fe20000010100 */
[--C-:B------:R-:W-:Y:S02]  /*5830*/  HADD2.F32 R154, -RZ, R11.reuse.H0_H0 ;  /* 0x2000000bff9a7230 */ /* 0x100fe40000004100 */
[----:B------:R-:W-:Y:S01]  /*5840*/  FFMA.FTZ R55, R143, R162, R42 ;  /* 0x000000a28f377223 */ /* 0x000fe2000001002a */
[----:B------:R-:W-:Y:S01]  /*5850*/  FMUL.FTZ R47, R147, R142 ;  /* 0x0000008e932f7220 */ /* 0x000fe20000410000 */
[----:B------:R-:W-:-:S02]  /*5860*/  HADD2.F32 R163, -RZ, R11.H1_H1 ;  /* 0x3000000bffa37230 */ /* 0x000fc40000004100 */
[----:B------:R-:W-:Y:S01]  /*5870*/  FMUL.FTZ R156, R159, R142 ;  /* 0x0000008e9f9c7220 */ /* 0x000fe20000410000 */
[----:B------:R-:W-:Y:S02]  /*5880*/  HADD2.F32 R42, -RZ, R28.H1_H1 ;  /* 0x3000001cff2a7230 */ /* 0x000fe40000004100 */
[----:B------:R-:W-:Y:S01]  /*5890*/  FADD.FTZ R168, -R171, R168 ;  /* 0x000000a8aba87221 */ /* 0x000fe20000010100 */
[C---:B------:R-:W-:Y:S01]  /*58a0*/  FFMA.FTZ R161, R143.reuse, R160, R45 ;  /* 0x000000a08fa17223 */ /* 0x040fe2000001002d */
[----:B------:R-:W-:Y:S01]  /*58b0*/  FFMA.FTZ R45, R143, R166, R43 ;  /* 0x000000a68f2d7223 */ /* 0x000fe2000001002b */
[----:B------:R-:W-:Y:S01]  /*58c0*/  FMUL.FTZ R164, R154, R47 ;  /* 0x0000002f9aa47220 */ /* 0x000fe20000410000 */
[----:B------:R-:W-:Y:S01]  /*58d0*/  FMUL.FTZ R159, R156, R185 ;  /* 0x000000b99c9f7220 */ /* 0x000fe20000410000 */
[----:B------:R-:W-:Y:S01]  /*58e0*/  FMUL.FTZ R165, R163, R156 ;  /* 0x0000009ca3a57220 */ /* 0x000fe20000410000 */
[--C-:B------:R-:W-:Y:S02]  /*58f0*/  HADD2.F32 R154, -RZ, R10.reuse.H0_H0 ;  /* 0x2000000aff9a7230 */ /* 0x100fe40000004100 */
[----:B------:R-:W-:Y:S01]  /*5900*/  FMUL.FTZ R55, R55, R142 ;  /* 0x0000008e37377220 */ /* 0x000fe20000410000 */
[----:B------:R-:W-:Y:S01]  /*5910*/  FFMA.FTZ R43, R143, R168, R42 ;  /* 0x000000a88f2b7223 */ /* 0x000fe2000001002a */
[----:B------:R-:W-:Y:S01]  /*5920*/  FMUL.FTZ R147, R47, R176 ;  /* 0x000000b02f937220 */ /* 0x000fe20000410000 */
[----:B------:R-:W-:-:S02]  /*5930*/  HADD2.F32 R156, -RZ, R10.H1_H1 ;  /* 0x3000000aff9c7230 */ /* 0x000fc40000004100 */
[-C--:B------:R-:W-:Y:S01]  /*5940*/  FMUL.FTZ R47, R161, R142.reuse ;  /* 0x0000008ea12f7220 */ /* 0x080fe20000410000 */
[--C-:B------:R-:W-:Y:S02]  /*5950*/  HADD2.F32 R42, -RZ, R9.reuse.H0_H0 ;  /* 0x20000009ff2a7230 */ /* 0x100fe40000004100 */
[----:B------:R-:W-:Y:S01]  /*5960*/  FMUL.FTZ R45, R45, R142 ;  /* 0x0000008e2d2d7220 */ /* 0x000fe20000410000 */
[----:B------:R-:W-:Y:S01]  /*5970*/  FMUL.FTZ R161, R55, R54 ;  /* 0x0000003637a17220 */ /* 0x000fe20000410000 */
[----:B------:R-:W-:Y:S01]  /*5980*/  FMUL.FTZ R55, R154, R55 ;  /* 0x000000379a377220 */ /* 0x000fe20000410000 */
[----:B------:R-:W-:Y:S01]  /*5990*/  FMUL.FTZ R154, R47, R174 ;  /* 0x000000ae2f9a7220 */ /* 0x000fe20000410000 */
[----:B------:R-:W-:Y:S01]  /*59a0*/  FMUL.FTZ R162, R156, R47 ;  /* 0x0000002f9ca27220 */ /* 0x000fe20000410000 */
[----:B------:R-:W-:Y:S02]  /*59b0*/  HADD2.F32 R40, -RZ, R44.H0_H0 ;  /* 0x2000002cff287230 */ /* 0x000fe40000004100 */
        /* <DEDUP_REMOVED lines=8> */
[----:B------:R-:W-:Y:S02]  /*5a40*/  HADD2.F32 R44, -RZ, R44.H1_H1 ;  /* 0x3000002cff2c7230 */ /* 0x000fe40000004100 */
        /* <DEDUP_REMOVED lines=10> */
.L_x_1461:
        /* <DEDUP_REMOVED lines=10> */
[----:B------:R-:W-:Y:S01]  /*5b90*/  FFMA.FTZ R148, R157, R148, R152 ;  /* 0x000000949d947223 */ /* 0x000fe20000010098 */
[--C-:B0-----:R-:W-:Y:S02]  /*5ba0*/  HADD2.F32 R38, -RZ, R35.reuse.H1_H1 ;  /* 0x30000023ff267230 */ /* 0x101fe40000004100 */
[----:B------:R-:W-:Y:S01]  /*5bb0*/  FADD.FTZ R155, -R155, R62 ;  /* 0x0000003e9b9b7221 */ /* 0x000fe20000010100 */
[----:B------:R-:W-:Y:S02]  /*5bc0*/  HADD2.F32 R36, -RZ, R35.H0_H0 ;  /* 0x20000023ff247230 */ /* 0x000fe40000004100 */
[----:B------:R-:W-:Y:S01]  /*5bd0*/  FADD.FTZ R150, -R150, R63 ;  /* 0x0000003f96967221 */ /* 0x000fe20000010100 */
[C-C-:B------:R-:W-:Y:S01]  /*5be0*/  FFMA.FTZ R144, R157.reuse, R144, R152.reuse ;  /* 0x000000909d907223 */ /* 0x140fe20000010098 */
[C-C-:B------:R-:W-:Y:S01]  /*5bf0*/  FFMA.FTZ R41, R157.reuse, R149, R152.reuse ;  /* 0x000000959d297223 */ /* 0x140fe20000010098 */
[C-C-:B------:R-:W-:Y:S01]  /*5c00*/  FFMA.FTZ R151, R157.reuse, R151, R152.reuse ;  /* 0x000000979d977223 */ /* 0x140fe20000010098 */
[----:B------:R-:W-:Y:S01]  /*5c10*/  FFMA.FTZ R153, R157, R153, R152 ;  /* 0x000000999d997223 */ /* 0x000fe20000010098 */
[----:B-----5:R-:W-:-:S02]  /*5c20*/  HADD2.F32 R39, -RZ, R45.H0_H0 ;  /* 0x2000002dff277230 */ /* 0x020fc40000004100 */
[----:B------:R-:W-:Y:S01]  /*5c30*/  FFMA.FTZ R146, R157, R146, R152 ;  /* 0x000000929d927223 */ /* 0x000fe20000010098 */
[----:B------:R-:W-:Y:S02]  /*5c40*/  HADD2.F32 R145, -RZ, R45.H1_H1 ;  /* 0x3000002dff917230 */ /* 0x000fe40000004100 */
[----:B------:R-:W-:Y:S01]  /*5c50*/  FADD.FTZ R45, -R148, R61 ;  /* 0x0000003d942d7221 */ /* 0x000fe20000010100 */
[--C-:B------:R-:W-:Y:S02]  /*5c60*/  HADD2.F32 R37, -RZ, R44.reuse.H0_H0 ;  /* 0x2000002cff257230 */ /* 0x100fe40000004100 */
[C---:B------:R-:W-:Y:S01]  /*5c70*/  FFMA.FTZ R62, R143.reuse, R150, R38 ;  /* 0x000000968f3e7223 */ /* 0x040fe20000010026 */
[----:B------:R-:W-:Y:S02]  /*5c80*/  HADD2.F32 R55, -RZ, R44.H1_H1 ;  /* 0x3000002cff377230 */ /* 0x000fe40000004100 */
[----:B------:R-:W-:Y:S01]  /*5c90*/  FFMA.FTZ R61, R143, R155, R36 ;  /* 0x0000009b8f3d7223 */ /* 0x000fe20000010024 */
[----:B------:R-:W-:-:S02]  /*5ca0*/  HADD2.F32 R44, -RZ, R34.H1_H1 ;  /* 0x30000022ff2c7230 */ /* 0x000fc40000004100 */
[----:B------:R-:W-:Y:S01]  /*5cb0*/  FADD.FTZ R144, -R144, R57 ;  /* 0x0000003990907221 */ /* 0x000fe20000010100 */
[----:B------:R-:W-:Y:S02]  /*5cc0*/  HADD2.F32 R42, -RZ, R34.H0_H0 ;  /* 0x20000022ff2a7230 */ /* 0x000fe40000004100 */
[----:B------:R-:W-:Y:S01]  /*5cd0*/  FADD.FTZ R41, -R41, R56 ;  /* 0x0000003829297221 */ /* 0x000fe20000010100 */
[--C-:B------:R-:W-:Y:S02]  /*5ce0*/  HADD2.F32 R38, -RZ, R33.reuse.H0_H0 ;  /* 0x20000021ff267230 */ /* 0x100fe40000004100 */
[----:B------:R-:W-:Y:S01]  /*5cf0*/  FADD.FTZ R43, -R151, R58 ;  /* 0x0000003a972b7221 */ /* 0x000fe20000010100 */
[----:B------:R-:W-:Y:S02]  /*5d00*/  HADD2.F32 R36, -RZ, R32.H0_H0 ;  /* 0x20000020ff247230 */ /* 0x000fe40000004100 */
[----:B------:R-:W-:Y:S01]  /*5d10*/  FADD.FTZ R57, -R153, R60 ;  /* 0x0000003c99397221 */ /* 0x000fe20000010100 */
[----:B------:R-:W-:-:S02]  /*5d20*/  HADD2.F32 R40, -RZ, R33.H1_H1 ;  /* 0x30000021ff287230 */ /* 0x000fc40000004100 */
[----:B------:R-:W-:Y:S01]  /*5d30*/  FADD.FTZ R59, -R146, R59 ;  /* 0x0000003b923b7221 */ /* 0x000fe20000010100 */
[C---:B------:R-:W-:Y:S01]  /*5d40*/  FFMA.FTZ R58, R143.reuse, R45, R44 ;  /* 0x0000002d8f3a7223 */ /* 0x040fe2000001002c */
[----:B------:R-:W-:Y:S02]  /*5d50*/  HADD2.F32 R53, -RZ, R47.H0_H0 ;  /* 0x2000002fff357230 */ /* 0x000fe40000004100 */
[C---:B------:R-:W-:Y:S01]  /*5d60*/  FFMA.FTZ R57, R143.reuse, R57, R42 ;  /* 0x000000398f397223 */ /* 0x040fe2000001002a */
[C---:B------:R-:W-:Y:S01]  /*5d70*/  FFMA.FTZ R43, R143.reuse, R43, R38 ;  /* 0x0000002b8f2b7223 */ /* 0x040fe20000010026 */
[C---:B------:R-:W-:Y:S01]  /*5d80*/  FFMA.FTZ R41, R143.reuse, R41, R36 ;  /* 0x000000298f297223 */ /* 0x040fe20000010024 */
[----:B------:R-:W-:Y:S02]  /*5d90*/  HADD2.F32 R45, -RZ, R15.H0_H0 ;  /* 0x2000000fff2d7230 */ /* 0x000fe40000004100 */
[----:B------:R-:W-:Y:S01]  /*5da0*/  FFMA.FTZ R42, R143, R59, R40 ;  /* 0x0000003b8f2a7223 */ /* 0x000fe20000010028 */
[----:B------:R-:W-:-:S02]  /*5db0*/  HADD2.F32 R149, -RZ, R47.H1_H1 ;  /* 0x3000002fff957230 */ /* 0x000fc40000004100 */
[-C--:B------:R-:W-:Y:S01]  /*5dc0*/  FMUL.FTZ R38, R61, R142.reuse ;  /* 0x0000008e3d267220 */ /* 0x080fe20000410000 */
[----:B------:R-:W-:Y:S02]  /*5dd0*/  HADD2.F32 R36, -RZ, R32.H1_H1 ;  /* 0x30000020ff247230 */ /* 0x000fe40000004100 */
[----:B------:R-:W-:Y:S01]  /*5de0*/  FMUL.FTZ R40, R62, R142 ;  /* 0x0000008e3e287220 */ /* 0x000fe20000410000 */
[----:B------:R-:W-:Y:S02]  /*5df0*/  HADD2.F32 R63, -RZ, R15.H1_H1 ;  /* 0x3000000fff3f7230 */ /* 0x000fe40000004100 */
[----:B------:R-:W-:Y:S01]  /*5e00*/  FMUL.FTZ R44, R38, R53 ;  /* 0x00000035262c7220 */ /* 0x000fe20000410000 */
[--C-:B------:R-:W-:Y:S02]  /*5e10*/  HADD2.F32 R47, -RZ, R46.reuse.H0_H0 ;  /* 0x2000002eff2f7230 */ /* 0x100fe40000004100 */
[----:B------:R-:W-:Y:S01]  /*5e20*/  FMUL.FTZ R60, R45, R38 ;  /* 0x000000262d3c7220 */ /* 0x000fe20000410000 */
[----:B------:R-:W-:-:S02]  /*5e30*/  HADD2.F32 R49, -RZ, R46.H1_H1 ;  /* 0x3000002eff317230 */ /* 0x000fc40000004100 */
[----:B------:R-:W-:Y:S01]  /*5e40*/  FFMA.FTZ R143, R143, R144, R36 ;  /* 0x000000908f8f7223 */ /* 0x000fe20000010024 */
[----:B------:R-:W-:Y:S01]  /*5e50*/  FMUL.FTZ R45, R40, R149 ;  /* 0x00000095282d7220 */ /* 0x000fe20000410000 */
[----:B------:R-:W-:Y:S01]  /*5e60*/  FMUL.FTZ R63, R63, R40 ;  /* 0x000000283f3f7220 */ /* 0x000fe20000410000 */
[--C-:B------:R-:W-:Y:S02]  /*5e70*/  HADD2.F32 R59, -RZ, R14.reuse.H0_H0 ;  /* 0x2000000eff3b7230 */ /* 0x100fe40000004100 */
[-C--:B------:R-:W-:Y:S01]  /*5e80*/  FMUL.FTZ R38, R57, R142.reuse ;  /* 0x0000008e39267220 */ /* 0x080fe20000410000 */
[----:B------:R-:W-:Y:S02]  /*5e90*/  HADD2.F32 R53, -RZ, R13.H0_H0 ;  /* 0x2000000dff357230 */ /* 0x000fe40000004100 */
[-C--:B------:R-:W-:Y:S01]  /*5ea0*/  FMUL.FTZ R40, R58, R142.reuse ;  /* 0x0000008e3a287220 */ /* 0x080fe20000410000 */
[----:B------:R-:W-:Y:S01]  /*5eb0*/  FMUL.FTZ R36, R43, R142 ;  /* 0x0000008e2b247220 */ /* 0x000fe20000410000 */
[----:B------:R-:W-:Y:S01]  /*5ec0*/  FMUL.FTZ R46, R38, R47 ;  /* 0x0000002f262e7220 */ /* 0x000fe20000410000 */
[----:B------:R-:W-:-:S02]  /*5ed0*/  HADD2.F32 R149, -RZ, R14.H1_H1 ;  /* 0x3000000eff957230 */ /* 0x000fc40000004100 */
[----:B------:R-:W-:Y:S01]  /*5ee0*/  FMUL.FTZ R54, R59, R38 ;  /* 0x000000263b367220 */ /* 0x000fe20000410000 */
[----:B------:R-:W-:Y:S01]  /*5ef0*/  FMUL.FTZ R47, R40, R49 ;  /* 0x00000031282f7220 */ /* 0x000fe20000410000 */
[----:B------:R-:W-:Y:S01]  /*5f00*/  FMUL.FTZ R48, R36, R39 ;  /* 0x0000002724307220 */ /* 0x000fe20000410000 */
[----:B------:R-:W-:Y:S01]  /*5f10*/  FMUL.FTZ R52, R53, R36 ;  /* 0x0000002435347220 */ /* 0x000fe20000410000 */
        /* <DEDUP_REMOVED lines=12> */
[----:B------:R-:W-:Y:S01]  /*5fe0*/  F2FP.F16.F32.PACK_AB R37, R42, R43 ;  /* 0x0000002b2a25723e */ /* 0x000fe200000000ff */
[----:B------:R-:W-:Y:S01]  /*5ff0*/  FMUL.FTZ R55, R142, R55 ;  /* 0x000000378e377220 */ /* 0x000fe20000410000 */
[----:B------:R-:W-:Y:S02]  /*6000*/  F2FP.F16.F32.PACK_AB R36, R143, R41 ;  /* 0x000000298f24723e */ /* 0x000fe400000000ff */
[----:B------:R-:W-:-:S02]  /*6010*/  F2FP.F16.F32.PACK_AB R39, R62, R61 ;  /* 0x0000003d3e27723e */ /* 0x000fc400000000ff */
[----:B------:R-:W-:Y:S02]  /*6020*/  F2FP.F16.F32.PACK_AB R38, R58, R57 ;  /* 0x000000393a26723e */ /* 0x000fe400000000ff */
[----:B------:R-:W-:Y:S02]  /*6030*/  F2FP.F16.F32.PACK_AB R43, R63, R60 ;  /* 0x0000003c3f2b723e */ /* 0x000fe400000000ff */
[----:B------:R-:W-:Y:S02]  /*6040*/  F2FP.F16.F32.PACK_AB R42, R59, R54 ;  /* 0x000000363b2a723e */ /* 0x000fe400000000ff */
[----:B------:R-:W-:Y:S02]  /*6050*/  F2FP.F16.F32.PACK_AB R41, R53, R52 ;  /* 0x000000343529723e */ /* 0x000fe400000000ff */
[----:B------:R-:W-:Y:S01]  /*6060*/  F2FP.F16.F32.PACK_AB R40, R49, R40 ;  /* 0x000000283128723e */ /* 0x000fe200000000ff */
[----:B------:R-:W-:Y:S06]  /*6070*/  BRA `(.L_x_1463) ;  /* 0x0000000400307947 */ /* 0x000fec0003800000 */
.L_x_1462:
[C-C-:B------:R-:W-:Y:S01]  /*6080*/  FFMA.FTZ R155, R157.reuse, R155, R152.reuse ;  /* 0x0000009b9d9b7223 */ /* 0x140fe20000010098 */
[C-C-:B------:R-:W-:Y:S01]  /*6090*/  FFMA.FTZ R150, R157.reuse, R150, R152.reuse ;  /* 0x000000969d967223 */ /* 0x140fe20000010098 */
[C-C-:B------:R-:W-:Y:S01]  /*60a0*/  FFMA.FTZ R144, R157.reuse, R144, R152.reuse ;  /* 0x000000909d907223 */ /* 0x140fe20000010098 */
[--C-:B0----5:R-:W-:Y:S02]  /*60b0*/  HADD2.F32 R40, -RZ, R44.reuse.H0_H0 ;  /* 0x2000002cff287230 */ /* 0x121fe40000004100 */
[----:B------:R-:W-:Y:S01]  /*60c0*/  FFMA.FTZ R146, R157, R146, R152 ;  /* 0x000000929d927223 */ /* 0x000fe20000010098 */
[----:B------:R-:W-:Y:S02]  /*60d0*/  HADD2.F32 R52, -RZ, R44.H1_H1 ;  /* 0x3000002cff347230 */ /* 0x000fe40000004100 */
[----:B------:R-:W-:Y:S01]  /*60e0*/  FADD.FTZ R62, -R155, R62 ;  /* 0x0000003e9b3e7221 */ /* 0x000fe20000010100 */
[--C-:B------:R-:W-:Y:S02]  /*60f0*/  HADD2.F32 R43, -RZ, R35.reuse.H0_H0 ;  /* 0x20000023ff2b7230 */ /* 0x100fe40000004100 */
[----:B------:R-:W-:Y:S01]  /*6100*/  FADD.FTZ R150, -R150, R63 ;  /* 0x0000003f96967221 */ /* 0x000fe20000010100 */
[----:B------:R-:W-:-:S02]  /*6110*/  HADD2.F32 R44, -RZ, R35.H1_H1 ;  /* 0x30000023ff2c7230 */ /* 0x000fc40000004100 */
[C-C-:B------:R-:W-:Y:S01]  /*6120*/  FFMA.FTZ R151, R157.reuse, R151, R152.reuse ;  /* 0x000000979d977223 */ /* 0x140fe20000010098 */
[C-C-:B------:R-:W-:Y:S01]  /*6130*/  FFMA.FTZ R153, R157.reuse, R153, R152.reuse ;  /* 0x000000999d997223 */ /* 0x140fe20000010098 */
[----:B------:R-:W-:Y:S01]  /*6140*/  FFMA.FTZ R42, R157, R148, R152 ;  /* 0x000000949d2a7223 */ /* 0x000fe20000010098 */
[----:B------:R-:W-:Y:S01]  /*6150*/  FADD.FTZ R144, -R144, R57 ;  /* 0x0000003990907221 */ /* 0x000fe20000010100 */
[--C-:B------:R-:W-:Y:S02]  /*6160*/  HADD2.F32 R49, -RZ, R45.reuse.H0_H0 ;  /* 0x2000002dff317230 */ /* 0x100fe40000004100 */
[----:B------:R-:W-:Y:S01]  /*6170*/  FADD.FTZ R146, -R146, R59 ;  /* 0x0000003b92927221 */ /* 0x000fe20000010100 */
[----:B------:R-:W-:Y:S02]  /*6180*/  HADD2.F32 R148, -RZ, R45.H1_H1 ;  /* 0x3000002dff947230 */ /* 0x000fe40000004100 */
[----:B------:R-:W-:Y:S01]  /*6190*/  FFMA.FTZ R57, R143, R62, R43 ;  /* 0x0000003e8f397223 */ /* 0x000fe2000001002b */
[----:B------:R-:W-:-:S02]  /*61a0*/  HADD2.F32 R41, -RZ, R34.H0_H0 ;  /* 0x20000022ff297230 */ /* 0x000fc40000004100 */
[----:B------:R-:W-:Y:S01]  /*61b0*/  FFMA.FTZ R59, R143, R150, R44 ;  /* 0x000000968f3b7223 */ /* 0x000fe2000001002c */
[----:B------:R-:W-:Y:S02]  /*61c0*/  HADD2.F32 R45, -RZ, R33.H0_H0 ;  /* 0x20000021ff2d7230 */ /* 0x000fe40000004100 */
[----:B------:R-:W-:Y:S01]  /*61d0*/  FADD.FTZ R58, -R151, R58 ;  /* 0x0000003a973a7221 */ /* 0x000fe20000010100 */
[----:B------:R-:W-:Y:S01]  /*61e0*/  FADD.FTZ R60, -R153, R60 ;  /* 0x0000003c993c7221 */ /* 0x000fe20000010100 */
[----:B------:R-:W-:Y:S02]  /*61f0*/  HADD2.F32 R44, -RZ, R34.H1_H1 ;  /* 0x30000022ff2c7230 */ /* 0x000fe40000004100 */
[----:B------:R-:W-:Y:S01]  /*6200*/  FADD.FTZ R42, -R42, R61 ;  /* 0x0000003d2a2a7221 */ /* 0x000fe20000010100 */
[--C-:B------:R-:W-:Y:S02]  /*6210*/  HADD2.F32 R54, -RZ, R47.reuse.H0_H0 ;  /* 0x2000002fff367230 */ /* 0x100fe40000004100 */
[----:B------:R-:W-:Y:S01]  /*6220*/  FMUL.FTZ R57, R57, R142 ;  /* 0x0000008e39397220 */ /* 0x000fe20000410000 */
[----:B------:R-:W-:Y:S01]  /*6230*/  FFMA.FTZ R149, R157, R149, R152 ;  /* 0x000000959d957223 */ /* 0x000fe20000010098 */
[C---:B------:R-:W-:Y:S01]  /*6240*/  FFMA.FTZ R53, R143.reuse, R60, R41 ;  /* 0x0000003c8f357223 */ /* 0x040fe20000010029 */
[----:B------:R-:W-:Y:S01]  /*6250*/  FFMA.FTZ R45, R143, R58, R45 ;  /* 0x0000003a8f2d7223 */ /* 0x000fe2000001002d */
[----:B------:R-:W-:-:S02]  /*6260*/  HADD2.F32 R152, -RZ, R47.H1_H1 ;  /* 0x3000002fff987230 */ /* 0x000fc40000004100 */
[----:B------:R-:W-:Y:S01]  /*6270*/  FFMA.FTZ R55, R143, R42, R44 ;  /* 0x0000002a8f377223 */ /* 0x000fe2000001002c */
[--C-:B------:R-:W-:Y:S02]  /*6280*/  HADD2.F32 R48, -RZ, R46.reuse.H0_H0 ;  /* 0x2000002eff307230 */ /* 0x100fe40000004100 */
[----:B------:R-:W-:Y:S01]  /*6290*/  FMUL.FTZ R59, R59, R142 ;  /* 0x0000008e3b3b7220 */ /* 0x000fe20000410000 */
[----:B------:R-:W-:Y:S02]  /*62a0*/  HADD2.F32 R145, -RZ, R46.H1_H1 ;  /* 0x3000002eff917230 */ /* 0x000fe40000004100 */
[----:B------:R-:W-:Y:S01]  /*62b0*/  FMUL.FTZ R44, R57, R54 ;  /* 0x00000036392c7220 */ /* 0x000fe20000410000 */
[----:B------:R-:W-:Y:S02]  /*62c0*/  HADD2.F32 R58, -RZ, R15.H1_H1 ;  /* 0x3000000fff3a7230 */ /* 0x000fe40000004100 */
[----:B------:R-:W-:Y:S01]  /*62d0*/  FADD.FTZ R56, -R149, R56 ;  /* 0x0000003895387221 */ /* 0x000fe20000010100 */
[----:B------:R-:W-:-:S02]  /*62e0*/  HADD2.F32 R47, -RZ, R33.H1_H1 ;  /* 0x30000021ff2f7230 */ /* 0x000fc40000004100 */
[-C--:B------:R-:W-:Y:S01]  /*62f0*/  FMUL.FTZ R53, R53, R142.reuse ;  /* 0x0000008e35357220 */ /* 0x080fe20000410000 */
[----:B------:R-:W-:Y:S02]  /*6300*/  HADD2.F32 R41, -RZ, R32.H0_H0 ;  /* 0x20000020ff297230 */ /* 0x000fe40000004100 */
[----:B------:R-:W-:Y:S01]  /*6310*/  FMUL.FTZ R42, R45, R142 ;  /* 0x0000008e2d2a7220 */ /* 0x000fe20000410000 */
[----:B------:R-:W-:Y:S02]  /*6320*/  HADD2.F32 R46, -RZ, R15.H0_H0 ;  /* 0x2000000fff2e7230 */ /* 0x000fe40000004100 */
[----:B------:R-:W-:Y:S01]  /*6330*/  FMUL.FTZ R45, R59, R152 ;  /* 0x000000983b2d7220 */ /* 0x000fe20000410000 */
[----:B------:R-:W-:Y:S02]  /*6340*/  HADD2.F32 R54, -RZ, R14.H0_H0 ;  /* 0x2000000eff367230 */ /* 0x000fe40000004100 */
[----:B------:R-:W-:Y:S01]  /*6350*/  FMUL.FTZ R62, R58, R59 ;  /* 0x0000003b3a3e7220 */ /* 0x000fe20000410000 */
[----:B------:R-:W-:-:S02]  /*6360*/  HADD2.F32 R43, -RZ, R32.H1_H1 ;  /* 0x30000020ff2b7230 */ /* 0x000fc40000004100 */
[C---:B------:R-:W-:Y:S01]  /*6370*/  FFMA.FTZ R47, R143.reuse, R146, R47 ;  /* 0x000000928f2f7223 */ /* 0x040fe2000001002f */
[----:B------:R-:W-:Y:S01]  /*6380*/  FFMA.FTZ R41, R143, R56, R41 ;  /* 0x000000388f297223 */ /* 0x000fe20000010029 */
[----:B------:R-:W-:Y:S01]  /*6390*/  FMUL.FTZ R61, R46, R57 ;  /* 0x000000392e3d7220 */ /* 0x000fe20000410000 */
[----:B------:R-:W-:Y:S02]  /*63a0*/  HADD2.F32 R59, -RZ, R14.H1_H1 ;  /* 0x3000000eff3b7230 */ /* 0x000fe40000004100 */
[----:B------:R-:W-:Y:S01]  /*63b0*/  FMUL.FTZ R56, R55, R142 ;  /* 0x0000008e37387220 */ /* 0x000fe20000410000 */
[----:B------:R-:W-:Y:S01]  /*63c0*/  FMUL.FTZ R46, R53, R48 ;  /* 0x00000030352e7220 */ /* 0x000fe20000410000 */
[----:B------:R-:W-:Y:S01]  /*63d0*/  FMUL.FTZ R57, R54, R53 ;  /* 0x0000003536397220 */ /* 0x000fe20000410000 */
[--C-:B------:R-:W-:Y:S02]  /*63e0*/  HADD2.F32 R53, -RZ, R13.reuse.H0_H0 ;  /* 0x2000000dff357230 */ /* 0x100fe40000004100 */
[----:B------:R-:W-:Y:S01]  /*63f0*/  FMUL.FTZ R55, R47, R142 ;  /* 0x0000008e2f377220 */ /* 0x000fe20000410000 */
[----:B------:R-:W-:Y:S01]  /*6400*/  FFMA.FTZ R43, R143, R144, R43 ;  /* 0x000000908f2b7223 */ /* 0x000fe2000001002b */
[----:B------:R-:W-:Y:S01]  /*6410*/  FMUL.FTZ R47, R56, R145 ;  /* 0x00000091382f7220 */ /* 0x000fe20000410000 */
[----:B------:R-:W-:Y:S01]  /*6420*/  FMUL.FTZ R60, R59, R56 ;  /* 0x000000383b3c7220 */ /* 0x000fe20000410000 */
[----:B------:R-:W-:-:S02]  /*6430*/  HADD2.F32 R56, -RZ, R13.H1_H1 ;  /* 0x3000000dff387230 */ /* 0x000fc40000004100 */
[----:B------:R-:W-:Y:S01]  /*6440*/  FMUL.FTZ R48, R42, R49 ;  /* 0x000000312a307220 */ /* 0x000fe20000410000 */
[----:B------:R-:W-:Y:S01]  /*6450*/  FMUL.FTZ R53, R53, R42 ;  /* 0x0000002a35357220 */ /* 0x000fe20000410000 */
[-C--:B------:R-:W-:Y:S01]  /*6460*/  FMUL.FTZ R41, R41, R142.reuse ;  /* 0x0000008e29297220 */ /* 0x080fe20000410000 */
[--C-:B------:R-:W-:Y:S02]  /*6470*/  HADD2.F32 R42, -RZ, R12.reuse.H0_H0 ;  /* 0x2000000cff2a7230 */ /* 0x100fe40000004100 */
        /* <DEDUP_REMOVED lines=12> */
.L_x_1463:
[----:B------:R-:W0:Y:S01]  /*6540*/  @P1 LDC.64 R52, c[0x0][0x478] ;  /* 0x00011e00ff341b82 */ /* 0x000e220000000a00 */
[----:B------:R-:W-:-:S04]  /*6550*/  IMAD.WIDE.U32 R50, R139, 0x10, R50 ;  /* 0x000000108b327825 */ /* 0x000fc800078e0032 */
[----:B0-----:R-:W-:-:S05]  /*6560*/  @P1 IMAD.WIDE.U32 R52, R139, 0x10, R52 ;  /* 0x000000108b341825 */ /* 0x001fca00078e0034 */
[----:B------:R0:W-:Y:S04]  /*6570*/  @P1 STG.E.128 desc[UR6][R52.64], R36 ;  /* 0x0000002434001986 */ /* 0x0001e8000c101d06 */
[----:B------:R0:W-:Y:S02]  /*6580*/  STG.E.128 desc[UR6][R50.64], R40 ;  /* 0x0000002832007986 */ /* 0x0001e4000c101d06 */
.L_x_1457:
        /* <DEDUP_REMOVED lines=29> */
.L_x_1446:
        /* <DEDUP_REMOVED lines=47> */
.L_x_1445:
[----:B------:R-:W-:Y:S05]  /*6a50*/  BSYNC B0 ;  /* 0x0000000000007941 */ /* 0x000fea0003800000 */
.L_x_1444:
        /* <DEDUP_REMOVED lines=34> */
[----:B-----5:R-:W-:Y:S01]  /*6c80*/  FADD.FTZ R49, R49, R54 ;  /* 0x0000003631317221 */ /* 0x020fe20000010000 */
[----:B--2---:R-:W-:Y:S02]  /*6c90*/  FADD.FTZ R50, RZ, R50 ;  /* 0x00000032ff327221 */ /* 0x004fe40000010000 */
[----:B------:R-:W2:Y:S01]  /*6ca0*/  LDS R63, [R0+0x1c00] ;  /* 0x001c0000003f7984 */ /* 0x000ea20000000800 */
[----:B-1----:R-:W-:-:S03]  /*6cb0*/  FADD.FTZ R51, RZ, R51 ;  /* 0x00000033ff337221 */ /* 0x002fc60000010000 */
[----:B------:R-:W1:Y:S01]  /*6cc0*/  LDS R54, [R0+0x1e00] ;  /* 0x001e000000367984 */ /* 0x000e620000000800 */
[----:B------:R-:W-:-:S03]  /*6cd0*/  FADD.FTZ R52, RZ, R52 ;  /* 0x00000034ff347221 */ /* 0x000fc60000010000 */
[----:B------:R-:W5:Y:S01]  /*6ce0*/  LDS R55, [R0+0x2000] ;  /* 0x0020000000377984 */ /* 0x000f620000000800 */
        /* <DEDUP_REMOVED lines=16> */
[----:B-1----:R-:W-:Y:S01]  /*6df0*/  FADD.FTZ R51, R51, R54 ;  /* 0x0000003633337221 */ /* 0x002fe20000010000 */
[----:B-----5:R-:W-:Y:S01]  /*6e00*/  FADD.FTZ R52, R52, R55 ;  /* 0x0000003734347221 */ /* 0x020fe20000010000 */
[----:B------:R-:W-:Y:S01]  /*6e10*/  FADD.FTZ R57, R48, R57 ;  /* 0x0000003930397221 */ /* 0x000fe20000010000 */
[----:B------:R-:W-:Y:S02]  /*6e20*/  FADD.FTZ R53, R53, R56 ;  /* 0x0000003835357221 */ /* 0x000fe40000010000 */
[----:B------:R-:W-:Y:S01]  /*6e30*/  STS.128 [R3], R124 ;  /* 0x0000007c03007388 */ /* 0x000fe20000000c00 */
[----:B------:R-:W-:Y:S01]  /*6e40*/  FADD.FTZ R59, R50, R59 ;  /* 0x0000003b323b7221 */ /* 0x000fe20000010000 */
[----:B------:R-:W-:-:S02]  /*6e50*/  FADD.FTZ R53, R53, R62 ;  /* 0x0000003e35357221 */ /* 0x000fc40000010000 */
        /* <DEDUP_REMOVED lines=30> */
[----:B-----5:R-:W-:-:S03]  /*7040*/  FADD.FTZ R44, R65, R44 ;  /* 0x0000002c412c7221 */ /* 0x020fc60000010000 */
[----:B------:R-:W5:Y:S01]  /*7050*/  LDS R36, [R0+0x2000] ;  /* 0x0020000000247984 */ /* 0x000f620000000800 */
[----:B------:R-:W-:-:S03]  /*7060*/  FADD.FTZ R40, RZ, R40 ;  /* 0x00000028ff287221 */ /* 0x000fc60000010000 */
[----:B------:R-:W5:Y:S01]  /*7070*/  LDS R39, [R0+0x2200] ;  /* 0x0022000000277984 */ /* 0x000f620000000800 */
[----:B------:R-:W-:-:S03]  /*7080*/  FADD.FTZ R37, R40, R37 ;  /* 0x0000002528257221 */ /* 0x000fc60000010000 */
[----:B------:R-:W5:Y:S01]  /*7090*/  LDS R41, [R0+0x2400] ;  /* 0x0024000000297984 */ /* 0x000f620000000800 */
[----:B------:R-:W-:-:S03]  /*70a0*/  FADD.FTZ R32, RZ, R32 ;  /* 0x00000020ff207221 */ /* 0x000fc60000010000 */
        /* <DEDUP_REMOVED lines=13> */
[----:B-----5:R-:W-:Y:S01]  /*7180*/  FADD.FTZ R29, R29, R36 ;  /* 0x000000241d1d7221 */ /* 0x020fe20000010000 */
        /* <DEDUP_REMOVED lines=9> */
[----:B------:R0:W-:Y:S01]  /*7220*/  STS.128 [R3+0x410], R4 ;  /* 0x0004100403007388 */ /* 0x0001e20000000c00 */
[----:B-1----:R-:W-:-:S03]  /*7230*/  FADD.FTZ R45, R28, R45 ;  /* 0x0000002d1c2d7221 */ /* 0x002fc60000010000 */
[----:B------:R-:W-:Y:S04]  /*7240*/  STS.128 [R3+0x800], R20 ;  /* 0x0008001403007388 */ /* 0x000fe80000000c00 */
[----:B------:R-:W-:Y:S01]  /*7250*/  STS.128 [R3+0x810], R24 ;  /* 0x0008101803007388 */ /* 0x000fe20000000c00 */
[----:B------:R-:W-:Y:S08]  /*7260*/  BAR.SYNC.DEFER_BLOCKING 0x0 ;  /* 0x0000000000007b1d */ /* 0x000ff00000010000 */
[----:B0-----:R-:W0:Y:S01]  /*7270*/  LDC R4, c[0x0][0x388] ;  /* 0x0000e200ff047b82 */ /* 0x001e220000000800 */
[----:B------:R-:W1:Y:S04]  /*7280*/  LDS R47, [R0] ;  /* 0x00000000002f7984 */ /* 0x000e680000000800 */
[----:B------:R-:W2:Y:S01]  /*7290*/  LDS R16, [R0+0xc00] ;  /* 0x000c000000107984 */ /* 0x000ea20000000800 */
[----:B0-----:R-:W-:Y:S01]  /*72a0*/  IMAD R7, R4, UR4, RZ ;  /* 0x0000000404077c24 */ /* 0x001fe2000f8e02ff */
[----:B------:R-:W0:Y:S02]  /*72b0*/  LDCU.64 UR4, c[0x0][0x460] ;  /* 0x00008c00ff0477ac */ /* 0x000e240008000a00 */
[----:B------:R-:W3:Y:S02]  /*72c0*/  LDS R3, [R0+0x1800] ;  /* 0x0018000000037984 */ /* 0x000ee40000000800 */
[----:B------:R-:W-:-:S02]  /*72d0*/  IADD3 R2, P0, PT, R7, R2, RZ ;  /* 0x0000000207027210 */ /* 0x000fc40007f1e0ff */
[----:B------:R-:W4:Y:S02]  /*72e0*/  LDS R6, [R0+0x200] ;  /* 0x0002000000067984 */ /* 0x000f240000000800 */
[----:B------:R-:W-:Y:S02]  /*72f0*/  SHF.L.U32 R28, R2, 0x2, RZ ;  /* 0x00000002021c7819 */ /* 0x000fe400000006ff */
[----:B------:R-:W5:Y:S02]  /*7300*/  LDS R8, [R0+0x400] ;  /* 0x0004000000087984 */ /* 0x000f640000000800 */
[----:B------:R-:W-:Y:S02]  /*7310*/  IADD3 R4, P1, PT, R28, UR16, RZ ;  /* 0x000000101c047c10 */ /* 0x000fe4000ff3e0ff */
        /* <DEDUP_REMOVED lines=9> */
[----:B---3--:R-:W-:-:S03]  /*73b0*/  FADD.FTZ R5, R16, R3 ;  /* 0x0000000310057221 */ /* 0x008fc60000010000 */
[----:B------:R-:W3:Y:S01]  /*73c0*/  LDS R19, [R0+0x1c00] ;  /* 0x001c000000137984 */ /* 0x000ee20000000800 */
[----:B------:R-:W-:Y:S01]  /*73d0*/  IADD3.X R3, PT, PT, RZ, RZ, RZ, P0, !PT ;  /* 0x000000ffff037210 */ /* 0x000fe200007fe4ff */
[----:B----4-:R-:W-:Y:S02]  /*73e0*/  FADD.FTZ R7, RZ, R6 ;  /* 0x00000006ff077221 */ /* 0x010fe40000010000 */
[----:B------:R-:W4:Y:S01]  /*73f0*/  LDS R25, [R0+0x2600] ;  /* 0x0026000000197984 */ /* 0x000f220000000800 */
[----:B------:R-:W-:Y:S02]  /*7400*/  SHF.L.U64.HI R30, R2, 0x2, R3 ;  /* 0x00000002021e7819 */ /* 0x000fe40000010203 */
[----:B------:R-:W-:Y:S01]  /*7410*/  IADD3 R2, P0, PT, R28, UR18, RZ ;  /* 0x000000121c027c10 */ /* 0x000fe2000ff1e0ff */
[----:B------:R-:W4:Y:S01]  /*7420*/  LDS R11, [R0+0xa00] ;  /* 0x000a0000000b7984 */ /* 0x000f220000000800 */
[----:B-----5:R-:W-:Y:S02]  /*7430*/  FADD.FTZ R8, RZ, R8 ;  /* 0x00000008ff087221 */ /* 0x020fe40000010000 */
[----:B------:R-:W-:Y:S01]  /*7440*/  IADD3.X R3, PT, PT, R30, UR19, RZ, P0, !PT ;  /* 0x000000131e037c10 */ /* 0x000fe200087fe4ff */
[----:B------:R-:W5:Y:S01]  /*7450*/  LDS R15, [R0+0x1400] ;  /* 0x00140000000f7984 */ /* 0x000f620000000800 */
[----:B0-----:R-:W-:Y:S01]  /*7460*/  FADD.FTZ R12, R7, R12 ;  /* 0x0000000c070c7221 */ /* 0x001fe20000010000 */
[----:B------:R-:W-:Y:S01]  /*7470*/  IADD3 R6, P0, PT, R28, UR4, RZ ;  /* 0x000000041c067c10 */ /* 0x000fe2000ff1e0ff */
[----:B------:R-:W-:Y:S01]  /*7480*/  FADD.FTZ R9, RZ, R9 ;  /* 0x00000009ff097221 */ /* 0x000fe20000010000 */
[----:B------:R-:W0:Y:S02]  /*7490*/  LDS R18, [R0+0x1e00] ;  /* 0x001e000000127984 */ /* 0x000e240000000800 */
[C---:B------:R-:W-:Y:S01]  /*74a0*/  IADD3.X R7, PT, PT, R30.reuse, UR5, RZ, P0, !PT ;  /* 0x000000051e077c10 */ /* 0x040fe200087fe4ff */
[----:B------:R-:W-:Y:S01]  /*74b0*/  FADD.FTZ R23, R5, R22 ;  /* 0x0000001605177221 */ /* 0x000fe20000010000 */
[----:B------:R-:W0:Y:S01]  /*74c0*/  LDS R27, [R0+0x2800] ;  /* 0x00280000001b7984 */ /* 0x000e220000000800 */
[----:B------:R-:W-:Y:S01]  /*74d0*/  IADD3.X R5, PT, PT, R30, UR17, RZ, P1, !PT ;  /* 0x000000111e057c10 */ /* 0x000fe20008ffe4ff */
[----:B------:R-:W-:-:S02]  /*74e0*/  FADD.FTZ R8, R8, R13 ;  /* 0x0000000d08087221 */ /* 0x000fc40000010000 */
[----:B------:R-:W0:Y:S01]  /*74f0*/  LDS R16, [R0+0x1600] ;  /* 0x0016000000107984 */ /* 0x000e220000000800 */
[----:B------:R-:W-:-:S03]  /*7500*/  FADD.FTZ R12, R12, R17 ;  /* 0x000000110c0c7221 */ /* 0x000fc60000010000 */
        /* <DEDUP_REMOVED lines=9> */
[----:B------:R-:W-:Y:S01]  /*75a0*/  STG.E desc[UR6][R2.64], R41 ;  /* 0x0000002902007986 */ /* 0x000fe2000c101906 */
[----:B------:R-:W-:-:S03]  /*75b0*/  FADD.FTZ R11, RZ, R11 ;  /* 0x0000000bff0b7221 */ /* 0x000fc60000010000 */
[----:B------:R-:W-:Y:S01]  /*75c0*/  STG.E desc[UR6][R4.64], R57 ;  /* 0x0000003904007986 */ /* 0x000fe2000c101906 */
[----:B-----5:R-:W-:-:S03]  /*75d0*/  FADD.FTZ R10, R10, R15 ;  /* 0x0000000f0a0a7221 */ /* 0x020fc60000010000 */
[----:B------:R-:W-:Y:S01]  /*75e0*/  STG.E desc[UR6][R6.64], R23 ;  /* 0x0000001706007986 */ /* 0x000fe2000c101906 */
[----:B0-----:R-:W-:-:S03]  /*75f0*/  FADD.FTZ R9, R9, R18 ;  /* 0x0000001209097221 */ /* 0x001fc60000010000 */
        /* <DEDUP_REMOVED lines=12> */
[----:B------:R-:W-:Y:S01]  /*76c0*/  STG.E desc[UR6][R2.64+0x600], R43 ;  /* 0x0006002b02007986 */ /* 0x000fe2000c101906 */
[----:B---3--:R-:W-:-:S03]  /*76d0*/  FADD.FTZ R11, R11, R26 ;  /* 0x0000001a0b0b7221 */ /* 0x008fc60000010000 */
        /* <DEDUP_REMOVED lines=9> */
.L_x_1449:
        /* <DEDUP_REMOVED lines=8> */
.L_x_1466:
[----:B------:R-:W-:Y:S05]  /*77f0*/  BSYNC B2 ;  /* 0x0000000000027941 */ /* 0x000fea0003800000 */
.L_x_1465:
        /* <DEDUP_REMOVED lines=8> */
.L_x_1467:
[----:B------:R-:W-:-:S05]  /*7880*/  FADD.FTZ R40, R40, R193 ;  /* 0x000000c128287221 */ /* 0x000fca0000010000 */
[----:B------:R-:W-:Y:S01]  /*7890*/  MOV R185, R40 ;  /* 0x0000002800b97202 */ /* 0x000fe20000000f00 */
[----:B------:R-:W-:Y:S01]  /*78a0*/  HFMA2 R174, -RZ, RZ, 0, 1.1920928955078125e-07 ;  /* 0x00000002ffae7431 */ /* 0x000fe200000001ff */
[----:B------:R-:W-:-:S07]  /*78b0*/  MOV R41, R157 ;  /* 0x0000009d00297202 */ /* 0x000fce0000000f00 */
[----:B------:R-:W-:Y:S05]  /*78c0*/  WARPSYNC.COLLECTIVE R152, `(.L_x_1468) ;  /* 0x0000000098087348 */ /* 0x000fea0003c00000 */
[----:B------:R0:W1:Y:S02]  /*78d0*/  SHFL.BFLY P3, R157, R185, R174, R187 ;  /* 0x0c0000aeb99d7389 */ /* 0x00006400000600bb */
[----:B01----:R-:W-:Y:S05]  /*78e0*/  ENDCOLLECTIVE ;  /* 0x000000000000791b */ /* 0x003fea0003800000 */
.L_x_1468:
[----:B------:R-:W-:-:S05]  /*78f0*/  FADD.FTZ R41, R41, R194 ;  /* 0x000000c229297221 */ /* 0x000fca0000010000 */
[----:B------:R-:W-:Y:S02]  /*7900*/  MOV R185, R41 ;  /* 0x0000002900b97202 */ /* 0x000fe40000000f00 */
[----:B------:R-:W-:-:S07]  /*7910*/  MOV R43, R157 ;  /* 0x0000009d002b7202 */ /* 0x000fce0000000f00 */
[----:B------:R-:W-:Y:S05]  /*7920*/  WARPSYNC.COLLECTIVE R152, `(.L_x_1469) ;  /* 0x0000000098087348 */ /* 0x000fea0003c00000 */
[----:B------:R0:W1:Y:S02]  /*7930*/  SHFL.BFLY P3, R157, R185, R174, R187 ;  /* 0x0c0000aeb99d7389 */ /* 0x00006400000600bb */
[----:B01----:R-:W-:Y:S05]  /*7940*/  ENDCOLLECTIVE ;  /* 0x000000000000791b */ /* 0x003fea0003800000 */
.L_x_1469:
[----:B------:R-:W-:-:S05]  /*7950*/  FADD.FTZ R43, R40, R43 ;  /* 0x0000002b282b7221 */ /* 0x000fca0000010000 */
[----:B------:R-:W-:Y:S01]  /*7960*/  MOV R185, R43 ;  /* 0x0000002b00b97202 */ /* 0x000fe20000000f00 */
[----:B------:R-:W-:Y:S01]  /*7970*/  HFMA2 R174, -RZ, RZ, 0, 2.384185791015625e-07 ;  /* 0x00000004ffae7431 */ /* 0x000fe200000001ff */
[----:B------:R-:W-:-:S07]  /*7980*/  MOV R42, R157 ;  /* 0x0000009d002a7202 */ /* 0x000fce0000000f00 */
[----:B------:R-:W-:Y:S05]  /*7990*/  WARPSYNC.COLLECTIVE R152, `(.L_x_1470) ;  /* 0x0000000098087348 */ /* 0x000fea0003c00000 */
[----:B------:R0:W1:Y:S02]  /*79a0*/  SHFL.BFLY P3, R157, R185, R174, R187 ;  /* 0x0c0000aeb99d7389 */ /* 0x00006400000600bb */
[----:B01----:R-:W-:Y:S05]  /*79b0*/  ENDCOLLECTIVE ;  /* 0x000000000000791b */ /* 0x003fea0003800000 */
.L_x_1470:
[----:B------:R-:W-:-:S05]  /*79c0*/  FADD.FTZ R42, R41, R42 ;  /* 0x0000002a292a7221 */ /* 0x000fca0000010000 */
[----:B------:R-:W-:Y:S02]  /*79d0*/  MOV R185, R42 ;  /* 0x0000002a00b97202 */ /* 0x000fe40000000f00 */
[----:B------:R-:W-:-:S07]  /*79e0*/  MOV R48, R157 ;  /* 0x0000009d00307202 */ /* 0x000fce0000000f00 */
[----:B------:R-:W-:Y:S05]  /*79f0*/  WARPSYNC.COLLECTIVE R152, `(.L_x_1471) ;  /* 0x0000000098087348 */ /* 0x000fea0003c00000 */
[----:B------:R0:W1:Y:S02]  /*7a00*/  SHFL.BFLY P3, R157, R185, R174, R187 ;  /* 0x0c0000aeb99d7389 */ /* 0x00006400000600bb */
[----:B01----:R-:W-:Y:S05]  /*7a10*/  ENDCOLLECTIVE ;  /* 0x000000000000791b */ /* 0x003fea0003800000 */
.L_x_1471:
[----:B------:R-:W-:-:S05]  /*7a20*/  FADD.FTZ R48, R43, R48 ;  /* 0x000000302b307221 */ /* 0x000fca0000010000 */
[----:B------:R-:W-:Y:S01]  /*7a30*/  MOV R185, R48 ;  /* 0x0000003000b97202 */ /* 0x000fe20000000f00 */
[----:B------:R-:W-:Y:S01]  /*7a40*/  HFMA2 R174, -RZ, RZ, 0, 4.76837158203125e-07 ;  /* 0x00000008ffae7431 */ /* 0x000fe200000001ff */
[----:B------:R-:W-:-:S07]  /*7a50*/  MOV R45, R157 ;  /* 0x0000009d002d7202 */ /* 0x000fce0000000f00 */
[----:B------:R-:W-:Y:S05]  /*7a60*/  WARPSYNC.COLLECTIVE R152, `(.L_x_1472) ;  /* 0x0000000098087348 */ /* 0x000fea0003c00000 */
[----:B------:R0:W1:Y:S02]  /*7a70*/  SHFL.BFLY P3, R157, R185, R174, R187 ;  /* 0x0c0000aeb99d7389 */ /* 0x00006400000600bb */
[----:B01----:R-:W-:Y:S05]  /*7a80*/  ENDCOLLECTIVE ;  /* 0x000000000000791b */ /* 0x003fea0003800000 */
.L_x_1472:
[----:B------:R-:W-:-:S05]  /*7a90*/  FADD.FTZ R45, R42, R45 ;  /* 0x0000002d2a2d7221 */ /* 0x000fca0000010000 */
[----:B------:R-:W-:Y:S02]  /*7aa0*/  MOV R185, R45 ;  /* 0x0000002d00b97202 */ /* 0x000fe40000000f00 */
[----:B------:R-:W-:-:S07]  /*7ab0*/  MOV R49, R157 ;  /* 0x0000009d00317202 */ /* 0x000fce0000000f00 */
[----:B------:R-:W-:Y:S05]  /*7ac0*/  WARPSYNC.COLLECTIVE R152, `(.L_x_1473) ;  /* 0x0000000098087348 */ /* 0x000fea0003c00000 */
[----:B------:R0:W1:Y:S02]  /*7ad0*/  SHFL.BFLY P3, R157, R185, R174, R187 ;  /* 0x0c0000aeb99d7389 */ /* 0x00006400000600bb */
[----:B01----:R-:W-:Y:S05]  /*7ae0*/  ENDCOLLECTIVE ;  /* 0x000000000000791b */ /* 0x003fea0003800000 */
.L_x_1473:
[----:B------:R-:W-:-:S05]  /*7af0*/  FADD.FTZ R49, R48, R49 ;  /* 0x0000003130317221 */ /* 0x000fca0000010000 */
[----:B------:R-:W-:Y:S01]  /*7b00*/  MOV R185, R49 ;  /* 0x0000003100b97202 */ /* 0x000fe20000000f00 */
[----:B------:R-:W-:Y:S01]  /*7b10*/  HFMA2 R174, -RZ, RZ, 0, 9.5367431640625e-07 ;  /* 0x00000010ffae7431 */ /* 0x000fe200000001ff */
[----:B------:R-:W-:-:S07]  /*7b20*/  MOV R52, R157 ;  /* 0x0000009d00347202 */ /* 0x000fce0000000f00 */
[----:B------:R-:W-:Y:S05]  /*7b30*/  WARPSYNC.COLLECTIVE R152, `(.L_x_1474) ;  /* 0x0000000098087348 */ /* 0x000fea0003c00000 */
[----:B------:R0:W1:Y:S02]  /*7b40*/  SHFL.BFLY P3, R157, R185, R174, R187 ;  /* 0x0c0000aeb99d7389 */ /* 0x00006400000600bb */
[----:B01----:R-:W-:Y:S05]  /*7b50*/  ENDCOLLECTIVE ;  /* 0x000000000000791b */ /* 0x003fea0003800000 */
.L_x_1474:
[----:B------:R-:W-:-:S05]  /*7b60*/  FADD.FTZ R52, R45, R52 ;  /* 0x000000342d347221 */ /* 0x000fca0000010000 */
[----:B------:R-:W-:Y:S02]  /*7b70*/  MOV R185, R52 ;  /* 0x0000003400b97202 */ /* 0x000fe40000000f00 */
[----:B------:R-:W-:-:S07]  /*7b80*/  MOV R40, R157 ;  /* 0x0000009d00287202 */ /* 0x000fce0000000f00 */
[----:B------:R-:W-:Y:S05]  /*7b90*/  WARPSYNC.COLLECTIVE R152, `(.L_x_1475) ;  /* 0x0000000098087348 */ /* 0x000fea0003c00000 */
[----:B------:R0:W1:Y:S02]  /*7ba0*/  SHFL.BFLY P3, R157, R185, R174, R187 ;  /* 0x0c0000aeb99d7389 */ /* 0x00006400000600bb */
[----:B01----:R-:W-:Y:S05]  /*7bb0*/  ENDCOLLECTIVE ;  /* 0x000000000000791b */ /* 0x003fea0003800000 */
.L_x_1475:
[----:B------:R-:W-:Y:S01]  /*7bc0*/  MOV R41, R157 ;  /* 0x0000009d00297202 */ /* 0x000fe20000000f00 */
[----:B------:R-:W-:Y:S06]  /*7bd0*/  BRA `(.L_x_1476) ;  /* 0xffffffac00707947 */ /* 0x000fec000383ffff */
.L_x_1477:
        /* <DEDUP_REMOVED lines=10> */
.L_x_14436:


//--------------------- .text._ZN10layer_norm13ln_bwd_kernelINS_13Kernel_traitsI6__halfS2_S2_S2_fjLj768ELj1ELj4ELj1ELj16ENS_18Kernel_traits_baseILj768ES2_S2_S2_S2_fjLj128EEEEELb0ELb1ELb1ELb0EEEvNS_9BwdParamsE --------------------------
	.section	.text._ZN10layer_norm13ln_bwd_kernelINS_13Kernel_traitsI6__halfS2_S2_S2_fjLj768ELj1ELj4ELj1ELj16ENS_18Kernel_traits_baseILj768ES2_S2_S2_S2_fjLj128EEEEELb0ELb1ELb1ELb0EEEvNS_9BwdParamsE,"ax",@progbits
	.align	128
        .global         _ZN10layer_norm13ln_bwd_kernelINS_13Kernel_traitsI6__halfS2_S2_S2_fjLj768ELj1ELj4ELj1ELj16ENS_18Kernel_traits_baseILj768ES2_S2_S2_S2_fjLj128EEEEELb0ELb1ELb1ELb0EEEvNS_9BwdParamsE
        .type           _ZN10layer_norm13ln_bwd_kernelINS_13Kernel_traitsI6__halfS2_S2_S2_fjLj768ELj1ELj4ELj1ELj16ENS_18Kernel_traits_baseILj768ES2_S2_S2_S2_fjLj128EEEEELb0ELb1ELb1ELb0EEEvNS_9BwdParamsE,@function
        .size           _ZN10layer_norm13ln_bwd_kernelINS_13Kernel_traitsI6__halfS2_S2_S2_fjLj768ELj1ELj4ELj1ELj16ENS_18Kernel_traits_baseILj768ES2_S2_S2_S2_fjLj128EEEEELb0ELb1ELb1ELb0EEEvNS_9BwdParamsE,(.L_x_14437 - _ZN10layer_norm13ln_bwd_kernelINS_13Kernel_traitsI6__halfS2_S2_S2_fjLj768ELj1ELj4ELj1ELj16ENS_18Kernel_traits_baseILj768ES2_S2_S2_S2_fjLj128EEEEELb0ELb1ELb1ELb0EEEvNS_9BwdParamsE)
        .other          _ZN10layer_norm13ln_bwd_kernelINS_13Kernel_traitsI6__halfS2_S2_S2_fjLj768ELj1ELj4ELj1ELj16ENS_18Kernel_traits_baseILj768ES2_S2_S2_S2_fjLj128EEEEELb0ELb1ELb1ELb0EEEvNS_9BwdParamsE,@"STO_CUDA_ENTRY STV_DEFAULT"
_ZN10layer_norm13ln_bwd_kernelINS_13Kernel_traitsI6__halfS2_S2_S2_fjLj768ELj1ELj4ELj1ELj16ENS_18Kernel_traits_baseILj768ES2_S2_S2_S2_fjLj128EEEEELb0ELb1ELb1ELb0EEEvNS_9BwdParamsE:
.text._ZN10layer_norm13ln_bwd_kernelINS_13Kernel_traitsI6__halfS2_S2_S2_fjLj768ELj1ELj4ELj1ELj16ENS_18Kernel_traits_baseILj768ES2_S2_S2_S2_fjLj128EEEEELb0ELb1ELb1ELb0EEEvNS_9BwdParamsE:
        /* <DEDUP_REMOVED lines=26> */
[----:B--2---:R-:W-:-:S05]  /*01a0*/  @P0 IMAD.WIDE.U32 R2, R19, 0x10, R2 ;  /* 0x0000001013020825 */ /* 0x004fca00078e0002 */
[----:B------:R2:W5:Y:S02]  /*01b0*/  @P0 LDG.E.128 R152, desc[UR6][R2.64] ;  /* 0x0000000602980981 */ /* 0x000564000c1e1d00 */
[----:B------:R-:W0:Y:S01]  /*01c0*/  @P2 LDC.64 R14, c[0x0][0x3d0] ;  /* 0x0000f400ff0e2b82 */ /* 0x000e220000000a00 */
[C---:B---3--:R-:W-:Y:S01]  /*01d0*/  @P0 IMAD.WIDE.U32 R4, R19.reuse, 0x10, R4 ;  /* 0x0000001013040825 */ /* 0x048fe200078e0004 */
[----:B------:R-:W-:-:S04]  /*01e0*/  @P0 LOP3.LUT R19, R19, 0x20, RZ, 0xfc, !PT ;  /* 0x0000002013130812 */ /* 0x000fc800078efcff */
[----:B------:R3:W5:Y:S02]  /*01f0*/  @P0 LDG.E.128 R104, desc[UR6][R4.64] ;  /* 0x0000000604680981 */ /* 0x000764000c1e1d00 */
[----:B------:R-:W2:Y:S01]  /*0200*/  @P2 LDC.64 R16, c[0x0][0x3e8] ;  /* 0x0000fa00ff102b82 */ /* 0x000ea20000000a00 */
[----:B----4-:R-:W-:-:S05]  /*0210*/  @P1 IMAD.WIDE.U32 R10, R19, 0x10, R6 ;  /* 0x00000010130a1825 */ /* 0x010fca00078e0006 */
[----:B------:R3:W5:Y:S01]  /*0220*/  @P1 LDG.E.128 R100, desc[UR6][R10.64] ;  /* 0x000000060a641981 */ /* 0x000762000c1e1d00 */
[C---:B-1----:R-:W-:Y:S01]  /*0230*/  @P1 IMAD.WIDE.U32 R12, R19.reuse, 0x10, R8 ;  /* 0x00000010130c1825 */ /* 0x042fe200078e0008 */
[----:B------:R-:W-:-:S04]  /*0240*/  @P1 IADD3 R19, PT, PT, R19, 0x20, RZ ;  /* 0x0000002013131810 */ /* 0x000fc80007ffe0ff */
[----:B------:R3:W5:Y:S01]  /*0250*/  @P1 LDG.E.128 R96, desc[UR6][R12.64] ;  /* 0x000000060c601981 */ /* 0x000762000c1e1d00 */
[----:B0-----:R-:W-:-:S05]  /*0260*/  @P2 IMAD.WIDE.U32 R6, R19, 0x10, R14 ;  /* 0x0000001013062825 */ /* 0x001fca00078e000e */
[----:B------:R3:W5:Y:S01]  /*0270*/  @P2 LDG.E.128 R92, desc[UR6][R6.64] ;  /* 0x00000006065c2981 */ /* 0x000762000c1e1d00 */
[----:B--2---:R-:W-:-:S05]  /*0280*/  @P2 IMAD.WIDE.U32 R8, R19, 0x10, R16 ;  /* 0x0000001013082825 */ /* 0x004fca00078e0010 */
[----:B------:R3:W5:Y:S01]  /*0290*/  @P2 LDG.E.128 R88, desc[UR6][R8.64] ;  /* 0x0000000608582981 */ /* 0x000762000c1e1d00 */
[----:B------:R-:W0:Y:S01]  /*02a0*/  S2UR UR4, SR_CTAID.X ;  /* 0x00000000000479c3 */ /* 0x000e220000002500 */
[----:B------:R-:W-:Y:S01]  /*02b0*/  SHF.R.U32.HI R2, RZ, 0x5, R121 ;  /* 0x00000005ff027819 */ /* 0x000fe20000011679 */
        /* <DEDUP_REMOVED lines=39> */
[----:B---3--:R-:W-:Y:S06]  /*0530*/  @P0 BRA `(.L_x_1478) ;  /* 0x0000007000240947 */ /* 0x008fec0003800000 */
        /* <DEDUP_REMOVED lines=36> */
.L_x_1556:
[----:B0-----:R-:W0:Y:S08]  /*0780*/  LDC.64 R128, c[0x0][0x3f8] ;  /* 0x0000fe00ff807b82 */ /* 0x001e300000000a00 */
[----:B-1----:R-:W1:Y:S08]  /*0790*/  LDC.64 R122, c[0x0][0x3c8] ;  /* 0x0000f200ff7a7b82 */ /* 0x002e700000000a00 */
[----:B--2---:R-:W2:Y:S01]  /*07a0*/  LDC.64 R124, c[0x0][0x3f0] ;  /* 0x0000fc00ff7c7b82 */ /* 0x004ea20000000a00 */
[----:B0-----:R-:W-:-:S06]  /*07b0*/  IMAD.WIDE R128, R2, 0x4, R128 ;  /* 0x0000000402807825 */ /* 0x001fcc00078e0280 */
[----:B------:R-:W3:Y:S01]  /*07c0*/  LDG.E R128, desc[UR6][R128.64] ;  /* 0x0000000680807981 */ /* 0x000ee2000c1e1900 */
[----:B-1----:R-:W-:-:S05]  /*07d0*/  IMAD.WIDE R122, R2, 0x4, R122 ;  /* 0x00000004027a7825 */ /* 0x002fca00078e027a */
        /* <DEDUP_REMOVED lines=51> */
[C---:B------:R-:W-:Y:S01]  /*0b10*/  FADD.FTZ R172, -R184.reuse, R165 ;  /* 0x000000a5b8ac7221 */ /* 0x040fe20000010100 */
[--C-:B------:R-:W-:Y:S02]  /*0b20*/  HADD2.F32 R175, -RZ, R122.reuse.H0_H0 ;  /* 0x2000007affaf7230 */ /* 0x100fe40000004100 */
[----:B-----5:R-:W-:Y:S01]  /*0b30*/  FMUL.FTZ R3, R147, R120 ;  /* 0x0000007893037220 */ /* 0x020fe20000410000 */
[----:B------:R-:W-:Y:S02]  /*0b40*/  HADD2.F32 R177, -RZ, R122.H1_H1 ;  /* 0x3000007affb17230 */ /* 0x000fe40000004100 */
[C---:B------:R-:W-:Y:S01]  /*0b50*/  FADD.FTZ R120, -R184.reuse, R167 ;  /* 0x000000a7b8787221 */ /* 0x040fe20000010100 */
[----:B------:R-:W-:Y:S02]  /*0b60*/  HADD2.F32 R121, -RZ, R152.H0_H0 ;  /* 0x20000098ff797230 */ /* 0x000fe40000004100 */
[----:B------:R-:W-:Y:S01]  /*0b70*/  FADD.FTZ R176, -R184, R173 ;  /* 0x000000adb8b07221 */ /* 0x000fe20000010100 */
[----:B---3--:R-:W-:-:S02]  /*0b80*/  HADD2.F32 R122, -RZ, R124.H0_H0 ;  /* 0x2000007cff7a7230 */ /* 0x008fc40000004100 */
[----:B------:R-:W-:Y:S01]  /*0b90*/  FMUL.FTZ R167, R147, R120 ;  /* 0x0000007893a77220 */ /* 0x000fe20000410000 */
[--C-:B------:R-:W-:Y:S02]  /*0ba0*/  HADD2.F32 R179, -RZ, R123.reuse.H0_H0 ;  /* 0x2000007bffb37230 */ /* 0x100fe40000004100 */
[----:B------:R-:W-:Y:S01]  /*0bb0*/  FADD.FTZ R120, -R184, R175 ;  /* 0x000000afb8787221 */ /* 0x000fe20000010100 */
[----:B------:R-:W-:Y:S02]  /*0bc0*/  HADD2.F32 R187, -RZ, R123.H1_H1 ;  /* 0x3000007bffbb7230 */ /* 0x000fe40000004100 */
[----:B0-----:R-:W-:Y:S01]  /*0bd0*/  FMUL.FTZ R170, R121, R122 ;  /* 0x0000007a79aa7220 */ /* 0x001fe20000410000 */
[----:B------:R-:W-:Y:S02]  /*0be0*/  HADD2.F32 R169, -RZ, R125.H0_H0 ;  /* 0x2000007dffa97230 */ /* 0x000fe40000004100 */
[----:B------:R-:W-:Y:S01]  /*0bf0*/  FMUL.FTZ R171, R147, R120 ;  /* 0x0000007893ab7220 */ /* 0x000fe20000410000 */
[----:B------:R-:W-:-:S02]  /*0c00*/  HADD2.F32 R124, -RZ, R124.H1_H1 ;  /* 0x3000007cff7c7230 */ /* 0x000fc40000004100 */
[----:B------:R-:W-:Y:S01]  /*0c10*/  FADD.FTZ R120, RZ, R170 ;  /* 0x000000aaff787221 */ /* 0x000fe20000010000 */
[----:B------:R-:W-:Y:S02]  /*0c20*/  HADD2.F32 R178, -RZ, R125.H1_H1 ;  /* 0x3000007dffb27230 */ /* 0x000fe40000004100 */
[-C--:B------:R-:W-:Y:S01]  /*0c30*/  FMUL.FTZ R174, R174, R169.reuse ;  /* 0x000000a9aeae7220 */ /* 0x080fe20000410000 */
[----:B------:R-:W-:Y:S02]  /*0c40*/  HADD2.F32 R123, -RZ, R152.H1_H1 ;  /* 0x30000098ff7b7230 */ /* 0x000fe40000004100 */
[----:B------:R-:W-:Y:S01]  /*0c50*/  FADD.FTZ R62, R62, R169 ;  /* 0x000000a93e3e7221 */ /* 0x000fe20000010000 */
[----:B------:R-:W-:Y:S02]  /*0c60*/  HADD2.F32 R121, -RZ, R153.H1_H1 ;  /* 0x30000099ff797230 */ /* 0x000fe40000004100 */
[----:B------:R-:W-:Y:S01]  /*0c70*/  FFMA.FTZ R86, R167, R169, R86 ;  /* 0x000000a9a7567223 */ /* 0x000fe20000010056 */
[----:B------:R-:W-:Y:S01]  /*0c80*/  FMUL.FTZ R172, R147, R172 ;  /* 0x000000ac93ac7220 */ /* 0x000fe20000410000 */
[----:B------:R-:W-:Y:S01]  /*0c90*/  FMUL.FTZ R165, R123, R124 ;  /* 0x0000007c7ba57220 */ /* 0x000fe20000410000 */
[----:B------:R-:W-:Y:S01]  /*0ca0*/  FADD.FTZ R60, R60, R122 ;  /* 0x0000007a3c3c7221 */ /* 0x000fe20000010000 */
[----:B------:R-:W-:Y:S01]  /*0cb0*/  FMUL.FTZ R169, R121, R178 ;  /* 0x000000b279a97220 */ /* 0x000fe20000410000 */
[C---:B------:R-:W-:Y:S01]  /*0cc0*/  FFMA.FTZ R121, R3.reuse, R170, RZ ;  /* 0x000000aa03797223 */ /* 0x040fe200000100ff */
[----:B------:R-:W-:Y:S01]  /*0cd0*/  FFMA.FTZ R84, R3, R122, R84 ;  /* 0x0000007a03547223 */ /* 0x000fe20000010054 */
[----:B------:R-:W-:-:S02]  /*0ce0*/  HADD2.F32 R125, -RZ, R126.H0_H0 ;  /* 0x2000007eff7d7230 */ /* 0x000fc40000004100 */
[----:B------:R-:W-:Y:S01]  /*0cf0*/  FMUL.FTZ R176, R147, R176 ;  /* 0x000000b093b07220 */ /* 0x000fe20000410000 */
[----:B------:R-:W-:Y:S02]  /*0d00*/  HADD2.F32 R122, -RZ, R154.H0_H0 ;  /* 0x2000009aff7a7230 */ /* 0x000fe40000004100 */
[----:B------:R-:W-:Y:S01]  /*0d10*/  FADD.FTZ R123, R120, R165 ;  /* 0x000000a5787b7221 */ /* 0x000fe20000010000 */
[----:B------:R-:W-:Y:S01]  /*0d20*/  FFMA.FTZ R120, R172, R165, R121 ;  /* 0x000000a5ac787223 */ /* 0x000fe20000010079 */
[----:B------:R-:W-:Y:S01]  /*0d30*/  FADD.FTZ R63, R63, R178 ;  /* 0x000000b23f3f7221 */ /* 0x000fe20000010000 */
[----:B------:R-:W-:Y:S01]  /*0d40*/  FFMA.FTZ R87, R176, R178, R87 ;  /* 0x000000b2b0577223 */ /* 0x000fe20000010057 */
[----:B------:R-:W-:Y:S01]  /*0d50*/  FMUL.FTZ R178, R122, R125 ;  /* 0x0000007d7ab27220 */ /* 0x000fe20000410000 */
[----:B------:R-:W-:Y:S01]  /*0d60*/  FADD.FTZ R122, R123, R174 ;  /* 0x000000ae7b7a7221 */ /* 0x000fe20000010000 */
[----:B------:R-:W-:Y:S01]  /*0d70*/  FFMA.FTZ R121, R167, R174, R120 ;  /* 0x000000aea7797223 */ /* 0x000fe20000010078 */
[----:B------:R-:W-:Y:S01]  /*0d80*/  FADD.FTZ R61, R61, R124 ;  /* 0x0000007c3d3d7221 */ /* 0x000fe20000010000 */
[----:B------:R-:W-:Y:S01]  /*0d90*/  FFMA.FTZ R85, R172, R124, R85 ;  /* 0x0000007cac557223 */ /* 0x000fe20000010055 */
[----:B------:R-:W-:Y:S01]  /*0da0*/  FADD.FTZ R124, -R184, R179 ;  /* 0x000000b3b87c7221 */ /* 0x000fe20000010100 */
[----:B------:R-:W-:-:S02]  /*0db0*/  HADD2.F32 R126, -RZ, R126.H1_H1 ;  /* 0x3000007eff7e7230 */ /* 0x000fc40000004100 */
[----:B------:R-:W-:Y:S01]  /*0dc0*/  FADD.FTZ R180, -R184, R177 ;  /* 0x000000b1b8b47221 */ /* 0x000fe20000010100 */
[----:B------:R-:W-:Y:S02]  /*0dd0*/  HADD2.F32 R173, -RZ, R154.H1_H1 ;  /* 0x3000009affad7230 */ /* 0x000fe40000004100 */
[----:B------:R-:W-:Y:S01]  /*0de0*/  FADD.FTZ R123, R122, R169 ;  /* 0x000000a97a7b7221 */ /* 0x000fe20000010000 */
[----:B------:R-:W-:Y:S01]  /*0df0*/  FFMA.FTZ R120, R176, R169, R121 ;  /* 0x000000a9b0787223 */ /* 0x000fe20000010079 */
[----:B------:R-:W-:Y:S02]  /*0e00*/  HADD2.F32 R182, -RZ, R127.H0_H0 ;  /* 0x2000007fffb67230 */ /* 0x000fe40000004100 */
[C---:B------:R-:W-:Y:S01]  /*0e10*/  FMUL.FTZ R177, R147.reuse, R124 ;  /* 0x0000007c93b17220 */ /* 0x040fe20000410000 */
[----:B------:R-:W-:Y:S02]  /*0e20*/  HADD2.F32 R175, -RZ, R155.H0_H0 ;  /* 0x2000009bffaf7230 */ /* 0x000fe40000004100 */
[----:B------:R-:W-:Y:S01]  /*0e30*/  FMUL.FTZ R180, R147, R180 ;  /* 0x000000b493b47220 */ /* 0x000fe20000410000 */
[----:B------:R-:W-:Y:S01]  /*0e40*/  FMUL.FTZ R173, R173, R126 ;  /* 0x0000007eadad7220 */ /* 0x000fe20000410000 */
[----:B------:R-:W-:Y:S01]  /*0e50*/  FADD.FTZ R122, R123, R178 ;  /* 0x000000b27b7a7221 */ /* 0x000fe20000010000 */
[C---:B------:R-:W-:Y:S01]  /*0e60*/  FFMA.FTZ R121, R171.reuse, R178, R120 ;  /* 0x000000b2ab797223 */ /* 0x040fe20000010078 */
[----:B------:R-:W-:Y:S01]  /*0e70*/  FADD.FTZ R56, R56, R125 ;  /* 0x0000007d38387221 */ /* 0x000fe20000010000 */
[----:B------:R-:W-:Y:S01]  /*0e80*/  FFMA.FTZ R80, R171, R125, R80 ;  /* 0x0000007dab507223 */ /* 0x000fe20000010050 */
[-C--:B------:R-:W-:Y:S01]  /*0e90*/  FMUL.FTZ R175, R175, R182.reuse ;  /* 0x000000b6afaf7220 */ /* 0x080fe20000410000 */
[----:B------:R-:W-:Y:S01]  /*0ea0*/  FADD.FTZ R58, R58, R182 ;  /* 0x000000b63a3a7221 */ /* 0x000fe20000010000 */
[----:B------:R-:W-:Y:S01]  /*0eb0*/  FFMA.FTZ R82, R177, R182, R82 ;  /* 0x000000b6b1527223 */ /* 0x000fe20000010052 */
[----:B------:R-:W-:-:S02]  /*0ec0*/  HADD2.F32 R188, -RZ, R127.H1_H1 ;  /* 0x3000007fffbc7230 */ /* 0x000fc40000004100 */
[----:B------:R-:W-:Y:S01]  /*0ed0*/  FADD.FTZ R182, -R184, R187 ;  /* 0x000000bbb8b67221 */ /* 0x000fe20000010100 */
[----:B------:R-:W-:Y:S02]  /*0ee0*/  HADD2.F32 R125, -RZ, R155.H1_H1 ;  /* 0x3000009bff7d7230 */ /* 0x000fe40000004100 */
[----:B------:R-:W-:Y:S01]  /*0ef0*/  FADD.FTZ R122, R122, R173 ;  /* 0x000000ad7a7a7221 */ /* 0x000fe20000010000 */
[----:B------:R-:W-:Y:S01]  /*0f00*/  FFMA.FTZ R120, R180, R173, R121 ;  /* 0x000000adb4787223 */ /* 0x000fe20000010079 */
[----:B------:R-:W-:Y:S01]  /*0f10*/  FMUL.FTZ R182, R147, R182 ;  /* 0x000000b693b67220 */ /* 0x000fe20000410000 */
[----:B------:R-:W-:Y:S01]  /*0f20*/  FADD.FTZ R59, R59, R188 ;  /* 0x000000bc3b3b7221 */ /* 0x000fe20000010000 */
[-C--:B------:R-:W-:Y:S01]  /*0f30*/  FMUL.FTZ R179, R125, R188.reuse ;  /* 0x000000bc7db37220 */ /* 0x080fe20000410000 */
[----:B------:R-:W-:Y:S01]  /*0f40*/  FADD.FTZ R122, R122, R175 ;  /* 0x000000af7a7a7221 */ /* 0x000fe20000010000 */
[----:B------:R-:W-:Y:S01]  /*0f50*/  FFMA.FTZ R121, R177, R175, R120 ;  /* 0x000000afb1797223 */ /* 0x000fe20000010078 */
[----:B------:R-:W-:Y:S01]  /*0f60*/  FFMA.FTZ R83, R182, R188, R83 ;  /* 0x000000bcb6537223 */ /* 0x000fe20000010053 */
[----:B------:R-:W-:Y:S01]  /*0f70*/  FADD.FTZ R57, R57, R126 ;  /* 0x0000007e39397221 */ /* 0x000fe20000010000 */
[----:B------:R-:W-:Y:S01]  /*0f80*/  FFMA.FTZ R81, R180, R126, R81 ;  /* 0x0000007eb4517223 */ /* 0x000fe20000010051 */
[----:B------:R-:W-:Y:S01]  /*0f90*/  FADD.FTZ R187, R122, R179 ;  /* 0x000000b37abb7221 */ /* 0x000fe20000010000 */
[----:B------:R-:W-:-:S07]  /*0fa0*/  FFMA.FTZ R188, R182, R179, R121 ;  /* 0x000000b3b6bc7223 */ /* 0x000fce0000010079 */
.L_x_1482:
[----:B------:R-:W-:Y:S05]  /*0fb0*/  BSYNC.RECONVERGENT B1 ;  /* 0x0000000000017941 */ /* 0x000fea0003800200 */
.L_x_1481:
        /* <DEDUP_REMOVED lines=14> */
[----:B------:R-:W-:Y:S01]  /*10a0*/  HADD2.F32 R138, -RZ, R102.H0_H0 ;  /* 0x20000066ff8a7230 */ /* 0x000fe20000004100 */
[----:B------:R-:W-:Y:S01]  /*10b0*/  IADD3 R186, PT, PT, R186, 0x20, RZ ;  /* 0x00000020baba7810 */ /* 0x000fe20007ffe0ff */
[--C-:B------:R-:W-:Y:S01]  /*10c0*/  HADD2.F32 R142, -RZ, R103.reuse.H0_H0 ;  /* 0x20000067ff8e7230 */ /* 0x100fe20000004100 */
[----:B------:R-:W-:Y:S01]  /*10d0*/  IADD3 R185, PT, PT, R185, 0x20, RZ ;  /* 0x00000020b9b97810 */ /* 0x000fe20007ffe0ff */
[----:B------:R-:W-:Y:S02]  /*10e0*/  HADD2.F32 R144, -RZ, R103.H1_H1 ;  /* 0x30000067ff907230 */ /* 0x000fe40000004100 */
[--C-:B--2---:R-:W-:Y:S02]  /*10f0*/  HADD2.F32 R133, -RZ, R120.reuse.H0_H0 ;  /* 0x20000078ff857230 */ /* 0x104fe40000004100 */
[----:B------:R-:W-:Y:S02]  /*1100*/  HADD2.F32 R135, -RZ, R120.H1_H1 ;  /* 0x30000078ff877230 */ /* 0x000fe40000004100 */
[----:B------:R-:W-:-:S02]  /*1110*/  HADD2.F32 R137, -RZ, R121.H0_H0 ;  /* 0x20000079ff897230 */ /* 0x000fc40000004100 */
[C---:B0-----:R-:W-:Y:S01]  /*1120*/  FADD.FTZ R130, -R184.reuse, R133 ;  /* 0x00000085b8827221 */ /* 0x041fe20000010100 */
[----:B------:R-:W-:Y:S02]  /*1130*/  HADD2.F32 R139, -RZ, R121.H1_H1 ;  /* 0x30000079ff8b7230 */ /* 0x000fe40000004100 */
[C---:B------:R-:W-:Y:S01]  /*1140*/  FADD.FTZ R132, -R184.reuse, R135 ;  /* 0x00000087b8847221 */ /* 0x040fe20000010100 */
[----:B------:R-:W-:Y:S02]  /*1150*/  HADD2.F32 R120, -RZ, R100.H0_H0 ;  /* 0x20000064ff787230 */ /* 0x000fe40000004100 */
[----:B-----5:R-:W-:Y:S01]  /*1160*/  FMUL.FTZ R131, R147, R130 ;  /* 0x0000008293837220 */ /* 0x020fe20000410000 */
[----:B---3--:R-:W-:Y:S02]  /*1170*/  HADD2.F32 R121, -RZ, R124.H0_H0 ;  /* 0x2000007cff797230 */ /* 0x008fe40000004100 */
[----:B------:R-:W-:Y:S01]  /*1180*/  FADD.FTZ R136, -R184, R139 ;  /* 0x0000008bb8887221 */ /* 0x000fe20000010100 */
[----:B------:R-:W-:-:S02]  /*1190*/  HADD2.F32 R141, -RZ, R122.H0_H0 ;  /* 0x2000007aff8d7230 */ /* 0x000fc40000004100 */
[C---:B------:R-:W-:Y:S01]  /*11a0*/  FMUL.FTZ R132, R147.reuse, R132 ;  /* 0x0000008493847220 */ /* 0x040fe20000410000 */
[----:B------:R-:W-:Y:S02]  /*11b0*/  HADD2.F32 R124, -RZ, R124.H1_H1 ;  /* 0x3000007cff7c7230 */ /* 0x000fe40000004100 */
[----:B------:R-:W-:Y:S01]  /*11c0*/  FMUL.FTZ R130, R120, R121 ;  /* 0x0000007978827220 */ /* 0x000fe20000410000 */
[----:B------:R-:W-:Y:S01]  /*11d0*/  FADD.FTZ R120, -R184, R137 ;  /* 0x00000089b8787221 */ /* 0x000fe20000010100 */
[----:B------:R-:W-:Y:S02]  /*11e0*/  HADD2.F32 R133, -RZ, R100.H1_H1 ;  /* 0x30000064ff857230 */ /* 0x000fe40000004100 */
[----:B------:R-:W-:Y:S01]  /*11f0*/  FADD.FTZ R52, R52, R121 ;  /* 0x0000007934347221 */ /* 0x000fe20000010000 */
[--C-:B------:R-:W-:Y:S02]  /*1200*/  HADD2.F32 R191, -RZ, R123.reuse.H0_H0 ;  /* 0x2000007bffbf7230 */ /* 0x100fe40000004100 */
[----:B------:R-:W-:Y:S01]  /*1210*/  FMUL.FTZ R135, R147, R120 ;  /* 0x0000007893877220 */ /* 0x000fe20000410000 */
[----:B------:R-:W-:Y:S01]  /*1220*/  FADD.FTZ R120, -R184, R141 ;  /* 0x0000008db8787221 */ /* 0x000fe20000010100 */
[----:B------:R-:W-:-:S02]  /*1230*/  HADD2.F32 R193, -RZ, R123.H1_H1 ;  /* 0x3000007bffc17230 */ /* 0x000fc40000004100 */
[----:B------:R-:W-:Y:S01]  /*1240*/  FFMA.FTZ R76, R131, R121, R76 ;  /* 0x00000079834c7223 */ /* 0x000fe2000001004c */
[--C-:B------:R-:W-:Y:S02]  /*1250*/  HADD2.F32 R123, -RZ, R125.reuse.H0_H0 ;  /* 0x2000007dff7b7230 */ /* 0x100fe40000004100 */
[----:B------:R-:W-:Y:S01]  /*1260*/  FMUL.FTZ R139, R147, R120 ;  /* 0x00000078938b7220 */ /* 0x000fe20000410000 */
[----:B------:R-:W-:Y:S01]  /*1270*/  FMUL.FTZ R133, R133, R124 ;  /* 0x0000007c85857220 */ /* 0x000fe20000410000 */
[----:B------:R-:W-:Y:S01]  /*1280*/  FADD.FTZ R120, R187, R130 ;  /* 0x00000082bb787221 */ /* 0x000fe20000010000 */
[----:B------:R-:W-:Y:S01]  /*1290*/  FFMA.FTZ R121, R131, R130, R188 ;  /* 0x0000008283797223 */ /* 0x000fe200000100bc */
        /* <DEDUP_REMOVED lines=8> */
[----:B------:R-:W-:Y:S01]  /*1320*/  FFMA.FTZ R120, R132, R133, R121 ;  /* 0x0000008584787223 */ /* 0x000fe20000010079 */
[--C-:B------:R-:W-:Y:S02]  /*1330*/  HADD2.F32 R125, -RZ, R126.reuse.H0_H0 ;  /* 0x2000007eff7d7230 */ /* 0x100fe40000004100 */
[-C--:B------:R-:W-:Y:S01]  /*1340*/  FMUL.FTZ R137, R137, R122.reuse ;  /* 0x0000007a89897220 */ /* 0x080fe20000410000 */
[----:B------:R-:W-:Y:S01]  /*1350*/  FADD.FTZ R55, R55, R122 ;  /* 0x0000007a37377221 */ /* 0x000fe20000010000 */
[----:B------:R-:W-:Y:S01]  /*1360*/  FFMA.FTZ R79, R136, R122, R79 ;  /* 0x0000007a884f7223 */ /* 0x000fe2000001004f */
[----:B------:R-:W-:Y:S01]  /*1370*/  FADD.FTZ R122, R123, R134 ;  /* 0x000000867b7a7221 */ /* 0x000fe20000010000 */
[----:B------:R-:W-:Y:S01]  /*1380*/  FFMA.FTZ R121, R135, R134, R120 ;  /* 0x0000008687797223 */ /* 0x000fe20000010078 */
[----:B------:R-:W-:-:S02]  /*1390*/  HADD2.F32 R126, -RZ, R126.H1_H1 ;  /* 0x3000007eff7e7230 */ /* 0x000fc40000004100 */
[----:B------:R-:W-:Y:S01]  /*13a0*/  FADD.FTZ R140, -R184, R143 ;  /* 0x0000008fb88c7221 */ /* 0x000fe20000010100 */
[----:B------:R-:W-:Y:S02]  /*13b0*/  HADD2.F32 R141, -RZ, R102.H1_H1 ;  /* 0x30000066ff8d7230 */ /* 0x000fe40000004100 */
[----:B------:R-:W-:Y:S01]  /*13c0*/  FMUL.FTZ R138, R138, R125 ;  /* 0x0000007d8a8a7220 */ /* 0x000fe20000410000 */
[----:B------:R-:W-:Y:S01]  /*13d0*/  FADD.FTZ R123, R122, R137 ;  /* 0x000000897a7b7221 */ /* 0x000fe20000010000 */
[----:B------:R-:W-:Y:S01]  /*13e0*/  FFMA.FTZ R120, R136, R137, R121 ;  /* 0x0000008988787223 */ /* 0x000fe20000010079 */
[--C-:B------:R-:W-:Y:S02]  /*13f0*/  HADD2.F32 R189, -RZ, R127.reuse.H0_H0 ;  /* 0x2000007fffbd7230 */ /* 0x100fe40000004100 */
[----:B------:R-:W-:Y:S01]  /*1400*/  FADD.FTZ R53, R53, R124 ;  /* 0x0000007c35357221 */ /* 0x000fe20000010000 */
[----:B------:R-:W-:Y:S01]  /*1410*/  FFMA.FTZ R77, R132, R124, R77 ;  /* 0x0000007c844d7223 */ /* 0x000fe2000001004d */
[----:B------:R-:W-:Y:S01]  /*1420*/  FMUL.FTZ R140, R147, R140 ;  /* 0x0000008c938c7220 */ /* 0x000fe20000410000 */
[----:B------:R-:W-:Y:S01]  /*1430*/  FMUL.FTZ R141, R141, R126 ;  /* 0x0000007e8d8d7220 */ /* 0x000fe20000410000 */
[----:B------:R-:W-:Y:S01]  /*1440*/  FADD.FTZ R124, -R184, R191 ;  /* 0x000000bfb87c7221 */ /* 0x000fe20000010100 */
[----:B------:R-:W-:Y:S01]  /*1450*/  FADD.FTZ R122, R123, R138 ;  /* 0x0000008a7b7a7221 */ /* 0x000fe20000010000 */
[----:B------:R-:W-:Y:S01]  /*1460*/  FFMA.FTZ R121, R139, R138, R120 ;  /* 0x0000008a8b797223 */ /* 0x000fe20000010078 */
[----:B------:R-:W-:-:S02]  /*1470*/  HADD2.F32 R127, -RZ, R127.H1_H1 ;  /* 0x3000007fff7f7230 */ /* 0x000fc40000004100 */
[----:B------:R-:W-:Y:S01]  /*1480*/  FMUL.FTZ R142, R142, R189 ;  /* 0x000000bd8e8e7220 */ /* 0x000fe20000410000 */
[C---:B------:R-:W-:Y:S01]  /*1490*/  FMUL.FTZ R143, R147.reuse, R124 ;  /* 0x0000007c938f7220 */ /* 0x040fe20000410000 */
        /* <DEDUP_REMOVED lines=17> */
.L_x_1484:
[----:B------:R-:W-:Y:S05]  /*15b0*/  BSYNC.RECONVERGENT B1 ;  /* 0x0000000000017941 */ /* 0x000fea0003800200 */
.L_x_1483:
        /* <DEDUP_REMOVED lines=11> */
[----:B------:R-:W-:Y:S02]  /*1670*/  HADD2.F32 R158, -RZ, R93.H0_H0 ;  /* 0x2000005dff9e7230 */ /* 0x000fe40000004100 */
[----:B0-----:R-:W-:-:S05]  /*1680*/  @P0 IMAD.WIDE.U32 R148, R185, 0x10, R148 ;  /* 0x00000010b9940825 */ /* 0x001fca00078e0094 */
[----:B------:R0:W5:Y:S01]  /*1690*/  @P0 LDG.E.128 R4, desc[UR6][R148.64] ;  /* 0x0000000694040981 */ /* 0x000162000c1e1d00 */
[----:B------:R-:W-:Y:S02]  /*16a0*/  HADD2.F32 R164, -RZ, R94.H1_H1 ;  /* 0x3000005effa47230 */ /* 0x000fe40000004100 */
[----:B------:R-:W-:Y:S02]  /*16b0*/  HADD2.F32 R168, -RZ, R95.H0_H0 ;  /* 0x2000005fffa87230 */ /* 0x000fe40000004100 */
[--C-:B--2---:R-:W-:Y:S02]  /*16c0*/  HADD2.F32 R145, -RZ, R120.reuse.H0_H0 ;  /* 0x20000078ff917230 */ /* 0x104fe40000004100 */
[--C-:B------:R-:W-:Y:S02]  /*16d0*/  HADD2.F32 R157, -RZ, R121.reuse.H0_H0 ;  /* 0x20000079ff9d7230 */ /* 0x100fe40000004100 */
[----:B------:R-:W-:Y:S02]  /*16e0*/  HADD2.F32 R121, -RZ, R121.H1_H1 ;  /* 0x30000079ff797230 */ /* 0x000fe40000004100 */
[----:B------:R-:W-:-:S02]  /*16f0*/  HADD2.F32 R151, -RZ, R120.H1_H1 ;  /* 0x30000078ff977230 */ /* 0x000fc40000004100 */
[C---:B------:R-:W-:Y:S01]  /*1700*/  FADD.FTZ R120, -R184.reuse, R145 ;  /* 0x00000091b8787221 */ /* 0x040fe20000010100 */
[--C-:B------:R-:W-:Y:S02]  /*1710*/  HADD2.F32 R159, -RZ, R122.reuse.H0_H0 ;  /* 0x2000007aff9f7230 */ /* 0x100fe40000004100 */
[C---:B------:R-:W-:Y:S01]  /*1720*/  FADD.FTZ R160, -R184.reuse, R121 ;  /* 0x00000079b8a07221 */ /* 0x040fe20000010100 */
[----:B------:R-:W-:Y:S02]  /*1730*/  HADD2.F32 R161, -RZ, R122.H1_H1 ;  /* 0x3000007affa17230 */ /* 0x000fe40000004100 */
[C---:B------:R-:W-:Y:S01]  /*1740*/  FADD.FTZ R156, -R184.reuse, R151 ;  /* 0x00000097b89c7221 */ /* 0x040fe20000010100 */
[--C-:B------:R-:W-:Y:S02]  /*1750*/  HADD2.F32 R163, -RZ, R123.reuse.H0_H0 ;  /* 0x2000007bffa37230 */ /* 0x100fe40000004100 */
[----:B------:R-:W-:Y:S01]  /*1760*/  FADD.FTZ R122, -R184, R157 ;  /* 0x0000009db87a7221 */ /* 0x000fe20000010100 */
[----:B------:R-:W-:-:S02]  /*1770*/  HADD2.F32 R123, -RZ, R123.H1_H1 ;  /* 0x3000007bff7b7230 */ /* 0x000fc40000004100 */
[C---:B------:R-:W-:Y:S01]  /*1780*/  FADD.FTZ R162, -R184.reuse, R159 ;  /* 0x0000009fb8a27221 */ /* 0x040fe20000010100 */
[C---:B------:R-:W-:Y:S01]  /*1790*/  FADD.FTZ R166, -R184.reuse, R161 ;  /* 0x000000a1b8a67221 */ /* 0x040fe20000010100 */
[C---:B------:R-:W-:Y:S01]  /*17a0*/  FADD.FTZ R186, -R184.reuse, R163 ;  /* 0x000000a3b8ba7221 */ /* 0x040fe20000010100 */
[----:B---3--:R-:W-:Y:S02]  /*17b0*/  HADD2.F32 R121, -RZ, R124.H0_H0 ;  /* 0x2000007cff797230 */ /* 0x008fe40000004100 */
[----:B------:R-:W-:Y:S01]  /*17c0*/  FADD.FTZ R184, -R184, R123 ;  /* 0x0000007bb8b87221 */ /* 0x000fe20000010100 */
[--C-:B------:R-:W-:Y:S02]  /*17d0*/  HADD2.F32 R123, -RZ, R125.reuse.H0_H0 ;  /* 0x2000007dff7b7230 */ /* 0x100fe40000004100 */
[----:B-----5:R-:W-:Y:S01]  /*17e0*/  FMUL.FTZ R151, R147, R120 ;  /* 0x0000007893977220 */ /* 0x020fe20000410000 */
[----:B0-----:R-:W-:Y:S02]  /*17f0*/  HADD2.F32 R148, -RZ, R125.H1_H1 ;  /* 0x3000007dff947230 */ /* 0x001fe40000004100 */
[----:B------:R-:W-:Y:S01]  /*1800*/  FMUL.FTZ R150, R150, R121 ;  /* 0x0000007996967220 */ /* 0x000fe20000410000 */
[----:B------:R-:W-:-:S02]  /*1810*/  HADD2.F32 R125, -RZ, R126.H0_H0 ;  /* 0x2000007eff7d7230 */ /* 0x000fc40000004100 */
[C---:B------:R-:W-:Y:S01]  /*1820*/  FMUL.FTZ R163, R147.reuse, R162 ;  /* 0x000000a293a37220 */ /* 0x040fe20000410000 */
[----:B------:R-:W-:Y:S02]  /*1830*/  HADD2.F32 R120, -RZ, R94.H0_H0 ;  /* 0x2000005eff787230 */ /* 0x000fe40000004100 */
[----:B------:R-:W-:Y:S01]  /*1840*/  FMUL.FTZ R159, R147, R122 ;  /* 0x0000007a939f7220 */ /* 0x000fe20000410000 */
[----:B------:R-:W-:Y:S02]  /*1850*/  HADD2.F32 R124, -RZ, R124.H1_H1 ;  /* 0x3000007cff7c7230 */ /* 0x000fe40000004100 */
[----:B------:R-:W-:Y:S01]  /*1860*/  FADD.FTZ R44, R44, R121 ;  /* 0x000000792c2c7221 */ /* 0x000fe20000010000 */
[----:B------:R-:W-:Y:S02]  /*1870*/  HADD2.F32 R157, -RZ, R92.H1_H1 ;  /* 0x3000005cff9d7230 */ /* 0x000fe40000004100 */
[----:B------:R-:W-:Y:S01]  /*1880*/  FMUL.FTZ R162, R120, R125 ;  /* 0x0000007d78a27220 */ /* 0x000fe20000410000 */
[----:B------:R-:W-:Y:S01]  /*1890*/  FFMA.FTZ R68, R151, R121, R68 ;  /* 0x0000007997447223 */ /* 0x000fe20000010044 */
[----:B------:R-:W-:Y:S01]  /*18a0*/  FADD.FTZ R120, R187, R150 ;  /* 0x00000096bb787221 */ /* 0x000fe20000010000 */
[----:B------:R-:W-:Y:S01]  /*18b0*/  FMUL.FTZ R156, R147, R156 ;  /* 0x0000009c939c7220 */ /* 0x000fe20000410000 */
[----:B------:R-:W-:Y:S01]  /*18c0*/  FMUL.FTZ R157, R157, R124 ;  /* 0x0000007c9d9d7220 */ /* 0x000fe20000410000 */
[----:B------:R-:W-:Y:S01]  /*18d0*/  FFMA.FTZ R121, R151, R150, R188 ;  /* 0x0000009697797223 */ /* 0x000fe200000100bc */
[-C--:B------:R-:W-:Y:S01]  /*18e0*/  FMUL.FTZ R158, R158, R123.reuse ;  /* 0x0000007b9e9e7220 */ /* 0x080fe20000410000 */
[----:B------:R-:W-:Y:S01]  /*18f0*/  FADD.FTZ R46, R46, R123 ;  /* 0x0000007b2e2e7221 */ /* 0x000fe20000010000 */
[----:B------:R-:W-:Y:S01]  /*1900*/  FFMA.FTZ R70, R159, R123, R70 ;  /* 0x0000007b9f467223 */ /* 0x000fe20000010046 */
[----:B------:R-:W-:-:S02]  /*1910*/  HADD2.F32 R161, -RZ, R93.H1_H1 ;  /* 0x3000005dffa17230 */ /* 0x000fc40000004100 */
[----:B------:R-:W-:Y:S01]  /*1920*/  FADD.FTZ R123, R120, R157 ;  /* 0x0000009d787b7221 */ /* 0x000fe20000010000 */
[----:B------:R-:W-:Y:S01]  /*1930*/  FFMA.FTZ R120, R156, R157, R121 ;  /* 0x0000009d9c787223 */ /* 0x000fe20000010079 */
[----:B------:R-:W-:Y:S01]  /*1940*/  FMUL.FTZ R160, R147, R160 ;  /* 0x000000a093a07220 */ /* 0x000fe20000410000 */
[----:B------:R-:W-:Y:S02]  /*1950*/  HADD2.F32 R126, -RZ, R126.H1_H1 ;  /* 0x3000007eff7e7230 */ /* 0x000fe40000004100 */
[----:B------:R-:W-:Y:S01]  /*1960*/  FMUL.FTZ R161, R161, R148 ;  /* 0x00000094a1a17220 */ /* 0x000fe20000410000 */
[----:B------:R-:W-:Y:S01]  /*1970*/  FADD.FTZ R122, R123, R158 ;  /* 0x0000009e7b7a7221 */ /* 0x000fe20000010000 */
[----:B------:R-:W-:Y:S01]  /*1980*/  FFMA.FTZ R121, R159, R158, R120 ;  /* 0x0000009e9f797223 */ /* 0x000fe20000010078 */
[--C-:B------:R-:W-:Y:S02]  /*1990*/  HADD2.F32 R149, -RZ, R127.reuse.H0_H0 ;  /* 0x2000007fff957230 */ /* 0x100fe40000004100 */
        /* <DEDUP_REMOVED lines=31> */
.L_x_1480:
        /* <DEDUP_REMOVED lines=23> */
.L_x_1485:
[----:B------:R-:W-:Y:S05]  /*1d00*/  BSYNC.RECONVERGENT B0 ;  /* 0x0000000000007941 */ /* 0x000fea0003800200 */
.L_x_1479:
        /* <DEDUP_REMOVED lines=21> */
.L_x_1578:
[----:B------:R-:W3:Y:S01]  /*1e60*/  S2R R121, SR_TID.X ;  /* 0x0000000000797919 */ /* 0x000ee20000002100 */
[----:B------:R-:W-:Y:S01]  /*1e70*/  @P2 IADD3 R122, PT, PT, R181, -0x1, RZ ;  /* 0xffffffffb57a2810 */ /* 0x000fe20007ffe0ff */
[----:B-1----:R-:W-:Y:S01]  /*1e80*/  FADD.FTZ R124, R127, R120 ;  /* 0x000000787f7c7221 */ /* 0x002fe20000010000 */
[----:B------:R-:W-:Y:S01]  /*1e90*/  ISETP.GE.U32.AND P3, PT, R0, 0x20, PT ;  /* 0x000000200000780c */ /* 0x000fe20003f66070 */
[----:B--2---:R-:W-:Y:S01]  /*1ea0*/  FADD.FTZ R123, R126, R185 ;  /* 0x000000b97e7b7221 */ /* 0x004fe20000010000 */
[----:B------:R-:W-:Y:S01]  /*1eb0*/  ISETP.NE.AND P0, PT, RZ, UR8, PT ;  /* 0x00000008ff007c0c */ /* 0x000fe2000bf05270 */
[----:B------:R-:W-:Y:S02]  /*1ec0*/  @P2 IMAD R122, R122, R129, RZ ;  /* 0x000000817a7a2224 */ /* 0x000fe400078e02ff */
[----:B------:R-:W-:Y:S01]  /*1ed0*/  FMUL.FTZ R124, R124, UR9 ;  /* 0x000000097c7c7c20 */ /* 0x000fe20008410000 */
[----:B------:R-:W-:Y:S01]  /*1ee0*/  BSSY.RECONVERGENT B0, `(.L_x_1487) ;  /* 0x00001d8000007945 */ /* 0x000fe20003800200 */
[----:B------:R-:W-:Y:S01]  /*1ef0*/  FMUL.FTZ R123, R123, UR9 ;  /* 0x000000097b7b7c20 */ /* 0x000fe20008410000 */
[----:B------:R-:W-:-:S02]  /*1f00*/  @P2 SHF.R.S32.HI R125, RZ, 0x1f, R122 ;  /* 0x0000001fff7d2819 */ /* 0x000fc4000001147a */
[----:B------:R-:W-:Y:S02]  /*1f10*/  FSEL R124, R124, RZ, !P0 ;  /* 0x000000ff7c7c7208 */ /* 0x000fe40004000000 */
[----:B------:R-:W-:Y:S01]  /*1f20*/  @P2 LEA.HI R125, R125, R122, RZ, 0x3 ;  /* 0x0000007a7d7d2211 */ /* 0x000fe200078f18ff */
[----:B------:R-:W-:Y:S01]  /*1f30*/  HFMA2 R122, -RZ, RZ, 0, 0 ;  /* 0x00000000ff7a7431 */ /* 0x000fe200000001ff */
[----:B---3--:R-:W-:-:S04]  /*1f40*/  LOP3.LUT R120, R121, 0x1f, RZ, 0xc0, !PT ;  /* 0x0000001f79787812 */ /* 0x008fc800078ec0ff */
[----:B------:R-:W-:Y:S01]  /*1f50*/  @P2 LEA.HI.SX32 R122, R125, R120, 0x1d ;  /* 0x000000787d7a2211 */ /* 0x000fe200078feaff */
[----:B------:R-:W-:Y:S06]  /*1f60*/  @!P3 BRA `(.L_x_1488) ;  /* 0x0000001c003cb947 */ /* 0x000fec0003800000 */
[----:B------:R-:W-:Y:S04]  /*1f70*/  BSSY.RECONVERGENT B1, `(.L_x_1489) ;  /* 0x0000005000017945 */ /* 0x000fe80003800200 */
[----:B------:R-:W-:Y:S05]  /*1f80*/  @!P2 BRA `(.L_x_1490) ;  /* 0x00000000000ca947 */ /* 0x000fea0003800000 */
[----:B------:R-:W1:Y:S02]  /*1f90*/  LDC.64 R108, c[0x0][0x390] ;  /* 0x0000e400ff6c7b82 */ /* 0x000e640000000a00 */
[----:B-1----:R-:W-:-:S06]  /*1fa0*/  IMAD.WIDE.U32 R108, R122, 0x10, R108 ;  /* 0x000000107a6c7825 */ /* 0x002fcc00078e006c */
[----:B------:R-:W5:Y:S02]  /*1fb0*/  LDG.E.128 R108, desc[UR6][R108.64] ;  /* 0x000000066c6c7981 */ /* 0x000f64000c1e1d00 */
.L_x_1490:
[----:B------:R-:W-:Y:S05]  /*1fc0*/  BSYNC.RECONVERGENT B1 ;  /* 0x0000000000017941 */ /* 0x000fea0003800200 */
.L_x_1489:
        /* <DEDUP_REMOVED lines=12> */
[----:B------:R-:W-:Y:S01]  /*2090*/  ISETP.GT.AND P0, PT, R128, RZ, PT ;  /* 0x000000ff8000720c */ /* 0x000fe20003f04270 */
[----:B------:R-:W-:Y:S02]  /*20a0*/  HADD2.F32 R184, -RZ, R104.H0_H0 ;  /* 0x20000068ffb87230 */ /* 0x000fe40000004100 */
[----:B0-----:R-:W-:-:S04]  /*20b0*/  FADD.FTZ R126, R170, -R125 ;  /* 0x8000007daa7e7221 */ /* 0x001fc80000010000 */
[----:B------:R-:W-:-:S05]  /*20c0*/  FMUL.FTZ R126, R147, R126 ;  /* 0x0000007e937e7220 */ /* 0x000fca0000410000 */
[----:B------:R-:W-:-:S05]  /*20d0*/  FSEL R126, R126, RZ, P0 ;  /* 0x000000ff7e7e7208 */ /* 0x000fca0000000000 */
[----:B------:R-:W-:Y:S01]  /*20e0*/  FMUL.FTZ R125, R126, UR14 ;  /* 0x0000000e7e7d7c20 */ /* 0x000fe20008410000 */
[----:B-----5:R-:W-:-:S03]  /*20f0*/  HADD2.F32 R126, -RZ, R108.H0_H0 ;  /* 0x2000006cff7e7230 */ /* 0x020fc60000004100 */
[C---:B------:R-:W-:Y:S02]  /*2100*/  FMUL.FTZ R184, R125.reuse, R184 ;  /* 0x000000b87db87220 */ /* 0x040fe40000410000 */
[----:B------:R-:W-:-:S03]  /*2110*/  FFMA.FTZ R36, R125, R126, R36 ;  /* 0x0000007e7d247223 */ /* 0x000fc60000010024 */
[----:B------:R-:W-:-:S04]  /*2120*/  F2FP.F16.F32.PACK_AB R184, RZ, R184 ;  /* 0x000000b8ffb8723e */ /* 0x000fc800000000ff */
[----:B------:R-:W-:-:S07]  /*2130*/  PRMT R112, R184, 0x7610, R112 ;  /* 0x00007610b8707816 */ /* 0x000fce0000000070 */
.L_x_1495:
[----:B------:R-:W-:Y:S05]  /*2140*/  BSYNC.RECONVERGENT B2 ;  /* 0x0000000000027941 */ /* 0x000fea0003800200 */
.L_x_1494:
[----:B------:R-:W-:Y:S04]  /*2150*/  BSSY.RECONVERGENT B2, `(.L_x_1496) ;  /* 0x000000e000027945 */ /* 0x000fe80003800200 */
[----:B------:R-:W-:Y:S05]  /*2160*/  @!P2 BRA `(.L_x_1497) ;  /* 0x000000000030a947 */ /* 0x000fea0003800000 */
[----:B0-----:R-:W-:Y:S01]  /*2170*/  FFMA.FTZ R126, R172, R123, R124 ;  /* 0x0000007bac7e7223 */ /* 0x001fe2000001007c */
[----:B------:R-:W-:Y:S01]  /*2180*/  ISETP.GT.AND P0, PT, R128, RZ, PT ;  /* 0x000000ff8000720c */ /* 0x000fe20003f04270 */
[----:B------:R-:W-:Y:S02]  /*2190*/  HADD2.F32 R127, -RZ, R104.H1_H1 ;  /* 0x30000068ff7f7230 */ /* 0x000fe40000004100 */
[----:B------:R-:W-:Y:S01]  /*21a0*/  FADD.FTZ R126, R165, -R126 ;  /* 0x8000007ea57e7221 */ /* 0x000fe20000010000 */
[----:B-----5:R-:W-:-:S03]  /*21b0*/  HADD2.F32 R125, -RZ, R108.H1_H1 ;  /* 0x3000006cff7d7230 */ /* 0x020fc60000004100 */
[----:B------:R-:W-:-:S05]  /*21c0*/  FMUL.FTZ R126, R147, R126 ;  /* 0x0000007e937e7220 */ /* 0x000fca0000410000 */
[----:B------:R-:W-:-:S05]  /*21d0*/  FSEL R126, R126, RZ, P0 ;  /* 0x000000ff7e7e7208 */ /* 0x000fca0000000000 */
[----:B------:R-:W-:-:S04]  /*21e0*/  FMUL.FTZ R126, R126, UR14 ;  /* 0x0000000e7e7e7c20 */ /* 0x000fc80008410000 */
[C---:B------:R-:W-:Y:S01]  /*21f0*/  FMUL.FTZ R127, R126.reuse, R127 ;  /* 0x0000007f7e7f7220 */ /* 0x040fe20000410000 */
[----:B------:R-:W-:-:S04]  /*2200*/  FFMA.FTZ R37, R126, R125, R37 ;  /* 0x0000007d7e257223 */ /* 0x000fc80000010025 */
[----:B------:R-:W-:-:S04]  /*2210*/  F2FP.F16.F32.PACK_AB R127, RZ, R127 ;  /* 0x0000007fff7f723e */ /* 0x000fc800000000ff */
[----:B------:R-:W-:-:S07]  /*2220*/  PRMT R112, R112, 0x5410, R127 ;  /* 0x0000541070707816 */ /* 0x000fce000000007f */
.L_x_1497:
[----:B------:R-:W-:Y:S05]  /*2230*/  BSYNC.RECONVERGENT B2 ;  /* 0x0000000000027941 */ /* 0x000fea0003800200 */
.L_x_1496:
        /* <DEDUP_REMOVED lines=14> */
.L_x_1499:
[----:B------:R-:W-:Y:S05]  /*2320*/  BSYNC.RECONVERGENT B2 ;  /* 0x0000000000027941 */ /* 0x000fea0003800200 */
.L_x_1498:
        /* <DEDUP_REMOVED lines=14> */
.L_x_1501:
[----:B------:R-:W-:Y:S05]  /*2410*/  BSYNC.RECONVERGENT B2 ;  /* 0x0000000000027941 */ /* 0x000fea0003800200 */
.L_x_1500:
        /* <DEDUP_REMOVED lines=14> */
.L_x_1503:
[----:B------:R-:W-:Y:S05]  /*2500*/  BSYNC.RECONVERGENT B2 ;  /* 0x0000000000027941 */ /* 0x000fea0003800200 */
.L_x_1502:
        /* <DEDUP_REMOVED lines=14> */
.L_x_1505:
[----:B------:R-:W-:Y:S05]  /*25f0*/  BSYNC.RECONVERGENT B2 ;  /* 0x0000000000027941 */ /* 0x000fea0003800200 */
.L_x_1504:
[----:B------:R-:W-:Y:S04]  /*2600*/  BSSY.RECONVERGENT B2, `(.L_x_1506) ;  /* 0x000000e000027945 */ /* 0x000fe80003800200 */
[----:B------:R-:W-:Y:S05]  /*2610*/  @!P2 BRA `(.L_x_1507) ;  /* 0x000000000030a947 */ /* 0x000fea0003800000 */
[----:B0-----:R-:W-:Y:S01]  /*2620*/  FFMA.FTZ R126, R177, R123, R124 ;  /* 0x0000007bb17e7223 */ /* 0x001fe2000001007c */
[----:B------:R-:W-:Y:S01]  /*2630*/  ISETP.GT.AND P0, PT, R128, RZ, PT ;  /* 0x000000ff8000720c */ /* 0x000fe20003f04270 */
[----:B------:R-:W-:Y:S02]  /*2640*/  HADD2.F32 R184, -RZ, R107.H0_H0 ;  /* 0x2000006bffb87230 */ /* 0x000fe40000004100 */
[----:B------:R-:W-:-:S04]  /*2650*/  FADD.FTZ R126, R175, -R126 ;  /* 0x8000007eaf7e7221 */ /* 0x000fc80000010000 */
        /* <DEDUP_REMOVED lines=8> */
.L_x_1507:
[----:B------:R-:W-:Y:S05]  /*26e0*/  BSYNC.RECONVERGENT B2 ;  /* 0x0000000000027941 */ /* 0x000fea0003800200 */
.L_x_1506:
[----:B------:R-:W-:Y:S05]  /*26f0*/  @!P2 BRA `(.L_x_1508) ;  /* 0x00000014002ca947 */ /* 0x000fea0003800000 */
[----:B0-----:R-:W-:Y:S01]  /*2700*/  FFMA.FTZ R126, R182, R123, R124 ;  /* 0x0000007bb67e7223 */ /* 0x001fe2000001007c */
[----:B------:R-:W-:Y:S01]  /*2710*/  ISETP.GT.AND P0, PT, R128, RZ, PT ;  /* 0x000000ff8000720c */ /* 0x000fe20003f04270 */
[----:B------:R-:W-:Y:S02]  /*2720*/  HADD2.F32 R125, -RZ, R107.H1_H1 ;  /* 0x3000006bff7d7230 */ /* 0x000fe40000004100 */
[----:B------:R-:W-:-:S04]  /*2730*/  FADD.FTZ R126, R179, -R126 ;  /* 0x8000007eb37e7221 */ /* 0x000fc80000010000 */
[----:B------:R-:W-:-:S05]  /*2740*/  FMUL.FTZ R126, R147, R126 ;  /* 0x0000007e937e7220 */ /* 0x000fca0000410000 */
[----:B------:R-:W-:-:S05]  /*2750*/  FSEL R126, R126, RZ, P0 ;  /* 0x000000ff7e7e7208 */ /* 0x000fca0000000000 */
[----:B------:R-:W-:-:S04]  /*2760*/  FMUL.FTZ R126, R126, UR14 ;  /* 0x0000000e7e7e7c20 */ /* 0x000fc80008410000 */
[----:B------:R-:W-:Y:S01]  /*2770*/  FMUL.FTZ R127, R126, R125 ;  /* 0x0000007d7e7f7220 */ /* 0x000fe20000410000 */
[----:B-----5:R-:W-:-:S04]  /*2780*/  HADD2.F32 R125, -RZ, R111.H1_H1 ;  /* 0x3000006fff7d7230 */ /* 0x020fc80000004100 */
[----:B------:R-:W-:Y:S01]  /*2790*/  F2FP.F16.F32.PACK_AB R127, RZ, R127 ;  /* 0x0000007fff7f723e */ /* 0x000fe200000000ff */
[----:B------:R-:W-:-:S03]  /*27a0*/  FFMA.FTZ R35, R126, R125, R35 ;  /* 0x0000007d7e237223 */ /* 0x000fc60000010023 */
[----:B------:R-:W-:Y:S01]  /*27b0*/  PRMT R115, R115, 0x5410, R127 ;  /* 0x0000541073737816 */ /* 0x000fe2000000007f */
[----:B------:R-:W-:Y:S06]  /*27c0*/  BRA `(.L_x_1508) ;  /* 0x0000001000f87947 */ /* 0x000fec0003800000 */
.L_x_1493:
[----:B------:R-:W1:Y:S01]  /*27d0*/  @P2 LDC R119, c[0x0][0x40c] ;  /* 0x00010300ff772b82 */ /* 0x000e620000000800 */
[-CC-:B------:R-:W-:Y:S01]  /*27e0*/  FFMA.FTZ R117, R3, R123.reuse, R124.reuse ;  /* 0x0000007b03757223 */ /* 0x180fe2000001007c */
[-CC-:B------:R-:W-:Y:S01]  /*27f0*/  FFMA.FTZ R118, R172, R123.reuse, R124.reuse ;  /* 0x0000007bac767223 */ /* 0x180fe2000001007c */
[-C--:B0-----:R-:W-:Y:S01]  /*2800*/  FFMA.FTZ R127, R167, R123.reuse, R124 ;  /* 0x0000007ba77f7223 */ /* 0x081fe2000001007c */
[----:B------:R-:W-:Y:S01]  /*2810*/  ISETP.GT.AND P0, PT, R128, RZ, PT ;  /* 0x000000ff8000720c */ /* 0x000fe20003f04270 */
[----:B------:R-:W-:Y:S01]  /*2820*/  FADD.FTZ R116, R170, -R117 ;  /* 0x80000075aa747221 */ /* 0x000fe20000010000 */
[----:B------:R-:W-:Y:S01]  /*2830*/  FADD.FTZ R118, R165, -R118 ;  /* 0x80000076a5767221 */ /* 0x000fe20000010000 */
[----:B------:R-:W-:Y:S01]  /*2840*/  FADD.FTZ R126, R174, -R127 ;  /* 0x8000007fae7e7221 */ /* 0x000fe20000010000 */
[----:B------:R-:W0:Y:S01]  /*2850*/  @P2 LDC R125, c[0x0][0x40c] ;  /* 0x00010300ff7d2b82 */ /* 0x000e220000000800 */
[C---:B------:R-:W-:Y:S01]  /*2860*/  FMUL.FTZ R116, R147.reuse, R116 ;  /* 0x0000007493747220 */ /* 0x040fe20000410000 */
[C---:B------:R-:W-:Y:S01]  /*2870*/  FMUL.FTZ R118, R147.reuse, R118 ;  /* 0x0000007693767220 */ /* 0x040fe20000410000 */
[----:B------:R-:W-:Y:S01]  /*2880*/  FMUL.FTZ R126, R147, R126 ;  /* 0x0000007e937e7220 */ /* 0x000fe20000410000 */
[-CC-:B------:R-:W-:Y:S01]  /*2890*/  FFMA.FTZ R184, R176, R123.reuse, R124.reuse ;  /* 0x0000007bb0b87223 */ /* 0x180fe2000001007c */
[-CC-:B------:R-:W-:Y:S01]  /*28a0*/  FFMA.FTZ R127, R171, R123.reuse, R124.reuse ;  /* 0x0000007bab7f7223 */ /* 0x180fe2000001007c */
[----:B------:R-:W-:Y:S01]  /*28b0*/  FSEL R116, R116, RZ, P0 ;  /* 0x000000ff74747208 */ /* 0x000fe20000000000 */
[----:B------:R-:W-:Y:S01]  /*28c0*/  FFMA.FTZ R186, R180, R123, R124 ;  /* 0x0000007bb4ba7223 */ /* 0x000fe2000001007c */
[----:B------:R-:W2:Y:S01]  /*28d0*/  @P2 LDC R188, c[0x0][0x40c] ;  /* 0x00010300ffbc2b82 */ /* 0x000ea20000000800 */
[----:B------:R-:W-:Y:S01]  /*28e0*/  FSEL R118, R118, RZ, P0 ;  /* 0x000000ff76767208 */ /* 0x000fe20000000000 */
[----:B------:R-:W-:Y:S01]  /*28f0*/  FADD.FTZ R184, R169, -R184 ;  /* 0x800000b8a9b87221 */ /* 0x000fe20000010000 */
[----:B------:R-:W-:Y:S01]  /*2900*/  FADD.FTZ R186, R173, -R186 ;  /* 0x800000baadba7221 */ /* 0x000fe20000010000 */
[----:B------:R-:W-:Y:S01]  /*2910*/  @P2 HADD2.F32 R187, -RZ, R104.H1_H1 ;  /* 0x30000068ffbb2230 */ /* 0x000fe20000004100 */
[----:B------:R-:W-:Y:S01]  /*2920*/  F2FP.F16.F32.PACK_AB R190, RZ, R118 ;  /* 0x00000076ffbe723e */ /* 0x000fe200000000ff */
[C---:B------:R-:W-:Y:S01]  /*2930*/  FMUL.FTZ R184, R147.reuse, R184 ;  /* 0x000000b893b87220 */ /* 0x040fe20000410000 */
[----:B------:R-:W-:Y:S01]  /*2940*/  FMUL.FTZ R186, R147, R186 ;  /* 0x000000ba93ba7220 */ /* 0x000fe20000410000 */
[----:B------:R-:W3:Y:S01]  /*2950*/  @P2 LDC R192, c[0x0][0x40c] ;  /* 0x00010300ffc02b82 */ /* 0x000ee20000000800 */
[----:B-1----:R-:W-:Y:S01]  /*2960*/  @P2 FMUL.FTZ R117, R116, R119 ;  /* 0x0000007774752220 */ /* 0x002fe20000410000 */
[----:B------:R-:W-:Y:S01]  /*2970*/  FSEL R119, R126, RZ, P0 ;  /* 0x000000ff7e777208 */ /* 0x000fe20000000000 */
[----:B------:R-:W-:Y:S01]  /*2980*/  @P2 HADD2.F32 R196, -RZ, R106.H0_H0 ;  /* 0x2000006affc42230 */ /* 0x000fe20000004100 */
[----:B------:R-:W-:Y:S01]  /*2990*/  FSEL R186, R186, RZ, P0 ;  /* 0x000000ffbaba7208 */ /* 0x000fe20000000000 */
[----:B-----5:R-:W-:Y:S01]  /*29a0*/  @P2 HADD2.F32 R197, -RZ, R109.H0_H0 ;  /* 0x2000006dffc52230 */ /* 0x020fe20000004100 */
[----:B------:R-:W-:-:S02]  /*29b0*/  F2FP.F16.F32.PACK_AB R191, RZ, R119 ;  /* 0x00000077ffbf723e */ /* 0x000fc400000000ff */
[----:B------:R-:W1:Y:S01]  /*29c0*/  @P2 LDC R194, c[0x0][0x40c] ;  /* 0x00010300ffc22b82 */ /* 0x000e620000000800 */
[----:B0-----:R-:W-:Y:S01]  /*29d0*/  @P2 FMUL.FTZ R126, R118, R125 ;  /* 0x0000007d767e2220 */ /* 0x001fe20000410000 */
[----:B------:R-:W-:Y:S01]  /*29e0*/  FADD.FTZ R118, R178, -R127 ;  /* 0x8000007fb2767221 */ /* 0x000fe20000010000 */
[----:B------:R-:W-:Y:S02]  /*29f0*/  FSEL R127, R184, RZ, P0 ;  /* 0x000000ffb87f7208 */ /* 0x000fe40000000000 */
[----:B------:R-:W-:Y:S01]  /*2a00*/  F2FP.F16.F32.PACK_AB R116, RZ, R116 ;  /* 0x00000074ff74723e */ /* 0x000fe200000000ff */
[----:B------:R-:W-:Y:S02]  /*2a10*/  FMUL.FTZ R118, R147, R118 ;  /* 0x0000007693767220 */ /* 0x000fe40000410000 */
[----:B------:R-:W0:Y:S01]  /*2a20*/  @P2 LDC R189, c[0x0][0x40c] ;  /* 0x00010300ffbd2b82 */ /* 0x000e220000000800 */
[----:B--2---:R-:W-:Y:S01]  /*2a30*/  @P2 FMUL.FTZ R125, R119, R188 ;  /* 0x000000bc777d2220 */ /* 0x004fe20000410000 */
[----:B------:R-:W-:Y:S01]  /*2a40*/  @P2 HADD2.F32 R188, -RZ, R104.H0_H0 ;  /* 0x20000068ffbc2230 */ /* 0x000fe20000004100 */
[----:B------:R-:W-:-:S02]  /*2a50*/  FSEL R119, R118, RZ, P0 ;  /* 0x000000ff76777208 */ /* 0x000fc40000000000 */
[----:B------:R-:W-:Y:S01]  /*2a60*/  @P2 FFMA.FTZ R38, R197, R125, R38 ;  /* 0x0000007dc5262223 */ /* 0x000fe20000010026 */
[----:B------:R-:W-:Y:S01]  /*2a70*/  PRMT R116, R116, 0x5410, R190 ;  /* 0x0000541074747816 */ /* 0x000fe200000000be */
[----:B------:R-:W-:Y:S01]  /*2a80*/  @P2 FMUL.FTZ R118, R188, R117 ;  /* 0x00000075bc762220 */ /* 0x000fe20000410000 */
[----:B------:R-:W2:Y:S01]  /*2a90*/  @P2 LDC R198, c[0x0][0x40c] ;  /* 0x00010300ffc62b82 */ /* 0x000ea20000000800 */
[----:B---3--:R-:W-:Y:S01]  /*2aa0*/  @P2 FMUL.FTZ R184, R127, R192 ;  /* 0x000000c07fb82220 */ /* 0x008fe20000410000 */
[----:B------:R-:W-:Y:S02]  /*2ab0*/  F2FP.F16.F32.PACK_AB R192, RZ, R127 ;  /* 0x0000007fffc0723e */ /* 0x000fe400000000ff */
[----:B------:R-:W-:Y:S02]  /*2ac0*/  @P2 F2FP.F16.F32.PACK_AB R118, RZ, R118 ;  /* 0x00000076ff76223e */ /* 0x000fe400000000ff */
[----:B------:R-:W-:Y:S01]  /*2ad0*/  F2FP.F16.F32.PACK_AB R193, RZ, R119 ;  /* 0x00000077ffc1723e */ /* 0x000fe200000000ff */
[----:B-1----:R-:W-:Y:S01]  /*2ae0*/  @P2 FMUL.FTZ R127, R119, R194 ;  /* 0x000000c2777f2220 */ /* 0x002fe20000410000 */
[----:B------:R-:W-:Y:S01]  /*2af0*/  F2FP.F16.F32.PACK_AB R194, RZ, R186 ;  /* 0x000000baffc2723e */ /* 0x000fe200000000ff */
[----:B------:R-:W-:Y:S01]  /*2b00*/  @P2 FMUL.FTZ R119, R187, R126 ;  /* 0x0000007ebb772220 */ /* 0x000fe20000410000 */
[----:B------:R-:W-:Y:S01]  /*2b10*/  @P2 PRMT R112, R118, 0x7610, R112 ;  /* 0x0000761076702816 */ /* 0x000fe20000000070 */
[----:B------:R-:W-:-:S03]  /*2b20*/  @P2 HADD2.F32 R118, -RZ, R105.H0_H0 ;  /* 0x20000069ff762230 */ /* 0x000fc60000004100 */
[----:B------:R-:W-:Y:S01]  /*2b30*/  @P2 F2FP.F16.F32.PACK_AB R119, RZ, R119 ;  /* 0x00000077ff77223e */ /* 0x000fe200000000ff */
[----:B0-----:R-:W-:Y:S01]  /*2b40*/  @P2 FMUL.FTZ R188, R186, R189 ;  /* 0x000000bdbabc2220 */ /* 0x001fe20000410000 */
[----:B------:R-:W-:Y:S01]  /*2b50*/  FFMA.FTZ R186, R177, R123, R124 ;  /* 0x0000007bb1ba7223 */ /* 0x000fe2000001007c */
[----:B------:R-:W-:Y:S02]  /*2b60*/  @P2 HADD2.F32 R189, -RZ, R105.H1_H1 ;  /* 0x30000069ffbd2230 */ /* 0x000fe40000004100 */
[----:B------:R-:W-:Y:S01]  /*2b70*/  @P2 FMUL.FTZ R118, R118, R125 ;  /* 0x0000007d76762220 */ /* 0x000fe20000410000 */
[----:B------:R-:W-:Y:S01]  /*2b80*/  @P2 PRMT R112, R112, 0x5410, R119 ;  /* 0x0000541070702816 */ /* 0x000fe20000000077 */
[----:B------:R-:W-:Y:S01]  /*2b90*/  FADD.FTZ R186, R175, -R186 ;  /* 0x800000baafba7221 */ /* 0x000fe20000010000 */
[----:B------:R-:W-:Y:S02]  /*2ba0*/  @P2 FMUL.FTZ R119, R189, R184 ;  /* 0x000000b8bd772220 */ /* 0x000fe40000410000 */
[----:B------:R-:W-:Y:S01]  /*2bb0*/  @P2 F2FP.F16.F32.PACK_AB R118, RZ, R118 ;  /* 0x00000076ff76223e */ /* 0x000fe200000000ff */
[----:B------:R-:W-:Y:S01]  /*2bc0*/  FMUL.FTZ R187, R147, R186 ;  /* 0x000000ba93bb7220 */ /* 0x000fe20000410000 */
[----:B------:R-:W-:Y:S01]  /*2bd0*/  @P2 FMUL.FTZ R186, R196, R127 ;  /* 0x0000007fc4ba2220 */ /* 0x000fe20000410000 */
[----:B------:R-:W-:Y:S01]  /*2be0*/  @P2 HADD2.F32 R196, -RZ, R107.H0_H0 ;  /* 0x2000006bffc42230 */ /* 0x000fe20000004100 */
[----:B------:R-:W-:-:S02]  /*2bf0*/  @P2 PRMT R113, R118, 0x7610, R113 ;  /* 0x0000761076712816 */ /* 0x000fc40000000071 */
[----:B------:R-:W-:Y:S01]  /*2c00*/  FSEL R195, R187, RZ, P0 ;  /* 0x000000ffbbc37208 */ /* 0x000fe20000000000 */
[----:B------:R-:W-:Y:S01]  /*2c10*/  @P2 HADD2.F32 R187, -RZ, R106.H1_H1 ;  /* 0x3000006affbb2230 */ /* 0x000fe20000004100 */
[----:B------:R-:W-:Y:S02]  /*2c20*/  @P2 F2FP.F16.F32.PACK_AB R186, RZ, R186 ;  /* 0x000000baffba223e */ /* 0x000fe400000000ff */
[----:B------:R-:W-:Y:S01]  /*2c30*/  @P2 F2FP.F16.F32.PACK_AB R119, RZ, R119 ;  /* 0x00000077ff77223e */ /* 0x000fe200000000ff */
[----:B--2---:R-:W-:Y:S01]  /*2c40*/  @P2 FMUL.FTZ R189, R195, R198 ;  /* 0x000000c6c3bd2220 */ /* 0x004fe20000410000 */
[----:B------:R-:W-:Y:S01]  /*2c50*/  @P2 PRMT R114, R186, 0x7610, R114 ;  /* 0x00007610ba722816 */ /* 0x000fe20000000072 */
[--C-:B------:R-:W-:Y:S01]  /*2c60*/  @P2 HADD2.F32 R186, -RZ, R108.reuse.H1_H1 ;  /* 0x3000006cffba2230 */ /* 0x100fe20000004100 */
[----:B------:R-:W-:Y:S01]  /*2c70*/  @P2 PRMT R113, R113, 0x5410, R119 ;  /* 0x0000541071712816 */ /* 0x000fe20000000077 */
[----:B------:R-:W-:Y:S01]  /*2c80*/  @P2 FMUL.FTZ R118, R196, R189 ;  /* 0x000000bdc4762220 */ /* 0x000fe20000410000 */
[----:B------:R-:W-:Y:S01]  /*2c90*/  FFMA.FTZ R196, R182, R123, R124 ;  /* 0x0000007bb6c47223 */ /* 0x000fe2000001007c */
[----:B------:R-:W-:-:S02]  /*2ca0*/  @P2 HADD2.F32 R119, -RZ, R108.H0_H0 ;  /* 0x2000006cff772230 */ /* 0x000fc40000004100 */
[----:B------:R-:W-:Y:S01]  /*2cb0*/  @P2 FFMA.FTZ R37, R186, R126, R37 ;  /* 0x0000007eba252223 */ /* 0x000fe20000010025 */
[----:B------:R-:W-:Y:S01]  /*2cc0*/  @P2 FMUL.FTZ R187, R187, R188 ;  /* 0x000000bcbbbb2220 */ /* 0x000fe20000410000 */
[----:B------:R-:W-:Y:S01]  /*2cd0*/  FADD.FTZ R126, R179, -R196 ;  /* 0x800000c4b37e7221 */ /* 0x000fe20000010000 */
[----:B------:R-:W-:Y:S01]  /*2ce0*/  @P2 F2FP.F16.F32.PACK_AB R118, RZ, R118 ;  /* 0x00000076ff76223e */ /* 0x000fe200000000ff */
[----:B------:R-:W-:Y:S01]  /*2cf0*/  @P2 FFMA.FTZ R36, R119, R117, R36 ;  /* 0x0000007577242223 */ /* 0x000fe20000010024 */
[----:B------:R-:W-:Y:S02]  /*2d00*/  @P2 HADD2.F32 R117, -RZ, R110.H0_H0 ;  /* 0x2000006eff752230 */ /* 0x000fe40000004100 */
[----:B------:R-:W-:Y:S01]  /*2d10*/  FMUL.FTZ R126, R147, R126 ;  /* 0x0000007e937e7220 */ /* 0x000fe20000410000 */
[----:B------:R-:W-:Y:S01]  /*2d20*/  @P2 HADD2.F32 R119, -RZ, R111.H0_H0 ;  /* 0x2000006fff772230 */ /* 0x000fe20000004100 */
[----:B------:R-:W-:Y:S01]  /*2d30*/  @P2 F2FP.F16.F32.PACK_AB R187, RZ, R187 ;  /* 0x000000bbffbb223e */ /* 0x000fe200000000ff */
[----:B------:R-:W-:-:S02]  /*2d40*/  @P2 HADD2.F32 R186, -RZ, R109.H1_H1 ;  /* 0x3000006dffba2230 */ /* 0x000fc40000004100 */
[----:B------:R-:W-:Y:S01]  /*2d50*/  @P2 FFMA.FTZ R32, R117, R127, R32 ;  /* 0x0000007f75202223 */ /* 0x000fe20000010020 */
[----:B------:R-:W-:Y:S01]  /*2d60*/  @P2 HADD2.F32 R196, -RZ, R110.H1_H1 ;  /* 0x3000006effc42230 */ /* 0x000fe20000004100 */
[----:B------:R-:W-:Y:S01]  /*2d70*/  FSEL R126, R126, RZ, P0 ;  /* 0x000000ff7e7e7208 */ /* 0x000fe20000000000 */
[----:B------:R-:W-:Y:S01]  /*2d80*/  @P2 FFMA.FTZ R34, R119, R189, R34 ;  /* 0x000000bd77222223 */ /* 0x000fe20000010022 */
[----:B------:R-:W-:Y:S01]  /*2d90*/  @P2 PRMT R115, R118, 0x7610, R115 ;  /* 0x0000761076732816 */ /* 0x000fe20000000073 */
[----:B------:R-:W-:Y:S01]  /*2da0*/  @P2 FFMA.FTZ R39, R186, R184, R39 ;  /* 0x000000b8ba272223 */ /* 0x000fe20000010027 */
[----:B------:R-:W-:Y:S01]  /*2db0*/  @P2 FFMA.FTZ R33, R196, R188, R33 ;  /* 0x000000bcc4212223 */ /* 0x000fe20000010021 */
[----:B------:R-:W-:Y:S02]  /*2dc0*/  @P2 PRMT R114, R114, 0x5410, R187 ;  /* 0x0000541072722816 */ /* 0x000fe400000000bb */
[----:B------:R-:W-:Y:S02]  /*2dd0*/  F2FP.F16.F32.PACK_AB R119, R126, R195 ;  /* 0x000000c37e77723e */ /* 0x000fe400000000ff */
[----:B------:R-:W-:-:S02]  /*2de0*/  PRMT R118, R193, 0x5410, R194 ;  /* 0x00005410c1767816 */ /* 0x000fc400000000c2 */
[----:B------:R-:W-:Y:S01]  /*2df0*/  PRMT R117, R191, 0x5410, R192 ;  /* 0x00005410bf757816 */ /* 0x000fe200000000c0 */
[----:B------:R-:W-:Y:S06]  /*2e00*/  @!P2 BRA `(.L_x_1508) ;  /* 0x0000000c0068a947 */ /* 0x000fec0003800000 */
[----:B------:R-:W-:Y:S02]  /*2e10*/  HADD2.F32 R125, -RZ, R107.H1_H1 ;  /* 0x3000006bff7d7230 */ /* 0x000fe40000004100 */
[----:B------:R-:W-:Y:S01]  /*2e20*/  FMUL.FTZ R126, R126, UR14 ;  /* 0x0000000e7e7e7c20 */ /* 0x000fe20008410000 */
[----:B------:R-:W-:-:S03]  /*2e30*/  HADD2.F32 R184, -RZ, R111.H1_H1 ;  /* 0x3000006fffb87230 */ /* 0x000fc60000004100 */
[-C--:B------:R-:W-:Y:S02]  /*2e40*/  FMUL.FTZ R125, R125, R126.reuse ;  /* 0x0000007e7d7d7220 */ /* 0x080fe40000410000 */
[----:B------:R-:W-:-:S03]  /*2e50*/  FFMA.FTZ R35, R184, R126, R35 ;  /* 0x0000007eb8237223 */ /* 0x000fc60000010023 */
[----:B------:R-:W-:-:S04]  /*2e60*/  F2FP.F16.F32.PACK_AB R125, RZ, R125 ;  /* 0x0000007dff7d723e */ /* 0x000fc800000000ff */
[----:B------:R-:W-:Y:S01]  /*2e70*/  PRMT R115, R115, 0x5410, R125 ;  /* 0x0000541073737816 */ /* 0x000fe2000000007d */
[----:B------:R-:W-:Y:S06]  /*2e80*/  BRA `(.L_x_1508) ;  /* 0x0000000c00487947 */ /* 0x000fec0003800000 */
.L_x_1492:
[----:B------:R-:W-:Y:S02]  /*2e90*/  MOV R181, UR20 ;  /* 0x0000001400b57c02 */ /* 0x000fe40008000f00 */
[----:B------:R-:W-:Y:S02]  /*2ea0*/  MOV R185, UR21 ;  /* 0x0000001500b97c02 */ /* 0x000fe40008000f00 */
[----:B------:R-:W-:-:S04]  /*2eb0*/  ISETP.NE.U32.AND P0, PT, R181, RZ, PT ;  /* 0x000000ffb500720c */ /* 0x000fc80003f05070 */
[----:B------:R-:W-:-:S13]  /*2ec0*/  ISETP.NE.AND.EX P0, PT, R185, RZ, PT, P0 ;  /* 0x000000ffb900720c */ /* 0x000fda0003f05300 */
[----:B------:R-:W-:Y:S05]  /*2ed0*/  @P0 BRA `(.L_x_1509) ;  /* 0x0000000400880947 */ /* 0x000fea0003800000 */
[----:B------:R-:W-:Y:S01]  /*2ee0*/  ISETP.GT.AND P0, PT, R128, RZ, PT ;  /* 0x000000ff8000720c */ /* 0x000fe20003f04270 */
[----:B------:R-:W1:Y:S01]  /*2ef0*/  @P2 LDC R189, c[0x0][0x40c] ;  /* 0x00010300ffbd2b82 */ /* 0x000e620000000800 */
[--C-:B0-----:R-:W-:Y:S02]  /*2f00*/  HADD2.F32 R126, -RZ, R12.reuse.H0_H0 ;  /* 0x2000000cff7e7230 */ /* 0x101fe40000004100 */
[----:B------:R-:W-:Y:S02]  /*2f10*/  HADD2.F32 R184, -RZ, R12.H1_H1 ;  /* 0x3000000cffb87230 */ /* 0x000fe40000004100 */
[----:B------:R-:W-:Y:S02]  /*2f20*/  @P2 HADD2.F32 R190, -RZ, R104.H0_H0 ;  /* 0x20000068ffbe2230 */ /* 0x000fe40000004100 */
[----:B------:R-:W-:Y:S01]  /*2f30*/  HADD2.F32 R188, -RZ, R13.H1_H1 ;  /* 0x3000000dffbc7230 */ /* 0x000fe20000004100 */
[----:B------:R-:W0:Y:S01]  /*2f40*/  @P2 LDC R127, c[0x0][0x40c] ;  /* 0x00010300ff7f2b82 */ /* 0x000e220000000800 */
[----:B------:R-:W-:-:S03]  /*2f50*/  HADD2.F32 R194, -RZ, R15.H0_H0 ;  /* 0x2000000fffc27230 */ /* 0x000fc60000004100 */
[-CC-:B------:R-:W-:Y:S01]  /*2f60*/  @P0 FFMA.FTZ R125, R3, R123.reuse, R124.reuse ;  /* 0x0000007b037d0223 */ /* 0x180fe2000001007c */
[-CC-:B------:R-:W-:Y:S01]  /*2f70*/  @P0 FFMA.FTZ R186, R172, R123.reuse, R124.reuse ;  /* 0x0000007bacba0223 */ /* 0x180fe2000001007c */
[-CC-:B------:R-:W-:Y:S01]  /*2f80*/  @P0 FFMA.FTZ R192, R176, R123.reuse, R124.reuse ;  /* 0x0000007bb0c00223 */ /* 0x180fe2000001007c */
[----:B------:R-:W-:Y:S01]  /*2f90*/  @P0 FFMA.FTZ R191, R171, R123, R124 ;  /* 0x0000007babbf0223 */ /* 0x000fe2000001007c */
[----:B------:R-:W-:Y:S01]  /*2fa0*/  @P0 FADD.FTZ R125, R170, -R125 ;  /* 0x8000007daa7d0221 */ /* 0x000fe20000010000 */
[----:B------:R-:W-:Y:S01]  /*2fb0*/  @P0 FADD.FTZ R187, R165, -R186 ;  /* 0x800000baa5bb0221 */ /* 0x000fe20000010000 */
[----:B------:R-:W-:Y:S01]  /*2fc0*/  HADD2.F32 R186, -RZ, R13.H0_H0 ;  /* 0x2000000dffba7230 */ /* 0x000fe20000004100 */
[----:B------:R-:W2:Y:S01]  /*2fd0*/  @P2 LDC R193, c[0x0][0x40c] ;  /* 0x00010300ffc12b82 */ /* 0x000ea20000000800 */
[----:B------:R-:W-:Y:S01]  /*2fe0*/  @P0 FFMA.FTZ R126, R147, R125, R126 ;  /* 0x0000007d937e0223 */ /* 0x000fe2000001007e */
[----:B------:R-:W-:Y:S01]  /*2ff0*/  @P0 FFMA.FTZ R125, R167, R123, R124 ;  /* 0x0000007ba77d0223 */ /* 0x000fe2000001007c */
[----:B------:R-:W-:Y:S01]  /*3000*/  @P0 FFMA.FTZ R184, R147, R187, R184 ;  /* 0x000000bb93b80223 */ /* 0x000fe200000100b8 */
[----:B------:R-:W-:Y:S01]  /*3010*/  @P0 FADD.FTZ R191, R178, -R191 ;  /* 0x800000bfb2bf0221 */ /* 0x000fe20000010000 */
[--C-:B------:R-:W-:Y:S01]  /*3020*/  @P0 FFMA.FTZ R196, R180, R123, R124.reuse ;  /* 0x0000007bb4c40223 */ /* 0x100fe2000001007c */
[----:B------:R-:W-:Y:S01]  /*3030*/  @P0 FADD.FTZ R187, R174, -R125 ;  /* 0x8000007daebb0221 */ /* 0x000fe20000010000 */
[----:B-1----:R-:W-:Y:S01]  /*3040*/  @P2 FMUL.FTZ R184, R184, R189 ;  /* 0x000000bdb8b82220 */ /* 0x002fe20000410000 */
[----:B------:R-:W1:Y:S01]  /*3050*/  @P2 LDC R197, c[0x0][0x40c] ;  /* 0x00010300ffc52b82 */ /* 0x000e620000000800 */
[----:B------:R-:W-:Y:S01]  /*3060*/  @P0 FFMA.FTZ R198, R177, R123, R124 ;  /* 0x0000007bb1c60223 */ /* 0x000fe2000001007c */
[----:B------:R-:W-:Y:S01]  /*3070*/  @P0 FFMA.FTZ R186, R147, R187, R186 ;  /* 0x000000bb93ba0223 */ /* 0x000fe200000100ba */
[----:B------:R-:W-:Y:S01]  /*3080*/  @P0 FADD.FTZ R195, R173, -R196 ;  /* 0x800000c4adc30221 */ /* 0x000fe20000010000 */
[----:B0-----:R-:W-:Y:S01]  /*3090*/  @P2 FMUL.FTZ R125, R126, R127 ;  /* 0x0000007f7e7d2220 */ /* 0x001fe20000410000 */
[----:B------:R-:W-:Y:S01]  /*30a0*/  @P0 FADD.FTZ R127, R169, -R192 ;  /* 0x800000c0a97f0221 */ /* 0x000fe20000010000 */
[----:B------:R-:W-:-:S02]  /*30b0*/  HADD2.F32 R192, -RZ, R14.H1_H1 ;  /* 0x3000000effc07230 */ /* 0x000fc40000004100 */
[----:B------:R-:W0:Y:S01]  /*30c0*/  @P2 LDC R187, c[0x0][0x40c] ;  /* 0x00010300ffbb2b82 */ /* 0x000e220000000800 */
[----:B------:R-:W-:Y:S01]  /*30d0*/  @P2 FMUL.FTZ R126, R190, R125 ;  /* 0x0000007dbe7e2220 */ /* 0x000fe20000410000 */
[----:B------:R-:W-:Y:S01]  /*30e0*/  @P0 FFMA.FTZ R188, R147, R127, R188 ;  /* 0x0000007f93bc0223 */ /* 0x000fe200000100bc */
[----:B------:R-:W-:Y:S02]  /*30f0*/  @P2 HADD2.F32 R127, -RZ, R104.H1_H1 ;  /* 0x30000068ff7f2230 */ /* 0x000fe40000004100 */
[----:B------:R-:W-:Y:S01]  /*3100*/  @P0 FADD.FTZ R199, R175, -R198 ;  /* 0x800000c6afc70221 */ /* 0x000fe20000010000 */
[----:B------:R-:W-:Y:S01]  /*3110*/  HADD2.F32 R190, -RZ, R14.H0_H0 ;  /* 0x2000000effbe7230 */ /* 0x000fe20000004100 */
[----:B------:R-:W-:Y:S01]  /*3120*/  @P2 F2FP.F16.F32.PACK_AB R126, RZ, R126 ;  /* 0x0000007eff7e223e */ /* 0x000fe200000000ff */
[----:B------:R-:W-:Y:S01]  /*3130*/  @P0 FFMA.FTZ R192, R147, R195, R192 ;  /* 0x000000c393c00223 */ /* 0x000fe200000100c0 */
[----:B------:R-:W3:Y:S01]  /*3140*/  @P2 LDC R189, c[0x0][0x40c] ;  /* 0x00010300ffbd2b82 */ /* 0x000ee20000000800 */
[----:B------:R-:W-:Y:S01]  /*3150*/  @P2 FMUL.FTZ R127, R127, R184 ;  /* 0x000000b87f7f2220 */ /* 0x000fe20000410000 */
[----:B------:R-:W-:Y:S01]  /*3160*/  @P2 PRMT R112, R126, 0x7610, R112 ;  /* 0x000076107e702816 */ /* 0x000fe20000000070 */
[----:B------:R-:W-:-:S02]  /*3170*/  @P2 HADD2.F32 R126, -RZ, R105.H0_H0 ;  /* 0x20000069ff7e2230 */ /* 0x000fc40000004100 */
[C---:B------:R-:W-:Y:S01]  /*3180*/  @P0 FFMA.FTZ R190, R147.reuse, R191, R190 ;  /* 0x000000bf93be0223 */ /* 0x040fe200000100be */
[----:B------:R-:W-:Y:S01]  /*3190*/  @P2 HADD2.F32 R191, -RZ, R105.H1_H1 ;  /* 0x30000069ffbf2230 */ /* 0x000fe20000004100 */
[----:B------:R-:W-:Y:S01]  /*31a0*/  @P2 F2FP.F16.F32.PACK_AB R127, RZ, R127 ;  /* 0x0000007fff7f223e */ /* 0x000fe200000000ff */
[----:B------:R-:W-:Y:S01]  /*31b0*/  @P0 FFMA.FTZ R194, R147, R199, R194 ;  /* 0x000000c793c20223 */ /* 0x000fe200000100c2 */
[----:B------:R-:W4:Y:S01]  /*31c0*/  @P2 LDC R201, c[0x0][0x40c] ;  /* 0x00010300ffc92b82 */ /* 0x000f220000000800 */
[----:B-1----:R-:W-:Y:S01]  /*31d0*/  @P2 FMUL.FTZ R192, R192, R197 ;  /* 0x000000c5c0c02220 */ /* 0x002fe20000410000 */
[----:B------:R-:W-:Y:S01]  /*31e0*/  @P2 PRMT R112, R112, 0x5410, R127 ;  /* 0x0000541070702816 */ /* 0x000fe2000000007f */
[----:B-----5:R-:W-:Y:S02]  /*31f0*/  @P2 HADD2.F32 R195, -RZ, R109.H0_H0 ;  /* 0x2000006dffc32230 */ /* 0x020fe40000004100 */
[----:B0-----:R-:W-:Y:S01]  /*3200*/  @P2 FMUL.FTZ R187, R186, R187 ;  /* 0x000000bbbabb2220 */ /* 0x001fe20000410000 */
[----:B------:R-:W-:-:S03]  /*3210*/  @P2 HADD2.F32 R186, -RZ, R106.H0_H0 ;  /* 0x2000006affba2230 */ /* 0x000fc60000004100 */
[-C--:B------:R-:W-:Y:S01]  /*3220*/  @P2 FMUL.FTZ R126, R126, R187.reuse ;  /* 0x000000bb7e7e2220 */ /* 0x080fe20000410000 */
[----:B------:R-:W-:Y:S01]  /*3230*/  @P2 FFMA.FTZ R38, R195, R187, R38 ;  /* 0x000000bbc3262223 */ /* 0x000fe20000010026 */
[----:B------:R-:W-:Y:S02]  /*3240*/  @P2 HADD2.F32 R187, -RZ, R111.H0_H0 ;  /* 0x2000006fffbb2230 */ /* 0x000fe40000004100 */
[----:B---3--:R-:W-:Y:S01]  /*3250*/  @P2 FMUL.FTZ R188, R188, R189 ;  /* 0x000000bdbcbc2220 */ /* 0x008fe20000410000 */
[----:B------:R-:W-:Y:S01]  /*3260*/  @P2 F2FP.F16.F32.PACK_AB R126, RZ, R126 ;  /* 0x0000007eff7e223e */ /* 0x000fe200000000ff */
[----:B--2---:R-:W-:Y:S01]  /*3270*/  @P2 FMUL.FTZ R189, R190, R193 ;  /* 0x000000c1bebd2220 */ /* 0x004fe20000410000 */
[----:B------:R-:W-:Y:S02]  /*3280*/  @P2 HADD2.F32 R193, -RZ, R106.H1_H1 ;  /* 0x3000006affc12230 */ /* 0x000fe40000004100 */
[----:B------:R-:W-:Y:S01]  /*3290*/  @P2 FMUL.FTZ R127, R191, R188 ;  /* 0x000000bcbf7f2220 */ /* 0x000fe20000410000 */
[----:B------:R-:W-:Y:S01]  /*32a0*/  @P2 HADD2.F32 R190, -RZ, R107.H0_H0 ;  /* 0x2000006bffbe2230 */ /* 0x000fe20000004100 */
[----:B------:R-:W-:Y:S01]  /*32b0*/  @P2 PRMT R113, R126, 0x7610, R113 ;  /* 0x000076107e712816 */ /* 0x000fe20000000071 */
[----:B------:R-:W-:Y:S01]  /*32c0*/  @P2 FMUL.FTZ R186, R186, R189 ;  /* 0x000000bdbaba2220 */ /* 0x000fe20000410000 */
[----:B----4-:R-:W-:Y:S01]  /*32d0*/  @P2 FMUL.FTZ R191, R194, R201 ;  /* 0x000000c9c2bf2220 */ /* 0x010fe20000410000 */
[----:B------:R-:W-:Y:S01]  /*32e0*/  @P2 F2FP.F16.F32.PACK_AB R127, RZ, R127 ;  /* 0x0000007fff7f223e */ /* 0x000fe200000000ff */
[----:B------:R-:W-:Y:S01]  /*32f0*/  @P2 FMUL.FTZ R126, R193, R192 ;  /* 0x000000c0c17e2220 */ /* 0x000fe20000410000 */
[--C-:B------:R-:W-:Y:S01]  /*3300*/  @P2 HADD2.F32 R193, -RZ, R108.reuse.H0_H0 ;  /* 0x2000006cffc12230 */ /* 0x100fe20000004100 */
[----:B------:R-:W-:Y:S01]  /*3310*/  @P2 F2FP.F16.F32.PACK_AB R186, RZ, R186 ;  /* 0x000000baffba223e */ /* 0x000fe200000000ff */
[-C--:B------:R-:W-:Y:S01]  /*3320*/  @P2 FFMA.FTZ R34, R187, R191.reuse, R34 ;  /* 0x000000bfbb222223 */ /* 0x080fe20000010022 */
[----:B------:R-:W-:Y:S01]  /*3330*/  @P2 PRMT R113, R113, 0x5410, R127 ;  /* 0x0000541071712816 */ /* 0x000fe2000000007f */
[----:B------:R-:W-:Y:S01]  /*3340*/  @P2 FMUL.FTZ R127, R190, R191 ;  /* 0x000000bfbe7f2220 */ /* 0x000fe20000410000 */
[----:B------:R-:W-:-:S02]  /*3350*/  @P2 HADD2.F32 R190, -RZ, R108.H1_H1 ;  /* 0x3000006cffbe2230 */ /* 0x000fc40000004100 */
[----:B------:R-:W-:Y:S01]  /*3360*/  @P2 FFMA.FTZ R36, R193, R125, R36 ;  /* 0x0000007dc1242223 */ /* 0x000fe20000010024 */
[--C-:B------:R-:W-:Y:S01]  /*3370*/  @P2 HADD2.F32 R125, -RZ, R110.reuse.H0_H0 ;  /* 0x2000006eff7d2230 */ /* 0x100fe20000004100 */
[----:B------:R-:W-:Y:S01]  /*3380*/  @P2 F2FP.F16.F32.PACK_AB R126, RZ, R126 ;  /* 0x0000007eff7e223e */ /* 0x000fe200000000ff */
[----:B------:R-:W-:Y:S01]  /*3390*/  @P2 FFMA.FTZ R37, R190, R184, R37 ;  /* 0x000000b8be252223 */ /* 0x000fe20000010025 */
[----:B------:R-:W-:Y:S01]  /*33a0*/  @P2 HADD2.F32 R184, -RZ, R109.H1_H1 ;  /* 0x3000006dffb82230 */ /* 0x000fe20000004100 */
[----:B------:R-:W-:Y:S01]  /*33b0*/  @P2 F2FP.F16.F32.PACK_AB R127, RZ, R127 ;  /* 0x0000007fff7f223e */ /* 0x000fe200000000ff */
[----:B------:R-:W-:Y:S01]  /*33c0*/  @P2 HADD2.F32 R190, -RZ, R110.H1_H1 ;  /* 0x3000006effbe2230 */ /* 0x000fe20000004100 */
[----:B------:R-:W-:Y:S01]  /*33d0*/  @P2 PRMT R114, R186, 0x7610, R114 ;  /* 0x00007610ba722816 */ /* 0x000fe20000000072 */
[----:B------:R-:W-:Y:S01]  /*33e0*/  @P2 FFMA.FTZ R32, R125, R189, R32 ;  /* 0x000000bd7d202223 */ /* 0x000fe20000010020 */
[----:B------:R-:W-:Y:S01]  /*33f0*/  @P2 FFMA.FTZ R39, R184, R188, R39 ;  /* 0x000000bcb8272223 */ /* 0x000fe20000010027 */
[----:B------:R-:W-:Y:S01]  /*3400*/  @P2 PRMT R115, R127, 0x7610, R115 ;  /* 0x000076107f732816 */ /* 0x000fe20000000073 */
[----:B------:R-:W-:Y:S01]  /*3410*/  @P2 FFMA.FTZ R33, R190, R192, R33 ;  /* 0x000000c0be212223 */ /* 0x000fe20000010021 */
[----:B------:R-:W-:Y:S01]  /*3420*/  @P2 PRMT R114, R114, 0x5410, R126 ;  /* 0x0000541072722816 */ /* 0x000fe2000000007e */
[----:B------:R-:W-:Y:S06]  /*3430*/  @!P2 BRA `(.L_x_1508) ;  /* 0x0000000400dca947 */ /* 0x000fec0003800000 */
[----:B------:R-:W-:Y:S01]  /*3440*/  @P0 FFMA.FTZ R184, R182, R123, R124 ;  /* 0x0000007bb6b80223 */ /* 0x000fe2000001007c */
[----:B------:R-:W-:Y:S02]  /*3450*/  HADD2.F32 R126, -RZ, R15.H1_H1 ;  /* 0x3000000fff7e7230 */ /* 0x000fe40000004100 */
[----:B------:R-:W-:Y:S02]  /*3460*/  HADD2.F32 R125, -RZ, R107.H1_H1 ;  /* 0x3000006bff7d7230 */ /* 0x000fe40000004100 */
[----:B------:R-:W-:-:S04]  /*3470*/  @P0 FADD.FTZ R184, R179, -R184 ;  /* 0x800000b8b3b80221 */ /* 0x000fc80000010000 */
[----:B------:R-:W-:Y:S01]  /*3480*/  @P0 FFMA.FTZ R126, R147, R184, R126 ;  /* 0x000000b8937e0223 */ /* 0x000fe2000001007e */
[----:B------:R-:W-:-:S03]  /*3490*/  HADD2.F32 R184, -RZ, R111.H1_H1 ;  /* 0x3000006fffb87230 */ /* 0x000fc60000004100 */
[----:B------:R-:W-:-:S04]  /*34a0*/  FMUL.FTZ R126, R126, UR14 ;  /* 0x0000000e7e7e7c20 */ /* 0x000fc80008410000 */
[-C--:B------:R-:W-:Y:S01]  /*34b0*/  FMUL.FTZ R125, R125, R126.reuse ;  /* 0x0000007e7d7d7220 */ /* 0x080fe20000410000 */
[----:B------:R-:W-:-:S04]  /*34c0*/  FFMA.FTZ R35, R184, R126, R35 ;  /* 0x0000007eb8237223 */ /* 0x000fc80000010023 */
[----:B------:R-:W-:-:S04]  /*34d0*/  F2FP.F16.F32.PACK_AB R125, RZ, R125 ;  /* 0x0000007dff7d723e */ /* 0x000fc800000000ff */
[----:B------:R-:W-:Y:S01]  /*34e0*/  PRMT R115, R115, 0x5410, R125 ;  /* 0x0000541073737816 */ /* 0x000fe2000000007d */
[----:B------:R-:W-:Y:S06]  /*34f0*/  BRA `(.L_x_1508) ;  /* 0x0000000400ac7947 */ /* 0x000fec0003800000 */
.L_x_1509:
[----:B------:R-:W-:Y:S01]  /*3500*/  ISETP.GT.AND P0, PT, R128, RZ, PT ;  /* 0x000000ff8000720c */ /* 0x000fe20003f04270 */
[----:B------:R-:W-:Y:S01]  /*3510*/  @P1 FFMA.FTZ R117, R3, R123, R124 ;  /* 0x0000007b03751223 */ /* 0x000fe2000001007c */
[--C-:B------:R-:W-:Y:S01]  /*3520*/  HADD2.F32 R116, -RZ, R12.reuse.H0_H0 ;  /* 0x2000000cff747230 */ /* 0x100fe20000004100 */
[----:B0-----:R-:W0:Y:S01]  /*3530*/  @P2 LDC R127, c[0x0][0x40c] ;  /* 0x00010300ff7f2b82 */ /* 0x001e220000000800 */
[----:B------:R-:W-:Y:S02]  /*3540*/  HADD2.F32 R118, -RZ, R12.H1_H1 ;  /* 0x3000000cff767230 */ /* 0x000fe40000004100 */
[----:B------:R-:W-:Y:S01]  /*3550*/  @P1 FADD.FTZ R117, R170, -R117 ;  /* 0x80000075aa751221 */ /* 0x000fe20000010000 */
[--C-:B------:R-:W-:Y:S02]  /*3560*/  HADD2.F32 R184, -RZ, R13.reuse.H0_H0 ;  /* 0x2000000dffb87230 */ /* 0x100fe40000004100 */
[----:B------:R-:W-:Y:S02]  /*3570*/  HADD2.F32 R186, -RZ, R13.H1_H1 ;  /* 0x3000000dffba7230 */ /* 0x000fe40000004100 */
[----:B------:R-:W-:Y:S01]  /*3580*/  @P1 FFMA.FTZ R116, R147, R117, R116 ;  /* 0x0000007593741223 */ /* 0x000fe20000010074 */
[----:B------:R-:W-:Y:S01]  /*3590*/  HADD2.F32 R190, -RZ, R14.H1_H1 ;  /* 0x3000000effbe7230 */ /* 0x000fe20000004100 */
[----:B------:R-:W1:Y:S01]  /*35a0*/  @P2 LDC R189, c[0x0][0x40c] ;  /* 0x00010300ffbd2b82 */ /* 0x000e620000000800 */
[----:B------:R-:W-:-:S02]  /*35b0*/  HADD2.F32 R193, -RZ, R15.H1_H1 ;  /* 0x3000000fffc17230 */ /* 0x000fc40000004100 */
[-CC-:B------:R-:W-:Y:S01]  /*35c0*/  @P0 FFMA.FTZ R126, R172, R123.reuse, R124.reuse ;  /* 0x0000007bac7e0223 */ /* 0x180fe2000001007c */
[-CC-:B------:R-:W-:Y:S01]  /*35d0*/  @P0 FFMA.FTZ R117, R167, R123.reuse, R124.reuse ;  /* 0x0000007ba7750223 */ /* 0x180fe2000001007c */
[-CC-:B------:R-:W-:Y:S01]  /*35e0*/  @P0 FFMA.FTZ R196, R182, R123.reuse, R124.reuse ;  /* 0x0000007bb6c40223 */ /* 0x180fe2000001007c */
[-C--:B------:R-:W-:Y:S01]  /*35f0*/  @P0 FFMA.FTZ R192, R177, R123.reuse, R124 ;  /* 0x0000007bb1c00223 */ /* 0x080fe2000001007c */
[----:B------:R-:W-:Y:S01]  /*3600*/  @P0 FADD.FTZ R119, R165, -R126 ;  /* 0x8000007ea5770221 */ /* 0x000fe20000010000 */
[----:B------:R-:W-:Y:S01]  /*3610*/  @P0 FFMA.FTZ R126, R176, R123, R124 ;  /* 0x0000007bb07e0223 */ /* 0x000fe2000001007c */
[----:B------:R-:W2:Y:S01]  /*3620*/  @P2 LDC R195, c[0x0][0x40c] ;  /* 0x00010300ffc32b82 */ /* 0x000ea20000000800 */
[----:B------:R-:W-:Y:S01]  /*3630*/  @P0 FADD.FTZ R196, R179, -R196 ;  /* 0x800000c4b3c40221 */ /* 0x000fe20000010000 */
[----:B------:R-:W-:Y:S01]  /*3640*/  @P0 FFMA.FTZ R118, R147, R119, R118 ;  /* 0x0000007793760223 */ /* 0x000fe20000010076 */
[----:B------:R-:W-:Y:S01]  /*3650*/  @P0 FADD.FTZ R119, R174, -R117 ;  /* 0x80000075ae770221 */ /* 0x000fe20000010000 */
[----:B------:R-:W-:Y:S01]  /*3660*/  @P0 FADD.FTZ R125, R169, -R126 ;  /* 0x8000007ea97d0221 */ /* 0x000fe20000010000 */
[----:B------:R-:W-:Y:S01]  /*3670*/  @P0 FFMA.FTZ R126, R180, R123, R124 ;  /* 0x0000007bb47e0223 */ /* 0x000fe2000001007c */
[C---:B------:R-:W-:Y:S01]  /*3680*/  @P0 FFMA.FTZ R193, R147.reuse, R196, R193 ;  /* 0x000000c493c10223 */ /* 0x040fe200000100c1 */
[C---:B------:R-:W-:Y:S01]  /*3690*/  @P0 FFMA.FTZ R184, R147.reuse, R119, R184 ;  /* 0x0000007793b80223 */ /* 0x040fe200000100b8 */
[----:B------:R-:W-:Y:S01]  /*36a0*/  @P0 FFMA.FTZ R186, R147, R125, R186 ;  /* 0x0000007d93ba0223 */ /* 0x000fe200000100ba */
[----:B------:R-:W3:Y:S01]  /*36b0*/  @P2 LDC R119, c[0x0][0x40c] ;  /* 0x00010300ff772b82 */ /* 0x000ee20000000800 */
[----:B------:R-:W-:Y:S01]  /*36c0*/  @P0 FADD.FTZ R191, R173, -R126 ;  /* 0x8000007eadbf0221 */ /* 0x000fe20000010000 */
[----:B------:R-:W-:Y:S01]  /*36d0*/  HADD2.F32 R194, -RZ, R15.H0_H0 ;  /* 0x2000000fffc27230 */ /* 0x000fe20000004100 */
[----:B------:R-:W-:Y:S01]  /*36e0*/  F2FP.F16.F32.PACK_AB R199, RZ, R184 ;  /* 0x000000b8ffc7723e */ /* 0x000fe200000000ff */
[----:B------:R-:W-:Y:S01]  /*36f0*/  @P0 FADD.FTZ R197, R175, -R192 ;  /* 0x800000c0afc50221 */ /* 0x000fe20000010000 */
[----:B------:R-:W-:Y:S01]  /*3700*/  @P0 FFMA.FTZ R190, R147, R191, R190 ;  /* 0x000000bf93be0223 */ /* 0x000fe200000100be */
[----:B------:R-:W-:Y:S01]  /*3710*/  F2FP.F16.F32.PACK_AB R200, RZ, R186 ;  /* 0x000000baffc8723e */ /* 0x000fe200000000ff */
[----:B------:R-:W-:Y:S01]  /*3720*/  @P0 FFMA.FTZ R187, R171, R123, R124 ;  /* 0x0000007babbb0223 */ /* 0x000fe2000001007c */
[----:B------:R-:W4:Y:S01]  /*3730*/  @P2 LDC R125, c[0x0][0x40c] ;  /* 0x00010300ff7d2b82 */ /* 0x000f220000000800 */
[----:B------:R-:W-:Y:S01]  /*3740*/  F2FP.F16.F32.PACK_AB R198, RZ, R118 ;  /* 0x00000076ffc6723e */ /* 0x000fe200000000ff */
[----:B------:R-:W-:-:S02]  /*3750*/  HADD2.F32 R188, -RZ, R14.H0_H0 ;  /* 0x2000000effbc7230 */ /* 0x000fc40000004100 */
[C---:B------:R-:W-:Y:S01]  /*3760*/  @P0 FFMA.FTZ R194, R147.reuse, R197, R194 ;  /* 0x000000c593c20223 */ /* 0x040fe200000100c2 */
[----:B------:R-:W-:Y:S01]  /*3770*/  @P0 FADD.FTZ R187, R178, -R187 ;  /* 0x800000bbb2bb0221 */ /* 0x000fe20000010000 */
[----:B------:R-:W-:Y:S01]  /*3780*/  F2FP.F16.F32.PACK_AB R197, RZ, R116 ;  /* 0x00000074ffc5723e */ /* 0x000fe200000000ff */
[----:B-----5:R-:W-:Y:S02]  /*3790*/  @P2 HADD2.F32 R203, -RZ, R108.H0_H0 ;  /* 0x2000006cffcb2230 */ /* 0x020fe40000004100 */
[----:B--2---:R-:W-:Y:S01]  /*37a0*/  @P2 FMUL.FTZ R192, R190, R195 ;  /* 0x000000c3bec02220 */ /* 0x004fe20000410000 */
[----:B------:R-:W2:Y:S01]  /*37b0*/  @P2 LDC R117, c[0x0][0x40c] ;  /* 0x00010300ff752b82 */ /* 0x000ea20000000800 */
[----:B------:R-:W-:Y:S01]  /*37c0*/  @P0 FFMA.FTZ R188, R147, R187, R188 ;  /* 0x000000bb93bc0223 */ /* 0x000fe200000100bc */
[----:B------:R-:W-:Y:S01]  /*37d0*/  F2FP.F16.F32.PACK_AB R202, RZ, R190 ;  /* 0x000000beffca723e */ /* 0x000fe200000000ff */
[----:B------:R-:W-:Y:S02]  /*37e0*/  @P2 HADD2.F32 R190, -RZ, R107.H0_H0 ;  /* 0x2000006bffbe2230 */ /* 0x000fe40000004100 */
[----:B-1----:R-:W-:Y:S01]  /*37f0*/  @P2 FMUL.FTZ R187, R188, R189 ;  /* 0x000000bdbcbb2220 */ /* 0x002fe20000410000 */
[----:B------:R-:W-:Y:S01]  /*3800*/  F2FP.F16.F32.PACK_AB R201, RZ, R188 ;  /* 0x000000bcffc9723e */ /* 0x000fe200000000ff */
[----:B------:R-:W-:Y:S01]  /*3810*/  @P2 HADD2.F32 R188, -RZ, R106.H0_H0 ;  /* 0x2000006affbc2230 */ /* 0x000fe20000004100 */
[----:B------:R-:W1:Y:S01]  /*3820*/  @P2 LDC R191, c[0x0][0x40c] ;  /* 0x00010300ffbf2b82 */ /* 0x000e620000000800 */
[----:B---3--:R-:W-:Y:S01]  /*3830*/  @P2 FMUL.FTZ R126, R118, R119 ;  /* 0x00000077767e2220 */ /* 0x008fe20000410000 */
[----:B------:R-:W-:-:S02]  /*3840*/  @P2 HADD2.F32 R119, -RZ, R104.H1_H1 ;  /* 0x30000068ff772230 */ /* 0x000fc40000004100 */
[----:B------:R-:W-:Y:S02]  /*3850*/  @P2 HADD2.F32 R189, -RZ, R106.H1_H1 ;  /* 0x3000006affbd2230 */ /* 0x000fe40000004100 */
[----:B------:R-:W-:Y:S01]  /*3860*/  @P2 FMUL.FTZ R188, R188, R187 ;  /* 0x000000bbbcbc2220 */ /* 0x000fe20000410000 */
[----:B------:R-:W-:Y:S02]  /*3870*/  @P2 HADD2.F32 R195, -RZ, R107.H1_H1 ;  /* 0x3000006bffc32230 */ /* 0x000fe40000004100 */
[----:B------:R-:W-:Y:S01]  /*3880*/  @P2 FMUL.FTZ R118, R119, R126 ;  /* 0x0000007e77762220 */ /* 0x000fe20000410000 */
[----:B------:R-:W3:Y:S01]  /*3890*/  @P2 LDC R196, c[0x0][0x40c] ;  /* 0x00010300ffc42b82 */ /* 0x000ee20000000800 */
[----:B----4-:R-:W-:Y:S01]  /*38a0*/  @P2 FMUL.FTZ R125, R184, R125 ;  /* 0x0000007db87d2220 */ /* 0x010fe20000410000 */
[----:B0-----:R-:W-:Y:S01]  /*38b0*/  @P2 FMUL.FTZ R184, R186, R127 ;  /* 0x0000007fbab82220 */ /* 0x001fe20000410000 */
[----:B------:R-:W-:Y:S01]  /*38c0*/  @P2 HADD2.F32 R186, -RZ, R105.H0_H0 ;  /* 0x20000069ffba2230 */ /* 0x000fe20000004100 */
[----:B------:R-:W-:Y:S01]  /*38d0*/  @P2 F2FP.F16.F32.PACK_AB R118, RZ, R118 ;  /* 0x00000076ff76223e */ /* 0x000fe200000000ff */
[----:B------:R-:W-:Y:S01]  /*38e0*/  @P2 FMUL.FTZ R189, R189, R192 ;  /* 0x000000c0bdbd2220 */ /* 0x000fe20000410000 */
[----:B------:R-:W-:-:S02]  /*38f0*/  @P2 F2FP.F16.F32.PACK_AB R188, RZ, R188 ;  /* 0x000000bcffbc223e */ /* 0x000fc400000000ff */
[----:B------:R-:W-:Y:S01]  /*3900*/  @P2 FMUL.FTZ R119, R186, R125 ;  /* 0x0000007dba772220 */ /* 0x000fe20000410000 */
[----:B--2---:R-:W-:Y:S01]  /*3910*/  @P2 FMUL.FTZ R117, R116, R117 ;  /* 0x0000007574752220 */ /* 0x004fe20000410000 */
[----:B------:R-:W-:Y:S01]  /*3920*/  @P2 HADD2.F32 R116, -RZ, R104.H0_H0 ;  /* 0x20000068ff742230 */ /* 0x000fe20000004100 */
[----:B------:R-:W-:Y:S02]  /*3930*/  @P2 F2FP.F16.F32.PACK_AB R189, RZ, R189 ;  /* 0x000000bdffbd223e */ /* 0x000fe400000000ff */
[----:B------:R-:W-:Y:S01]  /*3940*/  @P2 F2FP.F16.F32.PACK_AB R127, RZ, R119 ;  /* 0x00000077ff7f223e */ /* 0x000fe200000000ff */
[----:B------:R-:W-:Y:S02]  /*3950*/  @P2 HADD2.F32 R119, -RZ, R105.H1_H1 ;  /* 0x30000069ff772230 */ /* 0x000fe40000004100 */
[----:B------:R-:W-:Y:S01]  /*3960*/  @P2 FMUL.FTZ R116, R116, R117 ;  /* 0x0000007574742220 */ /* 0x000fe20000410000 */
[----:B-1----:R-:W-:Y:S01]  /*3970*/  @P2 FMUL.FTZ R191, R194, R191 ;  /* 0x000000bfc2bf2220 */ /* 0x002fe20000410000 */
[----:B------:R-:W-:Y:S01]  /*3980*/  @P2 FFMA.FTZ R36, R203, R117, R36 ;  /* 0x00000075cb242223 */ /* 0x000fe20000010024 */
[----:B------:R-:W-:-:S02]  /*3990*/  @P2 HADD2.F32 R117, -RZ, R109.H0_H0 ;  /* 0x2000006dff752230 */ /* 0x000fc40000004100 */
[----:B------:R-:W-:Y:S01]  /*39a0*/  @P2 FMUL.FTZ R119, R119, R184 ;  /* 0x000000b877772220 */ /* 0x000fe20000410000 */
[----:B------:R-:W-:Y:S02]  /*39b0*/  @P2 F2FP.F16.F32.PACK_AB R116, RZ, R116 ;  /* 0x00000074ff74223e */ /* 0x000fe400000000ff */
[----:B------:R-:W-:Y:S01]  /*39c0*/  @P2 PRMT R113, R127, 0x7610, R113 ;  /* 0x000076107f712816 */ /* 0x000fe20000000071 */
[----:B------:R-:W-:Y:S01]  /*39d0*/  @P2 FFMA.FTZ R38, R117, R125, R38 ;  /* 0x0000007d75262223 */ /* 0x000fe20000010026 */
[----:B------:R-:W-:Y:S01]  /*39e0*/  @P2 F2FP.F16.F32.PACK_AB R186, RZ, R119 ;  /* 0x00000077ffba223e */ /* 0x000fe200000000ff */
[----:B---3--:R-:W-:Y:S01]  /*39f0*/  @P2 FMUL.FTZ R196, R193, R196 ;  /* 0x000000c4c1c42220 */ /* 0x008fe20000410000 */
[----:B------:R-:W-:Y:S01]  /*3a00*/  @P2 FMUL.FTZ R119, R190, R191 ;  /* 0x000000bfbe772220 */ /* 0x000fe20000410000 */
[----:B------:R-:W-:Y:S01]  /*3a10*/  @P2 PRMT R112, R116, 0x7610, R112 ;  /* 0x0000761074702816 */ /* 0x000fe20000000070 */
[----:B------:R-:W-:Y:S02]  /*3a20*/  @P2 HADD2.F32 R116, -RZ, R109.H1_H1 ;  /* 0x3000006dff742230 */ /* 0x000fe40000004100 */
[----:B------:R-:W-:Y:S01]  /*3a30*/  @P2 FMUL.FTZ R195, R195, R196 ;  /* 0x000000c4c3c32220 */ /* 0x000fe20000410000 */
[--C-:B------:R-:W-:Y:S01]  /*3a40*/  @P2 HADD2.F32 R117, -RZ, R110.reuse.H0_H0 ;  /* 0x2000006eff752230 */ /* 0x100fe20000004100 */
[----:B------:R-:W-:Y:S01]  /*3a50*/  @P2 F2FP.F16.F32.PACK_AB R190, RZ, R119 ;  /* 0x00000077ffbe223e */ /* 0x000fe200000000ff */
[--C-:B------:R-:W-:Y:S01]  /*3a60*/  @P2 HADD2.F32 R125, -RZ, R111.reuse.H0_H0 ;  /* 0x2000006fff7d2230 */ /* 0x100fe20000004100 */
[----:B------:R-:W-:Y:S01]  /*3a70*/  @P2 PRMT R112, R112, 0x5410, R118 ;  /* 0x0000541070702816 */ /* 0x000fe20000000076 */
[----:B------:R-:W-:Y:S01]  /*3a80*/  @P2 FFMA.FTZ R39, R116, R184, R39 ;  /* 0x000000b874272223 */ /* 0x000fe20000010027 */
[----:B------:R-:W-:Y:S01]  /*3a90*/  F2FP.F16.F32.PACK_AB R119, R193, R194 ;  /* 0x000000c2c177723e */ /* 0x000fe200000000ff */
[----:B------:R-:W-:Y:S01]  /*3aa0*/  @P2 HADD2.F32 R116, -RZ, R110.H1_H1 ;  /* 0x3000006eff742230 */ /* 0x000fe20000004100 */
[----:B------:R-:W-:Y:S01]  /*3ab0*/  @P2 F2FP.F16.F32.PACK_AB R195, RZ, R195 ;  /* 0x000000c3ffc3223e */ /* 0x000fe200000000ff */
[----:B------:R-:W-:Y:S01]  /*3ac0*/  @P2 HADD2.F32 R118, -RZ, R111.H1_H1 ;  /* 0x3000006fff762230 */ /* 0x000fe20000004100 */
[----:B------:R-:W-:Y:S01]  /*3ad0*/  @P2 PRMT R114, R188, 0x7610, R114 ;  /* 0x00007610bc722816 */ /* 0x000fe20000000072 */
[----:B------:R-:W-:Y:S01]  /*3ae0*/  @P2 HADD2.F32 R194, -RZ, R108.H1_H1 ;  /* 0x3000006cffc22230 */ /* 0x000fe20000004100 */
[----:B------:R-:W-:Y:S01]  /*3af0*/  @P2 PRMT R115, R190, 0x7610, R115 ;  /* 0x00007610be732816 */ /* 0x000fe20000000073 */
[----:B------:R-:W-:Y:S01]  /*3b00*/  @P2 FFMA.FTZ R32, R117, R187, R32 ;  /* 0x000000bb75202223 */ /* 0x000fe20000010020 */
[----:B------:R-:W-:Y:S01]  /*3b10*/  @P2 FFMA.FTZ R33, R116, R192, R33 ;  /* 0x000000c074212223 */ /* 0x000fe20000010021 */
[----:B------:R-:W-:Y:S01]  /*3b20*/  @P2 FFMA.FTZ R35, R118, R196, R35 ;  /* 0x000000c476232223 */ /* 0x000fe20000010023 */
[----:B------:R-:W-:Y:S01]  /*3b30*/  @P2 FFMA.FTZ R37, R194, R126, R37 ;  /* 0x0000007ec2252223 */ /* 0x000fe20000010025 */
[----:B------:R-:W-:Y:S01]  /*3b40*/  @P2 PRMT R113, R113, 0x5410, R186 ;  /* 0x0000541071712816 */ /* 0x000fe200000000ba */
[----:B------:R-:W-:Y:S01]  /*3b50*/  @P2 FFMA.FTZ R34, R125, R191, R34 ;  /* 0x000000bf7d222223 */ /* 0x000fe20000010022 */
[----:B------:R-:W-:-:S02]  /*3b60*/  @P2 PRMT R114, R114, 0x5410, R189 ;  /* 0x0000541072722816 */ /* 0x000fc400000000bd */
[----:B------:R-:W-:Y:S02]  /*3b70*/  @P2 PRMT R115, R115, 0x5410, R195 ;  /* 0x0000541073732816 */ /* 0x000fe400000000c3 */
[----:B------:R-:W-:Y:S02]  /*3b80*/  PRMT R118, R201, 0x5410, R202 ;  /* 0x00005410c9767816 */ /* 0x000fe400000000ca */
[----:B------:R-:W-:Y:S02]  /*3b90*/  PRMT R117, R199, 0x5410, R200 ;  /* 0x00005410c7757816 */ /* 0x000fe400000000c8 */
[----:B------:R-:W-:-:S07]  /*3ba0*/  PRMT R116, R197, 0x5410, R198 ;  /* 0x00005410c5747816 */ /* 0x000fce00000000c6 */
.L_x_1508:
[----:B------:R-:W-:Y:S05]  /*3bb0*/  BSYNC.RECONVERGENT B1 ;  /* 0x0000000000017941 */ /* 0x000fea0003800200 */
.L_x_1491:
[----:B------:R-:W-:-:S04]  /*3bc0*/  ISETP.NE.U32.AND P0, PT, R181, RZ, PT ;  /* 0x000000ffb500720c */ /* 0x000fc80003f05070 */
[----:B------:R-:W-:Y:S02]  /*3bd0*/  ISETP.NE.AND.EX P0, PT, R185, RZ, PT, P0 ;  /* 0x000000ffb900720c */ /* 0x000fe40003f05300 */
[----:B------:R-:W1:Y:S11]  /*3be0*/  @P2 LDC.64 R184, c[0x0][0x468] ;  /* 0x00011a00ffb82b82 */ /* 0x000e760000000a00 */
[----:B0-----:R-:W0:Y:S01]  /*3bf0*/  @P0 LDC.64 R126, c[0x0][0x478] ;  /* 0x00011e00ff7e0b82 */ /* 0x001e220000000a00 */
[C---:B-1----:R-:W-:Y:S01]  /*3c00*/  @P2 IMAD.WIDE.U32 R184, R122.reuse, 0x10, R184 ;  /* 0x000000107ab82825 */ /* 0x042fe200078e00b8 */
[----:B------:R-:W-:-:S03]  /*3c10*/  IADD3 R122, PT, PT, R122, 0x20, RZ ;  /* 0x000000207a7a7810 */ /* 0x000fc60007ffe0ff */
[C---:B0-----:R-:W-:Y:S01]  /*3c20*/  @P0 IMAD.WIDE.U32 R126, R183.reuse, 0x10, R126 ;  /* 0x00000010b77e0825 */ /* 0x041fe200078e007e */
[----:B------:R-:W-:-:S04]  /*3c30*/  IADD3 R183, PT, PT, R183, 0x20, RZ ;  /* 0x00000020b7b77810 */ /* 0x000fc80007ffe0ff */
[----:B------:R1:W-:Y:S04]  /*3c40*/  @P0 STG.E.128 desc[UR6][R126.64], R116 ;  /* 0x000000747e000986 */ /* 0x0003e8000c101d06 */
[----:B------:R1:W-:Y:S02]  /*3c50*/  @P2 STG.E.128 desc[UR6][R184.64], R112 ;  /* 0x00000070b8002986 */ /* 0x0003e4000c101d06 */
.L_x_1488:
[----:B------:R-:W-:Y:S05]  /*3c60*/  BSYNC.RECONVERGENT B0 ;  /* 0x0000000000007941 */ /* 0x000fea0003800200 */
.L_x_1487:
[----:B------:R-:W-:Y:S01]  /*3c70*/  ISETP.GE.U32.AND P0, PT, R0, 0x40, PT ;  /* 0x000000400000780c */ /* 0x000fe20003f06070 */
[----:B------:R-:W-:-:S12]  /*3c80*/  BSSY.RECONVERGENT B0, `(.L_x_1510) ;  /* 0x00001cd000007945 */ /* 0x000fd80003800200 */
[----:B------:R-:W-:Y:S05]  /*3c90*/  @!P0 BRA `(.L_x_1511) ;  /* 0x0000001c002c8947 */ /* 0x000fea0003800000 */
[----:B------:R-:W-:Y:S04]  /*3ca0*/  BSSY.RECONVERGENT B1, `(.L_x_1512) ;  /* 0x0000005000017945 */ /* 0x000fe80003800200 */
[----:B------:R-:W-:Y:S05]  /*3cb0*/  @!P2 BRA `(.L_x_1513) ;  /* 0x00000000000ca947 */ /* 0x000fea0003800000 */
[----:B-----5:R-:W2:Y:S02]  /*3cc0*/  LDC.64 R108, c[0x0][0x390] ;  /* 0x0000e400ff6c7b82 */ /* 0x020ea40000000a00 */
[----:B--2---:R-:W-:-:S06]  /*3cd0*/  IMAD.WIDE.U32 R108, R122, 0x10, R108 ;  /* 0x000000107a6c7825 */ /* 0x004fcc00078e006c */
[----:B------:R-:W5:Y:S02]  /*3ce0*/  LDG.E.128 R108, desc[UR6][R108.64] ;  /* 0x000000066c6c7981 */ /* 0x000f64000c1e1d00 */
.L_x_1513:
[----:B------:R-:W-:Y:S05]  /*3cf0*/  BSYNC.RECONVERGENT B1 ;  /* 0x0000000000017941 */ /* 0x000fea0003800200 */
.L_x_1512:
        /* <DEDUP_REMOVED lines=9> */
[----:B-1----:R-:W1:Y:S01]  /*3d90*/  @P2 LDC R185, c[0x0][0x40c] ;  /* 0x00010300ffb92b82 */ /* 0x002e620000000800 */
[--C-:B------:R-:W-:Y:S02]  /*3da0*/  HADD2.F32 R116, -RZ, R8.reuse.H0_H0 ;  /* 0x20000008ff747230 */ /* 0x100fe40000004100 */
[----:B------:R-:W-:Y:S02]  /*3db0*/  HADD2.F32 R118, -RZ, R8.H1_H1 ;  /* 0x30000008ff767230 */ /* 0x000fe40000004100 */
[--C-:B------:R-:W-:Y:S02]  /*3dc0*/  HADD2.F32 R184, -RZ, R9.reuse.H0_H0 ;  /* 0x20000009ffb87230 */ /* 0x100fe40000004100 */
[----:B------:R-:W-:Y:S01]  /*3dd0*/  HADD2.F32 R186, -RZ, R9.H1_H1 ;  /* 0x30000009ffba7230 */ /* 0x000fe20000004100 */
[----:B------:R-:W2:Y:S01]  /*3de0*/  @P2 LDC R181, c[0x0][0x40c] ;  /* 0x00010300ffb52b82 */ /* 0x000ea20000000800 */
[----:B------:R-:W-:-:S02]  /*3df0*/  HADD2.F32 R187, -RZ, R11.H1_H1 ;  /* 0x3000000bffbb7230 */ /* 0x000fc40000004100 */
[--C-:B------:R-:W-:Y:S02]  /*3e00*/  HADD2.F32 R188, -RZ, R10.reuse.H0_H0 ;  /* 0x2000000affbc7230 */ /* 0x100fe40000004100 */
[-CC-:B------:R-:W-:Y:S01]  /*3e10*/  @P1 FFMA.FTZ R117, R131, R123.reuse, R124.reuse ;  /* 0x0000007b83751223 */ /* 0x180fe2000001007c */
[-CC-:B0-----:R-:W-:Y:S01]  /*3e20*/  @P1 FFMA.FTZ R126, R132, R123.reuse, R124.reuse ;  /* 0x0000007b847e1223 */ /* 0x181fe2000001007c */
[-CC-:B------:R-:W-:Y:S01]  /*3e30*/  @P1 FFMA.FTZ R127, R146, R123.reuse, R124.reuse ;  /* 0x0000007b927f1223 */ /* 0x180fe2000001007c */
[-C--:B------:R-:W-:Y:S01]  /*3e40*/  @P1 FFMA.FTZ R125, R143, R123.reuse, R124 ;  /* 0x0000007b8f7d1223 */ /* 0x080fe2000001007c */
[----:B------:R-:W-:Y:S01]  /*3e50*/  @P1 FADD.FTZ R117, R130, -R117 ;  /* 0x8000007582751221 */ /* 0x000fe20000010000 */
[----:B------:R-:W-:Y:S01]  /*3e60*/  @P1 FADD.FTZ R119, R133, -R126 ;  /* 0x8000007e85771221 */ /* 0x000fe20000010000 */
[----:B------:R-:W0:Y:S01]  /*3e70*/  @P2 LDC R193, c[0x0][0x40c] ;  /* 0x00010300ffc12b82 */ /* 0x000e220000000800 */
[----:B------:R-:W-:Y:S01]  /*3e80*/  @P1 FFMA.FTZ R126, R136, R123, R124 ;  /* 0x0000007b887e1223 */ /* 0x000fe2000001007c */
[----:B------:R-:W-:Y:S01]  /*3e90*/  @P1 FFMA.FTZ R116, R147, R117, R116 ;  /* 0x0000007593741223 */ /* 0x000fe20000010074 */
[----:B------:R-:W-:Y:S01]  /*3ea0*/  @P1 FFMA.FTZ R117, R135, R123, R124 ;  /* 0x0000007b87751223 */ /* 0x000fe2000001007c */
[----:B------:R-:W-:Y:S01]  /*3eb0*/  @P1 FFMA.FTZ R118, R147, R119, R118 ;  /* 0x0000007793761223 */ /* 0x000fe20000010076 */
[----:B------:R-:W-:Y:S01]  /*3ec0*/  @P1 FADD.FTZ R119, R137, -R126 ;  /* 0x8000007e89771221 */ /* 0x000fe20000010000 */
[----:B------:R-:W-:Y:S01]  /*3ed0*/  @P1 FFMA.FTZ R126, R140, R123, R124 ;  /* 0x0000007b8c7e1223 */ /* 0x000fe2000001007c */
[----:B------:R-:W-:Y:S01]  /*3ee0*/  @P1 FADD.FTZ R117, R134, -R117 ;  /* 0x8000007586751221 */ /* 0x000fe20000010000 */
[----:B------:R-:W3:Y:S01]  /*3ef0*/  @P2 LDC R195, c[0x0][0x40c] ;  /* 0x00010300ffc32b82 */ /* 0x000ee20000000800 */
[----:B------:R-:W-:Y:S01]  /*3f00*/  @P1 FFMA.FTZ R186, R147, R119, R186 ;  /* 0x0000007793ba1223 */ /* 0x000fe200000100ba */
[----:B------:R-:W-:Y:S01]  /*3f10*/  @P1 FADD.FTZ R119, R141, -R126 ;  /* 0x8000007e8d771221 */ /* 0x000fe20000010000 */
[----:B------:R-:W-:Y:S01]  /*3f20*/  @P1 FFMA.FTZ R184, R147, R117, R184 ;  /* 0x0000007593b81223 */ /* 0x000fe200000100b8 */
[----:B------:R-:W-:Y:S01]  /*3f30*/  @P1 FFMA.FTZ R117, R139, R123, R124 ;  /* 0x0000007b8b751223 */ /* 0x000fe2000001007c */
[----:B------:R-:W-:Y:S01]  /*3f40*/  @P1 FADD.FTZ R126, R144, -R127 ;  /* 0x8000007f907e1221 */ /* 0x000fe20000010000 */
[----:B------:R-:W-:-:S02]  /*3f50*/  HADD2.F32 R190, -RZ, R10.H1_H1 ;  /* 0x3000000affbe7230 */ /* 0x000fc40000004100 */
[----:B------:R-:W-:Y:S01]  /*3f60*/  @P1 FADD.FTZ R125, R142, -R125 ;  /* 0x8000007d8e7d1221 */ /* 0x000fe20000010000 */
[----:B------:R-:W4:Y:S01]  /*3f70*/  @P2 LDC R197, c[0x0][0x40c] ;  /* 0x00010300ffc52b82 */ /* 0x000f220000000800 */
[----:B------:R-:W-:Y:S01]  /*3f80*/  @P1 FADD.FTZ R117, R138, -R117 ;  /* 0x800000758a751221 */ /* 0x000fe20000010000 */
[C---:B------:R-:W-:Y:S01]  /*3f90*/  @P1 FFMA.FTZ R187, R147.reuse, R126, R187 ;  /* 0x0000007e93bb1223 */ /* 0x040fe200000100bb */
[----:B-1----:R-:W-:Y:S01]  /*3fa0*/  @P2 FMUL.FTZ R126, R118, R185 ;  /* 0x000000b9767e2220 */ /* 0x002fe20000410000 */
[----:B------:R-:W-:Y:S02]  /*3fb0*/  HADD2.F32 R192, -RZ, R11.H0_H0 ;  /* 0x2000000bffc07230 */ /* 0x000fe40000004100 */
[C---:B------:R-:W-:Y:S01]  /*3fc0*/  @P1 FFMA.FTZ R188, R147.reuse, R117, R188 ;  /* 0x0000007593bc1223 */ /* 0x040fe200000100bc */
[----:B--2---:R-:W-:Y:S01]  /*3fd0*/  @P2 FMUL.FTZ R117, R116, R181 ;  /* 0x000000b574752220 */ /* 0x004fe20000410000 */
[----:B------:R-:W-:Y:S01]  /*3fe0*/  F2FP.F16.F32.PACK_AB R189, RZ, R116 ;  /* 0x00000074ffbd723e */ /* 0x000fe200000000ff */
[----:B------:R-:W1:Y:S01]  /*3ff0*/  @P2 LDC R199, c[0x0][0x40c] ;  /* 0x00010300ffc72b82 */ /* 0x000e620000000800 */
[----:B------:R-:W-:Y:S01]  /*4000*/  @P2 HADD2.F32 R116, -RZ, R96.H0_H0 ;  /* 0x20000060ff742230 */ /* 0x000fe20000004100 */
[----:B------:R-:W-:Y:S01]  /*4010*/  F2FP.F16.F32.PACK_AB R191, RZ, R118 ;  /* 0x00000076ffbf723e */ /* 0x000fe200000000ff */
[C---:B------:R-:W-:Y:S01]  /*4020*/  @P1 FFMA.FTZ R190, R147.reuse, R119, R190 ;  /* 0x0000007793be1223 */ /* 0x040fe200000100be */
[----:B------:R-:W-:Y:S01]  /*4030*/  @P1 FFMA.FTZ R192, R147, R125, R192 ;  /* 0x0000007d93c01223 */ /* 0x000fe200000100c0 */
[----:B------:R-:W-:-:S02]  /*4040*/  @P2 HADD2.F32 R118, -RZ, R97.H0_H0 ;  /* 0x20000061ff762230 */ /* 0x000fc40000004100 */
[----:B0-----:R-:W-:Y:S01]  /*4050*/  @P2 FMUL.FTZ R125, R184, R193 ;  /* 0x000000c1b87d2220 */ /* 0x001fe20000410000 */
[----:B------:R-:W-:Y:S01]  /*4060*/  @P2 HADD2.F32 R119, -RZ, R96.H1_H1 ;  /* 0x30000060ff772230 */ /* 0x000fe20000004100 */
[----:B------:R-:W0:Y:S01]  /*4070*/  @P2 LDC R185, c[0x0][0x40c] ;  /* 0x00010300ffb92b82 */ /* 0x000e220000000800 */
[----:B------:R-:W-:Y:S01]  /*4080*/  @P2 FMUL.FTZ R116, R117, R116 ;  /* 0x0000007475742220 */ /* 0x000fe20000410000 */
[----:B------:R-:W-:Y:S01]  /*4090*/  F2FP.F16.F32.PACK_AB R193, RZ, R184 ;  /* 0x000000b8ffc1723e */ /* 0x000fe200000000ff */
[----:B------:R-:W-:Y:S02]  /*40a0*/  @P2 HADD2.F32 R127, -RZ, R97.H1_H1 ;  /* 0x30000061ff7f2230 */ /* 0x000fe40000004100 */
[----:B---3--:R-:W-:Y:S01]  /*40b0*/  @P2 FMUL.FTZ R184, R186, R195 ;  /* 0x000000c3bab82220 */ /* 0x008fe20000410000 */
[----:B------:R-:W-:Y:S01]  /*40c0*/  @P2 FMUL.FTZ R118, R125, R118 ;  /* 0x000000767d762220 */ /* 0x000fe20000410000 */
[----:B------:R-:W-:Y:S01]  /*40d0*/  @P2 FMUL.FTZ R119, R126, R119 ;  /* 0x000000777e772220 */ /* 0x000fe20000410000 */
[----:B------:R-:W-:Y:S01]  /*40e0*/  @P2 F2FP.F16.F32.PACK_AB R116, RZ, R116 ;  /* 0x00000074ff74223e */ /* 0x000fe200000000ff */
[----:B------:R-:W-:Y:S01]  /*40f0*/  @P2 FMUL.FTZ R127, R184, R127 ;  /* 0x0000007fb87f2220 */ /* 0x000fe20000410000 */
[----:B----4-:R-:W-:Y:S01]  /*4100*/  @P2 FMUL.FTZ R181, R188, R197 ;  /* 0x000000c5bcb52220 */ /* 0x010fe20000410000 */
[----:B------:R-:W-:Y:S01]  /*4110*/  @P2 F2FP.F16.F32.PACK_AB R118, RZ, R118 ;  /* 0x00000076ff76223e */ /* 0x000fe200000000ff */
[--C-:B-----5:R-:W-:Y:S01]  /*4120*/  @P2 HADD2.F32 R197, -RZ, R109.reuse.H0_H0 ;  /* 0x2000006dffc52230 */ /* 0x120fe20000004100 */
[----:B------:R-:W-:Y:S01]  /*4130*/  @P2 F2FP.F16.F32.PACK_AB R119, RZ, R119 ;  /* 0x00000077ff77223e */ /* 0x000fe200000000ff */
[----:B------:R-:W-:Y:S01]  /*4140*/  @P2 HADD2.F32 R196, -RZ, R109.H1_H1 ;  /* 0x3000006dffc42230 */ /* 0x000fe20000004100 */
[----:B------:R-:W-:Y:S01]  /*4150*/  @P2 PRMT R112, R116, 0x7610, R112 ;  /* 0x0000761074702816 */ /* 0x000fe20000000070 */
[----:B------:R-:W-:Y:S01]  /*4160*/  @P2 HADD2.F32 R116, -RZ, R98.H0_H0 ;  /* 0x20000062ff742230 */ /* 0x000fe20000004100 */
[----:B------:R-:W-:Y:S01]  /*4170*/  @P2 F2FP.F16.F32.PACK_AB R127, RZ, R127 ;  /* 0x0000007fff7f223e */ /* 0x000fe200000000ff */
[----:B------:R-:W-:Y:S01]  /*4180*/  @P2 FFMA.FTZ R30, R197, R125, R30 ;  /* 0x0000007dc51e2223 */ /* 0x000fe2000001001e */
[----:B------:R-:W-:Y:S01]  /*4190*/  @P2 PRMT R113, R118, 0x7610, R113 ;  /* 0x0000761076712816 */ /* 0x000fe20000000071 */
[----:B------:R-:W-:Y:S01]  /*41a0*/  @P2 HADD2.F32 R118, -RZ, R108.H1_H1 ;  /* 0x3000006cff762230 */ /* 0x000fe20000004100 */
[----:B------:R-:W-:Y:S01]  /*41b0*/  @P2 PRMT R112, R112, 0x5410, R119 ;  /* 0x0000541070702816 */ /* 0x000fe20000000077 */
[----:B------:R-:W-:Y:S01]  /*41c0*/  @P2 HADD2.F32 R119, -RZ, R98.H1_H1 ;  /* 0x30000062ff772230 */ /* 0x000fe20000004100 */
[----:B------:R-:W-:Y:S01]  /*41d0*/  F2FP.F16.F32.PACK_AB R194, RZ, R186 ;  /* 0x000000baffc2723e */ /* 0x000fe200000000ff */
[----:B-1----:R-:W-:Y:S01]  /*41e0*/  @P2 FMUL.FTZ R186, R190, R199 ;  /* 0x000000c7beba2220 */ /* 0x002fe20000410000 */
[----:B------:R-:W-:Y:S01]  /*41f0*/  F2FP.F16.F32.PACK_AB R195, RZ, R188 ;  /* 0x000000bcffc3723e */ /* 0x000fe200000000ff */
[----:B------:R-:W-:-:S02]  /*4200*/  @P2 HADD2.F32 R188, -RZ, R99.H0_H0 ;  /* 0x20000063ffbc2230 */ /* 0x000fc40000004100 */
[----:B------:R-:W-:Y:S01]  /*4210*/  @P2 FMUL.FTZ R116, R181, R116 ;  /* 0x00000074b5742220 */ /* 0x000fe20000410000 */
[----:B0-----:R-:W-:Y:S01]  /*4220*/  @P2 FMUL.FTZ R185, R192, R185 ;  /* 0x000000b9c0b92220 */ /* 0x001fe20000410000 */
[----:B------:R-:W-:Y:S01]  /*4230*/  @P2 PRMT R113, R113, 0x5410, R127 ;  /* 0x0000541071712816 */ /* 0x000fe2000000007f */
[----:B------:R-:W-:Y:S02]  /*4240*/  @P2 HADD2.F32 R127, -RZ, R108.H0_H0 ;  /* 0x2000006cff7f2230 */ /* 0x000fe40000004100 */
[----:B------:R-:W-:Y:S01]  /*4250*/  @P2 FMUL.FTZ R119, R186, R119 ;  /* 0x00000077ba772220 */ /* 0x000fe20000410000 */
[----:B------:R-:W-:Y:S01]  /*4260*/  @P2 FMUL.FTZ R188, R185, R188 ;  /* 0x000000bcb9bc2220 */ /* 0x000fe20000410000 */
[----:B------:R-:W-:Y:S01]  /*4270*/  @P2 F2FP.F16.F32.PACK_AB R116, RZ, R116 ;  /* 0x00000074ff74223e */ /* 0x000fe200000000ff */
[----:B------:R-:W-:Y:S01]  /*4280*/  @P2 FFMA.FTZ R29, R118, R126, R29 ;  /* 0x0000007e761d2223 */ /* 0x000fe2000001001d */
[----:B------:R-:W-:Y:S01]  /*4290*/  @P2 FFMA.FTZ R28, R127, R117, R28 ;  /* 0x000000757f1c2223 */ /* 0x000fe2000001001c */
[--C-:B------:R-:W-:Y:S01]  /*42a0*/  @P2 HADD2.F32 R117, -RZ, R110.reuse.H0_H0 ;  /* 0x2000006eff752230 */ /* 0x100fe20000004100 */
[----:B------:R-:W-:Y:S01]  /*42b0*/  @P2 F2FP.F16.F32.PACK_AB R119, RZ, R119 ;  /* 0x00000077ff77223e */ /* 0x000fe200000000ff */
[----:B------:R-:W-:Y:S01]  /*42c0*/  @P2 HADD2.F32 R118, -RZ, R110.H1_H1 ;  /* 0x3000006eff762230 */ /* 0x000fe20000004100 */
[----:B------:R-:W-:Y:S01]  /*42d0*/  @P2 PRMT R114, R116, 0x7610, R114 ;  /* 0x0000761074722816 */ /* 0x000fe20000000072 */
[----:B------:R-:W-:Y:S01]  /*42e0*/  @P2 HADD2.F32 R125, -RZ, R111.H0_H0 ;  /* 0x2000006fff7d2230 */ /* 0x000fe20000004100 */
[----:B------:R-:W-:Y:S01]  /*42f0*/  F2FP.F16.F32.PACK_AB R190, RZ, R190 ;  /* 0x000000beffbe723e */ /* 0x000fe200000000ff */
[----:B------:R-:W-:Y:S01]  /*4300*/  @P2 FFMA.FTZ R24, R117, R181, R24 ;  /* 0x000000b575182223 */ /* 0x000fe20000010018 */
[----:B------:R-:W-:Y:S01]  /*4310*/  @P2 F2FP.F16.F32.PACK_AB R188, RZ, R188 ;  /* 0x000000bcffbc223e */ /* 0x000fe200000000ff */
[----:B------:R-:W-:Y:S01]  /*4320*/  @P2 FFMA.FTZ R25, R118, R186, R25 ;  /* 0x000000ba76192223 */ /* 0x000fe20000010019 */
[----:B------:R-:W-:Y:S01]  /*4330*/  @P2 PRMT R114, R114, 0x5410, R119 ;  /* 0x0000541072722816 */ /* 0x000fe20000000077 */
[----:B------:R-:W-:Y:S01]  /*4340*/  @P2 FFMA.FTZ R31, R196, R184, R31 ;  /* 0x000000b8c41f2223 */ /* 0x000fe2000001001f */
[----:B------:R-:W-:Y:S01]  /*4350*/  @P2 FFMA.FTZ R26, R125, R185, R26 ;  /* 0x000000b97d1a2223 */ /* 0x000fe2000001001a */
[----:B------:R-:W-:-:S02]  /*4360*/  @P2 PRMT R115, R188, 0x7610, R115 ;  /* 0x00007610bc732816 */ /* 0x000fc40000000073 */
[----:B------:R-:W-:Y:S02]  /*4370*/  F2FP.F16.F32.PACK_AB R119, R187, R192 ;  /* 0x000000c0bb77723e */ /* 0x000fe400000000ff */
[----:B------:R-:W-:Y:S02]  /*4380*/  PRMT R118, R195, 0x5410, R190 ;  /* 0x00005410c3767816 */ /* 0x000fe400000000be */
[----:B------:R-:W-:Y:S02]  /*4390*/  PRMT R117, R193, 0x5410, R194 ;  /* 0x00005410c1757816 */ /* 0x000fe400000000c2 */
[----:B------:R-:W-:Y:S01]  /*43a0*/  PRMT R116, R189, 0x5410, R191 ;  /* 0x00005410bd747816 */ /* 0x000fe200000000bf */
[----:B------:R-:W-:Y:S06]  /*43b0*/  @!P2 BRA `(.L_x_1517) ;  /* 0x000000140040a947 */ /* 0x000fec0003800000 */
[----:B------:R-:W-:Y:S02]  /*43c0*/  HADD2.F32 R125, -RZ, R99.H1_H1 ;  /* 0x30000063ff7d7230 */ /* 0x000fe40000004100 */
[----:B------:R-:W-:Y:S01]  /*43d0*/  FMUL.FTZ R126, R187, UR14 ;  /* 0x0000000ebb7e7c20 */ /* 0x000fe20008410000 */
[----:B------:R-:W-:-:S03]  /*43e0*/  HADD2.F32 R184, -RZ, R111.H1_H1 ;  /* 0x3000006fffb87230 */ /* 0x000fc60000004100 */
[----:B------:R-:W-:Y:S02]  /*43f0*/  FMUL.FTZ R125, R126, R125 ;  /* 0x0000007d7e7d7220 */ /* 0x000fe40000410000 */
[----:B------:R-:W-:-:S03]  /*4400*/  FFMA.FTZ R27, R184, R126, R27 ;  /* 0x0000007eb81b7223 */ /* 0x000fc6000001001b */
[----:B------:R-:W-:-:S04]  /*4410*/  F2FP.F16.F32.PACK_AB R125, RZ, R125 ;  /* 0x0000007dff7d723e */ /* 0x000fc800000000ff */
[----:B------:R-:W-:Y:S01]  /*4420*/  PRMT R115, R115, 0x5410, R125 ;  /* 0x0000541073737816 */ /* 0x000fe2000000007d */
[----:B------:R-:W-:Y:S06]  /*4430*/  BRA `(.L_x_1517) ;  /* 0x0000001400207947 */ /* 0x000fec0003800000 */
.L_x_1516:
[----:B------:R-:W-:Y:S01]  /*4440*/  ISETP.GT.AND P1, PT, R128, RZ, PT ;  /* 0x000000ff8000720c */ /* 0x000fe20003f24270 */
[----:B-1----:R-:W1:Y:S01]  /*4450*/  @P2 LDC R185, c[0x0][0x40c] ;  /* 0x00010300ffb92b82 */ /* 0x002e620000000800 */
        /* <DEDUP_REMOVED lines=30> */
[C---:B------:R-:W-:Y:S01]  /*4640*/  @P1 FFMA.FTZ R188, R147.reuse, R127, R188 ;  /* 0x0000007f93bc1223 */ /* 0x040fe200000100bc */
        /* <DEDUP_REMOVED lines=65> */
.L_x_1515:
[----:B------:R-:W-:-:S04]  /*4a60*/  UISETP.NE.U32.AND UP0, UPT, UR20, URZ, UPT ;  /* 0x000000ff1400728c */ /* 0x000fc8000bf05070 */
[----:B------:R-:W-:-:S06]  /*4a70*/  UISETP.NE.AND.EX UP0, UPT, UR21, URZ, UPT, UP0 ;  /* 0x000000ff1500728c */ /* 0x000fcc000bf05300 */
[----:B------:R-:W-:-:S13]  /*4a80*/  PLOP3.LUT P0, PT, PT, PT, UP0, 0x80, 0x8 ;  /* 0x000000000008781c */ /* 0x000fda0003f0f008 */
[----:B------:R-:W-:Y:S05]  /*4a90*/  @!P0 BRA `(.L_x_1518) ;  /* 0x0000000400b08947 */ /* 0x000fea0003800000 */
[----:B-1----:R-:W1:Y:S01]  /*4aa0*/  @P2 LDC R119, c[0x0][0x40c] ;  /* 0x00010300ff772b82 */ /* 0x002e620000000800 */
[-CC-:B------:R-:W-:Y:S01]  /*4ab0*/  FFMA.FTZ R117, R131, R123.reuse, R124.reuse ;  /* 0x0000007b83757223 */ /* 0x180fe2000001007c */
[----:B------:R-:W-:Y:S01]  /*4ac0*/  ISETP.GT.AND P1, PT, R128, RZ, PT ;  /* 0x000000ff8000720c */ /* 0x000fe20003f24270 */
[-CC-:B------:R-:W-:Y:S01]  /*4ad0*/  FFMA.FTZ R118, R132, R123.reuse, R124.reuse ;  /* 0x0000007b84767223 */ /* 0x180fe2000001007c */
[-CC-:B------:R-:W-:Y:S01]  /*4ae0*/  FFMA.FTZ R125, R135, R123.reuse, R124.reuse ;  /* 0x0000007b877d7223 */ /* 0x180fe2000001007c */
[----:B------:R-:W-:Y:S01]  /*4af0*/  FADD.FTZ R116, R130, -R117 ;  /* 0x8000007582747221 */ /* 0x000fe20000010000 */
[-C--:B------:R-:W-:Y:S01]  /*4b00*/  FFMA.FTZ R188, R136, R123.reuse, R124 ;  /* 0x0000007b88bc7223 */ /* 0x080fe2000001007c */
[----:B------:R-:W-:Y:S01]  /*4b10*/  FADD.FTZ R118, R133, -R118 ;  /* 0x8000007685767221 */ /* 0x000fe20000010000 */
[----:B0-----:R-:W0:Y:S01]  /*4b20*/  @P2 LDC R126, c[0x0][0x40c] ;  /* 0x00010300ff7e2b82 */ /* 0x001e220000000800 */
[C---:B------:R-:W-:Y:S01]  /*4b30*/  FMUL.FTZ R116, R147.reuse, R116 ;  /* 0x0000007493747220 */ /* 0x040fe20000410000 */
[----:B------:R-:W-:Y:S01]  /*4b40*/  FADD.FTZ R184, R134, -R125 ;  /* 0x8000007d86b87221 */ /* 0x000fe20000010000 */
[----:B------:R-:W-:Y:S01]  /*4b50*/  FMUL.FTZ R118, R147, R118 ;  /* 0x0000007693767220 */ /* 0x000fe20000410000 */
[----:B------:R-:W-:Y:S01]  /*4b60*/  FADD.FTZ R188, R137, -R188 ;  /* 0x800000bc89bc7221 */ /* 0x000fe20000010000 */
[-CC-:B------:R-:W-:Y:S01]  /*4b70*/  FFMA.FTZ R127, R139, R123.reuse, R124.reuse ;  /* 0x0000007b8b7f7223 */ /* 0x180fe2000001007c */
[----:B------:R-:W-:Y:S01]  /*4b80*/  FSEL R116, R116, RZ, P1 ;  /* 0x000000ff74747208 */ /* 0x000fe20000800000 */
[----:B------:R-:W-:Y:S01]  /*4b90*/  FFMA.FTZ R194, R140, R123, R124 ;  /* 0x0000007b8cc27223 */ /* 0x000fe2000001007c */
[----:B------:R-:W2:Y:S01]  /*4ba0*/  @P2 LDC R186, c[0x0][0x40c] ;  /* 0x00010300ffba2b82 */ /* 0x000ea20000000800 */
[----:B------:R-:W-:Y:S01]  /*4bb0*/  FSEL R125, R118, RZ, P1 ;  /* 0x000000ff767d7208 */ /* 0x000fe20000800000 */
[----:B------:R-:W-:Y:S01]  /*4bc0*/  FMUL.FTZ R118, R147, R188 ;  /* 0x000000bc93767220 */ /* 0x000fe20000410000 */
[----:B------:R-:W-:Y:S01]  /*4bd0*/  FADD.FTZ R194, R141, -R194 ;  /* 0x800000c28dc27221 */ /* 0x000fe20000010000 */
[----:B------:R-:W-:Y:S01]  /*4be0*/  @P2 HADD2.F32 R187, -RZ, R96.H1_H1 ;  /* 0x30000060ffbb2230 */ /* 0x000fe20000004100 */
[----:B------:R-:W-:Y:S01]  /*4bf0*/  F2FP.F16.F32.PACK_AB R188, RZ, R125 ;  /* 0x0000007dffbc723e */ /* 0x000fe200000000ff */
[----:B------:R-:W-:-:S02]  /*4c00*/  FFMA.FTZ R195, R146, R123, R124 ;  /* 0x0000007b92c37223 */ /* 0x000fc4000001007c */
[----:B------:R-:W3:Y:S01]  /*4c10*/  @P2 LDC R190, c[0x0][0x40c] ;  /* 0x00010300ffbe2b82 */ /* 0x000ee20000000800 */
[----:B-1----:R-:W-:Y:S01]  /*4c20*/  @P2 FMUL.FTZ R117, R116, R119 ;  /* 0x0000007774752220 */ /* 0x002fe20000410000 */
[C---:B------:R-:W-:Y:S01]  /*4c30*/  FMUL.FTZ R119, R147.reuse, R184 ;  /* 0x000000b893777220 */ /* 0x040fe20000410000 */
[----:B------:R-:W-:Y:S01]  /*4c40*/  FADD.FTZ R184, R138, -R127 ;  /* 0x8000007f8ab87221 */ /* 0x000fe20000010000 */
[----:B------:R-:W-:Y:S02]  /*4c50*/  FSEL R127, R118, RZ, P1 ;  /* 0x000000ff767f7208 */ /* 0x000fe40000800000 */
[----:B------:R-:W-:Y:S01]  /*4c60*/  F2FP.F16.F32.PACK_AB R116, RZ, R116 ;  /* 0x00000074ff74723e */ /* 0x000fe200000000ff */
[----:B------:R-:W-:Y:S01]  /*4c70*/  FMUL.FTZ R118, R147, R184 ;  /* 0x000000b893767220 */ /* 0x000fe20000410000 */
[----:B------:R-:W1:Y:S01]  /*4c80*/  @P2 LDC R192, c[0x0][0x40c] ;  /* 0x00010300ffc02b82 */ /* 0x000e620000000800 */
[----:B------:R-:W-:Y:S01]  /*4c90*/  FSEL R119, R119, RZ, P1 ;  /* 0x000000ff77777208 */ /* 0x000fe20000800000 */
[----:B0-----:R-:W-:Y:S01]  /*4ca0*/  @P2 FMUL.FTZ R126, R125, R126 ;  /* 0x0000007e7d7e2220 */ /* 0x001fe20000410000 */
[----:B------:R-:W-:-:S02]  /*4cb0*/  PRMT R116, R116, 0x5410, R188 ;  /* 0x0000541074747816 */ /* 0x000fc400000000bc */
[----:B------:R-:W-:Y:S02]  /*4cc0*/  F2FP.F16.F32.PACK_AB R189, RZ, R119 ;  /* 0x00000077ffbd723e */ /* 0x000fe400000000ff */
[----:B------:R-:W-:Y:S01]  /*4cd0*/  FSEL R181, R118, RZ, P1 ;  /* 0x000000ff76b57208 */ /* 0x000fe20000800000 */
[----:B------:R-:W0:Y:S01]  /*4ce0*/  @P2 LDC R196, c[0x0][0x40c] ;  /* 0x00010300ffc42b82 */ /* 0x000e220000000800 */
[----:B--2---:R-:W-:Y:S01]  /*4cf0*/  @P2 FMUL.FTZ R125, R119, R186 ;  /* 0x000000ba777d2220 */ /* 0x004fe20000410000 */
[----:B------:R-:W-:Y:S02]  /*4d00*/  @P2 HADD2.F32 R186, -RZ, R96.H0_H0 ;  /* 0x20000060ffba2230 */ /* 0x000fe40000004100 */
[----:B------:R-:W-:Y:S01]  /*4d10*/  FMUL.FTZ R119, R147, R194 ;  /* 0x000000c293777220 */ /* 0x000fe20000410000 */
[----:B------:R-:W-:Y:S01]  /*4d20*/  F2FP.F16.F32.PACK_AB R191, RZ, R181 ;  /* 0x000000b5ffbf723e */ /* 0x000fe200000000ff */
[----:B------:R-:W-:Y:S02]  /*4d30*/  @P2 HADD2.F32 R194, -RZ, R98.H0_H0 ;  /* 0x20000062ffc22230 */ /* 0x000fe40000004100 */
[----:B------:R-:W-:Y:S01]  /*4d40*/  @P2 FMUL.FTZ R118, R186, R117 ;  /* 0x00000075ba762220 */ /* 0x000fe20000410000 */
[----:B------:R-:W2:Y:S01]  /*4d50*/  @P2 LDC R198, c[0x0][0x40c] ;  /* 0x00010300ffc62b82 */ /* 0x000ea20000000800 */
[----:B---3--:R-:W-:Y:S01]  /*4d60*/  @P2 FMUL.FTZ R184, R127, R190 ;  /* 0x000000be7fb82220 */ /* 0x008fe20000410000 */
[----:B------:R-:W-:-:S02]  /*4d70*/  F2FP.F16.F32.PACK_AB R190, RZ, R127 ;  /* 0x0000007fffbe723e */ /* 0x000fc400000000ff */
[----:B------:R-:W-:Y:S01]  /*4d80*/  FSEL R185, R119, RZ, P1 ;  /* 0x000000ff77b97208 */ /* 0x000fe20000800000 */
[----:B------:R-:W-:Y:S01]  /*4d90*/  @P2 FMUL.FTZ R119, R187, R126 ;  /* 0x0000007ebb772220 */ /* 0x000fe20000410000 */
[----:B------:R-:W-:Y:S01]  /*4da0*/  @P2 F2FP.F16.F32.PACK_AB R118, RZ, R118 ;  /* 0x00000076ff76223e */ /* 0x000fe200000000ff */
[----:B-1----:R-:W-:Y:S01]  /*4db0*/  @P2 FMUL.FTZ R127, R181, R192 ;  /* 0x000000c0b57f2220 */ /* 0x002fe20000410000 */
[----:B------:R-:W-:Y:S02]  /*4dc0*/  FFMA.FTZ R181, R143, R123, R124 ;  /* 0x0000007b8fb57223 */ /* 0x000fe4000001007c */
[----:B------:R-:W-:Y:S01]  /*4dd0*/  @P2 PRMT R112, R118, 0x7610, R112 ;  /* 0x0000761076702816 */ /* 0x000fe20000000070 */
[--C-:B------:R-:W-:Y:S01]  /*4de0*/  @P2 HADD2.F32 R118, -RZ, R97.reuse.H0_H0 ;  /* 0x20000061ff762230 */ /* 0x100fe20000004100 */
[----:B------:R-:W-:Y:S02]  /*4df0*/  F2FP.F16.F32.PACK_AB R192, RZ, R185 ;  /* 0x000000b9ffc0723e */ /* 0x000fe400000000ff */
[----:B------:R-:W-:Y:S01]  /*4e00*/  @P2 F2FP.F16.F32.PACK_AB R119, RZ, R119 ;  /* 0x00000077ff77223e */ /* 0x000fe200000000ff */
[----:B0-----:R-:W-:Y:S01]  /*4e10*/  @P2 FMUL.FTZ R186, R185, R196 ;  /* 0x000000c4b9ba2220 */ /* 0x001fe20000410000 */
[----:B------:R-:W-:Y:S01]  /*4e20*/  FADD.FTZ R196, R142, -R181 ;  /* 0x800000b58ec47221 */ /* 0x000fe20000010000 */
[----:B------:R-:W-:-:S02]  /*4e30*/  @P2 HADD2.F32 R181, -RZ, R97.H1_H1 ;  /* 0x30000061ffb52230 */ /* 0x000fc40000004100 */
[----:B------:R-:W-:Y:S01]  /*4e40*/  @P2 FMUL.FTZ R118, R118, R125 ;  /* 0x0000007d76762220 */ /* 0x000fe20000410000 */
[----:B------:R-:W-:Y:S01]  /*4e50*/  @P2 PRMT R112, R112, 0x5410, R119 ;  /* 0x0000541070702816 */ /* 0x000fe20000000077 */
[----:B------:R-:W-:Y:S01]  /*4e60*/  FMUL.FTZ R185, R147, R196 ;  /* 0x000000c493b97220 */ /* 0x000fe20000410000 */
[----:B------:R-:W-:Y:S01]  /*4e70*/  FADD.FTZ R196, R144, -R195 ;  /* 0x800000c390c47221 */ /* 0x000fe20000010000 */
[----:B------:R-:W-:Y:S01]  /*4e80*/  @P2 FMUL.FTZ R119, R181, R184 ;  /* 0x000000b8b5772220 */ /* 0x000fe20000410000 */
[----:B------:R-:W-:Y:S01]  /*4e90*/  @P2 F2FP.F16.F32.PACK_AB R118, RZ, R118 ;  /* 0x00000076ff76223e */ /* 0x000fe200000000ff */
[----:B------:R-:W-:Y:S01]  /*4ea0*/  @P2 FMUL.FTZ R181, R194, R127 ;  /* 0x0000007fc2b52220 */ /* 0x000fe20000410000 */
[----:B------:R-:W-:Y:S01]  /*4eb0*/  FSEL R193, R185, RZ, P1 ;  /* 0x000000ffb9c17208 */ /* 0x000fe20000800000 */
[----:B------:R-:W-:Y:S01]  /*4ec0*/  @P2 HADD2.F32 R194, -RZ, R99.H0_H0 ;  /* 0x20000063ffc22230 */ /* 0x000fe20000004100 */
[----:B------:R-:W-:Y:S01]  /*4ed0*/  @P2 F2FP.F16.F32.PACK_AB R119, RZ, R119 ;  /* 0x00000077ff77223e */ /* 0x000fe200000000ff */
[----:B------:R-:W-:Y:S01]  /*4ee0*/  @P2 HADD2.F32 R185, -RZ, R98.H1_H1 ;  /* 0x30000062ffb92230 */ /* 0x000fe20000004100 */
[----:B------:R-:W-:Y:S01]  /*4ef0*/  @P2 PRMT R113, R118, 0x7610, R113 ;  /* 0x0000761076712816 */ /* 0x000fe20000000071 */
[----:B--2---:R-:W-:Y:S01]  /*4f00*/  @P2 FMUL.FTZ R187, R193, R198 ;  /* 0x000000c6c1bb2220 */ /* 0x004fe20000410000 */
[----:B------:R-:W-:-:S02]  /*4f10*/  @P2 F2FP.F16.F32.PACK_AB R181, RZ, R181 ;  /* 0x000000b5ffb5223e */ /* 0x000fc400000000ff */
[----:B------:R-:W-:Y:S01]  /*4f20*/  @P2 PRMT R113, R113, 0x5410, R119 ;  /* 0x0000541071712816 */ /* 0x000fe20000000077 */
[----:B------:R-:W-:Y:S01]  /*4f30*/  @P2 FMUL.FTZ R118, R194, R187 ;  /* 0x000000bbc2762220 */ /* 0x000fe20000410000 */
[--C-:B-----5:R-:W-:Y:S01]  /*4f40*/  @P2 HADD2.F32 R194, -RZ, R108.reuse.H1_H1 ;  /* 0x3000006cffc22230 */ /* 0x120fe20000004100 */
[----:B------:R-:W-:Y:S01]  /*4f50*/  @P2 PRMT R114, R181, 0x7610, R114 ;  /* 0x00007610b5722816 */ /* 0x000fe20000000072 */
[----:B------:R-:W-:Y:S02]  /*4f60*/  @P2 HADD2.F32 R119, -RZ, R108.H0_H0 ;  /* 0x2000006cff772230 */ /* 0x000fe40000004100 */
[----:B------:R-:W-:Y:S01]  /*4f70*/  @P2 FMUL.FTZ R185, R185, R186 ;  /* 0x000000bab9b92220 */ /* 0x000fe20000410000 */
[--C-:B------:R-:W-:Y:S02]  /*4f80*/  @P2 HADD2.F32 R181, -RZ, R109.reuse.H0_H0 ;  /* 0x2000006dffb52230 */ /* 0x100fe40000004100 */
[----:B------:R-:W-:Y:S01]  /*4f90*/  @P2 FFMA.FTZ R29, R194, R126, R29 ;  /* 0x0000007ec21d2223 */ /* 0x000fe2000001001d */
[----:B------:R-:W-:-:S02]  /*4fa0*/  @P2 HADD2.F32 R126, -RZ, R109.H1_H1 ;  /* 0x3000006dff7e2230 */ /* 0x000fc40000004100 */
[----:B------:R-:W-:Y:S01]  /*4fb0*/  @P2 FFMA.FTZ R28, R119, R117, R28 ;  /* 0x00000075771c2223 */ /* 0x000fe2000001001c */
[----:B------:R-:W-:Y:S01]  /*4fc0*/  FMUL.FTZ R117, R147, R196 ;  /* 0x000000c493757220 */ /* 0x000fe20000410000 */
[----:B------:R-:W-:Y:S01]  /*4fd0*/  @P2 FFMA.FTZ R30, R181, R125, R30 ;  /* 0x0000007db51e2223 */ /* 0x000fe2000001001e */
[--C-:B------:R-:W-:Y:S01]  /*4fe0*/  @P2 HADD2.F32 R119, -RZ, R110.reuse.H0_H0 ;  /* 0x2000006eff772230 */ /* 0x100fe20000004100 */
[----:B------:R-:W-:Y:S01]  /*4ff0*/  @P2 F2FP.F16.F32.PACK_AB R118, RZ, R118 ;  /* 0x00000076ff76223e */ /* 0x000fe200000000ff */
[----:B------:R-:W-:Y:S02]  /*5000*/  @P2 HADD2.F32 R194, -RZ, R110.H1_H1 ;  /* 0x3000006effc22230 */ /* 0x000fe40000004100 */
[----:B------:R-:W-:Y:S01]  /*5010*/  @P2 FFMA.FTZ R31, R126, R184, R31 ;  /* 0x000000b87e1f2223 */ /* 0x000fe2000001001f */
[----:B------:R-:W-:Y:S01]  /*5020*/  @P2 HADD2.F32 R125, -RZ, R111.H0_H0 ;  /* 0x2000006fff7d2230 */ /* 0x000fe20000004100 */
[----:B------:R-:W-:Y:S01]  /*5030*/  @P2 F2FP.F16.F32.PACK_AB R185, RZ, R185 ;  /* 0x000000b9ffb9223e */ /* 0x000fe200000000ff */
[----:B------:R-:W-:Y:S01]  /*5040*/  @P2 FFMA.FTZ R24, R119, R127, R24 ;  /* 0x0000007f77182223 */ /* 0x000fe20000010018 */
[----:B------:R-:W-:Y:S01]  /*5050*/  FSEL R126, R117, RZ, P1 ;  /* 0x000000ff757e7208 */ /* 0x000fe20000800000 */
[----:B------:R-:W-:Y:S01]  /*5060*/  @P2 FFMA.FTZ R25, R194, R186, R25 ;  /* 0x000000bac2192223 */ /* 0x000fe20000010019 */
[----:B------:R-:W-:Y:S01]  /*5070*/  @P2 PRMT R115, R118, 0x7610, R115 ;  /* 0x0000761076732816 */ /* 0x000fe20000000073 */
[----:B------:R-:W-:Y:S01]  /*5080*/  @P2 FFMA.FTZ R26, R125, R187, R26 ;  /* 0x000000bb7d1a2223 */ /* 0x000fe2000001001a */
[----:B------:R-:W-:-:S02]  /*5090*/  @P2 PRMT R114, R114, 0x5410, R185 ;  /* 0x0000541072722816 */ /* 0x000fc400000000b9 */
[----:B------:R-:W-:Y:S02]  /*50a0*/  F2FP.F16.F32.PACK_AB R119, R126, R193 ;  /* 0x000000c17e77723e */ /* 0x000fe400000000ff */
[----:B------:R-:W-:Y:S02]  /*50b0*/  PRMT R118, R191, 0x5410, R192 ;  /* 0x00005410bf767816 */ /* 0x000fe400000000c0 */
        /* <DEDUP_REMOVED lines=10> */
.L_x_1518:
[----:B------:R-:W-:Y:S04]  /*5160*/  BSSY.RECONVERGENT B2, `(.L_x_1519) ;  /* 0x000000e000027945 */ /* 0x000fe80003800200 */
[----:B------:R-:W-:Y:S05]  /*5170*/  @!P2 BRA `(.L_x_1520) ;  /* 0x000000000030a947 */ /* 0x000fea0003800000 */
[----:B------:R-:W-:Y:S01]  /*5180*/  FFMA.FTZ R125, R131, R123, R124 ;  /* 0x0000007b837d7223 */ /* 0x000fe2000001007c */
[----:B------:R-:W-:Y:S01]  /*5190*/  ISETP.GT.AND P1, PT, R128, RZ, PT ;  /* 0x000000ff8000720c */ /* 0x000fe20003f24270 */
[----:B-1----:R-:W-:Y:S02]  /*51a0*/  HADD2.F32 R184, -RZ, R96.H0_H0 ;  /* 0x20000060ffb87230 */ /* 0x002fe40000004100 */
[----:B0-----:R-:W-:Y:S01]  /*51b0*/  FADD.FTZ R126, R130, -R125 ;  /* 0x8000007d827e7221 */ /* 0x001fe20000010000 */
[----:B-----5:R-:W-:-:S03]  /*51c0*/  HADD2.F32 R127, -RZ, R108.H0_H0 ;  /* 0x2000006cff7f7230 */ /* 0x020fc60000004100 */
[----:B------:R-:W-:-:S05]  /*51d0*/  FMUL.FTZ R126, R147, R126 ;  /* 0x0000007e937e7220 */ /* 0x000fca0000410000 */
[----:B------:R-:W-:-:S05]  /*51e0*/  FSEL R126, R126, RZ, P1 ;  /* 0x000000ff7e7e7208 */ /* 0x000fca0000800000 */
[----:B------:R-:W-:-:S04]  /*51f0*/  FMUL.FTZ R125, R126, UR14 ;  /* 0x0000000e7e7d7c20 */ /* 0x000fc80008410000 */
[-C--:B------:R-:W-:Y:S01]  /*5200*/  FMUL.FTZ R126, R184, R125.reuse ;  /* 0x0000007db87e7220 */ /* 0x080fe20000410000 */
[----:B------:R-:W-:-:S04]  /*5210*/  FFMA.FTZ R28, R127, R125, R28 ;  /* 0x0000007d7f1c7223 */ /* 0x000fc8000001001c */
[----:B------:R-:W-:-:S04]  /*5220*/  F2FP.F16.F32.PACK_AB R126, RZ, R126 ;  /* 0x0000007eff7e723e */ /* 0x000fc800000000ff */
[----:B------:R-:W-:-:S07]  /*5230*/  PRMT R112, R126, 0x7610, R112 ;  /* 0x000076107e707816 */ /* 0x000fce0000000070 */
.L_x_1520:
[----:B------:R-:W-:Y:S05]  /*5240*/  BSYNC.RECONVERGENT B2 ;  /* 0x0000000000027941 */ /* 0x000fea0003800200 */
.L_x_1519:
[----:B------:R-:W-:Y:S04]  /*5250*/  BSSY.RECONVERGENT B2, `(.L_x_1521) ;  /* 0x000000e000027945 */ /* 0x000fe80003800200 */
[----:B------:R-:W-:Y:S05]  /*5260*/  @!P2 BRA `(.L_x_1522) ;  /* 0x000000000030a947 */ /* 0x000fea0003800000 */
[----:B01----:R-:W-:Y:S01]  /*5270*/  FFMA.FTZ R126, R132, R123, R124 ;  /* 0x0000007b847e7223 */ /* 0x003fe2000001007c */
[----:B------:R-:W-:Y:S01]  /*5280*/  ISETP.GT.AND P1, PT, R128, RZ, PT ;  /* 0x000000ff8000720c */ /* 0x000fe20003f24270 */
[----:B------:R-:W-:Y:S02]  /*5290*/  HADD2.F32 R125, -RZ, R96.H1_H1 ;  /* 0x30000060ff7d7230 */ /* 0x000fe40000004100 */
[----:B------:R-:W-:Y:S01]  /*52a0*/  FADD.FTZ R126, R133, -R126 ;  /* 0x8000007e857e7221 */ /* 0x000fe20000010000 */
[----:B-----5:R-:W-:-:S03]  /*52b0*/  HADD2.F32 R184, -RZ, R108.H1_H1 ;  /* 0x3000006cffb87230 */ /* 0x020fc60000004100 */
[----:B------:R-:W-:-:S05]  /*52c0*/  FMUL.FTZ R126, R147, R126 ;  /* 0x0000007e937e7220 */ /* 0x000fca0000410000 */
[----:B------:R-:W-:-:S05]  /*52d0*/  FSEL R126, R126, RZ, P1 ;  /* 0x000000ff7e7e7208 */ /* 0x000fca0000800000 */
[----:B------:R-:W-:-:S04]  /*52e0*/  FMUL.FTZ R126, R126, UR14 ;  /* 0x0000000e7e7e7c20 */ /* 0x000fc80008410000 */
[-C--:B------:R-:W-:Y:S01]  /*52f0*/  FMUL.FTZ R125, R125, R126.reuse ;  /* 0x0000007e7d7d7220 */ /* 0x080fe20000410000 */
[----:B------:R-:W-:-:S04]  /*5300*/  FFMA.FTZ R29, R184, R126, R29 ;  /* 0x0000007eb81d7223 */ /* 0x000fc8000001001d */
[----:B------:R-:W-:-:S04]  /*5310*/  F2FP.F16.F32.PACK_AB R125, RZ, R125 ;  /* 0x0000007dff7d723e */ /* 0x000fc800000000ff */
[----:B------:R-:W-:-:S07]  /*5320*/  PRMT R112, R112, 0x5410, R125 ;  /* 0x0000541070707816 */ /* 0x000fce000000007d */
.L_x_1522:
[----:B------:R-:W-:Y:S05]  /*5330*/  BSYNC.RECONVERGENT B2 ;  /* 0x0000000000027941 */ /* 0x000fea0003800200 */
.L_x_1521:
        /* <DEDUP_REMOVED lines=14> */
.L_x_1524:
[----:B------:R-:W-:Y:S05]  /*5420*/  BSYNC.RECONVERGENT B2 ;  /* 0x0000000000027941 */ /* 0x000fea0003800200 */
.L_x_1523:
        /* <DEDUP_REMOVED lines=14> */
.L_x_1526:
[----:B------:R-:W-:Y:S05]  /*5510*/  BSYNC.RECONVERGENT B2 ;  /* 0x0000000000027941 */ /* 0x000fea0003800200 */
.L_x_1525:
        /* <DEDUP_REMOVED lines=14> */
.L_x_1528:
[----:B------:R-:W-:Y:S05]  /*5600*/  BSYNC.RECONVERGENT B2 ;  /* 0x0000000000027941 */ /* 0x000fea0003800200 */
.L_x_1527:
        /* <DEDUP_REMOVED lines=14> */
.L_x_1530:
[----:B------:R-:W-:Y:S05]  /*56f0*/  BSYNC.RECONVERGENT B2 ;  /* 0x0000000000027941 */ /* 0x000fea0003800200 */
.L_x_1529:
        /* <DEDUP_REMOVED lines=14> */
.L_x_1532:
[----:B------:R-:W-:Y:S05]  /*57e0*/  BSYNC.RECONVERGENT B2 ;  /* 0x0000000000027941 */ /* 0x000fea0003800200 */
.L_x_1531:
[----:B------:R-:W-:Y:S05]  /*57f0*/  @!P2 BRA `(.L_x_1517) ;  /* 0x000000000030a947 */ /* 0x000fea0003800000 */
[----:B------:R-:W-:Y:S01]  /*5800*/  FFMA.FTZ R125, R146, R123, R124 ;  /* 0x0000007b927d7223 */ /* 0x000fe2000001007c */
[----:B------:R-:W-:Y:S01]  /*5810*/  ISETP.GT.AND P1, PT, R128, RZ, PT ;  /* 0x000000ff8000720c */ /* 0x000fe20003f24270 */
[----:B-1---5:R-:W-:Y:S02]  /*5820*/  HADD2.F32 R184, -RZ, R111.H1_H1 ;  /* 0x3000006fffb87230 */ /* 0x022fe40000004100 */
[----:B0-----:R-:W-:Y:S01]  /*5830*/  FADD.FTZ R126, R144, -R125 ;  /* 0x8000007d907e7221 */ /* 0x001fe20000010000 */
[----:B------:R-:W-:-:S03]  /*5840*/  HADD2.F32 R125, -RZ, R99.H1_H1 ;  /* 0x30000063ff7d7230 */ /* 0x000fc60000004100 */
[----:B------:R-:W-:-:S05]  /*5850*/  FMUL.FTZ R126, R147, R126 ;  /* 0x0000007e937e7220 */ /* 0x000fca0000410000 */
[----:B------:R-:W-:-:S05]  /*5860*/  FSEL R126, R126, RZ, P1 ;  /* 0x000000ff7e7e7208 */ /* 0x000fca0000800000 */
[----:B------:R-:W-:-:S04]  /*5870*/  FMUL.FTZ R126, R126, UR14 ;  /* 0x0000000e7e7e7c20 */ /* 0x000fc80008410000 */
[-C--:B------:R-:W-:Y:S01]  /*5880*/  FMUL.FTZ R125, R125, R126.reuse ;  /* 0x0000007e7d7d7220 */ /* 0x080fe20000410000 */
[----:B------:R-:W-:-:S04]  /*5890*/  FFMA.FTZ R27, R184, R126, R27 ;  /* 0x0000007eb81b7223 */ /* 0x000fc8000001001b */
[----:B------:R-:W-:-:S04]  /*58a0*/  F2FP.F16.F32.PACK_AB R125, RZ, R125 ;  /* 0x0000007dff7d723e */ /* 0x000fc800000000ff */
[----:B------:R-:W-:-:S07]  /*58b0*/  PRMT R115, R115, 0x5410, R125 ;  /* 0x0000541073737816 */ /* 0x000fce000000007d */
.L_x_1517:
[----:B------:R-:W-:Y:S05]  /*58c0*/  BSYNC.RECONVERGENT B1 ;  /* 0x0000000000017941 */ /* 0x000fea0003800200 */
.L_x_1514:
[----:B01----:R-:W0:Y:S08]  /*58d0*/  @P0 LDC.64 R126, c[0x0][0x478] ;  /* 0x00011e00ff7e0b82 */ /* 0x003e300000000a00 */
[----:B------:R-:W1:Y:S01]  /*58e0*/  @P2 LDC.64 R184, c[0x0][0x468] ;  /* 0x00011a00ffb82b82 */ /* 0x000e620000000a00 */
[C---:B0-----:R-:W-:Y:S01]  /*58f0*/  @P0 IMAD.WIDE.U32 R126, R183.reuse, 0x10, R126 ;  /* 0x00000010b77e0825 */ /* 0x041fe200078e007e */
[----:B------:R-:W-:-:S04]  /*5900*/  IADD3 R183, PT, PT, R183, 0x20, RZ ;  /* 0x00000020b7b77810 */ /* 0x000fc80007ffe0ff */
[----:B------:R2:W-:Y:S01]  /*5910*/  @P0 STG.E.128 desc[UR6][R126.64], R116 ;  /* 0x000000747e000986 */ /* 0x0005e2000c101d06 */
[C---:B-1----:R-:W-:Y:S01]  /*5920*/  @P2 IMAD.WIDE.U32 R184, R122.reuse, 0x10, R184 ;  /* 0x000000107ab82825 */ /* 0x042fe200078e00b8 */
[----:B------:R-:W-:-:S04]  /*5930*/  IADD3 R122, PT, PT, R122, 0x20, RZ ;  /* 0x000000207a7a7810 */ /* 0x000fc80007ffe0ff */
[----:B------:R2:W-:Y:S03]  /*5940*/  @P2 STG.E.128 desc[UR6][R184.64], R112 ;  /* 0x00000070b8002986 */ /* 0x0005e6000c101d06 */
.L_x_1511:
[----:B------:R-:W-:Y:S05]  /*5950*/  BSYNC.RECONVERGENT B0 ;  /* 0x0000000000007941 */ /* 0x000fea0003800200 */
.L_x_1510:
[----:B------:R-:W-:Y:S01]  /*5960*/  ISETP.GE.U32.AND P0, PT, R0, 0x60, PT ;  /* 0x000000600000780c */ /* 0x000fe20003f06070 */
[----:B------:R-:W-:-:S12]  /*5970*/  BSSY.RECONVERGENT B0, `(.L_x_1533) ;  /* 0x00001c1000007945 */ /* 0x000fd80003800200 */
[----:B------:R-:W-:Y:S05]  /*5980*/  @!P0 BRA `(.L_x_1534) ;  /* 0x0000001800fc8947 */ /* 0x000fea0003800000 */
[----:B------:R-:W-:Y:S04]  /*5990*/  BSSY.RECONVERGENT B1, `(.L_x_1535) ;  /* 0x0000005000017945 */ /* 0x000fe80003800200 */
[----:B------:R-:W-:Y:S05]  /*59a0*/  @!P2 BRA `(.L_x_1536) ;  /* 0x00000000000ca947 */ /* 0x000fea0003800000 */
[----:B-----5:R-:W3:Y:S02]  /*59b0*/  LDC.64 R108, c[0x0][0x390] ;  /* 0x0000e400ff6c7b82 */ /* 0x020ee40000000a00 */
[----:B---3--:R-:W-:-:S06]  /*59c0*/  IMAD.WIDE.U32 R108, R122, 0x10, R108 ;  /* 0x000000107a6c7825 */ /* 0x008fcc00078e006c */
[----:B------:R-:W5:Y:S02]  /*59d0*/  LDG.E.128 R108, desc[UR6][R108.64] ;  /* 0x000000066c6c7981 */ /* 0x000f64000c1e1d00 */
.L_x_1536:
[----:B------:R-:W-:Y:S05]  /*59e0*/  BSYNC.RECONVERGENT B1 ;  /* 0x0000000000017941 */ /* 0x000fea0003800200 */
.L_x_1535:
        /* <DEDUP_REMOVED lines=9> */
[----:B012---:R-:W-:Y:S01]  /*5a80*/  HADD2.F32 R126, -RZ, R4.H1_H1 ;  /* 0x30000004ff7e7230 */ /* 0x007fe20000004100 */
[----:B------:R-:W0:Y:S01]  /*5a90*/  @P2 LDC R196, c[0x0][0x40c] ;  /* 0x00010300ffc42b82 */ /* 0x000e220000000800 */
[--C-:B------:R-:W-:Y:S02]  /*5aa0*/  HADD2.F32 R128, -RZ, R5.reuse.H0_H0 ;  /* 0x20000005ff807230 */ /* 0x100fe40000004100 */
[----:B------:R-:W-:Y:S02]  /*5ab0*/  HADD2.F32 R186, -RZ, R6.H0_H0 ;  /* 0x20000006ffba7230 */ /* 0x000fe40000004100 */
[----:B------:R-:W-:Y:S02]  /*5ac0*/  HADD2.F32 R127, -RZ, R5.H1_H1 ;  /* 0x30000005ff7f7230 */ /* 0x000fe40000004100 */
[----:B------:R-:W-:Y:S01]  /*5ad0*/  HADD2.F32 R116, -RZ, R4.H0_H0 ;  /* 0x20000004ff747230 */ /* 0x000fe20000004100 */
[----:B------:R-:W1:Y:S01]  /*5ae0*/  @P2 LDC R191, c[0x0][0x40c] ;  /* 0x00010300ffbf2b82 */ /* 0x000e620000000800 */
[----:B------:R-:W-:-:S02]  /*5af0*/  HADD2.F32 R187, -RZ, R6.H1_H1 ;  /* 0x30000006ffbb7230 */ /* 0x000fc40000004100 */
        /* <DEDUP_REMOVED lines=9> */
[----:B------:R-:W-:Y:S01]  /*5b90*/  @P1 FFMA.FTZ R188, R148, R123, R124 ;  /* 0x0000007b94bc1223 */ /* 0x000fe2000001007c */
[----:B------:R-:W2:Y:S01]  /*5ba0*/  @P2 LDC R119, c[0x0][0x40c] ;  /* 0x00010300ff772b82 */ /* 0x000ea20000000800 */
[----:B------:R-:W-:Y:S01]  /*5bb0*/  @P1 FADD.FTZ R125, R158, -R125 ;  /* 0x8000007d9e7d1221 */ /* 0x000fe20000010000 */
[----:B------:R-:W-:Y:S01]  /*5bc0*/  @P1 FADD.FTZ R181, R162, -R181 ;  /* 0x800000b5a2b51221 */ /* 0x000fe20000010000 */
[----:B------:R-:W-:Y:S01]  /*5bd0*/  @P1 FADD.FTZ R184, R161, -R184 ;  /* 0x800000b8a1b81221 */ /* 0x000fe20000010000 */
[----:B------:R-:W-:Y:S01]  /*5be0*/  @P1 FADD.FTZ R117, R150, -R117 ;  /* 0x8000007596751221 */ /* 0x000fe20000010000 */
[C---:B------:R-:W-:Y:S01]  /*5bf0*/  @P1 FFMA.FTZ R128, R147.reuse, R125, R128 ;  /* 0x0000007d93801223 */ /* 0x040fe20000010080 */
[C---:B------:R-:W-:Y:S01]  /*5c00*/  @P1 FFMA.FTZ R186, R147.reuse, R181, R186 ;  /* 0x000000b593ba1223 */ /* 0x040fe200000100ba */
[C---:B------:R-:W-:Y:S01]  /*5c10*/  @P1 FFMA.FTZ R127, R147.reuse, R184, R127 ;  /* 0x000000b8937f1223 */ /* 0x040fe2000001007f */
[----:B------:R-:W3:Y:S01]  /*5c20*/  @P2 LDC R123, c[0x0][0x40c] ;  /* 0x00010300ff7b2b82 */ /* 0x000ee20000000800 */
[----:B------:R-:W-:Y:S01]  /*5c30*/  @P1 FADD.FTZ R118, R164, -R185 ;  /* 0x800000b9a4761221 */ /* 0x000fe20000010000 */
[----:B------:R-:W-:Y:S01]  /*5c40*/  @P1 FFMA.FTZ R116, R147, R117, R116 ;  /* 0x0000007593741223 */ /* 0x000fe20000010074 */
[----:B------:R-:W-:-:S02]  /*5c50*/  @P2 HADD2.F32 R117, -RZ, R88.H1_H1 ;  /* 0x30000058ff752230 */ /* 0x000fc40000004100 */
[----:B------:R-:W-:Y:S01]  /*5c60*/  @P1 FADD.FTZ R189, R168, -R189 ;  /* 0x800000bda8bd1221 */ /* 0x000fe20000010000 */
[----:B------:R-:W-:Y:S01]  /*5c70*/  @P1 FFMA.FTZ R187, R147, R118, R187 ;  /* 0x0000007693bb1223 */ /* 0x000fe200000100bb */
[----:B------:R-:W-:Y:S01]  /*5c80*/  @P2 HADD2.F32 R118, -RZ, R88.H0_H0 ;  /* 0x20000058ff762230 */ /* 0x000fe20000004100 */
[----:B------:R-:W-:Y:S01]  /*5c90*/  F2FP.F16.F32.PACK_AB R194, RZ, R116 ;  /* 0x00000074ffc2723e */ /* 0x000fe200000000ff */
[----:B------:R-:W4:Y:S01]  /*5ca0*/  @P2 LDC R125, c[0x0][0x40c] ;  /* 0x00010300ff7d2b82 */ /* 0x000f220000000800 */
[--C-:B------:R-:W-:Y:S02]  /*5cb0*/  HADD2.F32 R190, -RZ, R7.reuse.H0_H0 ;  /* 0x20000007ffbe7230 */ /* 0x100fe40000004100 */
[----:B------:R-:W-:Y:S01]  /*5cc0*/  @P1 FADD.FTZ R188, R149, -R188 ;  /* 0x800000bc95bc1221 */ /* 0x000fe20000010000 */
[----:B------:R-:W-:Y:S01]  /*5cd0*/  HADD2.F32 R193, -RZ, R7.H1_H1 ;  /* 0x30000007ffc17230 */ /* 0x000fe20000004100 */
[----:B------:R-:W-:Y:S01]  /*5ce0*/  F2FP.F16.F32.PACK_AB R195, RZ, R126 ;  /* 0x0000007effc3723e */ /* 0x000fe200000000ff */
[----:B-----5:R-:W-:-:S02]  /*5cf0*/  @P2 HADD2.F32 R197, -RZ, R108.H0_H0 ;  /* 0x2000006cffc52230 */ /* 0x020fc40000004100 */
[C---:B------:R-:W-:Y:S01]  /*5d00*/  @P1 FFMA.FTZ R190, R147.reuse, R189, R190 ;  /* 0x000000bd93be1223 */ /* 0x040fe200000100be */
[----:B------:R-:W-:Y:S01]  /*5d10*/  @P2 HADD2.F32 R192, -RZ, R91.H0_H0 ;  /* 0x2000005bffc02230 */ /* 0x000fe20000004100 */
[----:B------:R-:W4:Y:S01]  /*5d20*/  @P2 LDC R181, c[0x0][0x40c] ;  /* 0x00010300ffb52b82 */ /* 0x000f220000000800 */
[----:B--2---:R-:W-:Y:S01]  /*5d30*/  @P2 FMUL.FTZ R119, R116, R119 ;  /* 0x0000007774772220 */ /* 0x004fe20000410000 */
[----:B------:R-:W-:Y:S01]  /*5d40*/  @P1 FFMA.FTZ R193, R147, R188, R193 ;  /* 0x000000bc93c11223 */ /* 0x000fe200000100c1 */
[----:B------:R-:W-:Y:S02]  /*5d50*/  @P2 HADD2.F32 R147, -RZ, R90.H1_H1 ;  /* 0x3000005aff932230 */ /* 0x000fe40000004100 */
[----:B0-----:R-:W-:Y:S01]  /*5d60*/  @P2 FMUL.FTZ R188, R187, R196 ;  /* 0x000000c4bbbc2220 */ /* 0x001fe20000410000 */
[----:B------:R-:W-:Y:S01]  /*5d70*/  @P2 FMUL.FTZ R118, R119, R118 ;  /* 0x0000007677762220 */ /* 0x000fe20000410000 */
[----:B-1----:R-:W-:Y:S01]  /*5d80*/  @P2 FMUL.FTZ R191, R190, R191 ;  /* 0x000000bfbebf2220 */ /* 0x002fe20000410000 */
[----:B------:R-:W-:Y:S01]  /*5d90*/  @P2 FFMA.FTZ R20, R197, R119, R20 ;  /* 0x00000077c5142223 */ /* 0x000fe20000010014 */
[----:B------:R-:W0:Y:S01]  /*5da0*/  @P2 LDC R184, c[0x0][0x40c] ;  /* 0x00010300ffb82b82 */ /* 0x000e220000000800 */
[----:B---3--:R-:W-:Y:S01]  /*5db0*/  @P2 FMUL.FTZ R124, R126, R123 ;  /* 0x0000007b7e7c2220 */ /* 0x008fe20000410000 */
[----:B------:R-:W-:Y:S01]  /*5dc0*/  @P2 F2FP.F16.F32.PACK_AB R116, RZ, R118 ;  /* 0x00000076ff74223e */ /* 0x000fe200000000ff */
[----:B------:R-:W-:-:S02]  /*5dd0*/  @P2 HADD2.F32 R118, -RZ, R89.H0_H0 ;  /* 0x20000059ff762230 */ /* 0x000fc40000004100 */
[----:B------:R-:W-:Y:S01]  /*5de0*/  @P2 FMUL.FTZ R189, R188, R147 ;  /* 0x00000093bcbd2220 */ /* 0x000fe20000410000 */
[----:B------:R-:W-:Y:S01]  /*5df0*/  @P2 FMUL.FTZ R117, R124, R117 ;  /* 0x000000757c752220 */ /* 0x000fe20000410000 */
[----:B------:R-:W-:Y:S01]  /*5e00*/  @P2 HADD2.F32 R126, -RZ, R90.H0_H0 ;  /* 0x2000005aff7e2230 */ /* 0x000fe20000004100 */
[----:B------:R-:W-:Y:S01]  /*5e10*/  @P2 PRMT R112, R116, 0x7610, R112 ;  /* 0x0000761074702816 */ /* 0x000fe20000000070 */
[----:B----4-:R-:W-:Y:S01]  /*5e20*/  @P2 FMUL.FTZ R125, R128, R125 ;  /* 0x0000007d807d2220 */ /* 0x010fe20000410000 */
[----:B------:R-:W-:Y:S01]  /*5e30*/  @P2 HADD2.F32 R119, -RZ, R109.H0_H0 ;  /* 0x2000006dff772230 */ /* 0x000fe20000004100 */
[----:B------:R-:W-:Y:S01]  /*5e40*/  @P2 F2FP.F16.F32.PACK_AB R123, RZ, R117 ;  /* 0x00000075ff7b223e */ /* 0x000fe200000000ff */
[----:B------:R-:W-:Y:S02]  /*5e50*/  @P2 HADD2.F32 R117, -RZ, R89.H1_H1 ;  /* 0x30000059ff752230 */ /* 0x000fe40000004100 */
[----:B------:R-:W-:Y:S01]  /*5e60*/  @P2 FMUL.FTZ R118, R125, R118 ;  /* 0x000000767d762220 */ /* 0x000fe20000410000 */
[----:B------:R-:W-:-:S02]  /*5e70*/  @P2 HADD2.F32 R116, -RZ, R109.H1_H1 ;  /* 0x3000006dff742230 */ /* 0x000fc40000004100 */
[----:B------:R-:W-:Y:S01]  /*5e80*/  @P2 FMUL.FTZ R192, R191, R192 ;  /* 0x000000c0bfc02220 */ /* 0x000fe20000410000 */
[----:B------:R-:W-:Y:S01]  /*5e90*/  @P2 FFMA.FTZ R22, R119, R125, R22 ;  /* 0x0000007d77162223 */ /* 0x000fe20000010016 */
[----:B------:R-:W-:Y:S01]  /*5ea0*/  @P2 FMUL.FTZ R181, R186, R181 ;  /* 0x000000b5bab52220 */ /* 0x000fe20000410000 */
[----:B------:R-:W-:Y:S01]  /*5eb0*/  @P2 PRMT R112, R112, 0x5410, R123 ;  /* 0x0000541070702816 */ /* 0x000fe2000000007b */
[--C-:B------:R-:W-:Y:S01]  /*5ec0*/  @P2 HADD2.F32 R119, -RZ, R110.reuse.H0_H0 ;  /* 0x2000006eff772230 */ /* 0x100fe20000004100 */
[----:B------:R-:W-:Y:S01]  /*5ed0*/  @P2 F2FP.F16.F32.PACK_AB R189, RZ, R189 ;  /* 0x000000bdffbd223e */ /* 0x000fe200000000ff */
[----:B------:R-:W-:Y:S01]  /*5ee0*/  @P2 FMUL.FTZ R185, R181, R126 ;  /* 0x0000007eb5b92220 */ /* 0x000fe20000410000 */
[----:B------:R-:W-:Y:S01]  /*5ef0*/  @P2 F2FP.F16.F32.PACK_AB R126, RZ, R118 ;  /* 0x00000076ff7e223e */ /* 0x000fe200000000ff */
[----:B------:R-:W-:Y:S01]  /*5f00*/  @P2 HADD2.F32 R123, -RZ, R111.H0_H0 ;  /* 0x2000006fff7b2230 */ /* 0x000fe20000004100 */
[----:B------:R-:W-:Y:S01]  /*5f10*/  @P2 F2FP.F16.F32.PACK_AB R192, RZ, R192 ;  /* 0x000000c0ffc0223e */ /* 0x000fe200000000ff */
[----:B0-----:R-:W-:Y:S01]  /*5f20*/  @P2 FMUL.FTZ R184, R127, R184 ;  /* 0x000000b87fb82220 */ /* 0x001fe20000410000 */
[----:B------:R-:W-:Y:S01]  /*5f30*/  @P2 F2FP.F16.F32.PACK_AB R185, RZ, R185 ;  /* 0x000000b9ffb9223e */ /* 0x000fe200000000ff */
[----:B------:R-:W-:Y:S01]  /*5f40*/  @P2 FFMA.FTZ R16, R119, R181, R16 ;  /* 0x000000b577102223 */ /* 0x000fe20000010010 */
[----:B------:R-:W-:Y:S01]  /*5f50*/  @P2 PRMT R113, R126, 0x7610, R113 ;  /* 0x000076107e712816 */ /* 0x000fe20000000071 */
[----:B------:R-:W-:Y:S01]  /*5f60*/  @P2 FMUL.FTZ R117, R184, R117 ;  /* 0x00000075b8752220 */ /* 0x000fe20000410000 */
[----:B------:R-:W-:Y:S01]  /*5f70*/  @P2 FFMA.FTZ R23, R116, R184, R23 ;  /* 0x000000b874172223 */ /* 0x000fe20000010017 */
[----:B------:R-:W-:Y:S01]  /*5f80*/  @P2 HADD2.F32 R116, -RZ, R110.H1_H1 ;  /* 0x3000006eff742230 */ /* 0x000fe20000004100 */
[----:B------:R-:W-:Y:S01]  /*5f90*/  @P2 PRMT R114, R185, 0x7610, R114 ;  /* 0x00007610b9722816 */ /* 0x000fe20000000072 */
[----:B------:R-:W-:Y:S01]  /*5fa0*/  @P2 FFMA.FTZ R18, R123, R191, R18 ;  /* 0x000000bf7b122223 */ /* 0x000fe20000010012 */
[----:B------:R-:W-:-:S02]  /*5fb0*/  @P2 F2FP.F16.F32.PACK_AB R147, RZ, R117 ;  /* 0x00000075ff93223e */ /* 0x000fc400000000ff */
[----:B------:R-:W-:Y:S01]  /*5fc0*/  F2FP.F16.F32.PACK_AB R117, R127, R128 ;  /* 0x000000807f75723e */ /* 0x000fe200000000ff */
[----:B------:R-:W-:Y:S02]  /*5fd0*/  @P2 HADD2.F32 R128, -RZ, R108.H1_H1 ;  /* 0x3000006cff802230 */ /* 0x000fe40000004100 */
[----:B------:R-:W-:Y:S01]  /*5fe0*/  @P2 FFMA.FTZ R17, R116, R188, R17 ;  /* 0x000000bc74112223 */ /* 0x000fe20000010011 */
[----:B------:R-:W-:Y:S02]  /*5ff0*/  F2FP.F16.F32.PACK_AB R118, R187, R186 ;  /* 0x000000babb76723e */ /* 0x000fe400000000ff */
[----:B------:R-:W-:Y:S01]  /*6000*/  @P2 PRMT R113, R113, 0x5410, R147 ;  /* 0x0000541071712816 */ /* 0x000fe20000000093 */
[----:B------:R-:W-:Y:S01]  /*6010*/  @P2 FFMA.FTZ R21, R128, R124, R21 ;  /* 0x0000007c80152223 */ /* 0x000fe20000010015 */
[----:B------:R-:W-:Y:S02]  /*6020*/  @P2 PRMT R114, R114, 0x5410, R189 ;  /* 0x0000541072722816 */ /* 0x000fe400000000bd */
[----:B------:R-:W-:-:S02]  /*6030*/  F2FP.F16.F32.PACK_AB R119, R193, R190 ;  /* 0x000000bec177723e */ /* 0x000fc400000000ff */
[----:B------:R-:W-:Y:S02]  /*6040*/  @P2 PRMT R115, R192, 0x7610, R115 ;  /* 0x00007610c0732816 */ /* 0x000fe40000000073 */
        /* <DEDUP_REMOVED lines=10> */
.L_x_1539:
[----:B------:R-:W-:Y:S01]  /*60f0*/  ISETP.GT.AND P1, PT, R128, RZ, PT ;  /* 0x000000ff8000720c */ /* 0x000fe20003f24270 */
[----:B-12---:R-:W1:Y:S01]  /*6100*/  @P2 LDC R185, c[0x0][0x40c] ;  /* 0x00010300ffb92b82 */ /* 0x006e620000000800 */
        /* <DEDUP_REMOVED lines=96> */
.L_x_1538:
[----:B------:R-:W-:-:S04]  /*6710*/  UISETP.NE.U32.AND UP0, UPT, UR20, URZ, UPT ;  /* 0x000000ff1400728c */ /* 0x000fc8000bf05070 */
[----:B------:R-:W-:-:S06]  /*6720*/  UISETP.NE.AND.EX UP0, UPT, UR21, URZ, UPT, UP0 ;  /* 0x000000ff1500728c */ /* 0x000fcc000bf05300 */
[----:B------:R-:W-:-:S13]  /*6730*/  PLOP3.LUT P0, PT, PT, PT, UP0, 0x80, 0x8 ;  /* 0x000000000008781c */ /* 0x000fda0003f0f008 */
[----:B------:R-:W-:Y:S05]  /*6740*/  @!P0 BRA `(.L_x_1541) ;  /* 0x0000000400988947 */ /* 0x000fea0003800000 */
[----:B-12---:R-:W1:Y:S01]  /*6750*/  @P2 LDC R119, c[0x0][0x40c] ;  /* 0x00010300ff772b82 */ /* 0x006e620000000800 */
[-CC-:B------:R-:W-:Y:S01]  /*6760*/  FFMA.FTZ R117, R151, R123.reuse, R124.reuse ;  /* 0x0000007b97757223 */ /* 0x180fe2000001007c */
[-CC-:B------:R-:W-:Y:S01]  /*6770*/  FFMA.FTZ R118, R156, R123.reuse, R124.reuse ;  /* 0x0000007b9c767223 */ /* 0x180fe2000001007c */
[----:B------:R-:W-:Y:S01]  /*6780*/  ISETP.GT.AND P1, PT, R128, RZ, PT ;  /* 0x000000ff8000720c */ /* 0x000fe20003f24270 */
[-C--:B------:R-:W-:Y:S01]  /*6790*/  FFMA.FTZ R125, R159, R123.reuse, R124 ;  /* 0x0000007b9f7d7223 */ /* 0x080fe2000001007c */
[----:B------:R-:W-:Y:S01]  /*67a0*/  FADD.FTZ R116, R150, -R117 ;  /* 0x8000007596747221 */ /* 0x000fe20000010000 */
[----:B------:R-:W-:Y:S01]  /*67b0*/  FADD.FTZ R118, R157, -R118 ;  /* 0x800000769d767221 */ /* 0x000fe20000010000 */
[-CC-:B------:R-:W-:Y:S01]  /*67c0*/  FFMA.FTZ R184, R160, R123.reuse, R124.reuse ;  /* 0x0000007ba0b87223 */ /* 0x180fe2000001007c */
[----:B0-----:R-:W0:Y:S01]  /*67d0*/  @P2 LDC R126, c[0x0][0x40c] ;  /* 0x00010300ff7e2b82 */ /* 0x001e220000000800 */
[C---:B------:R-:W-:Y:S01]  /*67e0*/  FMUL.FTZ R116, R147.reuse, R116 ;  /* 0x0000007493747220 */ /* 0x040fe20000410000 */
[----:B------:R-:W-:Y:S01]  /*67f0*/  FMUL.FTZ R117, R147, R118 ;  /* 0x0000007693757220 */ /* 0x000fe20000410000 */
[-CC-:B------:R-:W-:Y:S01]  /*6800*/  FFMA.FTZ R127, R163, R123.reuse, R124.reuse ;  /* 0x0000007ba37f7223 */ /* 0x180fe2000001007c */
[-CC-:B------:R-:W-:Y:S01]  /*6810*/  FFMA.FTZ R181, R166, R123.reuse, R124.reuse ;  /* 0x0000007ba6b57223 */ /* 0x180fe2000001007c */
[-CC-:B------:R-:W-:Y:S01]  /*6820*/  FFMA.FTZ R189, R145, R123.reuse, R124.reuse ;  /* 0x0000007b91bd7223 */ /* 0x180fe2000001007c */
[----:B------:R-:W-:Y:S01]  /*6830*/  FSEL R190, R116, RZ, P1 ;  /* 0x000000ff74be7208 */ /* 0x000fe20000800000 */
[----:B------:R-:W-:Y:S01]  /*6840*/  FFMA.FTZ R196, R148, R123, R124 ;  /* 0x0000007b94c47223 */ /* 0x000fe2000001007c */
[----:B------:R-:W2:Y:S01]  /*6850*/  @P2 LDC R185, c[0x0][0x40c] ;  /* 0x00010300ffb92b82 */ /* 0x000ea20000000800 */
[----:B------:R-:W-:Y:S01]  /*6860*/  FADD.FTZ R124, R158, -R125 ;  /* 0x8000007d9e7c7221 */ /* 0x000fe20000010000 */
[--C-:B------:R-:W-:Y:S01]  /*6870*/  @P2 HADD2.F32 R128, -RZ, R88.reuse.H0_H0 ;  /* 0x20000058ff802230 */ /* 0x100fe20000004100 */
[----:B------:R-:W-:Y:S01]  /*6880*/  FSEL R191, R117, RZ, P1 ;  /* 0x000000ff75bf7208 */ /* 0x000fe20000800000 */
[----:B------:R-:W-:Y:S01]  /*6890*/  FADD.FTZ R188, R162, -R127 ;  /* 0x8000007fa2bc7221 */ /* 0x000fe20000010000 */
[----:B------:R-:W-:Y:S01]  /*68a0*/  FADD.FTZ R192, R164, -R181 ;  /* 0x800000b5a4c07221 */ /* 0x000fe20000010000 */
[C---:B------:R-:W-:Y:S01]  /*68b0*/  FMUL.FTZ R118, R147.reuse, R124 ;  /* 0x0000007c93767220 */ /* 0x040fe20000410000 */
[----:B------:R-:W-:Y:S01]  /*68c0*/  @P2 HADD2.F32 R123, -RZ, R88.H1_H1 ;  /* 0x30000058ff7b2230 */ /* 0x000fe20000004100 */
[----:B------:R-:W3:Y:S01]  /*68d0*/  @P2 LDC R187, c[0x0][0x40c] ;  /* 0x00010300ffbb2b82 */ /* 0x000ee20000000800 */
[----:B-1----:R-:W-:Y:S01]  /*68e0*/  @P2 FMUL.FTZ R119, R190, R119 ;  /* 0x00000077be772220 */ /* 0x002fe20000410000 */
[----:B------:R-:W-:Y:S01]  /*68f0*/  FADD.FTZ R194, R168, -R189 ;  /* 0x800000bda8c27221 */ /* 0x000fe20000010000 */
[----:B------:R-:W-:Y:S01]  /*6900*/  FMUL.FTZ R127, R147, R188 ;  /* 0x000000bc937f7220 */ /* 0x000fe20000410000 */
[----:B------:R-:W-:Y:S01]  /*6910*/  FADD.FTZ R184, R161, -R184 ;  /* 0x800000b8a1b87221 */ /* 0x000fe20000010000 */
[----:B------:R-:W-:Y:S01]  /*6920*/  @P2 FMUL.FTZ R116, R128, R119 ;  /* 0x0000007780742220 */ /* 0x000fe20000410000 */
[----:B------:R-:W-:Y:S01]  /*6930*/  FMUL.FTZ R128, R147, R192 ;  /* 0x000000c093807220 */ /* 0x000fe20000410000 */
[----:B------:R-:W-:Y:S01]  /*6940*/  FSEL R192, R118, RZ, P1 ;  /* 0x000000ff76c07208 */ /* 0x000fe20000800000 */
[----:B------:R-:W1:Y:S01]  /*6950*/  @P2 LDC R197, c[0x0][0x40c] ;  /* 0x00010300ffc52b82 */ /* 0x000e620000000800 */
[----:B0-----:R-:W-:Y:S01]  /*6960*/  @P2 FMUL.FTZ R124, R191, R126 ;  /* 0x0000007ebf7c2220 */ /* 0x001fe20000410000 */
[----:B------:R-:W-:Y:S01]  /*6970*/  FMUL.FTZ R181, R147, R194 ;  /* 0x000000c293b57220 */ /* 0x000fe20000410000 */
[----:B------:R-:W-:Y:S01]  /*6980*/  FADD.FTZ R196, R149, -R196 ;  /* 0x800000c495c47221 */ /* 0x000fe20000010000 */
[----:B------:R-:W-:Y:S01]  /*6990*/  FSEL R194, R127, RZ, P1 ;  /* 0x000000ff7fc27208 */ /* 0x000fe20000800000 */
[----:B------:R-:W-:Y:S01]  /*69a0*/  @P2 FMUL.FTZ R117, R123, R124 ;  /* 0x0000007c7b752220 */ /* 0x000fe20000410000 */
[----:B------:R-:W-:Y:S01]  /*69b0*/  @P2 F2FP.F16.F32.PACK_AB R123, RZ, R116 ;  /* 0x00000074ff7b223e */ /* 0x000fe200000000ff */
[----:B------:R-:W-:Y:S01]  /*69c0*/  @P2 HADD2.F32 R116, -RZ, R89.H0_H0 ;  /* 0x20000059ff742230 */ /* 0x000fe20000004100 */
[----:B------:R-:W0:Y:S01]  /*69d0*/  @P2 LDC R186, c[0x0][0x40c] ;  /* 0x00010300ffba2b82 */ /* 0x000e220000000800 */
[----:B--2---:R-:W-:Y:S01]  /*69e0*/  @P2 FMUL.FTZ R127, R192, R185 ;  /* 0x000000b9c07f2220 */ /* 0x004fe20000410000 */
[C---:B------:R-:W-:Y:S01]  /*69f0*/  FMUL.FTZ R126, R147.reuse, R184 ;  /* 0x000000b8937e7220 */ /* 0x040fe20000410000 */
[----:B------:R-:W-:Y:S01]  /*6a00*/  FMUL.FTZ R189, R147, R196 ;  /* 0x000000c493bd7220 */ /* 0x000fe20000410000 */
[----:B------:R-:W-:Y:S01]  /*6a10*/  FSEL R196, R181, RZ, P1 ;  /* 0x000000ffb5c47208 */ /* 0x000fe20000800000 */
[----:B------:R-:W-:Y:S01]  /*6a20*/  @P2 FMUL.FTZ R116, R116, R127 ;  /* 0x0000007f74742220 */ /* 0x000fe20000410000 */
[--C-:B------:R-:W-:Y:S01]  /*6a30*/  @P2 HADD2.F32 R184, -RZ, R90.reuse.H0_H0 ;  /* 0x2000005affb82230 */ /* 0x100fe20000004100 */
[----:B------:R-:W-:Y:S01]  /*6a40*/  FSEL R193, R126, RZ, P1 ;  /* 0x000000ff7ec17208 */ /* 0x000fe20000800000 */
[----:B------:R-:W2:Y:S01]  /*6a50*/  @P2 LDC R198, c[0x0][0x40c] ;  /* 0x00010300ffc62b82 */ /* 0x000ea20000000800 */
[----:B---3--:R-:W-:Y:S01]  /*6a60*/  @P2 FMUL.FTZ R181, R194, R187 ;  /* 0x000000bbc2b52220 */ /* 0x008fe20000410000 */
[----:B------:R-:W-:Y:S01]  /*6a70*/  @P2 F2FP.F16.F32.PACK_AB R126, RZ, R116 ;  /* 0x00000074ff7e223e */ /* 0x000fe200000000ff */
[----:B------:R-:W-:Y:S01]  /*6a80*/  @P2 HADD2.F32 R147, -RZ, R90.H1_H1 ;  /* 0x3000005aff932230 */ /* 0x000fe20000004100 */
[----:B------:R-:W-:Y:S01]  /*6a90*/  FSEL R195, R128, RZ, P1 ;  /* 0x000000ff80c37208 */ /* 0x000fe20000800000 */
[----:B------:R-:W-:Y:S01]  /*6aa0*/  @P2 HADD2.F32 R188, -RZ, R91.H0_H0 ;  /* 0x2000005bffbc2230 */ /* 0x000fe20000004100 */
[----:B------:R-:W-:Y:S01]  /*6ab0*/  F2FP.F16.F32.PACK_AB R116, R191, R190 ;  /* 0x000000bebf74723e */ /* 0x000fe200000000ff */
[----:B-----5:R-:W-:-:S02]  /*6ac0*/  @P2 HADD2.F32 R190, -RZ, R108.H1_H1 ;  /* 0x3000006cffbe2230 */ /* 0x020fc40000004100 */
[----:B-1----:R-:W-:Y:S01]  /*6ad0*/  @P2 FMUL.FTZ R187, R196, R197 ;  /* 0x000000c5c4bb2220 */ /* 0x002fe20000410000 */
[----:B------:R-:W-:Y:S01]  /*6ae0*/  @P2 HADD2.F32 R197, -RZ, R108.H0_H0 ;  /* 0x2000006cffc52230 */ /* 0x000fe20000004100 */
[----:B------:R-:W-:Y:S01]  /*6af0*/  @P2 F2FP.F16.F32.PACK_AB R125, RZ, R117 ;  /* 0x00000075ff7d223e */ /* 0x000fe200000000ff */
[----:B------:R-:W-:Y:S02]  /*6b00*/  @P2 HADD2.F32 R117, -RZ, R89.H1_H1 ;  /* 0x30000059ff752230 */ /* 0x000fe40000004100 */
[----:B------:R-:W-:Y:S01]  /*6b10*/  @P2 FMUL.FTZ R118, R184, R181 ;  /* 0x000000b5b8762220 */ /* 0x000fe20000410000 */
[----:B------:R-:W-:Y:S01]  /*6b20*/  @P2 FFMA.FTZ R21, R190, R124, R21 ;  /* 0x0000007cbe152223 */ /* 0x000fe20000010015 */
[----:B------:R-:W-:Y:S01]  /*6b30*/  @P2 FFMA.FTZ R20, R197, R119, R20 ;  /* 0x00000077c5142223 */ /* 0x000fe20000010014 */
[--C-:B------:R-:W-:Y:S02]  /*6b40*/  @P2 HADD2.F32 R119, -RZ, R109.reuse.H0_H0 ;  /* 0x2000006dff772230 */ /* 0x100fe40000004100 */
[----:B0-----:R-:W-:Y:S01]  /*6b50*/  @P2 FMUL.FTZ R128, R193, R186 ;  /* 0x000000bac1802220 */ /* 0x001fe20000410000 */
[----:B------:R-:W-:-:S02]  /*6b60*/  @P2 HADD2.F32 R124, -RZ, R109.H1_H1 ;  /* 0x3000006dff7c2230 */ /* 0x000fc40000004100 */
[----:B------:R-:W-:Y:S01]  /*6b70*/  @P2 FMUL.FTZ R188, R188, R187 ;  /* 0x000000bbbcbc2220 */ /* 0x000fe20000410000 */
[----:B------:R-:W-:Y:S01]  /*6b80*/  @P2 F2FP.F16.F32.PACK_AB R184, RZ, R118 ;  /* 0x00000076ffb8223e */ /* 0x000fe200000000ff */
[----:B------:R-:W-:Y:S01]  /*6b90*/  @P2 FMUL.FTZ R117, R117, R128 ;  /* 0x0000008075752220 */ /* 0x000fe20000410000 */
[----:B------:R-:W-:Y:S01]  /*6ba0*/  @P2 FFMA.FTZ R22, R119, R127, R22 ;  /* 0x0000007f77162223 */ /* 0x000fe20000010016 */
[----:B------:R-:W-:Y:S01]  /*6bb0*/  @P2 PRMT R112, R123, 0x7610, R112 ;  /* 0x000076107b702816 */ /* 0x000fe20000000070 */
[--C-:B------:R-:W-:Y:S02]  /*6bc0*/  @P2 HADD2.F32 R119, -RZ, R110.reuse.H0_H0 ;  /* 0x2000006eff772230 */ /* 0x100fe40000004100 */
[----:B--2---:R-:W-:Y:S01]  /*6bd0*/  @P2 FMUL.FTZ R186, R195, R198 ;  /* 0x000000c6c3ba2220 */ /* 0x004fe20000410000 */
[----:B------:R-:W-:Y:S01]  /*6be0*/  @P2 FFMA.FTZ R23, R124, R128, R23 ;  /* 0x000000807c172223 */ /* 0x000fe20000010017 */
[----:B------:R-:W-:Y:S01]  /*6bf0*/  @P2 HADD2.F32 R124, -RZ, R110.H1_H1 ;  /* 0x3000006eff7c2230 */ /* 0x000fe20000004100 */
[----:B------:R-:W-:Y:S01]  /*6c00*/  @P2 F2FP.F16.F32.PACK_AB R188, RZ, R188 ;  /* 0x000000bcffbc223e */ /* 0x000fe200000000ff */
[-C--:B------:R-:W-:Y:S01]  /*6c10*/  @P2 FMUL.FTZ R185, R147, R186.reuse ;  /* 0x000000ba93b92220 */ /* 0x080fe20000410000 */
[----:B------:R-:W-:Y:S01]  /*6c20*/  @P2 HADD2.F32 R123, -RZ, R111.H0_H0 ;  /* 0x2000006fff7b2230 */ /* 0x000fe20000004100 */
[----:B------:R-:W-:Y:S01]  /*6c30*/  @P2 F2FP.F16.F32.PACK_AB R147, RZ, R117 ;  /* 0x00000075ff93223e */ /* 0x000fe200000000ff */
[----:B------:R-:W-:Y:S01]  /*6c40*/  @P2 FFMA.FTZ R16, R119, R181, R16 ;  /* 0x000000b577102223 */ /* 0x000fe20000010010 */
[----:B------:R-:W-:Y:S01]  /*6c50*/  @P2 PRMT R113, R126, 0x7610, R113 ;  /* 0x000076107e712816 */ /* 0x000fe20000000071 */
[----:B------:R-:W-:Y:S01]  /*6c60*/  @P2 FFMA.FTZ R17, R124, R186, R17 ;  /* 0x000000ba7c112223 */ /* 0x000fe20000010011 */
[----:B------:R-:W-:Y:S01]  /*6c70*/  @P2 F2FP.F16.F32.PACK_AB R185, RZ, R185 ;  /* 0x000000b9ffb9223e */ /* 0x000fe200000000ff */
[----:B------:R-:W-:Y:S01]  /*6c80*/  @P2 FFMA.FTZ R18, R123, R187, R18 ;  /* 0x000000bb7b122223 */ /* 0x000fe20000010012 */
[----:B------:R-:W-:-:S02]  /*6c90*/  FSEL R189, R189, RZ, P1 ;  /* 0x000000ffbdbd7208 */ /* 0x000fc40000800000 */
[----:B------:R-:W-:Y:S02]  /*6ca0*/  @P2 PRMT R114, R184, 0x7610, R114 ;  /* 0x00007610b8722816 */ /* 0x000fe40000000072 */
[----:B------:R-:W-:Y:S02]  /*6cb0*/  F2FP.F16.F32.PACK_AB R117, R193, R192 ;  /* 0x000000c0c175723e */ /* 0x000fe400000000ff */
[----:B------:R-:W-:Y:S02]  /*6cc0*/  F2FP.F16.F32.PACK_AB R118, R195, R194 ;  /* 0x000000c2c376723e */ /* 0x000fe400000000ff */
[----:B------:R-:W-:Y:S02]  /*6cd0*/  @P2 PRMT R112, R112, 0x5410, R125 ;  /* 0x0000541070702816 */ /* 0x000fe4000000007d */
[----:B------:R-:W-:Y:S02]  /*6ce0*/  @P2 PRMT R113, R113, 0x5410, R147 ;  /* 0x0000541071712816 */ /* 0x000fe40000000093 */
[----:B------:R-:W-:-:S02]  /*6cf0*/  F2FP.F16.F32.PACK_AB R119, R189, R196 ;  /* 0x000000c4bd77723e */ /* 0x000fc400000000ff */
[----:B------:R-:W-:Y:S02]  /*6d00*/  @P2 PRMT R114, R114, 0x5410, R185 ;  /* 0x0000541072722816 */ /* 0x000fe400000000b9 */
[----:B------:R-:W-:Y:S01]  /*6d10*/  @P2 PRMT R115, R188, 0x7610, R115 ;  /* 0x00007610bc732816 */ /* 0x000fe20000000073 */
        /* <DEDUP_REMOVED lines=9> */
.L_x_1541:
[----:B------:R-:W3:Y:S01]  /*6db0*/  @P2 LDC R125, c[0x0][0x40c] ;  /* 0x00010300ff7d2b82 */ /* 0x000ee20000000800 */
[----:B012---:R-:W-:Y:S01]  /*6dc0*/  FFMA.FTZ R126, R148, R123, R124 ;  /* 0x0000007b947e7223 */ /* 0x007fe2000001007c */
[----:B------:R-:W-:Y:S01]  /*6dd0*/  ISETP.GT.AND P1, PT, R128, RZ, PT ;  /* 0x000000ff8000720c */ /* 0x000fe20003f24270 */
[----:B------:R-:W-:Y:S01]  /*6de0*/  @P2 HADD2.F32 R127, -RZ, R91.H1_H1 ;  /* 0x3000005bff7f2230 */ /* 0x000fe20000004100 */
[----:B------:R-:W-:Y:S01]  /*6df0*/  BSSY.RECONVERGENT B2, `(.L_x_1542) ;  /* 0x0000014000027945 */ /* 0x000fe20003800200 */
[----:B------:R-:W-:Y:S01]  /*6e00*/  FADD.FTZ R126, R149, -R126 ;  /* 0x8000007e957e7221 */ /* 0x000fe20000010000 */
[----:B-----5:R-:W-:-:S03]  /*6e10*/  @P2 HADD2.F32 R188, -RZ, R111.H1_H1 ;  /* 0x3000006fffbc2230 */ /* 0x020fc60000004100 */
[----:B------:R-:W-:-:S05]  /*6e20*/  FMUL.FTZ R126, R147, R126 ;  /* 0x0000007e937e7220 */ /* 0x000fca0000410000 */
[----:B------:R-:W-:-:S05]  /*6e30*/  FSEL R184, R126, RZ, P1 ;  /* 0x000000ff7eb87208 */ /* 0x000fca0000800000 */
[----:B---3--:R-:W-:-:S04]  /*6e40*/  @P2 FMUL.FTZ R184, R184, R125 ;  /* 0x0000007db8b82220 */ /* 0x008fc80000410000 */
[----:B------:R-:W-:Y:S01]  /*6e50*/  @P2 FMUL.FTZ R127, R127, R184 ;  /* 0x000000b87f7f2220 */ /* 0x000fe20000410000 */
[----:B------:R-:W-:Y:S06]  /*6e60*/  @!P2 BRA `(.L_x_1543) ;  /* 0x000000000030a947 */ /* 0x000fec0003800000 */
[----:B------:R-:W-:Y:S01]  /*6e70*/  FFMA.FTZ R125, R151, R123, R124 ;  /* 0x0000007b977d7223 */ /* 0x000fe2000001007c */
[----:B------:R-:W-:Y:S01]  /*6e80*/  ISETP.GT.AND P1, PT, R128, RZ, PT ;  /* 0x000000ff8000720c */ /* 0x000fe20003f24270 */
[----:B------:R-:W-:Y:S02]  /*6e90*/  HADD2.F32 R186, -RZ, R88.H0_H0 ;  /* 0x20000058ffba7230 */ /* 0x000fe40000004100 */
[----:B------:R-:W-:Y:S01]  /*6ea0*/  FADD.FTZ R126, R150, -R125 ;  /* 0x8000007d967e7221 */ /* 0x000fe20000010000 */
[----:B------:R-:W-:-:S03]  /*6eb0*/  HADD2.F32 R181, -RZ, R108.H0_H0 ;  /* 0x2000006cffb57230 */ /* 0x000fc60000004100 */
[----:B------:R-:W-:-:S05]  /*6ec0*/  FMUL.FTZ R126, R147, R126 ;  /* 0x0000007e937e7220 */ /* 0x000fca0000410000 */
[----:B------:R-:W-:-:S05]  /*6ed0*/  FSEL R126, R126, RZ, P1 ;  /* 0x000000ff7e7e7208 */ /* 0x000fca0000800000 */
[----:B------:R-:W-:-:S04]  /*6ee0*/  FMUL.FTZ R125, R126, UR14 ;  /* 0x0000000e7e7d7c20 */ /* 0x000fc80008410000 */
[-C--:B------:R-:W-:Y:S01]  /*6ef0*/  FMUL.FTZ R126, R186, R125.reuse ;  /* 0x0000007dba7e7220 */ /* 0x080fe20000410000 */
[----:B------:R-:W-:-:S04]  /*6f00*/  FFMA.FTZ R20, R181, R125, R20 ;  /* 0x0000007db5147223 */ /* 0x000fc80000010014 */
[----:B------:R-:W-:-:S04]  /*6f10*/  F2FP.F16.F32.PACK_AB R126, RZ, R126 ;  /* 0x0000007eff7e723e */ /* 0x000fc800000000ff */
[----:B------:R-:W-:-:S07]  /*6f20*/  PRMT R112, R126, 0x7610, R112 ;  /* 0x000076107e707816 */ /* 0x000fce0000000070 */
.L_x_1543:
[----:B------:R-:W-:Y:S05]  /*6f30*/  BSYNC.RECONVERGENT B2 ;  /* 0x0000000000027941 */ /* 0x000fea0003800200 */
.L_x_1542:
[----:B------:R-:W-:Y:S04]  /*6f40*/  BSSY.RECONVERGENT B2, `(.L_x_1544) ;  /* 0x000000e000027945 */ /* 0x000fe80003800200 */
[----:B------:R-:W-:Y:S05]  /*6f50*/  @!P2 BRA `(.L_x_1545) ;  /* 0x000000000030a947 */ /* 0x000fea0003800000 */
[----:B------:R-:W-:Y:S01]  /*6f60*/  FFMA.FTZ R126, R156, R123, R124 ;  /* 0x0000007b9c7e7223 */ /* 0x000fe2000001007c */
[----:B------:R-:W-:Y:S01]  /*6f70*/  ISETP.GT.AND P1, PT, R128, RZ, PT ;  /* 0x000000ff8000720c */ /* 0x000fe20003f24270 */
[----:B------:R-:W-:Y:S02]  /*6f80*/  HADD2.F32 R125, -RZ, R88.H1_H1 ;  /* 0x30000058ff7d7230 */ /* 0x000fe40000004100 */
[----:B------:R-:W-:Y:S01]  /*6f90*/  FADD.FTZ R126, R157, -R126 ;  /* 0x8000007e9d7e7221 */ /* 0x000fe20000010000 */
        /* <DEDUP_REMOVED lines=8> */
.L_x_1545:
[----:B------:R-:W-:Y:S05]  /*7020*/  BSYNC.RECONVERGENT B2 ;  /* 0x0000000000027941 */ /* 0x000fea0003800200 */
.L_x_1544:
[----:B------:R-:W-:Y:S04]  /*7030*/  BSSY.RECONVERGENT B2, `(.L_x_1546) ;  /* 0x000000e000027945 */ /* 0x000fe80003800200 */
[----:B------:R-:W-:Y:S05]  /*7040*/  @!P2 BRA `(.L_x_1547) ;  /* 0x000000000030a947 */ /* 0x000fea0003800000 */
        /* <DEDUP_REMOVED lines=12> */
.L_x_1547:
[----:B------:R-:W-:Y:S05]  /*7110*/  BSYNC.RECONVERGENT B2 ;  /* 0x0000000000027941 */ /* 0x000fea0003800200 */
.L_x_1546:
        /* <DEDUP_REMOVED lines=14> */
.L_x_1549:
[----:B------:R-:W-:Y:S05]  /*7200*/  BSYNC.RECONVERGENT B2 ;  /* 0x0000000000027941 */ /* 0x000fea0003800200 */
.L_x_1548:
        /* <DEDUP_REMOVED lines=14> */
.L_x_1551:
[----:B------:R-:W-:Y:S05]  /*72f0*/  BSYNC.RECONVERGENT B2 ;  /* 0x0000000000027941 */ /* 0x000fea0003800200 */
.L_x_1550:
        /* <DEDUP_REMOVED lines=14> */
.L_x_1553:
[----:B------:R-:W-:Y:S05]  /*73e0*/  BSYNC.RECONVERGENT B2 ;  /* 0x0000000000027941 */ /* 0x000fea0003800200 */
.L_x_1552:
        /* <DEDUP_REMOVED lines=14> */
.L_x_1555:
[----:B------:R-:W-:Y:S05]  /*74d0*/  BSYNC.RECONVERGENT B2 ;  /* 0x0000000000027941 */ /* 0x000fea0003800200 */
.L_x_1554:
[----:B------:R-:W-:Y:S01]  /*74e0*/  @P2 F2FP.F16.F32.PACK_AB R127, RZ, R127 ;  /* 0x0000007fff7f223e */ /* 0x000fe200000000ff */
[----:B------:R-:W-:-:S03]  /*74f0*/  @P2 FFMA.FTZ R19, R188, R184, R19 ;  /* 0x000000b8bc132223 */ /* 0x000fc60000010013 */
[----:B------:R-:W-:-:S07]  /*7500*/  @P2 PRMT R115, R115, 0x5410, R127 ;  /* 0x0000541073732816 */ /* 0x000fce000000007f */
.L_x_1540:
[----:B------:R-:W-:Y:S05]  /*7510*/  BSYNC.RECONVERGENT B1 ;  /* 0x0000000000017941 */ /* 0x000fea0003800200 */
.L_x_1537:
[----:B------:R-:W0:Y:S08]  /*7520*/  @P0 LDC.64 R124, c[0x0][0x478] ;  /* 0x00011e00ff7c0b82 */ /* 0x000e300000000a00 */
[----:B------:R-:W1:Y:S01]  /*7530*/  @P2 LDC.64 R126, c[0x0][0x468] ;  /* 0x00011a00ff7e2b82 */ /* 0x000e620000000a00 */
[----:B0-----:R-:W-:-:S05]  /*7540*/  @P0 IMAD.WIDE.U32 R124, R183, 0x10, R124 ;  /* 0x00000010b77c0825 */ /* 0x001fca00078e007c */
[----:B------:R3:W-:Y:S01]  /*7550*/  @P0 STG.E.128 desc[UR6][R124.64], R116 ;  /* 0x000000747c000986 */ /* 0x0007e2000c101d06 */
[----:B-1----:R-:W-:-:S05]  /*7560*/  @P2 IMAD.WIDE.U32 R122, R122, 0x10, R126 ;  /* 0x000000107a7a2825 */ /* 0x002fca00078e007e */
[----:B------:R3:W-:Y:S02]  /*7570*/  @P2 STG.E.128 desc[UR6][R122.64], R112 ;  /* 0x000000707a002986 */ /* 0x0007e4000c101d06 */
.L_x_1534:
[----:B------:R-:W-:Y:S05]  /*7580*/  BSYNC.RECONVERGENT B0 ;  /* 0x0000000000007941 */ /* 0x000fea0003800200 */
.L_x_1533:
[----:B---3--:R-:W3:Y:S02]  /*7590*/  LDC.64 R122, c[0x0][0x380] ;  /* 0x0000e000ff7a7b82 */ /* 0x008ee40000000a00 */
[----:B---3--:R-:W-:-:S04]  /*75a0*/  LEA R2, R122, R2, 0x2 ;  /* 0x000000027a027211 */ /* 0x008fc800078e10ff */
[----:B------:R-:W-:-:S13]  /*75b0*/  ISETP.GE.AND P0, PT, R2, R123, PT ;  /* 0x0000007b0200720c */ /* 0x000fda0003f06270 */
[----:B------:R-:W-:Y:S05]  /*75c0*/  @!P0 BRA `(.L_x_1556) ;  /* 0xffffff90006c8947 */ /* 0x000fea000383ffff */
.L_x_1478:
[----:B------:R-:W3:Y:S01]  /*75d0*/  S2R R3, SR_CgaCtaId ;  /* 0x0000000000037919 */ /* 0x000ee20000008800 */
[----:B------:R-:W-:Y:S01]  /*75e0*/  SHF.R.U32.HI R5, RZ, 0x5, R121 ;  /* 0x00000005ff057819 */ /* 0x000fe20000011679 */
[----:B------:R-:W-:Y:S05]  /*75f0*/  WARPSYNC.ALL ;  /* 0x0000000000007948 */ /* 0x000fea0003800000 */
[----:B------:R-:W-:Y:S01]  /*7600*/  MOV R0, 0x400 ;  /* 0x0000040000007802 */ /* 0x000fe20000000f00 */
[----:B------:R-:W-:Y:S01]  /*7610*/  IMAD R120, R5, 0x60, R120 ;  /* 0x0000006005787824 */ /* 0x000fe200078e0278 */
[----:B------:R-:W-:Y:S01]  /*7620*/  LOP3.LUT R2, R121, 0x7f, RZ, 0x3c, !PT ;  /* 0x0000007f79027812 */ /* 0x000fe200078e3cff */
[----:B------:R-:W4:Y:S01]  /*7630*/  S2UR UR4, SR_CTAID.X ;  /* 0x00000000000479c3 */ /* 0x000f220000002500 */
[----:B------:R-:W0:Y:S01]  /*7640*/  LDCU.128 UR16, c[0x0][0x440] ;  /* 0x00008800ff1077ac */ /* 0x000e220008000c00 */
        /* <DEDUP_REMOVED lines=8> */
[----:B---3--:R-:W-:Y:S01]  /*76d0*/  LEA R0, R3, R0, 0x18 ;  /* 0x0000000003007211 */ /* 0x008fe200078ec0ff */
[----:B----45:R-:W-:Y:S01]  /*76e0*/  IMAD R88, R129, UR4, RZ ;  /* 0x0000000481587c24 */ /* 0x030fe2000f8e02ff */
[----:B------:R-:W3:Y:S02]  /*76f0*/  LDCU.64 UR4, c[0x0][0x460] ;  /* 0x00008c00ff0477ac */ /* 0x000ee40008000a00 */
        /* <DEDUP_REMOVED lines=9> */
[----:B------:R-:W-:Y:S04]  /*7790*/  STS.128 [R120+0x410], R48 ;  /* 0x0004103078007388 */ /* 0x000fe80000000c00 */
[----:B------:R-:W-:Y:S04]  /*77a0*/  STS.128 [R120+0x800], R44 ;  /* 0x0008002c78007388 */ /* 0x000fe80000000c00 */
[----:B------:R-:W-:Y:S01]  /*77b0*/  STS.128 [R120+0x810], R40 ;  /* 0x0008102878007388 */ /* 0x000fe20000000c00 */
[----:B------:R-:W-:Y:S06]  /*77c0*/  BAR.SYNC.DEFER_BLOCKING 0x0 ;  /* 0x0000000000007b1d */ /* 0x000fec0000010000 */
[----:B------:R-:W4:Y:S04]  /*77d0*/  LDS R2, [R0] ;  /* 0x0000000000027984 */ /* 0x000f280000000800 */
[----:B------:R-:W1:Y:S04]  /*77e0*/  LDS R9, [R0+0xc00] ;  /* 0x000c000000097984 */ /* 0x000e680000000800 */
[----:B------:R-:W2:Y:S04]  /*77f0*/  LDS R3, [R0+0x200] ;  /* 0x0002000000037984 */ /* 0x000ea80000000800 */
[----:B------:R-:W0:Y:S04]  /*7800*/  LDS R8, [R0+0xe00] ;  /* 0x000e000000087984 */ /* 0x000e280000000800 */
[----:B------:R-:W3:Y:S04]  /*7810*/  LDS R4, [R0+0x400] ;  /* 0x0004000000047984 */ /* 0x000ee80000000800 */
[----:B------:R-:W3:Y:S04]  /*7820*/  LDS R11, [R0+0x1000] ;  /* 0x00100000000b7984 */ /* 0x000ee80000000800 */
[----:B------:R-:W3:Y:S04]  /*7830*/  LDS R5, [R0+0x600] ;  /* 0x0006000000057984 */ /* 0x000ee80000000800 */
[----:B------:R-:W3:Y:S04]  /*7840*/  LDS R10, [R0+0x1200] ;  /* 0x00120000000a7984 */ /* 0x000ee80000000800 */
[----:B------:R-:W3:Y:S04]  /*7850*/  LDS R6, [R0+0x800] ;  /* 0x0008000000067984 */ /* 0x000ee80000000800 */
[----:B------:R-:W3:Y:S04]  /*7860*/  LDS R13, [R0+0x1400] ;  /* 0x00140000000d7984 */ /* 0x000ee80000000800 */
[----:B------:R-:W3:Y:S01]  /*7870*/  LDS R7, [R0+0xa00] ;  /* 0x000a000000077984 */ /* 0x000ee20000000800 */
[----:B----4-:R-:W-:-:S03]  /*7880*/  FADD.FTZ R2, RZ, R2 ;  /* 0x00000002ff027221 */ /* 0x010fc60000010000 */
[----:B------:R-:W4:Y:S01]  /*7890*/  LDS R12, [R0+0x1600] ;  /* 0x00160000000c7984 */ /* 0x000f220000000800 */
[----:B-1----:R-:W-:-:S03]  /*78a0*/  FADD.FTZ R2, R2, R9 ;  /* 0x0000000902027221 */ /* 0x002fc60000010000 */
[----:B------:R-:W1:Y:S01]  /*78b0*/  LDS R15, [R0+0x1800] ;  /* 0x00180000000f7984 */ /* 0x000e620000000800 */
[----:B--2---:R-:W-:-:S03]  /*78c0*/  FADD.FTZ R3, RZ, R3 ;  /* 0x00000003ff037221 */ /* 0x004fc60000010000 */
[----:B------:R-:W2:Y:S01]  /*78d0*/  LDS R14, [R0+0x1a00] ;  /* 0x001a0000000e7984 */ /* 0x000ea20000000800 */
[----:B0-----:R-:W-:-:S03]  /*78e0*/  FADD.FTZ R3, R3, R8 ;  /* 0x0000000803037221 */ /* 0x001fc60000010000 */
[----:B------:R-:W0:Y:S01]  /*78f0*/  LDS R41, [R0+0x1c00] ;  /* 0x001c000000297984 */ /* 0x000e220000000800 */
        /* <DEDUP_REMOVED lines=14> */
[----:B----4-:R-:W-:-:S03]  /*79e0*/  FADD.FTZ R7, R7, R12 ;  /* 0x0000000c07077221 */ /* 0x010fc60000010000 */
[----:B------:R-:W4:Y:S01]  /*79f0*/  LDS R49, [R0+0x2c00] ;  /* 0x002c000000317984 */ /* 0x000f220000000800 */
[----:B-1----:R-:W-:-:S03]  /*7a00*/  FADD.FTZ R2, R2, R15 ;  /* 0x0000000f02027221 */ /* 0x002fc60000010000 */
[----:B------:R-:W1:Y:S01]  /*7a10*/  LDS R48, [R0+0x2e00] ;  /* 0x002e000000307984 */ /* 0x000e620000000800 */
[----:B--2---:R-:W-:Y:S01]  /*7a20*/  FADD.FTZ R3, R3, R14 ;  /* 0x0000000e03037221 */ /* 0x004fe20000010000 */
[----:B------:R-:W-:Y:S01]  /*7a30*/  BAR.SYNC.DEFER_BLOCKING 0x0 ;  /* 0x0000000000007b1d */ /* 0x000fe20000010000 */
[----:B0-----:R-:W-:Y:S01]  /*7a40*/  FADD.FTZ R4, R4, R41 ;  /* 0x0000002904047221 */ /* 0x001fe20000010000 */
[----:B---3--:R-:W-:Y:S01]  /*7a50*/  FADD.FTZ R5, R5, R40 ;  /* 0x0000002805057221 */ /* 0x008fe20000010000 */
        /* <DEDUP_REMOVED lines=9> */
[----:B----4-:R-:W-:-:S03]  /*7af0*/  FADD.FTZ R49, R6, R49 ;  /* 0x0000003106317221 */ /* 0x010fc60000010000 */
[----:B------:R2:W-:Y:S01]  /*7b00*/  STS.128 [R120+0x410], R72 ;  /* 0x0004104878007388 */ /* 0x0005e20000000c00 */
[----:B-1----:R-:W-:-:S03]  /*7b10*/  FADD.FTZ R13, R7, R48 ;  /* 0x00000030070d7221 */ /* 0x002fc60000010000 */
[----:B------:R-:W-:Y:S04]  /*7b20*/  STS.128 [R120+0x800], R68 ;  /* 0x0008004478007388 */ /* 0x000fe80000000c00 */
[----:B------:R-:W-:Y:S01]  /*7b30*/  STS.128 [R120+0x810], R64 ;  /* 0x0008104078007388 */ /* 0x000fe20000000c00 */
[----:B------:R-:W-:Y:S01]  /*7b40*/  BAR.SYNC.DEFER_BLOCKING 0x0 ;  /* 0x0000000000007b1d */ /* 0x000fe20000010000 */
[----:B0-----:R-:W-:-:S04]  /*7b50*/  IADD3 R76, P6, PT, R88, UR18, RZ ;  /* 0x00000012584c7c10 */ /* 0x001fc8000ffde0ff */
[----:B------:R-:W-:Y:S02]  /*7b60*/  IADD3.X R77, PT, PT, R89, UR19, RZ, P6, !PT ;  /* 0x00000013594d7c10 */ /* 0x000fe4000b7fe4ff */
        /* <DEDUP_REMOVED lines=120> */
.L_x_1558:
[----:B------:R-:W-:Y:S05]  /*82f0*/  BSYNC.RECONVERGENT B0 ;  /* 0x0000000000007941 */ /* 0x000fea0003800200 */
.L_x_1557:
        /* <DEDUP_REMOVED lines=18> */
.L_x_1560:
[----:B------:R-:W-:Y:S05]  /*8420*/  BSYNC.RECONVERGENT B0 ;  /* 0x0000000000007941 */ /* 0x000fea0003800200 */
.L_x_1559:
        /* <DEDUP_REMOVED lines=18> */
.L_x_1562:
[----:B------:R-:W-:Y:S05]  /*8550*/  BSYNC.RECONVERGENT B0 ;  /* 0x0000000000007941 */ /* 0x000fea0003800200 */
.L_x_1561:
        /* <DEDUP_REMOVED lines=18> */
.L_x_1564:
[----:B------:R-:W-:Y:S05]  /*8680*/  BSYNC.RECONVERGENT B0 ;  /* 0x0000000000007941 */ /* 0x000fea0003800200 */
.L_x_1563:
        /* <DEDUP_REMOVED lines=18> */
.L_x_1566:
[----:B------:R-:W-:Y:S05]  /*87b0*/  BSYNC.RECONVERGENT B0 ;  /* 0x0000000000007941 */ /* 0x000fea0003800200 */
.L_x_1565:
        /* <DEDUP_REMOVED lines=11> */
.L_x_1486:
        /* <DEDUP_REMOVED lines=8> */
.L_x_1568:
[----:B------:R-:W-:Y:S05]  /*88f0*/  BSYNC B0 ;  /* 0x0000000000007941 */ /* 0x000fea0003800000 */
.L_x_1567:
        /* <DEDUP_REMOVED lines=8> */
.L_x_1569:
[----:B------:R-:W-:-:S05]  /*8980*/  FADD.FTZ R120, R120, R187 ;  /* 0x000000bb78787221 */ /* 0x000fca0000010000 */
[----:B------:R-:W-:Y:S01]  /*8990*/  MOV R189, R120 ;  /* 0x0000007800bd7202 */ /* 0x000fe20000000f00 */
[----:B------:R-:W-:Y:S01]  /*89a0*/  HFMA2 R186, -RZ, RZ, 0, 1.1920928955078125e-07 ;  /* 0x00000002ffba7431 */ /* 0x000fe200000001ff */
[----:B------:R-:W-:-:S07]  /*89b0*/  MOV R121, R185 ;  /* 0x000000b900797202 */ /* 0x000fce0000000f00 */
[----:B------:R-:W-:Y:S05]  /*89c0*/  WARPSYNC.COLLECTIVE R184, `(.L_x_1570) ;  /* 0x00000000b8087348 */ /* 0x000fea0003c00000 */
[----:B------:R0:W1:Y:S02]  /*89d0*/  SHFL.BFLY P0, R185, R189, R186, R191 ;  /* 0x0c0000babdb97389 */ /* 0x00006400000000bf */
[----:B01----:R-:W-:Y:S05]  /*89e0*/  ENDCOLLECTIVE ;  /* 0x000000000000791b */ /* 0x003fea0003800000 */
.L_x_1570:
[----:B------:R-:W-:-:S05]  /*89f0*/  FADD.FTZ R121, R121, R188 ;  /* 0x000000bc79797221 */ /* 0x000fca0000010000 */
[----:B------:R-:W-:Y:S02]  /*8a00*/  MOV R189, R121 ;  /* 0x0000007900bd7202 */ /* 0x000fe40000000f00 */
[----:B------:R-:W-:-:S07]  /*8a10*/  MOV R123, R185 ;  /* 0x000000b9007b7202 */ /* 0x000fce0000000f00 */
[----:B------:R-:W-:Y:S05]  /*8a20*/  WARPSYNC.COLLECTIVE R184, `(.L_x_1571) ;  /* 0x00000000b8087348 */ /* 0x000fea0003c00000 */
[----:B------:R0:W1:Y:S02]  /*8a30*/  SHFL.BFLY P0, R185, R189, R186, R191 ;  /* 0x0c0000babdb97389 */ /* 0x00006400000000bf */
[----:B01----:R-:W-:Y:S05]  /*8a40*/  ENDCOLLECTIVE ;  /* 0x000000000000791b */ /* 0x003fea0003800000 */
.L_x_1571:
[----:B------:R-:W-:-:S05]  /*8a50*/  FADD.FTZ R123, R120, R123 ;  /* 0x0000007b787b7221 */ /* 0x000fca0000010000 */
[----:B------:R-:W-:Y:S01]  /*8a60*/  MOV R189, R123 ;  /* 0x0000007b00bd7202 */ /* 0x000fe20000000f00 */
[----:B------:R-:W-:Y:S01]  /*8a70*/  HFMA2 R186, -RZ, RZ, 0, 2.384185791015625e-07 ;  /* 0x00000004ffba7431 */ /* 0x000fe200000001ff */
[----:B------:R-:W-:-:S07]  /*8a80*/  MOV R122, R185 ;  /* 0x000000b9007a7202 */ /* 0x000fce0000000f00 */
[----:B------:R-:W-:Y:S05]  /*8a90*/  WARPSYNC.COLLECTIVE R184, `(.L_x_1572) ;  /* 0x00000000b8087348 */ /* 0x000fea0003c00000 */
[----:B------:R0:W1:Y:S02]  /*8aa0*/  SHFL.BFLY P0, R185, R189, R186, R191 ;  /* 0x0c0000babdb97389 */ /* 0x00006400000000bf */
[----:B01----:R-:W-:Y:S05]  /*8ab0*/  ENDCOLLECTIVE ;  /* 0x000000000000791b */ /* 0x003fea0003800000 */
.L_x_1572:
[----:B------:R-:W-:-:S05]  /*8ac0*/  FADD.FTZ R122, R121, R122 ;  /* 0x0000007a797a7221 */ /* 0x000fca0000010000 */
[----:B------:R-:W-:Y:S02]  /*8ad0*/  MOV R189, R122 ;  /* 0x0000007a00bd7202 */ /* 0x000fe40000000f00 */
[----:B------:R-:W-:-:S07]  /*8ae0*/  MOV R124, R185 ;  /* 0x000000b9007c7202 */ /* 0x000fce0000000f00 */
[----:B------:R-:W-:Y:S05]  /*8af0*/  WARPSYNC.COLLECTIVE R184, `(.L_x_1573) ;  /* 0x00000000b8087348 */ /* 0x000fea0003c00000 */
[----:B------:R0:W1:Y:S02]  /*8b00*/  SHFL.BFLY P0, R185, R189, R186, R191 ;  /* 0x0c0000babdb97389 */ /* 0x00006400000000bf */
[----:B01----:R-:W-:Y:S05]  /*8b10*/  ENDCOLLECTIVE ;  /* 0x000000000000791b */ /* 0x003fea0003800000 */
.L_x_1573:
[----:B------:R-:W-:-:S05]  /*8b20*/  FADD.FTZ R124, R123, R124 ;  /* 0x0000007c7b7c7221 */ /* 0x000fca0000010000 */
[----:B------:R-:W-:Y:S01]  /*8b30*/  MOV R189, R124 ;  /* 0x0000007c00bd7202 */ /* 0x000fe20000000f00 */
[----:B------:R-:W-:Y:S01]  /*8b40*/  HFMA2 R186, -RZ, RZ, 0, 4.76837158203125e-07 ;  /* 0x00000008ffba7431 */ /* 0x000fe200000001ff */
[----:B------:R-:W-:-:S07]  /*8b50*/  MOV R125, R185 ;  /* 0x000000b9007d7202 */ /* 0x000fce0000000f00 */
[----:B------:R-:W-:Y:S05]  /*8b60*/  WARPSYNC.COLLECTIVE R184, `(.L_x_1574) ;  /* 0x00000000b8087348 */ /* 0x000fea0003c00000 */
[----:B------:R0:W1:Y:S02]  /*8b70*/  SHFL.BFLY P0, R185, R189, R186, R191 ;  /* 0x0c0000babdb97389 */ /* 0x00006400000000bf */
[----:B01----:R-:W-:Y:S05]  /*8b80*/  ENDCOLLECTIVE ;  /* 0x000000000000791b */ /* 0x003fea0003800000 */
.L_x_1574:
[----:B------:R-:W-:-:S05]  /*8b90*/  FADD.FTZ R125, R122, R125 ;  /* 0x0000007d7a7d7221 */ /* 0x000fca0000010000 */
[----:B------:R-:W-:Y:S02]  /*8ba0*/  MOV R189, R125 ;  /* 0x0000007d00bd7202 */ /* 0x000fe40000000f00 */
[----:B------:R-:W-:-:S07]  /*8bb0*/  MOV R127, R185 ;  /* 0x000000b9007f7202 */ /* 0x000fce0000000f00 */
[----:B------:R-:W-:Y:S05]  /*8bc0*/  WARPSYNC.COLLECTIVE R184, `(.L_x_1575) ;  /* 0x00000000b8087348 */ /* 0x000fea0003c00000 */
[----:B------:R0:W1:Y:S02]  /*8bd0*/  SHFL.BFLY P0, R185, R189, R186, R191 ;  /* 0x0c0000babdb97389 */ /* 0x00006400000000bf */
[----:B01----:R-:W-:Y:S05]  /*8be0*/  ENDCOLLECTIVE ;  /* 0x000000000000791b */ /* 0x003fea0003800000 */
.L_x_1575:
[----:B------:R-:W-:-:S05]  /*8bf0*/  FADD.FTZ R127, R124, R127 ;  /* 0x0000007f7c7f7221 */ /* 0x000fca0000010000 */
[----:B------:R-:W-:Y:S01]  /*8c00*/  MOV R189, R127 ;  /* 0x0000007f00bd7202 */ /* 0x000fe20000000f00 */
[----:B------:R-:W-:Y:S01]  /*8c10*/  HFMA2 R186, -RZ, RZ, 0, 9.5367431640625e-07 ;  /* 0x00000010ffba7431 */ /* 0x000fe200000001ff */
[----:B------:R-:W-:-:S07]  /*8c20*/  MOV R126, R185 ;  /* 0x000000b9007e7202 */ /* 0x000fce0000000f00 */
[----:B------:R-:W-:Y:S05]  /*8c30*/  WARPSYNC.COLLECTIVE R184, `(.L_x_1576) ;  /* 0x00000000b8087348 */ /* 0x000fea0003c00000 */
[----:B------:R0:W1:Y:S02]  /*8c40*/  SHFL.BFLY P0, R185, R189, R186, R191 ;  /* 0x0c0000babdb97389 */ /* 0x00006400000000bf */
[----:B01----:R-:W-:Y:S05]  /*8c50*/  ENDCOLLECTIVE ;  /* 0x000000000000791b */ /* 0x003fea0003800000 */
.L_x_1576:
[----:B------:R-:W-:-:S05]  /*8c60*/  FADD.FTZ R126, R125, R126 ;  /* 0x0000007e7d7e7221 */ /* 0x000fca0000010000 */
[----:B------:R-:W-:Y:S02]  /*8c70*/  MOV R189, R126 ;  /* 0x0000007e00bd7202 */ /* 0x000fe40000000f00 */
[----:B------:R-:W-:-:S07]  /*8c80*/  MOV R120, R185 ;  /* 0x000000b900787202 */ /* 0x000fce0000000f00 */
[----:B------:R-:W-:Y:S05]  /*8c90*/  WARPSYNC.COLLECTIVE R184, `(.L_x_1577) ;  /* 0x00000000b8087348 */ /* 0x000fea0003c00000 */
[----:B------:R0:W1:Y:S02]  /*8ca0*/  SHFL.BFLY P0, R185, R189, R186, R191 ;  /* 0x0c0000babdb97389 */ /* 0x00006400000000bf */
[----:B01----:R-:W-:Y:S05]  /*8cb0*/  ENDCOLLECTIVE ;  /* 0x000000000000791b */ /* 0x003fea0003800000 */
.L_x_1577:
[----:B------:R-:W-:Y:S05]  /*8cc0*/  BRA `(.L_x_1578) ;  /* 0xffffff9000647947 */ /* 0x000fea000383ffff */
.L_x_1579:
        /* <DEDUP_REMOVED lines=11> */
.L_x_14437:


//--------------------- .text._ZN10layer_norm13ln_bwd_kernelINS_13Kernel_traitsI6__halfS2_S2_S2_fjLj768ELj1ELj4ELj1ELj16ENS_18Kernel_traits_baseILj768ES2_S2_S2_S2_fjLj128EEEEELb0ELb1ELb1ELb1EEEvNS_9BwdParamsE --------------------------
	.section	.text._ZN10layer_norm13ln_bwd_kernelINS_13Kernel_traitsI6__halfS2_S2_S2_fjLj768ELj1ELj4ELj1ELj16ENS_18Kernel_traits_baseILj768ES2_S2_S2_S2_fjLj128EEEEELb0ELb1ELb1ELb1EEEvNS_9BwdParamsE,"ax",@progbits
	.align	128
        .global         _ZN10layer_norm13ln_bwd_kernelINS_13Kernel_traitsI6__halfS2_S2_S2_fjLj768ELj1ELj4ELj1ELj16ENS_18Kernel_traits_baseILj768ES2_S2_S2_S2_fjLj128EEEEELb0ELb1ELb1ELb1EEEvNS_9BwdParamsE
        .type           _ZN10layer_norm13ln_bwd_kernelINS_13Kernel_traitsI6__halfS2_S2_S2_fjLj768ELj1ELj4ELj1ELj16ENS_18Kernel_traits_baseILj768ES2_S2_S2_S2_fjLj128EEEEELb0ELb1ELb1ELb1EEEvNS_9BwdParamsE,@function
        .size           _ZN10layer_norm13ln_bwd_kernelINS_13Kernel_traitsI6__halfS2_S2_S2_fjLj768ELj1ELj4ELj1ELj16ENS_18Kernel_traits_baseILj768ES2_S2_S2_S2_fjLj128EEEEELb0ELb1ELb1ELb1EEEvNS_9BwdParamsE,(.L_x_14438 - _ZN10layer_norm13ln_bwd_kernelINS_13Kernel_traitsI6__halfS2_S2_S2_fjLj768ELj1ELj4ELj1ELj16ENS_18Kernel_traits_baseILj768ES2_S2_S2_S2_fjLj128EEEEELb0ELb1ELb1ELb1EEEvNS_9BwdParamsE)
        .other          _ZN10layer_norm13ln_bwd_kernelINS_13Kernel_traitsI6__halfS2_S2_S2_fjLj768ELj1ELj4ELj1ELj16ENS_18Kernel_traits_baseILj768ES2_S2_S2_S2_fjLj128EEEEELb0ELb1ELb1ELb1EEEvNS_9BwdParamsE,@"STO_CUDA_ENTRY STV_DEFAULT"
_ZN10layer_norm13ln_bwd_kernelINS_13Kernel_traitsI6__halfS2_S2_S2_fjLj768ELj1ELj4ELj1ELj16ENS_18Kernel_traits_baseILj768ES2_S2_S2_S2_fjLj128EEEEELb0ELb1ELb1ELb1EEEvNS_9BwdParamsE:
.text._ZN10layer_norm13ln_bwd_kernelINS_13Kernel_traitsI6__halfS2_S2_S2_fjLj768ELj1ELj4ELj1ELj16ENS_18Kernel_traits_baseILj768ES2_S2_S2_S2_fjLj128EEEEELb0ELb1ELb1ELb1EEEvNS_9BwdParamsE:
        /* <DEDUP_REMOVED lines=58> */
[----:B------:R0:W5:Y:S01]  /*03a0*/  LDG.E.128 R152, desc[UR6][R2.64+0x400] ;  /* 0x0004000602987981 */ /* 0x000162000c1e1d00 */
[----:B-1----:R-:W-:-:S03]  /*03b0*/  IMAD.WIDE.U32 R4, R157, 0x10, R4 ;  /* 0x000000109d047825 */ /* 0x002fc600078e0004 */
[----:B------:R0:W5:Y:S04]  /*03c0*/  LDG.E.128 R32, desc[UR6][R2.64+0x200] ;  /* 0x0002000602207981 */ /* 0x000168000c1e1d00 */
[----:B------:R0:W5:Y:S04]  /*03d0*/  LDG.E.128 R28, desc[UR6][R2.64] ;  /* 0x00000006021c7981 */ /* 0x000168000c1e1d00 */
[----:B------:R0:W5:Y:S04]  /*03e0*/  LDG.E.128 R24, desc[UR6][R4.64+0x400] ;  /* 0x0004000604187981 */ /* 0x000168000c1e1d00 */
[----:B------:R0:W5:Y:S04]  /*03f0*/  LDG.E.128 R20, desc[UR6][R4.64+0x200] ;  /* 0x0002000604147981 */ /* 0x000168000c1e1d00 */
[----:B------:R0:W5:Y:S01]  /*0400*/  LDG.E.128 R16, desc[UR6][R4.64] ;  /* 0x0000000604107981 */ /* 0x000162000c1e1d00 */
[----:B------:R-:W-:-:S07]  /*0410*/  HFMA2 R104, -RZ, RZ, 0, 0 ;  /* 0x00000000ff687431 */ /* 0x000fce00000001ff */
.L_x_1647:
[----:B------:R-:W1:Y:S08]  /*0420*/  LDC.64 R178, c[0x0][0x3f8] ;  /* 0x0000fe00ffb27b82 */ /* 0x000e700000000a00 */
[----:B------:R-:W2:Y:S08]  /*0430*/  LDC.64 R158, c[0x0][0x3c8] ;  /* 0x0000f200ff9e7b82 */ /* 0x000eb00000000a00 */
[----:B------:R-:W3:Y:S01]  /*0440*/  LDC.64 R180, c[0x0][0x3f0] ;  /* 0x0000fc00ffb47b82 */ /* 0x000ee20000000a00 */
[----:B-1----:R-:W-:-:S05]  /*0450*/  IMAD.WIDE R178, R0, 0x4, R178 ;  /* 0x0000000400b27825 */ /* 0x002fca00078e02b2 */
[----:B0-----:R-:W4:Y:S01]  /*0460*/  LDG.E R2, desc[UR6][R178.64] ;  /* 0x00000006b2027981 */ /* 0x001f22000c1e1900 */
[----:B--2---:R-:W-:-:S05]  /*0470*/  IMAD.WIDE R158, R0, 0x4, R158 ;  /* 0x00000004009e7825 */ /* 0x004fca00078e029e */
[----:B-----5:R0:W5:Y:S01]  /*0480*/  LDG.E R120, desc[UR6][R158.64] ;  /* 0x000000069e787981 */ /* 0x020162000c1e1900 */
[----:B---3--:R-:W-:-:S05]  /*0490*/  IMAD.WIDE R180, R0, 0x4, R180 ;  /* 0x0000000400b47825 */ /* 0x008fca00078e02b4 */
[----:B------:R0:W5:Y:S01]  /*04a0*/  LDG.E R121, desc[UR6][R180.64] ;  /* 0x00000006b4797981 */ /* 0x000162000c1e1900 */
[----:B------:R-:W-:Y:S01]  /*04b0*/  BSSY.RECONVERGENT B1, `(.L_x_1582) ;  /* 0x0000136000017945 */ /* 0x000fe20003800200 */
[----:B------:R-:W-:Y:S02]  /*04c0*/  MOV R168, RZ ;  /* 0x000000ff00a87202 */ /* 0x000fe40000000f00 */
[----:B------:R-:W-:Y:S02]  /*04d0*/  MOV R177, RZ ;  /* 0x000000ff00b17202 */ /* 0x000fe40000000f00 */
[----:B----4-:R-:W-:-:S13]  /*04e0*/  ISETP.GE.AND P3, PT, R2, 0x1, PT ;  /* 0x000000010200780c */ /* 0x010fda0003f66270 */
[----:B0-----:R-:W-:Y:S05]  /*04f0*/  @!P3 BRA `(.L_x_1583) ;  /* 0x00000010007cb947 */ /* 0x001fea0003800000 */
[----:B------:R-:W0:Y:S01]  /*0500*/  LDC.64 R144, c[0x0][0x3a8] ;  /* 0x0000ea00ff907b82 */ /* 0x000e220000000a00 */
[----:B------:R-:W-:Y:S01]  /*0510*/  IADD3 R123, PT, PT, R2, -0x1, RZ ;  /* 0xffffffff027b7810 */ /* 0x000fe20007ffe0ff */
[----:B------:R-:W-:-:S04]  /*0520*/  IMAD R3, R0, UR9, RZ ;  /* 0x0000000900037c24 */ /* 0x000fc8000f8e02ff */
[----:B------:R-:W-:Y:S01]  /*0530*/  IMAD R123, R123, UR9, RZ ;  /* 0x000000097b7b7c24 */ /* 0x000fe2000f8e02ff */
[----:B------:R-:W-:Y:S01]  /*0540*/  SHF.R.S32.HI R122, RZ, 0x1f, R3 ;  /* 0x0000001fff7a7819 */ /* 0x000fe20000011403 */
[----:B------:R-:W1:Y:S03]  /*0550*/  LDC.64 R124, c[0x0][0x428] ;  /* 0x00010a00ff7c7b82 */ /* 0x000e660000000a00 */
[----:B------:R-:W-:Y:S02]  /*0560*/  LEA.HI R122, R122, R3, RZ, 0x3 ;  /* 0x000000037a7a7211 */ /* 0x000fe400078f18ff */
[----:B------:R-:W-:Y:S02]  /*0570*/  SHF.R.S32.HI R126, RZ, 0x1f, R123 ;  /* 0x0000001fff7e7819 */ /* 0x000fe4000001147b */
[----:B------:R-:W-:Y:S02]  /*0580*/  LEA.HI.SX32 R161, R122, R157, 0x1d ;  /* 0x0000009d7aa17211 */ /* 0x000fe400078feaff */
[----:B------:R-:W-:-:S02]  /*0590*/  LEA.HI R126, R126, R123, RZ, 0x3 ;  /* 0x0000007b7e7e7211 */ /* 0x000fc400078f18ff */
[C---:B------:R-:W-:Y:S02]  /*05a0*/  IADD3 R163, PT, PT, R161.reuse, 0x20, RZ ;  /* 0x00000020a1a37810 */ /* 0x040fe40007ffe0ff */
[----:B------:R-:W-:Y:S02]  /*05b0*/  LEA.HI.SX32 R127, R126, R157, 0x1d ;  /* 0x0000009d7e7f7211 */ /* 0x000fe400078feaff */
[----:B------:R-:W-:Y:S01]  /*05c0*/  SHF.R.S32.HI R3, RZ, 0x1f, R0 ;  /* 0x0000001fff037819 */ /* 0x000fe20000011400 */
[C-C-:B0-----:R-:W-:Y:S01]  /*05d0*/  IMAD.WIDE.U32 R140, R161.reuse, 0x10, R144.reuse ;  /* 0x00000010a18c7825 */ /* 0x141fe200078e0090 */
[C---:B------:R-:W-:Y:S02]  /*05e0*/  LEA R122, P0, R0.reuse, UR10, 0x2 ;  /* 0x0000000a007a7c11 */ /* 0x040fe4000f8010ff */
[----:B------:R-:W-:Y:S01]  /*05f0*/  IADD3 R165, PT, PT, R161, 0x40, RZ ;  /* 0x00000040a1a57810 */ /* 0x000fe20007ffe0ff */
[----:B------:R-:W-:Y:S01]  /*0600*/  IMAD.WIDE.U32 R132, R163, 0x10, R144 ;  /* 0x00000010a3847825 */ /* 0x000fe200078e0090 */
[C---:B------:R-:W-:Y:S01]  /*0610*/  IADD3 R137, PT, PT, R127.reuse, 0x20, RZ ;  /* 0x000000207f897810 */ /* 0x040fe20007ffe0ff */
[----:B------:R-:W2:Y:S01]  /*0620*/  LDG.E.128 R140, desc[UR6][R140.64] ;  /* 0x000000068c8c7981 */ /* 0x000ea2000c1e1d00 */
[----:B------:R-:W-:Y:S01]  /*0630*/  LEA.HI.X R123, R0, UR11, R3, 0x2, P0 ;  /* 0x0000000b007b7c11 */ /* 0x000fe200080f1403 */
[C---:B-1----:R-:W-:Y:S01]  /*0640*/  IMAD.WIDE.U32 R128, R127.reuse, 0x10, R124 ;  /* 0x000000107f807825 */ /* 0x042fe200078e007c */
[----:B------:R-:W-:Y:S01]  /*0650*/  IADD3 R127, PT, PT, R127, 0x40, RZ ;  /* 0x000000407f7f7810 */ /* 0x000fe20007ffe0ff */
[----:B------:R-:W3:Y:S02]  /*0660*/  LDG.E.128 R132, desc[UR6][R132.64] ;  /* 0x0000000684847981 */ /* 0x000ee4000c1e1d00 */
[----:B------:R-:W-:-:S02]  /*0670*/  IMAD.WIDE.U32 R144, R165, 0x10, R144 ;  /* 0x00000010a5907825 */ /* 0x000fc400078e0090 */
[----:B------:R0:W4:Y:S02]  /*0680*/  LDG.E R3, desc[UR6][R122.64] ;  /* 0x000000067a037981 */ /* 0x000124000c1e1900 */
[--C-:B------:R-:W-:Y:S02]  /*0690*/  IMAD.WIDE.U32 R136, R137, 0x10, R124.reuse ;  /* 0x0000001089887825 */ /* 0x100fe400078e007c */
[----:B------:R-:W4:Y:S02]  /*06a0*/  LDG.E.128 R144, desc[UR6][R144.64] ;  /* 0x0000000690907981 */ /* 0x000f24000c1e1d00 */
[----:B------:R-:W-:Y:S02]  /*06b0*/  IMAD.WIDE.U32 R124, R127, 0x10, R124 ;  /* 0x000000107f7c7825 */ /* 0x000fe400078e007c */
[----:B------:R-:W4:Y:S04]  /*06c0*/  LDG.E.128 R136, desc[UR6][R136.64] ;  /* 0x0000000688887981 */ /* 0x000f28000c1e1d00 */
[----:B------:R-:W4:Y:S04]  /*06d0*/  LDG.E.128 R128, desc[UR6][R128.64] ;  /* 0x0000000680807981 */ /* 0x000f28000c1e1d00 */
[----:B------:R-:W4:Y:S01]  /*06e0*/  LDG.E.128 R124, desc[UR6][R124.64] ;  /* 0x000000067c7c7981 */ /* 0x000f22000c1e1d00 */
[----:B------:R-:W-:-:S02]  /*06f0*/  MOV R158, UR14 ;  /* 0x0000000e009e7c02 */ /* 0x000fc40008000f00 */
        /* <DEDUP_REMOVED lines=13> */
[--C-:B--2---:R-:W-:Y:S02]  /*07d0*/  HADD2.F32 R156, -RZ, R140.reuse.H0_H0 ;  /* 0x2000008cff9c7230 */ /* 0x104fe40000004100 */
[----:B------:R-:W-:Y:S02]  /*07e0*/  HADD2.F32 R140, -RZ, R140.H1_H1 ;  /* 0x3000008cff8c7230 */ /* 0x000fe40000004100 */
[----:B---3--:R-:W-:Y:S02]  /*07f0*/  HADD2.F32 R122, -RZ, R132.H0_H0 ;  /* 0x20000084ff7a7230 */ /* 0x008fe40000004100 */
[--C-:B------:R-:W-:Y:S01]  /*0800*/  HADD2.F32 R157, -RZ, R141.reuse.H0_H0 ;  /* 0x2000008dff9d7230 */ /* 0x100fe20000004100 */
[----:B----4-:R-:W-:Y:S01]  /*0810*/  FSEL R177, R3, RZ, !P1 ;  /* 0x000000ff03b17208 */ /* 0x010fe20004800000 */
[----:B------:R-:W-:Y:S02]  /*0820*/  HADD2.F32 R161, -RZ, R141.H1_H1 ;  /* 0x3000008dffa17230 */ /* 0x000fe40000004100 */
[----:B------:R-:W-:-:S02]  /*0830*/  HADD2.F32 R172, -RZ, R147.H1_H1 ;  /* 0x30000093ffac7230 */ /* 0x000fc40000004100 */
[C---:B------:R-:W-:Y:S01]  /*0840*/  FADD.FTZ R3, -R177.reuse, R156 ;  /* 0x0000009cb1037221 */ /* 0x040fe20000010100 */
[--C-:B------:R-:W-:Y:S02]  /*0850*/  HADD2.F32 R162, -RZ, R142.reuse.H0_H0 ;  /* 0x2000008effa27230 */ /* 0x100fe40000004100 */
[----:B------:R-:W-:Y:S02]  /*0860*/  HADD2.F32 R163, -RZ, R142.H1_H1 ;  /* 0x3000008effa37230 */ /* 0x000fe40000004100 */
[--C-:B0-----:R-:W-:Y:S02]  /*0870*/  HADD2.F32 R151, -RZ, R139.reuse.H0_H0 ;  /* 0x2000008bff977230 */ /* 0x101fe40000004100 */
[----:B------:R-:W-:Y:S02]  /*0880*/  HADD2.F32 R160, -RZ, R139.H1_H1 ;  /* 0x3000008bffa07230 */ /* 0x000fe40000004100 */
[----:B------:R-:W-:Y:S01]  /*0890*/  FADD.FTZ R139, -R177, R122 ;  /* 0x0000007ab18b7221 */ /* 0x000fe20000010100 */
[----:B------:R-:W-:-:S02]  /*08a0*/  HADD2.F32 R164, -RZ, R143.H0_H0 ;  /* 0x2000008fffa47230 */ /* 0x000fc40000004100 */
[----:B------:R-:W-:Y:S02]  /*08b0*/  HADD2.F32 R165, -RZ, R143.H1_H1 ;  /* 0x3000008fffa57230 */ /* 0x000fe40000004100 */
[--C-:B------:R-:W-:Y:S02]  /*08c0*/  HADD2.F32 R141, -RZ, R129.reuse.H0_H0 ;  /* 0x20000081ff8d7230 */ /* 0x100fe40000004100 */
[----:B------:R-:W-:Y:S02]  /*08d0*/  HADD2.F32 R142, -RZ, R129.H1_H1 ;  /* 0x30000081ff8e7230 */ /* 0x000fe40000004100 */
[C---:B------:R-:W-:Y:S01]  /*08e0*/  FADD.FTZ R129, -R177.reuse, R140 ;  /* 0x0000008cb1817221 */ /* 0x040fe20000010100 */
[--C-:B------:R-:W-:Y:S02]  /*08f0*/  HADD2.F32 R149, -RZ, R131.reuse.H0_H0 ;  /* 0x20000083ff957230 */ /* 0x100fe40000004100 */
[----:B------:R-:W-:Y:S02]  /*0900*/  HADD2.F32 R150, -RZ, R131.H1_H1 ;  /* 0x30000083ff967230 */ /* 0x000fe40000004100 */
[----:B------:R-:W-:Y:S01]  /*0910*/  FADD.FTZ R131, -R177, R157 ;  /* 0x0000009db1837221 */ /* 0x000fe20000010100 */
[----:B------:R-:W-:-:S02]  /*0920*/  HADD2.F32 R181, -RZ, R136.H0_H0 ;  /* 0x20000088ffb57230 */ /* 0x000fc40000004100 */
[----:B------:R-:W-:Y:S02]  /*0930*/  HADD2.F32 R166, -RZ, R136.H1_H1 ;  /* 0x30000088ffa67230 */ /* 0x000fe40000004100 */
[----:B------:R-:W-:Y:S01]  /*0940*/  FADD.FTZ R157, -R177, R172 ;  /* 0x000000acb19d7221 */ /* 0x000fe20000010100 */
[----:B------:R-:W-:Y:S02]  /*0950*/  HADD2.F32 R123, -RZ, R128.H0_H0 ;  /* 0x20000080ff7b7230 */ /* 0x000fe40000004100 */
[--C-:B------:R-:W-:Y:S02]  /*0960*/  HADD2.F32 R143, -RZ, R130.reuse.H0_H0 ;  /* 0x20000082ff8f7230 */ /* 0x100fe40000004100 */
[----:B------:R-:W-:Y:S02]  /*0970*/  HADD2.F32 R148, -RZ, R130.H1_H1 ;  /* 0x30000082ff947230 */ /* 0x000fe40000004100 */
[----:B------:R-:W-:Y:S02]  /*0980*/  HADD2.F32 R167, -RZ, R133.H1_H1 ;  /* 0x30000085ffa77230 */ /* 0x000fe40000004100 */
[----:B------:R-:W-:-:S02]  /*0990*/  HADD2.F32 R168, -RZ, R134.H0_H0 ;  /* 0x20000086ffa87230 */ /* 0x000fc40000004100 */
[----:B------:R-:W-:Y:S02]  /*09a0*/  HADD2.F32 R169, -RZ, R135.H0_H0 ;  /* 0x20000087ffa97230 */ /* 0x000fe40000004100 */
[--C-:B------:R-:W-:Y:S02]  /*09b0*/  HADD2.F32 R189, -RZ, R138.reuse.H0_H0 ;  /* 0x2000008affbd7230 */ /* 0x100fe40000004100 */
[----:B------:R-:W-:Y:S02]  /*09c0*/  HADD2.F32 R176, -RZ, R138.H1_H1 ;  /* 0x3000008affb07230 */ /* 0x000fe40000004100 */
[----:B------:R-:W-:Y:S02]  /*09d0*/  HADD2.F32 R136, -RZ, R144.H0_H0 ;  /* 0x20000090ff887230 */ /* 0x000fe40000004100 */
[--C-:B------:R-:W-:Y:S02]  /*09e0*/  HADD2.F32 R175, -RZ, R146.reuse.H0_H0 ;  /* 0x20000092ffaf7230 */ /* 0x100fe40000004100 */
[----:B------:R-:W-:-:S02]  /*09f0*/  HADD2.F32 R173, -RZ, R146.H1_H1 ;  /* 0x30000092ffad7230 */ /* 0x000fc40000004100 */
[----:B------:R-:W-:Y:S02]  /*0a00*/  HADD2.F32 R122, -RZ, R28.H0_H0 ;  /* 0x2000001cff7a7230 */ /* 0x000fe40000004100 */
[----:B------:R-:W-:Y:S02]  /*0a10*/  HADD2.F32 R132, -RZ, R132.H1_H1 ;  /* 0x30000084ff847230 */ /* 0x000fe40000004100 */
[----:B------:R-:W-:Y:S02]  /*0a20*/  HADD2.F32 R130, -RZ, R133.H0_H0 ;  /* 0x20000085ff827230 */ /* 0x000fe40000004100 */
[----:B------:R-:W-:Y:S02]  /*0a30*/  HADD2.F32 R134, -RZ, R134.H1_H1 ;  /* 0x30000086ff867230 */ /* 0x000fe40000004100 */
[----:B------:R-:W-:Y:S02]  /*0a40*/  HADD2.F32 R170, -RZ, R135.H1_H1 ;  /* 0x30000087ffaa7230 */ /* 0x000fe40000004100 */
[----:B------:R-:W-:-:S02]  /*0a50*/  HADD2.F32 R144, -RZ, R144.H1_H1 ;  /* 0x30000090ff907230 */ /* 0x000fc40000004100 */
[--C-:B------:R-:W-:Y:S02]  /*0a60*/  HADD2.F32 R138, -RZ, R145.reuse.H0_H0 ;  /* 0x20000091ff8a7230 */ /* 0x100fe40000004100 */
[----:B------:R-:W-:Y:S02]  /*0a70*/  HADD2.F32 R171, -RZ, R145.H1_H1 ;  /* 0x30000091ffab7230 */ /* 0x000fe40000004100 */
[----:B------:R-:W-:Y:S02]  /*0a80*/  HADD2.F32 R146, -RZ, R147.H0_H0 ;  /* 0x20000093ff927230 */ /* 0x000fe40000004100 */
[----:B------:R-:W-:Y:S01]  /*0a90*/  FADD.FTZ R133, -R177, R162 ;  /* 0x000000a2b1857221 */ /* 0x000fe20000010100 */
[--C-:B------:R-:W-:Y:S02]  /*0aa0*/  HADD2.F32 R179, -RZ, R125.reuse.H0_H0 ;  /* 0x2000007dffb37230 */ /* 0x100fe40000004100 */
[----:B-----5:R-:W-:Y:S01]  /*0ab0*/  FMUL.FTZ R3, R120, R3 ;  /* 0x0000000378037220 */ /* 0x020fe20000410000 */
[----:B------:R-:W-:-:S02]  /*0ac0*/  HADD2.F32 R172, -RZ, R125.H1_H1 ;  /* 0x3000007dffac7230 */ /* 0x000fc40000004100 */
[C---:B------:R-:W-:Y:S01]  /*0ad0*/  FADD.FTZ R135, -R177.reuse, R164 ;  /* 0x000000a4b1877221 */ /* 0x040fe20000010100 */
[----:B------:R-:W-:Y:S02]  /*0ae0*/  HADD2.F32 R128, -RZ, R128.H1_H1 ;  /* 0x30000080ff807230 */ /* 0x000fe40000004100 */
[--C-:B------:R-:W-:Y:S02]  /*0af0*/  HADD2.F32 R199, -RZ, R124.reuse.H0_H0 ;  /* 0x2000007cffc77230 */ /* 0x100fe40000004100 */
[----:B------:R-:W-:Y:S02]  /*0b00*/  HADD2.F32 R178, -RZ, R124.H1_H1 ;  /* 0x3000007cffb27230 */ /* 0x000fe40000004100 */
[----:B------:R-:W-:Y:S01]  /*0b10*/  FMUL.FTZ R124, R120, R129 ;  /* 0x00000081787c7220 */ /* 0x000fe20000410000 */
[----:B------:R-:W-:Y:S02]  /*0b20*/  HADD2.F32 R125, -RZ, R28.H1_H1 ;  /* 0x3000001cff7d7230 */ /* 0x000fe40000004100 */
[----:B------:R-:W-:Y:S01]  /*0b30*/  FADD.FTZ R161, -R177, R161 ;  /* 0x000000a1b1a17221 */ /* 0x000fe20000010100 */
[----:B------:R-:W-:-:S02]  /*0b40*/  HADD2.F32 R183, -RZ, R137.H0_H0 ;  /* 0x20000089ffb77230 */ /* 0x000fc40000004100 */
[C---:B------:R-:W-:Y:S01]  /*0b50*/  FADD.FTZ R185, -R177.reuse, R167 ;  /* 0x000000a7b1b97221 */ /* 0x040fe20000010100 */
[----:B------:R-:W-:Y:S02]  /*0b60*/  HADD2.F32 R174, -RZ, R137.H1_H1 ;  /* 0x30000089ffae7230 */ /* 0x000fe40000004100 */
[C---:B------:R-:W-:Y:S01]  /*0b70*/  FADD.FTZ R137, -R177.reuse, R165 ;  /* 0x000000a5b1897221 */ /* 0x040fe20000010100 */
[C---:B------:R-:W-:Y:S01]  /*0b80*/  FADD.FTZ R193, -R177.reuse, R169 ;  /* 0x000000a9b1c17221 */ /* 0x040fe20000010100 */
[----:B------:R-:W-:Y:S01]  /*0b90*/  FMUL.FTZ R122, R122, R123 ;  /* 0x0000007b7a7a7220 */ /* 0x000fe20000410000 */
        /* <DEDUP_REMOVED lines=14> */
[----:B------:R-:W-:Y:S01]  /*0c80*/  FADD.FTZ R104, R104, R123 ;  /* 0x0000007b68687221 */ /* 0x000fe20000010000 */
[----:B------:R-:W-:Y:S02]  /*0c90*/  HADD2.F32 R170, -RZ, R126.H1_H1 ;  /* 0x3000007effaa7230 */ /* 0x000fe40000004100 */
[----:B------:R-:W-:Y:S01]  /*0ca0*/  FFMA.FTZ R36, R3, R123, R36 ;  /* 0x0000007b03247223 */ /* 0x000fe20000010024 */
[----:B------:R-:W-:Y:S01]  /*0cb0*/  FMUL.FTZ R129, R120, R133 ;  /* 0x0000008578817220 */ /* 0x000fe20000410000 */
[----:B------:R-:W-:Y:S02]  /*0cc0*/  HADD2.F32 R126, -RZ, R29.H0_H0 ;  /* 0x2000001dff7e7230 */ /* 0x000fe40000004100 */
[-C--:B------:R-:W-:Y:S01]  /*0cd0*/  FMUL.FTZ R123, R125, R128.reuse ;  /* 0x000000807d7b7220 */ /* 0x080fe20000410000 */
[----:B------:R-:W-:Y:S01]  /*0ce0*/  FADD.FTZ R105, R105, R128 ;  /* 0x0000008069697221 */ /* 0x000fe20000010000 */
[----:B------:R-:W-:Y:S01]  /*0cf0*/  FFMA.FTZ R37, R124, R128, R37 ;  /* 0x000000807c257223 */ /* 0x000fe20000010025 */
[C---:B------:R-:W-:Y:S01]  /*0d00*/  FMUL.FTZ R133, R120.reuse, R135 ;  /* 0x0000008778857220 */ /* 0x040fe20000410000 */
[----:B------:R-:W-:Y:S01]  /*0d10*/  FMUL.FTZ R128, R120, R161 ;  /* 0x000000a178807220 */ /* 0x000fe20000410000 */
[----:B------:R-:W-:-:S02]  /*0d20*/  HADD2.F32 R135, -RZ, R31.H1_H1 ;  /* 0x3000001fff877230 */ /* 0x000fc40000004100 */
[----:B------:R-:W-:Y:S01]  /*0d30*/  FADD.FTZ R156, RZ, R122 ;  /* 0x0000007aff9c7221 */ /* 0x000fe20000010000 */
[----:B------:R-:W-:Y:S02]  /*0d40*/  HADD2.F32 R134, -RZ, R31.H0_H0 ;  /* 0x2000001fff867230 */ /* 0x000fe40000004100 */
[C---:B------:R-:W-:Y:S01]  /*0d50*/  FMUL.FTZ R136, R120.reuse, R137 ;  /* 0x0000008978887220 */ /* 0x040fe20000410000 */
[----:B------:R-:W-:Y:S02]  /*0d60*/  HADD2.F32 R138, -RZ, R32.H0_H0 ;  /* 0x20000020ff8a7230 */ /* 0x000fe40000004100 */
[----:B------:R-:W-:Y:S01]  /*0d70*/  FFMA.FTZ R161, R3, R122, RZ ;  /* 0x0000007a03a17223 */ /* 0x000fe200000100ff */
[--C-:B------:R-:W-:Y:S02]  /*0d80*/  HADD2.F32 R171, -RZ, R127.reuse.H0_H0 ;  /* 0x2000007fffab7230 */ /* 0x100fe40000004100 */
[----:B------:R-:W-:Y:S01]  /*0d90*/  FMUL.FTZ R137, R120, R139 ;  /* 0x0000008b78897220 */ /* 0x000fe20000410000 */
[----:B------:R-:W-:-:S02]  /*0da0*/  HADD2.F32 R168, -RZ, R127.H1_H1 ;  /* 0x3000007fffa87230 */ /* 0x000fc40000004100 */
[----:B------:R-:W-:Y:S01]  /*0db0*/  FMUL.FTZ R132, R120, R163 ;  /* 0x000000a378847220 */ /* 0x000fe20000410000 */
[----:B------:R-:W-:Y:S02]  /*0dc0*/  HADD2.F32 R127, -RZ, R29.H1_H1 ;  /* 0x3000001dff7f7230 */ /* 0x000fe40000004100 */
[----:B------:R-:W-:Y:S01]  /*0dd0*/  FMUL.FTZ R126, R126, R141 ;  /* 0x0000008d7e7e7220 */ /* 0x000fe20000410000 */
[----:B------:R-:W-:Y:S01]  /*0de0*/  FADD.FTZ R163, R156, R123 ;  /* 0x0000007b9ca37221 */ /* 0x000fe20000010000 */
[----:B------:R-:W-:Y:S01]  /*0df0*/  FMUL.FTZ R125, R120, R131 ;  /* 0x00000083787d7220 */ /* 0x000fe20000410000 */
[-C--:B------:R-:W-:Y:S01]  /*0e00*/  FMUL.FTZ R135, R135, R150.reuse ;  /* 0x0000009687877220 */ /* 0x080fe20000410000 */
[----:B------:R-:W-:Y:S01]  /*0e10*/  FADD.FTZ R103, R103, R150 ;  /* 0x0000009667677221 */ /* 0x000fe20000010000 */
[----:B------:R-:W-:Y:S01]  /*0e20*/  FFMA.FTZ R43, R136, R150, R43 ;  /* 0x00000096882b7223 */ /* 0x000fe2000001002b */
[----:B------:R-:W-:Y:S01]  /*0e30*/  FFMA.FTZ R162, R124, R123, R161 ;  /* 0x0000007b7ca27223 */ /* 0x000fe200000100a1 */
[-C--:B------:R-:W-:Y:S01]  /*0e40*/  FMUL.FTZ R134, R134, R149.reuse ;  /* 0x0000009586867220 */ /* 0x080fe20000410000 */
[----:B------:R-:W-:Y:S01]  /*0e50*/  FADD.FTZ R102, R102, R149 ;  /* 0x0000009566667221 */ /* 0x000fe20000010000 */
[----:B------:R-:W-:Y:S01]  /*0e60*/  FFMA.FTZ R42, R133, R149, R42 ;  /* 0x00000095852a7223 */ /* 0x000fe2000001002a */
[-C--:B------:R-:W-:Y:S01]  /*0e70*/  FMUL.FTZ R138, R138, R181.reuse ;  /* 0x000000b58a8a7220 */ /* 0x080fe20000410000 */
[----:B------:R-:W-:Y:S01]  /*0e80*/  FADD.FTZ R96, R96, R181 ;  /* 0x000000b560607221 */ /* 0x000fe20000010000 */
[----:B------:R-:W-:Y:S01]  /*0e90*/  FFMA.FTZ R44, R137, R181, R44 ;  /* 0x000000b5892c7223 */ /* 0x000fe2000001002c */
[----:B------:R-:W-:-:S02]  /*0ea0*/  HADD2.F32 R150, -RZ, R35.H0_H0 ;  /* 0x20000023ff967230 */ /* 0x000fc40000004100 */
[C---:B------:R-:W-:Y:S01]  /*0eb0*/  FMUL.FTZ R149, R120.reuse, R193 ;  /* 0x000000c178957220 */ /* 0x040fe20000410000 */
[--C-:B------:R-:W-:Y:S02]  /*0ec0*/  HADD2.F32 R130, -RZ, R30.reuse.H0_H0 ;  /* 0x2000001eff827230 */ /* 0x100fe40000004100 */
[----:B------:R-:W-:Y:S01]  /*0ed0*/  FMUL.FTZ R127, R127, R142 ;  /* 0x0000008e7f7f7220 */ /* 0x000fe20000410000 */
[----:B------:R-:W-:Y:S02]  /*0ee0*/  HADD2.F32 R181, -RZ, R35.H1_H1 ;  /* 0x30000023ffb57230 */ /* 0x000fe40000004100 */
[----:B------:R-:W-:Y:S01]  /*0ef0*/  FMUL.FTZ R156, R120, R195 ;  /* 0x000000c3789c7220 */ /* 0x000fe20000410000 */
[----:B------:R-:W-:Y:S01]  /*0f00*/  FADD.FTZ R164, R163, R126 ;  /* 0x0000007ea3a47221 */ /* 0x000fe20000010000 */
[----:B------:R-:W-:Y:S01]  /*0f10*/  FFMA.FTZ R161, R125, R126, R162 ;  /* 0x0000007e7da17223 */ /* 0x000fe200000100a2 */
[----:B------:R-:W-:Y:S02]  /*0f20*/  HADD2.F32 R131, -RZ, R30.H1_H1 ;  /* 0x3000001eff837230 */ /* 0x000fe40000004100 */
        /* <DEDUP_REMOVED lines=12> */
[----:B------:R-:W-:Y:S01]  /*0ff0*/  FADD.FTZ R162, R163, R130 ;  /* 0x00000082a3a27221 */ /* 0x000fe20000010000 */
[----:B------:R-:W-:-:S02]  /*1000*/  HADD2.F32 R143, -RZ, R33.H1_H1 ;  /* 0x30000021ff8f7230 */ /* 0x000fc40000004100 */
[----:B------:R-:W-:Y:S01]  /*1010*/  FFMA.FTZ R163, R129, R130, R160 ;  /* 0x0000008281a37223 */ /* 0x000fe200000100a0 */
[----:B------:R-:W-:Y:S02]  /*1020*/  HADD2.F32 R139, -RZ, R32.H1_H1 ;  /* 0x30000020ff8b7230 */ /* 0x000fe40000004100 */
[C---:B------:R-:W-:Y:S01]  /*1030*/  FMUL.FTZ R144, R120.reuse, R185 ;  /* 0x000000b978907220 */ /* 0x040fe20000410000 */
[----:B------:R-:W-:Y:S01]  /*1040*/  FMUL.FTZ R140, R120, R145 ;  /* 0x00000091788c7220 */ /* 0x000fe20000410000 */
        /* <DEDUP_REMOVED lines=8> */
[----:B------:R-:W-:-:S02]  /*10d0*/  HADD2.F32 R174, -RZ, R152.H1_H1 ;  /* 0x30000098ffae7230 */ /* 0x000fc40000004100 */
[----:B------:R-:W-:Y:S01]  /*10e0*/  FADD.FTZ R166, R181, R134 ;  /* 0x00000086b5a67221 */ /* 0x000fe20000010000 */
[----:B------:R-:W-:Y:S01]  /*10f0*/  FFMA.FTZ R163, R133, R134, R162 ;  /* 0x0000008685a37223 */ /* 0x000fe200000100a2 */
[----:B------:R-:W-:Y:S01]  /*1100*/  FADD.FTZ R107, R107, R142 ;  /* 0x0000008e6b6b7221 */ /* 0x000fe20000010000 */
[----:B------:R-:W-:Y:S01]  /*1110*/  FMUL.FTZ R162, R174, R178 ;  /* 0x000000b2aea27220 */ /* 0x000fe20000410000 */
[----:B------:R-:W-:Y:S01]  /*1120*/  FADD.FTZ R181, R166, R135 ;  /* 0x00000087a6b57221 */ /* 0x000fe20000010000 */
[----:B------:R-:W-:Y:S01]  /*1130*/  FFMA.FTZ R174, R136, R135, R163 ;  /* 0x0000008788ae7223 */ /* 0x000fe200000100a3 */
[----:B------:R-:W-:Y:S01]  /*1140*/  FFMA.FTZ R39, R128, R142, R39 ;  /* 0x0000008e80277223 */ /* 0x000fe20000010027 */
[----:B------:R-:W-:Y:S02]  /*1150*/  HADD2.F32 R142, -RZ, R33.H0_H0 ;  /* 0x20000021ff8e7230 */ /* 0x000fe40000004100 */
[----:B------:R-:W-:Y:S01]  /*1160*/  FADD.FTZ R166, R181, R138 ;  /* 0x0000008ab5a67221 */ /* 0x000fe20000010000 */
[----:B------:R-:W-:Y:S01]  /*1170*/  FFMA.FTZ R163, R137, R138, R174 ;  /* 0x0000008a89a37223 */ /* 0x000fe200000100ae */
[----:B------:R-:W-:-:S02]  /*1180*/  HADD2.F32 R174, -RZ, R153.H0_H0 ;  /* 0x20000099ffae7230 */ /* 0x000fc40000004100 */
[----:B------:R-:W-:Y:S01]  /*1190*/  FADD.FTZ R106, R106, R141 ;  /* 0x0000008d6a6a7221 */ /* 0x000fe20000010000 */
[----:B------:R-:W-:Y:S01]  /*11a0*/  FFMA.FTZ R38, R125, R141, R38 ;  /* 0x0000008d7d267223 */ /* 0x000fe20000010026 */
[----:B------:R-:W-:Y:S01]  /*11b0*/  FMUL.FTZ R142, R142, R183 ;  /* 0x000000b78e8e7220 */ /* 0x000fe20000410000 */
[----:B------:R-:W-:Y:S01]  /*11c0*/  FADD.FTZ R181, R166, R139 ;  /* 0x0000008ba6b57221 */ /* 0x000fe20000010000 */
[----:B------:R-:W-:Y:S01]  /*11d0*/  FMUL.FTZ R141, R120, R147 ;  /* 0x00000093788d7220 */ /* 0x000fe20000410000 */
[----:B------:R-:W-:Y:S01]  /*11e0*/  FFMA.FTZ R166, R140, R139, R163 ;  /* 0x0000008b8ca67223 */ /* 0x000fe200000100a3 */
        /* <DEDUP_REMOVED lines=17> */
[-C--:B------:R-:W-:Y:S01]  /*1300*/  FMUL.FTZ R147, R147, R176.reuse ;  /* 0x000000b093937220 */ /* 0x080fe20000410000 */
[----:B------:R-:W-:Y:S01]  /*1310*/  FADD.FTZ R93, R93, R176 ;  /* 0x000000b05d5d7221 */ /* 0x000fe20000010000 */
[----:B------:R-:W-:Y:S01]  /*1320*/  FFMA.FTZ R49, R146, R176, R49 ;  /* 0x000000b092317223 */ /* 0x000fe20000010031 */
[----:B------:R-:W-:-:S02]  /*1330*/  HADD2.F32 R183, -RZ, R153.H1_H1 ;  /* 0x30000099ffb77230 */ /* 0x000fc40000004100 */
        /* <DEDUP_REMOVED lines=8> */
[----:B------:R-:W-:Y:S02]  /*13c0*/  HADD2.F32 R164, -RZ, R152.H0_H0 ;  /* 0x20000098ffa47230 */ /* 0x000fe40000004100 */
[----:B------:R-:W-:Y:S01]  /*13d0*/  FADD.FTZ R174, R181, R150 ;  /* 0x00000096b5ae7221 */ /* 0x000fe20000010000 */
[----:B------:R-:W-:Y:S01]  /*13e0*/  FFMA.FTZ R179, R149, R150, R172 ;  /* 0x0000009695b37223 */ /* 0x000fe200000100ac */
[----:B------:R-:W-:-:S02]  /*13f0*/  HADD2.F32 R176, -RZ, R154.H0_H0 ;  /* 0x2000009affb07230 */ /* 0x000fc40000004100 */
[----:B------:R-:W-:Y:S01]  /*1400*/  FMUL.FTZ R175, R120, R175 ;  /* 0x000000af78af7220 */ /* 0x000fe20000410000 */
[----:B------:R-:W-:Y:S01]  /*1410*/  FMUL.FTZ R160, R164, R199 ;  /* 0x000000c7a4a07220 */ /* 0x000fe20000410000 */
[----:B------:R-:W-:Y:S01]  /*1420*/  FADD.FTZ R181, R174, R151 ;  /* 0x00000097aeb57221 */ /* 0x000fe20000010000 */
[----:B------:R-:W-:Y:S01]  /*1430*/  FMUL.FTZ R161, R120, R197 ;  /* 0x000000c578a17220 */ /* 0x000fe20000410000 */
[----:B------:R-:W-:Y:S01]  /*1440*/  FFMA.FTZ R174, R156, R151, R179 ;  /* 0x000000979cae7223 */ /* 0x000fe200000100b3 */
[-C--:B------:R-:W-:Y:S01]  /*1450*/  FMUL.FTZ R172, R176, R177.reuse ;  /* 0x000000b1b0ac7220 */ /* 0x080fe20000410000 */
[----:B------:R-:W-:Y:S01]  /*1460*/  FADD.FTZ R84, R84, R177 ;  /* 0x000000b154547221 */ /* 0x000fe20000010000 */
[----:B------:R-:W-:Y:S01]  /*1470*/  FFMA.FTZ R56, R175, R177, R56 ;  /* 0x000000b1af387223 */ /* 0x000fe20000010038 */
[----:B------:R-:W-:Y:S01]  /*1480*/  FMUL.FTZ R164, R120, R201 ;  /* 0x000000c978a47220 */ /* 0x000fe20000410000 */
[----:B------:R-:W-:Y:S01]  /*1490*/  FADD.FTZ R177, R181, R160 ;  /* 0x000000a0b5b17221 */ /* 0x000fe20000010000 */
[----:B------:R-:W-:Y:S01]  /*14a0*/  FFMA.FTZ R179, R161, R160, R174 ;  /* 0x000000a0a1b37223 */ /* 0x000fe200000100ae */
[----:B------:R-:W-:Y:S01]  /*14b0*/  FADD.FTZ R89, R89, R178 ;  /* 0x000000b259597221 */ /* 0x000fe20000010000 */
[C---:B------:R-:W-:Y:S01]  /*14c0*/  FFMA.FTZ R53, R164.reuse, R178, R53 ;  /* 0x000000b2a4357223 */ /* 0x040fe20000010035 */
[----:B------:R-:W-:Y:S01]  /*14d0*/  FADD.FTZ R176, R177, R162 ;  /* 0x000000a2b1b07221 */ /* 0x000fe20000010000 */
[----:B------:R-:W-:Y:S01]  /*14e0*/  FFMA.FTZ R178, R164, R162, R179 ;  /* 0x000000a2a4b27223 */ /* 0x000fe200000100b3 */
[----:B------:R-:W-:-:S02]  /*14f0*/  HADD2.F32 R183, -RZ, R154.H1_H1 ;  /* 0x3000009affb77230 */ /* 0x000fc40000004100 */
        /* <DEDUP_REMOVED lines=8> */
[--C-:B------:R-:W-:Y:S02]  /*1580*/  HADD2.F32 R170, -RZ, R155.reuse.H0_H0 ;  /* 0x2000009bffaa7230 */ /* 0x100fe40000004100 */
[----:B------:R-:W-:Y:S01]  /*1590*/  FADD.FTZ R178, R179, R172 ;  /* 0x000000acb3b27221 */ /* 0x000fe20000010000 */
[----:B------:R-:W-:Y:S01]  /*15a0*/  FFMA.FTZ R177, R175, R172, R176 ;  /* 0x000000acafb17223 */ /* 0x000fe200000100b0 */
[----:B------:R-:W-:-:S02]  /*15b0*/  HADD2.F32 R181, -RZ, R155.H1_H1 ;  /* 0x3000009bffb57230 */ /* 0x000fc40000004100 */
[----:B------:R-:W-:Y:S01]  /*15c0*/  FMUL.FTZ R169, R120, R169 ;  /* 0x000000a978a97220 */ /* 0x000fe20000410000 */
[----:B------:R-:W-:Y:S01]  /*15d0*/  FADD.FTZ R179, R178, R173 ;  /* 0x000000adb2b37221 */ /* 0x000fe20000010000 */
[----:B------:R-:W-:Y:S01]  /*15e0*/  FMUL.FTZ R170, R170, R171 ;  /* 0x000000abaaaa7220 */ /* 0x000fe20000410000 */
        /* <DEDUP_REMOVED lines=16> */
.L_x_1583:
        /* <DEDUP_REMOVED lines=18> */
.L_x_1584:
[----:B------:R-:W-:Y:S05]  /*1810*/  BSYNC.RECONVERGENT B1 ;  /* 0x0000000000017941 */ /* 0x000fea0003800200 */
.L_x_1582:
        /* <DEDUP_REMOVED lines=21> */
.L_x_1659:
[----:B------:R-:W3:Y:S01]  /*1970*/  S2R R168, SR_TID.X ;  /* 0x0000000000a87919 */ /* 0x000ee20000002100 */
[----:B------:R-:W-:Y:S01]  /*1980*/  @P2 IADD3 R121, PT, PT, R121, -0x1, RZ ;  /* 0xffffffff79792810 */ /* 0x000fe20007ffe0ff */
[----:B------:R-:W4:Y:S04]  /*1990*/  @P2 LDC.64 R178, c[0x0][0x390] ;  /* 0x0000e400ffb22b82 */ /* 0x000f280000000a00 */
[----:B------:R-:W-:Y:S01]  /*19a0*/  @P2 IMAD R121, R121, UR9, RZ ;  /* 0x0000000979792c24 */ /* 0x000fe2000f8e02ff */
[----:B------:R-:W-:-:S04]  /*19b0*/  ISETP.NE.U32.AND P1, PT, R158, RZ, PT ;  /* 0x000000ff9e00720c */ /* 0x000fc80003f25070 */
[----:B------:R-:W-:-:S04]  /*19c0*/  @P2 SHF.R.S32.HI R180, RZ, 0x1f, R121 ;  /* 0x0000001fffb42819 */ /* 0x000fc80000011479 */
[----:B------:R-:W-:Y:S01]  /*19d0*/  @P2 LEA.HI R180, R180, R121, RZ, 0x3 ;  /* 0x00000079b4b42211 */ /* 0x000fe200078f18ff */
[----:B------:R-:W-:Y:S01]  /*19e0*/  HFMA2 R121, -RZ, RZ, 0, 0 ;  /* 0x00000000ff797431 */ /* 0x000fe200000001ff */
[----:B------:R-:W-:Y:S01]  /*19f0*/  ISETP.NE.AND.EX P1, PT, R159, RZ, PT, P1 ;  /* 0x000000ff9f00720c */ /* 0x000fe20003f25310 */
[----:B-1----:R-:W-:Y:S01]  /*1a00*/  FADD.FTZ R158, R183, R184 ;  /* 0x000000b8b79e7221 */ /* 0x002fe20000010000 */
[----:B------:R-:W-:Y:S02]  /*1a10*/  ISETP.NE.AND P4, PT, RZ, UR8, PT ;  /* 0x00000008ff007c0c */ /* 0x000fe4000bf85270 */
[----:B---3--:R-:W-:-:S04]  /*1a20*/  LOP3.LUT R157, R168, 0x1f, RZ, 0xc0, !PT ;  /* 0x0000001fa89d7812 */ /* 0x008fc800078ec0ff */
[----:B------:R-:W-:Y:S01]  /*1a30*/  @P2 LEA.HI.SX32 R121, R180, R157, 0x1d ;  /* 0x0000009db4792211 */ /* 0x000fe200078feaff */
[----:B------:R-:W-:Y:S02]  /*1a40*/  IMAD R180, R0, UR9, RZ ;  /* 0x0000000900b47c24 */ /* 0x000fe4000f8e02ff */
[----:B------:R-:W-:Y:S02]  /*1a50*/  FMUL.FTZ R158, R158, UR12 ;  /* 0x0000000c9e9e7c20 */ /* 0x000fe40008410000 */
[----:B----4-:R-:W-:Y:S01]  /*1a60*/  @P2 IMAD.WIDE.U32 R178, R121, 0x10, R178 ;  /* 0x0000001079b22825 */ /* 0x010fe200078e00b2 */
[----:B------:R-:W-:-:S03]  /*1a70*/  SHF.R.S32.HI R159, RZ, 0x1f, R180 ;  /* 0x0000001fff9f7819 */ /* 0x000fc600000114b4 */
[----:B--2---:R-:W-:Y:S01]  /*1a80*/  FADD.FTZ R186, R177, R186 ;  /* 0x000000bab1ba7221 */ /* 0x004fe20000010000 */
[----:B------:R-:W-:Y:S01]  /*1a90*/  BSSY.RECONVERGENT B1, `(.L_x_1586) ;  /* 0x00001c5000017945 */ /* 0x000fe20003800200 */
[----:B------:R-:W-:Y:S01]  /*1aa0*/  LEA.HI R180, R159, R180, RZ, 0x3 ;  /* 0x000000b49fb47211 */ /* 0x000fe200078f18ff */
[----:B------:R1:W5:Y:S01]  /*1ab0*/  @P2 LDG.E.128 R108, desc[UR6][R178.64] ;  /* 0x00000006b26c2981 */ /* 0x000362000c1e1d00 */
[----:B------:R-:W-:Y:S01]  /*1ac0*/  FMUL.FTZ R159, R186, UR12 ;  /* 0x0000000cba9f7c20 */ /* 0x000fe20008410000 */
[----:B-1----:R-:W-:Y:S02]  /*1ad0*/  FSEL R178, R158, RZ, !P4 ;  /* 0x000000ff9eb27208 */ /* 0x002fe40006000000 */
        /* <DEDUP_REMOVED lines=9> */
[----:B0-----:R-:W-:Y:S01]  /*1b70*/  FFMA.FTZ R177, R3, R159, R178 ;  /* 0x0000009f03b17223 */ /* 0x001fe200000100b2 */
[----:B------:R-:W-:Y:S01]  /*1b80*/  ISETP.GT.AND P1, PT, R2, RZ, PT ;  /* 0x000000ff0200720c */ /* 0x000fe20003f24270 */
[----:B------:R-:W-:Y:S02]  /*1b90*/  HADD2.F32 R180, -RZ, R16.H0_H0 ;  /* 0x20000010ffb47230 */ /* 0x000fe40000004100 */
[----:B------:R-:W-:Y:S01]  /*1ba0*/  FADD.FTZ R177, R122, -R177 ;  /* 0x800000b17ab17221 */ /* 0x000fe20000010000 */
[----:B-----5:R-:W-:-:S03]  /*1bb0*/  HADD2.F32 R179, -RZ, R108.H0_H0 ;  /* 0x2000006cffb37230 */ /* 0x020fc60000004100 */
[----:B------:R-:W-:-:S05]  /*1bc0*/  FMUL.FTZ R177, R120, R177 ;  /* 0x000000b178b17220 */ /* 0x000fca0000410000 */
[----:B------:R-:W-:-:S05]  /*1bd0*/  FSEL R177, R177, RZ, P1 ;  /* 0x000000ffb1b17208 */ /* 0x000fca0000800000 */
[----:B------:R-:W-:-:S04]  /*1be0*/  FMUL.FTZ R177, R177, UR13 ;  /* 0x0000000db1b17c20 */ /* 0x000fc80008410000 */
[C---:B------:R-:W-:Y:S01]  /*1bf0*/  FMUL.FTZ R180, R177.reuse, R180 ;  /* 0x000000b4b1b47220 */ /* 0x040fe20000410000 */
[----:B------:R-:W-:-:S04]  /*1c00*/  FFMA.FTZ R80, R177, R179, R80 ;  /* 0x000000b3b1507223 */ /* 0x000fc80000010050 */
[----:B------:R-:W-:-:S04]  /*1c10*/  F2FP.F16.F32.PACK_AB R180, RZ, R180 ;  /* 0x000000b4ffb4723e */ /* 0x000fc800000000ff */
[----:B------:R-:W-:-:S07]  /*1c20*/  PRMT R112, R180, 0x7610, R112 ;  /* 0x00007610b4707816 */ /* 0x000fce0000000070 */
.L_x_1590:
[----:B------:R-:W-:Y:S05]  /*1c30*/  BSYNC.RECONVERGENT B2 ;  /* 0x0000000000027941 */ /* 0x000fea0003800200 */
.L_x_1589:
[----:B------:R-:W-:Y:S04]  /*1c40*/  BSSY.RECONVERGENT B2, `(.L_x_1591) ;  /* 0x000000e000027945 */ /* 0x000fe80003800200 */
[----:B------:R-:W-:Y:S05]  /*1c50*/  @!P2 BRA `(.L_x_1592) ;  /* 0x000000000030a947 */ /* 0x000fea0003800000 */
[----:B------:R-:W-:Y:S01]  /*1c60*/  FFMA.FTZ R180, R124, R159, R178 ;  /* 0x0000009f7cb47223 */ /* 0x000fe200000100b2 */
[----:B------:R-:W-:Y:S01]  /*1c70*/  ISETP.GT.AND P1, PT, R2, RZ, PT ;  /* 0x000000ff0200720c */ /* 0x000fe20003f24270 */
[----:B------:R-:W-:Y:S02]  /*1c80*/  HADD2.F32 R179, -RZ, R16.H1_H1 ;  /* 0x30000010ffb37230 */ /* 0x000fe40000004100 */
[----:B0-----:R-:W-:-:S04]  /*1c90*/  FADD.FTZ R177, R123, -R180 ;  /* 0x800000b47bb17221 */ /* 0x001fc80000010000 */
[----:B------:R-:W-:-:S05]  /*1ca0*/  FMUL.FTZ R177, R120, R177 ;  /* 0x000000b178b17220 */ /* 0x000fca0000410000 */
[----:B------:R-:W-:-:S05]  /*1cb0*/  FSEL R177, R177, RZ, P1 ;  /* 0x000000ffb1b17208 */ /* 0x000fca0000800000 */
[----:B------:R-:W-:Y:S01]  /*1cc0*/  FMUL.FTZ R180, R177, UR13 ;  /* 0x0000000db1b47c20 */ /* 0x000fe20008410000 */
[----:B-----5:R-:W-:-:S03]  /*1cd0*/  HADD2.F32 R177, -RZ, R108.H1_H1 ;  /* 0x3000006cffb17230 */ /* 0x020fc60000004100 */
[C---:B------:R-:W-:Y:S02]  /*1ce0*/  FMUL.FTZ R179, R180.reuse, R179 ;  /* 0x000000b3b4b37220 */ /* 0x040fe40000410000 */
[----:B------:R-:W-:-:S03]  /*1cf0*/  FFMA.FTZ R81, R180, R177, R81 ;  /* 0x000000b1b4517223 */ /* 0x000fc60000010051 */
[----:B------:R-:W-:-:S04]  /*1d00*/  F2FP.F16.F32.PACK_AB R179, RZ, R179 ;  /* 0x000000b3ffb3723e */ /* 0x000fc800000000ff */
[----:B------:R-:W-:-:S07]  /*1d10*/  PRMT R112, R112, 0x5410, R179 ;  /* 0x0000541070707816 */ /* 0x000fce00000000b3 */
.L_x_1592:
[----:B------:R-:W-:Y:S05]  /*1d20*/  BSYNC.RECONVERGENT B2 ;  /* 0x0000000000027941 */ /* 0x000fea0003800200 */
.L_x_1591:
        /* <DEDUP_REMOVED lines=14> */
.L_x_1594:
[----:B------:R-:W-:Y:S05]  /*1e10*/  BSYNC.RECONVERGENT B2 ;  /* 0x0000000000027941 */ /* 0x000fea0003800200 */
.L_x_1593:
        /* <DEDUP_REMOVED lines=14> */
.L_x_1596:
[----:B------:R-:W-:Y:S05]  /*1f00*/  BSYNC.RECONVERGENT B2 ;  /* 0x0000000000027941 */ /* 0x000fea0003800200 */
.L_x_1595:
        /* <DEDUP_REMOVED lines=14> */
.L_x_1598:
[----:B------:R-:W-:Y:S05]  /*1ff0*/  BSYNC.RECONVERGENT B2 ;  /* 0x0000000000027941 */ /* 0x000fea0003800200 */
.L_x_1597:
        /* <DEDUP_REMOVED lines=14> */
.L_x_1600:
[----:B------:R-:W-:Y:S05]  /*20e0*/  BSYNC.RECONVERGENT B2 ;  /* 0x0000000000027941 */ /* 0x000fea0003800200 */
.L_x_1599:
        /* <DEDUP_REMOVED lines=14> */
.L_x_1602:
[----:B------:R-:W-:Y:S05]  /*21d0*/  BSYNC.RECONVERGENT B2 ;  /* 0x0000000000027941 */ /* 0x000fea0003800200 */
.L_x_1601:
        /* <DEDUP_REMOVED lines=12> */
[----:B------:R-:W-:Y:S01]  /*22a0*/  PRMT R115, R115, 0x5410, R179 ;  /* 0x0000541073737816 */ /* 0x000fe200000000b3 */
[----:B------:R-:W-:Y:S06]  /*22b0*/  BRA `(.L_x_1603) ;  /* 0x0000001400087947 */ /* 0x000fec0003800000 */
.L_x_1588:
[----:B------:R-:W1:Y:S01]  /*22c0*/  @P2 LDC R179, c[0x0][0x40c] ;  /* 0x00010300ffb32b82 */ /* 0x000e620000000800 */
[-CC-:B------:R-:W-:Y:S01]  /*22d0*/  FFMA.FTZ R117, R129, R159.reuse, R178.reuse ;  /* 0x0000009f81757223 */ /* 0x180fe200000100b2 */
[-CC-:B------:R-:W-:Y:S01]  /*22e0*/  FFMA.FTZ R119, R125, R159.reuse, R178.reuse ;  /* 0x0000009f7d777223 */ /* 0x180fe200000100b2 */
[-CC-:B------:R-:W-:Y:S01]  /*22f0*/  FFMA.FTZ R180, R128, R159.reuse, R178.reuse ;  /* 0x0000009f80b47223 */ /* 0x180fe200000100b2 */
[----:B------:R-:W-:Y:S01]  /*2300*/  ISETP.GT.AND P1, PT, R2, RZ, PT ;  /* 0x000000ff0200720c */ /* 0x000fe20003f24270 */
[----:B------:R-:W-:Y:S01]  /*2310*/  FADD.FTZ R117, R130, -R117 ;  /* 0x8000007582757221 */ /* 0x000fe20000010000 */
[----:B------:R-:W-:Y:S01]  /*2320*/  FFMA.FTZ R189, R133, R159, R178 ;  /* 0x0000009f85bd7223 */ /* 0x000fe200000100b2 */
[----:B------:R-:W-:Y:S01]  /*2330*/  @P2 HADD2.F32 R187, -RZ, R17.H1_H1 ;  /* 0x30000011ffbb2230 */ /* 0x000fe20000004100 */
[----:B------:R-:W2:Y:S01]  /*2340*/  @P2 LDC R118, c[0x0][0x40c] ;  /* 0x00010300ff762b82 */ /* 0x000ea20000000800 */
[----:B------:R-:W-:Y:S01]  /*2350*/  FMUL.FTZ R116, R120, R117 ;  /* 0x0000007578747220 */ /* 0x000fe20000410000 */
[----:B------:R-:W-:Y:S01]  /*2360*/  FADD.FTZ R117, R126, -R119 ;  /* 0x800000777e757221 */ /* 0x000fe20000010000 */
[----:B------:R-:W-:Y:S01]  /*2370*/  FADD.FTZ R119, R127, -R180 ;  /* 0x800000b47f777221 */ /* 0x000fe20000010000 */
[----:B------:R-:W-:Y:S01]  /*2380*/  FFMA.FTZ R180, R132, R159, R178 ;  /* 0x0000009f84b47223 */ /* 0x000fe200000100b2 */
[----:B------:R-:W-:-:S02]  /*2390*/  @P2 HADD2.F32 R194, -RZ, R19.H0_H0 ;  /* 0x20000013ffc22230 */ /* 0x000fc40000004100 */
[----:B------:R-:W-:Y:S01]  /*23a0*/  FMUL.FTZ R117, R120, R117 ;  /* 0x0000007578757220 */ /* 0x000fe20000410000 */
[----:B------:R-:W-:Y:S01]  /*23b0*/  FSEL R116, R116, RZ, P1 ;  /* 0x000000ff74747208 */ /* 0x000fe20000800000 */
[----:B0-----:R-:W0:Y:S01]  /*23c0*/  @P2 LDC R183, c[0x0][0x40c] ;  /* 0x00010300ffb72b82 */ /* 0x001e220000000800 */
[----:B------:R-:W-:Y:S01]  /*23d0*/  FMUL.FTZ R119, R120, R119 ;  /* 0x0000007778777220 */ /* 0x000fe20000410000 */
[----:B-----5:R-:W-:Y:S01]  /*23e0*/  @P2 HADD2.F32 R193, -RZ, R111.H0_H0 ;  /* 0x2000006fffc12230 */ /* 0x020fe20000004100 */
[----:B------:R-:W-:Y:S01]  /*23f0*/  FSEL R185, R117, RZ, P1 ;  /* 0x000000ff75b97208 */ /* 0x000fe20000800000 */
[----:B------:R-:W-:Y:S01]  /*2400*/  FADD.FTZ R117, R131, -R180 ;  /* 0x800000b483757221 */ /* 0x000fe20000010000 */
[----:B------:R-:W-:Y:S02]  /*2410*/  F2FP.F16.F32.PACK_AB R186, RZ, R116 ;  /* 0x00000074ffba723e */ /* 0x000fe400000000ff */
[----:B------:R-:W-:Y:S01]  /*2420*/  FSEL R188, R119, RZ, P1 ;  /* 0x000000ff77bc7208 */ /* 0x000fe20000800000 */
[----:B------:R-:W3:Y:S01]  /*2430*/  @P2 LDC R184, c[0x0][0x40c] ;  /* 0x00010300ffb82b82 */ /* 0x000ee20000000800 */
[----:B-1----:R-:W-:Y:S01]  /*2440*/  @P2 FMUL.FTZ R179, R116, R179 ;  /* 0x000000b374b32220 */ /* 0x002fe20000410000 */
[----:B------:R-:W-:-:S02]  /*2450*/  @P2 HADD2.F32 R116, -RZ, R17.H0_H0 ;  /* 0x20000011ff742230 */ /* 0x000fc40000004100 */
[----:B------:R-:W-:Y:S01]  /*2460*/  FMUL.FTZ R117, R120, R117 ;  /* 0x0000007578757220 */ /* 0x000fe20000410000 */
[----:B------:R-:W-:-:S03]  /*2470*/  FADD.FTZ R119, R134, -R189 ;  /* 0x800000bd86777221 */ /* 0x000fc60000010000 */
[----:B------:R-:W1:Y:S01]  /*2480*/  @P2 LDC R190, c[0x0][0x40c] ;  /* 0x00010300ffbe2b82 */ /* 0x000e620000000800 */
[----:B--2---:R-:W-:Y:S01]  /*2490*/  @P2 FMUL.FTZ R177, R185, R118 ;  /* 0x00000076b9b12220 */ /* 0x004fe20000410000 */
[----:B------:R-:W-:Y:S01]  /*24a0*/  FMUL.FTZ R119, R120, R119 ;  /* 0x0000007778777220 */ /* 0x000fe20000410000 */
[--C-:B------:R-:W-:Y:S02]  /*24b0*/  @P2 HADD2.F32 R118, -RZ, R18.reuse.H0_H0 ;  /* 0x20000012ff762230 */ /* 0x100fe40000004100 */
[----:B------:R-:W-:Y:S02]  /*24c0*/  @P2 FMUL.FTZ R116, R116, R177 ;  /* 0x000000b174742220 */ /* 0x000fe40000410000 */
[----:B------:R-:W-:Y:S01]  /*24d0*/  FSEL R189, R119, RZ, P1 ;  /* 0x000000ff77bd7208 */ /* 0x000fe20000800000 */
[----:B0-----:R-:W-:Y:S01]  /*24e0*/  @P2 FMUL.FTZ R180, R188, R183 ;  /* 0x000000b7bcb42220 */ /* 0x001fe20000410000 */
[----:B------:R-:W-:Y:S01]  /*24f0*/  FSEL R183, R117, RZ, P1 ;  /* 0x000000ff75b77208 */ /* 0x000fe20000800000 */
[----:B------:R-:W0:Y:S01]  /*2500*/  @P2 LDC R191, c[0x0][0x40c] ;  /* 0x00010300ffbf2b82 */ /* 0x000e220000000800 */
[----:B------:R-:W-:Y:S01]  /*2510*/  @P2 F2FP.F16.F32.PACK_AB R116, RZ, R116 ;  /* 0x00000074ff74223e */ /* 0x000fe200000000ff */
[----:B------:R-:W-:Y:S01]  /*2520*/  @P2 FMUL.FTZ R117, R187, R180 ;  /* 0x000000b4bb752220 */ /* 0x000fe20000410000 */
[----:B------:R-:W-:-:S02]  /*2530*/  @P2 HADD2.F32 R119, -RZ, R18.H1_H1 ;  /* 0x30000012ff772230 */ /* 0x000fc40000004100 */
[----:B------:R-:W-:Y:S01]  /*2540*/  @P2 FMUL.FTZ R118, R118, R179 ;  /* 0x000000b376762220 */ /* 0x000fe20000410000 */
[----:B------:R-:W-:Y:S01]  /*2550*/  @P2 PRMT R113, R116, 0x7610, R113 ;  /* 0x0000761074712816 */ /* 0x000fe20000000071 */
[----:B---3--:R-:W-:Y:S01]  /*2560*/  @P2 FMUL.FTZ R184, R183, R184 ;  /* 0x000000b8b7b82220 */ /* 0x008fe20000410000 */
[----:B------:R-:W-:Y:S01]  /*2570*/  @P2 F2FP.F16.F32.PACK_AB R117, RZ, R117 ;  /* 0x00000075ff75223e */ /* 0x000fe200000000ff */
[----:B------:R-:W2:Y:S01]  /*2580*/  @P2 LDC R192, c[0x0][0x40c] ;  /* 0x00010300ffc02b82 */ /* 0x000ea20000000800 */
[----:B------:R-:W-:Y:S01]  /*2590*/  F2FP.F16.F32.PACK_AB R187, RZ, R183 ;  /* 0x000000b7ffbb723e */ /* 0x000fe200000000ff */
[----:B------:R-:W-:Y:S01]  /*25a0*/  @P2 FMUL.FTZ R116, R119, R184 ;  /* 0x000000b877742220 */ /* 0x000fe20000410000 */
[----:B------:R-:W-:Y:S01]  /*25b0*/  @P2 PRMT R113, R113, 0x5410, R117 ;  /* 0x0000541071712816 */ /* 0x000fe20000000075 */
[-CC-:B------:R-:W-:Y:S01]  /*25c0*/  FFMA.FTZ R117, R3, R159.reuse, R178.reuse ;  /* 0x0000009f03757223 */ /* 0x180fe200000100b2 */
[----:B------:R-:W-:Y:S01]  /*25d0*/  @P2 F2FP.F16.F32.PACK_AB R118, RZ, R118 ;  /* 0x00000076ff76223e */ /* 0x000fe200000000ff */
[----:B-1----:R-:W-:Y:S01]  /*25e0*/  @P2 FMUL.FTZ R183, R189, R190 ;  /* 0x000000bebdb72220 */ /* 0x002fe20000410000 */
[----:B------:R-:W-:Y:S01]  /*25f0*/  FFMA.FTZ R190, R124, R159, R178 ;  /* 0x0000009f7cbe7223 */ /* 0x000fe200000100b2 */
[----:B------:R-:W-:Y:S01]  /*2600*/  FADD.FTZ R117, R122, -R117 ;  /* 0x800000757a757221 */ /* 0x000fe20000010000 */
[----:B------:R-:W-:Y:S01]  /*2610*/  @P2 PRMT R114, R118, 0x7610, R114 ;  /* 0x0000761076722816 */ /* 0x000fe20000000072 */
[----:B------:R-:W-:Y:S01]  /*2620*/  @P2 FMUL.FTZ R118, R194, R183 ;  /* 0x000000b7c2762220 */ /* 0x000fe20000410000 */
[----:B------:R-:W-:Y:S01]  /*2630*/  FADD.FTZ R119, R123, -R190 ;  /* 0x800000be7b777221 */ /* 0x000fe20000010000 */
[----:B------:R-:W-:Y:S01]  /*2640*/  @P2 F2FP.F16.F32.PACK_AB R116, RZ, R116 ;  /* 0x00000074ff74223e */ /* 0x000fe200000000ff */
[----:B------:R-:W-:Y:S01]  /*2650*/  FMUL.FTZ R117, R120, R117 ;  /* 0x0000007578757220 */ /* 0x000fe20000410000 */
[----:B------:R-:W-:-:S02]  /*2660*/  @P2 HADD2.F32 R194, -RZ, R110.H1_H1 ;  /* 0x3000006effc22230 */ /* 0x000fc40000004100 */
[----:B------:R-:W-:Y:S01]  /*2670*/  FMUL.FTZ R119, R120, R119 ;  /* 0x0000007778777220 */ /* 0x000fe20000410000 */
[----:B------:R-:W-:Y:S01]  /*2680*/  @P2 PRMT R114, R114, 0x5410, R116 ;  /* 0x0000541072722816 */ /* 0x000fe20000000074 */
[----:B------:R-:W-:Y:S01]  /*2690*/  @P2 HADD2.F32 R190, -RZ, R16.H0_H0 ;  /* 0x20000010ffbe2230 */ /* 0x000fe20000004100 */
[----:B------:R-:W-:Y:S01]  /*26a0*/  FSEL R116, R117, RZ, P1 ;  /* 0x000000ff75747208 */ /* 0x000fe20000800000 */
[----:B------:R-:W-:Y:S01]  /*26b0*/  @P2 FFMA.FTZ R77, R194, R184, R77 ;  /* 0x000000b8c24d2223 */ /* 0x000fe2000001004d */
[----:B------:R-:W-:Y:S01]  /*26c0*/  @P2 F2FP.F16.F32.PACK_AB R118, RZ, R118 ;  /* 0x00000076ff76223e */ /* 0x000fe200000000ff */
[----:B------:R-:W-:Y:S01]  /*26d0*/  @P2 FFMA.FTZ R78, R193, R183, R78 ;  /* 0x000000b7c14e2223 */ /* 0x000fe2000001004e */
[----:B------:R-:W-:Y:S01]  /*26e0*/  FSEL R119, R119, RZ, P1 ;  /* 0x000000ff77777208 */ /* 0x000fe20000800000 */
[----:B0-----:R-:W-:Y:S01]  /*26f0*/  @P2 FMUL.FTZ R117, R116, R191 ;  /* 0x000000bf74752220 */ /* 0x001fe20000410000 */
[----:B------:R-:W-:Y:S01]  /*2700*/  @P2 PRMT R115, R118, 0x7610, R115 ;  /* 0x0000761076732816 */ /* 0x000fe20000000073 */
[----:B------:R-:W-:Y:S01]  /*2710*/  @P2 HADD2.F32 R191, -RZ, R108.H0_H0 ;  /* 0x2000006cffbf2230 */ /* 0x000fe20000004100 */
[----:B------:R-:W-:Y:S01]  /*2720*/  PRMT R183, R186, 0x5410, R187 ;  /* 0x00005410bab77816 */ /* 0x000fe200000000bb */
[----:B--2---:R-:W-:Y:S01]  /*2730*/  @P2 FMUL.FTZ R118, R119, R192 ;  /* 0x000000c077762220 */ /* 0x004fe20000410000 */
[----:B------:R-:W-:Y:S01]  /*2740*/  F2FP.F16.F32.PACK_AB R184, RZ, R116 ;  /* 0x00000074ffb8723e */ /* 0x000fe200000000ff */
[----:B------:R-:W-:Y:S01]  /*2750*/  FFMA.FTZ R192, R136, R159, R178 ;  /* 0x0000009f88c07223 */ /* 0x000fe200000100b2 */
[----:B------:R-:W-:Y:S01]  /*2760*/  @P2 FMUL.FTZ R116, R190, R117 ;  /* 0x00000075be742220 */ /* 0x000fe20000410000 */
[----:B------:R-:W-:Y:S01]  /*2770*/  F2FP.F16.F32.PACK_AB R186, RZ, R119 ;  /* 0x00000077ffba723e */ /* 0x000fe200000000ff */
[----:B------:R-:W-:Y:S01]  /*2780*/  @P2 HADD2.F32 R119, -RZ, R16.H1_H1 ;  /* 0x30000010ff772230 */ /* 0x000fe20000004100 */
[----:B------:R-:W-:Y:S01]  /*2790*/  F2FP.F16.F32.PACK_AB R187, RZ, R185 ;  /* 0x000000b9ffbb723e */ /* 0x000fe200000000ff */
[----:B------:R-:W-:Y:S01]  /*27a0*/  FADD.FTZ R185, R135, -R192 ;  /* 0x800000c087b97221 */ /* 0x000fe20000010000 */
[----:B------:R-:W-:Y:S01]  /*27b0*/  @P2 F2FP.F16.F32.PACK_AB R116, RZ, R116 ;  /* 0x00000074ff74223e */ /* 0x000fe200000000ff */
[----:B------:R-:W-:-:S02]  /*27c0*/  @P2 HADD2.F32 R190, -RZ, R108.H1_H1 ;  /* 0x3000006cffbe2230 */ /* 0x000fc40000004100 */
[-C--:B------:R-:W-:Y:S01]  /*27d0*/  @P2 FMUL.FTZ R119, R119, R118.reuse ;  /* 0x0000007677772220 */ /* 0x080fe20000410000 */
[----:B------:R-:W-:Y:S01]  /*27e0*/  FMUL.FTZ R185, R120, R185 ;  /* 0x000000b978b97220 */ /* 0x000fe20000410000 */
[----:B------:R-:W-:Y:S01]  /*27f0*/  @P2 PRMT R112, R116, 0x7610, R112 ;  /* 0x0000761074702816 */ /* 0x000fe20000000070 */
[----:B------:R-:W-:Y:S01]  /*2800*/  @P2 FFMA.FTZ R80, R191, R117, R80 ;  /* 0x00000075bf502223 */ /* 0x000fe20000010050 */
[--C-:B------:R-:W-:Y:S01]  /*2810*/  @P2 HADD2.F32 R117, -RZ, R109.reuse.H0_H0 ;  /* 0x2000006dff752230 */ /* 0x100fe20000004100 */
[----:B------:R-:W-:Y:S01]  /*2820*/  @P2 F2FP.F16.F32.PACK_AB R119, RZ, R119 ;  /* 0x00000077ff77223e */ /* 0x000fe200000000ff */
[----:B------:R-:W-:Y:S02]  /*2830*/  @P2 HADD2.F32 R116, -RZ, R109.H1_H1 ;  /* 0x3000006dff742230 */ /* 0x000fe40000004100 */
[----:B------:R-:W-:Y:S01]  /*2840*/  @P2 FFMA.FTZ R81, R190, R118, R81 ;  /* 0x00000076be512223 */ /* 0x000fe20000010051 */
[----:B------:R-:W-:Y:S01]  /*2850*/  @P2 HADD2.F32 R191, -RZ, R110.H0_H0 ;  /* 0x2000006effbf2230 */ /* 0x000fe20000004100 */
[----:B------:R-:W-:Y:S01]  /*2860*/  F2FP.F16.F32.PACK_AB R188, RZ, R188 ;  /* 0x000000bcffbc723e */ /* 0x000fe200000000ff */
[----:B------:R-:W-:Y:S01]  /*2870*/  @P2 FFMA.FTZ R82, R117, R177, R82 ;  /* 0x000000b175522223 */ /* 0x000fe20000010052 */
[----:B------:R-:W-:Y:S01]  /*2880*/  FSEL R190, R185, RZ, P1 ;  /* 0x000000ffb9be7208 */ /* 0x000fe20000800000 */
[----:B------:R-:W-:Y:S01]  /*2890*/  @P2 FFMA.FTZ R83, R116, R180, R83 ;  /* 0x000000b474532223 */ /* 0x000fe20000010053 */
[----:B------:R-:W-:Y:S01]  /*28a0*/  @P2 PRMT R112, R112, 0x5410, R119 ;  /* 0x0000541070702816 */ /* 0x000fe20000000077 */
[----:B------:R-:W-:Y:S01]  /*28b0*/  @P2 FFMA.FTZ R76, R191, R179, R76 ;  /* 0x000000b3bf4c2223 */ /* 0x000fe2000001004c */
[----:B------:R-:W-:-:S02]  /*28c0*/  F2FP.F16.F32.PACK_AB R119, R190, R189 ;  /* 0x000000bdbe77723e */ /* 0x000fc400000000ff */
[----:B------:R-:W-:Y:S02]  /*28d0*/  MOV R118, R183 ;  /* 0x000000b700767202 */ /* 0x000fe40000000f00 */
        /* <DEDUP_REMOVED lines=8> */
[----:B------:R-:W-:Y:S02]  /*2960*/  F2FP.F16.F32.PACK_AB R177, RZ, R118 ;  /* 0x00000076ffb1723e */ /* 0x000fe400000000ff */
[----:B------:R-:W-:Y:S02]  /*2970*/  MOV R118, R183 ;  /* 0x000000b700767202 */ /* 0x000fe40000000f00 */
[----:B------:R-:W-:Y:S01]  /*2980*/  PRMT R115, R115, 0x5410, R177 ;  /* 0x0000541073737816 */ /* 0x000fe200000000b1 */
[----:B------:R-:W-:Y:S06]  /*2990*/  BRA `(.L_x_1603) ;  /* 0x0000000c00507947 */ /* 0x000fec0003800000 */
.L_x_1587:
        /* <DEDUP_REMOVED lines=9> */
[--C-:B------:R-:W-:Y:S02]  /*2a30*/  HADD2.F32 R185, -RZ, R13.reuse.H0_H0 ;  /* 0x2000000dffb97230 */ /* 0x100fe40000004100 */
[----:B------:R-:W-:Y:S01]  /*2a40*/  HADD2.F32 R187, -RZ, R13.H1_H1 ;  /* 0x3000000dffbb7230 */ /* 0x000fe20000004100 */
[----:B------:R-:W0:Y:S01]  /*2a50*/  @P2 LDC R186, c[0x0][0x40c] ;  /* 0x00010300ffba2b82 */ /* 0x000e220000000800 */
[----:B------:R-:W-:-:S02]  /*2a60*/  HADD2.F32 R191, -RZ, R14.H1_H1 ;  /* 0x3000000effbf7230 */ /* 0x000fc40000004100 */
[----:B------:R-:W-:Y:S02]  /*2a70*/  HADD2.F32 R189, -RZ, R14.H0_H0 ;  /* 0x2000000effbd7230 */ /* 0x000fe40000004100 */
        /* <DEDUP_REMOVED lines=8> */
[C---:B------:R-:W-:Y:S01]  /*2b00*/  @P1 FFMA.FTZ R177, R120.reuse, R179, R177 ;  /* 0x000000b378b11223 */ /* 0x040fe200000100b1 */
[----:B------:R-:W-:Y:S01]  /*2b10*/  @P1 FFMA.FTZ R179, R125, R159, R178 ;  /* 0x0000009f7db31223 */ /* 0x000fe200000100b2 */
[----:B------:R-:W-:Y:S01]  /*2b20*/  @P1 FFMA.FTZ R183, R120, R184, R183 ;  /* 0x000000b878b71223 */ /* 0x000fe200000100b7 */
[----:B------:R-:W-:-:S02]  /*2b30*/  @P2 HADD2.F32 R184, -RZ, R16.H0_H0 ;  /* 0x20000010ffb82230 */ /* 0x000fc40000004100 */
[----:B-1----:R-:W-:Y:S01]  /*2b40*/  @P2 FMUL.FTZ R177, R177, R180 ;  /* 0x000000b4b1b12220 */ /* 0x002fe20000410000 */
[----:B------:R-:W-:Y:S01]  /*2b50*/  @P1 FADD.FTZ R179, R126, -R179 ;  /* 0x800000b37eb31221 */ /* 0x000fe20000010000 */
[----:B------:R-:W-:Y:S01]  /*2b60*/  @P1 FFMA.FTZ R187, R120, R188, R187 ;  /* 0x000000bc78bb1223 */ /* 0x000fe200000100bb */
[----:B------:R-:W1:Y:S01]  /*2b70*/  @P2 LDC R192, c[0x0][0x40c] ;  /* 0x00010300ffc02b82 */ /* 0x000e620000000800 */
[----:B------:R-:W-:Y:S01]  /*2b80*/  @P1 FADD.FTZ R195, R130, -R195 ;  /* 0x800000c382c31221 */ /* 0x000fe20000010000 */
[----:B------:R-:W-:Y:S01]  /*2b90*/  @P1 FFMA.FTZ R185, R120, R179, R185 ;  /* 0x000000b378b91223 */ /* 0x000fe200000100b9 */
[----:B------:R-:W-:Y:S01]  /*2ba0*/  @P2 FMUL.FTZ R179, R184, R177 ;  /* 0x000000b1b8b32220 */ /* 0x000fe20000410000 */
[-CC-:B------:R-:W-:Y:S01]  /*2bb0*/  @P1 FFMA.FTZ R197, R133, R159.reuse, R178.reuse ;  /* 0x0000009f85c51223 */ /* 0x180fe200000100b2 */
[----:B0-----:R-:W-:Y:S01]  /*2bc0*/  @P2 FMUL.FTZ R180, R183, R186 ;  /* 0x000000bab7b42220 */ /* 0x001fe20000410000 */
[----:B------:R-:W-:Y:S01]  /*2bd0*/  @P1 FFMA.FTZ R186, R132, R159, R178 ;  /* 0x0000009f84ba1223 */ /* 0x000fe200000100b2 */
[----:B------:R-:W-:Y:S01]  /*2be0*/  @P2 HADD2.F32 R183, -RZ, R16.H1_H1 ;  /* 0x30000010ffb72230 */ /* 0x000fe20000004100 */
[----:B------:R-:W0:Y:S01]  /*2bf0*/  @P2 LDC R184, c[0x0][0x40c] ;  /* 0x00010300ffb82b82 */ /* 0x000e220000000800 */
[----:B------:R-:W-:Y:S01]  /*2c00*/  @P2 F2FP.F16.F32.PACK_AB R179, RZ, R179 ;  /* 0x000000b3ffb3223e */ /* 0x000fe200000000ff */
[----:B------:R-:W-:Y:S01]  /*2c10*/  @P1 FADD.FTZ R186, R131, -R186 ;  /* 0x800000ba83ba1221 */ /* 0x000fe20000010000 */
[C---:B------:R-:W-:Y:S01]  /*2c20*/  @P1 FFMA.FTZ R189, R120.reuse, R195, R189 ;  /* 0x000000c378bd1223 */ /* 0x040fe200000100bd */
[----:B------:R-:W-:Y:S01]  /*2c30*/  @P2 FMUL.FTZ R183, R183, R180 ;  /* 0x000000b4b7b72220 */ /* 0x000fe20000410000 */
[----:B------:R-:W-:Y:S01]  /*2c40*/  @P2 PRMT R112, R179, 0x7610, R112 ;  /* 0x00007610b3702816 */ /* 0x000fe20000000070 */
[----:B------:R-:W-:Y:S01]  /*2c50*/  @P1 FFMA.FTZ R191, R120, R186, R191 ;  /* 0x000000ba78bf1223 */ /* 0x000fe200000100bf */
[--C-:B------:R-:W-:Y:S01]  /*2c60*/  @P2 HADD2.F32 R186, -RZ, R17.reuse.H0_H0 ;  /* 0x20000011ffba2230 */ /* 0x100fe20000004100 */
[----:B------:R-:W3:Y:S01]  /*2c70*/  @P2 LDC R188, c[0x0][0x40c] ;  /* 0x00010300ffbc2b82 */ /* 0x000ee20000000800 */
[----:B------:R-:W-:Y:S01]  /*2c80*/  @P2 F2FP.F16.F32.PACK_AB R183, RZ, R183 ;  /* 0x000000b7ffb7223e */ /* 0x000fe200000000ff */
[----:B------:R-:W-:-:S02]  /*2c90*/  @P2 HADD2.F32 R195, -RZ, R17.H1_H1 ;  /* 0x30000011ffc32230 */ /* 0x000fc40000004100 */
[----:B------:R-:W-:Y:S01]  /*2ca0*/  @P1 FADD.FTZ R194, R134, -R197 ;  /* 0x800000c586c21221 */ /* 0x000fe20000010000 */
[----:B------:R-:W-:Y:S01]  /*2cb0*/  HADD2.F32 R193, -RZ, R15.H0_H0 ;  /* 0x2000000fffc17230 */ /* 0x000fe20000004100 */
[----:B------:R-:W-:Y:S01]  /*2cc0*/  @P2 PRMT R112, R112, 0x5410, R183 ;  /* 0x0000541070702816 */ /* 0x000fe200000000b7 */
[----:B--2---:R-:W-:Y:S01]  /*2cd0*/  @P2 FMUL.FTZ R189, R189, R190 ;  /* 0x000000bebdbd2220 */ /* 0x004fe20000410000 */
[----:B------:R-:W-:Y:S01]  /*2ce0*/  @P2 HADD2.F32 R190, -RZ, R19.H0_H0 ;  /* 0x20000013ffbe2230 */ /* 0x000fe20000004100 */
[----:B------:R-:W2:Y:S01]  /*2cf0*/  @P2 LDC R196, c[0x0][0x40c] ;  /* 0x00010300ffc42b82 */ /* 0x000ea20000000800 */
[----:B------:R-:W-:Y:S01]  /*2d00*/  @P1 FFMA.FTZ R193, R120, R194, R193 ;  /* 0x000000c278c11223 */ /* 0x000fe200000100c1 */
[----:B0-----:R-:W-:-:S04]  /*2d10*/  @P2 FMUL.FTZ R185, R185, R184 ;  /* 0x000000b8b9b92220 */ /* 0x001fc80000410000 */
[----:B------:R-:W-:Y:S01]  /*2d20*/  @P2 FMUL.FTZ R179, R186, R185 ;  /* 0x000000b9bab32220 */ /* 0x000fe20000410000 */
[--C-:B------:R-:W-:Y:S02]  /*2d30*/  @P2 HADD2.F32 R186, -RZ, R18.reuse.H0_H0 ;  /* 0x20000012ffba2230 */ /* 0x100fe40000004100 */
[----:B---3--:R-:W-:Y:S02]  /*2d40*/  @P2 FMUL.FTZ R184, R187, R188 ;  /* 0x000000bcbbb82220 */ /* 0x008fe40000410000 */
[----:B------:R-:W-:Y:S01]  /*2d50*/  @P2 F2FP.F16.F32.PACK_AB R179, RZ, R179 ;  /* 0x000000b3ffb3223e */ /* 0x000fe200000000ff */
[----:B------:R-:W-:Y:S02]  /*2d60*/  @P2 HADD2.F32 R187, -RZ, R18.H1_H1 ;  /* 0x30000012ffbb2230 */ /* 0x000fe40000004100 */
[----:B-1----:R-:W-:Y:S01]  /*2d70*/  @P2 FMUL.FTZ R188, R191, R192 ;  /* 0x000000c0bfbc2220 */ /* 0x002fe20000410000 */
[----:B------:R-:W-:Y:S01]  /*2d80*/  @P2 FMUL.FTZ R183, R195, R184 ;  /* 0x000000b8c3b72220 */ /* 0x000fe20000410000 */
[----:B------:R-:W-:Y:S01]  /*2d90*/  @P2 PRMT R113, R179, 0x7610, R113 ;  /* 0x00007610b3712816 */ /* 0x000fe20000000071 */
[----:B------:R-:W-:Y:S01]  /*2da0*/  @P2 FMUL.FTZ R186, R186, R189 ;  /* 0x000000bdbaba2220 */ /* 0x000fe20000410000 */
[----:B------:R-:W-:Y:S01]  /*2db0*/  @P2 FMUL.FTZ R179, R187, R188 ;  /* 0x000000bcbbb32220 */ /* 0x000fe20000410000 */
[----:B--2---:R-:W-:Y:S01]  /*2dc0*/  @P2 FMUL.FTZ R193, R193, R196 ;  /* 0x000000c4c1c12220 */ /* 0x004fe20000410000 */
[----:B------:R-:W-:Y:S01]  /*2dd0*/  @P2 F2FP.F16.F32.PACK_AB R183, RZ, R183 ;  /* 0x000000b7ffb7223e */ /* 0x000fe200000000ff */
[--C-:B-----5:R-:W-:Y:S01]  /*2de0*/  @P2 HADD2.F32 R187, -RZ, R108.reuse.H0_H0 ;  /* 0x2000006cffbb2230 */ /* 0x120fe20000004100 */
[----:B------:R-:W-:Y:S01]  /*2df0*/  @P2 F2FP.F16.F32.PACK_AB R186, RZ, R186 ;  /* 0x000000baffba223e */ /* 0x000fe200000000ff */
[----:B------:R-:W-:Y:S01]  /*2e00*/  @P2 HADD2.F32 R191, -RZ, R109.H0_H0 ;  /* 0x2000006dffbf2230 */ /* 0x000fe20000004100 */
[----:B------:R-:W-:Y:S01]  /*2e10*/  @P2 PRMT R113, R113, 0x5410, R183 ;  /* 0x0000541071712816 */ /* 0x000fe200000000b7 */
[----:B------:R-:W-:Y:S01]  /*2e20*/  @P2 FMUL.FTZ R183, R190, R193 ;  /* 0x000000c1beb72220 */ /* 0x000fe20000410000 */
[----:B------:R-:W-:-:S02]  /*2e30*/  @P2 HADD2.F32 R190, -RZ, R108.H1_H1 ;  /* 0x3000006cffbe2230 */ /* 0x000fc40000004100 */
[----:B------:R-:W-:Y:S01]  /*2e40*/  @P2 FFMA.FTZ R80, R187, R177, R80 ;  /* 0x000000b1bb502223 */ /* 0x000fe20000010050 */
        /* <DEDUP_REMOVED lines=8> */
[----:B------:R-:W-:Y:S02]  /*2ed0*/  @P2 HADD2.F32 R185, -RZ, R111.H0_H0 ;  /* 0x2000006fffb92230 */ /* 0x000fe40000004100 */
[----:B------:R-:W-:Y:S01]  /*2ee0*/  @P2 FFMA.FTZ R83, R180, R184, R83 ;  /* 0x000000b8b4532223 */ /* 0x000fe20000010053 */
        /* <DEDUP_REMOVED lines=9> */
[----:B------:R-:W-:Y:S01]  /*2f80*/  @P1 FADD.FTZ R180, R135, -R180 ;  /* 0x800000b487b41221 */ /* 0x000fe20000010000 */
[----:B------:R-:W-:-:S03]  /*2f90*/  HADD2.F32 R184, -RZ, R111.H1_H1 ;  /* 0x3000006fffb87230 */ /* 0x000fc60000004100 */
[----:B------:R-:W-:-:S04]  /*2fa0*/  @P1 FFMA.FTZ R177, R120, R180, R177 ;  /* 0x000000b478b11223 */ /* 0x000fc800000100b1 */
[----:B------:R-:W-:-:S04]  /*2fb0*/  FMUL.FTZ R180, R177, UR13 ;  /* 0x0000000db1b47c20 */ /* 0x000fc80008410000 */
[-C--:B------:R-:W-:Y:S01]  /*2fc0*/  FMUL.FTZ R177, R179, R180.reuse ;  /* 0x000000b4b3b17220 */ /* 0x080fe20000410000 */
[----:B------:R-:W-:-:S04]  /*2fd0*/  FFMA.FTZ R79, R184, R180, R79 ;  /* 0x000000b4b84f7223 */ /* 0x000fc8000001004f */
[----:B------:R-:W-:-:S04]  /*2fe0*/  F2FP.F16.F32.PACK_AB R177, RZ, R177 ;  /* 0x000000b1ffb1723e */ /* 0x000fc800000000ff */
[----:B------:R-:W-:Y:S01]  /*2ff0*/  PRMT R115, R115, 0x5410, R177 ;  /* 0x0000541073737816 */ /* 0x000fe200000000b1 */
[----:B------:R-:W-:Y:S06]  /*3000*/  BRA `(.L_x_1603) ;  /* 0x0000000400b47947 */ /* 0x000fec0003800000 */
.L_x_1604:
[----:B------:R-:W-:Y:S01]  /*3010*/  ISETP.GT.AND P1, PT, R2, RZ, PT ;  /* 0x000000ff0200720c */ /* 0x000fe20003f24270 */
[----:B------:R-:W1:Y:S01]  /*3020*/  @P2 LDC R190, c[0x0][0x40c] ;  /* 0x00010300ffbe2b82 */ /* 0x000e620000000800 */
[----:B------:R-:W-:Y:S01]  /*3030*/  @P3 FFMA.FTZ R119, R3, R159, R178 ;  /* 0x0000009f03773223 */ /* 0x000fe200000100b2 */
[----:B0-----:R-:W-:Y:S02]  /*3040*/  HADD2.F32 R177, -RZ, R14.H0_H0 ;  /* 0x2000000effb17230 */ /* 0x001fe40000004100 */
[----:B------:R-:W-:Y:S02]  /*3050*/  HADD2.F32 R179, -RZ, R13.H0_H0 ;  /* 0x2000000dffb37230 */ /* 0x000fe40000004100 */
[----:B------:R-:W-:Y:S01]  /*3060*/  @P3 FADD.FTZ R116, R122, -R119 ;  /* 0x800000777a743221 */ /* 0x000fe20000010000 */
        /* <DEDUP_REMOVED lines=12> */
[----:B------:R-:W-:Y:S01]  /*3130*/  @P1 FADD.FTZ R186, R131, -R186 ;  /* 0x800000ba83ba1221 */ /* 0x000fe20000010000 */
[C---:B------:R-:W-:Y:S01]  /*3140*/  @P1 FFMA.FTZ R177, R120.reuse, R184, R177 ;  /* 0x000000b878b11223 */ /* 0x040fe200000100b1 */
[C---:B------:R-:W-:Y:S01]  /*3150*/  @P1 FFMA.FTZ R179, R120.reuse, R187, R179 ;  /* 0x000000bb78b31223 */ /* 0x040fe200000100b3 */
[-CC-:B------:R-:W-:Y:S01]  /*3160*/  @P1 FFMA.FTZ R187, R133, R159.reuse, R178.reuse ;  /* 0x0000009f85bb1223 */ /* 0x180fe200000100b2 */
[C---:B------:R-:W-:Y:S01]  /*3170*/  @P1 FFMA.FTZ R119, R120.reuse, R180, R119 ;  /* 0x000000b478771223 */ /* 0x040fe20000010077 */
[----:B------:R-:W-:Y:S01]  /*3180*/  @P1 FFMA.FTZ R183, R120, R186, R183 ;  /* 0x000000ba78b71223 */ /* 0x000fe200000100b7 */
[----:B------:R-:W-:Y:S01]  /*3190*/  HADD2.F32 R191, -RZ, R15.H0_H0 ;  /* 0x2000000fffbf7230 */ /* 0x000fe20000004100 */
[----:B------:R-:W3:Y:S01]  /*31a0*/  @P2 LDC R184, c[0x0][0x40c] ;  /* 0x00010300ffb82b82 */ /* 0x000ee20000000800 */
[----:B------:R-:W-:Y:S01]  /*31b0*/  @P1 FADD.FTZ R187, R134, -R187 ;  /* 0x800000bb86bb1221 */ /* 0x000fe20000010000 */
[----:B------:R-:W-:Y:S01]  /*31c0*/  @P3 FFMA.FTZ R117, R120, R116, R117 ;  /* 0x0000007478753223 */ /* 0x000fe20000010075 */
[----:B------:R-:W-:Y:S01]  /*31d0*/  @P1 FFMA.FTZ R116, R128, R159, R178 ;  /* 0x0000009f80741223 */ /* 0x000fe200000100b2 */
[----:B------:R-:W-:-:S02]  /*31e0*/  HADD2.F32 R185, -RZ, R13.H1_H1 ;  /* 0x3000000dffb97230 */ /* 0x000fc40000004100 */
[C---:B------:R-:W-:Y:S01]  /*31f0*/  @P1 FFMA.FTZ R191, R120.reuse, R187, R191 ;  /* 0x000000bb78bf1223 */ /* 0x040fe200000100bf */
[----:B-1----:R-:W-:Y:S01]  /*3200*/  @P2 FMUL.FTZ R187, R177, R190 ;  /* 0x000000beb1bb2220 */ /* 0x002fe20000410000 */
[----:B0-----:R-:W-:Y:S01]  /*3210*/  @P2 FMUL.FTZ R190, R183, R192 ;  /* 0x000000c0b7be2220 */ /* 0x001fe20000410000 */
[----:B------:R-:W0:Y:S01]  /*3220*/  @P2 LDC R180, c[0x0][0x40c] ;  /* 0x00010300ffb42b82 */ /* 0x000e220000000800 */
[----:B------:R-:W-:Y:S01]  /*3230*/  @P1 FADD.FTZ R116, R127, -R116 ;  /* 0x800000747f741221 */ /* 0x000fe20000010000 */
[----:B------:R-:W-:Y:S01]  /*3240*/  F2FP.F16.F32.PACK_AB R188, RZ, R177 ;  /* 0x000000b1ffbc723e */ /* 0x000fe200000000ff */
[----:B------:R-:W-:Y:S01]  /*3250*/  HADD2.F32 R194, -RZ, R15.H1_H1 ;  /* 0x3000000fffc27230 */ /* 0x000fe20000004100 */
[----:B------:R-:W-:Y:S01]  /*3260*/  F2FP.F16.F32.PACK_AB R198, RZ, R119 ;  /* 0x00000077ffc6723e */ /* 0x000fe200000000ff */
[----:B------:R-:W-:Y:S01]  /*3270*/  @P1 FFMA.FTZ R185, R120, R116, R185 ;  /* 0x0000007478b91223 */ /* 0x000fe200000100b9 */
[----:B------:R-:W-:Y:S01]  /*3280*/  @P1 FFMA.FTZ R116, R136, R159, R178 ;  /* 0x0000009f88741223 */ /* 0x000fe200000100b2 */
[----:B------:R-:W-:Y:S01]  /*3290*/  F2FP.F16.F32.PACK_AB R197, RZ, R117 ;  /* 0x00000075ffc5723e */ /* 0x000fe200000000ff */
[----:B------:R-:W1:Y:S01]  /*32a0*/  @P2 LDC R186, c[0x0][0x40c] ;  /* 0x00010300ffba2b82 */ /* 0x000e620000000800 */
[----:B--2---:R-:W-:Y:S01]  /*32b0*/  @P2 FMUL.FTZ R177, R117, R118 ;  /* 0x0000007675b12220 */ /* 0x004fe20000410000 */
[----:B------:R-:W-:Y:S01]  /*32c0*/  @P1 FADD.FTZ R189, R135, -R116 ;  /* 0x8000007487bd1221 */ /* 0x000fe20000010000 */
[----:B------:R-:W-:Y:S01]  /*32d0*/  F2FP.F16.F32.PACK_AB R116, RZ, R183 ;  /* 0x000000b7ff74723e */ /* 0x000fe200000000ff */
[----:B------:R-:W-:Y:S01]  /*32e0*/  @P2 HADD2.F32 R118, -RZ, R17.H0_H0 ;  /* 0x20000011ff762230 */ /* 0x000fe20000004100 */
[----:B------:R-:W-:Y:S01]  /*32f0*/  F2FP.F16.F32.PACK_AB R199, RZ, R179 ;  /* 0x000000b3ffc7723e */ /* 0x000fe200000000ff */
[--C-:B------:R-:W-:Y:S01]  /*3300*/  @P2 HADD2.F32 R117, -RZ, R16.reuse.H1_H1 ;  /* 0x30000010ff752230 */ /* 0x100fe20000004100 */
[----:B------:R-:W-:Y:S01]  /*3310*/  PRMT R188, R188, 0x5410, R116 ;  /* 0x00005410bcbc7816 */ /* 0x000fe20000000074 */
[----:B------:R-:W2:Y:S01]  /*3320*/  @P2 LDC R192, c[0x0][0x40c] ;  /* 0x00010300ffc02b82 */ /* 0x000ea20000000800 */
[----:B---3--:R-:W-:Y:S01]  /*3330*/  @P2 FMUL.FTZ R183, R179, R184 ;  /* 0x000000b8b3b72220 */ /* 0x008fe20000410000 */
[----:B------:R-:W-:-:S02]  /*3340*/  @P2 HADD2.F32 R116, -RZ, R16.H0_H0 ;  /* 0x20000010ff742230 */ /* 0x000fc40000004100 */
[----:B------:R-:W-:Y:S01]  /*3350*/  @P1 FFMA.FTZ R194, R120, R189, R194 ;  /* 0x000000bd78c21223 */ /* 0x000fe200000100c2 */
[----:B------:R-:W-:Y:S02]  /*3360*/  @P2 HADD2.F32 R202, -RZ, R19.H0_H0 ;  /* 0x20000013ffca2230 */ /* 0x000fe40000004100 */
[----:B------:R-:W-:Y:S01]  /*3370*/  @P2 FMUL.FTZ R118, R118, R183 ;  /* 0x000000b776762220 */ /* 0x000fe20000410000 */
[----:B------:R-:W-:Y:S01]  /*3380*/  F2FP.F16.F32.PACK_AB R200, RZ, R185 ;  /* 0x000000b9ffc8723e */ /* 0x000fe200000000ff */
[----:B------:R-:W-:Y:S01]  /*3390*/  @P2 FMUL.FTZ R116, R116, R177 ;  /* 0x000000b174742220 */ /* 0x000fe20000410000 */
[----:B------:R-:W3:Y:S01]  /*33a0*/  @P2 LDC R195, c[0x0][0x40c] ;  /* 0x00010300ffc32b82 */ /* 0x000ee20000000800 */
[----:B0-----:R-:W-:Y:S01]  /*33b0*/  @P2 FMUL.FTZ R180, R119, R180 ;  /* 0x000000b477b42220 */ /* 0x001fe20000410000 */
[----:B------:R-:W-:Y:S01]  /*33c0*/  @P2 HADD2.F32 R119, -RZ, R17.H1_H1 ;  /* 0x30000011ff772230 */ /* 0x000fe20000004100 */
[----:B------:R-:W-:Y:S01]  /*33d0*/  @P2 F2FP.F16.F32.PACK_AB R179, RZ, R118 ;  /* 0x00000076ffb3223e */ /* 0x000fe200000000ff */
[----:B------:R-:W-:-:S02]  /*33e0*/  @P2 HADD2.F32 R189, -RZ, R18.H1_H1 ;  /* 0x30000012ffbd2230 */ /* 0x000fc40000004100 */
[----:B------:R-:W-:Y:S01]  /*33f0*/  @P2 FMUL.FTZ R117, R117, R180 ;  /* 0x000000b475752220 */ /* 0x000fe20000410000 */
[----:B------:R-:W-:Y:S01]  /*3400*/  @P2 F2FP.F16.F32.PACK_AB R116, RZ, R116 ;  /* 0x00000074ff74223e */ /* 0x000fe200000000ff */
[----:B-----5:R-:W-:Y:S02]  /*3410*/  @P2 HADD2.F32 R201, -RZ, R108.H0_H0 ;  /* 0x2000006cffc92230 */ /* 0x020fe40000004100 */
[----:B-1----:R-:W-:Y:S01]  /*3420*/  @P2 FMUL.FTZ R184, R185, R186 ;  /* 0x000000bab9b82220 */ /* 0x002fe20000410000 */
[----:B------:R-:W-:Y:S01]  /*3430*/  @P2 HADD2.F32 R186, -RZ, R18.H0_H0 ;  /* 0x20000012ffba2230 */ /* 0x000fe20000004100 */
[----:B------:R-:W-:Y:S01]  /*3440*/  @P2 F2FP.F16.F32.PACK_AB R117, RZ, R117 ;  /* 0x00000075ff75223e */ /* 0x000fe200000000ff */
[----:B------:R-:W-:Y:S02]  /*3450*/  @P2 HADD2.F32 R185, -RZ, R19.H1_H1 ;  /* 0x30000013ffb92230 */ /* 0x000fe40000004100 */
[----:B------:R-:W-:Y:S01]  /*3460*/  @P2 FMUL.FTZ R118, R119, R184 ;  /* 0x000000b877762220 */ /* 0x000fe20000410000 */
[----:B------:R-:W-:Y:S01]  /*3470*/  @P2 PRMT R112, R116, 0x7610, R112 ;  /* 0x0000761074702816 */ /* 0x000fe20000000070 */
[----:B------:R-:W-:Y:S01]  /*3480*/  @P2 FMUL.FTZ R119, R186, R187 ;  /* 0x000000bbba772220 */ /* 0x000fe20000410000 */
[----:B------:R-:W-:Y:S01]  /*3490*/  @P2 FMUL.FTZ R189, R189, R190 ;  /* 0x000000bebdbd2220 */ /* 0x000fe20000410000 */
[----:B--2---:R-:W-:Y:S01]  /*34a0*/  @P2 FMUL.FTZ R193, R191, R192 ;  /* 0x000000c0bfc12220 */ /* 0x004fe20000410000 */
[----:B------:R-:W-:Y:S01]  /*34b0*/  @P2 PRMT R112, R112, 0x5410, R117 ;  /* 0x0000541070702816 */ /* 0x000fe20000000075 */
[----:B------:R-:W-:Y:S01]  /*34c0*/  @P2 FFMA.FTZ R80, R201, R177, R80 ;  /* 0x000000b1c9502223 */ /* 0x000fe20000010050 */
[----:B------:R-:W-:Y:S01]  /*34d0*/  @P2 F2FP.F16.F32.PACK_AB R186, RZ, R119 ;  /* 0x00000077ffba223e */ /* 0x000fe200000000ff */
[----:B------:R-:W-:Y:S01]  /*34e0*/  @P2 FMUL.FTZ R192, R202, R193 ;  /* 0x000000c1cac02220 */ /* 0x000fe20000410000 */
[C---:B------:R-:W-:Y:S01]  /*34f0*/  F2FP.F16.F32.PACK_AB R119, R194.reuse, R191 ;  /* 0x000000bfc277723e */ /* 0x040fe200000000ff */
[----:B------:R-:W-:Y:S01]  /*3500*/  @P2 HADD2.F32 R116, -RZ, R109.H1_H1 ;  /* 0x3000006dff742230 */ /* 0x000fe20000004100 */
[----:B------:R-:W-:Y:S01]  /*3510*/  @P2 F2FP.F16.F32.PACK_AB R189, RZ, R189 ;  /* 0x000000bdffbd223e */ /* 0x000fe200000000ff */
[----:B---3--:R-:W-:Y:S01]  /*3520*/  @P2 FMUL.FTZ R196, R194, R195 ;  /* 0x000000c3c2c42220 */ /* 0x008fe20000410000 */
[----:B------:R-:W-:Y:S01]  /*3530*/  @P2 HADD2.F32 R194, -RZ, R108.H1_H1 ;  /* 0x3000006cffc22230 */ /* 0x000fe20000004100 */
[----:B------:R-:W-:Y:S01]  /*3540*/  @P2 F2FP.F16.F32.PACK_AB R192, RZ, R192 ;  /* 0x000000c0ffc0223e */ /* 0x000fe200000000ff */
[----:B------:R-:W-:-:S02]  /*3550*/  @P2 HADD2.F32 R117, -RZ, R110.H0_H0 ;  /* 0x2000006eff752230 */ /* 0x000fc40000004100 */
[----:B------:R-:W-:Y:S01]  /*3560*/  @P2 FMUL.FTZ R195, R185, R196 ;  /* 0x000000c4b9c32220 */ /* 0x000fe20000410000 */
[----:B------:R-:W-:Y:S01]  /*3570*/  @P2 F2FP.F16.F32.PACK_AB R185, RZ, R118 ;  /* 0x00000076ffb9223e */ /* 0x000fe200000000ff */
[----:B------:R-:W-:Y:S01]  /*3580*/  @P2 FFMA.FTZ R81, R194, R180, R81 ;  /* 0x000000b4c2512223 */ /* 0x000fe20000010051 */
[-C--:B------:R-:W-:Y:S01]  /*3590*/  MOV R118, R188.reuse ;  /* 0x000000bc00767202 */ /* 0x080fe20000000f00 */
[----:B------:R-:W-:Y:S01]  /*35a0*/  @P2 HADD2.F32 R191, -RZ, R109.H0_H0 ;  /* 0x2000006dffbf2230 */ /* 0x000fe20000004100 */
[----:B------:R-:W-:Y:S01]  /*35b0*/  @P2 MOV R118, R188 ;  /* 0x000000bc00762202 */ /* 0x000fe20000000f00 */
[----:B------:R-:W-:Y:S01]  /*35c0*/  @P2 HADD2.F32 R180, -RZ, R110.H1_H1 ;  /* 0x3000006effb42230 */ /* 0x000fe20000004100 */
[----:B------:R-:W-:Y:S01]  /*35d0*/  @P2 F2FP.F16.F32.PACK_AB R195, RZ, R195 ;  /* 0x000000c3ffc3223e */ /* 0x000fe200000000ff */
[--C-:B------:R-:W-:Y:S01]  /*35e0*/  @P2 HADD2.F32 R177, -RZ, R111.reuse.H0_H0 ;  /* 0x2000006fffb12230 */ /* 0x100fe20000004100 */
[----:B------:R-:W-:Y:S01]  /*35f0*/  @P2 PRMT R113, R179, 0x7610, R113 ;  /* 0x00007610b3712816 */ /* 0x000fe20000000071 */
[----:B------:R-:W-:Y:S01]  /*3600*/  @P2 HADD2.F32 R188, -RZ, R111.H1_H1 ;  /* 0x3000006fffbc2230 */ /* 0x000fe20000004100 */
[----:B------:R-:W-:Y:S01]  /*3610*/  @P2 PRMT R114, R186, 0x7610, R114 ;  /* 0x00007610ba722816 */ /* 0x000fe20000000072 */
[----:B------:R-:W-:Y:S01]  /*3620*/  @P2 FFMA.FTZ R83, R116, R184, R83 ;  /* 0x000000b874532223 */ /* 0x000fe20000010053 */
[----:B------:R-:W-:Y:S01]  /*3630*/  @P2 PRMT R115, R192, 0x7610, R115 ;  /* 0x00007610c0732816 */ /* 0x000fe20000000073 */
[----:B------:R-:W-:Y:S01]  /*3640*/  @P2 FFMA.FTZ R76, R117, R187, R76 ;  /* 0x000000bb754c2223 */ /* 0x000fe2000001004c */
[----:B------:R-:W-:Y:S01]  /*3650*/  @P2 FFMA.FTZ R82, R191, R183, R82 ;  /* 0x000000b7bf522223 */ /* 0x000fe20000010052 */
[----:B------:R-:W-:Y:S01]  /*3660*/  @P2 FFMA.FTZ R77, R180, R190, R77 ;  /* 0x000000beb44d2223 */ /* 0x000fe2000001004d */
[----:B------:R-:W-:Y:S01]  /*3670*/  @P2 FFMA.FTZ R78, R177, R193, R78 ;  /* 0x000000c1b14e2223 */ /* 0x000fe2000001004e */
[----:B------:R-:W-:Y:S01]  /*3680*/  @P2 FFMA.FTZ R79, R188, R196, R79 ;  /* 0x000000c4bc4f2223 */ /* 0x000fe2000001004f */
[----:B------:R-:W-:-:S02]  /*3690*/  @P2 PRMT R113, R113, 0x5410, R185 ;  /* 0x0000541071712816 */ /* 0x000fc400000000b9 */
[----:B------:R-:W-:Y:S02]  /*36a0*/  @P2 PRMT R114, R114, 0x5410, R189 ;  /* 0x0000541072722816 */ /* 0x000fe400000000bd */
[----:B------:R-:W-:Y:S02]  /*36b0*/  @P2 PRMT R115, R115, 0x5410, R195 ;  /* 0x0000541073732816 */ /* 0x000fe400000000c3 */
[----:B------:R-:W-:Y:S02]  /*36c0*/  PRMT R117, R199, 0x5410, R200 ;  /* 0x00005410c7757816 */ /* 0x000fe400000000c8 */
[----:B------:R-:W-:-:S07]  /*36d0*/  PRMT R116, R197, 0x5410, R198 ;  /* 0x00005410c5747816 */ /* 0x000fce00000000c6 */
.L_x_1603:
[----:B------:R-:W-:Y:S05]  /*36e0*/  BSYNC.RECONVERGENT B1 ;  /* 0x0000000000017941 */ /* 0x000fea0003800200 */
.L_x_1586:
[----:B------:R-:W-:Y:S01]  /*36f0*/  ISETP.NE.U32.AND P1, PT, R181, RZ, PT ;  /* 0x000000ffb500720c */ /* 0x000fe20003f25070 */
[----:B------:R-:W-:Y:S01]  /*3700*/  BSSY.RECONVERGENT B1, `(.L_x_1605) ;  /* 0x000000d000017945 */ /* 0x000fe20003800200 */
[C---:B0-----:R-:W-:Y:S02]  /*3710*/  IADD3 R177, PT, PT, R121.reuse, 0x20, RZ ;  /* 0x0000002079b17810 */ /* 0x041fe40007ffe0ff */
[----:B------:R-:W-:Y:S02]  /*3720*/  ISETP.NE.AND.EX P1, PT, R182, RZ, PT, P1 ;  /* 0x000000ffb600720c */ /* 0x000fe40003f25310 */
[----:B------:R-:W0:Y:S11]  /*3730*/  @P2 LDC.64 R182, c[0x0][0x468] ;  /* 0x00011a00ffb62b82 */ /* 0x000e360000000a00 */
        /* <DEDUP_REMOVED lines=9> */
.L_x_1606:
[----:B------:R-:W-:Y:S05]  /*37d0*/  BSYNC.RECONVERGENT B1 ;  /* 0x0000000000017941 */ /* 0x000fea0003800200 */
.L_x_1605:
[----:B------:R-:W-:Y:S04]  /*37e0*/  BSSY.RECONVERGENT B1, `(.L_x_1607) ;  /* 0x00001b8000017945 */ /* 0x000fe80003800200 */
[----:B------:R-:W-:Y:S05]  /*37f0*/  @!P0 BRA `(.L_x_1608) ;  /* 0x0000000c00448947 */ /* 0x000fea0003800000 */
[----:B------:R-:W-:Y:S05]  /*3800*/  @!P1 BRA `(.L_x_1609) ;  /* 0x0000000400b89947 */ /* 0x000fea0003800000 */
[----:B------:R-:W-:Y:S01]  /*3810*/  ISETP.GT.AND P3, PT, R2, RZ, PT ;  /* 0x000000ff0200720c */ /* 0x000fe20003f64270 */
[----:B0-----:R-:W0:Y:S01]  /*3820*/  @P2 LDC R182, c[0x0][0x40c] ;  /* 0x00010300ffb62b82 */ /* 0x001e220000000800 */
[--C-:B------:R-:W-:Y:S02]  /*3830*/  HADD2.F32 R179, -RZ, R8.reuse.H1_H1 ;  /* 0x30000008ffb37230 */ /* 0x100fe40000004100 */
[--C-:B------:R-:W-:Y:S02]  /*3840*/  HADD2.F32 R187, -RZ, R9.reuse.H1_H1 ;  /* 0x30000009ffbb7230 */ /* 0x100fe40000004100 */
[----:B------:R-:W-:Y:S02]  /*3850*/  HADD2.F32 R183, -RZ, R9.H0_H0 ;  /* 0x20000009ffb77230 */ /* 0x000fe40000004100 */
[----:B------:R-:W-:Y:S01]  /*3860*/  HADD2.F32 R117, -RZ, R8.H0_H0 ;  /* 0x20000008ff757230 */ /* 0x000fe20000004100 */
[----:B------:R-:W1:Y:S01]  /*3870*/  @P2 LDC R184, c[0x0][0x40c] ;  /* 0x00010300ffb82b82 */ /* 0x000e620000000800 */
[----:B------:R-:W-:-:S02]  /*3880*/  HADD2.F32 R191, -RZ, R10.H1_H1 ;  /* 0x3000000affbf7230 */ /* 0x000fc40000004100 */
[----:B------:R-:W-:Y:S02]  /*3890*/  HADD2.F32 R186, -RZ, R11.H1_H1 ;  /* 0x3000000bffba7230 */ /* 0x000fe40000004100 */
        /* <DEDUP_REMOVED lines=9> */
[-CC-:B------:R-:W-:Y:S01]  /*3930*/  @P3 FFMA.FTZ R116, R146, R159.reuse, R178.reuse ;  /* 0x0000009f92743223 */ /* 0x180fe200000100b2 */
[----:B------:R-:W-:Y:S01]  /*3940*/  @P3 FFMA.FTZ R187, R120, R180, R187 ;  /* 0x000000b478bb3223 */ /* 0x000fe200000100bb */
[-CC-:B------:R-:W-:Y:S01]  /*3950*/  @P3 FFMA.FTZ R185, R149, R159.reuse, R178.reuse ;  /* 0x0000009f95b93223 */ /* 0x180fe200000100b2 */
[----:B------:R-:W-:Y:S01]  /*3960*/  @P3 FFMA.FTZ R180, R156, R159, R178 ;  /* 0x0000009f9cb43223 */ /* 0x000fe200000100b2 */
[----:B------:R-:W3:Y:S01]  /*3970*/  @P2 LDC R190, c[0x0][0x40c] ;  /* 0x00010300ffbe2b82 */ /* 0x000ee20000000800 */
[----:B------:R-:W-:Y:S01]  /*3980*/  @P3 FADD.FTZ R119, R138, -R119 ;  /* 0x800000778a773221 */ /* 0x000fe20000010000 */
[----:B------:R-:W-:Y:S01]  /*3990*/  @P3 FFMA.FTZ R183, R120, R118, R183 ;  /* 0x0000007678b73223 */ /* 0x000fe200000100b7 */
[----:B------:R-:W-:Y:S01]  /*39a0*/  @P3 FADD.FTZ R116, R147, -R116 ;  /* 0x8000007493743221 */ /* 0x000fe20000010000 */
[----:B------:R-:W-:Y:S01]  /*39b0*/  @P3 FADD.FTZ R118, R150, -R185 ;  /* 0x800000b996763221 */ /* 0x000fe20000010000 */
[----:B------:R-:W-:Y:S01]  /*39c0*/  @P3 FADD.FTZ R185, R151, -R180 ;  /* 0x800000b497b93221 */ /* 0x000fe20000010000 */
[C---:B------:R-:W-:Y:S01]  /*39d0*/  @P3 FFMA.FTZ R117, R120.reuse, R119, R117 ;  /* 0x0000007778753223 */ /* 0x040fe20000010075 */
[----:B------:R-:W-:Y:S01]  /*39e0*/  @P3 FFMA.FTZ R119, R145, R159, R178 ;  /* 0x0000009f91773223 */ /* 0x000fe200000100b2 */
[----:B------:R-:W4:Y:S01]  /*39f0*/  @P2 LDC R196, c[0x0][0x40c] ;  /* 0x00010300ffc42b82 */ /* 0x000f220000000800 */
[C---:B------:R-:W-:Y:S01]  /*3a00*/  @P3 FFMA.FTZ R191, R120.reuse, R116, R191 ;  /* 0x0000007478bf3223 */ /* 0x040fe200000100bf */
[----:B------:R-:W-:Y:S01]  /*3a10*/  @P3 FFMA.FTZ R186, R120, R185, R186 ;  /* 0x000000b978ba3223 */ /* 0x000fe200000100ba */
[----:B------:R-:W-:-:S02]  /*3a20*/  @P2 HADD2.F32 R116, -RZ, R21.H0_H0 ;  /* 0x20000015ff742230 */ /* 0x000fc40000004100 */
[----:B0-----:R-:W-:Y:S01]  /*3a30*/  @P2 FMUL.FTZ R185, R183, R182 ;  /* 0x000000b6b7b92220 */ /* 0x001fe20000410000 */
[----:B------:R-:W-:Y:S02]  /*3a40*/  HADD2.F32 R181, -RZ, R10.H0_H0 ;  /* 0x2000000affb57230 */ /* 0x000fe40000004100 */
[----:B------:R-:W-:Y:S01]  /*3a50*/  @P3 FADD.FTZ R119, R148, -R119 ;  /* 0x8000007794773221 */ /* 0x000fe20000010000 */
[----:B------:R-:W-:Y:S01]  /*3a60*/  HADD2.F32 R193, -RZ, R11.H0_H0 ;  /* 0x2000000bffc17230 */ /* 0x000fe20000004100 */
[----:B------:R-:W0:Y:S01]  /*3a70*/  @P2 LDC R192, c[0x0][0x40c] ;  /* 0x00010300ffc02b82 */ /* 0x000e220000000800 */
[----:B------:R-:W-:Y:S01]  /*3a80*/  @P2 FMUL.FTZ R116, R185, R116 ;  /* 0x00000074b9742220 */ /* 0x000fe20000410000 */
[C---:B------:R-:W-:Y:S01]  /*3a90*/  @P3 FFMA.FTZ R181, R120.reuse, R119, R181 ;  /* 0x0000007778b53223 */ /* 0x040fe200000100b5 */
[----:B------:R-:W-:Y:S02]  /*3aa0*/  @P2 HADD2.F32 R119, -RZ, R21.H1_H1 ;  /* 0x30000015ff772230 */ /* 0x000fe40000004100 */
[----:B------:R-:W-:Y:S01]  /*3ab0*/  @P3 FFMA.FTZ R193, R120, R118, R193 ;  /* 0x0000007678c13223 */ /* 0x000fe200000100c1 */
[----:B-1----:R-:W-:Y:S01]  /*3ac0*/  @P2 FMUL.FTZ R180, R187, R184 ;  /* 0x000000b8bbb42220 */ /* 0x002fe20000410000 */
[----:B------:R-:W-:-:S02]  /*3ad0*/  @P2 HADD2.F32 R118, -RZ, R22.H0_H0 ;  /* 0x20000016ff762230 */ /* 0x000fc40000004100 */
[----:B--2---:R-:W-:Y:S01]  /*3ae0*/  @P2 FMUL.FTZ R189, R181, R188 ;  /* 0x000000bcb5bd2220 */ /* 0x004fe20000410000 */
[----:B------:R-:W1:Y:S01]  /*3af0*/  @P2 LDC R194, c[0x0][0x40c] ;  /* 0x00010300ffc22b82 */ /* 0x000e620000000800 */
[----:B------:R-:W-:Y:S01]  /*3b00*/  @P2 F2FP.F16.F32.PACK_AB R116, RZ, R116 ;  /* 0x00000074ff74223e */ /* 0x000fe200000000ff */
[----:B------:R-:W-:Y:S01]  /*3b10*/  @P2 FMUL.FTZ R119, R180, R119 ;  /* 0x00000077b4772220 */ /* 0x000fe20000410000 */
[----:B------:R-:W-:Y:S01]  /*3b20*/  F2FP.F16.F32.PACK_AB R188, RZ, R181 ;  /* 0x000000b5ffbc723e */ /* 0x000fe200000000ff */
[----:B---3--:R-:W-:Y:S01]  /*3b30*/  @P2 FMUL.FTZ R182, R191, R190 ;  /* 0x000000bebfb62220 */ /* 0x008fe20000410000 */
[----:B------:R-:W-:Y:S01]  /*3b40*/  F2FP.F16.F32.PACK_AB R190, RZ, R191 ;  /* 0x000000bfffbe723e */ /* 0x000fe200000000ff */
[----:B------:R-:W-:Y:S02]  /*3b50*/  @P2 HADD2.F32 R181, -RZ, R22.H1_H1 ;  /* 0x30000016ffb52230 */ /* 0x000fe40000004100 */
[----:B------:R-:W-:Y:S01]  /*3b60*/  @P2 FMUL.FTZ R118, R189, R118 ;  /* 0x00000076bd762220 */ /* 0x000fe20000410000 */
[----:B------:R-:W-:-:S02]  /*3b70*/  @P2 HADD2.F32 R184, -RZ, R23.H0_H0 ;  /* 0x20000017ffb82230 */ /* 0x000fc40000004100 */
[----:B----4-:R-:W-:Y:S01]  /*3b80*/  @P2 FMUL.FTZ R191, R193, R196 ;  /* 0x000000c4c1bf2220 */ /* 0x010fe20000410000 */
[----:B------:R-:W-:Y:S01]  /*3b90*/  @P2 PRMT R113, R116, 0x7610, R113 ;  /* 0x0000761074712816 */ /* 0x000fe20000000071 */
[----:B-----5:R-:W-:Y:S01]  /*3ba0*/  @P2 HADD2.F32 R116, -RZ, R110.H1_H1 ;  /* 0x3000006eff742230 */ /* 0x020fe20000004100 */
[----:B------:R-:W-:Y:S01]  /*3bb0*/  @P2 F2FP.F16.F32.PACK_AB R119, RZ, R119 ;  /* 0x00000077ff77223e */ /* 0x000fe200000000ff */
[----:B------:R-:W-:Y:S01]  /*3bc0*/  @P2 FMUL.FTZ R181, R182, R181 ;  /* 0x000000b5b6b52220 */ /* 0x000fe20000410000 */
[----:B------:R-:W-:Y:S01]  /*3bd0*/  @P2 FMUL.FTZ R184, R191, R184 ;  /* 0x000000b8bfb82220 */ /* 0x000fe20000410000 */
[----:B------:R-:W-:Y:S01]  /*3be0*/  @P2 F2FP.F16.F32.PACK_AB R118, RZ, R118 ;  /* 0x00000076ff76223e */ /* 0x000fe200000000ff */
[----:B------:R-:W-:Y:S01]  /*3bf0*/  @P2 FFMA.FTZ R69, R116, R182, R69 ;  /* 0x000000b674452223 */ /* 0x000fe20000010045 */
[----:B------:R-:W-:Y:S01]  /*3c00*/  @P2 PRMT R113, R113, 0x5410, R119 ;  /* 0x0000541071712816 */ /* 0x000fe20000000077 */
[--C-:B------:R-:W-:Y:S02]  /*3c10*/  @P2 HADD2.F32 R116, -RZ, R20.reuse.H0_H0 ;  /* 0x20000014ff742230 */ /* 0x100fe40000004100 */
[----:B0-----:R-:W-:Y:S01]  /*3c20*/  @P2 FMUL.FTZ R119, R117, R192 ;  /* 0x000000c075772220 */ /* 0x001fe20000410000 */
[----:B------:R-:W-:Y:S01]  /*3c30*/  @P2 F2FP.F16.F32.PACK_AB R181, RZ, R181 ;  /* 0x000000b5ffb5223e */ /* 0x000fe200000000ff */
[----:B------:R-:W-:Y:S01]  /*3c40*/  @P2 HADD2.F32 R195, -RZ, R111.H0_H0 ;  /* 0x2000006fffc32230 */ /* 0x000fe20000004100 */
[----:B------:R-:W-:Y:S01]  /*3c50*/  @P2 PRMT R114, R118, 0x7610, R114 ;  /* 0x0000761076722816 */ /* 0x000fe20000000072 */
[----:B------:R-:W-:Y:S01]  /*3c60*/  @P2 FMUL.FTZ R116, R119, R116 ;  /* 0x0000007477742220 */ /* 0x000fe20000410000 */
[----:B------:R-:W-:Y:S01]  /*3c70*/  @P2 F2FP.F16.F32.PACK_AB R184, RZ, R184 ;  /* 0x000000b8ffb8223e */ /* 0x000fe200000000ff */
[----:B-1----:R-:W-:Y:S01]  /*3c80*/  @P2 FMUL.FTZ R118, R179, R194 ;  /* 0x000000c2b3762220 */ /* 0x002fe20000410000 */
[----:B------:R-:W-:Y:S01]  /*3c90*/  @P2 PRMT R114, R114, 0x5410, R181 ;  /* 0x0000541072722816 */ /* 0x000fe200000000b5 */
[----:B------:R-:W-:Y:S01]  /*3ca0*/  @P2 HADD2.F32 R181, -RZ, R20.H1_H1 ;  /* 0x30000014ffb52230 */ /* 0x000fe20000004100 */
[----:B------:R-:W-:Y:S01]  /*3cb0*/  @P2 PRMT R115, R184, 0x7610, R115 ;  /* 0x00007610b8732816 */ /* 0x000fe20000000073 */
[----:B------:R-:W-:Y:S01]  /*3cc0*/  @P2 FFMA.FTZ R70, R195, R191, R70 ;  /* 0x000000bfc3462223 */ /* 0x000fe20000010046 */
[----:B------:R-:W-:-:S02]  /*3cd0*/  F2FP.F16.F32.PACK_AB R184, RZ, R117 ;  /* 0x00000075ffb8723e */ /* 0x000fc400000000ff */
[----:B------:R-:W-:Y:S01]  /*3ce0*/  F2FP.F16.F32.PACK_AB R117, RZ, R183 ;  /* 0x000000b7ff75723e */ /* 0x000fe200000000ff */
[--C-:B------:R-:W-:Y:S01]  /*3cf0*/  @P2 HADD2.F32 R183, -RZ, R108.reuse.H0_H0 ;  /* 0x2000006cffb72230 */ /* 0x100fe20000004100 */
[----:B------:R-:W-:Y:S01]  /*3d00*/  @P2 F2FP.F16.F32.PACK_AB R116, RZ, R116 ;  /* 0x00000074ff74223e */ /* 0x000fe200000000ff */
[----:B------:R-:W-:Y:S01]  /*3d10*/  @P2 FMUL.FTZ R181, R118, R181 ;  /* 0x000000b576b52220 */ /* 0x000fe20000410000 */
[----:B------:R-:W-:Y:S01]  /*3d20*/  PRMT R182, R188, 0x5410, R190 ;  /* 0x00005410bcb67816 */ /* 0x000fe200000000be */
[--C-:B------:R-:W-:Y:S01]  /*3d30*/  @P2 HADD2.F32 R188, -RZ, R109.reuse.H1_H1 ;  /* 0x3000006dffbc2230 */ /* 0x100fe20000004100 */
[----:B------:R-:W-:Y:S01]  /*3d40*/  @P2 PRMT R112, R116, 0x7610, R112 ;  /* 0x0000761074702816 */ /* 0x000fe20000000070 */
[----:B------:R-:W-:Y:S01]  /*3d50*/  @P2 FFMA.FTZ R72, R183, R119, R72 ;  /* 0x00000077b7482223 */ /* 0x000fe20000010048 */
[----:B------:R-:W-:Y:S01]  /*3d60*/  @P2 HADD2.F32 R116, -RZ, R108.H1_H1 ;  /* 0x3000006cff742230 */ /* 0x000fe20000004100 */
[----:B------:R-:W-:Y:S01]  /*3d70*/  F2FP.F16.F32.PACK_AB R179, RZ, R179 ;  /* 0x000000b3ffb3723e */ /* 0x000fe200000000ff */
[----:B------:R-:W-:Y:S01]  /*3d80*/  @P2 HADD2.F32 R119, -RZ, R109.H0_H0 ;  /* 0x2000006dff772230 */ /* 0x000fe20000004100 */
[----:B------:R-:W-:Y:S01]  /*3d90*/  F2FP.F16.F32.PACK_AB R187, RZ, R187 ;  /* 0x000000bbffbb723e */ /* 0x000fe200000000ff */
[----:B------:R-:W-:Y:S01]  /*3da0*/  @P2 HADD2.F32 R183, -RZ, R110.H0_H0 ;  /* 0x2000006effb72230 */ /* 0x000fe20000004100 */
[----:B------:R-:W-:Y:S01]  /*3db0*/  @P2 F2FP.F16.F32.PACK_AB R181, RZ, R181 ;  /* 0x000000b5ffb5223e */ /* 0x000fe200000000ff */
[----:B------:R-:W-:Y:S01]  /*3dc0*/  @P2 FFMA.FTZ R73, R116, R118, R73 ;  /* 0x0000007674492223 */ /* 0x000fe20000010049 */
[----:B------:R-:W-:Y:S01]  /*3dd0*/  @P2 FFMA.FTZ R74, R119, R185, R74 ;  /* 0x000000b9774a2223 */ /* 0x000fe2000001004a */
        /* <DEDUP_REMOVED lines=10> */
[----:B------:R-:W-:Y:S01]  /*3e80*/  HADD2.F32 R180, -RZ, R111.H1_H1 ;  /* 0x3000006fffb47230 */ /* 0x000fe20000004100 */
[----:B------:R-:W-:Y:S02]  /*3e90*/  MOV R118, R182 ;  /* 0x000000b600767202 */ /* 0x000fe40000000f00 */
[----:B------:R-:W-:Y:S02]  /*3ea0*/  FMUL.FTZ R179, R186, R179 ;  /* 0x000000b3bab37220 */ /* 0x000fe40000410000 */
[----:B------:R-:W-:-:S03]  /*3eb0*/  FFMA.FTZ R71, R180, R186, R71 ;  /* 0x000000bab4477223 */ /* 0x000fc60000010047 */
[----:B------:R-:W-:-:S04]  /*3ec0*/  F2FP.F16.F32.PACK_AB R179, RZ, R179 ;  /* 0x000000b3ffb3723e */ /* 0x000fc800000000ff */
[----:B------:R-:W-:Y:S01]  /*3ed0*/  PRMT R115, R115, 0x5410, R179 ;  /* 0x0000541073737816 */ /* 0x000fe200000000b3 */
[----:B------:R-:W-:Y:S06]  /*3ee0*/  BRA `(.L_x_1610) ;  /* 0x00000014001c7947 */ /* 0x000fec0003800000 */
.L_x_1609:
[----:B------:R-:W-:Y:S01]  /*3ef0*/  ISETP.GT.AND P3, PT, R2, RZ, PT ;  /* 0x000000ff0200720c */ /* 0x000fe20003f64270 */
[----:B0-----:R-:W0:Y:S01]  /*3f00*/  @P2 LDC R180, c[0x0][0x40c] ;  /* 0x00010300ffb42b82 */ /* 0x001e220000000800 */
[--C-:B------:R-:W-:Y:S02]  /*3f10*/  HADD2.F32 R179, -RZ, R8.reuse.H0_H0 ;  /* 0x20000008ffb37230 */ /* 0x100fe40000004100 */
[----:B------:R-:W-:Y:S02]  /*3f20*/  HADD2.F32 R181, -RZ, R8.H1_H1 ;  /* 0x30000008ffb57230 */ /* 0x000fe40000004100 */
[--C-:B------:R-:W-:Y:S02]  /*3f30*/  HADD2.F32 R187, -RZ, R10.reuse.H0_H0 ;  /* 0x2000000affbb7230 */ /* 0x100fe40000004100 */
        /* <DEDUP_REMOVED lines=10> */
[--C-:B------:R-:W-:Y:S02]  /*3fe0*/  HADD2.F32 R185, -RZ, R9.reuse.H1_H1 ;  /* 0x30000009ffb97230 */ /* 0x100fe40000004100 */
[----:B------:R-:W-:Y:S01]  /*3ff0*/  @P3 FFMA.FTZ R179, R120, R183, R179 ;  /* 0x000000b778b33223 */ /* 0x000fe200000100b3 */
[----:B------:R-:W-:-:S02]  /*4000*/  HADD2.F32 R183, -RZ, R9.H0_H0 ;  /* 0x20000009ffb77230 */ /* 0x000fc40000004100 */
[C---:B------:R-:W-:Y:S01]  /*4010*/  @P3 FFMA.FTZ R181, R120.reuse, R182, R181 ;  /* 0x000000b678b53223 */ /* 0x040fe200000100b5 */
[--C-:B------:R-:W-:Y:S02]  /*4020*/  @P2 HADD2.F32 R182, -RZ, R20.reuse.H0_H0 ;  /* 0x20000014ffb62230 */ /* 0x100fe40000004100 */
[----:B0-----:R-:W-:Y:S01]  /*4030*/  @P2 FMUL.FTZ R179, R179, R180 ;  /* 0x000000b4b3b32220 */ /* 0x001fe20000410000 */
[----:B------:R-:W-:Y:S01]  /*4040*/  @P3 FADD.FTZ R188, R143, -R188 ;  /* 0x800000bc8fbc3221 */ /* 0x000fe20000010000 */
[----:B------:R-:W-:Y:S01]  /*4050*/  @P3 FFMA.FTZ R183, R120, R186, R183 ;  /* 0x000000ba78b73223 */ /* 0x000fe200000100b7 */
[----:B------:R-:W0:Y:S01]  /*4060*/  @P2 LDC R192, c[0x0][0x40c] ;  /* 0x00010300ffc02b82 */ /* 0x000e220000000800 */
[----:B------:R-:W-:Y:S01]  /*4070*/  @P2 FMUL.FTZ R180, R182, R179 ;  /* 0x000000b3b6b42220 */ /* 0x000fe20000410000 */
[----:B------:R-:W-:Y:S01]  /*4080*/  @P3 FFMA.FTZ R185, R120, R188, R185 ;  /* 0x000000bc78b93223 */ /* 0x000fe200000100b9 */
[-CC-:B------:R-:W-:Y:S01]  /*4090*/  @P3 FFMA.FTZ R193, R145, R159.reuse, R178.reuse ;  /* 0x0000009f91c13223 */ /* 0x180fe200000100b2 */
[----:B------:R-:W-:Y:S01]  /*40a0*/  @P3 FFMA.FTZ R190, R146, R159, R178 ;  /* 0x0000009f92be3223 */ /* 0x000fe200000100b2 */
[----:B-1----:R-:W-:Y:S01]  /*40b0*/  @P2 FMUL.FTZ R182, R181, R184 ;  /* 0x000000b8b5b62220 */ /* 0x002fe20000410000 */
[----:B------:R-:W-:Y:S01]  /*40c0*/  @P2 HADD2.F32 R181, -RZ, R20.H1_H1 ;  /* 0x30000014ffb52230 */ /* 0x000fe20000004100 */
[----:B------:R-:W-:Y:S01]  /*40d0*/  @P2 F2FP.F16.F32.PACK_AB R180, RZ, R180 ;  /* 0x000000b4ffb4223e */ /* 0x000fe200000000ff */
[----:B------:R-:W1:Y:S01]  /*40e0*/  @P2 LDC R186, c[0x0][0x40c] ;  /* 0x00010300ffba2b82 */ /* 0x000e620000000800 */
[----:B------:R-:W-:Y:S01]  /*40f0*/  @P3 FADD.FTZ R193, R148, -R193 ;  /* 0x800000c194c13221 */ /* 0x000fe20000010000 */
[----:B------:R-:W-:Y:S01]  /*4100*/  @P3 FADD.FTZ R190, R147, -R190 ;  /* 0x800000be93be3221 */ /* 0x000fe20000010000 */
[----:B------:R-:W-:Y:S01]  /*4110*/  @P2 FMUL.FTZ R181, R181, R182 ;  /* 0x000000b6b5b52220 */ /* 0x000fe20000410000 */
[----:B------:R-:W-:Y:S01]  /*4120*/  @P2 PRMT R112, R180, 0x7610, R112 ;  /* 0x00007610b4702816 */ /* 0x000fe20000000070 */
[----:B------:R-:W-:-:S02]  /*4130*/  @P2 HADD2.F32 R180, -RZ, R21.H0_H0 ;  /* 0x20000015ffb42230 */ /* 0x000fc40000004100 */
[----:B------:R-:W-:Y:S01]  /*4140*/  @P3 FFMA.FTZ R195, R149, R159, R178 ;  /* 0x0000009f95c33223 */ /* 0x000fe200000100b2 */
[C---:B------:R-:W-:Y:S01]  /*4150*/  @P3 FFMA.FTZ R187, R120.reuse, R193, R187 ;  /* 0x000000c178bb3223 */ /* 0x040fe200000100bb */
[----:B------:R-:W2:Y:S01]  /*4160*/  @P2 LDC R184, c[0x0][0x40c] ;  /* 0x00010300ffb82b82 */ /* 0x000ea20000000800 */
[----:B------:R-:W-:Y:S01]  /*4170*/  @P2 F2FP.F16.F32.PACK_AB R181, RZ, R181 ;  /* 0x000000b5ffb5223e */ /* 0x000fe200000000ff */
[----:B------:R-:W-:Y:S02]  /*4180*/  @P2 HADD2.F32 R193, -RZ, R21.H1_H1 ;  /* 0x30000015ffc12230 */ /* 0x000fe40000004100 */
[----:B------:R-:W-:Y:S01]  /*4190*/  @P3 FFMA.FTZ R189, R120, R190, R189 ;  /* 0x000000be78bd3223 */ /* 0x000fe200000100bd */
[----:B------:R-:W-:Y:S01]  /*41a0*/  @P3 FADD.FTZ R194, R150, -R195 ;  /* 0x800000c396c23221 */ /* 0x000fe20000010000 */
[----:B------:R-:W-:Y:S01]  /*41b0*/  @P2 PRMT R112, R112, 0x5410, R181 ;  /* 0x0000541070702816 */ /* 0x000fe200000000b5 */
[----:B------:R-:W-:Y:S01]  /*41c0*/  @P2 HADD2.F32 R190, -RZ, R23.H0_H0 ;  /* 0x20000017ffbe2230 */ /* 0x000fe20000004100 */
[----:B------:R-:W3:Y:S01]  /*41d0*/  @P2 LDC R188, c[0x0][0x40c] ;  /* 0x00010300ffbc2b82 */ /* 0x000ee20000000800 */
[----:B------:R-:W-:-:S07]  /*41e0*/  @P3 FFMA.FTZ R191, R120, R194, R191 ;  /* 0x000000c278bf3223 */ /* 0x000fce00000100bf */
[----:B------:R-:W4:Y:S01]  /*41f0*/  @P2 LDC R196, c[0x0][0x40c] ;  /* 0x00010300ffc42b82 */ /* 0x000f220000000800 */
[----:B-1----:R-:W-:Y:S01]  /*4200*/  @P2 FMUL.FTZ R183, R183, R186 ;  /* 0x000000bab7b72220 */ /* 0x002fe20000410000 */
[----:B0-----:R-:W-:Y:S01]  /*4210*/  @P2 FMUL.FTZ R186, R189, R192 ;  /* 0x000000c0bdba2220 */ /* 0x001fe20000410000 */
[----:B------:R-:W-:Y:S02]  /*4220*/  @P2 HADD2.F32 R189, -RZ, R22.H1_H1 ;  /* 0x30000016ffbd2230 */ /* 0x000fe40000004100 */
[----:B------:R-:W-:Y:S01]  /*4230*/  @P2 FMUL.FTZ R180, R180, R183 ;  /* 0x000000b7b4b42220 */ /* 0x000fe20000410000 */
[----:B--2---:R-:W-:-:S04]  /*4240*/  @P2 FMUL.FTZ R184, R185, R184 ;  /* 0x000000b8b9b82220 */ /* 0x004fc80000410000 */
[----:B------:R-:W-:Y:S01]  /*4250*/  @P2 F2FP.F16.F32.PACK_AB R180, RZ, R180 ;  /* 0x000000b4ffb4223e */ /* 0x000fe200000000ff */
[----:B------:R-:W-:Y:S01]  /*4260*/  @P2 FMUL.FTZ R181, R193, R184 ;  /* 0x000000b8c1b52220 */ /* 0x000fe20000410000 */
[----:B-----5:R-:W-:Y:S02]  /*4270*/  @P2 HADD2.F32 R193, -RZ, R109.H0_H0 ;  /* 0x2000006dffc12230 */ /* 0x020fe40000004100 */
[----:B------:R-:W-:Y:S01]  /*4280*/  @P2 PRMT R113, R180, 0x7610, R113 ;  /* 0x00007610b4712816 */ /* 0x000fe20000000071 */
[----:B------:R-:W-:Y:S01]  /*4290*/  @P2 FMUL.FTZ R180, R189, R186 ;  /* 0x000000babdb42220 */ /* 0x000fe20000410000 */
[----:B---3--:R-:W-:Y:S01]  /*42a0*/  @P2 FMUL.FTZ R187, R187, R188 ;  /* 0x000000bcbbbb2220 */ /* 0x008fe20000410000 */
[----:B------:R-:W-:Y:S01]  /*42b0*/  @P2 HADD2.F32 R188, -RZ, R22.H0_H0 ;  /* 0x20000016ffbc2230 */ /* 0x000fe20000004100 */
[----:B------:R-:W-:Y:S01]  /*42c0*/  @P2 F2FP.F16.F32.PACK_AB R181, RZ, R181 ;  /* 0x000000b5ffb5223e */ /* 0x000fe200000000ff */
[----:B------:R-:W-:Y:S02]  /*42d0*/  @P2 HADD2.F32 R189, -RZ, R108.H0_H0 ;  /* 0x2000006cffbd2230 */ /* 0x000fe40000004100 */
[----:B------:R-:W-:Y:S01]  /*42e0*/  @P2 FFMA.FTZ R74, R193, R183, R74 ;  /* 0x000000b7c14a2223 */ /* 0x000fe2000001004a */
[----:B------:R-:W-:-:S02]  /*42f0*/  @P2 HADD2.F32 R183, -RZ, R111.H0_H0 ;  /* 0x2000006fffb72230 */ /* 0x000fc40000004100 */
[----:B------:R-:W-:Y:S01]  /*4300*/  @P2 FMUL.FTZ R185, R188, R187 ;  /* 0x000000bbbcb92220 */ /* 0x000fe20000410000 */
[----:B------:R-:W-:Y:S02]  /*4310*/  @P2 HADD2.F32 R188, -RZ, R108.H1_H1 ;  /* 0x3000006cffbc2230 */ /* 0x000fe40000004100 */
[----:B----4-:R-:W-:Y:S01]  /*4320*/  @P2 FMUL.FTZ R191, R191, R196 ;  /* 0x000000c4bfbf2220 */ /* 0x010fe20000410000 */
[----:B------:R-:W-:Y:S01]  /*4330*/  @P2 PRMT R113, R113, 0x5410, R181 ;  /* 0x0000541071712816 */ /* 0x000fe200000000b5 */
[----:B------:R-:W-:Y:S01]  /*4340*/  @P2 FFMA.FTZ R72, R189, R179, R72 ;  /* 0x000000b3bd482223 */ /* 0x000fe20000010048 */
[----:B------:R-:W-:Y:S01]  /*4350*/  @P2 F2FP.F16.F32.PACK_AB R185, RZ, R185 ;  /* 0x000000b9ffb9223e */ /* 0x000fe200000000ff */
[----:B------:R-:W-:Y:S01]  /*4360*/  @P2 FMUL.FTZ R181, R190, R191 ;  /* 0x000000bfbeb52220 */ /* 0x000fe20000410000 */
[----:B------:R-:W-:Y:S01]  /*4370*/  @P2 FFMA.FTZ R73, R188, R182, R73 ;  /* 0x000000b6bc492223 */ /* 0x000fe20000010049 */
[----:B------:R-:W-:Y:S01]  /*4380*/  @P2 HADD2.F32 R182, -RZ, R109.H1_H1 ;  /* 0x3000006dffb62230 */ /* 0x000fe20000004100 */
[----:B------:R-:W-:Y:S01]  /*4390*/  @P2 F2FP.F16.F32.PACK_AB R180, RZ, R180 ;  /* 0x000000b4ffb4223e */ /* 0x000fe200000000ff */
[--C-:B------:R-:W-:Y:S01]  /*43a0*/  @P2 HADD2.F32 R179, -RZ, R110.reuse.H0_H0 ;  /* 0x2000006effb32230 */ /* 0x100fe20000004100 */
[----:B------:R-:W-:Y:S01]  /*43b0*/  @P2 F2FP.F16.F32.PACK_AB R181, RZ, R181 ;  /* 0x000000b5ffb5223e */ /* 0x000fe200000000ff */
[----:B------:R-:W-:Y:S01]  /*43c0*/  @P2 HADD2.F32 R188, -RZ, R110.H1_H1 ;  /* 0x3000006effbc2230 */ /* 0x000fe20000004100 */
[----:B------:R-:W-:Y:S01]  /*43d0*/  @P2 PRMT R114, R185, 0x7610, R114 ;  /* 0x00007610b9722816 */ /* 0x000fe20000000072 */
[----:B------:R-:W-:Y:S01]  /*43e0*/  @P2 FFMA.FTZ R75, R182, R184, R75 ;  /* 0x000000b8b64b2223 */ /* 0x000fe2000001004b */
[----:B------:R-:W-:Y:S01]  /*43f0*/  @P2 FFMA.FTZ R68, R179, R187, R68 ;  /* 0x000000bbb3442223 */ /* 0x000fe20000010044 */
[----:B------:R-:W-:Y:S01]  /*4400*/  @P2 FFMA.FTZ R70, R183, R191, R70 ;  /* 0x000000bfb7462223 */ /* 0x000fe20000010046 */
[----:B------:R-:W-:Y:S01]  /*4410*/  @P2 FFMA.FTZ R69, R188, R186, R69 ;  /* 0x000000babc452223 */ /* 0x000fe20000010045 */
[----:B------:R-:W-:-:S02]  /*4420*/  @P2 PRMT R114, R114, 0x5410, R180 ;  /* 0x0000541072722816 */ /* 0x000fc400000000b4 */
        /* <DEDUP_REMOVED lines=14> */
.L_x_1608:
[----:B------:R-:W-:Y:S05]  /*4510*/  @!P1 BRA `(.L_x_1611) ;  /* 0x0000000400b89947 */ /* 0x000fea0003800000 */
[----:B0-----:R-:W0:Y:S01]  /*4520*/  @P2 LDC R180, c[0x0][0x40c] ;  /* 0x00010300ffb42b82 */ /* 0x001e220000000800 */
[-CC-:B------:R-:W-:Y:S01]  /*4530*/  FFMA.FTZ R117, R145, R159.reuse, R178.reuse ;  /* 0x0000009f91757223 */ /* 0x180fe200000100b2 */
[----:B------:R-:W-:Y:S01]  /*4540*/  ISETP.GT.AND P3, PT, R2, RZ, PT ;  /* 0x000000ff0200720c */ /* 0x000fe20003f64270 */
[-CC-:B------:R-:W-:Y:S01]  /*4550*/  FFMA.FTZ R182, R144, R159.reuse, R178.reuse ;  /* 0x0000009f90b67223 */ /* 0x180fe200000100b2 */
[----:B------:R-:W-:Y:S02]  /*4560*/  @P2 HADD2.F32 R187, -RZ, R21.H1_H1 ;  /* 0x30000015ffbb2230 */ /* 0x000fe40000004100 */
[----:B------:R-:W-:Y:S01]  /*4570*/  FADD.FTZ R119, R148, -R117 ;  /* 0x8000007594777221 */ /* 0x000fe20000010000 */
[----:B------:R-:W-:Y:S01]  /*4580*/  FFMA.FTZ R117, R141, R159, R178 ;  /* 0x0000009f8d757223 */ /* 0x000fe200000100b2 */
[----:B------:R-:W-:Y:S01]  /*4590*/  @P2 HADD2.F32 R190, -RZ, R23.H0_H0 ;  /* 0x20000017ffbe2230 */ /* 0x000fe20000004100 */
[----:B------:R-:W1:Y:S01]  /*45a0*/  @P2 LDC R118, c[0x0][0x40c] ;  /* 0x00010300ff762b82 */ /* 0x000e620000000800 */
[----:B------:R-:W-:Y:S01]  /*45b0*/  FMUL.FTZ R116, R120, R119 ;  /* 0x0000007778747220 */ /* 0x000fe20000410000 */
[----:B------:R-:W-:-:S04]  /*45c0*/  FADD.FTZ R119, R142, -R117 ;  /* 0x800000758e777221 */ /* 0x000fc80000010000 */
[----:B------:R-:W-:Y:S01]  /*45d0*/  FSEL R117, R116, RZ, P3 ;  /* 0x000000ff74757208 */ /* 0x000fe20001800000 */
[----:B------:R-:W-:Y:S01]  /*45e0*/  FMUL.FTZ R116, R120, R119 ;  /* 0x0000007778747220 */ /* 0x000fe20000410000 */
[----:B------:R-:W2:Y:S01]  /*45f0*/  @P2 LDC R183, c[0x0][0x40c] ;  /* 0x00010300ffb72b82 */ /* 0x000ea20000000800 */
[----:B------:R-:W-:Y:S01]  /*4600*/  FFMA.FTZ R119, R149, R159, R178 ;  /* 0x0000009f95777223 */ /* 0x000fe200000100b2 */
[----:B------:R-:W-:Y:S02]  /*4610*/  F2FP.F16.F32.PACK_AB R184, RZ, R117 ;  /* 0x00000075ffb8723e */ /* 0x000fe400000000ff */
[----:B------:R-:W-:Y:S01]  /*4620*/  FSEL R185, R116, RZ, P3 ;  /* 0x000000ff74b97208 */ /* 0x000fe20001800000 */
[----:B------:R-:W-:-:S03]  /*4630*/  FADD.FTZ R119, R150, -R119 ;  /* 0x8000007796777221 */ /* 0x000fc60000010000 */
[----:B------:R-:W3:Y:S01]  /*4640*/  @P2 LDC R188, c[0x0][0x40c] ;  /* 0x00010300ffbc2b82 */ /* 0x000ee20000000800 */
[----:B0-----:R-:W-:Y:S01]  /*4650*/  @P2 FMUL.FTZ R181, R117, R180 ;  /* 0x000000b475b52220 */ /* 0x001fe20000410000 */
[----:B------:R-:W-:Y:S01]  /*4660*/  FADD.FTZ R117, R143, -R182 ;  /* 0x800000b68f757221 */ /* 0x000fe20000010000 */
[----:B------:R-:W-:Y:S01]  /*4670*/  FFMA.FTZ R182, R146, R159, R178 ;  /* 0x0000009f92b67223 */ /* 0x000fe200000100b2 */
[----:B------:R-:W-:Y:S02]  /*4680*/  @P2 HADD2.F32 R180, -RZ, R21.H0_H0 ;  /* 0x20000015ffb42230 */ /* 0x000fe40000004100 */
[C---:B------:R-:W-:Y:S01]  /*4690*/  FMUL.FTZ R119, R120.reuse, R119 ;  /* 0x0000007778777220 */ /* 0x040fe20000410000 */
[----:B------:R-:W-:Y:S01]  /*46a0*/  FMUL.FTZ R116, R120, R117 ;  /* 0x0000007578747220 */ /* 0x000fe20000410000 */
[----:B------:R-:W-:Y:S01]  /*46b0*/  FADD.FTZ R117, R147, -R182 ;  /* 0x800000b693757221 */ /* 0x000fe20000010000 */
[----:B------:R-:W0:Y:S01]  /*46c0*/  @P2 LDC R189, c[0x0][0x40c] ;  /* 0x00010300ffbd2b82 */ /* 0x000e220000000800 */
[----:B-1----:R-:W-:Y:S01]  /*46d0*/  @P2 FMUL.FTZ R179, R185, R118 ;  /* 0x00000076b9b32220 */ /* 0x002fe20000410000 */
[----:B------:R-:W-:Y:S01]  /*46e0*/  @P2 HADD2.F32 R118, -RZ, R22.H0_H0 ;  /* 0x20000016ff762230 */ /* 0x000fe20000004100 */
[----:B------:R-:W-:Y:S01]  /*46f0*/  FSEL R186, R116, RZ, P3 ;  /* 0x000000ff74ba7208 */ /* 0x000fe20001800000 */
[----:B------:R-:W-:Y:S01]  /*4700*/  FMUL.FTZ R117, R120, R117 ;  /* 0x0000007578757220 */ /* 0x000fe20000410000 */
[----:B------:R-:W-:Y:S01]  /*4710*/  @P2 FMUL.FTZ R116, R180, R179 ;  /* 0x000000b3b4742220 */ /* 0x000fe20000410000 */
[----:B------:R-:W-:Y:S01]  /*4720*/  F2FP.F16.F32.PACK_AB R185, RZ, R185 ;  /* 0x000000b9ffb9723e */ /* 0x000fe200000000ff */
[----:B------:R-:W-:Y:S01]  /*4730*/  @P2 FMUL.FTZ R118, R118, R181 ;  /* 0x000000b576762220 */ /* 0x000fe20000410000 */
[----:B--2---:R-:W-:Y:S01]  /*4740*/  @P2 FMUL.FTZ R180, R186, R183 ;  /* 0x000000b7bab42220 */ /* 0x004fe20000410000 */
[----:B------:R-:W-:Y:S01]  /*4750*/  FSEL R183, R117, RZ, P3 ;  /* 0x000000ff75b77208 */ /* 0x000fe20001800000 */
[----:B------:R-:W1:Y:S01]  /*4760*/  @P2 LDC R191, c[0x0][0x40c] ;  /* 0x00010300ffbf2b82 */ /* 0x000e620000000800 */
[----:B------:R-:W-:Y:S01]  /*4770*/  @P2 F2FP.F16.F32.PACK_AB R116, RZ, R116 ;  /* 0x00000074ff74223e */ /* 0x000fe200000000ff */
[----:B------:R-:W-:Y:S01]  /*4780*/  @P2 FMUL.FTZ R117, R187, R180 ;  /* 0x000000b4bb752220 */ /* 0x000fe20000410000 */
[----:B------:R-:W-:-:S02]  /*4790*/  F2FP.F16.F32.PACK_AB R187, RZ, R183 ;  /* 0x000000b7ffbb723e */ /* 0x000fc400000000ff */
[----:B------:R-:W-:Y:S01]  /*47a0*/  @P2 PRMT R113, R116, 0x7610, R113 ;  /* 0x0000761074712816 */ /* 0x000fe20000000071 */
[----:B---3--:R-:W-:Y:S01]  /*47b0*/  @P2 FMUL.FTZ R182, R183, R188 ;  /* 0x000000bcb7b62220 */ /* 0x008fe20000410000 */
[----:B------:R-:W-:Y:S01]  /*47c0*/  FSEL R188, R119, RZ, P3 ;  /* 0x000000ff77bc7208 */ /* 0x000fe20001800000 */
[----:B------:R-:W-:Y:S01]  /*47d0*/  @P2 HADD2.F32 R183, -RZ, R22.H1_H1 ;  /* 0x30000016ffb72230 */ /* 0x000fe20000004100 */
[----:B------:R-:W-:Y:S01]  /*47e0*/  @P2 F2FP.F16.F32.PACK_AB R117, RZ, R117 ;  /* 0x00000075ff75223e */ /* 0x000fe200000000ff */
[----:B------:R-:W2:Y:S01]  /*47f0*/  @P2 LDC R192, c[0x0][0x40c] ;  /* 0x00010300ffc02b82 */ /* 0x000ea20000000800 */
[----:B------:R-:W-:Y:S02]  /*4800*/  @P2 F2FP.F16.F32.PACK_AB R118, RZ, R118 ;  /* 0x00000076ff76223e */ /* 0x000fe400000000ff */
[----:B------:R-:W-:Y:S01]  /*4810*/  @P2 FMUL.FTZ R116, R183, R182 ;  /* 0x000000b6b7742220 */ /* 0x000fe20000410000 */
[----:B0-----:R-:W-:Y:S01]  /*4820*/  @P2 FMUL.FTZ R119, R188, R189 ;  /* 0x000000bdbc772220 */ /* 0x001fe20000410000 */
[----:B------:R-:W-:Y:S01]  /*4830*/  @P2 PRMT R113, R113, 0x5410, R117 ;  /* 0x0000541071712816 */ /* 0x000fe20000000075 */
[----:B------:R-:W-:Y:S01]  /*4840*/  FFMA.FTZ R183, R137, R159, R178 ;  /* 0x0000009f89b77223 */ /* 0x000fe200000100b2 */
[----:B------:R-:W-:Y:S01]  /*4850*/  @P2 PRMT R114, R118, 0x7610, R114 ;  /* 0x0000761076722816 */ /* 0x000fe20000000072 */
[----:B------:R-:W-:Y:S01]  /*4860*/  @P2 FMUL.FTZ R117, R190, R119 ;  /* 0x00000077be752220 */ /* 0x000fe20000410000 */
[----:B------:R-:W-:Y:S01]  /*4870*/  @P2 F2FP.F16.F32.PACK_AB R118, RZ, R116 ;  /* 0x00000074ff76223e */ /* 0x000fe200000000ff */
[----:B------:R-:W-:Y:S01]  /*4880*/  FFMA.FTZ R116, R140, R159, R178 ;  /* 0x0000009f8c747223 */ /* 0x000fe200000100b2 */
[----:B------:R-:W-:Y:S01]  /*4890*/  FADD.FTZ R189, R138, -R183 ;  /* 0x800000b78abd7221 */ /* 0x000fe20000010000 */
[----:B-----5:R-:W-:Y:S01]  /*48a0*/  @P2 HADD2.F32 R190, -RZ, R110.H1_H1 ;  /* 0x3000006effbe2230 */ /* 0x020fe20000004100 */
[----:B------:R-:W-:Y:S01]  /*48b0*/  @P2 F2FP.F16.F32.PACK_AB R183, RZ, R117 ;  /* 0x00000075ffb7223e */ /* 0x000fe200000000ff */
[----:B------:R-:W-:Y:S01]  /*48c0*/  FADD.FTZ R117, R139, -R116 ;  /* 0x800000748b757221 */ /* 0x000fe20000010000 */
[----:B------:R-:W-:Y:S01]  /*48d0*/  FMUL.FTZ R116, R120, R189 ;  /* 0x000000bd78747220 */ /* 0x000fe20000410000 */
[----:B------:R-:W-:-:S02]  /*48e0*/  @P2 HADD2.F32 R189, -RZ, R111.H0_H0 ;  /* 0x2000006fffbd2230 */ /* 0x000fc40000004100 */
[----:B------:R-:W-:Y:S01]  /*48f0*/  @P2 FFMA.FTZ R69, R190, R182, R69 ;  /* 0x000000b6be452223 */ /* 0x000fe20000010045 */
[----:B------:R-:W-:Y:S01]  /*4900*/  FMUL.FTZ R117, R120, R117 ;  /* 0x0000007578757220 */ /* 0x000fe20000410000 */
[--C-:B------:R-:W-:Y:S01]  /*4910*/  @P2 HADD2.F32 R190, -RZ, R20.reuse.H0_H0 ;  /* 0x20000014ffbe2230 */ /* 0x100fe20000004100 */
[----:B------:R-:W-:Y:S01]  /*4920*/  FSEL R116, R116, RZ, P3 ;  /* 0x000000ff74747208 */ /* 0x000fe20001800000 */
[----:B------:R-:W-:Y:S01]  /*4930*/  @P2 FFMA.FTZ R70, R189, R119, R70 ;  /* 0x00000077bd462223 */ /* 0x000fe20000010046 */
[----:B------:R-:W-:Y:S02]  /*4940*/  @P2 PRMT R115, R183, 0x7610, R115 ;  /* 0x00007610b7732816 */ /* 0x000fe40000000073 */
[----:B------:R-:W-:Y:S01]  /*4950*/  FSEL R119, R117, RZ, P3 ;  /* 0x000000ff75777208 */ /* 0x000fe20001800000 */
[----:B-1----:R-:W-:Y:S01]  /*4960*/  @P2 FMUL.FTZ R117, R116, R191 ;  /* 0x000000bf74752220 */ /* 0x002fe20000410000 */
[----:B------:R-:W-:Y:S02]  /*4970*/  F2FP.F16.F32.PACK_AB R183, RZ, R116 ;  /* 0x00000074ffb7723e */ /* 0x000fe400000000ff */
[----:B------:R-:W-:Y:S01]  /*4980*/  @P2 PRMT R114, R114, 0x5410, R118 ;  /* 0x0000541072722816 */ /* 0x000fe20000000076 */
[----:B------:R-:W-:Y:S01]  /*4990*/  @P2 FMUL.FTZ R116, R190, R117 ;  /* 0x00000075be742220 */ /* 0x000fe20000410000 */
[----:B--2---:R-:W-:Y:S01]  /*49a0*/  @P2 FMUL.FTZ R118, R119, R192 ;  /* 0x000000c077762220 */ /* 0x004fe20000410000 */
[----:B------:R-:W-:Y:S01]  /*49b0*/  PRMT R182, R184, 0x5410, R187 ;  /* 0x00005410b8b67816 */ /* 0x000fe200000000bb */
[----:B------:R-:W-:Y:S01]  /*49c0*/  FFMA.FTZ R192, R156, R159, R178 ;  /* 0x0000009f9cc07223 */ /* 0x000fe200000100b2 */
[----:B------:R-:W-:Y:S01]  /*49d0*/  F2FP.F16.F32.PACK_AB R184, RZ, R119 ;  /* 0x00000077ffb8723e */ /* 0x000fe200000000ff */
[----:B------:R-:W-:Y:S01]  /*49e0*/  @P2 HADD2.F32 R119, -RZ, R20.H1_H1 ;  /* 0x30000014ff772230 */ /* 0x000fe20000004100 */
[----:B------:R-:W-:Y:S01]  /*49f0*/  @P2 F2FP.F16.F32.PACK_AB R116, RZ, R116 ;  /* 0x00000074ff74223e */ /* 0x000fe200000000ff */
[----:B------:R-:W-:Y:S01]  /*4a00*/  FADD.FTZ R189, R151, -R192 ;  /* 0x800000c097bd7221 */ /* 0x000fe20000010000 */
[--C-:B------:R-:W-:Y:S01]  /*4a10*/  @P2 HADD2.F32 R187, -RZ, R108.reuse.H0_H0 ;  /* 0x2000006cffbb2230 */ /* 0x100fe20000004100 */
[----:B------:R-:W-:Y:S01]  /*4a20*/  F2FP.F16.F32.PACK_AB R186, RZ, R186 ;  /* 0x000000baffba723e */ /* 0x000fe200000000ff */
[----:B------:R-:W-:-:S02]  /*4a30*/  @P2 HADD2.F32 R190, -RZ, R108.H1_H1 ;  /* 0x3000006cffbe2230 */ /* 0x000fc40000004100 */
[-C--:B------:R-:W-:Y:S01]  /*4a40*/  @P2 FMUL.FTZ R119, R119, R118.reuse ;  /* 0x0000007677772220 */ /* 0x080fe20000410000 */
[----:B------:R-:W-:Y:S01]  /*4a50*/  @P2 PRMT R112, R116, 0x7610, R112 ;  /* 0x0000761074702816 */ /* 0x000fe20000000070 */
[----:B------:R-:W-:Y:S01]  /*4a60*/  FMUL.FTZ R116, R120, R189 ;  /* 0x000000bd78747220 */ /* 0x000fe20000410000 */
[----:B------:R-:W-:Y:S01]  /*4a70*/  @P2 FFMA.FTZ R72, R187, R117, R72 ;  /* 0x00000075bb482223 */ /* 0x000fe20000010048 */
[----:B------:R-:W-:Y:S01]  /*4a80*/  @P2 FFMA.FTZ R73, R190, R118, R73 ;  /* 0x00000076be492223 */ /* 0x000fe20000010049 */
[--C-:B------:R-:W-:Y:S01]  /*4a90*/  @P2 HADD2.F32 R117, -RZ, R109.reuse.H0_H0 ;  /* 0x2000006dff752230 */ /* 0x100fe20000004100 */
[----:B------:R-:W-:Y:S01]  /*4aa0*/  @P2 F2FP.F16.F32.PACK_AB R119, RZ, R119 ;  /* 0x00000077ff77223e */ /* 0x000fe200000000ff */
[----:B------:R-:W-:Y:S01]  /*4ab0*/  @P2 HADD2.F32 R118, -RZ, R109.H1_H1 ;  /* 0x3000006dff762230 */ /* 0x000fe20000004100 */
[----:B------:R-:W-:Y:S01]  /*4ac0*/  FSEL R187, R116, RZ, P3 ;  /* 0x000000ff74bb7208 */ /* 0x000fe20001800000 */
[----:B------:R-:W-:Y:S01]  /*4ad0*/  @P2 HADD2.F32 R189, -RZ, R110.H0_H0 ;  /* 0x2000006effbd2230 */ /* 0x000fe20000004100 */
[----:B------:R-:W-:Y:S01]  /*4ae0*/  @P2 PRMT R112, R112, 0x5410, R119 ;  /* 0x0000541070702816 */ /* 0x000fe20000000077 */
[----:B------:R-:W-:Y:S01]  /*4af0*/  @P2 FFMA.FTZ R74, R117, R179, R74 ;  /* 0x000000b3754a2223 */ /* 0x000fe2000001004a */
[----:B------:R-:W-:Y:S01]  /*4b00*/  @P2 FFMA.FTZ R75, R118, R180, R75 ;  /* 0x000000b4764b2223 */ /* 0x000fe2000001004b */
[----:B------:R-:W-:Y:S01]  /*4b10*/  F2FP.F16.F32.PACK_AB R119, R187, R188 ;  /* 0x000000bcbb77723e */ /* 0x000fe200000000ff */
[----:B------:R-:W-:Y:S01]  /*4b20*/  @P2 FFMA.FTZ R68, R189, R181, R68 ;  /* 0x000000b5bd442223 */ /* 0x000fe20000010044 */
[----:B------:R-:W-:-:S02]  /*4b30*/  MOV R118, R182 ;  /* 0x000000b600767202 */ /* 0x000fc40000000f00 */
        /* <DEDUP_REMOVED lines=12> */
.L_x_1611:
[----:B------:R-:W-:Y:S04]  /*4c00*/  BSSY.RECONVERGENT B2, `(.L_x_1612) ;  /* 0x000000e000027945 */ /* 0x000fe80003800200 */
[----:B------:R-:W-:Y:S05]  /*4c10*/  @!P2 BRA `(.L_x_1613) ;  /* 0x000000000030a947 */ /* 0x000fea0003800000 */
[----:B------:R-:W-:Y:S01]  /*4c20*/  FFMA.FTZ R179, R137, R159, R178 ;  /* 0x0000009f89b37223 */ /* 0x000fe200000100b2 */
[----:B------:R-:W-:Y:S01]  /*4c30*/  ISETP.GT.AND P3, PT, R2, RZ, PT ;  /* 0x000000ff0200720c */ /* 0x000fe20003f64270 */
[----:B0-----:R-:W-:Y:S02]  /*4c40*/  HADD2.F32 R180, -RZ, R20.H0_H0 ;  /* 0x20000014ffb47230 */ /* 0x001fe40000004100 */
[----:B------:R-:W-:Y:S01]  /*4c50*/  FADD.FTZ R179, R138, -R179 ;  /* 0x800000b38ab37221 */ /* 0x000fe20000010000 */
        /* <DEDUP_REMOVED lines=8> */
.L_x_1613:
[----:B------:R-:W-:Y:S05]  /*4ce0*/  BSYNC.RECONVERGENT B2 ;  /* 0x0000000000027941 */ /* 0x000fea0003800200 */
.L_x_1612:
        /* <DEDUP_REMOVED lines=14> */
.L_x_1615:
[----:B------:R-:W-:Y:S05]  /*4dd0*/  BSYNC.RECONVERGENT B2 ;  /* 0x0000000000027941 */ /* 0x000fea0003800200 */
.L_x_1614:
        /* <DEDUP_REMOVED lines=14> */
.L_x_1617:
[----:B------:R-:W-:Y:S05]  /*4ec0*/  BSYNC.RECONVERGENT B2 ;  /* 0x0000000000027941 */ /* 0x000fea0003800200 */
.L_x_1616:
        /* <DEDUP_REMOVED lines=14> */
.L_x_1619:
[----:B------:R-:W-:Y:S05]  /*4fb0*/  BSYNC.RECONVERGENT B2 ;  /* 0x0000000000027941 */ /* 0x000fea0003800200 */
.L_x_1618:
        /* <DEDUP_REMOVED lines=14> */
.L_x_1621:
[----:B------:R-:W-:Y:S05]  /*50a0*/  BSYNC.RECONVERGENT B2 ;  /* 0x0000000000027941 */ /* 0x000fea0003800200 */
.L_x_1620:
        /* <DEDUP_REMOVED lines=14> */
.L_x_1623:
[----:B------:R-:W-:Y:S05]  /*5190*/  BSYNC.RECONVERGENT B2 ;  /* 0x0000000000027941 */ /* 0x000fea0003800200 */
.L_x_1622:
        /* <DEDUP_REMOVED lines=14> */
.L_x_1625:
[----:B------:R-:W-:Y:S05]  /*5280*/  BSYNC.RECONVERGENT B2 ;  /* 0x0000000000027941 */ /* 0x000fea0003800200 */
.L_x_1624:
        /* <DEDUP_REMOVED lines=13> */
.L_x_1610:
[----:B------:R-:W-:Y:S05]  /*5360*/  BSYNC.RECONVERGENT B1 ;  /* 0x0000000000017941 */ /* 0x000fea0003800200 */
.L_x_1607:
        /* <DEDUP_REMOVED lines=13> */
.L_x_1627:
[----:B------:R-:W-:Y:S05]  /*5440*/  BSYNC.RECONVERGENT B1 ;  /* 0x0000000000017941 */ /* 0x000fea0003800200 */
.L_x_1626:
[----:B------:R-:W-:Y:S04]  /*5450*/  BSSY.RECONVERGENT B1, `(.L_x_1628) ;  /* 0x00001a8000017945 */ /* 0x000fe80003800200 */
[----:B------:R-:W-:Y:S05]  /*5460*/  @!P0 BRA `(.L_x_1629) ;  /* 0x0000000c00248947 */ /* 0x000fea0003800000 */
[----:B------:R-:W-:Y:S05]  /*5470*/  @!P1 BRA `(.L_x_1630) ;  /* 0x0000000400989947 */ /* 0x000fea0003800000 */
[----:B------:R-:W-:Y:S01]  /*5480*/  ISETP.GT.AND P0, PT, R2, RZ, PT ;  /* 0x000000ff0200720c */ /* 0x000fe20003f04270 */
[----:B------:R-:W1:Y:S01]  /*5490*/  @P2 LDC R187, c[0x0][0x40c] ;  /* 0x00010300ffbb2b82 */ /* 0x000e620000000800 */
[----:B0-----:R-:W-:Y:S02]  /*54a0*/  HADD2.F32 R117, -RZ, R4.H0_H0 ;  /* 0x20000004ff757230 */ /* 0x001fe40000004100 */
[--C-:B------:R-:W-:Y:S02]  /*54b0*/  HADD2.F32 R179, -RZ, R5.reuse.H0_H0 ;  /* 0x20000005ffb37230 */ /* 0x100fe40000004100 */
[----:B------:R-:W-:Y:S02]  /*54c0*/  HADD2.F32 R118, -RZ, R5.H1_H1 ;  /* 0x30000005ff767230 */ /* 0x000fe40000004100 */
[--C-:B------:R-:W-:Y:S01]  /*54d0*/  HADD2.F32 R185, -RZ, R6.reuse.H0_H0 ;  /* 0x20000006ffb97230 */ /* 0x100fe20000004100 */
[----:B------:R-:W0:Y:S01]  /*54e0*/  @P2 LDC R190, c[0x0][0x40c] ;  /* 0x00010300ffbe2b82 */ /* 0x000e220000000800 */
[----:B------:R-:W-:-:S02]  /*54f0*/  HADD2.F32 R189, -RZ, R6.H1_H1 ;  /* 0x30000006ffbd7230 */ /* 0x000fc40000004100 */
[----:B------:R-:W-:Y:S02]  /*5500*/  HADD2.F32 R193, -RZ, R7.H0_H0 ;  /* 0x20000007ffc17230 */ /* 0x000fe40000004100 */
        /* <DEDUP_REMOVED lines=8> */
[----:B------:R-:W2:Y:S01]  /*5590*/  @P2 LDC R192, c[0x0][0x40c] ;  /* 0x00010300ffc02b82 */ /* 0x000ea20000000800 */
[----:B------:R-:W-:Y:S01]  /*55a0*/  @P0 FADD.FTZ R119, R160, -R119 ;  /* 0x80000077a0770221 */ /* 0x000fe20000010000 */
[----:B------:R-:W-:Y:S01]  /*55b0*/  @P0 FADD.FTZ R2, R163, -R2 ;  /* 0x80000002a3020221 */ /* 0x000fe20000010000 */
[----:B------:R-:W-:-:S02]  /*55c0*/  HADD2.F32 R159, -RZ, R4.H1_H1 ;  /* 0x30000004ff9f7230 */ /* 0x000fc40000004100 */
[----:B------:R-:W-:Y:S01]  /*55d0*/  @P0 FADD.FTZ R177, R162, -R177 ;  /* 0x800000b1a2b10221 */ /* 0x000fe20000010000 */
[----:B------:R-:W-:Y:S01]  /*55e0*/  @P0 FFMA.FTZ R117, R120, R119, R117 ;  /* 0x0000007778750223 */ /* 0x000fe20000010075 */
[----:B------:R-:W-:Y:S01]  /*55f0*/  @P0 FADD.FTZ R119, R167, -R116 ;  /* 0x80000074a7770221 */ /* 0x000fe20000010000 */
[----:B------:R-:W-:Y:S01]  /*5600*/  @P0 FADD.FTZ R116, R172, -R181 ;  /* 0x800000b5ac740221 */ /* 0x000fe20000010000 */
[----:B------:R-:W3:Y:S01]  /*5610*/  @P2 LDC R178, c[0x0][0x40c] ;  /* 0x00010300ffb22b82 */ /* 0x000ee20000000800 */
[C---:B------:R-:W-:Y:S01]  /*5620*/  @P0 FFMA.FTZ R179, R120.reuse, R2, R179 ;  /* 0x0000000278b30223 */ /* 0x040fe200000100b3 */
[C---:B------:R-:W-:Y:S01]  /*5630*/  @P0 FFMA.FTZ R118, R120.reuse, R119, R118 ;  /* 0x0000007778760223 */ /* 0x040fe20000010076 */
[----:B------:R-:W-:Y:S02]  /*5640*/  @P2 HADD2.F32 R2, -RZ, R24.H0_H0 ;  /* 0x20000018ff022230 */ /* 0x000fe40000004100 */
[----:B------:R-:W-:Y:S01]  /*5650*/  @P0 FFMA.FTZ R185, R120, R116, R185 ;  /* 0x0000007478b90223 */ /* 0x000fe200000100b9 */
[----:B------:R-:W-:-:S02]  /*5660*/  HADD2.F32 R188, -RZ, R7.H1_H1 ;  /* 0x30000007ffbc7230 */ /* 0x000fc40000004100 */
[----:B------:R-:W-:Y:S01]  /*5670*/  @P0 FADD.FTZ R180, R173, -R180 ;  /* 0x800000b4adb40221 */ /* 0x000fe20000010000 */
[----:B------:R-:W-:Y:S01]  /*5680*/  @P0 FADD.FTZ R116, R170, -R183 ;  /* 0x800000b7aa740221 */ /* 0x000fe20000010000 */
[----:B------:R-:W4:Y:S01]  /*5690*/  @P2 LDC R184, c[0x0][0x40c] ;  /* 0x00010300ffb82b82 */ /* 0x000f220000000800 */
[----:B------:R-:W-:Y:S01]  /*56a0*/  @P0 FADD.FTZ R181, R171, -R182 ;  /* 0x800000b6abb50221 */ /* 0x000fe20000010000 */
[C---:B------:R-:W-:Y:S01]  /*56b0*/  @P0 FFMA.FTZ R159, R120.reuse, R177, R159 ;  /* 0x000000b1789f0223 */ /* 0x040fe2000001009f */
[C---:B------:R-:W-:Y:S01]  /*56c0*/  @P0 FFMA.FTZ R189, R120.reuse, R180, R189 ;  /* 0x000000b478bd0223 */ /* 0x040fe200000100bd */
[C---:B------:R-:W-:Y:S01]  /*56d0*/  @P0 FFMA.FTZ R193, R120.reuse, R116, R193 ;  /* 0x0000007478c10223 */ /* 0x040fe200000100c1 */
[----:B------:R-:W-:Y:S01]  /*56e0*/  @P0 FFMA.FTZ R188, R120, R181, R188 ;  /* 0x000000b578bc0223 */ /* 0x000fe200000100bc */
[----:B------:R-:W-:Y:S02]  /*56f0*/  @P2 HADD2.F32 R116, -RZ, R25.H0_H0 ;  /* 0x20000019ff742230 */ /* 0x000fe40000004100 */
[----:B-1----:R-:W-:Y:S01]  /*5700*/  @P2 FMUL.FTZ R180, R118, R187 ;  /* 0x000000bb76b42220 */ /* 0x002fe20000410000 */
[----:B------:R-:W1:Y:S01]  /*5710*/  @P2 LDC R194, c[0x0][0x40c] ;  /* 0x00010300ffc22b82 */ /* 0x000e620000000800 */
[----:B------:R-:W-:-:S02]  /*5720*/  @P2 HADD2.F32 R120, -RZ, R26.H0_H0 ;  /* 0x2000001aff782230 */ /* 0x000fc40000004100 */
[----:B0-----:R-:W-:Y:S01]  /*5730*/  @P2 FMUL.FTZ R181, R179, R190 ;  /* 0x000000beb3b52220 */ /* 0x001fe20000410000 */
[----:B-----5:R-:W-:Y:S02]  /*5740*/  @P2 HADD2.F32 R197, -RZ, R108.H0_H0 ;  /* 0x2000006cffc52230 */ /* 0x020fe40000004100 */
[----:B--2---:R-:W-:Y:S01]  /*5750*/  @P2 FMUL.FTZ R187, R185, R192 ;  /* 0x000000c0b9bb2220 */ /* 0x004fe20000410000 */
[----:B------:R-:W-:Y:S02]  /*5760*/  @P2 HADD2.F32 R177, -RZ, R24.H1_H1 ;  /* 0x30000018ffb12230 */ /* 0x000fe40000004100 */
[----:B------:R-:W-:Y:S01]  /*5770*/  @P2 FMUL.FTZ R116, R181, R116 ;  /* 0x00000074b5742220 */ /* 0x000fe20000410000 */
[----:B------:R-:W-:Y:S01]  /*5780*/  @P2 HADD2.F32 R183, -RZ, R25.H1_H1 ;  /* 0x30000019ffb72230 */ /* 0x000fe20000004100 */
[----:B------:R-:W0:Y:S01]  /*5790*/  @P2 LDC R196, c[0x0][0x40c] ;  /* 0x00010300ffc42b82 */ /* 0x000e220000000800 */
[----:B---3--:R-:W-:Y:S01]  /*57a0*/  @P2 FMUL.FTZ R119, R117, R178 ;  /* 0x000000b275772220 */ /* 0x008fe20000410000 */
[----:B------:R-:W-:-:S02]  /*57b0*/  @P2 HADD2.F32 R191, -RZ, R26.H1_H1 ;  /* 0x3000001affbf2230 */ /* 0x000fc40000004100 */
[----:B------:R-:W-:Y:S01]  /*57c0*/  @P2 FMUL.FTZ R182, R187, R120 ;  /* 0x00000078bbb62220 */ /* 0x000fe20000410000 */
[----:B------:R-:W-:Y:S02]  /*57d0*/  @P2 HADD2.F32 R186, -RZ, R27.H0_H0 ;  /* 0x2000001bffba2230 */ /* 0x000fe40000004100 */
[----:B------:R-:W-:Y:S01]  /*57e0*/  @P2 FMUL.FTZ R2, R119, R2 ;  /* 0x0000000277022220 */ /* 0x000fe20000410000 */
[----:B------:R-:W-:Y:S01]  /*57f0*/  @P2 FFMA.FTZ R64, R197, R119, R64 ;  /* 0x00000077c5402223 */ /* 0x000fe20000010040 */
[----:B------:R-:W-:Y:S02]  /*5800*/  @P2 HADD2.F32 R119, -RZ, R109.H0_H0 ;  /* 0x2000006dff772230 */ /* 0x000fe40000004100 */
[----:B----4-:R-:W-:Y:S01]  /*5810*/  @P2 FMUL.FTZ R178, R159, R184 ;  /* 0x000000b89fb22220 */ /* 0x010fe20000410000 */
[----:B------:R-:W-:Y:S01]  /*5820*/  @P2 FMUL.FTZ R183, R180, R183 ;  /* 0x000000b7b4b72220 */ /* 0x000fe20000410000 */
[----:B------:R-:W-:Y:S01]  /*5830*/  @P2 F2FP.F16.F32.PACK_AB R2, RZ, R2 ;  /* 0x00000002ff02223e */ /* 0x000fe200000000ff */
[----:B------:R-:W-:-:S02]  /*5840*/  @P2 HADD2.F32 R190, -RZ, R108.H1_H1 ;  /* 0x3000006cffbe2230 */ /* 0x000fc40000004100 */
[----:B------:R-:W-:Y:S01]  /*5850*/  @P2 FMUL.FTZ R177, R178, R177 ;  /* 0x000000b1b2b12220 */ /* 0x000fe20000410000 */
[----:B------:R-:W-:Y:S01]  /*5860*/  @P2 F2FP.F16.F32.PACK_AB R120, RZ, R116 ;  /* 0x00000074ff78223e */ /* 0x000fe200000000ff */
[----:B------:R-:W-:Y:S01]  /*5870*/  @P2 FFMA.FTZ R66, R119, R181, R66 ;  /* 0x000000b577422223 */ /* 0x000fe20000010042 */
[----:B------:R-:W-:Y:S01]  /*5880*/  @P2 PRMT R112, R2, 0x7610, R112 ;  /* 0x0000761002702816 */ /* 0x000fe20000000070 */
[----:B-1----:R-:W-:Y:S01]  /*5890*/  @P2 FMUL.FTZ R184, R189, R194 ;  /* 0x000000c2bdb82220 */ /* 0x002fe20000410000 */
[----:B------:R-:W-:Y:S01]  /*58a0*/  @P2 HADD2.F32 R2, -RZ, R109.H1_H1 ;  /* 0x3000006dff022230 */ /* 0x000fe20000004100 */
[----:B------:R-:W-:Y:S01]  /*58b0*/  @P2 F2FP.F16.F32.PACK_AB R182, RZ, R182 ;  /* 0x000000b6ffb6223e */ /* 0x000fe200000000ff */
[--C-:B------:R-:W-:Y:S02]  /*58c0*/  @P2 HADD2.F32 R119, -RZ, R110.reuse.H0_H0 ;  /* 0x2000006eff772230 */ /* 0x100fe40000004100 */
[----:B------:R-:W-:Y:S01]  /*58d0*/  @P2 FMUL.FTZ R191, R184, R191 ;  /* 0x000000bfb8bf2220 */ /* 0x000fe20000410000 */
[----:B------:R-:W-:Y:S01]  /*58e0*/  F2FP.F16.F32.PACK_AB R116, R159, R117 ;  /* 0x000000759f74723e */ /* 0x000fe200000000ff */
[----:B------:R-:W-:Y:S01]  /*58f0*/  @P2 FFMA.FTZ R67, R2, R180, R67 ;  /* 0x000000b402432223 */ /* 0x000fe20000010043 */
[----:B------:R-:W-:-:S02]  /*5900*/  @P2 HADD2.F32 R2, -RZ, R110.H1_H1 ;  /* 0x3000006eff022230 */ /* 0x000fc40000004100 */
[----:B0-----:R-:W-:Y:S01]  /*5910*/  @P2 FMUL.FTZ R195, R193, R196 ;  /* 0x000000c4c1c32220 */ /* 0x001fe20000410000 */
[----:B------:R-:W-:Y:S01]  /*5920*/  @P2 HADD2.F32 R159, -RZ, R111.H0_H0 ;  /* 0x2000006fff9f2230 */ /* 0x000fe20000004100 */
[----:B------:R-:W-:Y:S01]  /*5930*/  @P2 F2FP.F16.F32.PACK_AB R177, RZ, R177 ;  /* 0x000000b1ffb1223e */ /* 0x000fe200000000ff */
[----:B------:R-:W-:Y:S01]  /*5940*/  @P2 FFMA.FTZ R60, R119, R187, R60 ;  /* 0x000000bb773c2223 */ /* 0x000fe2000001003c */
[----:B------:R-:W-:Y:S01]  /*5950*/  @P2 FMUL.FTZ R186, R195, R186 ;  /* 0x000000bac3ba2220 */ /* 0x000fe20000410000 */
[----:B------:R-:W-:Y:S01]  /*5960*/  @P2 F2FP.F16.F32.PACK_AB R183, RZ, R183 ;  /* 0x000000b7ffb7223e */ /* 0x000fe200000000ff */
[----:B------:R-:W-:Y:S01]  /*5970*/  @P2 FFMA.FTZ R65, R190, R178, R65 ;  /* 0x000000b2be412223 */ /* 0x000fe20000010041 */
[----:B------:R-:W-:Y:S01]  /*5980*/  @P2 F2FP.F16.F32.PACK_AB R191, RZ, R191 ;  /* 0x000000bfffbf223e */ /* 0x000fe200000000ff */
[----:B------:R-:W-:Y:S01]  /*5990*/  @P2 FFMA.FTZ R61, R2, R184, R61 ;  /* 0x000000b8023d2223 */ /* 0x000fe2000001003d */
[----:B------:R-:W-:Y:S01]  /*59a0*/  @P2 F2FP.F16.F32.PACK_AB R186, RZ, R186 ;  /* 0x000000baffba223e */ /* 0x000fe200000000ff */
[----:B------:R-:W-:Y:S01]  /*59b0*/  @P2 FFMA.FTZ R62, R159, R195, R62 ;  /* 0x000000c39f3e2223 */ /* 0x000fe2000001003e */
[----:B------:R-:W-:-:S02]  /*59c0*/  @P2 PRMT R113, R120, 0x7610, R113 ;  /* 0x0000761078712816 */ /* 0x000fc40000000071 */
        /* <DEDUP_REMOVED lines=17> */
.L_x_1630:
        /* <DEDUP_REMOVED lines=20> */
[----:B------:R-:W-:Y:S01]  /*5c20*/  @P0 FADD.FTZ R186, R167, -R186 ;  /* 0x800000baa7ba0221 */ /* 0x000fe20000010000 */
[----:B------:R-:W2:Y:S01]  /*5c30*/  @P2 LDC R190, c[0x0][0x40c] ;  /* 0x00010300ffbe2b82 */ /* 0x000ea20000000800 */
[C---:B------:R-:W-:Y:S01]  /*5c40*/  @P0 FFMA.FTZ R181, R120.reuse, R184, R181 ;  /* 0x000000b878b50223 */ /* 0x040fe200000100b5 */
[-CC-:B------:R-:W-:Y:S01]  /*5c50*/  @P0 FFMA.FTZ R191, R175, R159.reuse, R178.reuse ;  /* 0x0000009fafbf0223 */ /* 0x180fe200000100b2 */
[----:B------:R-:W-:Y:S01]  /*5c60*/  @P0 FFMA.FTZ R183, R120, R186, R183 ;  /* 0x000000ba78b70223 */ /* 0x000fe200000100b7 */
[-CC-:B------:R-:W-:Y:S01]  /*5c70*/  @P0 FFMA.FTZ R188, R174, R159.reuse, R178.reuse ;  /* 0x0000009faebc0223 */ /* 0x180fe200000100b2 */
[----:B------:R-:W-:Y:S01]  /*5c80*/  @P0 FFMA.FTZ R193, R169, R159, R178 ;  /* 0x0000009fa9c10223 */ /* 0x000fe200000100b2 */
[----:B------:R-:W-:Y:S01]  /*5c90*/  @P0 FADD.FTZ R191, R172, -R191 ;  /* 0x800000bfacbf0221 */ /* 0x000fe20000010000 */
[----:B-1----:R-:W-:Y:S01]  /*5ca0*/  @P2 FMUL.FTZ R177, R177, R2 ;  /* 0x00000002b1b12220 */ /* 0x002fe20000410000 */
[----:B------:R-:W1:Y:S01]  /*5cb0*/  @P2 LDC R184, c[0x0][0x40c] ;  /* 0x00010300ffb82b82 */ /* 0x000e620000000800 */
[----:B------:R-:W-:Y:S01]  /*5cc0*/  @P0 FADD.FTZ R188, R173, -R188 ;  /* 0x800000bcadbc0221 */ /* 0x000fe20000010000 */
[----:B------:R-:W-:Y:S01]  /*5cd0*/  @P0 FFMA.FTZ R185, R120, R191, R185 ;  /* 0x000000bf78b90223 */ /* 0x000fe200000100b9 */
[----:B------:R-:W-:Y:S01]  /*5ce0*/  @P2 FMUL.FTZ R2, R180, R177 ;  /* 0x000000b1b4022220 */ /* 0x000fe20000410000 */
[----:B0-----:R-:W-:Y:S01]  /*5cf0*/  @P2 FMUL.FTZ R180, R179, R182 ;  /* 0x000000b6b3b42220 */ /* 0x001fe20000410000 */
[----:B------:R-:W-:-:S02]  /*5d00*/  @P2 HADD2.F32 R179, -RZ, R24.H1_H1 ;  /* 0x30000018ffb32230 */ /* 0x000fc40000004100 */
[----:B------:R-:W-:Y:S01]  /*5d10*/  @P0 FFMA.FTZ R187, R120, R188, R187 ;  /* 0x000000bc78bb0223 */ /* 0x000fe200000100bb */
[----:B------:R-:W-:Y:S01]  /*5d20*/  @P2 HADD2.F32 R191, -RZ, R25.H1_H1 ;  /* 0x30000019ffbf2230 */ /* 0x000fe20000004100 */
[----:B------:R-:W0:Y:S01]  /*5d30*/  @P2 LDC R182, c[0x0][0x40c] ;  /* 0x00010300ffb62b82 */ /* 0x000e220000000800 */
[----:B------:R-:W-:Y:S01]  /*5d40*/  @P2 F2FP.F16.F32.PACK_AB R2, RZ, R2 ;  /* 0x00000002ff02223e */ /* 0x000fe200000000ff */
[----:B------:R-:W-:Y:S01]  /*5d50*/  @P2 FMUL.FTZ R179, R179, R180 ;  /* 0x000000b4b3b32220 */ /* 0x000fe20000410000 */
[----:B------:R-:W-:Y:S01]  /*5d60*/  @P0 FADD.FTZ R192, R170, -R193 ;  /* 0x800000c1aac00221 */ /* 0x000fe20000010000 */
[----:B------:R-:W-:Y:S01]  /*5d70*/  @P2 HADD2.F32 R188, -RZ, R27.H0_H0 ;  /* 0x2000001bffbc2230 */ /* 0x000fe20000004100 */
[----:B------:R-:W-:Y:S01]  /*5d80*/  @P2 PRMT R112, R2, 0x7610, R112 ;  /* 0x0000761002702816 */ /* 0x000fe20000000070 */
[----:B------:R-:W-:Y:S01]  /*5d90*/  @P2 HADD2.F32 R2, -RZ, R25.H0_H0 ;  /* 0x20000019ff022230 */ /* 0x000fe20000004100 */
[----:B------:R-:W-:Y:S01]  /*5da0*/  @P2 F2FP.F16.F32.PACK_AB R179, RZ, R179 ;  /* 0x000000b3ffb3223e */ /* 0x000fe200000000ff */
[----:B------:R-:W3:Y:S01]  /*5db0*/  @P2 LDC R186, c[0x0][0x40c] ;  /* 0x00010300ffba2b82 */ /* 0x000ee20000000800 */
[----:B------:R-:W-:-:S02]  /*5dc0*/  @P0 FFMA.FTZ R189, R120, R192, R189 ;  /* 0x000000c078bd0223 */ /* 0x000fc400000100bd */
[----:B------:R-:W-:-:S05]  /*5dd0*/  @P2 PRMT R112, R112, 0x5410, R179 ;  /* 0x0000541070702816 */ /* 0x000fca00000000b3 */
[----:B------:R-:W4:Y:S01]  /*5de0*/  @P2 LDC R194, c[0x0][0x40c] ;  /* 0x00010300ffc22b82 */ /* 0x000f220000000800 */
[----:B-1----:R-:W-:Y:S01]  /*5df0*/  @P2 FMUL.FTZ R181, R181, R184 ;  /* 0x000000b8b5b52220 */ /* 0x002fe20000410000 */
[----:B--2---:R-:W-:Y:S01]  /*5e00*/  @P2 FMUL.FTZ R184, R187, R190 ;  /* 0x000000bebbb82220 */ /* 0x004fe20000410000 */
[----:B------:R-:W-:Y:S02]  /*5e10*/  @P2 HADD2.F32 R187, -RZ, R26.H1_H1 ;  /* 0x3000001affbb2230 */ /* 0x000fe40000004100 */
[----:B------:R-:W-:Y:S01]  /*5e20*/  @P2 FMUL.FTZ R2, R2, R181 ;  /* 0x000000b502022220 */ /* 0x000fe20000410000 */
[----:B0-----:R-:W-:-:S04]  /*5e30*/  @P2 FMUL.FTZ R182, R183, R182 ;  /* 0x000000b6b7b62220 */ /* 0x001fc80000410000 */
        /* <DEDUP_REMOVED lines=44> */
.L_x_1629:
[----:B------:R-:W-:Y:S05]  /*6100*/  @!P1 BRA `(.L_x_1632) ;  /* 0x0000000400989947 */ /* 0x000fea0003800000 */
[----:B0-----:R-:W0:Y:S01]  /*6110*/  @P2 LDC R118, c[0x0][0x40c] ;  /* 0x00010300ff762b82 */ /* 0x001e220000000800 */
[-CC-:B------:R-:W-:Y:S01]  /*6120*/  FFMA.FTZ R177, R164, R159.reuse, R178.reuse ;  /* 0x0000009fa4b17223 */ /* 0x180fe200000100b2 */
[-CC-:B------:R-:W-:Y:S01]  /*6130*/  FFMA.FTZ R117, R161, R159.reuse, R178.reuse ;  /* 0x0000009fa1757223 */ /* 0x180fe200000100b2 */
[----:B------:R-:W-:Y:S01]  /*6140*/  ISETP.GT.AND P0, PT, R2, RZ, PT ;  /* 0x000000ff0200720c */ /* 0x000fe20003f04270 */
[-CC-:B------:R-:W-:Y:S01]  /*6150*/  FFMA.FTZ R2, R165, R159.reuse, R178.reuse ;  /* 0x0000009fa5027223 */ /* 0x180fe200000100b2 */
[----:B------:R-:W-:Y:S01]  /*6160*/  FADD.FTZ R177, R162, -R177 ;  /* 0x800000b1a2b17221 */ /* 0x000fe20000010000 */
[----:B------:R-:W-:Y:S01]  /*6170*/  FADD.FTZ R117, R160, -R117 ;  /* 0x80000075a0757221 */ /* 0x000fe20000010000 */
[--C-:B------:R-:W-:Y:S01]  /*6180*/  FFMA.FTZ R182, R166, R159, R178.reuse ;  /* 0x0000009fa6b67223 */ /* 0x100fe200000100b2 */
[----:B------:R-:W1:Y:S01]  /*6190*/  @P2 LDC R119, c[0x0][0x40c] ;  /* 0x00010300ff772b82 */ /* 0x000e620000000800 */
[----:B------:R-:W-:Y:S01]  /*61a0*/  FMUL.FTZ R116, R120, R177 ;  /* 0x000000b178747220 */ /* 0x000fe20000410000 */
[-CC-:B------:R-:W-:Y:S01]  /*61b0*/  FFMA.FTZ R183, R175, R159.reuse, R178.reuse ;  /* 0x0000009fafb77223 */ /* 0x180fe200000100b2 */
[-CC-:B------:R-:W-:Y:S01]  /*61c0*/  FFMA.FTZ R186, R174, R159.reuse, R178.reuse ;  /* 0x0000009faeba7223 */ /* 0x180fe200000100b2 */
[-CC-:B------:R-:W-:Y:S01]  /*61d0*/  FFMA.FTZ R191, R169, R159.reuse, R178.reuse ;  /* 0x0000009fa9bf7223 */ /* 0x180fe200000100b2 */
[----:B------:R-:W-:Y:S01]  /*61e0*/  FFMA.FTZ R178, R176, R159, R178 ;  /* 0x0000009fb0b27223 */ /* 0x000fe200000100b2 */
[----:B------:R-:W-:Y:S01]  /*61f0*/  FADD.FTZ R159, R163, -R2 ;  /* 0x80000002a39f7221 */ /* 0x000fe20000010000 */
[----:B------:R-:W-:Y:S01]  /*6200*/  FSEL R189, R116, RZ, P0 ;  /* 0x000000ff74bd7208 */ /* 0x000fe20000000000 */
[----:B------:R-:W2:Y:S01]  /*6210*/  @P2 LDC R184, c[0x0][0x40c] ;  /* 0x00010300ffb82b82 */ /* 0x000ea20000000800 */
[----:B------:R-:W-:Y:S01]  /*6220*/  FMUL.FTZ R2, R120, R117 ;  /* 0x0000007578027220 */ /* 0x000fe20000410000 */
[----:B------:R-:W-:Y:S01]  /*6230*/  FADD.FTZ R177, R167, -R182 ;  /* 0x800000b6a7b17221 */ /* 0x000fe20000010000 */
[----:B------:R-:W-:Y:S01]  /*6240*/  FADD.FTZ R187, R173, -R186 ;  /* 0x800000baadbb7221 */ /* 0x000fe20000010000 */
[----:B------:R-:W-:-:S02]  /*6250*/  @P2 HADD2.F32 R179, -RZ, R24.H1_H1 ;  /* 0x30000018ffb32230 */ /* 0x000fc40000004100 */
[----:B------:R-:W-:Y:S01]  /*6260*/  FADD.FTZ R193, R171, -R178 ;  /* 0x800000b2abc17221 */ /* 0x000fe20000010000 */
[----:B------:R-:W-:Y:S01]  /*6270*/  FSEL R188, R2, RZ, P0 ;  /* 0x000000ff02bc7208 */ /* 0x000fe20000000000 */
[----:B------:R-:W-:Y:S01]  /*6280*/  FADD.FTZ R191, R170, -R191 ;  /* 0x800000bfaabf7221 */ /* 0x000fe20000010000 */
[----:B------:R-:W3:Y:S01]  /*6290*/  @P2 LDC R196, c[0x0][0x40c] ;  /* 0x00010300ffc42b82 */ /* 0x000ee20000000800 */
[----:B0-----:R-:W-:Y:S01]  /*62a0*/  @P2 FMUL.FTZ R178, R189, R118 ;  /* 0x00000076bdb22220 */ /* 0x001fe20000410000 */
[C---:B------:R-:W-:Y:S01]  /*62b0*/  FMUL.FTZ R118, R120.reuse, R177 ;  /* 0x000000b178767220 */ /* 0x040fe20000410000 */
[----:B------:R-:W-:Y:S01]  /*62c0*/  FMUL.FTZ R177, R120, R187 ;  /* 0x000000bb78b17220 */ /* 0x000fe20000410000 */
[----:B------:R-:W-:Y:S01]  /*62d0*/  FADD.FTZ R183, R172, -R183 ;  /* 0x800000b7acb77221 */ /* 0x000fe20000010000 */
[----:B------:R-:W-:Y:S01]  /*62e0*/  @P2 FMUL.FTZ R116, R179, R178 ;  /* 0x000000b2b3742220 */ /* 0x000fe20000410000 */
[----:B------:R-:W-:Y:S02]  /*62f0*/  @P2 HADD2.F32 R180, -RZ, R24.H0_H0 ;  /* 0x20000018ffb42230 */ /* 0x000fe40000004100 */
[----:B------:R-:W-:Y:S01]  /*6300*/  FMUL.FTZ R179, R120, R191 ;  /* 0x000000bf78b37220 */ /* 0x000fe20000410000 */
[----:B------:R-:W0:Y:S01]  /*6310*/  @P2 LDC R181, c[0x0][0x40c] ;  /* 0x00010300ffb52b82 */ /* 0x000e220000000800 */
[----:B-1----:R-:W-:Y:S01]  /*6320*/  @P2 FMUL.FTZ R119, R188, R119 ;  /* 0x00000077bc772220 */ /* 0x002fe20000410000 */
[----:B------:R-:W-:Y:S01]  /*6330*/  FMUL.FTZ R187, R120, R193 ;  /* 0x000000c178bb7220 */ /* 0x000fe20000410000 */
[----:B------:R-:W-:Y:S01]  /*6340*/  FSEL R191, R118, RZ, P0 ;  /* 0x000000ff76bf7208 */ /* 0x000fe20000000000 */
[C---:B------:R-:W-:Y:S01]  /*6350*/  FMUL.FTZ R117, R120.reuse, R159 ;  /* 0x0000009f78757220 */ /* 0x040fe20000410000 */
[----:B------:R-:W-:Y:S01]  /*6360*/  FSEL R193, R177, RZ, P0 ;  /* 0x000000ffb1c17208 */ /* 0x000fe20000000000 */
[----:B------:R-:W-:Y:S01]  /*6370*/  FMUL.FTZ R159, R120, R183 ;  /* 0x000000b7789f7220 */ /* 0x000fe20000410000 */
[----:B------:R-:W-:Y:S01]  /*6380*/  @P2 FMUL.FTZ R2, R180, R119 ;  /* 0x00000077b4022220 */ /* 0x000fe20000410000 */
[----:B------:R-:W1:Y:S01]  /*6390*/  @P2 LDC R185, c[0x0][0x40c] ;  /* 0x00010300ffb92b82 */ /* 0x000e620000000800 */
[----:B------:R-:W-:-:S02]  /*63a0*/  @P2 HADD2.F32 R183, -RZ, R25.H1_H1 ;  /* 0x30000019ffb72230 */ /* 0x000fc40000004100 */
[----:B--2---:R-:W-:Y:S01]  /*63b0*/  @P2 FMUL.FTZ R180, R191, R184 ;  /* 0x000000b8bfb42220 */ /* 0x004fe20000410000 */
[--C-:B------:R-:W-:Y:S01]  /*63c0*/  @P2 HADD2.F32 R195, -RZ, R26.reuse.H1_H1 ;  /* 0x3000001affc32230 */ /* 0x100fe20000004100 */
[----:B------:R-:W-:Y:S01]  /*63d0*/  FSEL R190, R117, RZ, P0 ;  /* 0x000000ff75be7208 */ /* 0x000fe20000000000 */
[----:B------:R-:W-:Y:S01]  /*63e0*/  @P2 HADD2.F32 R182, -RZ, R26.H0_H0 ;  /* 0x2000001affb62230 */ /* 0x000fe20000004100 */
[----:B------:R-:W-:Y:S01]  /*63f0*/  FSEL R192, R159, RZ, P0 ;  /* 0x000000ff9fc07208 */ /* 0x000fe20000000000 */
[----:B------:R-:W-:Y:S01]  /*6400*/  @P2 FMUL.FTZ R117, R183, R180 ;  /* 0x000000b4b7752220 */ /* 0x000fe20000410000 */
[----:B------:R-:W2:Y:S01]  /*6410*/  @P2 LDC R197, c[0x0][0x40c] ;  /* 0x00010300ffc52b82 */ /* 0x000ea20000000800 */
[----:B---3--:R-:W-:Y:S01]  /*6420*/  @P2 FMUL.FTZ R184, R193, R196 ;  /* 0x000000c4c1b82220 */ /* 0x008fe20000410000 */
[----:B------:R-:W-:Y:S01]  /*6430*/  @P2 F2FP.F16.F32.PACK_AB R120, RZ, R116 ;  /* 0x00000074ff78223e */ /* 0x000fe200000000ff */
[----:B------:R-:W-:Y:S01]  /*6440*/  @P2 HADD2.F32 R116, -RZ, R25.H0_H0 ;  /* 0x20000019ff742230 */ /* 0x000fe20000004100 */
[----:B------:R-:W-:Y:S01]  /*6450*/  FSEL R194, R179, RZ, P0 ;  /* 0x000000ffb3c27208 */ /* 0x000fe20000000000 */
[----:B------:R-:W-:Y:S01]  /*6460*/  @P2 FMUL.FTZ R183, R195, R184 ;  /* 0x000000b8c3b72220 */ /* 0x000fe20000410000 */
[----:B-----5:R-:W-:Y:S01]  /*6470*/  @P2 HADD2.F32 R195, -RZ, R108.H0_H0 ;  /* 0x2000006cffc32230 */ /* 0x020fe20000004100 */
[----:B------:R-:W-:Y:S01]  /*6480*/  @P2 F2FP.F16.F32.PACK_AB R2, RZ, R2 ;  /* 0x00000002ff02223e */ /* 0x000fe200000000ff */
[----:B0-----:R-:W-:Y:S01]  /*6490*/  @P2 FMUL.FTZ R159, R190, R181 ;  /* 0x000000b5be9f2220 */ /* 0x001fe20000410000 */
[----:B------:R-:W-:Y:S01]  /*64a0*/  @P2 HADD2.F32 R186, -RZ, R27.H0_H0 ;  /* 0x2000001bffba2230 */ /* 0x000fe20000004100 */
[----:B------:R-:W-:Y:S01]  /*64b0*/  @P2 F2FP.F16.F32.PACK_AB R179, RZ, R117 ;  /* 0x00000075ffb3223e */ /* 0x000fe200000000ff */
[----:B------:R-:W-:Y:S01]  /*64c0*/  @P2 FFMA.FTZ R64, R195, R119, R64 ;  /* 0x00000077c3402223 */ /* 0x000fe20000010040 */
[----:B------:R-:W-:Y:S01]  /*64d0*/  @P2 FMUL.FTZ R116, R116, R159 ;  /* 0x0000009f74742220 */ /* 0x000fe20000410000 */
[--C-:B------:R-:W-:Y:S01]  /*64e0*/  @P2 HADD2.F32 R119, -RZ, R109.reuse.H0_H0 ;  /* 0x2000006dff772230 */ /* 0x100fe20000004100 */
[----:B------:R-:W-:Y:S01]  /*64f0*/  @P2 PRMT R112, R2, 0x7610, R112 ;  /* 0x0000761002702816 */ /* 0x000fe20000000070 */
[----:B------:R-:W-:-:S02]  /*6500*/  @P2 HADD2.F32 R2, -RZ, R109.H1_H1 ;  /* 0x3000006dff022230 */ /* 0x000fc40000004100 */
[----:B-1----:R-:W-:Y:S01]  /*6510*/  @P2 FMUL.FTZ R181, R192, R185 ;  /* 0x000000b9c0b52220 */ /* 0x002fe20000410000 */
[----:B------:R-:W-:Y:S01]  /*6520*/  @P2 F2FP.F16.F32.PACK_AB R177, RZ, R116 ;  /* 0x00000074ffb1223e */ /* 0x000fe200000000ff */
[----:B------:R-:W-:Y:S01]  /*6530*/  @P2 FFMA.FTZ R66, R119, R159, R66 ;  /* 0x0000009f77422223 */ /* 0x000fe20000010042 */
[----:B------:R-:W-:Y:S01]  /*6540*/  F2FP.F16.F32.PACK_AB R116, R189, R188 ;  /* 0x000000bcbd74723e */ /* 0x000fe200000000ff */
[----:B------:R-:W-:Y:S01]  /*6550*/  @P2 FMUL.FTZ R118, R182, R181 ;  /* 0x000000b5b6762220 */ /* 0x000fe20000410000 */
[----:B------:R-:W-:Y:S02]  /*6560*/  @P2 HADD2.F32 R119, -RZ, R110.H0_H0 ;  /* 0x2000006eff772230 */ /* 0x000fe40000004100 */
[----:B------:R-:W-:Y:S01]  /*6570*/  @P2 FFMA.FTZ R67, R2, R180, R67 ;  /* 0x000000b402432223 */ /* 0x000fe20000010043 */
[----:B------:R-:W-:Y:S02]  /*6580*/  @P2 HADD2.F32 R188, -RZ, R108.H1_H1 ;  /* 0x3000006cffbc2230 */ /* 0x000fe40000004100 */
[----:B--2---:R-:W-:Y:S01]  /*6590*/  @P2 FMUL.FTZ R185, R194, R197 ;  /* 0x000000c5c2b92220 */ /* 0x004fe20000410000 */
[----:B------:R-:W-:Y:S01]  /*65a0*/  @P2 F2FP.F16.F32.PACK_AB R182, RZ, R118 ;  /* 0x00000076ffb6223e */ /* 0x000fe200000000ff */
[----:B------:R-:W-:Y:S01]  /*65b0*/  @P2 HADD2.F32 R2, -RZ, R110.H1_H1 ;  /* 0x3000006eff022230 */ /* 0x000fe20000004100 */
[----:B------:R-:W-:Y:S01]  /*65c0*/  @P2 F2FP.F16.F32.PACK_AB R183, RZ, R183 ;  /* 0x000000b7ffb7223e */ /* 0x000fe200000000ff */
[----:B------:R-:W-:Y:S01]  /*65d0*/  @P2 FMUL.FTZ R186, R186, R185 ;  /* 0x000000b9baba2220 */ /* 0x000fe20000410000 */
[----:B------:R-:W-:Y:S01]  /*65e0*/  @P2 HADD2.F32 R159, -RZ, R111.H0_H0 ;  /* 0x2000006fff9f2230 */ /* 0x000fe20000004100 */
[----:B------:R-:W-:Y:S01]  /*65f0*/  @P2 PRMT R113, R177, 0x7610, R113 ;  /* 0x00007610b1712816 */ /* 0x000fe20000000071 */
[----:B------:R-:W-:Y:S01]  /*6600*/  @P2 FFMA.FTZ R60, R119, R181, R60 ;  /* 0x000000b5773c2223 */ /* 0x000fe2000001003c */
[----:B------:R-:W-:Y:S01]  /*6610*/  FSEL R187, R187, RZ, P0 ;  /* 0x000000ffbbbb7208 */ /* 0x000fe20000000000 */
[----:B------:R-:W-:Y:S01]  /*6620*/  @P2 FFMA.FTZ R65, R188, R178, R65 ;  /* 0x000000b2bc412223 */ /* 0x000fe20000010041 */
[----:B------:R-:W-:Y:S01]  /*6630*/  @P2 F2FP.F16.F32.PACK_AB R186, RZ, R186 ;  /* 0x000000baffba223e */ /* 0x000fe200000000ff */
[----:B------:R-:W-:Y:S01]  /*6640*/  @P2 FFMA.FTZ R61, R2, R184, R61 ;  /* 0x000000b8023d2223 */ /* 0x000fe2000001003d */
[----:B------:R-:W-:Y:S01]  /*6650*/  @P2 PRMT R114, R182, 0x7610, R114 ;  /* 0x00007610b6722816 */ /* 0x000fe20000000072 */
[----:B------:R-:W-:Y:S01]  /*6660*/  @P2 FFMA.FTZ R62, R159, R185, R62 ;  /* 0x000000b99f3e2223 */ /* 0x000fe2000001003e */
[----:B------:R-:W-:-:S02]  /*6670*/  F2FP.F16.F32.PACK_AB R117, R191, R190 ;  /* 0x000000bebf75723e */ /* 0x000fc400000000ff */
[----:B------:R-:W-:Y:S02]  /*6680*/  F2FP.F16.F32.PACK_AB R118, R193, R192 ;  /* 0x000000c0c176723e */ /* 0x000fe400000000ff */
[----:B------:R-:W-:Y:S02]  /*6690*/  @P2 PRMT R112, R112, 0x5410, R120 ;  /* 0x0000541070702816 */ /* 0x000fe40000000078 */
[----:B------:R-:W-:Y:S02]  /*66a0*/  @P2 PRMT R113, R113, 0x5410, R179 ;  /* 0x0000541071712816 */ /* 0x000fe400000000b3 */
[----:B------:R-:W-:Y:S02]  /*66b0*/  F2FP.F16.F32.PACK_AB R119, R187, R194 ;  /* 0x000000c2bb77723e */ /* 0x000fe400000000ff */
        /* <DEDUP_REMOVED lines=11> */
.L_x_1632:
[----:B------:R-:W1:Y:S01]  /*6770*/  @P2 LDC R179, c[0x0][0x40c] ;  /* 0x00010300ffb32b82 */ /* 0x000e620000000800 */
[----:B0-----:R-:W-:Y:S01]  /*6780*/  FFMA.FTZ R180, R176, R159, R178 ;  /* 0x0000009fb0b47223 */ /* 0x001fe200000100b2 */
[----:B------:R-:W-:Y:S01]  /*6790*/  ISETP.GT.AND P0, PT, R2, RZ, PT ;  /* 0x000000ff0200720c */ /* 0x000fe20003f04270 */
[----:B------:R-:W-:Y:S01]  /*67a0*/  @P2 HADD2.F32 R181, -RZ, R27.H1_H1 ;  /* 0x3000001bffb52230 */ /* 0x000fe20000004100 */
[----:B------:R-:W-:Y:S01]  /*67b0*/  BSSY.RECONVERGENT B2, `(.L_x_1633) ;  /* 0x0000014000027945 */ /* 0x000fe20003800200 */
[----:B------:R-:W-:Y:S01]  /*67c0*/  FADD.FTZ R177, R171, -R180 ;  /* 0x800000b4abb17221 */ /* 0x000fe20000010000 */
[----:B-----5:R-:W-:-:S03]  /*67d0*/  @P2 HADD2.F32 R186, -RZ, R111.H1_H1 ;  /* 0x3000006fffba2230 */ /* 0x020fc60000004100 */
[----:B------:R-:W-:-:S05]  /*67e0*/  FMUL.FTZ R177, R120, R177 ;  /* 0x000000b178b17220 */ /* 0x000fca0000410000 */
[----:B------:R-:W-:-:S05]  /*67f0*/  FSEL R182, R177, RZ, P0 ;  /* 0x000000ffb1b67208 */ /* 0x000fca0000000000 */
[----:B-1----:R-:W-:-:S04]  /*6800*/  @P2 FMUL.FTZ R182, R182, R179 ;  /* 0x000000b3b6b62220 */ /* 0x002fc80000410000 */
        /* <DEDUP_REMOVED lines=14> */
.L_x_1634:
[----:B------:R-:W-:Y:S05]  /*68f0*/  BSYNC.RECONVERGENT B2 ;  /* 0x0000000000027941 */ /* 0x000fea0003800200 */
.L_x_1633:
        /* <DEDUP_REMOVED lines=14> */
.L_x_1636:
[----:B------:R-:W-:Y:S05]  /*69e0*/  BSYNC.RECONVERGENT B2 ;  /* 0x0000000000027941 */ /* 0x000fea0003800200 */
.L_x_1635:
        /* <DEDUP_REMOVED lines=14> */
.L_x_1638:
[----:B------:R-:W-:Y:S05]  /*6ad0*/  BSYNC.RECONVERGENT B2 ;  /* 0x0000000000027941 */ /* 0x000fea0003800200 */
.L_x_1637:
        /* <DEDUP_REMOVED lines=14> */
.L_x_1640:
[----:B------:R-:W-:Y:S05]  /*6bc0*/  BSYNC.RECONVERGENT B2 ;  /* 0x0000000000027941 */ /* 0x000fea0003800200 */
.L_x_1639:
        /* <DEDUP_REMOVED lines=14> */
.L_x_1642:
[----:B------:R-:W-:Y:S05]  /*6cb0*/  BSYNC.RECONVERGENT B2 ;  /* 0x0000000000027941 */ /* 0x000fea0003800200 */
.L_x_1641:
        /* <DEDUP_REMOVED lines=14> */
.L_x_1644:
[----:B------:R-:W-:Y:S05]  /*6da0*/  BSYNC.RECONVERGENT B2 ;  /* 0x0000000000027941 */ /* 0x000fea0003800200 */
.L_x_1643:
        /* <DEDUP_REMOVED lines=14> */
.L_x_1646:
[----:B------:R-:W-:Y:S05]  /*6e90*/  BSYNC.RECONVERGENT B2 ;  /* 0x0000000000027941 */ /* 0x000fea0003800200 */
.L_x_1645:
[----:B------:R-:W-:Y:S01]  /*6ea0*/  @P2 F2FP.F16.F32.PACK_AB R181, RZ, R181 ;  /* 0x000000b5ffb5223e */ /* 0x000fe200000000ff */
[----:B------:R-:W-:-:S03]  /*6eb0*/  @P2 FFMA.FTZ R63, R186, R182, R63 ;  /* 0x000000b6ba3f2223 */ /* 0x000fc6000001003f */
[----:B------:R-:W-:-:S07]  /*6ec0*/  @P2 PRMT R115, R115, 0x5410, R181 ;  /* 0x0000541073732816 */ /* 0x000fce00000000b5 */
.L_x_1631:
[----:B------:R-:W-:Y:S05]  /*6ed0*/  BSYNC.RECONVERGENT B1 ;  /* 0x0000000000017941 */ /* 0x000fea0003800200 */
.L_x_1628:
        /* <DEDUP_REMOVED lines=10> */
[----:B---3--:R-:W-:Y:S05]  /*6f80*/  @!P0 BRA `(.L_x_1647) ;  /* 0xffffff9400248947 */ /* 0x008fea000383ffff */
.L_x_1581:
[----:B------:R-:W-:Y:S05]  /*6f90*/  BSYNC B0 ;  /* 0x0000000000007941 */ /* 0x000fea0003800000 */
.L_x_1580:
        /* <DEDUP_REMOVED lines=209> */
.L_x_1585:
        /* <DEDUP_REMOVED lines=8> */
.L_x_1649:
[----:B------:R-:W-:Y:S05]  /*7d30*/  BSYNC B1 ;  /* 0x0000000000017941 */ /* 0x000fea0003800000 */
.L_x_1648:
        /* <DEDUP_REMOVED lines=8> */
.L_x_1650:
[----:B------:R-:W-:-:S05]  /*7dc0*/  FADD.FTZ R157, R157, R168 ;  /* 0x000000a89d9d7221 */ /* 0x000fca0000010000 */
[----:B------:R-:W-:Y:S01]  /*7dd0*/  MOV R188, R157 ;  /* 0x0000009d00bc7202 */ /* 0x000fe20000000f00 */
[----:B------:R-:W-:Y:S01]  /*7de0*/  HFMA2 R187, -RZ, RZ, 0, 1.1920928955078125e-07 ;  /* 0x00000002ffbb7431 */ /* 0x000fe200000001ff */
[----:B------:R-:W-:-:S07]  /*7df0*/  MOV R178, R186 ;  /* 0x000000ba00b27202 */ /* 0x000fce0000000f00 */
[----:B------:R-:W-:Y:S05]  /*7e00*/  WARPSYNC.COLLECTIVE R185, `(.L_x_1651) ;  /* 0x00000000b9087348 */ /* 0x000fea0003c00000 */
[----:B------:R0:W1:Y:S02]  /*7e10*/  SHFL.BFLY P1, R186, R188, R187, R190 ;  /* 0x0c0000bbbcba7389 */ /* 0x00006400000200be */
[----:B01----:R-:W-:Y:S05]  /*7e20*/  ENDCOLLECTIVE ;  /* 0x000000000000791b */ /* 0x003fea0003800000 */
.L_x_1651:
[----:B------:R-:W-:-:S05]  /*7e30*/  FADD.FTZ R178, R178, R177 ;  /* 0x000000b1b2b27221 */ /* 0x000fca0000010000 */
[----:B------:R-:W-:Y:S02]  /*7e40*/  MOV R188, R178 ;  /* 0x000000b200bc7202 */ /* 0x000fe40000000f00 */
[----:B------:R-:W-:-:S07]  /*7e50*/  MOV R180, R186 ;  /* 0x000000ba00b47202 */ /* 0x000fce0000000f00 */
[----:B------:R-:W-:Y:S05]  /*7e60*/  WARPSYNC.COLLECTIVE R185, `(.L_x_1652) ;  /* 0x00000000b9087348 */ /* 0x000fea0003c00000 */
[----:B------:R0:W1:Y:S02]  /*7e70*/  SHFL.BFLY P1, R186, R188, R187, R190 ;  /* 0x0c0000bbbcba7389 */ /* 0x00006400000200be */
[----:B01----:R-:W-:Y:S05]  /*7e80*/  ENDCOLLECTIVE ;  /* 0x000000000000791b */ /* 0x003fea0003800000 */
.L_x_1652:
[----:B------:R-:W-:-:S05]  /*7e90*/  FADD.FTZ R180, R157, R180 ;  /* 0x000000b49db47221 */ /* 0x000fca0000010000 */
[----:B------:R-:W-:Y:S01]  /*7ea0*/  MOV R188, R180 ;  /* 0x000000b400bc7202 */ /* 0x000fe20000000f00 */
[----:B------:R-:W-:Y:S01]  /*7eb0*/  HFMA2 R187, -RZ, RZ, 0, 2.384185791015625e-07 ;  /* 0x00000004ffbb7431 */ /* 0x000fe200000001ff */
[----:B------:R-:W-:-:S07]  /*7ec0*/  MOV R179, R186 ;  /* 0x000000ba00b37202 */ /* 0x000fce0000000f00 */
[----:B------:R-:W-:Y:S05]  /*7ed0*/  WARPSYNC.COLLECTIVE R185, `(.L_x_1653) ;  /* 0x00000000b9087348 */ /* 0x000fea0003c00000 */
[----:B------:R0:W1:Y:S02]  /*7ee0*/  SHFL.BFLY P1, R186, R188, R187, R190 ;  /* 0x0c0000bbbcba7389 */ /* 0x00006400000200be */
[----:B01----:R-:W-:Y:S05]  /*7ef0*/  ENDCOLLECTIVE ;  /* 0x000000000000791b */ /* 0x003fea0003800000 */
.L_x_1653:
[----:B------:R-:W-:-:S05]  /*7f00*/  FADD.FTZ R179, R178, R179 ;  /* 0x000000b3b2b37221 */ /* 0x000fca0000010000 */
[----:B------:R-:W-:Y:S02]  /*7f10*/  MOV R188, R179 ;  /* 0x000000b300bc7202 */ /* 0x000fe40000000f00 */
[----:B------:R-:W-:-:S07]  /*7f20*/  MOV R181, R186 ;  /* 0x000000ba00b57202 */ /* 0x000fce0000000f00 */
[----:B------:R-:W-:Y:S05]  /*7f30*/  WARPSYNC.COLLECTIVE R185, `(.L_x_1654) ;  /* 0x00000000b9087348 */ /* 0x000fea0003c00000 */
[----:B------:R0:W1:Y:S02]  /*7f40*/  SHFL.BFLY P1, R186, R188, R187, R190 ;  /* 0x0c0000bbbcba7389 */ /* 0x00006400000200be */
[----:B01----:R-:W-:Y:S05]  /*7f50*/  ENDCOLLECTIVE ;  /* 0x000000000000791b */ /* 0x003fea0003800000 */
.L_x_1654:
[----:B------:R-:W-:-:S05]  /*7f60*/  FADD.FTZ R181, R180, R181 ;  /* 0x000000b5b4b57221 */ /* 0x000fca0000010000 */
[----:B------:R-:W-:Y:S01]  /*7f70*/  MOV R188, R181 ;  /* 0x000000b500bc7202 */ /* 0x000fe20000000f00 */
[----:B------:R-:W-:Y:S01]  /*7f80*/  HFMA2 R187, -RZ, RZ, 0, 4.76837158203125e-07 ;  /* 0x00000008ffbb7431 */ /* 0x000fe200000001ff */
[----:B------:R-:W-:-:S07]  /*7f90*/  MOV R182, R186 ;  /* 0x000000ba00b67202 */ /* 0x000fce0000000f00 */
[----:B------:R-:W-:Y:S05]  /*7fa0*/  WARPSYNC.COLLECTIVE R185, `(.L_x_1655) ;  /* 0x00000000b9087348 */ /* 0x000fea0003c00000 */
[----:B------:R0:W1:Y:S02]  /*7fb0*/  SHFL.BFLY P1, R186, R188, R187, R190 ;  /* 0x0c0000bbbcba7389 */ /* 0x00006400000200be */
[----:B01----:R-:W-:Y:S05]  /*7fc0*/  ENDCOLLECTIVE ;  /* 0x000000000000791b */ /* 0x003fea0003800000 */
.L_x_1655:
[----:B------:R-:W-:-:S05]  /*7fd0*/  FADD.FTZ R182, R179, R182 ;  /* 0x000000b6b3b67221 */ /* 0x000fca0000010000 */
[----:B------:R-:W-:Y:S02]  /*7fe0*/  MOV R188, R182 ;  /* 0x000000b600bc7202 */ /* 0x000fe40000000f00 */
[----:B------:R-:W-:-:S07]  /*7ff0*/  MOV R168, R186 ;  /* 0x000000ba00a87202 */ /* 0x000fce0000000f00 */
[----:B------:R-:W-:Y:S05]  /*8000*/  WARPSYNC.COLLECTIVE R185, `(.L_x_1656) ;  /* 0x00000000b9087348 */ /* 0x000fea0003c00000 */
[----:B------:R0:W1:Y:S02]  /*8010*/  SHFL.BFLY P1, R186, R188, R187, R190 ;  /* 0x0c0000bbbcba7389 */ /* 0x00006400000200be */
[----:B01----:R-:W-:Y:S05]  /*8020*/  ENDCOLLECTIVE ;  /* 0x000000000000791b */ /* 0x003fea0003800000 */
.L_x_1656:
[----:B------:R-:W-:-:S05]  /*8030*/  FADD.FTZ R183, R181, R168 ;  /* 0x000000a8b5b77221 */ /* 0x000fca0000010000 */
[----:B------:R-:W-:Y:S01]  /*8040*/  MOV R188, R183 ;  /* 0x000000b700bc7202 */ /* 0x000fe20000000f00 */
[----:B------:R-:W-:Y:S01]  /*8050*/  HFMA2 R187, -RZ, RZ, 0, 9.5367431640625e-07 ;  /* 0x00000010ffbb7431 */ /* 0x000fe200000001ff */
[----:B------:R-:W-:-:S07]  /*8060*/  MOV R177, R186 ;  /* 0x000000ba00b17202 */ /* 0x000fce0000000f00 */
[----:B------:R-:W-:Y:S05]  /*8070*/  WARPSYNC.COLLECTIVE R185, `(.L_x_1657) ;  /* 0x00000000b9087348 */ /* 0x000fea0003c00000 */
[----:B------:R0:W1:Y:S02]  /*8080*/  SHFL.BFLY P1, R186, R188, R187, R190 ;  /* 0x0c0000bbbcba7389 */ /* 0x00006400000200be */
[----:B01----:R-:W-:Y:S05]  /*8090*/  ENDCOLLECTIVE ;  /* 0x000000000000791b */ /* 0x003fea0003800000 */
.L_x_1657:
[----:B------:R-:W-:-:S05]  /*80a0*/  FADD.FTZ R177, R182, R177 ;  /* 0x000000b1b6b17221 */ /* 0x000fca0000010000 */
[----:B------:R-:W-:Y:S02]  /*80b0*/  MOV R188, R177 ;  /* 0x000000b100bc7202 */ /* 0x000fe40000000f00 */
[----:B------:R-:W-:-:S07]  /*80c0*/  MOV R184, R186 ;  /* 0x000000ba00b87202 */ /* 0x000fce0000000f00 */
[----:B------:R-:W-:Y:S05]  /*80d0*/  WARPSYNC.COLLECTIVE R185, `(.L_x_1658) ;  /* 0x00000000b9087348 */ /* 0x000fea0003c00000 */
[----:B------:R0:W1:Y:S02]  /*80e0*/  SHFL.BFLY P1, R186, R188, R187, R190 ;  /* 0x0c0000bbbcba7389 */ /* 0x00006400000200be */
[----:B01----:R-:W-:Y:S05]  /*80f0*/  ENDCOLLECTIVE ;  /* 0x000000000000791b */ /* 0x003fea0003800000 */
.L_x_1658:
[----:B------:R-:W-:Y:S05]  /*8100*/  BRA `(.L_x_1659) ;  /* 0xffffff9800187947 */ /* 0x000fea000383ffff */
.L_x_1660:
        /* <DEDUP_REMOVED lines=15> */
.L_x_14438:


//--------------------- .text._ZN10layer_norm13ln_bwd_kernelINS_13Kernel_traitsI6__halfS2_S2_S2_fjLj768ELj1ELj4ELj1ELj16ENS_18Kernel_traits_baseILj768ES2_S2_S2_S2_fjLj128EEEEELb1ELb0ELb0ELb0EEEvNS_9BwdParamsE --------------------------
	.section	.text._ZN10layer_norm13ln_bwd_kernelINS_13Kernel_traitsI6__halfS2_S2_S2_fjLj768ELj1ELj4ELj1ELj16ENS_18Kernel_traits_baseILj768ES2_S2_S2_S2_fjLj128EEEEELb1ELb0ELb0ELb0EEEvNS_9BwdParamsE,"ax",@progbits
	.align	128
        .global         _ZN10layer_norm13ln_bwd_kernelINS_13Kernel_traitsI6__halfS2_S2_S2_fjLj768ELj1ELj4ELj1ELj16ENS_18Kernel_traits_baseILj768ES2_S2_S2_S2_fjLj128EEEEELb1ELb0ELb0ELb0EEEvNS_9BwdParamsE
        .type           _ZN10layer_norm13ln_bwd_kernelINS_13Kernel_traitsI6__halfS2_S2_S2_fjLj768ELj1ELj4ELj1ELj16ENS_18Kernel_traits_baseILj768ES2_S2_S2_S2_fjLj128EEEEELb1ELb0ELb0ELb0EEEvNS_9BwdParamsE,@function
        .size           _ZN10layer_norm13ln_bwd_kernelINS_13Kernel_traitsI6__halfS2_S2_S2_fjLj768ELj1ELj4ELj1ELj16ENS_18Kernel_traits_baseILj768ES2_S2_S2_S2_fjLj128EEEEELb1ELb0ELb0ELb0EEEvNS_9BwdParamsE,(.L_x_14439 - _ZN10layer_norm13ln_bwd_kernelINS_13Kernel_traitsI6__halfS2_S2_S2_fjLj768ELj1ELj4ELj1ELj16ENS_18Kernel_traits_baseILj768ES2_S2_S2_S2_fjLj128EEEEELb1ELb0ELb0ELb0EEEvNS_9BwdParamsE)
        .other          _ZN10layer_norm13ln_bwd_kernelINS_13Kernel_traitsI6__halfS2_S2_S2_fjLj768ELj1ELj4ELj1ELj16ENS_18Kernel_traits_baseILj768ES2_S2_S2_S2_fjLj128EEEEELb1ELb0ELb0ELb0EEEvNS_9BwdParamsE,@"STO_CUDA_ENTRY STV_DEFAULT"
_ZN10layer_norm13ln_bwd_kernelINS_13Kernel_traitsI6__halfS2_S2_S2_fjLj768ELj1ELj4ELj1ELj16ENS_18Kernel_traits_baseILj768ES2_S2_S2_S2_fjLj128EEEEELb1ELb0ELb0ELb0EEEvNS_9BwdParamsE:
.text._ZN10layer_norm13ln_bwd_kernelINS_13Kernel_traitsI6__halfS2_S2_S2_fjLj768ELj1ELj4ELj1ELj16ENS_18Kernel_traits_baseILj768ES2_S2_S2_S2_fjLj128EEEEELb1ELb0ELb0ELb0EEEvNS_9BwdParamsE:
        /* <DEDUP_REMOVED lines=27> */
[----:B------:R0:W5:Y:S01]  /*01b0*/  @P0 LDG.E.128 R28, desc[UR6][R6.64] ;  /* 0x00000006061c0981 */ /* 0x000162000c1e1d00 */
[C---:B---3--:R-:W-:Y:S01]  /*01c0*/  @P1 IMAD.WIDE.U32 R10, R5.reuse, 0x10, R8 ;  /* 0x00000010050a1825 */ /* 0x048fe200078e0008 */
[----:B------:R-:W-:-:S04]  /*01d0*/  @P1 IADD3 R5, PT, PT, R5, 0x20, RZ ;  /* 0x0000002005051810 */ /* 0x000fc80007ffe0ff */
[----:B------:R3:W5:Y:S01]  /*01e0*/  @P1 LDG.E.128 R32, desc[UR6][R10.64] ;  /* 0x000000060a201981 */ /* 0x000762000c1e1d00 */
[----:B----4-:R-:W-:-:S05]  /*01f0*/  @P2 IMAD.WIDE.U32 R8, R5, 0x10, R12 ;  /* 0x0000001005082825 */ /* 0x010fca00078e000c */
[----:B------:R3:W5:Y:S01]  /*0200*/  @P2 LDG.E.128 R36, desc[UR6][R8.64] ;  /* 0x0000000608242981 */ /* 0x000762000c1e1d00 */
[----:B------:R-:W-:Y:S01]  /*0210*/  SHF.R.U32.HI R5, RZ, 0x5, R0 ;  /* 0x00000005ff057819 */ /* 0x000fe20000011600 */
        /* <DEDUP_REMOVED lines=55> */
.L_x_1690:
[----:B------:R-:W0:Y:S08]  /*0590*/  LDC.64 R98, c[0x0][0x3c0] ;  /* 0x0000f000ff627b82 */ /* 0x000e300000000a00 */
[----:B------:R-:W1:Y:S08]  /*05a0*/  @P0 LDC.64 R2, c[0x0][0x3e0] ;  /* 0x0000f800ff020b82 */ /* 0x000e700000000a00 */
[----:B------:R-:W2:Y:S01]  /*05b0*/  LDC.64 R96, c[0x0][0x3c8] ;  /* 0x0000f200ff607b82 */ /* 0x000ea20000000a00 */
[----:B0-----:R-:W-:-:S06]  /*05c0*/  IMAD.WIDE R98, R5, 0x4, R98 ;  /* 0x0000000405627825 */ /* 0x001fcc00078e0262 */
[----:B------:R-:W3:Y:S01]  /*05d0*/  LDG.E R98, desc[UR6][R98.64] ;  /* 0x0000000662627981 */ /* 0x000ee2000c1e1900 */
[----:B-1----:R-:W-:-:S05]  /*05e0*/  @P0 IMAD.WIDE R100, R5, 0x2, R2 ;  /* 0x0000000205640825 */ /* 0x002fca00078e0202 */
[----:B-----5:R0:W5:Y:S01]  /*05f0*/  @P0 LDG.E.U16 R137, desc[UR6][R100.64] ;  /* 0x0000000664890981 */ /* 0x020162000c1e1500 */
        /* <DEDUP_REMOVED lines=10> */
[----:B------:R-:W-:Y:S02]  /*06a0*/  ISETP.GE.U32.AND P4, PT, R4, 0x40, PT ;  /* 0x000000400400780c */ /* 0x000fe40003f86070 */
[----:B------:R-:W-:-:S02]  /*06b0*/  CS2R R146, SRZ ;  /* 0x0000000000927805 */ /* 0x000fc4000001ff00 */
[----:B------:R-:W-:Y:S02]  /*06c0*/  SHF.R.S32.HI R102, RZ, 0x1f, R3 ;  /* 0x0000001fff667819 */ /* 0x000fe40000011403 */
[----:B------:R-:W-:Y:S02]  /*06d0*/  ISETP.GE.U32.AND P2, PT, R4, 0x60, PT ;  /* 0x000000600400780c */ /* 0x000fe40003f46070 */
[----:B------:R-:W-:Y:S02]  /*06e0*/  LEA.HI R102, R102, R3, RZ, 0x3 ;  /* 0x0000000366667211 */ /* 0x000fe400078f18ff */
[----:B------:R-:W-:Y:S02]  /*06f0*/  ISETP.NE.AND.EX P1, PT, RZ, UR11, PT, P1 ;  /* 0x0000000bff007c0c */ /* 0x000fe4000bf25310 */
        /* <DEDUP_REMOVED lines=14> */
[----:B--2---:R-:W-:-:S04]  /*07e0*/  IMAD.WIDE.U32 R118, R136, 0x8, R118 ;  /* 0x0000000888767825 */ /* 0x004fc800078e0076 */
[--C-:B------:R-:W-:Y:S01]  /*07f0*/  HADD2.F32 R131, -RZ, R28.reuse.H0_H0 ;  /* 0x2000001cff837230 */ /* 0x100fe20000004100 */
[----:B------:R-:W5:Y:S07]  /*0800*/  LDG.E.64 R144, desc[UR6][R118.64] ;  /* 0x0000000676907981 */ /* 0x000f6e000c1e1b00 */
[----:B------:R-:W0:Y:S01]  /*0810*/  @P3 LDC.64 R120, c[0x0][0x438] ;  /* 0x00010e00ff783b82 */ /* 0x000e220000000a00 */
[----:B------:R-:W-:Y:S02]  /*0820*/  HADD2.F32 R130, -RZ, R28.H1_H1 ;  /* 0x3000001cff827230 */ /* 0x000fe40000004100 */
[----:B------:R-:W-:-:S02]  /*0830*/  HADD2.F32 R122, -RZ, R30.H1_H1 ;  /* 0x3000001eff7a7230 */ /* 0x000fc40000004100 */
[----:B------:R-:W-:Y:S02]  /*0840*/  HADD2.F32 R126, -RZ, R29.H1_H1 ;  /* 0x3000001dff7e7230 */ /* 0x000fe40000004100 */
[----:B0-----:R-:W-:-:S05]  /*0850*/  @P3 IMAD.WIDE.U32 R120, R136, 0x10, R120 ;  /* 0x0000001088783825 */ /* 0x001fca00078e0078 */
[----:B------:R4:W5:Y:S01]  /*0860*/  @P3 LDG.E.128 R80, desc[UR6][R120.64] ;  /* 0x0000000678503981 */ /* 0x000962000c1e1d00 */
[----:B---3--:R-:W-:Y:S02]  /*0870*/  HADD2.F32 R123, -RZ, R96.H0_H0 ;  /* 0x20000060ff7b7230 */ /* 0x008fe40000004100 */
[--C-:B------:R-:W-:Y:S02]  /*0880*/  HADD2.F32 R149, -RZ, R98.reuse.H0_H0 ;  /* 0x20000062ff957230 */ /* 0x100fe40000004100 */
[----:B------:R-:W-:Y:S02]  /*0890*/  HADD2.F32 R151, -RZ, R98.H1_H1 ;  /* 0x30000062ff977230 */ /* 0x000fe40000004100 */
[----:B------:R-:W-:Y:S01]  /*08a0*/  FADD.FTZ R98, -R138, R123 ;  /* 0x0000007b8a627221 */ /* 0x000fe20000010100 */
[----:B------:R-:W-:Y:S02]  /*08b0*/  HADD2.F32 R127, -RZ, R97.H0_H0 ;  /* 0x20000061ff7f7230 */ /* 0x000fe40000004100 */
[----:B------:R-:W-:-:S02]  /*08c0*/  HADD2.F32 R125, -RZ, R96.H1_H1 ;  /* 0x30000060ff7d7230 */ /* 0x000fc40000004100 */
[--C-:B----4-:R-:W-:Y:S02]  /*08d0*/  HADD2.F32 R120, -RZ, R100.reuse.H0_H0 ;  /* 0x20000064ff787230 */ /* 0x110fe40000004100 */
[----:B-----5:R-:W-:Y:S01]  /*08e0*/  FMUL.FTZ R133, R135, R98 ;  /* 0x0000006287857220 */ /* 0x020fe20000410000 */
[--C-:B------:R-:W-:Y:S02]  /*08f0*/  HADD2.F32 R118, -RZ, R101.reuse.H0_H0 ;  /* 0x20000065ff767230 */ /* 0x100fe40000004100 */
[C---:B------:R-:W-:Y:S01]  /*0900*/  FADD.FTZ R98, -R138.reuse, R127 ;  /* 0x0000007f8a627221 */ /* 0x040fe20000010100 */
[----:B------:R-:W-:Y:S02]  /*0910*/  HADD2.F32 R119, -RZ, R101.H1_H1 ;  /* 0x30000065ff777230 */ /* 0x000fe40000004100 */
[----:B------:R-:W-:Y:S01]  /*0920*/  FADD.FTZ R132, -R138, R125 ;  /* 0x0000007d8a847221 */ /* 0x000fe20000010100 */
[----:B------:R-:W-:Y:S02]  /*0930*/  HADD2.F32 R101, -RZ, R29.H0_H0 ;  /* 0x2000001dff657230 */ /* 0x000fe40000004100 */
[----:B------:R-:W-:Y:S01]  /*0940*/  FMUL.FTZ R131, R131, R120 ;  /* 0x0000007883837220 */ /* 0x000fe20000410000 */
[----:B------:R-:W-:-:S02]  /*0950*/  HADD2.F32 R100, -RZ, R100.H1_H1 ;  /* 0x30000064ff647230 */ /* 0x000fc40000004100 */
[C---:B------:R-:W-:Y:S01]  /*0960*/  FMUL.FTZ R129, R135.reuse, R98 ;  /* 0x0000006287817220 */ /* 0x040fe20000410000 */
[----:B------:R-:W-:Y:S02]  /*0970*/  HADD2.F32 R147, -RZ, R97.H1_H1 ;  /* 0x30000061ff937230 */ /* 0x000fe40000004100 */
[C---:B------:R-:W-:Y:S01]  /*0980*/  FADD.FTZ R124, -R138.reuse, R151 ;  /* 0x000000978a7c7221 */ /* 0x040fe20000010100 */
[--C-:B------:R-:W-:Y:S02]  /*0990*/  HADD2.F32 R97, -RZ, R103.reuse.H0_H0 ;  /* 0x20000067ff617230 */ /* 0x100fe40000004100 */
[----:B------:R-:W-:Y:S01]  /*09a0*/  FMUL.FTZ R132, R135, R132 ;  /* 0x0000008487847220 */ /* 0x000fe20000410000 */
[----:B------:R-:W-:Y:S02]  /*09b0*/  HADD2.F32 R96, -RZ, R103.H1_H1 ;  /* 0x30000067ff607230 */ /* 0x000fe40000004100 */
[----:B------:R-:W-:Y:S01]  /*09c0*/  FMUL.FTZ R127, R101, R118 ;  /* 0x00000076657f7220 */ /* 0x000fe20000410000 */
[----:B------:R-:W-:Y:S01]  /*09d0*/  FADD.FTZ R98, -R138, R149 ;  /* 0x000000958a627221 */ /* 0x000fe20000010100 */
[----:B------:R-:W-:-:S02]  /*09e0*/  HADD2.F32 R121, -RZ, R102.H0_H0 ;  /* 0x20000066ff797230 */ /* 0x000fc40000004100 */
[----:B------:R-:W-:Y:S01]  /*09f0*/  FMUL.FTZ R130, R130, R100 ;  /* 0x0000006482827220 */ /* 0x000fe20000410000 */
[----:B------:R-:W-:Y:S01]  /*0a00*/  FADD.FTZ R101, RZ, R131 ;  /* 0x00000083ff657221 */ /* 0x000fe20000010000 */
[----:B------:R-:W-:Y:S01]  /*0a10*/  FFMA.FTZ R103, R133, R131, RZ ;  /* 0x0000008385677223 */ /* 0x000fe200000100ff */
[----:B------:R-:W-:Y:S02]  /*0a20*/  HADD2.F32 R102, -RZ, R102.H1_H1 ;  /* 0x30000066ff667230 */ /* 0x000fe40000004100 */
[----:B------:R-:W-:Y:S01]  /*0a30*/  FMUL.FTZ R124, R135, R124 ;  /* 0x0000007c877c7220 */ /* 0x000fe20000410000 */
[----:B------:R-:W-:Y:S02]  /*0a40*/  HADD2.F32 R139, -RZ, R99.H0_H0 ;  /* 0x20000063ff8b7230 */ /* 0x000fe40000004100 */
[----:B------:R-:W-:Y:S01]  /*0a50*/  FADD.FTZ R57, R57, R100 ;  /* 0x0000006439397221 */ /* 0x000fe20000010000 */
[----:B------:R-:W-:Y:S01]  /*0a60*/  FFMA.FTZ R41, R132, R100, R41 ;  /* 0x0000006484297223 */ /* 0x000fe20000010029 */
[----:B------:R-:W-:Y:S01]  /*0a70*/  FMUL.FTZ R125, R135, R98 ;  /* 0x00000062877d7220 */ /* 0x000fe20000410000 */
[----:B------:R-:W-:Y:S01]  /*0a80*/  FADD.FTZ R128, -R138, R147 ;  /* 0x000000938a807221 */ /* 0x000fe20000010100 */
[----:B------:R-:W-:Y:S01]  /*0a90*/  FADD.FTZ R98, R101, R130 ;  /* 0x0000008265627221 */ /* 0x000fe20000010000 */
[----:B------:R-:W-:Y:S01]  /*0aa0*/  FFMA.FTZ R100, R132, R130, R103 ;  /* 0x0000008284647223 */ /* 0x000fe20000010067 */
[----:B------:R-:W-:-:S02]  /*0ab0*/  HADD2.F32 R123, -RZ, R30.H0_H0 ;  /* 0x2000001eff7b7230 */ /* 0x000fc40000004100 */
[-C--:B------:R-:W-:Y:S01]  /*0ac0*/  FMUL.FTZ R122, R122, R102.reuse ;  /* 0x000000667a7a7220 */ /* 0x080fe20000410000 */
[----:B------:R-:W-:Y:S01]  /*0ad0*/  FADD.FTZ R61, R61, R102 ;  /* 0x000000663d3d7221 */ /* 0x000fe20000010000 */
[----:B------:R-:W-:Y:S01]  /*0ae0*/  FFMA.FTZ R45, R124, R102, R45 ;  /* 0x000000667c2d7223 */ /* 0x000fe2000001002d */
[----:B------:R-:W-:Y:S01]  /*0af0*/  FADD.FTZ R102, -R138, R139 ;  /* 0x0000008b8a667221 */ /* 0x000fe20000010100 */
        /* <DEDUP_REMOVED lines=9> */
[----:B------:R-:W-:-:S02]  /*0b90*/  HADD2.F32 R118, -RZ, R31.H0_H0 ;  /* 0x2000001fff767230 */ /* 0x000fc40000004100 */
[----:B------:R-:W-:Y:S01]  /*0ba0*/  FMUL.FTZ R121, R135, R102 ;  /* 0x0000006687797220 */ /* 0x000fe20000410000 */
[----:B------:R-:W-:Y:S01]  /*0bb0*/  FADD.FTZ R98, R101, R126 ;  /* 0x0000007e65627221 */ /* 0x000fe20000010000 */
[C---:B------:R-:W-:Y:S01]  /*0bc0*/  FFMA.FTZ R100, R128.reuse, R126, R103 ;  /* 0x0000007e80647223 */ /* 0x040fe20000010067 */
        /* <DEDUP_REMOVED lines=8> */
[----:B------:R-:W-:-:S02]  /*0c50*/  HADD2.F32 R147, -RZ, R31.H1_H1 ;  /* 0x3000001fff937230 */ /* 0x000fc40000004100 */
[----:B------:R-:W-:Y:S01]  /*0c60*/  FADD.FTZ R56, R56, R120 ;  /* 0x0000007838387221 */ /* 0x000fe20000010000 */
[----:B------:R-:W-:Y:S01]  /*0c70*/  FFMA.FTZ R40, R133, R120, R40 ;  /* 0x0000007885287223 */ /* 0x000fe20000010028 */
        /* <DEDUP_REMOVED lines=9> */
[----:B------:R-:W-:Y:S01]  /*0d10*/  IADD3 R139, PT, PT, R136, 0x20, RZ ;  /* 0x00000020888b7810 */ /* 0x000fe20007ffe0ff */
[----:B------:R-:W-:Y:S01]  /*0d20*/  FADD.FTZ R147, R147, R118 ;  /* 0x0000007693937221 */ /* 0x000fe20000010000 */
[----:B------:R-:W-:-:S07]  /*0d30*/  FFMA.FTZ R146, R120, R118, R97 ;  /* 0x0000007678927223 */ /* 0x000fce0000010061 */
.L_x_1663:
[----:B------:R-:W-:Y:S05]  /*0d40*/  BSYNC.RECONVERGENT B0 ;  /* 0x0000000000007941 */ /* 0x000fea0003800200 */
.L_x_1662:
        /* <DEDUP_REMOVED lines=17> */
[----:B0-----:R-:W-:-:S05]  /*0e60*/  @P3 IMAD.WIDE.U32 R106, R139, 0x10, R106 ;  /* 0x000000108b6a3825 */ /* 0x001fca00078e006a */
[----:B------:R0:W5:Y:S02]  /*0e70*/  @P3 LDG.E.128 R24, desc[UR6][R106.64] ;  /* 0x000000066a183981 */ /* 0x000164000c1e1d00 */
[----:B0-----:R-:W-:Y:S01]  /*0e80*/  HADD2.F32 R107, -RZ, R34.H0_H0 ;  /* 0x20000022ff6b7230 */ /* 0x001fe20000004100 */
[----:B------:R-:W-:Y:S01]  /*0e90*/  IADD3 R139, PT, PT, R139, 0x20, RZ ;  /* 0x000000208b8b7810 */ /* 0x000fe20007ffe0ff */
[----:B---3--:R-:W-:Y:S02]  /*0ea0*/  HADD2.F32 R21, -RZ, R96.H0_H0 ;  /* 0x20000060ff157230 */ /* 0x008fe40000004100 */
[--C-:B------:R-:W-:Y:S02]  /*0eb0*/  HADD2.F32 R151, -RZ, R98.reuse.H0_H0 ;  /* 0x20000062ff977230 */ /* 0x100fe40000004100 */
[----:B------:R-:W-:Y:S02]  /*0ec0*/  HADD2.F32 R153, -RZ, R98.H1_H1 ;  /* 0x30000062ff997230 */ /* 0x000fe40000004100 */
[----:B------:R-:W-:Y:S01]  /*0ed0*/  FADD.FTZ R98, -R138, R21 ;  /* 0x000000158a627221 */ /* 0x000fe20000010100 */
[----:B------:R-:W-:-:S02]  /*0ee0*/  HADD2.F32 R111, -RZ, R97.H0_H0 ;  /* 0x20000061ff6f7230 */ /* 0x000fc40000004100 */
[----:B------:R-:W-:Y:S02]  /*0ef0*/  HADD2.F32 R149, -RZ, R97.H1_H1 ;  /* 0x30000061ff957230 */ /* 0x000fe40000004100 */
[----:B-----5:R-:W-:Y:S01]  /*0f00*/  FMUL.FTZ R117, R135, R98 ;  /* 0x0000006287757220 */ /* 0x020fe20000410000 */
[----:B----4-:R-:W-:Y:S02]  /*0f10*/  HADD2.F32 R97, -RZ, R100.H0_H0 ;  /* 0x20000064ff617230 */ /* 0x010fe40000004100 */
[----:B------:R-:W-:-:S03]  /*0f20*/  HADD2.F32 R104, -RZ, R101.H0_H0 ;  /* 0x20000065ff687230 */ /* 0x000fc60000004100 */
[-C--:B------:R-:W-:Y:S01]  /*0f30*/  FMUL.FTZ R115, R115, R97.reuse ;  /* 0x0000006173737220 */ /* 0x080fe20000410000 */
[----:B------:R-:W-:Y:S01]  /*0f40*/  FADD.FTZ R84, R84, R97 ;  /* 0x0000006154547221 */ /* 0x000fe20000010000 */
[----:B------:R-:W-:Y:S01]  /*0f50*/  FFMA.FTZ R64, R117, R97, R64 ;  /* 0x0000006175407223 */ /* 0x000fe20000010040 */
[----:B------:R-:W-:Y:S02]  /*0f60*/  HADD2.F32 R97, -RZ, R33.H0_H0 ;  /* 0x20000021ff617230 */ /* 0x000fe40000004100 */
[----:B------:R-:W-:Y:S02]  /*0f70*/  HADD2.F32 R109, -RZ, R96.H1_H1 ;  /* 0x30000060ff6d7230 */ /* 0x000fe40000004100 */
[----:B------:R-:W-:Y:S01]  /*0f80*/  FADD.FTZ R98, -R138, R111 ;  /* 0x0000006f8a627221 */ /* 0x000fe20000010100 */
[--C-:B------:R-:W-:Y:S02]  /*0f90*/  HADD2.F32 R105, -RZ, R102.reuse.H0_H0 ;  /* 0x20000066ff697230 */ /* 0x100fe40000004100 */
[----:B------:R-:W-:Y:S01]  /*0fa0*/  FMUL.FTZ R111, R97, R104 ;  /* 0x00000068616f7220 */ /* 0x000fe20000410000 */
[----:B------:R-:W-:-:S02]  /*0fb0*/  HADD2.F32 R102, -RZ, R102.H1_H1 ;  /* 0x30000066ff667230 */ /* 0x000fc40000004100 */
[C---:B------:R-:W-:Y:S01]  /*0fc0*/  FADD.FTZ R116, -R138.reuse, R109 ;  /* 0x0000006d8a747221 */ /* 0x040fe20000010100 */
[----:B------:R-:W-:Y:S02]  /*0fd0*/  HADD2.F32 R97, -RZ, R34.H1_H1 ;  /* 0x30000022ff617230 */ /* 0x000fe40000004100 */
[----:B------:R-:W-:Y:S02]  /*0fe0*/  HADD2.F32 R100, -RZ, R100.H1_H1 ;  /* 0x30000064ff647230 */ /* 0x000fe40000004100 */
[C---:B------:R-:W-:Y:S01]  /*0ff0*/  FMUL.FTZ R113, R135.reuse, R98 ;  /* 0x0000006287717220 */ /* 0x040fe20000410000 */
[----:B------:R-:W-:Y:S01]  /*1000*/  FMUL.FTZ R116, R135, R116 ;  /* 0x0000007487747220 */ /* 0x000fe20000410000 */
[C---:B------:R-:W-:Y:S01]  /*1010*/  FADD.FTZ R112, -R138.reuse, R149 ;  /* 0x000000958a707221 */ /* 0x040fe20000010100 */
[----:B------:R-:W-:Y:S01]  /*1020*/  FADD.FTZ R98, -R138, R151 ;  /* 0x000000978a627221 */ /* 0x000fe20000010100 */
[----:B------:R-:W-:Y:S01]  /*1030*/  FMUL.FTZ R106, R97, R102 ;  /* 0x00000066616a7220 */ /* 0x000fe20000410000 */
[----:B------:R-:W-:Y:S01]  /*1040*/  FMUL.FTZ R114, R114, R100 ;  /* 0x0000006472727220 */ /* 0x000fe20000410000 */
[----:B------:R-:W-:Y:S01]  /*1050*/  FADD.FTZ R147, R147, R115 ;  /* 0x0000007393937221 */ /* 0x000fe20000010000 */
[----:B------:R-:W-:Y:S01]  /*1060*/  FFMA.FTZ R97, R117, R115, R146 ;  /* 0x0000007375617223 */ /* 0x000fe20000010092 */
[----:B------:R-:W-:-:S02]  /*1070*/  HADD2.F32 R101, -RZ, R101.H1_H1 ;  /* 0x30000065ff657230 */ /* 0x000fc40000004100 */
[----:B------:R-:W-:Y:S01]  /*1080*/  FADD.FTZ R85, R85, R100 ;  /* 0x0000006455557221 */ /* 0x000fe20000010000 */
[C---:B------:R-:W-:Y:S01]  /*1090*/  FFMA.FTZ R65, R116.reuse, R100, R65 ;  /* 0x0000006474417223 */ /* 0x040fe20000010041 */
[C---:B------:R-:W-:Y:S01]  /*10a0*/  FMUL.FTZ R112, R135.reuse, R112 ;  /* 0x0000007087707220 */ /* 0x040fe20000410000 */
[----:B------:R-:W-:Y:S01]  /*10b0*/  FMUL.FTZ R109, R135, R98 ;  /* 0x00000062876d7220 */ /* 0x000fe20000410000 */
[----:B------:R-:W-:Y:S01]  /*10c0*/  FADD.FTZ R98, R147, R114 ;  /* 0x0000007293627221 */ /* 0x000fe20000010000 */
[----:B------:R-:W-:Y:S01]  /*10d0*/  FFMA.FTZ R100, R116, R114, R97 ;  /* 0x0000007274647223 */ /* 0x000fe20000010061 */
[----:B------:R-:W-:Y:S01]  /*10e0*/  FADD.FTZ R108, -R138, R153 ;  /* 0x000000998a6c7221 */ /* 0x000fe20000010100 */
[-C--:B------:R-:W-:Y:S01]  /*10f0*/  FMUL.FTZ R110, R110, R101.reuse ;  /* 0x000000656e6e7220 */ /* 0x080fe20000410000 */
[----:B------:R-:W-:Y:S01]  /*1100*/  FADD.FTZ R87, R87, R101 ;  /* 0x0000006557577221 */ /* 0x000fe20000010000 */
[----:B------:R-:W-:Y:S01]  /*1110*/  FFMA.FTZ R67, R112, R101, R67 ;  /* 0x0000006570437223 */ /* 0x000fe20000010043 */
[----:B------:R-:W-:Y:S01]  /*1120*/  FADD.FTZ R97, R98, R111 ;  /* 0x0000006f62617221 */ /* 0x000fe20000010000 */
[----:B------:R-:W-:Y:S01]  /*1130*/  FFMA.FTZ R101, R113, R111, R100 ;  /* 0x0000006f71657223 */ /* 0x000fe20000010064 */
[----:B------:R-:W-:-:S02]  /*1140*/  HADD2.F32 R23, -RZ, R99.H0_H0 ;  /* 0x20000063ff177230 */ /* 0x000fc40000004100 */
[----:B------:R-:W-:Y:S01]  /*1150*/  FMUL.FTZ R108, R135, R108 ;  /* 0x0000006c876c7220 */ /* 0x000fe20000410000 */
[----:B------:R-:W-:Y:S01]  /*1160*/  FMUL.FTZ R107, R107, R105 ;  /* 0x000000696b6b7220 */ /* 0x000fe20000410000 */
[----:B------:R-:W-:Y:S01]  /*1170*/  FADD.FTZ R98, R97, R110 ;  /* 0x0000006e61627221 */ /* 0x000fe20000010000 */
[----:B------:R-:W-:Y:S01]  /*1180*/  FFMA.FTZ R100, R112, R110, R101 ;  /* 0x0000006e70647223 */ /* 0x000fe20000010065 */
[----:B------:R-:W-:Y:S01]  /*1190*/  FADD.FTZ R86, R86, R104 ;  /* 0x0000006856567221 */ /* 0x000fe20000010000 */
[----:B------:R-:W-:Y:S01]  /*11a0*/  FFMA.FTZ R66, R113, R104, R66 ;  /* 0x0000006871427223 */ /* 0x000fe20000010042 */
[----:B------:R-:W-:Y:S02]  /*11b0*/  HADD2.F32 R21, -RZ, R103.H0_H0 ;  /* 0x20000067ff157230 */ /* 0x000fe40000004100 */
[----:B------:R-:W-:Y:S01]  /*11c0*/  FADD.FTZ R89, R89, R102 ;  /* 0x0000006659597221 */ /* 0x000fe20000010000 */
[----:B------:R-:W-:Y:S01]  /*11d0*/  FFMA.FTZ R69, R108, R102, R69 ;  /* 0x000000666c457223 */ /* 0x000fe20000010045 */
[----:B------:R-:W-:-:S02]  /*11e0*/  HADD2.F32 R104, -RZ, R35.H0_H0 ;  /* 0x20000023ff687230 */ /* 0x000fc40000004100 */
[----:B------:R-:W-:Y:S01]  /*11f0*/  FADD.FTZ R102, -R138, R23 ;  /* 0x000000178a667221 */ /* 0x000fe20000010100 */
[----:B------:R-:W-:Y:S02]  /*1200*/  HADD2.F32 R99, -RZ, R99.H1_H1 ;  /* 0x30000063ff637230 */ /* 0x000fe40000004100 */
[----:B------:R-:W-:Y:S01]  /*1210*/  FADD.FTZ R97, R98, R107 ;  /* 0x0000006b62617221 */ /* 0x000fe20000010000 */
[C---:B------:R-:W-:Y:S01]  /*1220*/  FFMA.FTZ R101, R109.reuse, R107, R100 ;  /* 0x0000006b6d657223 */ /* 0x040fe20000010064 */
[----:B------:R-:W-:Y:S02]  /*1230*/  HADD2.F32 R96, -RZ, R103.H1_H1 ;  /* 0x30000067ff607230 */ /* 0x000fe40000004100 */
[----:B------:R-:W-:Y:S01]  /*1240*/  FADD.FTZ R88, R88, R105 ;  /* 0x0000006958587221 */ /* 0x000fe20000010000 */
[----:B------:R-:W-:Y:S01]  /*1250*/  FFMA.FTZ R68, R109, R105, R68 ;  /* 0x000000696d447223 */ /* 0x000fe20000010044 */
[----:B------:R-:W-:Y:S02]  /*1260*/  HADD2.F32 R103, -RZ, R35.H1_H1 ;  /* 0x30000023ff677230 */ /* 0x000fe40000004100 */
[-C--:B------:R-:W-:Y:S01]  /*1270*/  FMUL.FTZ R23, R104, R21.reuse ;  /* 0x0000001568177220 */ /* 0x080fe20000410000 */
[----:B------:R-:W-:Y:S01]  /*1280*/  FMUL.FTZ R105, R135, R102 ;  /* 0x0000006687697220 */ /* 0x000fe20000410000 */
        /* <DEDUP_REMOVED lines=13> */
.L_x_1665:
[----:B------:R-:W-:Y:S05]  /*1360*/  BSYNC.RECONVERGENT B0 ;  /* 0x0000000000007941 */ /* 0x000fea0003800200 */
.L_x_1664:
        /* <DEDUP_REMOVED lines=14> */
[----:B-1----:R-:W-:-:S04]  /*1450*/  @P3 IMAD.WIDE.U32 R16, R139, 0x10, R16 ;  /* 0x000000108b103825 */ /* 0x002fc800078e0010 */
[----:B0-----:R-:W-:Y:S01]  /*1460*/  HADD2.F32 R6, -RZ, R36.H0_H0 ;  /* 0x20000024ff067230 */ /* 0x001fe20000004100 */
[----:B------:R0:W5:Y:S01]  /*1470*/  @P3 LDG.E.128 R92, desc[UR6][R16.64] ;  /* 0x00000006105c3981 */ /* 0x000162000c1e1d00 */
[----:B--2---:R-:W-:Y:S02]  /*1480*/  HADD2.F32 R19, -RZ, R8.H0_H0 ;  /* 0x20000008ff137230 */ /* 0x004fe40000004100 */
[--C-:B------:R-:W-:Y:S02]  /*1490*/  HADD2.F32 R99, -RZ, R9.reuse.H0_H0 ;  /* 0x20000009ff637230 */ /* 0x100fe40000004100 */
[----:B------:R-:W-:Y:S02]  /*14a0*/  HADD2.F32 R9, -RZ, R9.H1_H1 ;  /* 0x30000009ff097230 */ /* 0x000fe40000004100 */
[--C-:B------:R-:W-:Y:S02]  /*14b0*/  HADD2.F32 R139, -RZ, R11.reuse.H0_H0 ;  /* 0x2000000bff8b7230 */ /* 0x100fe40000004100 */
[----:B------:R-:W-:-:S02]  /*14c0*/  HADD2.F32 R11, -RZ, R11.H1_H1 ;  /* 0x3000000bff0b7230 */ /* 0x000fc40000004100 */
[----:B------:R-:W-:Y:S02]  /*14d0*/  HADD2.F32 R97, -RZ, R8.H1_H1 ;  /* 0x30000008ff617230 */ /* 0x000fe40000004100 */
[C---:B------:R-:W-:Y:S01]  /*14e0*/  FADD.FTZ R8, -R138.reuse, R19 ;  /* 0x000000138a087221 */ /* 0x040fe20000010100 */
[C---:B------:R-:W-:Y:S01]  /*14f0*/  FADD.FTZ R98, -R138.reuse, R9 ;  /* 0x000000098a627221 */ /* 0x040fe20000010100 */
[--C-:B------:R-:W-:Y:S02]  /*1500*/  HADD2.F32 R101, -RZ, R10.reuse.H0_H0 ;  /* 0x2000000aff657230 */ /* 0x100fe40000004100 */
[C---:B------:R-:W-:Y:S01]  /*1510*/  FADD.FTZ R22, -R138.reuse, R11 ;  /* 0x0000000b8a167221 */ /* 0x040fe20000010100 */
[----:B------:R-:W-:Y:S02]  /*1520*/  HADD2.F32 R103, -RZ, R10.H1_H1 ;  /* 0x3000000aff677230 */ /* 0x000fe40000004100 */
[----:B------:R-:W-:Y:S01]  /*1530*/  FADD.FTZ R10, -R138, R97 ;  /* 0x000000618a0a7221 */ /* 0x000fe20000010100 */
[----:B---3--:R-:W-:-:S02]  /*1540*/  HADD2.F32 R9, -RZ, R12.H0_H0 ;  /* 0x2000000cff097230 */ /* 0x008fc40000004100 */
[----:B-----5:R-:W-:Y:S01]  /*1550*/  FMUL.FTZ R7, R135, R8 ;  /* 0x0000000887077220 */ /* 0x020fe20000410000 */
[----:B------:R-:W-:Y:S02]  /*1560*/  HADD2.F32 R12, -RZ, R12.H1_H1 ;  /* 0x3000000cff0c7230 */ /* 0x000fe40000004100 */
[----:B------:R-:W-:Y:S02]  /*1570*/  HADD2.F32 R11, -RZ, R36.H1_H1 ;  /* 0x30000024ff0b7230 */ /* 0x000fe40000004100 */
[----:B0-----:R-:W-:Y:S01]  /*1580*/  FADD.FTZ R16, -R138, R99 ;  /* 0x000000638a107221 */ /* 0x001fe20000010100 */
[-C--:B------:R-:W-:Y:S01]  /*1590*/  FMUL.FTZ R6, R6, R9.reuse ;  /* 0x0000000906067220 */ /* 0x080fe20000410000 */
[----:B------:R-:W-:Y:S01]  /*15a0*/  FADD.FTZ R72, R72, R9 ;  /* 0x0000000948487221 */ /* 0x000fe20000010000 */
[----:B------:R-:W-:Y:S01]  /*15b0*/  FFMA.FTZ R48, R7, R9, R48 ;  /* 0x0000000907307223 */ /* 0x000fe20000010030 */
[----:B------:R-:W-:Y:S01]  /*15c0*/  FMUL.FTZ R8, R135, R10 ;  /* 0x0000000a87087220 */ /* 0x000fe20000410000 */
[----:B------:R-:W-:Y:S01]  /*15d0*/  FADD.FTZ R102, -R138, R101 ;  /* 0x000000658a667221 */ /* 0x000fe20000010100 */
[----:B------:R-:W-:-:S02]  /*15e0*/  HADD2.F32 R17, -RZ, R13.H0_H0 ;  /* 0x2000000dff117230 */ /* 0x000fc40000004100 */
[----:B------:R-:W-:Y:S01]  /*15f0*/  FMUL.FTZ R9, R11, R12 ;  /* 0x0000000c0b097220 */ /* 0x000fe20000410000 */
[----:B------:R-:W-:Y:S02]  /*1600*/  HADD2.F32 R10, -RZ, R37.H0_H0 ;  /* 0x20000025ff0a7230 */ /* 0x000fe40000004100 */
[----:B------:R-:W-:Y:S01]  /*1610*/  FMUL.FTZ R11, R135, R16 ;  /* 0x00000010870b7220 */ /* 0x000fe20000410000 */
[--C-:B------:R-:W-:Y:S02]  /*1620*/  HADD2.F32 R19, -RZ, R14.reuse.H0_H0 ;  /* 0x2000000eff137230 */ /* 0x100fe40000004100 */
[----:B------:R-:W-:Y:S01]  /*1630*/  FADD.FTZ R73, R73, R12 ;  /* 0x0000000c49497221 */ /* 0x000fe20000010000 */
[----:B------:R-:W-:Y:S02]  /*1640*/  HADD2.F32 R99, -RZ, R14.H1_H1 ;  /* 0x3000000eff637230 */ /* 0x000fe40000004100 */
[----:B------:R-:W-:Y:S01]  /*1650*/  FFMA.FTZ R49, R8, R12, R49 ;  /* 0x0000000c08317223 */ /* 0x000fe20000010031 */
[----:B------:R-:W-:-:S02]  /*1660*/  HADD2.F32 R97, -RZ, R15.H0_H0 ;  /* 0x2000000fff617230 */ /* 0x000fc40000004100 */
[C---:B------:R-:W-:Y:S01]  /*1670*/  FMUL.FTZ R12, R135.reuse, R98 ;  /* 0x00000062870c7220 */ /* 0x040fe20000410000 */
[----:B------:R-:W-:Y:S02]  /*1680*/  HADD2.F32 R96, -RZ, R15.H1_H1 ;  /* 0x3000000fff607230 */ /* 0x000fe40000004100 */
[----:B------:R-:W-:Y:S01]  /*1690*/  FMUL.FTZ R15, R135, R102 ;  /* 0x00000066870f7220 */ /* 0x000fe20000410000 */
[----:B------:R-:W-:Y:S02]  /*16a0*/  HADD2.F32 R14, -RZ, R38.H0_H0 ;  /* 0x20000026ff0e7230 */ /* 0x000fe40000004100 */
[-C--:B------:R-:W-:Y:S01]  /*16b0*/  FMUL.FTZ R10, R10, R17.reuse ;  /* 0x000000110a0a7220 */ /* 0x080fe20000410000 */
[----:B------:R-:W-:Y:S01]  /*16c0*/  FADD.FTZ R74, R74, R17 ;  /* 0x000000114a4a7221 */ /* 0x000fe20000010000 */
[----:B------:R-:W-:Y:S01]  /*16d0*/  FFMA.FTZ R50, R11, R17, R50 ;  /* 0x000000110b327223 */ /* 0x000fe20000010032 */
[----:B------:R-:W-:Y:S01]  /*16e0*/  FADD.FTZ R98, R147, R6 ;  /* 0x0000000693627221 */ /* 0x000fe20000010000 */
[----:B------:R-:W-:Y:S01]  /*16f0*/  FFMA.FTZ R17, R7, R6, R146 ;  /* 0x0000000607117223 */ /* 0x000fe20000010092 */
[----:B------:R-:W-:-:S02]  /*1700*/  HADD2.F32 R100, -RZ, R13.H1_H1 ;  /* 0x3000000dff647230 */ /* 0x000fc40000004100 */
[-C--:B------:R-:W-:Y:S01]  /*1710*/  FMUL.FTZ R14, R14, R19.reuse ;  /* 0x000000130e0e7220 */ /* 0x080fe20000410000 */
[----:B------:R-:W-:Y:S02]  /*1720*/  HADD2.F32 R13, -RZ, R37.H1_H1 ;  /* 0x30000025ff0d7230 */ /* 0x000fe40000004100 */
[----:B------:R-:W-:Y:S01]  /*1730*/  FADD.FTZ R76, R76, R19 ;  /* 0x000000134c4c7221 */ /* 0x000fe20000010000 */
[----:B------:R-:W-:Y:S01]  /*1740*/  FFMA.FTZ R52, R15, R19, R52 ;  /* 0x000000130f347223 */ /* 0x000fe20000010034 */
[----:B------:R-:W-:Y:S01]  /*1750*/  FADD.FTZ R18, -R138, R103 ;  /* 0x000000678a127221 */ /* 0x000fe20000010100 */
[----:B------:R-:W-:Y:S01]  /*1760*/  FADD.FTZ R19, R98, R9 ;  /* 0x0000000962137221 */ /* 0x000fe20000010000 */
[----:B------:R-:W-:Y:S01]  /*1770*/  FFMA.FTZ R98, R8, R9, R17 ;  /* 0x0000000908627223 */ /* 0x000fe20000010011 */
[----:B------:R-:W-:Y:S02]  /*1780*/  HADD2.F32 R16, -RZ, R38.H1_H1 ;  /* 0x30000026ff107230 */ /* 0x000fe40000004100 */
        /* <DEDUP_REMOVED lines=27> */
[C---:B------:R-:W-:Y:S01]  /*1940*/  FFMA.FTZ R55, R22.reuse, R96, R55 ;  /* 0x0000006016377223 */ /* 0x040fe20000010037 */
[----:B------:R-:W-:Y:S01]  /*1950*/  FADD.FTZ R147, R147, R20 ;  /* 0x0000001493937221 */ /* 0x000fe20000010000 */
[----:B------:R-:W-:-:S07]  /*1960*/  FFMA.FTZ R146, R22, R20, R97 ;  /* 0x0000001416927223 */ /* 0x000fce0000010061 */
.L_x_1667:
[----:B------:R-:W-:Y:S05]  /*1970*/  BSYNC.RECONVERGENT B0 ;  /* 0x0000000000007941 */ /* 0x000fea0003800200 */
.L_x_1666:
[----:B------:R-:W-:Y:S01]  /*1980*/  UMOV UR4, 0xffffffff ;  /* 0xffffffff00047882 */ /* 0x000fe20000000000 */
[----:B-----5:R-:W-:Y:S02]  /*1990*/  @P0 HADD2.F32 R134, -RZ, R137.H0_H0 ;  /* 0x20000089ff860230 */ /* 0x020fe40000004100 */
        /* <DEDUP_REMOVED lines=19> */
.L_x_1702:
        /* <DEDUP_REMOVED lines=15> */
[-C--:B------:R-:W-:Y:S01]  /*1bc0*/  FFMA.FTZ R98, R121, R138.reuse, R137 ;  /* 0x0000008a79627223 */ /* 0x080fe20000010089 */
[----:B------:R-:W-:Y:S01]  /*1bd0*/  LOP3.LUT P5, RZ, R145, 0xff, RZ, 0xc0, !PT ;  /* 0x000000ff91ff7812 */ /* 0x000fe200078ac0ff */
[----:B------:R-:W-:Y:S01]  /*1be0*/  FADD.FTZ R96, R123, -R96 ;  /* 0x800000607b607221 */ /* 0x000fe20000010000 */
[----:B------:R-:W-:Y:S01]  /*1bf0*/  FADD.FTZ R100, R118, -R97 ;  /* 0x8000006176647221 */ /* 0x000fe20000010000 */
[----:B------:R-:W-:Y:S01]  /*1c00*/  FADD.FTZ R98, R119, -R98 ;  /* 0x8000006277627221 */ /* 0x000fe20000010000 */
[--C-:B------:R-:W-:Y:S01]  /*1c10*/  FFMA.FTZ R139, R124, R138, R137.reuse ;  /* 0x0000008a7c8b7223 */ /* 0x100fe20000010089 */
[C---:B------:R-:W-:Y:S01]  /*1c20*/  FMUL.FTZ R97, R135.reuse, R96 ;  /* 0x0000006087617220 */ /* 0x040fe20000410000 */
[C---:B------:R-:W-:Y:S01]  /*1c30*/  FMUL.FTZ R101, R135.reuse, R100 ;  /* 0x0000006487657220 */ /* 0x040fe20000410000 */
[----:B------:R-:W-:Y:S01]  /*1c40*/  FMUL.FTZ R99, R135, R98 ;  /* 0x0000006287637220 */ /* 0x000fe20000410000 */
[----:B------:R-:W-:Y:S01]  /*1c50*/  FFMA.FTZ R146, R129, R138, R137 ;  /* 0x0000008a81927223 */ /* 0x000fe20000010089 */
[-C--:B------:R-:W-:Y:S01]  /*1c60*/  FMUL.FTZ R97, R97, R134.reuse ;  /* 0x0000008661617220 */ /* 0x080fe20000410000 */
[----:B------:R-:W-:Y:S01]  /*1c70*/  FMUL.FTZ R101, R101, R134 ;  /* 0x0000008665657220 */ /* 0x000fe20000410000 */
[----:B------:R-:W-:Y:S01]  /*1c80*/  FADD.FTZ R152, R122, -R139 ;  /* 0x8000008b7a987221 */ /* 0x000fe20000010000 */
[-CC-:B0-----:R-:W-:Y:S01]  /*1c90*/  FFMA.FTZ R103, R128, R138.reuse, R137.reuse ;  /* 0x0000008a80677223 */ /* 0x181fe20000010089 */
[----:B------:R-:W-:Y:S01]  /*1ca0*/  FMUL.FTZ R97, R97, UR14 ;  /* 0x0000000e61617c20 */ /* 0x000fe20008410000 */
[----:B------:R-:W-:Y:S01]  /*1cb0*/  FMUL.FTZ R96, R101, UR14 ;  /* 0x0000000e65607c20 */ /* 0x000fe20008410000 */
[-CC-:B------:R-:W-:Y:S01]  /*1cc0*/  FFMA.FTZ R102, R133, R138.reuse, R137.reuse ;  /* 0x0000008a85667223 */ /* 0x180fe20000010089 */
[----:B------:R-:W0:Y:S01]  /*1cd0*/  LDC.64 R100, c[0x0][0x468] ;  /* 0x00011a00ff647b82 */ /* 0x000e220000000a00 */
[----:B------:R-:W-:Y:S01]  /*1ce0*/  FADD.FTZ R148, R127, -R146 ;  /* 0x800000927f947221 */ /* 0x000fe20000010000 */
[----:B------:R-:W-:Y:S01]  /*1cf0*/  FSEL R98, R97, RZ, P5 ;  /* 0x000000ff61627208 */ /* 0x000fe20002800000 */
[----:B------:R-:W-:Y:S01]  /*1d00*/  FFMA.FTZ R97, R132, R138, R137 ;  /* 0x0000008a84617223 */ /* 0x000fe20000010089 */
[----:B------:R-:W-:Y:S01]  /*1d10*/  FMUL.FTZ R149, R135, R152 ;  /* 0x0000009887957220 */ /* 0x000fe20000410000 */
[----:B------:R-:W-:Y:S01]  /*1d20*/  FADD.FTZ R150, R126, -R103 ;  /* 0x800000677e967221 */ /* 0x000fe20000010000 */
[----:B------:R-:W-:Y:S01]  /*1d30*/  FADD.FTZ R102, R131, -R102 ;  /* 0x8000006683667221 */ /* 0x000fe20000010000 */
[----:B------:R-:W-:Y:S01]  /*1d40*/  FADD.FTZ R146, R130, -R97 ;  /* 0x8000006182927221 */ /* 0x000fe20000010000 */
[-C--:B------:R-:W-:Y:S01]  /*1d50*/  FMUL.FTZ R99, R99, R134.reuse ;  /* 0x0000008663637220 */ /* 0x080fe20000410000 */
[----:B------:R-:W-:Y:S01]  /*1d60*/  FMUL.FTZ R149, R149, R134 ;  /* 0x0000008695957220 */ /* 0x000fe20000410000 */
[----:B------:R-:W-:Y:S01]  /*1d70*/  ISETP.GE.U32.AND P1, PT, R144, RZ, PT ;  /* 0x000000ff9000720c */ /* 0x000fe20003f26070 */
        /* <DEDUP_REMOVED lines=10> */
[----:B------:R-:W-:Y:S01]  /*1e20*/  ISETP.GE.U32.AND.EX P1, PT, R145, 0x1000000, PT, P1 ;  /* 0x010000009100780c */ /* 0x000fe20003f26110 */
[-C--:B------:R-:W-:Y:S01]  /*1e30*/  FMUL.FTZ R103, R103, R134.reuse ;  /* 0x0000008667677220 */ /* 0x080fe20000410000 */
[----:B------:R-:W-:Y:S01]  /*1e40*/  FMUL.FTZ R97, R97, R134 ;  /* 0x0000008661617220 */ /* 0x000fe20000410000 */
[----:B------:R-:W-:Y:S01]  /*1e50*/  FSEL R99, R99, RZ, P3 ;  /* 0x000000ff63637208 */ /* 0x000fe20001800000 */
[----:B------:R-:W-:Y:S01]  /*1e60*/  FMUL.FTZ R139, R139, UR14 ;  /* 0x0000000e8b8b7c20 */ /* 0x000fe20008410000 */
[----:B------:R-:W-:Y:S01]  /*1e70*/  FSEL R96, R96, RZ, P1 ;  /* 0x000000ff60607208 */ /* 0x000fe20000800000 */
[----:B------:R-:W-:Y:S01]  /*1e80*/  FMUL.FTZ R147, R147, UR14 ;  /* 0x0000000e93937c20 */ /* 0x000fe20008410000 */
[----:B------:R-:W-:Y:S01]  /*1e90*/  FMUL.FTZ R103, R103, UR14 ;  /* 0x0000000e67677c20 */ /* 0x000fe20008410000 */
[----:B------:R-:W-:Y:S01]  /*1ea0*/  FMUL.FTZ R97, R97, UR14 ;  /* 0x0000000e61617c20 */ /* 0x000fe20008410000 */
[----:B------:R-:W-:Y:S01]  /*1eb0*/  FSEL R149, R149, RZ, P6 ;  /* 0x000000ff95957208 */ /* 0x000fe20003000000 */
        /* <DEDUP_REMOVED lines=9> */
[----:B------:R-:W-:Y:S02]  /*1f50*/  F2FP.F16.F32.PACK_AB R99, R96, R99 ;  /* 0x000000636063723e */ /* 0x000fe400000000ff */
[----:B------:R-:W-:Y:S02]  /*1f60*/  F2FP.F16.F32.PACK_AB R98, R149, R98 ;  /* 0x000000629562723e */ /* 0x000fe400000000ff */
[----:B------:R-:W-:Y:S02]  /*1f70*/  F2FP.F16.F32.PACK_AB R97, R146, R139 ;  /* 0x0000008b9261723e */ /* 0x000fe400000000ff */
[----:B------:R-:W-:Y:S02]  /*1f80*/  F2FP.F16.F32.PACK_AB R96, R103, R102 ;  /* 0x000000666760723e */ /* 0x000fe400000000ff */
[----:B------:R-:W-:-:S03]  /*1f90*/  IADD3 R136, PT, PT, R136, 0x20, RZ ;  /* 0x0000002088887810 */ /* 0x000fc60007ffe0ff */
[----:B------:R1:W-:Y:S04]  /*1fa0*/  STG.E.128 desc[UR6][R100.64], R96 ;  /* 0x0000006064007986 */ /* 0x0003e8000c101d06 */
.L_x_1673:
[----:B------:R-:W-:Y:S05]  /*1fb0*/  BSYNC.RECONVERGENT B1 ;  /* 0x0000000000017941 */ /* 0x000fea0003800200 */
.L_x_1672:
[----:B------:R-:W-:Y:S04]  /*1fc0*/  BSSY.RECONVERGENT B1, `(.L_x_1674) ;  /* 0x0000043000017945 */ /* 0x000fe80003800200 */
[----:B------:R-:W-:Y:S05]  /*1fd0*/  @!P4 BRA `(.L_x_1675) ;  /* 0x000000040004c947 */ /* 0x000fea0003800000 */
[-CC-:B-1----:R-:W-:Y:S01]  /*1fe0*/  FFMA.FTZ R96, R109, R138.reuse, R137.reuse ;  /* 0x0000008a6d607223 */ /* 0x182fe20000010089 */
[-CC-:B------:R-:W-:Y:S01]  /*1ff0*/  FFMA.FTZ R100, R104, R138.reuse, R137.reuse ;  /* 0x0000008a68647223 */ /* 0x180fe20000010089 */
[-CC-:B------:R-:W-:Y:S01]  /*2000*/  FFMA.FTZ R98, R105, R138.reuse, R137.reuse ;  /* 0x0000008a69627223 */ /* 0x180fe20000010089 */
        /* <DEDUP_REMOVED lines=8> */
[--C-:B------:R-:W-:Y:S01]  /*2090*/  FFMA.FTZ R139, R108, R138, R137.reuse ;  /* 0x0000008a6c8b7223 */ /* 0x100fe20000010089 */
[-C--:B------:R-:W-:Y:S01]  /*20a0*/  FMUL.FTZ R97, R97, R134.reuse ;  /* 0x0000008661617220 */ /* 0x080fe20000410000 */
[----:B------:R-:W-:Y:S01]  /*20b0*/  FMUL.FTZ R101, R101, R134 ;  /* 0x0000008665657220 */ /* 0x000fe20000410000 */
[-CC-:B0-----:R-:W-:Y:S01]  /*20c0*/  FFMA.FTZ R103, R112, R138.reuse, R137.reuse ;  /* 0x0000008a70677223 */ /* 0x181fe20000010089 */
[-C--:B------:R-:W-:Y:S01]  /*20d0*/  FFMA.FTZ R102, R117, R138.reuse, R137 ;  /* 0x0000008a75667223 */ /* 0x080fe20000010089 */
[----:B------:R-:W-:Y:S01]  /*20e0*/  FMUL.FTZ R97, R97, UR14 ;  /* 0x0000000e61617c20 */ /* 0x000fe20008410000 */
[----:B------:R-:W-:Y:S01]  /*20f0*/  FMUL.FTZ R96, R101, UR14 ;  /* 0x0000000e65607c20 */ /* 0x000fe20008410000 */
[----:B------:R-:W-:Y:S01]  /*2100*/  FADD.FTZ R148, R111, -R146 ;  /* 0x800000926f947221 */ /* 0x000fe20000010000 */
[----:B------:R-:W0:Y:S01]  /*2110*/  LDC.64 R100, c[0x0][0x468] ;  /* 0x00011a00ff647b82 */ /* 0x000e220000000a00 */
[----:B------:R-:W-:Y:S01]  /*2120*/  FADD.FTZ R152, R106, -R139 ;  /* 0x8000008b6a987221 */ /* 0x000fe20000010000 */
[----:B------:R-:W-:Y:S01]  /*2130*/  FSEL R98, R97, RZ, P4 ;  /* 0x000000ff61627208 */ /* 0x000fe20002000000 */
[----:B------:R-:W-:Y:S01]  /*2140*/  FFMA.FTZ R97, R116, R138, R137 ;  /* 0x0000008a74617223 */ /* 0x000fe20000010089 */
[----:B------:R-:W-:Y:S01]  /*2150*/  FADD.FTZ R150, R110, -R103 ;  /* 0x800000676e967221 */ /* 0x000fe20000010000 */
[----:B------:R-:W-:Y:S01]  /*2160*/  FADD.FTZ R102, R115, -R102 ;  /* 0x8000006673667221 */ /* 0x000fe20000010000 */
[----:B------:R-:W-:Y:S01]  /*2170*/  FMUL.FTZ R99, R99, R134 ;  /* 0x0000008663637220 */ /* 0x000fe20000410000 */
[----:B------:R-:W-:Y:S01]  /*2180*/  FADD.FTZ R146, R114, -R97 ;  /* 0x8000006172927221 */ /* 0x000fe20000010000 */
[----:B------:R-:W-:Y:S01]  /*2190*/  ISETP.GE.U32.AND P1, PT, R142, RZ, PT ;  /* 0x000000ff8e00720c */ /* 0x000fe20003f26070 */
[C---:B------:R-:W-:Y:S01]  /*21a0*/  FMUL.FTZ R149, R135.reuse, R152 ;  /* 0x0000009887957220 */ /* 0x040fe20000410000 */
[C---:B------:R-:W-:Y:S01]  /*21b0*/  FMUL.FTZ R139, R135.reuse, R148 ;  /* 0x00000094878b7220 */ /* 0x040fe20000410000 */
[C---:B------:R-:W-:Y:S01]  /*21c0*/  FMUL.FTZ R147, R135.reuse, R150 ;  /* 0x0000009687937220 */ /* 0x040fe20000410000 */
[C---:B------:R-:W-:Y:S01]  /*21d0*/  FMUL.FTZ R103, R135.reuse, R146 ;  /* 0x0000009287677220 */ /* 0x040fe20000410000 */
[----:B------:R-:W-:Y:S01]  /*21e0*/  FMUL.FTZ R97, R135, R102 ;  /* 0x0000006687617220 */ /* 0x000fe20000410000 */
[----:B------:R-:W-:Y:S01]  /*21f0*/  FMUL.FTZ R99, R99, UR14 ;  /* 0x0000000e63637c20 */ /* 0x000fe20008410000 */
[----:B------:R-:W-:Y:S01]  /*2200*/  LOP3.LUT P3, RZ, R143, 0xff0000, RZ, 0xc0, !PT ;  /* 0x00ff00008fff7812 */ /* 0x000fe2000786c0ff */
[-C--:B------:R-:W-:Y:S01]  /*2210*/  FMUL.FTZ R149, R149, R134.reuse ;  /* 0x0000008695957220 */ /* 0x080fe20000410000 */
[----:B------:R-:W-:Y:S01]  /*2220*/  ISETP.GE.U32.AND.EX P1, PT, R143, 0x1000000, PT, P1 ;  /* 0x010000008f00780c */ /* 0x000fe20003f26110 */
[-C--:B------:R-:W-:Y:S01]  /*2230*/  FMUL.FTZ R139, R139, R134.reuse ;  /* 0x000000868b8b7220 */ /* 0x080fe20000410000 */
[-C--:B------:R-:W-:Y:S01]  /*2240*/  FMUL.FTZ R147, R147, R134.reuse ;  /* 0x0000008693937220 */ /* 0x080fe20000410000 */
        /* <DEDUP_REMOVED lines=20> */
[----:B------:R-:W-:Y:S02]  /*2390*/  F2FP.F16.F32.PACK_AB R99, R96, R99 ;  /* 0x000000636063723e */ /* 0x000fe400000000ff */
[----:B------:R-:W-:Y:S02]  /*23a0*/  F2FP.F16.F32.PACK_AB R98, R149, R98 ;  /* 0x000000629562723e */ /* 0x000fe400000000ff */
[----:B------:R-:W-:Y:S02]  /*23b0*/  F2FP.F16.F32.PACK_AB R97, R146, R139 ;  /* 0x0000008b9261723e */ /* 0x000fe400000000ff */
[----:B------:R-:W-:-:S02]  /*23c0*/  F2FP.F16.F32.PACK_AB R96, R103, R102 ;  /* 0x000000666760723e */ /* 0x000fc400000000ff */
[----:B------:R-:W-:-:S03]  /*23d0*/  IADD3 R136, PT, PT, R136, 0x20, RZ ;  /* 0x0000002088887810 */ /* 0x000fc60007ffe0ff */
[----:B------:R2:W-:Y:S04]  /*23e0*/  STG.E.128 desc[UR6][R100.64], R96 ;  /* 0x0000006064007986 */ /* 0x0005e8000c101d06 */
.L_x_1675:
[----:B------:R-:W-:Y:S05]  /*23f0*/  BSYNC.RECONVERGENT B1 ;  /* 0x0000000000017941 */ /* 0x000fea0003800200 */
.L_x_1674:
[----:B------:R-:W-:Y:S05]  /*2400*/  @!P2 BRA `(.L_x_1676) ;  /* 0x0000002c00f4a947 */ /* 0x000fea0003800000 */
[-CC-:B------:R-:W-:Y:S01]  /*2410*/  FFMA.FTZ R139, R22, R138.reuse, R137.reuse ;  /* 0x0000008a168b7223 */ /* 0x180fe20000010089 */
[-CC-:B0-----:R-:W-:Y:S01]  /*2420*/  FFMA.FTZ R102, R19, R138.reuse, R137.reuse ;  /* 0x0000008a13667223 */ /* 0x181fe20000010089 */
[----:B-12---:R-:W0:Y:S01]  /*2430*/  LDC.64 R96, c[0x0][0x468] ;  /* 0x00011a00ff607b82 */ /* 0x006e220000000a00 */
        /* <DEDUP_REMOVED lines=25> */
[-C--:B------:R-:W-:Y:S01]  /*25d0*/  FMUL.FTZ R101, R101, R134.reuse ;  /* 0x0000008665657220 */ /* 0x080fe20000410000 */
[----:B------:R-:W-:Y:S01]  /*25e0*/  FMUL.FTZ R147, R147, UR14 ;  /* 0x0000000e93937c20 */ /* 0x000fe20008410000 */
[----:B------:R-:W-:Y:S01]  /*25f0*/  FMUL.FTZ R149, R149, UR14 ;  /* 0x0000000e95957c20 */ /* 0x000fe20008410000 */
[-C--:B------:R-:W-:Y:S01]  /*2600*/  FMUL.FTZ R98, R137, R134.reuse ;  /* 0x0000008689627220 */ /* 0x080fe20000410000 */
[-C--:B------:R-:W-:Y:S01]  /*2610*/  FMUL.FTZ R139, R139, R134.reuse ;  /* 0x000000868b8b7220 */ /* 0x080fe20000410000 */
[-C--:B------:R-:W-:Y:S01]  /*2620*/  FMUL.FTZ R103, R103, R134.reuse ;  /* 0x0000008667677220 */ /* 0x080fe20000410000 */
[-C--:B------:R-:W-:Y:S01]  /*2630*/  FMUL.FTZ R99, R99, R134.reuse ;  /* 0x0000008663637220 */ /* 0x080fe20000410000 */
[----:B------:R-:W-:Y:S01]  /*2640*/  FMUL.FTZ R135, R135, R134 ;  /* 0x0000008687877220 */ /* 0x000fe20000410000 */
[----:B------:R-:W-:Y:S01]  /*2650*/  LOP3.LUT P5, RZ, R141, 0xff0000, RZ, 0xc0, !PT ;  /* 0x00ff00008dff7812 */ /* 0x000fe200078ac0ff */
[----:B------:R-:W-:Y:S01]  /*2660*/  FMUL.FTZ R101, R101, UR14 ;  /* 0x0000000e65657c20 */ /* 0x000fe20008410000 */
[----:B------:R-:W-:Y:S01]  /*2670*/  ISETP.GE.U32.AND.EX P1, PT, R141, 0x1000000, PT, P1 ;  /* 0x010000008d00780c */ /* 0x000fe20003f26110 */
[----:B------:R-:W-:Y:S01]  /*2680*/  FMUL.FTZ R98, R98, UR14 ;  /* 0x0000000e62627c20 */ /* 0x000fe20008410000 */
[----:B------:R-:W-:Y:S01]  /*2690*/  LOP3.LUT P3, RZ, R140, 0xff0000, RZ, 0xc0, !PT ;  /* 0x00ff00008cff7812 */ /* 0x000fe2000786c0ff */
[----:B------:R-:W-:Y:S01]  /*26a0*/  FMUL.FTZ R139, R139, UR14 ;  /* 0x0000000e8b8b7c20 */ /* 0x000fe20008410000 */
[----:B------:R-:W-:Y:S01]  /*26b0*/  FSEL R147, R147, RZ, P5 ;  /* 0x000000ff93937208 */ /* 0x000fe20002800000 */
[----:B------:R-:W-:Y:S01]  /*26c0*/  FMUL.FTZ R103, R103, UR14 ;  /* 0x0000000e67677c20 */ /* 0x000fe20008410000 */
[----:B------:R-:W-:Y:S01]  /*26d0*/  FSEL R102, R149, RZ, P1 ;  /* 0x000000ff95667208 */ /* 0x000fe20000800000 */
[----:B------:R-:W-:Y:S01]  /*26e0*/  FMUL.FTZ R99, R99, UR14 ;  /* 0x0000000e63637c20 */ /* 0x000fe20008410000 */
[----:B------:R-:W-:Y:S01]  /*26f0*/  FMUL.FTZ R135, R135, UR14 ;  /* 0x0000000e87877c20 */ /* 0x000fe20008410000 */
[C---:B------:R-:W-:Y:S01]  /*2700*/  LOP3.LUT P2, RZ, R141.reuse, 0xff, RZ, 0xc0, !PT ;  /* 0x000000ff8dff7812 */ /* 0x040fe2000784c0ff */
        /* <DEDUP_REMOVED lines=11> */
[----:B------:R-:W-:Y:S02]  /*27c0*/  F2FP.F16.F32.PACK_AB R99, R102, R147 ;  /* 0x000000936663723e */ /* 0x000fe400000000ff */
[----:B------:R-:W-:Y:S02]  /*27d0*/  F2FP.F16.F32.PACK_AB R98, R139, R98 ;  /* 0x000000628b62723e */ /* 0x000fe400000000ff */
[----:B------:R-:W-:-:S02]  /*27e0*/  F2FP.F16.F32.PACK_AB R97, R100, R97 ;  /* 0x000000616461723e */ /* 0x000fc400000000ff */
[----:B------:R-:W-:-:S05]  /*27f0*/  F2FP.F16.F32.PACK_AB R96, R101, R96 ;  /* 0x000000606560723e */ /* 0x000fca00000000ff */
[----:B------:R4:W-:Y:S01]  /*2800*/  STG.E.128 desc[UR6][R136.64], R96 ;  /* 0x0000006088007986 */ /* 0x0009e2000c101d06 */
[----:B------:R-:W-:Y:S05]  /*2810*/  BRA `(.L_x_1676) ;  /* 0x0000002800f07947 */ /* 0x000fea0003800000 */
.L_x_1671:
[----:B------:R-:W-:Y:S01]  /*2820*/  ISETP.GT.U32.AND P1, PT, R4, 0x1f, PT ;  /* 0x0000001f0400780c */ /* 0x000fe20003f24070 */
[----:B------:R-:W-:-:S12]  /*2830*/  BSSY.RECONVERGENT B1, `(.L_x_1677) ;  /* 0x000004a000017945 */ /* 0x000fd80003800200 */
[----:B------:R-:W-:Y:S05]  /*2840*/  @!P1 BRA `(.L_x_1678) ;  /* 0x0000000400209947 */ /* 0x000fea0003800000 */
[-CC-:B------:R-:W-:Y:S01]  /*2850*/  FFMA.FTZ R98, R121, R138.reuse, R137.reuse ;  /* 0x0000008a79627223 */ /* 0x180fe20000010089 */
[-CC-:B------:R-:W-:Y:S01]  /*2860*/  FFMA.FTZ R99, R120, R138.reuse, R137.reuse ;  /* 0x0000008a78637223 */ /* 0x180fe20000010089 */
[-CC-:B------:R-:W-:Y:S01]  /*2870*/  FFMA.FTZ R96, R125, R138.reuse, R137.reuse ;  /* 0x0000008a7d607223 */ /* 0x180fe20000010089 */
[----:B------:R-:W-:Y:S01]  /*2880*/  FFMA.FTZ R97, R124, R138, R137 ;  /* 0x0000008a7c617223 */ /* 0x000fe20000010089 */
[----:B------:R-:W-:Y:S01]  /*2890*/  FADD.FTZ R100, R119, -R98 ;  /* 0x8000006277647221 */ /* 0x000fe20000010000 */
[----:B0-----:R-:W-:Y:S01]  /*28a0*/  FADD.FTZ R102, R118, -R99 ;  /* 0x8000006376667221 */ /* 0x001fe20000010000 */
        /* <DEDUP_REMOVED lines=8> */
[----:B------:R-:W-:Y:S01]  /*2930*/  ISETP.GE.U32.AND P1, PT, R144, RZ, PT ;  /* 0x000000ff9000720c */ /* 0x000fe20003f26070 */
[-C--:B------:R-:W-:Y:S01]  /*2940*/  FMUL.FTZ R96, R97, R134.reuse ;  /* 0x0000008661607220 */ /* 0x080fe20000410000 */
[----:B------:R-:W-:Y:S01]  /*2950*/  FMUL.FTZ R99, R98, R134 ;  /* 0x0000008662637220 */ /* 0x000fe20000410000 */
[----:B------:R-:W-:Y:S01]  /*2960*/  FMUL.FTZ R100, R100, UR14 ;  /* 0x0000000e64647c20 */ /* 0x000fe20008410000 */
[----:B------:R-:W-:Y:S01]  /*2970*/  FMUL.FTZ R101, R101, UR14 ;  /* 0x0000000e65657c20 */ /* 0x000fe20008410000 */
[C---:B------:R-:W-:Y:S01]  /*2980*/  LOP3.LUT P5, RZ, R145.reuse, 0xff0000, RZ, 0xc0, !PT ;  /* 0x00ff000091ff7812 */ /* 0x040fe200078ac0ff */
[----:B------:R-:W-:Y:S01]  /*2990*/  FMUL.FTZ R96, R96, UR14 ;  /* 0x0000000e60607c20 */ /* 0x000fe20008410000 */
[----:B------:R-:W-:Y:S01]  /*29a0*/  ISETP.GE.U32.AND.EX P1, PT, R145, 0x1000000, PT, P1 ;  /* 0x010000009100780c */ /* 0x000fe20003f26110 */
[----:B------:R-:W-:Y:S01]  /*29b0*/  FMUL.FTZ R99, R99, UR14 ;  /* 0x0000000e63637c20 */ /* 0x000fe20008410000 */
[C---:B------:R-:W-:Y:S01]  /*29c0*/  LOP3.LUT P3, RZ, R145.reuse, 0xff, RZ, 0xc0, !PT ;  /* 0x000000ff91ff7812 */ /* 0x040fe2000786c0ff */
[----:B------:R-:W0:Y:S01]  /*29d0*/  LDC.64 R148, c[0x0][0x478] ;  /* 0x00011e00ff947b82 */ /* 0x000e220000000a00 */
[----:B------:R-:W-:-:S02]  /*29e0*/  LOP3.LUT P6, RZ, R145, 0xff00, RZ, 0xc0, !PT ;  /* 0x0000ff0091ff7812 */ /* 0x000fc400078cc0ff */
[----:B------:R-:W-:Y:S02]  /*29f0*/  FSEL R100, R100, RZ, P5 ;  /* 0x000000ff64647208 */ /* 0x000fe40002800000 */
[----:B------:R-:W-:Y:S02]  /*2a00*/  FSEL R139, R101, RZ, P1 ;  /* 0x000000ff658b7208 */ /* 0x000fe40000800000 */
[----:B------:R-:W-:Y:S01]  /*2a10*/  FSEL R96, R96, RZ, P3 ;  /* 0x000000ff60607208 */ /* 0x000fe20001800000 */
[----:B------:R-:W1:Y:S01]  /*2a20*/  LDC.64 R146, c[0x0][0x468] ;  /* 0x00011a00ff927b82 */ /* 0x000e620000000a00 */
[----:B------:R-:W-:Y:S02]  /*2a30*/  FSEL R101, R99, RZ, P6 ;  /* 0x000000ff63657208 */ /* 0x000fe40003000000 */
[----:B------:R-:W-:Y:S02]  /*2a40*/  F2FP.F16.F32.PACK_AB R99, R102, R103 ;  /* 0x000000676663723e */ /* 0x000fe400000000ff */
[----:B------:R-:W-:Y:S01]  /*2a50*/  F2FP.F16.F32.PACK_AB R103, R139, R100 ;  /* 0x000000648b67723e */ /* 0x000fe200000000ff */
[-CC-:B------:R-:W-:Y:S01]  /*2a60*/  FFMA.FTZ R100, R129, R138.reuse, R137.reuse ;  /* 0x0000008a81647223 */ /* 0x180fe20000010089 */
[----:B------:R-:W-:Y:S01]  /*2a70*/  F2FP.F16.F32.PACK_AB R98, R98, R97 ;  /* 0x000000616262723e */ /* 0x000fe200000000ff */
[--C-:B------:R-:W-:Y:S01]  /*2a80*/  FFMA.FTZ R97, R132, R138, R137.reuse ;  /* 0x0000008a84617223 */ /* 0x100fe20000010089 */
[----:B------:R-:W-:Y:S01]  /*2a90*/  F2FP.F16.F32.PACK_AB R102, R101, R96 ;  /* 0x000000606566723e */ /* 0x000fe200000000ff */
[-CC-:B------:R-:W-:Y:S01]  /*2aa0*/  FFMA.FTZ R96, R133, R138.reuse, R137.reuse ;  /* 0x0000008a85607223 */ /* 0x180fe20000010089 */
[----:B------:R-:W-:Y:S01]  /*2ab0*/  FFMA.FTZ R101, R128, R138, R137 ;  /* 0x0000008a80657223 */ /* 0x000fe20000010089 */
[----:B------:R-:W-:Y:S01]  /*2ac0*/  FADD.FTZ R150, R127, -R100 ;  /* 0x800000647f967221 */ /* 0x000fe20000010000 */
[----:B------:R-:W-:Y:S01]  /*2ad0*/  FADD.FTZ R100, R130, -R97 ;  /* 0x8000006182647221 */ /* 0x000fe20000010000 */
[----:B------:R-:W-:Y:S01]  /*2ae0*/  FADD.FTZ R96, R131, -R96 ;  /* 0x8000006083607221 */ /* 0x000fe20000010000 */
[----:B------:R-:W-:Y:S01]  /*2af0*/  FADD.FTZ R152, R126, -R101 ;  /* 0x800000657e987221 */ /* 0x000fe20000010000 */
[C---:B------:R-:W-:Y:S01]  /*2b00*/  FMUL.FTZ R97, R135.reuse, R150 ;  /* 0x0000009687617220 */ /* 0x040fe20000410000 */
[C---:B------:R-:W-:Y:S01]  /*2b10*/  FMUL.FTZ R139, R135.reuse, R100 ;  /* 0x00000064878b7220 */ /* 0x040fe20000410000 */
[C---:B------:R-:W-:Y:S01]  /*2b20*/  FMUL.FTZ R101, R135.reuse, R96 ;  /* 0x0000006087657220 */ /* 0x040fe20000410000 */
[----:B------:R-:W-:Y:S01]  /*2b30*/  FMUL.FTZ R152, R135, R152 ;  /* 0x0000009887987220 */ /* 0x000fe20000410000 */
[-C--:B------:R-:W-:Y:S01]  /*2b40*/  FMUL.FTZ R150, R97, R134.reuse ;  /* 0x0000008661967220 */ /* 0x080fe20000410000 */
[----:B------:R-:W-:Y:S01]  /*2b50*/  LOP3.LUT P5, RZ, R144, 0xff0000, RZ, 0xc0, !PT ;  /* 0x00ff000090ff7812 */ /* 0x000fe200078ac0ff */
[-C--:B------:R-:W-:Y:S01]  /*2b60*/  FMUL.FTZ R100, R101, R134.reuse ;  /* 0x0000008665647220 */ /* 0x080fe20000410000 */
[C---:B------:R-:W-:Y:S01]  /*2b70*/  F2FP.F16.F32.PACK_AB R96, R139.reuse, R101 ;  /* 0x000000658b60723e */ /* 0x040fe200000000ff */
[-C--:B------:R-:W-:Y:S01]  /*2b80*/  FMUL.FTZ R139, R139, R134.reuse ;  /* 0x000000868b8b7220 */ /* 0x080fe20000410000 */
[C---:B------:R-:W-:Y:S01]  /*2b90*/  F2FP.F16.F32.PACK_AB R97, R152.reuse, R97 ;  /* 0x000000619861723e */ /* 0x040fe200000000ff */
[----:B------:R-:W-:Y:S01]  /*2ba0*/  FMUL.FTZ R152, R152, R134 ;  /* 0x0000008698987220 */ /* 0x000fe20000410000 */
[----:B------:R-:W-:Y:S01]  /*2bb0*/  FMUL.FTZ R150, R150, UR14 ;  /* 0x0000000e96967c20 */ /* 0x000fe20008410000 */
[----:B------:R-:W-:Y:S01]  /*2bc0*/  FMUL.FTZ R100, R100, UR14 ;  /* 0x0000000e64647c20 */ /* 0x000fe20008410000 */
[----:B------:R-:W-:Y:S01]  /*2bd0*/  FMUL.FTZ R139, R139, UR14 ;  /* 0x0000000e8b8b7c20 */ /* 0x000fe20008410000 */
[----:B------:R-:W-:Y:S01]  /*2be0*/  FMUL.FTZ R152, R152, UR14 ;  /* 0x0000000e98987c20 */ /* 0x000fe20008410000 */
[----:B------:R-:W-:Y:S01]  /*2bf0*/  LOP3.LUT P6, RZ, R144, 0xff000000, RZ, 0xc0, !PT ;  /* 0xff00000090ff7812 */ /* 0x000fe200078cc0ff */
[----:B0-----:R-:W-:Y:S01]  /*2c00*/  IMAD.WIDE.U32 R148, R136, 0x10, R148 ;  /* 0x0000001088947825 */ /* 0x001fe200078e0094 */
[----:B------:R-:W-:-:S02]  /*2c10*/  LOP3.LUT P1, RZ, R144, 0xff, RZ, 0xc0, !PT ;  /* 0x000000ff90ff7812 */ /* 0x000fc4000782c0ff */
[----:B------:R-:W-:Y:S01]  /*2c20*/  LOP3.LUT P3, RZ, R144, 0xff00, RZ, 0xc0, !PT ;  /* 0x0000ff0090ff7812 */ /* 0x000fe2000786c0ff */
[----:B-1----:R-:W-:Y:S01]  /*2c30*/  IMAD.WIDE.U32 R146, R136, 0x10, R146 ;  /* 0x0000001088927825 */ /* 0x002fe200078e0092 */
[----:B------:R-:W-:Y:S01]  /*2c40*/  FSEL R101, R150, RZ, P5 ;  /* 0x000000ff96657208 */ /* 0x000fe20002800000 */
[----:B------:R1:W-:Y:S01]  /*2c50*/  STG.E.128 desc[UR6][R148.64], R96 ;  /* 0x0000006094007986 */ /* 0x0003e2000c101d06 */
[----:B------:R-:W-:Y:S02]  /*2c60*/  FSEL R152, R152, RZ, P6 ;  /* 0x000000ff98987208 */ /* 0x000fe40003000000 */
[----:B------:R-:W-:Y:S02]  /*2c70*/  FSEL R100, R100, RZ, P1 ;  /* 0x000000ff64647208 */ /* 0x000fe40000800000 */
[----:B------:R-:W-:Y:S02]  /*2c80*/  FSEL R139, R139, RZ, P3 ;  /* 0x000000ff8b8b7208 */ /* 0x000fe40001800000 */
[----:B------:R-:W-:-:S02]  /*2c90*/  F2FP.F16.F32.PACK_AB R101, R152, R101 ;  /* 0x000000659865723e */ /* 0x000fc400000000ff */
[----:B------:R-:W-:Y:S02]  /*2ca0*/  F2FP.F16.F32.PACK_AB R100, R139, R100 ;  /* 0x000000648b64723e */ /* 0x000fe400000000ff */
[----:B------:R-:W-:-:S03]  /*2cb0*/  IADD3 R136, PT, PT, R136, 0x20, RZ ;  /* 0x0000002088887810 */ /* 0x000fc60007ffe0ff */
[----:B------:R1:W-:Y:S04]  /*2cc0*/  STG.E.128 desc[UR6][R146.64], R100 ;  /* 0x0000006492007986 */ /* 0x0003e8000c101d06 */
.L_x_1678:
[----:B------:R-:W-:Y:S05]  /*2cd0*/  BSYNC.RECONVERGENT B1 ;  /* 0x0000000000017941 */ /* 0x000fea0003800200 */
.L_x_1677:
[----:B------:R-:W-:Y:S04]  /*2ce0*/  BSSY.RECONVERGENT B1, `(.L_x_1679) ;  /* 0x000004a000017945 */ /* 0x000fe80003800200 */
[----:B------:R-:W-:Y:S05]  /*2cf0*/  @!P4 BRA `(.L_x_1680) ;  /* 0x000000040020c947 */ /* 0x000fea0003800000 */
[-CC-:B-1----:R-:W-:Y:S01]  /*2d00*/  FFMA.FTZ R98, R105, R138.reuse, R137.reuse ;  /* 0x0000008a69627223 */ /* 0x182fe20000010089 */
[-CC-:B0-----:R-:W-:Y:S01]  /*2d10*/  FFMA.FTZ R102, R104, R138.reuse, R137.reuse ;  /* 0x0000008a68667223 */ /* 0x181fe20000010089 */
        /* <DEDUP_REMOVED lines=70> */
.L_x_1680:
[----:B------:R-:W-:Y:S05]  /*3180*/  BSYNC.RECONVERGENT B1 ;  /* 0x0000000000017941 */ /* 0x000fea0003800200 */
.L_x_1679:
[----:B------:R-:W-:Y:S05]  /*3190*/  @!P2 BRA `(.L_x_1676) ;  /* 0x000000200090a947 */ /* 0x000fea0003800000 */
[----:B-12---:R-:W1:Y:S01]  /*31a0*/  LDC.64 R98, c[0x0][0x478] ;  /* 0x00011e00ff627b82 */ /* 0x006e620000000a00 */
[-CC-:B------:R-:W-:Y:S01]  /*31b0*/  FFMA.FTZ R101, R7, R138.reuse, R137.reuse ;  /* 0x0000008a07657223 */ /* 0x180fe20000010089 */
[-CC-:B0-----:R-:W-:Y:S01]  /*31c0*/  FFMA.FTZ R102, R8, R138.reuse, R137.reuse ;  /* 0x0000008a08667223 */ /* 0x181fe20000010089 */
[-CC-:B------:R-:W-:Y:S01]  /*31d0*/  FFMA.FTZ R103, R11, R138.reuse, R137.reuse ;  /* 0x0000008a0b677223 */ /* 0x180fe20000010089 */
[-CC-:B------:R-:W-:Y:S01]  /*31e0*/  FFMA.FTZ R146, R12, R138.reuse, R137.reuse ;  /* 0x0000008a0c927223 */ /* 0x180fe20000010089 */
[-CC-:B------:R-:W-:Y:S01]  /*31f0*/  FFMA.FTZ R139, R15, R138.reuse, R137.reuse ;  /* 0x0000008a0f8b7223 */ /* 0x180fe20000010089 */
[-CC-:B------:R-:W-:Y:S01]  /*3200*/  FFMA.FTZ R147, R18, R138.reuse, R137.reuse ;  /* 0x0000008a12937223 */ /* 0x180fe20000010089 */
[-CC-:B------:R-:W-:Y:S01]  /*3210*/  FFMA.FTZ R149, R22, R138.reuse, R137.reuse ;  /* 0x0000008a16957223 */ /* 0x180fe20000010089 */
[----:B------:R-:W0:Y:S01]  /*3220*/  LDC.64 R96, c[0x0][0x468] ;  /* 0x00011a00ff607b82 */ /* 0x000e220000000a00 */
        /* <DEDUP_REMOVED lines=15> */
[----:B------:R-:W-:Y:S01]  /*3320*/  FMUL.FTZ R101, R135, R154 ;  /* 0x0000009a87657220 */ /* 0x000fe20000410000 */
[----:B-1----:R-:W-:-:S04]  /*3330*/  IMAD.WIDE.U32 R138, R136, 0x10, R98 ;  /* 0x00000010888a7825 */ /* 0x002fc800078e0062 */
[----:B------:R-:W-:Y:S01]  /*3340*/  FMUL.FTZ R152, R135, R152 ;  /* 0x0000009887987220 */ /* 0x000fe20000410000 */
[-C--:B------:R-:W-:Y:S01]  /*3350*/  FMUL.FTZ R100, R103, R134.reuse ;  /* 0x0000008667647220 */ /* 0x080fe20000410000 */
[C---:B------:R-:W-:Y:S01]  /*3360*/  F2FP.F16.F32.PACK_AB R98, R150.reuse, R149 ;  /* 0x000000959662723e */ /* 0x040fe200000000ff */
[-C--:B------:R-:W-:Y:S01]  /*3370*/  FMUL.FTZ R135, R149, R134.reuse ;  /* 0x0000008695877220 */ /* 0x080fe20000410000 */
[----:B------:R-:W-:Y:S01]  /*3380*/  FMUL.FTZ R150, R150, R134 ;  /* 0x0000008696967220 */ /* 0x000fe20000410000 */
[----:B------:R-:W-:Y:S01]  /*3390*/  ISETP.GE.U32.AND P1, PT, R140, RZ, PT ;  /* 0x000000ff8c00720c */ /* 0x000fe20003f26070 */
[----:B0-----:R-:W-:Y:S01]  /*33a0*/  IMAD.WIDE.U32 R136, R136, 0x10, R96 ;  /* 0x0000001088887825 */ /* 0x001fe200078e0060 */
[----:B------:R-:W-:-:S03]  /*33b0*/  F2FP.F16.F32.PACK_AB R96, R102, R103 ;  /* 0x000000676660723e */ /* 0x000fc600000000ff */
[-C--:B------:R-:W-:Y:S01]  /*33c0*/  FMUL.FTZ R103, R147, R134.reuse ;  /* 0x0000008693677220 */ /* 0x080fe20000410000 */
[----:B------:R-:W-:Y:S01]  /*33d0*/  F2FP.F16.F32.PACK_AB R97, R146, R147 ;  /* 0x000000939261723e */ /* 0x000fe200000000ff */
[-C--:B------:R-:W-:Y:S01]  /*33e0*/  FMUL.FTZ R102, R102, R134.reuse ;  /* 0x0000008666667220 */ /* 0x080fe20000410000 */
[-C--:B------:R-:W-:Y:S01]  /*33f0*/  FMUL.FTZ R146, R146, R134.reuse ;  /* 0x0000008692927220 */ /* 0x080fe20000410000 */
[-C--:B------:R-:W-:Y:S01]  /*3400*/  FMUL.FTZ R147, R101, R134.reuse ;  /* 0x0000008665937220 */ /* 0x080fe20000410000 */
[----:B------:R-:W-:Y:S01]  /*3410*/  FMUL.FTZ R134, R152, R134 ;  /* 0x0000008698867220 */ /* 0x000fe20000410000 */
[----:B------:R-:W-:Y:S01]  /*3420*/  LOP3.LUT P5, RZ, R141, 0xff0000, RZ, 0xc0, !PT ;  /* 0x00ff00008dff7812 */ /* 0x000fe200078ac0ff */
[----:B------:R-:W-:Y:S01]  /*3430*/  FMUL.FTZ R135, R135, UR14 ;  /* 0x0000000e87877c20 */ /* 0x000fe20008410000 */
[----:B------:R-:W-:Y:S01]  /*3440*/  FMUL.FTZ R147, R147, UR14 ;  /* 0x0000000e93937c20 */ /* 0x000fe20008410000 */
[----:B------:R-:W-:Y:S01]  /*3450*/  FMUL.FTZ R134, R134, UR14 ;  /* 0x0000000e86867c20 */ /* 0x000fe20008410000 */
[C---:B------:R-:W-:Y:S01]  /*3460*/  ISETP.GE.U32.AND.EX P1, PT, R141.reuse, 0x1000000, PT, P1 ;  /* 0x010000008d00780c */ /* 0x040fe20003f26110 */
        /* <DEDUP_REMOVED lines=8> */
[----:B------:R-:W-:-:S02]  /*34f0*/  LOP3.LUT P4, RZ, R141, 0xff00, RZ, 0xc0, !PT ;  /* 0x0000ff008dff7812 */ /* 0x000fc4000788c0ff */
[C---:B------:R-:W-:Y:S02]  /*3500*/  LOP3.LUT P3, RZ, R140.reuse, 0xff0000, RZ, 0xc0, !PT ;  /* 0x00ff00008cff7812 */ /* 0x040fe4000786c0ff */
[C---:B------:R-:W-:Y:S02]  /*3510*/  LOP3.LUT P6, RZ, R140.reuse, 0xff000000, RZ, 0xc0, !PT ;  /* 0xff0000008cff7812 */ /* 0x040fe400078cc0ff */
[C---:B------:R-:W-:Y:S02]  /*3520*/  LOP3.LUT P5, RZ, R140.reuse, 0xff, RZ, 0xc0, !PT ;  /* 0x000000ff8cff7812 */ /* 0x040fe400078ac0ff */
[----:B------:R-:W-:Y:S02]  /*3530*/  LOP3.LUT P1, RZ, R140, 0xff00, RZ, 0xc0, !PT ;  /* 0x0000ff008cff7812 */ /* 0x000fe4000782c0ff */
[----:B------:R-:W-:Y:S02]  /*3540*/  F2FP.F16.F32.PACK_AB R99, R101, R152 ;  /* 0x000000986563723e */ /* 0x000fe400000000ff */
[----:B------:R-:W-:-:S02]  /*3550*/  FSEL R134, R135, RZ, P2 ;  /* 0x000000ff87867208 */ /* 0x000fc40001000000 */
[----:B------:R-:W-:Y:S01]  /*3560*/  FSEL R147, R150, RZ, P4 ;  /* 0x000000ff96937208 */ /* 0x000fe20002000000 */
[----:B------:R3:W-:Y:S01]  /*3570*/  STG.E.128 desc[UR6][R138.64], R96 ;  /* 0x000000608a007986 */ /* 0x0007e2000c101d06 */
[----:B------:R-:W-:Y:S02]  /*3580*/  FSEL R101, R103, RZ, P3 ;  /* 0x000000ff67657208 */ /* 0x000fe40001800000 */
[----:B------:R-:W-:Y:S02]  /*3590*/  FSEL R146, R146, RZ, P6 ;  /* 0x000000ff92927208 */ /* 0x000fe40003000000 */
[----:B------:R-:W-:Y:S02]  /*35a0*/  FSEL R100, R100, RZ, P5 ;  /* 0x000000ff64647208 */ /* 0x000fe40002800000 */
[----:B------:R-:W-:Y:S02]  /*35b0*/  FSEL R135, R102, RZ, P1 ;  /* 0x000000ff66877208 */ /* 0x000fe40000800000 */
[----:B------:R-:W-:-:S02]  /*35c0*/  F2FP.F16.F32.PACK_AB R103, R149, R148 ;  /* 0x000000949567723e */ /* 0x000fc400000000ff */
[----:B------:R-:W-:Y:S02]  /*35d0*/  F2FP.F16.F32.PACK_AB R102, R147, R134 ;  /* 0x000000869366723e */ /* 0x000fe400000000ff */
[----:B------:R-:W-:Y:S02]  /*35e0*/  F2FP.F16.F32.PACK_AB R101, R146, R101 ;  /* 0x000000659265723e */ /* 0x000fe400000000ff */
[----:B------:R-:W-:-:S05]  /*35f0*/  F2FP.F16.F32.PACK_AB R100, R135, R100 ;  /* 0x000000648764723e */ /* 0x000fca00000000ff */
[----:B------:R3:W-:Y:S01]  /*3600*/  STG.E.128 desc[UR6][R136.64], R100 ;  /* 0x0000006488007986 */ /* 0x0007e2000c101d06 */
[----:B------:R-:W-:Y:S05]  /*3610*/  BRA `(.L_x_1676) ;  /* 0x0000001c00707947 */ /* 0x000fea0003800000 */
.L_x_1670:
        /* <DEDUP_REMOVED lines=9> */
[--C-:B0-----:R-:W-:Y:S02]  /*36b0*/  HADD2.F32 R102, -RZ, R83.reuse.H1_H1 ;  /* 0x30000053ff667230 */ /* 0x101fe40000004100 */
[----:B------:R-:W-:Y:S01]  /*36c0*/  FADD.FTZ R99, R118, -R99 ;  /* 0x8000006376637221 */ /* 0x000fe20000010000 */
[----:B------:R-:W-:Y:S02]  /*36d0*/  HADD2.F32 R100, -RZ, R83.H0_H0 ;  /* 0x20000053ff647230 */ /* 0x000fe40000004100 */
[----:B------:R-:W-:Y:S01]  /*36e0*/  FADD.FTZ R148, R119, -R148 ;  /* 0x8000009477947221 */ /* 0x000fe20000010000 */
[----:B------:R-:W-:Y:S02]  /*36f0*/  HADD2.F32 R96, -RZ, R82.H0_H0 ;  /* 0x20000052ff607230 */ /* 0x000fe40000004100 */
[----:B------:R-:W-:Y:S01]  /*3700*/  FADD.FTZ R101, R123, -R146 ;  /* 0x800000927b657221 */ /* 0x000fe20000010000 */
[C---:B------:R-:W-:Y:S01]  /*3710*/  FFMA.FTZ R151, R135.reuse, R99, R102 ;  /* 0x0000006387977223 */ /* 0x040fe20000010066 */
[--C-:B------:R-:W-:Y:S01]  /*3720*/  FFMA.FTZ R99, R128, R138, R137.reuse ;  /* 0x0000008a80637223 */ /* 0x100fe20000010089 */
[C---:B------:R-:W-:Y:S01]  /*3730*/  FFMA.FTZ R149, R135.reuse, R148, R100 ;  /* 0x0000009487957223 */ /* 0x040fe20000010064 */
[----:B------:R-:W-:Y:S01]  /*3740*/  FFMA.FTZ R101, R135, R101, R96 ;  /* 0x0000006587657223 */ /* 0x000fe20000010060 */
[-CC-:B------:R-:W-:Y:S01]  /*3750*/  FFMA.FTZ R146, R133, R138.reuse, R137.reuse ;  /* 0x0000008a85927223 */ /* 0x180fe20000010089 */
[-CC-:B------:R-:W-:Y:S01]  /*3760*/  FFMA.FTZ R148, R129, R138.reuse, R137.reuse ;  /* 0x0000008a81947223 */ /* 0x180fe20000010089 */
[----:B------:R-:W-:Y:S01]  /*3770*/  FFMA.FTZ R97, R124, R138, R137 ;  /* 0x0000008a7c617223 */ /* 0x000fe20000010089 */
[----:B------:R-:W-:-:S02]  /*3780*/  HADD2.F32 R96, -RZ, R80.H0_H0 ;  /* 0x20000050ff607230 */ /* 0x000fc40000004100 */
[----:B------:R-:W-:Y:S01]  /*3790*/  FADD.FTZ R147, R126, -R99 ;  /* 0x800000637e937221 */ /* 0x000fe20000010000 */
[--C-:B------:R-:W-:Y:S02]  /*37a0*/  HADD2.F32 R100, -RZ, R81.reuse.H0_H0 ;  /* 0x20000051ff647230 */ /* 0x100fe40000004100 */
[----:B------:R-:W-:Y:S01]  /*37b0*/  FADD.FTZ R99, R131, -R146 ;  /* 0x8000009283637221 */ /* 0x000fe20000010000 */
[----:B------:R-:W-:Y:S01]  /*37c0*/  FMUL.FTZ R101, R101, R134 ;  /* 0x0000008665657220 */ /* 0x000fe20000410000 */
[----:B------:R-:W-:Y:S01]  /*37d0*/  FADD.FTZ R139, R127, -R148 ;  /* 0x800000947f8b7221 */ /* 0x000fe20000010000 */
[----:B------:R-:W-:Y:S02]  /*37e0*/  HADD2.F32 R98, -RZ, R82.H1_H1 ;  /* 0x30000052ff627230 */ /* 0x000fe40000004100 */
[----:B------:R-:W-:Y:S01]  /*37f0*/  FADD.FTZ R97, R122, -R97 ;  /* 0x800000617a617221 */ /* 0x000fe20000010000 */
[C---:B------:R-:W-:Y:S01]  /*3800*/  FFMA.FTZ R99, R135.reuse, R99, R96 ;  /* 0x0000006387637223 */ /* 0x040fe20000010060 */
[----:B------:R-:W-:Y:S01]  /*3810*/  FFMA.FTZ R103, R132, R138, R137 ;  /* 0x0000008a84677223 */ /* 0x000fe20000010089 */
[----:B------:R-:W-:Y:S01]  /*3820*/  FFMA.FTZ R139, R135, R139, R100 ;  /* 0x0000008b878b7223 */ /* 0x000fe20000010064 */
[----:B------:R-:W-:Y:S01]  /*3830*/  FMUL.FTZ R96, R101, UR14 ;  /* 0x0000000e65607c20 */ /* 0x000fe20008410000 */
[----:B------:R-:W-:Y:S01]  /*3840*/  FFMA.FTZ R97, R135, R97, R98 ;  /* 0x0000006187617223 */ /* 0x000fe20000010062 */
[----:B------:R-:W0:Y:S01]  /*3850*/  LDC.64 R100, c[0x0][0x468] ;  /* 0x00011a00ff647b82 */ /* 0x000e220000000a00 */
[----:B------:R-:W-:-:S02]  /*3860*/  HADD2.F32 R102, -RZ, R81.H1_H1 ;  /* 0x30000051ff667230 */ /* 0x000fc40000004100 */
[----:B------:R-:W-:Y:S01]  /*3870*/  FADD.FTZ R103, R130, -R103 ;  /* 0x8000006782677221 */ /* 0x000fe20000010000 */
[----:B------:R-:W-:Y:S02]  /*3880*/  HADD2.F32 R98, -RZ, R80.H1_H1 ;  /* 0x30000050ff627230 */ /* 0x000fe40000004100 */
[-C--:B------:R-:W-:Y:S01]  /*3890*/  FMUL.FTZ R149, R149, R134.reuse ;  /* 0x0000008695957220 */ /* 0x080fe20000410000 */
[-C--:B------:R-:W-:Y:S01]  /*38a0*/  FMUL.FTZ R151, R151, R134.reuse ;  /* 0x0000008697977220 */ /* 0x080fe20000410000 */
[-C--:B------:R-:W-:Y:S01]  /*38b0*/  FMUL.FTZ R97, R97, R134.reuse ;  /* 0x0000008661617220 */ /* 0x080fe20000410000 */
[C---:B------:R-:W-:Y:S01]  /*38c0*/  FFMA.FTZ R147, R135.reuse, R147, R102 ;  /* 0x0000009387937223 */ /* 0x040fe20000010066 */
[----:B------:R-:W-:Y:S01]  /*38d0*/  FFMA.FTZ R103, R135, R103, R98 ;  /* 0x0000006787677223 */ /* 0x000fe20000010062 */
[----:B------:R-:W-:Y:S01]  /*38e0*/  ISETP.GE.U32.AND P1, PT, R144, RZ, PT ;  /* 0x000000ff9000720c */ /* 0x000fe20003f26070 */
[----:B------:R-:W-:Y:S01]  /*38f0*/  FMUL.FTZ R149, R149, UR14 ;  /* 0x0000000e95957c20 */ /* 0x000fe20008410000 */
[----:B------:R-:W-:Y:S01]  /*3900*/  LOP3.LUT P3, RZ, R145, 0xff0000, RZ, 0xc0, !PT ;  /* 0x00ff000091ff7812 */ /* 0x000fe2000786c0ff */
        /* <DEDUP_REMOVED lines=13> */
[----:B------:R-:W-:Y:S01]  /*39e0*/  FSEL R98, R96, RZ, P5 ;  /* 0x000000ff60627208 */ /* 0x000fe20002800000 */
        /* <DEDUP_REMOVED lines=18> */
.L_x_1683:
[----:B------:R-:W-:Y:S05]  /*3b10*/  BSYNC.RECONVERGENT B1 ;  /* 0x0000000000017941 */ /* 0x000fea0003800200 */
.L_x_1682:
[----:B------:R-:W-:Y:S04]  /*3b20*/  BSSY.RECONVERGENT B1, `(.L_x_1684) ;  /* 0x000004b000017945 */ /* 0x000fe80003800200 */
[----:B------:R-:W-:Y:S05]  /*3b30*/  @!P4 BRA `(.L_x_1685) ;  /* 0x000000040024c947 */ /* 0x000fea0003800000 */
[-CC-:B------:R-:W-:Y:S01]  /*3b40*/  FFMA.FTZ R148, R105, R138.reuse, R137.reuse ;  /* 0x0000008a69947223 */ /* 0x180fe20000010089 */
[-CC-:B------:R-:W-:Y:S01]  /*3b50*/  FFMA.FTZ R146, R109, R138.reuse, R137.reuse ;  /* 0x0000008a6d927223 */ /* 0x180fe20000010089 */
[----:B-1----:R-:W-:Y:S02]  /*3b60*/  HADD2.F32 R100, -RZ, R27.H0_H0 ;  /* 0x2000001bff647230 */ /* 0x002fe40000004100 */
[-CC-:B------:R-:W-:Y:S01]  /*3b70*/  FFMA.FTZ R99, R112, R138.reuse, R137.reuse ;  /* 0x0000008a70637223 */ /* 0x180fe20000010089 */
[----:B------:R-:W-:Y:S02]  /*3b80*/  HADD2.F32 R96, -RZ, R26.H0_H0 ;  /* 0x2000001aff607230 */ /* 0x000fe40000004100 */
[----:B------:R-:W-:Y:S01]  /*3b90*/  FADD.FTZ R148, R23, -R148 ;  /* 0x8000009417947221 */ /* 0x000fe20000010000 */
[----:B------:R-:W-:Y:S01]  /*3ba0*/  FADD.FTZ R101, R107, -R146 ;  /* 0x800000926b657221 */ /* 0x000fe20000010000 */
[-CC-:B------:R-:W-:Y:S01]  /*3bb0*/  FFMA.FTZ R146, R117, R138.reuse, R137.reuse ;  /* 0x0000008a75927223 */ /* 0x180fe20000010089 */
[--C-:B------:R-:W-:Y:S01]  /*3bc0*/  FFMA.FTZ R150, R104, R138, R137.reuse ;  /* 0x0000008a68967223 */ /* 0x100fe20000010089 */
[C---:B------:R-:W-:Y:S01]  /*3bd0*/  FFMA.FTZ R149, R135.reuse, R148, R100 ;  /* 0x0000009487957223 */ /* 0x040fe20000010064 */
[----:B------:R-:W-:Y:S01]  /*3be0*/  FFMA.FTZ R101, R135, R101, R96 ;  /* 0x0000006587657223 */ /* 0x000fe20000010060 */
[-CC-:B------:R-:W-:Y:S01]  /*3bf0*/  FFMA.FTZ R148, R113, R138.reuse, R137.reuse ;  /* 0x0000008a71947223 */ /* 0x180fe20000010089 */
[----:B------:R-:W-:Y:S01]  /*3c00*/  FFMA.FTZ R97, R108, R138, R137 ;  /* 0x0000008a6c617223 */ /* 0x000fe20000010089 */
[----:B------:R-:W-:-:S02]  /*3c10*/  HADD2.F32 R96, -RZ, R24.H0_H0 ;  /* 0x20000018ff607230 */ /* 0x000fc40000004100 */
[----:B------:R-:W-:Y:S01]  /*3c20*/  FADD.FTZ R147, R110, -R99 ;  /* 0x800000636e937221 */ /* 0x000fe20000010000 */
[----:B------:R-:W-:Y:S02]  /*3c30*/  HADD2.F32 R100, -RZ, R25.H0_H0 ;  /* 0x20000019ff647230 */ /* 0x000fe40000004100 */
[----:B------:R-:W-:Y:S01]  /*3c40*/  FADD.FTZ R99, R115, -R146 ;  /* 0x8000009273637221 */ /* 0x000fe20000010000 */
[----:B------:R-:W-:Y:S01]  /*3c50*/  FMUL.FTZ R101, R101, R134 ;  /* 0x0000008665657220 */ /* 0x000fe20000410000 */
[----:B------:R-:W-:Y:S01]  /*3c60*/  FADD.FTZ R139, R111, -R148 ;  /* 0x800000946f8b7221 */ /* 0x000fe20000010000 */
[----:B0-----:R-:W-:Y:S02]  /*3c70*/  HADD2.F32 R102, -RZ, R27.H1_H1 ;  /* 0x3000001bff667230 */ /* 0x001fe40000004100 */
[----:B------:R-:W-:Y:S01]  /*3c80*/  FADD.FTZ R151, R21, -R150 ;  /* 0x8000009615977221 */ /* 0x000fe20000010000 */
[----:B------:R-:W-:Y:S02]  /*3c90*/  HADD2.F32 R98, -RZ, R26.H1_H1 ;  /* 0x3000001aff627230 */ /* 0x000fe40000004100 */
[----:B------:R-:W-:Y:S01]  /*3ca0*/  FADD.FTZ R97, R106, -R97 ;  /* 0x800000616a617221 */ /* 0x000fe20000010000 */
[C---:B------:R-:W-:Y:S01]  /*3cb0*/  FFMA.FTZ R99, R135.reuse, R99, R96 ;  /* 0x0000006387637223 */ /* 0x040fe20000010060 */
[----:B------:R-:W-:Y:S01]  /*3cc0*/  FFMA.FTZ R103, R116, R138, R137 ;  /* 0x0000008a74677223 */ /* 0x000fe20000010089 */
[----:B------:R-:W-:Y:S01]  /*3cd0*/  FFMA.FTZ R139, R135, R139, R100 ;  /* 0x0000008b878b7223 */ /* 0x000fe20000010064 */
[----:B------:R-:W-:Y:S01]  /*3ce0*/  FMUL.FTZ R96, R101, UR14 ;  /* 0x0000000e65607c20 */ /* 0x000fe20008410000 */
[C---:B------:R-:W-:Y:S01]  /*3cf0*/  FFMA.FTZ R151, R135.reuse, R151, R102 ;  /* 0x0000009787977223 */ /* 0x040fe20000010066 */
[----:B------:R-:W0:Y:S01]  /*3d00*/  LDC.64 R100, c[0x0][0x468] ;  /* 0x00011a00ff647b82 */ /* 0x000e220000000a00 */
[----:B------:R-:W-:Y:S01]  /*3d10*/  FFMA.FTZ R97, R135, R97, R98 ;  /* 0x0000006187617223 */ /* 0x000fe20000010062 */
[----:B------:R-:W-:-:S02]  /*3d20*/  HADD2.F32 R102, -RZ, R25.H1_H1 ;  /* 0x30000019ff667230 */ /* 0x000fc40000004100 */
[----:B------:R-:W-:Y:S01]  /*3d30*/  FADD.FTZ R103, R114, -R103 ;  /* 0x8000006772677221 */ /* 0x000fe20000010000 */
[----:B------:R-:W-:Y:S02]  /*3d40*/  HADD2.F32 R98, -RZ, R24.H1_H1 ;  /* 0x30000018ff627230 */ /* 0x000fe40000004100 */
[-C--:B------:R-:W-:Y:S01]  /*3d50*/  FMUL.FTZ R149, R149, R134.reuse ;  /* 0x0000008695957220 */ /* 0x080fe20000410000 */
[-C--:B------:R-:W-:Y:S01]  /*3d60*/  FMUL.FTZ R151, R151, R134.reuse ;  /* 0x0000008697977220 */ /* 0x080fe20000410000 */
[C---:B------:R-:W-:Y:S01]  /*3d70*/  FFMA.FTZ R147, R135.reuse, R147, R102 ;  /* 0x0000009387937223 */ /* 0x040fe20000010066 */
[----:B------:R-:W-:Y:S01]  /*3d80*/  ISETP.GE.U32.AND P1, PT, R142, RZ, PT ;  /* 0x000000ff8e00720c */ /* 0x000fe20003f26070 */
[----:B------:R-:W-:Y:S01]  /*3d90*/  FFMA.FTZ R103, R135, R103, R98 ;  /* 0x0000006787677223 */ /* 0x000fe20000010062 */
[----:B------:R-:W-:Y:S01]  /*3da0*/  FMUL.FTZ R149, R149, UR14 ;  /* 0x0000000e95957c20 */ /* 0x000fe20008410000 */
[----:B------:R-:W-:Y:S01]  /*3db0*/  FMUL.FTZ R151, R151, UR14 ;  /* 0x0000000e97977c20 */ /* 0x000fe20008410000 */
[-C--:B------:R-:W-:Y:S01]  /*3dc0*/  FMUL.FTZ R97, R97, R134.reuse ;  /* 0x0000008661617220 */ /* 0x080fe20000410000 */
[----:B------:R-:W-:Y:S01]  /*3dd0*/  LOP3.LUT P3, RZ, R143, 0xff0000, RZ, 0xc0, !PT ;  /* 0x00ff00008fff7812 */ /* 0x000fe2000786c0ff */
[-C--:B------:R-:W-:Y:S01]  /*3de0*/  FMUL.FTZ R139, R139, R134.reuse ;  /* 0x000000868b8b7220 */ /* 0x080fe20000410000 */
[----:B------:R-:W-:Y:S01]  /*3df0*/  LOP3.LUT P4, RZ, R143, 0xff, RZ, 0xc0, !PT ;  /* 0x000000ff8fff7812 */ /* 0x000fe2000788c0ff */
[-C--:B------:R-:W-:Y:S01]  /*3e00*/  FMUL.FTZ R147, R147, R134.reuse ;  /* 0x0000008693937220 */ /* 0x080fe20000410000 */
[----:B------:R-:W-:Y:S01]  /*3e10*/  ISETP.GE.U32.AND.EX P1, PT, R143, 0x1000000, PT, P1 ;  /* 0x010000008f00780c */ /* 0x000fe20003f26110 */
[-C--:B------:R-:W-:Y:S01]  /*3e20*/  FMUL.FTZ R99, R99, R134.reuse ;  /* 0x0000008663637220 */ /* 0x080fe20000410000 */
[----:B------:R-:W-:Y:S01]  /*3e30*/  FMUL.FTZ R103, R103, R134 ;  /* 0x0000008667677220 */ /* 0x000fe20000410000 */
[----:B------:R-:W-:Y:S01]  /*3e40*/  FMUL.FTZ R97, R97, UR14 ;  /* 0x0000000e61617c20 */ /* 0x000fe20008410000 */
[----:B------:R-:W-:Y:S01]  /*3e50*/  LOP3.LUT P5, RZ, R143, 0xff00, RZ, 0xc0, !PT ;  /* 0x0000ff008fff7812 */ /* 0x000fe200078ac0ff */
[----:B------:R-:W-:Y:S01]  /*3e60*/  FMUL.FTZ R139, R139, UR14 ;  /* 0x0000000e8b8b7c20 */ /* 0x000fe20008410000 */
[----:B------:R-:W-:Y:S01]  /*3e70*/  FSEL R146, R149, RZ, P3 ;  /* 0x000000ff95927208 */ /* 0x000fe20001800000 */
[----:B------:R-:W-:Y:S01]  /*3e80*/  FMUL.FTZ R147, R147, UR14 ;  /* 0x0000000e93937c20 */ /* 0x000fe20008410000 */
[----:B------:R-:W-:Y:S01]  /*3e90*/  FSEL R151, R151, RZ, P1 ;  /* 0x000000ff97977208 */ /* 0x000fe20000800000 */
[----:B------:R-:W-:Y:S01]  /*3ea0*/  FMUL.FTZ R103, R103, UR14 ;  /* 0x0000000e67677c20 */ /* 0x000fe20008410000 */
[----:B------:R-:W-:Y:S01]  /*3eb0*/  FSEL R98, R96, RZ, P4 ;  /* 0x000000ff60627208 */ /* 0x000fe20002000000 */
[----:B------:R-:W-:Y:S01]  /*3ec0*/  FMUL.FTZ R99, R99, UR14 ;  /* 0x0000000e63637c20 */ /* 0x000fe20008410000 */
[----:B------:R-:W-:Y:S01]  /*3ed0*/  LOP3.LUT P6, RZ, R142, 0xff0000, RZ, 0xc0, !PT ;  /* 0x00ff00008eff7812 */ /* 0x000fe200078cc0ff */
[----:B0-----:R-:W-:Y:S01]  /*3ee0*/  IMAD.WIDE.U32 R100, R136, 0x10, R100 ;  /* 0x0000001088647825 */ /* 0x001fe200078e0064 */
[----:B------:R-:W-:-:S02]  /*3ef0*/  LOP3.LUT P3, RZ, R142, 0xff000000, RZ, 0xc0, !PT ;  /* 0xff0000008eff7812 */ /* 0x000fc4000786c0ff */
[C---:B------:R-:W-:Y:S02]  /*3f00*/  LOP3.LUT P1, RZ, R142.reuse, 0xff00, RZ, 0xc0, !PT ;  /* 0x0000ff008eff7812 */ /* 0x040fe4000782c0ff */
[----:B------:R-:W-:Y:S02]  /*3f10*/  LOP3.LUT P4, RZ, R142, 0xff, RZ, 0xc0, !PT ;  /* 0x000000ff8eff7812 */ /* 0x000fe4000788c0ff */
[----:B------:R-:W-:Y:S02]  /*3f20*/  FSEL R149, R97, RZ, P5 ;  /* 0x000000ff61957208 */ /* 0x000fe40002800000 */
        /* <DEDUP_REMOVED lines=10> */
.L_x_1685:
[----:B------:R-:W-:Y:S05]  /*3fd0*/  BSYNC.RECONVERGENT B1 ;  /* 0x0000000000017941 */ /* 0x000fea0003800200 */
.L_x_1684:
[----:B------:R-:W-:Y:S05]  /*3fe0*/  @!P2 BRA `(.L_x_1676) ;  /* 0x0000001000fca947 */ /* 0x000fea0003800000 */
[-CC-:B-12---:R-:W-:Y:S01]  /*3ff0*/  FFMA.FTZ R99, R22, R138.reuse, R137.reuse ;  /* 0x0000008a16637223 */ /* 0x186fe20000010089 */
[--C-:B------:R-:W-:Y:S02]  /*4000*/  HADD2.F32 R96, -RZ, R95.reuse.H1_H1 ;  /* 0x3000005fff607230 */ /* 0x100fe40000004100 */
[-CC-:B------:R-:W-:Y:S01]  /*4010*/  FFMA.FTZ R97, R15, R138.reuse, R137.reuse ;  /* 0x0000008a0f617223 */ /* 0x180fe20000010089 */
[-C--:B------:R-:W-:Y:S01]  /*4020*/  FFMA.FTZ R150, R19, R138.reuse, R137 ;  /* 0x0000008a13967223 */ /* 0x080fe20000010089 */
[----:B------:R-:W-:Y:S01]  /*4030*/  FADD.FTZ R149, R20, -R99 ;  /* 0x8000006314957221 */ /* 0x000fe20000010000 */
[-CC-:B0-----:R-:W-:Y:S01]  /*4040*/  FFMA.FTZ R103, R18, R138.reuse, R137.reuse ;  /* 0x0000008a12677223 */ /* 0x181fe20000010089 */
[-CC-:B------:R-:W-:Y:S01]  /*4050*/  FFMA.FTZ R101, R11, R138.reuse, R137.reuse ;  /* 0x0000008a0b657223 */ /* 0x180fe20000010089 */
[-CC-:B------:R-:W-:Y:S01]  /*4060*/  FFMA.FTZ R148, R12, R138.reuse, R137.reuse ;  /* 0x0000008a0c947223 */ /* 0x180fe20000010089 */
[-CC-:B------:R-:W-:Y:S01]  /*4070*/  FFMA.FTZ R99, R7, R138.reuse, R137.reuse ;  /* 0x0000008a07637223 */ /* 0x180fe20000010089 */
[----:B------:R-:W-:Y:S01]  /*4080*/  FFMA.FTZ R146, R8, R138, R137 ;  /* 0x0000008a08927223 */ /* 0x000fe20000010089 */
[----:B------:R-:W-:Y:S01]  /*4090*/  FFMA.FTZ R149, R135, R149, R96 ;  /* 0x0000009587957223 */ /* 0x000fe20000010060 */
[----:B------:R-:W-:Y:S01]  /*40a0*/  FADD.FTZ R137, R14, -R97 ;  /* 0x800000610e897221 */ /* 0x000fe20000010000 */
[----:B------:R-:W-:Y:S01]  /*40b0*/  HADD2.F32 R102, -RZ, R95.H0_H0 ;  /* 0x2000005fff667230 */ /* 0x000fe20000004100 */
[----:B------:R-:W0:Y:S01]  /*40c0*/  LDC.64 R96, c[0x0][0x468] ;  /* 0x00011a00ff607b82 */ /* 0x000e220000000a00 */
[----:B------:R-:W-:-:S02]  /*40d0*/  HADD2.F32 R98, -RZ, R94.H0_H0 ;  /* 0x2000005eff627230 */ /* 0x000fc40000004100 */
[----:B------:R-:W-:Y:S01]  /*40e0*/  FADD.FTZ R147, R17, -R150 ;  /* 0x8000009611937221 */ /* 0x000fe20000010000 */
[----:B------:R-:W-:Y:S02]  /*40f0*/  HADD2.F32 R100, -RZ, R94.H1_H1 ;  /* 0x3000005eff647230 */ /* 0x000fe40000004100 */
[----:B------:R-:W-:Y:S01]  /*4100*/  FADD.FTZ R103, R16, -R103 ;  /* 0x8000006710677221 */ /* 0x000fe20000010000 */
[--C-:B------:R-:W-:Y:S02]  /*4110*/  HADD2.F32 R138, -RZ, R93.reuse.H1_H1 ;  /* 0x3000005dff8a7230 */ /* 0x100fe40000004100 */
[C---:B------:R-:W-:Y:S01]  /*4120*/  FFMA.FTZ R147, R135.reuse, R147, R102 ;  /* 0x0000009387937223 */ /* 0x040fe20000010066 */
[C---:B------:R-:W-:Y:S01]  /*4130*/  FFMA.FTZ R137, R135.reuse, R137, R98 ;  /* 0x0000008987897223 */ /* 0x040fe20000010062 */
[----:B------:R-:W-:Y:S01]  /*4140*/  FFMA.FTZ R139, R135, R103, R100 ;  /* 0x00000067878b7223 */ /* 0x000fe20000010064 */
[----:B------:R-:W-:Y:S02]  /*4150*/  HADD2.F32 R102, -RZ, R93.H0_H0 ;  /* 0x2000005dff667230 */ /* 0x000fe40000004100 */
[----:B------:R-:W-:Y:S01]  /*4160*/  FADD.FTZ R101, R10, -R101 ;  /* 0x800000650a657221 */ /* 0x000fe20000010000 */
[----:B------:R-:W-:-:S02]  /*4170*/  HADD2.F32 R98, -RZ, R92.H0_H0 ;  /* 0x2000005cff627230 */ /* 0x000fc40000004100 */
[----:B------:R-:W-:Y:S01]  /*4180*/  FADD.FTZ R103, R13, -R148 ;  /* 0x800000940d677221 */ /* 0x000fe20000010000 */
[----:B------:R-:W-:Y:S02]  /*4190*/  HADD2.F32 R100, -RZ, R92.H1_H1 ;  /* 0x3000005cff647230 */ /* 0x000fe40000004100 */
[----:B------:R-:W-:Y:S01]  /*41a0*/  FADD.FTZ R99, R6, -R99 ;  /* 0x8000006306637221 */ /* 0x000fe20000010000 */
[----:B------:R-:W-:Y:S01]  /*41b0*/  FADD.FTZ R151, R9, -R146 ;  /* 0x8000009209977221 */ /* 0x000fe20000010000 */
[C---:B------:R-:W-:Y:S01]  /*41c0*/  FFMA.FTZ R101, R135.reuse, R101, R102 ;  /* 0x0000006587657223 */ /* 0x040fe20000010066 */
[C---:B------:R-:W-:Y:S01]  /*41d0*/  FFMA.FTZ R103, R135.reuse, R103, R138 ;  /* 0x0000006787677223 */ /* 0x040fe2000001008a */
[----:B------:R-:W-:Y:S01]  /*41e0*/  FFMA.FTZ R99, R135, R99, R98 ;  /* 0x0000006387637223 */ /* 0x000fe20000010062 */
[-C--:B------:R-:W-:Y:S01]  /*41f0*/  FMUL.FTZ R149, R149, R134.reuse ;  /* 0x0000008695957220 */ /* 0x080fe20000410000 */
[-C--:B------:R-:W-:Y:S01]  /*4200*/  FMUL.FTZ R147, R147, R134.reuse ;  /* 0x0000008693937220 */ /* 0x080fe20000410000 */
[----:B------:R-:W-:Y:S01]  /*4210*/  FFMA.FTZ R135, R135, R151, R100 ;  /* 0x0000009787877223 */ /* 0x000fe20000010064 */
        /* <DEDUP_REMOVED lines=11> */
[----:B------:R-:W-:Y:S01]  /*42d0*/  ISETP.GE.U32.AND.EX P1, PT, R141, 0x1000000, PT, P1 ;  /* 0x010000008d00780c */ /* 0x000fe20003f26110 */
        /* <DEDUP_REMOVED lines=20> */
[----:B------:R-:W-:Y:S02]  /*4420*/  F2FP.F16.F32.PACK_AB R99, R102, R147 ;  /* 0x000000936663723e */ /* 0x000fe400000000ff */
[----:B------:R-:W-:-:S02]  /*4430*/  F2FP.F16.F32.PACK_AB R98, R139, R98 ;  /* 0x000000628b62723e */ /* 0x000fc400000000ff */
[----:B------:R-:W-:Y:S02]  /*4440*/  F2FP.F16.F32.PACK_AB R97, R100, R97 ;  /* 0x000000616461723e */ /* 0x000fe400000000ff */
[----:B------:R-:W-:-:S05]  /*4450*/  F2FP.F16.F32.PACK_AB R96, R135, R96 ;  /* 0x000000608760723e */ /* 0x000fca00000000ff */
[----:B------:R0:W-:Y:S01]  /*4460*/  STG.E.128 desc[UR6][R136.64], R96 ;  /* 0x0000006088007986 */ /* 0x0001e2000c101d06 */
[----:B------:R-:W-:Y:S05]  /*4470*/  BRA `(.L_x_1676) ;  /* 0x0000000c00d87947 */ /* 0x000fea0003800000 */
.L_x_1681:
[----:B------:R-:W-:Y:S04]  /*4480*/  BSSY.RECONVERGENT B1, `(.L_x_1686) ;  /* 0x0000052000017945 */ /* 0x000fe80003800200 */
[----:B------:R-:W-:Y:S05]  /*4490*/  @!P5 BRA `(.L_x_1687) ;  /* 0x000000040040d947 */ /* 0x000fea0003800000 */
[-CC-:B------:R-:W-:Y:S01]  /*44a0*/  FFMA.FTZ R96, R133, R138.reuse, R137.reuse ;  /* 0x0000008a85607223 */ /* 0x180fe20000010089 */
[----:B------:R-:W-:Y:S02]  /*44b0*/  HADD2.F32 R98, -RZ, R80.H0_H0 ;  /* 0x20000050ff627230 */ /* 0x000fe40000004100 */
[-CC-:B------:R-:W-:Y:S01]  /*44c0*/  FFMA.FTZ R146, R125, R138.reuse, R137.reuse ;  /* 0x0000008a7d927223 */ /* 0x180fe20000010089 */
[-CC-:B0-----:R-:W-:Y:S01]  /*44d0*/  FFMA.FTZ R103, R128, R138.reuse, R137.reuse ;  /* 0x0000008a80677223 */ /* 0x181fe20000010089 */
[----:B------:R-:W-:Y:S01]  /*44e0*/  FADD.FTZ R96, R131, -R96 ;  /* 0x8000006083607221 */ /* 0x000fe20000010000 */
[--C-:B------:R-:W-:Y:S01]  /*44f0*/  FFMA.FTZ R97, R132, R138, R137.reuse ;  /* 0x0000008a84617223 */ /* 0x100fe20000010089 */
[----:B------:R-:W-:Y:S02]  /*4500*/  HADD2.F32 R99, -RZ, R81.H0_H0 ;  /* 0x20000051ff637230 */ /* 0x000fe40000004100 */
[----:B------:R-:W-:Y:S01]  /*4510*/  FADD.FTZ R146, R123, -R146 ;  /* 0x800000927b927221 */ /* 0x000fe20000010000 */
[----:B------:R-:W-:Y:S01]  /*4520*/  FFMA.FTZ R101, R135, R96, R98 ;  /* 0x0000006087657223 */ /* 0x000fe20000010062 */
[----:B------:R-:W-:Y:S01]  /*4530*/  FFMA.FTZ R96, R129, R138, R137 ;  /* 0x0000008a81607223 */ /* 0x000fe20000010089 */
[----:B------:R-:W-:-:S02]  /*4540*/  HADD2.F32 R147, -RZ, R82.H0_H0 ;  /* 0x20000052ff937230 */ /* 0x000fc40000004100 */
[----:B------:R-:W-:Y:S01]  /*4550*/  FADD.FTZ R98, R126, -R103 ;  /* 0x800000677e627221 */ /* 0x000fe20000010000 */
[----:B------:R-:W-:Y:S02]  /*4560*/  HADD2.F32 R139, -RZ, R81.H1_H1 ;  /* 0x30000051ff8b7230 */ /* 0x000fe40000004100 */
[----:B------:R-:W-:Y:S01]  /*4570*/  FADD.FTZ R96, R127, -R96 ;  /* 0x800000607f607221 */ /* 0x000fe20000010000 */
[----:B------:R-:W-:Y:S01]  /*4580*/  FADD.FTZ R100, R130, -R97 ;  /* 0x8000006182647221 */ /* 0x000fe20000010000 */
[----:B------:R-:W-:Y:S01]  /*4590*/  FFMA.FTZ R147, R135, R146, R147 ;  /* 0x0000009287937223 */ /* 0x000fe20000010093 */
[----:B------:R-:W-:Y:S01]  /*45a0*/  FFMA.FTZ R146, R121, R138, R137 ;  /* 0x0000008a79927223 */ /* 0x000fe20000010089 */
[C---:B------:R-:W-:Y:S01]  /*45b0*/  FFMA.FTZ R97, R135.reuse, R96, R99 ;  /* 0x0000006087617223 */ /* 0x040fe20000010063 */
[----:B------:R-:W-:Y:S01]  /*45c0*/  FFMA.FTZ R96, R135, R98, R139 ;  /* 0x0000006287607223 */ /* 0x000fe2000001008b */
[----:B------:R-:W-:Y:S02]  /*45d0*/  HADD2.F32 R102, -RZ, R80.H1_H1 ;  /* 0x30000050ff667230 */ /* 0x000fe40000004100 */
[----:B------:R-:W-:Y:S01]  /*45e0*/  FFMA.FTZ R139, R120, R138, R137 ;  /* 0x0000008a788b7223 */ /* 0x000fe20000010089 */
[----:B------:R-:W-:-:S02]  /*45f0*/  HADD2.F32 R103, -RZ, R83.H0_H0 ;  /* 0x20000053ff677230 */ /* 0x000fc40000004100 */
[----:B------:R-:W-:Y:S01]  /*4600*/  FFMA.FTZ R99, R124, R138, R137 ;  /* 0x0000008a7c637223 */ /* 0x000fe20000010089 */
[----:B------:R-:W-:Y:S01]  /*4610*/  FADD.FTZ R146, R119, -R146 ;  /* 0x8000009277927221 */ /* 0x000fe20000010000 */
[----:B------:R-:W-:Y:S02]  /*4620*/  HADD2.F32 R151, -RZ, R83.H1_H1 ;  /* 0x30000053ff977230 */ /* 0x000fe40000004100 */
[----:B------:R-:W-:Y:S01]  /*4630*/  FADD.FTZ R148, R118, -R139 ;  /* 0x8000008b76947221 */ /* 0x000fe20000010000 */
[C---:B------:R-:W-:Y:S01]  /*4640*/  FFMA.FTZ R100, R135.reuse, R100, R102 ;  /* 0x0000006487647223 */ /* 0x040fe20000010066 */
[----:B------:R-:W-:Y:S02]  /*4650*/  HADD2.F32 R102, -RZ, R82.H1_H1 ;  /* 0x30000052ff667230 */ /* 0x000fe40000004100 */
[----:B------:R-:W-:Y:S01]  /*4660*/  FADD.FTZ R98, R122, -R99 ;  /* 0x800000637a627221 */ /* 0x000fe20000010000 */
[C---:B------:R-:W-:Y:S01]  /*4670*/  FFMA.FTZ R149, R135.reuse, R146, R103 ;  /* 0x0000009287957223 */ /* 0x040fe20000010067 */
[C---:B------:R-:W-:Y:S01]  /*4680*/  FFMA.FTZ R148, R135.reuse, R148, R151 ;  /* 0x0000009487947223 */ /* 0x040fe20000010097 */
[----:B------:R-:W-:Y:S01]  /*4690*/  ISETP.GE.U32.AND P1, PT, R144, RZ, PT ;  /* 0x000000ff9000720c */ /* 0x000fe20003f26070 */
[----:B------:R-:W-:Y:S01]  /*46a0*/  FFMA.FTZ R99, R135, R98, R102 ;  /* 0x0000006287637223 */ /* 0x000fe20000010066 */
[-C--:B------:R-:W-:Y:S01]  /*46b0*/  FMUL.FTZ R103, R149, R134.reuse ;  /* 0x0000008695677220 */ /* 0x080fe20000410000 */
[-C--:B------:R-:W-:Y:S01]  /*46c0*/  FMUL.FTZ R146, R148, R134.reuse ;  /* 0x0000008694927220 */ /* 0x080fe20000410000 */
[-C--:B------:R-:W-:Y:S01]  /*46d0*/  FMUL.FTZ R98, R147, R134.reuse ;  /* 0x0000008693627220 */ /* 0x080fe20000410000 */
[----:B------:R-:W-:Y:S01]  /*46e0*/  FMUL.FTZ R102, R99, R134 ;  /* 0x0000008663667220 */ /* 0x000fe20000410000 */
[----:B------:R-:W-:Y:S01]  /*46f0*/  FMUL.FTZ R139, R103, UR14 ;  /* 0x0000000e678b7c20 */ /* 0x000fe20008410000 */
[C---:B------:R-:W-:Y:S01]  /*4700*/  LOP3.LUT P5, RZ, R145.reuse, 0xff0000, RZ, 0xc0, !PT ;  /* 0x00ff000091ff7812 */ /* 0x040fe200078ac0ff */
[----:B------:R-:W-:Y:S01]  /*4710*/  FMUL.FTZ R150, R146, UR14 ;  /* 0x0000000e92967c20 */ /* 0x000fe20008410000 */
[C---:B------:R-:W-:Y:S01]  /*4720*/  ISETP.GE.U32.AND.EX P1, PT, R145.reuse, 0x1000000, PT, P1 ;  /* 0x010000009100780c */ /* 0x040fe20003f26110 */
[----:B------:R-:W-:Y:S01]  /*4730*/  FMUL.FTZ R98, R98, UR14 ;  /* 0x0000000e62627c20 */ /* 0x000fe20008410000 */
[C---:B------:R-:W-:Y:S01]  /*4740*/  LOP3.LUT P3, RZ, R145.reuse, 0xff, RZ, 0xc0, !PT ;  /* 0x000000ff91ff7812 */ /* 0x040fe2000786c0ff */
[----:B------:R-:W-:Y:S01]  /*4750*/  FMUL.FTZ R103, R102, UR14 ;  /* 0x0000000e66677c20 */ /* 0x000fe20008410000 */
[----:B------:R-:W-:-:S02]  /*4760*/  LOP3.LUT P6, RZ, R145, 0xff00, RZ, 0xc0, !PT ;  /* 0x0000ff0091ff7812 */ /* 0x000fc400078cc0ff */
[----:B------:R-:W-:Y:S02]  /*4770*/  FSEL R146, R139, RZ, P5 ;  /* 0x000000ff8b927208 */ /* 0x000fe40002800000 */
[----:B------:R-:W-:Y:S01]  /*4780*/  FSEL R151, R150, RZ, P1 ;  /* 0x000000ff96977208 */ /* 0x000fe20000800000 */
[----:B------:R-:W-:Y:S01]  /*4790*/  FMUL.FTZ R150, R97, R134 ;  /* 0x0000008661967220 */ /* 0x000fe20000410000 */
[----:B------:R-:W-:Y:S02]  /*47a0*/  FSEL R102, R98, RZ, P3 ;  /* 0x000000ff62667208 */ /* 0x000fe40001800000 */
[----:B------:R-:W-:Y:S01]  /*47b0*/  F2FP.F16.F32.PACK_AB R98, R99, R147 ;  /* 0x000000936362723e */ /* 0x000fe200000000ff */
[----:B------:R-:W-:Y:S01]  /*47c0*/  FMUL.FTZ R150, R150, UR14 ;  /* 0x0000000e96967c20 */ /* 0x000fe20008410000 */
[----:B------:R-:W-:Y:S02]  /*47d0*/  FSEL R139, R103, RZ, P6 ;  /* 0x000000ff678b7208 */ /* 0x000fe40003000000 */
[----:B------:R-:W-:-:S02]  /*47e0*/  F2FP.F16.F32.PACK_AB R99, R148, R149 ;  /* 0x000000959463723e */ /* 0x000fc400000000ff */
[----:B------:R-:W-:Y:S01]  /*47f0*/  F2FP.F16.F32.PACK_AB R103, R151, R146 ;  /* 0x000000929767723e */ /* 0x000fe200000000ff */
[----:B------:R-:W0:Y:S01]  /*4800*/  LDC.64 R148, c[0x0][0x478] ;  /* 0x00011e00ff947b82 */ /* 0x000e220000000a00 */
[----:B------:R-:W-:Y:S01]  /*4810*/  F2FP.F16.F32.PACK_AB R102, R139, R102 ;  /* 0x000000668b66723e */ /* 0x000fe200000000ff */
[CC--:B------:R-:W-:Y:S01]  /*4820*/  FMUL.FTZ R151, R96.reuse, R134.reuse ;  /* 0x0000008660977220 */ /* 0x0c0fe20000410000 */
[----:B------:R-:W-:Y:S01]  /*4830*/  F2FP.F16.F32.PACK_AB R97, R96, R97 ;  /* 0x000000616061723e */ /* 0x000fe200000000ff */
[-C--:B------:R-:W-:Y:S01]  /*4840*/  FMUL.FTZ R139, R101, R134.reuse ;  /* 0x00000086658b7220 */ /* 0x080fe20000410000 */
[C---:B------:R-:W-:Y:S01]  /*4850*/  F2FP.F16.F32.PACK_AB R96, R100.reuse, R101 ;  /* 0x000000656460723e */ /* 0x040fe200000000ff */
[----:B------:R-:W-:Y:S01]  /*4860*/  FMUL.FTZ R100, R100, R134 ;  /* 0x0000008664647220 */ /* 0x000fe20000410000 */
[----:B------:R-:W-:Y:S01]  /*4870*/  LOP3.LUT P1, RZ, R144, 0xff, RZ, 0xc0, !PT ;  /* 0x000000ff90ff7812 */ /* 0x000fe2000782c0ff */
[----:B------:R-:W1:Y:S01]  /*4880*/  LDC.64 R146, c[0x0][0x468] ;  /* 0x00011a00ff927b82 */ /* 0x000e620000000a00 */
[----:B------:R-:W-:Y:S01]  /*4890*/  FMUL.FTZ R139, R139, UR14 ;  /* 0x0000000e8b8b7c20 */ /* 0x000fe20008410000 */
[----:B------:R-:W-:Y:S01]  /*48a0*/  FMUL.FTZ R151, R151, UR14 ;  /* 0x0000000e97977c20 */ /* 0x000fe20008410000 */
[----:B------:R-:W-:Y:S01]  /*48b0*/  FMUL.FTZ R101, R100, UR14 ;  /* 0x0000000e64657c20 */ /* 0x000fe20008410000 */
[----:B------:R-:W-:-:S02]  /*48c0*/  LOP3.LUT P5, RZ, R144, 0xff0000, RZ, 0xc0, !PT ;  /* 0x00ff000090ff7812 */ /* 0x000fc400078ac0ff */
[C---:B------:R-:W-:Y:S02]  /*48d0*/  LOP3.LUT P6, RZ, R144.reuse, 0xff000000, RZ, 0xc0, !PT ;  /* 0xff00000090ff7812 */ /* 0x040fe400078cc0ff */
[----:B------:R-:W-:Y:S02]  /*48e0*/  LOP3.LUT P3, RZ, R144, 0xff00, RZ, 0xc0, !PT ;  /* 0x0000ff0090ff7812 */ /* 0x000fe4000786c0ff */
[----:B------:R-:W-:Y:S02]  /*48f0*/  FSEL R100, R139, RZ, P1 ;  /* 0x000000ff8b647208 */ /* 0x000fe40000800000 */
[----:B------:R-:W-:Y:S02]  /*4900*/  FSEL R150, R150, RZ, P5 ;  /* 0x000000ff96967208 */ /* 0x000fe40002800000 */
[----:B------:R-:W-:Y:S02]  /*4910*/  FSEL R151, R151, RZ, P6 ;  /* 0x000000ff97977208 */ /* 0x000fe40003000000 */
[----:B------:R-:W-:Y:S01]  /*4920*/  FSEL R139, R101, RZ, P3 ;  /* 0x000000ff658b7208 */ /* 0x000fe20001800000 */
[----:B0-----:R-:W-:Y:S01]  /*4930*/  IMAD.WIDE.U32 R148, R136, 0x10, R148 ;  /* 0x0000001088947825 */ /* 0x001fe200078e0094 */
[----:B------:R-:W-:-:S02]  /*4940*/  F2FP.F16.F32.PACK_AB R101, R151, R150 ;  /* 0x000000969765723e */ /* 0x000fc400000000ff */
[----:B------:R-:W-:Y:S02]  /*4950*/  F2FP.F16.F32.PACK_AB R100, R139, R100 ;  /* 0x000000648b64723e */ /* 0x000fe400000000ff */
[----:B------:R2:W-:Y:S01]  /*4960*/  STG.E.128 desc[UR6][R148.64], R96 ;  /* 0x0000006094007986 */ /* 0x0005e2000c101d06 */
[C---:B-1----:R-:W-:Y:S01]  /*4970*/  IMAD.WIDE.U32 R146, R136.reuse, 0x10, R146 ;  /* 0x0000001088927825 */ /* 0x042fe200078e0092 */
[----:B------:R-:W-:-:S04]  /*4980*/  IADD3 R136, PT, PT, R136, 0x20, RZ ;  /* 0x0000002088887810 */ /* 0x000fc80007ffe0ff */
[----:B------:R2:W-:Y:S03]  /*4990*/  STG.E.128 desc[UR6][R146.64], R100 ;  /* 0x0000006492007986 */ /* 0x0005e6000c101d06 */
.L_x_1687:
[----:B------:R-:W-:Y:S05]  /*49a0*/  BSYNC.RECONVERGENT B1 ;  /* 0x0000000000017941 */ /* 0x000fea0003800200 */
.L_x_1686:
[----:B------:R-:W-:Y:S04]  /*49b0*/  BSSY.RECONVERGENT B1, `(.L_x_1688) ;  /* 0x0000052000017945 */ /* 0x000fe80003800200 */
[----:B------:R-:W-:Y:S05]  /*49c0*/  @!P4 BRA `(.L_x_1689) ;  /* 0x000000040040c947 */ /* 0x000fea0003800000 */
[-CC-:B--2---:R-:W-:Y:S01]  /*49d0*/  FFMA.FTZ R96, R117, R138.reuse, R137.reuse ;  /* 0x0000008a75607223 */ /* 0x184fe20000010089 */
[----:B------:R-:W-:Y:S02]  /*49e0*/  HADD2.F32 R98, -RZ, R24.H0_H0 ;  /* 0x20000018ff627230 */ /* 0x000fe40000004100 */
[-CC-:B------:R-:W-:Y:S01]  /*49f0*/  FFMA.FTZ R146, R109, R138.reuse, R137.reuse ;  /* 0x0000008a6d927223 */ /* 0x180fe20000010089 */
[----:B------:R-:W-:Y:S02]  /*4a00*/  HADD2.F32 R147, -RZ, R26.H0_H0 ;  /* 0x2000001aff937230 */ /* 0x000fe40000004100 */
[----:B------:R-:W-:Y:S01]  /*4a10*/  FADD.FTZ R96, R115, -R96 ;  /* 0x8000006073607221 */ /* 0x000fe20000010000 */
[-CC-:B0-----:R-:W-:Y:S01]  /*4a20*/  FFMA.FTZ R103, R112, R138.reuse, R137.reuse ;  /* 0x0000008a70677223 */ /* 0x181fe20000010089 */
[----:B------:R-:W-:Y:S01]  /*4a30*/  FADD.FTZ R146, R107, -R146 ;  /* 0x800000926b927221 */ /* 0x000fe20000010000 */
[--C-:B------:R-:W-:Y:S01]  /*4a40*/  FFMA.FTZ R97, R116, R138, R137.reuse ;  /* 0x0000008a74617223 */ /* 0x100fe20000010089 */
[----:B------:R-:W-:Y:S01]  /*4a50*/  FFMA.FTZ R101, R135, R96, R98 ;  /* 0x0000006087657223 */ /* 0x000fe20000010062 */
[----:B------:R-:W-:Y:S01]  /*4a60*/  FFMA.FTZ R96, R113, R138, R137 ;  /* 0x0000008a71607223 */ /* 0x000fe20000010089 */
[----:B------:R-:W-:-:S02]  /*4a70*/  HADD2.F32 R99, -RZ, R25.H0_H0 ;  /* 0x20000019ff637230 */ /* 0x000fc40000004100 */
[----:B------:R-:W-:Y:S01]  /*4a80*/  FADD.FTZ R98, R110, -R103 ;  /* 0x800000676e627221 */ /* 0x000fe20000010000 */
[----:B------:R-:W-:Y:S02]  /*4a90*/  HADD2.F32 R139, -RZ, R25.H1_H1 ;  /* 0x30000019ff8b7230 */ /* 0x000fe40000004100 */
[----:B------:R-:W-:Y:S01]  /*4aa0*/  FADD.FTZ R96, R111, -R96 ;  /* 0x800000606f607221 */ /* 0x000fe20000010000 */
[----:B------:R-:W-:Y:S01]  /*4ab0*/  FFMA.FTZ R147, R135, R146, R147 ;  /* 0x0000009287937223 */ /* 0x000fe20000010093 */
[-C--:B------:R-:W-:Y:S01]  /*4ac0*/  FFMA.FTZ R146, R105, R138.reuse, R137 ;  /* 0x0000008a69927223 */ /* 0x080fe20000010089 */
[----:B------:R-:W-:Y:S02]  /*4ad0*/  HADD2.F32 R102, -RZ, R24.H1_H1 ;  /* 0x30000018ff667230 */ /* 0x000fe40000004100 */
[----:B------:R-:W-:Y:S01]  /*4ae0*/  FADD.FTZ R100, R114, -R97 ;  /* 0x8000006172647221 */ /* 0x000fe20000010000 */
[----:B------:R-:W-:Y:S01]  /*4af0*/  FFMA.FTZ R148, R104, R138, R137 ;  /* 0x0000008a68947223 */ /* 0x000fe20000010089 */
[C---:B------:R-:W-:Y:S01]  /*4b00*/  FFMA.FTZ R97, R135.reuse, R96, R99 ;  /* 0x0000006087617223 */ /* 0x040fe20000010063 */
        /* <DEDUP_REMOVED lines=60> */
.L_x_1689:
[----:B------:R-:W-:Y:S05]  /*4ed0*/  BSYNC.RECONVERGENT B1 ;  /* 0x0000000000017941 */ /* 0x000fea0003800200 */
.L_x_1688:
[----:B------:R-:W-:Y:S05]  /*4ee0*/  @!P2 BRA `(.L_x_1676) ;  /* 0x00000004003ca947 */ /* 0x000fea0003800000 */
[-CC-:B------:R-:W-:Y:S01]  /*4ef0*/  FFMA.FTZ R153, R22, R138.reuse, R137.reuse ;  /* 0x0000008a16997223 */ /* 0x180fe20000010089 */
[-CC-:B--23--:R-:W-:Y:S01]  /*4f00*/  FFMA.FTZ R99, R7, R138.reuse, R137.reuse ;  /* 0x0000008a07637223 */ /* 0x18cfe20000010089 */
[-CC-:B------:R-:W-:Y:S01]  /*4f10*/  FFMA.FTZ R100, R8, R138.reuse, R137.reuse ;  /* 0x0000008a08647223 */ /* 0x180fe20000010089 */
[-CC-:B------:R-:W-:Y:S01]  /*4f20*/  FFMA.FTZ R147, R11, R138.reuse, R137.reuse ;  /* 0x0000008a0b937223 */ /* 0x180fe20000010089 */
[-CC-:B------:R-:W-:Y:S01]  /*4f30*/  FFMA.FTZ R146, R12, R138.reuse, R137.reuse ;  /* 0x0000008a0c927223 */ /* 0x180fe20000010089 */
[-CC-:B------:R-:W-:Y:S01]  /*4f40*/  FFMA.FTZ R149, R15, R138.reuse, R137.reuse ;  /* 0x0000008a0f957223 */ /* 0x180fe20000010089 */
[-CC-:B------:R-:W-:Y:S01]  /*4f50*/  FFMA.FTZ R151, R18, R138.reuse, R137.reuse ;  /* 0x0000008a12977223 */ /* 0x180fe20000010089 */
[----:B------:R-:W-:Y:S01]  /*4f60*/  FFMA.FTZ R150, R19, R138, R137 ;  /* 0x0000008a13967223 */ /* 0x000fe20000010089 */
[----:B------:R-:W1:Y:S01]  /*4f70*/  LDC.64 R96, c[0x0][0x468] ;  /* 0x00011a00ff607b82 */ /* 0x000e620000000a00 */
[--C-:B------:R-:W-:Y:S02]  /*4f80*/  HADD2.F32 R101, -RZ, R92.reuse.H0_H0 ;  /* 0x2000005cff657230 */ /* 0x100fe40000004100 */
[----:B------:R-:W-:Y:S01]  /*4f90*/  FADD.FTZ R98, R6, -R99 ;  /* 0x8000006306627221 */ /* 0x000fe20000010000 */
[----:B0-----:R-:W-:-:S02]  /*4fa0*/  HADD2.F32 R103, -RZ, R92.H1_H1 ;  /* 0x3000005cff677230 */ /* 0x001fc40000004100 */
[----:B------:R-:W-:Y:S01]  /*4fb0*/  FADD.FTZ R100, R9, -R100 ;  /* 0x8000006409647221 */ /* 0x000fe20000010000 */
[----:B------:R-:W-:Y:S02]  /*4fc0*/  HADD2.F32 R137, -RZ, R93.H0_H0 ;  /* 0x2000005dff897230 */ /* 0x000fe40000004100 */
[----:B------:R-:W-:Y:S01]  /*4fd0*/  FADD.FTZ R102, R10, -R147 ;  /* 0x800000930a667221 */ /* 0x000fe20000010000 */
[----:B------:R-:W-:Y:S01]  /*4fe0*/  HADD2.F32 R152, -RZ, R95.H1_H1 ;  /* 0x3000005fff987230 */ /* 0x000fe20000004100 */
[----:B------:R-:W0:Y:S01]  /*4ff0*/  LDC.64 R138, c[0x0][0x478] ;  /* 0x00011e00ff8a7b82 */ /* 0x000e220000000a00 */
[----:B------:R-:W-:Y:S01]  /*5000*/  FADD.FTZ R148, R20, -R153 ;  /* 0x8000009914947221 */ /* 0x000fe20000010000 */
[C---:B------:R-:W-:Y:S01]  /*5010*/  FFMA.FTZ R101, R135.reuse, R98, R101 ;  /* 0x0000006287657223 */ /* 0x040fe20000010065 */
[C---:B------:R-:W-:Y:S01]  /*5020*/  FFMA.FTZ R98, R135.reuse, R100, R103 ;  /* 0x0000006487627223 */ /* 0x040fe20000010067 */
[C---:B------:R-:W-:Y:S01]  /*5030*/  FFMA.FTZ R103, R135.reuse, R102, R137 ;  /* 0x0000006687677223 */ /* 0x040fe20000010089 */
[----:B------:R-:W-:Y:S01]  /*5040*/  FFMA.FTZ R99, R135, R148, R152 ;  /* 0x0000009487637223 */ /* 0x000fe20000010098 */
[----:B------:R-:W-:-:S02]  /*5050*/  HADD2.F32 R100, -RZ, R93.H1_H1 ;  /* 0x3000005dff647230 */ /* 0x000fc40000004100 */
[----:B------:R-:W-:Y:S01]  /*5060*/  FADD.FTZ R146, R13, -R146 ;  /* 0x800000920d927221 */ /* 0x000fe20000010000 */
[--C-:B------:R-:W-:Y:S02]  /*5070*/  HADD2.F32 R137, -RZ, R94.reuse.H0_H0 ;  /* 0x2000005eff897230 */ /* 0x100fe40000004100 */
[----:B------:R-:W-:Y:S01]  /*5080*/  FADD.FTZ R102, R14, -R149 ;  /* 0x800000950e667221 */ /* 0x000fe20000010000 */
[----:B------:R-:W-:Y:S02]  /*5090*/  HADD2.F32 R153, -RZ, R94.H1_H1 ;  /* 0x3000005eff997230 */ /* 0x000fe40000004100 */
[----:B------:R-:W-:Y:S01]  /*50a0*/  FADD.FTZ R148, R16, -R151 ;  /* 0x8000009710947221 */ /* 0x000fe20000010000 */
[----:B------:R-:W-:Y:S02]  /*50b0*/  HADD2.F32 R149, -RZ, R95.H0_H0 ;  /* 0x2000005fff957230 */ /* 0x000fe40000004100 */
[----:B------:R-:W-:Y:S01]  /*50c0*/  FADD.FTZ R150, R17, -R150 ;  /* 0x8000009611967221 */ /* 0x000fe20000010000 */
[C---:B------:R-:W-:Y:S01]  /*50d0*/  FFMA.FTZ R146, R135.reuse, R146, R100 ;  /* 0x0000009287927223 */ /* 0x040fe20000010064 */
[C---:B------:R-:W-:Y:S01]  /*50e0*/  FFMA.FTZ R147, R135.reuse, R102, R137 ;  /* 0x0000006687937223 */ /* 0x040fe20000010089 */
[C---:B------:R-:W-:Y:S01]  /*50f0*/  FFMA.FTZ R148, R135.reuse, R148, R153 ;  /* 0x0000009487947223 */ /* 0x040fe20000010099 */
[----:B------:R-:W-:Y:S01]  /*5100*/  FFMA.FTZ R149, R135, R150, R149 ;  /* 0x0000009687957223 */ /* 0x000fe20000010095 */
[-C--:B------:R-:W-:Y:S01]  /*5110*/  FMUL.FTZ R100, R101, R134.reuse ;  /* 0x0000008665647220 */ /* 0x080fe20000410000 */
[-C--:B------:R-:W-:Y:S01]  /*5120*/  FMUL.FTZ R102, R103, R134.reuse ;  /* 0x0000008667667220 */ /* 0x080fe20000410000 */
[----:B------:R-:W-:Y:S01]  /*5130*/  FMUL.FTZ R135, R99, R134 ;  /* 0x0000008663877220 */ /* 0x000fe20000410000 */
[----:B------:R-:W-:Y:S01]  /*5140*/  ISETP.GE.U32.AND P1, PT, R140, RZ, PT ;  /* 0x000000ff8c00720c */ /* 0x000fe20003f26070 */
[----:B------:R-:W-:Y:S01]  /*5150*/  FMUL.FTZ R100, R100, UR14 ;  /* 0x0000000e64647c20 */ /* 0x000fe20008410000 */
[----:B------:R-:W-:Y:S01]  /*5160*/  LOP3.LUT P5, RZ, R141, 0xff0000, RZ, 0xc0, !PT ;  /* 0x00ff00008dff7812 */ /* 0x000fe200078ac0ff */
[----:B0-----:R-:W-:-:S04]  /*5170*/  IMAD.WIDE.U32 R138, R136, 0x10, R138 ;  /* 0x00000010888a7825 */ /* 0x001fc800078e008a */
[----:B------:R-:W-:Y:S01]  /*5180*/  FMUL.FTZ R135, R135, UR14 ;  /* 0x0000000e87877c20 */ /* 0x000fe20008410000 */
[----:B------:R-:W-:Y:S01]  /*5190*/  ISETP.GE.U32.AND.EX P1, PT, R141, 0x1000000, PT, P1 ;  /* 0x010000008d00780c */ /* 0x000fe20003f26110 */
[----:B------:R-:W-:Y:S01]  /*51a0*/  FMUL.FTZ R102, R102, UR14 ;  /* 0x0000000e66667c20 */ /* 0x000fe20008410000 */
[----:B-1----:R-:W-:Y:S01]  /*51b0*/  IMAD.WIDE.U32 R136, R136, 0x10, R96 ;  /* 0x0000001088887825 */ /* 0x002fe200078e0060 */
[----:B------:R-:W-:-:S03]  /*51c0*/  F2FP.F16.F32.PACK_AB R96, R98, R101 ;  /* 0x000000656260723e */ /* 0x000fc600000000ff */
[-C--:B------:R-:W-:Y:S01]  /*51d0*/  FMUL.FTZ R101, R98, R134.reuse ;  /* 0x0000008662657220 */ /* 0x080fe20000410000 */
[C---:B------:R-:W-:Y:S01]  /*51e0*/  F2FP.F16.F32.PACK_AB R97, R146.reuse, R103 ;  /* 0x000000679261723e */ /* 0x040fe200000000ff */
[-C--:B------:R-:W-:Y:S01]  /*51f0*/  FMUL.FTZ R146, R146, R134.reuse ;  /* 0x0000008692927220 */ /* 0x080fe20000410000 */
[C---:B------:R-:W-:Y:S01]  /*5200*/  F2FP.F16.F32.PACK_AB R98, R148.reuse, R147 ;  /* 0x000000939462723e */ /* 0x040fe200000000ff */
[-C--:B------:R-:W-:Y:S01]  /*5210*/  FMUL.FTZ R103, R147, R134.reuse ;  /* 0x0000008693677220 */ /* 0x080fe20000410000 */
[-C--:B------:R-:W-:Y:S01]  /*5220*/  FMUL.FTZ R148, R148, R134.reuse ;  /* 0x0000008694947220 */ /* 0x080fe20000410000 */
[----:B------:R-:W-:Y:S01]  /*5230*/  FMUL.FTZ R134, R149, R134 ;  /* 0x0000008695867220 */ /* 0x000fe20000410000 */
[----:B------:R-:W-:Y:S01]  /*5240*/  LOP3.LUT P4, RZ, R141, 0xff00, RZ, 0xc0, !PT ;  /* 0x0000ff008dff7812 */ /* 0x000fe2000788c0ff */
[----:B------:R-:W-:Y:S01]  /*5250*/  FMUL.FTZ R103, R103, UR14 ;  /* 0x0000000e67677c20 */ /* 0x000fe20008410000 */
[----:B------:R-:W-:Y:S01]  /*5260*/  FSEL R151, R135, RZ, P1 ;  /* 0x000000ff87977208 */ /* 0x000fe20000800000 */
[----:B------:R-:W-:Y:S01]  /*5270*/  FMUL.FTZ R134, R134, UR14 ;  /* 0x0000000e86867c20 */ /* 0x000fe20008410000 */
[----:B------:R-:W-:Y:S01]  /*5280*/  FMUL.FTZ R146, R146, UR14 ;  /* 0x0000000e92927c20 */ /* 0x000fe20008410000 */
[----:B------:R-:W-:Y:S01]  /*5290*/  FMUL.FTZ R101, R101, UR14 ;  /* 0x0000000e65657c20 */ /* 0x000fe20008410000 */
[----:B------:R-:W-:-:S02]  /*52a0*/  LOP3.LUT P2, RZ, R141, 0xff, RZ, 0xc0, !PT ;  /* 0x000000ff8dff7812 */ /* 0x000fc4000784c0ff */
[----:B------:R-:W-:Y:S01]  /*52b0*/  FSEL R150, R134, RZ, P5 ;  /* 0x000000ff86967208 */ /* 0x000fe20002800000 */
[----:B------:R-:W-:Y:S01]  /*52c0*/  FMUL.FTZ R134, R148, UR14 ;  /* 0x0000000e94867c20 */ /* 0x000fe20008410000 */
[C---:B------:R-:W-:Y:S02]  /*52d0*/  LOP3.LUT P3, RZ, R140.reuse, 0xff0000, RZ, 0xc0, !PT ;  /* 0x00ff00008cff7812 */ /* 0x040fe4000786c0ff */
[C---:B------:R-:W-:Y:S02]  /*52e0*/  LOP3.LUT P6, RZ, R140.reuse, 0xff000000, RZ, 0xc0, !PT ;  /* 0xff0000008cff7812 */ /* 0x040fe400078cc0ff */
[C---:B------:R-:W-:Y:S02]  /*52f0*/  LOP3.LUT P5, RZ, R140.reuse, 0xff, RZ, 0xc0, !PT ;  /* 0x000000ff8cff7812 */ /* 0x040fe400078ac0ff */
[----:B------:R-:W-:Y:S02]  /*5300*/  LOP3.LUT P1, RZ, R140, 0xff00, RZ, 0xc0, !PT ;  /* 0x0000ff008cff7812 */ /* 0x000fe4000782c0ff */
[----:B------:R-:W-:-:S02]  /*5310*/  F2FP.F16.F32.PACK_AB R99, R99, R149 ;  /* 0x000000956363723e */ /* 0x000fc400000000ff */
[----:B------:R-:W-:Y:S02]  /*5320*/  FSEL R149, R134, RZ, P4 ;  /* 0x000000ff86957208 */ /* 0x000fe40002000000 */
[----:B------:R-:W-:Y:S01]  /*5330*/  FSEL R148, R103, RZ, P2 ;  /* 0x000000ff67947208 */ /* 0x000fe20001000000 */
[----:B------:R0:W-:Y:S01]  /*5340*/  STG.E.128 desc[UR6][R138.64], R96 ;  /* 0x000000608a007986 */ /* 0x0001e2000c101d06 */
[----:B------:R-:W-:Y:S02]  /*5350*/  FSEL R134, R102, RZ, P3 ;  /* 0x000000ff66867208 */ /* 0x000fe40001800000 */
[----:B------:R-:W-:Y:S02]  /*5360*/  FSEL R147, R146, RZ, P6 ;  /* 0x000000ff92937208 */ /* 0x000fe40003000000 */
[----:B------:R-:W-:Y:S02]  /*5370*/  FSEL R100, R100, RZ, P5 ;  /* 0x000000ff64647208 */ /* 0x000fe40002800000 */
[----:B------:R-:W-:-:S02]  /*5380*/  FSEL R135, R101, RZ, P1 ;  /* 0x000000ff65877208 */ /* 0x000fc40000800000 */
[----:B------:R-:W-:Y:S02]  /*5390*/  F2FP.F16.F32.PACK_AB R103, R151, R150 ;  /* 0x000000969767723e */ /* 0x000fe400000000ff */
[----:B------:R-:W-:Y:S02]  /*53a0*/  F2FP.F16.F32.PACK_AB R102, R149, R148 ;  /* 0x000000949566723e */ /* 0x000fe400000000ff */
[----:B------:R-:W-:Y:S02]  /*53b0*/  F2FP.F16.F32.PACK_AB R101, R147, R134 ;  /* 0x000000869365723e */ /* 0x000fe400000000ff */
[----:B------:R-:W-:-:S05]  /*53c0*/  F2FP.F16.F32.PACK_AB R100, R135, R100 ;  /* 0x000000648764723e */ /* 0x000fca00000000ff */
[----:B------:R0:W-:Y:S02]  /*53d0*/  STG.E.128 desc[UR6][R136.64], R100 ;  /* 0x0000006488007986 */ /* 0x0001e4000c101d06 */
.L_x_1676:
[----:B------:R-:W-:Y:S05]  /*53e0*/  BSYNC.RECONVERGENT B0 ;  /* 0x0000000000007941 */ /* 0x000fea0003800200 */
.L_x_1669:
[----:B01234-:R-:W0:Y:S02]  /*53f0*/  LDC.64 R96, c[0x0][0x380] ;  /* 0x0000e000ff607b82 */ /* 0x01fe240000000a00 */
[----:B0-----:R-:W-:-:S04]  /*5400*/  LEA R5, R96, R5, 0x2 ;  /* 0x0000000560057211 */ /* 0x001fc800078e10ff */
[----:B------:R-:W-:-:S13]  /*5410*/  ISETP.GE.AND P1, PT, R5, R97, PT ;  /* 0x000000610500720c */ /* 0x000fda0003f26270 */
[----:B------:R-:W-:Y:S05]  /*5420*/  @!P1 BRA `(.L_x_1690) ;  /* 0xffffffb000589947 */ /* 0x000fea000383ffff */
.L_x_1661:
        /* <DEDUP_REMOVED lines=14> */
[C---:B------:R-:W-:Y:S02]  /*5510*/  ISETP.GE.U32.AND P5, PT, R24.reuse, 0x80, PT ;  /* 0x000000801800780c */ /* 0x040fe40003fa6070 */
[----:B------:R-:W-:Y:S01]  /*5520*/  IADD3 R26, P0, PT, R5, R0, RZ ;  /* 0x00000000051a7210 */ /* 0x000fe20007f1e0ff */
[----:B------:R-:W-:Y:S01]  /*5530*/  STS.128 [R3+0x10], R60 ;  /* 0x0000103c03007388 */ /* 0x000fe20000000c00 */
[----:B------:R-:W-:-:S02]  /*5540*/  ISETP.GE.U32.AND P4, PT, R24, 0x100, PT ;  /* 0x000001001800780c */ /* 0x000fc40003f86070 */
[----:B-----5:R-:W-:Y:S01]  /*5550*/  IADD3.X R33, PT, PT, RZ, RZ, RZ, P0, !PT ;  /* 0x000000ffff217210 */ /* 0x020fe200007fe4ff */
[----:B------:R-:W-:Y:S01]  /*5560*/  STS.128 [R3+0x400], R84 ;  /* 0x0004005403007388 */ /* 0x000fe20000000c00 */
[----:B------:R-:W-:Y:S02]  /*5570*/  ISETP.GE.U32.AND P3, PT, R24, 0x180, PT ;  /* 0x000001801800780c */ /* 0x000fe40003f66070 */
[----:B------:R-:W-:Y:S01]  /*5580*/  SHF.L.U64.HI R30, R26, 0x2, R33 ;  /* 0x000000021a1e7819 */ /* 0x000fe20000010221 */
[----:B------:R-:W-:Y:S01]  /*5590*/  STS.128 [R3+0x410], R88 ;  /* 0x0004105803007388 */ /* 0x000fe20000000c00 */
[C---:B------:R-:W-:Y:S02]  /*55a0*/  ISETP.GE.U32.AND P2, PT, R24.reuse, 0x200, PT ;  /* 0x000002001800780c */ /* 0x040fe40003f46070 */
[C---:B------:R-:W-:Y:S01]  /*55b0*/  ISETP.GE.U32.AND P1, PT, R24.reuse, 0x280, PT ;  /* 0x000002801800780c */ /* 0x040fe20003f26070 */
[----:B------:R-:W-:Y:S01]  /*55c0*/  STS.128 [R3+0x800], R72 ;  /* 0x0008004803007388 */ /* 0x000fe20000000c00 */
[----:B------:R-:W-:-:S02]  /*55d0*/  ISETP.GE.U32.AND P0, PT, R24, 0x300, PT ;  /* 0x000003001800780c */ /* 0x000fc40003f06070 */
[----:B------:R-:W-:Y:S01]  /*55e0*/  SHF.L.U32 R26, R26, 0x2, RZ ;  /* 0x000000021a1a7819 */ /* 0x000fe200000006ff */
[----:B------:R-:W-:Y:S01]  /*55f0*/  STS.128 [R3+0x810], R76 ;  /* 0x0008104c03007388 */ /* 0x000fe20000000c00 */
[----:B------:R-:W-:Y:S02]  /*5600*/  BAR.SYNC.DEFER_BLOCKING 0x0 ;  /* 0x0000000000007b1d */ /* 0x000fe40000010000 */
[----:B--2---:R-:W-:-:S04]  /*5610*/  IADD3 R28, P6, PT, R26, UR18, RZ ;  /* 0x000000121a1c7c10 */ /* 0x004fc8000ffde0ff */
        /* <DEDUP_REMOVED lines=45> */
[----:B------:R-:W-:Y:S01]  /*58f0*/  @P5 MOV R2, R28 ;  /* 0x0000001c00025202 */ /* 0x000fe20000000f00 */
[----:B------:R-:W-:Y:S01]  /*5900*/  STS.128 [R3], R40 ;  /* 0x0000002803007388 */ /* 0x000fe20000000c00 */
[----:B------:R-:W-:-:S03]  /*5910*/  FADD.FTZ R5, R5, R18 ;  /* 0x0000001205057221 */ /* 0x000fc60000010000 */
[----:B------:R2:W-:Y:S01]  /*5920*/  STS.128 [R3+0x10], R44 ;  /* 0x0000102c03007388 */ /* 0x0005e20000000c00 */
[----:B------:R-:W-:-:S03]  /*5930*/  FADD.FTZ R29, R6, R29 ;  /* 0x0000001d061d7221 */ /* 0x000fc60000010000 */
[----:B------:R-:W-:Y:S01]  /*5940*/  STS.128 [R3+0x400], R64 ;  /* 0x0004004003007388 */ /* 0x000fe20000000c00 */
[----:B0-----:R-:W-:-:S03]  /*5950*/  FADD.FTZ R9, R7, R20 ;  /* 0x0000001407097221 */ /* 0x001fc60000010000 */
[----:B------:R-:W-:Y:S01]  /*5960*/  STS.128 [R3+0x410], R68 ;  /* 0x0004104403007388 */ /* 0x000fe20000000c00 */
[----:B-1----:R-:W-:-:S03]  /*5970*/  FADD.FTZ R31, R8, R31 ;  /* 0x0000001f081f7221 */ /* 0x002fc60000010000 */
[----:B------:R-:W-:Y:S04]  /*5980*/  STS.128 [R3+0x800], R48 ;  /* 0x0008003003007388 */ /* 0x000fe80000000c00 */
[----:B------:R-:W-:Y:S01]  /*5990*/  STS.128 [R3+0x810], R52 ;  /* 0x0008103403007388 */ /* 0x000fe20000000c00 */
[----:B--2---:R-:W-:Y:S01]  /*59a0*/  IADD3.X R45, PT, PT, R30, UR19, RZ, P6, !PT ;  /* 0x000000131e2d7c10 */ /* 0x004fe2000b7fe4ff */
[----:B------:R-:W-:Y:S01]  /*59b0*/  BAR.SYNC.DEFER_BLOCKING 0x0 ;  /* 0x0000000000007b1d */ /* 0x000fe20000010000 */
        /* <DEDUP_REMOVED lines=18> */
[----:B--2---:R-:W-:Y:S01]  /*5ae0*/  FADD.FTZ R0, RZ, R3 ;  /* 0x00000003ff007221 */ /* 0x004fe20000010000 */
[-C--:B------:R-:W-:Y:S02]  /*5af0*/  @P5 MOV R3, R45.reuse ;  /* 0x0000002d00035202 */ /* 0x080fe40000000f00 */
[----:B------:R-:W2:Y:S01]  /*5b00*/  LDS R12, [R4+0x1200] ;  /* 0x00120000040c7984 */ /* 0x000ea20000000800 */
[----:B---3--:R-:W-:Y:S01]  /*5b10*/  FADD.FTZ R22, R22, R37 ;  /* 0x0000002516167221 */ /* 0x008fe20000010000 */
[----:B------:R-:W-:Y:S02]  /*5b20*/  @P5 IADD3.X R45, PT, PT, RZ, R45, RZ, P6, !PT ;  /* 0x0000002dff2d5210 */ /* 0x000fe400037fe4ff */
        /* <DEDUP_REMOVED lines=84> */
.L_x_1668:
        /* <DEDUP_REMOVED lines=8> */
.L_x_1692:
[----:B------:R-:W-:Y:S05]  /*60f0*/  BSYNC B0 ;  /* 0x0000000000007941 */ /* 0x000fea0003800000 */
.L_x_1691:
        /* <DEDUP_REMOVED lines=8> */
.L_x_1693:
[----:B------:R-:W-:-:S05]  /*6180*/  FADD.FTZ R96, R96, R147 ;  /* 0x0000009360607221 */ /* 0x000fca0000010000 */
[----:B------:R-:W-:Y:S01]  /*6190*/  MOV R148, R96 ;  /* 0x0000006000947202 */ /* 0x000fe20000000f00 */
[----:B------:R-:W-:Y:S01]  /*61a0*/  HFMA2 R139, -RZ, RZ, 0, 1.1920928955078125e-07 ;  /* 0x00000002ff8b7431 */ /* 0x000fe200000001ff */
[----:B------:R-:W-:-:S07]  /*61b0*/  MOV R97, R138 ;  /* 0x0000008a00617202 */ /* 0x000fce0000000f00 */
[----:B------:R-:W-:Y:S05]  /*61c0*/  WARPSYNC.COLLECTIVE R137, `(.L_x_1694) ;  /* 0x0000000089087348 */ /* 0x000fea0003c00000 */
[----:B------:R0:W1:Y:S02]  /*61d0*/  SHFL.BFLY P3, R138, R148, R139, R150 ;  /* 0x0c00008b948a7389 */ /* 0x0000640000060096 */
[----:B01----:R-:W-:Y:S05]  /*61e0*/  ENDCOLLECTIVE ;  /* 0x000000000000791b */ /* 0x003fea0003800000 */
.L_x_1694:
[----:B------:R-:W-:-:S05]  /*61f0*/  FADD.FTZ R97, R97, R146 ;  /* 0x0000009261617221 */ /* 0x000fca0000010000 */
[----:B------:R-:W-:Y:S02]  /*6200*/  MOV R148, R97 ;  /* 0x0000006100947202 */ /* 0x000fe40000000f00 */
[----:B------:R-:W-:-:S07]  /*6210*/  MOV R99, R138 ;  /* 0x0000008a00637202 */ /* 0x000fce0000000f00 */
[----:B------:R-:W-:Y:S05]  /*6220*/  WARPSYNC.COLLECTIVE R137, `(.L_x_1695) ;  /* 0x0000000089087348 */ /* 0x000fea0003c00000 */
[----:B------:R0:W1:Y:S02]  /*6230*/  SHFL.BFLY P3, R138, R148, R139, R150 ;  /* 0x0c00008b948a7389 */ /* 0x0000640000060096 */
[----:B01----:R-:W-:Y:S05]  /*6240*/  ENDCOLLECTIVE ;  /* 0x000000000000791b */ /* 0x003fea0003800000 */
.L_x_1695:
[----:B------:R-:W-:-:S05]  /*6250*/  FADD.FTZ R99, R96, R99 ;  /* 0x0000006360637221 */ /* 0x000fca0000010000 */
[----:B------:R-:W-:Y:S01]  /*6260*/  MOV R148, R99 ;  /* 0x0000006300947202 */ /* 0x000fe20000000f00 */
[----:B------:R-:W-:Y:S01]  /*6270*/  HFMA2 R139, -RZ, RZ, 0, 2.384185791015625e-07 ;  /* 0x00000004ff8b7431 */ /* 0x000fe200000001ff */
[----:B------:R-:W-:-:S07]  /*6280*/  MOV R98, R138 ;  /* 0x0000008a00627202 */ /* 0x000fce0000000f00 */
[----:B------:R-:W-:Y:S05]  /*6290*/  WARPSYNC.COLLECTIVE R137, `(.L_x_1696) ;  /* 0x0000000089087348 */ /* 0x000fea0003c00000 */
[----:B------:R0:W1:Y:S02]  /*62a0*/  SHFL.BFLY P3, R138, R148, R139, R150 ;  /* 0x0c00008b948a7389 */ /* 0x0000640000060096 */
[----:B01----:R-:W-:Y:S05]  /*62b0*/  ENDCOLLECTIVE ;  /* 0x000000000000791b */ /* 0x003fea0003800000 */
.L_x_1696:
[----:B------:R-:W-:-:S05]  /*62c0*/  FADD.FTZ R98, R97, R98 ;  /* 0x0000006261627221 */ /* 0x000fca0000010000 */
[----:B------:R-:W-:Y:S02]  /*62d0*/  MOV R148, R98 ;  /* 0x0000006200947202 */ /* 0x000fe40000000f00 */
[----:B------:R-:W-:-:S07]  /*62e0*/  MOV R100, R138 ;  /* 0x0000008a00647202 */ /* 0x000fce0000000f00 */
[----:B------:R-:W-:Y:S05]  /*62f0*/  WARPSYNC.COLLECTIVE R137, `(.L_x_1697) ;  /* 0x0000000089087348 */ /* 0x000fea0003c00000 */
[----:B------:R0:W1:Y:S02]  /*6300*/  SHFL.BFLY P3, R138, R148, R139, R150 ;  /* 0x0c00008b948a7389 */ /* 0x0000640000060096 */
[----:B01----:R-:W-:Y:S05]  /*6310*/  ENDCOLLECTIVE ;  /* 0x000000000000791b */ /* 0x003fea0003800000 */
.L_x_1697:
[----:B------:R-:W-:-:S05]  /*6320*/  FADD.FTZ R100, R99, R100 ;  /* 0x0000006463647221 */ /* 0x000fca0000010000 */
[----:B------:R-:W-:Y:S01]  /*6330*/  MOV R148, R100 ;  /* 0x0000006400947202 */ /* 0x000fe20000000f00 */
[----:B------:R-:W-:Y:S01]  /*6340*/  HFMA2 R139, -RZ, RZ, 0, 4.76837158203125e-07 ;  /* 0x00000008ff8b7431 */ /* 0x000fe200000001ff */
[----:B------:R-:W-:-:S07]  /*6350*/  MOV R101, R138 ;  /* 0x0000008a00657202 */ /* 0x000fce0000000f00 */
[----:B------:R-:W-:Y:S05]  /*6360*/  WARPSYNC.COLLECTIVE R137, `(.L_x_1698) ;  /* 0x0000000089087348 */ /* 0x000fea0003c00000 */
[----:B------:R0:W1:Y:S02]  /*6370*/  SHFL.BFLY P3, R138, R148, R139, R150 ;  /* 0x0c00008b948a7389 */ /* 0x0000640000060096 */
[----:B01----:R-:W-:Y:S05]  /*6380*/  ENDCOLLECTIVE ;  /* 0x000000000000791b */ /* 0x003fea0003800000 */
.L_x_1698:
[----:B------:R-:W-:-:S05]  /*6390*/  FADD.FTZ R101, R98, R101 ;  /* 0x0000006562657221 */ /* 0x000fca0000010000 */
[----:B------:R-:W-:Y:S02]  /*63a0*/  MOV R148, R101 ;  /* 0x0000006500947202 */ /* 0x000fe40000000f00 */
[----:B------:R-:W-:-:S07]  /*63b0*/  MOV R103, R138 ;  /* 0x0000008a00677202 */ /* 0x000fce0000000f00 */
[----:B------:R-:W-:Y:S05]  /*63c0*/  WARPSYNC.COLLECTIVE R137, `(.L_x_1699) ;  /* 0x0000000089087348 */ /* 0x000fea0003c00000 */
[----:B------:R0:W1:Y:S02]  /*63d0*/  SHFL.BFLY P3, R138, R148, R139, R150 ;  /* 0x0c00008b948a7389 */ /* 0x0000640000060096 */
[----:B01----:R-:W-:Y:S05]  /*63e0*/  ENDCOLLECTIVE ;  /* 0x000000000000791b */ /* 0x003fea0003800000 */
.L_x_1699:
[----:B------:R-:W-:-:S05]  /*63f0*/  FADD.FTZ R103, R100, R103 ;  /* 0x0000006764677221 */ /* 0x000fca0000010000 */
[----:B------:R-:W-:Y:S01]  /*6400*/  MOV R148, R103 ;  /* 0x0000006700947202 */ /* 0x000fe20000000f00 */
[----:B------:R-:W-:Y:S01]  /*6410*/  HFMA2 R139, -RZ, RZ, 0, 9.5367431640625e-07 ;  /* 0x00000010ff8b7431 */ /* 0x000fe200000001ff */
[----:B------:R-:W-:-:S07]  /*6420*/  MOV R102, R138 ;  /* 0x0000008a00667202 */ /* 0x000fce0000000f00 */
[----:B------:R-:W-:Y:S05]  /*6430*/  WARPSYNC.COLLECTIVE R137, `(.L_x_1700) ;  /* 0x0000000089087348 */ /* 0x000fea0003c00000 */
[----:B------:R0:W1:Y:S02]  /*6440*/  SHFL.BFLY P3, R138, R148, R139, R150 ;  /* 0x0c00008b948a7389 */ /* 0x0000640000060096 */
[----:B01----:R-:W-:Y:S05]  /*6450*/  ENDCOLLECTIVE ;  /* 0x000000000000791b */ /* 0x003fea0003800000 */
.L_x_1700:
[----:B------:R-:W-:-:S05]  /*6460*/  FADD.FTZ R102, R101, R102 ;  /* 0x0000006665667221 */ /* 0x000fca0000010000 */
[----:B------:R-:W-:Y:S02]  /*6470*/  MOV R148, R102 ;  /* 0x0000006600947202 */ /* 0x000fe40000000f00 */
[----:B------:R-:W-:-:S07]  /*6480*/  MOV R96, R138 ;  /* 0x0000008a00607202 */ /* 0x000fce0000000f00 */
[----:B------:R-:W-:Y:S05]  /*6490*/  WARPSYNC.COLLECTIVE R137, `(.L_x_1701) ;  /* 0x0000000089087348 */ /* 0x000fea0003c00000 */
[----:B------:R0:W1:Y:S02]  /*64a0*/  SHFL.BFLY P3, R138, R148, R139, R150 ;  /* 0x0c00008b948a7389 */ /* 0x0000640000060096 */
[----:B01----:R-:W-:Y:S05]  /*64b0*/  ENDCOLLECTIVE ;  /* 0x000000000000791b */ /* 0x003fea0003800000 */
.L_x_1701:
[----:B------:R-:W-:Y:S01]  /*64c0*/  MOV R97, R138 ;  /* 0x0000008a00617202 */ /* 0x000fe20000000f00 */
[----:B------:R-:W-:Y:S06]  /*64d0*/  BRA `(.L_x_1702) ;  /* 0xffffffb4007c7947 */ /* 0x000fec000383ffff */
.L_x_1703:
        /* <DEDUP_REMOVED lines=10> */
.L_x_14439:


//--------------------- .text._ZN10layer_norm13ln_bwd_kernelINS_13Kernel_traitsI6__halfS2_S2_S2_fjLj768ELj1ELj4ELj1ELj16ENS_18Kernel_traits_baseILj768ES2_S2_S2_S2_fjLj128EEEEELb1ELb0ELb0ELb1EEEvNS_9BwdParamsE --------------------------
	.section	.text._ZN10layer_norm13ln_bwd_kernelINS_13Kernel_traitsI6__halfS2_S2_S2_fjLj768ELj1ELj4ELj1ELj16ENS_18Kernel_traits_baseILj768ES2_S2_S2_S2_fjLj128EEEEELb1ELb0ELb0ELb1EEEvNS_9BwdParamsE,"ax",@progbits
	.align	128
        .global         _ZN10layer_norm13ln_bwd_kernelINS_13Kernel_traitsI6__halfS2_S2_S2_fjLj768ELj1ELj4ELj1ELj16ENS_18Kernel_traits_baseILj768ES2_S2_S2_S2_fjLj128EEEEELb1ELb0ELb0ELb1EEEvNS_9BwdParamsE
        .type           _ZN10layer_norm13ln_bwd_kernelINS_13Kernel_traitsI6__halfS2_S2_S2_fjLj768ELj1ELj4ELj1ELj16ENS_18Kernel_traits_baseILj768ES2_S2_S2_S2_fjLj128EEEEELb1ELb0ELb0ELb1EEEvNS_9BwdParamsE,@function
        .size           _ZN10layer_norm13ln_bwd_kernelINS_13Kernel_traitsI6__halfS2_S2_S2_fjLj768ELj1ELj4ELj1ELj16ENS_18Kernel_traits_baseILj768ES2_S2_S2_S2_fjLj128EEEEELb1ELb0ELb0ELb1EEEvNS_9BwdParamsE,(.L_x_14440 - _ZN10layer_norm13ln_bwd_kernelINS_13Kernel_traitsI6__halfS2_S2_S2_fjLj768ELj1ELj4ELj1ELj16ENS_18Kernel_traits_baseILj768ES2_S2_S2_S2_fjLj128EEEEELb1ELb0ELb0ELb1EEEvNS_9BwdParamsE)
        .other          _ZN10layer_norm13ln_bwd_kernelINS_13Kernel_traitsI6__halfS2_S2_S2_fjLj768ELj1ELj4ELj1ELj16ENS_18Kernel_traits_baseILj768ES2_S2_S2_S2_fjLj128EEEEELb1ELb0ELb0ELb1EEEvNS_9BwdParamsE,@"STO_CUDA_ENTRY STV_DEFAULT"
_ZN10layer_norm13ln_bwd_kernelINS_13Kernel_traitsI6__halfS2_S2_S2_fjLj768ELj1ELj4ELj1ELj16ENS_18Kernel_traits_baseILj768ES2_S2_S2_S2_fjLj128EEEEELb1ELb0ELb0ELb1EEEvNS_9BwdParamsE:
.text._ZN10layer_norm13ln_bwd_kernelINS_13Kernel_traitsI6__halfS2_S2_S2_fjLj768ELj1ELj4ELj1ELj16ENS_18Kernel_traits_baseILj768ES2_S2_S2_S2_fjLj128EEEEELb1ELb0ELb0ELb1EEEvNS_9BwdParamsE:
        /* <DEDUP_REMOVED lines=45> */
[----:B------:R0:W5:Y:S04]  /*02d0*/  LDG.E.128 R88, desc[UR6][R2.64+0x400] ;  /* 0x0004000602587981 */ /* 0x000168000c1e1d00 */
[----:B------:R0:W5:Y:S04]  /*02e0*/  LDG.E.128 R8, desc[UR6][R2.64+0x200] ;  /* 0x0002000602087981 */ /* 0x000168000c1e1d00 */
[----:B------:R0:W5:Y:S01]  /*02f0*/  LDG.E.128 R4, desc[UR6][R2.64] ;  /* 0x0000000602047981 */ /* 0x000162000c1e1d00 */
[----:B-1----:R-:W-:Y:S01]  /*0300*/  ISETP.NE.U32.AND P0, PT, RZ, UR10, PT ;  /* 0x0000000aff007c0c */ /* 0x002fe2000bf05070 */
[----:B------:R-:W-:Y:S01]  /*0310*/  BSSY B1, `(.L_x_1706) ;  /* 0x00005bb000017945 */ /* 0x000fe20003800000 */
[----:B------:R-:W-:-:S02]  /*0320*/  CS2R R108, SRZ ;  /* 0x00000000006c7805 */ /* 0x000fc4000001ff00 */
[----:B------:R-:W-:Y:S02]  /*0330*/  CS2R R106, SRZ ;  /* 0x00000000006a7805 */ /* 0x000fe4000001ff00 */
[----:B------:R-:W-:Y:S02]  /*0340*/  ISETP.NE.AND.EX P0, PT, RZ, UR11, PT, P0 ;  /* 0x0000000bff007c0c */ /* 0x000fe4000bf05300 */
        /* <DEDUP_REMOVED lines=21> */
[----:B0-2---:R-:W-:-:S07]  /*04a0*/  CS2R R56, SRZ ;  /* 0x0000000000387805 */ /* 0x005fce000001ff00 */
.L_x_1719:
        /* <DEDUP_REMOVED lines=9> */
[----:B------:R-:W-:Y:S01]  /*0540*/  UISETP.NE.U32.AND UP0, UPT, UR12, URZ, UPT ;  /* 0x000000ff0c00728c */ /* 0x000fe2000bf05070 */
[----:B------:R-:W-:-:S03]  /*0550*/  IMAD R0, R111, UR14, RZ ;  /* 0x0000000e6f007c24 */ /* 0x000fc6000f8e02ff */
[----:B------:R-:W-:Y:S02]  /*0560*/  UISETP.NE.AND.EX UP0, UPT, UR13, URZ, UPT, UP0 ;  /* 0x000000ff0d00728c */ /* 0x000fe4000bf05300 */
        /* <DEDUP_REMOVED lines=15> */
[C-C-:B------:R-:W-:Y:S02]  /*0660*/  IMAD.WIDE.U32 R32, R114.reuse, 0x10, R36.reuse ;  /* 0x0000001072207825 */ /* 0x140fe400078e0024 */
        /* <DEDUP_REMOVED lines=24> */
[----:B------:R-:W-:Y:S02]  /*07f0*/  HADD2.F32 R193, -RZ, R91.H0_H0 ;  /* 0x2000005bffc17230 */ /* 0x000fe40000004100 */
[----:B---3--:R-:W-:Y:S02]  /*0800*/  HADD2.F32 R121, -RZ, R29.H0_H0 ;  /* 0x2000001dff797230 */ /* 0x008fe40000004100 */
[----:B------:R-:W-:Y:S02]  /*0810*/  HADD2.F32 R127, -RZ, R31.H0_H0 ;  /* 0x2000001fff7f7230 */ /* 0x000fe40000004100 */
[----:B----4-:R-:W-:Y:S02]  /*0820*/  HADD2.F32 R133, -RZ, R33.H0_H0 ;  /* 0x20000021ff857230 */ /* 0x010fe40000004100 */
[----:B------:R-:W-:-:S02]  /*0830*/  HADD2.F32 R139, -RZ, R35.H0_H0 ;  /* 0x20000023ff8b7230 */ /* 0x000fc40000004100 */
[----:B------:R-:W-:Y:S02]  /*0840*/  HADD2.F32 R179, -RZ, R37.H0_H0 ;  /* 0x20000025ffb37230 */ /* 0x000fe40000004100 */
[----:B------:R-:W-:Y:S02]  /*0850*/  HADD2.F32 R191, -RZ, R39.H0_H0 ;  /* 0x20000027ffbf7230 */ /* 0x000fe40000004100 */
        /* <DEDUP_REMOVED lines=43> */
[--C-:B------:R-:W-:Y:S02]  /*0b10*/  HADD2.F32 R124, -RZ, R47.reuse.H0_H0 ;  /* 0x2000002fff7c7230 */ /* 0x100fe40000004100 */
[----:B------:R-:W-:Y:S02]  /*0b20*/  HADD2.F32 R127, -RZ, R47.H1_H1 ;  /* 0x3000002fff7f7230 */ /* 0x000fe40000004100 */
[----:B------:R-:W-:Y:S02]  /*0b30*/  HADD2.F32 R0, -RZ, R4.H0_H0 ;  /* 0x20000004ff007230 */ /* 0x000fe40000004100 */
[----:B------:R-:W-:Y:S02]  /*0b40*/  HADD2.F32 R122, -RZ, R46.H0_H0 ;  /* 0x2000002eff7a7230 */ /* 0x000fe40000004100 */
[----:B------:R-:W-:Y:S02]  /*0b50*/  HADD2.F32 R47, -RZ, R10.H0_H0 ;  /* 0x2000000aff2f7230 */ /* 0x000fe40000004100 */
[----:B------:R-:W-:-:S02]  /*0b60*/  HADD2.F32 R125, -RZ, R46.H1_H1 ;  /* 0x3000002eff7d7230 */ /* 0x000fc40000004100 */
[----:B------:R-:W-:Y:S02]  /*0b70*/  HADD2.F32 R31, -RZ, R40.H1_H1 ;  /* 0x30000028ff1f7230 */ /* 0x000fe40000004100 */
[--C-:B------:R-:W-:Y:S02]  /*0b80*/  HADD2.F32 R136, -RZ, R51.reuse.H0_H0 ;  /* 0x20000033ff887230 */ /* 0x100fe40000004100 */
[----:B------:R-:W-:Y:S02]  /*0b90*/  HADD2.F32 R139, -RZ, R51.H1_H1 ;  /* 0x30000033ff8b7230 */ /* 0x000fe40000004100 */
[----:B------:R-:W-:Y:S01]  /*0ba0*/  FMUL.FTZ R51, R0, R29 ;  /* 0x0000001d00337220 */ /* 0x000fe20000410000 */
[----:B------:R-:W-:Y:S02]  /*0bb0*/  HADD2.F32 R32, -RZ, R4.H1_H1 ;  /* 0x30000004ff207230 */ /* 0x000fe40000004100 */
[----:B------:R-:W-:Y:S01]  /*0bc0*/  FMUL.FTZ R46, R47, R122 ;  /* 0x0000007a2f2e7220 */ /* 0x000fe20000410000 */
[----:B-----5:R-:W-:Y:S01]  /*0bd0*/  FMUL.FTZ R0, R116, R141 ;  /* 0x0000008d74007220 */ /* 0x020fe20000410000 */
[----:B------:R-:W-:Y:S01]  /*0be0*/  FMUL.FTZ R47, R128, R125 ;  /* 0x0000007d802f7220 */ /* 0x000fe20000410000 */
[----:B------:R-:W-:-:S02]  /*0bf0*/  HADD2.F32 R28, -RZ, R41.H0_H0 ;  /* 0x20000029ff1c7230 */ /* 0x000fc40000004100 */
[----:B------:R-:W-:Y:S01]  /*0c00*/  FMUL.FTZ R128, R142, R127 ;  /* 0x0000007f8e807220 */ /* 0x000fe20000410000 */
[----:B------:R-:W-:Y:S02]  /*0c10*/  HADD2.F32 R33, -RZ, R5.H0_H0 ;  /* 0x20000005ff217230 */ /* 0x000fe40000004100 */
[----:B------:R-:W-:Y:S01]  /*0c20*/  FMUL.FTZ R131, R32, R31 ;  /* 0x0000001f20837220 */ /* 0x000fe20000410000 */
[----:B------:R-:W-:Y:S01]  /*0c30*/  FADD.FTZ R142, RZ, R51 ;  /* 0x00000033ff8e7221 */ /* 0x000fe20000010000 */
[----:B------:R-:W-:Y:S01]  /*0c40*/  FMUL.FTZ R152, R116, R143 ;  /* 0x0000008f74987220 */ /* 0x000fe20000410000 */
[----:B------:R-:W-:Y:S01]  /*0c50*/  FFMA.FTZ R141, R0, R51, RZ ;  /* 0x00000033008d7223 */ /* 0x000fe200000100ff */
[----:B------:R-:W-:Y:S02]  /*0c60*/  HADD2.F32 R121, -RZ, R44.H1_H1 ;  /* 0x3000002cff797230 */ /* 0x000fe40000004100 */
[----:B------:R-:W-:Y:S02]  /*0c70*/  HADD2.F32 R36, -RZ, R8.H1_H1 ;  /* 0x30000008ff247230 */ /* 0x000fe40000004100 */
[----:B------:R-:W-:Y:S01]  /*0c80*/  FADD.FTZ R143, R142, R131 ;  /* 0x000000838e8f7221 */ /* 0x000fe20000010000 */
[----:B------:R-:W-:-:S02]  /*0c90*/  HADD2.F32 R41, -RZ, R41.H1_H1 ;  /* 0x30000029ff297230 */ /* 0x000fc40000004100 */
[--C-:B------:R-:W-:Y:S02]  /*0ca0*/  HADD2.F32 R132, -RZ, R50.reuse.H0_H0 ;  /* 0x20000032ff847230 */ /* 0x100fe40000004100 */
[----:B------:R-:W-:Y:S02]  /*0cb0*/  HADD2.F32 R135, -RZ, R50.H1_H1 ;  /* 0x30000032ff877230 */ /* 0x000fe40000004100 */
[----:B------:R-:W-:Y:S01]  /*0cc0*/  FMUL.FTZ R50, R33, R28 ;  /* 0x0000001c21327220 */ /* 0x000fe20000410000 */
[--C-:B------:R-:W-:Y:S02]  /*0cd0*/  HADD2.F32 R30, -RZ, R42.reuse.H0_H0 ;  /* 0x2000002aff1e7230 */ /* 0x100fe40000004100 */
[----:B------:R-:W-:Y:S01]  /*0ce0*/  FMUL.FTZ R149, R116, R149 ;  /* 0x0000009574957220 */ /* 0x000fe20000410000 */
[----:B------:R-:W-:Y:S02]  /*0cf0*/  HADD2.F32 R117, -RZ, R42.H1_H1 ;  /* 0x3000002aff757230 */ /* 0x000fe40000004100 */
[----:B------:R-:W-:Y:S01]  /*0d00*/  FFMA.FTZ R142, R152, R131, R141 ;  /* 0x00000083988e7223 */ /* 0x000fe2000001008d */
[----:B------:R-:W-:-:S02]  /*0d10*/  HADD2.F32 R42, -RZ, R43.H0_H0 ;  /* 0x2000002bff2a7230 */ /* 0x000fc40000004100 */
[----:B------:R-:W-:Y:S02]  /*0d20*/  HADD2.F32 R119, -RZ, R43.H1_H1 ;  /* 0x3000002bff777230 */ /* 0x000fe40000004100 */
[----:B------:R-:W-:Y:S01]  /*0d30*/  FMUL.FTZ R43, R36, R121 ;  /* 0x00000079242b7220 */ /* 0x000fe20000410000 */
[----:B------:R-:W-:Y:S02]  /*0d40*/  HADD2.F32 R37, -RZ, R7.H0_H0 ;  /* 0x20000007ff257230 */ /* 0x000fe40000004100 */
[----:B------:R-:W-:Y:S01]  /*0d50*/  FMUL.FTZ R130, R130, R41 ;  /* 0x0000002982827220 */ /* 0x000fe20000410000 */
[----:B------:R-:W-:Y:S02]  /*0d60*/  HADD2.F32 R129, -RZ, R48.H1_H1 ;  /* 0x30000030ff817230 */ /* 0x000fe40000004100 */
[----:B------:R-:W-:Y:S01]  /*0d70*/  FMUL.FTZ R36, R150, R139 ;  /* 0x0000008b96247220 */ /* 0x000fe20000410000 */
[----:B------:R-:W-:Y:S02]  /*0d80*/  HADD2.F32 R35, -RZ, R6.H0_H0 ;  /* 0x20000006ff237230 */ /* 0x000fe40000004100 */
[----:B------:R-:W-:Y:S01]  /*0d90*/  FADD.FTZ R143, R143, R50 ;  /* 0x000000328f8f7221 */ /* 0x000fe20000010000 */
[----:B------:R-:W-:Y:S01]  /*0da0*/  FMUL.FTZ R150, R116, R145 ;  /* 0x0000009174967220 */ /* 0x000fe20000410000 */
[----:B------:R-:W-:Y:S01]  /*0db0*/  FFMA.FTZ R141, R149, R50, R142 ;  /* 0x00000032958d7223 */ /* 0x000fe2000001008e */
[----:B------:R-:W-:-:S02]  /*0dc0*/  HADD2.F32 R133, -RZ, R49.H1_H1 ;  /* 0x30000031ff857230 */ /* 0x000fc40000004100 */
[----:B------:R-:W-:Y:S01]  /*0dd0*/  FMUL.FTZ R138, R37, R42 ;  /* 0x0000002a258a7220 */ /* 0x000fe20000410000 */
[----:B------:R-:W-:Y:S02]  /*0de0*/  HADD2.F32 R34, -RZ, R6.H1_H1 ;  /* 0x30000006ff227230 */ /* 0x000fe40000004100 */
[----:B------:R-:W-:Y:S01]  /*0df0*/  FMUL.FTZ R134, R35, R30 ;  /* 0x0000001e23867220 */ /* 0x000fe20000410000 */
[----:B------:R-:W-:Y:S01]  /*0e00*/  FMUL.FTZ R37, R144, R129 ;  /* 0x0000008190257220 */ /* 0x000fe20000410000 */
[----:B------:R-:W-:Y:S01]  /*0e10*/  FADD.FTZ R143, R143, R130 ;  /* 0x000000828f8f7221 */ /* 0x000fe20000010000 */
[----:B------:R-:W-:Y:S01]  /*0e20*/  FMUL.FTZ R153, R116, R153 ;  /* 0x0000009974997220 */ /* 0x000fe20000410000 */
[----:B------:R-:W-:Y:S01]  /*0e30*/  FFMA.FTZ R144, R150, R130, R141 ;  /* 0x0000008296907223 */ /* 0x000fe2000001008d */
[----:B------:R-:W-:Y:S01]  /*0e40*/  FMUL.FTZ R35, R146, R133 ;  /* 0x0000008592237220 */ /* 0x000fe20000410000 */
        /* <DEDUP_REMOVED lines=8> */
[----:B------:R-:W-:-:S02]  /*0ed0*/  HADD2.F32 R118, -RZ, R44.H0_H0 ;  /* 0x2000002cff767230 */ /* 0x000fc40000004100 */
[----:B------:R-:W-:Y:S01]  /*0ee0*/  FMUL.FTZ R140, R140, R119 ;  /* 0x000000778c8c7220 */ /* 0x000fe20000410000 */
[----:B------:R-:W-:Y:S02]  /*0ef0*/  HADD2.F32 R39, -RZ, R8.H0_H0 ;  /* 0x20000008ff277230 */ /* 0x000fe40000004100 */
[----:B------:R-:W-:Y:S01]  /*0f00*/  FMUL.FTZ R163, R116, R163 ;  /* 0x000000a374a37220 */ /* 0x000fe20000410000 */
[----:B------:R-:W-:Y:S01]  /*0f10*/  FADD.FTZ R151, R151, R138 ;  /* 0x0000008a97977221 */ /* 0x000fe20000010000 */
[----:B------:R-:W-:Y:S01]  /*0f20*/  FFMA.FTZ R146, R161, R138, R146 ;  /* 0x0000008aa1927223 */ /* 0x000fe20000010092 */
[----:B------:R-:W-:Y:S02]  /*0f30*/  FMUL.FTZ R40, R39, R118 ;  /* 0x0000007627287220 */ /* 0x000fe40000410000 */
[----:B------:R-:W-:Y:S01]  /*0f40*/  FADD.FTZ R151, R151, R140 ;  /* 0x0000008c97977221 */ /* 0x000fe20000010000 */
[----:B------:R-:W-:Y:S01]  /*0f50*/  FFMA.FTZ R154, R163, R140, R146 ;  /* 0x0000008ca39a7223 */ /* 0x000fe20000010092 */
[----:B------:R-:W-:-:S02]  /*0f60*/  HADD2.F32 R120, -RZ, R45.H0_H0 ;  /* 0x2000002dff787230 */ /* 0x000fc40000004100 */
[C---:B------:R-:W-:Y:S01]  /*0f70*/  FMUL.FTZ R142, R116.reuse, R155 ;  /* 0x0000009b748e7220 */ /* 0x040fe20000410000 */
[----:B------:R-:W-:Y:S02]  /*0f80*/  HADD2.F32 R123, -RZ, R45.H1_H1 ;  /* 0x3000002dff7b7230 */ /* 0x000fe40000004100 */
[----:B------:R-:W-:Y:S01]  /*0f90*/  FADD.FTZ R158, R151, R40 ;  /* 0x00000028979e7221 */ /* 0x000fe20000010000 */
[--C-:B------:R-:W-:Y:S02]  /*0fa0*/  HADD2.F32 R45, -RZ, R9.reuse.H0_H0 ;  /* 0x20000009ff2d7230 */ /* 0x100fe40000004100 */
[----:B------:R-:W-:Y:S01]  /*0fb0*/  FFMA.FTZ R155, R141, R40, R154 ;  /* 0x000000288d9b7223 */ /* 0x000fe2000001009a */
[----:B------:R-:W-:Y:S02]  /*0fc0*/  HADD2.F32 R38, -RZ, R9.H1_H1 ;  /* 0x30000009ff267230 */ /* 0x000fe40000004100 */
[----:B------:R-:W-:Y:S01]  /*0fd0*/  FMUL.FTZ R143, R116, R157 ;  /* 0x0000009d748f7220 */ /* 0x000fe20000410000 */
[----:B------:R-:W-:Y:S01]  /*0fe0*/  FADD.FTZ R157, R158, R43 ;  /* 0x0000002b9e9d7221 */ /* 0x000fe20000010000 */
[----:B------:R-:W-:Y:S01]  /*0ff0*/  FMUL.FTZ R44, R45, R120 ;  /* 0x000000782d2c7220 */ /* 0x000fe20000410000 */
[----:B------:R-:W-:Y:S01]  /*1000*/  FFMA.FTZ R164, R142, R43, R155 ;  /* 0x0000002b8ea47223 */ /* 0x000fe2000001009b */
[----:B------:R-:W-:Y:S01]  /*1010*/  FMUL.FTZ R147, R116, R165 ;  /* 0x000000a574937220 */ /* 0x000fe20000410000 */
        /* <DEDUP_REMOVED lines=8> */
[----:B------:R-:W-:-:S02]  /*10a0*/  HADD2.F32 R126, -RZ, R48.H0_H0 ;  /* 0x20000030ff7e7230 */ /* 0x000fc40000004100 */
[----:B------:R-:W-:Y:S02]  /*10b0*/  HADD2.F32 R48, -RZ, R49.H0_H0 ;  /* 0x20000031ff307230 */ /* 0x000fe40000004100 */
[----:B------:R-:W-:Y:S01]  /*10c0*/  FADD.FTZ R166, R167, R46 ;  /* 0x0000002ea7a67221 */ /* 0x000fe20000010000 */
[----:B------:R-:W-:Y:S02]  /*10d0*/  HADD2.F32 R49, -RZ, R11.H0_H0 ;  /* 0x2000000bff317230 */ /* 0x000fe40000004100 */
[----:B------:R-:W-:Y:S01]  /*10e0*/  FFMA.FTZ R165, R147, R46, R164 ;  /* 0x0000002e93a57223 */ /* 0x000fe200000100a4 */
[----:B------:R-:W-:Y:S01]  /*10f0*/  FMUL.FTZ R160, R116, R169 ;  /* 0x000000a974a07220 */ /* 0x000fe20000410000 */
[----:B------:R-:W-:Y:S01]  /*1100*/  FADD.FTZ R166, R166, R47 ;  /* 0x0000002fa6a67221 */ /* 0x000fe20000010000 */
[----:B------:R-:W-:Y:S01]  /*1110*/  FMUL.FTZ R49, R49, R124 ;  /* 0x0000007c31317220 */ /* 0x000fe20000410000 */
[----:B------:R-:W-:Y:S01]  /*1120*/  FFMA.FTZ R165, R148, R47, R165 ;  /* 0x0000002f94a57223 */ /* 0x000fe200000100a5 */
[----:B------:R-:W-:-:S02]  /*1130*/  HADD2.F32 R175, -RZ, R88.H0_H0 ;  /* 0x20000058ffaf7230 */ /* 0x000fc40000004100 */
[----:B------:R-:W-:Y:S01]  /*1140*/  FMUL.FTZ R162, R116, R171 ;  /* 0x000000ab74a27220 */ /* 0x000fe20000410000 */
[----:B------:R-:W-:Y:S01]  /*1150*/  FADD.FTZ R167, R166, R49 ;  /* 0x00000031a6a77221 */ /* 0x000fe20000010000 */
[----:B------:R-:W-:Y:S01]  /*1160*/  FFMA.FTZ R165, R160, R49, R165 ;  /* 0x00000031a0a57223 */ /* 0x000fe200000100a5 */
[----:B------:R-:W-:Y:S01]  /*1170*/  FMUL.FTZ R145, R116, R173 ;  /* 0x000000ad74917220 */ /* 0x000fe20000410000 */
[----:B------:R-:W-:Y:S01]  /*1180*/  FMUL.FTZ R38, R175, R126 ;  /* 0x0000007eaf267220 */ /* 0x000fe20000410000 */
[----:B------:R-:W-:Y:S01]  /*1190*/  FADD.FTZ R167, R167, R128 ;  /* 0x00000080a7a77221 */ /* 0x000fe20000010000 */
[----:B------:R-:W-:Y:S01]  /*11a0*/  FFMA.FTZ R164, R162, R128, R165 ;  /* 0x00000080a2a47223 */ /* 0x000fe200000100a5 */
[----:B------:R-:W-:Y:S02]  /*11b0*/  HADD2.F32 R181, -RZ, R89.H0_H0 ;  /* 0x20000059ffb57230 */ /* 0x000fe40000004100 */
[C---:B------:R-:W-:Y:S01]  /*11c0*/  FMUL.FTZ R146, R116.reuse, R177 ;  /* 0x000000b174927220 */ /* 0x040fe20000410000 */
[----:B------:R-:W-:Y:S01]  /*11d0*/  FADD.FTZ R166, R167, R38 ;  /* 0x00000026a7a67221 */ /* 0x000fe20000010000 */
[----:B------:R-:W-:Y:S01]  /*11e0*/  FFMA.FTZ R165, R145, R38, R164 ;  /* 0x0000002691a57223 */ /* 0x000fe200000100a4 */
[----:B------:R-:W-:Y:S01]  /*11f0*/  FMUL.FTZ R151, R116, R179 ;  /* 0x000000b374977220 */ /* 0x000fe20000410000 */
[----:B------:R-:W-:Y:S01]  /*1200*/  FMUL.FTZ R39, R181, R48 ;  /* 0x00000030b5277220 */ /* 0x000fe20000410000 */
[----:B------:R-:W-:Y:S01]  /*1210*/  FADD.FTZ R166, R166, R37 ;  /* 0x00000025a6a67221 */ /* 0x000fe20000010000 */
        /* <DEDUP_REMOVED lines=9> */
[C---:B------:R-:W-:Y:S02]  /*12b0*/  FMUL.FTZ R158, R116.reuse, R189 ;  /* 0x000000bd749e7220 */ /* 0x040fe40000410000 */
        /* <DEDUP_REMOVED lines=36> */
.L_x_1707:
        /* <DEDUP_REMOVED lines=13> */
[----:B------:R-:W4:Y:S02]  /*15d0*/  LDG.E.128 R40, desc[UR6][R40.64] ;  /* 0x0000000628287981 */ /* 0x000f24000c1e1d00 */
        /* <DEDUP_REMOVED lines=25> */
[----:B--2---:R-:W-:Y:S02]  /*1770*/  HADD2.F32 R121, -RZ, R29.H0_H0 ;  /* 0x2000001dff797230 */ /* 0x004fe40000004100 */
[----:B------:R-:W-:Y:S02]  /*1780*/  HADD2.F32 R127, -RZ, R31.H0_H0 ;  /* 0x2000001fff7f7230 */ /* 0x000fe40000004100 */
[----:B------:R-:W-:Y:S02]  /*1790*/  HADD2.F32 R117, -RZ, R28.H0_H0 ;  /* 0x2000001cff757230 */ /* 0x000fe40000004100 */
[----:B---3--:R-:W-:-:S02]  /*17a0*/  HADD2.F32 R133, -RZ, R33.H0_H0 ;  /* 0x20000021ff857230 */ /* 0x008fc40000004100 */
[----:B------:R-:W-:Y:S02]  /*17b0*/  HADD2.F32 R139, -RZ, R35.H0_H0 ;  /* 0x20000023ff8b7230 */ /* 0x000fe40000004100 */
[----:B----4-:R-:W-:Y:S02]  /*17c0*/  HADD2.F32 R179, -RZ, R37.H0_H0 ;  /* 0x20000025ffb37230 */ /* 0x010fe40000004100 */
[----:B------:R-:W-:Y:S02]  /*17d0*/  HADD2.F32 R191, -RZ, R39.H0_H0 ;  /* 0x20000027ffbf7230 */ /* 0x000fe40000004100 */
        /* <DEDUP_REMOVED lines=200> */
.L_x_1708:
        /* <DEDUP_REMOVED lines=70> */
.L_x_1731:
[----:B-1----:R-:W-:Y:S01]  /*28c0*/  FADD.FTZ R28, R117, R28 ;  /* 0x0000001c751c7221 */ /* 0x002fe20000010000 */
[----:B--2---:R-:W-:-:S03]  /*28d0*/  FADD.FTZ R29, R48, R29 ;  /* 0x0000001d301d7221 */ /* 0x004fc60000010000 */
[----:B------:R-:W-:Y:S01]  /*28e0*/  FMUL.FTZ R28, R28, UR15 ;  /* 0x0000000f1c1c7c20 */ /* 0x000fe20008410000 */
[----:B------:R-:W-:-:S04]  /*28f0*/  FMUL.FTZ R41, R29, UR15 ;  /* 0x0000000f1d297c20 */ /* 0x000fc80008410000 */
[----:B------:R-:W-:Y:S01]  /*2900*/  FSEL R42, R28, RZ, !P2 ;  /* 0x000000ff1c2a7208 */ /* 0x000fe20005000000 */
[----:B------:R-:W-:Y:S06]  /*2910*/  @!P1 BRA `(.L_x_1710) ;  /* 0x0000001c00109947 */ /* 0x000fec0003800000 */
[----:B------:R-:W-:-:S04]  /*2920*/  UISETP.NE.U32.AND UP0, UPT, UR16, URZ, UPT ;  /* 0x000000ff1000728c */ /* 0x000fc8000bf05070 */
[----:B------:R-:W-:-:S09]  /*2930*/  UISETP.NE.AND.EX UP0, UPT, UR17, URZ, UPT, UP0 ;  /* 0x000000ff1100728c */ /* 0x000fd2000bf05300 */
[----:B------:R-:W-:Y:S05]  /*2940*/  BRA.U UP0, `(.L_x_1711) ;  /* 0x0000000d005c7547 */ /* 0x000fea000b800000 */
[C-C-:B------:R-:W-:Y:S01]  /*2950*/  FFMA.FTZ R0, R41.reuse, R0, R42.reuse ;  /* 0x0000000029007223 */ /* 0x140fe2000001002a */
[--C-:B------:R-:W-:Y:S02]  /*2960*/  HADD2.F32 R29, -RZ, R12.reuse.H0_H0 ;  /* 0x2000000cff1d7230 */ /* 0x100fe40000004100 */
[C-C-:B------:R-:W-:Y:S01]  /*2970*/  FFMA.FTZ R152, R41.reuse, R152, R42.reuse ;  /* 0x0000009829987223 */ /* 0x140fe2000001002a */
[C-C-:B------:R-:W-:Y:S01]  /*2980*/  FFMA.FTZ R153, R41.reuse, R153, R42.reuse ;  /* 0x0000009929997223 */ /* 0x140fe2000001002a */
[----:B------:R-:W-:Y:S01]  /*2990*/  FADD.FTZ R51, -R0, R51 ;  /* 0x0000003300337221 */ /* 0x000fe20000010100 */
[----:B------:R-:W-:Y:S02]  /*29a0*/  HADD2.F32 R31, -RZ, R12.H1_H1 ;  /* 0x3000000cff1f7230 */ /* 0x000fe40000004100 */
[----:B------:R-:W-:Y:S01]  /*29b0*/  FADD.FTZ R131, -R152, R131 ;  /* 0x0000008398837221 */ /* 0x000fe20000010100 */
[----:B------:R-:W-:Y:S02]  /*29c0*/  HADD2.F32 R30, -RZ, R14.H0_H0 ;  /* 0x2000000eff1e7230 */ /* 0x000fe40000004100 */
[----:B------:R-:W-:Y:S01]  /*29d0*/  FFMA.FTZ R29, R116, R51, R29 ;  /* 0x00000033741d7223 */ /* 0x000fe2000001001d */
[----:B------:R-:W-:Y:S01]  /*29e0*/  FFMA.FTZ R51, R41, R150, R42 ;  /* 0x0000009629337223 */ /* 0x000fe2000001002a */
[----:B------:R-:W-:Y:S01]  /*29f0*/  FADD.FTZ R153, -R153, R134 ;  /* 0x0000008699997221 */ /* 0x000fe20000010100 */
[----:B------:R-:W-:-:S02]  /*2a00*/  HADD2.F32 R0, -RZ, R13.H1_H1 ;  /* 0x3000000dff007230 */ /* 0x000fc40000004100 */
[----:B------:R-:W-:Y:S01]  /*2a10*/  FFMA.FTZ R142, R41, R142, R42 ;  /* 0x0000008e298e7223 */ /* 0x000fe2000001002a */
[----:B------:R-:W-:Y:S01]  /*2a20*/  FADD.FTZ R51, -R51, R130 ;  /* 0x0000008233337221 */ /* 0x000fe20000010100 */
[C---:B------:R-:W-:Y:S01]  /*2a30*/  FFMA.FTZ R31, R116.reuse, R131, R31 ;  /* 0x00000083741f7223 */ /* 0x040fe2000001001f */
[C---:B------:R-:W-:Y:S01]  /*2a40*/  FFMA.FTZ R153, R116.reuse, R153, R30 ;  /* 0x0000009974997223 */ /* 0x040fe2000001001e */
[--C-:B------:R-:W-:Y:S02]  /*2a50*/  HADD2.F32 R30, -RZ, R16.reuse.H1_H1 ;  /* 0x30000010ff1e7230 */ /* 0x100fe40000004100 */
[----:B------:R-:W-:Y:S01]  /*2a60*/  FFMA.FTZ R51, R116, R51, R0 ;  /* 0x0000003374337223 */ /* 0x000fe20000010000 */
[-C--:B------:R-:W-:Y:S01]  /*2a70*/  FMUL.FTZ R31, R31, R112.reuse ;  /* 0x000000701f1f7220 */ /* 0x080fe20000410000 */
[----:B------:R-:W-:Y:S01]  /*2a80*/  FADD.FTZ R43, -R142, R43 ;  /* 0x0000002b8e2b7221 */ /* 0x000fe20000010100 */
[----:B------:R-:W-:Y:S01]  /*2a90*/  FFMA.FTZ R141, R41, R141, R42 ;  /* 0x0000008d298d7223 */ /* 0x000fe2000001002a */
[----:B------:R-:W-:Y:S01]  /*2aa0*/  FMUL.FTZ R51, R51, R112 ;  /* 0x0000007033337220 */ /* 0x000fe20000410000 */
[----:B------:R-:W-:Y:S01]  /*2ab0*/  FMUL.FTZ R31, R31, UR4 ;  /* 0x000000041f1f7c20 */ /* 0x000fe20008410000 */
[----:B------:R-:W-:Y:S01]  /*2ac0*/  FFMA.FTZ R43, R116, R43, R30 ;  /* 0x0000002b742b7223 */ /* 0x000fe2000001001e */
[----:B------:R-:W-:Y:S01]  /*2ad0*/  LOP3.LUT P2, RZ, R54, 0xff00, RZ, 0xc0, !PT ;  /* 0x0000ff0036ff7812 */ /* 0x000fe2000784c0ff */
[----:B------:R-:W-:-:S02]  /*2ae0*/  HADD2.F32 R0, -RZ, R16.H0_H0 ;  /* 0x20000010ff007230 */ /* 0x000fc40000004100 */
[----:B------:R-:W-:Y:S01]  /*2af0*/  FFMA.FTZ R163, R41, R163, R42 ;  /* 0x000000a329a37223 */ /* 0x000fe2000001002a */
[----:B------:R-:W-:Y:S01]  /*2b00*/  FADD.FTZ R141, -R141, R40 ;  /* 0x000000288d8d7221 */ /* 0x000fe20000010100 */
[----:B------:R-:W-:Y:S01]  /*2b10*/  FMUL.FTZ R51, R51, UR4 ;  /* 0x0000000433337c20 */ /* 0x000fe20008410000 */
        /* <DEDUP_REMOVED lines=17> */
[-C--:B------:R-:W-:Y:S01]  /*2c30*/  FMUL.FTZ R29, R29, R112.reuse ;  /* 0x000000701d1d7220 */ /* 0x080fe20000410000 */
[----:B------:R-:W-:Y:S01]  /*2c40*/  LOP3.LUT P3, RZ, R54, 0xff000000, RZ, 0xc0, !PT ;  /* 0xff00000036ff7812 */ /* 0x000fe2000786c0ff */
[----:B------:R-:W-:Y:S01]  /*2c50*/  FMUL.FTZ R43, R43, R112 ;  /* 0x000000702b2b7220 */ /* 0x000fe20000410000 */
[----:B------:R-:W-:Y:S01]  /*2c60*/  FSEL R41, R31, RZ, P2 ;  /* 0x000000ff1f297208 */ /* 0x000fe20001000000 */
[----:B------:R-:W-:-:S02]  /*2c70*/  HADD2.F32 R31, -RZ, R15.H1_H1 ;  /* 0x3000000fff1f7230 */ /* 0x000fc40000004100 */
[----:B------:R-:W-:Y:S01]  /*2c80*/  FADD.FTZ R163, -R163, R140 ;  /* 0x0000008ca3a37221 */ /* 0x000fe20000010100 */
[----:B------:R-:W-:Y:S02]  /*2c90*/  HADD2.F32 R42, -RZ, R15.H0_H0 ;  /* 0x2000000fff2a7230 */ /* 0x000fe40000004100 */
[----:B------:R-:W-:Y:S01]  /*2ca0*/  FFMA.FTZ R141, R116, R141, R0 ;  /* 0x0000008d748d7223 */ /* 0x000fe20000010000 */
[----:B------:R-:W-:Y:S01]  /*2cb0*/  FMUL.FTZ R28, R29, UR4 ;  /* 0x000000041d1c7c20 */ /* 0x000fe20008410000 */
[----:B------:R-:W-:Y:S01]  /*2cc0*/  FADD.FTZ R161, -R161, R138 ;  /* 0x0000008aa1a17221 */ /* 0x000fe20000010100 */
[----:B------:R-:W-:Y:S01]  /*2cd0*/  FSEL R0, R51, RZ, P3 ;  /* 0x000000ff33007208 */ /* 0x000fe20001800000 */
[----:B------:R-:W-:Y:S01]  /*2ce0*/  FMUL.FTZ R43, R43, UR4 ;  /* 0x000000042b2b7c20 */ /* 0x000fe20008410000 */
[----:B------:R-:W-:Y:S01]  /*2cf0*/  HADD2.F32 R29, -RZ, R13.H0_H0 ;  /* 0x2000000dff1d7230 */ /* 0x000fe20000004100 */
[----:B------:R-:W-:Y:S01]  /*2d00*/  LOP3.LUT P3, RZ, R52, 0xff00, RZ, 0xc0, !PT ;  /* 0x0000ff0034ff7812 */ /* 0x000fe2000786c0ff */
[----:B------:R-:W-:Y:S01]  /*2d10*/  FADD.FTZ R149, -R149, R50 ;  /* 0x0000003295957221 */ /* 0x000fe20000010100 */
[C---:B------:R-:W-:Y:S01]  /*2d20*/  FFMA.FTZ R31, R116.reuse, R163, R31 ;  /* 0x000000a3741f7223 */ /* 0x040fe2000001001f */
[----:B------:R-:W-:Y:S01]  /*2d30*/  FFMA.FTZ R161, R116, R161, R42 ;  /* 0x000000a174a17223 */ /* 0x000fe2000001002a */
[----:B------:R-:W-:Y:S01]  /*2d40*/  FADD.FTZ R145, -R145, R38 ;  /* 0x0000002691917221 */ /* 0x000fe20000010100 */
[----:B------:R-:W-:Y:S01]  /*2d50*/  HADD2.F32 R40, -RZ, R14.H1_H1 ;  /* 0x3000000eff287230 */ /* 0x000fe20000004100 */
[----:B------:R-:W-:Y:S01]  /*2d60*/  FSEL R48, R43, RZ, P3 ;  /* 0x000000ff2b307208 */ /* 0x000fe20001800000 */
[----:B------:R-:W-:-:S02]  /*2d70*/  HADD2.F32 R38, -RZ, R17.H1_H1 ;  /* 0x30000011ff267230 */ /* 0x000fc40000004100 */
[----:B------:R-:W-:Y:S01]  /*2d80*/  FADD.FTZ R137, -R156, R137 ;  /* 0x000000899c897221 */ /* 0x000fe20000010100 */
[--C-:B------:R-:W-:Y:S02]  /*2d90*/  HADD2.F32 R42, -RZ, R18.reuse.H0_H0 ;  /* 0x20000012ff2a7230 */ /* 0x100fe40000004100 */
[----:B------:R-:W-:Y:S01]  /*2da0*/  FFMA.FTZ R29, R116, R149, R29 ;  /* 0x00000095741d7223 */ /* 0x000fe2000001001d */
[----:B------:R-:W-:Y:S01]  /*2db0*/  FADD.FTZ R45, -R144, R45 ;  /* 0x0000002d902d7221 */ /* 0x000fe20000010100 */
[----:B------:R-:W-:Y:S01]  /*2dc0*/  FADD.FTZ R147, -R147, R46 ;  /* 0x0000002e93937221 */ /* 0x000fe20000010100 */
[----:B------:R-:W-:Y:S02]  /*2dd0*/  HADD2.F32 R43, -RZ, R17.H0_H0 ;  /* 0x20000011ff2b7230 */ /* 0x000fe40000004100 */
[----:B------:R-:W-:Y:S01]  /*2de0*/  FADD.FTZ R51, -R118, R39 ;  /* 0x0000002776337221 */ /* 0x000fe20000010100 */
[-C--:B------:R-:W-:Y:S01]  /*2df0*/  FMUL.FTZ R31, R31, R112.reuse ;  /* 0x000000701f1f7220 */ /* 0x080fe20000410000 */
[----:B------:R-:W-:Y:S01]  /*2e00*/  FADD.FTZ R143, -R143, R44 ;  /* 0x0000002c8f8f7221 */ /* 0x000fe20000010100 */
[----:B------:R-:W-:Y:S01]  /*2e10*/  HADD2.F32 R39, -RZ, R19.H1_H1 ;  /* 0x30000013ff277230 */ /* 0x000fe20000004100 */
[----:B------:R-:W-:Y:S01]  /*2e20*/  ISETP.GE.U32.AND P1, PT, R54, RZ, PT ;  /* 0x000000ff3600720c */ /* 0x000fe20003f26070 */
[----:B------:R-:W-:Y:S01]  /*2e30*/  FADD.FTZ R117, -R117, R128 ;  /* 0x0000008075757221 */ /* 0x000fe20000010100 */
[C---:B------:R-:W-:Y:S01]  /*2e40*/  FFMA.FTZ R137, R116.reuse, R137, R40 ;  /* 0x0000008974897223 */ /* 0x040fe20000010028 */
[-C--:B------:R-:W-:Y:S01]  /*2e50*/  FMUL.FTZ R29, R29, R112.reuse ;  /* 0x000000701d1d7220 */ /* 0x080fe20000410000 */
[-C--:B------:R-:W-:Y:S01]  /*2e60*/  FMUL.FTZ R153, R153, R112.reuse ;  /* 0x0000007099997220 */ /* 0x080fe20000410000 */
[----:B------:R-:W-:Y:S01]  /*2e70*/  FMUL.FTZ R161, R161, R112 ;  /* 0x00000070a1a17220 */ /* 0x000fe20000410000 */
[C---:B------:R-:W-:Y:S01]  /*2e80*/  FFMA.FTZ R45, R116.reuse, R45, R38 ;  /* 0x0000002d742d7223 */ /* 0x040fe20000010026 */
[----:B------:R-:W-:Y:S01]  /*2e90*/  FFMA.FTZ R147, R116, R147, R42 ;  /* 0x0000009374937223 */ /* 0x000fe2000001002a */
[----:B------:R-:W-:Y:S01]  /*2ea0*/  FMUL.FTZ R40, R31, UR4 ;  /* 0x000000041f287c20 */ /* 0x000fe20008410000 */
[----:B------:R-:W-:-:S02]  /*2eb0*/  HADD2.F32 R44, -RZ, R18.H1_H1 ;  /* 0x30000012ff2c7230 */ /* 0x000fc40000004100 */
[----:B------:R-:W-:Y:S01]  /*2ec0*/  FFMA.FTZ R43, R116, R143, R43 ;  /* 0x0000008f742b7223 */ /* 0x000fe2000001002b */
[----:B------:R-:W-:Y:S01]  /*2ed0*/  HADD2.F32 R46, -RZ, R19.H0_H0 ;  /* 0x20000013ff2e7230 */ /* 0x000fe20000004100 */
[----:B------:R-:W-:Y:S01]  /*2ee0*/  ISETP.GE.U32.AND.EX P1, PT, R55, 0x1000000, PT, P1 ;  /* 0x010000003700780c */ /* 0x000fe20003f26110 */
[--C-:B------:R-:W-:Y:S02]  /*2ef0*/  HADD2.F32 R38, -RZ, R20.reuse.H0_H0 ;  /* 0x20000014ff267230 */ /* 0x100fe40000004100 */
[----:B------:R-:W-:Y:S01]  /*2f00*/  FADD.FTZ R47, -R148, R47 ;  /* 0x0000002f942f7221 */ /* 0x000fe20000010100 */
[----:B------:R-:W-:Y:S02]  /*2f10*/  HADD2.F32 R42, -RZ, R21.H0_H0 ;  /* 0x20000015ff2a7230 */ /* 0x000fe40000004100 */
[----:B------:R-:W-:Y:S01]  /*2f20*/  FADD.FTZ R49, -R160, R49 ;  /* 0x00000031a0317221 */ /* 0x000fe20000010100 */
[----:B------:R-:W-:Y:S01]  /*2f30*/  FFMA.FTZ R39, R116, R117, R39 ;  /* 0x0000007574277223 */ /* 0x000fe20000010027 */
[----:B------:R-:W-:Y:S01]  /*2f40*/  FMUL.FTZ R29, R29, UR4 ;  /* 0x000000041d1d7c20 */ /* 0x000fe20008410000 */
[----:B------:R-:W-:Y:S01]  /*2f50*/  FMUL.FTZ R153, R153, UR4 ;  /* 0x0000000499997c20 */ /* 0x000fe20008410000 */
[----:B------:R-:W-:Y:S01]  /*2f60*/  FMUL.FTZ R161, R161, UR4 ;  /* 0x00000004a1a17c20 */ /* 0x000fe20008410000 */
[C---:B------:R-:W-:Y:S01]  /*2f70*/  LOP3.LUT P5, RZ, R54.reuse, 0xff, RZ, 0xc0, !PT ;  /* 0x000000ff36ff7812 */ /* 0x040fe200078ac0ff */
[-C--:B------:R-:W-:Y:S01]  /*2f80*/  FMUL.FTZ R137, R137, R112.reuse ;  /* 0x0000007089897220 */ /* 0x080fe20000410000 */
[----:B------:R-:W-:Y:S01]  /*2f90*/  LOP3.LUT P4, RZ, R54, 0xff0000, RZ, 0xc0, !PT ;  /* 0x00ff000036ff7812 */ /* 0x000fe2000788c0ff */
[-C--:B------:R-:W-:Y:S01]  /*2fa0*/  FMUL.FTZ R141, R141, R112.reuse ;  /* 0x000000708d8d7220 */ /* 0x080fe20000410000 */
[----:B------:R-:W-:Y:S01]  /*2fb0*/  LOP3.LUT P6, RZ, R55, 0xff, RZ, 0xc0, !PT ;  /* 0x000000ff37ff7812 */ /* 0x000fe200078cc0ff */
[-C--:B------:R-:W-:Y:S01]  /*2fc0*/  FMUL.FTZ R43, R43, R112.reuse ;  /* 0x000000702b2b7220 */ /* 0x080fe20000410000 */
[----:B------:R-:W-:Y:S01]  /*2fd0*/  LOP3.LUT P2, RZ, R55, 0xff0000, RZ, 0xc0, !PT ;  /* 0x00ff000037ff7812 */ /* 0x000fe2000784c0ff */
[-C--:B------:R-:W-:Y:S01]  /*2fe0*/  FMUL.FTZ R147, R147, R112.reuse ;  /* 0x0000007093937220 */ /* 0x080fe20000410000 */
[----:B------:R-:W-:Y:S01]  /*2ff0*/  FSEL R40, R40, RZ, P1 ;  /* 0x000000ff28287208 */ /* 0x000fe20000800000 */
[C---:B------:R-:W-:Y:S01]  /*3000*/  FFMA.FTZ R47, R116.reuse, R47, R44 ;  /* 0x0000002f742f7223 */ /* 0x040fe2000001002c */
[C---:B------:R-:W-:Y:S01]  /*3010*/  FFMA.FTZ R49, R116.reuse, R49, R46 ;  /* 0x0000003174317223 */ /* 0x040fe2000001002e */
[C---:B------:R-:W-:Y:S01]  /*3020*/  FFMA.FTZ R145, R116.reuse, R145, R38 ;  /* 0x0000009174917223 */ /* 0x040fe20000010026 */
[----:B------:R-:W-:Y:S01]  /*3030*/  FFMA.FTZ R51, R116, R51, R42 ;  /* 0x0000003374337223 */ /* 0x000fe2000001002a */
[-C--:B------:R-:W-:Y:S01]  /*3040*/  FMUL.FTZ R39, R39, R112.reuse ;  /* 0x0000007027277220 */ /* 0x080fe20000410000 */
[----:B------:R-:W-:Y:S01]  /*3050*/  ISETP.GE.U32.AND P1, PT, R52, RZ, PT ;  /* 0x000000ff3400720c */ /* 0x000fe20003f26070 */
[----:B------:R-:W-:Y:S01]  /*3060*/  FMUL.FTZ R137, R137, UR4 ;  /* 0x0000000489897c20 */ /* 0x000fe20008410000 */
[----:B------:R-:W-:Y:S01]  /*3070*/  FSEL R28, R28, RZ, P5 ;  /* 0x000000ff1c1c7208 */ /* 0x000fe20002800000 */
[----:B------:R-:W-:Y:S01]  /*3080*/  FMUL.FTZ R141, R141, UR4 ;  /* 0x000000048d8d7c20 */ /* 0x000fe20008410000 */
[----:B------:R-:W-:Y:S01]  /*3090*/  FSEL R29, R29, RZ, P4 ;  /* 0x000000ff1d1d7208 */ /* 0x000fe20002000000 */
[----:B------:R-:W-:Y:S01]  /*30a0*/  FMUL.FTZ R43, R43, UR4 ;  /* 0x000000042b2b7c20 */ /* 0x000fe20008410000 */
[----:B------:R-:W-:Y:S01]  /*30b0*/  FSEL R30, R153, RZ, P6 ;  /* 0x000000ff991e7208 */ /* 0x000fe20003000000 */
[----:B------:R-:W-:Y:S01]  /*30c0*/  FMUL.FTZ R147, R147, UR4 ;  /* 0x0000000493937c20 */ /* 0x000fe20008410000 */
[----:B------:R-:W-:Y:S01]  /*30d0*/  FSEL R31, R161, RZ, P2 ;  /* 0x000000ffa11f7208 */ /* 0x000fe20001000000 */
[-C--:B------:R-:W-:Y:S01]  /*30e0*/  FMUL.FTZ R45, R45, R112.reuse ;  /* 0x000000702d2d7220 */ /* 0x080fe20000410000 */
[----:B------:R-:W-:Y:S01]  /*30f0*/  LOP3.LUT P5, RZ, R55, 0xff00, RZ, 0xc0, !PT ;  /* 0x0000ff0037ff7812 */ /* 0x000fe200078ac0ff */
[-C--:B------:R-:W-:Y:S01]  /*3100*/  FMUL.FTZ R47, R47, R112.reuse ;  /* 0x000000702f2f7220 */ /* 0x080fe20000410000 */
[C---:B------:R-:W-:Y:S01]  /*3110*/  LOP3.LUT P4, RZ, R52.reuse, 0xff, RZ, 0xc0, !PT ;  /* 0x000000ff34ff7812 */ /* 0x040fe2000788c0ff */
[-C--:B------:R-:W-:Y:S01]  /*3120*/  FMUL.FTZ R49, R49, R112.reuse ;  /* 0x0000007031317220 */ /* 0x080fe20000410000 */
[C---:B------:R-:W-:Y:S01]  /*3130*/  LOP3.LUT P6, RZ, R52.reuse, 0xff0000, RZ, 0xc0, !PT ;  /* 0x00ff000034ff7812 */ /* 0x040fe200078cc0ff */
[-C--:B------:R-:W-:Y:S01]  /*3140*/  FMUL.FTZ R145, R145, R112.reuse ;  /* 0x0000007091917220 */ /* 0x080fe20000410000 */
[----:B------:R-:W-:Y:S01]  /*3150*/  LOP3.LUT P2, RZ, R53, 0xff, RZ, 0xc0, !PT ;  /* 0x000000ff35ff7812 */ /* 0x000fe2000784c0ff */
[-C--:B------:R-:W-:Y:S01]  /*3160*/  FMUL.FTZ R51, R51, R112.reuse ;  /* 0x0000007033337220 */ /* 0x080fe20000410000 */
[----:B------:R-:W-:Y:S01]  /*3170*/  FMUL.FTZ R39, R39, UR4 ;  /* 0x0000000427277c20 */ /* 0x000fe20008410000 */
[----:B------:R-:W-:Y:S01]  /*3180*/  ISETP.GE.U32.AND.EX P1, PT, R53, 0x1000000, PT, P1 ;  /* 0x010000003500780c */ /* 0x000fe20003f26110 */
        /* <DEDUP_REMOVED lines=10> */
[----:B------:R-:W-:Y:S01]  /*3230*/  FADD.FTZ R159, -R159, R36 ;  /* 0x000000249f9f7221 */ /* 0x000fe20000010100 */
[----:B------:R-:W-:Y:S01]  /*3240*/  LOP3.LUT P4, RZ, R53, 0xff00, RZ, 0xc0, !PT ;  /* 0x0000ff0035ff7812 */ /* 0x000fe2000788c0ff */
[----:B------:R-:W-:Y:S01]  /*3250*/  FADD.FTZ R155, -R155, R32 ;  /* 0x000000209b9b7221 */ /* 0x000fe20000010100 */
[----:B------:R-:W-:Y:S01]  /*3260*/  LOP3.LUT P3, RZ, R53, 0xff0000, RZ, 0xc0, !PT ;  /* 0x00ff000035ff7812 */ /* 0x000fe2000786c0ff */
[----:B------:R-:W-:Y:S01]  /*3270*/  FADD.FTZ R157, -R157, R34 ;  /* 0x000000229d9d7221 */ /* 0x000fe20000010100 */
[C---:B------:R-:W-:Y:S01]  /*3280*/  LOP3.LUT P6, RZ, R2.reuse, 0xff, RZ, 0xc0, !PT ;  /* 0x000000ff02ff7812 */ /* 0x040fe200078cc0ff */
[----:B------:R-:W-:Y:S01]  /*3290*/  HADD2.F32 R43, -RZ, R23.H1_H1 ;  /* 0x30000017ff2b7230 */ /* 0x000fe20000004100 */
[----:B------:R-:W-:Y:S01]  /*32a0*/  LOP3.LUT P2, RZ, R2, 0xff0000, RZ, 0xc0, !PT ;  /* 0x00ff000002ff7812 */ /* 0x000fe2000784c0ff */
[----:B------:R-:W-:Y:S01]  /*32b0*/  HADD2.F32 R32, -RZ, R21.H1_H1 ;  /* 0x30000015ff207230 */ /* 0x000fe20000004100 */
[----:B------:R-:W-:Y:S01]  /*32c0*/  FSEL R46, R39, RZ, P1 ;  /* 0x000000ff272e7208 */ /* 0x000fe20000800000 */
[----:B------:R-:W-:Y:S01]  /*32d0*/  FADD.FTZ R39, -R158, R33 ;  /* 0x000000219e277221 */ /* 0x000fe20000010100 */
[----:B------:R-:W-:Y:S01]  /*32e0*/  ISETP.GE.U32.AND P1, PT, R2, RZ, PT ;  /* 0x000000ff0200720c */ /* 0x000fe20003f26070 */
[----:B------:R-:W-:Y:S01]  /*32f0*/  HADD2.F32 R33, -RZ, R20.H1_H1 ;  /* 0x30000014ff217230 */ /* 0x000fe20000004100 */
[----:B------:R-:W-:Y:S01]  /*3300*/  FSEL R45, R45, RZ, P5 ;  /* 0x000000ff2d2d7208 */ /* 0x000fe20002800000 */
[--C-:B------:R-:W-:Y:S01]  /*3310*/  HADD2.F32 R34, -RZ, R22.reuse.H0_H0 ;  /* 0x20000016ff227230 */ /* 0x100fe20000004100 */
[----:B------:R-:W-:Y:S01]  /*3320*/  FSEL R44, R47, RZ, P4 ;  /* 0x000000ff2f2c7208 */ /* 0x000fe20002000000 */
[----:B------:R-:W-:Y:S01]  /*3330*/  HADD2.F32 R36, -RZ, R22.H1_H1 ;  /* 0x30000016ff247230 */ /* 0x000fe20000004100 */
[----:B------:R-:W-:Y:S01]  /*3340*/  FSEL R49, R49, RZ, P3 ;  /* 0x000000ff31317208 */ /* 0x000fe20001800000 */
[----:B------:R-:W-:Y:S01]  /*3350*/  HADD2.F32 R42, -RZ, R23.H0_H0 ;  /* 0x20000017ff2a7230 */ /* 0x000fe20000004100 */
[----:B------:R-:W-:Y:S01]  /*3360*/  FSEL R145, R145, RZ, P6 ;  /* 0x000000ff91917208 */ /* 0x000fe20003000000 */
[----:B------:R-:W-:Y:S01]  /*3370*/  FADD.FTZ R37, -R146, R37 ;  /* 0x0000002592257221 */ /* 0x000fe20000010100 */
[----:B------:R-:W-:Y:S01]  /*3380*/  FSEL R51, R51, RZ, P2 ;  /* 0x000000ff33337208 */ /* 0x000fe20001000000 */
[----:B------:R-:W-:Y:S01]  /*3390*/  FADD.FTZ R35, -R154, R35 ;  /* 0x000000239a237221 */ /* 0x000fe20000010100 */
[----:B------:R-:W-:Y:S01]  /*33a0*/  LOP3.LUT P5, RZ, R2, 0xff00, RZ, 0xc0, !PT ;  /* 0x0000ff0002ff7812 */ /* 0x000fe200078ac0ff */
[----:B------:R-:W-:Y:S01]  /*33b0*/  FFMA.FTZ R43, R116, R159, R43 ;  /* 0x0000009f742b7223 */ /* 0x000fe2000001002b */
[----:B------:R-:W-:Y:S01]  /*33c0*/  LOP3.LUT P4, RZ, R2, 0xff000000, RZ, 0xc0, !PT ;  /* 0xff00000002ff7812 */ /* 0x000fe2000788c0ff */
[C---:B------:R-:W-:Y:S01]  /*33d0*/  FFMA.FTZ R33, R116.reuse, R37, R33 ;  /* 0x0000002574217223 */ /* 0x040fe20000010021 */
[C---:B------:R-:W-:Y:S01]  /*33e0*/  LOP3.LUT P3, RZ, R3.reuse, 0xff, RZ, 0xc0, !PT ;  /* 0x000000ff03ff7812 */ /* 0x040fe2000786c0ff */
[C---:B------:R-:W-:Y:S01]  /*33f0*/  FFMA.FTZ R35, R116.reuse, R35, R32 ;  /* 0x0000002374237223 */ /* 0x040fe20000010020 */
[C---:B------:R-:W-:Y:S01]  /*3400*/  LOP3.LUT P6, RZ, R3.reuse, 0xff00, RZ, 0xc0, !PT ;  /* 0x0000ff0003ff7812 */ /* 0x040fe200078cc0ff */
[C---:B------:R-:W-:Y:S01]  /*3410*/  FFMA.FTZ R155, R116.reuse, R155, R34 ;  /* 0x0000009b749b7223 */ /* 0x040fe20000010022 */
[C---:B------:R-:W-:Y:S01]  /*3420*/  LOP3.LUT P2, RZ, R3.reuse, 0xff0000, RZ, 0xc0, !PT ;  /* 0x00ff000003ff7812 */ /* 0x040fe2000784c0ff */
[C---:B------:R-:W-:Y:S01]  /*3430*/  FFMA.FTZ R39, R116.reuse, R39, R36 ;  /* 0x0000002774277223 */ /* 0x040fe20000010024 */
[----:B------:R-:W-:Y:S01]  /*3440*/  ISETP.GE.U32.AND.EX P1, PT, R3, 0x1000000, PT, P1 ;  /* 0x010000000300780c */ /* 0x000fe20003f26110 */
[----:B------:R-:W-:Y:S01]  /*3450*/  FFMA.FTZ R157, R116, R157, R42 ;  /* 0x0000009d749d7223 */ /* 0x000fe2000001002a */
[----:B------:R-:W0:Y:S01]  /*3460*/  LDC.64 R2, c[0x0][0x468] ;  /* 0x00011a00ff027b82 */ /* 0x000e220000000a00 */
[-C--:B------:R-:W-:Y:S01]  /*3470*/  FMUL.FTZ R47, R43, R112.reuse ;  /* 0x000000702b2f7220 */ /* 0x080fe20000410000 */
        /* <DEDUP_REMOVED lines=10> */
[----:B------:R-:W-:Y:S01]  /*3520*/  FMUL.FTZ R37, R37, UR4 ;  /* 0x0000000425257c20 */ /* 0x000fe20008410000 */
[----:B------:R-:W-:-:S02]  /*3530*/  F2FP.F16.F32.PACK_AB R31, R40, R31 ;  /* 0x0000001f281f723e */ /* 0x000fc400000000ff */
[----:B------:R-:W-:Y:S02]  /*3540*/  F2FP.F16.F32.PACK_AB R29, R0, R29 ;  /* 0x0000001d001d723e */ /* 0x000fe400000000ff */
[----:B------:R-:W-:Y:S02]  /*3550*/  F2FP.F16.F32.PACK_AB R28, R41, R28 ;  /* 0x0000001c291c723e */ /* 0x000fe400000000ff */
[----:B------:R-:W-:Y:S02]  /*3560*/  F2FP.F16.F32.PACK_AB R33, R45, R38 ;  /* 0x000000262d21723e */ /* 0x000fe400000000ff */
[----:B------:R-:W-:Y:S02]  /*3570*/  FSEL R38, R155, RZ, P3 ;  /* 0x000000ff9b267208 */ /* 0x000fe40001800000 */
[----:B------:R-:W-:Y:S01]  /*3580*/  FSEL R157, R157, RZ, P2 ;  /* 0x000000ff9d9d7208 */ /* 0x000fe20001000000 */
[----:B0-----:R-:W-:Y:S01]  /*3590*/  IMAD.WIDE.U32 R42, R115, 0x10, R2 ;  /* 0x00000010732a7825 */ /* 0x001fe200078e0002 */
[----:B------:R-:W-:-:S02]  /*35a0*/  FSEL R40, R47, RZ, P1 ;  /* 0x000000ff2f287208 */ /* 0x000fc40000800000 */
[----:B------:R-:W-:Y:S01]  /*35b0*/  FSEL R41, R39, RZ, P6 ;  /* 0x000000ff27297208 */ /* 0x000fe20003000000 */
[--C-:B------:R-:W-:Y:S01]  /*35c0*/  IMAD.WIDE.U32 R114, R114, 0x10, R2.reuse ;  /* 0x0000001072727825 */ /* 0x100fe200078e0002 */
[----:B------:R-:W-:Y:S02]  /*35d0*/  FSEL R0, R37, RZ, P4 ;  /* 0x000000ff25007208 */ /* 0x000fe40002000000 */
[----:B------:R-:W-:Y:S01]  /*35e0*/  FSEL R36, R36, RZ, P5 ;  /* 0x000000ff24247208 */ /* 0x000fe20002800000 */
[----:B------:R-:W-:Y:S01]  /*35f0*/  IMAD.WIDE.U32 R2, R113, 0x10, R2 ;  /* 0x0000001071027825 */ /* 0x000fe200078e0002 */
[----:B------:R-:W-:Y:S02]  /*3600*/  F2FP.F16.F32.PACK_AB R30, R137, R30 ;  /* 0x0000001e891e723e */ /* 0x000fe400000000ff */
[----:B------:R-:W-:Y:S02]  /*3610*/  F2FP.F16.F32.PACK_AB R35, R46, R49 ;  /* 0x000000312e23723e */ /* 0x000fe400000000ff */
[----:B------:R-:W-:Y:S01]  /*3620*/  F2FP.F16.F32.PACK_AB R34, R44, R147 ;  /* 0x000000932c22723e */ /* 0x000fe200000000ff */
[----:B------:R2:W-:Y:S01]  /*3630*/  STG.E.128 desc[UR6][R42.64], R28 ;  /* 0x0000001c2a007986 */ /* 0x0005e2000c101d06 */
[----:B------:R-:W-:-:S02]  /*3640*/  F2FP.F16.F32.PACK_AB R32, R48, R141 ;  /* 0x0000008d3020723e */ /* 0x000fc400000000ff */
[----:B------:R-:W-:Y:S02]  /*3650*/  F2FP.F16.F32.PACK_AB R39, R40, R157 ;  /* 0x0000009d2827723e */ /* 0x000fe400000000ff */
[----:B------:R-:W-:Y:S01]  /*3660*/  F2FP.F16.F32.PACK_AB R38, R41, R38 ;  /* 0x000000262926723e */ /* 0x000fe200000000ff */
[----:B------:R2:W-:Y:S01]  /*3670*/  STG.E.128 desc[UR6][R114.64], R32 ;  /* 0x0000002072007986 */ /* 0x0005e2000c101d06 */
[----:B------:R-:W-:Y:S02]  /*3680*/  F2FP.F16.F32.PACK_AB R37, R0, R51 ;  /* 0x000000330025723e */ /* 0x000fe400000000ff */
[----:B------:R-:W-:-:S05]  /*3690*/  F2FP.F16.F32.PACK_AB R36, R36, R145 ;  /* 0x000000912424723e */ /* 0x000fca00000000ff */
[----:B------:R2:W-:Y:S01]  /*36a0*/  STG.E.128 desc[UR6][R2.64], R36 ;  /* 0x0000002402007986 */ /* 0x0005e2000c101d06 */
[----:B------:R-:W-:Y:S05]  /*36b0*/  BRA `(.L_x_1712) ;  /* 0x0000002400f07947 */ /* 0x000fea0003800000 */
.L_x_1711:
[C-C-:B------:R-:W-:Y:S01]  /*36c0*/  FFMA.FTZ R163, R41.reuse, R163, R42.reuse ;  /* 0x000000a329a37223 */ /* 0x140fe2000001002a */
[----:B------:R-:W-:Y:S01]  /*36d0*/  FFMA.FTZ R161, R41, R161, R42 ;  /* 0x000000a129a17223 */ /* 0x000fe2000001002a */
[--C-:B------:R-:W-:Y:S01]  /*36e0*/  HADD2.F32 R24, -RZ, R15.reuse.H1_H1 ;  /* 0x3000000fff187230 */ /* 0x100fe20000004100 */
[----:B------:R-:W-:Y:S01]  /*36f0*/  ISETP.GE.U32.AND P5, PT, R54, RZ, PT ;  /* 0x000000ff3600720c */ /* 0x000fe20003fa6070 */
[----:B------:R-:W-:Y:S01]  /*3700*/  FADD.FTZ R163, -R163, R140 ;  /* 0x0000008ca3a37221 */ /* 0x000fe20000010100 */
[----:B------:R-:W-:Y:S02]  /*3710*/  HADD2.F32 R27, -RZ, R15.H0_H0 ;  /* 0x2000000fff1b7230 */ /* 0x000fe40000004100 */
[----:B------:R-:W-:Y:S01]  /*3720*/  FADD.FTZ R25, -R161, R138 ;  /* 0x0000008aa1197221 */ /* 0x000fe20000010100 */
[C---:B------:R-:W-:Y:S01]  /*3730*/  ISETP.GE.U32.AND.EX P5, PT, R55.reuse, 0x1000000, PT, P5 ;  /* 0x010000003700780c */ /* 0x040fe20003fa6150 */
[C---:B------:R-:W-:Y:S01]  /*3740*/  FFMA.FTZ R24, R116.reuse, R163, R24 ;  /* 0x000000a374187223 */ /* 0x040fe20000010018 */
[----:B------:R-:W-:Y:S01]  /*3750*/  LOP3.LUT P3, RZ, R55, 0xff0000, RZ, 0xc0, !PT ;  /* 0x00ff000037ff7812 */ /* 0x000fe2000786c0ff */
[----:B------:R-:W-:Y:S01]  /*3760*/  FFMA.FTZ R25, R116, R25, R27 ;  /* 0x0000001974197223 */ /* 0x000fe2000001001b */
[C-C-:B------:R-:W-:Y:S01]  /*3770*/  FFMA.FTZ R149, R41.reuse, R149, R42.reuse ;  /* 0x0000009529957223 */ /* 0x140fe2000001002a */
[----:B------:R-:W-:Y:S01]  /*3780*/  FMUL.FTZ R27, R24, R112 ;  /* 0x00000070181b7220 */ /* 0x000fe20000410000 */
[----:B------:R-:W-:Y:S01]  /*3790*/  FFMA.FTZ R156, R41, R156, R42 ;  /* 0x0000009c299c7223 */ /* 0x000fe2000001002a */
[----:B------:R-:W-:Y:S01]  /*37a0*/  FMUL.FTZ R26, R25, R112 ;  /* 0x00000070191a7220 */ /* 0x000fe20000410000 */
[----:B------:R-:W-:-:S02]  /*37b0*/  HADD2.F32 R28, -RZ, R13.H1_H1 ;  /* 0x3000000dff1c7230 */ /* 0x000fc40000004100 */
[----:B------:R-:W-:Y:S01]  /*37c0*/  FMUL.FTZ R27, R27, UR4 ;  /* 0x000000041b1b7c20 */ /* 0x000fe20008410000 */
[----:B------:R-:W-:Y:S01]  /*37d0*/  FFMA.FTZ R152, R41, R152, R42 ;  /* 0x0000009829987223 */ /* 0x000fe2000001002a */
[----:B------:R-:W-:Y:S01]  /*37e0*/  FMUL.FTZ R26, R26, UR4 ;  /* 0x000000041a1a7c20 */ /* 0x000fe20008410000 */
[----:B------:R-:W-:Y:S02]  /*37f0*/  HADD2.F32 R30, -RZ, R14.H1_H1 ;  /* 0x3000000eff1e7230 */ /* 0x000fe40000004100 */
[----:B------:R-:W-:Y:S01]  /*3800*/  FADD.FTZ R149, -R149, R50 ;  /* 0x0000003295957221 */ /* 0x000fe20000010100 */
[----:B0-----:R-:W-:Y:S01]  /*3810*/  FSEL R117, R27, RZ, P5 ;  /* 0x000000ff1b757208 */ /* 0x001fe20002800000 */
[----:B------:R-:W-:Y:S01]  /*3820*/  FFMA.FTZ R27, R41, R150, R42 ;  /* 0x00000096291b7223 */ /* 0x000fe2000001002a */
[----:B------:R-:W-:Y:S01]  /*3830*/  FSEL R48, R26, RZ, P3 ;  /* 0x000000ff1a307208 */ /* 0x000fe20001800000 */
[----:B------:R-:W-:Y:S02]  /*3840*/  HADD2.F32 R26, -RZ, R13.H0_H0 ;  /* 0x2000000dff1a7230 */ /* 0x000fe40000004100 */
[----:B------:R-:W-:Y:S01]  /*3850*/  FADD.FTZ R137, -R156, R137 ;  /* 0x000000899c897221 */ /* 0x000fe20000010100 */
[----:B------:R-:W-:Y:S01]  /*3860*/  FADD.FTZ R27, -R27, R130 ;  /* 0x000000821b1b7221 */ /* 0x000fe20000010100 */
[C-C-:B------:R-:W-:Y:S01]  /*3870*/  FFMA.FTZ R0, R41.reuse, R0, R42.reuse ;  /* 0x0000000029007223 */ /* 0x140fe2000001002a */
[----:B------:R-:W-:Y:S01]  /*3880*/  FFMA.FTZ R160, R41, R160, R42 ;  /* 0x000000a029a07223 */ /* 0x000fe2000001002a */
[----:B------:R-:W-:Y:S01]  /*3890*/  FADD.FTZ R131, -R152, R131 ;  /* 0x0000008398837221 */ /* 0x000fe20000010100 */
[----:B------:R-:W-:Y:S01]  /*38a0*/  FFMA.FTZ R28, R116, R27, R28 ;  /* 0x0000001b741c7223 */ /* 0x000fe2000001001c */
[----:B------:R-:W-:-:S02]  /*38b0*/  HADD2.F32 R27, -RZ, R12.H1_H1 ;  /* 0x3000000cff1b7230 */ /* 0x000fc40000004100 */
[C---:B------:R-:W-:Y:S01]  /*38c0*/  FFMA.FTZ R30, R116.reuse, R137, R30 ;  /* 0x00000089741e7223 */ /* 0x040fe2000001001e */
[----:B------:R-:W-:Y:S01]  /*38d0*/  FFMA.FTZ R149, R116, R149, R26 ;  /* 0x0000009574957223 */ /* 0x000fe2000001001a */
[--C-:B------:R-:W-:Y:S02]  /*38e0*/  HADD2.F32 R26, -RZ, R19.reuse.H0_H0 ;  /* 0x20000013ff1a7230 */ /* 0x100fe40000004100 */
[----:B------:R-:W-:Y:S01]  /*38f0*/  FADD.FTZ R51, -R0, R51 ;  /* 0x0000003300337221 */ /* 0x000fe20000010100 */
[----:B------:R-:W-:Y:S01]  /*3900*/  FADD.FTZ R49, -R160, R49 ;  /* 0x00000031a0317221 */ /* 0x000fe20000010100 */
[----:B------:R-:W-:Y:S02]  /*3910*/  HADD2.F32 R0, -RZ, R12.H0_H0 ;  /* 0x2000000cff007230 */ /* 0x000fe40000004100 */
[----:B------:R-:W-:Y:S01]  /*3920*/  FFMA.FTZ R131, R116, R131, R27 ;  /* 0x0000008374837223 */ /* 0x000fe2000001001b */
[-C--:B------:R-:W-:Y:S01]  /*3930*/  FMUL.FTZ R27, R30, R112.reuse ;  /* 0x000000701e1b7220 */ /* 0x080fe20000410000 */
[C---:B------:R-:W-:Y:S01]  /*3940*/  FFMA.FTZ R125, R116.reuse, R49, R26 ;  /* 0x00000031747d7223 */ /* 0x040fe2000001001a */
[-C--:B------:R-:W-:Y:S01]  /*3950*/  FMUL.FTZ R26, R149, R112.reuse ;  /* 0x00000070951a7220 */ /* 0x080fe20000410000 */
[----:B------:R-:W-:Y:S01]  /*3960*/  FFMA.FTZ R51, R116, R51, R0 ;  /* 0x0000003374337223 */ /* 0x000fe20000010000 */
[----:B------:R-:W-:Y:S01]  /*3970*/  FMUL.FTZ R49, R27, UR4 ;  /* 0x000000041b317c20 */ /* 0x000fe20008410000 */
[-C--:B------:R-:W-:Y:S01]  /*3980*/  FMUL.FTZ R27, R28, R112.reuse ;  /* 0x000000701c1b7220 */ /* 0x080fe20000410000 */
[C---:B------:R-:W-:Y:S01]  /*3990*/  LOP3.LUT P4, RZ, R54.reuse, 0xff, RZ, 0xc0, !PT ;  /* 0x000000ff36ff7812 */ /* 0x040fe2000788c0ff */
[----:B------:R-:W-:Y:S01]  /*39a0*/  FFMA.FTZ R153, R41, R153, R42 ;  /* 0x0000009929997223 */ /* 0x000fe2000001002a */
[C---:B------:R-:W-:Y:S01]  /*39b0*/  LOP3.LUT P6, RZ, R54.reuse, 0xff00, RZ, 0xc0, !PT ;  /* 0x0000ff0036ff7812 */ /* 0x040fe200078cc0ff */
[----:B------:R-:W-:Y:S01]  /*39c0*/  HADD2.F32 R29, -RZ, R14.H0_H0 ;  /* 0x2000000eff1d7230 */ /* 0x000fe20000004100 */
[C---:B------:R-:W-:Y:S01]  /*39d0*/  LOP3.LUT P2, RZ, R54.reuse, 0xff0000, RZ, 0xc0, !PT ;  /* 0x00ff000036ff7812 */ /* 0x040fe2000784c0ff */
[----:B------:R-:W-:Y:S01]  /*39e0*/  FADD.FTZ R153, -R153, R134 ;  /* 0x0000008699997221 */ /* 0x000fe20000010100 */
[----:B------:R-:W-:Y:S01]  /*39f0*/  LOP3.LUT P1, RZ, R54, 0xff000000, RZ, 0xc0, !PT ;  /* 0xff00000036ff7812 */ /* 0x000fe2000782c0ff */
[----:B------:R-:W-:Y:S01]  /*3a00*/  FMUL.FTZ R54, R26, UR4 ;  /* 0x000000041a367c20 */ /* 0x000fe20008410000 */
[----:B------:R-:W-:Y:S01]  /*3a10*/  LOP3.LUT P3, RZ, R55, 0xff, RZ, 0xc0, !PT ;  /* 0x000000ff37ff7812 */ /* 0x000fe2000786c0ff */
[-C--:B------:R-:W-:Y:S01]  /*3a20*/  FMUL.FTZ R26, R51, R112.reuse ;  /* 0x00000070331a7220 */ /* 0x080fe20000410000 */
[----:B------:R-:W-:Y:S01]  /*3a30*/  LOP3.LUT P5, RZ, R55, 0xff00, RZ, 0xc0, !PT ;  /* 0x0000ff0037ff7812 */ /* 0x000fe200078ac0ff */
[----:B------:R-:W-:Y:S01]  /*3a40*/  FMUL.FTZ R55, R27, UR4 ;  /* 0x000000041b377c20 */ /* 0x000fe20008410000 */
[----:B------:R-:W-:Y:S01]  /*3a50*/  FMUL.FTZ R27, R131, R112 ;  /* 0x00000070831b7220 */ /* 0x000fe20000410000 */
[----:B------:R-:W-:Y:S01]  /*3a60*/  FMUL.FTZ R26, R26, UR4 ;  /* 0x000000041a1a7c20 */ /* 0x000fe20008410000 */
[C-C-:B------:R-:W-:Y:S01]  /*3a70*/  FFMA.FTZ R31, R41.reuse, R162, R42.reuse ;  /* 0x000000a2291f7223 */ /* 0x140fe2000001002a */
[----:B------:R-:W-:Y:S01]  /*3a80*/  FFMA.FTZ R147, R41, R147, R42 ;  /* 0x0000009329937223 */ /* 0x000fe2000001002a */
[----:B------:R-:W-:Y:S01]  /*3a90*/  FMUL.FTZ R27, R27, UR4 ;  /* 0x000000041b1b7c20 */ /* 0x000fe20008410000 */
[----:B------:R-:W-:Y:S01]  /*3aa0*/  FFMA.FTZ R29, R116, R153, R29 ;  /* 0x00000099741d7223 */ /* 0x000fe2000001001d */
[----:B------:R-:W-:Y:S01]  /*3ab0*/  FSEL R118, R26, RZ, P4 ;  /* 0x000000ff1a767208 */ /* 0x000fe20002000000 */
[----:B------:R-:W-:-:S02]  /*3ac0*/  HADD2.F32 R50, -RZ, R19.H1_H1 ;  /* 0x30000013ff327230 */ /* 0x000fc40000004100 */
[----:B------:R-:W-:Y:S01]  /*3ad0*/  FFMA.FTZ R26, R41, R151, R42 ;  /* 0x00000097291a7223 */ /* 0x000fe2000001002a */
[----:B------:R-:W-:Y:S01]  /*3ae0*/  FADD.FTZ R31, -R31, R128 ;  /* 0x000000801f1f7221 */ /* 0x000fe20000010100 */
[----:B------:R-:W-:Y:S01]  /*3af0*/  FSEL R119, R27, RZ, P6 ;  /* 0x000000ff1b777208 */ /* 0x000fe20003000000 */
[C-C-:B------:R-:W-:Y:S01]  /*3b00*/  FFMA.FTZ R141, R41.reuse, R141, R42.reuse ;  /* 0x0000008d298d7223 */ /* 0x140fe2000001002a */
[C-C-:B------:R-:W-:Y:S01]  /*3b10*/  FFMA.FTZ R145, R41.reuse, R145, R42.reuse ;  /* 0x0000009129917223 */ /* 0x140fe2000001002a */
[----:B------:R-:W-:Y:S02]  /*3b20*/  HADD2.F32 R27, -RZ, R18.H0_H0 ;  /* 0x20000012ff1b7230 */ /* 0x000fe40000004100 */
        /* <DEDUP_REMOVED lines=11> */
[----:B------:R-:W-:Y:S01]  /*3be0*/  FMUL.FTZ R0, R29, R112 ;  /* 0x000000701d007220 */ /* 0x000fe20000410000 */
[----:B------:R-:W-:Y:S01]  /*3bf0*/  FADD.FTZ R41, -R26, R39 ;  /* 0x000000271a297221 */ /* 0x000fe20000010100 */
[----:B------:R-:W-:Y:S01]  /*3c00*/  FFMA.FTZ R122, R116, R31, R50 ;  /* 0x0000001f747a7223 */ /* 0x000fe20000010032 */
[----:B------:R-:W-:-:S02]  /*3c10*/  HADD2.F32 R26, -RZ, R16.H0_H0 ;  /* 0x20000010ff1a7230 */ /* 0x000fc40000004100 */
[----:B------:R-:W-:Y:S01]  /*3c20*/  FMUL.FTZ R31, R125, R112 ;  /* 0x000000707d1f7220 */ /* 0x000fe20000410000 */
[----:B------:R-:W-:Y:S01]  /*3c30*/  FADD.FTZ R141, -R141, R40 ;  /* 0x000000288d8d7221 */ /* 0x000fe20000010100 */
[----:B------:R-:W-:Y:S01]  /*3c40*/  FADD.FTZ R145, -R145, R38 ;  /* 0x0000002691917221 */ /* 0x000fe20000010100 */
[----:B------:R-:W-:Y:S02]  /*3c50*/  HADD2.F32 R42, -RZ, R18.H1_H1 ;  /* 0x30000012ff2a7230 */ /* 0x000fe40000004100 */
[----:B------:R-:W-:Y:S01]  /*3c60*/  FFMA.FTZ R147, R116, R147, R27 ;  /* 0x0000009374937223 */ /* 0x000fe2000001001b */
[--C-:B------:R-:W-:Y:S02]  /*3c70*/  HADD2.F32 R38, -RZ, R17.reuse.H0_H0 ;  /* 0x20000011ff267230 */ /* 0x100fe40000004100 */
[----:B------:R-:W-:Y:S01]  /*3c80*/  FMUL.FTZ R0, R0, UR4 ;  /* 0x0000000400007c20 */ /* 0x000fe20008410000 */
[----:B------:R-:W-:Y:S01]  /*3c90*/  FADD.FTZ R143, -R143, R44 ;  /* 0x0000002c8f8f7221 */ /* 0x000fe20000010100 */
[----:B------:R-:W-:Y:S01]  /*3ca0*/  FADD.FTZ R47, -R148, R47 ;  /* 0x0000002f942f7221 */ /* 0x000fe20000010100 */
[----:B------:R-:W-:-:S02]  /*3cb0*/  HADD2.F32 R40, -RZ, R17.H1_H1 ;  /* 0x30000011ff287230 */ /* 0x000fc40000004100 */
[----:B------:R-:W-:Y:S01]  /*3cc0*/  FADD.FTZ R45, -R144, R45 ;  /* 0x0000002d902d7221 */ /* 0x000fe20000010100 */
[----:B------:R-:W-:Y:S02]  /*3cd0*/  HADD2.F32 R27, -RZ, R16.H1_H1 ;  /* 0x30000010ff1b7230 */ /* 0x000fe40000004100 */
[----:B------:R-:W-:Y:S01]  /*3ce0*/  FMUL.FTZ R31, R31, UR4 ;  /* 0x000000041f1f7c20 */ /* 0x000fe20008410000 */
[----:B------:R-:W-:Y:S01]  /*3cf0*/  FADD.FTZ R43, -R142, R43 ;  /* 0x0000002b8e2b7221 */ /* 0x000fe20000010100 */
[C---:B------:R-:W-:Y:S01]  /*3d00*/  FFMA.FTZ R141, R116.reuse, R141, R26 ;  /* 0x0000008d748d7223 */ /* 0x040fe2000001001a */
[----:B------:R-:W-:Y:S01]  /*3d10*/  LOP3.LUT P4, RZ, R53, 0xff0000, RZ, 0xc0, !PT ;  /* 0x00ff000035ff7812 */ /* 0x000fe2000788c0ff */
[-C--:B------:R-:W-:Y:S01]  /*3d20*/  FMUL.FTZ R26, R147, R112.reuse ;  /* 0x00000070931a7220 */ /* 0x080fe20000410000 */
[C---:B------:R-:W-:Y:S01]  /*3d30*/  FFMA.FTZ R39, R116.reuse, R47, R42 ;  /* 0x0000002f74277223 */ /* 0x040fe2000001002a */
[----:B------:R-:W-:Y:S01]  /*3d40*/  FFMA.FTZ R143, R116, R143, R38 ;  /* 0x0000008f748f7223 */ /* 0x000fe20000010026 */
[----:B------:R-:W-:Y:S01]  /*3d50*/  FSEL R0, R0, RZ, P3 ;  /* 0x000000ff00007208 */ /* 0x000fe20001800000 */
[----:B------:R-:W-:Y:S01]  /*3d60*/  FFMA.FTZ R38, R116, R45, R40 ;  /* 0x0000002d74267223 */ /* 0x000fe20000010028 */
[----:B------:R-:W-:Y:S01]  /*3d70*/  FSEL R49, R49, RZ, P5 ;  /* 0x000000ff31317208 */ /* 0x000fe20002800000 */
[--C-:B------:R-:W-:Y:S01]  /*3d80*/  HADD2.F32 R40, -RZ, R20.reuse.H0_H0 ;  /* 0x20000014ff287230 */ /* 0x100fe20000004100 */
[----:B------:R-:W-:Y:S01]  /*3d90*/  FSEL R54, R54, RZ, P2 ;  /* 0x000000ff36367208 */ /* 0x000fe20001000000 */
[----:B------:R-:W-:Y:S01]  /*3da0*/  FFMA.FTZ R43, R116, R43, R27 ;  /* 0x0000002b742b7223 */ /* 0x000fe2000001001b */
[----:B------:R-:W-:Y:S01]  /*3db0*/  FSEL R55, R55, RZ, P1 ;  /* 0x000000ff37377208 */ /* 0x000fe20000800000 */
[----:B------:R-:W-:Y:S01]  /*3dc0*/  FMUL.FTZ R27, R26, UR4 ;  /* 0x000000041a1b7c20 */ /* 0x000fe20008410000 */
[C---:B------:R-:W-:Y:S01]  /*3dd0*/  LOP3.LUT P3, RZ, R52.reuse, 0xff, RZ, 0xc0, !PT ;  /* 0x000000ff34ff7812 */ /* 0x040fe2000786c0ff */
[-C--:B------:R-:W-:Y:S01]  /*3de0*/  FMUL.FTZ R26, R143, R112.reuse ;  /* 0x000000708f1a7220 */ /* 0x080fe20000410000 */
[----:B------:R-:W-:Y:S01]  /*3df0*/  LOP3.LUT P5, RZ, R52, 0xff00, RZ, 0xc0, !PT ;  /* 0x0000ff0034ff7812 */ /* 0x000fe200078ac0ff */
[-C--:B------:R-:W-:Y:S01]  /*3e00*/  FMUL.FTZ R50, R122, R112.reuse ;  /* 0x000000707a327220 */ /* 0x080fe20000410000 */
[----:B------:R-:W-:Y:S01]  /*3e10*/  LOP3.LUT P2, RZ, R52, 0xff0000, RZ, 0xc0, !PT ;  /* 0x00ff000034ff7812 */ /* 0x000fe2000784c0ff */
[----:B------:R-:W-:Y:S01]  /*3e20*/  FFMA.FTZ R145, R116, R145, R40 ;  /* 0x0000009174917223 */ /* 0x000fe20000010028 */
[C---:B------:R-:W-:Y:S01]  /*3e30*/  ISETP.GE.U32.AND P1, PT, R52.reuse, RZ, PT ;  /* 0x000000ff3400720c */ /* 0x040fe20003f26070 */
[----:B------:R-:W-:Y:S01]  /*3e40*/  HADD2.F32 R42, -RZ, R21.H0_H0 ;  /* 0x20000015ff2a7230 */ /* 0x000fe20000004100 */
[----:B------:R-:W-:Y:S01]  /*3e50*/  LOP3.LUT P6, RZ, R52, 0xff000000, RZ, 0xc0, !PT ;  /* 0xff00000034ff7812 */ /* 0x000fe200078cc0ff */
[----:B------:R-:W-:Y:S01]  /*3e60*/  FMUL.FTZ R50, R50, UR4 ;  /* 0x0000000432327c20 */ /* 0x000fe20008410000 */
[----:B------:R-:W-:Y:S01]  /*3e70*/  FSEL R52, R31, RZ, P4 ;  /* 0x000000ff1f347208 */ /* 0x000fe20002000000 */
[-C--:B------:R-:W-:Y:S01]  /*3e80*/  FMUL.FTZ R31, R39, R112.reuse ;  /* 0x00000070271f7220 */ /* 0x080fe20000410000 */
[C---:B------:R-:W-:Y:S01]  /*3e90*/  LOP3.LUT P4, RZ, R53.reuse, 0xff, RZ, 0xc0, !PT ;  /* 0x000000ff35ff7812 */ /* 0x040fe2000788c0ff */
[----:B------:R-:W-:Y:S01]  /*3ea0*/  FFMA.FTZ R127, R116, R41, R42 ;  /* 0x00000029747f7223 */ /* 0x000fe2000001002a */
[----:B------:R-:W-:Y:S01]  /*3eb0*/  ISETP.GE.U32.AND.EX P1, PT, R53, 0x1000000, PT, P1 ;  /* 0x010000003500780c */ /* 0x000fe20003f26110 */
[----:B------:R-:W-:Y:S01]  /*3ec0*/  FMUL.FTZ R40, R31, UR4 ;  /* 0x000000041f287c20 */ /* 0x000fe20008410000 */
[----:B------:R-:W-:Y:S01]  /*3ed0*/  FSEL R120, R27, RZ, P4 ;  /* 0x000000ff1b787208 */ /* 0x000fe20002000000 */
[-C--:B------:R-:W-:Y:S01]  /*3ee0*/  FMUL.FTZ R31, R38, R112.reuse ;  /* 0x00000070261f7220 */ /* 0x080fe20000410000 */
[----:B------:R-:W-:Y:S01]  /*3ef0*/  FMUL.FTZ R27, R26, UR4 ;  /* 0x000000041a1b7c20 */ /* 0x000fe20008410000 */
[----:B------:R-:W-:Y:S01]  /*3f00*/  FSEL R121, R50, RZ, P1 ;  /* 0x000000ff32797208 */ /* 0x000fe20000800000 */
[-C--:B------:R-:W-:Y:S01]  /*3f10*/  FMUL.FTZ R26, R141, R112.reuse ;  /* 0x000000708d1a7220 */ /* 0x080fe20000410000 */
[----:B------:R-:W-:Y:S01]  /*3f20*/  FMUL.FTZ R31, R31, UR4 ;  /* 0x000000041f1f7c20 */ /* 0x000fe20008410000 */
[----:B------:R-:W-:Y:S01]  /*3f30*/  LOP3.LUT P1, RZ, R53, 0xff00, RZ, 0xc0, !PT ;  /* 0x0000ff0035ff7812 */ /* 0x000fe2000782c0ff */
[-C--:B------:R-:W-:Y:S01]  /*3f40*/  FMUL.FTZ R41, R127, R112.reuse ;  /* 0x000000707f297220 */ /* 0x080fe20000410000 */
[----:B------:R-:W-:Y:S01]  /*3f50*/  FSEL R42, R27, RZ, P2 ;  /* 0x000000ff1b2a7208 */ /* 0x000fe20001000000 */
[-C--:B------:R-:W-:Y:S01]  /*3f60*/  FMUL.FTZ R27, R43, R112.reuse ;  /* 0x000000702b1b7220 */ /* 0x080fe20000410000 */
[----:B------:R-:W-:Y:S01]  /*3f70*/  FSEL R53, R31, RZ, P6 ;  /* 0x000000ff1f357208 */ /* 0x000fe20003000000 */
[----:B------:R-:W-:Y:S01]  /*3f80*/  FMUL.FTZ R31, R145, R112 ;  /* 0x00000070911f7220 */ /* 0x000fe20000410000 */
[----:B------:R-:W-:Y:S01]  /*3f90*/  FMUL.FTZ R26, R26, UR4 ;  /* 0x000000041a1a7c20 */ /* 0x000fe20008410000 */
[----:B------:R-:W-:Y:S01]  /*3fa0*/  FMUL.FTZ R27, R27, UR4 ;  /* 0x000000041b1b7c20 */ /* 0x000fe20008410000 */
[----:B------:R-:W-:Y:S01]  /*3fb0*/  FMUL.FTZ R44, R41, UR4 ;  /* 0x00000004292c7c20 */ /* 0x000fe20008410000 */
[----:B------:R-:W-:Y:S01]  /*3fc0*/  FMUL.FTZ R31, R31, UR4 ;  /* 0x000000041f1f7c20 */ /* 0x000fe20008410000 */
[C---:B------:R-:W-:Y:S01]  /*3fd0*/  LOP3.LUT P4, RZ, R2.reuse, 0xff, RZ, 0xc0, !PT ;  /* 0x000000ff02ff7812 */ /* 0x040fe2000788c0ff */
[----:B------:R-:W-:Y:S01]  /*3fe0*/  FADD.FTZ R159, -R159, R36 ;  /* 0x000000249f9f7221 */ /* 0x000fe20000010100 */
[----:B------:R-:W-:Y:S01]  /*3ff0*/  LOP3.LUT P2, RZ, R2, 0xff0000, RZ, 0xc0, !PT ;  /* 0x00ff000002ff7812 */ /* 0x000fe2000784c0ff */
[----:B------:R-:W-:Y:S01]  /*4000*/  FADD.FTZ R45, -R158, R33 ;  /* 0x000000219e2d7221 */ /* 0x000fe20000010100 */
[----:B------:R-:W-:Y:S01]  /*4010*/  FSEL R41, R27, RZ, P5 ;  /* 0x000000ff1b297208 */ /* 0x000fe20002800000 */
[----:B------:R-:W-:Y:S01]  /*4020*/  HADD2.F32 R36, -RZ, R20.H1_H1 ;  /* 0x30000014ff247230 */ /* 0x000fe20000004100 */
[----:B------:R-:W-:Y:S01]  /*4030*/  ISETP.GE.U32.AND P5, PT, R2, RZ, PT ;  /* 0x000000ff0200720c */ /* 0x000fe20003fa6070 */
[----:B------:R-:W-:Y:S01]  /*4040*/  FADD.FTZ R157, -R157, R34 ;  /* 0x000000229d9d7221 */ /* 0x000fe20000010100 */
[----:B------:R-:W-:Y:S01]  /*4050*/  FSEL R123, R40, RZ, P1 ;  /* 0x000000ff287b7208 */ /* 0x000fe20000800000 */
[----:B------:R-:W-:Y:S01]  /*4060*/  FADD.FTZ R37, -R146, R37 ;  /* 0x0000002592257221 */ /* 0x000fe20000010100 */
[----:B------:R-:W-:Y:S01]  /*4070*/  FSEL R40, R26, RZ, P3 ;  /* 0x000000ff1a287208 */ /* 0x000fe20001800000 */
[----:B------:R-:W-:Y:S01]  /*4080*/  FADD.FTZ R155, -R155, R32 ;  /* 0x000000209b9b7221 */ /* 0x000fe20000010100 */
[----:B------:R-:W-:Y:S01]  /*4090*/  FSEL R124, R31, RZ, P4 ;  /* 0x000000ff1f7c7208 */ /* 0x000fe20002000000 */
[----:B------:R-:W0:Y:S01]  /*40a0*/  LDC.64 R26, c[0x0][0x478] ;  /* 0x00011e00ff1a7b82 */ /* 0x000e220000000a00 */
[----:B------:R-:W-:Y:S01]  /*40b0*/  FSEL R128, R44, RZ, P2 ;  /* 0x000000ff2c807208 */ /* 0x000fe20001000000 */
[----:B------:R-:W-:Y:S01]  /*40c0*/  FADD.FTZ R31, -R154, R35 ;  /* 0x000000239a1f7221 */ /* 0x000fe20000010100 */
[C---:B------:R-:W-:Y:S01]  /*40d0*/  LOP3.LUT P1, RZ, R2.reuse, 0xff00, RZ, 0xc0, !PT ;  /* 0x0000ff0002ff7812 */ /* 0x040fe2000782c0ff */
[----:B------:R-:W-:Y:S01]  /*40e0*/  HADD2.F32 R35, -RZ, R23.H1_H1 ;  /* 0x30000017ff237230 */ /* 0x000fe20000004100 */
[----:B------:R-:W-:Y:S01]  /*40f0*/  LOP3.LUT P6, RZ, R2, 0xff000000, RZ, 0xc0, !PT ;  /* 0xff00000002ff7812 */ /* 0x000fe200078cc0ff */
[----:B------:R-:W-:Y:S01]  /*4100*/  FFMA.FTZ R126, R116, R37, R36 ;  /* 0x00000025747e7223 */ /* 0x000fe20000010024 */
[----:B------:R-:W-:-:S02]  /*4110*/  LOP3.LUT P3, RZ, R3, 0xff, RZ, 0xc0, !PT ;  /* 0x000000ff03ff7812 */ /* 0x000fc4000786c0ff */
[C---:B------:R-:W-:Y:S01]  /*4120*/  LOP3.LUT P4, RZ, R3.reuse, 0xff00, RZ, 0xc0, !PT ;  /* 0x0000ff0003ff7812 */ /* 0x040fe2000788c0ff */
[----:B------:R-:W-:Y:S01]  /*4130*/  FFMA.FTZ R159, R116, R159, R35 ;  /* 0x0000009f749f7223 */ /* 0x000fe20000010023 */
[C---:B------:R-:W-:Y:S02]  /*4140*/  LOP3.LUT P2, RZ, R3.reuse, 0xff0000, RZ, 0xc0, !PT ;  /* 0x00ff000003ff7812 */ /* 0x040fe4000784c0ff */
[----:B------:R-:W-:Y:S02]  /*4150*/  ISETP.GE.U32.AND.EX P5, PT, R3, 0x1000000, PT, P5 ;  /* 0x010000000300780c */ /* 0x000fe40003fa6150 */
[----:B------:R-:W1:Y:S01]  /*4160*/  LDC.64 R2, c[0x0][0x468] ;  /* 0x00011a00ff027b82 */ /* 0x000e620000000a00 */
[----:B------:R-:W-:Y:S01]  /*4170*/  F2FP.F16.F32.PACK_AB R35, R24, R25 ;  /* 0x000000191823723e */ /* 0x000fe200000000ff */
[----:B------:R-:W-:Y:S01]  /*4180*/  HADD2.F32 R25, -RZ, R21.H1_H1 ;  /* 0x30000015ff197230 */ /* 0x000fe20000004100 */
[----:B------:R-:W-:Y:S01]  /*4190*/  F2FP.F16.F32.PACK_AB R33, R28, R149 ;  /* 0x000000951c21723e */ /* 0x000fe200000000ff */
[--C-:B------:R-:W-:Y:S01]  /*41a0*/  HADD2.F32 R24, -RZ, R22.reuse.H0_H0 ;  /* 0x20000016ff187230 */ /* 0x100fe20000004100 */
[----:B------:R-:W-:Y:S01]  /*41b0*/  F2FP.F16.F32.PACK_AB R34, R30, R29 ;  /* 0x0000001d1e22723e */ /* 0x000fe200000000ff */
[----:B------:R-:W-:-:S02]  /*41c0*/  HADD2.F32 R28, -RZ, R22.H1_H1 ;  /* 0x30000016ff1c7230 */ /* 0x000fc40000004100 */
[C---:B------:R-:W-:Y:S01]  /*41d0*/  FFMA.FTZ R129, R116.reuse, R31, R25 ;  /* 0x0000001f74817223 */ /* 0x040fe20000010019 */
[----:B------:R-:W-:Y:S02]  /*41e0*/  HADD2.F32 R30, -RZ, R23.H0_H0 ;  /* 0x20000017ff1e7230 */ /* 0x000fe40000004100 */
[C---:B------:R-:W-:Y:S01]  /*41f0*/  FFMA.FTZ R155, R116.reuse, R155, R24 ;  /* 0x0000009b749b7223 */ /* 0x040fe20000010018 */
[----:B------:R-:W-:Y:S01]  /*4200*/  F2FP.F16.F32.PACK_AB R32, R131, R51 ;  /* 0x000000338320723e */ /* 0x000fe200000000ff */
[----:B------:R-:W-:Y:S01]  /*4210*/  FFMA.FTZ R130, R116, R45, R28 ;  /* 0x0000002d74827223 */ /* 0x000fe2000001001c */
[----:B0-----:R-:W-:-:S04]  /*4220*/  IMAD.WIDE.U32 R36, R115, 0x10, R26 ;  /* 0x0000001073247825 */ /* 0x001fc800078e001a */
[----:B------:R-:W-:Y:S01]  /*4230*/  FFMA.FTZ R157, R116, R157, R30 ;  /* 0x0000009d749d7223 */ /* 0x000fe2000001001e */
[----:B------:R-:W-:Y:S01]  /*4240*/  F2FP.F16.F32.PACK_AB R28, R43, R141 ;  /* 0x0000008d2b1c723e */ /* 0x000fe200000000ff */
[----:B------:R-:W-:Y:S01]  /*4250*/  FMUL.FTZ R43, R155, R112 ;  /* 0x000000709b2b7220 */ /* 0x000fe20000410000 */
[----:B------:R-:W-:Y:S01]  /*4260*/  IMAD.WIDE.U32 R44, R114, 0x10, R26 ;  /* 0x00000010722c7825 */ /* 0x000fe200078e001a */
[----:B------:R-:W-:-:S03]  /*4270*/  F2FP.F16.F32.PACK_AB R24, R126, R145 ;  /* 0x000000917e18723e */ /* 0x000fc600000000ff */
[----:B------:R-:W-:Y:S01]  /*4280*/  FMUL.FTZ R126, R126, R112 ;  /* 0x000000707e7e7220 */ /* 0x000fe20000410000 */
[----:B------:R-:W-:Y:S01]  /*4290*/  F2FP.F16.F32.PACK_AB R25, R129, R127 ;  /* 0x0000007f8119723e */ /* 0x000fe200000000ff */
[----:B------:R-:W-:Y:S01]  /*42a0*/  IMAD.WIDE.U32 R46, R113, 0x10, R26 ;  /* 0x00000010712e7825 */ /* 0x000fe200078e001a */
[----:B------:R-:W-:-:S03]  /*42b0*/  F2FP.F16.F32.PACK_AB R26, R130, R155 ;  /* 0x0000009b821a723e */ /* 0x000fc600000000ff */
[-C--:B------:R-:W-:Y:S01]  /*42c0*/  FMUL.FTZ R129, R129, R112.reuse ;  /* 0x0000007081817220 */ /* 0x080fe20000410000 */
[----:B------:R-:W-:Y:S01]  /*42d0*/  FMUL.FTZ R130, R130, R112 ;  /* 0x0000007082827220 */ /* 0x000fe20000410000 */
[----:B-1----:R-:W-:-:S04]  /*42e0*/  IMAD.WIDE.U32 R50, R115, 0x10, R2 ;  /* 0x0000001073327825 */ /* 0x002fc800078e0002 */
[----:B------:R-:W-:Y:S01]  /*42f0*/  FMUL.FTZ R43, R43, UR4 ;  /* 0x000000042b2b7c20 */ /* 0x000fe20008410000 */
[----:B------:R-:W-:Y:S01]  /*4300*/  FMUL.FTZ R126, R126, UR4 ;  /* 0x000000047e7e7c20 */ /* 0x000fe20008410000 */
[----:B------:R-:W-:Y:S01]  /*4310*/  FMUL.FTZ R130, R130, UR4 ;  /* 0x0000000482827c20 */ /* 0x000fe20008410000 */
[----:B------:R-:W-:-:S04]  /*4320*/  IMAD.WIDE.U32 R114, R114, 0x10, R2 ;  /* 0x0000001072727825 */ /* 0x000fc800078e0002 */
[----:B------:R-:W-:Y:S01]  /*4330*/  FMUL.FTZ R129, R129, UR4 ;  /* 0x0000000481817c20 */ /* 0x000fe20008410000 */
[----:B------:R0:W-:Y:S01]  /*4340*/  STG.E.128 desc[UR6][R36.64], R32 ;  /* 0x0000002024007986 */ /* 0x0001e2000c101d06 */
[----:B------:R-:W-:Y:S01]  /*4350*/  F2FP.F16.F32.PACK_AB R31, R122, R125 ;  /* 0x0000007d7a1f723e */ /* 0x000fe200000000ff */
[----:B------:R-:W-:-:S04]  /*4360*/  IMAD.WIDE.U32 R2, R113, 0x10, R2 ;  /* 0x0000001071027825 */ /* 0x000fc800078e0002 */
[-C--:B------:R-:W-:Y:S01]  /*4370*/  FMUL.FTZ R113, R157, R112.reuse ;  /* 0x000000709d717220 */ /* 0x080fe20000410000 */
[----:B------:R-:W-:Y:S01]  /*4380*/  FMUL.FTZ R112, R159, R112 ;  /* 0x000000709f707220 */ /* 0x000fe20000410000 */
[----:B------:R-:W-:Y:S02]  /*4390*/  F2FP.F16.F32.PACK_AB R30, R39, R147 ;  /* 0x00000093271e723e */ /* 0x000fe400000000ff */
[----:B------:R-:W-:Y:S01]  /*43a0*/  FMUL.FTZ R113, R113, UR4 ;  /* 0x0000000471717c20 */ /* 0x000fe20008410000 */
[----:B------:R-:W-:Y:S01]  /*43b0*/  FMUL.FTZ R112, R112, UR4 ;  /* 0x0000000470707c20 */ /* 0x000fe20008410000 */
[----:B------:R-:W-:Y:S02]  /*43c0*/  F2FP.F16.F32.PACK_AB R29, R38, R143 ;  /* 0x0000008f261d723e */ /* 0x000fe400000000ff */
[----:B------:R-:W-:Y:S02]  /*43d0*/  F2FP.F16.F32.PACK_AB R39, R121, R52 ;  /* 0x000000347927723e */ /* 0x000fe400000000ff */
[----:B------:R-:W-:-:S02]  /*43e0*/  FSEL R112, R112, RZ, P5 ;  /* 0x000000ff70707208 */ /* 0x000fc40002800000 */
[----:B------:R-:W-:Y:S02]  /*43f0*/  F2FP.F16.F32.PACK_AB R38, R123, R120 ;  /* 0x000000787b26723e */ /* 0x000fe400000000ff */
[----:B------:R-:W-:Y:S02]  /*4400*/  F2FP.F16.F32.PACK_AB R27, R159, R157 ;  /* 0x0000009d9f1b723e */ /* 0x000fe400000000ff */
[----:B0-----:R-:W-:Y:S02]  /*4410*/  F2FP.F16.F32.PACK_AB R37, R53, R42 ;  /* 0x0000002a3525723e */ /* 0x001fe400000000ff */
[----:B------:R-:W-:Y:S02]  /*4420*/  F2FP.F16.F32.PACK_AB R34, R49, R0 ;  /* 0x000000003122723e */ /* 0x000fe400000000ff */
[----:B------:R-:W-:Y:S02]  /*4430*/  F2FP.F16.F32.PACK_AB R36, R41, R40 ;  /* 0x000000282924723e */ /* 0x000fe400000000ff */
[----:B------:R-:W-:-:S02]  /*4440*/  FSEL R42, R43, RZ, P3 ;  /* 0x000000ff2b2a7208 */ /* 0x000fc40001800000 */
[----:B------:R-:W-:Y:S02]  /*4450*/  F2FP.F16.F32.PACK_AB R35, R117, R48 ;  /* 0x000000307523723e */ /* 0x000fe400000000ff */
[----:B------:R-:W-:Y:S02]  /*4460*/  F2FP.F16.F32.PACK_AB R33, R55, R54 ;  /* 0x000000363721723e */ /* 0x000fe400000000ff */
[----:B------:R-:W-:Y:S02]  /*4470*/  F2FP.F16.F32.PACK_AB R32, R119, R118 ;  /* 0x000000767720723e */ /* 0x000fe400000000ff */
[----:B------:R-:W-:Y:S02]  /*4480*/  FSEL R43, R113, RZ, P2 ;  /* 0x000000ff712b7208 */ /* 0x000fe40001000000 */
[----:B------:R-:W-:Y:S01]  /*4490*/  FSEL R53, R130, RZ, P4 ;  /* 0x000000ff82357208 */ /* 0x000fe20002000000 */
[----:B------:R1:W-:Y:S01]  /*44a0*/  STG.E.128 desc[UR6][R50.64], R32 ;  /* 0x0000002032007986 */ /* 0x0003e2000c101d06 */
[----:B------:R-:W-:-:S02]  /*44b0*/  FSEL R41, R129, RZ, P6 ;  /* 0x000000ff81297208 */ /* 0x000fc40003000000 */
[----:B------:R-:W-:Y:S01]  /*44c0*/  FSEL R49, R126, RZ, P1 ;  /* 0x000000ff7e317208 */ /* 0x000fe20000800000 */
[----:B------:R1:W-:Y:S01]  /*44d0*/  STG.E.128 desc[UR6][R44.64], R28 ;  /* 0x0000001c2c007986 */ /* 0x0003e2000c101d06 */
[----:B------:R-:W-:Y:S02]  /*44e0*/  F2FP.F16.F32.PACK_AB R43, R112, R43 ;  /* 0x0000002b702b723e */ /* 0x000fe400000000ff */
[----:B------:R-:W-:Y:S01]  /*44f0*/  F2FP.F16.F32.PACK_AB R42, R53, R42 ;  /* 0x0000002a352a723e */ /* 0x000fe200000000ff */
[----:B------:R1:W-:Y:S01]  /*4500*/  STG.E.128 desc[UR6][R114.64], R36 ;  /* 0x0000002472007986 */ /* 0x0003e2000c101d06 */
[----:B------:R-:W-:Y:S02]  /*4510*/  F2FP.F16.F32.PACK_AB R41, R41, R128 ;  /* 0x000000802929723e */ /* 0x000fe400000000ff */
[----:B------:R-:W-:Y:S01]  /*4520*/  F2FP.F16.F32.PACK_AB R40, R49, R124 ;  /* 0x0000007c3128723e */ /* 0x000fe200000000ff */
[----:B------:R1:W-:Y:S04]  /*4530*/  STG.E.128 desc[UR6][R46.64], R24 ;  /* 0x000000182e007986 */ /* 0x0003e8000c101d06 */
[----:B------:R1:W-:Y:S01]  /*4540*/  STG.E.128 desc[UR6][R2.64], R40 ;  /* 0x0000002802007986 */ /* 0x0003e2000c101d06 */
[----:B------:R-:W-:Y:S05]  /*4550*/  BRA `(.L_x_1712) ;  /* 0x0000001800487947 */ /* 0x000fea0003800000 */
.L_x_1710:
[----:B------:R-:W-:-:S04]  /*4560*/  ISETP.NE.U32.AND P1, PT, RZ, UR16, PT ;  /* 0x00000010ff007c0c */ /* 0x000fc8000bf25070 */
[----:B------:R-:W-:-:S13]  /*4570*/  ISETP.NE.AND.EX P1, PT, RZ, UR17, PT, P1 ;  /* 0x00000011ff007c0c */ /* 0x000fda000bf25310 */
[----:B------:R-:W-:Y:S05]  /*4580*/  @P1 BRA `(.L_x_1713) ;  /* 0x0000000000f81947 */ /* 0x000fea0003800000 */
[C-C-:B------:R-:W-:Y:S01]  /*4590*/  FFMA.FTZ R152, R41.reuse, R152, R42.reuse ;  /* 0x0000009829987223 */ /* 0x140fe2000001002a */
[C-C-:B------:R-:W-:Y:S01]  /*45a0*/  FFMA.FTZ R149, R41.reuse, R149, R42.reuse ;  /* 0x0000009529957223 */ /* 0x140fe2000001002a */
[----:B------:R-:W-:Y:S01]  /*45b0*/  FFMA.FTZ R153, R41, R153, R42 ;  /* 0x0000009929997223 */ /* 0x000fe2000001002a */
[----:B------:R-:W-:Y:S01]  /*45c0*/  LOP3.LUT P2, RZ, R54, 0xff00, RZ, 0xc0, !PT ;  /* 0x0000ff0036ff7812 */ /* 0x000fe2000784c0ff */
[----:B------:R-:W-:Y:S01]  /*45d0*/  FADD.FTZ R29, -R152, R131 ;  /* 0x00000083981d7221 */ /* 0x000fe20000010100 */
[----:B------:R-:W-:Y:S01]  /*45e0*/  FADD.FTZ R31, -R149, R50 ;  /* 0x00000032951f7221 */ /* 0x000fe20000010100 */
[----:B0-----:R-:W-:Y:S01]  /*45f0*/  FADD.FTZ R117, -R153, R134 ;  /* 0x0000008699757221 */ /* 0x001fe20000010100 */
[----:B------:R-:W-:Y:S01]  /*4600*/  LOP3.LUT P6, RZ, R54, 0xff0000, RZ, 0xc0, !PT ;  /* 0x00ff000036ff7812 */ /* 0x000fe200078cc0ff */
        /* <DEDUP_REMOVED lines=10> */
[----:B------:R-:W-:Y:S01]  /*46b0*/  FMUL.FTZ R28, R117, UR4 ;  /* 0x00000004751c7c20 */ /* 0x000fe20008410000 */
[C-C-:B------:R-:W-:Y:S01]  /*46c0*/  FFMA.FTZ R156, R41.reuse, R156, R42.reuse ;  /* 0x0000009c299c7223 */ /* 0x140fe2000001002a */
[--C-:B------:R-:W-:Y:S01]  /*46d0*/  FFMA.FTZ R163, R41, R163, R42.reuse ;  /* 0x000000a329a37223 */ /* 0x100fe2000001002a */
[----:B------:R-:W-:Y:S01]  /*46e0*/  FSEL R117, R29, RZ, P2 ;  /* 0x000000ff1d757208 */ /* 0x000fe20001000000 */
[----:B------:R-:W-:Y:S01]  /*46f0*/  FFMA.FTZ R0, R41, R0, R42 ;  /* 0x0000000029007223 */ /* 0x000fe2000001002a */
[----:B------:R-:W-:Y:S01]  /*4700*/  ISETP.GE.U32.AND P2, PT, R54, RZ, PT ;  /* 0x000000ff3600720c */ /* 0x000fe20003f46070 */
[----:B------:R-:W-:Y:S01]  /*4710*/  FADD.FTZ R137, -R156, R137 ;  /* 0x000000899c897221 */ /* 0x000fe20000010100 */
[----:B------:R-:W-:Y:S01]  /*4720*/  FSEL R48, R31, RZ, P6 ;  /* 0x000000ff1f307208 */ /* 0x000fe20003000000 */
[----:B------:R-:W-:Y:S01]  /*4730*/  FADD.FTZ R31, -R119, R130 ;  /* 0x00000082771f7221 */ /* 0x000fe20000010100 */
[----:B------:R-:W-:Y:S01]  /*4740*/  LOP3.LUT P3, RZ, R55, 0xff, RZ, 0xc0, !PT ;  /* 0x000000ff37ff7812 */ /* 0x000fe2000786c0ff */
[----:B------:R-:W-:Y:S01]  /*4750*/  FADD.FTZ R119, -R163, R140 ;  /* 0x0000008ca3777221 */ /* 0x000fe20000010100 */
[C---:B------:R-:W-:Y:S01]  /*4760*/  LOP3.LUT P5, RZ, R55.reuse, 0xff00, RZ, 0xc0, !PT ;  /* 0x0000ff0037ff7812 */ /* 0x040fe200078ac0ff */
[----:B------:R-:W-:Y:S01]  /*4770*/  FADD.FTZ R29, -R0, R51 ;  /* 0x00000033001d7221 */ /* 0x000fe20000010100 */
[C---:B------:R-:W-:Y:S01]  /*4780*/  LOP3.LUT P6, RZ, R55.reuse, 0xff0000, RZ, 0xc0, !PT ;  /* 0x00ff000037ff7812 */ /* 0x040fe200078cc0ff */
[C---:B------:R-:W-:Y:S01]  /*4790*/  FMUL.FTZ R51, R116.reuse, R137 ;  /* 0x0000008974337220 */ /* 0x040fe20000410000 */
[----:B------:R-:W-:Y:S01]  /*47a0*/  ISETP.GE.U32.AND.EX P2, PT, R55, 0x1000000, PT, P2 ;  /* 0x010000003700780c */ /* 0x000fe20003f46120 */
        /* <DEDUP_REMOVED lines=11> */
[----:B------:R-:W-:Y:S01]  /*4860*/  FSEL R30, R28, RZ, P3 ;  /* 0x000000ff1c1e7208 */ /* 0x000fe20001800000 */
[----:B------:R-:W-:Y:S01]  /*4870*/  FMUL.FTZ R55, R55, UR4 ;  /* 0x0000000437377c20 */ /* 0x000fe20008410000 */
[----:B------:R-:W-:Y:S01]  /*4880*/  FMUL.FTZ R119, R119, UR4 ;  /* 0x0000000477777c20 */ /* 0x000fe20008410000 */
[----:B------:R-:W-:Y:S01]  /*4890*/  FMUL.FTZ R31, R31, UR4 ;  /* 0x000000041f1f7c20 */ /* 0x000fe20008410000 */
[----:B------:R-:W-:Y:S01]  /*48a0*/  FMUL.FTZ R29, R29, UR4 ;  /* 0x000000041d1d7c20 */ /* 0x000fe20008410000 */
[----:B------:R-:W-:-:S02]  /*48b0*/  LOP3.LUT P4, RZ, R54, 0xff000000, RZ, 0xc0, !PT ;  /* 0xff00000036ff7812 */ /* 0x000fc4000788c0ff */
[----:B------:R-:W-:Y:S02]  /*48c0*/  LOP3.LUT P3, RZ, R54, 0xff, RZ, 0xc0, !PT ;  /* 0x000000ff36ff7812 */ /* 0x000fe4000786c0ff */
[----:B------:R-:W-:Y:S02]  /*48d0*/  FSEL R0, R55, RZ, P6 ;  /* 0x000000ff37007208 */ /* 0x000fe40003000000 */
[----:B------:R-:W-:Y:S02]  /*48e0*/  FSEL R55, R51, RZ, P5 ;  /* 0x000000ff33377208 */ /* 0x000fe40002800000 */
[----:B------:R-:W-:Y:S02]  /*48f0*/  FSEL R119, R119, RZ, P2 ;  /* 0x000000ff77777208 */ /* 0x000fe40001000000 */
[----:B------:R-:W-:Y:S02]  /*4900*/  FSEL R51, R31, RZ, P4 ;  /* 0x000000ff1f337208 */ /* 0x000fe40002000000 */
[----:B------:R-:W-:-:S02]  /*4910*/  FSEL R28, R29, RZ, P3 ;  /* 0x000000ff1d1c7208 */ /* 0x000fc40001800000 */
[----:B------:R-:W-:Y:S02]  /*4920*/  F2FP.F16.F32.PACK_AB R31, R119, R0 ;  /* 0x00000000771f723e */ /* 0x000fe400000000ff */
[----:B------:R-:W-:Y:S02]  /*4930*/  F2FP.F16.F32.PACK_AB R30, R55, R30 ;  /* 0x0000001e371e723e */ /* 0x000fe400000000ff */
[----:B------:R-:W-:Y:S02]  /*4940*/  F2FP.F16.F32.PACK_AB R29, R51, R48 ;  /* 0x00000030331d723e */ /* 0x000fe400000000ff */
[----:B------:R-:W-:Y:S01]  /*4950*/  F2FP.F16.F32.PACK_AB R28, R117, R28 ;  /* 0x0000001c751c723e */ /* 0x000fe200000000ff */
[----:B------:R-:W-:Y:S06]  /*4960*/  BRA `(.L_x_1714) ;  /* 0x0000000400047947 */ /* 0x000fec0003800000 */
.L_x_1713:
[C-C-:B------:R-:W-:Y:S01]  /*4970*/  FFMA.FTZ R161, R41.reuse, R161, R42.reuse ;  /* 0x000000a129a17223 */ /* 0x140fe2000001002a */
[C-C-:B------:R-:W-:Y:S01]  /*4980*/  FFMA.FTZ R163, R41.reuse, R163, R42.reuse ;  /* 0x000000a329a37223 */ /* 0x140fe2000001002a */
[----:B------:R-:W-:Y:S01]  /*4990*/  FFMA.FTZ R153, R41, R153, R42 ;  /* 0x0000009929997223 */ /* 0x000fe2000001002a */
[----:B------:R-:W-:Y:S01]  /*49a0*/  LOP3.LUT P6, RZ, R55, 0xff0000, RZ, 0xc0, !PT ;  /* 0x00ff000037ff7812 */ /* 0x000fe200078cc0ff */
[----:B------:R-:W-:Y:S01]  /*49b0*/  FADD.FTZ R161, -R161, R138 ;  /* 0x0000008aa1a17221 */ /* 0x000fe20000010100 */
[----:B------:R-:W-:Y:S01]  /*49c0*/  FADD.FTZ R163, -R163, R140 ;  /* 0x0000008ca3a37221 */ /* 0x000fe20000010100 */
[----:B------:R-:W-:Y:S01]  /*49d0*/  FADD.FTZ R153, -R153, R134 ;  /* 0x0000008699997221 */ /* 0x000fe20000010100 */
[----:B------:R-:W-:Y:S01]  /*49e0*/  ISETP.GE.U32.AND P2, PT, R54, RZ, PT ;  /* 0x000000ff3600720c */ /* 0x000fe20003f46070 */
        /* <DEDUP_REMOVED lines=11> */
[--C-:B------:R-:W-:Y:S01]  /*4aa0*/  FFMA.FTZ R0, R41, R0, R42.reuse ;  /* 0x0000000029007223 */ /* 0x100fe2000001002a */
[----:B------:R-:W-:Y:S01]  /*4ab0*/  ISETP.GE.U32.AND.EX P2, PT, R55, 0x1000000, PT, P2 ;  /* 0x010000003700780c */ /* 0x000fe20003f46120 */
[----:B------:R-:W-:Y:S01]  /*4ac0*/  FMUL.FTZ R24, R24, UR4 ;  /* 0x0000000418187c20 */ /* 0x000fe20008410000 */
[----:B------:R-:W-:Y:S01]  /*4ad0*/  FSEL R31, R25, RZ, P6 ;  /* 0x000000ff191f7208 */ /* 0x000fe20003000000 */
[----:B------:R-:W-:Y:S01]  /*4ae0*/  FFMA.FTZ R25, R41, R150, R42 ;  /* 0x0000009629197223 */ /* 0x000fe2000001002a */
[----:B------:R-:W-:Y:S01]  /*4af0*/  LOP3.LUT P5, RZ, R55, 0xff, RZ, 0xc0, !PT ;  /* 0x000000ff37ff7812 */ /* 0x000fe200078ac0ff */
[----:B------:R-:W-:Y:S01]  /*4b00*/  FADD.FTZ R131, -R152, R131 ;  /* 0x0000008398837221 */ /* 0x000fe20000010100 */
[----:B------:R-:W-:Y:S01]  /*4b10*/  FADD.FTZ R149, -R149, R50 ;  /* 0x0000003295957221 */ /* 0x000fe20000010100 */
[----:B------:R-:W-:Y:S01]  /*4b20*/  FADD.FTZ R137, -R156, R137 ;  /* 0x000000899c897221 */ /* 0x000fe20000010100 */
[----:B------:R-:W-:Y:S01]  /*4b30*/  FADD.FTZ R29, -R25, R130 ;  /* 0x00000082191d7221 */ /* 0x000fe20000010100 */
[----:B------:R-:W-:Y:S01]  /*4b40*/  FADD.FTZ R51, -R0, R51 ;  /* 0x0000003300337221 */ /* 0x000fe20000010100 */
[----:B------:R-:W-:Y:S01]  /*4b50*/  FSEL R118, R26, RZ, P2 ;  /* 0x000000ff1a767208 */ /* 0x000fe20001000000 */
[----:B------:R-:W-:Y:S01]  /*4b60*/  FMUL.FTZ R137, R116, R137 ;  /* 0x0000008974897220 */ /* 0x000fe20000410000 */
[----:B------:R-:W-:Y:S01]  /*4b70*/  LOP3.LUT P3, RZ, R54, 0xff, RZ, 0xc0, !PT ;  /* 0x000000ff36ff7812 */ /* 0x000fe2000786c0ff */
[----:B------:R-:W-:Y:S01]  /*4b80*/  FMUL.FTZ R25, R116, R149 ;  /* 0x0000009574197220 */ /* 0x000fe20000410000 */
[----:B------:R-:W-:Y:S01]  /*4b90*/  LOP3.LUT P4, RZ, R54, 0xff00, RZ, 0xc0, !PT ;  /* 0x0000ff0036ff7812 */ /* 0x000fe2000788c0ff */
[----:B------:R-:W-:Y:S01]  /*4ba0*/  FMUL.FTZ R29, R116, R29 ;  /* 0x0000001d741d7220 */ /* 0x000fe20000410000 */
[----:B------:R-:W-:Y:S01]  /*4bb0*/  LOP3.LUT P6, RZ, R54, 0xff0000, RZ, 0xc0, !PT ;  /* 0x00ff000036ff7812 */ /* 0x000fe200078cc0ff */
[----:B------:R-:W-:Y:S01]  /*4bc0*/  FMUL.FTZ R51, R116, R51 ;  /* 0x0000003374337220 */ /* 0x000fe20000410000 */
[----:B------:R-:W-:Y:S01]  /*4bd0*/  LOP3.LUT P2, RZ, R54, 0xff000000, RZ, 0xc0, !PT ;  /* 0xff00000036ff7812 */ /* 0x000fe2000784c0ff */
[-C--:B------:R-:W-:Y:S01]  /*4be0*/  FMUL.FTZ R28, R25, R112.reuse ;  /* 0x00000070191c7220 */ /* 0x080fe20000410000 */
[----:B------:R-:W-:Y:S01]  /*4bf0*/  FSEL R54, R24, RZ, P5 ;  /* 0x000000ff18367208 */ /* 0x000fe20002800000 */
[----:B------:R-:W-:Y:S01]  /*4c00*/  FMUL.FTZ R24, R116, R131 ;  /* 0x0000008374187220 */ /* 0x000fe20000410000 */
[C---:B------:R-:W-:Y:S01]  /*4c10*/  F2FP.F16.F32.PACK_AB R26, R137.reuse, R153 ;  /* 0x00000099891a723e */ /* 0x040fe200000000ff */
[-C--:B------:R-:W-:Y:S01]  /*4c20*/  FMUL.FTZ R137, R137, R112.reuse ;  /* 0x0000007089897220 */ /* 0x080fe20000410000 */
[C---:B------:R-:W-:Y:S01]  /*4c30*/  F2FP.F16.F32.PACK_AB R25, R29.reuse, R25 ;  /* 0x000000191d19723e */ /* 0x040fe200000000ff */
[CC--:B------:R-:W-:Y:S01]  /*4c40*/  FMUL.FTZ R0, R24.reuse, R112.reuse ;  /* 0x0000007018007220 */ /* 0x0c0fe20000410000 */
[----:B------:R-:W-:Y:S01]  /*4c50*/  F2FP.F16.F32.PACK_AB R24, R24, R51 ;  /* 0x000000331818723e */ /* 0x000fe200000000ff */
        /* <DEDUP_REMOVED lines=8> */
[----:B------:R-:W-:Y:S02]  /*4ce0*/  FSEL R29, R28, RZ, P6 ;  /* 0x000000ff1c1d7208 */ /* 0x000fe40003000000 */
[----:B------:R-:W-:Y:S02]  /*4cf0*/  FSEL R137, R137, RZ, P5 ;  /* 0x000000ff89897208 */ /* 0x000fe40002800000 */
[----:B0-----:R-:W-:Y:S02]  /*4d00*/  FSEL R48, R30, RZ, P2 ;  /* 0x000000ff1e307208 */ /* 0x001fe40001000000 */
[----:B------:R-:W-:Y:S02]  /*4d10*/  FSEL R55, R0, RZ, P4 ;  /* 0x000000ff00377208 */ /* 0x000fe40002000000 */
[----:B------:R-:W-:Y:S02]  /*4d20*/  FSEL R28, R51, RZ, P3 ;  /* 0x000000ff331c7208 */ /* 0x000fe40001800000 */
[----:B------:R-:W-:-:S02]  /*4d30*/  F2FP.F16.F32.PACK_AB R27, R163, R27 ;  /* 0x0000001ba31b723e */ /* 0x000fc400000000ff */
[----:B------:R-:W-:Y:S02]  /*4d40*/  F2FP.F16.F32.PACK_AB R31, R118, R31 ;  /* 0x0000001f761f723e */ /* 0x000fe400000000ff */
[----:B------:R-:W-:Y:S02]  /*4d50*/  F2FP.F16.F32.PACK_AB R30, R137, R54 ;  /* 0x00000036891e723e */ /* 0x000fe400000000ff */
[----:B------:R-:W-:Y:S02]  /*4d60*/  F2FP.F16.F32.PACK_AB R29, R48, R29 ;  /* 0x0000001d301d723e */ /* 0x000fe400000000ff */
[----:B------:R-:W-:-:S07]  /*4d70*/  F2FP.F16.F32.PACK_AB R28, R55, R28 ;  /* 0x0000001c371c723e */ /* 0x000fce00000000ff */
.L_x_1714:
        /* <DEDUP_REMOVED lines=9> */
[C-C-:B0-----:R-:W-:Y:S01]  /*4e10*/  FFMA.FTZ R25, R41.reuse, R162, R42.reuse ;  /* 0x000000a229197223 */ /* 0x141fe2000001002a */
[----:B------:R-:W-:Y:S01]  /*4e20*/  FFMA.FTZ R148, R41, R148, R42 ;  /* 0x0000009429947223 */ /* 0x000fe2000001002a */
[----:B------:R-:W-:Y:S01]  /*4e30*/  FADD.FTZ R31, -R147, R46 ;  /* 0x0000002e931f7221 */ /* 0x000fe20000010100 */
[----:B------:R-:W-:Y:S01]  /*4e40*/  FADD.FTZ R27, -R160, R49 ;  /* 0x00000031a01b7221 */ /* 0x000fe20000010100 */
        /* <DEDUP_REMOVED lines=9> */
[----:B------:R-:W-:Y:S01]  /*4ee0*/  ISETP.GE.U32.AND P2, PT, R52, RZ, PT ;  /* 0x000000ff3400720c */ /* 0x000fe20003f46070 */
[----:B------:R-:W-:Y:S01]  /*4ef0*/  FADD.FTZ R47, -R148, R47 ;  /* 0x0000002f942f7221 */ /* 0x000fe20000010100 */
[C-C-:B------:R-:W-:Y:S01]  /*4f00*/  FFMA.FTZ R142, R41.reuse, R142, R42.reuse ;  /* 0x0000008e298e7223 */ /* 0x140fe2000001002a */
[----:B------:R-:W-:Y:S01]  /*4f10*/  FMUL.FTZ R0, R0, UR4 ;  /* 0x0000000400007c20 */ /* 0x000fe20008410000 */
[----:B------:R-:W-:Y:S01]  /*4f20*/  FFMA.FTZ R141, R41, R141, R42 ;  /* 0x0000008d298d7223 */ /* 0x000fe2000001002a */
[----:B------:R-:W-:Y:S01]  /*4f30*/  LOP3.LUT P5, RZ, R53, 0xff, RZ, 0xc0, !PT ;  /* 0x000000ff35ff7812 */ /* 0x000fe200078ac0ff */
[----:B------:R-:W-:Y:S01]  /*4f40*/  FMUL.FTZ R24, R24, UR4 ;  /* 0x0000000418187c20 */ /* 0x000fe20008410000 */
[----:B------:R-:W-:Y:S01]  /*4f50*/  FMUL.FTZ R26, R26, UR4 ;  /* 0x000000041a1a7c20 */ /* 0x000fe20008410000 */
[----:B------:R-:W-:Y:S01]  /*4f60*/  FADD.FTZ R143, -R143, R44 ;  /* 0x0000002c8f8f7221 */ /* 0x000fe20000010100 */
[----:B------:R-:W-:Y:S01]  /*4f70*/  FADD.FTZ R45, -R144, R45 ;  /* 0x0000002d902d7221 */ /* 0x000fe20000010100 */
[C---:B------:R-:W-:Y:S01]  /*4f80*/  LOP3.LUT P6, RZ, R53.reuse, 0xff0000, RZ, 0xc0, !PT ;  /* 0x00ff000035ff7812 */ /* 0x040fe200078cc0ff */
[----:B------:R-:W-:Y:S01]  /*4f90*/  FMUL.FTZ R28, R116, R47 ;  /* 0x0000002f741c7220 */ /* 0x000fe20000410000 */
[----:B------:R-:W-:Y:S01]  /*4fa0*/  ISETP.GE.U32.AND.EX P2, PT, R53, 0x1000000, PT, P2 ;  /* 0x010000003500780c */ /* 0x000fe20003f46120 */
[----:B------:R-:W-:Y:S01]  /*4fb0*/  FADD.FTZ R43, -R142, R43 ;  /* 0x0000002b8e2b7221 */ /* 0x000fe20000010100 */
[----:B------:R-:W-:Y:S01]  /*4fc0*/  FADD.FTZ R29, -R141, R40 ;  /* 0x000000288d1d7221 */ /* 0x000fe20000010100 */
[----:B------:R-:W-:Y:S01]  /*4fd0*/  FSEL R46, R0, RZ, P5 ;  /* 0x000000ff002e7208 */ /* 0x000fe20002800000 */
[C---:B------:R-:W-:Y:S01]  /*4fe0*/  FMUL.FTZ R0, R116.reuse, R45 ;  /* 0x0000002d74007220 */ /* 0x040fe20000410000 */
[----:B------:R-:W-:Y:S01]  /*4ff0*/  F2FP.F16.F32.PACK_AB R27, R25, R27 ;  /* 0x0000001b191b723e */ /* 0x000fe200000000ff */
[----:B------:R-:W-:Y:S01]  /*5000*/  FMUL.FTZ R25, R116, R143 ;  /* 0x0000008f74197220 */ /* 0x000fe20000410000 */
[----:B------:R-:W-:Y:S01]  /*5010*/  FSEL R48, R24, RZ, P6 ;  /* 0x000000ff18307208 */ /* 0x000fe20003000000 */
[----:B------:R-:W-:Y:S01]  /*5020*/  FMUL.FTZ R24, R116, R43 ;  /* 0x0000002b74187220 */ /* 0x000fe20000410000 */
[----:B------:R-:W-:Y:S01]  /*5030*/  FSEL R49, R26, RZ, P2 ;  /* 0x000000ff1a317208 */ /* 0x000fe20001000000 */
[----:B------:R-:W-:Y:S01]  /*5040*/  FMUL.FTZ R29, R116, R29 ;  /* 0x0000001d741d7220 */ /* 0x000fe20000410000 */
[C---:B------:R-:W-:Y:S01]  /*5050*/  F2FP.F16.F32.PACK_AB R26, R28.reuse, R31 ;  /* 0x0000001f1c1a723e */ /* 0x040fe200000000ff */
[-C--:B------:R-:W-:Y:S01]  /*5060*/  FMUL.FTZ R31, R28, R112.reuse ;  /* 0x000000701c1f7220 */ /* 0x080fe20000410000 */
[-C--:B------:R-:W-:Y:S01]  /*5070*/  FMUL.FTZ R28, R25, R112.reuse ;  /* 0x00000070191c7220 */ /* 0x080fe20000410000 */
[C---:B------:R-:W-:Y:S01]  /*5080*/  F2FP.F16.F32.PACK_AB R25, R0.reuse, R25 ;  /* 0x000000190019723e */ /* 0x040fe200000000ff */
[-C--:B------:R-:W-:Y:S01]  /*5090*/  FMUL.FTZ R30, R0, R112.reuse ;  /* 0x00000070001e7220 */ /* 0x080fe20000410000 */
[CC--:B------:R-:W-:Y:S01]  /*50a0*/  FMUL.FTZ R0, R24.reuse, R112.reuse ;  /* 0x0000007018007220 */ /* 0x0c0fe20000410000 */
[----:B------:R-:W-:Y:S01]  /*50b0*/  F2FP.F16.F32.PACK_AB R24, R24, R29 ;  /* 0x0000001d1818723e */ /* 0x000fe200000000ff */
[----:B------:R-:W-:Y:S01]  /*50c0*/  FMUL.FTZ R29, R29, R112 ;  /* 0x000000701d1d7220 */ /* 0x000fe20000410000 */
[----:B------:R-:W-:Y:S01]  /*50d0*/  FMUL.FTZ R28, R28, UR4 ;  /* 0x000000041c1c7c20 */ /* 0x000fe20008410000 */
[----:B------:R-:W-:Y:S01]  /*50e0*/  LOP3.LUT P6, RZ, R52, 0xff0000, RZ, 0xc0, !PT ;  /* 0x00ff000034ff7812 */ /* 0x000fe200078cc0ff */
[----:B------:R-:W-:Y:S01]  /*50f0*/  FMUL.FTZ R31, R31, UR4 ;  /* 0x000000041f1f7c20 */ /* 0x000fe20008410000 */
[----:B------:R-:W-:Y:S01]  /*5100*/  FMUL.FTZ R30, R30, UR4 ;  /* 0x000000041e1e7c20 */ /* 0x000fe20008410000 */
[----:B------:R-:W-:Y:S01]  /*5110*/  FMUL.FTZ R0, R0, UR4 ;  /* 0x0000000400007c20 */ /* 0x000fe20008410000 */
[----:B------:R-:W-:Y:S01]  /*5120*/  FMUL.FTZ R29, R29, UR4 ;  /* 0x000000041d1d7c20 */ /* 0x000fe20008410000 */
[----:B------:R-:W-:-:S02]  /*5130*/  LOP3.LUT P3, RZ, R52, 0xff, RZ, 0xc0, !PT ;  /* 0x000000ff34ff7812 */ /* 0x000fc4000786c0ff */
[C---:B------:R-:W-:Y:S02]  /*5140*/  LOP3.LUT P4, RZ, R52.reuse, 0xff00, RZ, 0xc0, !PT ;  /* 0x0000ff0034ff7812 */ /* 0x040fe4000788c0ff */
[----:B------:R-:W-:Y:S02]  /*5150*/  LOP3.LUT P2, RZ, R52, 0xff000000, RZ, 0xc0, !PT ;  /* 0xff00000034ff7812 */ /* 0x000fe4000784c0ff */
        /* <DEDUP_REMOVED lines=9> */
[----:B------:R-:W-:Y:S01]  /*51f0*/  F2FP.F16.F32.PACK_AB R28, R43, R28 ;  /* 0x0000001c2b1c723e */ /* 0x000fe200000000ff */
[----:B------:R-:W-:Y:S06]  /*5200*/  BRA `(.L_x_1716) ;  /* 0x0000000000f47947 */ /* 0x000fec0003800000 */
.L_x_1715:
[C-C-:B------:R-:W-:Y:S01]  /*5210*/  FFMA.FTZ R142, R41.reuse, R142, R42.reuse ;  /* 0x0000008e298e7223 */ /* 0x140fe2000001002a */
[C-C-:B------:R-:W-:Y:S01]  /*5220*/  FFMA.FTZ R143, R41.reuse, R143, R42.reuse ;  /* 0x0000008f298f7223 */ /* 0x140fe2000001002a */
[C-C-:B------:R-:W-:Y:S01]  /*5230*/  FFMA.FTZ R147, R41.reuse, R147, R42.reuse ;  /* 0x0000009329937223 */ /* 0x140fe2000001002a */
[----:B0-----:R-:W-:Y:S01]  /*5240*/  FFMA.FTZ R31, R41, R162, R42 ;  /* 0x000000a2291f7223 */ /* 0x001fe2000001002a */
        /* <DEDUP_REMOVED lines=8> */
[-C--:B------:R-:W-:Y:S01]  /*52d0*/  FMUL.FTZ R43, R43, R112.reuse ;  /* 0x000000702b2b7220 */ /* 0x080fe20000410000 */
[C---:B------:R-:W-:Y:S01]  /*52e0*/  FMUL.FTZ R143, R116.reuse, R143 ;  /* 0x0000008f748f7220 */ /* 0x040fe20000410000 */
[----:B------:R-:W-:Y:S01]  /*52f0*/  FMUL.FTZ R147, R116, R147 ;  /* 0x0000009374937220 */ /* 0x000fe20000410000 */
[----:B------:R-:W-:Y:S01]  /*5300*/  FADD.FTZ R31, -R31, R128 ;  /* 0x000000801f1f7221 */ /* 0x000fe20000010100 */
[----:B------:R-:W-:Y:S01]  /*5310*/  FADD.FTZ R45, -R144, R45 ;  /* 0x0000002d902d7221 */ /* 0x000fe20000010100 */
[----:B------:R-:W-:Y:S01]  /*5320*/  FADD.FTZ R47, -R148, R47 ;  /* 0x0000002f942f7221 */ /* 0x000fe20000010100 */
[----:B------:R-:W-:Y:S01]  /*5330*/  FADD.FTZ R49, -R160, R49 ;  /* 0x00000031a0317221 */ /* 0x000fe20000010100 */
[----:B------:R-:W-:Y:S01]  /*5340*/  FADD.FTZ R141, -R141, R40 ;  /* 0x000000288d8d7221 */ /* 0x000fe20000010100 */
[----:B------:R-:W-:Y:S01]  /*5350*/  FMUL.FTZ R43, R43, UR4 ;  /* 0x000000042b2b7c20 */ /* 0x000fe20008410000 */
[----:B------:R-:W-:Y:S01]  /*5360*/  LOP3.LUT P2, RZ, R52, 0xff00, RZ, 0xc0, !PT ;  /* 0x0000ff0034ff7812 */ /* 0x000fe2000784c0ff */
[-C--:B------:R-:W-:Y:S01]  /*5370*/  FMUL.FTZ R143, R143, R112.reuse ;  /* 0x000000708f8f7220 */ /* 0x080fe20000410000 */
[-C--:B------:R-:W-:Y:S01]  /*5380*/  FMUL.FTZ R147, R147, R112.reuse ;  /* 0x0000007093937220 */ /* 0x080fe20000410000 */
[C---:B------:R-:W-:Y:S01]  /*5390*/  FMUL.FTZ R31, R116.reuse, R31 ;  /* 0x0000001f741f7220 */ /* 0x040fe20000410000 */
[C---:B------:R-:W-:Y:S01]  /*53a0*/  FMUL.FTZ R45, R116.reuse, R45 ;  /* 0x0000002d742d7220 */ /* 0x040fe20000410000 */
[C---:B------:R-:W-:Y:S01]  /*53b0*/  FMUL.FTZ R47, R116.reuse, R47 ;  /* 0x0000002f742f7220 */ /* 0x040fe20000410000 */
[C---:B------:R-:W-:Y:S01]  /*53c0*/  FMUL.FTZ R49, R116.reuse, R49 ;  /* 0x0000003174317220 */ /* 0x040fe20000410000 */
[----:B------:R-:W-:Y:S01]  /*53d0*/  FMUL.FTZ R141, R116, R141 ;  /* 0x0000008d748d7220 */ /* 0x000fe20000410000 */
[----:B------:R-:W-:Y:S01]  /*53e0*/  FMUL.FTZ R143, R143, UR4 ;  /* 0x000000048f8f7c20 */ /* 0x000fe20008410000 */
[----:B------:R-:W-:Y:S01]  /*53f0*/  FMUL.FTZ R147, R147, UR4 ;  /* 0x0000000493937c20 */ /* 0x000fe20008410000 */
[----:B------:R-:W-:Y:S01]  /*5400*/  FSEL R43, R43, RZ, P2 ;  /* 0x000000ff2b2b7208 */ /* 0x000fe20001000000 */
[-C--:B------:R-:W-:Y:S01]  /*5410*/  FMUL.FTZ R31, R31, R112.reuse ;  /* 0x000000701f1f7220 */ /* 0x080fe20000410000 */
[C---:B------:R-:W-:Y:S01]  /*5420*/  LOP3.LUT P6, RZ, R52.reuse, 0xff0000, RZ, 0xc0, !PT ;  /* 0x00ff000034ff7812 */ /* 0x040fe200078cc0ff */
[-C--:B------:R-:W-:Y:S01]  /*5430*/  FMUL.FTZ R45, R45, R112.reuse ;  /* 0x000000702d2d7220 */ /* 0x080fe20000410000 */
[----:B------:R-:W-:Y:S01]  /*5440*/  LOP3.LUT P3, RZ, R53, 0xff, RZ, 0xc0, !PT ;  /* 0x000000ff35ff7812 */ /* 0x000fe2000786c0ff */
[-C--:B------:R-:W-:Y:S01]  /*5450*/  FMUL.FTZ R49, R49, R112.reuse ;  /* 0x0000007031317220 */ /* 0x080fe20000410000 */
[C---:B------:R-:W-:Y:S01]  /*5460*/  ISETP.GE.U32.AND P2, PT, R52.reuse, RZ, PT ;  /* 0x000000ff3400720c */ /* 0x040fe20003f46070 */
[-C--:B------:R-:W-:Y:S01]  /*5470*/  FMUL.FTZ R47, R47, R112.reuse ;  /* 0x000000702f2f7220 */ /* 0x080fe20000410000 */
[----:B------:R-:W-:Y:S01]  /*5480*/  FMUL.FTZ R141, R141, R112 ;  /* 0x000000708d8d7220 */ /* 0x000fe20000410000 */
[----:B------:R-:W-:Y:S01]  /*5490*/  FMUL.FTZ R0, R31, UR4 ;  /* 0x000000041f007c20 */ /* 0x000fe20008410000 */
[----:B------:R-:W-:Y:S01]  /*54a0*/  FSEL R29, R143, RZ, P6 ;  /* 0x000000ff8f1d7208 */ /* 0x000fe20003000000 */
[----:B------:R-:W-:Y:S01]  /*54b0*/  FMUL.FTZ R49, R49, UR4 ;  /* 0x0000000431317c20 */ /* 0x000fe20008410000 */
[----:B------:R-:W-:Y:S01]  /*54c0*/  FSEL R30, R147, RZ, P3 ;  /* 0x000000ff931e7208 */ /* 0x000fe20001800000 */
[----:B------:R-:W-:Y:S01]  /*54d0*/  FMUL.FTZ R47, R47, UR4 ;  /* 0x000000042f2f7c20 */ /* 0x000fe20008410000 */
[----:B------:R-:W-:Y:S01]  /*54e0*/  ISETP.GE.U32.AND.EX P2, PT, R53, 0x1000000, PT, P2 ;  /* 0x010000003500780c */ /* 0x000fe20003f46120 */
        /* <DEDUP_REMOVED lines=14> */
[----:B------:R-:W-:-:S07]  /*55d0*/  F2FP.F16.F32.PACK_AB R28, R43, R28 ;  /* 0x0000001c2b1c723e */ /* 0x000fce00000000ff */
.L_x_1716:
[----:B------:R-:W0:Y:S02]  /*55e0*/  @P1 LDC.64 R44, c[0x0][0x478] ;  /* 0x00011e00ff2c1b82 */ /* 0x000e240000000a00 */
[----:B0-----:R-:W-:-:S04]  /*55f0*/  @P1 IMAD.WIDE.U32 R44, R114, 0x10, R44 ;  /* 0x00000010722c1825 */ /* 0x001fc800078e002c */
[----:B------:R-:W-:Y:S01]  /*5600*/  IMAD.WIDE.U32 R114, R114, 0x10, R50 ;  /* 0x0000001072727825 */ /* 0x000fe200078e0032 */
        /* <DEDUP_REMOVED lines=17> */
[-C--:B------:R-:W-:Y:S01]  /*5720*/  FMUL.FTZ R28, R27, R112.reuse ;  /* 0x000000701b1c7220 */ /* 0x080fe20000410000 */
[C-C-:B------:R-:W-:Y:S01]  /*5730*/  FFMA.FTZ R157, R41.reuse, R157, R42.reuse ;  /* 0x0000009d299d7223 */ /* 0x140fe2000001002a */
[----:B------:R-:W-:Y:S01]  /*5740*/  FMUL.FTZ R0, R0, UR4 ;  /* 0x0000000400007c20 */ /* 0x000fe20008410000 */
[C-C-:B------:R-:W-:Y:S01]  /*5750*/  FFMA.FTZ R159, R41.reuse, R159, R42.reuse ;  /* 0x0000009f299f7223 */ /* 0x140fe2000001002a */
[----:B------:R-:W-:Y:S01]  /*5760*/  FMUL.FTZ R26, R26, UR4 ;  /* 0x000000041a1a7c20 */ /* 0x000fe20008410000 */
[----:B------:R-:W-:Y:S01]  /*5770*/  FMUL.FTZ R28, R28, UR4 ;  /* 0x000000041c1c7c20 */ /* 0x000fe20008410000 */
[----:B------:R-:W-:Y:S01]  /*5780*/  LOP3.LUT P5, RZ, R2, 0xff0000, RZ, 0xc0, !PT ;  /* 0x00ff000002ff7812 */ /* 0x000fe200078ac0ff */
[----:B------:R-:W-:Y:S01]  /*5790*/  FFMA.FTZ R41, R41, R145, R42 ;  /* 0x0000009129297223 */ /* 0x000fe2000001002a */
[----:B------:R-:W-:Y:S01]  /*57a0*/  LOP3.LUT P6, RZ, R3, 0xff, RZ, 0xc0, !PT ;  /* 0x000000ff03ff7812 */ /* 0x000fe200078cc0ff */
[----:B------:R-:W-:Y:S01]  /*57b0*/  FADD.FTZ R33, -R158, R33 ;  /* 0x000000219e217221 */ /* 0x000fe20000010100 */
[----:B------:R-:W-:Y:S01]  /*57c0*/  FSEL R37, R0, RZ, P2 ;  /* 0x000000ff00257208 */ /* 0x000fe20001000000 */
[----:B------:R-:W-:Y:S01]  /*57d0*/  FADD.FTZ R35, -R154, R35 ;  /* 0x000000239a237221 */ /* 0x000fe20000010100 */
[----:B------:R-:W-:Y:S01]  /*57e0*/  ISETP.GE.U32.AND P2, PT, R2, RZ, PT ;  /* 0x000000ff0200720c */ /* 0x000fe20003f46070 */
[----:B------:R-:W-:Y:S01]  /*57f0*/  FADD.FTZ R31, -R157, R34 ;  /* 0x000000229d1f7221 */ /* 0x000fe20000010100 */
        /* <DEDUP_REMOVED lines=11> */
[----:B------:R-:W-:-:S02]  /*58b0*/  LOP3.LUT P6, RZ, R3, 0xff0000, RZ, 0xc0, !PT ;  /* 0x00ff000003ff7812 */ /* 0x000fc400078cc0ff */
[----:B------:R-:W-:Y:S01]  /*58c0*/  ISETP.GE.U32.AND.EX P2, PT, R3, 0x1000000, PT, P2 ;  /* 0x010000000300780c */ /* 0x000fe20003f46120 */
[----:B------:R-:W-:Y:S01]  /*58d0*/  FADD.FTZ R3, -R41, R38 ;  /* 0x0000002629037221 */ /* 0x000fe20000010100 */
[C---:B------:R-:W-:Y:S01]  /*58e0*/  F2FP.F16.F32.PACK_AB R26, R2.reuse, R27 ;  /* 0x0000001b021a723e */ /* 0x040fe200000000ff */
[-C--:B------:R-:W-:Y:S01]  /*58f0*/  FMUL.FTZ R2, R2, R112.reuse ;  /* 0x0000007002027220 */ /* 0x080fe20000410000 */
[----:B------:R-:W-:Y:S01]  /*5900*/  F2FP.F16.F32.PACK_AB R25, R0, R25 ;  /* 0x000000190019723e */ /* 0x000fe200000000ff */
[----:B------:R-:W-:Y:S01]  /*5910*/  FMUL.FTZ R3, R116, R3 ;  /* 0x0000000374037220 */ /* 0x000fe20000410000 */
[----:B------:R-:W-:Y:S01]  /*5920*/  F2FP.F16.F32.PACK_AB R27, R32, R31 ;  /* 0x0000001f201b723e */ /* 0x000fe200000000ff */
        /* <DEDUP_REMOVED lines=8> */
[----:B------:R-:W-:-:S02]  /*59b0*/  F2FP.F16.F32.PACK_AB R24, R24, R3 ;  /* 0x000000031818723e */ /* 0x000fc400000000ff */
[----:B------:R-:W-:Y:S02]  /*59c0*/  FSEL R31, R28, RZ, P6 ;  /* 0x000000ff1c1f7208 */ /* 0x000fe40003000000 */
[----:B------:R-:W-:Y:S02]  /*59d0*/  FSEL R32, R32, RZ, P2 ;  /* 0x000000ff20207208 */ /* 0x000fe40001000000 */
[----:B------:R-:W-:Y:S02]  /*59e0*/  FSEL R3, R2, RZ, P5 ;  /* 0x000000ff02037208 */ /* 0x000fe40002800000 */
[----:B------:R-:W-:Y:S02]  /*59f0*/  FSEL R0, R0, RZ, P4 ;  /* 0x000000ff00007208 */ /* 0x000fe40002000000 */
[----:B------:R-:W-:Y:S02]  /*5a00*/  FSEL R28, R112, RZ, P3 ;  /* 0x000000ff701c7208 */ /* 0x000fe40001800000 */
[----:B------:R-:W-:-:S02]  /*5a10*/  F2FP.F16.F32.PACK_AB R31, R32, R31 ;  /* 0x0000001f201f723e */ /* 0x000fc400000000ff */
[----:B------:R-:W-:Y:S02]  /*5a20*/  F2FP.F16.F32.PACK_AB R30, R3, R30 ;  /* 0x0000001e031e723e */ /* 0x000fe400000000ff */
[----:B------:R-:W-:Y:S02]  /*5a30*/  F2FP.F16.F32.PACK_AB R29, R0, R29 ;  /* 0x0000001d001d723e */ /* 0x000fe400000000ff */
[----:B------:R-:W-:Y:S01]  /*5a40*/  F2FP.F16.F32.PACK_AB R28, R37, R28 ;  /* 0x0000001c251c723e */ /* 0x000fe200000000ff */
[----:B------:R-:W-:Y:S06]  /*5a50*/  BRA `(.L_x_1718) ;  /* 0x0000000000f47947 */ /* 0x000fec0003800000 */
.L_x_1717:
[C-C-:B------:R-:W-:Y:S01]  /*5a60*/  FFMA.FTZ R146, R41.reuse, R146, R42.reuse ;  /* 0x0000009229927223 */ /* 0x140fe2000001002a */
[C-C-:B------:R-:W-:Y:S01]  /*5a70*/  FFMA.FTZ R0, R41.reuse, R151, R42.reuse ;  /* 0x0000009729007223 */ /* 0x140fe2000001002a */
[C-C-:B------:R-:W-:Y:S01]  /*5a80*/  FFMA.FTZ R155, R41.reuse, R155, R42.reuse ;  /* 0x0000009b299b7223 */ /* 0x140fe2000001002a */
[C-C-:B------:R-:W-:Y:S01]  /*5a90*/  FFMA.FTZ R154, R41.reuse, R154, R42.reuse ;  /* 0x0000009a299a7223 */ /* 0x140fe2000001002a */
[----:B------:R-:W-:Y:S01]  /*5aa0*/  FADD.FTZ R37, -R146, R37 ;  /* 0x0000002592257221 */ /* 0x000fe20000010100 */
[C-C-:B------:R-:W-:Y:S01]  /*5ab0*/  FFMA.FTZ R158, R41.reuse, R158, R42.reuse ;  /* 0x0000009e299e7223 */ /* 0x140fe2000001002a */
[C-C-:B------:R-:W-:Y:S01]  /*5ac0*/  FFMA.FTZ R157, R41.reuse, R157, R42.reuse ;  /* 0x0000009d299d7223 */ /* 0x140fe2000001002a */
[----:B------:R-:W-:Y:S01]  /*5ad0*/  FFMA.FTZ R159, R41, R159, R42 ;  /* 0x0000009f299f7223 */ /* 0x000fe2000001002a */
[----:B------:R-:W-:Y:S01]  /*5ae0*/  FADD.FTZ R39, -R0, R39 ;  /* 0x0000002700277221 */ /* 0x000fe20000010100 */
[----:B------:R-:W-:Y:S01]  /*5af0*/  FADD.FTZ R155, -R155, R32 ;  /* 0x000000209b9b7221 */ /* 0x000fe20000010100 */
[C---:B------:R-:W-:Y:S01]  /*5b00*/  FMUL.FTZ R37, R116.reuse, R37 ;  /* 0x0000002574257220 */ /* 0x040fe20000410000 */
        /* <DEDUP_REMOVED lines=20> */
[C---:B------:R-:W-:Y:S01]  /*5c50*/  LOP3.LUT P6, RZ, R2.reuse, 0xff0000, RZ, 0xc0, !PT ;  /* 0x00ff000002ff7812 */ /* 0x040fe200078cc0ff */
[-C--:B------:R-:W-:Y:S01]  /*5c60*/  FMUL.FTZ R35, R35, R112.reuse ;  /* 0x0000007023237220 */ /* 0x080fe20000410000 */
[----:B------:R-:W-:Y:S01]  /*5c70*/  LOP3.LUT P3, RZ, R3, 0xff, RZ, 0xc0, !PT ;  /* 0x000000ff03ff7812 */ /* 0x000fe2000786c0ff */
[-C--:B------:R-:W-:Y:S01]  /*5c80*/  FMUL.FTZ R157, R157, R112.reuse ;  /* 0x000000709d9d7220 */ /* 0x080fe20000410000 */
[----:B------:R-:W-:Y:S01]  /*5c90*/  FSEL R37, R37, RZ, P2 ;  /* 0x000000ff25257208 */ /* 0x000fe20001000000 */
[-C--:B------:R-:W-:Y:S01]  /*5ca0*/  FMUL.FTZ R159, R159, R112.reuse ;  /* 0x000000709f9f7220 */ /* 0x080fe20000410000 */
[-C--:B------:R-:W-:Y:S01]  /*5cb0*/  FMUL.FTZ R33, R33, R112.reuse ;  /* 0x0000007021217220 */ /* 0x080fe20000410000 */
[----:B------:R-:W-:Y:S01]  /*5cc0*/  FMUL.FTZ R41, R41, R112 ;  /* 0x0000007029297220 */ /* 0x000fe20000410000 */
[C---:B------:R-:W-:Y:S01]  /*5cd0*/  ISETP.GE.U32.AND P2, PT, R2.reuse, RZ, PT ;  /* 0x000000ff0200720c */ /* 0x040fe20003f46070 */
        /* <DEDUP_REMOVED lines=20> */
[----:B------:R-:W-:-:S07]  /*5e20*/  F2FP.F16.F32.PACK_AB R28, R37, R28 ;  /* 0x0000001c251c723e */ /* 0x000fce00000000ff */
.L_x_1718:
[----:B------:R-:W0:Y:S01]  /*5e30*/  @P1 LDC.64 R2, c[0x0][0x478] ;  /* 0x00011e00ff021b82 */ /* 0x000e220000000a00 */
[----:B------:R-:W-:-:S04]  /*5e40*/  IMAD.WIDE.U32 R50, R113, 0x10, R50 ;  /* 0x0000001071327825 */ /* 0x000fc800078e0032 */
[----:B0-----:R-:W-:-:S05]  /*5e50*/  @P1 IMAD.WIDE.U32 R2, R113, 0x10, R2 ;  /* 0x0000001071021825 */ /* 0x001fca00078e0002 */
[----:B------:R0:W-:Y:S04]  /*5e60*/  @P1 STG.E.128 desc[UR6][R2.64], R24 ;  /* 0x0000001802001986 */ /* 0x0001e8000c101d06 */
[----:B------:R0:W-:Y:S02]  /*5e70*/  STG.E.128 desc[UR6][R50.64], R28 ;  /* 0x0000001c32007986 */ /* 0x0001e4000c101d06 */
.L_x_1712:
[----:B012---:R-:W0:Y:S02]  /*5e80*/  LDC.64 R2, c[0x0][0x380] ;  /* 0x0000e000ff027b82 */ /* 0x007e240000000a00 */
[----:B0-----:R-:W-:-:S04]  /*5e90*/  LEA R111, R2, R111, 0x2 ;  /* 0x0000006f026f7211 */ /* 0x001fc800078e10ff */
[----:B------:R-:W-:-:S13]  /*5ea0*/  ISETP.GE.AND P1, PT, R111, R3, PT ;  /* 0x000000036f00720c */ /* 0x000fda0003f26270 */
[----:B------:R-:W-:Y:S05]  /*5eb0*/  @!P1 BRA `(.L_x_1719) ;  /* 0xffffffa4007c9947 */ /* 0x000fea000383ffff */
[----:B------:R-:W-:Y:S05]  /*5ec0*/  BSYNC B1 ;  /* 0x0000000000017941 */ /* 0x000fea0003800000 */
.L_x_1706:
        /* <DEDUP_REMOVED lines=36> */
.L_x_1705:
[----:B------:R-:W-:Y:S05]  /*6110*/  BSYNC B0 ;  /* 0x0000000000007941 */ /* 0x000fea0003800000 */
.L_x_1704:
        /* <DEDUP_REMOVED lines=143> */
.L_x_1709:
        /* <DEDUP_REMOVED lines=8> */
.L_x_1721:
[----:B------:R-:W-:Y:S05]  /*6a90*/  BSYNC B2 ;  /* 0x0000000000027941 */ /* 0x000fea0003800000 */
.L_x_1720:
        /* <DEDUP_REMOVED lines=8> */
.L_x_1722:
[----:B------:R-:W-:-:S05]  /*6b20*/  FADD.FTZ R28, R28, R171 ;  /* 0x000000ab1c1c7221 */ /* 0x000fca0000010000 */
[----:B------:R-:W-:Y:S01]  /*6b30*/  MOV R121, R28 ;  /* 0x0000001c00797202 */ /* 0x000fe20000000f00 */
[----:B------:R-:W-:Y:S01]  /*6b40*/  HFMA2 R120, -RZ, RZ, 0, 1.1920928955078125e-07 ;  /* 0x00000002ff787431 */ /* 0x000fe200000001ff */
[----:B------:R-:W-:-:S07]  /*6b50*/  MOV R29, R119 ;  /* 0x00000077001d7202 */ /* 0x000fce0000000f00 */
[----:B------:R-:W-:Y:S05]  /*6b60*/  WARPSYNC.COLLECTIVE R118, `(.L_x_1723) ;  /* 0x0000000076087348 */ /* 0x000fea0003c00000 */
[----:B------:R0:W1:Y:S02]  /*6b70*/  SHFL.BFLY P3, R119, R121, R120, R123 ;  /* 0x0c00007879777389 */ /* 0x000064000006007b */
[----:B01----:R-:W-:Y:S05]  /*6b80*/  ENDCOLLECTIVE ;  /* 0x000000000000791b */ /* 0x003fea0003800000 */
.L_x_1723:
[----:B------:R-:W-:-:S05]  /*6b90*/  FADD.FTZ R29, R29, R168 ;  /* 0x000000a81d1d7221 */ /* 0x000fca0000010000 */
[----:B------:R-:W-:Y:S02]  /*6ba0*/  MOV R121, R29 ;  /* 0x0000001d00797202 */ /* 0x000fe40000000f00 */
[----:B------:R-:W-:-:S07]  /*6bb0*/  MOV R31, R119 ;  /* 0x00000077001f7202 */ /* 0x000fce0000000f00 */
[----:B------:R-:W-:Y:S05]  /*6bc0*/  WARPSYNC.COLLECTIVE R118, `(.L_x_1724) ;  /* 0x0000000076087348 */ /* 0x000fea0003c00000 */
[----:B------:R0:W1:Y:S02]  /*6bd0*/  SHFL.BFLY P3, R119, R121, R120, R123 ;  /* 0x0c00007879777389 */ /* 0x000064000006007b */
[----:B01----:R-:W-:Y:S05]  /*6be0*/  ENDCOLLECTIVE ;  /* 0x000000000000791b */ /* 0x003fea0003800000 */
.L_x_1724:
[----:B------:R-:W-:-:S05]  /*6bf0*/  FADD.FTZ R31, R28, R31 ;  /* 0x0000001f1c1f7221 */ /* 0x000fca0000010000 */
[----:B------:R-:W-:Y:S01]  /*6c00*/  MOV R121, R31 ;  /* 0x0000001f00797202 */ /* 0x000fe20000000f00 */
[----:B------:R-:W-:Y:S01]  /*6c10*/  HFMA2 R120, -RZ, RZ, 0, 2.384185791015625e-07 ;  /* 0x00000004ff787431 */ /* 0x000fe200000001ff */
[----:B------:R-:W-:-:S07]  /*6c20*/  MOV R30, R119 ;  /* 0x00000077001e7202 */ /* 0x000fce0000000f00 */
[----:B------:R-:W-:Y:S05]  /*6c30*/  WARPSYNC.COLLECTIVE R118, `(.L_x_1725) ;  /* 0x0000000076087348 */ /* 0x000fea0003c00000 */
[----:B------:R0:W1:Y:S02]  /*6c40*/  SHFL.BFLY P3, R119, R121, R120, R123 ;  /* 0x0c00007879777389 */ /* 0x000064000006007b */
[----:B01----:R-:W-:Y:S05]  /*6c50*/  ENDCOLLECTIVE ;  /* 0x000000000000791b */ /* 0x003fea0003800000 */
.L_x_1725:
[----:B------:R-:W-:-:S05]  /*6c60*/  FADD.FTZ R30, R29, R30 ;  /* 0x0000001e1d1e7221 */ /* 0x000fca0000010000 */
[----:B------:R-:W-:Y:S02]  /*6c70*/  MOV R121, R30 ;  /* 0x0000001e00797202 */ /* 0x000fe40000000f00 */
[----:B------:R-:W-:-:S07]  /*6c80*/  MOV R42, R119 ;  /* 0x00000077002a7202 */ /* 0x000fce0000000f00 */
[----:B------:R-:W-:Y:S05]  /*6c90*/  WARPSYNC.COLLECTIVE R118, `(.L_x_1726) ;  /* 0x0000000076087348 */ /* 0x000fea0003c00000 */
[----:B------:R0:W1:Y:S02]  /*6ca0*/  SHFL.BFLY P3, R119, R121, R120, R123 ;  /* 0x0c00007879777389 */ /* 0x000064000006007b */
[----:B01----:R-:W-:Y:S05]  /*6cb0*/  ENDCOLLECTIVE ;  /* 0x000000000000791b */ /* 0x003fea0003800000 */
.L_x_1726:
[----:B------:R-:W-:-:S05]  /*6cc0*/  FADD.FTZ R42, R31, R42 ;  /* 0x0000002a1f2a7221 */ /* 0x000fca0000010000 */
[----:B------:R-:W-:Y:S01]  /*6cd0*/  MOV R121, R42 ;  /* 0x0000002a00797202 */ /* 0x000fe20000000f00 */
[----:B------:R-:W-:Y:S01]  /*6ce0*/  HFMA2 R120, -RZ, RZ, 0, 4.76837158203125e-07 ;  /* 0x00000008ff787431 */ /* 0x000fe200000001ff */
[----:B------:R-:W-:-:S07]  /*6cf0*/  MOV R41, R119 ;  /* 0x0000007700297202 */ /* 0x000fce0000000f00 */
[----:B------:R-:W-:Y:S05]  /*6d00*/  WARPSYNC.COLLECTIVE R118, `(.L_x_1727) ;  /* 0x0000000076087348 */ /* 0x000fea0003c00000 */
[----:B------:R0:W1:Y:S02]  /*6d10*/  SHFL.BFLY P3, R119, R121, R120, R123 ;  /* 0x0c00007879777389 */ /* 0x000064000006007b */
[----:B01----:R-:W-:Y:S05]  /*6d20*/  ENDCOLLECTIVE ;  /* 0x000000000000791b */ /* 0x003fea0003800000 */
.L_x_1727:
[----:B------:R-:W-:-:S05]  /*6d30*/  FADD.FTZ R41, R30, R41 ;  /* 0x000000291e297221 */ /* 0x000fca0000010000 */
[----:B------:R-:W-:Y:S02]  /*6d40*/  MOV R121, R41 ;  /* 0x0000002900797202 */ /* 0x000fe40000000f00 */
[----:B------:R-:W-:-:S07]  /*6d50*/  MOV R117, R119 ;  /* 0x0000007700757202 */ /* 0x000fce0000000f00 */
[----:B------:R-:W-:Y:S05]  /*6d60*/  WARPSYNC.COLLECTIVE R118, `(.L_x_1728) ;  /* 0x0000000076087348 */ /* 0x000fea0003c00000 */
[----:B------:R0:W1:Y:S02]  /*6d70*/  SHFL.BFLY P3, R119, R121, R120, R123 ;  /* 0x0c00007879777389 */ /* 0x000064000006007b */
[----:B01----:R-:W-:Y:S05]  /*6d80*/  ENDCOLLECTIVE ;  /* 0x000000000000791b */ /* 0x003fea0003800000 */
.L_x_1728:
[----:B------:R-:W-:-:S05]  /*6d90*/  FADD.FTZ R117, R42, R117 ;  /* 0x000000752a757221 */ /* 0x000fca0000010000 */
[----:B------:R-:W-:Y:S01]  /*6da0*/  MOV R121, R117 ;  /* 0x0000007500797202 */ /* 0x000fe20000000f00 */
[----:B------:R-:W-:Y:S01]  /*6db0*/  HFMA2 R120, -RZ, RZ, 0, 9.5367431640625e-07 ;  /* 0x00000010ff787431 */ /* 0x000fe200000001ff */
[----:B------:R-:W-:-:S07]  /*6dc0*/  MOV R48, R119 ;  /* 0x0000007700307202 */ /* 0x000fce0000000f00 */
[----:B------:R-:W-:Y:S05]  /*6dd0*/  WARPSYNC.COLLECTIVE R118, `(.L_x_1729) ;  /* 0x0000000076087348 */ /* 0x000fea0003c00000 */
[----:B------:R0:W1:Y:S02]  /*6de0*/  SHFL.BFLY P3, R119, R121, R120, R123 ;  /* 0x0c00007879777389 */ /* 0x000064000006007b */
[----:B01----:R-:W-:Y:S05]  /*6df0*/  ENDCOLLECTIVE ;  /* 0x000000000000791b */ /* 0x003fea0003800000 */
.L_x_1729:
[----:B------:R-:W-:-:S05]  /*6e00*/  FADD.FTZ R48, R41, R48 ;  /* 0x0000003029307221 */ /* 0x000fca0000010000 */
[----:B------:R-:W-:Y:S02]  /*6e10*/  MOV R121, R48 ;  /* 0x0000003000797202 */ /* 0x000fe40000000f00 */
[----:B------:R-:W-:-:S07]  /*6e20*/  MOV R28, R119 ;  /* 0x00000077001c7202 */ /* 0x000fce0000000f00 */
[----:B------:R-:W-:Y:S05]  /*6e30*/  WARPSYNC.COLLECTIVE R118, `(.L_x_1730) ;  /* 0x0000000076087348 */ /* 0x000fea0003c00000 */
[----:B------:R0:W1:Y:S02]  /*6e40*/  SHFL.BFLY P3, R119, R121, R120, R123 ;  /* 0x0c00007879777389 */ /* 0x000064000006007b */
[----:B01----:R-:W-:Y:S05]  /*6e50*/  ENDCOLLECTIVE ;  /* 0x000000000000791b */ /* 0x003fea0003800000 */
.L_x_1730:
[----:B------:R-:W-:Y:S01]  /*6e60*/  MOV R29, R119 ;  /* 0x00000077001d7202 */ /* 0x000fe20000000f00 */
[----:B------:R-:W-:Y:S06]  /*6e70*/  BRA `(.L_x_1731) ;  /* 0xffffffb800907947 */ /* 0x000fec000383ffff */
.L_x_1732:
        /* <DEDUP_REMOVED lines=16> */
.L_x_14440:


//--------------------- .text._ZN10layer_norm22ln_bwd_finalize_kernelINS_22Kernel_traits_finalizeILj768E6__halfS2_S2_S2_fjLb0ELj1024ELj4ENS_18Kernel_traits_baseILj768ES2_S2_S2_S2_fjLj1024EEEEELb0ELb0EEEvNS_9BwdParamsE --------------------------
	.section	.text._ZN10layer_norm22ln_bwd_finalize_kernelINS_22Kernel_traits_finalizeILj768E6__halfS2_S2_S2_fjLb0ELj1024ELj4ENS_18Kernel_traits_baseILj768ES2_S2_S2_S2_fjLj1024EEEEELb0ELb0EEEvNS_9BwdParamsE,"ax",@progbits
	.align	128
        .global         _ZN10layer_norm22ln_bwd_finalize_kernelINS_22Kernel_traits_finalizeILj768E6__halfS2_S2_S2_fjLb0ELj1024ELj4ENS_18Kernel_traits_baseILj768ES2_S2_S2_S2_fjLj1024EEEEELb0ELb0EEEvNS_9BwdParamsE
        .type           _ZN10layer_norm22ln_bwd_finalize_kernelINS_22Kernel_traits_finalizeILj768E6__halfS2_S2_S2_fjLb0ELj1024ELj4ENS_18Kernel_traits_baseILj768ES2_S2_S2_S2_fjLj1024EEEEELb0ELb0EEEvNS_9BwdParamsE,@function
        .size           _ZN10layer_norm22ln_bwd_finalize_kernelINS_22Kernel_traits_finalizeILj768E6__halfS2_S2_S2_fjLb0ELj1024ELj4ENS_18Kernel_traits_baseILj768ES2_S2_S2_S2_fjLj1024EEEEELb0ELb0EEEvNS_9BwdParamsE,(.L_x_14441 - _ZN10layer_norm22ln_bwd_finalize_kernelINS_22Kernel_traits_finalizeILj768E6__halfS2_S2_S2_fjLb0ELj1024ELj4ENS_18Kernel_traits_baseILj768ES2_S2_S2_S2_fjLj1024EEEEELb0ELb0EEEvNS_9BwdParamsE)
        .other          _ZN10layer_norm22ln_bwd_finalize_kernelINS_22Kernel_traits_finalizeILj768E6__halfS2_S2_S2_fjLb0ELj1024ELj4ENS_18Kernel_traits_baseILj768ES2_S2_S2_S2_fjLj1024EEEEELb0ELb0EEEvNS_9BwdParamsE,@"STO_CUDA_ENTRY STV_DEFAULT"
_ZN10layer_norm22ln_bwd_finalize_kernelINS_22Kernel_traits_finalizeILj768E6__halfS2_S2_S2_fjLb0ELj1024ELj4ENS_18Kernel_traits_baseILj768ES2_S2_S2_S2_fjLj1024EEEEELb0ELb0EEEvNS_9BwdParamsE:
.text._ZN10layer_norm22ln_bwd_finalize_kernelINS_22Kernel_traits_finalizeILj768E6__halfS2_S2_S2_fjLb0ELj1024ELj4ENS_18Kernel_traits_baseILj768ES2_S2_S2_S2_fjLj1024EEEEELb0ELb0EEEvNS_9BwdParamsE:
        /* <DEDUP_REMOVED lines=82> */
.L_x_1737:
        /* <DEDUP_REMOVED lines=118> */
.L_x_1736:
[----:B------:R-:W-:Y:S05]  /*0c80*/  BSYNC.RECONVERGENT B1 ;  /* 0x0000000000017941 */ /* 0x000fea0003800200 */
.L_x_1735:
        /* <DEDUP_REMOVED lines=75> */
.L_x_1739:
[----:B------:R-:W-:Y:S05]  /*1140*/  BSYNC.RECONVERGENT B1 ;  /* 0x0000000000017941 */ /* 0x000fea0003800200 */
.L_x_1738:
        /* <DEDUP_REMOVED lines=37> */
.L_x_1741:
[----:B------:R-:W-:Y:S05]  /*13a0*/  BSYNC.RECONVERGENT B1 ;  /* 0x0000000000017941 */ /* 0x000fea0003800200 */
.L_x_1740:
[----:B------:R-:W-:Y:S05]  /*13b0*/  @!P1 BRA `(.L_x_1734) ;  /* 0x0000000000409947 */ /* 0x000fea0003800000 */
[----:B------:R-:W0:Y:S01]  /*13c0*/  LDC.64 R10, c[0x0][0x440] ;  /* 0x00011000ff0a7b82 */ /* 0x000e220000000a00 */
[----:B------:R-:W-:Y:S01]  /*13d0*/  IMAD R59, R0, R56, R59 ;  /* 0x00000038003b7224 */ /* 0x000fe200078e023b */
[----:B------:R-:W-:Y:S02]  /*13e0*/  LOP3.LUT R8, R8, 0x1f, RZ, 0xc0, !PT ;  /* 0x0000001f08087812 */ /* 0x000fe400078ec0ff */
[----:B------:R-:W-:Y:S02]  /*13f0*/  IADD3 R9, PT, PT, -R9, RZ, RZ ;  /* 0x000000ff09097210 */ /* 0x000fe40007ffe1ff */
[----:B------:R-:W-:Y:S02]  /*1400*/  IADD3 R59, PT, PT, R8, R59, RZ ;  /* 0x0000003b083b7210 */ /* 0x000fe40007ffe0ff */
[----:B------:R-:W1:Y:S05]  /*1410*/  LDC.64 R12, c[0x0][0x448] ;  /* 0x00011200ff0c7b82 */ /* 0x000e6a0000000a00 */
.L_x_1742:
        /* <DEDUP_REMOVED lines=10> */
.L_x_1734:
[----:B------:R-:W-:Y:S05]  /*14c0*/  BSYNC.RECONVERGENT B0 ;  /* 0x0000000000007941 */ /* 0x000fea0003800200 */
.L_x_1733:
        /* <DEDUP_REMOVED lines=54> */
[----:B-1----:R-:W-:Y:S02]  /*1830*/  F2FP.F16.F32.PACK_AB R7, R7, R6 ;  /* 0x000000060707723e */ /* 0x002fe400000000ff */
[----:B--2---:R-:W-:-:S03]  /*1840*/  F2FP.F16.F32.PACK_AB R9, R9, R8 ;  /* 0x000000080909723e */ /* 0x004fc600000000ff */
[----:B------:R-:W-:Y:S04]  /*1850*/  STG.E desc[UR6][R2.64], R7 ;  /* 0x0000000702007986 */ /* 0x000fe8000c101906 */
[----:B------:R-:W-:Y:S01]  /*1860*/  STG.E desc[UR6][R4.64], R9 ;  /* 0x0000000904007986 */ /* 0x000fe2000c101906 */
[----:B------:R-:W-:Y:S05]  /*1870*/  EXIT ;  /* 0x000000000000794d */ /* 0x000fea0003800000 */
.L_x_1743:
        /* <DEDUP_REMOVED lines=16> */
.L_x_14441:


//--------------------- .text._ZN10layer_norm13ln_bwd_kernelINS_13Kernel_traitsI6__halfS2_S2_S2_fjLj768ELj1ELj4ELj1ELj16ENS_18Kernel_traits_baseILj768ES2_S2_S2_S2_fjLj128EEEEELb1ELb0ELb1ELb0EEEvNS_9BwdParamsE --------------------------
	.section	.text._ZN10layer_norm13ln_bwd_kernelINS_13Kernel_traitsI6__halfS2_S2_S2_fjLj768ELj1ELj4ELj1ELj16ENS_18Kernel_traits_baseILj768ES2_S2_S2_S2_fjLj128EEEEELb1ELb0ELb1ELb0EEEvNS_9BwdParamsE,"ax",@progbits
	.align	128
        .global         _ZN10layer_norm13ln_bwd_kernelINS_13Kernel_traitsI6__halfS2_S2_S2_fjLj768ELj1ELj4ELj1ELj16ENS_18Kernel_traits_baseILj768ES2_S2_S2_S2_fjLj128EEEEELb1ELb0ELb1ELb0EEEvNS_9BwdParamsE
        .type           _ZN10layer_norm13ln_bwd_kernelINS_13Kernel_traitsI6__halfS2_S2_S2_fjLj768ELj1ELj4ELj1ELj16ENS_18Kernel_traits_baseILj768ES2_S2_S2_S2_fjLj128EEEEELb1ELb0ELb1ELb0EEEvNS_9BwdParamsE,@function
        .size           _ZN10layer_norm13ln_bwd_kernelINS_13Kernel_traitsI6__halfS2_S2_S2_fjLj768ELj1ELj4ELj1ELj16ENS_18Kernel_traits_baseILj768ES2_S2_S2_S2_fjLj128EEEEELb1ELb0ELb1ELb0EEEvNS_9BwdParamsE,(.L_x_14442 - _ZN10layer_norm13ln_bwd_kernelINS_13Kernel_traitsI6__halfS2_S2_S2_fjLj768ELj1ELj4ELj1ELj16ENS_18Kernel_traits_baseILj768ES2_S2_S2_S2_fjLj128EEEEELb1ELb0ELb1ELb0EEEvNS_9BwdParamsE)
        .other          _ZN10layer_norm13ln_bwd_kernelINS_13Kernel_traitsI6__halfS2_S2_S2_fjLj768ELj1ELj4ELj1ELj16ENS_18Kernel_traits_baseILj768ES2_S2_S2_S2_fjLj128EEEEELb1ELb0ELb1ELb0EEEvNS_9BwdParamsE,@"STO_CUDA_ENTRY STV_DEFAULT"
_ZN10layer_norm13ln_bwd_kernelINS_13Kernel_traitsI6__halfS2_S2_S2_fjLj768ELj1ELj4ELj1ELj16ENS_18Kernel_traits_baseILj768ES2_S2_S2_S2_fjLj128EEEEELb1ELb0ELb1ELb0EEEvNS_9BwdParamsE:
.text._ZN10layer_norm13ln_bwd_kernelINS_13Kernel_traitsI6__halfS2_S2_S2_fjLj768ELj1ELj4ELj1ELj16ENS_18Kernel_traits_baseILj768ES2_S2_S2_S2_fjLj128EEEEELb1ELb0ELb1ELb0EEEvNS_9BwdParamsE:
        /* <DEDUP_REMOVED lines=86> */
.L_x_1817:
[----:B0-----:R-:W0:Y:S08]  /*0560*/  LDC.64 R100, c[0x0][0x3f8] ;  /* 0x0000fe00ff647b82 */ /* 0x001e300000000a00 */
[----:B------:R-:W1:Y:S08]  /*0570*/  LDC.64 R150, c[0x0][0x3c8] ;  /* 0x0000f200ff967b82 */ /* 0x000e700000000a00 */
[----:B------:R-:W2:Y:S01]  /*0580*/  LDC.64 R130, c[0x0][0x3f0] ;  /* 0x0000fc00ff827b82 */ /* 0x000ea20000000a00 */
[----:B0-----:R-:W-:-:S07]  /*0590*/  IMAD.WIDE R102, R3, 0x4, R100 ;  /* 0x0000000403667825 */ /* 0x001fce00078e0264 */
[----:B------:R-:W0:Y:S01]  /*05a0*/  LDC.64 R100, c[0x0][0x3c0] ;  /* 0x0000f000ff647b82 */ /* 0x000e220000000a00 */
[----:B------:R-:W3:Y:S01]  /*05b0*/  LDG.E R153, desc[UR6][R102.64] ;  /* 0x0000000666997981 */ /* 0x000ee2000c1e1900 */
[----:B-1----:R-:W-:-:S06]  /*05c0*/  IMAD.WIDE R150, R3, 0x4, R150 ;  /* 0x0000000403967825 */ /* 0x002fcc00078e0296 */
[----:B-----5:R1:W5:Y:S01]  /*05d0*/  LDG.E R150, desc[UR6][R150.64] ;  /* 0x0000000696967981 */ /* 0x020362000c1e1900 */
[----:B--2---:R-:W-:-:S06]  /*05e0*/  IMAD.WIDE R130, R3, 0x4, R130 ;  /* 0x0000000403827825 */ /* 0x004fcc00078e0282 */
[----:B------:R1:W5:Y:S01]  /*05f0*/  LDG.E R130, desc[UR6][R130.64] ;  /* 0x0000000682827981 */ /* 0x000362000c1e1900 */
[----:B------:R-:W-:Y:S01]  /*0600*/  BSSY.RECONVERGENT B0, `(.L_x_1745) ;  /* 0x0000180000007945 */ /* 0x000fe20003800200 */
[----:B---3--:R-:W-:-:S13]  /*0610*/  ISETP.GE.AND P4, PT, R153, 0x1, PT ;  /* 0x000000019900780c */ /* 0x008fda0003f86270 */
[----:B01----:R-:W-:Y:S05]  /*0620*/  @!P4 BRA `(.L_x_1746) ;  /* 0x000000140008c947 */ /* 0x003fea0003800000 */
[----:B------:R-:W-:-:S06]  /*0630*/  IMAD.WIDE R100, R3, 0x4, R100 ;  /* 0x0000000403647825 */ /* 0x000fcc00078e0264 */
[----:B------:R-:W2:Y:S01]  /*0640*/  LDG.E R100, desc[UR6][R100.64] ;  /* 0x0000000664647981 */ /* 0x000ea2000c1e1900 */
[----:B-----5:R-:W-:Y:S01]  /*0650*/  ISETP.GE.AND P1, PT, R130, 0x1, PT ;  /* 0x000000018200780c */ /* 0x020fe20003f26270 */
[----:B------:R-:W-:Y:S01]  /*0660*/  BSSY.RECONVERGENT B1, `(.L_x_1747) ;  /* 0x000007a000017945 */ /* 0x000fe20003800200 */
[----:B------:R-:W-:Y:S01]  /*0670*/  MOV R0, UR14 ;  /* 0x0000000e00007c02 */ /* 0x000fe20008000f00 */
[----:B------:R-:W-:Y:S01]  /*0680*/  HFMA2 R131, -RZ, RZ, 0, 0 ;  /* 0x00000000ff837431 */ /* 0x000fe200000001ff */
[----:B------:R-:W-:Y:S02]  /*0690*/  IADD3 R103, PT, PT, R153, -0x1, RZ ;  /* 0xffffffff99677810 */ /* 0x000fe40007ffe0ff */
[----:B------:R-:W-:Y:S02]  /*06a0*/  CS2R R154, SRZ ;  /* 0x00000000009a7805 */ /* 0x000fe4000001ff00 */
[C---:B------:R-:W-:Y:S01]  /*06b0*/  ISETP.GE.U32.AND P5, PT, R2.reuse, 0x20, PT ;  /* 0x000000200200780c */ /* 0x040fe20003fa6070 */
[-C--:B------:R-:W-:Y:S01]  /*06c0*/  IMAD R102, R3, R0.reuse, RZ ;  /* 0x0000000003667224 */ /* 0x080fe200078e02ff */
[----:B------:R-:W-:Y:S01]  /*06d0*/  ISETP.NE.AND P0, PT, RZ, UR8, PT ;  /* 0x00000008ff007c0c */ /* 0x000fe2000bf05270 */
[----:B------:R-:W-:Y:S01]  /*06e0*/  IMAD R104, R103, R0, RZ ;  /* 0x0000000067687224 */ /* 0x000fe200078e02ff */
[----:B------:R-:W-:-:S02]  /*06f0*/  ISETP.GE.U32.AND P3, PT, R2, 0x40, PT ;  /* 0x000000400200780c */ /* 0x000fc40003f66070 */
[----:B------:R-:W-:Y:S02]  /*0700*/  SHF.R.S32.HI R103, RZ, 0x1f, R102 ;  /* 0x0000001fff677819 */ /* 0x000fe40000011466 */
[----:B------:R-:W-:Y:S02]  /*0710*/  @P1 IADD3 R105, PT, PT, R130, -0x1, RZ ;  /* 0xffffffff82691810 */ /* 0x000fe40007ffe0ff */
[----:B------:R-:W-:Y:S02]  /*0720*/  LEA.HI R102, R103, R102, RZ, 0x3 ;  /* 0x0000006667667211 */ /* 0x000fe400078f18ff */
[----:B------:R-:W-:Y:S01]  /*0730*/  ISETP.GE.U32.AND P2, PT, R2, 0x60, PT ;  /* 0x000000600200780c */ /* 0x000fe20003f46070 */
[----:B------:R-:W-:Y:S01]  /*0740*/  @P1 IMAD R106, R105, R0, RZ ;  /* 0x00000000696a1224 */ /* 0x000fe200078e02ff */
[----:B------:R-:W-:Y:S02]  /*0750*/  SHF.R.S32.HI R105, RZ, 0x1f, R104 ;  /* 0x0000001fff697819 */ /* 0x000fe40000011468 */
[----:B------:R-:W-:-:S02]  /*0760*/  LEA.HI.SX32 R152, R102, R149, 0x1d ;  /* 0x0000009566987211 */ /* 0x000fc400078feaff */
[----:B------:R-:W-:Y:S02]  /*0770*/  @P1 SHF.R.S32.HI R107, RZ, 0x1f, R106 ;  /* 0x0000001fff6b1819 */ /* 0x000fe4000001146a */
[----:B------:R-:W-:Y:S02]  /*0780*/  LEA.HI R104, R105, R104, RZ, 0x3 ;  /* 0x0000006869687211 */ /* 0x000fe400078f18ff */
[----:B------:R-:W-:Y:S02]  /*0790*/  @P1 LEA.HI R106, R107, R106, RZ, 0x3 ;  /* 0x0000006a6b6a1211 */ /* 0x000fe400078f18ff */
[-C--:B------:R-:W-:Y:S02]  /*07a0*/  LEA.HI.SX32 R151, R104, R149.reuse, 0x1d ;  /* 0x0000009568977211 */ /* 0x080fe400078feaff */
        /* <DEDUP_REMOVED lines=16> */
[----:B------:R-:W-:-:S02]  /*08b0*/  HADD2.F32 R145, -RZ, R88.H0_H0 ;  /* 0x20000058ff917230 */ /* 0x000fc40000004100 */
[----:B------:R-:W-:Y:S02]  /*08c0*/  HADD2.F32 R144, -RZ, R88.H1_H1 ;  /* 0x30000058ff907230 */ /* 0x000fe40000004100 */
[----:B------:R-:W-:Y:S02]  /*08d0*/  HADD2.F32 R140, -RZ, R89.H1_H1 ;  /* 0x30000059ff8c7230 */ /* 0x000fe40000004100 */
[----:B0-----:R-:W-:-:S05]  /*08e0*/  @P0 IMAD.WIDE.U32 R134, R149, 0x10, R134 ;  /* 0x0000001095860825 */ /* 0x001fca00078e0086 */
[----:B------:R0:W5:Y:S01]  /*08f0*/  @P0 LDG.E.128 R28, desc[UR6][R134.64] ;  /* 0x00000006861c0981 */ /* 0x000162000c1e1d00 */
[----:B------:R-:W-:Y:S02]  /*0900*/  IADD3 R151, PT, PT, R151, 0x20, RZ ;  /* 0x0000002097977810 */ /* 0x000fe40007ffe0ff */
[----:B------:R-:W-:Y:S02]  /*0910*/  IADD3 R131, PT, PT, R131, 0x20, RZ ;  /* 0x0000002083837810 */ /* 0x000fe40007ffe0ff */
[----:B------:R-:W-:Y:S01]  /*0920*/  IADD3 R149, PT, PT, R149, 0x20, RZ ;  /* 0x0000002095957810 */ /* 0x000fe20007ffe0ff */
[----:B---3--:R-:W-:Y:S02]  /*0930*/  HADD2.F32 R137, -RZ, R100.H0_H0 ;  /* 0x20000064ff897230 */ /* 0x008fe40000004100 */
[----:B------:R-:W-:-:S03]  /*0940*/  HADD2.F32 R133, -RZ, R102.H0_H0 ;  /* 0x20000066ff857230 */ /* 0x000fc60000004100 */
[----:B------:R-:W-:Y:S01]  /*0950*/  FADD.FTZ R137, -R148, R137 ;  /* 0x0000008994897221 */ /* 0x000fe20000010100 */
[----:B------:R-:W-:Y:S02]  /*0960*/  HADD2.F32 R129, -RZ, R102.H1_H1 ;  /* 0x30000066ff817230 */ /* 0x000fe40000004100 */
[----:B----4-:R-:W-:Y:S02]  /*0970*/  HADD2.F32 R102, -RZ, R104.H0_H0 ;  /* 0x20000068ff667230 */ /* 0x010fe40000004100 */
[----:B------:R-:W-:Y:S01]  /*0980*/  FMUL.FTZ R147, R150, R137 ;  /* 0x0000008996937220 */ /* 0x000fe20000410000 */
[----:B------:R-:W-:Y:S02]  /*0990*/  HADD2.F32 R141, -RZ, R101.H0_H0 ;  /* 0x20000065ff8d7230 */ /* 0x000fe40000004100 */
[----:B------:R-:W-:Y:S02]  /*09a0*/  HADD2.F32 R139, -RZ, R100.H1_H1 ;  /* 0x30000064ff8b7230 */ /* 0x000fe40000004100 */
[-C--:B------:R-:W-:Y:S01]  /*09b0*/  FMUL.FTZ R145, R145, R102.reuse ;  /* 0x0000006691917220 */ /* 0x080fe20000410000 */
[----:B------:R-:W-:Y:S01]  /*09c0*/  FADD.FTZ R52, R52, R102 ;  /* 0x0000006634347221 */ /* 0x000fe20000010000 */
[----:B------:R-:W-:Y:S01]  /*09d0*/  FFMA.FTZ R76, R147, R102, R76 ;  /* 0x00000066934c7223 */ /* 0x000fe2000001004c */
[----:B------:R-:W-:-:S02]  /*09e0*/  HADD2.F32 R155, -RZ, R105.H0_H0 ;  /* 0x20000069ff9b7230 */ /* 0x000fc40000004100 */
[C---:B------:R-:W-:Y:S01]  /*09f0*/  FADD.FTZ R141, -R148.reuse, R141 ;  /* 0x0000008d948d7221 */ /* 0x040fe20000010100 */
[----:B0-----:R-:W-:Y:S02]  /*0a00*/  HADD2.F32 R134, -RZ, R105.H1_H1 ;  /* 0x30000069ff867230 */ /* 0x001fe40000004100 */
[----:B------:R-:W-:Y:S02]  /*0a10*/  HADD2.F32 R102, -RZ, R89.H0_H0 ;  /* 0x20000059ff667230 */ /* 0x000fe40000004100 */
[--C-:B------:R-:W-:Y:S02]  /*0a20*/  HADD2.F32 R135, -RZ, R106.reuse.H0_H0 ;  /* 0x2000006aff877230 */ /* 0x100fe40000004100 */
[--C-:B------:R-:W-:Y:S02]  /*0a30*/  HADD2.F32 R105, -RZ, R107.reuse.H0_H0 ;  /* 0x2000006bff697230 */ /* 0x100fe40000004100 */
[----:B------:R-:W-:Y:S02]  /*0a40*/  HADD2.F32 R100, -RZ, R107.H1_H1 ;  /* 0x3000006bff647230 */ /* 0x000fe40000004100 */
[----:B------:R-:W-:Y:S01]  /*0a50*/  FADD.FTZ R139, -R148, R139 ;  /* 0x0000008b948b7221 */ /* 0x000fe20000010100 */
[----:B------:R-:W-:-:S02]  /*0a60*/  HADD2.F32 R106, -RZ, R106.H1_H1 ;  /* 0x3000006aff6a7230 */ /* 0x000fc40000004100 */
[----:B------:R-:W-:Y:S01]  /*0a70*/  FADD.FTZ R129, -R148, R129 ;  /* 0x0000008194817221 */ /* 0x000fe20000010100 */
[----:B------:R-:W-:Y:S02]  /*0a80*/  HADD2.F32 R107, -RZ, R90.H1_H1 ;  /* 0x3000005aff6b7230 */ /* 0x000fe40000004100 */
[----:B------:R-:W-:Y:S01]  /*0a90*/  FMUL.FTZ R143, R150, R141 ;  /* 0x0000008d968f7220 */ /* 0x000fe20000410000 */
[----:B------:R-:W-:Y:S02]  /*0aa0*/  HADD2.F32 R104, -RZ, R104.H1_H1 ;  /* 0x30000068ff687230 */ /* 0x000fe40000004100 */
[----:B------:R-:W-:Y:S01]  /*0ab0*/  FMUL.FTZ R141, R102, R155 ;  /* 0x0000009b668d7220 */ /* 0x000fe20000410000 */
[----:B------:R-:W-:Y:S02]  /*0ac0*/  HADD2.F32 R157, -RZ, R101.H1_H1 ;  /* 0x30000065ff9d7230 */ /* 0x000fe40000004100 */
[----:B------:R-:W-:Y:S01]  /*0ad0*/  FADD.FTZ R133, -R148, R133 ;  /* 0x0000008594857221 */ /* 0x000fe20000010100 */
[----:B------:R-:W-:-:S02]  /*0ae0*/  HADD2.F32 R101, -RZ, R103.H0_H0 ;  /* 0x20000067ff657230 */ /* 0x000fc40000004100 */
[C---:B------:R-:W-:Y:S01]  /*0af0*/  FMUL.FTZ R146, R150.reuse, R139 ;  /* 0x0000008b96927220 */ /* 0x040fe20000410000 */
[----:B------:R-:W-:Y:S02]  /*0b00*/  HADD2.F32 R102, -RZ, R90.H0_H0 ;  /* 0x2000005aff667230 */ /* 0x000fe40000004100 */
[----:B------:R-:W-:Y:S01]  /*0b10*/  FMUL.FTZ R138, R150, R129 ;  /* 0x00000081968a7220 */ /* 0x000fe20000410000 */
[----:B------:R-:W-:Y:S01]  /*0b20*/  FMUL.FTZ R136, R107, R106 ;  /* 0x0000006a6b887220 */ /* 0x000fe20000410000 */
[-C--:B------:R-:W-:Y:S01]  /*0b30*/  FMUL.FTZ R144, R144, R104.reuse ;  /* 0x0000006890907220 */ /* 0x080fe20000410000 */
[----:B------:R-:W-:Y:S01]  /*0b40*/  FADD.FTZ R107, RZ, R145 ;  /* 0x00000091ff6b7221 */ /* 0x000fe20000010000 */
[----:B------:R-:W-:Y:S01]  /*0b50*/  FFMA.FTZ R129, R147, R145, RZ ;  /* 0x0000009193817223 */ /* 0x000fe200000100ff */
[----:B------:R-:W-:Y:S01]  /*0b60*/  FMUL.FTZ R139, R150, R133 ;  /* 0x00000085968b7220 */ /* 0x000fe20000410000 */
[----:B------:R-:W-:Y:S01]  /*0b70*/  FADD.FTZ R53, R53, R104 ;  /* 0x0000006835357221 */ /* 0x000fe20000010000 */
[----:B------:R-:W-:Y:S01]  /*0b80*/  FFMA.FTZ R77, R146, R104, R77 ;  /* 0x00000068924d7223 */ /* 0x000fe2000001004d */
[-C--:B------:R-:W-:Y:S01]  /*0b90*/  FMUL.FTZ R137, R102, R135.reuse ;  /* 0x0000008766897220 */ /* 0x080fe20000410000 */
[C---:B------:R-:W-:Y:S01]  /*0ba0*/  FADD.FTZ R101, -R148.reuse, R101 ;  /* 0x0000006594657221 */ /* 0x040fe20000010100 */
[----:B------:R-:W-:Y:S01]  /*0bb0*/  FADD.FTZ R157, -R148, R157 ;  /* 0x0000009d949d7221 */ /* 0x000fe20000010100 */
[----:B------:R-:W-:Y:S01]  /*0bc0*/  FADD.FTZ R102, R107, R144 ;  /* 0x000000906b667221 */ /* 0x000fe20000010000 */
[----:B------:R-:W-:Y:S01]  /*0bd0*/  FFMA.FTZ R104, R146, R144, R129 ;  /* 0x0000009092687223 */ /* 0x000fe20000010081 */
[----:B------:R-:W-:Y:S01]  /*0be0*/  FADD.FTZ R48, R48, R135 ;  /* 0x0000008730307221 */ /* 0x000fe20000010000 */
[----:B------:R-:W-:Y:S01]  /*0bf0*/  FFMA.FTZ R72, R139, R135, R72 ;  /* 0x000000878b487223 */ /* 0x000fe20000010048 */
[C---:B------:R-:W-:Y:S01]  /*0c00*/  FMUL.FTZ R135, R150.reuse, R101 ;  /* 0x0000006596877220 */ /* 0x040fe20000410000 */
[----:B------:R-:W-:Y:S01]  /*0c10*/  FMUL.FTZ R142, R150, R157 ;  /* 0x0000009d968e7220 */ /* 0x000fe20000410000 */
[----:B------:R-:W-:Y:S01]  /*0c20*/  FMUL.FTZ R140, R140, R134 ;  /* 0x000000868c8c7220 */ /* 0x000fe20000410000 */
[----:B------:R-:W-:Y:S01]  /*0c30*/  FADD.FTZ R49, R49, R106 ;  /* 0x0000006a31317221 */ /* 0x000fe20000010000 */
[----:B------:R-:W-:Y:S01]  /*0c40*/  FFMA.FTZ R73, R138, R106, R73 ;  /* 0x0000006a8a497223 */ /* 0x000fe20000010049 */
[----:B------:R-:W-:Y:S01]  /*0c50*/  FADD.FTZ R101, R102, R141 ;  /* 0x0000008d66657221 */ /* 0x000fe20000010000 */
[----:B------:R-:W-:Y:S01]  /*0c60*/  FFMA.FTZ R107, R143, R141, R104 ;  /* 0x0000008d8f6b7223 */ /* 0x000fe20000010068 */
[----:B------:R-:W-:-:S02]  /*0c70*/  HADD2.F32 R106, -RZ, R91.H0_H0 ;  /* 0x2000005bff6a7230 */ /* 0x000fc40000004100 */
[----:B------:R-:W-:Y:S02]  /*0c80*/  HADD2.F32 R103, -RZ, R103.H1_H1 ;  /* 0x30000067ff677230 */ /* 0x000fe40000004100 */
[----:B------:R-:W-:Y:S01]  /*0c90*/  FADD.FTZ R102, R101, R140 ;  /* 0x0000008c65667221 */ /* 0x000fe20000010000 */
[----:B------:R-:W-:Y:S01]  /*0ca0*/  FFMA.FTZ R104, R142, R140, R107 ;  /* 0x0000008c8e687223 */ /* 0x000fe2000001006b */
[-C--:B------:R-:W-:Y:S01]  /*0cb0*/  FMUL.FTZ R133, R106, R105.reuse ;  /* 0x000000696a857220 */ /* 0x080fe20000410000 */
[----:B------:R-:W-:Y:S01]  /*0cc0*/  FADD.FTZ R50, R50, R105 ;  /* 0x0000006932327221 */ /* 0x000fe20000010000 */
[----:B------:R-:W-:Y:S01]  /*0cd0*/  FFMA.FTZ R74, R135, R105, R74 ;  /* 0x00000069874a7223 */ /* 0x000fe2000001004a */
[----:B------:R-:W-:Y:S01]  /*0ce0*/  FADD.FTZ R105, -R148, R103 ;  /* 0x0000006794697221 */ /* 0x000fe20000010100 */
[----:B------:R-:W-:Y:S01]  /*0cf0*/  FADD.FTZ R101, R102, R137 ;  /* 0x0000008966657221 */ /* 0x000fe20000010000 */
[----:B------:R-:W-:Y:S01]  /*0d00*/  FFMA.FTZ R103, R139, R137, R104 ;  /* 0x000000898b677223 */ /* 0x000fe20000010068 */
[----:B------:R-:W-:Y:S01]  /*0d10*/  FADD.FTZ R54, R54, R155 ;  /* 0x0000009b36367221 */ /* 0x000fe20000010000 */
[----:B------:R-:W-:Y:S01]  /*0d20*/  FFMA.FTZ R78, R143, R155, R78 ;  /* 0x0000009b8f4e7223 */ /* 0x000fe2000001004e */
[----:B------:R-:W-:-:S02]  /*0d30*/  HADD2.F32 R155, -RZ, R91.H1_H1 ;  /* 0x3000005bff9b7230 */ /* 0x000fc40000004100 */
        /* <DEDUP_REMOVED lines=11> */
[----:B------:R-:W-:-:S07]  /*0df0*/  FFMA.FTZ R154, R134, R129, R101 ;  /* 0x00000081869a7223 */ /* 0x000fce0000010065 */
.L_x_1748:
[----:B------:R-:W-:Y:S05]  /*0e00*/  BSYNC.RECONVERGENT B1 ;  /* 0x0000000000017941 */ /* 0x000fea0003800200 */
.L_x_1747:
        /* <DEDUP_REMOVED lines=15> */
[----:B0-----:R-:W-:-:S05]  /*0f00*/  @P0 IMAD.WIDE.U32 R12, R149, 0x10, R12 ;  /* 0x00000010950c0825 */ /* 0x001fca00078e000c */
[----:B------:R4:W5:Y:S01]  /*0f10*/  @P0 LDG.E.128 R24, desc[UR6][R12.64] ;  /* 0x000000060c180981 */ /* 0x000962000c1e1d00 */
[----:B------:R-:W-:Y:S01]  /*0f20*/  HADD2.F32 R18, -RZ, R87.H0_H0 ;  /* 0x20000057ff127230 */ /* 0x000fe20000004100 */
[----:B------:R-:W-:Y:S02]  /*0f30*/  IADD3 R151, PT, PT, R151, 0x20, RZ ;  /* 0x0000002097977810 */ /* 0x000fe40007ffe0ff */
[----:B------:R-:W-:Y:S02]  /*0f40*/  IADD3 R131, PT, PT, R131, 0x20, RZ ;  /* 0x0000002083837810 */ /* 0x000fe40007ffe0ff */
[----:B------:R-:W-:Y:S01]  /*0f50*/  IADD3 R149, PT, PT, R149, 0x20, RZ ;  /* 0x0000002095957810 */ /* 0x000fe20007ffe0ff */
[--C-:B---3--:R-:W-:Y:S02]  /*0f60*/  HADD2.F32 R103, -RZ, R4.reuse.H0_H0 ;  /* 0x20000004ff677230 */ /* 0x108fe40000004100 */
[----:B------:R-:W-:Y:S02]  /*0f70*/  HADD2.F32 R157, -RZ, R4.H1_H1 ;  /* 0x30000004ff9d7230 */ /* 0x000fe40000004100 */
[----:B------:R-:W-:-:S02]  /*0f80*/  HADD2.F32 R159, -RZ, R5.H0_H0 ;  /* 0x20000005ff9f7230 */ /* 0x000fc40000004100 */
[----:B------:R-:W-:Y:S02]  /*0f90*/  HADD2.F32 R161, -RZ, R5.H1_H1 ;  /* 0x30000005ffa17230 */ /* 0x000fe40000004100 */
[C---:B------:R-:W-:Y:S01]  /*0fa0*/  FADD.FTZ R5, -R148.reuse, R103 ;  /* 0x0000006794057221 */ /* 0x040fe20000010100 */
[--C-:B----4-:R-:W-:Y:S02]  /*0fb0*/  HADD2.F32 R13, -RZ, R9.reuse.H0_H0 ;  /* 0x20000009ff0d7230 */ /* 0x110fe40000004100 */
[C---:B------:R-:W-:Y:S01]  /*0fc0*/  FADD.FTZ R157, -R148.reuse, R157 ;  /* 0x0000009d949d7221 */ /* 0x040fe20000010100 */
[----:B------:R-:W-:Y:S02]  /*0fd0*/  HADD2.F32 R12, -RZ, R9.H1_H1 ;  /* 0x30000009ff0c7230 */ /* 0x000fe40000004100 */
[----:B------:R-:W-:Y:S01]  /*0fe0*/  FADD.FTZ R9, -R148, R159 ;  /* 0x0000009f94097221 */ /* 0x000fe20000010100 */
[--C-:B------:R-:W-:Y:S02]  /*0ff0*/  HADD2.F32 R17, -RZ, R7.reuse.H0_H0 ;  /* 0x20000007ff117230 */ /* 0x100fe40000004100 */
[----:B------:R-:W-:-:S02]  /*1000*/  HADD2.F32 R101, -RZ, R7.H1_H1 ;  /* 0x30000007ff657230 */ /* 0x000fc40000004100 */
[----:B------:R-:W-:Y:S01]  /*1010*/  FMUL.FTZ R5, R150, R5 ;  /* 0x0000000596057220 */ /* 0x000fe20000410000 */
[--C-:B------:R-:W-:Y:S02]  /*1020*/  HADD2.F32 R107, -RZ, R6.reuse.H0_H0 ;  /* 0x20000006ff6b7230 */ /* 0x100fe40000004100 */
[----:B------:R-:W-:Y:S02]  /*1030*/  HADD2.F32 R105, -RZ, R6.H1_H1 ;  /* 0x30000006ff697230 */ /* 0x000fe40000004100 */
[--C-:B------:R-:W-:Y:S02]  /*1040*/  HADD2.F32 R7, -RZ, R8.reuse.H0_H0 ;  /* 0x20000008ff077230 */ /* 0x100fe40000004100 */
[----:B------:R-:W-:Y:S02]  /*1050*/  HADD2.F32 R8, -RZ, R8.H1_H1 ;  /* 0x30000008ff087230 */ /* 0x000fe40000004100 */
[--C-:B------:R-:W-:Y:S02]  /*1060*/  HADD2.F32 R15, -RZ, R10.reuse.H0_H0 ;  /* 0x2000000aff0f7230 */ /* 0x100fe40000004100 */
[----:B------:R-:W-:-:S02]  /*1070*/  HADD2.F32 R14, -RZ, R10.H1_H1 ;  /* 0x3000000aff0e7230 */ /* 0x000fc40000004100 */
[----:B------:R-:W-:Y:S02]  /*1080*/  HADD2.F32 R6, -RZ, R84.H1_H1 ;  /* 0x30000054ff067230 */ /* 0x000fe40000004100 */
[C---:B------:R-:W-:Y:S01]  /*1090*/  FMUL.FTZ R4, R150.reuse, R157 ;  /* 0x0000009d96047220 */ /* 0x040fe20000410000 */
[----:B------:R-:W-:Y:S02]  /*10a0*/  HADD2.F32 R10, -RZ, R85.H0_H0 ;  /* 0x20000055ff0a7230 */ /* 0x000fe40000004100 */
[----:B------:R-:W-:Y:S01]  /*10b0*/  FMUL.FTZ R9, R150, R9 ;  /* 0x0000000996097220 */ /* 0x000fe20000410000 */
[----:B------:R-:W-:Y:S01]  /*10c0*/  FADD.FTZ R161, -R148, R161 ;  /* 0x000000a194a17221 */ /* 0x000fe20000010100 */
[-C--:B------:R-:W-:Y:S01]  /*10d0*/  FMUL.FTZ R132, R132, R7.reuse ;  /* 0x0000000784847220 */ /* 0x080fe20000410000 */
[----:B------:R-:W-:Y:S01]  /*10e0*/  FADD.FTZ R44, R44, R7 ;  /* 0x000000072c2c7221 */ /* 0x000fe20000010000 */
[----:B------:R-:W-:Y:S01]  /*10f0*/  FFMA.FTZ R68, R5, R7, R68 ;  /* 0x0000000705447223 */ /* 0x000fe20000010044 */
[----:B------:R-:W-:-:S02]  /*1100*/  HADD2.F32 R103, -RZ, R11.H0_H0 ;  /* 0x2000000bff677230 */ /* 0x000fc40000004100 */
[-C--:B------:R-:W-:Y:S01]  /*1110*/  FMUL.FTZ R7, R6, R8.reuse ;  /* 0x0000000806077220 */ /* 0x080fe20000410000 */
[----:B------:R-:W-:Y:S02]  /*1120*/  HADD2.F32 R100, -RZ, R11.H1_H1 ;  /* 0x3000000bff647230 */ /* 0x000fe40000004100 */
[----:B------:R-:W-:Y:S01]  /*1130*/  FADD.FTZ R45, R45, R8 ;  /* 0x000000082d2d7221 */ /* 0x000fe20000010000 */
[----:B------:R-:W-:Y:S01]  /*1140*/  FFMA.FTZ R69, R4, R8, R69 ;  /* 0x0000000804457223 */ /* 0x000fe20000010045 */
        /* <DEDUP_REMOVED lines=22> */
[----:B------:R-:W-:-:S02]  /*12b0*/  FADD.FTZ R17, -R148, R17 ;  /* 0x0000001194117221 */ /* 0x000fc40000010100 */
        /* <DEDUP_REMOVED lines=10> */
[----:B------:R-:W-:-:S02]  /*1360*/  FADD.FTZ R105, -R148, R101 ;  /* 0x0000006594697221 */ /* 0x000fc40000010100 */
[----:B------:R-:W-:Y:S01]  /*1370*/  FADD.FTZ R102, R103, R10 ;  /* 0x0000000a67667221 */ /* 0x000fe20000010000 */
[----:B------:R-:W-:Y:S01]  /*1380*/  FFMA.FTZ R101, R13, R10, R18 ;  /* 0x0000000a0d657223 */ /* 0x000fe20000010012 */
[----:B------:R-:W-:Y:S02]  /*1390*/  HADD2.F32 R155, -RZ, R87.H1_H1 ;  /* 0x30000057ff9b7230 */ /* 0x000fe40000004100 */
        /* <DEDUP_REMOVED lines=10> */
.L_x_1750:
[----:B------:R-:W-:Y:S05]  /*1440*/  BSYNC.RECONVERGENT B1 ;  /* 0x0000000000017941 */ /* 0x000fea0003800200 */
.L_x_1749:
        /* <DEDUP_REMOVED lines=13> */
[----:B0-----:R-:W-:Y:S02]  /*1520*/  HADD2.F32 R108, -RZ, R80.H0_H0 ;  /* 0x20000050ff6c7230 */ /* 0x001fe40000004100 */
[----:B------:R-:W-:-:S02]  /*1530*/  HADD2.F32 R112, -RZ, R81.H0_H0 ;  /* 0x20000051ff707230 */ /* 0x000fc40000004100 */
[----:B-1----:R-:W-:-:S05]  /*1540*/  @P0 IMAD.WIDE.U32 R110, R149, 0x10, R110 ;  /* 0x00000010956e0825 */ /* 0x002fca00078e006e */
[----:B------:R0:W5:Y:S01]  /*1550*/  @P0 LDG.E.128 R20, desc[UR6][R110.64] ;  /* 0x000000066e140981 */ /* 0x000162000c1e1d00 */
[----:B------:R-:W-:Y:S02]  /*1560*/  HADD2.F32 R126, -RZ, R83.H0_H0 ;  /* 0x20000053ff7e7230 */ /* 0x000fe40000004100 */
[--C-:B---3--:R-:W-:Y:S02]  /*1570*/  HADD2.F32 R19, -RZ, R100.reuse.H0_H0 ;  /* 0x20000064ff137230 */ /* 0x108fe40000004100 */
[--C-:B------:R-:W-:Y:S02]  /*1580*/  HADD2.F32 R115, -RZ, R101.reuse.H0_H0 ;  /* 0x20000065ff737230 */ /* 0x100fe40000004100 */
[----:B------:R-:W-:Y:S02]  /*1590*/  HADD2.F32 R113, -RZ, R100.H1_H1 ;  /* 0x30000064ff717230 */ /* 0x000fe40000004100 */
[----:B------:R-:W-:Y:S01]  /*15a0*/  FADD.FTZ R19, -R148, R19 ;  /* 0x0000001394137221 */ /* 0x000fe20000010100 */
[----:B------:R-:W-:-:S02]  /*15b0*/  HADD2.F32 R101, -RZ, R101.H1_H1 ;  /* 0x30000065ff657230 */ /* 0x000fc40000004100 */
[C---:B0-----:R-:W-:Y:S01]  /*15c0*/  FADD.FTZ R111, -R148.reuse, R115 ;  /* 0x00000073946f7221 */ /* 0x041fe20000010100 */
[--C-:B------:R-:W-:Y:S02]  /*15d0*/  HADD2.F32 R119, -RZ, R102.reuse.H0_H0 ;  /* 0x20000066ff777230 */ /* 0x100fe40000004100 */
[----:B------:R-:W-:Y:S01]  /*15e0*/  FADD.FTZ R113, -R148, R113 ;  /* 0x0000007194717221 */ /* 0x000fe20000010100 */
[----:B------:R-:W-:Y:S02]  /*15f0*/  HADD2.F32 R127, -RZ, R102.H1_H1 ;  /* 0x30000066ff7f7230 */ /* 0x000fe40000004100 */
[----:B------:R-:W-:Y:S01]  /*1600*/  FMUL.FTZ R19, R150, R19 ;  /* 0x0000001396137220 */ /* 0x000fe20000410000 */
[--C-:B----4-:R-:W-:Y:S02]  /*1610*/  HADD2.F32 R109, -RZ, R104.reuse.H0_H0 ;  /* 0x20000068ff6d7230 */ /* 0x110fe40000004100 */
[----:B------:R-:W-:Y:S02]  /*1620*/  HADD2.F32 R104, -RZ, R104.H1_H1 ;  /* 0x30000068ff687230 */ /* 0x000fe40000004100 */
[----:B------:R-:W-:-:S02]  /*1630*/  HADD2.F32 R102, -RZ, R80.H1_H1 ;  /* 0x30000050ff667230 */ /* 0x000fc40000004100 */
[----:B------:R-:W-:Y:S01]  /*1640*/  FADD.FTZ R117, -R148, R101 ;  /* 0x0000006594757221 */ /* 0x000fe20000010100 */
[--C-:B------:R-:W-:Y:S02]  /*1650*/  HADD2.F32 R115, -RZ, R105.reuse.H0_H0 ;  /* 0x20000069ff737230 */ /* 0x100fe40000004100 */
[----:B------:R-:W-:Y:S01]  /*1660*/  FMUL.FTZ R111, R150, R111 ;  /* 0x0000006f966f7220 */ /* 0x000fe20000410000 */
[----:B------:R-:W-:Y:S01]  /*1670*/  FADD.FTZ R131, -R148, R119 ;  /* 0x0000007794837221 */ /* 0x000fe20000010100 */
[-C--:B------:R-:W-:Y:S01]  /*1680*/  FMUL.FTZ R108, R108, R109.reuse ;  /* 0x0000006d6c6c7220 */ /* 0x080fe20000410000 */
[----:B------:R-:W-:Y:S01]  /*1690*/  FADD.FTZ R36, R36, R109 ;  /* 0x0000006d24247221 */ /* 0x000fe20000010000 */
[----:B------:R-:W-:Y:S01]  /*16a0*/  FFMA.FTZ R60, R19, R109, R60 ;  /* 0x0000006d133c7223 */ /* 0x000fe2000001003c */
[----:B------:R-:W-:Y:S01]  /*16b0*/  FMUL.FTZ R110, R150, R113 ;  /* 0x00000071966e7220 */ /* 0x000fe20000410000 */
[----:B------:R-:W-:Y:S02]  /*16c0*/  HADD2.F32 R116, -RZ, R105.H1_H1 ;  /* 0x30000069ff747230 */ /* 0x000fe40000004100 */
[----:B------:R-:W-:Y:S01]  /*16d0*/  FMUL.FTZ R109, R102, R104 ;  /* 0x00000068666d7220 */ /* 0x000fe20000410000 */
[----:B------:R-:W-:-:S02]  /*16e0*/  HADD2.F32 R113, -RZ, R81.H1_H1 ;  /* 0x30000051ff717230 */ /* 0x000fc40000004100 */
[----:B------:R-:W-:Y:S01]  /*16f0*/  FMUL.FTZ R114, R150, R117 ;  /* 0x0000007596727220 */ /* 0x000fe20000410000 */
[----:B------:R-:W-:Y:S02]  /*1700*/  HADD2.F32 R105, -RZ, R106.H0_H0 ;  /* 0x2000006aff697230 */ /* 0x000fe40000004100 */
[-C--:B------:R-:W-:Y:S01]  /*1710*/  FMUL.FTZ R112, R112, R115.reuse ;  /* 0x0000007370707220 */ /* 0x080fe20000410000 */
[----:B------:R-:W-:Y:S02]  /*1720*/  HADD2.F32 R102, -RZ, R82.H0_H0 ;  /* 0x20000052ff667230 */ /* 0x000fe40000004100 */
[----:B------:R-:W-:Y:S01]  /*1730*/  FADD.FTZ R38, R38, R115 ;  /* 0x0000007326267221 */ /* 0x000fe20000010000 */
[----:B------:R-:W-:Y:S01]  /*1740*/  FFMA.FTZ R62, R111, R115, R62 ;  /* 0x000000736f3e7223 */ /* 0x000fe2000001003e */
[--C-:B------:R-:W-:Y:S02]  /*1750*/  HADD2.F32 R149, -RZ, R103.reuse.H0_H0 ;  /* 0x20000067ff957230 */ /* 0x100fe40000004100 */
[----:B------:R-:W-:Y:S01]  /*1760*/  FMUL.FTZ R115, R150, R131 ;  /* 0x0000008396737220 */ /* 0x000fe20000410000 */
[----:B------:R-:W-:-:S02]  /*1770*/  HADD2.F32 R103, -RZ, R103.H1_H1 ;  /* 0x30000067ff677230 */ /* 0x000fc40000004100 */
        /* <DEDUP_REMOVED lines=9> */
[--C-:B------:R-:W-:Y:S02]  /*1810*/  HADD2.F32 R103, -RZ, R107.reuse.H0_H0 ;  /* 0x2000006bff677230 */ /* 0x100fe40000004100 */
[----:B------:R-:W-:-:S02]  /*1820*/  HADD2.F32 R100, -RZ, R107.H1_H1 ;  /* 0x3000006bff647230 */ /* 0x000fc40000004100 */
[----:B------:R-:W-:Y:S01]  /*1830*/  FADD.FTZ R107, R102, R109 ;  /* 0x0000006d666b7221 */ /* 0x000fe20000010000 */
[C---:B------:R-:W-:Y:S01]  /*1840*/  FFMA.FTZ R102, R110.reuse, R109, R105 ;  /* 0x0000006d6e667223 */ /* 0x040fe20000010069 */
[----:B------:R-:W-:Y:S01]  /*1850*/  FADD.FTZ R37, R37, R104 ;  /* 0x0000006825257221 */ /* 0x000fe20000010000 */
[----:B------:R-:W-:Y:S01]  /*1860*/  FFMA.FTZ R61, R110, R104, R61 ;  /* 0x000000686e3d7223 */ /* 0x000fe2000001003d */
[----:B------:R-:W-:Y:S01]  /*1870*/  FADD.FTZ R104, R107, R112 ;  /* 0x000000706b687221 */ /* 0x000fe20000010000 */
[----:B------:R-:W-:Y:S01]  /*1880*/  FFMA.FTZ R105, R111, R112, R102 ;  /* 0x000000706f697223 */ /* 0x000fe20000010066 */
[----:B------:R-:W-:Y:S02]  /*1890*/  HADD2.F32 R106, -RZ, R106.H1_H1 ;  /* 0x3000006aff6a7230 */ /* 0x000fe40000004100 */
[----:B------:R-:W-:Y:S01]  /*18a0*/  FADD.FTZ R119, -R148, R127 ;  /* 0x0000007f94777221 */ /* 0x000fe20000010100 */
[----:B------:R-:W-:Y:S02]  /*18b0*/  HADD2.F32 R117, -RZ, R82.H1_H1 ;  /* 0x30000052ff757230 */ /* 0x000fe40000004100 */
[----:B------:R-:W-:Y:S01]  /*18c0*/  FADD.FTZ R107, R104, R113 ;  /* 0x00000071686b7221 */ /* 0x000fe20000010000 */
[----:B------:R-:W-:Y:S01]  /*18d0*/  FFMA.FTZ R102, R114, R113, R105 ;  /* 0x0000007172667223 */ /* 0x000fe20000010069 */
[----:B------:R-:W-:Y:S01]  /*18e0*/  FADD.FTZ R127, -R148, R149 ;  /* 0x00000095947f7221 */ /* 0x000fe20000010100 */
[----:B------:R-:W-:Y:S01]  /*18f0*/  FMUL.FTZ R118, R150, R119 ;  /* 0x0000007796767220 */ /* 0x000fe20000410000 */
[----:B------:R-:W-:Y:S01]  /*1900*/  FMUL.FTZ R117, R117, R106 ;  /* 0x0000006a75757220 */ /* 0x000fe20000410000 */
[----:B------:R-:W-:Y:S01]  /*1910*/  FADD.FTZ R104, R107, R116 ;  /* 0x000000746b687221 */ /* 0x000fe20000010000 */
[----:B------:R-:W-:Y:S01]  /*1920*/  FFMA.FTZ R105, R115, R116, R102 ;  /* 0x0000007473697223 */ /* 0x000fe20000010066 */
[----:B------:R-:W-:-:S02]  /*1930*/  HADD2.F32 R131, -RZ, R83.H1_H1 ;  /* 0x30000053ff837230 */ /* 0x000fc40000004100 */
        /* <DEDUP_REMOVED lines=17> */
.L_x_1746:
[----:B-----5:R-:W-:Y:S01]  /*1a50*/  ISETP.GE.AND P1, PT, R130, 0x1, PT ;  /* 0x000000018200780c */ /* 0x020fe20003f26270 */
[----:B------:R-:W-:Y:S01]  /*1a60*/  UISETP.NE.U32.AND UP0, UPT, UR10, URZ, UPT ;  /* 0x000000ff0a00728c */ /* 0x000fe2000bf05070 */
[----:B------:R-:W-:Y:S01]  /*1a70*/  MOV R0, UR14 ;  /* 0x0000000e00007c02 */ /* 0x000fe20008000f00 */
[----:B------:R-:W-:Y:S02]  /*1a80*/  HFMA2 R131, -RZ, RZ, 0, 0 ;  /* 0x00000000ff837431 */ /* 0x000fe400000001ff */
[----:B------:R-:W-:Y:S02]  /*1a90*/  UISETP.NE.AND.EX UP0, UPT, UR11, URZ, UPT, UP0 ;  /* 0x000000ff0b00728c */ /* 0x000fe4000bf05300 */
[----:B------:R-:W-:-:S06]  /*1aa0*/  IMAD R100, R3, R0, RZ ;  /* 0x0000000003647224 */ /* 0x000fcc00078e02ff */
[----:B------:R-:W-:-:S05]  /*1ab0*/  @P1 IADD3 R101, PT, PT, R130, -0x1, RZ ;  /* 0xffffffff82651810 */ /* 0x000fca0007ffe0ff */
[----:B------:R-:W-:Y:S01]  /*1ac0*/  @P1 IMAD R102, R101, R0, RZ ;  /* 0x0000000065661224 */ /* 0x000fe200078e02ff */
[----:B------:R-:W-:-:S04]  /*1ad0*/  SHF.R.S32.HI R101, RZ, 0x1f, R100 ;  /* 0x0000001fff657819 */ /* 0x000fc80000011464 */
[----:B------:R-:W-:Y:S02]  /*1ae0*/  @P1 SHF.R.S32.HI R103, RZ, 0x1f, R102 ;  /* 0x0000001fff671819 */ /* 0x000fe40000011466 */
[----:B------:R-:W-:Y:S02]  /*1af0*/  LEA.HI R100, R101, R100, RZ, 0x3 ;  /* 0x0000006465647211 */ /* 0x000fe400078f18ff */
[----:B------:R-:W-:Y:S02]  /*1b00*/  @P1 LEA.HI R102, R103, R102, RZ, 0x3 ;  /* 0x0000006667661211 */ /* 0x000fe400078f18ff */
[-C--:B------:R-:W-:Y:S02]  /*1b10*/  LEA.HI.SX32 R152, R100, R149.reuse, 0x1d ;  /* 0x0000009564987211 */ /* 0x080fe400078feaff */
[----:B------:R-:W-:Y:S02]  /*1b20*/  @P1 LEA.HI.SX32 R131, R102, R149, 0x1d ;  /* 0x0000009566831211 */ /* 0x000fe400078feaff */
[----:B------:R-:W-:Y:S01]  /*1b30*/  MOV R151, R152 ;  /* 0x0000009800977202 */ /* 0x000fe20000000f00 */
        /* <DEDUP_REMOVED lines=10> */
[----:B------:R-:W-:Y:S02]  /*1be0*/  ISETP.GE.U32.AND P2, PT, R2, 0x60, PT ;  /* 0x000000600200780c */ /* 0x000fe40003f46070 */
[----:B------:R-:W-:Y:S02]  /*1bf0*/  CS2R R154, SRZ ;  /* 0x00000000009a7805 */ /* 0x000fe4000001ff00 */
[----:B------:R-:W-:-:S09]  /*1c00*/  @P3 IADD3 R131, PT, PT, R131, 0x20, RZ ;  /* 0x0000002083833810 */ /* 0x000fd20007ffe0ff */
[----:B0-----:R-:W-:Y:S05]  /*1c10*/  @!P2 BRA `(.L_x_1751) ;  /* 0x000000000078a947 */ /* 0x001fea0003800000 */
[----:B------:R-:W0:Y:S02]  /*1c20*/  LDC.64 R100, c[0x0][0x3b0] ;  /* 0x0000ec00ff647b82 */ /* 0x000e240000000a00 */
[----:B0-----:R-:W-:-:S05]  /*1c30*/  IMAD.WIDE.U32 R100, R131, 0x8, R100 ;  /* 0x0000000883647825 */ /* 0x001fca00078e0064 */
[----:B------:R0:W5:Y:S01]  /*1c40*/  LDG.E.64 R124, desc[UR6][R100.64] ;  /* 0x00000006647c7981 */ /* 0x000162000c1e1b00 */
[----:B------:R-:W-:Y:S05]  /*1c50*/  BRA `(.L_x_1751) ;  /* 0x0000000000687947 */ /* 0x000fea0003800000 */
.L_x_1752:
[C---:B------:R-:W-:Y:S02]  /*1c60*/  ISETP.GE.U32.AND P5, PT, R2.reuse, 0x20, PT ;  /* 0x000000200200780c */ /* 0x040fe40003fa6070 */
[C---:B------:R-:W-:Y:S02]  /*1c70*/  ISETP.GE.U32.AND P3, PT, R2.reuse, 0x40, PT ;  /* 0x000000400200780c */ /* 0x040fe40003f66070 */
[----:B------:R-:W-:-:S09]  /*1c80*/  ISETP.GE.U32.AND P2, PT, R2, 0x60, PT ;  /* 0x000000600200780c */ /* 0x000fd20003f46070 */
[----:B------:R-:W0:Y:S08]  /*1c90*/  @P5 LDC.64 R154, c[0x0][0x3b0] ;  /* 0x0000ec00ff9a5b82 */ /* 0x000e300000000a00 */
[----:B------:R-:W1:Y:S08]  /*1ca0*/  @P5 LDC.64 R148, c[0x0][0x438] ;  /* 0x00010e00ff945b82 */ /* 0x000e700000000a00 */
[----:B------:R-:W2:Y:S08]  /*1cb0*/  @P3 LDC.64 R104, c[0x0][0x3b0] ;  /* 0x0000ec00ff683b82 */ /* 0x000eb00000000a00 */
[----:B------:R-:W3:Y:S01]  /*1cc0*/  @P3 LDC.64 R106, c[0x0][0x438] ;  /* 0x00010e00ff6a3b82 */ /* 0x000ee20000000a00 */
[----:B0-----:R-:W-:-:S07]  /*1cd0*/  @P5 IMAD.WIDE.U32 R154, R131, 0x8, R154 ;  /* 0x00000008839a5825 */ /* 0x001fce00078e009a */
[----:B------:R-:W0:Y:S08]  /*1ce0*/  @P2 LDC.64 R100, c[0x0][0x3b0] ;  /* 0x0000ec00ff642b82 */ /* 0x000e300000000a00 */
[----:B------:R-:W4:Y:S01]  /*1cf0*/  @P2 LDC.64 R102, c[0x0][0x438] ;  /* 0x00010e00ff662b82 */ /* 0x000f220000000a00 */
[----:B-1----:R-:W-:Y:S01]  /*1d00*/  @P5 IMAD.WIDE.U32 R148, R151, 0x10, R148 ;  /* 0x0000001097945825 */ /* 0x002fe200078e0094 */
[----:B------:R-:W-:Y:S01]  /*1d10*/  @P5 IADD3 R131, PT, PT, R131, 0x20, RZ ;  /* 0x0000002083835810 */ /* 0x000fe20007ffe0ff */
[----:B------:R1:W5:Y:S01]  /*1d20*/  @P5 LDG.E.64 R122, desc[UR6][R154.64] ;  /* 0x000000069a7a5981 */ /* 0x000362000c1e1b00 */
[----:B------:R-:W-:-:S03]  /*1d30*/  @P5 IADD3 R151, PT, PT, R151, 0x20, RZ ;  /* 0x0000002097975810 */ /* 0x000fc60007ffe0ff */
[C---:B--2---:R-:W-:Y:S01]  /*1d40*/  @P3 IMAD.WIDE.U32 R104, R131.reuse, 0x8, R104 ;  /* 0x0000000883683825 */ /* 0x044fe200078e0068 */
[----:B------:R-:W-:Y:S01]  /*1d50*/  @P3 IADD3 R131, PT, PT, R131, 0x20, RZ ;  /* 0x0000002083833810 */ /* 0x000fe20007ffe0ff */
[----:B------:R2:W5:Y:S02]  /*1d60*/  @P5 LDG.E.128 R28, desc[UR6][R148.64] ;  /* 0x00000006941c5981 */ /* 0x000564000c1e1d00 */
[C---:B---3--:R-:W-:Y:S01]  /*1d70*/  @P3 IMAD.WIDE.U32 R106, R151.reuse, 0x10, R106 ;  /* 0x00000010976a3825 */ /* 0x048fe200078e006a */
[----:B------:R-:W-:Y:S01]  /*1d80*/  @P3 IADD3 R151, PT, PT, R151, 0x20, RZ ;  /* 0x0000002097973810 */ /* 0x000fe20007ffe0ff */
[----:B------:R2:W5:Y:S02]  /*1d90*/  @P3 LDG.E.64 R120, desc[UR6][R104.64] ;  /* 0x0000000668783981 */ /* 0x000564000c1e1b00 */
[----:B0-----:R-:W-:Y:S02]  /*1da0*/  @P2 IMAD.WIDE.U32 R100, R131, 0x8, R100 ;  /* 0x0000000883642825 */ /* 0x001fe400078e0064 */
[----:B------:R2:W5:Y:S04]  /*1db0*/  @P3 LDG.E.128 R24, desc[UR6][R106.64] ;  /* 0x000000066a183981 */ /* 0x000568000c1e1d00 */
[----:B------:R2:W5:Y:S01]  /*1dc0*/  @P2 LDG.E.64 R124, desc[UR6][R100.64] ;  /* 0x00000006647c2981 */ /* 0x000562000c1e1b00 */
[----:B----4-:R-:W-:-:S05]  /*1dd0*/  @P2 IMAD.WIDE.U32 R102, R151, 0x10, R102 ;  /* 0x0000001097662825 */ /* 0x010fca00078e0066 */
[----:B------:R2:W5:Y:S01]  /*1de0*/  @P2 LDG.E.128 R20, desc[UR6][R102.64] ;  /* 0x0000000666142981 */ /* 0x000562000c1e1d00 */
[----:B-1----:R-:W-:-:S07]  /*1df0*/  CS2R R154, SRZ ;  /* 0x00000000009a7805 */ /* 0x002fce000001ff00 */
.L_x_1751:
[----:B------:R-:W-:Y:S05]  /*1e00*/  BSYNC.RECONVERGENT B0 ;  /* 0x0000000000007941 */ /* 0x000fea0003800200 */
.L_x_1745:
[----:B------:R-:W-:-:S03]  /*1e10*/  UMOV UR4, 0xffffffff ;  /* 0xffffffff00047882 */ /* 0x000fc60000000000 */
[----:B------:R-:W-:Y:S05]  /*1e20*/  BRA.DIV UR4, `(.L_x_1753) ;  /* 0x0000005e04287947 */ /* 0x000fea000b800000 */
[----:B0-2---:R-:W0:Y:S04]  /*1e30*/  SHFL.BFLY PT, R100, R155, 0x1, 0x1f ;  /* 0x0c201f009b647f89 */ /* 0x005e2800000e0000 */
        /* <DEDUP_REMOVED lines=17> */
.L_x_1829:
[----:B------:R-:W3:Y:S01]  /*1f50*/  S2R R148, SR_TID.X ;  /* 0x0000000000947919 */ /* 0x000ee20000002100 */
[----:B------:R-:W-:Y:S01]  /*1f60*/  @P1 IADD3 R103, PT, PT, R130, -0x1, RZ ;  /* 0xffffffff82671810 */ /* 0x000fe20007ffe0ff */
[----:B-1----:R-:W-:Y:S01]  /*1f70*/  FADD.FTZ R100, R107, R100 ;  /* 0x000000646b647221 */ /* 0x002fe20000010000 */
[----:B--2---:R-:W-:Y:S01]  /*1f80*/  FADD.FTZ R101, R106, R101 ;  /* 0x000000656a657221 */ /* 0x004fe20000010000 */
[----:B------:R-:W-:Y:S01]  /*1f90*/  ISETP.NE.AND P0, PT, RZ, UR8, PT ;  /* 0x00000008ff007c0c */ /* 0x000fe2000bf05270 */
[----:B------:R-:W-:Y:S01]  /*1fa0*/  BSSY.RECONVERGENT B1, `(.L_x_1754) ;  /* 0x00001ac000017945 */ /* 0x000fe20003800200 */
[----:B------:R-:W-:Y:S02]  /*1fb0*/  @P1 IMAD R103, R103, R0, RZ ;  /* 0x0000000067671224 */ /* 0x000fe400078e02ff */
[----:B------:R-:W-:Y:S01]  /*1fc0*/  FMUL.FTZ R154, R100, UR9 ;  /* 0x00000009649a7c20 */ /* 0x000fe20008410000 */
[----:B------:R-:W-:Y:S02]  /*1fd0*/  HFMA2 R151, -RZ, RZ, 0, 0 ;  /* 0x00000000ff977431 */ /* 0x000fe400000001ff */
[----:B------:R-:W-:Y:S01]  /*1fe0*/  FMUL.FTZ R155, R101, UR9 ;  /* 0x00000009659b7c20 */ /* 0x000fe20008410000 */
[----:B------:R-:W-:-:S02]  /*1ff0*/  @P1 SHF.R.S32.HI R102, RZ, 0x1f, R103 ;  /* 0x0000001fff661819 */ /* 0x000fc40000011467 */
[----:B------:R-:W-:Y:S02]  /*2000*/  FSEL R154, R154, RZ, !P0 ;  /* 0x000000ff9a9a7208 */ /* 0x000fe40004000000 */
[----:B------:R-:W-:Y:S02]  /*2010*/  @P1 LEA.HI R102, R102, R103, RZ, 0x3 ;  /* 0x0000006766661211 */ /* 0x000fe400078f18ff */
[----:B---3--:R-:W-:-:S04]  /*2020*/  LOP3.LUT R149, R148, 0x1f, RZ, 0xc0, !PT ;  /* 0x0000001f94957812 */ /* 0x008fc800078ec0ff */
        /* <DEDUP_REMOVED lines=18> */
[----:B-----5:R-:W-:-:S03]  /*2150*/  LOP3.LUT P0, RZ, R122, 0xff, RZ, 0xc0, !PT ;  /* 0x000000ff7aff7812 */ /* 0x020fc6000780c0ff */
[----:B------:R-:W-:-:S04]  /*2160*/  FMUL.FTZ R101, R101, UR13 ;  /* 0x0000000d65657c20 */ /* 0x000fc80008410000 */
[----:B------:R-:W-:-:S05]  /*2170*/  FMUL.FTZ R101, R101, UR12 ;  /* 0x0000000c65657c20 */ /* 0x000fca0008410000 */
[----:B------:R-:W-:-:S04]  /*2180*/  FSEL R101, R101, RZ, P0 ;  /* 0x000000ff65657208 */ /* 0x000fc80000000000 */
[----:B------:R-:W-:-:S04]  /*2190*/  F2FP.F16.F32.PACK_AB R101, RZ, R101 ;  /* 0x00000065ff65723e */ /* 0x000fc800000000ff */
[----:B------:R-:W-:-:S07]  /*21a0*/  PRMT R92, R101, 0x7610, R92 ;  /* 0x00007610655c7816 */ /* 0x000fce000000005c */
.L_x_1760:
[----:B------:R-:W-:Y:S05]  /*21b0*/  BSYNC.RECONVERGENT B2 ;  /* 0x0000000000027941 */ /* 0x000fea0003800200 */
.L_x_1759:
        /* <DEDUP_REMOVED lines=13> */
.L_x_1762:
[----:B------:R-:W-:Y:S05]  /*2290*/  BSYNC.RECONVERGENT B2 ;  /* 0x0000000000027941 */ /* 0x000fea0003800200 */
.L_x_1761:
        /* <DEDUP_REMOVED lines=13> */
.L_x_1764:
[----:B------:R-:W-:Y:S05]  /*2370*/  BSYNC.RECONVERGENT B2 ;  /* 0x0000000000027941 */ /* 0x000fea0003800200 */
.L_x_1763:
        /* <DEDUP_REMOVED lines=13> */
.L_x_1766:
[----:B------:R-:W-:Y:S05]  /*2450*/  BSYNC.RECONVERGENT B2 ;  /* 0x0000000000027941 */ /* 0x000fea0003800200 */
.L_x_1765:
        /* <DEDUP_REMOVED lines=13> */
.L_x_1768:
[----:B------:R-:W-:Y:S05]  /*2530*/  BSYNC.RECONVERGENT B2 ;  /* 0x0000000000027941 */ /* 0x000fea0003800200 */
.L_x_1767:
        /* <DEDUP_REMOVED lines=13> */
.L_x_1770:
[----:B------:R-:W-:Y:S05]  /*2610*/  BSYNC.RECONVERGENT B2 ;  /* 0x0000000000027941 */ /* 0x000fea0003800200 */
.L_x_1769:
        /* <DEDUP_REMOVED lines=13> */
.L_x_1772:
[----:B------:R-:W-:Y:S05]  /*26f0*/  BSYNC.RECONVERGENT B2 ;  /* 0x0000000000027941 */ /* 0x000fea0003800200 */
.L_x_1771:
[----:B------:R-:W-:Y:S05]  /*2700*/  @!P1 BRA `(.L_x_1773) ;  /* 0x0000001000a89947 */ /* 0x000fea0003800000 */
[----:B------:R-:W-:Y:S01]  /*2710*/  FFMA.FTZ R100, R134, R155, R154 ;  /* 0x0000009b86647223 */ /* 0x000fe2000001009a */
[----:B------:R-:W-:-:S03]  /*2720*/  ISETP.GT.AND P0, PT, R153, RZ, PT ;  /* 0x000000ff9900720c */ /* 0x000fc60003f04270 */
[----:B------:R-:W-:-:S04]  /*2730*/  FADD.FTZ R101, R129, -R100 ;  /* 0x8000006481657221 */ /* 0x000fc80000010000 */
[----:B------:R-:W-:-:S05]  /*2740*/  FMUL.FTZ R101, R150, R101 ;  /* 0x0000006596657220 */ /* 0x000fca0000410000 */
[----:B------:R-:W-:Y:S02]  /*2750*/  FSEL R101, R101, RZ, P0 ;  /* 0x000000ff65657208 */ /* 0x000fe40000000000 */
[----:B-----5:R-:W-:-:S03]  /*2760*/  ISETP.GE.U32.AND P0, PT, R122, RZ, PT ;  /* 0x000000ff7a00720c */ /* 0x020fc60003f06070 */
[----:B------:R-:W-:Y:S01]  /*2770*/  FMUL.FTZ R101, R101, UR13 ;  /* 0x0000000d65657c20 */ /* 0x000fe20008410000 */
[----:B------:R-:W-:-:S03]  /*2780*/  ISETP.GE.U32.AND.EX P0, PT, R123, 0x1000000, PT, P0 ;  /* 0x010000007b00780c */ /* 0x000fc60003f06100 */
[----:B------:R-:W-:-:S05]  /*2790*/  FMUL.FTZ R101, R101, UR12 ;  /* 0x0000000c65657c20 */ /* 0x000fca0008410000 */
[----:B------:R-:W-:-:S04]  /*27a0*/  FSEL R101, R101, RZ, P0 ;  /* 0x000000ff65657208 */ /* 0x000fc80000000000 */
[----:B------:R-:W-:-:S04]  /*27b0*/  F2FP.F16.F32.PACK_AB R101, RZ, R101 ;  /* 0x00000065ff65723e */ /* 0x000fc800000000ff */
[----:B------:R-:W-:Y:S01]  /*27c0*/  PRMT R95, R95, 0x5410, R101 ;  /* 0x000054105f5f7816 */ /* 0x000fe20000000065 */
[----:B------:R-:W-:Y:S06]  /*27d0*/  BRA `(.L_x_1773) ;  /* 0x0000001000747947 */ /* 0x000fec0003800000 */
.L_x_1758:
[----:B------:R-:W1:Y:S01]  /*27e0*/  @P1 LDC.64 R98, c[0x0][0x408] ;  /* 0x00010200ff621b82 */ /* 0x000e620000000a00 */
[-CC-:B------:R-:W-:Y:S01]  /*27f0*/  FFMA.FTZ R96, R147, R155.reuse, R154.reuse ;  /* 0x0000009b93607223 */ /* 0x180fe2000001009a */
[----:B------:R-:W-:Y:S01]  /*2800*/  ISETP.GT.AND P0, PT, R153, RZ, PT ;  /* 0x000000ff9900720c */ /* 0x000fe20003f04270 */
[-CC-:B------:R-:W-:Y:S01]  /*2810*/  FFMA.FTZ R103, R146, R155.reuse, R154.reuse ;  /* 0x0000009b92677223 */ /* 0x180fe2000001009a */
[-C--:B------:R-:W-:Y:S01]  /*2820*/  FFMA.FTZ R157, R142, R155.reuse, R154 ;  /* 0x0000009b8e9d7223 */ /* 0x080fe2000001009a */
[----:B------:R-:W-:Y:S01]  /*2830*/  FADD.FTZ R97, R145, -R96 ;  /* 0x8000006091617221 */ /* 0x000fe20000010000 */
[----:B------:R-:W-:Y:S01]  /*2840*/  FFMA.FTZ R104, R143, R155, R154 ;  /* 0x0000009b8f687223 */ /* 0x000fe2000001009a */
[----:B------:R-:W-:Y:S01]  /*2850*/  FADD.FTZ R103, R144, -R103 ;  /* 0x8000006790677221 */ /* 0x000fe20000010000 */
[----:B------:R-:W2:Y:S01]  /*2860*/  @P1 LDC.64 R100, c[0x0][0x408] ;  /* 0x00010200ff641b82 */ /* 0x000ea20000000a00 */
[----:B------:R-:W-:Y:S01]  /*2870*/  FMUL.FTZ R97, R150, R97 ;  /* 0x0000006196617220 */ /* 0x000fe20000410000 */
[----:B------:R-:W-:Y:S01]  /*2880*/  FADD.FTZ R157, R140, -R157 ;  /* 0x8000009d8c9d7221 */ /* 0x000fe20000010000 */
[----:B------:R-:W-:Y:S01]  /*2890*/  FMUL.FTZ R103, R150, R103 ;  /* 0x0000006796677220 */ /* 0x000fe20000410000 */
[----:B0-----:R-:W-:Y:S01]  /*28a0*/  FADD.FTZ R107, R141, -R104 ;  /* 0x800000688d6b7221 */ /* 0x001fe20000010000 */
[-CC-:B------:R-:W-:Y:S01]  /*28b0*/  FFMA.FTZ R156, R139, R155.reuse, R154.reuse ;  /* 0x0000009b8b9c7223 */ /* 0x180fe2000001009a */
[----:B------:R-:W-:Y:S01]  /*28c0*/  FSEL R102, R97, RZ, P0 ;  /* 0x000000ff61667208 */ /* 0x000fe20000000000 */
[----:B------:R-:W-:Y:S01]  /*28d0*/  FFMA.FTZ R159, R138, R155, R154 ;  /* 0x0000009b8a9f7223 */ /* 0x000fe2000001009a */
[----:B------:R-:W0:Y:S01]  /*28e0*/  @P1 LDC.64 R96, c[0x0][0x408] ;  /* 0x00010200ff601b82 */ /* 0x000e220000000a00 */
[----:B------:R-:W-:Y:S01]  /*28f0*/  FSEL R106, R103, RZ, P0 ;  /* 0x000000ff676a7208 */ /* 0x000fe20000000000 */
[C---:B------:R-:W-:Y:S01]  /*2900*/  FMUL.FTZ R103, R150.reuse, R157 ;  /* 0x0000009d96677220 */ /* 0x040fe20000410000 */
[----:B------:R-:W-:Y:S01]  /*2910*/  FMUL.FTZ R104, R150, R107 ;  /* 0x0000006b96687220 */ /* 0x000fe20000410000 */
[----:B------:R-:W-:Y:S01]  /*2920*/  FADD.FTZ R157, R137, -R156 ;  /* 0x8000009c899d7221 */ /* 0x000fe20000010000 */
[----:B------:R-:W-:Y:S01]  /*2930*/  FFMA.FTZ R156, R135, R155, R154 ;  /* 0x0000009b879c7223 */ /* 0x000fe2000001009a */
[----:B------:R-:W-:Y:S01]  /*2940*/  FADD.FTZ R159, R136, -R159 ;  /* 0x8000009f889f7221 */ /* 0x000fe20000010000 */
[----:B------:R-:W-:Y:S01]  /*2950*/  FSEL R103, R103, RZ, P0 ;  /* 0x000000ff67677208 */ /* 0x000fe20000000000 */
[----:B-1----:R-:W-:Y:S01]  /*2960*/  @P1 FMUL.FTZ R99, R102, R99 ;  /* 0x0000006366631220 */ /* 0x002fe20000410000 */
[----:B------:R-:W-:Y:S01]  /*2970*/  FSEL R104, R104, RZ, P0 ;  /* 0x000000ff68687208 */ /* 0x000fe20000000000 */
[----:B------:R-:W-:Y:S01]  /*2980*/  FADD.FTZ R163, R133, -R156 ;  /* 0x8000009c85a37221 */ /* 0x000fe20000010000 */
[C---:B------:R-:W-:Y:S01]  /*2990*/  FMUL.FTZ R156, R150.reuse, R159 ;  /* 0x0000009f969c7220 */ /* 0x040fe20000410000 */
[----:B------:R-:W-:Y:S01]  /*29a0*/  @P1 FMUL.FTZ R105, R99, R98 ;  /* 0x0000006263691220 */ /* 0x000fe20000410000 */
[C---:B------:R-:W-:Y:S01]  /*29b0*/  FMUL.FTZ R157, R150.reuse, R157 ;  /* 0x0000009d969d7220 */ /* 0x040fe20000410000 */
[----:B------:R-:W1:Y:S01]  /*29c0*/  @P1 LDC.64 R98, c[0x0][0x408] ;  /* 0x00010200ff621b82 */ /* 0x000e620000000a00 */
[----:B------:R-:W-:Y:S01]  /*29d0*/  FMUL.FTZ R158, R150, R163 ;  /* 0x000000a3969e7220 */ /* 0x000fe20000410000 */
[----:B--2---:R-:W-:Y:S01]  /*29e0*/  @P1 FMUL.FTZ R101, R103, R101 ;  /* 0x0000006567651220 */ /* 0x004fe20000410000 */
[----:B-----5:R-:W-:-:S02]  /*29f0*/  @P1 LOP3.LUT P4, RZ, R122, 0xff, RZ, 0xc0, !PT ;  /* 0x000000ff7aff1812 */ /* 0x020fc4000788c0ff */
[----:B------:R-:W-:Y:S01]  /*2a00*/  FSEL R156, R156, RZ, P0 ;  /* 0x000000ff9c9c7208 */ /* 0x000fe20000000000 */
[----:B------:R-:W-:Y:S01]  /*2a10*/  @P1 FMUL.FTZ R161, R101, R100 ;  /* 0x0000006465a11220 */ /* 0x000fe20000410000 */
[----:B------:R-:W-:Y:S01]  /*2a20*/  FSEL R158, R158, RZ, P0 ;  /* 0x000000ff9e9e7208 */ /* 0x000fe20000000000 */
[----:B------:R-:W2:Y:S01]  /*2a30*/  @P1 LDC.64 R100, c[0x0][0x408] ;  /* 0x00010200ff641b82 */ /* 0x000ea20000000a00 */
[----:B------:R-:W-:Y:S01]  /*2a40*/  @P1 LOP3.LUT P5, RZ, R122, 0xff00, RZ, 0xc0, !PT ;  /* 0x0000ff007aff1812 */ /* 0x000fe200078ac0ff */
[----:B0-----:R-:W-:Y:S01]  /*2a50*/  @P1 FMUL.FTZ R97, R106, R97 ;  /* 0x000000616a611220 */ /* 0x001fe20000410000 */
[----:B------:R-:W-:-:S03]  /*2a60*/  FSEL R157, R157, RZ, P0 ;  /* 0x000000ff9d9d7208 */ /* 0x000fc60000000000 */
[----:B------:R-:W-:Y:S02]  /*2a70*/  @P1 FMUL.FTZ R107, R97, R96 ;  /* 0x00000060616b1220 */ /* 0x000fe40000410000 */
[----:B------:R-:W0:Y:S01]  /*2a80*/  @P1 LDC.64 R96, c[0x0][0x408] ;  /* 0x00010200ff601b82 */ /* 0x000e220000000a00 */
[----:B-1----:R-:W-:-:S04]  /*2a90*/  @P1 FMUL.FTZ R99, R104, R99 ;  /* 0x0000006368631220 */ /* 0x002fc80000410000 */
[----:B------:R-:W-:-:S03]  /*2aa0*/  @P1 FMUL.FTZ R160, R99, R98 ;  /* 0x0000006263a01220 */ /* 0x000fc60000410000 */
[----:B------:R-:W1:Y:S01]  /*2ab0*/  @P1 LDC.64 R98, c[0x0][0x408] ;  /* 0x00010200ff621b82 */ /* 0x000e620000000a00 */
[----:B--2---:R-:W-:-:S04]  /*2ac0*/  @P1 FMUL.FTZ R101, R158, R101 ;  /* 0x000000659e651220 */ /* 0x004fc80000410000 */
[----:B------:R-:W-:Y:S01]  /*2ad0*/  @P1 FMUL.FTZ R100, R101, R100 ;  /* 0x0000006465641220 */ /* 0x000fe20000410000 */
[----:B------:R-:W-:Y:S02]  /*2ae0*/  @P1 FSEL R101, R105, RZ, P4 ;  /* 0x000000ff69651208 */ /* 0x000fe40002000000 */
[----:B------:R-:W-:Y:S01]  /*2af0*/  @P1 FSEL R105, R107, RZ, P5 ;  /* 0x000000ff6b691208 */ /* 0x000fe20002800000 */
[----:B0-----:R-:W-:Y:S01]  /*2b00*/  @P1 FMUL.FTZ R97, R157, R97 ;  /* 0x000000619d611220 */ /* 0x001fe20000410000 */
[C---:B------:R-:W-:Y:S02]  /*2b10*/  @P1 LOP3.LUT P4, RZ, R122.reuse, 0xff0000, RZ, 0xc0, !PT ;  /* 0x00ff00007aff1812 */ /* 0x040fe4000788c0ff */
[----:B------:R-:W-:Y:S01]  /*2b20*/  @P1 LOP3.LUT P5, RZ, R122, 0xff000000, RZ, 0xc0, !PT ;  /* 0xff0000007aff1812 */ /* 0x000fe200078ac0ff */
[----:B------:R-:W-:Y:S01]  /*2b30*/  @P1 FMUL.FTZ R159, R97, R96 ;  /* 0x00000060619f1220 */ /* 0x000fe20000410000 */
[----:B------:R-:W-:Y:S02]  /*2b40*/  @P1 FSEL R107, R160, RZ, P4 ;  /* 0x000000ffa06b1208 */ /* 0x000fe40002000000 */
[----:B------:R-:W-:-:S02]  /*2b50*/  @P1 FSEL R160, R161, RZ, P5 ;  /* 0x000000ffa1a01208 */ /* 0x000fc40002800000 */
[C---:B------:R-:W-:Y:S02]  /*2b60*/  @P1 LOP3.LUT P5, RZ, R123.reuse, 0xff00, RZ, 0xc0, !PT ;  /* 0x0000ff007bff1812 */ /* 0x040fe400078ac0ff */
[----:B------:R-:W-:Y:S02]  /*2b70*/  @P1 F2FP.F16.F32.PACK_AB R101, RZ, R101 ;  /* 0x00000065ff65123e */ /* 0x000fe400000000ff */
[----:B------:R-:W-:Y:S01]  /*2b80*/  F2FP.F16.F32.PACK_AB R96, R106, R102 ;  /* 0x000000666a60723e */ /* 0x000fe200000000ff */
[----:B-1----:R-:W-:Y:S01]  /*2b90*/  @P1 FMUL.FTZ R99, R156, R99 ;  /* 0x000000639c631220 */ /* 0x002fe20000410000 */
[----:B------:R-:W-:Y:S01]  /*2ba0*/  @P1 LOP3.LUT P4, RZ, R123, 0xff, RZ, 0xc0, !PT ;  /* 0x000000ff7bff1812 */ /* 0x000fe2000788c0ff */
[----:B------:R-:W-:Y:S01]  /*2bb0*/  FFMA.FTZ R102, R134, R155, R154 ;  /* 0x0000009b86667223 */ /* 0x000fe2000001009a */
[----:B------:R-:W-:Y:S01]  /*2bc0*/  @P1 PRMT R92, R101, 0x7610, R92 ;  /* 0x00007610655c1816 */ /* 0x000fe2000000005c */
[----:B------:R-:W-:Y:S01]  /*2bd0*/  @P1 FMUL.FTZ R99, R99, R98 ;  /* 0x0000006263631220 */ /* 0x000fe20000410000 */
[----:B------:R-:W-:-:S02]  /*2be0*/  @P1 FSEL R159, R159, RZ, P4 ;  /* 0x000000ff9f9f1208 */ /* 0x000fc40002000000 */
[----:B------:R-:W-:Y:S02]  /*2bf0*/  @P1 LOP3.LUT P4, RZ, R123, 0xff0000, RZ, 0xc0, !PT ;  /* 0x00ff00007bff1812 */ /* 0x000fe4000788c0ff */
[----:B------:R-:W-:Y:S02]  /*2c00*/  @P1 FSEL R99, R99, RZ, P5 ;  /* 0x000000ff63631208 */ /* 0x000fe40002800000 */
[----:B------:R-:W-:Y:S02]  /*2c10*/  @P1 F2FP.F16.F32.PACK_AB R107, RZ, R107 ;  /* 0x0000006bff6b123e */ /* 0x000fe400000000ff */
[----:B------:R-:W-:Y:S01]  /*2c20*/  @P1 F2FP.F16.F32.PACK_AB R101, RZ, R99 ;  /* 0x00000063ff65123e */ /* 0x000fe200000000ff */
[----:B------:R-:W-:Y:S01]  /*2c30*/  FADD.FTZ R99, R129, -R102 ;  /* 0x8000006681637221 */ /* 0x000fe20000010000 */
[----:B------:R-:W-:Y:S02]  /*2c40*/  @P1 F2FP.F16.F32.PACK_AB R159, RZ, R159 ;  /* 0x0000009fff9f123e */ /* 0x000fe400000000ff */
[----:B------:R-:W-:Y:S01]  /*2c50*/  @P1 FSEL R100, R100, RZ, P4 ;  /* 0x000000ff64641208 */ /* 0x000fe20002000000 */
[----:B------:R-:W-:Y:S01]  /*2c60*/  FMUL.FTZ R99, R150, R99 ;  /* 0x0000006396637220 */ /* 0x000fe20000410000 */
[----:B------:R-:W-:-:S02]  /*2c70*/  F2FP.F16.F32.PACK_AB R97, R103, R104 ;  /* 0x000000686761723e */ /* 0x000fc400000000ff */
[----:B------:R-:W-:Y:S02]  /*2c80*/  @P1 F2FP.F16.F32.PACK_AB R105, RZ, R105 ;  /* 0x00000069ff69123e */ /* 0x000fe400000000ff */
[----:B------:R-:W-:Y:S02]  /*2c90*/  @P1 F2FP.F16.F32.PACK_AB R160, RZ, R160 ;  /* 0x000000a0ffa0123e */ /* 0x000fe400000000ff */
[----:B------:R-:W-:Y:S02]  /*2ca0*/  @P1 F2FP.F16.F32.PACK_AB R100, RZ, R100 ;  /* 0x00000064ff64123e */ /* 0x000fe400000000ff */
[----:B------:R-:W-:Y:S02]  /*2cb0*/  @P1 PRMT R93, R107, 0x7610, R93 ;  /* 0x000076106b5d1816 */ /* 0x000fe4000000005d */
[----:B------:R-:W-:Y:S02]  /*2cc0*/  FSEL R103, R99, RZ, P0 ;  /* 0x000000ff63677208 */ /* 0x000fe40000000000 */
[----:B------:R-:W-:-:S02]  /*2cd0*/  @P1 PRMT R94, R159, 0x7610, R94 ;  /* 0x000076109f5e1816 */ /* 0x000fc4000000005e */
[----:B------:R-:W-:Y:S02]  /*2ce0*/  F2FP.F16.F32.PACK_AB R98, R156, R157 ;  /* 0x0000009d9c62723e */ /* 0x000fe400000000ff */
[----:B------:R-:W-:Y:S02]  /*2cf0*/  @P1 PRMT R92, R92, 0x5410, R105 ;  /* 0x000054105c5c1816 */ /* 0x000fe40000000069 */
[----:B------:R-:W-:Y:S02]  /*2d00*/  @P1 PRMT R93, R93, 0x5410, R160 ;  /* 0x000054105d5d1816 */ /* 0x000fe400000000a0 */
[----:B------:R-:W-:Y:S02]  /*2d10*/  F2FP.F16.F32.PACK_AB R99, R103, R158 ;  /* 0x0000009e6763723e */ /* 0x000fe400000000ff */
        /* <DEDUP_REMOVED lines=8> */
[----:B------:R-:W-:-:S04]  /*2da0*/  F2FP.F16.F32.PACK_AB R100, RZ, R100 ;  /* 0x00000064ff64723e */ /* 0x000fc800000000ff */
[----:B------:R-:W-:Y:S01]  /*2db0*/  PRMT R95, R95, 0x5410, R100 ;  /* 0x000054105f5f7816 */ /* 0x000fe20000000064 */
[----:B------:R-:W-:Y:S06]  /*2dc0*/  BRA `(.L_x_1773) ;  /* 0x0000000800f87947 */ /* 0x000fec0003800000 */
.L_x_1757:
[----:B------:R-:W-:Y:S02]  /*2dd0*/  MOV R131, UR20 ;  /* 0x0000001400837c02 */ /* 0x000fe40008000f00 */
[----:B------:R-:W-:Y:S02]  /*2de0*/  MOV R130, UR21 ;  /* 0x0000001500827c02 */ /* 0x000fe40008000f00 */
[----:B------:R-:W-:-:S04]  /*2df0*/  ISETP.NE.U32.AND P0, PT, R131, RZ, PT ;  /* 0x000000ff8300720c */ /* 0x000fc80003f05070 */
[----:B------:R-:W-:-:S13]  /*2e00*/  ISETP.NE.AND.EX P0, PT, R130, RZ, PT, P0 ;  /* 0x000000ff8200720c */ /* 0x000fda0003f05300 */
[----:B------:R-:W-:Y:S05]  /*2e10*/  @P0 BRA `(.L_x_1774) ;  /* 0x00000004006c0947 */ /* 0x000fea0003800000 */
[----:B------:R-:W-:Y:S01]  /*2e20*/  ISETP.GT.AND P0, PT, R153, RZ, PT ;  /* 0x000000ff9900720c */ /* 0x000fe20003f04270 */
[--C-:B0----5:R-:W-:Y:S01]  /*2e30*/  HADD2.F32 R107, -RZ, R28.reuse.H0_H0 ;  /* 0x2000001cff6b7230 */ /* 0x121fe20000004100 */
[----:B------:R-:W0:Y:S01]  /*2e40*/  @P1 LDC.64 R102, c[0x0][0x408] ;  /* 0x00010200ff661b82 */ /* 0x000e220000000a00 */
[----:B------:R-:W-:Y:S01]  /*2e50*/  HADD2.F32 R104, -RZ, R28.H1_H1 ;  /* 0x3000001cff687230 */ /* 0x000fe20000004100 */
[C---:B------:R-:W-:Y:S01]  /*2e60*/  @P1 LOP3.LUT P4, RZ, R122.reuse, 0xff, RZ, 0xc0, !PT ;  /* 0x000000ff7aff1812 */ /* 0x040fe2000788c0ff */
[----:B------:R-:W-:Y:S01]  /*2e70*/  HADD2.F32 R105, -RZ, R29.H0_H0 ;  /* 0x2000001dff697230 */ /* 0x000fe20000004100 */
[----:B------:R-:W-:Y:S01]  /*2e80*/  @P1 LOP3.LUT P5, RZ, R122, 0xff00, RZ, 0xc0, !PT ;  /* 0x0000ff007aff1812 */ /* 0x000fe200078ac0ff */
[--C-:B------:R-:W-:Y:S01]  /*2e90*/  HADD2.F32 R161, -RZ, R30.reuse.H1_H1 ;  /* 0x3000001effa17230 */ /* 0x100fe20000004100 */
[----:B------:R-:W-:Y:S01]  /*2ea0*/  @P1 LOP3.LUT P6, RZ, R123, 0xff0000, RZ, 0xc0, !PT ;  /* 0x00ff00007bff1812 */ /* 0x000fe200078cc0ff */
[----:B------:R-:W-:Y:S02]  /*2eb0*/  HADD2.F32 R159, -RZ, R30.H0_H0 ;  /* 0x2000001eff9f7230 */ /* 0x000fe40000004100 */
[----:B------:R-:W-:-:S02]  /*2ec0*/  HADD2.F32 R163, -RZ, R31.H0_H0 ;  /* 0x2000001fffa37230 */ /* 0x000fc40000004100 */
[-CC-:B------:R-:W-:Y:S01]  /*2ed0*/  @P0 FFMA.FTZ R100, R147, R155.reuse, R154.reuse ;  /* 0x0000009b93640223 */ /* 0x180fe2000001009a */
[-CC-:B------:R-:W-:Y:S01]  /*2ee0*/  @P0 FFMA.FTZ R101, R146, R155.reuse, R154.reuse ;  /* 0x0000009b92650223 */ /* 0x180fe2000001009a */
[-C--:B------:R-:W-:Y:S02]  /*2ef0*/  @P0 FFMA.FTZ R157, R142, R155.reuse, R154 ;  /* 0x0000009b8e9d0223 */ /* 0x080fe4000001009a */
[----:B------:R-:W-:Y:S01]  /*2f00*/  @P0 FADD.FTZ R100, R145, -R100 ;  /* 0x8000006491640221 */ /* 0x000fe20000010000 */
[----:B------:R-:W-:Y:S01]  /*2f10*/  @P0 FADD.FTZ R101, R144, -R101 ;  /* 0x8000006590650221 */ /* 0x000fe20000010000 */
[----:B------:R-:W-:Y:S01]  /*2f20*/  @P0 FADD.FTZ R106, R140, -R157 ;  /* 0x8000009d8c6a0221 */ /* 0x000fe20000010000 */
[----:B------:R-:W-:Y:S02]  /*2f30*/  HADD2.F32 R157, -RZ, R29.H1_H1 ;  /* 0x3000001dff9d7230 */ /* 0x000fe40000004100 */
[C---:B------:R-:W-:Y:S01]  /*2f40*/  @P0 FFMA.FTZ R107, R150.reuse, R100, R107 ;  /* 0x00000064966b0223 */ /* 0x040fe2000001006b */
[----:B------:R-:W-:Y:S01]  /*2f50*/  @P0 FFMA.FTZ R100, R143, R155, R154 ;  /* 0x0000009b8f640223 */ /* 0x000fe2000001009a */
[C---:B------:R-:W-:Y:S01]  /*2f60*/  @P0 FFMA.FTZ R104, R150.reuse, R101, R104 ;  /* 0x0000006596680223 */ /* 0x040fe20000010068 */
[----:B------:R-:W-:-:S02]  /*2f70*/  @P0 FFMA.FTZ R157, R150, R106, R157 ;  /* 0x0000006a969d0223 */ /* 0x000fc4000001009d */
[----:B------:R-:W-:Y:S01]  /*2f80*/  @P0 FADD.FTZ R100, R141, -R100 ;  /* 0x800000648d640221 */ /* 0x000fe20000010000 */
[----:B------:R-:W-:-:S03]  /*2f90*/  @P0 FFMA.FTZ R106, R139, R155, R154 ;  /* 0x0000009b8b6a0223 */ /* 0x000fc6000001009a */
[C---:B------:R-:W-:Y:S01]  /*2fa0*/  @P0 FFMA.FTZ R105, R150.reuse, R100, R105 ;  /* 0x0000006496690223 */ /* 0x040fe20000010069 */
[----:B------:R-:W-:Y:S01]  /*2fb0*/  @P0 FADD.FTZ R106, R137, -R106 ;  /* 0x8000006a896a0221 */ /* 0x000fe20000010000 */
[----:B------:R-:W1:Y:S03]  /*2fc0*/  @P1 LDC.64 R100, c[0x0][0x408] ;  /* 0x00010200ff641b82 */ /* 0x000e660000000a00 */
[----:B------:R-:W-:Y:S01]  /*2fd0*/  @P0 FFMA.FTZ R159, R150, R106, R159 ;  /* 0x0000006a969f0223 */ /* 0x000fe2000001009f */
[----:B-1----:R-:W-:Y:S01]  /*2fe0*/  @P1 FMUL.FTZ R101, R107, R101 ;  /* 0x000000656b651220 */ /* 0x002fe20000410000 */
[----:B0-----:R-:W-:Y:S01]  /*2ff0*/  @P1 FMUL.FTZ R107, R104, R103 ;  /* 0x00000067686b1220 */ /* 0x001fe20000410000 */
[-CC-:B------:R-:W-:Y:S01]  /*3000*/  @P0 FFMA.FTZ R103, R138, R155.reuse, R154.reuse ;  /* 0x0000009b8a670223 */ /* 0x180fe2000001009a */
[----:B------:R-:W-:Y:S02]  /*3010*/  @P0 FFMA.FTZ R104, R135, R155, R154 ;  /* 0x0000009b87680223 */ /* 0x000fe4000001009a */
[----:B------:R-:W-:Y:S01]  /*3020*/  @P1 FMUL.FTZ R102, R107, R102 ;  /* 0x000000666b661220 */ /* 0x000fe20000410000 */
[----:B------:R-:W-:Y:S01]  /*3030*/  @P0 FADD.FTZ R103, R136, -R103 ;  /* 0x8000006788670221 */ /* 0x000fe20000010000 */
[----:B------:R-:W-:Y:S01]  /*3040*/  @P0 FADD.FTZ R104, R133, -R104 ;  /* 0x8000006885680221 */ /* 0x000fe20000010000 */
[----:B------:R-:W0:Y:S02]  /*3050*/  @P1 LDC.64 R106, c[0x0][0x408] ;  /* 0x00010200ff6a1b82 */ /* 0x000e240000000a00 */
[----:B------:R-:W-:Y:S01]  /*3060*/  @P0 FFMA.FTZ R161, R150, R103, R161 ;  /* 0x0000006796a10223 */ /* 0x000fe200000100a1 */
[----:B------:R-:W-:Y:S01]  /*3070*/  @P1 FMUL.FTZ R103, R101, R100 ;  /* 0x0000006465671220 */ /* 0x000fe20000410000 */
[----:B------:R-:W-:Y:S01]  /*3080*/  @P1 FSEL R102, R102, RZ, P5 ;  /* 0x000000ff66661208 */ /* 0x000fe20002800000 */
[----:B------:R-:W-:Y:S01]  /*3090*/  @P0 FFMA.FTZ R163, R150, R104, R163 ;  /* 0x0000006896a30223 */ /* 0x000fe200000100a3 */
[----:B------:R-:W-:-:S02]  /*30a0*/  @P1 LOP3.LUT P5, RZ, R122, 0xff000000, RZ, 0xc0, !PT ;  /* 0xff0000007aff1812 */ /* 0x000fc400078ac0ff */
[----:B------:R-:W1:Y:S01]  /*30b0*/  @P1 LDC.64 R100, c[0x0][0x408] ;  /* 0x00010200ff641b82 */ /* 0x000e620000000a00 */
[----:B------:R-:W-:Y:S02]  /*30c0*/  @P1 FSEL R103, R103, RZ, P4 ;  /* 0x000000ff67671208 */ /* 0x000fe40002000000 */
[----:B------:R-:W-:Y:S02]  /*30d0*/  @P1 F2FP.F16.F32.PACK_AB R102, RZ, R102 ;  /* 0x00000066ff66123e */ /* 0x000fe400000000ff */
[----:B------:R-:W-:Y:S02]  /*30e0*/  @P1 F2FP.F16.F32.PACK_AB R103, RZ, R103 ;  /* 0x00000067ff67123e */ /* 0x000fe400000000ff */
[----:B------:R-:W-:Y:S02]  /*30f0*/  @P1 LOP3.LUT P4, RZ, R122, 0xff0000, RZ, 0xc0, !PT ;  /* 0x00ff00007aff1812 */ /* 0x000fe4000788c0ff */
[----:B------:R-:W-:-:S04]  /*3100*/  @P1 PRMT R92, R103, 0x7610, R92 ;  /* 0x00007610675c1816 */ /* 0x000fc8000000005c */
[----:B------:R-:W-:Y:S02]  /*3110*/  @P1 PRMT R92, R92, 0x5410, R102 ;  /* 0x000054105c5c1816 */ /* 0x000fe40000000066 */
[----:B------:R-:W2:Y:S01]  /*3120*/  @P1 LDC.64 R102, c[0x0][0x408] ;  /* 0x00010200ff661b82 */ /* 0x000ea20000000a00 */
[----:B0-----:R-:W-:-:S04]  /*3130*/  @P1 FMUL.FTZ R107, R163, R107 ;  /* 0x0000006ba36b1220 */ /* 0x001fc80000410000 */
[----:B------:R-:W-:Y:S01]  /*3140*/  @P1 FMUL.FTZ R106, R107, R106 ;  /* 0x0000006a6b6a1220 */ /* 0x000fe20000410000 */
[----:B-1----:R-:W-:-:S04]  /*3150*/  @P1 FMUL.FTZ R101, R105, R101 ;  /* 0x0000006569651220 */ /* 0x002fc80000410000 */
[----:B------:R-:W-:Y:S01]  /*3160*/  @P1 FSEL R106, R106, RZ, P6 ;  /* 0x000000ff6a6a1208 */ /* 0x000fe20003000000 */
[----:B------:R-:W0:Y:S01]  /*3170*/  @P1 LDC.64 R104, c[0x0][0x408] ;  /* 0x00010200ff681b82 */ /* 0x000e220000000a00 */
[----:B------:R-:W-:Y:S02]  /*3180*/  @P1 FMUL.FTZ R156, R101, R100 ;  /* 0x00000064659c1220 */ /* 0x000fe40000410000 */
[----:B------:R-:W-:-:S03]  /*3190*/  @P1 F2FP.F16.F32.PACK_AB R106, RZ, R106 ;  /* 0x0000006aff6a123e */ /* 0x000fc600000000ff */
[----:B------:R-:W-:Y:S02]  /*31a0*/  @P1 FSEL R156, R156, RZ, P4 ;  /* 0x000000ff9c9c1208 */ /* 0x000fe40002000000 */
[----:B------:R-:W1:Y:S01]  /*31b0*/  @P1 LDC.64 R100, c[0x0][0x408] ;  /* 0x00010200ff641b82 */ /* 0x000e620000000a00 */
[----:B------:R-:W-:Y:S02]  /*31c0*/  @P1 LOP3.LUT P4, RZ, R123, 0xff, RZ, 0xc0, !PT ;  /* 0x000000ff7bff1812 */ /* 0x000fe4000788c0ff */
[----:B------:R-:W-:Y:S01]  /*31d0*/  @P1 F2FP.F16.F32.PACK_AB R156, RZ, R156 ;  /* 0x0000009cff9c123e */ /* 0x000fe200000000ff */
[----:B--2---:R-:W-:Y:S01]  /*31e0*/  @P1 FMUL.FTZ R103, R159, R103 ;  /* 0x000000679f671220 */ /* 0x004fe20000410000 */
[----:B------:R-:W-:Y:S02]  /*31f0*/  @P1 PRMT R95, R106, 0x7610, R95 ;  /* 0x000076106a5f1816 */ /* 0x000fe4000000005f */
[----:B------:R-:W-:Y:S01]  /*3200*/  @P1 PRMT R93, R156, 0x7610, R93 ;  /* 0x000076109c5d1816 */ /* 0x000fe2000000005d */
[----:B------:R-:W-:-:S05]  /*3210*/  @P1 FMUL.FTZ R102, R103, R102 ;  /* 0x0000006667661220 */ /* 0x000fca0000410000 */
[----:B------:R-:W-:Y:S01]  /*3220*/  @P1 FSEL R102, R102, RZ, P4 ;  /* 0x000000ff66661208 */ /* 0x000fe20002000000 */
[----:B0-----:R-:W-:-:S03]  /*3230*/  @P1 FMUL.FTZ R105, R161, R105 ;  /* 0x00000069a1691220 */ /* 0x001fc60000410000 */
[----:B------:R-:W-:Y:S01]  /*3240*/  @P1 F2FP.F16.F32.PACK_AB R102, RZ, R102 ;  /* 0x00000066ff66123e */ /* 0x000fe200000000ff */
[----:B------:R-:W-:-:S03]  /*3250*/  @P1 FMUL.FTZ R104, R105, R104 ;  /* 0x0000006869681220 */ /* 0x000fc60000410000 */
[----:B------:R-:W-:Y:S01]  /*3260*/  @P1 PRMT R94, R102, 0x7610, R94 ;  /* 0x00007610665e1816 */ /* 0x000fe2000000005e */
[----:B-1----:R-:W-:-:S04]  /*3270*/  @P1 FMUL.FTZ R101, R157, R101 ;  /* 0x000000659d651220 */ /* 0x002fc80000410000 */
[----:B------:R-:W-:-:S05]  /*3280*/  @P1 FMUL.FTZ R100, R101, R100 ;  /* 0x0000006465641220 */ /* 0x000fca0000410000 */
[----:B------:R-:W-:Y:S02]  /*3290*/  @P1 FSEL R100, R100, RZ, P5 ;  /* 0x000000ff64641208 */ /* 0x000fe40002800000 */
[----:B------:R-:W-:Y:S02]  /*32a0*/  @P1 LOP3.LUT P5, RZ, R123, 0xff00, RZ, 0xc0, !PT ;  /* 0x0000ff007bff1812 */ /* 0x000fe400078ac0ff */
[----:B------:R-:W-:Y:S02]  /*32b0*/  @P1 F2FP.F16.F32.PACK_AB R100, RZ, R100 ;  /* 0x00000064ff64123e */ /* 0x000fe400000000ff */
[----:B------:R-:W-:Y:S02]  /*32c0*/  @P1 FSEL R104, R104, RZ, P5 ;  /* 0x000000ff68681208 */ /* 0x000fe40002800000 */
[----:B------:R-:W-:Y:S02]  /*32d0*/  @P1 PRMT R93, R93, 0x5410, R100 ;  /* 0x000054105d5d1816 */ /* 0x000fe40000000064 */
[----:B------:R-:W-:-:S04]  /*32e0*/  @P1 F2FP.F16.F32.PACK_AB R104, RZ, R104 ;  /* 0x00000068ff68123e */ /* 0x000fc800000000ff */
[----:B------:R-:W-:Y:S01]  /*32f0*/  @P1 PRMT R94, R94, 0x5410, R104 ;  /* 0x000054105e5e1816 */ /* 0x000fe20000000068 */
[----:B------:R-:W-:Y:S06]  /*3300*/  @!P1 BRA `(.L_x_1773) ;  /* 0x0000000400a89947 */ /* 0x000fec0003800000 */
[----:B------:R-:W-:Y:S01]  /*3310*/  @P0 FFMA.FTZ R100, R134, R155, R154 ;  /* 0x0000009b86640223 */ /* 0x000fe2000001009a */
[----:B------:R-:W-:-:S03]  /*3320*/  HADD2.F32 R101, -RZ, R31.H1_H1 ;  /* 0x3000001fff657230 */ /* 0x000fc60000004100 */
[----:B------:R-:W-:-:S04]  /*3330*/  @P0 FADD.FTZ R100, R129, -R100 ;  /* 0x8000006481640221 */ /* 0x000fc80000010000 */
[----:B------:R-:W-:Y:S01]  /*3340*/  @P0 FFMA.FTZ R101, R150, R100, R101 ;  /* 0x0000006496650223 */ /* 0x000fe20000010065 */
[----:B------:R-:W-:-:S03]  /*3350*/  ISETP.GE.U32.AND P0, PT, R122, RZ, PT ;  /* 0x000000ff7a00720c */ /* 0x000fc60003f06070 */
[----:B------:R-:W-:Y:S01]  /*3360*/  FMUL.FTZ R101, R101, UR13 ;  /* 0x0000000d65657c20 */ /* 0x000fe20008410000 */
[----:B------:R-:W-:-:S03]  /*3370*/  ISETP.GE.U32.AND.EX P0, PT, R123, 0x1000000, PT, P0 ;  /* 0x010000007b00780c */ /* 0x000fc60003f06100 */
[----:B------:R-:W-:-:S05]  /*3380*/  FMUL.FTZ R101, R101, UR12 ;  /* 0x0000000c65657c20 */ /* 0x000fca0008410000 */
[----:B------:R-:W-:-:S04]  /*3390*/  FSEL R101, R101, RZ, P0 ;  /* 0x000000ff65657208 */ /* 0x000fc80000000000 */
[----:B------:R-:W-:-:S04]  /*33a0*/  F2FP.F16.F32.PACK_AB R101, RZ, R101 ;  /* 0x00000065ff65723e */ /* 0x000fc800000000ff */
[----:B------:R-:W-:Y:S01]  /*33b0*/  PRMT R95, R95, 0x5410, R101 ;  /* 0x000054105f5f7816 */ /* 0x000fe20000000065 */
[----:B------:R-:W-:Y:S06]  /*33c0*/  BRA `(.L_x_1773) ;  /* 0x0000000400787947 */ /* 0x000fec0003800000 */
.L_x_1774:
[----:B------:R-:W-:Y:S01]  /*33d0*/  ISETP.GT.AND P0, PT, R153, RZ, PT ;  /* 0x000000ff9900720c */ /* 0x000fe20003f04270 */
[----:B------:R-:W-:Y:S01]  /*33e0*/  @P4 FFMA.FTZ R96, R147, R155, R154 ;  /* 0x0000009b93604223 */ /* 0x000fe2000001009a */
[--C-:B-----5:R-:W-:Y:S01]  /*33f0*/  HADD2.F32 R161, -RZ, R28.reuse.H0_H0 ;  /* 0x2000001cffa17230 */ /* 0x120fe20000004100 */
[----:B------:R-:W1:Y:S01]  /*3400*/  @P1 LDC.64 R102, c[0x0][0x408] ;  /* 0x00010200ff661b82 */ /* 0x000e620000000a00 */
[----:B------:R-:W-:Y:S02]  /*3410*/  HADD2.F32 R158, -RZ, R28.H1_H1 ;  /* 0x3000001cff9e7230 */ /* 0x000fe40000004100 */
[----:B------:R-:W-:Y:S01]  /*3420*/  @P4 FADD.FTZ R96, R145, -R96 ;  /* 0x8000006091604221 */ /* 0x000fe20000010000 */
[--C-:B------:R-:W-:Y:S02]  /*3430*/  HADD2.F32 R157, -RZ, R30.reuse.H0_H0 ;  /* 0x2000001eff9d7230 */ /* 0x100fe40000004100 */
[----:B0-----:R-:W-:Y:S02]  /*3440*/  HADD2.F32 R106, -RZ, R30.H1_H1 ;  /* 0x3000001eff6a7230 */ /* 0x001fe40000004100 */
[----:B------:R-:W-:Y:S01]  /*3450*/  @P4 FFMA.FTZ R161, R150, R96, R161 ;  /* 0x0000006096a14223 */ /* 0x000fe200000100a1 */
[--C-:B------:R-:W-:Y:S01]  /*3460*/  HADD2.F32 R156, -RZ, R29.reuse.H0_H0 ;  /* 0x2000001dff9c7230 */ /* 0x100fe20000004100 */
[----:B------:R-:W-:Y:S01]  /*3470*/  @P1 LOP3.LUT P4, RZ, R122, 0xff00, RZ, 0xc0, !PT ;  /* 0x0000ff007aff1812 */ /* 0x000fe2000788c0ff */
[----:B------:R-:W-:-:S02]  /*3480*/  HADD2.F32 R159, -RZ, R29.H1_H1 ;  /* 0x3000001dff9f7230 */ /* 0x000fc40000004100 */
        /* <DEDUP_REMOVED lines=9> */
[----:B------:R-:W-:Y:S01]  /*3520*/  @P0 FFMA.FTZ R97, R138, R155, R154 ;  /* 0x0000009b8a610223 */ /* 0x000fe2000001009a */
[C---:B------:R-:W-:Y:S01]  /*3530*/  @P0 FFMA.FTZ R157, R150.reuse, R96, R157 ;  /* 0x00000060969d0223 */ /* 0x040fe2000001009d */
[C---:B------:R-:W-:Y:S01]  /*3540*/  @P0 FFMA.FTZ R156, R150.reuse, R99, R156 ;  /* 0x00000063969c0223 */ /* 0x040fe2000001009c */
[----:B------:R-:W-:Y:S01]  /*3550*/  @P0 FFMA.FTZ R159, R150, R101, R159 ;  /* 0x00000065969f0223 */ /* 0x000fe2000001009f */
[----:B------:R-:W-:Y:S01]  /*3560*/  @P0 FADD.FTZ R97, R136, -R97 ;  /* 0x8000006188610221 */ /* 0x000fe20000010000 */
[----:B------:R-:W0:Y:S01]  /*3570*/  @P1 LDC.64 R98, c[0x0][0x408] ;  /* 0x00010200ff621b82 */ /* 0x000e220000000a00 */
[----:B------:R-:W-:Y:S01]  /*3580*/  @P0 FFMA.FTZ R104, R135, R155, R154 ;  /* 0x0000009b87680223 */ /* 0x000fe2000001009a */
[----:B------:R-:W-:-:S02]  /*3590*/  HADD2.F32 R107, -RZ, R31.H0_H0 ;  /* 0x2000001fff6b7230 */ /* 0x000fc40000004100 */
[----:B------:R-:W-:Y:S01]  /*35a0*/  @P0 FFMA.FTZ R106, R150, R97, R106 ;  /* 0x00000061966a0223 */ /* 0x000fe2000001006a */
[----:B-1----:R-:W-:Y:S01]  /*35b0*/  @P1 FMUL.FTZ R103, R159, R103 ;  /* 0x000000679f671220 */ /* 0x002fe20000410000 */
[----:B------:R-:W-:Y:S01]  /*35c0*/  @P0 FADD.FTZ R104, R133, -R104 ;  /* 0x8000006885680221 */ /* 0x000fe20000010000 */
[----:B------:R-:W-:Y:S01]  /*35d0*/  @P0 FFMA.FTZ R164, R134, R155, R154 ;  /* 0x0000009b86a40223 */ /* 0x000fe2000001009a */
[----:B------:R-:W1:Y:S02]  /*35e0*/  @P1 LDC.64 R96, c[0x0][0x408] ;  /* 0x00010200ff601b82 */ /* 0x000e640000000a00 */
[----:B------:R-:W-:Y:S01]  /*35f0*/  @P0 FFMA.FTZ R107, R150, R104, R107 ;  /* 0x00000068966b0223 */ /* 0x000fe2000001006b */
[----:B------:R-:W-:Y:S01]  /*3600*/  @P1 FMUL.FTZ R102, R103, R102 ;  /* 0x0000006667661220 */ /* 0x000fe20000410000 */
[----:B------:R-:W-:-:S04]  /*3610*/  @P0 FADD.FTZ R164, R129, -R164 ;  /* 0x800000a481a40221 */ /* 0x000fc80000010000 */
[----:B------:R-:W2:Y:S01]  /*3620*/  @P1 LDC.64 R100, c[0x0][0x408] ;  /* 0x00010200ff641b82 */ /* 0x000ea20000000a00 */
[----:B0-----:R-:W-:-:S07]  /*3630*/  @P1 FMUL.FTZ R99, R158, R99 ;  /* 0x000000639e631220 */ /* 0x001fce0000410000 */
[----:B------:R-:W0:Y:S01]  /*3640*/  @P1 LDC.64 R104, c[0x0][0x408] ;  /* 0x00010200ff681b82 */ /* 0x000e220000000a00 */
[----:B------:R-:W-:Y:S01]  /*3650*/  @P1 FMUL.FTZ R162, R99, R98 ;  /* 0x0000006263a21220 */ /* 0x000fe20000410000 */
[----:B-1----:R-:W-:-:S06]  /*3660*/  @P1 FMUL.FTZ R97, R161, R97 ;  /* 0x00000061a1611220 */ /* 0x002fcc0000410000 */
[----:B------:R-:W1:Y:S01]  /*3670*/  @P1 LDC.64 R98, c[0x0][0x408] ;  /* 0x00010200ff621b82 */ /* 0x000e620000000a00 */
[----:B------:R-:W-:Y:S01]  /*3680*/  @P1 FMUL.FTZ R160, R97, R96 ;  /* 0x0000006061a01220 */ /* 0x000fe20000410000 */
[----:B--2---:R-:W-:-:S06]  /*3690*/  @P1 FMUL.FTZ R101, R156, R101 ;  /* 0x000000659c651220 */ /* 0x004fcc0000410000 */
[----:B------:R-:W2:Y:S01]  /*36a0*/  @P1 LDC.64 R96, c[0x0][0x408] ;  /* 0x00010200ff601b82 */ /* 0x000ea20000000a00 */
[----:B------:R-:W-:Y:S01]  /*36b0*/  @P1 FMUL.FTZ R100, R101, R100 ;  /* 0x0000006465641220 */ /* 0x000fe20000410000 */
[----:B------:R-:W-:Y:S02]  /*36c0*/  HADD2.F32 R101, -RZ, R31.H1_H1 ;  /* 0x3000001fff657230 */ /* 0x000fe40000004100 */
[----:B0-----:R-:W-:-:S03]  /*36d0*/  @P1 FMUL.FTZ R105, R157, R105 ;  /* 0x000000699d691220 */ /* 0x001fc60000410000 */
[----:B------:R-:W-:Y:S01]  /*36e0*/  @P0 FFMA.FTZ R101, R150, R164, R101 ;  /* 0x000000a496650223 */ /* 0x000fe20000010065 */
[----:B------:R-:W-:Y:S01]  /*36f0*/  @P1 LOP3.LUT P0, RZ, R122, 0xff, RZ, 0xc0, !PT ;  /* 0x000000ff7aff1812 */ /* 0x000fe2000780c0ff */
[----:B------:R-:W-:-:S03]  /*3700*/  @P1 FMUL.FTZ R104, R105, R104 ;  /* 0x0000006869681220 */ /* 0x000fc60000410000 */
[----:B------:R-:W-:Y:S01]  /*3710*/  @P1 FSEL R160, R160, RZ, P0 ;  /* 0x000000ffa0a01208 */ /* 0x000fe20000000000 */
[----:B-1----:R-:W-:Y:S01]  /*3720*/  @P1 FMUL.FTZ R103, R107, R99 ;  /* 0x000000636b671220 */ /* 0x002fe20000410000 */
[----:B------:R-:W-:-:S03]  /*3730*/  @P1 LOP3.LUT P0, RZ, R122, 0xff0000, RZ, 0xc0, !PT ;  /* 0x00ff00007aff1812 */ /* 0x000fc6000780c0ff */
[----:B------:R-:W-:Y:S01]  /*3740*/  @P1 FMUL.FTZ R103, R103, R98 ;  /* 0x0000006267671220 */ /* 0x000fe20000410000 */
[----:B------:R-:W-:Y:S02]  /*3750*/  @P1 FSEL R100, R100, RZ, P0 ;  /* 0x000000ff64641208 */ /* 0x000fe40000000000 */
[----:B------:R-:W-:Y:S01]  /*3760*/  @P1 LOP3.LUT P0, RZ, R123, 0xff, RZ, 0xc0, !PT ;  /* 0x000000ff7bff1812 */ /* 0x000fe2000780c0ff */
[----:B--2---:R-:W-:Y:S01]  /*3770*/  @P1 FMUL.FTZ R97, R106, R97 ;  /* 0x000000616a611220 */ /* 0x004fe20000410000 */
[----:B------:R-:W-:Y:S02]  /*3780*/  @P1 F2FP.F16.F32.PACK_AB R100, RZ, R100 ;  /* 0x00000064ff64123e */ /* 0x000fe400000000ff */
[----:B------:R-:W-:Y:S01]  /*3790*/  @P1 FSEL R104, R104, RZ, P0 ;  /* 0x000000ff68681208 */ /* 0x000fe20000000000 */
[----:B------:R-:W-:Y:S01]  /*37a0*/  @P1 FMUL.FTZ R99, R97, R96 ;  /* 0x0000006061631220 */ /* 0x000fe20000410000 */
[----:B------:R-:W-:Y:S01]  /*37b0*/  @P1 ISETP.GE.U32.AND P0, PT, R122, RZ, PT ;  /* 0x000000ff7a00120c */ /* 0x000fe20003f06070 */
[----:B------:R-:W0:Y:S01]  /*37c0*/  @P1 LDC.64 R96, c[0x0][0x408] ;  /* 0x00010200ff601b82 */ /* 0x000e220000000a00 */
[----:B------:R-:W-:-:S02]  /*37d0*/  @P1 F2FP.F16.F32.PACK_AB R104, RZ, R104 ;  /* 0x00000068ff68123e */ /* 0x000fc400000000ff */
[----:B------:R-:W-:Y:S02]  /*37e0*/  @P1 ISETP.GE.U32.AND.EX P0, PT, R123, 0x1000000, PT, P0 ;  /* 0x010000007b00180c */ /* 0x000fe40003f06100 */
[----:B------:R-:W-:Y:S02]  /*37f0*/  @P1 PRMT R93, R100, 0x7610, R93 ;  /* 0x00007610645d1816 */ /* 0x000fe4000000005d */
[----:B------:R-:W-:Y:S02]  /*3800*/  @P1 PRMT R94, R104, 0x7610, R94 ;  /* 0x00007610685e1816 */ /* 0x000fe4000000005e */
[----:B------:R-:W-:Y:S01]  /*3810*/  F2FP.F16.F32.PACK_AB R98, R106, R157 ;  /* 0x0000009d6a62723e */ /* 0x000fe200000000ff */
[----:B0-----:R-:W-:-:S04]  /*3820*/  @P1 FMUL.FTZ R97, R101, R97 ;  /* 0x0000006165611220 */ /* 0x001fc80000410000 */
[----:B------:R-:W-:Y:S01]  /*3830*/  @P1 FMUL.FTZ R105, R97, R96 ;  /* 0x0000006061691220 */ /* 0x000fe20000410000 */
[----:B------:R-:W-:Y:S02]  /*3840*/  @P1 FSEL R96, R162, RZ, P4 ;  /* 0x000000ffa2601208 */ /* 0x000fe40002000000 */
[----:B------:R-:W-:Y:S02]  /*3850*/  @P1 LOP3.LUT P4, RZ, R122, 0xff000000, RZ, 0xc0, !PT ;  /* 0xff0000007aff1812 */ /* 0x000fe4000788c0ff */
[----:B------:R-:W-:Y:S02]  /*3860*/  @P1 F2FP.F16.F32.PACK_AB R162, RZ, R160 ;  /* 0x000000a0ffa2123e */ /* 0x000fe400000000ff */
[----:B------:R-:W-:Y:S02]  /*3870*/  @P1 FSEL R102, R102, RZ, P4 ;  /* 0x000000ff66661208 */ /* 0x000fe40002000000 */
[----:B------:R-:W-:Y:S02]  /*3880*/  @P1 LOP3.LUT P4, RZ, R123, 0xff00, RZ, 0xc0, !PT ;  /* 0x0000ff007bff1812 */ /* 0x000fe4000788c0ff */
[----:B------:R-:W-:-:S02]  /*3890*/  @P1 FSEL R105, R105, RZ, P0 ;  /* 0x000000ff69691208 */ /* 0x000fc40000000000 */
[----:B------:R-:W-:Y:S02]  /*38a0*/  @P1 FSEL R163, R99, RZ, P4 ;  /* 0x000000ff63a31208 */ /* 0x000fe40002000000 */
[----:B------:R-:W-:Y:S02]  /*38b0*/  @P1 LOP3.LUT P4, RZ, R123, 0xff0000, RZ, 0xc0, !PT ;  /* 0x00ff00007bff1812 */ /* 0x000fe4000788c0ff */
[----:B------:R-:W-:Y:S02]  /*38c0*/  @P1 F2FP.F16.F32.PACK_AB R160, RZ, R96 ;  /* 0x00000060ffa0123e */ /* 0x000fe400000000ff */
[----:B------:R-:W-:Y:S02]  /*38d0*/  @P1 FSEL R103, R103, RZ, P4 ;  /* 0x000000ff67671208 */ /* 0x000fe40002000000 */
[----:B------:R-:W-:Y:S02]  /*38e0*/  @P1 F2FP.F16.F32.PACK_AB R102, RZ, R102 ;  /* 0x00000066ff66123e */ /* 0x000fe400000000ff */
[----:B------:R-:W-:-:S02]  /*38f0*/  @P1 F2FP.F16.F32.PACK_AB R103, RZ, R103 ;  /* 0x00000067ff67123e */ /* 0x000fc400000000ff */
[----:B------:R-:W-:Y:S02]  /*3900*/  @P1 F2FP.F16.F32.PACK_AB R163, RZ, R163 ;  /* 0x000000a3ffa3123e */ /* 0x000fe400000000ff */
[----:B------:R-:W-:Y:S02]  /*3910*/  @P1 PRMT R92, R162, 0x7610, R92 ;  /* 0x00007610a25c1816 */ /* 0x000fe4000000005c */
[----:B------:R-:W-:Y:S02]  /*3920*/  @P1 F2FP.F16.F32.PACK_AB R105, RZ, R105 ;  /* 0x00000069ff69123e */ /* 0x000fe400000000ff */
[----:B------:R-:W-:Y:S02]  /*3930*/  @P1 PRMT R95, R103, 0x7610, R95 ;  /* 0x00007610675f1816 */ /* 0x000fe4000000005f */
[----:B------:R-:W-:Y:S02]  /*3940*/  F2FP.F16.F32.PACK_AB R96, R158, R161 ;  /* 0x000000a19e60723e */ /* 0x000fe400000000ff */
[----:B------:R-:W-:-:S02]  /*3950*/  F2FP.F16.F32.PACK_AB R97, R159, R156 ;  /* 0x0000009c9f61723e */ /* 0x000fc400000000ff */
[----:B------:R-:W-:Y:S02]  /*3960*/  F2FP.F16.F32.PACK_AB R99, R101, R107 ;  /* 0x0000006b6563723e */ /* 0x000fe400000000ff */
[----:B------:R-:W-:Y:S02]  /*3970*/  @P1 PRMT R92, R92, 0x5410, R160 ;  /* 0x000054105c5c1816 */ /* 0x000fe400000000a0 */
[----:B------:R-:W-:Y:S02]  /*3980*/  @P1 PRMT R93, R93, 0x5410, R102 ;  /* 0x000054105d5d1816 */ /* 0x000fe40000000066 */
[----:B------:R-:W-:Y:S02]  /*3990*/  @P1 PRMT R94, R94, 0x5410, R163 ;  /* 0x000054105e5e1816 */ /* 0x000fe400000000a3 */
[----:B------:R-:W-:-:S07]  /*39a0*/  @P1 PRMT R95, R95, 0x5410, R105 ;  /* 0x000054105f5f1816 */ /* 0x000fce0000000069 */
.L_x_1773:
[----:B------:R-:W-:Y:S05]  /*39b0*/  BSYNC.RECONVERGENT B0 ;  /* 0x0000000000007941 */ /* 0x000fea0003800200 */
.L_x_1756:
[----:B------:R-:W-:Y:S01]  /*39c0*/  ISETP.NE.U32.AND P0, PT, R131, RZ, PT ;  /* 0x000000ff8300720c */ /* 0x000fe20003f05070 */
[----:B------:R-:W1:Y:S03]  /*39d0*/  @P1 LDC.64 R100, c[0x0][0x468] ;  /* 0x00011a00ff641b82 */ /* 0x000e660000000a00 */
[----:B------:R-:W-:-:S13]  /*39e0*/  ISETP.NE.AND.EX P0, PT, R130, RZ, PT, P0 ;  /* 0x000000ff8200720c */ /* 0x000fda0003f05300 */
[----:B------:R-:W2:Y:S01]  /*39f0*/  @P0 LDC.64 R102, c[0x0][0x478] ;  /* 0x00011e00ff660b82 */ /* 0x000ea20000000a00 */
[C---:B-1----:R-:W-:Y:S01]  /*3a00*/  @P1 IMAD.WIDE.U32 R100, R151.reuse, 0x10, R100 ;  /* 0x0000001097641825 */ /* 0x042fe200078e0064 */
[----:B------:R-:W-:-:S03]  /*3a10*/  IADD3 R151, PT, PT, R151, 0x20, RZ ;  /* 0x0000002097977810 */ /* 0x000fc60007ffe0ff */
[C---:B--2---:R-:W-:Y:S01]  /*3a20*/  @P0 IMAD.WIDE.U32 R102, R152.reuse, 0x10, R102 ;  /* 0x0000001098660825 */ /* 0x044fe200078e0066 */
[----:B------:R-:W-:-:S04]  /*3a30*/  IADD3 R152, PT, PT, R152, 0x20, RZ ;  /* 0x0000002098987810 */ /* 0x000fc80007ffe0ff */
[----:B------:R1:W-:Y:S04]  /*3a40*/  @P0 STG.E.128 desc[UR6][R102.64], R96 ;  /* 0x0000006066000986 */ /* 0x0003e8000c101d06 */
[----:B------:R1:W-:Y:S02]  /*3a50*/  @P1 STG.E.128 desc[UR6][R100.64], R92 ;  /* 0x0000005c64001986 */ /* 0x0003e4000c101d06 */
.L_x_1755:
[----:B------:R-:W-:Y:S05]  /*3a60*/  BSYNC.RECONVERGENT B1 ;  /* 0x0000000000017941 */ /* 0x000fea0003800200 */
.L_x_1754:
        /* <DEDUP_REMOVED lines=11> */
[--C-:B-----5:R-:W-:Y:S01]  /*3b20*/  HADD2.F32 R157, -RZ, R24.reuse.H0_H0 ;  /* 0x20000018ff9d7230 */ /* 0x120fe20000004100 */
[----:B------:R-:W-:Y:S01]  /*3b30*/  @P1 LOP3.LUT P4, RZ, R120, 0xff00, RZ, 0xc0, !PT ;  /* 0x0000ff0078ff1812 */ /* 0x000fe2000788c0ff */
[----:B------:R-:W-:Y:S02]  /*3b40*/  HADD2.F32 R130, -RZ, R24.H1_H1 ;  /* 0x30000018ff827230 */ /* 0x000fe40000004100 */
[--C-:B------:R-:W-:Y:S02]  /*3b50*/  HADD2.F32 R131, -RZ, R25.reuse.H1_H1 ;  /* 0x30000019ff837230 */ /* 0x100fe40000004100 */
[--C-:B------:R-:W-:Y:S02]  /*3b60*/  HADD2.F32 R104, -RZ, R26.reuse.H0_H0 ;  /* 0x2000001aff687230 */ /* 0x100fe40000004100 */
[----:B0-----:R-:W-:Y:S02]  /*3b70*/  HADD2.F32 R106, -RZ, R25.H0_H0 ;  /* 0x20000019ff6a7230 */ /* 0x001fe40000004100 */
[----:B------:R-:W-:-:S02]  /*3b80*/  HADD2.F32 R107, -RZ, R26.H1_H1 ;  /* 0x3000001aff6b7230 */ /* 0x000fc40000004100 */
[-CC-:B-1----:R-:W-:Y:S01]  /*3b90*/  @P0 FFMA.FTZ R97, R5, R155.reuse, R154.reuse ;  /* 0x0000009b05610223 */ /* 0x182fe2000001009a */
[-CC-:B------:R-:W-:Y:S01]  /*3ba0*/  @P0 FFMA.FTZ R96, R4, R155.reuse, R154.reuse ;  /* 0x0000009b04600223 */ /* 0x180fe2000001009a */
[-CC-:B------:R-:W-:Y:S01]  /*3bb0*/  @P0 FFMA.FTZ R101, R9, R155.reuse, R154.reuse ;  /* 0x0000009b09650223 */ /* 0x180fe2000001009a */
[-C--:B------:R-:W-:Y:S01]  /*3bc0*/  @P0 FFMA.FTZ R102, R12, R155.reuse, R154 ;  /* 0x0000009b0c660223 */ /* 0x080fe2000001009a */
[----:B------:R-:W-:Y:S01]  /*3bd0*/  @P0 FADD.FTZ R97, R132, -R97 ;  /* 0x8000006184610221 */ /* 0x000fe20000010000 */
[----:B------:R-:W-:Y:S01]  /*3be0*/  @P0 FADD.FTZ R99, R7, -R96 ;  /* 0x8000006007630221 */ /* 0x000fe20000010000 */
[--C-:B------:R-:W-:Y:S01]  /*3bf0*/  @P0 FFMA.FTZ R96, R8, R155, R154.reuse ;  /* 0x0000009b08600223 */ /* 0x100fe2000001009a */
[----:B------:R-:W-:Y:S01]  /*3c00*/  @P0 FADD.FTZ R101, R6, -R101 ;  /* 0x8000006506650221 */ /* 0x000fe20000010000 */
[C---:B------:R-:W-:Y:S01]  /*3c10*/  @P0 FFMA.FTZ R157, R150.reuse, R97, R157 ;  /* 0x00000061969d0223 */ /* 0x040fe2000001009d */
[----:B------:R-:W-:Y:S01]  /*3c20*/  @P0 FFMA.FTZ R97, R13, R155, R154 ;  /* 0x0000009b0d610223 */ /* 0x000fe2000001009a */
[C---:B------:R-:W-:Y:S01]  /*3c30*/  @P0 FFMA.FTZ R130, R150.reuse, R99, R130 ;  /* 0x0000006396820223 */ /* 0x040fe20000010082 */
[----:B------:R-:W-:Y:S01]  /*3c40*/  @P0 FADD.FTZ R98, R11, -R96 ;  /* 0x800000600b620221 */ /* 0x000fe20000010000 */
[----:B------:R-:W-:Y:S01]  /*3c50*/  @P0 FFMA.FTZ R106, R150, R101, R106 ;  /* 0x00000065966a0223 */ /* 0x000fe2000001006a */
[----:B------:R-:W-:Y:S01]  /*3c60*/  @P0 FADD.FTZ R99, R10, -R97 ;  /* 0x800000610a630221 */ /* 0x000fe20000010000 */
[----:B------:R-:W0:Y:S01]  /*3c70*/  @P1 LDC.64 R100, c[0x0][0x408] ;  /* 0x00010200ff641b82 */ /* 0x000e220000000a00 */
[C---:B------:R-:W-:Y:S01]  /*3c80*/  @P0 FFMA.FTZ R131, R150.reuse, R98, R131 ;  /* 0x0000006296830223 */ /* 0x040fe20000010083 */
[----:B------:R-:W-:Y:S01]  /*3c90*/  @P0 FFMA.FTZ R103, R17, R155, R154 ;  /* 0x0000009b11670223 */ /* 0x000fe2000001009a */
[----:B------:R-:W-:Y:S01]  /*3ca0*/  @P0 FFMA.FTZ R104, R150, R99, R104 ;  /* 0x0000006396680223 */ /* 0x000fe20000010068 */
[----:B------:R-:W-:Y:S01]  /*3cb0*/  @P0 FADD.FTZ R102, R15, -R102 ;  /* 0x800000660f660221 */ /* 0x000fe20000010000 */
[----:B------:R-:W-:-:S02]  /*3cc0*/  HADD2.F32 R105, -RZ, R27.H0_H0 ;  /* 0x2000001bff697230 */ /* 0x000fc40000004100 */
[----:B------:R-:W-:Y:S01]  /*3cd0*/  @P0 FADD.FTZ R103, R14, -R103 ;  /* 0x800000670e670221 */ /* 0x000fe20000010000 */
[----:B------:R-:W-:Y:S01]  /*3ce0*/  @P0 FFMA.FTZ R159, R18, R155, R154 ;  /* 0x0000009b129f0223 */ /* 0x000fe2000001009a */
[----:B------:R-:W1:Y:S01]  /*3cf0*/  @P1 LDC.64 R98, c[0x0][0x408] ;  /* 0x00010200ff621b82 */ /* 0x000e620000000a00 */
[C---:B------:R-:W-:Y:S01]  /*3d00*/  @P0 FFMA.FTZ R107, R150.reuse, R102, R107 ;  /* 0x00000066966b0223 */ /* 0x040fe2000001006b */
[----:B------:R-:W-:Y:S01]  /*3d10*/  @P0 FFMA.FTZ R105, R150, R103, R105 ;  /* 0x0000006796690223 */ /* 0x000fe20000010069 */
[----:B------:R-:W-:Y:S01]  /*3d20*/  @P0 FADD.FTZ R161, R16, -R159 ;  /* 0x8000009f10a10221 */ /* 0x000fe20000010000 */
[----:B------:R-:W-:-:S04]  /*3d30*/  HADD2.F32 R159, -RZ, R27.H1_H1 ;  /* 0x3000001bff9f7230 */ /* 0x000fc80000004100 */
[----:B------:R-:W2:Y:S01]  /*3d40*/  @P1 LDC.64 R96, c[0x0][0x408] ;  /* 0x00010200ff601b82 */ /* 0x000ea20000000a00 */
[----:B------:R-:W-:Y:S01]  /*3d50*/  @P0 FFMA.FTZ R159, R150, R161, R159 ;  /* 0x000000a1969f0223 */ /* 0x000fe2000001009f */
[----:B------:R-:W-:Y:S01]  /*3d60*/  @P1 LOP3.LUT P0, RZ, R120, 0xff, RZ, 0xc0, !PT ;  /* 0x000000ff78ff1812 */ /* 0x000fe2000780c0ff */
[----:B0-----:R-:W-:-:S05]  /*3d70*/  @P1 FMUL.FTZ R101, R106, R101 ;  /* 0x000000656a651220 */ /* 0x001fca0000410000 */
[----:B------:R-:W0:Y:S01]  /*3d80*/  @P1 LDC.64 R102, c[0x0][0x408] ;  /* 0x00010200ff661b82 */ /* 0x000e220000000a00 */
[----:B------:R-:W-:Y:S01]  /*3d90*/  @P1 FMUL.FTZ R158, R101, R100 ;  /* 0x00000064659e1220 */ /* 0x000fe20000410000 */
[----:B-1----:R-:W-:-:S06]  /*3da0*/  @P1 FMUL.FTZ R99, R130, R99 ;  /* 0x0000006382631220 */ /* 0x002fcc0000410000 */
[----:B------:R-:W1:Y:S01]  /*3db0*/  @P1 LDC.64 R100, c[0x0][0x408] ;  /* 0x00010200ff641b82 */ /* 0x000e620000000a00 */
[----:B------:R-:W-:Y:S01]  /*3dc0*/  @P1 FMUL.FTZ R160, R99, R98 ;  /* 0x0000006263a01220 */ /* 0x000fe20000410000 */
[----:B--2---:R-:W-:-:S06]  /*3dd0*/  @P1 FMUL.FTZ R97, R157, R97 ;  /* 0x000000619d611220 */ /* 0x004fcc0000410000 */
[----:B------:R-:W2:Y:S01]  /*3de0*/  @P1 LDC.64 R98, c[0x0][0x408] ;  /* 0x00010200ff621b82 */ /* 0x000ea20000000a00 */
[----:B------:R-:W-:-:S07]  /*3df0*/  @P1 FMUL.FTZ R156, R97, R96 ;  /* 0x00000060619c1220 */ /* 0x000fce0000410000 */
[----:B------:R-:W3:Y:S01]  /*3e00*/  @P1 LDC.64 R96, c[0x0][0x408] ;  /* 0x00010200ff601b82 */ /* 0x000ee20000000a00 */
[----:B0-----:R-:W-:-:S04]  /*3e10*/  @P1 FMUL.FTZ R103, R105, R103 ;  /* 0x0000006769671220 */ /* 0x001fc80000410000 */
[----:B------:R-:W-:Y:S01]  /*3e20*/  @P1 FMUL.FTZ R102, R103, R102 ;  /* 0x0000006667661220 */ /* 0x000fe20000410000 */
[----:B-1----:R-:W-:-:S04]  /*3e30*/  @P1 FMUL.FTZ R101, R107, R101 ;  /* 0x000000656b651220 */ /* 0x002fc80000410000 */
[----:B------:R-:W-:Y:S01]  /*3e40*/  @P1 FMUL.FTZ R100, R101, R100 ;  /* 0x0000006465641220 */ /* 0x000fe20000410000 */
[----:B------:R-:W-:Y:S02]  /*3e50*/  @P1 FSEL R101, R160, RZ, P4 ;  /* 0x000000ffa0651208 */ /* 0x000fe40002000000 */
[----:B------:R-:W-:Y:S01]  /*3e60*/  @P1 LOP3.LUT P4, RZ, R120, 0xff000000, RZ, 0xc0, !PT ;  /* 0xff00000078ff1812 */ /* 0x000fe2000788c0ff */
[----:B--2---:R-:W-:Y:S01]  /*3e70*/  @P1 FMUL.FTZ R99, R104, R99 ;  /* 0x0000006368631220 */ /* 0x004fe20000410000 */
[----:B------:R-:W-:-:S03]  /*3e80*/  @P1 F2FP.F16.F32.PACK_AB R101, RZ, R101 ;  /* 0x00000065ff65123e */ /* 0x000fc600000000ff */
[----:B------:R-:W-:Y:S01]  /*3e90*/  @P1 FMUL.FTZ R98, R99, R98 ;  /* 0x0000006263621220 */ /* 0x000fe20000410000 */
[----:B------:R-:W-:Y:S02]  /*3ea0*/  @P1 FSEL R99, R156, RZ, P0 ;  /* 0x000000ff9c631208 */ /* 0x000fe40000000000 */
[----:B------:R-:W-:Y:S01]  /*3eb0*/  @P1 LOP3.LUT P0, RZ, R120, 0xff0000, RZ, 0xc0, !PT ;  /* 0x00ff000078ff1812 */ /* 0x000fe2000780c0ff */
[----:B---3--:R-:W-:Y:S01]  /*3ec0*/  @P1 FMUL.FTZ R97, R131, R97 ;  /* 0x0000006183611220 */ /* 0x008fe20000410000 */
[----:B------:R-:W-:Y:S02]  /*3ed0*/  @P1 F2FP.F16.F32.PACK_AB R99, RZ, R99 ;  /* 0x00000063ff63123e */ /* 0x000fe400000000ff */
[----:B------:R-:W-:Y:S01]  /*3ee0*/  @P1 FSEL R103, R158, RZ, P0 ;  /* 0x000000ff9e671208 */ /* 0x000fe20000000000 */
[----:B------:R-:W-:Y:S01]  /*3ef0*/  @P1 FMUL.FTZ R96, R97, R96 ;  /* 0x0000006061601220 */ /* 0x000fe20000410000 */
[----:B------:R-:W-:Y:S02]  /*3f00*/  @P1 LOP3.LUT P0, RZ, R121, 0xff, RZ, 0xc0, !PT ;  /* 0x000000ff79ff1812 */ /* 0x000fe4000780c0ff */
[----:B------:R-:W-:-:S02]  /*3f10*/  F2FP.F16.F32.PACK_AB R97, R131, R106 ;  /* 0x0000006a8361723e */ /* 0x000fc400000000ff */
[----:B------:R-:W-:Y:S02]  /*3f20*/  @P1 FSEL R96, R96, RZ, P4 ;  /* 0x000000ff60601208 */ /* 0x000fe40002000000 */
[----:B------:R-:W-:Y:S02]  /*3f30*/  @P1 FSEL R106, R98, RZ, P0 ;  /* 0x000000ff626a1208 */ /* 0x000fe40000000000 */
[C---:B------:R-:W-:Y:S02]  /*3f40*/  @P1 LOP3.LUT P0, RZ, R121.reuse, 0xff00, RZ, 0xc0, !PT ;  /* 0x0000ff0079ff1812 */ /* 0x040fe4000780c0ff */
[----:B------:R-:W-:Y:S02]  /*3f50*/  @P1 LOP3.LUT P4, RZ, R121, 0xff0000, RZ, 0xc0, !PT ;  /* 0x00ff000079ff1812 */ /* 0x000fe4000788c0ff */
[----:B------:R-:W-:Y:S02]  /*3f60*/  @P1 F2FP.F16.F32.PACK_AB R103, RZ, R103 ;  /* 0x00000067ff67123e */ /* 0x000fe400000000ff */
[----:B------:R-:W-:-:S02]  /*3f70*/  @P1 F2FP.F16.F32.PACK_AB R106, RZ, R106 ;  /* 0x0000006aff6a123e */ /* 0x000fc400000000ff */
[----:B------:R-:W-:Y:S02]  /*3f80*/  @P1 FSEL R100, R100, RZ, P0 ;  /* 0x000000ff64641208 */ /* 0x000fe40000000000 */
[----:B------:R-:W-:Y:S02]  /*3f90*/  @P1 FSEL R102, R102, RZ, P4 ;  /* 0x000000ff66661208 */ /* 0x000fe40002000000 */
[----:B------:R-:W-:Y:S02]  /*3fa0*/  @P1 F2FP.F16.F32.PACK_AB R156, RZ, R96 ;  /* 0x00000060ff9c123e */ /* 0x000fe400000000ff */
[----:B------:R-:W-:Y:S02]  /*3fb0*/  @P1 PRMT R92, R99, 0x7610, R92 ;  /* 0x00007610635c1816 */ /* 0x000fe4000000005c */
[----:B------:R-:W-:Y:S02]  /*3fc0*/  @P1 F2FP.F16.F32.PACK_AB R100, RZ, R100 ;  /* 0x00000064ff64123e */ /* 0x000fe400000000ff */
[----:B------:R-:W-:-:S02]  /*3fd0*/  @P1 F2FP.F16.F32.PACK_AB R102, RZ, R102 ;  /* 0x00000066ff66123e */ /* 0x000fc400000000ff */
[----:B------:R-:W-:Y:S02]  /*3fe0*/  @P1 PRMT R93, R103, 0x7610, R93 ;  /* 0x00007610675d1816 */ /* 0x000fe4000000005d */
[----:B------:R-:W-:Y:S02]  /*3ff0*/  @P1 PRMT R94, R106, 0x7610, R94 ;  /* 0x000076106a5e1816 */ /* 0x000fe4000000005e */
[----:B------:R-:W-:Y:S02]  /*4000*/  F2FP.F16.F32.PACK_AB R96, R130, R157 ;  /* 0x0000009d8260723e */ /* 0x000fe400000000ff */
[----:B------:R-:W-:Y:S02]  /*4010*/  F2FP.F16.F32.PACK_AB R98, R107, R104 ;  /* 0x000000686b62723e */ /* 0x000fe400000000ff */
[----:B------:R-:W-:Y:S02]  /*4020*/  @P1 PRMT R92, R92, 0x5410, R101 ;  /* 0x000054105c5c1816 */ /* 0x000fe40000000065 */
[----:B------:R-:W-:-:S02]  /*4030*/  @P1 PRMT R93, R93, 0x5410, R156 ;  /* 0x000054105d5d1816 */ /* 0x000fc4000000009c */
        /* <DEDUP_REMOVED lines=12> */
.L_x_1779:
[----:B------:R-:W-:Y:S01]  /*4100*/  ISETP.GT.AND P0, PT, R153, RZ, PT ;  /* 0x000000ff9900720c */ /* 0x000fe20003f04270 */
[--C-:B-1---5:R-:W-:Y:S01]  /*4110*/  HADD2.F32 R101, -RZ, R24.reuse.H0_H0 ;  /* 0x20000018ff657230 */ /* 0x122fe20000004100 */
[C---:B------:R-:W-:Y:S01]  /*4120*/  @P1 LOP3.LUT P4, RZ, R120.reuse, 0xff, RZ, 0xc0, !PT ;  /* 0x000000ff78ff1812 */ /* 0x040fe2000788c0ff */
[----:B------:R-:W-:Y:S01]  /*4130*/  HADD2.F32 R100, -RZ, R24.H1_H1 ;  /* 0x30000018ff647230 */ /* 0x000fe20000004100 */
[----:B------:R-:W-:Y:S01]  /*4140*/  @P1 LOP3.LUT P5, RZ, R120, 0xff00, RZ, 0xc0, !PT ;  /* 0x0000ff0078ff1812 */ /* 0x000fe200078ac0ff */
[--C-:B0-----:R-:W-:Y:S01]  /*4150*/  HADD2.F32 R107, -RZ, R25.reuse.H0_H0 ;  /* 0x20000019ff6b7230 */ /* 0x101fe20000004100 */
[----:B------:R-:W-:Y:S01]  /*4160*/  @P1 LOP3.LUT P6, RZ, R121, 0xff0000, RZ, 0xc0, !PT ;  /* 0x00ff000079ff1812 */ /* 0x000fe200078cc0ff */
[----:B------:R-:W-:Y:S02]  /*4170*/  HADD2.F32 R156, -RZ, R25.H1_H1 ;  /* 0x30000019ff9c7230 */ /* 0x000fe40000004100 */
[--C-:B------:R-:W-:Y:S02]  /*4180*/  HADD2.F32 R157, -RZ, R26.reuse.H0_H0 ;  /* 0x2000001aff9d7230 */ /* 0x100fe40000004100 */
[----:B------:R-:W-:-:S02]  /*4190*/  HADD2.F32 R159, -RZ, R26.H1_H1 ;  /* 0x3000001aff9f7230 */ /* 0x000fc40000004100 */
[-CC-:B------:R-:W-:Y:S01]  /*41a0*/  @P0 FFMA.FTZ R103, R5, R155.reuse, R154.reuse ;  /* 0x0000009b05670223 */ /* 0x180fe2000001009a */
        /* <DEDUP_REMOVED lines=13> */
[----:B------:R-:W-:Y:S01]  /*4280*/  @P0 FFMA.FTZ R131, R17, R155, R154 ;  /* 0x0000009b11830223 */ /* 0x000fe2000001009a */
[C---:B------:R-:W-:Y:S01]  /*4290*/  @P0 FFMA.FTZ R156, R150.reuse, R105, R156 ;  /* 0x00000069969c0223 */ /* 0x040fe2000001009c */
[----:B------:R-:W-:Y:S01]  /*42a0*/  @P0 FADD.FTZ R106, R15, -R106 ;  /* 0x8000006a0f6a0221 */ /* 0x000fe20000010000 */
[----:B------:R-:W-:Y:S01]  /*42b0*/  @P0 FFMA.FTZ R107, R150, R103, R107 ;  /* 0x00000067966b0223 */ /* 0x000fe2000001006b */
[----:B------:R-:W0:Y:S01]  /*42c0*/  @P1 LDC.64 R104, c[0x0][0x408] ;  /* 0x00010200ff681b82 */ /* 0x000e220000000a00 */
[----:B------:R-:W-:Y:S01]  /*42d0*/  @P0 FADD.FTZ R131, R14, -R131 ;  /* 0x800000830e830221 */ /* 0x000fe20000010000 */
[----:B------:R-:W-:-:S02]  /*42e0*/  HADD2.F32 R161, -RZ, R27.H0_H0 ;  /* 0x2000001bffa17230 */ /* 0x000fc40000004100 */
[----:B------:R-:W-:-:S03]  /*42f0*/  @P0 FFMA.FTZ R159, R150, R106, R159 ;  /* 0x0000006a969f0223 */ /* 0x000fc6000001009f */
[----:B------:R-:W-:Y:S01]  /*4300*/  @P0 FFMA.FTZ R161, R150, R131, R161 ;  /* 0x0000008396a10223 */ /* 0x000fe200000100a1 */
[----:B------:R-:W1:Y:S08]  /*4310*/  @P1 LDC.64 R102, c[0x0][0x408] ;  /* 0x00010200ff661b82 */ /* 0x000e700000000a00 */
[----:B------:R-:W2:Y:S01]  /*4320*/  @P1 LDC.64 R130, c[0x0][0x408] ;  /* 0x00010200ff821b82 */ /* 0x000ea20000000a00 */
[----:B0-----:R-:W-:-:S04]  /*4330*/  @P1 FMUL.FTZ R105, R100, R105 ;  /* 0x0000006964691220 */ /* 0x001fc80000410000 */
[----:B------:R-:W-:Y:S01]  /*4340*/  @P1 FMUL.FTZ R104, R105, R104 ;  /* 0x0000006869681220 */ /* 0x000fe20000410000 */
[----:B-1----:R-:W-:-:S04]  /*4350*/  @P1 FMUL.FTZ R103, R101, R103 ;  /* 0x0000006765671220 */ /* 0x002fc80000410000 */
[----:B------:R-:W-:Y:S01]  /*4360*/  @P1 FSEL R104, R104, RZ, P5 ;  /* 0x000000ff68681208 */ /* 0x000fe20002800000 */
[----:B------:R-:W0:Y:S01]  /*4370*/  @P1 LDC.64 R100, c[0x0][0x408] ;  /* 0x00010200ff641b82 */ /* 0x000e220000000a00 */
[----:B------:R-:W-:Y:S01]  /*4380*/  @P1 LOP3.LUT P5, RZ, R120, 0xff000000, RZ, 0xc0, !PT ;  /* 0xff00000078ff1812 */ /* 0x000fe200078ac0ff */
[----:B------:R-:W-:Y:S01]  /*4390*/  @P1 FMUL.FTZ R102, R103, R102 ;  /* 0x0000006667661220 */ /* 0x000fe20000410000 */
[----:B------:R-:W-:Y:S01]  /*43a0*/  @P1 F2FP.F16.F32.PACK_AB R160, RZ, R104 ;  /* 0x00000068ffa0123e */ /* 0x000fe200000000ff */
[----:B--2---:R-:W-:-:S03]  /*43b0*/  @P1 FMUL.FTZ R131, R161, R131 ;  /* 0x00000083a1831220 */ /* 0x004fc60000410000 */
[----:B------:R-:W-:Y:S01]  /*43c0*/  @P1 FSEL R102, R102, RZ, P4 ;  /* 0x000000ff66661208 */ /* 0x000fe20002000000 */
[----:B------:R-:W1:Y:S01]  /*43d0*/  @P1 LDC.64 R104, c[0x0][0x408] ;  /* 0x00010200ff681b82 */ /* 0x000e620000000a00 */
[----:B------:R-:W-:Y:S01]  /*43e0*/  @P1 LOP3.LUT P4, RZ, R120, 0xff0000, RZ, 0xc0, !PT ;  /* 0x00ff000078ff1812 */ /* 0x000fe2000788c0ff */
[----:B------:R-:W-:Y:S01]  /*43f0*/  @P1 FMUL.FTZ R130, R131, R130 ;  /* 0x0000008283821220 */ /* 0x000fe20000410000 */
[----:B------:R-:W-:-:S04]  /*4400*/  @P1 F2FP.F16.F32.PACK_AB R158, RZ, R102 ;  /* 0x00000066ff9e123e */ /* 0x000fc800000000ff */
[----:B------:R-:W-:Y:S01]  /*4410*/  @P1 FSEL R130, R130, RZ, P6 ;  /* 0x000000ff82821208 */ /* 0x000fe20003000000 */
[----:B------:R-:W2:Y:S01]  /*4420*/  @P1 LDC.64 R102, c[0x0][0x408] ;  /* 0x00010200ff661b82 */ /* 0x000ea20000000a00 */
[----:B------:R-:W-:Y:S02]  /*4430*/  @P1 PRMT R92, R158, 0x7610, R92 ;  /* 0x000076109e5c1816 */ /* 0x000fe4000000005c */
[----:B------:R-:W-:Y:S02]  /*4440*/  @P1 F2FP.F16.F32.PACK_AB R130, RZ, R130 ;  /* 0x00000082ff82123e */ /* 0x000fe400000000ff */
[----:B------:R-:W-:Y:S02]  /*4450*/  @P1 PRMT R92, R92, 0x5410, R160 ;  /* 0x000054105c5c1816 */ /* 0x000fe400000000a0 */
[----:B------:R-:W-:Y:S01]  /*4460*/  @P1 PRMT R95, R130, 0x7610, R95 ;  /* 0x00007610825f1816 */ /* 0x000fe2000000005f */
[----:B0-----:R-:W-:Y:S02]  /*4470*/  @P1 FMUL.FTZ R101, R107, R101 ;  /* 0x000000656b651220 */ /* 0x001fe40000410000 */
[----:B------:R-:W0:Y:S02]  /*4480*/  @P1 LDC.64 R106, c[0x0][0x408] ;  /* 0x00010200ff6a1b82 */ /* 0x000e240000000a00 */
[----:B------:R-:W-:Y:S01]  /*4490*/  @P1 FMUL.FTZ R100, R101, R100 ;  /* 0x0000006465641220 */ /* 0x000fe20000410000 */
[----:B-1----:R-:W-:-:S04]  /*44a0*/  @P1 FMUL.FTZ R105, R157, R105 ;  /* 0x000000699d691220 */ /* 0x002fc80000410000 */
[----:B------:R-:W-:Y:S02]  /*44b0*/  @P1 FSEL R100, R100, RZ, P4 ;  /* 0x000000ff64641208 */ /* 0x000fe40002000000 */
[----:B------:R-:W-:Y:S01]  /*44c0*/  @P1 LOP3.LUT P4, RZ, R121, 0xff, RZ, 0xc0, !PT ;  /* 0x000000ff79ff1812 */ /* 0x000fe2000788c0ff */
[----:B------:R-:W-:Y:S01]  /*44d0*/  @P1 FMUL.FTZ R104, R105, R104 ;  /* 0x0000006869681220 */ /* 0x000fe20000410000 */
[----:B------:R-:W-:Y:S01]  /*44e0*/  @P1 F2FP.F16.F32.PACK_AB R100, RZ, R100 ;  /* 0x00000064ff64123e */ /* 0x000fe200000000ff */
[----:B--2---:R-:W-:-:S03]  /*44f0*/  @P1 FMUL.FTZ R103, R156, R103 ;  /* 0x000000679c671220 */ /* 0x004fc60000410000 */
[----:B------:R-:W-:Y:S02]  /*4500*/  @P1 FSEL R104, R104, RZ, P4 ;  /* 0x000000ff68681208 */ /* 0x000fe40002000000 */
[----:B------:R-:W-:Y:S01]  /*4510*/  @P1 PRMT R93, R100, 0x7610, R93 ;  /* 0x00007610645d1816 */ /* 0x000fe2000000005d */
[----:B------:R-:W-:Y:S01]  /*4520*/  @P1 FMUL.FTZ R102, R103, R102 ;  /* 0x0000006667661220 */ /* 0x000fe20000410000 */
[----:B------:R-:W-:-:S04]  /*4530*/  @P1 F2FP.F16.F32.PACK_AB R104, RZ, R104 ;  /* 0x00000068ff68123e */ /* 0x000fc800000000ff */
[----:B------:R-:W-:Y:S01]  /*4540*/  @P1 FSEL R102, R102, RZ, P5 ;  /* 0x000000ff66661208 */ /* 0x000fe20002800000 */
[----:B0-----:R-:W-:Y:S01]  /*4550*/  @P1 FMUL.FTZ R107, R159, R107 ;  /* 0x0000006b9f6b1220 */ /* 0x001fe20000410000 */
[----:B------:R-:W-:Y:S02]  /*4560*/  @P1 LOP3.LUT P5, RZ, R121, 0xff00, RZ, 0xc0, !PT ;  /* 0x0000ff0079ff1812 */ /* 0x000fe400078ac0ff */
[----:B------:R-:W-:Y:S01]  /*4570*/  @P1 F2FP.F16.F32.PACK_AB R102, RZ, R102 ;  /* 0x00000066ff66123e */ /* 0x000fe200000000ff */
[----:B------:R-:W-:Y:S01]  /*4580*/  @P1 FMUL.FTZ R106, R107, R106 ;  /* 0x0000006a6b6a1220 */ /* 0x000fe20000410000 */
[----:B------:R-:W-:Y:S02]  /*4590*/  @P1 PRMT R94, R104, 0x7610, R94 ;  /* 0x00007610685e1816 */ /* 0x000fe4000000005e */
[----:B------:R-:W-:Y:S02]  /*45a0*/  @P1 PRMT R93, R93, 0x5410, R102 ;  /* 0x000054105d5d1816 */ /* 0x000fe40000000066 */
[----:B------:R-:W-:-:S04]  /*45b0*/  @P1 FSEL R106, R106, RZ, P5 ;  /* 0x000000ff6a6a1208 */ /* 0x000fc80002800000 */
        /* <DEDUP_REMOVED lines=15> */
.L_x_1778:
[----:B------:R-:W-:-:S04]  /*46b0*/  UISETP.NE.U32.AND UP0, UPT, UR20, URZ, UPT ;  /* 0x000000ff1400728c */ /* 0x000fc8000bf05070 */
[----:B------:R-:W-:-:S06]  /*46c0*/  UISETP.NE.AND.EX UP0, UPT, UR21, URZ, UPT, UP0 ;  /* 0x000000ff1500728c */ /* 0x000fcc000bf05300 */
[----:B------:R-:W-:-:S13]  /*46d0*/  PLOP3.LUT P3, PT, PT, PT, UP0, 0x80, 0x8 ;  /* 0x000000000008781c */ /* 0x000fda0003f6f008 */
[----:B------:R-:W-:Y:S05]  /*46e0*/  @!P3 BRA `(.L_x_1781) ;  /* 0x00000004007cb947 */ /* 0x000fea0003800000 */
[----:B-1----:R-:W1:Y:S01]  /*46f0*/  @P1 LDC.64 R98, c[0x0][0x408] ;  /* 0x00010200ff621b82 */ /* 0x002e620000000a00 */
[-CC-:B------:R-:W-:Y:S01]  /*4700*/  FFMA.FTZ R97, R5, R155.reuse, R154.reuse ;  /* 0x0000009b05617223 */ /* 0x180fe2000001009a */
[----:B------:R-:W-:Y:S01]  /*4710*/  ISETP.GT.AND P0, PT, R153, RZ, PT ;  /* 0x000000ff9900720c */ /* 0x000fe20003f04270 */
[-CC-:B------:R-:W-:Y:S01]  /*4720*/  FFMA.FTZ R104, R4, R155.reuse, R154.reuse ;  /* 0x0000009b04687223 */ /* 0x180fe2000001009a */
[-CC-:B------:R-:W-:Y:S01]  /*4730*/  FFMA.FTZ R103, R9, R155.reuse, R154.reuse ;  /* 0x0000009b09677223 */ /* 0x180fe2000001009a */
[----:B------:R-:W-:Y:S01]  /*4740*/  FADD.FTZ R97, R132, -R97 ;  /* 0x8000006184617221 */ /* 0x000fe20000010000 */
[----:B------:R-:W-:Y:S01]  /*4750*/  FFMA.FTZ R161, R17, R155, R154 ;  /* 0x0000009b11a17223 */ /* 0x000fe2000001009a */
[----:B------:R-:W-:Y:S01]  /*4760*/  FADD.FTZ R105, R7, -R104 ;  /* 0x8000006807697221 */ /* 0x000fe20000010000 */
[----:B------:R-:W2:Y:S01]  /*4770*/  @P1 LDC.64 R100, c[0x0][0x408] ;  /* 0x00010200ff641b82 */ /* 0x000ea20000000a00 */
[----:B------:R-:W-:Y:S01]  /*4780*/  FMUL.FTZ R102, R150, R97 ;  /* 0x0000006196667220 */ /* 0x000fe20000410000 */
[----:B------:R-:W-:Y:S01]  /*4790*/  FFMA.FTZ R104, R8, R155, R154 ;  /* 0x0000009b08687223 */ /* 0x000fe2000001009a */
[----:B------:R-:W-:Y:S01]  /*47a0*/  FADD.FTZ R103, R6, -R103 ;  /* 0x8000006706677221 */ /* 0x000fe20000010000 */
[----:B------:R-:W-:Y:S01]  /*47b0*/  FMUL.FTZ R105, R150, R105 ;  /* 0x0000006996697220 */ /* 0x000fe20000410000 */
[----:B------:R-:W-:Y:S01]  /*47c0*/  FADD.FTZ R161, R14, -R161 ;  /* 0x800000a10ea17221 */ /* 0x000fe20000010000 */
[----:B------:R-:W-:Y:S01]  /*47d0*/  FSEL R102, R102, RZ, P0 ;  /* 0x000000ff66667208 */ /* 0x000fe20000000000 */
[----:B0-----:R-:W-:Y:S01]  /*47e0*/  FADD.FTZ R107, R11, -R104 ;  /* 0x800000680b6b7221 */ /* 0x001fe20000010000 */
[----:B------:R-:W0:Y:S01]  /*47f0*/  @P1 LDC.64 R96, c[0x0][0x408] ;  /* 0x00010200ff601b82 */ /* 0x000e220000000a00 */
[C---:B------:R-:W-:Y:S01]  /*4800*/  FMUL.FTZ R104, R150.reuse, R103 ;  /* 0x0000006796687220 */ /* 0x040fe20000410000 */
[----:B------:R-:W-:Y:S01]  /*4810*/  FSEL R105, R105, RZ, P0 ;  /* 0x000000ff69697208 */ /* 0x000fe20000000000 */
[----:B------:R-:W-:Y:S01]  /*4820*/  FMUL.FTZ R103, R150, R107 ;  /* 0x0000006b96677220 */ /* 0x000fe20000410000 */
[-CC-:B------:R-:W-:Y:S01]  /*4830*/  FFMA.FTZ R107, R13, R155.reuse, R154.reuse ;  /* 0x0000009b0d6b7223 */ /* 0x180fe2000001009a */
[----:B------:R-:W-:Y:S01]  /*4840*/  FFMA.FTZ R130, R12, R155, R154 ;  /* 0x0000009b0c827223 */ /* 0x000fe2000001009a */
[----:B------:R-:W-:Y:S01]  /*4850*/  FSEL R104, R104, RZ, P0 ;  /* 0x000000ff68687208 */ /* 0x000fe20000000000 */
[----:B------:R-:W-:Y:S01]  /*4860*/  FMUL.FTZ R156, R150, R161 ;  /* 0x000000a1969c7220 */ /* 0x000fe20000410000 */
[----:B-1----:R-:W-:Y:S01]  /*4870*/  @P1 FMUL.FTZ R99, R102, R99 ;  /* 0x0000006366631220 */ /* 0x002fe20000410000 */
[----:B------:R-:W-:Y:S01]  /*4880*/  FSEL R103, R103, RZ, P0 ;  /* 0x000000ff67677208 */ /* 0x000fe20000000000 */
[----:B------:R-:W-:Y:S01]  /*4890*/  FADD.FTZ R107, R10, -R107 ;  /* 0x8000006b0a6b7221 */ /* 0x000fe20000010000 */
[----:B------:R-:W-:Y:S01]  /*48a0*/  FADD.FTZ R157, R15, -R130 ;  /* 0x800000820f9d7221 */ /* 0x000fe20000010000 */
[----:B------:R-:W-:Y:S01]  /*48b0*/  @P1 FMUL.FTZ R106, R99, R98 ;  /* 0x00000062636a1220 */ /* 0x000fe20000410000 */
[----:B------:R-:W-:Y:S01]  /*48c0*/  FSEL R156, R156, RZ, P0 ;  /* 0x000000ff9c9c7208 */ /* 0x000fe20000000000 */
[----:B------:R-:W1:Y:S01]  /*48d0*/  @P1 LDC.64 R98, c[0x0][0x408] ;  /* 0x00010200ff621b82 */ /* 0x000e620000000a00 */
[C---:B------:R-:W-:Y:S01]  /*48e0*/  FMUL.FTZ R107, R150.reuse, R107 ;  /* 0x0000006b966b7220 */ /* 0x040fe20000410000 */
[----:B--2---:R-:W-:Y:S01]  /*48f0*/  @P1 FMUL.FTZ R101, R103, R101 ;  /* 0x0000006567651220 */ /* 0x004fe20000410000 */
[----:B------:R-:W-:Y:S01]  /*4900*/  FMUL.FTZ R130, R150, R157 ;  /* 0x0000009d96827220 */ /* 0x000fe20000410000 */
[----:B-----5:R-:W-:-:S02]  /*4910*/  @P1 LOP3.LUT P4, RZ, R120, 0xff, RZ, 0xc0, !PT ;  /* 0x000000ff78ff1812 */ /* 0x020fc4000788c0ff */
[----:B------:R-:W-:Y:S01]  /*4920*/  @P1 FMUL.FTZ R159, R101, R100 ;  /* 0x00000064659f1220 */ /* 0x000fe20000410000 */
[----:B------:R-:W-:Y:S01]  /*4930*/  FSEL R107, R107, RZ, P0 ;  /* 0x000000ff6b6b7208 */ /* 0x000fe20000000000 */
[----:B------:R-:W2:Y:S01]  /*4940*/  @P1 LDC.64 R100, c[0x0][0x408] ;  /* 0x00010200ff641b82 */ /* 0x000ea20000000a00 */
[----:B------:R-:W-:Y:S01]  /*4950*/  @P1 FSEL R106, R106, RZ, P4 ;  /* 0x000000ff6a6a1208 */ /* 0x000fe20002000000 */
[----:B0-----:R-:W-:Y:S01]  /*4960*/  @P1 FMUL.FTZ R97, R105, R97 ;  /* 0x0000006169611220 */ /* 0x001fe20000410000 */
[----:B------:R-:W-:Y:S02]  /*4970*/  FSEL R130, R130, RZ, P0 ;  /* 0x000000ff82827208 */ /* 0x000fe40000000000 */
[C---:B------:R-:W-:Y:S01]  /*4980*/  @P1 LOP3.LUT P5, RZ, R120.reuse, 0xff00, RZ, 0xc0, !PT ;  /* 0x0000ff0078ff1812 */ /* 0x040fe200078ac0ff */
[----:B------:R-:W-:Y:S01]  /*4990*/  @P1 FMUL.FTZ R131, R97, R96 ;  /* 0x0000006061831220 */ /* 0x000fe20000410000 */
[----:B------:R-:W-:Y:S01]  /*49a0*/  @P1 LOP3.LUT P4, RZ, R120, 0xff0000, RZ, 0xc0, !PT ;  /* 0x00ff000078ff1812 */ /* 0x000fe2000788c0ff */
[----:B------:R-:W0:Y:S01]  /*49b0*/  @P1 LDC.64 R96, c[0x0][0x408] ;  /* 0x00010200ff601b82 */ /* 0x000e220000000a00 */
[----:B------:R-:W-:-:S04]  /*49c0*/  @P1 F2FP.F16.F32.PACK_AB R160, RZ, R106 ;  /* 0x0000006affa0123e */ /* 0x000fc800000000ff */
[----:B------:R-:W-:Y:S01]  /*49d0*/  @P1 PRMT R92, R160, 0x7610, R92 ;  /* 0x00007610a05c1816 */ /* 0x000fe2000000005c */
[----:B-1----:R-:W-:-:S04]  /*49e0*/  @P1 FMUL.FTZ R99, R104, R99 ;  /* 0x0000006368631220 */ /* 0x002fc80000410000 */
[----:B------:R-:W-:Y:S02]  /*49f0*/  @P1 FMUL.FTZ R158, R99, R98 ;  /* 0x00000062639e1220 */ /* 0x000fe40000410000 */
[----:B------:R-:W1:Y:S01]  /*4a00*/  @P1 LDC.64 R98, c[0x0][0x408] ;  /* 0x00010200ff621b82 */ /* 0x000e620000000a00 */
[----:B--2---:R-:W-:Y:S02]  /*4a10*/  @P1 FMUL.FTZ R101, R156, R101 ;  /* 0x000000659c651220 */ /* 0x004fe40000410000 */
[----:B------:R-:W-:Y:S02]  /*4a20*/  @P1 FSEL R106, R158, RZ, P4 ;  /* 0x000000ff9e6a1208 */ /* 0x000fe40002000000 */
[----:B------:R-:W-:Y:S01]  /*4a30*/  @P1 LOP3.LUT P4, RZ, R121, 0xff, RZ, 0xc0, !PT ;  /* 0x000000ff79ff1812 */ /* 0x000fe2000788c0ff */
[----:B------:R-:W-:Y:S01]  /*4a40*/  @P1 FMUL.FTZ R100, R101, R100 ;  /* 0x0000006465641220 */ /* 0x000fe20000410000 */
[----:B------:R-:W-:Y:S02]  /*4a50*/  @P1 FSEL R101, R131, RZ, P5 ;  /* 0x000000ff83651208 */ /* 0x000fe40002800000 */
[----:B------:R-:W-:Y:S01]  /*4a60*/  @P1 LOP3.LUT P5, RZ, R120, 0xff000000, RZ, 0xc0, !PT ;  /* 0xff00000078ff1812 */ /* 0x000fe200078ac0ff */
[----:B0-----:R-:W-:Y:S01]  /*4a70*/  @P1 FMUL.FTZ R97, R107, R97 ;  /* 0x000000616b611220 */ /* 0x001fe20000410000 */
[----:B------:R-:W-:-:S02]  /*4a80*/  @P1 F2FP.F16.F32.PACK_AB R106, RZ, R106 ;  /* 0x0000006aff6a123e */ /* 0x000fc400000000ff */
[----:B------:R-:W-:Y:S01]  /*4a90*/  @P1 FSEL R131, R159, RZ, P5 ;  /* 0x000000ff9f831208 */ /* 0x000fe20002800000 */
[----:B------:R-:W-:Y:S01]  /*4aa0*/  @P1 FMUL.FTZ R157, R97, R96 ;  /* 0x00000060619d1220 */ /* 0x000fe20000410000 */
[----:B------:R-:W-:Y:S01]  /*4ab0*/  F2FP.F16.F32.PACK_AB R97, R103, R104 ;  /* 0x000000686761723e */ /* 0x000fe200000000ff */
[----:B------:R-:W-:Y:S01]  /*4ac0*/  FFMA.FTZ R103, R18, R155, R154 ;  /* 0x0000009b12677223 */ /* 0x000fe2000001009a */
[----:B------:R-:W-:Y:S02]  /*4ad0*/  @P1 LOP3.LUT P5, RZ, R121, 0xff0000, RZ, 0xc0, !PT ;  /* 0x00ff000079ff1812 */ /* 0x000fe400078ac0ff */
[----:B------:R-:W-:Y:S01]  /*4ae0*/  @P1 FSEL R157, R157, RZ, P4 ;  /* 0x000000ff9d9d1208 */ /* 0x000fe20002000000 */
[----:B------:R-:W-:Y:S01]  /*4af0*/  FADD.FTZ R103, R16, -R103 ;  /* 0x8000006710677221 */ /* 0x000fe20000010000 */
[----:B------:R-:W-:Y:S02]  /*4b00*/  @P1 LOP3.LUT P4, RZ, R121, 0xff00, RZ, 0xc0, !PT ;  /* 0x0000ff0079ff1812 */ /* 0x000fe4000788c0ff */
[----:B------:R-:W-:Y:S01]  /*4b10*/  F2FP.F16.F32.PACK_AB R96, R105, R102 ;  /* 0x000000666960723e */ /* 0x000fe200000000ff */
[----:B-1----:R-:W-:Y:S01]  /*4b20*/  @P1 FMUL.FTZ R99, R130, R99 ;  /* 0x0000006382631220 */ /* 0x002fe20000410000 */
[----:B------:R-:W-:Y:S01]  /*4b30*/  FMUL.FTZ R103, R150, R103 ;  /* 0x0000006796677220 */ /* 0x000fe20000410000 */
[----:B------:R-:W-:-:S02]  /*4b40*/  @P1 F2FP.F16.F32.PACK_AB R157, RZ, R157 ;  /* 0x0000009dff9d123e */ /* 0x000fc400000000ff */
[----:B------:R-:W-:Y:S01]  /*4b50*/  @P1 FMUL.FTZ R99, R99, R98 ;  /* 0x0000006263631220 */ /* 0x000fe20000410000 */
[----:B------:R-:W-:Y:S02]  /*4b60*/  @P1 FSEL R102, R100, RZ, P5 ;  /* 0x000000ff64661208 */ /* 0x000fe40002800000 */
[----:B------:R-:W-:Y:S02]  /*4b70*/  @P1 F2FP.F16.F32.PACK_AB R101, RZ, R101 ;  /* 0x00000065ff65123e */ /* 0x000fe400000000ff */
[----:B------:R-:W-:Y:S02]  /*4b80*/  @P1 FSEL R99, R99, RZ, P4 ;  /* 0x000000ff63631208 */ /* 0x000fe40002000000 */
[----:B------:R-:W-:Y:S02]  /*4b90*/  @P1 F2FP.F16.F32.PACK_AB R131, RZ, R131 ;  /* 0x00000083ff83123e */ /* 0x000fe400000000ff */
[----:B------:R-:W-:Y:S02]  /*4ba0*/  @P1 F2FP.F16.F32.PACK_AB R100, RZ, R99 ;  /* 0x00000063ff64123e */ /* 0x000fe400000000ff */
[----:B------:R-:W-:-:S02]  /*4bb0*/  @P1 F2FP.F16.F32.PACK_AB R102, RZ, R102 ;  /* 0x00000066ff66123e */ /* 0x000fc400000000ff */
[----:B------:R-:W-:Y:S02]  /*4bc0*/  FSEL R103, R103, RZ, P0 ;  /* 0x000000ff67677208 */ /* 0x000fe40000000000 */
[----:B------:R-:W-:Y:S02]  /*4bd0*/  @P1 PRMT R93, R106, 0x7610, R93 ;  /* 0x000076106a5d1816 */ /* 0x000fe4000000005d */
[----:B------:R-:W-:Y:S02]  /*4be0*/  @P1 PRMT R94, R157, 0x7610, R94 ;  /* 0x000076109d5e1816 */ /* 0x000fe4000000005e */
        /* <DEDUP_REMOVED lines=15> */
.L_x_1781:
[----:B------:R-:W-:Y:S04]  /*4ce0*/  BSSY.RECONVERGENT B2, `(.L_x_1782) ;  /* 0x000000d000027945 */ /* 0x000fe80003800200 */
[----:B------:R-:W-:Y:S05]  /*4cf0*/  @!P1 BRA `(.L_x_1783) ;  /* 0x00000000002c9947 */ /* 0x000fea0003800000 */
[----:B-1----:R-:W-:Y:S01]  /*4d00*/  FFMA.FTZ R101, R5, R155, R154 ;  /* 0x0000009b05657223 */ /* 0x002fe2000001009a */
        /* <DEDUP_REMOVED lines=10> */
.L_x_1783:
[----:B------:R-:W-:Y:S05]  /*4db0*/  BSYNC.RECONVERGENT B2 ;  /* 0x0000000000027941 */ /* 0x000fea0003800200 */
.L_x_1782:
        /* <DEDUP_REMOVED lines=13> */
.L_x_1785:
[----:B------:R-:W-:Y:S05]  /*4e90*/  BSYNC.RECONVERGENT B2 ;  /* 0x0000000000027941 */ /* 0x000fea0003800200 */
.L_x_1784:
        /* <DEDUP_REMOVED lines=13> */
.L_x_1787:
[----:B------:R-:W-:Y:S05]  /*4f70*/  BSYNC.RECONVERGENT B2 ;  /* 0x0000000000027941 */ /* 0x000fea0003800200 */
.L_x_1786:
        /* <DEDUP_REMOVED lines=13> */
.L_x_1789:
[----:B------:R-:W-:Y:S05]  /*5050*/  BSYNC.RECONVERGENT B2 ;  /* 0x0000000000027941 */ /* 0x000fea0003800200 */
.L_x_1788:
        /* <DEDUP_REMOVED lines=13> */
.L_x_1791:
[----:B------:R-:W-:Y:S05]  /*5130*/  BSYNC.RECONVERGENT B2 ;  /* 0x0000000000027941 */ /* 0x000fea0003800200 */
.L_x_1790:
        /* <DEDUP_REMOVED lines=13> */
.L_x_1793:
[----:B------:R-:W-:Y:S05]  /*5210*/  BSYNC.RECONVERGENT B2 ;  /* 0x0000000000027941 */ /* 0x000fea0003800200 */
.L_x_1792:
        /* <DEDUP_REMOVED lines=13> */
.L_x_1795:
[----:B------:R-:W-:Y:S05]  /*52f0*/  BSYNC.RECONVERGENT B2 ;  /* 0x0000000000027941 */ /* 0x000fea0003800200 */
.L_x_1794:
[----:B------:R-:W-:Y:S05]  /*5300*/  @!P1 BRA `(.L_x_1780) ;  /* 0x0000000000309947 */ /* 0x000fea0003800000 */
[----:B-1----:R-:W-:Y:S01]  /*5310*/  FFMA.FTZ R101, R18, R155, R154 ;  /* 0x0000009b12657223 */ /* 0x002fe2000001009a */
        /* <DEDUP_REMOVED lines=10> */
[----:B------:R-:W-:-:S07]  /*53c0*/  PRMT R95, R95, 0x5410, R101 ;  /* 0x000054105f5f7816 */ /* 0x000fce0000000065 */
.L_x_1780:
[----:B------:R-:W-:Y:S05]  /*53d0*/  BSYNC.RECONVERGENT B0 ;  /* 0x0000000000007941 */ /* 0x000fea0003800200 */
.L_x_1777:
[----:B-1----:R-:W1:Y:S08]  /*53e0*/  @P3 LDC.64 R102, c[0x0][0x478] ;  /* 0x00011e00ff663b82 */ /* 0x002e700000000a00 */
[----:B------:R-:W2:Y:S01]  /*53f0*/  @P1 LDC.64 R100, c[0x0][0x468] ;  /* 0x00011a00ff641b82 */ /* 0x000ea20000000a00 */
[C---:B-1----:R-:W-:Y:S01]  /*5400*/  @P3 IMAD.WIDE.U32 R102, R152.reuse, 0x10, R102 ;  /* 0x0000001098663825 */ /* 0x042fe200078e0066 */
[----:B------:R-:W-:-:S04]  /*5410*/  IADD3 R152, PT, PT, R152, 0x20, RZ ;  /* 0x0000002098987810 */ /* 0x000fc80007ffe0ff */
[----:B------:R3:W-:Y:S01]  /*5420*/  @P3 STG.E.128 desc[UR6][R102.64], R96 ;  /* 0x0000006066003986 */ /* 0x0007e2000c101d06 */
[C---:B--2---:R-:W-:Y:S01]  /*5430*/  @P1 IMAD.WIDE.U32 R100, R151.reuse, 0x10, R100 ;  /* 0x0000001097641825 */ /* 0x044fe200078e0064 */
[----:B------:R-:W-:-:S04]  /*5440*/  IADD3 R151, PT, PT, R151, 0x20, RZ ;  /* 0x0000002097977810 */ /* 0x000fc80007ffe0ff */
[----:B------:R3:W-:Y:S03]  /*5450*/  @P1 STG.E.128 desc[UR6][R100.64], R92 ;  /* 0x0000005c64001986 */ /* 0x0007e6000c101d06 */
.L_x_1776:
[----:B------:R-:W-:Y:S05]  /*5460*/  BSYNC.RECONVERGENT B1 ;  /* 0x0000000000017941 */ /* 0x000fea0003800200 */
.L_x_1775:
        /* <DEDUP_REMOVED lines=11> */
[----:B-----5:R-:W-:Y:S01]  /*5520*/  HADD2.F32 R161, -RZ, R20.H0_H0 ;  /* 0x20000014ffa17230 */ /* 0x020fe20000004100 */
[----:B0-----:R-:W0:Y:S01]  /*5530*/  @P1 LDC.64 R106, c[0x0][0x408] ;  /* 0x00010200ff6a1b82 */ /* 0x001e220000000a00 */
[----:B------:R-:W-:Y:S01]  /*5540*/  HADD2.F32 R159, -RZ, R21.H1_H1 ;  /* 0x30000015ff9f7230 */ /* 0x000fe20000004100 */
[----:B------:R-:W-:Y:S01]  /*5550*/  @P1 LOP3.LUT P3, RZ, R124, 0xff00, RZ, 0xc0, !PT ;  /* 0x0000ff007cff1812 */ /* 0x000fe2000786c0ff */
[----:B------:R-:W-:Y:S01]  /*5560*/  HADD2.F32 R157, -RZ, R22.H0_H0 ;  /* 0x20000016ff9d7230 */ /* 0x000fe20000004100 */
[----:B------:R-:W-:Y:S01]  /*5570*/  @P1 LOP3.LUT P4, RZ, R125, 0xff0000, RZ, 0xc0, !PT ;  /* 0x00ff00007dff1812 */ /* 0x000fe2000788c0ff */
[----:B------:R-:W-:Y:S02]  /*5580*/  HADD2.F32 R158, -RZ, R20.H1_H1 ;  /* 0x30000014ff9e7230 */ /* 0x000fe40000004100 */
[----:B------:R-:W-:Y:S01]  /*5590*/  HADD2.F32 R153, -RZ, R23.H1_H1 ;  /* 0x30000017ff997230 */ /* 0x000fe20000004100 */
[----:B------:R-:W2:Y:S01]  /*55a0*/  @P1 LDC.64 R130, c[0x0][0x408] ;  /* 0x00010200ff821b82 */ /* 0x000ea20000000a00 */
[----:B------:R-:W-:-:S02]  /*55b0*/  HADD2.F32 R156, -RZ, R21.H0_H0 ;  /* 0x20000015ff9c7230 */ /* 0x000fc40000004100 */
[-CC-:B-1-3--:R-:W-:Y:S01]  /*55c0*/  @P0 FFMA.FTZ R97, R19, R155.reuse, R154.reuse ;  /* 0x0000009b13610223 */ /* 0x18afe2000001009a */
        /* <DEDUP_REMOVED lines=8> */
[----:B------:R-:W-:Y:S01]  /*5650*/  @P0 FADD.FTZ R99, R109, -R96 ;  /* 0x800000606d630221 */ /* 0x000fe20000010000 */
[----:B------:R-:W-:Y:S01]  /*5660*/  @P0 FFMA.FTZ R161, R150, R97, R161 ;  /* 0x0000006196a10223 */ /* 0x000fe200000100a1 */
[----:B------:R-:W-:Y:S01]  /*5670*/  @P0 FADD.FTZ R98, R113, -R98 ;  /* 0x8000006271620221 */ /* 0x000fe20000010000 */
[----:B------:R-:W-:-:S02]  /*5680*/  HADD2.F32 R154, -RZ, R22.H1_H1 ;  /* 0x30000016ff9a7230 */ /* 0x000fc40000004100 */
[----:B------:R-:W-:Y:S01]  /*5690*/  @P0 FADD.FTZ R96, R116, -R103 ;  /* 0x8000006774600221 */ /* 0x000fe20000010000 */
[----:B------:R-:W-:Y:S01]  /*56a0*/  @P0 FADD.FTZ R97, R117, -R100 ;  /* 0x8000006475610221 */ /* 0x000fe20000010000 */
[----:B------:R-:W-:Y:S01]  /*56b0*/  @P0 FFMA.FTZ R159, R150, R98, R159 ;  /* 0x00000062969f0223 */ /* 0x000fe2000001009f */
[----:B------:R-:W-:Y:S01]  /*56c0*/  @P0 FADD.FTZ R98, R126, -R105 ;  /* 0x800000697e620221 */ /* 0x000fe20000010000 */
[----:B------:R-:W-:Y:S01]  /*56d0*/  @P0 FADD.FTZ R101, R112, -R101 ;  /* 0x8000006570650221 */ /* 0x000fe20000010000 */
[C---:B------:R-:W-:Y:S01]  /*56e0*/  @P0 FFMA.FTZ R157, R150.reuse, R96, R157 ;  /* 0x00000060969d0223 */ /* 0x040fe2000001009d */
[C---:B------:R-:W-:Y:S01]  /*56f0*/  @P0 FFMA.FTZ R154, R150.reuse, R97, R154 ;  /* 0x00000061969a0223 */ /* 0x040fe2000001009a */
[C---:B------:R-:W-:Y:S01]  /*5700*/  @P0 FFMA.FTZ R158, R150.reuse, R99, R158 ;  /* 0x00000063969e0223 */ /* 0x040fe2000001009e */
[----:B------:R-:W1:Y:S01]  /*5710*/  @P1 LDC.64 R96, c[0x0][0x408] ;  /* 0x00010200ff601b82 */ /* 0x000e620000000a00 */
[----:B------:R-:W-:Y:S02]  /*5720*/  HADD2.F32 R155, -RZ, R23.H0_H0 ;  /* 0x20000017ff9b7230 */ /* 0x000fe40000004100 */
[----:B------:R-:W-:Y:S01]  /*5730*/  @P0 FADD.FTZ R102, R119, -R102 ;  /* 0x8000006677660221 */ /* 0x000fe20000010000 */
[C---:B------:R-:W-:Y:S01]  /*5740*/  @P0 FFMA.FTZ R153, R150.reuse, R98, R153 ;  /* 0x0000006296990223 */ /* 0x040fe20000010099 */
[----:B------:R-:W-:Y:S01]  /*5750*/  @P0 FFMA.FTZ R156, R150, R101, R156 ;  /* 0x00000065969c0223 */ /* 0x000fe2000001009c */
[----:B0-----:R-:W-:Y:S01]  /*5760*/  @P1 FMUL.FTZ R107, R154, R107 ;  /* 0x0000006b9a6b1220 */ /* 0x001fe20000410000 */
[----:B------:R-:W-:Y:S01]  /*5770*/  @P0 FFMA.FTZ R155, R150, R102, R155 ;  /* 0x00000066969b0223 */ /* 0x000fe2000001009b */
[----:B------:R-:W-:Y:S01]  /*5780*/  @P1 LOP3.LUT P0, RZ, R124, 0xff, RZ, 0xc0, !PT ;  /* 0x000000ff7cff1812 */ /* 0x000fe2000780c0ff */
[----:B------:R-:W0:Y:S01]  /*5790*/  @P1 LDC.64 R98, c[0x0][0x408] ;  /* 0x00010200ff621b82 */ /* 0x000e220000000a00 */
[----:B------:R-:W-:Y:S01]  /*57a0*/  @P1 FMUL.FTZ R106, R107, R106 ;  /* 0x0000006a6b6a1220 */ /* 0x000fe20000410000 */
[----:B--2---:R-:W-:-:S04]  /*57b0*/  @P1 FMUL.FTZ R131, R155, R131 ;  /* 0x000000839b831220 */ /* 0x004fc80000410000 */
[----:B------:R-:W-:Y:S02]  /*57c0*/  @P1 FMUL.FTZ R130, R131, R130 ;  /* 0x0000008283821220 */ /* 0x000fe40000410000 */
[----:B------:R-:W2:Y:S03]  /*57d0*/  @P1 LDC.64 R100, c[0x0][0x408] ;  /* 0x00010200ff641b82 */ /* 0x000ea60000000a00 */
[----:B------:R-:W-:-:S04]  /*57e0*/  @P1 FSEL R130, R130, RZ, P4 ;  /* 0x000000ff82821208 */ /* 0x000fc80002000000 */
[----:B------:R-:W-:Y:S01]  /*57f0*/  @P1 F2FP.F16.F32.PACK_AB R130, RZ, R130 ;  /* 0x00000082ff82123e */ /* 0x000fe200000000ff */
[----:B------:R-:W3:Y:S01]  /*5800*/  @P1 LDC.64 R102, c[0x0][0x408] ;  /* 0x00010200ff661b82 */ /* 0x000ee20000000a00 */
[----:B-1----:R-:W-:Y:S02]  /*5810*/  @P1 FMUL.FTZ R97, R161, R97 ;  /* 0x00000061a1611220 */ /* 0x002fe40000410000 */
[----:B------:R-:W-:Y:S02]  /*5820*/  @P1 PRMT R95, R130, 0x7610, R95 ;  /* 0x00007610825f1816 */ /* 0x000fe4000000005f */
[----:B------:R-:W-:Y:S01]  /*5830*/  @P1 FMUL.FTZ R96, R97, R96 ;  /* 0x0000006061601220 */ /* 0x000fe20000410000 */
[----:B------:R-:W-:Y:S02]  /*5840*/  F2FP.F16.F32.PACK_AB R97, R159, R156 ;  /* 0x0000009c9f61723e */ /* 0x000fe400000000ff */
[----:B------:R-:W1:Y:S01]  /*5850*/  @P1 LDC.64 R104, c[0x0][0x408] ;  /* 0x00010200ff681b82 */ /* 0x000e620000000a00 */
[----:B0-----:R-:W-:-:S04]  /*5860*/  @P1 FMUL.FTZ R99, R158, R99 ;  /* 0x000000639e631220 */ /* 0x001fc80000410000 */
[----:B------:R-:W-:Y:S01]  /*5870*/  @P1 FMUL.FTZ R98, R99, R98 ;  /* 0x0000006263621220 */ /* 0x000fe20000410000 */
[----:B------:R-:W-:Y:S01]  /*5880*/  @P1 FSEL R99, R96, RZ, P0 ;  /* 0x000000ff60631208 */ /* 0x000fe20000000000 */
[----:B--2---:R-:W-:Y:S01]  /*5890*/  @P1 FMUL.FTZ R101, R156, R101 ;  /* 0x000000659c651220 */ /* 0x004fe20000410000 */
[----:B------:R-:W-:Y:S02]  /*58a0*/  @P1 LOP3.LUT P0, RZ, R124, 0xff0000, RZ, 0xc0, !PT ;  /* 0x00ff00007cff1812 */ /* 0x000fe4000780c0ff */
[----:B------:R-:W-:Y:S01]  /*58b0*/  @P1 FSEL R98, R98, RZ, P3 ;  /* 0x000000ff62621208 */ /* 0x000fe20001800000 */
[----:B------:R-:W-:Y:S01]  /*58c0*/  @P1 FMUL.FTZ R100, R101, R100 ;  /* 0x0000006465641220 */ /* 0x000fe20000410000 */
[----:B------:R-:W-:Y:S02]  /*58d0*/  @P1 LOP3.LUT P3, RZ, R124, 0xff000000, RZ, 0xc0, !PT ;  /* 0xff0000007cff1812 */ /* 0x000fe4000786c0ff */
[----:B------:R-:W-:Y:S01]  /*58e0*/  @P1 F2FP.F16.F32.PACK_AB R99, RZ, R99 ;  /* 0x00000063ff63123e */ /* 0x000fe200000000ff */
[----:B---3--:R-:W-:Y:S01]  /*58f0*/  @P1 FMUL.FTZ R103, R159, R103 ;  /* 0x000000679f671220 */ /* 0x008fe20000410000 */
[----:B------:R-:W-:-:S02]  /*5900*/  @P1 FSEL R100, R100, RZ, P0 ;  /* 0x000000ff64641208 */ /* 0x000fc40000000000 */
[----:B------:R-:W-:Y:S01]  /*5910*/  @P1 LOP3.LUT P0, RZ, R125, 0xff, RZ, 0xc0, !PT ;  /* 0x000000ff7dff1812 */ /* 0x000fe2000780c0ff */
[----:B------:R-:W-:Y:S01]  /*5920*/  @P1 FMUL.FTZ R102, R103, R102 ;  /* 0x0000006667661220 */ /* 0x000fe20000410000 */
[----:B------:R-:W-:Y:S02]  /*5930*/  @P1 F2FP.F16.F32.PACK_AB R100, RZ, R100 ;  /* 0x00000064ff64123e */ /* 0x000fe400000000ff */
[----:B------:R-:W-:Y:S01]  /*5940*/  @P1 F2FP.F16.F32.PACK_AB R101, RZ, R98 ;  /* 0x00000062ff65123e */ /* 0x000fe200000000ff */
[----:B-1----:R-:W-:Y:S01]  /*5950*/  @P1 FMUL.FTZ R105, R157, R105 ;  /* 0x000000699d691220 */ /* 0x002fe20000410000 */
[----:B------:R-:W-:Y:S02]  /*5960*/  @P1 FSEL R102, R102, RZ, P3 ;  /* 0x000000ff66661208 */ /* 0x000fe40001800000 */
[----:B------:R-:W-:Y:S01]  /*5970*/  @P1 LOP3.LUT P3, RZ, R125, 0xff00, RZ, 0xc0, !PT ;  /* 0x0000ff007dff1812 */ /* 0x000fe2000786c0ff */
[----:B------:R-:W-:Y:S01]  /*5980*/  @P1 FMUL.FTZ R104, R105, R104 ;  /* 0x0000006869681220 */ /* 0x000fe20000410000 */
[----:B------:R-:W-:-:S02]  /*5990*/  @P1 F2FP.F16.F32.PACK_AB R102, RZ, R102 ;  /* 0x00000066ff66123e */ /* 0x000fc400000000ff */
[----:B------:R-:W-:Y:S02]  /*59a0*/  @P1 FSEL R106, R106, RZ, P3 ;  /* 0x000000ff6a6a1208 */ /* 0x000fe40001800000 */
[----:B------:R-:W-:Y:S02]  /*59b0*/  @P1 FSEL R104, R104, RZ, P0 ;  /* 0x000000ff68681208 */ /* 0x000fe40000000000 */
[----:B------:R-:W-:Y:S02]  /*59c0*/  @P1 F2FP.F16.F32.PACK_AB R106, RZ, R106 ;  /* 0x0000006aff6a123e */ /* 0x000fe400000000ff */
[----:B------:R-:W-:Y:S02]  /*59d0*/  @P1 F2FP.F16.F32.PACK_AB R104, RZ, R104 ;  /* 0x00000068ff68123e */ /* 0x000fe400000000ff */
[----:B------:R-:W-:Y:S02]  /*59e0*/  @P1 PRMT R92, R99, 0x7610, R92 ;  /* 0x00007610635c1816 */ /* 0x000fe4000000005c */
[----:B------:R-:W-:-:S02]  /*59f0*/  @P1 PRMT R93, R100, 0x7610, R93 ;  /* 0x00007610645d1816 */ /* 0x000fc4000000005d */
[----:B------:R-:W-:Y:S02]  /*5a00*/  @P1 PRMT R94, R104, 0x7610, R94 ;  /* 0x00007610685e1816 */ /* 0x000fe4000000005e */
[----:B------:R-:W-:Y:S02]  /*5a10*/  F2FP.F16.F32.PACK_AB R96, R158, R161 ;  /* 0x000000a19e60723e */ /* 0x000fe400000000ff */
[----:B------:R-:W-:Y:S02]  /*5a20*/  F2FP.F16.F32.PACK_AB R98, R154, R157 ;  /* 0x0000009d9a62723e */ /* 0x000fe400000000ff */
[----:B------:R-:W-:Y:S02]  /*5a30*/  @P1 PRMT R92, R92, 0x5410, R101 ;  /* 0x000054105c5c1816 */ /* 0x000fe40000000065 */
[----:B------:R-:W-:Y:S02]  /*5a40*/  @P1 PRMT R93, R93, 0x5410, R102 ;  /* 0x000054105d5d1816 */ /* 0x000fe40000000066 */
[----:B------:R-:W-:-:S02]  /*5a50*/  F2FP.F16.F32.PACK_AB R99, R153, R155 ;  /* 0x0000009b9963723e */ /* 0x000fc400000000ff */
        /* <DEDUP_REMOVED lines=10> */
.L_x_1800:
[----:B------:R-:W-:Y:S01]  /*5b00*/  ISETP.GT.AND P0, PT, R153, RZ, PT ;  /* 0x000000ff9900720c */ /* 0x000fe20003f04270 */
[--C-:B-----5:R-:W-:Y:S01]  /*5b10*/  HADD2.F32 R105, -RZ, R20.reuse.H0_H0 ;  /* 0x20000014ff697230 */ /* 0x120fe20000004100 */
[C---:B------:R-:W-:Y:S01]  /*5b20*/  @P1 LOP3.LUT P3, RZ, R124.reuse, 0xff, RZ, 0xc0, !PT ;  /* 0x000000ff7cff1812 */ /* 0x040fe2000786c0ff */
[----:B------:R-:W-:Y:S01]  /*5b30*/  HADD2.F32 R104, -RZ, R20.H1_H1 ;  /* 0x30000014ff687230 */ /* 0x000fe20000004100 */
[----:B------:R-:W-:Y:S01]  /*5b40*/  @P1 LOP3.LUT P4, RZ, R124, 0xff00, RZ, 0xc0, !PT ;  /* 0x0000ff007cff1812 */ /* 0x000fe2000788c0ff */
[--C-:B------:R-:W-:Y:S01]  /*5b50*/  HADD2.F32 R159, -RZ, R21.reuse.H0_H0 ;  /* 0x20000015ff9f7230 */ /* 0x100fe20000004100 */
[C---:B------:R-:W-:Y:S01]  /*5b60*/  @P1 LOP3.LUT P5, RZ, R125.reuse, 0xff00, RZ, 0xc0, !PT ;  /* 0x0000ff007dff1812 */ /* 0x040fe200078ac0ff */
[----:B------:R-:W-:Y:S01]  /*5b70*/  HADD2.F32 R153, -RZ, R21.H1_H1 ;  /* 0x30000015ff997230 */ /* 0x000fe20000004100 */
[----:B------:R-:W-:Y:S01]  /*5b80*/  @P1 LOP3.LUT P6, RZ, R125, 0xff0000, RZ, 0xc0, !PT ;  /* 0x00ff00007dff1812 */ /* 0x000fe200078cc0ff */
[----:B------:R-:W-:Y:S02]  /*5b90*/  HADD2.F32 R163, -RZ, R23.H0_H0 ;  /* 0x20000017ffa37230 */ /* 0x000fe40000004100 */
[----:B------:R-:W-:-:S02]  /*5ba0*/  HADD2.F32 R157, -RZ, R22.H0_H0 ;  /* 0x20000016ff9d7230 */ /* 0x000fc40000004100 */
[-CC-:B-1-3--:R-:W-:Y:S01]  /*5bb0*/  @P0 FFMA.FTZ R101, R19, R155.reuse, R154.reuse ;  /* 0x0000009b13650223 */ /* 0x18afe2000001009a */
[-CC-:B------:R-:W-:Y:S01]  /*5bc0*/  @P0 FFMA.FTZ R100, R110, R155.reuse, R154.reuse ;  /* 0x0000009b6e640223 */ /* 0x180fe2000001009a */
[-CC-:B0-----:R-:W-:Y:S01]  /*5bd0*/  @P0 FFMA.FTZ R107, R115, R155.reuse, R154.reuse ;  /* 0x0000009b736b0223 */ /* 0x181fe2000001009a */
[-C--:B------:R-:W-:Y:S01]  /*5be0*/  @P0 FFMA.FTZ R106, R118, R155.reuse, R154 ;  /* 0x0000009b766a0223 */ /* 0x080fe2000001009a */
[----:B------:R-:W-:Y:S01]  /*5bf0*/  @P0 FADD.FTZ R101, R108, -R101 ;  /* 0x800000656c650221 */ /* 0x000fe20000010000 */
[----:B------:R-:W-:Y:S01]  /*5c00*/  @P0 FADD.FTZ R103, R109, -R100 ;  /* 0x800000646d670221 */ /* 0x000fe20000010000 */
[--C-:B------:R-:W-:Y:S01]  /*5c10*/  @P0 FFMA.FTZ R100, R114, R155, R154.reuse ;  /* 0x0000009b72640223 */ /* 0x100fe2000001009a */
[----:B------:R-:W-:Y:S01]  /*5c20*/  @P0 FADD.FTZ R107, R116, -R107 ;  /* 0x8000006b746b0221 */ /* 0x000fe20000010000 */
[C---:B------:R-:W-:Y:S01]  /*5c30*/  @P0 FFMA.FTZ R105, R150.reuse, R101, R105 ;  /* 0x0000006596690223 */ /* 0x040fe20000010069 */
[----:B------:R-:W-:Y:S01]  /*5c40*/  @P0 FFMA.FTZ R101, R111, R155, R154 ;  /* 0x0000009b6f650223 */ /* 0x000fe2000001009a */
[----:B------:R-:W-:Y:S01]  /*5c50*/  @P0 FADD.FTZ R100, R113, -R100 ;  /* 0x8000006471640221 */ /* 0x000fe20000010000 */
[----:B------:R-:W-:Y:S01]  /*5c60*/  @P0 FFMA.FTZ R104, R150, R103, R104 ;  /* 0x0000006796680223 */ /* 0x000fe20000010068 */
[----:B------:R-:W-:Y:S01]  /*5c70*/  @P0 FADD.FTZ R106, R117, -R106 ;  /* 0x8000006a756a0221 */ /* 0x000fe20000010000 */
[----:B------:R-:W-:Y:S01]  /*5c80*/  @P0 FADD.FTZ R101, R112, -R101 ;  /* 0x8000006570650221 */ /* 0x000fe20000010000 */
[----:B------:R-:W-:Y:S01]  /*5c90*/  @P0 FFMA.FTZ R153, R150, R100, R153 ;  /* 0x0000006496990223 */ /* 0x000fe20000010099 */
[----:B------:R-:W0:Y:S01]  /*5ca0*/  @P1 LDC.64 R102, c[0x0][0x408] ;  /* 0x00010200ff661b82 */ /* 0x000e220000000a00 */
[----:B------:R-:W-:-:S02]  /*5cb0*/  HADD2.F32 R161, -RZ, R22.H1_H1 ;  /* 0x30000016ffa17230 */ /* 0x000fc40000004100 */
[C---:B------:R-:W-:Y:S01]  /*5cc0*/  @P0 FFMA.FTZ R159, R150.reuse, R101, R159 ;  /* 0x00000065969f0223 */ /* 0x040fe2000001009f */
[C---:B------:R-:W-:Y:S02]  /*5cd0*/  @P0 FFMA.FTZ R157, R150.reuse, R107, R157 ;  /* 0x0000006b969d0223 */ /* 0x040fe4000001009d */
[----:B------:R-:W-:Y:S02]  /*5ce0*/  @P0 FFMA.FTZ R161, R150, R106, R161 ;  /* 0x0000006a96a10223 */ /* 0x000fe400000100a1 */
[----:B------:R-:W1:Y:S08]  /*5cf0*/  @P1 LDC.64 R100, c[0x0][0x408] ;  /* 0x00010200ff641b82 */ /* 0x000e700000000a00 */
[----:B------:R-:W2:Y:S01]  /*5d00*/  @P1 LDC.64 R106, c[0x0][0x408] ;  /* 0x00010200ff6a1b82 */ /* 0x000ea20000000a00 */
[----:B0-----:R-:W-:Y:S01]  /*5d10*/  @P1 FMUL.FTZ R103, R104, R103 ;  /* 0x0000006768671220 */ /* 0x001fe20000410000 */
[----:B------:R-:W-:-:S03]  /*5d20*/  @P0 FFMA.FTZ R104, R127, R155, R154 ;  /* 0x0000009b7f680223 */ /* 0x000fc6000001009a */
[----:B------:R-:W-:Y:S01]  /*5d30*/  @P1 FMUL.FTZ R102, R103, R102 ;  /* 0x0000006667661220 */ /* 0x000fe20000410000 */
[----:B------:R-:W-:Y:S01]  /*5d40*/  @P0 FADD.FTZ R104, R119, -R104 ;  /* 0x8000006877680221 */ /* 0x000fe20000010000 */
[----:B-1----:R-:W-:-:S03]  /*5d50*/  @P1 FMUL.FTZ R101, R105, R101 ;  /* 0x0000006569651220 */ /* 0x002fc60000410000 */
[----:B------:R-:W-:Y:S01]  /*5d60*/  @P1 FSEL R131, R102, RZ, P4 ;  /* 0x000000ff66831208 */ /* 0x000fe20002000000 */
[----:B------:R-:W-:Y:S01]  /*5d70*/  @P0 FFMA.FTZ R163, R150, R104, R163 ;  /* 0x0000006896a30223 */ /* 0x000fe200000100a3 */
[----:B------:R-:W0:Y:S01]  /*5d80*/  @P1 LDC.64 R102, c[0x0][0x408] ;  /* 0x00010200ff661b82 */ /* 0x000e220000000a00 */
[----:B------:R-:W-:Y:S01]  /*5d90*/  @P1 FMUL.FTZ R100, R101, R100 ;  /* 0x0000006465641220 */ /* 0x000fe20000410000 */
[----:B------:R-:W-:Y:S02]  /*5da0*/  @P1 F2FP.F16.F32.PACK_AB R158, RZ, R131 ;  /* 0x00000083ff9e123e */ /* 0x000fe400000000ff */
[----:B------:R-:W-:Y:S01]  /*5db0*/  @P1 LOP3.LUT P4, RZ, R125, 0xff, RZ, 0xc0, !PT ;  /* 0x000000ff7dff1812 */ /* 0x000fe2000788c0ff */
[----:B--2---:R-:W-:Y:S01]  /*5dc0*/  @P1 FMUL.FTZ R107, R161, R107 ;  /* 0x0000006ba16b1220 */ /* 0x004fe20000410000 */
[----:B------:R-:W-:Y:S02]  /*5dd0*/  @P1 FSEL R130, R100, RZ, P3 ;  /* 0x000000ff64821208 */ /* 0x000fe40001800000 */
        /* <DEDUP_REMOVED lines=8> */
[----:B------:R-:W-:-:S03]  /*5e60*/  @P1 PRMT R92, R92, 0x5410, R158 ;  /* 0x000054105c5c1816 */ /* 0x000fc6000000009e */
[----:B------:R-:W3:Y:S01]  /*5e70*/  @P1 LDC.64 R130, c[0x0][0x408] ;  /* 0x00010200ff821b82 */ /* 0x000ee20000000a00 */
[----:B0-----:R-:W-:-:S04]  /*5e80*/  @P1 FMUL.FTZ R103, R153, R103 ;  /* 0x0000006799671220 */ /* 0x001fc80000410000 */
[----:B------:R-:W-:Y:S01]  /*5e90*/  @P1 FMUL.FTZ R102, R103, R102 ;  /* 0x0000006667661220 */ /* 0x000fe20000410000 */
[----:B-1----:R-:W-:-:S04]  /*5ea0*/  @P1 FMUL.FTZ R101, R159, R101 ;  /* 0x000000659f651220 */ /* 0x002fc80000410000 */
[----:B------:R-:W-:Y:S01]  /*5eb0*/  @P1 FMUL.FTZ R100, R101, R100 ;  /* 0x0000006465641220 */ /* 0x000fe20000410000 */
[----:B--2---:R-:W-:-:S04]  /*5ec0*/  @P1 FMUL.FTZ R105, R157, R105 ;  /* 0x000000699d691220 */ /* 0x004fc80000410000 */
[----:B------:R-:W-:Y:S02]  /*5ed0*/  @P1 FSEL R100, R100, RZ, P3 ;  /* 0x000000ff64641208 */ /* 0x000fe40001800000 */
[----:B------:R-:W-:Y:S01]  /*5ee0*/  @P1 LOP3.LUT P3, RZ, R124, 0xff000000, RZ, 0xc0, !PT ;  /* 0xff0000007cff1812 */ /* 0x000fe2000786c0ff */
[----:B------:R-:W-:Y:S01]  /*5ef0*/  @P1 FMUL.FTZ R104, R105, R104 ;  /* 0x0000006869681220 */ /* 0x000fe20000410000 */
[----:B------:R-:W-:Y:S02]  /*5f00*/  @P1 F2FP.F16.F32.PACK_AB R100, RZ, R100 ;  /* 0x00000064ff64123e */ /* 0x000fe400000000ff */
[----:B------:R-:W-:Y:S01]  /*5f10*/  @P1 FSEL R102, R102, RZ, P3 ;  /* 0x000000ff66661208 */ /* 0x000fe20001800000 */
[----:B---3--:R-:W-:Y:S01]  /*5f20*/  @P1 FMUL.FTZ R131, R163, R131 ;  /* 0x00000083a3831220 */ /* 0x008fe20000410000 */
[----:B------:R-:W-:Y:S02]  /*5f30*/  @P1 FSEL R104, R104, RZ, P4 ;  /* 0x000000ff68681208 */ /* 0x000fe40002000000 */
[----:B------:R-:W-:Y:S01]  /*5f40*/  @P1 F2FP.F16.F32.PACK_AB R102, RZ, R102 ;  /* 0x00000066ff66123e */ /* 0x000fe200000000ff */
[----:B------:R-:W-:Y:S01]  /*5f50*/  @P1 FMUL.FTZ R130, R131, R130 ;  /* 0x0000008283821220 */ /* 0x000fe20000410000 */
[----:B------:R-:W-:-:S02]  /*5f60*/  @P1 F2FP.F16.F32.PACK_AB R104, RZ, R104 ;  /* 0x00000068ff68123e */ /* 0x000fc400000000ff */
[----:B------:R-:W-:Y:S02]  /*5f70*/  @P1 PRMT R93, R100, 0x7610, R93 ;  /* 0x00007610645d1816 */ /* 0x000fe4000000005d */
[----:B------:R-:W-:Y:S02]  /*5f80*/  @P1 FSEL R130, R130, RZ, P6 ;  /* 0x000000ff82821208 */ /* 0x000fe40003000000 */
[----:B------:R-:W-:Y:S02]  /*5f90*/  @P1 PRMT R94, R104, 0x7610, R94 ;  /* 0x00007610685e1816 */ /* 0x000fe4000000005e */
[----:B------:R-:W-:Y:S02]  /*5fa0*/  @P1 F2FP.F16.F32.PACK_AB R130, RZ, R130 ;  /* 0x00000082ff82123e */ /* 0x000fe400000000ff */
[----:B------:R-:W-:Y:S02]  /*5fb0*/  @P1 PRMT R93, R93, 0x5410, R102 ;  /* 0x000054105d5d1816 */ /* 0x000fe40000000066 */
[----:B------:R-:W-:-:S02]  /*5fc0*/  @P1 PRMT R94, R94, 0x5410, R106 ;  /* 0x000054105e5e1816 */ /* 0x000fc4000000006a */
        /* <DEDUP_REMOVED lines=14> */
.L_x_1799:
[----:B------:R-:W-:-:S04]  /*60b0*/  UISETP.NE.U32.AND UP0, UPT, UR20, URZ, UPT ;  /* 0x000000ff1400728c */ /* 0x000fc8000bf05070 */
[----:B------:R-:W-:-:S06]  /*60c0*/  UISETP.NE.AND.EX UP0, UPT, UR21, URZ, UPT, UP0 ;  /* 0x000000ff1500728c */ /* 0x000fcc000bf05300 */
[----:B------:R-:W-:-:S13]  /*60d0*/  PLOP3.LUT P2, PT, PT, PT, UP0, 0x80, 0x8 ;  /* 0x000000000008781c */ /* 0x000fda0003f4f008 */
[----:B------:R-:W-:Y:S05]  /*60e0*/  @!P2 BRA `(.L_x_1802) ;  /* 0x00000004007ca947 */ /* 0x000fea0003800000 */
[----:B-1-3--:R-:W1:Y:S01]  /*60f0*/  @P1 LDC.64 R100, c[0x0][0x408] ;  /* 0x00010200ff641b82 */ /* 0x00ae620000000a00 */
[-CC-:B------:R-:W-:Y:S01]  /*6100*/  FFMA.FTZ R97, R19, R155.reuse, R154.reuse ;  /* 0x0000009b13617223 */ /* 0x180fe2000001009a */
[----:B------:R-:W-:Y:S01]  /*6110*/  ISETP.GT.AND P0, PT, R153, RZ, PT ;  /* 0x000000ff9900720c */ /* 0x000fe20003f04270 */
[-CC-:B------:R-:W-:Y:S01]  /*6120*/  FFMA.FTZ R99, R111, R155.reuse, R154.reuse ;  /* 0x0000009b6f637223 */ /* 0x180fe2000001009a */
[-CC-:B------:R-:W-:Y:S01]  /*6130*/  FFMA.FTZ R96, R110, R155.reuse, R154.reuse ;  /* 0x0000009b6e607223 */ /* 0x180fe2000001009a */
[----:B------:R-:W-:Y:S01]  /*6140*/  FADD.FTZ R97, R108, -R97 ;  /* 0x800000616c617221 */ /* 0x000fe20000010000 */
[-CC-:B------:R-:W-:Y:S01]  /*6150*/  FFMA.FTZ R98, R114, R155.reuse, R154.reuse ;  /* 0x0000009b72627223 */ /* 0x180fe2000001009a */
[-CC-:B------:R-:W-:Y:S01]  /*6160*/  FFMA.FTZ R105, R115, R155.reuse, R154.reuse ;  /* 0x0000009b73697223 */ /* 0x180fe2000001009a */
[--C-:B------:R-:W-:Y:S01]  /*6170*/  FFMA.FTZ R102, R118, R155, R154.reuse ;  /* 0x0000009b76667223 */ /* 0x100fe2000001009a */
[----:B------:R-:W-:Y:S01]  /*6180*/  FMUL.FTZ R130, R150, R97 ;  /* 0x0000006196827220 */ /* 0x000fe20000410000 */
[-CC-:B------:R-:W-:Y:S01]  /*6190*/  FFMA.FTZ R104, R127, R155.reuse, R154.reuse ;  /* 0x0000009b7f687223 */ /* 0x180fe2000001009a */
[----:B------:R-:W-:Y:S01]  /*61a0*/  FFMA.FTZ R153, R128, R155, R154 ;  /* 0x0000009b80997223 */ /* 0x000fe2000001009a */
[----:B------:R-:W-:Y:S01]  /*61b0*/  FADD.FTZ R99, R112, -R99 ;  /* 0x8000006370637221 */ /* 0x000fe20000010000 */
[----:B------:R-:W-:Y:S01]  /*61c0*/  FADD.FTZ R155, R109, -R96 ;  /* 0x800000606d9b7221 */ /* 0x000fe20000010000 */
[----:B------:R-:W-:Y:S01]  /*61d0*/  FSEL R130, R130, RZ, P0 ;  /* 0x000000ff82827208 */ /* 0x000fe20000000000 */
[----:B------:R-:W-:Y:S01]  /*61e0*/  FADD.FTZ R103, R113, -R98 ;  /* 0x8000006271677221 */ /* 0x000fe20000010000 */
[----:B------:R-:W-:Y:S01]  /*61f0*/  FADD.FTZ R105, R116, -R105 ;  /* 0x8000006974697221 */ /* 0x000fe20000010000 */
[----:B0-----:R-:W-:Y:S01]  /*6200*/  FADD.FTZ R107, R117, -R102 ;  /* 0x80000066756b7221 */ /* 0x001fe20000010000 */
[----:B------:R-:W-:Y:S01]  /*6210*/  FADD.FTZ R131, R119, -R104 ;  /* 0x8000006877837221 */ /* 0x000fe20000010000 */
[----:B------:R-:W-:Y:S01]  /*6220*/  FADD.FTZ R157, R126, -R153 ;  /* 0x800000997e9d7221 */ /* 0x000fe20000010000 */
[C---:B------:R-:W-:Y:S01]  /*6230*/  FMUL.FTZ R153, R150.reuse, R99 ;  /* 0x0000006396997220 */ /* 0x040fe20000410000 */
[----:B------:R-:W0:Y:S01]  /*6240*/  @P1 LDC.64 R96, c[0x0][0x408] ;  /* 0x00010200ff601b82 */ /* 0x000e220000000a00 */
[C---:B------:R-:W-:Y:S01]  /*6250*/  FMUL.FTZ R155, R150.reuse, R155 ;  /* 0x0000009b969b7220 */ /* 0x040fe20000410000 */
[----:B------:R-:W-:Y:S01]  /*6260*/  FMUL.FTZ R154, R150, R103 ;  /* 0x00000067969a7220 */ /* 0x000fe20000410000 */
[----:B-1----:R-:W-:Y:S01]  /*6270*/  @P1 FMUL.FTZ R101, R130, R101 ;  /* 0x0000006582651220 */ /* 0x002fe20000410000 */
[C---:B------:R-:W-:Y:S01]  /*6280*/  FMUL.FTZ R158, R150.reuse, R105 ;  /* 0x00000069969e7220 */ /* 0x040fe20000410000 */
[C---:B------:R-:W-:Y:S01]  /*6290*/  FMUL.FTZ R156, R150.reuse, R107 ;  /* 0x0000006b969c7220 */ /* 0x040fe20000410000 */
[C---:B------:R-:W-:Y:S01]  /*62a0*/  FMUL.FTZ R131, R150.reuse, R131 ;  /* 0x0000008396837220 */ /* 0x040fe20000410000 */
[----:B------:R-:W-:Y:S01]  /*62b0*/  FMUL.FTZ R150, R150, R157 ;  /* 0x0000009d96967220 */ /* 0x000fe20000410000 */
[----:B------:R-:W1:Y:S01]  /*62c0*/  @P1 LDC.64 R98, c[0x0][0x408] ;  /* 0x00010200ff621b82 */ /* 0x000e620000000a00 */
[----:B------:R-:W-:Y:S01]  /*62d0*/  @P1 FMUL.FTZ R157, R101, R100 ;  /* 0x00000064659d1220 */ /* 0x000fe20000410000 */
[----:B------:R-:W-:-:S02]  /*62e0*/  FSEL R155, R155, RZ, P0 ;  /* 0x000000ff9b9b7208 */ /* 0x000fc40000000000 */
[----:B------:R-:W-:Y:S02]  /*62f0*/  FSEL R153, R153, RZ, P0 ;  /* 0x000000ff99997208 */ /* 0x000fe40000000000 */
[----:B------:R-:W-:Y:S02]  /*6300*/  FSEL R154, R154, RZ, P0 ;  /* 0x000000ff9a9a7208 */ /* 0x000fe40000000000 */
[----:B------:R-:W2:Y:S01]  /*6310*/  @P1 LDC.64 R100, c[0x0][0x408] ;  /* 0x00010200ff641b82 */ /* 0x000ea20000000a00 */
[----:B-----5:R-:W-:Y:S02]  /*6320*/  @P1 LOP3.LUT P3, RZ, R124, 0xff, RZ, 0xc0, !PT ;  /* 0x000000ff7cff1812 */ /* 0x020fe4000786c0ff */
[----:B------:R-:W-:Y:S02]  /*6330*/  FSEL R156, R156, RZ, P0 ;  /* 0x000000ff9c9c7208 */ /* 0x000fe40000000000 */
[----:B------:R-:W-:Y:S02]  /*6340*/  @P1 LOP3.LUT P4, RZ, R124, 0xff00, RZ, 0xc0, !PT ;  /* 0x0000ff007cff1812 */ /* 0x000fe4000788c0ff */
[----:B------:R-:W-:Y:S01]  /*6350*/  @P1 LOP3.LUT P5, RZ, R125, 0xff0000, RZ, 0xc0, !PT ;  /* 0x00ff00007dff1812 */ /* 0x000fe200078ac0ff */
[----:B------:R-:W3:Y:S01]  /*6360*/  @P1 LDC.64 R102, c[0x0][0x408] ;  /* 0x00010200ff661b82 */ /* 0x000ee20000000a00 */
[----:B0-----:R-:W-:-:S04]  /*6370*/  @P1 FMUL.FTZ R97, R155, R97 ;  /* 0x000000619b611220 */ /* 0x001fc80000410000 */
[----:B------:R-:W-:-:S03]  /*6380*/  @P1 FMUL.FTZ R97, R97, R96 ;  /* 0x0000006061611220 */ /* 0x000fc60000410000 */
[----:B------:R-:W0:Y:S01]  /*6390*/  @P1 LDC.64 R104, c[0x0][0x408] ;  /* 0x00010200ff681b82 */ /* 0x000e220000000a00 */
[----:B-1----:R-:W-:Y:S01]  /*63a0*/  @P1 FMUL.FTZ R99, R153, R99 ;  /* 0x0000006399631220 */ /* 0x002fe20000410000 */
[----:B------:R-:W-:Y:S02]  /*63b0*/  @P1 FSEL R97, R97, RZ, P4 ;  /* 0x000000ff61611208 */ /* 0x000fe40002000000 */
[----:B------:R-:W-:Y:S01]  /*63c0*/  @P1 LOP3.LUT P4, RZ, R124, 0xff000000, RZ, 0xc0, !PT ;  /* 0xff0000007cff1812 */ /* 0x000fe2000788c0ff */
[----:B------:R-:W-:Y:S01]  /*63d0*/  @P1 FMUL.FTZ R96, R99, R98 ;  /* 0x0000006263601220 */ /* 0x000fe20000410000 */
[----:B------:R-:W-:Y:S02]  /*63e0*/  FSEL R98, R158, RZ, P0 ;  /* 0x000000ff9e627208 */ /* 0x000fe40000000000 */
[----:B------:R-:W1:Y:S01]  /*63f0*/  @P1 LDC.64 R106, c[0x0][0x408] ;  /* 0x00010200ff6a1b82 */ /* 0x000e620000000a00 */
[----:B--2---:R-:W-:Y:S01]  /*6400*/  @P1 FMUL.FTZ R99, R154, R101 ;  /* 0x000000659a631220 */ /* 0x004fe20000410000 */
[----:B------:R-:W-:-:S02]  /*6410*/  @P1 FSEL R101, R157, RZ, P3 ;  /* 0x000000ff9d651208 */ /* 0x000fc40001800000 */
[----:B------:R-:W-:Y:S01]  /*6420*/  @P1 LOP3.LUT P3, RZ, R124, 0xff0000, RZ, 0xc0, !PT ;  /* 0x00ff00007cff1812 */ /* 0x000fe2000786c0ff */
[----:B------:R-:W-:Y:S01]  /*6430*/  @P1 FMUL.FTZ R99, R99, R100 ;  /* 0x0000006463631220 */ /* 0x000fe20000410000 */
[----:B------:R-:W-:Y:S01]  /*6440*/  FSEL R100, R131, RZ, P0 ;  /* 0x000000ff83647208 */ /* 0x000fe20000000000 */
[----:B---3--:R-:W-:Y:S01]  /*6450*/  @P1 FMUL.FTZ R103, R98, R103 ;  /* 0x0000006762671220 */ /* 0x008fe20000410000 */
[----:B------:R-:W-:Y:S02]  /*6460*/  @P1 FSEL R96, R96, RZ, P3 ;  /* 0x000000ff60601208 */ /* 0x000fe40001800000 */
[----:B------:R-:W-:Y:S01]  /*6470*/  @P1 LOP3.LUT P3, RZ, R125, 0xff, RZ, 0xc0, !PT ;  /* 0x000000ff7dff1812 */ /* 0x000fe2000786c0ff */
[----:B------:R-:W-:Y:S01]  /*6480*/  @P1 FMUL.FTZ R102, R103, R102 ;  /* 0x0000006667661220 */ /* 0x000fe20000410000 */
[----:B------:R-:W-:Y:S02]  /*6490*/  @P1 F2FP.F16.F32.PACK_AB R103, RZ, R97 ;  /* 0x00000061ff67123e */ /* 0x000fe400000000ff */
[----:B------:R-:W-:Y:S01]  /*64a0*/  @P1 FSEL R97, R99, RZ, P4 ;  /* 0x000000ff63611208 */ /* 0x000fe20002000000 */
[----:B0-----:R-:W-:Y:S01]  /*64b0*/  @P1 FMUL.FTZ R105, R156, R105 ;  /* 0x000000699c691220 */ /* 0x001fe20000410000 */
[----:B------:R-:W-:-:S02]  /*64c0*/  @P1 LOP3.LUT P4, RZ, R125, 0xff00, RZ, 0xc0, !PT ;  /* 0x0000ff007dff1812 */ /* 0x000fc4000788c0ff */
[----:B------:R-:W-:Y:S01]  /*64d0*/  @P1 FSEL R102, R102, RZ, P3 ;  /* 0x000000ff66661208 */ /* 0x000fe20001800000 */
[----:B------:R-:W-:Y:S01]  /*64e0*/  @P1 FMUL.FTZ R105, R105, R104 ;  /* 0x0000006869691220 */ /* 0x000fe20000410000 */
[----:B------:R-:W-:Y:S02]  /*64f0*/  @P1 F2FP.F16.F32.PACK_AB R101, RZ, R101 ;  /* 0x00000065ff65123e */ /* 0x000fe400000000ff */
[----:B------:R-:W-:Y:S01]  /*6500*/  @P1 F2FP.F16.F32.PACK_AB R99, RZ, R96 ;  /* 0x00000060ff63123e */ /* 0x000fe200000000ff */
[----:B-1----:R-:W-:Y:S01]  /*6510*/  @P1 FMUL.FTZ R107, R100, R107 ;  /* 0x0000006b646b1220 */ /* 0x002fe20000410000 */
[----:B------:R-:W-:Y:S02]  /*6520*/  @P1 FSEL R105, R105, RZ, P4 ;  /* 0x000000ff69691208 */ /* 0x000fe40002000000 */
[----:B------:R-:W-:Y:S01]  /*6530*/  @P1 F2FP.F16.F32.PACK_AB R102, RZ, R102 ;  /* 0x00000066ff66123e */ /* 0x000fe200000000ff */
[----:B------:R-:W-:Y:S01]  /*6540*/  @P1 FMUL.FTZ R106, R107, R106 ;  /* 0x0000006a6b6a1220 */ /* 0x000fe20000410000 */
[----:B------:R-:W-:-:S02]  /*6550*/  @P1 PRMT R92, R101, 0x7610, R92 ;  /* 0x00007610655c1816 */ /* 0x000fc4000000005c */
[----:B------:R-:W-:Y:S02]  /*6560*/  @P1 F2FP.F16.F32.PACK_AB R104, RZ, R97 ;  /* 0x00000061ff68123e */ /* 0x000fe400000000ff */
[----:B------:R-:W-:Y:S02]  /*6570*/  @P1 FSEL R106, R106, RZ, P5 ;  /* 0x000000ff6a6a1208 */ /* 0x000fe40002800000 */
[----:B------:R-:W-:Y:S02]  /*6580*/  @P1 F2FP.F16.F32.PACK_AB R105, RZ, R105 ;  /* 0x00000069ff69123e */ /* 0x000fe400000000ff */
[----:B------:R-:W-:Y:S02]  /*6590*/  @P1 F2FP.F16.F32.PACK_AB R106, RZ, R106 ;  /* 0x0000006aff6a123e */ /* 0x000fe400000000ff */
[----:B------:R-:W-:Y:S02]  /*65a0*/  FSEL R101, R150, RZ, P0 ;  /* 0x000000ff96657208 */ /* 0x000fe40000000000 */
[----:B------:R-:W-:-:S02]  /*65b0*/  @P1 PRMT R93, R99, 0x7610, R93 ;  /* 0x00007610635d1816 */ /* 0x000fc4000000005d */
[----:B------:R-:W-:Y:S02]  /*65c0*/  @P1 PRMT R94, R102, 0x7610, R94 ;  /* 0x00007610665e1816 */ /* 0x000fe4000000005e */
[----:B------:R-:W-:Y:S02]  /*65d0*/  F2FP.F16.F32.PACK_AB R96, R155, R130 ;  /* 0x000000829b60723e */ /* 0x000fe400000000ff */
        /* <DEDUP_REMOVED lines=16> */
.L_x_1802:
[----:B-1-3--:R-:W1:Y:S01]  /*66e0*/  @P1 LDC.64 R100, c[0x0][0x408] ;  /* 0x00010200ff641b82 */ /* 0x00ae620000000a00 */
[----:B------:R-:W-:Y:S01]  /*66f0*/  FFMA.FTZ R103, R128, R155, R154 ;  /* 0x0000009b80677223 */ /* 0x000fe2000001009a */
[----:B------:R-:W-:Y:S01]  /*6700*/  ISETP.GT.AND P0, PT, R153, RZ, PT ;  /* 0x000000ff9900720c */ /* 0x000fe20003f04270 */
[----:B------:R-:W-:Y:S02]  /*6710*/  BSSY.RECONVERGENT B2, `(.L_x_1803) ;  /* 0x0000015000027945 */ /* 0x000fe40003800200 */
[----:B------:R-:W-:-:S04]  /*6720*/  FADD.FTZ R103, R126, -R103 ;  /* 0x800000677e677221 */ /* 0x000fc80000010000 */
[----:B------:R-:W-:-:S05]  /*6730*/  FMUL.FTZ R102, R150, R103 ;  /* 0x0000006796667220 */ /* 0x000fca0000410000 */
[----:B------:R-:W-:Y:S02]  /*6740*/  FSEL R102, R102, RZ, P0 ;  /* 0x000000ff66667208 */ /* 0x000fe40000000000 */
[----:B-----5:R-:W-:-:S04]  /*6750*/  @P1 ISETP.GE.U32.AND P0, PT, R124, RZ, PT ;  /* 0x000000ff7c00120c */ /* 0x020fc80003f06070 */
[----:B------:R-:W-:Y:S01]  /*6760*/  @P1 ISETP.GE.U32.AND.EX P0, PT, R125, 0x1000000, PT, P0 ;  /* 0x010000007d00180c */ /* 0x000fe20003f06100 */
[----:B-1----:R-:W-:-:S04]  /*6770*/  @P1 FMUL.FTZ R101, R102, R101 ;  /* 0x0000006566651220 */ /* 0x002fc80000410000 */
        /* <DEDUP_REMOVED lines=12> */
[----:B------:R-:W-:-:S04]  /*6840*/  F2FP.F16.F32.PACK_AB R101, RZ, R101 ;  /* 0x00000065ff65723e */ /* 0x000fc800000000ff */
[----:B------:R-:W-:-:S07]  /*6850*/  PRMT R92, R101, 0x7610, R92 ;  /* 0x00007610655c7816 */ /* 0x000fce000000005c */
.L_x_1804:
[----:B------:R-:W-:Y:S05]  /*6860*/  BSYNC.RECONVERGENT B2 ;  /* 0x0000000000027941 */ /* 0x000fea0003800200 */
.L_x_1803:
        /* <DEDUP_REMOVED lines=13> */
.L_x_1806:
[----:B------:R-:W-:Y:S05]  /*6940*/  BSYNC.RECONVERGENT B2 ;  /* 0x0000000000027941 */ /* 0x000fea0003800200 */
.L_x_1805:
        /* <DEDUP_REMOVED lines=13> */
.L_x_1808:
[----:B------:R-:W-:Y:S05]  /*6a20*/  BSYNC.RECONVERGENT B2 ;  /* 0x0000000000027941 */ /* 0x000fea0003800200 */
.L_x_1807:
        /* <DEDUP_REMOVED lines=13> */
.L_x_1810:
[----:B------:R-:W-:Y:S05]  /*6b00*/  BSYNC.RECONVERGENT B2 ;  /* 0x0000000000027941 */ /* 0x000fea0003800200 */
.L_x_1809:
        /* <DEDUP_REMOVED lines=13> */
.L_x_1812:
[----:B------:R-:W-:Y:S05]  /*6be0*/  BSYNC.RECONVERGENT B2 ;  /* 0x0000000000027941 */ /* 0x000fea0003800200 */
.L_x_1811:
        /* <DEDUP_REMOVED lines=13> */
.L_x_1814:
[----:B------:R-:W-:Y:S05]  /*6cc0*/  BSYNC.RECONVERGENT B2 ;  /* 0x0000000000027941 */ /* 0x000fea0003800200 */
.L_x_1813:
        /* <DEDUP_REMOVED lines=13> */
.L_x_1816:
[----:B------:R-:W-:Y:S05]  /*6da0*/  BSYNC.RECONVERGENT B2 ;  /* 0x0000000000027941 */ /* 0x000fea0003800200 */
.L_x_1815:
[----:B------:R-:W-:-:S04]  /*6db0*/  @P1 F2FP.F16.F32.PACK_AB R100, RZ, R100 ;  /* 0x00000064ff64123e */ /* 0x000fc800000000ff */
[----:B------:R-:W-:-:S07]  /*6dc0*/  @P1 PRMT R95, R95, 0x5410, R100 ;  /* 0x000054105f5f1816 */ /* 0x000fce0000000064 */
.L_x_1801:
[----:B------:R-:W-:Y:S05]  /*6dd0*/  BSYNC.RECONVERGENT B0 ;  /* 0x0000000000007941 */ /* 0x000fea0003800200 */
.L_x_1798:
[----:B------:R-:W1:Y:S08]  /*6de0*/  @P2 LDC.64 R102, c[0x0][0x478] ;  /* 0x00011e00ff662b82 */ /* 0x000e700000000a00 */
[----:B------:R-:W2:Y:S01]  /*6df0*/  @P1 LDC.64 R100, c[0x0][0x468] ;  /* 0x00011a00ff641b82 */ /* 0x000ea20000000a00 */
[----:B-1----:R-:W-:-:S05]  /*6e00*/  @P2 IMAD.WIDE.U32 R102, R152, 0x10, R102 ;  /* 0x0000001098662825 */ /* 0x002fca00078e0066 */
[----:B------:R4:W-:Y:S01]  /*6e10*/  @P2 STG.E.128 desc[UR6][R102.64], R96 ;  /* 0x0000006066002986 */ /* 0x0009e2000c101d06 */
[----:B--2---:R-:W-:-:S05]  /*6e20*/  @P1 IMAD.WIDE.U32 R100, R151, 0x10, R100 ;  /* 0x0000001097641825 */ /* 0x004fca00078e0064 */
[----:B------:R4:W-:Y:S02]  /*6e30*/  @P1 STG.E.128 desc[UR6][R100.64], R92 ;  /* 0x0000005c64001986 */ /* 0x0009e4000c101d06 */
.L_x_1797:
[----:B------:R-:W-:Y:S05]  /*6e40*/  BSYNC.RECONVERGENT B1 ;  /* 0x0000000000017941 */ /* 0x000fea0003800200 */
.L_x_1796:
[----:B-1-34-:R-:W1:Y:S02]  /*6e50*/  LDC.64 R100, c[0x0][0x380] ;  /* 0x0000e000ff647b82 */ /* 0x01ae640000000a00 */
[----:B-1----:R-:W-:-:S04]  /*6e60*/  LEA R3, R100, R3, 0x2 ;  /* 0x0000000364037211 */ /* 0x002fc800078e10ff */
[----:B------:R-:W-:-:S13]  /*6e70*/  ISETP.GE.AND P0, PT, R3, R101, PT ;  /* 0x000000650300720c */ /* 0x000fda0003f06270 */
[----:B------:R-:W-:Y:S05]  /*6e80*/  @!P0 BRA `(.L_x_1817) ;  /* 0xffffff9400b48947 */ /* 0x000fea000383ffff */
.L_x_1744:
[----:B------:R-:W1:Y:S01]  /*6e90*/  S2R R3, SR_CgaCtaId ;  /* 0x0000000000037919 */ /* 0x000e620000008800 */
[----:B------:R-:W-:Y:S01]  /*6ea0*/  SHF.R.U32.HI R4, RZ, 0x5, R148 ;  /* 0x00000005ff047819 */ /* 0x000fe20000011694 */
[----:B------:R-:W-:Y:S05]  /*6eb0*/  WARPSYNC.ALL ;  /* 0x0000000000007948 */ /* 0x000fea0003800000 */
[----:B------:R-:W-:Y:S01]  /*6ec0*/  MOV R2, 0x400 ;  /* 0x0000040000027802 */ /* 0x000fe20000000f00 */
[----:B------:R-:W-:Y:S01]  /*6ed0*/  IMAD R149, R4, 0x60, R149 ;  /* 0x0000006004957824 */ /* 0x000fe200078e0295 */
[----:B------:R-:W2:Y:S01]  /*6ee0*/  S2UR UR4, SR_CTAID.X ;  /* 0x00000000000479c3 */ /* 0x000ea20000002500 */
[----:B------:R-:W3:Y:S01]  /*6ef0*/  LDCU.128 UR16, c[0x0][0x440] ;  /* 0x00008800ff1077ac */ /* 0x000ee20008000c00 */
[----:B-1----:R-:W-:-:S02]  /*6f00*/  LEA R2, R3, R2, 0x18 ;  /* 0x0000000203027211 */ /* 0x002fc400078ec0ff */
[----:B------:R-:W-:Y:S02]  /*6f10*/  LOP3.LUT R3, R148, 0x7f, RZ, 0x3c, !PT ;  /* 0x0000007f94037812 */ /* 0x000fe400078e3cff */
[----:B------:R-:W-:Y:S02]  /*6f20*/  LEA R149, R149, R2, 0x5 ;  /* 0x0000000295957211 */ /* 0x000fe400078e28ff */
[----:B-----5:R-:W-:Y:S01]  /*6f30*/  IADD3 R27, PT, PT, R3, R0, RZ ;  /* 0x00000000031b7210 */ /* 0x020fe20007ffe0ff */
[----:B--2---:R-:W-:Y:S01]  /*6f40*/  IMAD R3, R0, UR4, RZ ;  /* 0x0000000400037c24 */ /* 0x004fe2000f8e02ff */
[----:B------:R-:W-:Y:S01]  /*6f50*/  LEA R0, R148, R2, 0x2 ;  /* 0x0000000294007211 */ /* 0x000fe200078e10ff */
[----:B------:R-:W-:Y:S01]  /*6f60*/  STS.128 [R149], R52 ;  /* 0x0000003495007388 */ /* 0x000fe20000000c00 */
[----:B------:R-:W-:Y:S02]  /*6f70*/  ISETP.GE.U32.AND P5, PT, R27, 0x80, PT ;  /* 0x000000801b00780c */ /* 0x000fe40003fa6070 */
[----:B------:R-:W-:Y:S01]  /*6f80*/  IADD3 R148, P0, PT, R3, R148, RZ ;  /* 0x0000009403947210 */ /* 0x000fe20007f1e0ff */
[----:B------:R-:W-:Y:S01]  /*6f90*/  STS.128 [R149+0x10], R48 ;  /* 0x0000103095007388 */ /* 0x000fe20000000c00 */
[----:B------:R-:W-:-:S02]  /*6fa0*/  ISETP.GE.U32.AND P4, PT, R27, 0x100, PT ;  /* 0x000001001b00780c */ /* 0x000fc40003f86070 */
[C---:B------:R-:W-:Y:S01]  /*6fb0*/  ISETP.GE.U32.AND P3, PT, R27.reuse, 0x180, PT ;  /* 0x000001801b00780c */ /* 0x040fe20003f66070 */
[----:B------:R-:W-:Y:S01]  /*6fc0*/  STS.128 [R149+0x400], R44 ;  /* 0x0004002c95007388 */ /* 0x000fe20000000c00 */
[C---:B------:R-:W-:Y:S02]  /*6fd0*/  ISETP.GE.U32.AND P2, PT, R27.reuse, 0x200, PT ;  /* 0x000002001b00780c */ /* 0x040fe40003f46070 */
[----:B------:R-:W-:Y:S01]  /*6fe0*/  ISETP.GE.U32.AND P1, PT, R27, 0x280, PT ;  /* 0x000002801b00780c */ /* 0x000fe20003f26070 */
[----:B------:R-:W-:Y:S04]  /*6ff0*/  STS.128 [R149+0x410], R40 ;  /* 0x0004102895007388 */ /* 0x000fe80000000c00 */
[----:B------:R-:W-:Y:S04]  /*7000*/  STS.128 [R149+0x800], R36 ;  /* 0x0008002495007388 */ /* 0x000fe80000000c00 */
[----:B------:R1:W-:Y:S01]  /*7010*/  STS.128 [R149+0x810], R32 ;  /* 0x0008102095007388 */ /* 0x0003e20000000c00 */
[----:B------:R-:W-:Y:S01]  /*7020*/  BAR.SYNC.DEFER_BLOCKING 0x0 ;  /* 0x0000000000007b1d */ /* 0x000fe20000010000 */
[----:B-1----:R-:W-:-:S02]  /*7030*/  IADD3.X R35, PT, PT, RZ, RZ, RZ, P0, !PT ;  /* 0x000000ffff237210 */ /* 0x002fc400007fe4ff */
[----:B------:R-:W-:Y:S02]  /*7040*/  ISETP.GE.U32.AND P0, PT, R27, 0x300, PT ;  /* 0x000003001b00780c */ /* 0x000fe40003f06070 */
[C---:B------:R-:W-:Y:S02]  /*7050*/  SHF.L.U32 R34, R148.reuse, 0x2, RZ ;  /* 0x0000000294227819 */ /* 0x040fe400000006ff */
[----:B------:R-:W-:Y:S02]  /*7060*/  SHF.L.U64.HI R35, R148, 0x2, R35 ;  /* 0x0000000294237819 */ /* 0x000fe40000010223 */
[----:B---3--:R-:W-:Y:S01]  /*7070*/  IADD3 R36, P6, PT, R34, UR18, RZ ;  /* 0x0000001222247c10 */ /* 0x008fe2000ffde0ff */
[----:B------:R-:W1:Y:S03]  /*7080*/  LDS R2, [R0] ;  /* 0x0000000000027984 */ /* 0x000e660000000800 */
[----:B------:R-:W-:-:S02]  /*7090*/  IADD3.X R37, PT, PT, R35, UR19, RZ, P6, !PT ;  /* 0x0000001323257c10 */ /* 0x000fc4000b7fe4ff */
[----:B------:R-:W-:Y:S01]  /*70a0*/  IADD3 R34, P6, PT, R34, UR16, RZ ;  /* 0x0000001022227c10 */ /* 0x000fe2000ffde0ff */
[----:B------:R-:W2:Y:S03]  /*70b0*/  LDS R9, [R0+0xc00] ;  /* 0x000c000000097984 */ /* 0x000ea60000000800 */
[----:B------:R-:W-:Y:S01]  /*70c0*/  IADD3.X R35, PT, PT, R35, UR17, RZ, P6, !PT ;  /* 0x0000001123237c10 */ /* 0x000fe2000b7fe4ff */
        /* <DEDUP_REMOVED lines=160> */
.L_x_1753:
[----:B--2---:R-:W-:Y:S01]  /*7ad0*/  HFMA2 R149, -RZ, RZ, 0, 5.9604644775390625e-08 ;  /* 0x00000001ff957431 */ /* 0x004fe200000001ff */
[----:B------:R-:W-:Y:S01]  /*7ae0*/  BSSY B0, `(.L_x_1818) ;  /* 0x0000007000007945 */ /* 0x000fe20003800000 */
[----:B------:R-:W-:Y:S02]  /*7af0*/  MOV R156, R155 ;  /* 0x0000009b009c7202 */ /* 0x000fe40000000f00 */
[----:B------:R-:W-:Y:S02]  /*7b00*/  MOV R158, 0x1f ;  /* 0x0000001f009e7802 */ /* 0x000fe40000000f00 */
[----:B------:R-:W-:-:S07]  /*7b10*/  MOV R131, 0xffffffff ;  /* 0xffffffff00837802 */ /* 0x000fce0000000f00 */
[----:B0----5:R-:W-:Y:S05]  /*7b20*/  WARPSYNC.COLLECTIVE R131, `(.L_x_1819) ;  /* 0x0000000083087348 */ /* 0x021fea0003c00000 */
[----:B------:R1:W2:Y:S02]  /*7b30*/  SHFL.BFLY P0, R148, R156, R149, R158 ;  /* 0x0c0000959c947389 */ /* 0x0002a4000000009e */
[----:B012--5:R-:W-:Y:S05]  /*7b40*/  ENDCOLLECTIVE ;  /* 0x000000000000791b */ /* 0x027fea0003800000 */
.L_x_1819:
[----:B------:R-:W-:Y:S05]  /*7b50*/  BSYNC B0 ;  /* 0x0000000000007941 */ /* 0x000fea0003800000 */
.L_x_1818:
        /* <DEDUP_REMOVED lines=8> */
.L_x_1820:
[----:B------:R-:W-:-:S05]  /*7be0*/  FADD.FTZ R100, R100, R155 ;  /* 0x0000009b64647221 */ /* 0x000fca0000010000 */
[----:B------:R-:W-:Y:S01]  /*7bf0*/  MOV R156, R100 ;  /* 0x00000064009c7202 */ /* 0x000fe20000000f00 */
[----:B------:R-:W-:Y:S01]  /*7c00*/  HFMA2 R149, -RZ, RZ, 0, 1.1920928955078125e-07 ;  /* 0x00000002ff957431 */ /* 0x000fe200000001ff */
[----:B------:R-:W-:-:S07]  /*7c10*/  MOV R101, R148 ;  /* 0x0000009400657202 */ /* 0x000fce0000000f00 */
[----:B------:R-:W-:Y:S05]  /*7c20*/  WARPSYNC.COLLECTIVE R131, `(.L_x_1821) ;  /* 0x0000000083087348 */ /* 0x000fea0003c00000 */
[----:B------:R0:W1:Y:S02]  /*7c30*/  SHFL.BFLY P0, R148, R156, R149, R158 ;  /* 0x0c0000959c947389 */ /* 0x000064000000009e */
[----:B01----:R-:W-:Y:S05]  /*7c40*/  ENDCOLLECTIVE ;  /* 0x000000000000791b */ /* 0x003fea0003800000 */
.L_x_1821:
[----:B------:R-:W-:-:S05]  /*7c50*/  FADD.FTZ R101, R101, R154 ;  /* 0x0000009a65657221 */ /* 0x000fca0000010000 */
[----:B------:R-:W-:Y:S02]  /*7c60*/  MOV R156, R101 ;  /* 0x00000065009c7202 */ /* 0x000fe40000000f00 */
[----:B------:R-:W-:-:S07]  /*7c70*/  MOV R103, R148 ;  /* 0x0000009400677202 */ /* 0x000fce0000000f00 */
[----:B------:R-:W-:Y:S05]  /*7c80*/  WARPSYNC.COLLECTIVE R131, `(.L_x_1822) ;  /* 0x0000000083087348 */ /* 0x000fea0003c00000 */
[----:B------:R0:W1:Y:S02]  /*7c90*/  SHFL.BFLY P0, R148, R156, R149, R158 ;  /* 0x0c0000959c947389 */ /* 0x000064000000009e */
[----:B01----:R-:W-:Y:S05]  /*7ca0*/  ENDCOLLECTIVE ;  /* 0x000000000000791b */ /* 0x003fea0003800000 */
.L_x_1822:
[----:B------:R-:W-:-:S05]  /*7cb0*/  FADD.FTZ R103, R100, R103 ;  /* 0x0000006764677221 */ /* 0x000fca0000010000 */
[----:B------:R-:W-:Y:S01]  /*7cc0*/  MOV R156, R103 ;  /* 0x00000067009c7202 */ /* 0x000fe20000000f00 */
[----:B------:R-:W-:Y:S01]  /*7cd0*/  HFMA2 R149, -RZ, RZ, 0, 2.384185791015625e-07 ;  /* 0x00000004ff957431 */ /* 0x000fe200000001ff */
[----:B------:R-:W-:-:S07]  /*7ce0*/  MOV R102, R148 ;  /* 0x0000009400667202 */ /* 0x000fce0000000f00 */
[----:B------:R-:W-:Y:S05]  /*7cf0*/  WARPSYNC.COLLECTIVE R131, `(.L_x_1823) ;  /* 0x0000000083087348 */ /* 0x000fea0003c00000 */
[----:B------:R0:W1:Y:S02]  /*7d00*/  SHFL.BFLY P0, R148, R156, R149, R158 ;  /* 0x0c0000959c947389 */ /* 0x000064000000009e */
[----:B01----:R-:W-:Y:S05]  /*7d10*/  ENDCOLLECTIVE ;  /* 0x000000000000791b */ /* 0x003fea0003800000 */
.L_x_1823:
[----:B------:R-:W-:-:S05]  /*7d20*/  FADD.FTZ R102, R101, R102 ;  /* 0x0000006665667221 */ /* 0x000fca0000010000 */
[----:B------:R-:W-:Y:S02]  /*7d30*/  MOV R156, R102 ;  /* 0x00000066009c7202 */ /* 0x000fe40000000f00 */
[----:B------:R-:W-:-:S07]  /*7d40*/  MOV R104, R148 ;  /* 0x0000009400687202 */ /* 0x000fce0000000f00 */
[----:B------:R-:W-:Y:S05]  /*7d50*/  WARPSYNC.COLLECTIVE R131, `(.L_x_1824) ;  /* 0x0000000083087348 */ /* 0x000fea0003c00000 */
[----:B------:R0:W1:Y:S02]  /*7d60*/  SHFL.BFLY P0, R148, R156, R149, R158 ;  /* 0x0c0000959c947389 */ /* 0x000064000000009e */
[----:B01----:R-:W-:Y:S05]  /*7d70*/  ENDCOLLECTIVE ;  /* 0x000000000000791b */ /* 0x003fea0003800000 */
.L_x_1824:
[----:B------:R-:W-:-:S05]  /*7d80*/  FADD.FTZ R104, R103, R104 ;  /* 0x0000006867687221 */ /* 0x000fca0000010000 */
[----:B------:R-:W-:Y:S01]  /*7d90*/  MOV R156, R104 ;  /* 0x00000068009c7202 */ /* 0x000fe20000000f00 */
[----:B------:R-:W-:Y:S01]  /*7da0*/  HFMA2 R149, -RZ, RZ, 0, 4.76837158203125e-07 ;  /* 0x00000008ff957431 */ /* 0x000fe200000001ff */
[----:B------:R-:W-:-:S07]  /*7db0*/  MOV R105, R148 ;  /* 0x0000009400697202 */ /* 0x000fce0000000f00 */
[----:B------:R-:W-:Y:S05]  /*7dc0*/  WARPSYNC.COLLECTIVE R131, `(.L_x_1825) ;  /* 0x0000000083087348 */ /* 0x000fea0003c00000 */
[----:B------:R0:W1:Y:S02]  /*7dd0*/  SHFL.BFLY P0, R148, R156, R149, R158 ;  /* 0x0c0000959c947389 */ /* 0x000064000000009e */
[----:B01----:R-:W-:Y:S05]  /*7de0*/  ENDCOLLECTIVE ;  /* 0x000000000000791b */ /* 0x003fea0003800000 */
.L_x_1825:
[----:B------:R-:W-:-:S05]  /*7df0*/  FADD.FTZ R105, R102, R105 ;  /* 0x0000006966697221 */ /* 0x000fca0000010000 */
[----:B------:R-:W-:Y:S02]  /*7e00*/  MOV R156, R105 ;  /* 0x00000069009c7202 */ /* 0x000fe40000000f00 */
[----:B------:R-:W-:-:S07]  /*7e10*/  MOV R107, R148 ;  /* 0x00000094006b7202 */ /* 0x000fce0000000f00 */
[----:B------:R-:W-:Y:S05]  /*7e20*/  WARPSYNC.COLLECTIVE R131, `(.L_x_1826) ;  /* 0x0000000083087348 */ /* 0x000fea0003c00000 */
[----:B------:R0:W1:Y:S02]  /*7e30*/  SHFL.BFLY P0, R148, R156, R149, R158 ;  /* 0x0c0000959c947389 */ /* 0x000064000000009e */
[----:B01----:R-:W-:Y:S05]  /*7e40*/  ENDCOLLECTIVE ;  /* 0x000000000000791b */ /* 0x003fea0003800000 */
.L_x_1826:
[----:B------:R-:W-:-:S05]  /*7e50*/  FADD.FTZ R107, R104, R107 ;  /* 0x0000006b686b7221 */ /* 0x000fca0000010000 */
[----:B------:R-:W-:Y:S01]  /*7e60*/  MOV R156, R107 ;  /* 0x0000006b009c7202 */ /* 0x000fe20000000f00 */
[----:B------:R-:W-:Y:S01]  /*7e70*/  HFMA2 R149, -RZ, RZ, 0, 9.5367431640625e-07 ;  /* 0x00000010ff957431 */ /* 0x000fe200000001ff */
[----:B------:R-:W-:-:S07]  /*7e80*/  MOV R106, R148 ;  /* 0x00000094006a7202 */ /* 0x000fce0000000f00 */
[----:B------:R-:W-:Y:S05]  /*7e90*/  WARPSYNC.COLLECTIVE R131, `(.L_x_1827) ;  /* 0x0000000083087348 */ /* 0x000fea0003c00000 */
[----:B------:R0:W1:Y:S02]  /*7ea0*/  SHFL.BFLY P0, R148, R156, R149, R158 ;  /* 0x0c0000959c947389 */ /* 0x000064000000009e */
[----:B01----:R-:W-:Y:S05]  /*7eb0*/  ENDCOLLECTIVE ;  /* 0x000000000000791b */ /* 0x003fea0003800000 */
.L_x_1827:
[----:B------:R-:W-:-:S05]  /*7ec0*/  FADD.FTZ R106, R105, R106 ;  /* 0x0000006a696a7221 */ /* 0x000fca0000010000 */
[----:B------:R-:W-:Y:S02]  /*7ed0*/  MOV R156, R106 ;  /* 0x0000006a009c7202 */ /* 0x000fe40000000f00 */
[----:B------:R-:W-:-:S07]  /*7ee0*/  MOV R100, R148 ;  /* 0x0000009400647202 */ /* 0x000fce0000000f00 */
[----:B------:R-:W-:Y:S05]  /*7ef0*/  WARPSYNC.COLLECTIVE R131, `(.L_x_1828) ;  /* 0x0000000083087348 */ /* 0x000fea0003c00000 */
[----:B------:R0:W1:Y:S02]  /*7f00*/  SHFL.BFLY P0, R148, R156, R149, R158 ;  /* 0x0c0000959c947389 */ /* 0x000064000000009e */
[----:B01----:R-:W-:Y:S05]  /*7f10*/  ENDCOLLECTIVE ;  /* 0x000000000000791b */ /* 0x003fea0003800000 */
.L_x_1828:
[----:B------:R-:W-:Y:S01]  /*7f20*/  MOV R101, R148 ;  /* 0x0000009400657202 */ /* 0x000fe20000000f00 */
[----:B------:R-:W-:Y:S06]  /*7f30*/  BRA `(.L_x_1829) ;  /* 0xffffffa000047947 */ /* 0x000fec000383ffff */
.L_x_1830:
        /* <DEDUP_REMOVED lines=12> */
.L_x_14442:


//--------------------- .text._ZN10layer_norm22ln_bwd_finalize_kernelINS_22Kernel_traits_finalizeILj768E6__halfS2_S2_S2_fjLb0ELj1024ELj4ENS_18Kernel_traits_baseILj768ES2_S2_S2_S2_fjLj1024EEEEELb0ELb1EEEvNS_9BwdParamsE --------------------------
	.section	.text._ZN10layer_norm22ln_bwd_finalize_kernelINS_22Kernel_traits_finalizeILj768E6__halfS2_S2_S2_fjLb0ELj1024ELj4ENS_18Kernel_traits_baseILj768ES2_S2_S2_S2_fjLj1024EEEEELb0ELb1EEEvNS_9BwdParamsE,"ax",@progbits
	.align	128
        .global         _ZN10layer_norm22ln_bwd_finalize_kernelINS_22Kernel_traits_finalizeILj768E6__halfS2_S2_S2_fjLb0ELj1024ELj4ENS_18Kernel_traits_baseILj768ES2_S2_S2_S2_fjLj1024EEEEELb0ELb1EEEvNS_9BwdParamsE
        .type           _ZN10layer_norm22ln_bwd_finalize_kernelINS_22Kernel_traits_finalizeILj768E6__halfS2_S2_S2_fjLb0ELj1024ELj4ENS_18Kernel_traits_baseILj768ES2_S2_S2_S2_fjLj1024EEEEELb0ELb1EEEvNS_9BwdParamsE,@function
        .size           _ZN10layer_norm22ln_bwd_finalize_kernelINS_22Kernel_traits_finalizeILj768E6__halfS2_S2_S2_fjLb0ELj1024ELj4ENS_18Kernel_traits_baseILj768ES2_S2_S2_S2_fjLj1024EEEEELb0ELb1EEEvNS_9BwdParamsE,(.L_x_14443 - _ZN10layer_norm22ln_bwd_finalize_kernelINS_22Kernel_traits_finalizeILj768E6__halfS2_S2_S2_fjLb0ELj1024ELj4ENS_18Kernel_traits_baseILj768ES2_S2_S2_S2_fjLj1024EEEEELb0ELb1EEEvNS_9BwdParamsE)
        .other          _ZN10layer_norm22ln_bwd_finalize_kernelINS_22Kernel_traits_finalizeILj768E6__halfS2_S2_S2_fjLb0ELj1024ELj4ENS_18Kernel_traits_baseILj768ES2_S2_S2_S2_fjLj1024EEEEELb0ELb1EEEvNS_9BwdParamsE,@"STO_CUDA_ENTRY STV_DEFAULT"
_ZN10layer_norm22ln_bwd_finalize_kernelINS_22Kernel_traits_finalizeILj768E6__halfS2_S2_S2_fjLb0ELj1024ELj4ENS_18Kernel_traits_baseILj768ES2_S2_S2_S2_fjLj1024EEEEELb0ELb1EEEvNS_9BwdParamsE:
.text._ZN10layer_norm22ln_bwd_finalize_kernelINS_22Kernel_traits_finalizeILj768E6__halfS2_S2_S2_fjLb0ELj1024ELj4ENS_18Kernel_traits_baseILj768ES2_S2_S2_S2_fjLj1024EEEEELb0ELb1EEEvNS_9BwdParamsE:
        /* <DEDUP_REMOVED lines=81> */
.L_x_1835:
        /* <DEDUP_REMOVED lines=118> */
.L_x_1834:
[----:B------:R-:W-:Y:S05]  /*0c70*/  BSYNC.RECONVERGENT B1 ;  /* 0x0000000000017941 */ /* 0x000fea0003800200 */
.L_x_1833:
        /* <DEDUP_REMOVED lines=77> */
.L_x_1837:
[----:B------:R-:W-:Y:S05]  /*1150*/  BSYNC.RECONVERGENT B1 ;  /* 0x0000000000017941 */ /* 0x000fea0003800200 */
.L_x_1836:
        /* <DEDUP_REMOVED lines=38> */
.L_x_1839:
[----:B------:R-:W-:Y:S05]  /*13c0*/  BSYNC.RECONVERGENT B1 ;  /* 0x0000000000017941 */ /* 0x000fea0003800200 */
.L_x_1838:
        /* <DEDUP_REMOVED lines=8> */
.L_x_1840:
        /* <DEDUP_REMOVED lines=10> */
.L_x_1832:
[----:B------:R-:W-:Y:S05]  /*14f0*/  BSYNC.RECONVERGENT B0 ;  /* 0x0000000000007941 */ /* 0x000fea0003800200 */
.L_x_1831:
        /* <DEDUP_REMOVED lines=57> */
.L_x_1841:
        /* <DEDUP_REMOVED lines=15> */
.L_x_14443:


//--------------------- .text._ZN10layer_norm13ln_bwd_kernelINS_13Kernel_traitsI6__halfS2_S2_S2_fjLj768ELj1ELj4ELj1ELj16ENS_18Kernel_traits_baseILj768ES2_S2_S2_S2_fjLj128EEEEELb1ELb0ELb1ELb1EEEvNS_9BwdParamsE --------------------------
	.section	.text._ZN10layer_norm13ln_bwd_kernelINS_13Kernel_traitsI6__halfS2_S2_S2_fjLj768ELj1ELj4ELj1ELj16ENS_18Kernel_traits_baseILj768ES2_S2_S2_S2_fjLj128EEEEELb1ELb0ELb1ELb1EEEvNS_9BwdParamsE,"ax",@progbits
	.align	128
        .global         _ZN10layer_norm13ln_bwd_kernelINS_13Kernel_traitsI6__halfS2_S2_S2_fjLj768ELj1ELj4ELj1ELj16ENS_18Kernel_traits_baseILj768ES2_S2_S2_S2_fjLj128EEEEELb1ELb0ELb1ELb1EEEvNS_9BwdParamsE
        .type           _ZN10layer_norm13ln_bwd_kernelINS_13Kernel_traitsI6__halfS2_S2_S2_fjLj768ELj1ELj4ELj1ELj16ENS_18Kernel_traits_baseILj768ES2_S2_S2_S2_fjLj128EEEEELb1ELb0ELb1ELb1EEEvNS_9BwdParamsE,@function
        .size           _ZN10layer_norm13ln_bwd_kernelINS_13Kernel_traitsI6__halfS2_S2_S2_fjLj768ELj1ELj4ELj1ELj16ENS_18Kernel_traits_baseILj768ES2_S2_S2_S2_fjLj128EEEEELb1ELb0ELb1ELb1EEEvNS_9BwdParamsE,(.L_x_14444 - _ZN10layer_norm13ln_bwd_kernelINS_13Kernel_traitsI6__halfS2_S2_S2_fjLj768ELj1ELj4ELj1ELj16ENS_18Kernel_traits_baseILj768ES2_S2_S2_S2_fjLj128EEEEELb1ELb0ELb1ELb1EEEvNS_9BwdParamsE)
        .other          _ZN10layer_norm13ln_bwd_kernelINS_13Kernel_traitsI6__halfS2_S2_S2_fjLj768ELj1ELj4ELj1ELj16ENS_18Kernel_traits_baseILj768ES2_S2_S2_S2_fjLj128EEEEELb1ELb0ELb1ELb1EEEvNS_9BwdParamsE,@"STO_CUDA_ENTRY STV_DEFAULT"
_ZN10layer_norm13ln_bwd_kernelINS_13Kernel_traitsI6__halfS2_S2_S2_fjLj768ELj1ELj4ELj1ELj16ENS_18Kernel_traits_baseILj768ES2_S2_S2_S2_fjLj128EEEEELb1ELb0ELb1ELb1EEEvNS_9BwdParamsE:
.text._ZN10layer_norm13ln_bwd_kernelINS_13Kernel_traitsI6__halfS2_S2_S2_fjLj768ELj1ELj4ELj1ELj16ENS_18Kernel_traits_baseILj768ES2_S2_S2_S2_fjLj128EEEEELb1ELb0ELb1ELb1EEEvNS_9BwdParamsE:
        /* <DEDUP_REMOVED lines=48> */
.L_x_1905:
[----:B------:R-:W1:Y:S08]  /*0300*/  LDC.64 R118, c[0x0][0x3f8] ;  /* 0x0000fe00ff767b82 */ /* 0x000e700000000a00 */
[----:B------:R-:W2:Y:S08]  /*0310*/  LDC.64 R144, c[0x0][0x3c8] ;  /* 0x0000f200ff907b82 */ /* 0x000eb00000000a00 */
[----:B------:R-:W3:Y:S01]  /*0320*/  LDC.64 R120, c[0x0][0x3f0] ;  /* 0x0000fc00ff787b82 */ /* 0x000ee20000000a00 */
[----:B-1----:R-:W-:-:S07]  /*0330*/  IMAD.WIDE R122, R142, 0x4, R118 ;  /* 0x000000048e7a7825 */ /* 0x002fce00078e0276 */
[----:B------:R-:W1:Y:S01]  /*0340*/  LDC.64 R118, c[0x0][0x3c0] ;  /* 0x0000f000ff767b82 */ /* 0x000e620000000a00 */
[----:B------:R-:W4:Y:S01]  /*0350*/  LDG.E R147, desc[UR6][R122.64] ;  /* 0x000000067a937981 */ /* 0x000f22000c1e1900 */
[----:B--2---:R-:W-:-:S06]  /*0360*/  IMAD.WIDE R144, R142, 0x4, R144 ;  /* 0x000000048e907825 */ /* 0x004fcc00078e0290 */
[----:B-----5:R2:W5:Y:S01]  /*0370*/  LDG.E R144, desc[UR6][R144.64] ;  /* 0x0000000690907981 */ /* 0x020562000c1e1900 */
[----:B---3--:R-:W-:-:S05]  /*0380*/  IMAD.WIDE R120, R142, 0x4, R120 ;  /* 0x000000048e787825 */ /* 0x008fca00078e0278 */
[----:B------:R2:W5:Y:S01]  /*0390*/  LDG.E R116, desc[UR6][R120.64] ;  /* 0x0000000678747981 */ /* 0x000562000c1e1900 */
[----:B------:R-:W-:Y:S01]  /*03a0*/  BSSY.RECONVERGENT B1, `(.L_x_1844) ;  /* 0x000015d000017945 */ /* 0x000fe20003800200 */
[----:B----4-:R-:W-:-:S13]  /*03b0*/  ISETP.GE.AND P1, PT, R147, 0x1, PT ;  /* 0x000000019300780c */ /* 0x010fda0003f26270 */
[----:B-12---:R-:W-:Y:S05]  /*03c0*/  @!P1 BRA `(.L_x_1845) ;  /* 0x0000001000b49947 */ /* 0x006fea0003800000 */
[----:B------:R-:W1:Y:S01]  /*03d0*/  LDC.64 R8, c[0x0][0x3a8] ;  /* 0x0000ea00ff087b82 */ /* 0x000e620000000a00 */
[----:B------:R-:W-:Y:S01]  /*03e0*/  IMAD R0, R142, UR8, RZ ;  /* 0x000000088e007c24 */ /* 0x000fe2000f8e02ff */
[----:B0-----:R-:W-:-:S04]  /*03f0*/  IADD3 R2, PT, PT, R147, -0x1, RZ ;  /* 0xffffffff93027810 */ /* 0x001fc80007ffe0ff */
[----:B------:R-:W-:Y:S01]  /*0400*/  SHF.R.S32.HI R3, RZ, 0x1f, R0 ;  /* 0x0000001fff037819 */ /* 0x000fe20000011400 */
[----:B------:R-:W-:Y:S01]  /*0410*/  IMAD R2, R2, UR8, RZ ;  /* 0x0000000802027c24 */ /* 0x000fe2000f8e02ff */
[----:B------:R-:W0:Y:S02]  /*0420*/  LDC.64 R4, c[0x0][0x428] ;  /* 0x00010a00ff047b82 */ /* 0x000e240000000a00 */
[----:B------:R-:W-:Y:S02]  /*0430*/  LEA.HI R0, R3, R0, RZ, 0x3 ;  /* 0x0000000003007211 */ /* 0x000fe400078f18ff */
[----:B------:R-:W-:Y:S02]  /*0440*/  SHF.R.S32.HI R3, RZ, 0x1f, R2 ;  /* 0x0000001fff037819 */ /* 0x000fe40000011402 */
[-C--:B------:R-:W-:Y:S02]  /*0450*/  LEA.HI.SX32 R115, R0, R143.reuse, 0x1d ;  /* 0x0000008f00737211 */ /* 0x080fe400078feaff */
[----:B------:R-:W-:Y:S01]  /*0460*/  LEA.HI R2, R3, R2, RZ, 0x3 ;  /* 0x0000000203027211 */ /* 0x000fe200078f18ff */
[----:B------:R-:W-:Y:S01]  /*0470*/  IMAD.WIDE R108, R142, 0x4, R118 ;  /* 0x000000048e6c7825 */ /* 0x000fe200078e0276 */
[----:B------:R-:W-:Y:S01]  /*0480*/  IADD3 R117, PT, PT, R115, 0x20, RZ ;  /* 0x0000002073757810 */ /* 0x000fe20007ffe0ff */
[----:B------:R-:W2:Y:S01]  /*0490*/  LDC.64 R150, c[0x0][0x3b0] ;  /* 0x0000ec00ff967b82 */ /* 0x000ea20000000a00 */
[----:B------:R-:W-:-:S02]  /*04a0*/  LEA.HI.SX32 R3, R2, R143, 0x1d ;  /* 0x0000008f02037211 */ /* 0x000fc400078feaff */
[C---:B------:R-:W-:Y:S01]  /*04b0*/  IADD3 R121, PT, PT, R115.reuse, 0x40, RZ ;  /* 0x0000004073797810 */ /* 0x040fe20007ffe0ff */
[----:B------:R3:W4:Y:S01]  /*04c0*/  LDG.E R108, desc[UR6][R108.64] ;  /* 0x000000066c6c7981 */ /* 0x000722000c1e1900 */
[----:B-1----:R-:W-:Y:S01]  /*04d0*/  IMAD.WIDE.U32 R104, R115, 0x10, R8 ;  /* 0x0000001073687825 */ /* 0x002fe200078e0008 */
[----:B------:R-:W-:-:S03]  /*04e0*/  IADD3 R13, PT, PT, R3, 0x20, RZ ;  /* 0x00000020030d7810 */ /* 0x000fc60007ffe0ff */
[----:B------:R-:W-:Y:S02]  /*04f0*/  IMAD.WIDE.U32 R16, R117, 0x10, R8 ;  /* 0x0000001075107825 */ /* 0x000fe400078e0008 */
[----:B------:R-:W4:Y:S02]  /*0500*/  LDG.E.128 R104, desc[UR6][R104.64] ;  /* 0x0000000668687981 */ /* 0x000f24000c1e1d00 */
[C---:B0-----:R-:W-:Y:S01]  /*0510*/  IMAD.WIDE.U32 R20, R3.reuse, 0x10, R4 ;  /* 0x0000001003147825 */ /* 0x041fe200078e0004 */
[----:B------:R-:W-:Y:S01]  /*0520*/  IADD3 R3, PT, PT, R3, 0x40, RZ ;  /* 0x0000004003037810 */ /* 0x000fe20007ffe0ff */
[----:B------:R-:W4:Y:S02]  /*0530*/  LDG.E.128 R16, desc[UR6][R16.64] ;  /* 0x0000000610107981 */ /* 0x000f24000c1e1d00 */
[----:B------:R-:W-:Y:S02]  /*0540*/  IMAD.WIDE.U32 R8, R121, 0x10, R8 ;  /* 0x0000001079087825 */ /* 0x000fe400078e0008 */
[----:B------:R-:W4:Y:S02]  /*0550*/  LDG.E.128 R20, desc[UR6][R20.64] ;  /* 0x0000000614147981 */ /* 0x000f24000c1e1d00 */
[----:B------:R-:W-:-:S02]  /*0560*/  IMAD.WIDE.U32 R12, R13, 0x10, R4 ;  /* 0x000000100d0c7825 */ /* 0x000fc400078e0004 */
[----:B------:R-:W4:Y:S02]  /*0570*/  LDG.E.128 R8, desc[UR6][R8.64] ;  /* 0x0000000608087981 */ /* 0x000f24000c1e1d00 */
[----:B------:R-:W-:Y:S02]  /*0580*/  IMAD.WIDE.U32 R4, R3, 0x10, R4 ;  /* 0x0000001003047825 */ /* 0x000fe400078e0004 */
[----:B------:R-:W4:Y:S04]  /*0590*/  LDG.E.128 R12, desc[UR6][R12.64] ;  /* 0x000000060c0c7981 */ /* 0x000f28000c1e1d00 */
[----:B------:R-:W4:Y:S01]  /*05a0*/  LDG.E.128 R4, desc[UR6][R4.64] ;  /* 0x0000000604047981 */ /* 0x000f22000c1e1d00 */
[----:B-----5:R-:W-:-:S13]  /*05b0*/  ISETP.GE.AND P2, PT, R116, 0x1, PT ;  /* 0x000000017400780c */ /* 0x020fda0003f46270 */
[----:B------:R-:W-:-:S05]  /*05c0*/  @P2 IADD3 R0, PT, PT, R116, -0x1, RZ ;  /* 0xffffffff74002810 */ /* 0x000fca0007ffe0ff */
[----:B------:R-:W-:-:S05]  /*05d0*/  @P2 IMAD R0, R0, UR8, RZ ;  /* 0x0000000800002c24 */ /* 0x000fca000f8e02ff */
[----:B---3--:R-:W-:-:S04]  /*05e0*/  @P2 SHF.R.S32.HI R109, RZ, 0x1f, R0 ;  /* 0x0000001fff6d2819 */ /* 0x008fc80000011400 */
[----:B------:R-:W-:Y:S02]  /*05f0*/  @P2 LEA.HI R0, R109, R0, RZ, 0x3 ;  /* 0x000000006d002211 */ /* 0x000fe400078f18ff */
[----:B------:R-:W-:Y:S02]  /*0600*/  MOV R159, RZ ;  /* 0x000000ff009f7202 */ /* 0x000fe40000000f00 */
[----:B------:R-:W-:-:S04]  /*0610*/  @P2 LEA.HI.SX32 R159, R0, R143, 0x1d ;  /* 0x0000008f009f2211 */ /* 0x000fc800078feaff */
[C---:B------:R-:W-:Y:S02]  /*0620*/  IADD3 R153, PT, PT, R159.reuse, 0x20, RZ ;  /* 0x000000209f997810 */ /* 0x040fe40007ffe0ff */
[C---:B------:R-:W-:Y:S01]  /*0630*/  IADD3 R109, PT, PT, R159.reuse, 0x40, RZ ;  /* 0x000000409f6d7810 */ /* 0x040fe20007ffe0ff */
[----:B--2---:R-:W-:-:S04]  /*0640*/  IMAD.WIDE.U32 R158, R159, 0x8, R150 ;  /* 0x000000089f9e7825 */ /* 0x004fc800078e0096 */
[--C-:B------:R-:W-:Y:S02]  /*0650*/  IMAD.WIDE.U32 R152, R153, 0x8, R150.reuse ;  /* 0x0000000899987825 */ /* 0x100fe400078e0096 */
[----:B------:R-:W5:Y:S02]  /*0660*/  LDG.E.64 R158, desc[UR6][R158.64] ;  /* 0x000000069e9e7981 */ /* 0x000f64000c1e1b00 */
[----:B------:R-:W-:Y:S02]  /*0670*/  IMAD.WIDE.U32 R150, R109, 0x8, R150 ;  /* 0x000000086d967825 */ /* 0x000fe400078e0096 */
[----:B------:R-:W5:Y:S04]  /*0680*/  LDG.E.64 R152, desc[UR6][R152.64] ;  /* 0x0000000698987981 */ /* 0x000f68000c1e1b00 */
[----:B------:R-:W5:Y:S01]  /*0690*/  LDG.E.64 R150, desc[UR6][R150.64] ;  /* 0x0000000696967981 */ /* 0x000f62000c1e1b00 */
[----:B------:R-:W-:-:S02]  /*06a0*/  MOV R149, UR14 ;  /* 0x0000000e00957c02 */ /* 0x000fc40008000f00 */
[----:B------:R-:W-:Y:S02]  /*06b0*/  MOV R148, UR15 ;  /* 0x0000000f00947c02 */ /* 0x000fe40008000f00 */
[----:B------:R-:W-:-:S04]  /*06c0*/  ISETP.NE.U32.AND P0, PT, R149, RZ, PT ;  /* 0x000000ff9500720c */ /* 0x000fc80003f05070 */
[----:B------:R-:W-:-:S13]  /*06d0*/  ISETP.NE.AND.EX P0, PT, R148, RZ, PT, P0 ;  /* 0x000000ff9400720c */ /* 0x000fda0003f05300 */
[----:B------:R-:W0:Y:S08]  /*06e0*/  @P0 LDC.64 R2, c[0x0][0x438] ;  /* 0x00010e00ff020b82 */ /* 0x000e300000000a00 */
[----:B------:R-:W1:Y:S08]  /*06f0*/  @P0 LDC.64 R110, c[0x0][0x438] ;  /* 0x00010e00ff6e0b82 */ /* 0x000e700000000a00 */
[----:B------:R-:W2:Y:S01]  /*0700*/  @P0 LDC.64 R112, c[0x0][0x438] ;  /* 0x00010e00ff700b82 */ /* 0x000ea20000000a00 */
[----:B0-----:R-:W-:-:S05]  /*0710*/  @P0 IMAD.WIDE.U32 R2, R115, 0x10, R2 ;  /* 0x0000001073020825 */ /* 0x001fca00078e0002 */
[----:B------:R0:W5:Y:S01]  /*0720*/  @P0 LDG.E.128 R32, desc[UR6][R2.64] ;  /* 0x0000000602200981 */ /* 0x000162000c1e1d00 */
[----:B-1----:R-:W-:-:S05]  /*0730*/  @P0 IMAD.WIDE.U32 R110, R117, 0x10, R110 ;  /* 0x00000010756e0825 */ /* 0x002fca00078e006e */
[----:B------:R-:W5:Y:S01]  /*0740*/  @P0 LDG.E.128 R28, desc[UR6][R110.64] ;  /* 0x000000066e1c0981 */ /* 0x000f62000c1e1d00 */
[----:B--2---:R-:W-:-:S05]  /*0750*/  @P0 IMAD.WIDE.U32 R112, R121, 0x10, R112 ;  /* 0x0000001079700825 */ /* 0x004fca00078e0070 */
[----:B------:R1:W5:Y:S01]  /*0760*/  @P0 LDG.E.128 R24, desc[UR6][R112.64] ;  /* 0x0000000670180981 */ /* 0x000362000c1e1d00 */
[----:B------:R-:W-:Y:S01]  /*0770*/  ISETP.NE.AND P0, PT, RZ, UR9, PT ;  /* 0x00000009ff007c0c */ /* 0x000fe2000bf05270 */
[----:B------:R-:W-:-:S03]  /*0780*/  HADD2.F32 R120, -RZ, R47.H0_H0 ;  /* 0x2000002fff787230 */ /* 0x000fc60000004100 */
[----:B----4-:R-:W-:Y:S01]  /*0790*/  FSEL R114, R108, RZ, !P0 ;  /* 0x000000ff6c727208 */ /* 0x010fe20004000000 */
[--C-:B------:R-:W-:Y:S02]  /*07a0*/  HADD2.F32 R135, -RZ, R105.reuse.H0_H0 ;  /* 0x20000069ff877230 */ /* 0x100fe40000004100 */
[----:B------:R-:W-:Y:S02]  /*07b0*/  HADD2.F32 R134, -RZ, R105.H1_H1 ;  /* 0x30000069ff867230 */ /* 0x000fe40000004100 */
[----:B------:R-:W-:Y:S02]  /*07c0*/  HADD2.F32 R105, -RZ, R17.H0_H0 ;  /* 0x20000011ff697230 */ /* 0x000fe40000004100 */
[--C-:B------:R-:W-:Y:S02]  /*07d0*/  HADD2.F32 R139, -RZ, R104.reuse.H0_H0 ;  /* 0x20000068ff8b7230 */ /* 0x100fe40000004100 */
[----:B------:R-:W-:Y:S02]  /*07e0*/  HADD2.F32 R133, -RZ, R104.H1_H1 ;  /* 0x30000068ff857230 */ /* 0x000fe40000004100 */
[----:B------:R-:W-:-:S02]  /*07f0*/  HADD2.F32 R104, -RZ, R106.H0_H0 ;  /* 0x2000006aff687230 */ /* 0x000fc40000004100 */
[----:B------:R-:W-:Y:S02]  /*0800*/  HADD2.F32 R108, -RZ, R8.H1_H1 ;  /* 0x30000008ff6c7230 */ /* 0x000fe40000004100 */
[--C-:B0-----:R-:W-:Y:S02]  /*0810*/  HADD2.F32 R3, -RZ, R22.reuse.H0_H0 ;  /* 0x20000016ff037230 */ /* 0x101fe40000004100 */
[----:B------:R-:W-:Y:S02]  /*0820*/  HADD2.F32 R0, -RZ, R22.H1_H1 ;  /* 0x30000016ff007230 */ /* 0x000fe40000004100 */
[--C-:B------:R-:W-:Y:S02]  /*0830*/  HADD2.F32 R163, -RZ, R107.reuse.H0_H0 ;  /* 0x2000006bffa37230 */ /* 0x100fe40000004100 */
[----:B------:R-:W-:Y:S02]  /*0840*/  HADD2.F32 R161, -RZ, R107.H1_H1 ;  /* 0x3000006bffa17230 */ /* 0x000fe40000004100 */
[----:B------:R-:W-:-:S02]  /*0850*/  HADD2.F32 R141, -RZ, R23.H0_H0 ;  /* 0x20000017ff8d7230 */ /* 0x000fc40000004100 */
[----:B------:R-:W-:Y:S02]  /*0860*/  HADD2.F32 R22, -RZ, R23.H1_H1 ;  /* 0x30000017ff167230 */ /* 0x000fe40000004100 */
[--C-:B------:R-:W-:Y:S02]  /*0870*/  HADD2.F32 R115, -RZ, R11.reuse.H0_H0 ;  /* 0x2000000bff737230 */ /* 0x100fe40000004100 */
[----:B------:R-:W-:Y:S02]  /*0880*/  HADD2.F32 R117, -RZ, R11.H1_H1 ;  /* 0x3000000bff757230 */ /* 0x000fe40000004100 */
[C---:B------:R-:W-:Y:S01]  /*0890*/  FADD.FTZ R11, -R114.reuse, R105 ;  /* 0x00000069720b7221 */ /* 0x040fe20000010100 */
[--C-:B------:R-:W-:Y:S02]  /*08a0*/  HADD2.F32 R157, -RZ, R16.reuse.H0_H0 ;  /* 0x20000010ff9d7230 */ /* 0x100fe40000004100 */
[----:B------:R-:W-:Y:S01]  /*08b0*/  FADD.FTZ R105, -R114, R108 ;  /* 0x0000006c72697221 */ /* 0x000fe20000010100 */
[----:B------:R-:W-:-:S02]  /*08c0*/  HADD2.F32 R23, -RZ, R16.H1_H1 ;  /* 0x30000010ff177230 */ /* 0x000fc40000004100 */
[----:B------:R-:W-:Y:S02]  /*08d0*/  HADD2.F32 R107, -RZ, R17.H1_H1 ;  /* 0x30000011ff6b7230 */ /* 0x000fe40000004100 */
[--C-:B------:R-:W-:Y:S02]  /*08e0*/  HADD2.F32 R17, -RZ, R14.reuse.H0_H0 ;  /* 0x2000000eff117230 */ /* 0x100fe40000004100 */
[----:B------:R-:W-:Y:S02]  /*08f0*/  HADD2.F32 R16, -RZ, R14.H1_H1 ;  /* 0x3000000eff107230 */ /* 0x000fe40000004100 */
[C---:B------:R-:W-:Y:S01]  /*0900*/  FADD.FTZ R139, -R114.reuse, R139 ;  /* 0x0000008b728b7221 */ /* 0x040fe20000010100 */
[----:B------:R-:W-:Y:S02]  /*0910*/  HADD2.F32 R165, -RZ, R106.H1_H1 ;  /* 0x3000006affa57230 */ /* 0x000fe40000004100 */
[----:B------:R-:W-:Y:S02]  /*0920*/  HADD2.F32 R14, -RZ, R8.H0_H0 ;  /* 0x20000008ff0e7230 */ /* 0x000fe40000004100 */
[----:B------:R-:W-:Y:S01]  /*0930*/  FADD.FTZ R8, -R114, R104 ;  /* 0x0000006872087221 */ /* 0x000fe20000010100 */
[----:B------:R-:W-:-:S02]  /*0940*/  HADD2.F32 R123, -RZ, R5.H0_H0 ;  /* 0x20000005ff7b7230 */ /* 0x000fc40000004100 */
[----:B------:R-:W-:Y:S02]  /*0950*/  HADD2.F32 R108, -RZ, R5.H1_H1 ;  /* 0x30000005ff6c7230 */ /* 0x000fe40000004100 */
[----:B------:R-:W-:Y:S02]  /*0960*/  HADD2.F32 R106, -RZ, R20.H1_H1 ;  /* 0x30000014ff6a7230 */ /* 0x000fe40000004100 */
[----:B------:R-:W-:Y:S02]  /*0970*/  HADD2.F32 R5, -RZ, R36.H1_H1 ;  /* 0x30000024ff057230 */ /* 0x000fe40000004100 */
[----:B------:R-:W-:Y:S01]  /*0980*/  FADD.FTZ R133, -R114, R133 ;  /* 0x0000008572857221 */ /* 0x000fe20000010100 */
[--C-:B------:R-:W-:Y:S02]  /*0990*/  HADD2.F32 R125, -RZ, R4.reuse.H0_H0 ;  /* 0x20000004ff7d7230 */ /* 0x100fe40000004100 */
[----:B------:R-:W-:Y:S02]  /*09a0*/  HADD2.F32 R104, -RZ, R4.H1_H1 ;  /* 0x30000004ff687230 */ /* 0x000fe40000004100 */
[----:B------:R-:W-:-:S02]  /*09b0*/  HADD2.F32 R129, -RZ, R21.H0_H0 ;  /* 0x20000015ff817230 */ /* 0x000fc40000004100 */
[--C-:B-1----:R-:W-:Y:S02]  /*09c0*/  HADD2.F32 R112, -RZ, R10.reuse.H0_H0 ;  /* 0x2000000aff707230 */ /* 0x102fe40000004100 */
[----:B------:R-:W-:Y:S02]  /*09d0*/  HADD2.F32 R113, -RZ, R10.H1_H1 ;  /* 0x3000000aff717230 */ /* 0x000fe40000004100 */
[----:B------:R-:W-:Y:S02]  /*09e0*/  HADD2.F32 R4, -RZ, R37.H0_H0 ;  /* 0x20000025ff047230 */ /* 0x000fe40000004100 */
[C---:B------:R-:W-:Y:S01]  /*09f0*/  FADD.FTZ R135, -R114.reuse, R135 ;  /* 0x0000008772877221 */ /* 0x040fe20000010100 */
[----:B------:R-:W-:Y:S02]  /*0a00*/  HADD2.F32 R131, -RZ, R20.H0_H0 ;  /* 0x20000014ff837230 */ /* 0x000fe40000004100 */
[----:B------:R-:W-:Y:S01]  /*0a10*/  FADD.FTZ R134, -R114, R134 ;  /* 0x0000008672867221 */ /* 0x000fe20000010100 */
[----:B------:R-:W-:-:S02]  /*0a20*/  HADD2.F32 R10, -RZ, R36.H0_H0 ;  /* 0x20000024ff0a7230 */ /* 0x000fc40000004100 */
[C---:B------:R-:W-:Y:S01]  /*0a30*/  FMUL.FTZ R139, R144.reuse, R139 ;  /* 0x0000008b908b7220 */ /* 0x040fe20000410000 */
[----:B------:R-:W-:Y:S01]  /*0a40*/  FMUL.FTZ R136, R5, R106 ;  /* 0x0000006a05887220 */ /* 0x000fe20000410000 */
[----:B------:R-:W-:Y:S02]  /*0a50*/  HADD2.F32 R2, -RZ, R21.H1_H1 ;  /* 0x30000015ff027230 */ /* 0x000fe40000004100 */
[----:B------:R-:W-:Y:S01]  /*0a60*/  FMUL.FTZ R138, R144, R133 ;  /* 0x00000085908a7220 */ /* 0x000fe20000410000 */
[----:B------:R-:W-:Y:S02]  /*0a70*/  HADD2.F32 R5, -RZ, R37.H1_H1 ;  /* 0x30000025ff057230 */ /* 0x000fe40000004100 */
[----:B------:R-:W-:Y:S01]  /*0a80*/  FMUL.FTZ R133, R4, R129 ;  /* 0x0000008104857220 */ /* 0x000fe20000410000 */
[-C--:B------:R-:W-:Y:S01]  /*0a90*/  FMUL.FTZ R137, R10, R131.reuse ;  /* 0x000000830a897220 */ /* 0x080fe20000410000 */
[----:B------:R-:W-:Y:S01]  /*0aa0*/  FADD.FTZ R80, R80, R131 ;  /* 0x0000008350507221 */ /* 0x000fe20000010000 */
[----:B------:R-:W-:Y:S01]  /*0ab0*/  FFMA.FTZ R48, R139, R131, R48 ;  /* 0x000000838b307223 */ /* 0x000fe20000010030 */
[C---:B------:R-:W-:Y:S01]  /*0ac0*/  FMUL.FTZ R135, R144.reuse, R135 ;  /* 0x0000008790877220 */ /* 0x040fe20000410000 */
[----:B------:R-:W-:Y:S01]  /*0ad0*/  FMUL.FTZ R134, R144, R134 ;  /* 0x0000008690867220 */ /* 0x000fe20000410000 */
[----:B------:R-:W-:-:S02]  /*0ae0*/  HADD2.F32 R4, -RZ, R38.H0_H0 ;  /* 0x20000026ff047230 */ /* 0x000fc40000004100 */
[----:B------:R-:W-:Y:S01]  /*0af0*/  FADD.FTZ R165, -R114, R165 ;  /* 0x000000a572a57221 */ /* 0x000fe20000010100 */
[----:B------:R-:W-:Y:S01]  /*0b00*/  FMUL.FTZ R131, R144, R8 ;  /* 0x0000000890837220 */ /* 0x000fe20000410000 */
[----:B------:R-:W-:Y:S01]  /*0b10*/  FADD.FTZ R163, -R114, R163 ;  /* 0x000000a372a37221 */ /* 0x000fe20000010100 */
[-C--:B------:R-:W-:Y:S01]  /*0b20*/  FMUL.FTZ R132, R5, R2.reuse ;  /* 0x0000000205847220 */ /* 0x080fe20000410000 */
[----:B------:R-:W-:Y:S01]  /*0b30*/  FADD.FTZ R82, R82, R129 ;  /* 0x0000008152527221 */ /* 0x000fe20000010000 */
[----:B------:R-:W-:Y:S01]  /*0b40*/  FFMA.FTZ R50, R135, R129, R50 ;  /* 0x0000008187327223 */ /* 0x000fe20000010032 */
[----:B------:R-:W-:Y:S01]  /*0b50*/  FADD.FTZ R83, R83, R2 ;  /* 0x0000000253537221 */ /* 0x000fe20000010000 */
[----:B------:R-:W-:Y:S01]  /*0b60*/  FFMA.FTZ R51, R134, R2, R51 ;  /* 0x0000000286337223 */ /* 0x000fe20000010033 */
[----:B------:R-:W-:Y:S02]  /*0b70*/  HADD2.F32 R5, -RZ, R38.H1_H1 ;  /* 0x30000026ff057230 */ /* 0x000fe40000004100 */
[-C--:B------:R-:W-:Y:S01]  /*0b80*/  FMUL.FTZ R129, R4, R3.reuse ;  /* 0x0000000304817220 */ /* 0x080fe20000410000 */
[----:B------:R-:W-:Y:S01]  /*0b90*/  FADD.FTZ R76, R76, R3 ;  /* 0x000000034c4c7221 */ /* 0x000fe20000010000 */
[----:B------:R-:W-:Y:S01]  /*0ba0*/  FFMA.FTZ R52, R131, R3, R52 ;  /* 0x0000000383347223 */ /* 0x000fe20000010034 */
[----:B------:R-:W-:Y:S01]  /*0bb0*/  FMUL.FTZ R130, R144, R165 ;  /* 0x000000a590827220 */ /* 0x000fe20000410000 */
[----:B------:R-:W-:-:S02]  /*0bc0*/  HADD2.F32 R2, -RZ, R39.H0_H0 ;  /* 0x20000027ff027230 */ /* 0x000fc40000004100 */
[----:B------:R-:W-:Y:S01]  /*0bd0*/  FMUL.FTZ R3, R144, R163 ;  /* 0x000000a390037220 */ /* 0x000fe20000410000 */
[--C-:B------:R-:W-:Y:S02]  /*0be0*/  HADD2.F32 R109, -RZ, R18.reuse.H0_H0 ;  /* 0x20000012ff6d7230 */ /* 0x100fe40000004100 */
[----:B------:R-:W-:Y:S02]  /*0bf0*/  HADD2.F32 R111, -RZ, R9.H1_H1 ;  /* 0x30000009ff6f7230 */ /* 0x000fe40000004100 */
[-C--:B------:R-:W-:Y:S01]  /*0c00*/  FMUL.FTZ R128, R5, R0.reuse ;  /* 0x0000000005807220 */ /* 0x080fe20000410000 */
[----:B------:R-:W-:Y:S01]  /*0c10*/  FADD.FTZ R77, R77, R0 ;  /* 0x000000004d4d7221 */ /* 0x000fe20000010000 */
[----:B------:R-:W-:Y:S01]  /*0c20*/  FFMA.FTZ R53, R130, R0, R53 ;  /* 0x0000000082357223 */ /* 0x000fe20000010035 */
[----:B------:R-:W-:Y:S02]  /*0c30*/  HADD2.F32 R155, -RZ, R18.H1_H1 ;  /* 0x30000012ff9b7230 */ /* 0x000fe40000004100 */
[----:B------:R-:W-:Y:S01]  /*0c40*/  FMUL.FTZ R0, R2, R141 ;  /* 0x0000008d02007220 */ /* 0x000fe20000410000 */
[----:B------:R-:W-:-:S02]  /*0c50*/  HADD2.F32 R143, -RZ, R19.H0_H0 ;  /* 0x20000013ff8f7230 */ /* 0x000fc40000004100 */
[----:B------:R-:W-:Y:S01]  /*0c60*/  FADD.FTZ R78, R78, R141 ;  /* 0x0000008d4e4e7221 */ /* 0x000fe20000010000 */
[----:B------:R-:W-:Y:S02]  /*0c70*/  HADD2.F32 R127, -RZ, R19.H1_H1 ;  /* 0x30000013ff7f7230 */ /* 0x000fe40000004100 */
[----:B------:R-:W-:Y:S01]  /*0c80*/  FFMA.FTZ R54, R3, R141, R54 ;  /* 0x0000008d03367223 */ /* 0x000fe20000010036 */
[--C-:B------:R-:W-:Y:S02]  /*0c90*/  HADD2.F32 R21, -RZ, R15.reuse.H0_H0 ;  /* 0x2000000fff157230 */ /* 0x100fe40000004100 */
[----:B------:R-:W-:Y:S02]  /*0ca0*/  HADD2.F32 R20, -RZ, R15.H1_H1 ;  /* 0x3000000fff147230 */ /* 0x000fe40000004100 */
[C---:B------:R-:W-:Y:S01]  /*0cb0*/  FADD.FTZ R15, -R114.reuse, R109 ;  /* 0x0000006d720f7221 */ /* 0x040fe20000010100 */
[----:B------:R-:W-:Y:S02]  /*0cc0*/  HADD2.F32 R110, -RZ, R9.H0_H0 ;  /* 0x20000009ff6e7230 */ /* 0x000fe40000004100 */
[----:B------:R-:W-:Y:S01]  /*0cd0*/  FADD.FTZ R9, -R114, R23 ;  /* 0x0000001772097221 */ /* 0x000fe20000010100 */
[----:B------:R-:W-:-:S02]  /*0ce0*/  HADD2.F32 R18, -RZ, R12.H1_H1 ;  /* 0x3000000cff127230 */ /* 0x000fc40000004100 */
[----:B------:R-:W-:Y:S01]  /*0cf0*/  FADD.FTZ R109, -R114, R111 ;  /* 0x0000006f726d7221 */ /* 0x000fe20000010100 */
[----:B------:R-:W-:Y:S02]  /*0d00*/  HADD2.F32 R19, -RZ, R13.H0_H0 ;  /* 0x2000000dff137230 */ /* 0x000fe40000004100 */
[----:B------:R-:W-:Y:S01]  /*0d10*/  FMUL.FTZ R11, R144, R11 ;  /* 0x0000000b900b7220 */ /* 0x000fe20000410000 */
[----:B------:R-:W-:Y:S02]  /*0d20*/  HADD2.F32 R141, -RZ, R40.H1_H1 ;  /* 0x30000028ff8d7230 */ /* 0x000fe40000004100 */
[----:B------:R-:W-:Y:S02]  /*0d30*/  HADD2.F32 R8, -RZ, R41.H0_H0 ;  /* 0x20000029ff087230 */ /* 0x000fe40000004100 */
[----:B------:R-:W-:Y:S01]  /*0d40*/  FADD.FTZ R111, -R114, R112 ;  /* 0x00000070726f7221 */ /* 0x000fe20000010100 */
[----:B------:R-:W-:Y:S02]  /*0d50*/  HADD2.F32 R145, -RZ, R12.H0_H0 ;  /* 0x2000000cff917230 */ /* 0x000fe40000004100 */
[----:B------:R-:W-:-:S02]  /*0d60*/  HADD2.F32 R12, -RZ, R13.H1_H1 ;  /* 0x3000000dff0c7230 */ /* 0x000fc40000004100 */
[C---:B------:R-:W-:Y:S01]  /*0d70*/  FADD.FTZ R13, -R114.reuse, R107 ;  /* 0x0000006b720d7221 */ /* 0x040fe20000010100 */
[--C-:B------:R-:W-:Y:S02]  /*0d80*/  HADD2.F32 R121, -RZ, R6.reuse.H0_H0 ;  /* 0x20000006ff797230 */ /* 0x100fe40000004100 */
[----:B------:R-:W-:Y:S01]  /*0d90*/  FADD.FTZ R23, -R114, R14 ;  /* 0x0000000e72177221 */ /* 0x000fe20000010100 */
[----:B------:R-:W-:Y:S02]  /*0da0*/  HADD2.F32 R112, -RZ, R6.H1_H1 ;  /* 0x30000006ff707230 */ /* 0x000fe40000004100 */
[----:B------:R-:W-:Y:S01]  /*0db0*/  FMUL.FTZ R6, R144, R9 ;  /* 0x0000000990067220 */ /* 0x000fe20000410000 */
[----:B------:R-:W-:Y:S01]  /*0dc0*/  FMUL.FTZ R9, R141, R18 ;  /* 0x000000128d097220 */ /* 0x000fe20000410000 */
[-C--:B------:R-:W-:Y:S01]  /*0dd0*/  FMUL.FTZ R8, R8, R19.reuse ;  /* 0x0000001308087220 */ /* 0x080fe20000410000 */
[----:B------:R-:W-:Y:S01]  /*0de0*/  FADD.FTZ R74, R74, R19 ;  /* 0x000000134a4a7221 */ /* 0x000fe20000010000 */
[----:B------:R-:W-:Y:S01]  /*0df0*/  FFMA.FTZ R58, R11, R19, R58 ;  /* 0x000000130b3a7223 */ /* 0x000fe2000001003a */
[----:B------:R-:W-:-:S02]  /*0e00*/  HADD2.F32 R14, -RZ, R42.H0_H0 ;  /* 0x2000002aff0e7230 */ /* 0x000fc40000004100 */
[----:B------:R-:W-:Y:S01]  /*0e10*/  FMUL.FTZ R15, R144, R15 ;  /* 0x0000000f900f7220 */ /* 0x000fe20000410000 */
[----:B------:R-:W-:Y:S02]  /*0e20*/  HADD2.F32 R141, -RZ, R41.H1_H1 ;  /* 0x30000029ff8d7230 */ /* 0x000fe40000004100 */
[----:B------:R-:W-:Y:S01]  /*0e30*/  FADD.FTZ R161, -R114, R161 ;  /* 0x000000a172a17221 */ /* 0x000fe20000010100 */
[----:B------:R-:W-:Y:S02]  /*0e40*/  HADD2.F32 R19, -RZ, R42.H1_H1 ;  /* 0x3000002aff137230 */ /* 0x000fe40000004100 */
[----:B------:R-:W-:Y:S01]  /*0e50*/  FMUL.FTZ R10, R144, R13 ;  /* 0x0000000d900a7220 */ /* 0x000fe20000410000 */
[C---:B------:R-:W-:Y:S01]  /*0e60*/  FADD.FTZ R155, -R114.reuse, R155 ;  /* 0x0000009b729b7221 */ /* 0x040fe20000010100 */
[C---:B------:R-:W-:Y:S01]  /*0e70*/  FADD.FTZ R143, -R114.reuse, R143 ;  /* 0x0000008f728f7221 */ /* 0x040fe20000010100 */
[----:B------:R-:W-:Y:S01]  /*0e80*/  FADD.FTZ R157, -R114, R157 ;  /* 0x0000009d729d7221 */ /* 0x000fe20000010100 */
[----:B------:R-:W-:-:S02]  /*0e90*/  HADD2.F32 R5, -RZ, R39.H1_H1 ;  /* 0x30000027ff057230 */ /* 0x000fc40000004100 */
[-C--:B------:R-:W-:Y:S01]  /*0ea0*/  FMUL.FTZ R14, R14, R17.reuse ;  /* 0x000000110e0e7220 */ /* 0x080fe20000410000 */
[----:B------:R-:W-:Y:S01]  /*0eb0*/  FADD.FTZ R68, R68, R17 ;  /* 0x0000001144447221 */ /* 0x000fe20000010000 */
[----:B------:R-:W-:Y:S01]  /*0ec0*/  FFMA.FTZ R92, R15, R17, R92 ;  /* 0x000000110f5c7223 */ /* 0x000fe2000001005c */
[----:B------:R-:W-:Y:S01]  /*0ed0*/  FMUL.FTZ R2, R144, R161 ;  /* 0x000000a190027220 */ /* 0x000fe20000410000 */
[-C--:B------:R-:W-:Y:S01]  /*0ee0*/  FMUL.FTZ R13, R141, R12.reuse ;  /* 0x0000000c8d0d7220 */ /* 0x080fe20000410000 */
[----:B------:R-:W-:Y:S01]  /*0ef0*/  FADD.FTZ R75, R75, R12 ;  /* 0x0000000c4b4b7221 */ /* 0x000fe20000010000 */
[----:B------:R-:W-:Y:S01]  /*0f00*/  FFMA.FTZ R59, R10, R12, R59 ;  /* 0x0000000c0a3b7223 */ /* 0x000fe2000001003b */
[----:B------:R-:W-:Y:S01]  /*0f10*/  FMUL.FTZ R17, R19, R16 ;  /* 0x0000001013117220 */ /* 0x000fe20000410000 */
[--C-:B------:R-:W-:Y:S02]  /*0f20*/  HADD2.F32 R119, -RZ, R7.reuse.H0_H0 ;  /* 0x20000007ff777230 */ /* 0x100fe40000004100 */
[----:B------:R-:W-:Y:S01]  /*0f30*/  FMUL.FTZ R12, R144, R155 ;  /* 0x0000009b900c7220 */ /* 0x000fe20000410000 */
[----:B------:R-:W-:-:S02]  /*0f40*/  HADD2.F32 R118, -RZ, R7.H1_H1 ;  /* 0x30000007ff767230 */ /* 0x000fc40000004100 */
[----:B------:R-:W-:Y:S01]  /*0f50*/  FADD.FTZ R141, RZ, R137 ;  /* 0x00000089ff8d7221 */ /* 0x000fe20000010000 */
[----:B------:R-:W-:Y:S02]  /*0f60*/  HADD2.F32 R4, -RZ, R40.H0_H0 ;  /* 0x20000028ff047230 */ /* 0x000fe40000004100 */
[C---:B------:R-:W-:Y:S01]  /*0f70*/  FMUL.FTZ R19, R144.reuse, R143 ;  /* 0x0000008f90137220 */ /* 0x040fe20000410000 */
[----:B------:R-:W-:Y:S01]  /*0f80*/  FMUL.FTZ R7, R144, R157 ;  /* 0x0000009d90077220 */ /* 0x000fe20000410000 */
[----:B------:R-:W-:Y:S01]  /*0f90*/  FFMA.FTZ R143, R139, R137, RZ ;  /* 0x000000898b8f7223 */ /* 0x000fe200000100ff */
[----:B------:R-:W-:Y:S01]  /*0fa0*/  FADD.FTZ R127, -R114, R127 ;  /* 0x0000007f727f7221 */ /* 0x000fe20000010100 */
        /* <DEDUP_REMOVED lines=8> */
[-C--:B------:R-:W-:Y:S01]  /*1030*/  FMUL.FTZ R4, R4, R145.reuse ;  /* 0x0000009104047220 */ /* 0x080fe20000410000 */
[----:B------:R-:W-:Y:S01]  /*1040*/  FADD.FTZ R72, R72, R145 ;  /* 0x0000009148487221 */ /* 0x000fe20000010000 */
[----:B------:R-:W-:Y:S01]  /*1050*/  FFMA.FTZ R56, R7, R145, R56 ;  /* 0x0000009107387223 */ /* 0x000fe20000010038 */
[----:B------:R-:W-:-:S02]  /*1060*/  HADD2.F32 R16, -RZ, R43.H0_H0 ;  /* 0x2000002bff107230 */ /* 0x000fc40000004100 */
[----:B------:R-:W-:Y:S01]  /*1070*/  FFMA.FTZ R106, R138, R136, R143 ;  /* 0x000000888a6a7223 */ /* 0x000fe2000001008f */
[----:B------:R-:W-:Y:S01]  /*1080*/  FADD.FTZ R73, R73, R18 ;  /* 0x0000001249497221 */ /* 0x000fe20000010000 */
[----:B------:R-:W-:Y:S01]  /*1090*/  FFMA.FTZ R57, R6, R18, R57 ;  /* 0x0000001206397223 */ /* 0x000fe20000010039 */
[----:B------:R-:W-:Y:S02]  /*10a0*/  HADD2.F32 R145, -RZ, R43.H1_H1 ;  /* 0x3000002bff917230 */ /* 0x000fe40000004100 */
        /* <DEDUP_REMOVED lines=30> */
[----:B------:R-:W-:Y:S01]  /*1290*/  FADD.FTZ R107, -R114, R110 ;  /* 0x0000006e726b7221 */ /* 0x000fe20000010100 */
[----:B------:R-:W-:Y:S01]  /*12a0*/  FFMA.FTZ R125, R7, R4, R106 ;  /* 0x00000004077d7223 */ /* 0x000fe2000001006a */
[--C-:B------:R-:W-:Y:S02]  /*12b0*/  HADD2.F32 R110, -RZ, R45.reuse.H0_H0 ;  /* 0x2000002dff6e7230 */ /* 0x100fe40000004100 */
        /* <DEDUP_REMOVED lines=10> */
[C---:B------:R-:W-:Y:S01]  /*1360*/  FADD.FTZ R113, -R114.reuse, R113 ;  /* 0x0000007172717221 */ /* 0x040fe20000010100 */
[C---:B------:R-:W-:Y:S01]  /*1370*/  FADD.FTZ R115, -R114.reuse, R115 ;  /* 0x0000007372737221 */ /* 0x040fe20000010100 */
[----:B------:R-:W-:Y:S01]  /*1380*/  FADD.FTZ R117, -R114, R117 ;  /* 0x0000007572757221 */ /* 0x000fe20000010100 */
        /* <DEDUP_REMOVED lines=18> */
[----:B------:R-:W-:Y:S01]  /*14b0*/  FADD.FTZ R114, R125, R20 ;  /* 0x000000147d727221 */ /* 0x000fe20000010000 */
[----:B------:R-:W-:Y:S01]  /*14c0*/  FFMA.FTZ R121, R23, R20, R110 ;  /* 0x0000001417797223 */ /* 0x000fe2000001006e */
[----:B------:R-:W-:Y:S02]  /*14d0*/  HADD2.F32 R127, -RZ, R46.H1_H1 ;  /* 0x3000002eff7f7230 */ /* 0x000fe40000004100 */
[----:B------:R-:W-:Y:S01]  /*14e0*/  FMUL.FTZ R110, R144, R113 ;  /* 0x00000071906e7220 */ /* 0x000fe20000410000 */
[----:B------:R-:W-:Y:S01]  /*14f0*/  FADD.FTZ R123, R114, R105 ;  /* 0x00000069727b7221 */ /* 0x000fe20000010000 */
[----:B------:R-:W-:Y:S01]  /*1500*/  FFMA.FTZ R114, R22, R105, R121 ;  /* 0x0000006916727223 */ /* 0x000fe20000010079 */
[----:B------:R-:W-:Y:S01]  /*1510*/  FADD.FTZ R61, R61, R112 ;  /* 0x000000703d3d7221 */ /* 0x000fe20000010000 */
[-C--:B------:R-:W-:Y:S01]  /*1520*/  FMUL.FTZ R113, R127, R112.reuse ;  /* 0x000000707f717220 */ /* 0x080fe20000410000 */
[----:B------:R-:W-:Y:S01]  /*1530*/  FFMA.FTZ R85, R110, R112, R85 ;  /* 0x000000706e557223 */ /* 0x000fe20000010055 */
[----:B------:R-:W-:Y:S01]  /*1540*/  FADD.FTZ R112, R123, R104 ;  /* 0x000000687b707221 */ /* 0x000fe20000010000 */
[----:B------:R-:W-:-:S03]  /*1550*/  FFMA.FTZ R121, R107, R104, R114 ;  /* 0x000000686b797223 */ /* 0x000fc60000010072 */
        /* <DEDUP_REMOVED lines=20> */
.L_x_1845:
[----:B-----5:R-:W-:Y:S01]  /*16a0*/  ISETP.GE.AND P2, PT, R116, 0x1, PT ;  /* 0x000000017400780c */ /* 0x020fe20003f46270 */
[----:B------:R-:W-:Y:S01]  /*16b0*/  HFMA2 R121, -RZ, RZ, 0, 0 ;  /* 0x00000000ff797431 */ /* 0x000fe200000001ff */
[----:B------:R-:W-:Y:S02]  /*16c0*/  MOV R149, UR14 ;  /* 0x0000000e00957c02 */ /* 0x000fe40008000f00 */
[----:B------:R-:W-:Y:S02]  /*16d0*/  MOV R148, UR15 ;  /* 0x0000000f00947c02 */ /* 0x000fe40008000f00 */
[----:B------:R-:W-:-:S04]  /*16e0*/  ISETP.NE.U32.AND P0, PT, R149, RZ, PT ;  /* 0x000000ff9500720c */ /* 0x000fc80003f05070 */
[----:B------:R-:W-:-:S03]  /*16f0*/  ISETP.NE.AND.EX P0, PT, R148, RZ, PT, P0 ;  /* 0x000000ff9400720c */ /* 0x000fc60003f05300 */
[----:B------:R-:W1:Y:S01]  /*1700*/  @P2 LDC R119, c[0x0][0x388] ;  /* 0x0000e200ff772b82 */ /* 0x000e620000000800 */
[----:B------:R-:W-:-:S09]  /*1710*/  @P2 IADD3 R118, PT, PT, R116, -0x1, RZ ;  /* 0xffffffff74762810 */ /* 0x000fd20007ffe0ff */
[----:B------:R-:W2:Y:S01]  /*1720*/  @!P0 LDC.64 R150, c[0x0][0x3b0] ;  /* 0x0000ec00ff968b82 */ /* 0x000ea20000000a00 */
[----:B-1----:R-:W-:-:S05]  /*1730*/  @P2 IMAD R118, R118, R119, RZ ;  /* 0x0000007776762224 */ /* 0x002fca00078e02ff */
[----:B------:R-:W-:-:S04]  /*1740*/  @P2 SHF.R.S32.HI R119, RZ, 0x1f, R118 ;  /* 0x0000001fff772819 */ /* 0x000fc80000011476 */
[----:B------:R-:W-:-:S04]  /*1750*/  @P2 LEA.HI R118, R119, R118, RZ, 0x3 ;  /* 0x0000007677762211 */ /* 0x000fc800078f18ff */
[----:B------:R-:W-:-:S04]  /*1760*/  @P2 LEA.HI.SX32 R121, R118, R143, 0x1d ;  /* 0x0000008f76792211 */ /* 0x000fc800078feaff */
[C---:B------:R-:W-:Y:S01]  /*1770*/  @!P0 IADD3 R153, PT, PT, R121.reuse, 0x20, RZ ;  /* 0x0000002079998810 */ /* 0x040fe20007ffe0ff */
[C---:B--2---:R-:W-:Y:S01]  /*1780*/  @!P0 IMAD.WIDE.U32 R158, R121.reuse, 0x8, R150 ;  /* 0x00000008799e8825 */ /* 0x044fe200078e0096 */
[----:B------:R-:W-:-:S03]  /*1790*/  @!P0 IADD3 R119, PT, PT, R121, 0x40, RZ ;  /* 0x0000004079778810 */ /* 0x000fc60007ffe0ff */
[--C-:B------:R-:W-:Y:S02]  /*17a0*/  @!P0 IMAD.WIDE.U32 R152, R153, 0x8, R150.reuse ;  /* 0x0000000899988825 */ /* 0x100fe400078e0096 */
[----:B------:R-:W5:Y:S02]  /*17b0*/  @!P0 LDG.E.64 R158, desc[UR6][R158.64] ;  /* 0x000000069e9e8981 */ /* 0x000f64000c1e1b00 */
[----:B------:R-:W-:Y:S02]  /*17c0*/  @!P0 IMAD.WIDE.U32 R150, R119, 0x8, R150 ;  /* 0x0000000877968825 */ /* 0x000fe400078e0096 */
[----:B------:R-:W5:Y:S04]  /*17d0*/  @!P0 LDG.E.64 R152, desc[UR6][R152.64] ;  /* 0x0000000698988981 */ /* 0x000f68000c1e1b00 */
[----:B------:R-:W5:Y:S01]  /*17e0*/  @!P0 LDG.E.64 R150, desc[UR6][R150.64] ;  /* 0x0000000696968981 */ /* 0x000f62000c1e1b00 */
[----:B------:R-:W-:Y:S01]  /*17f0*/  CS2R R118, SRZ ;  /* 0x0000000000767805 */ /* 0x000fe2000001ff00 */
[----:B------:R-:W-:Y:S06]  /*1800*/  @!P0 BRA `(.L_x_1846) ;  /* 0x0000000000588947 */ /* 0x000fec0003800000 */
[----:B-----5:R-:W1:Y:S01]  /*1810*/  LDC.64 R150, c[0x0][0x3b0] ;  /* 0x0000ec00ff967b82 */ /* 0x020e620000000a00 */
[----:B------:R-:W-:Y:S01]  /*1820*/  IMAD R26, R142, UR8, RZ ;  /* 0x000000088e1a7c24 */ /* 0x000fe2000f8e02ff */
[C---:B------:R-:W-:Y:S02]  /*1830*/  IADD3 R153, PT, PT, R121.reuse, 0x20, RZ ;  /* 0x0000002079997810 */ /* 0x040fe40007ffe0ff */
[----:B------:R-:W-:Y:S02]  /*1840*/  IADD3 R31, PT, PT, R121, 0x40, RZ ;  /* 0x00000040791f7810 */ /* 0x000fe40007ffe0ff */
[----:B------:R-:W-:Y:S02]  /*1850*/  SHF.R.S32.HI R27, RZ, 0x1f, R26 ;  /* 0x0000001fff1b7819 */ /* 0x000fe4000001141a */
[----:B------:R-:W2:Y:S02]  /*1860*/  LDC.64 R24, c[0x0][0x438] ;  /* 0x00010e00ff187b82 */ /* 0x000ea40000000a00 */
[----:B------:R-:W-:-:S04]  /*1870*/  LEA.HI R26, R27, R26, RZ, 0x3 ;  /* 0x0000001a1b1a7211 */ /* 0x000fc800078f18ff */
[----:B------:R-:W-:-:S04]  /*1880*/  LEA.HI.SX32 R33, R26, R143, 0x1d ;  /* 0x0000008f1a217211 */ /* 0x000fc800078feaff */
[C---:B------:R-:W-:Y:S02]  /*1890*/  IADD3 R29, PT, PT, R33.reuse, 0x20, RZ ;  /* 0x00000020211d7810 */ /* 0x040fe40007ffe0ff */
[----:B------:R-:W-:Y:S01]  /*18a0*/  IADD3 R27, PT, PT, R33, 0x40, RZ ;  /* 0x00000040211b7810 */ /* 0x000fe20007ffe0ff */
[----:B-1----:R-:W-:-:S04]  /*18b0*/  IMAD.WIDE.U32 R158, R121, 0x8, R150 ;  /* 0x00000008799e7825 */ /* 0x002fc800078e0096 */
[----:B------:R-:W-:Y:S02]  /*18c0*/  IMAD.WIDE.U32 R152, R153, 0x8, R150 ;  /* 0x0000000899987825 */ /* 0x000fe400078e0096 */
[----:B------:R-:W5:Y:S02]  /*18d0*/  LDG.E.64 R158, desc[UR6][R158.64] ;  /* 0x000000069e9e7981 */ /* 0x000f64000c1e1b00 */
[--C-:B--2---:R-:W-:Y:S02]  /*18e0*/  IMAD.WIDE.U32 R32, R33, 0x10, R24.reuse ;  /* 0x0000001021207825 */ /* 0x104fe400078e0018 */
[----:B------:R-:W5:Y:S02]  /*18f0*/  LDG.E.64 R152, desc[UR6][R152.64] ;  /* 0x0000000698987981 */ /* 0x000f64000c1e1b00 */
[----:B------:R-:W-:Y:S02]  /*1900*/  IMAD.WIDE.U32 R28, R29, 0x10, R24 ;  /* 0x000000101d1c7825 */ /* 0x000fe400078e0018 */
[----:B------:R-:W5:Y:S02]  /*1910*/  LDG.E.128 R32, desc[UR6][R32.64] ;  /* 0x0000000620207981 */ /* 0x000f64000c1e1d00 */
[----:B------:R-:W-:-:S02]  /*1920*/  IMAD.WIDE.U32 R150, R31, 0x8, R150 ;  /* 0x000000081f967825 */ /* 0x000fc400078e0096 */
[----:B------:R-:W5:Y:S02]  /*1930*/  LDG.E.128 R28, desc[UR6][R28.64] ;  /* 0x000000061c1c7981 */ /* 0x000f64000c1e1d00 */
[----:B------:R-:W-:Y:S02]  /*1940*/  IMAD.WIDE.U32 R24, R27, 0x10, R24 ;  /* 0x000000101b187825 */ /* 0x000fe400078e0018 */
[----:B------:R-:W5:Y:S04]  /*1950*/  LDG.E.64 R150, desc[UR6][R150.64] ;  /* 0x0000000696967981 */ /* 0x000f68000c1e1b00 */
[----:B------:R-:W5:Y:S02]  /*1960*/  LDG.E.128 R24, desc[UR6][R24.64] ;  /* 0x0000000618187981 */ /* 0x000f64000c1e1d00 */
.L_x_1846:
[----:B------:R-:W-:Y:S05]  /*1970*/  BSYNC.RECONVERGENT B1 ;  /* 0x0000000000017941 */ /* 0x000fea0003800200 */
.L_x_1844:
[----:B------:R-:W-:-:S03]  /*1980*/  UMOV UR4, 0xffffffff ;  /* 0xffffffff00047882 */ /* 0x000fc60000000000 */
[----:B------:R-:W-:Y:S05]  /*1990*/  BRA.DIV UR4, `(.L_x_1847) ;  /* 0x0000005a04107947 */ /* 0x000fea000b800000 */
        /* <DEDUP_REMOVED lines=18> */
.L_x_1917:
[----:B------:R-:W4:Y:S01]  /*1ac0*/  S2R R140, SR_TID.X ;  /* 0x00000000008c7919 */ /* 0x000f220000002100 */
[----:B------:R-:W-:Y:S01]  /*1ad0*/  @P2 IADD3 R116, PT, PT, R116, -0x1, RZ ;  /* 0xffffffff74742810 */ /* 0x000fe20007ffe0ff */
[----:B--2---:R-:W-:Y:S01]  /*1ae0*/  FADD.FTZ R120, R119, R120 ;  /* 0x0000007877787221 */ /* 0x004fe20000010000 */
[----:B------:R-:W-:Y:S01]  /*1af0*/  ISETP.NE.U32.AND P0, PT, R149, RZ, PT ;  /* 0x000000ff9500720c */ /* 0x000fe20003f05070 */
[----:B---3--:R-:W-:Y:S01]  /*1b00*/  FADD.FTZ R121, R118, R121 ;  /* 0x0000007976797221 */ /* 0x008fe20000010000 */
[----:B------:R-:W-:Y:S01]  /*1b10*/  ISETP.NE.AND P3, PT, RZ, UR9, PT ;  /* 0x00000009ff007c0c */ /* 0x000fe2000bf65270 */
[----:B------:R-:W-:Y:S01]  /*1b20*/  @P2 IMAD R122, R116, UR8, RZ ;  /* 0x00000008747a2c24 */ /* 0x000fe2000f8e02ff */
[----:B------:R-:W-:Y:S01]  /*1b30*/  ISETP.NE.AND.EX P0, PT, R148, RZ, PT, P0 ;  /* 0x000000ff9400720c */ /* 0x000fe20003f05300 */
[----:B------:R-:W-:Y:S02]  /*1b40*/  IMAD R116, R142, UR8, RZ ;  /* 0x000000088e747c24 */ /* 0x000fe4000f8e02ff */
[----:B------:R-:W-:Y:S01]  /*1b50*/  FMUL.FTZ R145, R120, UR10 ;  /* 0x0000000a78917c20 */ /* 0x000fe20008410000 */
[----:B------:R-:W-:Y:S01]  /*1b60*/  BSSY.RECONVERGENT B1, `(.L_x_1848) ;  /* 0x000019e000017945 */ /* 0x000fe20003800200 */
[----:B-1----:R-:W-:Y:S01]  /*1b70*/  @P2 SHF.R.S32.HI R119, RZ, 0x1f, R122 ;  /* 0x0000001fff772819 */ /* 0x002fe2000001147a */
[----:B------:R-:W-:-:S02]  /*1b80*/  HFMA2 R141, -RZ, RZ, 0, 0 ;  /* 0x00000000ff8d7431 */ /* 0x000fc400000001ff */
[----:B------:R-:W-:Y:S01]  /*1b90*/  FMUL.FTZ R146, R121, UR10 ;  /* 0x0000000a79927c20 */ /* 0x000fe20008410000 */
[----:B------:R-:W-:Y:S02]  /*1ba0*/  FSEL R145, R145, RZ, !P3 ;  /* 0x000000ff91917208 */ /* 0x000fe40005800000 */
[----:B------:R-:W-:Y:S02]  /*1bb0*/  @P2 LEA.HI R122, R119, R122, RZ, 0x3 ;  /* 0x0000007a777a2211 */ /* 0x000fe400078f18ff */
[----:B------:R-:W-:-:S04]  /*1bc0*/  SHF.R.S32.HI R119, RZ, 0x1f, R116 ;  /* 0x0000001fff777819 */ /* 0x000fc80000011474 */
[----:B------:R-:W-:Y:S02]  /*1bd0*/  LEA.HI R116, R119, R116, RZ, 0x3 ;  /* 0x0000007477747211 */ /* 0x000fe400078f18ff */
        /* <DEDUP_REMOVED lines=22> */
.L_x_1852:
[----:B------:R-:W-:Y:S05]  /*1d40*/  BSYNC.RECONVERGENT B2 ;  /* 0x0000000000027941 */ /* 0x000fea0003800200 */
.L_x_1851:
        /* <DEDUP_REMOVED lines=13> */
.L_x_1854:
[----:B------:R-:W-:Y:S05]  /*1e20*/  BSYNC.RECONVERGENT B2 ;  /* 0x0000000000027941 */ /* 0x000fea0003800200 */
.L_x_1853:
        /* <DEDUP_REMOVED lines=13> */
.L_x_1856:
[----:B------:R-:W-:Y:S05]  /*1f00*/  BSYNC.RECONVERGENT B2 ;  /* 0x0000000000027941 */ /* 0x000fea0003800200 */
.L_x_1855:
        /* <DEDUP_REMOVED lines=13> */
.L_x_1858:
[----:B------:R-:W-:Y:S05]  /*1fe0*/  BSYNC.RECONVERGENT B2 ;  /* 0x0000000000027941 */ /* 0x000fea0003800200 */
.L_x_1857:
        /* <DEDUP_REMOVED lines=13> */
.L_x_1860:
[----:B------:R-:W-:Y:S05]  /*20c0*/  BSYNC.RECONVERGENT B2 ;  /* 0x0000000000027941 */ /* 0x000fea0003800200 */
.L_x_1859:
        /* <DEDUP_REMOVED lines=13> */
.L_x_1862:
[----:B------:R-:W-:Y:S05]  /*21a0*/  BSYNC.RECONVERGENT B2 ;  /* 0x0000000000027941 */ /* 0x000fea0003800200 */
.L_x_1861:
        /* <DEDUP_REMOVED lines=13> */
.L_x_1864:
[----:B------:R-:W-:Y:S05]  /*2280*/  BSYNC.RECONVERGENT B2 ;  /* 0x0000000000027941 */ /* 0x000fea0003800200 */
.L_x_1863:
        /* <DEDUP_REMOVED lines=14> */
.L_x_1850:
[----:B------:R-:W1:Y:S01]  /*2370*/  @P2 LDC.64 R102, c[0x0][0x408] ;  /* 0x00010200ff662b82 */ /* 0x000e620000000a00 */
[-CC-:B------:R-:W-:Y:S01]  /*2380*/  FFMA.FTZ R100, R139, R146.reuse, R145.reuse ;  /* 0x000000928b647223 */ /* 0x180fe20000010091 */
[----:B------:R-:W-:Y:S01]  /*2390*/  ISETP.GT.AND P0, PT, R147, RZ, PT ;  /* 0x000000ff9300720c */ /* 0x000fe20003f04270 */
[-CC-:B------:R-:W-:Y:S01]  /*23a0*/  FFMA.FTZ R121, R138, R146.reuse, R145.reuse ;  /* 0x000000928a797223 */ /* 0x180fe20000010091 */
[-CC-:B------:R-:W-:Y:S01]  /*23b0*/  FFMA.FTZ R155, R134, R146.reuse, R145.reuse ;  /* 0x00000092869b7223 */ /* 0x180fe20000010091 */
[----:B------:R-:W-:Y:S01]  /*23c0*/  FADD.FTZ R101, R137, -R100 ;  /* 0x8000006489657221 */ /* 0x000fe20000010000 */
[-C--:B------:R-:W-:Y:S01]  /*23d0*/  FFMA.FTZ R122, R135, R146.reuse, R145 ;  /* 0x00000092877a7223 */ /* 0x080fe20000010091 */
[----:B------:R-:W-:Y:S01]  /*23e0*/  FADD.FTZ R121, R136, -R121 ;  /* 0x8000007988797221 */ /* 0x000fe20000010000 */
[----:B------:R-:W2:Y:S01]  /*23f0*/  @P2 LDC.64 R118, c[0x0][0x408] ;  /* 0x00010200ff762b82 */ /* 0x000ea20000000a00 */
[----:B------:R-:W-:Y:S01]  /*2400*/  FMUL.FTZ R101, R144, R101 ;  /* 0x0000006590657220 */ /* 0x000fe20000410000 */
[----:B------:R-:W-:Y:S01]  /*2410*/  FADD.FTZ R155, R132, -R155 ;  /* 0x8000009b849b7221 */ /* 0x000fe20000010000 */
[----:B------:R-:W-:Y:S01]  /*2420*/  FMUL.FTZ R121, R144, R121 ;  /* 0x0000007990797220 */ /* 0x000fe20000410000 */
[----:B------:R-:W-:Y:S01]  /*2430*/  FADD.FTZ R125, R133, -R122 ;  /* 0x8000007a857d7221 */ /* 0x000fe20000010000 */
[-CC-:B------:R-:W-:Y:S01]  /*2440*/  FFMA.FTZ R163, R3, R146.reuse, R145.reuse ;  /* 0x0000009203a37223 */ /* 0x180fe20000010091 */
[----:B------:R-:W-:Y:S01]  /*2450*/  FSEL R120, R101, RZ, P0 ;  /* 0x000000ff65787208 */ /* 0x000fe20000000000 */
[-C--:B------:R-:W-:Y:S01]  /*2460*/  FFMA.FTZ R157, R130, R146.reuse, R145 ;  /* 0x00000092829d7223 */ /* 0x080fe20000010091 */
[----:B------:R-:W3:Y:S01]  /*2470*/  @P2 LDC.64 R100, c[0x0][0x408] ;  /* 0x00010200ff642b82 */ /* 0x000ee20000000a00 */
        /* <DEDUP_REMOVED lines=9> */
[C---:B------:R-:W-:Y:S01]  /*2510*/  FMUL.FTZ R156, R144.reuse, R163 ;  /* 0x000000a3909c7220 */ /* 0x040fe20000410000 */
[----:B------:R-:W-:Y:S01]  /*2520*/  FADD.FTZ R155, R129, -R154 ;  /* 0x8000009a819b7221 */ /* 0x000fe20000010000 */
[----:B------:R-:W-:Y:S01]  /*2530*/  @P2 FMUL.FTZ R123, R103, R102 ;  /* 0x00000066677b2220 */ /* 0x000fe20000410000 */
[----:B------:R-:W-:Y:S01]  /*2540*/  FMUL.FTZ R154, R144, R157 ;  /* 0x0000009d909a7220 */ /* 0x000fe20000410000 */
[----:B------:R-:W1:Y:S01]  /*2550*/  @P2 LDC.64 R102, c[0x0][0x408] ;  /* 0x00010200ff662b82 */ /* 0x000e620000000a00 */
[----:B------:R-:W-:Y:S01]  /*2560*/  FSEL R156, R156, RZ, P0 ;  /* 0x000000ff9c9c7208 */ /* 0x000fe20000000000 */
[----:B--2---:R-:W-:Y:S01]  /*2570*/  @P2 FMUL.FTZ R119, R121, R119 ;  /* 0x0000007779772220 */ /* 0x004fe20000410000 */
[----:B------:R-:W-:Y:S01]  /*2580*/  FMUL.FTZ R155, R144, R155 ;  /* 0x0000009b909b7220 */ /* 0x000fe20000410000 */
[----:B-----5:R-:W-:-:S02]  /*2590*/  @P2 LOP3.LUT P1, RZ, R158, 0xff, RZ, 0xc0, !PT ;  /* 0x000000ff9eff2812 */ /* 0x020fc4000782c0ff */
[----:B------:R-:W-:Y:S01]  /*25a0*/  @P2 FMUL.FTZ R161, R119, R118 ;  /* 0x0000007677a12220 */ /* 0x000fe20000410000 */
[----:B------:R-:W-:Y:S01]  /*25b0*/  FSEL R154, R154, RZ, P0 ;  /* 0x000000ff9a9a7208 */ /* 0x000fe20000000000 */
[----:B------:R-:W2:Y:S01]  /*25c0*/  @P2 LDC.64 R118, c[0x0][0x408] ;  /* 0x00010200ff762b82 */ /* 0x000ea20000000a00 */
[----:B------:R-:W-:Y:S01]  /*25d0*/  @P2 LOP3.LUT P3, RZ, R158, 0xff00, RZ, 0xc0, !PT ;  /* 0x0000ff009eff2812 */ /* 0x000fe2000786c0ff */
[----:B---3--:R-:W-:Y:S01]  /*25e0*/  @P2 FMUL.FTZ R101, R124, R101 ;  /* 0x000000657c652220 */ /* 0x008fe20000410000 */
[----:B------:R-:W-:-:S03]  /*25f0*/  FSEL R155, R155, RZ, P0 ;  /* 0x000000ff9b9b7208 */ /* 0x000fc60000000000 */
[----:B------:R-:W-:Y:S02]  /*2600*/  @P2 FMUL.FTZ R125, R101, R100 ;  /* 0x00000064657d2220 */ /* 0x000fe40000410000 */
[----:B------:R-:W3:Y:S01]  /*2610*/  @P2 LDC.64 R100, c[0x0][0x408] ;  /* 0x00010200ff642b82 */ /* 0x000ee20000000a00 */
[----:B-1----:R-:W-:-:S04]  /*2620*/  @P2 FMUL.FTZ R103, R122, R103 ;  /* 0x000000677a672220 */ /* 0x002fc80000410000 */
[----:B------:R-:W-:-:S03]  /*2630*/  @P2 FMUL.FTZ R160, R103, R102 ;  /* 0x0000006667a02220 */ /* 0x000fc60000410000 */
[----:B------:R-:W1:Y:S01]  /*2640*/  @P2 LDC.64 R102, c[0x0][0x408] ;  /* 0x00010200ff662b82 */ /* 0x000e620000000a00 */
[----:B--2---:R-:W-:-:S04]  /*2650*/  @P2 FMUL.FTZ R119, R156, R119 ;  /* 0x000000779c772220 */ /* 0x004fc80000410000 */
[----:B------:R-:W-:Y:S01]  /*2660*/  @P2 FMUL.FTZ R118, R119, R118 ;  /* 0x0000007677762220 */ /* 0x000fe20000410000 */
[----:B------:R-:W-:Y:S02]  /*2670*/  @P2 FSEL R119, R123, RZ, P1 ;  /* 0x000000ff7b772208 */ /* 0x000fe40000800000 */
[----:B------:R-:W-:Y:S01]  /*2680*/  @P2 FSEL R123, R125, RZ, P3 ;  /* 0x000000ff7d7b2208 */ /* 0x000fe20001800000 */
[----:B---3--:R-:W-:Y:S01]  /*2690*/  @P2 FMUL.FTZ R101, R155, R101 ;  /* 0x000000659b652220 */ /* 0x008fe20000410000 */
        /* <DEDUP_REMOVED lines=44> */
.L_x_1849:
[----:B------:R-:W-:Y:S02]  /*2960*/  MOV R127, UR20 ;  /* 0x00000014007f7c02 */ /* 0x000fe40008000f00 */
[----:B------:R-:W-:Y:S02]  /*2970*/  MOV R126, UR21 ;  /* 0x00000015007e7c02 */ /* 0x000fe40008000f00 */
[----:B------:R-:W-:-:S04]  /*2980*/  ISETP.NE.U32.AND P0, PT, R127, RZ, PT ;  /* 0x000000ff7f00720c */ /* 0x000fc80003f05070 */
[----:B------:R-:W-:-:S13]  /*2990*/  ISETP.NE.AND.EX P0, PT, R126, RZ, PT, P0 ;  /* 0x000000ff7e00720c */ /* 0x000fda0003f05300 */
[----:B------:R-:W-:Y:S05]  /*29a0*/  @P0 BRA `(.L_x_1866) ;  /* 0x00000004006c0947 */ /* 0x000fea0003800000 */
[----:B------:R-:W-:Y:S01]  /*29b0*/  ISETP.GT.AND P0, PT, R147, RZ, PT ;  /* 0x000000ff9300720c */ /* 0x000fe20003f04270 */
[--C-:B-----5:R-:W-:Y:S01]  /*29c0*/  HADD2.F32 R125, -RZ, R32.reuse.H0_H0 ;  /* 0x20000020ff7d7230 */ /* 0x120fe20000004100 */
[----:B------:R-:W1:Y:S01]  /*29d0*/  @P2 LDC.64 R120, c[0x0][0x408] ;  /* 0x00010200ff782b82 */ /* 0x000e620000000a00 */
        /* <DEDUP_REMOVED lines=10> */
[----:B------:R-:W-:Y:S02]  /*2a80*/  @P0 FFMA.FTZ R155, R134, R146, R145 ;  /* 0x00000092869b0223 */ /* 0x000fe40000010091 */
        /* <DEDUP_REMOVED lines=12> */
[----:B------:R-:W2:Y:S03]  /*2b50*/  @P2 LDC.64 R118, c[0x0][0x408] ;  /* 0x00010200ff762b82 */ /* 0x000ea60000000a00 */
[----:B------:R-:W-:Y:S01]  /*2b60*/  @P0 FFMA.FTZ R157, R144, R124, R157 ;  /* 0x0000007c909d0223 */ /* 0x000fe2000001009d */
[----:B--2---:R-:W-:Y:S01]  /*2b70*/  @P2 FMUL.FTZ R119, R125, R119 ;  /* 0x000000777d772220 */ /* 0x004fe20000410000 */
[----:B-1----:R-:W-:Y:S01]  /*2b80*/  @P2 FMUL.FTZ R125, R122, R121 ;  /* 0x000000797a7d2220 */ /* 0x002fe20000410000 */
[----:B------:R-:W-:-:S03]  /*2b90*/  @P0 FFMA.FTZ R121, R130, R146, R145 ;  /* 0x0000009282790223 */ /* 0x000fc60000010091 */
[----:B------:R-:W-:Y:S01]  /*2ba0*/  @P2 FMUL.FTZ R120, R125, R120 ;  /* 0x000000787d782220 */ /* 0x000fe20000410000 */
[----:B------:R-:W-:Y:S01]  /*2bb0*/  @P0 FADD.FTZ R121, R128, -R121 ;  /* 0x8000007980790221 */ /* 0x000fe20000010000 */
[----:B------:R-:W-:-:S03]  /*2bc0*/  @P0 FFMA.FTZ R125, R3, R146, R145 ;  /* 0x00000092037d0223 */ /* 0x000fc60000010091 */
[----:B------:R-:W-:Y:S01]  /*2bd0*/  @P0 FFMA.FTZ R161, R144, R121, R161 ;  /* 0x0000007990a10223 */ /* 0x000fe200000100a1 */
[----:B------:R-:W-:Y:S01]  /*2be0*/  @P2 FMUL.FTZ R121, R119, R118 ;  /* 0x0000007677792220 */ /* 0x000fe20000410000 */
[----:B------:R-:W-:Y:S01]  /*2bf0*/  @P2 FSEL R120, R120, RZ, P3 ;  /* 0x000000ff78782208 */ /* 0x000fe20001800000 */
[----:B------:R-:W1:Y:S01]  /*2c00*/  @P2 LDC.64 R118, c[0x0][0x408] ;  /* 0x00010200ff762b82 */ /* 0x000e620000000a00 */
[----:B------:R-:W-:Y:S01]  /*2c10*/  @P0 FADD.FTZ R125, R0, -R125 ;  /* 0x8000007d007d0221 */ /* 0x000fe20000010000 */
[----:B------:R-:W-:Y:S02]  /*2c20*/  @P2 LOP3.LUT P3, RZ, R158, 0xff000000, RZ, 0xc0, !PT ;  /* 0xff0000009eff2812 */ /* 0x000fe4000786c0ff */
[----:B------:R-:W-:Y:S01]  /*2c30*/  @P2 FSEL R121, R121, RZ, P1 ;  /* 0x000000ff79792208 */ /* 0x000fe20000800000 */
[----:B------:R-:W-:Y:S01]  /*2c40*/  @P0 FFMA.FTZ R163, R144, R125, R163 ;  /* 0x0000007d90a30223 */ /* 0x000fe200000100a3 */
[----:B------:R-:W-:Y:S02]  /*2c50*/  @P2 F2FP.F16.F32.PACK_AB R120, RZ, R120 ;  /* 0x00000078ff78223e */ /* 0x000fe400000000ff */
[----:B------:R-:W-:Y:S01]  /*2c60*/  @P2 F2FP.F16.F32.PACK_AB R121, RZ, R121 ;  /* 0x00000079ff79223e */ /* 0x000fe200000000ff */
[----:B------:R-:W2:Y:S01]  /*2c70*/  @P2 LDC.64 R124, c[0x0][0x408] ;  /* 0x00010200ff7c2b82 */ /* 0x000ea20000000a00 */
[----:B------:R-:W-:-:S02]  /*2c80*/  @P2 LOP3.LUT P1, RZ, R158, 0xff0000, RZ, 0xc0, !PT ;  /* 0x00ff00009eff2812 */ /* 0x000fc4000782c0ff */
[----:B------:R-:W-:-:S04]  /*2c90*/  @P2 PRMT R96, R121, 0x7610, R96 ;  /* 0x0000761079602816 */ /* 0x000fc80000000060 */
[----:B------:R-:W-:Y:S02]  /*2ca0*/  @P2 PRMT R96, R96, 0x5410, R120 ;  /* 0x0000541060602816 */ /* 0x000fe40000000078 */
[----:B------:R-:W3:Y:S01]  /*2cb0*/  @P2 LDC.64 R120, c[0x0][0x408] ;  /* 0x00010200ff782b82 */ /* 0x000ee20000000a00 */
[----:B-1----:R-:W-:-:S07]  /*2cc0*/  @P2 FMUL.FTZ R119, R123, R119 ;  /* 0x000000777b772220 */ /* 0x002fce0000410000 */
[----:B------:R-:W1:Y:S01]  /*2cd0*/  @P2 LDC.64 R122, c[0x0][0x408] ;  /* 0x00010200ff7a2b82 */ /* 0x000e620000000a00 */
[----:B------:R-:W-:Y:S01]  /*2ce0*/  @P2 FMUL.FTZ R154, R119, R118 ;  /* 0x00000076779a2220 */ /* 0x000fe20000410000 */
[----:B--2---:R-:W-:-:S06]  /*2cf0*/  @P2 FMUL.FTZ R125, R163, R125 ;  /* 0x0000007da37d2220 */ /* 0x004fcc0000410000 */
[----:B------:R-:W2:Y:S01]  /*2d00*/  @P2 LDC.64 R118, c[0x0][0x408] ;  /* 0x00010200ff762b82 */ /* 0x000ea20000000a00 */
[----:B------:R-:W-:Y:S02]  /*2d10*/  @P2 FSEL R154, R154, RZ, P1 ;  /* 0x000000ff9a9a2208 */ /* 0x000fe40000800000 */
[----:B------:R-:W-:Y:S01]  /*2d20*/  @P2 LOP3.LUT P1, RZ, R159, 0xff, RZ, 0xc0, !PT ;  /* 0x000000ff9fff2812 */ /* 0x000fe2000782c0ff */
[----:B------:R-:W-:Y:S01]  /*2d30*/  @P2 FMUL.FTZ R124, R125, R124 ;  /* 0x0000007c7d7c2220 */ /* 0x000fe20000410000 */
[----:B------:R-:W-:Y:S01]  /*2d40*/  @P2 F2FP.F16.F32.PACK_AB R154, RZ, R154 ;  /* 0x0000009aff9a223e */ /* 0x000fe200000000ff */
[----:B---3--:R-:W-:-:S03]  /*2d50*/  @P2 FMUL.FTZ R121, R157, R121 ;  /* 0x000000799d792220 */ /* 0x008fc60000410000 */
[----:B------:R-:W-:Y:S02]  /*2d60*/  @P2 FSEL R124, R124, RZ, P4 ;  /* 0x000000ff7c7c2208 */ /* 0x000fe40002000000 */
[----:B------:R-:W-:Y:S01]  /*2d70*/  @P2 PRMT R97, R154, 0x7610, R97 ;  /* 0x000076109a612816 */ /* 0x000fe20000000061 */
[----:B------:R-:W-:Y:S01]  /*2d80*/  @P2 FMUL.FTZ R120, R121, R120 ;  /* 0x0000007879782220 */ /* 0x000fe20000410000 */
[----:B------:R-:W-:Y:S01]  /*2d90*/  @P2 F2FP.F16.F32.PACK_AB R124, RZ, R124 ;  /* 0x0000007cff7c223e */ /* 0x000fe200000000ff */
[----:B-1----:R-:W-:-:S03]  /*2da0*/  @P2 FMUL.FTZ R123, R161, R123 ;  /* 0x0000007ba17b2220 */ /* 0x002fc60000410000 */
[----:B------:R-:W-:Y:S02]  /*2db0*/  @P2 FSEL R120, R120, RZ, P1 ;  /* 0x000000ff78782208 */ /* 0x000fe40000800000 */
[----:B------:R-:W-:Y:S01]  /*2dc0*/  @P2 PRMT R99, R124, 0x7610, R99 ;  /* 0x000076107c632816 */ /* 0x000fe20000000063 */
[----:B------:R-:W-:Y:S01]  /*2dd0*/  @P2 FMUL.FTZ R122, R123, R122 ;  /* 0x0000007a7b7a2220 */ /* 0x000fe20000410000 */
[----:B------:R-:W-:Y:S01]  /*2de0*/  @P2 F2FP.F16.F32.PACK_AB R120, RZ, R120 ;  /* 0x00000078ff78223e */ /* 0x000fe200000000ff */
[----:B--2---:R-:W-:-:S03]  /*2df0*/  @P2 FMUL.FTZ R119, R155, R119 ;  /* 0x000000779b772220 */ /* 0x004fc60000410000 */
[----:B------:R-:W-:Y:S01]  /*2e00*/  @P2 PRMT R98, R120, 0x7610, R98 ;  /* 0x0000761078622816 */ /* 0x000fe20000000062 */
        /* <DEDUP_REMOVED lines=21> */
.L_x_1866:
[----:B------:R-:W-:Y:S01]  /*2f60*/  ISETP.GT.AND P0, PT, R147, RZ, PT ;  /* 0x000000ff9300720c */ /* 0x000fe20003f04270 */
[----:B------:R-:W-:Y:S01]  /*2f70*/  @P1 FFMA.FTZ R100, R139, R146, R145 ;  /* 0x000000928b641223 */ /* 0x000fe20000010091 */
[--C-:B-----5:R-:W-:Y:S01]  /*2f80*/  HADD2.F32 R157, -RZ, R32.reuse.H0_H0 ;  /* 0x20000020ff9d7230 */ /* 0x120fe20000004100 */
[C---:B------:R-:W-:Y:S01]  /*2f90*/  @P2 LOP3.LUT P6, RZ, R158.reuse, 0xff0000, RZ, 0xc0, !PT ;  /* 0x00ff00009eff2812 */ /* 0x040fe200078cc0ff */
[----:B------:R-:W-:Y:S02]  /*2fa0*/  HADD2.F32 R124, -RZ, R32.H1_H1 ;  /* 0x30000020ff7c7230 */ /* 0x000fe40000004100 */
[----:B------:R-:W-:Y:S01]  /*2fb0*/  @P1 FADD.FTZ R100, R137, -R100 ;  /* 0x8000006489641221 */ /* 0x000fe20000010000 */
[--C-:B------:R-:W-:Y:S01]  /*2fc0*/  HADD2.F32 R125, -RZ, R34.reuse.H0_H0 ;  /* 0x20000022ff7d7230 */ /* 0x100fe20000004100 */
[----:B------:R-:W-:Y:S01]  /*2fd0*/  @P2 LOP3.LUT P5, RZ, R158, 0xff000000, RZ, 0xc0, !PT ;  /* 0xff0000009eff2812 */ /* 0x000fe200078ac0ff */
[----:B------:R-:W-:Y:S02]  /*2fe0*/  HADD2.F32 R120, -RZ, R34.H1_H1 ;  /* 0x30000022ff787230 */ /* 0x000fe40000004100 */
[----:B------:R-:W-:Y:S01]  /*2ff0*/  @P1 FFMA.FTZ R157, R144, R100, R157 ;  /* 0x00000064909d1223 */ /* 0x000fe2000001009d */
[--C-:B------:R-:W-:Y:S01]  /*3000*/  HADD2.F32 R122, -RZ, R33.reuse.H0_H0 ;  /* 0x20000021ff7a7230 */ /* 0x100fe20000004100 */
[----:B------:R-:W-:Y:S01]  /*3010*/  @P2 LOP3.LUT P1, RZ, R158, 0xff00, RZ, 0xc0, !PT ;  /* 0x0000ff009eff2812 */ /* 0x000fe2000782c0ff */
[----:B------:R-:W-:-:S02]  /*3020*/  HADD2.F32 R155, -RZ, R33.H1_H1 ;  /* 0x30000021ff9b7230 */ /* 0x000fc40000004100 */
[-CC-:B------:R-:W-:Y:S01]  /*3030*/  @P0 FFMA.FTZ R101, R138, R146.reuse, R145.reuse ;  /* 0x000000928a650223 */ /* 0x180fe20000010091 */
[-CC-:B------:R-:W-:Y:S01]  /*3040*/  @P0 FFMA.FTZ R100, R131, R146.reuse, R145.reuse ;  /* 0x0000009283640223 */ /* 0x180fe20000010091 */
[-CC-:B------:R-:W-:Y:S01]  /*3050*/  @P0 FFMA.FTZ R102, R135, R146.reuse, R145.reuse ;  /* 0x0000009287660223 */ /* 0x180fe20000010091 */
[-C--:B------:R-:W-:Y:S01]  /*3060*/  @P0 FFMA.FTZ R119, R134, R146.reuse, R145 ;  /* 0x0000009286770223 */ /* 0x080fe20000010091 */
        /* <DEDUP_REMOVED lines=10> */
[----:B------:R-:W1:Y:S01]  /*3110*/  @P2 LDC.64 R102, c[0x0][0x408] ;  /* 0x00010200ff662b82 */ /* 0x000e620000000a00 */
[-CC-:B------:R-:W-:Y:S01]  /*3120*/  @P0 FFMA.FTZ R119, R3, R146.reuse, R145.reuse ;  /* 0x0000009203770223 */ /* 0x180fe20000010091 */
[----:B------:R-:W-:Y:S01]  /*3130*/  @P0 FFMA.FTZ R118, R2, R146, R145 ;  /* 0x0000009202760223 */ /* 0x000fe20000010091 */
[----:B------:R-:W-:Y:S01]  /*3140*/  @P0 FFMA.FTZ R120, R144, R101, R120 ;  /* 0x0000006590780223 */ /* 0x000fe20000010078 */
[----:B------:R-:W-:-:S02]  /*3150*/  HADD2.F32 R121, -RZ, R35.H0_H0 ;  /* 0x20000023ff797230 */ /* 0x000fc40000004100 */
[----:B------:R-:W-:Y:S01]  /*3160*/  @P0 FADD.FTZ R119, R0, -R119 ;  /* 0x8000007700770221 */ /* 0x000fe20000010000 */
[----:B------:R-:W-:Y:S01]  /*3170*/  @P0 FADD.FTZ R118, R5, -R118 ;  /* 0x8000007605760221 */ /* 0x000fe20000010000 */
[----:B------:R-:W-:Y:S01]  /*3180*/  HADD2.F32 R123, -RZ, R35.H1_H1 ;  /* 0x30000023ff7b7230 */ /* 0x000fe20000004100 */
[----:B------:R-:W2:Y:S01]  /*3190*/  @P2 LDC.64 R100, c[0x0][0x408] ;  /* 0x00010200ff642b82 */ /* 0x000ea20000000a00 */
[C---:B------:R-:W-:Y:S01]  /*31a0*/  @P0 FFMA.FTZ R121, R144.reuse, R119, R121 ;  /* 0x0000007790790223 */ /* 0x040fe20000010079 */
[C---:B------:R-:W-:Y:S02]  /*31b0*/  @P2 LOP3.LUT P4, RZ, R159.reuse, 0xff, RZ, 0xc0, !PT ;  /* 0x000000ff9fff2812 */ /* 0x040fe4000788c0ff */
[----:B------:R-:W-:Y:S01]  /*31c0*/  @P0 FFMA.FTZ R123, R144, R118, R123 ;  /* 0x00000076907b0223 */ /* 0x000fe2000001007b */
[----:B------:R-:W-:Y:S02]  /*31d0*/  @P2 LOP3.LUT P0, RZ, R158, 0xff, RZ, 0xc0, !PT ;  /* 0x000000ff9eff2812 */ /* 0x000fe4000780c0ff */
[----:B------:R-:W-:Y:S01]  /*31e0*/  @P2 LOP3.LUT P3, RZ, R159, 0xff00, RZ, 0xc0, !PT ;  /* 0x0000ff009fff2812 */ /* 0x000fe2000786c0ff */
[----:B------:R-:W3:Y:S01]  /*31f0*/  @P2 LDC.64 R118, c[0x0][0x408] ;  /* 0x00010200ff762b82 */ /* 0x000ee20000000a00 */
[----:B-1----:R-:W-:-:S04]  /*3200*/  @P2 FMUL.FTZ R103, R124, R103 ;  /* 0x000000677c672220 */ /* 0x002fc80000410000 */
[----:B------:R-:W-:-:S03]  /*3210*/  @P2 FMUL.FTZ R154, R103, R102 ;  /* 0x00000066679a2220 */ /* 0x000fc60000410000 */
[----:B------:R-:W1:Y:S01]  /*3220*/  @P2 LDC.64 R102, c[0x0][0x408] ;  /* 0x00010200ff662b82 */ /* 0x000e620000000a00 */
[----:B--2---:R-:W-:Y:S01]  /*3230*/  @P2 FMUL.FTZ R101, R157, R101 ;  /* 0x000000659d652220 */ /* 0x004fe20000410000 */
[----:B------:R-:W-:Y:S02]  /*3240*/  @P2 FSEL R154, R154, RZ, P1 ;  /* 0x000000ff9a9a2208 */ /* 0x000fe40000800000 */
[----:B------:R-:W-:Y:S01]  /*3250*/  @P2 LOP3.LUT P1, RZ, R159, 0xff0000, RZ, 0xc0, !PT ;  /* 0x00ff00009fff2812 */ /* 0x000fe2000782c0ff */
[----:B------:R-:W-:Y:S01]  /*3260*/  @P2 FMUL.FTZ R156, R101, R100 ;  /* 0x00000064659c2220 */ /* 0x000fe20000410000 */
[----:B------:R-:W-:Y:S02]  /*3270*/  @P2 F2FP.F16.F32.PACK_AB R154, RZ, R154 ;  /* 0x0000009aff9a223e */ /* 0x000fe400000000ff */
[----:B------:R-:W2:Y:S01]  /*3280*/  @P2 LDC.64 R100, c[0x0][0x408] ;  /* 0x00010200ff642b82 */ /* 0x000ea20000000a00 */
[----:B---3--:R-:W-:Y:S01]  /*3290*/  @P2 FMUL.FTZ R119, R125, R119 ;  /* 0x000000777d772220 */ /* 0x008fe20000410000 */
[----:B------:R-:W-:-:S02]  /*32a0*/  @P2 FSEL R156, R156, RZ, P0 ;  /* 0x000000ff9c9c2208 */ /* 0x000fc40000000000 */
[----:B------:R-:W-:Y:S01]  /*32b0*/  @P2 ISETP.GE.U32.AND P0, PT, R158, RZ, PT ;  /* 0x000000ff9e00220c */ /* 0x000fe20003f06070 */
[----:B------:R-:W-:Y:S01]  /*32c0*/  @P2 FMUL.FTZ R160, R119, R118 ;  /* 0x0000007677a02220 */ /* 0x000fe20000410000 */
[----:B------:R-:W-:Y:S02]  /*32d0*/  @P2 F2FP.F16.F32.PACK_AB R156, RZ, R156 ;  /* 0x0000009cff9c223e */ /* 0x000fe400000000ff */
[----:B------:R-:W3:Y:S01]  /*32e0*/  @P2 LDC.64 R118, c[0x0][0x408] ;  /* 0x00010200ff762b82 */ /* 0x000ee20000000a00 */
[----:B------:R-:W-:Y:S02]  /*32f0*/  @P2 ISETP.GE.U32.AND.EX P0, PT, R159, 0x1000000, PT, P0 ;  /* 0x010000009f00280c */ /* 0x000fe40003f06100 */
[----:B------:R-:W-:Y:S02]  /*3300*/  @P2 FSEL R160, R160, RZ, P4 ;  /* 0x000000ffa0a02208 */ /* 0x000fe40002000000 */
[----:B------:R-:W-:Y:S02]  /*3310*/  @P2 PRMT R96, R156, 0x7610, R96 ;  /* 0x000076109c602816 */ /* 0x000fe40000000060 */
[----:B------:R-:W-:Y:S01]  /*3320*/  @P2 F2FP.F16.F32.PACK_AB R160, RZ, R160 ;  /* 0x000000a0ffa0223e */ /* 0x000fe200000000ff */
[----:B-1----:R-:W-:Y:S01]  /*3330*/  @P2 FMUL.FTZ R103, R155, R103 ;  /* 0x000000679b672220 */ /* 0x002fe20000410000 */
[----:B------:R-:W-:-:S02]  /*3340*/  @P2 PRMT R96, R96, 0x5410, R154 ;  /* 0x0000541060602816 */ /* 0x000fc4000000009a */
[----:B------:R-:W-:Y:S01]  /*3350*/  @P2 PRMT R98, R160, 0x7610, R98 ;  /* 0x00007610a0622816 */ /* 0x000fe20000000062 */
[----:B------:R-:W-:Y:S02]  /*3360*/  @P2 FMUL.FTZ R159, R103, R102 ;  /* 0x00000066679f2220 */ /* 0x000fe40000410000 */
[----:B------:R-:W1:Y:S01]  /*3370*/  @P2 LDC.64 R102, c[0x0][0x408] ;  /* 0x00010200ff662b82 */ /* 0x000e620000000a00 */
[----:B--2---:R-:W-:Y:S02]  /*3380*/  @P2 FMUL.FTZ R101, R122, R101 ;  /* 0x000000657a652220 */ /* 0x004fe40000410000 */
[----:B------:R-:W-:Y:S02]  /*3390*/  @P2 FSEL R159, R159, RZ, P5 ;  /* 0x000000ff9f9f2208 */ /* 0x000fe40002800000 */
[----:B------:R-:W-:Y:S02]  /*33a0*/  @P2 FMUL.FTZ R158, R101, R100 ;  /* 0x00000064659e2220 */ /* 0x000fe40000410000 */
[----:B------:R-:W-:Y:S01]  /*33b0*/  @P2 F2FP.F16.F32.PACK_AB R159, RZ, R159 ;  /* 0x0000009fff9f223e */ /* 0x000fe200000000ff */
[----:B------:R-:W2:Y:S02]  /*33c0*/  @P2 LDC.64 R100, c[0x0][0x408] ;  /* 0x00010200ff642b82 */ /* 0x000ea40000000a00 */
[----:B------:R-:W-:-:S04]  /*33d0*/  @P2 FSEL R158, R158, RZ, P6 ;  /* 0x000000ff9e9e2208 */ /* 0x000fc80003000000 */
[----:B------:R-:W-:-:S04]  /*33e0*/  @P2 F2FP.F16.F32.PACK_AB R158, RZ, R158 ;  /* 0x0000009eff9e223e */ /* 0x000fc800000000ff */
[----:B------:R-:W-:-:S04]  /*33f0*/  @P2 PRMT R97, R158, 0x7610, R97 ;  /* 0x000076109e612816 */ /* 0x000fc80000000061 */
[----:B------:R-:W-:Y:S01]  /*3400*/  @P2 PRMT R97, R97, 0x5410, R159 ;  /* 0x0000541061612816 */ /* 0x000fe2000000009f */
[----:B-1----:R-:W-:Y:S01]  /*3410*/  @P2 FMUL.FTZ R103, R121, R103 ;  /* 0x0000006779672220 */ /* 0x002fe20000410000 */
[----:B--2---:R-:W-:-:S04]  /*3420*/  @P2 FMUL.FTZ R101, R120, R101 ;  /* 0x0000006578652220 */ /* 0x004fc80000410000 */
[----:B------:R-:W-:Y:S01]  /*3430*/  @P2 FMUL.FTZ R100, R101, R100 ;  /* 0x0000006465642220 */ /* 0x000fe20000410000 */
[----:B---3--:R-:W-:Y:S01]  /*3440*/  @P2 FMUL.FTZ R101, R123, R119 ;  /* 0x000000777b652220 */ /* 0x008fe20000410000 */
[----:B------:R-:W-:Y:S01]  /*3450*/  @P2 FMUL.FTZ R119, R103, R102 ;  /* 0x0000006667772220 */ /* 0x000fe20000410000 */
[----:B------:R-:W-:Y:S02]  /*3460*/  F2FP.F16.F32.PACK_AB R102, R120, R125 ;  /* 0x0000007d7866723e */ /* 0x000fe400000000ff */
[----:B------:R-:W-:Y:S01]  /*3470*/  @P2 FMUL.FTZ R118, R101, R118 ;  /* 0x0000007665762220 */ /* 0x000fe20000410000 */
[----:B------:R-:W-:Y:S02]  /*3480*/  @P2 FSEL R100, R100, RZ, P3 ;  /* 0x000000ff64642208 */ /* 0x000fe40001800000 */
[----:B------:R-:W-:Y:S02]  /*3490*/  @P2 FSEL R119, R119, RZ, P1 ;  /* 0x000000ff77772208 */ /* 0x000fe40000800000 */
[----:B------:R-:W-:-:S02]  /*34a0*/  @P2 FSEL R118, R118, RZ, P0 ;  /* 0x000000ff76762208 */ /* 0x000fc40000000000 */
[----:B------:R-:W-:Y:S02]  /*34b0*/  @P2 F2FP.F16.F32.PACK_AB R119, RZ, R119 ;  /* 0x00000077ff77223e */ /* 0x000fe400000000ff */
[----:B------:R-:W-:Y:S02]  /*34c0*/  @P2 F2FP.F16.F32.PACK_AB R161, RZ, R100 ;  /* 0x00000064ffa1223e */ /* 0x000fe400000000ff */
[----:B------:R-:W-:Y:S02]  /*34d0*/  @P2 F2FP.F16.F32.PACK_AB R118, RZ, R118 ;  /* 0x00000076ff76223e */ /* 0x000fe400000000ff */
[----:B------:R-:W-:Y:S02]  /*34e0*/  @P2 PRMT R99, R119, 0x7610, R99 ;  /* 0x0000761077632816 */ /* 0x000fe40000000063 */
[----:B------:R-:W-:Y:S02]  /*34f0*/  F2FP.F16.F32.PACK_AB R100, R124, R157 ;  /* 0x0000009d7c64723e */ /* 0x000fe400000000ff */
[----:B------:R-:W-:-:S02]  /*3500*/  F2FP.F16.F32.PACK_AB R101, R155, R122 ;  /* 0x0000007a9b65723e */ /* 0x000fc400000000ff */
[----:B------:R-:W-:Y:S02]  /*3510*/  F2FP.F16.F32.PACK_AB R103, R123, R121 ;  /* 0x000000797b67723e */ /* 0x000fe400000000ff */
[----:B------:R-:W-:Y:S02]  /*3520*/  @P2 PRMT R98, R98, 0x5410, R161 ;  /* 0x0000541062622816 */ /* 0x000fe400000000a1 */
[----:B------:R-:W-:-:S07]  /*3530*/  @P2 PRMT R99, R99, 0x5410, R118 ;  /* 0x0000541063632816 */ /* 0x000fce0000000076 */
.L_x_1865:
[----:B------:R-:W-:Y:S05]  /*3540*/  BSYNC.RECONVERGENT B1 ;  /* 0x0000000000017941 */ /* 0x000fea0003800200 */
.L_x_1848:
[----:B------:R-:W-:Y:S01]  /*3550*/  ISETP.NE.U32.AND P0, PT, R127, RZ, PT ;  /* 0x000000ff7f00720c */ /* 0x000fe20003f05070 */
[----:B------:R-:W1:Y:S01]  /*3560*/  @P2 LDC.64 R118, c[0x0][0x468] ;  /* 0x00011a00ff762b82 */ /* 0x000e620000000a00 */
[----:B------:R-:W-:Y:S01]  /*3570*/  ISETP.NE.U32.AND P1, PT, R149, RZ, PT ;  /* 0x000000ff9500720c */ /* 0x000fe20003f25070 */
[----:B------:R-:W-:Y:S01]  /*3580*/  BSSY.RECONVERGENT B1, `(.L_x_1867) ;  /* 0x0000193000017945 */ /* 0x000fe20003800200 */
[----:B------:R-:W-:Y:S02]  /*3590*/  ISETP.NE.AND.EX P0, PT, R126, RZ, PT, P0 ;  /* 0x000000ff7e00720c */ /* 0x000fe40003f05300 */
[----:B------:R-:W-:-:S11]  /*35a0*/  ISETP.NE.AND.EX P1, PT, R148, RZ, PT, P1 ;  /* 0x000000ff9400720c */ /* 0x000fd60003f25310 */
        /* <DEDUP_REMOVED lines=8> */
[--C-:B-----5:R-:W-:Y:S01]  /*3630*/  HADD2.F32 R158, -RZ, R28.reuse.H1_H1 ;  /* 0x3000001cff9e7230 */ /* 0x120fe20000004100 */
[----:B------:R-:W2:Y:S01]  /*3640*/  @P2 LDC.64 R122, c[0x0][0x408] ;  /* 0x00010200ff7a2b82 */ /* 0x000ea20000000a00 */
[--C-:B------:R-:W-:Y:S01]  /*3650*/  HADD2.F32 R156, -RZ, R29.reuse.H1_H1 ;  /* 0x3000001dff9c7230 */ /* 0x100fe20000004100 */
[----:B------:R-:W-:Y:S01]  /*3660*/  @P2 LOP3.LUT P4, RZ, R152, 0xff00, RZ, 0xc0, !PT ;  /* 0x0000ff0098ff2812 */ /* 0x000fe2000788c0ff */
[----:B------:R-:W-:Y:S01]  /*3670*/  HADD2.F32 R159, -RZ, R28.H0_H0 ;  /* 0x2000001cff9f7230 */ /* 0x000fe20000004100 */
[----:B------:R-:W-:Y:S01]  /*3680*/  @P2 LOP3.LUT P5, RZ, R153, 0xff0000, RZ, 0xc0, !PT ;  /* 0x00ff000099ff2812 */ /* 0x000fe200078ac0ff */
[----:B------:R-:W-:Y:S02]  /*3690*/  HADD2.F32 R157, -RZ, R29.H0_H0 ;  /* 0x2000001dff9d7230 */ /* 0x000fe40000004100 */
[--C-:B------:R-:W-:Y:S01]  /*36a0*/  HADD2.F32 R155, -RZ, R30.reuse.H0_H0 ;  /* 0x2000001eff9b7230 */ /* 0x100fe20000004100 */
[----:B------:R-:W3:Y:S01]  /*36b0*/  @P2 LDC.64 R126, c[0x0][0x408] ;  /* 0x00010200ff7e2b82 */ /* 0x000ee20000000a00 */
[----:B------:R-:W-:-:S02]  /*36c0*/  HADD2.F32 R154, -RZ, R30.H1_H1 ;  /* 0x3000001eff9a7230 */ /* 0x000fc40000004100 */
[-CC-:B-1----:R-:W-:Y:S01]  /*36d0*/  @P3 FFMA.FTZ R100, R6, R146.reuse, R145.reuse ;  /* 0x0000009206643223 */ /* 0x182fe20000010091 */
        /* <DEDUP_REMOVED lines=8> */
[-CC-:B------:R-:W-:Y:S01]  /*3760*/  @P3 FFMA.FTZ R103, R15, R146.reuse, R145.reuse ;  /* 0x000000920f673223 */ /* 0x180fe20000010091 */
[----:B------:R-:W-:Y:S01]  /*3770*/  @P3 FFMA.FTZ R102, R12, R146, R145 ;  /* 0x000000920c663223 */ /* 0x000fe20000010091 */
[C---:B------:R-:W-:Y:S01]  /*3780*/  @P3 FFMA.FTZ R156, R144.reuse, R119, R156 ;  /* 0x00000077909c3223 */ /* 0x040fe2000001009c */
[----:B------:R-:W-:Y:S01]  /*3790*/  @P3 FFMA.FTZ R159, R144, R101, R159 ;  /* 0x00000065909f3223 */ /* 0x000fe2000001009f */
[----:B------:R-:W-:Y:S01]  /*37a0*/  @P3 FADD.FTZ R103, R14, -R103 ;  /* 0x800000670e673221 */ /* 0x000fe20000010000 */
[----:B------:R-:W-:Y:S01]  /*37b0*/  @P3 FFMA.FTZ R157, R144, R100, R157 ;  /* 0x00000064909d3223 */ /* 0x000fe2000001009d */
[----:B------:R-:W-:Y:S01]  /*37c0*/  @P3 FFMA.FTZ R121, R19, R146, R145 ;  /* 0x0000009213793223 */ /* 0x000fe20000010091 */
[----:B------:R-:W-:Y:S01]  /*37d0*/  @P3 FADD.FTZ R119, R17, -R102 ;  /* 0x8000006611773221 */ /* 0x000fe20000010000 */
[----:B------:R-:W1:Y:S01]  /*37e0*/  @P2 LDC.64 R100, c[0x0][0x408] ;  /* 0x00010200ff642b82 */ /* 0x000e620000000a00 */
[----:B------:R-:W-:-:S02]  /*37f0*/  HADD2.F32 R148, -RZ, R31.H0_H0 ;  /* 0x2000001fff947230 */ /* 0x000fc40000004100 */
[----:B------:R-:W-:Y:S01]  /*3800*/  @P3 FADD.FTZ R121, R16, -R121 ;  /* 0x8000007910793221 */ /* 0x000fe20000010000 */
[C---:B------:R-:W-:Y:S01]  /*3810*/  @P3 FFMA.FTZ R155, R144.reuse, R103, R155 ;  /* 0x00000067909b3223 */ /* 0x040fe2000001009b */
[----:B------:R-:W-:Y:S01]  /*3820*/  @P3 FFMA.FTZ R154, R144, R119, R154 ;  /* 0x00000077909a3223 */ /* 0x000fe2000001009a */
[----:B------:R-:W-:Y:S01]  /*3830*/  @P3 FFMA.FTZ R124, R18, R146, R145 ;  /* 0x00000092127c3223 */ /* 0x000fe20000010091 */
[----:B------:R-:W-:Y:S01]  /*3840*/  @P3 FFMA.FTZ R148, R144, R121, R148 ;  /* 0x0000007990943223 */ /* 0x000fe20000010094 */
[----:B------:R-:W-:Y:S01]  /*3850*/  HADD2.F32 R149, -RZ, R31.H1_H1 ;  /* 0x3000001fff957230 */ /* 0x000fe20000004100 */
[----:B------:R-:W4:Y:S01]  /*3860*/  @P2 LDC.64 R102, c[0x0][0x408] ;  /* 0x00010200ff662b82 */ /* 0x000f220000000a00 */
[----:B------:R-:W-:Y:S01]  /*3870*/  @P3 FADD.FTZ R160, R21, -R124 ;  /* 0x8000007c15a03221 */ /* 0x000fe20000010000 */
[----:B--2---:R-:W-:Y:S01]  /*3880*/  @P2 FMUL.FTZ R123, R155, R123 ;  /* 0x0000007b9b7b2220 */ /* 0x004fe20000410000 */
[----:B---3--:R-:W-:Y:S02]  /*3890*/  @P2 FMUL.FTZ R127, R148, R127 ;  /* 0x0000007f947f2220 */ /* 0x008fe40000410000 */
[----:B------:R-:W-:Y:S01]  /*38a0*/  @P3 FFMA.FTZ R149, R144, R160, R149 ;  /* 0x000000a090953223 */ /* 0x000fe20000010095 */
[----:B------:R-:W-:Y:S01]  /*38b0*/  @P2 LOP3.LUT P3, RZ, R152, 0xff, RZ, 0xc0, !PT ;  /* 0x000000ff98ff2812 */ /* 0x000fe2000786c0ff */
[----:B------:R-:W-:Y:S01]  /*38c0*/  @P2 FMUL.FTZ R122, R123, R122 ;  /* 0x0000007a7b7a2220 */ /* 0x000fe20000410000 */
[----:B------:R-:W2:Y:S01]  /*38d0*/  @P2 LDC.64 R118, c[0x0][0x408] ;  /* 0x00010200ff762b82 */ /* 0x000ea20000000a00 */
[----:B------:R-:W-:-:S05]  /*38e0*/  @P2 FMUL.FTZ R126, R127, R126 ;  /* 0x0000007e7f7e2220 */ /* 0x000fca0000410000 */
[----:B------:R-:W-:Y:S02]  /*38f0*/  @P2 FSEL R126, R126, RZ, P5 ;  /* 0x000000ff7e7e2208 */ /* 0x000fe40002800000 */
[----:B------:R-:W3:Y:S01]  /*3900*/  @P2 LDC.64 R120, c[0x0][0x408] ;  /* 0x00010200ff782b82 */ /* 0x000ee20000000a00 */
[----:B-1----:R-:W-:Y:S01]  /*3910*/  @P2 FMUL.FTZ R101, R159, R101 ;  /* 0x000000659f652220 */ /* 0x002fe20000410000 */
[----:B------:R-:W-:-:S03]  /*3920*/  @P2 F2FP.F16.F32.PACK_AB R126, RZ, R126 ;  /* 0x0000007eff7e223e */ /* 0x000fc600000000ff */
[----:B------:R-:W-:Y:S01]  /*3930*/  @P2 FMUL.FTZ R100, R101, R100 ;  /* 0x0000006465642220 */ /* 0x000fe20000410000 */
[----:B------:R-:W-:Y:S02]  /*3940*/  F2FP.F16.F32.PACK_AB R101, R156, R157 ;  /* 0x0000009d9c65723e */ /* 0x000fe400000000ff */
[----:B------:R-:W1:Y:S01]  /*3950*/  @P2 LDC.64 R124, c[0x0][0x408] ;  /* 0x00010200ff7c2b82 */ /* 0x000e620000000a00 */
[----:B----4-:R-:W-:Y:S01]  /*3960*/  @P2 FMUL.FTZ R103, R158, R103 ;  /* 0x000000679e672220 */ /* 0x010fe20000410000 */
[----:B------:R-:W-:-:S03]  /*3970*/  @P2 PRMT R99, R126, 0x7610, R99 ;  /* 0x000076107e632816 */ /* 0x000fc60000000063 */
        /* <DEDUP_REMOVED lines=13> */
[----:B------:R-:W-:Y:S01]  /*3a50*/  @P2 FSEL R122, R122, RZ, P3 ;  /* 0x000000ff7a7a2208 */ /* 0x000fe20001800000 */
[----:B-1----:R-:W-:Y:S01]  /*3a60*/  @P2 FMUL.FTZ R125, R154, R125 ;  /* 0x0000007d9a7d2220 */ /* 0x002fe20000410000 */
[----:B------:R-:W-:Y:S02]  /*3a70*/  @P2 FSEL R120, R120, RZ, P4 ;  /* 0x000000ff78782208 */ /* 0x000fe40002000000 */
[----:B------:R-:W-:Y:S01]  /*3a80*/  @P2 LOP3.LUT P4, RZ, R153, 0xff00, RZ, 0xc0, !PT ;  /* 0x0000ff0099ff2812 */ /* 0x000fe2000788c0ff */
[----:B------:R-:W-:Y:S01]  /*3a90*/  @P2 FMUL.FTZ R124, R125, R124 ;  /* 0x0000007c7d7c2220 */ /* 0x000fe20000410000 */
[----:B------:R-:W-:-:S02]  /*3aa0*/  @P2 F2FP.F16.F32.PACK_AB R122, RZ, R122 ;  /* 0x0000007aff7a223e */ /* 0x000fc400000000ff */
[----:B------:R-:W-:Y:S02]  /*3ab0*/  @P2 F2FP.F16.F32.PACK_AB R119, RZ, R102 ;  /* 0x00000066ff77223e */ /* 0x000fe400000000ff */
        /* <DEDUP_REMOVED lines=21> */
.L_x_1869:
[----:B------:R-:W-:Y:S01]  /*3c10*/  ISETP.GT.AND P3, PT, R147, RZ, PT ;  /* 0x000000ff9300720c */ /* 0x000fe20003f64270 */
[----:B-1----:R-:W1:Y:S01]  /*3c20*/  @P2 LDC.64 R120, c[0x0][0x408] ;  /* 0x00010200ff782b82 */ /* 0x002e620000000a00 */
[--C-:B-----5:R-:W-:Y:S01]  /*3c30*/  HADD2.F32 R122, -RZ, R28.reuse.H1_H1 ;  /* 0x3000001cff7a7230 */ /* 0x120fe20000004100 */
[C---:B------:R-:W-:Y:S01]  /*3c40*/  @P2 LOP3.LUT P4, RZ, R152.reuse, 0xff, RZ, 0xc0, !PT ;  /* 0x000000ff98ff2812 */ /* 0x040fe2000788c0ff */
[----:B------:R-:W-:Y:S01]  /*3c50*/  HADD2.F32 R123, -RZ, R28.H0_H0 ;  /* 0x2000001cff7b7230 */ /* 0x000fe20000004100 */
[C---:B------:R-:W-:Y:S01]  /*3c60*/  @P2 LOP3.LUT P5, RZ, R152.reuse, 0xff00, RZ, 0xc0, !PT ;  /* 0x0000ff0098ff2812 */ /* 0x040fe200078ac0ff */
[----:B------:R-:W-:Y:S01]  /*3c70*/  HADD2.F32 R148, -RZ, R29.H1_H1 ;  /* 0x3000001dff947230 */ /* 0x000fe20000004100 */
[----:B------:R-:W-:Y:S01]  /*3c80*/  @P2 LOP3.LUT P6, RZ, R152, 0xff0000, RZ, 0xc0, !PT ;  /* 0x00ff000098ff2812 */ /* 0x000fe200078cc0ff */
[--C-:B------:R-:W-:Y:S01]  /*3c90*/  HADD2.F32 R155, -RZ, R30.reuse.H0_H0 ;  /* 0x2000001eff9b7230 */ /* 0x100fe20000004100 */
[----:B------:R-:W2:Y:S01]  /*3ca0*/  @P2 LDC.64 R118, c[0x0][0x408] ;  /* 0x00010200ff762b82 */ /* 0x000ea20000000a00 */
[----:B------:R-:W-:-:S02]  /*3cb0*/  HADD2.F32 R154, -RZ, R30.H1_H1 ;  /* 0x3000001eff9a7230 */ /* 0x000fc40000004100 */
[----:B------:R-:W-:Y:S02]  /*3cc0*/  HADD2.F32 R149, -RZ, R29.H0_H0 ;  /* 0x2000001dff957230 */ /* 0x000fe40000004100 */
[-CC-:B------:R-:W-:Y:S01]  /*3cd0*/  @P3 FFMA.FTZ R124, R6, R146.reuse, R145.reuse ;  /* 0x00000092067c3223 */ /* 0x180fe20000010091 */
[-CC-:B------:R-:W-:Y:S01]  /*3ce0*/  @P3 FFMA.FTZ R125, R7, R146.reuse, R145.reuse ;  /* 0x00000092077d3223 */ /* 0x180fe20000010091 */
[-C--:B------:R-:W-:Y:S02]  /*3cf0*/  @P3 FFMA.FTZ R159, R19, R146.reuse, R145 ;  /* 0x00000092139f3223 */ /* 0x080fe40000010091 */
[----:B------:R-:W-:Y:S01]  /*3d00*/  @P3 FADD.FTZ R127, R9, -R124 ;  /* 0x8000007c097f3221 */ /* 0x000fe20000010000 */
[----:B------:R-:W-:Y:S01]  /*3d10*/  @P3 FADD.FTZ R125, R4, -R125 ;  /* 0x8000007d047d3221 */ /* 0x000fe20000010000 */
[-C--:B------:R-:W-:Y:S01]  /*3d20*/  @P3 FFMA.FTZ R124, R10, R146.reuse, R145 ;  /* 0x000000920a7c3223 */ /* 0x080fe20000010091 */
[----:B------:R-:W-:Y:S01]  /*3d30*/  @P3 FADD.FTZ R158, R16, -R159 ;  /* 0x8000009f109e3221 */ /* 0x000fe20000010000 */
[C---:B------:R-:W-:Y:S01]  /*3d40*/  @P3 FFMA.FTZ R122, R144.reuse, R127, R122 ;  /* 0x0000007f907a3223 */ /* 0x040fe2000001007a */
[----:B------:R-:W-:Y:S01]  /*3d50*/  @P3 FFMA.FTZ R123, R144, R125, R123 ;  /* 0x0000007d907b3223 */ /* 0x000fe2000001007b */
[----:B------:R-:W-:Y:S01]  /*3d60*/  @P3 FFMA.FTZ R125, R11, R146, R145 ;  /* 0x000000920b7d3223 */ /* 0x000fe20000010091 */
[----:B------:R-:W3:Y:S01]  /*3d70*/  @P2 LDC.64 R126, c[0x0][0x408] ;  /* 0x00010200ff7e2b82 */ /* 0x000ee20000000a00 */
[----:B-1----:R-:W-:Y:S01]  /*3d80*/  @P2 FMUL.FTZ R121, R122, R121 ;  /* 0x000000797a792220 */ /* 0x002fe20000410000 */
[----:B------:R-:W-:-:S02]  /*3d90*/  HADD2.F32 R159, -RZ, R31.H0_H0 ;  /* 0x2000001fff9f7230 */ /* 0x000fc40000004100 */
[----:B------:R-:W-:Y:S01]  /*3da0*/  @P3 FADD.FTZ R125, R8, -R125 ;  /* 0x8000007d087d3221 */ /* 0x000fe20000010000 */
[----:B------:R-:W-:Y:S01]  /*3db0*/  @P2 FMUL.FTZ R121, R121, R120 ;  /* 0x0000007879792220 */ /* 0x000fe20000410000 */
[----:B------:R-:W-:Y:S02]  /*3dc0*/  @P3 FFMA.FTZ R120, R12, R146, R145 ;  /* 0x000000920c783223 */ /* 0x000fe40000010091 */
[C---:B------:R-:W-:Y:S01]  /*3dd0*/  @P3 FFMA.FTZ R149, R144.reuse, R125, R149 ;  /* 0x0000007d90953223 */ /* 0x040fe20000010095 */
[C---:B------:R-:W-:Y:S01]  /*3de0*/  @P3 FFMA.FTZ R159, R144.reuse, R158, R159 ;  /* 0x0000009e909f3223 */ /* 0x040fe2000001009f */
[----:B--2---:R-:W-:Y:S01]  /*3df0*/  @P2 FMUL.FTZ R119, R123, R119 ;  /* 0x000000777b772220 */ /* 0x004fe20000410000 */
[----:B------:R-:W-:Y:S01]  /*3e00*/  @P3 FADD.FTZ R123, R13, -R124 ;  /* 0x8000007c0d7b3221 */ /* 0x000fe20000010000 */
[----:B------:R-:W-:Y:S01]  /*3e10*/  @P2 FSEL R121, R121, RZ, P5 ;  /* 0x000000ff79792208 */ /* 0x000fe20002800000 */
[----:B------:R-:W1:Y:S01]  /*3e20*/  @P2 LDC.64 R124, c[0x0][0x408] ;  /* 0x00010200ff7c2b82 */ /* 0x000e620000000a00 */
[----:B------:R-:W-:Y:S01]  /*3e30*/  @P2 FMUL.FTZ R118, R119, R118 ;  /* 0x0000007677762220 */ /* 0x000fe20000410000 */
[----:B------:R-:W-:Y:S01]  /*3e40*/  @P3 FFMA.FTZ R119, R15, R146, R145 ;  /* 0x000000920f773223 */ /* 0x000fe20000010091 */
[----:B------:R-:W-:Y:S01]  /*3e50*/  @P3 FFMA.FTZ R148, R144, R123, R148 ;  /* 0x0000007b90943223 */ /* 0x000fe20000010094 */
[----:B------:R-:W-:Y:S01]  /*3e60*/  @P3 FADD.FTZ R123, R17, -R120 ;  /* 0x80000078117b3221 */ /* 0x000fe20000010000 */
[----:B------:R-:W-:Y:S01]  /*3e70*/  @P2 F2FP.F16.F32.PACK_AB R157, RZ, R121 ;  /* 0x00000079ff9d223e */ /* 0x000fe200000000ff */
[----:B------:R-:W-:Y:S01]  /*3e80*/  @P3 FADD.FTZ R119, R14, -R119 ;  /* 0x800000770e773221 */ /* 0x000fe20000010000 */
[----:B------:R-:W-:Y:S01]  /*3e90*/  @P2 FSEL R120, R118, RZ, P4 ;  /* 0x000000ff76782208 */ /* 0x000fe20002000000 */
[----:B------:R-:W-:Y:S01]  /*3ea0*/  @P3 FFMA.FTZ R154, R144, R123, R154 ;  /* 0x0000007b909a3223 */ /* 0x000fe2000001009a */
[----:B------:R-:W-:Y:S01]  /*3eb0*/  @P2 LOP3.LUT P4, RZ, R152, 0xff000000, RZ, 0xc0, !PT ;  /* 0xff00000098ff2812 */ /* 0x000fe2000788c0ff */
[----:B------:R-:W-:Y:S01]  /*3ec0*/  @P3 FFMA.FTZ R155, R144, R119, R155 ;  /* 0x00000077909b3223 */ /* 0x000fe2000001009b */
[----:B------:R-:W-:Y:S01]  /*3ed0*/  @P2 F2FP.F16.F32.PACK_AB R156, RZ, R120 ;  /* 0x00000078ff9c223e */ /* 0x000fe200000000ff */
[----:B------:R-:W2:Y:S01]  /*3ee0*/  @P2 LDC.64 R118, c[0x0][0x408] ;  /* 0x00010200ff762b82 */ /* 0x000ea20000000a00 */
[----:B---3--:R-:W-:Y:S01]  /*3ef0*/  @P2 FMUL.FTZ R127, R159, R127 ;  /* 0x0000007f9f7f2220 */ /* 0x008fe20000410000 */
[----:B------:R-:W-:-:S02]  /*3f00*/  @P2 LOP3.LUT P5, RZ, R153, 0xff, RZ, 0xc0, !PT ;  /* 0x000000ff99ff2812 */ /* 0x000fc400078ac0ff */
[----:B------:R-:W-:Y:S01]  /*3f10*/  @P2 PRMT R96, R156, 0x7610, R96 ;  /* 0x000076109c602816 */ /* 0x000fe20000000060 */
[----:B------:R-:W-:-:S03]  /*3f20*/  @P2 FMUL.FTZ R126, R127, R126 ;  /* 0x0000007e7f7e2220 */ /* 0x000fc60000410000 */
[----:B------:R-:W3:Y:S01]  /*3f30*/  @P2 LDC.64 R120, c[0x0][0x408] ;  /* 0x00010200ff782b82 */ /* 0x000ee20000000a00 */
[----:B------:R-:W-:Y:S01]  /*3f40*/  @P2 PRMT R96, R96, 0x5410, R157 ;  /* 0x0000541060602816 */ /* 0x000fe2000000009d */
[----:B-1----:R-:W-:-:S06]  /*3f50*/  @P2 FMUL.FTZ R125, R154, R125 ;  /* 0x0000007d9a7d2220 */ /* 0x002fcc0000410000 */
[----:B------:R-:W1:Y:S01]  /*3f60*/  @P2 LDC.64 R122, c[0x0][0x408] ;  /* 0x00010200ff7a2b82 */ /* 0x000e620000000a00 */
[----:B------:R-:W-:Y:S01]  /*3f70*/  @P2 FMUL.FTZ R124, R125, R124 ;  /* 0x0000007c7d7c2220 */ /* 0x000fe20000410000 */
[----:B--2---:R-:W-:-:S04]  /*3f80*/  @P2 FMUL.FTZ R119, R149, R119 ;  /* 0x0000007795772220 */ /* 0x004fc80000410000 */
[----:B------:R-:W-:Y:S01]  /*3f90*/  @P2 FMUL.FTZ R118, R119, R118 ;  /* 0x0000007677762220 */ /* 0x000fe20000410000 */
[----:B---3--:R-:W-:-:S04]  /*3fa0*/  @P2 FMUL.FTZ R121, R148, R121 ;  /* 0x0000007994792220 */ /* 0x008fc80000410000 */
[----:B------:R-:W-:Y:S02]  /*3fb0*/  @P2 FSEL R118, R118, RZ, P6 ;  /* 0x000000ff76762208 */ /* 0x000fe40003000000 */
        /* <DEDUP_REMOVED lines=13> */
[----:B------:R-:W-:Y:S02]  /*4090*/  @P2 F2FP.F16.F32.PACK_AB R126, RZ, R126 ;  /* 0x0000007eff7e223e */ /* 0x000fe400000000ff */
[----:B------:R-:W-:-:S02]  /*40a0*/  @P2 PRMT R97, R118, 0x7610, R97 ;  /* 0x0000761076612816 */ /* 0x000fc40000000061 */
[----:B------:R-:W-:Y:S02]  /*40b0*/  @P2 PRMT R98, R122, 0x7610, R98 ;  /* 0x000076107a622816 */ /* 0x000fe40000000062 */
[----:B------:R-:W-:Y:S02]  /*40c0*/  @P2 PRMT R97, R97, 0x5410, R120 ;  /* 0x0000541061612816 */ /* 0x000fe40000000078 */
[----:B------:R-:W-:Y:S02]  /*40d0*/  @P2 PRMT R98, R98, 0x5410, R124 ;  /* 0x0000541062622816 */ /* 0x000fe4000000007c */
        /* <DEDUP_REMOVED lines=14> */
.L_x_1868:
[----:B------:R-:W-:Y:S05]  /*41c0*/  @!P0 BRA `(.L_x_1871) ;  /* 0x00000004007c8947 */ /* 0x000fea0003800000 */
[----:B-1----:R-:W1:Y:S01]  /*41d0*/  @P2 LDC.64 R102, c[0x0][0x408] ;  /* 0x00010200ff662b82 */ /* 0x002e620000000a00 */
[-CC-:B------:R-:W-:Y:S01]  /*41e0*/  FFMA.FTZ R123, R7, R146.reuse, R145.reuse ;  /* 0x00000092077b7223 */ /* 0x180fe20000010091 */
[-CC-:B------:R-:W-:Y:S01]  /*41f0*/  FFMA.FTZ R122, R6, R146.reuse, R145.reuse ;  /* 0x00000092067a7223 */ /* 0x180fe20000010091 */
[-C--:B------:R-:W-:Y:S01]  /*4200*/  FFMA.FTZ R126, R10, R146.reuse, R145 ;  /* 0x000000920a7e7223 */ /* 0x080fe20000010091 */
[----:B------:R-:W-:Y:S01]  /*4210*/  ISETP.GT.AND P3, PT, R147, RZ, PT ;  /* 0x000000ff9300720c */ /* 0x000fe20003f64270 */
[----:B------:R-:W-:Y:S01]  /*4220*/  FADD.FTZ R123, R4, -R123 ;  /* 0x8000007b047b7221 */ /* 0x000fe20000010000 */
[----:B------:R-:W-:Y:S01]  /*4230*/  FADD.FTZ R125, R9, -R122 ;  /* 0x8000007a097d7221 */ /* 0x000fe20000010000 */
[----:B------:R-:W-:Y:S01]  /*4240*/  FADD.FTZ R149, R13, -R126 ;  /* 0x8000007e0d957221 */ /* 0x000fe20000010000 */
[----:B------:R-:W2:Y:S01]  /*4250*/  @P2 LDC.64 R100, c[0x0][0x408] ;  /* 0x00010200ff642b82 */ /* 0x000ea20000000a00 */
[C---:B------:R-:W-:Y:S01]  /*4260*/  FMUL.FTZ R124, R144.reuse, R123 ;  /* 0x0000007b907c7220 */ /* 0x040fe20000410000 */
[C---:B------:R-:W-:Y:S01]  /*4270*/  FMUL.FTZ R123, R144.reuse, R125 ;  /* 0x0000007d907b7220 */ /* 0x040fe20000410000 */
[-CC-:B------:R-:W-:Y:S01]  /*4280*/  FFMA.FTZ R127, R11, R146.reuse, R145.reuse ;  /* 0x000000920b7f7223 */ /* 0x180fe20000010091 */
[----:B------:R-:W-:Y:S01]  /*4290*/  FMUL.FTZ R125, R144, R149 ;  /* 0x00000095907d7220 */ /* 0x000fe20000410000 */
[----:B------:R-:W-:Y:S01]  /*42a0*/  FFMA.FTZ R157, R19, R146, R145 ;  /* 0x00000092139d7223 */ /* 0x000fe20000010091 */
[----:B------:R-:W-:Y:S01]  /*42b0*/  FSEL R124, R124, RZ, P3 ;  /* 0x000000ff7c7c7208 */ /* 0x000fe20001800000 */
[----:B------:R-:W-:Y:S01]  /*42c0*/  FADD.FTZ R127, R8, -R127 ;  /* 0x8000007f087f7221 */ /* 0x000fe20000010000 */
[----:B------:R-:W3:Y:S01]  /*42d0*/  @P2 LDC.64 R120, c[0x0][0x408] ;  /* 0x00010200ff782b82 */ /* 0x000ee20000000a00 */
[----:B------:R-:W-:Y:S01]  /*42e0*/  FSEL R123, R123, RZ, P3 ;  /* 0x000000ff7b7b7208 */ /* 0x000fe20001800000 */
[----:B------:R-:W-:Y:S01]  /*42f0*/  FADD.FTZ R157, R16, -R157 ;  /* 0x8000009d109d7221 */ /* 0x000fe20000010000 */
[----:B------:R-:W-:Y:S01]  /*4300*/  FSEL R125, R125, RZ, P3 ;  /* 0x000000ff7d7d7208 */ /* 0x000fe20001800000 */
[----:B------:R-:W-:Y:S01]  /*4310*/  FMUL.FTZ R122, R144, R127 ;  /* 0x0000007f907a7220 */ /* 0x000fe20000410000 */
[----:B-----5:R-:W-:Y:S01]  /*4320*/  @P2 LOP3.LUT P4, RZ, R152, 0xff, RZ, 0xc0, !PT ;  /* 0x000000ff98ff2812 */ /* 0x020fe2000788c0ff */
[----:B------:R-:W-:Y:S01]  /*4330*/  FMUL.FTZ R126, R144, R157 ;  /* 0x0000009d907e7220 */ /* 0x000fe20000410000 */
[----:B------:R-:W-:Y:S01]  /*4340*/  @P2 LOP3.LUT P5, RZ, R152, 0xff00, RZ, 0xc0, !PT ;  /* 0x0000ff0098ff2812 */ /* 0x000fe200078ac0ff */
[----:B------:R-:W4:Y:S01]  /*4350*/  @P2 LDC.64 R118, c[0x0][0x408] ;  /* 0x00010200ff762b82 */ /* 0x000f220000000a00 */
[----:B-1----:R-:W-:Y:S01]  /*4360*/  @P2 FMUL.FTZ R103, R123, R103 ;  /* 0x000000677b672220 */ /* 0x002fe20000410000 */
[----:B------:R-:W-:-:S02]  /*4370*/  FSEL R122, R122, RZ, P3 ;  /* 0x000000ff7a7a7208 */ /* 0x000fc40001800000 */
[----:B------:R-:W-:Y:S01]  /*4380*/  FSEL R126, R126, RZ, P3 ;  /* 0x000000ff7e7e7208 */ /* 0x000fe20001800000 */
[----:B------:R-:W-:Y:S01]  /*4390*/  @P2 FMUL.FTZ R149, R103, R102 ;  /* 0x0000006667952220 */ /* 0x000fe20000410000 */
[----:B--2---:R-:W-:Y:S02]  /*43a0*/  @P2 FMUL.FTZ R101, R124, R101 ;  /* 0x000000657c652220 */ /* 0x004fe40000410000 */
[----:B------:R-:W1:Y:S02]  /*43b0*/  @P2 LDC.64 R102, c[0x0][0x408] ;  /* 0x00010200ff662b82 */ /* 0x000e640000000a00 */
[----:B------:R-:W-:Y:S01]  /*43c0*/  @P2 FMUL.FTZ R127, R101, R100 ;  /* 0x00000064657f2220 */ /* 0x000fe20000410000 */
[----:B---3--:R-:W-:-:S05]  /*43d0*/  @P2 FMUL.FTZ R121, R125, R121 ;  /* 0x000000797d792220 */ /* 0x008fca0000410000 */
[----:B------:R-:W2:Y:S01]  /*43e0*/  @P2 LDC.64 R100, c[0x0][0x408] ;  /* 0x00010200ff642b82 */ /* 0x000ea20000000a00 */
[----:B------:R-:W-:Y:S01]  /*43f0*/  @P2 FMUL.FTZ R154, R121, R120 ;  /* 0x00000078799a2220 */ /* 0x000fe20000410000 */
[-CC-:B------:R-:W-:Y:S01]  /*4400*/  FFMA.FTZ R120, R12, R146.reuse, R145.reuse ;  /* 0x000000920c787223 */ /* 0x180fe20000010091 */
[----:B------:R-:W-:Y:S01]  /*4410*/  FFMA.FTZ R121, R15, R146, R145 ;  /* 0x000000920f797223 */ /* 0x000fe20000010091 */
[----:B----4-:R-:W-:Y:S02]  /*4420*/  @P2 FMUL.FTZ R119, R122, R119 ;  /* 0x000000777a772220 */ /* 0x010fe40000410000 */
[----:B------:R-:W-:Y:S01]  /*4430*/  FADD.FTZ R155, R17, -R120 ;  /* 0x80000078119b7221 */ /* 0x000fe20000010000 */
[----:B------:R-:W-:Y:S01]  /*4440*/  FADD.FTZ R121, R14, -R121 ;  /* 0x800000790e797221 */ /* 0x000fe20000010000 */
[----:B------:R-:W-:Y:S02]  /*4450*/  @P2 FMUL.FTZ R148, R119, R118 ;  /* 0x0000007677942220 */ /* 0x000fe40000410000 */
[C---:B------:R-:W-:Y:S01]  /*4460*/  FMUL.FTZ R120, R144.reuse, R155 ;  /* 0x0000009b90787220 */ /* 0x040fe20000410000 */
[----:B------:R-:W3:Y:S01]  /*4470*/  @P2 LDC.64 R118, c[0x0][0x408] ;  /* 0x00010200ff762b82 */ /* 0x000ee20000000a00 */
[----:B------:R-:W-:-:S03]  /*4480*/  FMUL.FTZ R121, R144, R121 ;  /* 0x0000007990797220 */ /* 0x000fc60000410000 */
[----:B------:R-:W-:Y:S02]  /*4490*/  FSEL R120, R120, RZ, P3 ;  /* 0x000000ff78787208 */ /* 0x000fe40001800000 */
[----:B------:R-:W-:-:S03]  /*44a0*/  FSEL R121, R121, RZ, P3 ;  /* 0x000000ff79797208 */ /* 0x000fc60001800000 */
[----:B-1----:R-:W-:Y:S02]  /*44b0*/  @P2 FMUL.FTZ R103, R120, R103 ;  /* 0x0000006778672220 */ /* 0x002fe40000410000 */
[----:B--2---:R-:W-:Y:S02]  /*44c0*/  @P2 FMUL.FTZ R101, R121, R101 ;  /* 0x0000006579652220 */ /* 0x004fe40000410000 */
[----:B------:R-:W-:Y:S01]  /*44d0*/  @P2 FMUL.FTZ R102, R103, R102 ;  /* 0x0000006667662220 */ /* 0x000fe20000410000 */
[----:B------:R-:W-:Y:S01]  /*44e0*/  @P2 FSEL R103, R127, RZ, P4 ;  /* 0x000000ff7f672208 */ /* 0x000fe20002000000 */
[----:B------:R-:W-:Y:S01]  /*44f0*/  @P2 FMUL.FTZ R100, R101, R100 ;  /* 0x0000006465642220 */ /* 0x000fe20000410000 */
[----:B------:R-:W-:Y:S02]  /*4500*/  @P2 LOP3.LUT P4, RZ, R152, 0xff0000, RZ, 0xc0, !PT ;  /* 0x00ff000098ff2812 */ /* 0x000fe4000788c0ff */
[----:B------:R-:W-:Y:S02]  /*4510*/  @P2 F2FP.F16.F32.PACK_AB R103, RZ, R103 ;  /* 0x00000067ff67223e */ /* 0x000fe400000000ff */
[----:B------:R-:W-:-:S02]  /*4520*/  @P2 FSEL R148, R148, RZ, P4 ;  /* 0x000000ff94942208 */ /* 0x000fc40002000000 */
[----:B------:R-:W-:Y:S01]  /*4530*/  @P2 LOP3.LUT P4, RZ, R153, 0xff, RZ, 0xc0, !PT ;  /* 0x000000ff99ff2812 */ /* 0x000fe2000788c0ff */
[----:B---3--:R-:W-:Y:S01]  /*4540*/  @P2 FMUL.FTZ R119, R126, R119 ;  /* 0x000000777e772220 */ /* 0x008fe20000410000 */
[----:B------:R-:W-:Y:S02]  /*4550*/  @P2 F2FP.F16.F32.PACK_AB R148, RZ, R148 ;  /* 0x00000094ff94223e */ /* 0x000fe400000000ff */
[----:B------:R-:W-:Y:S01]  /*4560*/  @P2 FSEL R100, R100, RZ, P4 ;  /* 0x000000ff64642208 */ /* 0x000fe20002000000 */
[----:B------:R-:W-:Y:S01]  /*4570*/  @P2 FMUL.FTZ R101, R119, R118 ;  /* 0x0000007677652220 */ /* 0x000fe20000410000 */
[----:B------:R-:W-:Y:S02]  /*4580*/  @P2 FSEL R118, R149, RZ, P5 ;  /* 0x000000ff95762208 */ /* 0x000fe40002800000 */
[----:B------:R-:W-:Y:S01]  /*4590*/  @P2 F2FP.F16.F32.PACK_AB R119, RZ, R100 ;  /* 0x00000064ff77223e */ /* 0x000fe200000000ff */
[----:B------:R-:W-:Y:S01]  /*45a0*/  FFMA.FTZ R100, R18, R146, R145 ;  /* 0x0000009212647223 */ /* 0x000fe20000010091 */
[----:B------:R-:W-:-:S02]  /*45b0*/  @P2 LOP3.LUT P5, RZ, R152, 0xff000000, RZ, 0xc0, !PT ;  /* 0xff00000098ff2812 */ /* 0x000fc400078ac0ff */
[----:B------:R-:W-:Y:S01]  /*45c0*/  @P2 LOP3.LUT P4, RZ, R153, 0xff0000, RZ, 0xc0, !PT ;  /* 0x00ff000099ff2812 */ /* 0x000fe2000788c0ff */
[----:B------:R-:W-:Y:S01]  /*45d0*/  FADD.FTZ R155, R21, -R100 ;  /* 0x80000064159b7221 */ /* 0x000fe20000010000 */
[----:B------:R-:W-:Y:S02]  /*45e0*/  @P2 FSEL R154, R154, RZ, P5 ;  /* 0x000000ff9a9a2208 */ /* 0x000fe40002800000 */
[----:B------:R-:W-:Y:S02]  /*45f0*/  @P2 LOP3.LUT P5, RZ, R153, 0xff00, RZ, 0xc0, !PT ;  /* 0x0000ff0099ff2812 */ /* 0x000fe400078ac0ff */
[----:B------:R-:W-:Y:S01]  /*4600*/  F2FP.F16.F32.PACK_AB R100, R123, R124 ;  /* 0x0000007c7b64723e */ /* 0x000fe200000000ff */
[----:B------:R-:W-:Y:S01]  /*4610*/  FMUL.FTZ R123, R144, R155 ;  /* 0x0000009b907b7220 */ /* 0x000fe20000410000 */
[----:B------:R-:W-:Y:S02]  /*4620*/  @P2 FSEL R102, R102, RZ, P5 ;  /* 0x000000ff66662208 */ /* 0x000fe40002800000 */
[----:B------:R-:W-:-:S02]  /*4630*/  @P2 FSEL R101, R101, RZ, P4 ;  /* 0x000000ff65652208 */ /* 0x000fc40002000000 */
[----:B------:R-:W-:Y:S02]  /*4640*/  @P2 F2FP.F16.F32.PACK_AB R118, RZ, R118 ;  /* 0x00000076ff76223e */ /* 0x000fe400000000ff */
[----:B------:R-:W-:Y:S02]  /*4650*/  @P2 F2FP.F16.F32.PACK_AB R154, RZ, R154 ;  /* 0x0000009aff9a223e */ /* 0x000fe400000000ff */
[----:B------:R-:W-:Y:S02]  /*4660*/  @P2 F2FP.F16.F32.PACK_AB R127, RZ, R102 ;  /* 0x00000066ff7f223e */ /* 0x000fe400000000ff */
[----:B------:R-:W-:Y:S02]  /*4670*/  @P2 F2FP.F16.F32.PACK_AB R149, RZ, R101 ;  /* 0x00000065ff95223e */ /* 0x000fe400000000ff */
[----:B------:R-:W-:Y:S02]  /*4680*/  @P2 PRMT R96, R103, 0x7610, R96 ;  /* 0x0000761067602816 */ /* 0x000fe40000000060 */
[----:B------:R-:W-:-:S02]  /*4690*/  FSEL R123, R123, RZ, P3 ;  /* 0x000000ff7b7b7208 */ /* 0x000fc40001800000 */
        /* <DEDUP_REMOVED lines=18> */
.L_x_1871:
        /* <DEDUP_REMOVED lines=13> */
.L_x_1873:
[----:B------:R-:W-:Y:S05]  /*4890*/  BSYNC.RECONVERGENT B2 ;  /* 0x0000000000027941 */ /* 0x000fea0003800200 */
.L_x_1872:
        /* <DEDUP_REMOVED lines=13> */
.L_x_1875:
[----:B------:R-:W-:Y:S05]  /*4970*/  BSYNC.RECONVERGENT B2 ;  /* 0x0000000000027941 */ /* 0x000fea0003800200 */
.L_x_1874:
        /* <DEDUP_REMOVED lines=13> */
.L_x_1877:
[----:B------:R-:W-:Y:S05]  /*4a50*/  BSYNC.RECONVERGENT B2 ;  /* 0x0000000000027941 */ /* 0x000fea0003800200 */
.L_x_1876:
        /* <DEDUP_REMOVED lines=13> */
.L_x_1879:
[----:B------:R-:W-:Y:S05]  /*4b30*/  BSYNC.RECONVERGENT B2 ;  /* 0x0000000000027941 */ /* 0x000fea0003800200 */
.L_x_1878:
        /* <DEDUP_REMOVED lines=13> */
.L_x_1881:
[----:B------:R-:W-:Y:S05]  /*4c10*/  BSYNC.RECONVERGENT B2 ;  /* 0x0000000000027941 */ /* 0x000fea0003800200 */
.L_x_1880:
        /* <DEDUP_REMOVED lines=13> */
.L_x_1883:
[----:B------:R-:W-:Y:S05]  /*4cf0*/  BSYNC.RECONVERGENT B2 ;  /* 0x0000000000027941 */ /* 0x000fea0003800200 */
.L_x_1882:
        /* <DEDUP_REMOVED lines=13> */
.L_x_1885:
[----:B------:R-:W-:Y:S05]  /*4dd0*/  BSYNC.RECONVERGENT B2 ;  /* 0x0000000000027941 */ /* 0x000fea0003800200 */
.L_x_1884:
        /* <DEDUP_REMOVED lines=13> */
.L_x_1870:
[----:B------:R-:W-:Y:S05]  /*4eb0*/  BSYNC.RECONVERGENT B1 ;  /* 0x0000000000017941 */ /* 0x000fea0003800200 */
.L_x_1867:
[----:B-1----:R-:W1:Y:S01]  /*4ec0*/  @P0 LDC.64 R120, c[0x0][0x478] ;  /* 0x00011e00ff780b82 */ /* 0x002e620000000a00 */
        /* <DEDUP_REMOVED lines=11> */
[----:B-----5:R-:W-:Y:S01]  /*4f80*/  HADD2.F32 R153, -RZ, R25.H0_H0 ;  /* 0x20000019ff997230 */ /* 0x020fe20000004100 */
[----:B------:R-:W2:Y:S01]  /*4f90*/  @P2 LDC.64 R124, c[0x0][0x408] ;  /* 0x00010200ff7c2b82 */ /* 0x000ea20000000a00 */
[--C-:B------:R-:W-:Y:S01]  /*4fa0*/  HADD2.F32 R149, -RZ, R24.reuse.H0_H0 ;  /* 0x20000018ff957230 */ /* 0x100fe20000004100 */
[C---:B------:R-:W-:Y:S01]  /*4fb0*/  @P2 LOP3.LUT P3, RZ, R150.reuse, 0xff00, RZ, 0xc0, !PT ;  /* 0x0000ff0096ff2812 */ /* 0x040fe2000786c0ff */
[----:B------:R-:W-:Y:S01]  /*4fc0*/  HADD2.F32 R147, -RZ, R24.H1_H1 ;  /* 0x30000018ff937230 */ /* 0x000fe20000004100 */
[----:B------:R-:W-:Y:S01]  /*4fd0*/  @P2 LOP3.LUT P4, RZ, R150, 0xff0000, RZ, 0xc0, !PT ;  /* 0x00ff000096ff2812 */ /* 0x000fe2000788c0ff */
[----:B------:R-:W-:Y:S01]  /*4fe0*/  HADD2.F32 R148, -RZ, R27.H0_H0 ;  /* 0x2000001bff947230 */ /* 0x000fe20000004100 */
[----:B------:R-:W-:Y:S01]  /*4ff0*/  @P2 LOP3.LUT P5, RZ, R151, 0xff0000, RZ, 0xc0, !PT ;  /* 0x00ff000097ff2812 */ /* 0x000fe200078ac0ff */
        /* <DEDUP_REMOVED lines=12> */
[----:B------:R-:W-:Y:S01]  /*50c0*/  @P1 FADD.FTZ R101, R20, -R101 ;  /* 0x8000006514651221 */ /* 0x000fe20000010000 */
[----:B------:R-:W-:Y:S01]  /*50d0*/  @P1 FADD.FTZ R100, R105, -R100 ;  /* 0x8000006469641221 */ /* 0x000fe20000010000 */
[----:B------:R-:W-:-:S02]  /*50e0*/  HADD2.F32 R146, -RZ, R25.H1_H1 ;  /* 0x30000019ff927230 */ /* 0x000fc40000004100 */
[----:B------:R-:W-:Y:S01]  /*50f0*/  @P1 FADD.FTZ R119, R109, -R102 ;  /* 0x800000666d771221 */ /* 0x000fe20000010000 */
[----:B------:R-:W-:Y:S01]  /*5100*/  @P1 FFMA.FTZ R153, R144, R103, R153 ;  /* 0x0000006790991223 */ /* 0x000fe20000010099 */
[----:B------:R-:W-:Y:S02]  /*5110*/  HADD2.F32 R145, -RZ, R27.H1_H1 ;  /* 0x3000001bff917230 */ /* 0x000fe40000004100 */
[----:B------:R-:W-:Y:S01]  /*5120*/  @P1 FADD.FTZ R123, R112, -R123 ;  /* 0x8000007b707b1221 */ /* 0x000fe20000010000 */
[----:B------:R-:W-:Y:S01]  /*5130*/  @P1 FADD.FTZ R122, R117, -R122 ;  /* 0x8000007a757a1221 */ /* 0x000fe20000010000 */
[----:B------:R-:W1:Y:S01]  /*5140*/  @P2 LDC.64 R102, c[0x0][0x408] ;  /* 0x00010200ff662b82 */ /* 0x000e620000000a00 */
[C---:B------:R-:W-:Y:S01]  /*5150*/  @P1 FFMA.FTZ R149, R144.reuse, R101, R149 ;  /* 0x0000006590951223 */ /* 0x040fe20000010095 */
[----:B------:R-:W-:Y:S01]  /*5160*/  @P1 FFMA.FTZ R147, R144, R100, R147 ;  /* 0x0000006490931223 */ /* 0x000fe20000010093 */
[----:B------:R-:W-:Y:S01]  /*5170*/  @P1 FADD.FTZ R121, R108, -R121 ;  /* 0x800000796c791221 */ /* 0x000fe20000010000 */
[C---:B------:R-:W-:Y:S01]  /*5180*/  @P1 FFMA.FTZ R146, R144.reuse, R119, R146 ;  /* 0x0000007790921223 */ /* 0x040fe20000010092 */
[----:B------:R-:W-:Y:S01]  /*5190*/  @P1 FADD.FTZ R120, R113, -R120 ;  /* 0x8000007871781221 */ /* 0x000fe20000010000 */
[C---:B------:R-:W-:Y:S01]  /*51a0*/  @P1 FFMA.FTZ R148, R144.reuse, R123, R148 ;  /* 0x0000007b90941223 */ /* 0x040fe20000010094 */
[C---:B------:R-:W-:Y:S01]  /*51b0*/  @P1 FFMA.FTZ R145, R144.reuse, R122, R145 ;  /* 0x0000007a90911223 */ /* 0x040fe20000010091 */
[----:B------:R-:W4:Y:S01]  /*51c0*/  @P2 LDC.64 R100, c[0x0][0x408] ;  /* 0x00010200ff642b82 */ /* 0x000f220000000a00 */
[C---:B------:R-:W-:Y:S01]  /*51d0*/  @P1 FFMA.FTZ R152, R144.reuse, R121, R152 ;  /* 0x0000007990981223 */ /* 0x040fe20000010098 */
[----:B------:R-:W-:Y:S01]  /*51e0*/  @P1 FFMA.FTZ R155, R144, R120, R155 ;  /* 0x00000078909b1223 */ /* 0x000fe2000001009b */
[----:B------:R-:W-:Y:S01]  /*51f0*/  @P2 LOP3.LUT P1, RZ, R150, 0xff, RZ, 0xc0, !PT ;  /* 0x000000ff96ff2812 */ /* 0x000fe2000782c0ff */
[----:B---3--:R-:W-:-:S02]  /*5200*/  @P2 FMUL.FTZ R127, R148, R127 ;  /* 0x0000007f947f2220 */ /* 0x008fc40000410000 */
[----:B--2---:R-:W-:Y:S02]  /*5210*/  @P2 FMUL.FTZ R125, R155, R125 ;  /* 0x0000007d9b7d2220 */ /* 0x004fe40000410000 */
[----:B------:R-:W2:Y:S01]  /*5220*/  @P2 LDC.64 R118, c[0x0][0x408] ;  /* 0x00010200ff762b82 */ /* 0x000ea20000000a00 */
[----:B------:R-:W-:Y:S01]  /*5230*/  @P2 FMUL.FTZ R126, R127, R126 ;  /* 0x0000007e7f7e2220 */ /* 0x000fe20000410000 */
[----:B------:R-:W-:-:S04]  /*5240*/  @P2 FMUL.FTZ R124, R125, R124 ;  /* 0x0000007c7d7c2220 */ /* 0x000fc80000410000 */
[----:B------:R-:W-:Y:S02]  /*5250*/  @P2 FSEL R126, R126, RZ, P5 ;  /* 0x000000ff7e7e2208 */ /* 0x000fe40002800000 */
[----:B------:R-:W3:Y:S01]  /*5260*/  @P2 LDC.64 R122, c[0x0][0x408] ;  /* 0x00010200ff7a2b82 */ /* 0x000ee20000000a00 */
[----:B-1----:R-:W-:Y:S01]  /*5270*/  @P2 FMUL.FTZ R103, R147, R103 ;  /* 0x0000006793672220 */ /* 0x002fe20000410000 */
[----:B------:R-:W-:-:S03]  /*5280*/  @P2 F2FP.F16.F32.PACK_AB R126, RZ, R126 ;  /* 0x0000007eff7e223e */ /* 0x000fc600000000ff */
[----:B------:R-:W-:Y:S01]  /*5290*/  @P2 FMUL.FTZ R102, R103, R102 ;  /* 0x0000006667662220 */ /* 0x000fe20000410000 */
[----:B------:R-:W-:Y:S02]  /*52a0*/  @P2 PRMT R99, R126, 0x7610, R99 ;  /* 0x000076107e632816 */ /* 0x000fe40000000063 */
[----:B------:R-:W1:Y:S01]  /*52b0*/  @P2 LDC.64 R120, c[0x0][0x408] ;  /* 0x00010200ff782b82 */ /* 0x000e620000000a00 */
[----:B----4-:R-:W-:Y:S01]  /*52c0*/  @P2 FMUL.FTZ R101, R149, R101 ;  /* 0x0000006595652220 */ /* 0x010fe20000410000 */
[----:B------:R-:W-:Y:S02]  /*52d0*/  @P2 FSEL R102, R102, RZ, P3 ;  /* 0x000000ff66662208 */ /* 0x000fe40001800000 */
[----:B------:R-:W-:Y:S01]  /*52e0*/  @P2 LOP3.LUT P3, RZ, R151, 0xff, RZ, 0xc0, !PT ;  /* 0x000000ff97ff2812 */ /* 0x000fe2000786c0ff */
[----:B------:R-:W-:Y:S01]  /*52f0*/  @P2 FMUL.FTZ R100, R101, R100 ;  /* 0x0000006465642220 */ /* 0x000fe20000410000 */
[----:B--2---:R-:W-:-:S04]  /*5300*/  @P2 FMUL.FTZ R119, R153, R119 ;  /* 0x0000007799772220 */ /* 0x004fc80000410000 */
[----:B------:R-:W-:Y:S01]  /*5310*/  @P2 FSEL R100, R100, RZ, P1 ;  /* 0x000000ff64642208 */ /* 0x000fe20000800000 */
[----:B------:R-:W-:Y:S01]  /*5320*/  @P2 FMUL.FTZ R118, R119, R118 ;  /* 0x0000007677762220 */ /* 0x000fe20000410000 */
[----:B------:R-:W-:Y:S02]  /*5330*/  @P2 LOP3.LUT P1, RZ, R150, 0xff000000, RZ, 0xc0, !PT ;  /* 0xff00000096ff2812 */ /* 0x000fe4000782c0ff */
[----:B------:R-:W-:Y:S01]  /*5340*/  @P2 F2FP.F16.F32.PACK_AB R103, RZ, R100 ;  /* 0x00000064ff67223e */ /* 0x000fe200000000ff */
[----:B---3--:R-:W-:Y:S01]  /*5350*/  @P2 FMUL.FTZ R123, R152, R123 ;  /* 0x0000007b987b2220 */ /* 0x008fe20000410000 */
[----:B------:R-:W-:Y:S02]  /*5360*/  @P2 FSEL R101, R118, RZ, P4 ;  /* 0x000000ff76652208 */ /* 0x000fe40002000000 */
[----:B------:R-:W-:Y:S01]  /*5370*/  @P2 LOP3.LUT P4, RZ, R151, 0xff00, RZ, 0xc0, !PT ;  /* 0x0000ff0097ff2812 */ /* 0x000fe2000788c0ff */
[----:B------:R-:W-:Y:S01]  /*5380*/  @P2 FMUL.FTZ R122, R123, R122 ;  /* 0x0000007a7b7a2220 */ /* 0x000fe20000410000 */
[----:B------:R-:W-:-:S02]  /*5390*/  @P2 F2FP.F16.F32.PACK_AB R119, RZ, R101 ;  /* 0x00000065ff77223e */ /* 0x000fc400000000ff */
[----:B------:R-:W-:Y:S01]  /*53a0*/  @P2 FSEL R124, R124, RZ, P4 ;  /* 0x000000ff7c7c2208 */ /* 0x000fe20002000000 */
[----:B-1----:R-:W-:Y:S01]  /*53b0*/  @P2 FMUL.FTZ R121, R146, R121 ;  /* 0x0000007992792220 */ /* 0x002fe20000410000 */
[----:B------:R-:W-:Y:S02]  /*53c0*/  @P2 FSEL R122, R122, RZ, P3 ;  /* 0x000000ff7a7a2208 */ /* 0x000fe40001800000 */
[----:B------:R-:W-:Y:S01]  /*53d0*/  @P2 F2FP.F16.F32.PACK_AB R118, RZ, R102 ;  /* 0x00000066ff76223e */ /* 0x000fe200000000ff */
[----:B------:R-:W-:Y:S01]  /*53e0*/  @P2 FMUL.FTZ R120, R121, R120 ;  /* 0x0000007879782220 */ /* 0x000fe20000410000 */
[----:B------:R-:W-:Y:S02]  /*53f0*/  @P2 F2FP.F16.F32.PACK_AB R122, RZ, R122 ;  /* 0x0000007aff7a223e */ /* 0x000fe400000000ff */
[----:B------:R-:W-:Y:S02]  /*5400*/  @P2 F2FP.F16.F32.PACK_AB R124, RZ, R124 ;  /* 0x0000007cff7c223e */ /* 0x000fe400000000ff */
[----:B------:R-:W-:-:S02]  /*5410*/  @P2 FSEL R120, R120, RZ, P1 ;  /* 0x000000ff78782208 */ /* 0x000fc40000800000 */
[----:B------:R-:W-:Y:S02]  /*5420*/  @P2 PRMT R96, R103, 0x7610, R96 ;  /* 0x0000761067602816 */ /* 0x000fe40000000060 */
[----:B------:R-:W-:Y:S02]  /*5430*/  @P2 F2FP.F16.F32.PACK_AB R120, RZ, R120 ;  /* 0x00000078ff78223e */ /* 0x000fe400000000ff */
[----:B------:R-:W-:Y:S02]  /*5440*/  @P2 PRMT R97, R119, 0x7610, R97 ;  /* 0x0000761077612816 */ /* 0x000fe40000000061 */
[----:B------:R-:W-:Y:S02]  /*5450*/  @P2 PRMT R98, R122, 0x7610, R98 ;  /* 0x000076107a622816 */ /* 0x000fe40000000062 */
[----:B------:R-:W-:Y:S02]  /*5460*/  F2FP.F16.F32.PACK_AB R100, R147, R149 ;  /* 0x000000959364723e */ /* 0x000fe400000000ff */
[----:B------:R-:W-:-:S02]  /*5470*/  F2FP.F16.F32.PACK_AB R101, R146, R153 ;  /* 0x000000999265723e */ /* 0x000fc400000000ff */
[----:B------:R-:W-:Y:S02]  /*5480*/  F2FP.F16.F32.PACK_AB R102, R155, R152 ;  /* 0x000000989b66723e */ /* 0x000fe400000000ff */
[----:B------:R-:W-:Y:S02]  /*5490*/  @P2 PRMT R96, R96, 0x5410, R118 ;  /* 0x0000541060602816 */ /* 0x000fe40000000076 */
[----:B------:R-:W-:Y:S02]  /*54a0*/  @P2 PRMT R97, R97, 0x5410, R120 ;  /* 0x0000541061612816 */ /* 0x000fe40000000078 */
[----:B------:R-:W-:Y:S02]  /*54b0*/  F2FP.F16.F32.PACK_AB R103, R145, R148 ;  /* 0x000000949167723e */ /* 0x000fe400000000ff */
        /* <DEDUP_REMOVED lines=10> */
.L_x_1888:
[----:B------:R-:W-:Y:S01]  /*5560*/  ISETP.GT.AND P1, PT, R147, RZ, PT ;  /* 0x000000ff9300720c */ /* 0x000fe20003f24270 */
[----:B-1----:R-:W1:Y:S01]  /*5570*/  @P2 LDC.64 R118, c[0x0][0x408] ;  /* 0x00010200ff762b82 */ /* 0x002e620000000a00 */
[--C-:B-----5:R-:W-:Y:S01]  /*5580*/  HADD2.F32 R123, -RZ, R24.reuse.H0_H0 ;  /* 0x20000018ff7b7230 */ /* 0x120fe20000004100 */
[C---:B------:R-:W-:Y:S01]  /*5590*/  @P2 LOP3.LUT P3, RZ, R150.reuse, 0xff, RZ, 0xc0, !PT ;  /* 0x000000ff96ff2812 */ /* 0x040fe2000786c0ff */
[----:B------:R-:W-:Y:S01]  /*55a0*/  HADD2.F32 R122, -RZ, R24.H1_H1 ;  /* 0x30000018ff7a7230 */ /* 0x000fe20000004100 */
[----:B------:R-:W-:Y:S01]  /*55b0*/  @P2 LOP3.LUT P4, RZ, R150, 0xff00, RZ, 0xc0, !PT ;  /* 0x0000ff0096ff2812 */ /* 0x000fe2000788c0ff */
[----:B------:R-:W-:Y:S01]  /*55c0*/  HADD2.F32 R147, -RZ, R25.H0_H0 ;  /* 0x20000019ff937230 */ /* 0x000fe20000004100 */
[C---:B------:R-:W-:Y:S01]  /*55d0*/  @P2 LOP3.LUT P5, RZ, R151.reuse, 0xff00, RZ, 0xc0, !PT ;  /* 0x0000ff0097ff2812 */ /* 0x040fe200078ac0ff */
[--C-:B------:R-:W-:Y:S01]  /*55e0*/  HADD2.F32 R148, -RZ, R26.reuse.H0_H0 ;  /* 0x2000001aff947230 */ /* 0x100fe20000004100 */
[----:B------:R-:W2:Y:S01]  /*55f0*/  @P2 LDC.64 R120, c[0x0][0x408] ;  /* 0x00010200ff782b82 */ /* 0x000ea20000000a00 */
[----:B------:R-:W-:Y:S01]  /*5600*/  HADD2.F32 R153, -RZ, R26.H1_H1 ;  /* 0x3000001aff997230 */ /* 0x000fe20000004100 */
[----:B------:R-:W-:-:S02]  /*5610*/  @P2 LOP3.LUT P6, RZ, R151, 0xff0000, RZ, 0xc0, !PT ;  /* 0x00ff000097ff2812 */ /* 0x000fc400078cc0ff */
[-CC-:B------:R-:W-:Y:S01]  /*5620*/  @P1 FFMA.FTZ R125, R23, R146.reuse, R145.reuse ;  /* 0x00000092177d1223 */ /* 0x180fe20000010091 */
[-CC-:B------:R-:W-:Y:S01]  /*5630*/  @P1 FFMA.FTZ R124, R22, R146.reuse, R145.reuse ;  /* 0x00000092167c1223 */ /* 0x180fe20000010091 */
[-CC-:B------:R-:W-:Y:S01]  /*5640*/  @P1 FFMA.FTZ R149, R107, R146.reuse, R145.reuse ;  /* 0x000000926b951223 */ /* 0x180fe20000010091 */
[----:B------:R-:W-:Y:S01]  /*5650*/  @P1 FFMA.FTZ R155, R115, R146, R145 ;  /* 0x00000092739b1223 */ /* 0x000fe20000010091 */
[----:B------:R-:W-:Y:S01]  /*5660*/  @P1 FADD.FTZ R125, R20, -R125 ;  /* 0x8000007d147d1221 */ /* 0x000fe20000010000 */
[----:B------:R-:W-:Y:S01]  /*5670*/  @P1 FADD.FTZ R127, R105, -R124 ;  /* 0x8000007c697f1221 */ /* 0x000fe20000010000 */
[----:B------:R-:W-:Y:S01]  /*5680*/  @P1 FADD.FTZ R124, R104, -R149 ;  /* 0x80000095687c1221 */ /* 0x000fe20000010000 */
[----:B------:R-:W-:Y:S02]  /*5690*/  HADD2.F32 R149, -RZ, R25.H1_H1 ;  /* 0x30000019ff957230 */ /* 0x000fe40000004100 */
[C---:B------:R-:W-:Y:S01]  /*56a0*/  @P1 FFMA.FTZ R123, R144.reuse, R125, R123 ;  /* 0x0000007d907b1223 */ /* 0x040fe2000001007b */
[C---:B------:R-:W-:Y:S01]  /*56b0*/  @P1 FFMA.FTZ R122, R144.reuse, R127, R122 ;  /* 0x0000007f907a1223 */ /* 0x040fe2000001007a */
[----:B------:R-:W-:Y:S01]  /*56c0*/  @P1 FFMA.FTZ R147, R144, R124, R147 ;  /* 0x0000007c90931223 */ /* 0x000fe20000010093 */
[-CC-:B------:R-:W-:Y:S01]  /*56d0*/  @P1 FFMA.FTZ R124, R106, R146.reuse, R145.reuse ;  /* 0x000000926a7c1223 */ /* 0x180fe20000010091 */
[----:B-1----:R-:W-:Y:S01]  /*56e0*/  @P2 FMUL.FTZ R119, R123, R119 ;  /* 0x000000777b772220 */ /* 0x002fe20000410000 */
[----:B------:R-:W-:Y:S01]  /*56f0*/  @P1 FFMA.FTZ R125, R111, R146, R145 ;  /* 0x000000926f7d1223 */ /* 0x000fe20000010091 */
[----:B------:R-:W1:Y:S01]  /*5700*/  @P2 LDC.64 R126, c[0x0][0x408] ;  /* 0x00010200ff7e2b82 */ /* 0x000e620000000a00 */
[----:B------:R-:W-:Y:S01]  /*5710*/  @P1 FADD.FTZ R124, R109, -R124 ;  /* 0x8000007c6d7c1221 */ /* 0x000fe20000010000 */
[----:B------:R-:W-:Y:S01]  /*5720*/  @P1 FADD.FTZ R156, R112, -R155 ;  /* 0x8000009b709c1221 */ /* 0x000fe20000010000 */
[----:B------:R-:W-:Y:S01]  /*5730*/  @P1 FADD.FTZ R125, R108, -R125 ;  /* 0x8000007d6c7d1221 */ /* 0x000fe20000010000 */
[----:B------:R-:W-:-:S02]  /*5740*/  HADD2.F32 R155, -RZ, R27.H0_H0 ;  /* 0x2000001bff9b7230 */ /* 0x000fc40000004100 */
[----:B------:R-:W-:Y:S01]  /*5750*/  @P1 FFMA.FTZ R149, R144, R124, R149 ;  /* 0x0000007c90951223 */ /* 0x000fe20000010095 */
[----:B--2---:R-:W-:Y:S01]  /*5760*/  @P2 FMUL.FTZ R121, R122, R121 ;  /* 0x000000797a792220 */ /* 0x004fe20000410000 */
[----:B------:R-:W-:Y:S01]  /*5770*/  @P2 FMUL.FTZ R122, R119, R118 ;  /* 0x00000076777a2220 */ /* 0x000fe20000410000 */
[----:B------:R-:W-:Y:S01]  /*5780*/  @P1 FFMA.FTZ R124, R110, R146, R145 ;  /* 0x000000926e7c1223 */ /* 0x000fe20000010091 */
[----:B------:R-:W2:Y:S01]  /*5790*/  @P2 LDC.64 R118, c[0x0][0x408] ;  /* 0x00010200ff762b82 */ /* 0x000ea20000000a00 */
[----:B------:R-:W-:Y:S01]  /*57a0*/  @P2 FMUL.FTZ R123, R121, R120 ;  /* 0x00000078797b2220 */ /* 0x000fe20000410000 */
[----:B------:R-:W-:Y:S01]  /*57b0*/  @P1 FFMA.FTZ R148, R144, R125, R148 ;  /* 0x0000007d90941223 */ /* 0x000fe20000010094 */
[----:B------:R-:W-:Y:S01]  /*57c0*/  @P2 FSEL R122, R122, RZ, P3 ;  /* 0x000000ff7a7a2208 */ /* 0x000fe20001800000 */
[----:B------:R-:W-:Y:S01]  /*57d0*/  @P1 FADD.FTZ R124, R113, -R124 ;  /* 0x8000007c717c1221 */ /* 0x000fe20000010000 */
[----:B------:R-:W-:Y:S01]  /*57e0*/  @P1 FFMA.FTZ R155, R144, R156, R155 ;  /* 0x0000009c909b1223 */ /* 0x000fe2000001009b */
[----:B------:R-:W-:-:S02]  /*57f0*/  @P2 FSEL R123, R123, RZ, P4 ;  /* 0x000000ff7b7b2208 */ /* 0x000fc40002000000 */
[----:B------:R-:W-:Y:S01]  /*5800*/  @P2 F2FP.F16.F32.PACK_AB R152, RZ, R122 ;  /* 0x0000007aff98223e */ /* 0x000fe200000000ff */
[----:B------:R-:W-:Y:S01]  /*5810*/  @P1 FFMA.FTZ R153, R144, R124, R153 ;  /* 0x0000007c90991223 */ /* 0x000fe20000010099 */
[----:B------:R-:W-:Y:S01]  /*5820*/  @P2 F2FP.F16.F32.PACK_AB R154, RZ, R123 ;  /* 0x0000007bff9a223e */ /* 0x000fe200000000ff */
[----:B------:R-:W3:Y:S01]  /*5830*/  @P2 LDC.64 R120, c[0x0][0x408] ;  /* 0x00010200ff782b82 */ /* 0x000ee20000000a00 */
[----:B------:R-:W-:Y:S02]  /*5840*/  @P2 LOP3.LUT P3, RZ, R150, 0xff0000, RZ, 0xc0, !PT ;  /* 0x00ff000096ff2812 */ /* 0x000fe4000786c0ff */
[----:B------:R-:W-:Y:S01]  /*5850*/  @P2 LOP3.LUT P4, RZ, R151, 0xff, RZ, 0xc0, !PT ;  /* 0x000000ff97ff2812 */ /* 0x000fe2000788c0ff */
[----:B-1----:R-:W-:Y:S01]  /*5860*/  @P2 FMUL.FTZ R127, R155, R127 ;  /* 0x0000007f9b7f2220 */ /* 0x002fe20000410000 */
[----:B------:R-:W-:-:S03]  /*5870*/  @P2 PRMT R96, R152, 0x7610, R96 ;  /* 0x0000761098602816 */ /* 0x000fc60000000060 */
[----:B------:R-:W1:Y:S01]  /*5880*/  @P2 LDC.64 R122, c[0x0][0x408] ;  /* 0x00010200ff7a2b82 */ /* 0x000e620000000a00 */
[----:B------:R-:W-:Y:S01]  /*5890*/  @P2 FMUL.FTZ R126, R127, R126 ;  /* 0x0000007e7f7e2220 */ /* 0x000fe20000410000 */
[----:B------:R-:W-:Y:S01]  /*58a0*/  @P2 PRMT R96, R96, 0x5410, R154 ;  /* 0x0000541060602816 */ /* 0x000fe2000000009a */
[----:B--2---:R-:W-:-:S03]  /*58b0*/  @P2 FMUL.FTZ R119, R147, R119 ;  /* 0x0000007793772220 */ /* 0x004fc60000410000 */
[----:B------:R-:W-:Y:S02]  /*58c0*/  @P2 FSEL R126, R126, RZ, P6 ;  /* 0x000000ff7e7e2208 */ /* 0x000fe40003000000 */
[----:B------:R-:W2:Y:S01]  /*58d0*/  @P2 LDC.64 R124, c[0x0][0x408] ;  /* 0x00010200ff7c2b82 */ /* 0x000ea20000000a00 */
[----:B------:R-:W-:Y:S01]  /*58e0*/  @P2 FMUL.FTZ R118, R119, R118 ;  /* 0x0000007677762220 */ /* 0x000fe20000410000 */
[----:B------:R-:W-:-:S04]  /*58f0*/  @P2 F2FP.F16.F32.PACK_AB R126, RZ, R126 ;  /* 0x0000007eff7e223e */ /* 0x000fc800000000ff */
[----:B------:R-:W-:Y:S01]  /*5900*/  @P2 FSEL R118, R118, RZ, P3 ;  /* 0x000000ff76762208 */ /* 0x000fe20001800000 */
[----:B---3--:R-:W-:Y:S01]  /*5910*/  @P2 FMUL.FTZ R121, R149, R121 ;  /* 0x0000007995792220 */ /* 0x008fe20000410000 */
[----:B------:R-:W-:Y:S02]  /*5920*/  @P2 LOP3.LUT P3, RZ, R150, 0xff000000, RZ, 0xc0, !PT ;  /* 0xff00000096ff2812 */ /* 0x000fe4000786c0ff */
[----:B------:R-:W-:Y:S01]  /*5930*/  @P2 F2FP.F16.F32.PACK_AB R118, RZ, R118 ;  /* 0x00000076ff76223e */ /* 0x000fe200000000ff */
[----:B------:R-:W-:Y:S01]  /*5940*/  @P2 FMUL.FTZ R120, R121, R120 ;  /* 0x0000007879782220 */ /* 0x000fe20000410000 */
[----:B------:R-:W-:Y:S02]  /*5950*/  @P2 PRMT R99, R126, 0x7610, R99 ;  /* 0x000076107e632816 */ /* 0x000fe40000000063 */
[----:B------:R-:W-:Y:S01]  /*5960*/  @P2 PRMT R97, R118, 0x7610, R97 ;  /* 0x0000761076612816 */ /* 0x000fe20000000061 */
[----:B-1----:R-:W-:Y:S01]  /*5970*/  @P2 FMUL.FTZ R123, R148, R123 ;  /* 0x0000007b947b2220 */ /* 0x002fe20000410000 */
[----:B------:R-:W-:-:S03]  /*5980*/  @P2 FSEL R120, R120, RZ, P3 ;  /* 0x000000ff78782208 */ /* 0x000fc60001800000 */
[----:B------:R-:W-:Y:S01]  /*5990*/  @P2 FMUL.FTZ R122, R123, R122 ;  /* 0x0000007a7b7a2220 */ /* 0x000fe20000410000 */
[----:B------:R-:W-:Y:S01]  /*59a0*/  @P2 F2FP.F16.F32.PACK_AB R120, RZ, R120 ;  /* 0x00000078ff78223e */ /* 0x000fe200000000ff */
[----:B--2---:R-:W-:-:S03]  /*59b0*/  @P2 FMUL.FTZ R125, R153, R125 ;  /* 0x0000007d997d2220 */ /* 0x004fc60000410000 */
[----:B------:R-:W-:Y:S02]  /*59c0*/  @P2 FSEL R122, R122, RZ, P4 ;  /* 0x000000ff7a7a2208 */ /* 0x000fe40002000000 */
[----:B------:R-:W-:Y:S01]  /*59d0*/  @P2 PRMT R97, R97, 0x5410, R120 ;  /* 0x0000541061612816 */ /* 0x000fe20000000078 */
[----:B------:R-:W-:Y:S01]  /*59e0*/  @P2 FMUL.FTZ R124, R125, R124 ;  /* 0x0000007c7d7c2220 */ /* 0x000fe20000410000 */
[----:B------:R-:W-:-:S04]  /*59f0*/  @P2 F2FP.F16.F32.PACK_AB R122, RZ, R122 ;  /* 0x0000007aff7a223e */ /* 0x000fc800000000ff */
        /* <DEDUP_REMOVED lines=17> */
.L_x_1887:
        /* <DEDUP_REMOVED lines=11> */
[-CC-:B------:R-:W-:Y:S01]  /*5bc0*/  FFMA.FTZ R125, R107, R146.reuse, R145.reuse ;  /* 0x000000926b7d7223 */ /* 0x180fe20000010091 */
[-CC-:B------:R-:W-:Y:S01]  /*5bd0*/  FFMA.FTZ R147, R111, R146.reuse, R145.reuse ;  /* 0x000000926f937223 */ /* 0x180fe20000010091 */
[----:B------:R-:W-:Y:S01]  /*5be0*/  FMUL.FTZ R127, R144, R127 ;  /* 0x0000007f907f7220 */ /* 0x000fe20000410000 */
[-CC-:B------:R-:W-:Y:S01]  /*5bf0*/  FFMA.FTZ R149, R115, R146.reuse, R145.reuse ;  /* 0x0000009273957223 */ /* 0x180fe20000010091 */
[----:B------:R-:W-:Y:S01]  /*5c00*/  FSEL R126, R126, RZ, P1 ;  /* 0x000000ff7e7e7208 */ /* 0x000fe20000800000 */
[-C--:B------:R-:W-:Y:S01]  /*5c10*/  FFMA.FTZ R124, R106, R146.reuse, R145 ;  /* 0x000000926a7c7223 */ /* 0x080fe20000010091 */
[----:B------:R-:W3:Y:S01]  /*5c20*/  @P2 LDC.64 R118, c[0x0][0x408] ;  /* 0x00010200ff762b82 */ /* 0x000ee20000000a00 */
[----:B------:R-:W-:Y:S01]  /*5c30*/  FADD.FTZ R125, R104, -R125 ;  /* 0x8000007d687d7221 */ /* 0x000fe20000010000 */
[----:B------:R-:W-:Y:S01]  /*5c40*/  FADD.FTZ R147, R108, -R147 ;  /* 0x800000936c937221 */ /* 0x000fe20000010000 */
[----:B------:R-:W-:Y:S01]  /*5c50*/  FSEL R127, R127, RZ, P1 ;  /* 0x000000ff7f7f7208 */ /* 0x000fe20000800000 */
[----:B------:R-:W-:Y:S01]  /*5c60*/  FADD.FTZ R157, R112, -R149 ;  /* 0x80000095709d7221 */ /* 0x000fe20000010000 */
[----:B------:R-:W-:Y:S01]  /*5c70*/  FFMA.FTZ R146, R114, R146, R145 ;  /* 0x0000009272927223 */ /* 0x000fe20000010091 */
[----:B------:R-:W-:Y:S01]  /*5c80*/  FMUL.FTZ R149, R144, R147 ;  /* 0x0000009390957220 */ /* 0x000fe20000410000 */
[----:B------:R-:W-:Y:S01]  /*5c90*/  FADD.FTZ R145, R109, -R124 ;  /* 0x8000007c6d917221 */ /* 0x000fe20000010000 */
[----:B-1----:R-:W-:Y:S01]  /*5ca0*/  @P2 FMUL.FTZ R101, R126, R101 ;  /* 0x000000657e652220 */ /* 0x002fe20000410000 */
[----:B------:R-:W1:Y:S01]  /*5cb0*/  @P2 LDC.64 R122, c[0x0][0x408] ;  /* 0x00010200ff7a2b82 */ /* 0x000e620000000a00 */
[C---:B-----5:R-:W-:Y:S01]  /*5cc0*/  FMUL.FTZ R153, R144.reuse, R125 ;  /* 0x0000007d90997220 */ /* 0x060fe20000410000 */
[----:B------:R-:W-:Y:S01]  /*5cd0*/  FADD.FTZ R159, R117, -R146 ;  /* 0x80000092759f7221 */ /* 0x000fe20000010000 */
[----:B------:R-:W-:Y:S01]  /*5ce0*/  @P2 FMUL.FTZ R147, R101, R100 ;  /* 0x0000006465932220 */ /* 0x000fe20000410000 */
[C---:B------:R-:W-:Y:S01]  /*5cf0*/  FMUL.FTZ R152, R144.reuse, R145 ;  /* 0x0000009190987220 */ /* 0x040fe20000410000 */
[C---:B------:R-:W-:Y:S01]  /*5d00*/  FMUL.FTZ R145, R144.reuse, R155 ;  /* 0x0000009b90917220 */ /* 0x040fe20000410000 */
[----:B------:R-:W-:Y:S01]  /*5d10*/  FMUL.FTZ R146, R144, R157 ;  /* 0x0000009d90927220 */ /* 0x000fe20000410000 */
[----:B--2---:R-:W-:Y:S01]  /*5d20*/  @P2 FMUL.FTZ R103, R127, R103 ;  /* 0x000000677f672220 */ /* 0x004fe20000410000 */
[----:B------:R-:W2:Y:S01]  /*5d30*/  @P2 LDC.64 R120, c[0x0][0x408] ;  /* 0x00010200ff782b82 */ /* 0x000ea20000000a00 */
[----:B------:R-:W-:Y:S01]  /*5d40*/  @P2 LOP3.LUT P4, RZ, R150, 0xff00, RZ, 0xc0, !PT ;  /* 0x0000ff0096ff2812 */ /* 0x000fe2000788c0ff */
[----:B------:R-:W-:Y:S01]  /*5d50*/  FMUL.FTZ R144, R144, R159 ;  /* 0x0000009f90907220 */ /* 0x000fe20000410000 */
[----:B------:R-:W-:Y:S01]  /*5d60*/  @P2 FMUL.FTZ R148, R103, R102 ;  /* 0x0000006667942220 */ /* 0x000fe20000410000 */
[----:B------:R-:W-:-:S02]  /*5d70*/  FSEL R102, R153, RZ, P1 ;  /* 0x000000ff99667208 */ /* 0x000fc40000800000 */
[----:B------:R-:W-:Y:S02]  /*5d80*/  FSEL R103, R152, RZ, P1 ;  /* 0x000000ff98677208 */ /* 0x000fe40000800000 */
[----:B------:R-:W4:Y:S01]  /*5d90*/  @P2 LDC.64 R124, c[0x0][0x408] ;  /* 0x00010200ff7c2b82 */ /* 0x000f220000000a00 */
[----:B---3--:R-:W-:Y:S01]  /*5da0*/  @P2 FMUL.FTZ R119, R102, R119 ;  /* 0x0000007766772220 */ /* 0x008fe20000410000 */
[----:B------:R-:W-:Y:S02]  /*5db0*/  FSEL R145, R145, RZ, P1 ;  /* 0x000000ff91917208 */ /* 0x000fe40000800000 */
[----:B------:R-:W-:Y:S01]  /*5dc0*/  FSEL R146, R146, RZ, P1 ;  /* 0x000000ff92927208 */ /* 0x000fe20000800000 */
[----:B------:R-:W-:Y:S01]  /*5dd0*/  @P2 FMUL.FTZ R119, R119, R118 ;  /* 0x0000007677772220 */ /* 0x000fe20000410000 */
[----:B------:R-:W-:Y:S02]  /*5de0*/  FSEL R118, R149, RZ, P1 ;  /* 0x000000ff95767208 */ /* 0x000fe40000800000 */
[----:B------:R-:W3:Y:S01]  /*5df0*/  @P2 LDC.64 R100, c[0x0][0x408] ;  /* 0x00010200ff642b82 */ /* 0x000ee20000000a00 */
[----:B------:R-:W-:-:S02]  /*5e00*/  @P2 LOP3.LUT P3, RZ, R150, 0xff, RZ, 0xc0, !PT ;  /* 0x000000ff96ff2812 */ /* 0x000fc4000786c0ff */
[----:B-1----:R-:W-:Y:S01]  /*5e10*/  @P2 FMUL.FTZ R123, R118, R123 ;  /* 0x0000007b767b2220 */ /* 0x002fe20000410000 */
[----:B------:R-:W-:Y:S02]  /*5e20*/  @P2 LOP3.LUT P5, RZ, R150, 0xff0000, RZ, 0xc0, !PT ;  /* 0x00ff000096ff2812 */ /* 0x000fe400078ac0ff */
[----:B------:R-:W-:Y:S01]  /*5e30*/  @P2 FSEL R148, R148, RZ, P4 ;  /* 0x000000ff94942208 */ /* 0x000fe20002000000 */
[----:B------:R-:W-:Y:S01]  /*5e40*/  @P2 FMUL.FTZ R122, R123, R122 ;  /* 0x0000007a7b7a2220 */ /* 0x000fe20000410000 */
[----:B--2---:R-:W-:Y:S01]  /*5e50*/  @P2 FMUL.FTZ R121, R103, R121 ;  /* 0x0000007967792220 */ /* 0x004fe20000410000 */
[----:B------:R-:W-:Y:S02]  /*5e60*/  @P2 LOP3.LUT P4, RZ, R151, 0xff, RZ, 0xc0, !PT ;  /* 0x000000ff97ff2812 */ /* 0x000fe4000788c0ff */
[----:B------:R-:W-:Y:S01]  /*5e70*/  @P2 FSEL R147, R147, RZ, P3 ;  /* 0x000000ff93932208 */ /* 0x000fe20001800000 */
[----:B------:R-:W-:Y:S01]  /*5e80*/  @P2 FMUL.FTZ R120, R121, R120 ;  /* 0x0000007879782220 */ /* 0x000fe20000410000 */
[----:B------:R-:W-:-:S02]  /*5e90*/  @P2 FSEL R119, R119, RZ, P5 ;  /* 0x000000ff77772208 */ /* 0x000fc40002800000 */
[----:B------:R-:W-:Y:S01]  /*5ea0*/  @P2 LOP3.LUT P3, RZ, R150, 0xff000000, RZ, 0xc0, !PT ;  /* 0xff00000096ff2812 */ /* 0x000fe2000786c0ff */
[----:B----4-:R-:W-:Y:S01]  /*5eb0*/  @P2 FMUL.FTZ R125, R145, R125 ;  /* 0x0000007d917d2220 */ /* 0x010fe20000410000 */
[C---:B------:R-:W-:Y:S02]  /*5ec0*/  @P2 LOP3.LUT P5, RZ, R151.reuse, 0xff00, RZ, 0xc0, !PT ;  /* 0x0000ff0097ff2812 */ /* 0x040fe400078ac0ff */
[----:B------:R-:W-:Y:S01]  /*5ed0*/  @P2 LOP3.LUT P6, RZ, R151, 0xff0000, RZ, 0xc0, !PT ;  /* 0x00ff000097ff2812 */ /* 0x000fe200078cc0ff */
[----:B------:R-:W-:Y:S01]  /*5ee0*/  @P2 FMUL.FTZ R124, R125, R124 ;  /* 0x0000007c7d7c2220 */ /* 0x000fe20000410000 */
[----:B------:R-:W-:Y:S02]  /*5ef0*/  @P2 FSEL R122, R122, RZ, P4 ;  /* 0x000000ff7a7a2208 */ /* 0x000fe40002000000 */
[----:B------:R-:W-:Y:S01]  /*5f00*/  @P2 F2FP.F16.F32.PACK_AB R147, RZ, R147 ;  /* 0x00000093ff93223e */ /* 0x000fe200000000ff */
[----:B---3--:R-:W-:Y:S01]  /*5f10*/  @P2 FMUL.FTZ R101, R146, R101 ;  /* 0x0000006592652220 */ /* 0x008fe20000410000 */
[----:B------:R-:W-:-:S02]  /*5f20*/  @P2 F2FP.F16.F32.PACK_AB R119, RZ, R119 ;  /* 0x00000077ff77223e */ /* 0x000fc400000000ff */
[----:B------:R-:W-:Y:S01]  /*5f30*/  @P2 FSEL R120, R120, RZ, P3 ;  /* 0x000000ff78782208 */ /* 0x000fe20001800000 */
[----:B------:R-:W-:Y:S01]  /*5f40*/  @P2 FMUL.FTZ R100, R101, R100 ;  /* 0x0000006465642220 */ /* 0x000fe20000410000 */
[----:B------:R-:W-:Y:S02]  /*5f50*/  @P2 FSEL R124, R124, RZ, P5 ;  /* 0x000000ff7c7c2208 */ /* 0x000fe40002800000 */
[----:B------:R-:W-:Y:S02]  /*5f60*/  @P2 F2FP.F16.F32.PACK_AB R122, RZ, R122 ;  /* 0x0000007aff7a223e */ /* 0x000fe400000000ff */
[----:B------:R-:W-:Y:S02]  /*5f70*/  @P2 FSEL R100, R100, RZ, P6 ;  /* 0x000000ff64642208 */ /* 0x000fe40003000000 */
[----:B------:R-:W-:Y:S02]  /*5f80*/  @P2 F2FP.F16.F32.PACK_AB R148, RZ, R148 ;  /* 0x00000094ff94223e */ /* 0x000fe400000000ff */
[----:B------:R-:W-:-:S02]  /*5f90*/  @P2 F2FP.F16.F32.PACK_AB R120, RZ, R120 ;  /* 0x00000078ff78223e */ /* 0x000fc400000000ff */
[----:B------:R-:W-:Y:S02]  /*5fa0*/  @P2 F2FP.F16.F32.PACK_AB R124, RZ, R124 ;  /* 0x0000007cff7c223e */ /* 0x000fe400000000ff */
[----:B------:R-:W-:Y:S02]  /*5fb0*/  @P2 F2FP.F16.F32.PACK_AB R121, RZ, R100 ;  /* 0x00000064ff79223e */ /* 0x000fe400000000ff */
[----:B------:R-:W-:Y:S02]  /*5fc0*/  @P2 PRMT R96, R147, 0x7610, R96 ;  /* 0x0000761093602816 */ /* 0x000fe40000000060 */
[----:B------:R-:W-:Y:S02]  /*5fd0*/  FSEL R123, R144, RZ, P1 ;  /* 0x000000ff907b7208 */ /* 0x000fe40000800000 */
[----:B------:R-:W-:Y:S02]  /*5fe0*/  @P2 PRMT R97, R119, 0x7610, R97 ;  /* 0x0000761077612816 */ /* 0x000fe40000000061 */
[----:B------:R-:W-:-:S02]  /*5ff0*/  @P2 PRMT R98, R122, 0x7610, R98 ;  /* 0x000076107a622816 */ /* 0x000fc40000000062 */
[----:B------:R-:W-:Y:S02]  /*6000*/  F2FP.F16.F32.PACK_AB R101, R103, R102 ;  /* 0x000000666765723e */ /* 0x000fe400000000ff */
        /* <DEDUP_REMOVED lines=16> */
.L_x_1890:
[----:B-1----:R-:W1:Y:S01]  /*6110*/  @P2 LDC.64 R118, c[0x0][0x408] ;  /* 0x00010200ff762b82 */ /* 0x002e620000000a00 */
        /* <DEDUP_REMOVED lines=23> */
.L_x_1892:
[----:B------:R-:W-:Y:S05]  /*6290*/  BSYNC.RECONVERGENT B2 ;  /* 0x0000000000027941 */ /* 0x000fea0003800200 */
.L_x_1891:
        /* <DEDUP_REMOVED lines=13> */
.L_x_1894:
[----:B------:R-:W-:Y:S05]  /*6370*/  BSYNC.RECONVERGENT B2 ;  /* 0x0000000000027941 */ /* 0x000fea0003800200 */
.L_x_1893:
        /* <DEDUP_REMOVED lines=13> */
.L_x_1896:
[----:B------:R-:W-:Y:S05]  /*6450*/  BSYNC.RECONVERGENT B2 ;  /* 0x0000000000027941 */ /* 0x000fea0003800200 */
.L_x_1895:
        /* <DEDUP_REMOVED lines=13> */
.L_x_1898:
[----:B------:R-:W-:Y:S05]  /*6530*/  BSYNC.RECONVERGENT B2 ;  /* 0x0000000000027941 */ /* 0x000fea0003800200 */
.L_x_1897:
        /* <DEDUP_REMOVED lines=13> */
.L_x_1900:
[----:B------:R-:W-:Y:S05]  /*6610*/  BSYNC.RECONVERGENT B2 ;  /* 0x0000000000027941 */ /* 0x000fea0003800200 */
.L_x_1899:
        /* <DEDUP_REMOVED lines=13> */
.L_x_1902:
[----:B------:R-:W-:Y:S05]  /*66f0*/  BSYNC.RECONVERGENT B2 ;  /* 0x0000000000027941 */ /* 0x000fea0003800200 */
.L_x_1901:
        /* <DEDUP_REMOVED lines=13> */
.L_x_1904:
[----:B------:R-:W-:Y:S05]  /*67d0*/  BSYNC.RECONVERGENT B2 ;  /* 0x0000000000027941 */ /* 0x000fea0003800200 */
.L_x_1903:
[----:B------:R-:W-:-:S04]  /*67e0*/  @P2 F2FP.F16.F32.PACK_AB R118, RZ, R118 ;  /* 0x00000076ff76223e */ /* 0x000fc800000000ff */
[----:B------:R-:W-:-:S07]  /*67f0*/  @P2 PRMT R99, R99, 0x5410, R118 ;  /* 0x0000541063632816 */ /* 0x000fce0000000076 */
.L_x_1889:
[----:B------:R-:W-:Y:S05]  /*6800*/  BSYNC.RECONVERGENT B1 ;  /* 0x0000000000017941 */ /* 0x000fea0003800200 */
.L_x_1886:
        /* <DEDUP_REMOVED lines=12> */
.L_x_1843:
[----:B------:R-:W-:Y:S05]  /*68d0*/  BSYNC B0 ;  /* 0x0000000000007941 */ /* 0x000fea0003800000 */
.L_x_1842:
[----:B0-----:R-:W0:Y:S01]  /*68e0*/  S2R R3, SR_CgaCtaId ;  /* 0x0000000000037919 */ /* 0x001e220000008800 */
        /* <DEDUP_REMOVED lines=65> */
[----:B0-----:R-:W-:Y:S01]  /*6d00*/  FADD.FTZ R13, R5, R8 ;  /* 0x00000008050d7221 */ /* 0x001fe20000010000 */
[----:B------:R-:W-:Y:S02]  /*6d10*/  IMAD R5, R24, UR4, RZ ;  /* 0x0000000418057c24 */ /* 0x000fe4000f8e02ff */
[----:B------:R-:W-:Y:S01]  /*6d20*/  STS.128 [R143+0x400], R56 ;  /* 0x000400388f007388 */ /* 0x000fe20000000c00 */
[----:B---3--:R-:W-:Y:S02]  /*6d30*/  FADD.FTZ R15, R6, R15 ;  /* 0x0000000f060f7221 */ /* 0x008fe40000010000 */
[----:B------:R-:W-:Y:S01]  /*6d40*/  IADD3 R5, P0, PT, R5, R140, RZ ;  /* 0x0000008c05057210 */ /* 0x000fe20007f1e0ff */
[----:B------:R-:W-:Y:S01]  /*6d50*/  STS.128 [R143+0x410], R92 ;  /* 0x0004105c8f007388 */ /* 0x000fe20000000c00 */
[----:B----4-:R-:W-:Y:S02]  /*6d60*/  FADD.FTZ R7, R7, R10 ;  /* 0x0000000a07077221 */ /* 0x010fe40000010000 */
[----:B------:R-:W-:Y:S01]  /*6d70*/  IADD3.X R2, PT, PT, RZ, RZ, RZ, P0, !PT ;  /* 0x000000ffff027210 */ /* 0x000fe200007fe4ff */
[----:B------:R-:W-:Y:S01]  /*6d80*/  STS.128 [R143+0x800], R88 ;  /* 0x000800588f007388 */ /* 0x000fe20000000c00 */
[----:B------:R-:W-:-:S02]  /*6d90*/  SHF.L.U32 R4, R5, 0x2, RZ ;  /* 0x0000000205047819 */ /* 0x000fc400000006ff */
[----:B------:R-:W-:Y:S01]  /*6da0*/  SHF.L.U64.HI R5, R5, 0x2, R2 ;  /* 0x0000000205057819 */ /* 0x000fe20000010202 */
[----:B------:R-:W-:Y:S01]  /*6db0*/  STS.128 [R143+0x810], R84 ;  /* 0x000810548f007388 */ /* 0x000fe20000000c00 */
[----:B------:R-:W-:Y:S01]  /*6dc0*/  BAR.SYNC.DEFER_BLOCKING 0x0 ;  /* 0x0000000000007b1d */ /* 0x000fe20000010000 */
[C---:B------:R-:W-:Y:S02]  /*6dd0*/  IADD3 R2, P0, PT, R4.reuse, UR18, RZ ;  /* 0x0000001204027c10 */ /* 0x040fe4000ff1e0ff */
[----:B------:R-:W-:Y:S02]  /*6de0*/  IADD3 R4, P1, PT, R4, UR16, RZ ;  /* 0x0000001004047c10 */ /* 0x000fe4000ff3e0ff */
[C---:B------:R-:W-:Y:S02]  /*6df0*/  IADD3.X R3, PT, PT, R5.reuse, UR19, RZ, P0, !PT ;  /* 0x0000001305037c10 */ /* 0x040fe400087fe4ff */
        /* <DEDUP_REMOVED lines=62> */
.L_x_1847:
[----:B------:R-:W-:Y:S01]  /*71e0*/  HFMA2 R140, -RZ, RZ, 0, 5.9604644775390625e-08 ;  /* 0x00000001ff8c7431 */ /* 0x000fe200000001ff */
[----:B------:R-:W-:Y:S01]  /*71f0*/  BSSY B1, `(.L_x_1906) ;  /* 0x0000007000017945 */ /* 0x000fe20003800000 */
[----:B------:R-:W-:Y:S02]  /*7200*/  MOV R141, R119 ;  /* 0x00000077008d7202 */ /* 0x000fe40000000f00 */
[----:B------:R-:W-:Y:S02]  /*7210*/  MOV R143, 0x1f ;  /* 0x0000001f008f7802 */ /* 0x000fe40000000f00 */
[----:B------:R-:W-:-:S07]  /*7220*/  MOV R126, 0xffffffff ;  /* 0xffffffff007e7802 */ /* 0x000fce0000000f00 */
[----:B0----5:R-:W-:Y:S05]  /*7230*/  WARPSYNC.COLLECTIVE R126, `(.L_x_1907) ;  /* 0x000000007e087348 */ /* 0x021fea0003c00000 */
[----:B------:R1:W2:Y:S02]  /*7240*/  SHFL.BFLY P0, R127, R141, R140, R143 ;  /* 0x0c00008c8d7f7389 */ /* 0x0002a4000000008f */
[----:B012--5:R-:W-:Y:S05]  /*7250*/  ENDCOLLECTIVE ;  /* 0x000000000000791b */ /* 0x027fea0003800000 */
.L_x_1907:
[----:B------:R-:W-:Y:S05]  /*7260*/  BSYNC B1 ;  /* 0x0000000000017941 */ /* 0x000fea0003800000 */
.L_x_1906:
        /* <DEDUP_REMOVED lines=8> */
.L_x_1908:
[----:B------:R-:W-:-:S05]  /*72f0*/  FADD.FTZ R120, R120, R119 ;  /* 0x0000007778787221 */ /* 0x000fca0000010000 */
[----:B------:R-:W-:Y:S01]  /*7300*/  MOV R141, R120 ;  /* 0x00000078008d7202 */ /* 0x000fe20000000f00 */
[----:B------:R-:W-:Y:S01]  /*7310*/  HFMA2 R140, -RZ, RZ, 0, 1.1920928955078125e-07 ;  /* 0x00000002ff8c7431 */ /* 0x000fe200000001ff */
[----:B------:R-:W-:-:S07]  /*7320*/  MOV R121, R127 ;  /* 0x0000007f00797202 */ /* 0x000fce0000000f00 */
[----:B------:R-:W-:Y:S05]  /*7330*/  WARPSYNC.COLLECTIVE R126, `(.L_x_1909) ;  /* 0x000000007e087348 */ /* 0x000fea0003c00000 */
[----:B------:R0:W1:Y:S02]  /*7340*/  SHFL.BFLY P0, R127, R141, R140, R143 ;  /* 0x0c00008c8d7f7389 */ /* 0x000064000000008f */
[----:B01----:R-:W-:Y:S05]  /*7350*/  ENDCOLLECTIVE ;  /* 0x000000000000791b */ /* 0x003fea0003800000 */
.L_x_1909:
[----:B------:R-:W-:-:S05]  /*7360*/  FADD.FTZ R121, R121, R118 ;  /* 0x0000007679797221 */ /* 0x000fca0000010000 */
[----:B------:R-:W-:Y:S02]  /*7370*/  MOV R141, R121 ;  /* 0x00000079008d7202 */ /* 0x000fe40000000f00 */
[----:B------:R-:W-:-:S07]  /*7380*/  MOV R123, R127 ;  /* 0x0000007f007b7202 */ /* 0x000fce0000000f00 */
[----:B------:R-:W-:Y:S05]  /*7390*/  WARPSYNC.COLLECTIVE R126, `(.L_x_1910) ;  /* 0x000000007e087348 */ /* 0x000fea0003c00000 */
[----:B------:R0:W1:Y:S02]  /*73a0*/  SHFL.BFLY P0, R127, R141, R140, R143 ;  /* 0x0c00008c8d7f7389 */ /* 0x000064000000008f */
[----:B01----:R-:W-:Y:S05]  /*73b0*/  ENDCOLLECTIVE ;  /* 0x000000000000791b */ /* 0x003fea0003800000 */
.L_x_1910:
[----:B------:R-:W-:-:S05]  /*73c0*/  FADD.FTZ R123, R120, R123 ;  /* 0x0000007b787b7221 */ /* 0x000fca0000010000 */
[----:B------:R-:W-:Y:S01]  /*73d0*/  MOV R141, R123 ;  /* 0x0000007b008d7202 */ /* 0x000fe20000000f00 */
[----:B------:R-:W-:Y:S01]  /*73e0*/  HFMA2 R140, -RZ, RZ, 0, 2.384185791015625e-07 ;  /* 0x00000004ff8c7431 */ /* 0x000fe200000001ff */
[----:B------:R-:W-:-:S07]  /*73f0*/  MOV R122, R127 ;  /* 0x0000007f007a7202 */ /* 0x000fce0000000f00 */
[----:B------:R-:W-:Y:S05]  /*7400*/  WARPSYNC.COLLECTIVE R126, `(.L_x_1911) ;  /* 0x000000007e087348 */ /* 0x000fea0003c00000 */
[----:B------:R0:W1:Y:S02]  /*7410*/  SHFL.BFLY P0, R127, R141, R140, R143 ;  /* 0x0c00008c8d7f7389 */ /* 0x000064000000008f */
[----:B01----:R-:W-:Y:S05]  /*7420*/  ENDCOLLECTIVE ;  /* 0x000000000000791b */ /* 0x003fea0003800000 */
.L_x_1911:
[----:B------:R-:W-:-:S05]  /*7430*/  FADD.FTZ R122, R121, R122 ;  /* 0x0000007a797a7221 */ /* 0x000fca0000010000 */
[----:B------:R-:W-:Y:S02]  /*7440*/  MOV R141, R122 ;  /* 0x0000007a008d7202 */ /* 0x000fe40000000f00 */
[----:B------:R-:W-:-:S07]  /*7450*/  MOV R124, R127 ;  /* 0x0000007f007c7202 */ /* 0x000fce0000000f00 */
[----:B------:R-:W-:Y:S05]  /*7460*/  WARPSYNC.COLLECTIVE R126, `(.L_x_1912) ;  /* 0x000000007e087348 */ /* 0x000fea0003c00000 */
[----:B------:R0:W1:Y:S02]  /*7470*/  SHFL.BFLY P0, R127, R141, R140, R143 ;  /* 0x0c00008c8d7f7389 */ /* 0x000064000000008f */
[----:B01----:R-:W-:Y:S05]  /*7480*/  ENDCOLLECTIVE ;  /* 0x000000000000791b */ /* 0x003fea0003800000 */
.L_x_1912:
[----:B------:R-:W-:-:S05]  /*7490*/  FADD.FTZ R124, R123, R124 ;  /* 0x0000007c7b7c7221 */ /* 0x000fca0000010000 */
[----:B------:R-:W-:Y:S01]  /*74a0*/  MOV R141, R124 ;  /* 0x0000007c008d7202 */ /* 0x000fe20000000f00 */
[----:B------:R-:W-:Y:S01]  /*74b0*/  HFMA2 R140, -RZ, RZ, 0, 4.76837158203125e-07 ;  /* 0x00000008ff8c7431 */ /* 0x000fe200000001ff */
[----:B------:R-:W-:-:S07]  /*74c0*/  MOV R125, R127 ;  /* 0x0000007f007d7202 */ /* 0x000fce0000000f00 */
[----:B------:R-:W-:Y:S05]  /*74d0*/  WARPSYNC.COLLECTIVE R126, `(.L_x_1913) ;  /* 0x000000007e087348 */ /* 0x000fea0003c00000 */
[----:B------:R0:W1:Y:S02]  /*74e0*/  SHFL.BFLY P0, R127, R141, R140, R143 ;  /* 0x0c00008c8d7f7389 */ /* 0x000064000000008f */
[----:B01----:R-:W-:Y:S05]  /*74f0*/  ENDCOLLECTIVE ;  /* 0x000000000000791b */ /* 0x003fea0003800000 */
.L_x_1913:
[----:B------:R-:W-:-:S05]  /*7500*/  FADD.FTZ R125, R122, R125 ;  /* 0x0000007d7a7d7221 */ /* 0x000fca0000010000 */
[----:B------:R-:W-:Y:S02]  /*7510*/  MOV R141, R125 ;  /* 0x0000007d008d7202 */ /* 0x000fe40000000f00 */
[----:B------:R-:W-:-:S07]  /*7520*/  MOV R119, R127 ;  /* 0x0000007f00777202 */ /* 0x000fce0000000f00 */
[----:B------:R-:W-:Y:S05]  /*7530*/  WARPSYNC.COLLECTIVE R126, `(.L_x_1914) ;  /* 0x000000007e087348 */ /* 0x000fea0003c00000 */
[----:B------:R0:W1:Y:S02]  /*7540*/  SHFL.BFLY P0, R127, R141, R140, R143 ;  /* 0x0c00008c8d7f7389 */ /* 0x000064000000008f */
[----:B01----:R-:W-:Y:S05]  /*7550*/  ENDCOLLECTIVE ;  /* 0x000000000000791b */ /* 0x003fea0003800000 */
.L_x_1914:
[----:B------:R-:W-:-:S05]  /*7560*/  FADD.FTZ R119, R124, R119 ;  /* 0x000000777c777221 */ /* 0x000fca0000010000 */
[----:B------:R-:W-:Y:S01]  /*7570*/  MOV R141, R119 ;  /* 0x00000077008d7202 */ /* 0x000fe20000000f00 */
[----:B------:R-:W-:Y:S01]  /*7580*/  HFMA2 R140, -RZ, RZ, 0, 9.5367431640625e-07 ;  /* 0x00000010ff8c7431 */ /* 0x000fe200000001ff */
[----:B------:R-:W-:-:S07]  /*7590*/  MOV R118, R127 ;  /* 0x0000007f00767202 */ /* 0x000fce0000000f00 */
[----:B------:R-:W-:Y:S05]  /*75a0*/  WARPSYNC.COLLECTIVE R126, `(.L_x_1915) ;  /* 0x000000007e087348 */ /* 0x000fea0003c00000 */
[----:B------:R0:W1:Y:S02]  /*75b0*/  SHFL.BFLY P0, R127, R141, R140, R143 ;  /* 0x0c00008c8d7f7389 */ /* 0x000064000000008f */
[----:B01----:R-:W-:Y:S05]  /*75c0*/  ENDCOLLECTIVE ;  /* 0x000000000000791b */ /* 0x003fea0003800000 */
.L_x_1915:
[----:B------:R-:W-:-:S05]  /*75d0*/  FADD.FTZ R118, R125, R118 ;  /* 0x000000767d767221 */ /* 0x000fca0000010000 */
[----:B------:R-:W-:Y:S02]  /*75e0*/  MOV R141, R118 ;  /* 0x00000076008d7202 */ /* 0x000fe40000000f00 */
[----:B------:R-:W-:-:S07]  /*75f0*/  MOV R120, R127 ;  /* 0x0000007f00787202 */ /* 0x000fce0000000f00 */
[----:B------:R-:W-:Y:S05]  /*7600*/  WARPSYNC.COLLECTIVE R126, `(.L_x_1916) ;  /* 0x000000007e087348 */ /* 0x000fea0003c00000 */
[----:B------:R0:W1:Y:S02]  /*7610*/  SHFL.BFLY P0, R127, R141, R140, R143 ;  /* 0x0c00008c8d7f7389 */ /* 0x000064000000008f */
[----:B01----:R-:W-:Y:S05]  /*7620*/  ENDCOLLECTIVE ;  /* 0x000000000000791b */ /* 0x003fea0003800000 */
.L_x_1916:
[----:B------:R-:W-:Y:S01]  /*7630*/  MOV R121, R127 ;  /* 0x0000007f00797202 */ /* 0x000fe20000000f00 */
[----:B------:R-:W-:Y:S06]  /*7640*/  BRA `(.L_x_1917) ;  /* 0xffffffa4001c7947 */ /* 0x000fec000383ffff */
.L_x_1918:
        /* <DEDUP_REMOVED lines=11> */
.L_x_14444:


//--------------------- .text._ZN10layer_norm13ln_bwd_kernelINS_13Kernel_traitsI6__halfS2_S2_S2_fjLj768ELj1ELj4ELj1ELj16ENS_18Kernel_traits_baseILj768ES2_S2_S2_S2_fjLj128EEEEELb1ELb1ELb0ELb0EEEvNS_9BwdParamsE --------------------------
	.section	.text._ZN10layer_norm13ln_bwd_kernelINS_13Kernel_traitsI6__halfS2_S2_S2_fjLj768ELj1ELj4ELj1ELj16ENS_18Kernel_traits_baseILj768ES2_S2_S2_S2_fjLj128EEEEELb1ELb1ELb0ELb0EEEvNS_9BwdParamsE,"ax",@progbits
	.align	128
        .global         _ZN10layer_norm13ln_bwd_kernelINS_13Kernel_traitsI6__halfS2_S2_S2_fjLj768ELj1ELj4ELj1ELj16ENS_18Kernel_traits_baseILj768ES2_S2_S2_S2_fjLj128EEEEELb1ELb1ELb0ELb0EEEvNS_9BwdParamsE
        .type           _ZN10layer_norm13ln_bwd_kernelINS_13Kernel_traitsI6__halfS2_S2_S2_fjLj768ELj1ELj4ELj1ELj16ENS_18Kernel_traits_baseILj768ES2_S2_S2_S2_fjLj128EEEEELb1ELb1ELb0ELb0EEEvNS_9BwdParamsE,@function
        .size           _ZN10layer_norm13ln_bwd_kernelINS_13Kernel_traitsI6__halfS2_S2_S2_fjLj768ELj1ELj4ELj1ELj16ENS_18Kernel_traits_baseILj768ES2_S2_S2_S2_fjLj128EEEEELb1ELb1ELb0ELb0EEEvNS_9BwdParamsE,(.L_x_14445 - _ZN10layer_norm13ln_bwd_kernelINS_13Kernel_traitsI6__halfS2_S2_S2_fjLj768ELj1ELj4ELj1ELj16ENS_18Kernel_traits_baseILj768ES2_S2_S2_S2_fjLj128EEEEELb1ELb1ELb0ELb0EEEvNS_9BwdParamsE)
        .other          _ZN10layer_norm13ln_bwd_kernelINS_13Kernel_traitsI6__halfS2_S2_S2_fjLj768ELj1ELj4ELj1ELj16ENS_18Kernel_traits_baseILj768ES2_S2_S2_S2_fjLj128EEEEELb1ELb1ELb0ELb0EEEvNS_9BwdParamsE,@"STO_CUDA_ENTRY STV_DEFAULT"
_ZN10layer_norm13ln_bwd_kernelINS_13Kernel_traitsI6__halfS2_S2_S2_fjLj768ELj1ELj4ELj1ELj16ENS_18Kernel_traits_baseILj768ES2_S2_S2_S2_fjLj128EEEEELb1ELb1ELb0ELb0EEEvNS_9BwdParamsE:
.text._ZN10layer_norm13ln_bwd_kernelINS_13Kernel_traitsI6__halfS2_S2_S2_fjLj768ELj1ELj4ELj1ELj16ENS_18Kernel_traits_baseILj768ES2_S2_S2_S2_fjLj128EEEEELb1ELb1ELb0ELb0EEEvNS_9BwdParamsE:
        /* <DEDUP_REMOVED lines=27> */
[----:B--2---:R-:W5:Y:S01]  /*01b0*/  @P1 LDG.E.128 R44, desc[UR6][R8.64] ;  /* 0x00000006082c1981 */ /* 0x004f62000c1e1d00 */
[C---:B----4-:R-:W-:Y:S01]  /*01c0*/  @P1 IMAD.WIDE.U32 R10, R17.reuse, 0x10, R10 ;  /* 0x00000010110a1825 */ /* 0x050fe200078e000a */
[----:B------:R-:W-:Y:S01]  /*01d0*/  @P1 IADD3 R17, PT, PT, R17, 0x20, RZ ;  /* 0x0000002011111810 */ /* 0x000fe20007ffe0ff */
[----:B------:R-:W0:Y:S03]  /*01e0*/  @P0 LDC.64 R4, c[0x0][0x3d0] ;  /* 0x0000f400ff040b82 */ /* 0x000e260000000a00 */
[----:B------:R-:W5:Y:S01]  /*01f0*/  @P1 LDG.E.128 R48, desc[UR6][R10.64] ;  /* 0x000000060a301981 */ /* 0x000f62000c1e1d00 */
[----:B---3--:R-:W-:-:S04]  /*0200*/  @P2 IMAD.WIDE.U32 R12, R17, 0x10, R12 ;  /* 0x00000010110c2825 */ /* 0x008fc800078e000c */
[----:B------:R-:W2:Y:S01]  /*0210*/  @P0 LDC.64 R6, c[0x0][0x3e8] ;  /* 0x0000fa00ff060b82 */ /* 0x000ea20000000a00 */
[----:B------:R-:W5:Y:S01]  /*0220*/  @P2 LDG.E.128 R52, desc[UR6][R12.64] ;  /* 0x000000060c342981 */ /* 0x000f62000c1e1d00 */
[----:B-1----:R-:W-:-:S05]  /*0230*/  @P2 IMAD.WIDE.U32 R14, R17, 0x10, R14 ;  /* 0x00000010110e2825 */ /* 0x002fca00078e000e */
[----:B------:R-:W5:Y:S01]  /*0240*/  @P2 LDG.E.128 R56, desc[UR6][R14.64] ;  /* 0x000000060e382981 */ /* 0x000f62000c1e1d00 */
[----:B------:R-:W-:Y:S01]  /*0250*/  USHF.L.U32 UR4, UR5, 0x2, URZ ;  /* 0x0000000205047899 */ /* 0x000fe200080006ff */
[----:B0-----:R-:W-:-:S05]  /*0260*/  @P0 IMAD.WIDE.U32 R4, R3, 0x10, R4 ;  /* 0x0000001003040825 */ /* 0x001fca00078e0004 */
[----:B------:R0:W5:Y:S01]  /*0270*/  @P0 LDG.E.128 R36, desc[UR6][R4.64] ;  /* 0x0000000604240981 */ /* 0x000162000c1e1d00 */
[----:B--2---:R-:W-:-:S05]  /*0280*/  @P0 IMAD.WIDE.U32 R6, R3, 0x10, R6 ;  /* 0x0000001003060825 */ /* 0x004fca00078e0006 */
[----:B------:R1:W5:Y:S01]  /*0290*/  @P0 LDG.E.128 R40, desc[UR6][R6.64] ;  /* 0x0000000606280981 */ /* 0x000362000c1e1d00 */
[----:B0-----:R-:W-:-:S04]  /*02a0*/  SHF.R.U32.HI R5, RZ, 0x5, R16 ;  /* 0x00000005ff057819 */ /* 0x001fc80000011610 */
[----:B------:R-:W-:-:S04]  /*02b0*/  LOP3.LUT R5, R5, UR4, RZ, 0xfc, !PT ;  /* 0x0000000405057c12 */ /* 0x000fc8000f8efcff */
        /* <DEDUP_REMOVED lines=38> */
[----:B-1----:R-:W-:Y:S06]  /*0520*/  @P0 BRA `(.L_x_1920) ;  /* 0x0000007400200947 */ /* 0x002fec0003800000 */
[----:B------:R-:W0:Y:S01]  /*0530*/  LDCU.64 UR8, c[0x0][0x3e0] ;  /* 0x00007c00ff0877ac */ /* 0x000e220008000a00 */
[----:B------:R-:W1:Y:S01]  /*0540*/  LDC.U8 R4, c[0x0][0x410] ;  /* 0x00010400ff047b82 */ /* 0x000e620000000000 */
        /* <DEDUP_REMOVED lines=38> */
.L_x_1950:
[----:B0-----:R-:W0:Y:S08]  /*07b0*/  LDC.64 R148, c[0x0][0x3c0] ;  /* 0x0000f000ff947b82 */ /* 0x001e300000000a00 */
        /* <DEDUP_REMOVED lines=14> */
[----:B------:R-:W-:Y:S02]  /*08a0*/  ISETP.NE.AND P6, PT, R4, RZ, PT ;  /* 0x000000ff0400720c */ /* 0x000fe40003fc5270 */
[----:B------:R-:W-:Y:S02]  /*08b0*/  CS2R R186, SRZ ;  /* 0x0000000000ba7805 */ /* 0x000fe4000001ff00 */
[----:B------:R-:W-:-:S02]  /*08c0*/  ISETP.GE.U32.AND P4, PT, R2, 0x40, PT ;  /* 0x000000400200780c */ /* 0x000fc40003f86070 */
[----:B------:R-:W-:Y:S02]  /*08d0*/  SHF.R.S32.HI R155, RZ, 0x1f, R154 ;  /* 0x0000001fff9b7819 */ /* 0x000fe4000001149a */
[----:B------:R-:W-:Y:S02]  /*08e0*/  ISETP.GE.U32.AND P3, PT, R2, 0x60, PT ;  /* 0x000000600200780c */ /* 0x000fe40003f66070 */
[----:B------:R-:W-:Y:S02]  /*08f0*/  LEA.HI R154, R155, R154, RZ, 0x3 ;  /* 0x0000009a9b9a7211 */ /* 0x000fe400078f18ff */
[----:B------:R-:W-:Y:S02]  /*0900*/  ISETP.NE.AND.EX P1, PT, RZ, UR11, PT, P1 ;  /* 0x0000000bff007c0c */ /* 0x000fe4000bf25310 */
[----:B------:R-:W-:-:S04]  /*0910*/  LEA.HI.SX32 R174, R154, R3, 0x1d ;  /* 0x000000039aae7211 */ /* 0x000fc800078feaff */
[----:B------:R-:W-:Y:S02]  /*0920*/  MOV R185, R174 ;  /* 0x000000ae00b97202 */ /* 0x000fe40000000f00 */
[----:B---3--:R-:W-:Y:S01]  /*0930*/  FSEL R184, R148, RZ, !P6 ;  /* 0x000000ff94b87208 */ /* 0x008fe20007000000 */
[----:B0-----:R-:W-:Y:S06]  /*0940*/  @!P5 BRA `(.L_x_1922) ;  /* 0x00000004007cd947 */ /* 0x001fec0003800000 */
        /* <DEDUP_REMOVED lines=14> */
[--C-:B------:R-:W-:Y:S02]  /*0a30*/  HADD2.F32 R148, -RZ, R39.reuse.H0_H0 ;  /* 0x20000027ff947230 */ /* 0x100fe40000004100 */
[----:B------:R-:W-:Y:S02]  /*0a40*/  HADD2.F32 R150, -RZ, R39.H1_H1 ;  /* 0x30000027ff967230 */ /* 0x000fe40000004100 */
[--C-:B---3--:R-:W-:Y:S02]  /*0a50*/  HADD2.F32 R17, -RZ, R8.reuse.H0_H0 ;  /* 0x20000008ff117230 */ /* 0x108fe40000004100 */
[----:B------:R-:W-:Y:S02]  /*0a60*/  HADD2.F32 R19, -RZ, R8.H1_H1 ;  /* 0x30000008ff137230 */ /* 0x000fe40000004100 */
[----:B------:R-:W-:Y:S02]  /*0a70*/  HADD2.F32 R8, -RZ, R36.H0_H0 ;  /* 0x20000024ff087230 */ /* 0x000fe40000004100 */
[----:B------:R-:W-:Y:S01]  /*0a80*/  FADD.FTZ R17, -R184, R17 ;  /* 0x00000011b8117221 */ /* 0x000fe20000010100 */
[----:B------:R-:W-:-:S02]  /*0a90*/  HADD2.F32 R149, -RZ, R9.H0_H0 ;  /* 0x20000009ff957230 */ /* 0x000fc40000004100 */
[--C-:B----4-:R-:W-:Y:S02]  /*0aa0*/  HADD2.F32 R7, -RZ, R12.reuse.H0_H0 ;  /* 0x2000000cff077230 */ /* 0x110fe40000004100 */
[----:B------:R-:W-:Y:S01]  /*0ab0*/  FADD.FTZ R19, -R184, R19 ;  /* 0x00000013b8137221 */ /* 0x000fe20000010100 */
[----:B------:R-:W-:Y:S02]  /*0ac0*/  HADD2.F32 R151, -RZ, R9.H1_H1 ;  /* 0x30000009ff977230 */ /* 0x000fe40000004100 */
[----:B-----5:R-:W-:Y:S01]  /*0ad0*/  FMUL.FTZ R173, R176, R17 ;  /* 0x00000011b0ad7220 */ /* 0x020fe20000410000 */
[----:B------:R-:W-:Y:S02]  /*0ae0*/  HADD2.F32 R12, -RZ, R12.H1_H1 ;  /* 0x3000000cff0c7230 */ /* 0x000fe40000004100 */
[----:B------:R-:W-:Y:S01]  /*0af0*/  FMUL.FTZ R6, R8, R7 ;  /* 0x0000000708067220 */ /* 0x000fe20000410000 */
[----:B------:R-:W-:Y:S02]  /*0b00*/  HADD2.F32 R9, -RZ, R36.H1_H1 ;  /* 0x30000024ff097230 */ /* 0x000fe40000004100 */
[----:B------:R-:W-:Y:S01]  /*0b10*/  FMUL.FTZ R8, R176, R19 ;  /* 0x00000013b0087220 */ /* 0x000fe20000410000 */
[----:B------:R-:W-:Y:S01]  /*0b20*/  FADD.FTZ R149, -R184, R149 ;  /* 0x00000095b8957221 */ /* 0x000fe20000010100 */
[----:B------:R-:W-:-:S02]  /*0b30*/  HADD2.F32 R185, -RZ, R10.H1_H1 ;  /* 0x3000000affb97230 */ /* 0x000fc40000004100 */
[----:B------:R-:W-:Y:S01]  /*0b40*/  FADD.FTZ R151, -R184, R151 ;  /* 0x00000097b8977221 */ /* 0x000fe20000010100 */
[----:B------:R-:W-:Y:S02]  /*0b50*/  HADD2.F32 R153, -RZ, R10.H0_H0 ;  /* 0x2000000aff997230 */ /* 0x000fe40000004100 */
[----:B------:R-:W-:Y:S01]  /*0b60*/  FADD.FTZ R84, R84, R7 ;  /* 0x0000000754547221 */ /* 0x000fe20000010000 */
[--C-:B------:R-:W-:Y:S02]  /*0b70*/  HADD2.F32 R187, -RZ, R11.reuse.H0_H0 ;  /* 0x2000000bffbb7230 */ /* 0x100fe40000004100 */
        /* <DEDUP_REMOVED lines=8> */
[C---:B------:R-:W-:Y:S01]  /*0c00*/  FMUL.FTZ R9, R176.reuse, R149 ;  /* 0x00000095b0097220 */ /* 0x040fe20000410000 */
[----:B------:R-:W-:Y:S02]  /*0c10*/  HADD2.F32 R13, -RZ, R37.H1_H1 ;  /* 0x30000025ff0d7230 */ /* 0x000fe40000004100 */
[----:B------:R-:W-:Y:S01]  /*0c20*/  FMUL.FTZ R12, R176, R151 ;  /* 0x00000097b00c7220 */ /* 0x000fe20000410000 */
[----:B------:R-:W-:Y:S01]  /*0c30*/  FADD.FTZ R185, -R184, R185 ;  /* 0x000000b9b8b97221 */ /* 0x000fe20000010100 */
[----:B------:R-:W-:Y:S01]  /*0c40*/  FADD.FTZ R18, RZ, R6 ;  /* 0x00000006ff127221 */ /* 0x000fe20000010000 */
[----:B------:R-:W-:Y:S01]  /*0c50*/  FFMA.FTZ R17, R173, R6, RZ ;  /* 0x00000006ad117223 */ /* 0x000fe200000100ff */
        /* <DEDUP_REMOVED lines=9> */
[----:B------:R-:W-:-:S02]  /*0cf0*/  HADD2.F32 R15, -RZ, R38.H1_H1 ;  /* 0x30000026ff0f7230 */ /* 0x000fc40000004100 */
[----:B------:R-:W-:Y:S01]  /*0d00*/  FMUL.FTZ R16, R176, R185 ;  /* 0x000000b9b0107220 */ /* 0x000fe20000410000 */
[----:B------:R-:W-:Y:S01]  /*0d10*/  FADD.FTZ R19, R18, R7 ;  /* 0x0000000712137221 */ /* 0x000fe20000010000 */
[----:B------:R-:W-:Y:S01]  /*0d20*/  FFMA.FTZ R18, R8, R7, R17 ;  /* 0x0000000708127223 */ /* 0x000fe20000010011 */
[----:B------:R-:W-:Y:S02]  /*0d30*/  HADD2.F32 R155, -RZ, R14.H0_H0 ;  /* 0x2000000eff9b7230 */ /* 0x000fe40000004100 */
[-C--:B------:R-:W-:Y:S01]  /*0d40*/  FMUL.FTZ R15, R15, R20.reuse ;  /* 0x000000140f0f7220 */ /* 0x080fe20000410000 */
[----:B------:R-:W-:Y:S02]  /*0d50*/  HADD2.F32 R14, -RZ, R38.H0_H0 ;  /* 0x20000026ff0e7230 */ /* 0x000fe40000004100 */
        /* <DEDUP_REMOVED lines=9> */
[----:B------:R-:W-:-:S02]  /*0df0*/  FADD.FTZ R187, -R184, R187 ;  /* 0x000000bbb8bb7221 */ /* 0x000fc40000010100 */
[----:B------:R-:W-:Y:S01]  /*0e00*/  FADD.FTZ R20, R151, R14 ;  /* 0x0000000e97147221 */ /* 0x000fe20000010000 */
[----:B------:R-:W-:Y:S01]  /*0e10*/  FFMA.FTZ R149, R13, R14, R18 ;  /* 0x0000000e0d957223 */ /* 0x000fe20000010012 */
[----:B------:R-:W-:Y:S01]  /*0e20*/  FMUL.FTZ R17, R148, R189 ;  /* 0x000000bd94117220 */ /* 0x000fe20000410000 */
[-C--:B------:R-:W-:Y:S01]  /*0e30*/  FMUL.FTZ R18, R150, R152.reuse ;  /* 0x0000009896127220 */ /* 0x080fe20000410000 */
[----:B------:R-:W-:Y:S01]  /*0e40*/  FMUL.FTZ R19, R176, R187 ;  /* 0x000000bbb0137220 */ /* 0x000fe20000410000 */
[----:B------:R-:W-:Y:S01]  /*0e50*/  FADD.FTZ R191, -R184, R191 ;  /* 0x000000bfb8bf7221 */ /* 0x000fe20000010100 */
[----:B------:R-:W-:Y:S01]  /*0e60*/  FADD.FTZ R148, R20, R15 ;  /* 0x0000000f14947221 */ /* 0x000fe20000010000 */
[----:B------:R-:W-:Y:S02]  /*0e70*/  FFMA.FTZ R150, R16, R15, R149 ;  /* 0x0000000f10967223 */ /* 0x000fe40000010095 */
        /* <DEDUP_REMOVED lines=9> */
[----:B------:R-:W-:Y:S01]  /*0f10*/  IADD3 R185, PT, PT, R174, 0x20, RZ ;  /* 0x00000020aeb97810 */ /* 0x000fe20007ffe0ff */
[----:B------:R-:W-:Y:S01]  /*0f20*/  FADD.FTZ R187, R187, R18 ;  /* 0x00000012bbbb7221 */ /* 0x000fe20000010000 */
[----:B------:R-:W-:-:S07]  /*0f30*/  FFMA.FTZ R186, R20, R18, R149 ;  /* 0x0000001214ba7223 */ /* 0x000fce0000010095 */
.L_x_1922:
[----:B------:R-:W-:Y:S05]  /*0f40*/  BSYNC.RECONVERGENT B1 ;  /* 0x0000000000017941 */ /* 0x000fea0003800200 */
.L_x_1921:
        /* <DEDUP_REMOVED lines=17> */
[----:B------:R-:W-:Y:S01]  /*1060*/  HADD2.F32 R152, -RZ, R47.H1_H1 ;  /* 0x3000002fff987230 */ /* 0x000fe20000004100 */
[----:B------:R-:W-:Y:S01]  /*1070*/  IADD3 R185, PT, PT, R185, 0x20, RZ ;  /* 0x00000020b9b97810 */ /* 0x000fe20007ffe0ff */
        /* <DEDUP_REMOVED lines=47> */
[----:B------:R-:W-:Y:S01]  /*1370*/  FADD.FTZ R151, -R184, R151 ;  /* 0x00000097b8977221 */ /* 0x000fe20000010100 */
        /* <DEDUP_REMOVED lines=14> */
[----:B------:R-:W-:Y:S01]  /*1460*/  FMUL.FTZ R35, R176, R189 ;  /* 0x000000bdb0237220 */ /* 0x000fe20000410000 */
        /* <DEDUP_REMOVED lines=15> */
.L_x_1924:
[----:B------:R-:W-:Y:S05]  /*1560*/  BSYNC.RECONVERGENT B1 ;  /* 0x0000000000017941 */ /* 0x000fea0003800200 */
.L_x_1923:
        /* <DEDUP_REMOVED lines=16> */
[----:B------:R0:W5:Y:S02]  /*1670*/  @P2 LDG.E.128 R140, desc[UR6][R158.64] ;  /* 0x000000069e8c2981 */ /* 0x000164000c1e1d00 */
[--C-:B0-----:R-:W-:Y:S02]  /*1680*/  HADD2.F32 R158, -RZ, R52.reuse.H0_H0 ;  /* 0x20000034ff9e7230 */ /* 0x101fe40000004100 */
[----:B------:R-:W-:Y:S02]  /*1690*/  HADD2.F32 R159, -RZ, R52.H1_H1 ;  /* 0x30000034ff9f7230 */ /* 0x000fe40000004100 */
[----:B------:R-:W-:Y:S02]  /*16a0*/  HADD2.F32 R166, -RZ, R54.H0_H0 ;  /* 0x20000036ffa67230 */ /* 0x000fe40000004100 */
[----:B------:R-:W-:Y:S02]  /*16b0*/  HADD2.F32 R170, -RZ, R55.H1_H1 ;  /* 0x30000037ffaa7230 */ /* 0x000fe40000004100 */
[----:B---3--:R-:W-:-:S02]  /*16c0*/  HADD2.F32 R161, -RZ, R148.H1_H1 ;  /* 0x30000094ffa17230 */ /* 0x008fc40000004100 */
[--C-:B------:R-:W-:Y:S02]  /*16d0*/  HADD2.F32 R163, -RZ, R149.reuse.H0_H0 ;  /* 0x20000095ffa37230 */ /* 0x100fe40000004100 */
[----:B------:R-:W-:Y:S02]  /*16e0*/  HADD2.F32 R149, -RZ, R149.H1_H1 ;  /* 0x30000095ff957230 */ /* 0x000fe40000004100 */
[C---:B------:R-:W-:Y:S01]  /*16f0*/  FADD.FTZ R161, -R184.reuse, R161 ;  /* 0x000000a1b8a17221 */ /* 0x040fe20000010100 */
[----:B------:R-:W-:Y:S02]  /*1700*/  HADD2.F32 R157, -RZ, R148.H0_H0 ;  /* 0x20000094ff9d7230 */ /* 0x000fe40000004100 */
[C---:B------:R-:W-:Y:S01]  /*1710*/  FADD.FTZ R163, -R184.reuse, R163 ;  /* 0x000000a3b8a37221 */ /* 0x040fe20000010100 */
[----:B------:R-:W-:Y:S02]  /*1720*/  HADD2.F32 R171, -RZ, R151.H0_H0 ;  /* 0x20000097ffab7230 */ /* 0x000fe40000004100 */
[----:B------:R-:W-:Y:S01]  /*1730*/  FADD.FTZ R165, -R184, R149 ;  /* 0x00000095b8a57221 */ /* 0x000fe20000010100 */
[----:B----4-:R-:W-:-:S02]  /*1740*/  HADD2.F32 R149, -RZ, R152.H0_H0 ;  /* 0x20000098ff957230 */ /* 0x010fc40000004100 */
[----:B------:R-:W-:Y:S01]  /*1750*/  FADD.FTZ R157, -R184, R157 ;  /* 0x0000009db89d7221 */ /* 0x000fe20000010100 */
[----:B------:R-:W-:Y:S02]  /*1760*/  HADD2.F32 R151, -RZ, R151.H1_H1 ;  /* 0x30000097ff977230 */ /* 0x000fe40000004100 */
[C---:B-----5:R-:W-:Y:S01]  /*1770*/  FMUL.FTZ R160, R176.reuse, R161 ;  /* 0x000000a1b0a07220 */ /* 0x060fe20000410000 */
[C---:B------:R-:W-:Y:S01]  /*1780*/  FMUL.FTZ R161, R176.reuse, R163 ;  /* 0x000000a3b0a17220 */ /* 0x040fe20000410000 */
[----:B------:R-:W-:Y:S02]  /*1790*/  HADD2.F32 R148, -RZ, R153.H1_H1 ;  /* 0x30000099ff947230 */ /* 0x000fe40000004100 */
[C---:B------:R-:W-:Y:S01]  /*17a0*/  FMUL.FTZ R164, R176.reuse, R165 ;  /* 0x000000a5b0a47220 */ /* 0x040fe20000410000 */
[----:B------:R-:W-:Y:S02]  /*17b0*/  HADD2.F32 R163, -RZ, R53.H1_H1 ;  /* 0x30000035ffa37230 */ /* 0x000fe40000004100 */
[----:B------:R-:W-:Y:S01]  /*17c0*/  FMUL.FTZ R157, R176, R157 ;  /* 0x0000009db09d7220 */ /* 0x000fe20000410000 */
[----:B------:R-:W-:-:S02]  /*17d0*/  HADD2.F32 R152, -RZ, R152.H1_H1 ;  /* 0x30000098ff987230 */ /* 0x000fc40000004100 */
[-C--:B------:R-:W-:Y:S01]  /*17e0*/  FMUL.FTZ R158, R158, R149.reuse ;  /* 0x000000959e9e7220 */ /* 0x080fe20000410000 */
        /* <DEDUP_REMOVED lines=8> */
[----:B------:R-:W-:Y:S01]  /*1870*/  FADD.FTZ R148, R187, R158 ;  /* 0x0000009ebb947221 */ /* 0x000fe20000010000 */
[----:B------:R-:W-:Y:S01]  /*1880*/  FFMA.FTZ R149, R157, R158, R186 ;  /* 0x0000009e9d957223 */ /* 0x000fe200000100ba */
[----:B------:R-:W-:-:S02]  /*1890*/  HADD2.F32 R167, -RZ, R150.H0_H0 ;  /* 0x20000096ffa77230 */ /* 0x000fc40000004100 */
[-C--:B------:R-:W-:Y:S01]  /*18a0*/  FMUL.FTZ R162, R162, R151.reuse ;  /* 0x00000097a2a27220 */ /* 0x080fe20000410000 */
[----:B------:R-:W-:Y:S01]  /*18b0*/  FADD.FTZ R102, R102, R151 ;  /* 0x0000009766667221 */ /* 0x000fe20000010000 */
[----:B------:R-:W-:Y:S01]  /*18c0*/  FFMA.FTZ R78, R161, R151, R78 ;  /* 0x00000097a14e7223 */ /* 0x000fe2000001004e */
[----:B------:R-:W-:Y:S01]  /*18d0*/  FADD.FTZ R151, R148, R159 ;  /* 0x0000009f94977221 */ /* 0x000fe20000010000 */
[----:B------:R-:W-:Y:S01]  /*18e0*/  FFMA.FTZ R148, R160, R159, R149 ;  /* 0x0000009fa0947223 */ /* 0x000fe20000010095 */
[----:B------:R-:W-:Y:S01]  /*18f0*/  FADD.FTZ R167, -R184, R167 ;  /* 0x000000a7b8a77221 */ /* 0x000fe20000010100 */
[----:B------:R-:W-:Y:S02]  /*1900*/  HADD2.F32 R169, -RZ, R150.H1_H1 ;  /* 0x30000096ffa97230 */ /* 0x000fe40000004100 */
[----:B------:R-:W-:Y:S01]  /*1910*/  FADD.FTZ R150, R151, R162 ;  /* 0x000000a297967221 */ /* 0x000fe20000010000 */
[--C-:B------:R-:W-:Y:S02]  /*1920*/  HADD2.F32 R153, -RZ, R154.reuse.H0_H0 ;  /* 0x2000009aff997230 */ /* 0x100fe40000004100 */
[----:B------:R-:W-:Y:S01]  /*1930*/  FFMA.FTZ R149, R161, R162, R148 ;  /* 0x000000a2a1957223 */ /* 0x000fe20000010094 */
[----:B------:R-:W-:Y:S01]  /*1940*/  FMUL.FTZ R165, R176, R167 ;  /* 0x000000a7b0a57220 */ /* 0x000fe20000410000 */
[----:B------:R-:W-:-:S02]  /*1950*/  HADD2.F32 R154, -RZ, R154.H1_H1 ;  /* 0x3000009aff9a7230 */ /* 0x000fc40000004100 */
[----:B------:R-:W-:Y:S01]  /*1960*/  FADD.FTZ R169, -R184, R169 ;  /* 0x000000a9b8a97221 */ /* 0x000fe20000010100 */
[----:B------:R-:W-:Y:S02]  /*1970*/  HADD2.F32 R167, -RZ, R54.H1_H1 ;  /* 0x30000036ffa77230 */ /* 0x000fe40000004100 */
[----:B------:R-:W-:Y:S01]  /*1980*/  FMUL.FTZ R166, R166, R153 ;  /* 0x00000099a6a67220 */ /* 0x000fe20000410000 */
[----:B------:R-:W-:Y:S01]  /*1990*/  FADD.FTZ R151, R150, R163 ;  /* 0x000000a396977221 */ /* 0x000fe20000010000 */
[----:B------:R-:W-:Y:S01]  /*19a0*/  FFMA.FTZ R148, R164, R163, R149 ;  /* 0x000000a3a4947223 */ /* 0x000fe20000010095 */
[----:B------:R-:W-:Y:S01]  /*19b0*/  FADD.FTZ R101, R101, R152 ;  /* 0x0000009865657221 */ /* 0x000fe20000010000 */
[----:B------:R-:W-:Y:S01]  /*19c0*/  FFMA.FTZ R77, R160, R152, R77 ;  /* 0x00000098a04d7223 */ /* 0x000fe2000001004d */
[----:B------:R-:W-:Y:S02]  /*19d0*/  HADD2.F32 R185, -RZ, R155.H0_H0 ;  /* 0x2000009bffb97230 */ /* 0x000fe40000004100 */
[----:B------:R-:W-:Y:S01]  /*19e0*/  FADD.FTZ R171, -R184, R171 ;  /* 0x000000abb8ab7221 */ /* 0x000fe20000010100 */
[----:B------:R-:W-:-:S02]  /*19f0*/  HADD2.F32 R152, -RZ, R55.H0_H0 ;  /* 0x20000037ff987230 */ /* 0x000fc40000004100 */
[----:B------:R-:W-:Y:S01]  /*1a00*/  FMUL.FTZ R167, R167, R154 ;  /* 0x0000009aa7a77220 */ /* 0x000fe20000410000 */
        /* <DEDUP_REMOVED lines=22> */
.L_x_1926:
[----:B------:R-:W-:Y:S05]  /*1b70*/  BSYNC.RECONVERGENT B1 ;  /* 0x0000000000017941 */ /* 0x000fea0003800200 */
.L_x_1925:
        /* <DEDUP_REMOVED lines=21> */
.L_x_1972:
        /* <DEDUP_REMOVED lines=15> */
[-CC-:B------:R-:W-:Y:S01]  /*1dc0*/  FFMA.FTZ R153, R173, R177.reuse, R184.reuse ;  /* 0x000000b1ad997223 */ /* 0x180fe200000100b8 */
[----:B------:R-:W-:Y:S01]  /*1dd0*/  LOP3.LUT P5, RZ, R182, 0xff, RZ, 0xc0, !PT ;  /* 0x000000ffb6ff7812 */ /* 0x000fe200078ac0ff */
[-CC-:B------:R-:W-:Y:S01]  /*1de0*/  FFMA.FTZ R186, R8, R177.reuse, R184.reuse ;  /* 0x000000b108ba7223 */ /* 0x180fe200000100b8 */
[----:B------:R-:W-:Y:S02]  /*1df0*/  HFMA2 R185, -RZ, RZ, 0, 0 ;  /* 0x00000000ffb97431 */ /* 0x000fe400000001ff */
[----:B------:R-:W-:Y:S01]  /*1e00*/  FADD.FTZ R153, R6, -R153 ;  /* 0x8000009906997221 */ /* 0x000fe20000010000 */
[-CC-:B0-----:R-:W-:Y:S01]  /*1e10*/  FFMA.FTZ R155, R9, R177.reuse, R184.reuse ;  /* 0x000000b1099b7223 */ /* 0x181fe200000100b8 */
[----:B------:R-:W-:Y:S01]  /*1e20*/  LOP3.LUT P2, RZ, R182, 0xff0000, RZ, 0xc0, !PT ;  /* 0x00ff0000b6ff7812 */ /* 0x000fe2000784c0ff */
[----:B------:R-:W-:Y:S01]  /*1e30*/  FFMA.FTZ R191, R13, R177, R184 ;  /* 0x000000b10dbf7223 */ /* 0x000fe200000100b8 */
[----:B------:R-:W-:Y:S01]  /*1e40*/  FMUL.FTZ R152, R176, R153 ;  /* 0x00000099b0987220 */ /* 0x000fe20000410000 */
[----:B------:R-:W-:Y:S01]  /*1e50*/  FADD.FTZ R155, R10, -R155 ;  /* 0x8000009b0a9b7221 */ /* 0x000fe20000010000 */
[----:B------:R-:W-:Y:S01]  /*1e60*/  LOP3.LUT P6, RZ, R182, 0xff00, RZ, 0xc0, !PT ;  /* 0x0000ff00b6ff7812 */ /* 0x000fe200078cc0ff */
[----:B------:R-:W-:Y:S01]  /*1e70*/  FADD.FTZ R191, R14, -R191 ;  /* 0x800000bf0ebf7221 */ /* 0x000fe20000010000 */
[----:B------:R-:W-:Y:S01]  /*1e80*/  FMUL.FTZ R152, R152, R175 ;  /* 0x000000af98987220 */ /* 0x000fe20000410000 */
[----:B------:R-:W-:Y:S01]  /*1e90*/  FMUL.FTZ R188, R176, R155 ;  /* 0x0000009bb0bc7220 */ /* 0x000fe20000410000 */
[----:B-----5:R-:W-:-:S02]  /*1ea0*/  @P5 HADD2.F32 R153, -RZ, R148.H0_H0 ;  /* 0x20000094ff995230 */ /* 0x020fc40000004100 */
[----:B------:R-:W-:Y:S01]  /*1eb0*/  FMUL.FTZ R192, R176, R191 ;  /* 0x000000bfb0c07220 */ /* 0x000fe20000410000 */
[----:B------:R-:W-:Y:S01]  /*1ec0*/  FMUL.FTZ R187, R152, UR13 ;  /* 0x0000000d98bb7c20 */ /* 0x000fe20008410000 */
[----:B------:R-:W-:Y:S01]  /*1ed0*/  @P5 HADD2.F32 R154, -RZ, R40.H0_H0 ;  /* 0x20000028ff9a5230 */ /* 0x000fe20000004100 */
[----:B------:R-:W-:Y:S01]  /*1ee0*/  MOV R152, RZ ;  /* 0x000000ff00987202 */ /* 0x000fe20000000f00 */
[----:B------:R-:W-:Y:S01]  /*1ef0*/  FMUL.FTZ R188, R188, R175 ;  /* 0x000000afbcbc7220 */ /* 0x000fe20000410000 */
[----:B------:R-:W-:Y:S01]  /*1f00*/  @P5 FMUL.FTZ R185, R187, R153 ;  /* 0x00000099bbb95220 */ /* 0x000fe20000410000 */
[----:B------:R-:W-:Y:S01]  /*1f10*/  FADD.FTZ R153, R7, -R186 ;  /* 0x800000ba07997221 */ /* 0x000fe20000010000 */
[----:B------:R-:W-:Y:S01]  /*1f20*/  @P5 FMUL.FTZ R152, R187, R154 ;  /* 0x0000009abb985220 */ /* 0x000fe20000410000 */
[----:B------:R-:W-:Y:S01]  /*1f30*/  FMUL.FTZ R195, R188, UR13 ;  /* 0x0000000dbcc37c20 */ /* 0x000fe20008410000 */
[----:B------:R-:W-:Y:S01]  /*1f40*/  CS2R R186, SRZ ;  /* 0x0000000000ba7805 */ /* 0x000fe2000001ff00 */
[----:B------:R-:W-:Y:S01]  /*1f50*/  FMUL.FTZ R154, R176, R153 ;  /* 0x00000099b09a7220 */ /* 0x000fe20000410000 */
[----:B------:R-:W-:-:S02]  /*1f60*/  @P6 HADD2.F32 R148, -RZ, R148.H1_H1 ;  /* 0x30000094ff946230 */ /* 0x000fc40000004100 */
[----:B------:R-:W-:Y:S02]  /*1f70*/  HFMA2 R153, -RZ, RZ, 0, 0 ;  /* 0x00000000ff997431 */ /* 0x000fe400000001ff */
[----:B------:R-:W-:Y:S02]  /*1f80*/  @P6 HADD2.F32 R155, -RZ, R40.H1_H1 ;  /* 0x30000028ff9b6230 */ /* 0x000fe40000004100 */
[-C--:B------:R-:W-:Y:S01]  /*1f90*/  FMUL.FTZ R154, R154, R175.reuse ;  /* 0x000000af9a9a7220 */ /* 0x080fe20000410000 */
[----:B------:R-:W-:Y:S01]  /*1fa0*/  LOP3.LUT P5, RZ, R182, 0xff000000, RZ, 0xc0, !PT ;  /* 0xff000000b6ff7812 */ /* 0x000fe200078ac0ff */
[----:B------:R-:W-:Y:S01]  /*1fb0*/  FMUL.FTZ R192, R192, R175 ;  /* 0x000000afc0c07220 */ /* 0x000fe20000410000 */
[----:B------:R-:W-:Y:S01]  /*1fc0*/  MOV R194, RZ ;  /* 0x000000ff00c27202 */ /* 0x000fe20000000f00 */
[----:B------:R-:W-:Y:S01]  /*1fd0*/  FMUL.FTZ R189, R154, UR13 ;  /* 0x0000000d9abd7c20 */ /* 0x000fe20008410000 */
[----:B------:R-:W-:Y:S02]  /*1fe0*/  @P2 HADD2.F32 R154, -RZ, R149.H0_H0 ;  /* 0x20000095ff9a2230 */ /* 0x000fe40000004100 */
[----:B------:R-:W-:Y:S01]  /*1ff0*/  FMUL.FTZ R192, R192, UR13 ;  /* 0x0000000dc0c07c20 */ /* 0x000fe20008410000 */
[----:B------:R-:W-:-:S02]  /*2000*/  HFMA2 R193, -RZ, RZ, 0, 0 ;  /* 0x00000000ffc17431 */ /* 0x000fc400000001ff */
[C---:B------:R-:W-:Y:S01]  /*2010*/  @P6 FMUL.FTZ R186, R189.reuse, R148 ;  /* 0x00000094bdba6220 */ /* 0x040fe20000410000 */
[----:B------:R-:W-:Y:S01]  /*2020*/  @P6 FMUL.FTZ R153, R189, R155 ;  /* 0x0000009bbd996220 */ /* 0x000fe20000410000 */
[----:B------:R-:W-:Y:S01]  /*2030*/  @P2 FMUL.FTZ R187, R195, R154 ;  /* 0x0000009ac3bb2220 */ /* 0x000fe20000410000 */
[----:B------:R-:W-:Y:S01]  /*2040*/  FFMA.FTZ R154, R12, R177, R184 ;  /* 0x000000b10c9a7223 */ /* 0x000fe200000100b8 */
[----:B------:R-:W-:Y:S02]  /*2050*/  LOP3.LUT P6, RZ, R183, 0xff, RZ, 0xc0, !PT ;  /* 0x000000ffb7ff7812 */ /* 0x000fe400078cc0ff */
[----:B------:R-:W-:Y:S02]  /*2060*/  CS2R R188, SRZ ;  /* 0x0000000000bc7805 */ /* 0x000fe4000001ff00 */
[----:B------:R-:W-:Y:S01]  /*2070*/  MOV R148, RZ ;  /* 0x000000ff00947202 */ /* 0x000fe20000000f00 */
[----:B------:R-:W-:Y:S01]  /*2080*/  FADD.FTZ R155, R11, -R154 ;  /* 0x8000009a0b9b7221 */ /* 0x000fe20000010000 */
[----:B------:R-:W-:Y:S01]  /*2090*/  @P5 HADD2.F32 R190, -RZ, R41.H1_H1 ;  /* 0x30000029ffbe5230 */ /* 0x000fe20000004100 */
[----:B------:R-:W-:Y:S01]  /*20a0*/  MOV R199, RZ ;  /* 0x000000ff00c77202 */ /* 0x000fe20000000f00 */
[----:B------:R-:W-:Y:S01]  /*20b0*/  FADD.FTZ R185, R108, R185 ;  /* 0x000000b96cb97221 */ /* 0x000fe20000010000 */
[----:B------:R-:W-:Y:S01]  /*20c0*/  FMUL.FTZ R154, R176, R155 ;  /* 0x0000009bb09a7220 */ /* 0x000fe20000410000 */
[----:B------:R-:W-:-:S02]  /*20d0*/  @P5 HADD2.F32 R155, -RZ, R149.H1_H1 ;  /* 0x30000095ff9b5230 */ /* 0x000fc40000004100 */
[----:B------:R-:W-:Y:S01]  /*20e0*/  FADD.FTZ R186, R109, R186 ;  /* 0x000000ba6dba7221 */ /* 0x000fe20000010000 */
[----:B------:R-:W-:Y:S02]  /*20f0*/  @P2 HADD2.F32 R149, -RZ, R41.H0_H0 ;  /* 0x20000029ff952230 */ /* 0x000fe40000004100 */
[----:B------:R-:W-:Y:S01]  /*2100*/  FMUL.FTZ R154, R154, R175 ;  /* 0x000000af9a9a7220 */ /* 0x000fe20000410000 */
[----:B------:R-:W-:Y:S01]  /*2110*/  FADD.FTZ R110, R110, R187 ;  /* 0x000000bb6e6e7221 */ /* 0x000fe20000010000 */
[----:B------:R-:W-:Y:S02]  /*2120*/  @P6 HADD2.F32 R191, -RZ, R150.H0_H0 ;  /* 0x20000096ffbf6230 */ /* 0x000fe40000004100 */
[----:B------:R-:W-:Y:S01]  /*2130*/  FMUL.FTZ R196, R154, UR13 ;  /* 0x0000000d9ac47c20 */ /* 0x000fe20008410000 */
[----:B------:R-:W-:Y:S02]  /*2140*/  @P6 HADD2.F32 R154, -RZ, R42.H0_H0 ;  /* 0x2000002aff9a6230 */ /* 0x000fe40000004100 */
[----:B------:R-:W-:Y:S01]  /*2150*/  @P2 FMUL.FTZ R148, R195, R149 ;  /* 0x00000095c3942220 */ /* 0x000fe20000410000 */
[----:B------:R-:W-:Y:S01]  /*2160*/  ISETP.GE.U32.AND P2, PT, R182, RZ, PT ;  /* 0x000000ffb600720c */ /* 0x000fe20003f46070 */
[----:B------:R-:W-:Y:S01]  /*2170*/  @P6 FMUL.FTZ R193, R192, R191 ;  /* 0x000000bfc0c16220 */ /* 0x000fe20000410000 */
[----:B------:R-:W-:Y:S01]  /*2180*/  @P5 FMUL.FTZ R188, R196, R155 ;  /* 0x0000009bc4bc5220 */ /* 0x000fe20000410000 */
[----:B------:R-:W-:Y:S01]  /*2190*/  @P6 FMUL.FTZ R194, R192, R154 ;  /* 0x0000009ac0c26220 */ /* 0x000fe20000410000 */
[-CC-:B------:R-:W-:Y:S01]  /*21a0*/  FFMA.FTZ R154, R16, R177.reuse, R184.reuse ;  /* 0x000000b1109a7223 */ /* 0x180fe200000100b8 */
[----:B------:R-:W-:Y:S01]  /*21b0*/  @P5 FMUL.FTZ R189, R196, R190 ;  /* 0x000000bec4bd5220 */ /* 0x000fe20000410000 */
[----:B------:R-:W-:Y:S01]  /*21c0*/  LOP3.LUT P6, RZ, R183, 0xff00, RZ, 0xc0, !PT ;  /* 0x0000ff00b7ff7812 */ /* 0x000fe200078cc0ff */
[----:B------:R-:W-:Y:S01]  /*21d0*/  FFMA.FTZ R195, R20, R177, R184 ;  /* 0x000000b114c37223 */ /* 0x000fe200000100b8 */
[----:B------:R-:W-:Y:S01]  /*21e0*/  FADD.FTZ R149, R15, -R154 ;  /* 0x8000009a0f957221 */ /* 0x000fe20000010000 */
[C---:B------:R-:W-:Y:S01]  /*21f0*/  LOP3.LUT P5, RZ, R183.reuse, 0xff0000, RZ, 0xc0, !PT ;  /* 0x00ff0000b7ff7812 */ /* 0x040fe200078ac0ff */
[----:B------:R-:W-:Y:S01]  /*2200*/  HFMA2 R190, -RZ, RZ, 0, 0 ;  /* 0x00000000ffbe7431 */ /* 0x000fe200000001ff */
[----:B------:R-:W-:Y:S01]  /*2210*/  ISETP.GE.U32.AND.EX P2, PT, R183, 0x1000000, PT, P2 ;  /* 0x01000000b700780c */ /* 0x000fe20003f46120 */
[----:B------:R-:W-:Y:S01]  /*2220*/  FMUL.FTZ R154, R176, R149 ;  /* 0x00000095b09a7220 */ /* 0x000fe20000410000 */
[----:B------:R-:W-:Y:S01]  /*2230*/  FADD.FTZ R195, R18, -R195 ;  /* 0x800000c312c37221 */ /* 0x000fe20000010000 */
[----:B------:R-:W-:Y:S01]  /*2240*/  MOV R149, RZ ;  /* 0x000000ff00957202 */ /* 0x000fe20000000f00 */
[----:B------:R-:W-:-:S02]  /*2250*/  HFMA2 R196, -RZ, RZ, 0, 0 ;  /* 0x00000000ffc47431 */ /* 0x000fc400000001ff */
[----:B------:R-:W-:Y:S01]  /*2260*/  FMUL.FTZ R154, R154, R175 ;  /* 0x000000af9a9a7220 */ /* 0x000fe20000410000 */
[----:B------:R-:W-:Y:S01]  /*2270*/  FMUL.FTZ R192, R176, R195 ;  /* 0x000000c3b0c07220 */ /* 0x000fe20000410000 */
[----:B------:R-:W-:Y:S01]  /*2280*/  FADD.FTZ R111, R111, R188 ;  /* 0x000000bc6f6f7221 */ /* 0x000fe20000010000 */
[----:B------:R-:W-:Y:S02]  /*2290*/  @P6 HADD2.F32 R150, -RZ, R150.H1_H1 ;  /* 0x30000096ff966230 */ /* 0x000fe40000004100 */
[----:B------:R-:W-:Y:S01]  /*22a0*/  FMUL.FTZ R201, R154, UR13 ;  /* 0x0000000d9ac97c20 */ /* 0x000fe20008410000 */
[----:B------:R-:W-:Y:S01]  /*22b0*/  FFMA.FTZ R154, R19, R177, R184 ;  /* 0x000000b1139a7223 */ /* 0x000fe200000100b8 */
[--C-:B------:R-:W-:Y:S02]  /*22c0*/  @P5 HADD2.F32 R191, -RZ, R151.reuse.H0_H0 ;  /* 0x20000097ffbf5230 */ /* 0x100fe40000004100 */
[----:B------:R-:W-:Y:S01]  /*22d0*/  FMUL.FTZ R195, R192, R175 ;  /* 0x000000afc0c37220 */ /* 0x000fe20000410000 */
[----:B------:R-:W-:-:S02]  /*22e0*/  @P2 HADD2.F32 R197, -RZ, R151.H1_H1 ;  /* 0x30000097ffc52230 */ /* 0x000fc40000004100 */
[----:B------:R-:W-:Y:S01]  /*22f0*/  FADD.FTZ R151, R17, -R154 ;  /* 0x8000009a11977221 */ /* 0x000fe20000010000 */
[----:B------:R-:W-:Y:S01]  /*2300*/  @P6 FMUL.FTZ R190, R201, R150 ;  /* 0x00000096c9be6220 */ /* 0x000fe20000410000 */
[----:B------:R-:W-:Y:S02]  /*2310*/  @P5 HADD2.F32 R192, -RZ, R43.H0_H0 ;  /* 0x2000002bffc05230 */ /* 0x000fe40000004100 */
[----:B------:R-:W-:Y:S01]  /*2320*/  FMUL.FTZ R200, R195, UR13 ;  /* 0x0000000dc3c87c20 */ /* 0x000fe20008410000 */
[----:B------:R-:W-:Y:S01]  /*2330*/  FMUL.FTZ R150, R176, R151 ;  /* 0x00000097b0967220 */ /* 0x000fe20000410000 */
[----:B------:R-:W-:Y:S01]  /*2340*/  CS2R R154, SRZ ;  /* 0x00000000009a7805 */ /* 0x000fe2000001ff00 */
[----:B------:R-:W-:Y:S01]  /*2350*/  FADD.FTZ R144, R144, R193 ;  /* 0x000000c190907221 */ /* 0x000fe20000010000 */
[----:B------:R-:W-:Y:S01]  /*2360*/  @P2 FMUL.FTZ R196, R200, R197 ;  /* 0x000000c5c8c42220 */ /* 0x000fe20000410000 */
[----:B------:R-:W-:Y:S01]  /*2370*/  FMUL.FTZ R151, R150, R175 ;  /* 0x000000af96977220 */ /* 0x000fe20000410000 */
[----:B------:R-:W-:-:S02]  /*2380*/  @P6 HADD2.F32 R150, -RZ, R42.H1_H1 ;  /* 0x3000002aff966230 */ /* 0x000fc40000004100 */
[----:B------:R-:W-:Y:S01]  /*2390*/  FADD.FTZ R145, R145, R190 ;  /* 0x000000be91917221 */ /* 0x000fe20000010000 */
[----:B------:R-:W-:Y:S01]  /*23a0*/  FADD.FTZ R147, R147, R196 ;  /* 0x000000c493937221 */ /* 0x000fe20000010000 */
[----:B------:R-:W-:Y:S01]  /*23b0*/  FMUL.FTZ R198, R151, UR13 ;  /* 0x0000000d97c67c20 */ /* 0x000fe20008410000 */
[----:B------:R-:W-:Y:S02]  /*23c0*/  @P2 HADD2.F32 R151, -RZ, R43.H1_H1 ;  /* 0x3000002bff972230 */ /* 0x000fe40000004100 */
[----:B------:R-:W-:Y:S01]  /*23d0*/  @P6 FMUL.FTZ R149, R201, R150 ;  /* 0x00000096c9956220 */ /* 0x000fe20000410000 */
[C---:B------:R-:W-:Y:S01]  /*23e0*/  @P5 FMUL.FTZ R154, R198.reuse, R192 ;  /* 0x000000c0c69a5220 */ /* 0x040fe20000410000 */
[----:B------:R-:W-:Y:S01]  /*23f0*/  @P5 FMUL.FTZ R155, R198, R191 ;  /* 0x000000bfc69b5220 */ /* 0x000fe20000410000 */
[----:B------:R-:W-:Y:S02]  /*2400*/  @P2 FMUL.FTZ R199, R200, R151 ;  /* 0x00000097c8c72220 */ /* 0x000fe40000410000 */
[----:B------:R-:W-:-:S02]  /*2410*/  F2FP.F16.F32.PACK_AB R150, R149, R194 ;  /* 0x000000c29596723e */ /* 0x000fc400000000ff */
[----:B------:R-:W-:Y:S01]  /*2420*/  F2FP.F16.F32.PACK_AB R149, R189, R148 ;  /* 0x00000094bd95723e */ /* 0x000fe200000000ff */
[----:B------:R-:W-:Y:S01]  /*2430*/  FADD.FTZ R146, R146, R155 ;  /* 0x0000009b92927221 */ /* 0x000fe20000010000 */
[----:B------:R-:W-:Y:S02]  /*2440*/  F2FP.F16.F32.PACK_AB R151, R199, R154 ;  /* 0x0000009ac797723e */ /* 0x000fe400000000ff */
[----:B------:R-:W-:Y:S01]  /*2450*/  F2FP.F16.F32.PACK_AB R148, R153, R152 ;  /* 0x000000989994723e */ /* 0x000fe200000000ff */
[----:B------:R-:W-:Y:S06]  /*2460*/  BRA `(.L_x_1933) ;  /* 0x0000000400c07947 */ /* 0x000fec0003800000 */
.L_x_1932:
[-CC-:B------:R-:W-:Y:S01]  /*2470*/  FFMA.FTZ R129, R173, R177.reuse, R184.reuse ;  /* 0x000000b1ad817223 */ /* 0x180fe200000100b8 */
[----:B------:R-:W-:Y:S01]  /*2480*/  LOP3.LUT P5, RZ, R182, 0xff, RZ, 0xc0, !PT ;  /* 0x000000ffb6ff7812 */ /* 0x000fe200078ac0ff */
[-CC-:B------:R-:W-:Y:S01]  /*2490*/  FFMA.FTZ R186, R8, R177.reuse, R184.reuse ;  /* 0x000000b108ba7223 */ /* 0x180fe200000100b8 */
[----:B------:R-:W-:Y:S01]  /*24a0*/  LOP3.LUT P6, RZ, R182, 0xff00, RZ, 0xc0, !PT ;  /* 0x0000ff00b6ff7812 */ /* 0x000fe200078cc0ff */
[----:B------:R-:W-:Y:S01]  /*24b0*/  FADD.FTZ R129, R6, -R129 ;  /* 0x8000008106817221 */ /* 0x000fe20000010000 */
[----:B0-----:R-:W-:Y:S01]  /*24c0*/  FFMA.FTZ R155, R9, R177, R184 ;  /* 0x000000b1099b7223 */ /* 0x001fe200000100b8 */
[----:B------:R-:W-:Y:S01]  /*24d0*/  FADD.FTZ R153, R7, -R186 ;  /* 0x800000ba07997221 */ /* 0x000fe20000010000 */
[----:B------:R-:W-:Y:S02]  /*24e0*/  HFMA2 R131, -RZ, RZ, 0, 0 ;  /* 0x00000000ff837431 */ /* 0x000fe400000001ff */
[C---:B------:R-:W-:Y:S01]  /*24f0*/  FMUL.FTZ R128, R176.reuse, R129 ;  /* 0x00000081b0807220 */ /* 0x040fe20000410000 */
[----:B------:R-:W-:Y:S01]  /*2500*/  MOV R152, RZ ;  /* 0x000000ff00987202 */ /* 0x000fe20000000f00 */
[----:B------:R-:W-:Y:S01]  /*2510*/  FMUL.FTZ R191, R176, R153 ;  /* 0x00000099b0bf7220 */ /* 0x000fe20000410000 */
[----:B------:R-:W-:Y:S01]  /*2520*/  FADD.FTZ R155, R10, -R155 ;  /* 0x8000009b0a9b7221 */ /* 0x000fe20000010000 */
[----:B------:R-:W-:Y:S01]  /*2530*/  FMUL.FTZ R129, R128, R175 ;  /* 0x000000af80817220 */ /* 0x000fe20000410000 */
[----:B------:R-:W-:Y:S01]  /*2540*/  LOP3.LUT P2, RZ, R182, 0xff0000, RZ, 0xc0, !PT ;  /* 0x00ff0000b6ff7812 */ /* 0x000fe2000784c0ff */
[----:B-----5:R-:W-:-:S02]  /*2550*/  @P5 HADD2.F32 R130, -RZ, R148.H0_H0 ;  /* 0x20000094ff825230 */ /* 0x020fc40000004100 */
[----:B------:R-:W-:Y:S01]  /*2560*/  FMUL.FTZ R196, R176, R155 ;  /* 0x0000009bb0c47220 */ /* 0x000fe20000410000 */
[----:B------:R-:W-:Y:S02]  /*2570*/  @P5 HADD2.F32 R154, -RZ, R40.H0_H0 ;  /* 0x20000028ff9a5230 */ /* 0x000fe40000004100 */
[----:B------:R-:W-:Y:S01]  /*2580*/  FMUL.FTZ R129, R129, UR13 ;  /* 0x0000000d81817c20 */ /* 0x000fe20008410000 */
[----:B------:R-:W-:Y:S01]  /*2590*/  @P6 HADD2.F32 R155, -RZ, R148.H1_H1 ;  /* 0x30000094ff9b6230 */ /* 0x000fe20000004100 */
[----:B------:R-:W-:Y:S01]  /*25a0*/  MOV R153, RZ ;  /* 0x000000ff00997202 */ /* 0x000fe20000000f00 */
[----:B------:R-:W-:Y:S02]  /*25b0*/  @P6 HADD2.F32 R185, -RZ, R40.H1_H1 ;  /* 0x30000028ffb96230 */ /* 0x000fe40000004100 */
[C---:B------:R-:W-:Y:S01]  /*25c0*/  @P5 FMUL.FTZ R131, R129.reuse, R130 ;  /* 0x0000008281835220 */ /* 0x040fe20000410000 */
[----:B------:R-:W-:Y:S01]  /*25d0*/  @P5 FMUL.FTZ R152, R129, R154 ;  /* 0x0000009a81985220 */ /* 0x000fe20000410000 */
[----:B------:R-:W-:Y:S01]  /*25e0*/  FMUL.FTZ R129, R191, R175 ;  /* 0x000000afbf817220 */ /* 0x000fe20000410000 */
[----:B------:R-:W-:Y:S01]  /*25f0*/  HFMA2 R130, -RZ, RZ, 0, 0 ;  /* 0x00000000ff827431 */ /* 0x000fe200000001ff */
[----:B------:R-:W-:Y:S01]  /*2600*/  LOP3.LUT P5, RZ, R182, 0xff000000, RZ, 0xc0, !PT ;  /* 0xff000000b6ff7812 */ /* 0x000fe200078ac0ff */
[-CC-:B------:R-:W-:Y:S01]  /*2610*/  FFMA.FTZ R189, R13, R177.reuse, R184.reuse ;  /* 0x000000b10dbd7223 */ /* 0x180fe200000100b8 */
[----:B------:R-:W-:Y:S01]  /*2620*/  FMUL.FTZ R154, R129, UR13 ;  /* 0x0000000d819a7c20 */ /* 0x000fe20008410000 */
[----:B------:R-:W-:Y:S01]  /*2630*/  FFMA.FTZ R188, R12, R177, R184 ;  /* 0x000000b10cbc7223 */ /* 0x000fe200000100b8 */
[----:B------:R-:W-:Y:S01]  /*2640*/  FMUL.FTZ R148, R196, R175 ;  /* 0x000000afc4947220 */ /* 0x000fe20000410000 */
[----:B------:R-:W-:Y:S01]  /*2650*/  FADD.FTZ R189, R14, -R189 ;  /* 0x800000bd0ebd7221 */ /* 0x000fe20000010000 */
[C---:B------:R-:W-:Y:S01]  /*2660*/  @P6 FMUL.FTZ R130, R154.reuse, R155 ;  /* 0x0000009b9a826220 */ /* 0x040fe20000410000 */
[----:B------:R-:W-:Y:S01]  /*2670*/  @P6 FMUL.FTZ R153, R154, R185 ;  /* 0x000000b99a996220 */ /* 0x000fe20000410000 */
[----:B------:R-:W-:Y:S01]  /*2680*/  LOP3.LUT P6, RZ, R183, 0xff, RZ, 0xc0, !PT ;  /* 0x000000ffb7ff7812 */ /* 0x000fe200078cc0ff */
[----:B------:R-:W-:Y:S01]  /*2690*/  FADD.FTZ R185, R11, -R188 ;  /* 0x800000bc0bb97221 */ /* 0x000fe20000010000 */
[----:B------:R-:W-:Y:S01]  /*26a0*/  FMUL.FTZ R198, R176, R189 ;  /* 0x000000bdb0c67220 */ /* 0x000fe20000410000 */
[----:B------:R-:W-:-:S02]  /*26b0*/  @P2 HADD2.F32 R187, -RZ, R149.H0_H0 ;  /* 0x20000095ffbb2230 */ /* 0x000fc40000004100 */
[----:B------:R-:W-:Y:S01]  /*26c0*/  FMUL.FTZ R186, R148, UR13 ;  /* 0x0000000d94ba7c20 */ /* 0x000fe20008410000 */
[----:B------:R-:W-:Y:S01]  /*26d0*/  FMUL.FTZ R193, R176, R185 ;  /* 0x000000b9b0c17220 */ /* 0x000fe20000410000 */
[-C--:B------:R-:W-:Y:S01]  /*26e0*/  FMUL.FTZ R185, R198, R175.reuse ;  /* 0x000000afc6b97220 */ /* 0x080fe20000410000 */
[----:B------:R-:W-:Y:S02]  /*26f0*/  @P5 HADD2.F32 R190, -RZ, R149.H1_H1 ;  /* 0x30000095ffbe5230 */ /* 0x000fe40000004100 */
[----:B------:R-:W-:Y:S02]  /*2700*/  HFMA2 R129, -RZ, RZ, 0, 0 ;  /* 0x00000000ff817431 */ /* 0x000fe400000001ff */
[----:B------:R-:W-:Y:S02]  /*2710*/  @P2 HADD2.F32 R189, -RZ, R41.H0_H0 ;  /* 0x20000029ffbd2230 */ /* 0x000fe40000004100 */
[----:B------:R-:W-:Y:S01]  /*2720*/  FMUL.FTZ R149, R193, R175 ;  /* 0x000000afc1957220 */ /* 0x000fe20000410000 */
[----:B------:R-:W-:Y:S01]  /*2730*/  FMUL.FTZ R185, R185, UR13 ;  /* 0x0000000db9b97c20 */ /* 0x000fe20008410000 */
[----:B------:R-:W-:Y:S01]  /*2740*/  MOV R148, RZ ;  /* 0x000000ff00947202 */ /* 0x000fe20000000f00 */
[----:B------:R-:W-:-:S02]  /*2750*/  @P6 HADD2.F32 R194, -RZ, R150.H0_H0 ;  /* 0x20000096ffc26230 */ /* 0x000fc40000004100 */
[C---:B------:R-:W-:Y:S01]  /*2760*/  @P2 FMUL.FTZ R129, R186.reuse, R187 ;  /* 0x000000bbba812220 */ /* 0x040fe20000410000 */
[----:B------:R-:W-:Y:S02]  /*2770*/  @P6 HADD2.F32 R200, -RZ, R42.H0_H0 ;  /* 0x2000002affc86230 */ /* 0x000fe40000004100 */
[----:B------:R-:W-:Y:S01]  /*2780*/  FMUL.FTZ R149, R149, UR13 ;  /* 0x0000000d95957c20 */ /* 0x000fe20008410000 */
[----:B------:R-:W-:Y:S02]  /*2790*/  @P5 HADD2.F32 R192, -RZ, R41.H1_H1 ;  /* 0x30000029ffc05230 */ /* 0x000fe40000004100 */
[----:B------:R-:W-:Y:S01]  /*27a0*/  @P2 FMUL.FTZ R148, R186, R189 ;  /* 0x000000bdba942220 */ /* 0x000fe20000410000 */
[----:B------:R-:W-:Y:S01]  /*27b0*/  HFMA2 R187, -RZ, RZ, 0, 0 ;  /* 0x00000000ffbb7431 */ /* 0x000fe200000001ff */
[----:B------:R-:W-:Y:S01]  /*27c0*/  MOV R188, RZ ;  /* 0x000000ff00bc7202 */ /* 0x000fe20000000f00 */
[-C--:B------:R-:W-:Y:S01]  /*27d0*/  FFMA.FTZ R186, R16, R177.reuse, R184 ;  /* 0x000000b110ba7223 */ /* 0x080fe200000100b8 */
[----:B------:R-:W-:Y:S01]  /*27e0*/  CS2R R154, SRZ ;  /* 0x00000000009a7805 */ /* 0x000fe2000001ff00 */
[C---:B------:R-:W-:Y:S01]  /*27f0*/  @P6 FMUL.FTZ R187, R185.reuse, R194 ;  /* 0x000000c2b9bb6220 */ /* 0x040fe20000410000 */
[----:B------:R-:W-:Y:S01]  /*2800*/  @P6 FMUL.FTZ R188, R185, R200 ;  /* 0x000000c8b9bc6220 */ /* 0x000fe20000410000 */
[----:B------:R-:W-:Y:S01]  /*2810*/  LOP3.LUT P6, RZ, R183, 0xff00, RZ, 0xc0, !PT ;  /* 0x0000ff00b7ff7812 */ /* 0x000fe200078cc0ff */
[C---:B------:R-:W-:Y:S01]  /*2820*/  @P5 FMUL.FTZ R154, R149.reuse, R190 ;  /* 0x000000be959a5220 */ /* 0x040fe20000410000 */
[----:B------:R-:W-:Y:S01]  /*2830*/  @P5 FMUL.FTZ R155, R149, R192 ;  /* 0x000000c0959b5220 */ /* 0x000fe20000410000 */
[----:B------:R-:W-:Y:S01]  /*2840*/  FADD.FTZ R149, R15, -R186 ;  /* 0x800000ba0f957221 */ /* 0x000fe20000010000 */
[----:B------:R-:W-:Y:S01]  /*2850*/  ISETP.GE.U32.AND P2, PT, R182, RZ, PT ;  /* 0x000000ffb600720c */ /* 0x000fe20003f46070 */
[----:B------:R-:W-:Y:S01]  /*2860*/  FFMA.FTZ R189, R20, R177, R184 ;  /* 0x000000b114bd7223 */ /* 0x000fe200000100b8 */
[C---:B------:R-:W-:Y:S01]  /*2870*/  LOP3.LUT P5, RZ, R183.reuse, 0xff0000, RZ, 0xc0, !PT ;  /* 0x00ff0000b7ff7812 */ /* 0x040fe200078ac0ff */
[----:B------:R-:W-:Y:S01]  /*2880*/  FMUL.FTZ R195, R176, R149 ;  /* 0x00000095b0c37220 */ /* 0x000fe20000410000 */
[----:B------:R-:W-:Y:S01]  /*2890*/  ISETP.GE.U32.AND.EX P2, PT, R183, 0x1000000, PT, P2 ;  /* 0x01000000b700780c */ /* 0x000fe20003f46120 */
[----:B------:R-:W-:-:S02]  /*28a0*/  HFMA2 R190, -RZ, RZ, 0, 0 ;  /* 0x00000000ffbe7431 */ /* 0x000fc400000001ff */
[----:B------:R-:W-:Y:S01]  /*28b0*/  FADD.FTZ R197, R18, -R189 ;  /* 0x800000bd12c57221 */ /* 0x000fe20000010000 */
[----:B------:R-:W-:Y:S01]  /*28c0*/  FMUL.FTZ R149, R195, R175 ;  /* 0x000000afc3957220 */ /* 0x000fe20000410000 */
[----:B------:R-:W-:Y:S01]  /*28d0*/  MOV R189, RZ ;  /* 0x000000ff00bd7202 */ /* 0x000fe20000000f00 */
[----:B------:R-:W-:Y:S02]  /*28e0*/  @P6 HADD2.F32 R185, -RZ, R150.H1_H1 ;  /* 0x30000096ffb96230 */ /* 0x000fe40000004100 */
[----:B------:R-:W-:Y:S01]  /*28f0*/  FFMA.FTZ R150, R19, R177, R184 ;  /* 0x000000b113967223 */ /* 0x000fe200000100b8 */
[----:B------:R-:W-:Y:S01]  /*2900*/  FMUL.FTZ R186, R149, UR13 ;  /* 0x0000000d95ba7c20 */ /* 0x000fe20008410000 */
[----:B------:R-:W-:Y:S01]  /*2910*/  FMUL.FTZ R202, R176, R197 ;  /* 0x000000c5b0ca7220 */ /* 0x000fe20000410000 */
[----:B------:R-:W-:Y:S01]  /*2920*/  @P6 HADD2.F32 R197, -RZ, R42.H1_H1 ;  /* 0x3000002affc56230 */ /* 0x000fe20000004100 */
[----:B------:R-:W-:Y:S01]  /*2930*/  MOV R149, RZ ;  /* 0x000000ff00957202 */ /* 0x000fe20000000f00 */
[----:B------:R-:W-:Y:S01]  /*2940*/  @P6 FMUL.FTZ R190, R186, R185 ;  /* 0x000000b9babe6220 */ /* 0x000fe20000410000 */
[----:B------:R-:W-:Y:S01]  /*2950*/  FADD.FTZ R185, R17, -R150 ;  /* 0x8000009611b97221 */ /* 0x000fe20000010000 */
[----:B------:R-:W-:-:S02]  /*2960*/  @P5 HADD2.F32 R199, -RZ, R151.H0_H0 ;  /* 0x20000097ffc75230 */ /* 0x000fc40000004100 */
[----:B------:R-:W-:Y:S01]  /*2970*/  @P6 FMUL.FTZ R149, R186, R197 ;  /* 0x000000c5ba956220 */ /* 0x000fe20000410000 */
[--C-:B------:R-:W-:Y:S02]  /*2980*/  @P5 HADD2.F32 R201, -RZ, R43.reuse.H0_H0 ;  /* 0x2000002bffc95230 */ /* 0x100fe40000004100 */
[----:B------:R-:W-:Y:S01]  /*2990*/  FMUL.FTZ R200, R176, R185 ;  /* 0x000000b9b0c87220 */ /* 0x000fe20000410000 */
[-C--:B------:R-:W-:Y:S01]  /*29a0*/  FMUL.FTZ R185, R202, R175.reuse ;  /* 0x000000afcab97220 */ /* 0x080fe20000410000 */
[----:B------:R-:W-:Y:S01]  /*29b0*/  @P2 HADD2.F32 R206, -RZ, R43.H1_H1 ;  /* 0x3000002bffce2230 */ /* 0x000fe20000004100 */
[----:B------:R-:W-:Y:S01]  /*29c0*/  MOV R194, RZ ;  /* 0x000000ff00c27202 */ /* 0x000fe20000000f00 */
[----:B------:R-:W-:Y:S01]  /*29d0*/  FMUL.FTZ R150, R200, R175 ;  /* 0x000000afc8967220 */ /* 0x000fe20000410000 */
[----:B------:R-:W-:Y:S02]  /*29e0*/  @P2 HADD2.F32 R204, -RZ, R151.H1_H1 ;  /* 0x30000097ffcc2230 */ /* 0x000fe40000004100 */
[----:B------:R-:W-:Y:S01]  /*29f0*/  FMUL.FTZ R185, R185, UR13 ;  /* 0x0000000db9b97c20 */ /* 0x000fe20008410000 */
[----:B------:R-:W-:-:S02]  /*2a00*/  HFMA2 R151, -RZ, RZ, 0, 0 ;  /* 0x00000000ff977431 */ /* 0x000fc400000001ff */
[----:B------:R-:W-:Y:S01]  /*2a10*/  FMUL.FTZ R150, R150, UR13 ;  /* 0x0000000d96967c20 */ /* 0x000fe20008410000 */
[----:B------:R-:W-:Y:S02]  /*2a20*/  HFMA2 R192, -RZ, RZ, 0, 0 ;  /* 0x00000000ffc07431 */ /* 0x000fe400000001ff */
[C---:B------:R-:W-:Y:S01]  /*2a30*/  @P2 FMUL.FTZ R194, R185.reuse, R206 ;  /* 0x000000ceb9c22220 */ /* 0x040fe20000410000 */
[----:B------:R-:W-:Y:S01]  /*2a40*/  @P2 FMUL.FTZ R192, R185, R204 ;  /* 0x000000ccb9c02220 */ /* 0x000fe20000410000 */
[C---:B------:R-:W-:Y:S01]  /*2a50*/  @P5 FMUL.FTZ R151, R150.reuse, R199 ;  /* 0x000000c796975220 */ /* 0x040fe20000410000 */
[----:B------:R-:W-:Y:S01]  /*2a60*/  @P5 FMUL.FTZ R189, R150, R201 ;  /* 0x000000c996bd5220 */ /* 0x000fe20000410000 */
[----:B------:R-:W-:Y:S01]  /*2a70*/  F2FP.F16.F32.PACK_AB R150, R149, R188 ;  /* 0x000000bc9596723e */ /* 0x000fe200000000ff */
[----:B------:R-:W-:Y:S01]  /*2a80*/  FADD.FTZ R185, R108, R131 ;  /* 0x000000836cb97221 */ /* 0x000fe20000010000 */
[----:B------:R-:W-:Y:S01]  /*2a90*/  FADD.FTZ R186, R109, R130 ;  /* 0x000000826dba7221 */ /* 0x000fe20000010000 */
[----:B------:R-:W-:Y:S01]  /*2aa0*/  FADD.FTZ R110, R110, R129 ;  /* 0x000000816e6e7221 */ /* 0x000fe20000010000 */
[----:B------:R-:W-:Y:S01]  /*2ab0*/  FADD.FTZ R146, R146, R151 ;  /* 0x0000009792927221 */ /* 0x000fe20000010000 */
[----:B------:R-:W-:Y:S01]  /*2ac0*/  F2FP.F16.F32.PACK_AB R149, R155, R148 ;  /* 0x000000949b95723e */ /* 0x000fe200000000ff */
[----:B------:R-:W-:Y:S01]  /*2ad0*/  FADD.FTZ R111, R111, R154 ;  /* 0x0000009a6f6f7221 */ /* 0x000fe20000010000 */
[----:B------:R-:W-:Y:S01]  /*2ae0*/  FADD.FTZ R144, R144, R187 ;  /* 0x000000bb90907221 */ /* 0x000fe20000010000 */
[----:B------:R-:W-:Y:S01]  /*2af0*/  FADD.FTZ R145, R145, R190 ;  /* 0x000000be91917221 */ /* 0x000fe20000010000 */
[----:B------:R-:W-:Y:S01]  /*2b00*/  FADD.FTZ R147, R147, R192 ;  /* 0x000000c093937221 */ /* 0x000fe20000010000 */
[----:B------:R-:W-:-:S02]  /*2b10*/  F2FP.F16.F32.PACK_AB R131, R202, R200 ;  /* 0x000000c8ca83723e */ /* 0x000fc400000000ff */
[----:B------:R-:W-:Y:S02]  /*2b20*/  F2FP.F16.F32.PACK_AB R130, R195, R198 ;  /* 0x000000c6c382723e */ /* 0x000fe400000000ff */
[----:B------:R-:W-:Y:S02]  /*2b30*/  F2FP.F16.F32.PACK_AB R129, R193, R196 ;  /* 0x000000c4c181723e */ /* 0x000fe400000000ff */
[----:B------:R-:W-:Y:S02]  /*2b40*/  F2FP.F16.F32.PACK_AB R128, R191, R128 ;  /* 0x00000080bf80723e */ /* 0x000fe400000000ff */
[----:B------:R-:W-:Y:S02]  /*2b50*/  F2FP.F16.F32.PACK_AB R151, R194, R189 ;  /* 0x000000bdc297723e */ /* 0x000fe400000000ff */
[----:B------:R-:W-:-:S07]  /*2b60*/  F2FP.F16.F32.PACK_AB R148, R153, R152 ;  /* 0x000000989994723e */ /* 0x000fce00000000ff */
.L_x_1933:
[----:B------:R-:W0:Y:S08]  /*2b70*/  @P1 LDC.64 R152, c[0x0][0x478] ;  /* 0x00011e00ff981b82 */ /* 0x000e300000000a00 */
[----:B------:R-:W1:Y:S01]  /*2b80*/  LDC.64 R108, c[0x0][0x468] ;  /* 0x00011a00ff6c7b82 */ /* 0x000e620000000a00 */
[----:B0-----:R-:W-:-:S05]  /*2b90*/  @P1 IMAD.WIDE.U32 R152, R174, 0x10, R152 ;  /* 0x00000010ae981825 */ /* 0x001fca00078e0098 */
[----:B------:R2:W-:Y:S01]  /*2ba0*/  @P1 STG.E.128 desc[UR6][R152.64], R128 ;  /* 0x0000008098001986 */ /* 0x0005e2000c101d06 */
[C---:B-1----:R-:W-:Y:S01]  /*2bb0*/  IMAD.WIDE.U32 R154, R174.reuse, 0x10, R108 ;  /* 0x00000010ae9a7825 */ /* 0x042fe200078e006c */
[----:B------:R-:W-:Y:S02]  /*2bc0*/  MOV R108, R185 ;  /* 0x000000b9006c7202 */ /* 0x000fe40000000f00 */
[----:B------:R-:W-:Y:S02]  /*2bd0*/  MOV R109, R186 ;  /* 0x000000ba006d7202 */ /* 0x000fe40000000f00 */
[----:B------:R2:W-:Y:S01]  /*2be0*/  STG.E.128 desc[UR6][R154.64], R148 ;  /* 0x000000949a007986 */ /* 0x0005e2000c101d06 */
[----:B------:R-:W-:-:S07]  /*2bf0*/  IADD3 R174, PT, PT, R174, 0x20, RZ ;  /* 0x00000020aeae7810 */ /* 0x000fce0007ffe0ff */
.L_x_1931:
[----:B------:R-:W-:Y:S05]  /*2c00*/  BSYNC.RECONVERGENT B2 ;  /* 0x0000000000027941 */ /* 0x000fea0003800200 */
.L_x_1930:
        /* <DEDUP_REMOVED lines=10> */
[----:B------:R-:W-:Y:S01]  /*2cb0*/  HFMA2 R131, -RZ, RZ, 0, 0 ;  /* 0x00000000ff837431 */ /* 0x000fe200000001ff */
[----:B------:R-:W-:Y:S01]  /*2cc0*/  MOV R152, RZ ;  /* 0x000000ff00987202 */ /* 0x000fe20000000f00 */
[----:B------:R-:W-:Y:S01]  /*2cd0*/  FADD.FTZ R129, R22, -R129 ;  /* 0x8000008116817221 */ /* 0x000fe20000010000 */
[C---:B------:R-:W-:Y:S01]  /*2ce0*/  LOP3.LUT P4, RZ, R180.reuse, 0xff00, RZ, 0xc0, !PT ;  /* 0x0000ff00b4ff7812 */ /* 0x040fe2000788c0ff */
[--C-:B0-----:R-:W-:Y:S01]  /*2cf0*/  FFMA.FTZ R155, R25, R177, R184.reuse ;  /* 0x000000b1199b7223 */ /* 0x101fe200000100b8 */
[----:B------:R-:W-:Y:S01]  /*2d00*/  LOP3.LUT P5, RZ, R180, 0xff0000, RZ, 0xc0, !PT ;  /* 0x00ff0000b4ff7812 */ /* 0x000fe200078ac0ff */
[----:B------:R-:W-:Y:S01]  /*2d10*/  FMUL.FTZ R128, R176, R129 ;  /* 0x00000081b0807220 */ /* 0x000fe20000410000 */
[----:B------:R-:W-:Y:S01]  /*2d20*/  FFMA.FTZ R154, R28, R177, R184 ;  /* 0x000000b11c9a7223 */ /* 0x000fe200000100b8 */
[----:B------:R-:W-:Y:S01]  /*2d30*/  FADD.FTZ R155, R26, -R155 ;  /* 0x8000009b1a9b7221 */ /* 0x000fe20000010000 */
[----:B------:R-:W-:-:S02]  /*2d40*/  HFMA2 R187, -RZ, RZ, 0, 0 ;  /* 0x00000000ffbb7431 */ /* 0x000fc400000001ff */
[----:B------:R-:W-:Y:S01]  /*2d50*/  FMUL.FTZ R129, R128, R175 ;  /* 0x000000af80817220 */ /* 0x000fe20000410000 */
[----:B------:R-:W-:Y:S01]  /*2d60*/  FADD.FTZ R185, R27, -R154 ;  /* 0x8000009a1bb97221 */ /* 0x000fe20000010000 */
[----:B-----5:R-:W-:Y:S02]  /*2d70*/  @P2 HADD2.F32 R130, -RZ, R148.H0_H0 ;  /* 0x20000094ff822230 */ /* 0x020fe40000004100 */
[C---:B------:R-:W-:Y:S01]  /*2d80*/  FMUL.FTZ R198, R176.reuse, R155 ;  /* 0x0000009bb0c67220 */ /* 0x040fe20000410000 */
[----:B------:R-:W-:Y:S01]  /*2d90*/  FMUL.FTZ R153, R129, UR13 ;  /* 0x0000000d81997c20 */ /* 0x000fe20008410000 */
[----:B------:R-:W-:Y:S02]  /*2da0*/  @P2 HADD2.F32 R129, -RZ, R48.H0_H0 ;  /* 0x20000030ff812230 */ /* 0x000fe40000004100 */
[----:B------:R-:W-:Y:S01]  /*2db0*/  FMUL.FTZ R197, R176, R185 ;  /* 0x000000b9b0c57220 */ /* 0x000fe20000410000 */
[----:B------:R-:W-:Y:S01]  /*2dc0*/  FMUL.FTZ R154, R198, R175 ;  /* 0x000000afc69a7220 */ /* 0x000fe20000410000 */
[C---:B------:R-:W-:Y:S01]  /*2dd0*/  @P2 FMUL.FTZ R131, R153.reuse, R130 ;  /* 0x0000008299832220 */ /* 0x040fe20000410000 */
[----:B------:R-:W-:Y:S01]  /*2de0*/  FFMA.FTZ R130, R24, R177, R184 ;  /* 0x000000b118827223 */ /* 0x000fe200000100b8 */
[----:B------:R-:W-:Y:S01]  /*2df0*/  @P2 FMUL.FTZ R152, R153, R129 ;  /* 0x0000008199982220 */ /* 0x000fe20000410000 */
[----:B------:R-:W-:Y:S01]  /*2e00*/  LOP3.LUT P2, RZ, R180, 0xff000000, RZ, 0xc0, !PT ;  /* 0xff000000b4ff7812 */ /* 0x000fe2000784c0ff */
[----:B------:R-:W-:-:S02]  /*2e10*/  @P4 HADD2.F32 R148, -RZ, R148.H1_H1 ;  /* 0x30000094ff944230 */ /* 0x000fc40000004100 */
[----:B------:R-:W-:Y:S01]  /*2e20*/  FADD.FTZ R129, R23, -R130 ;  /* 0x8000008217817221 */ /* 0x000fe20000010000 */
[----:B------:R-:W-:Y:S01]  /*2e30*/  MOV R153, RZ ;  /* 0x000000ff00997202 */ /* 0x000fe20000000f00 */
[----:B------:R-:W-:Y:S01]  /*2e40*/  FMUL.FTZ R190, R154, UR13 ;  /* 0x0000000d9abe7c20 */ /* 0x000fe20008410000 */
[----:B------:R-:W-:Y:S01]  /*2e50*/  FMUL.FTZ R154, R197, R175 ;  /* 0x000000afc59a7220 */ /* 0x000fe20000410000 */
[----:B------:R-:W-:Y:S01]  /*2e60*/  FMUL.FTZ R196, R176, R129 ;  /* 0x00000081b0c47220 */ /* 0x000fe20000410000 */
[----:B------:R-:W-:Y:S02]  /*2e70*/  HFMA2 R130, -RZ, RZ, 0, 0 ;  /* 0x00000000ff827431 */ /* 0x000fe400000001ff */
[----:B------:R-:W-:Y:S02]  /*2e80*/  @P5 HADD2.F32 R155, -RZ, R149.H0_H0 ;  /* 0x20000095ff9b5230 */ /* 0x000fe40000004100 */
[----:B------:R-:W-:Y:S01]  /*2e90*/  FMUL.FTZ R185, R154, UR13 ;  /* 0x0000000d9ab97c20 */ /* 0x000fe20008410000 */
[----:B------:R-:W-:Y:S01]  /*2ea0*/  FMUL.FTZ R129, R196, R175 ;  /* 0x000000afc4817220 */ /* 0x000fe20000410000 */
[----:B------:R-:W-:-:S02]  /*2eb0*/  CS2R R188, SRZ ;  /* 0x0000000000bc7805 */ /* 0x000fc4000001ff00 */
[----:B------:R-:W-:Y:S01]  /*2ec0*/  LOP3.LUT P6, RZ, R181, 0xff, RZ, 0xc0, !PT ;  /* 0x000000ffb5ff7812 */ /* 0x000fe200078cc0ff */
[----:B------:R-:W-:Y:S02]  /*2ed0*/  @P2 HADD2.F32 R149, -RZ, R149.H1_H1 ;  /* 0x30000095ff952230 */ /* 0x000fe40000004100 */
[----:B------:R-:W-:Y:S01]  /*2ee0*/  FMUL.FTZ R186, R129, UR13 ;  /* 0x0000000d81ba7c20 */ /* 0x000fe20008410000 */
[----:B------:R-:W-:Y:S02]  /*2ef0*/  @P4 HADD2.F32 R129, -RZ, R48.H1_H1 ;  /* 0x30000030ff814230 */ /* 0x000fe40000004100 */
[----:B------:R-:W-:Y:S01]  /*2f00*/  @P5 FMUL.FTZ R187, R190, R155 ;  /* 0x0000009bbebb5220 */ /* 0x000fe20000410000 */
[--C-:B------:R-:W-:Y:S02]  /*2f10*/  @P2 HADD2.F32 R154, -RZ, R49.reuse.H1_H1 ;  /* 0x30000031ff9a2230 */ /* 0x100fe40000004100 */
[C---:B------:R-:W-:Y:S01]  /*2f20*/  @P4 FMUL.FTZ R130, R186.reuse, R148 ;  /* 0x00000094ba824220 */ /* 0x040fe20000410000 */
[----:B------:R-:W-:Y:S01]  /*2f30*/  MOV R148, RZ ;  /* 0x000000ff00947202 */ /* 0x000fe20000000f00 */
[----:B------:R-:W-:Y:S01]  /*2f40*/  @P4 FMUL.FTZ R153, R186, R129 ;  /* 0x00000081ba994220 */ /* 0x000fe20000410000 */
[----:B------:R-:W-:-:S02]  /*2f50*/  @P5 HADD2.F32 R129, -RZ, R49.H0_H0 ;  /* 0x20000031ff815230 */ /* 0x000fc40000004100 */
[----:B------:R-:W-:Y:S02]  /*2f60*/  HFMA2 R155, -RZ, RZ, 0, 0 ;  /* 0x00000000ff9b7431 */ /* 0x000fe400000001ff */
[C---:B------:R-:W-:Y:S01]  /*2f70*/  @P2 FMUL.FTZ R188, R185.reuse, R149 ;  /* 0x00000095b9bc2220 */ /* 0x040fe20000410000 */
[----:B------:R-:W-:Y:S01]  /*2f80*/  @P2 FMUL.FTZ R155, R185, R154 ;  /* 0x0000009ab99b2220 */ /* 0x000fe20000410000 */
[----:B------:R-:W-:Y:S01]  /*2f90*/  ISETP.GE.U32.AND P2, PT, R180, RZ, PT ;  /* 0x000000ffb400720c */ /* 0x000fe20003f46070 */
[----:B------:R-:W-:Y:S01]  /*2fa0*/  @P5 FMUL.FTZ R148, R190, R129 ;  /* 0x00000081be945220 */ /* 0x000fe20000410000 */
[-CC-:B------:R-:W-:Y:S01]  /*2fb0*/  FFMA.FTZ R129, R29, R177.reuse, R184.reuse ;  /* 0x000000b11d817223 */ /* 0x180fe200000100b8 */
[C---:B------:R-:W-:Y:S01]  /*2fc0*/  LOP3.LUT P5, RZ, R181.reuse, 0xff00, RZ, 0xc0, !PT ;  /* 0x0000ff00b5ff7812 */ /* 0x040fe200078ac0ff */
[----:B------:R-:W-:Y:S01]  /*2fd0*/  FFMA.FTZ R154, R32, R177, R184 ;  /* 0x000000b1209a7223 */ /* 0x000fe200000100b8 */
[C---:B------:R-:W-:Y:S01]  /*2fe0*/  LOP3.LUT P4, RZ, R181.reuse, 0xff0000, RZ, 0xc0, !PT ;  /* 0x00ff0000b5ff7812 */ /* 0x040fe2000788c0ff */
[----:B------:R-:W-:Y:S01]  /*2ff0*/  FADD.FTZ R129, R30, -R129 ;  /* 0x800000811e817221 */ /* 0x000fe20000010000 */
[----:B------:R-:W-:Y:S01]  /*3000*/  ISETP.GE.U32.AND.EX P2, PT, R181, 0x1000000, PT, P2 ;  /* 0x01000000b500780c */ /* 0x000fe20003f46120 */
[----:B------:R-:W-:Y:S01]  /*3010*/  FADD.FTZ R185, R31, -R154 ;  /* 0x8000009a1fb97221 */ /* 0x000fe20000010000 */
[----:B------:R-:W-:-:S02]  /*3020*/  @P6 HADD2.F32 R154, -RZ, R150.H0_H0 ;  /* 0x20000096ff9a6230 */ /* 0x000fc40000004100 */
[C---:B------:R-:W-:Y:S01]  /*3030*/  FMUL.FTZ R200, R176.reuse, R129 ;  /* 0x00000081b0c87220 */ /* 0x040fe20000410000 */
[----:B------:R-:W-:Y:S01]  /*3040*/  MOV R149, RZ ;  /* 0x000000ff00957202 */ /* 0x000fe20000000f00 */
[----:B------:R-:W-:Y:S01]  /*3050*/  FMUL.FTZ R199, R176, R185 ;  /* 0x000000b9b0c77220 */ /* 0x000fe20000410000 */
[----:B------:R-:W-:Y:S01]  /*3060*/  CS2R R190, SRZ ;  /* 0x0000000000be7805 */ /* 0x000fe2000001ff00 */
[-C--:B------:R-:W-:Y:S01]  /*3070*/  FMUL.FTZ R129, R200, R175.reuse ;  /* 0x000000afc8817220 */ /* 0x080fe20000410000 */
[----:B------:R-:W-:Y:S01]  /*3080*/  CS2R R194, SRZ ;  /* 0x0000000000c27805 */ /* 0x000fe2000001ff00 */
[----:B------:R-:W-:Y:S02]  /*3090*/  @P5 HADD2.F32 R186, -RZ, R150.H1_H1 ;  /* 0x30000096ffba5230 */ /* 0x000fe40000004100 */
[----:B------:R-:W-:Y:S01]  /*30a0*/  FMUL.FTZ R185, R199, R175 ;  /* 0x000000afc7b97220 */ /* 0x000fe20000410000 */
[----:B------:R-:W-:Y:S01]  /*30b0*/  FMUL.FTZ R129, R129, UR13 ;  /* 0x0000000d81817c20 */ /* 0x000fe20008410000 */
[----:B------:R-:W-:-:S02]  /*30c0*/  @P6 HADD2.F32 R150, -RZ, R50.H0_H0 ;  /* 0x20000032ff966230 */ /* 0x000fc40000004100 */
[----:B------:R-:W-:Y:S01]  /*30d0*/  FADD.FTZ R114, R114, R187 ;  /* 0x000000bb72727221 */ /* 0x000fe20000010000 */
[--C-:B------:R-:W-:Y:S02]  /*30e0*/  @P4 HADD2.F32 R192, -RZ, R151.reuse.H0_H0 ;  /* 0x20000097ffc04230 */ /* 0x100fe40000004100 */
[----:B------:R-:W-:Y:S01]  /*30f0*/  @P6 FMUL.FTZ R149, R129, R154 ;  /* 0x0000009a81956220 */ /* 0x000fe20000410000 */
[-CC-:B------:R-:W-:Y:S01]  /*3100*/  FFMA.FTZ R154, R35, R177.reuse, R184.reuse ;  /* 0x000000b1239a7223 */ /* 0x180fe200000100b8 */
[----:B------:R-:W-:Y:S02]  /*3110*/  @P2 HADD2.F32 R193, -RZ, R151.H1_H1 ;  /* 0x30000097ffc12230 */ /* 0x000fe40000004100 */
[----:B------:R-:W-:Y:S01]  /*3120*/  FFMA.FTZ R151, R156, R177, R184 ;  /* 0x000000b19c977223 */ /* 0x000fe200000100b8 */
[----:B------:R-:W-:Y:S01]  /*3130*/  @P6 FMUL.FTZ R189, R129, R150 ;  /* 0x0000009681bd6220 */ /* 0x000fe20000410000 */
[----:B------:R-:W-:Y:S01]  /*3140*/  FADD.FTZ R129, R33, -R154 ;  /* 0x8000009a21817221 */ /* 0x000fe20000010000 */
[----:B------:R-:W-:Y:S01]  /*3150*/  FMUL.FTZ R201, R185, UR13 ;  /* 0x0000000db9c97c20 */ /* 0x000fe20008410000 */
[----:B------:R-:W-:Y:S01]  /*3160*/  FADD.FTZ R151, R34, -R151 ;  /* 0x8000009722977221 */ /* 0x000fe20000010000 */
[----:B------:R-:W-:-:S02]  /*3170*/  @P4 HADD2.F32 R185, -RZ, R51.H0_H0 ;  /* 0x20000033ffb94230 */ /* 0x000fc40000004100 */
[C---:B------:R-:W-:Y:S01]  /*3180*/  FMUL.FTZ R202, R176.reuse, R129 ;  /* 0x00000081b0ca7220 */ /* 0x040fe20000410000 */
[----:B------:R-:W-:Y:S01]  /*3190*/  @P5 FMUL.FTZ R190, R201, R186 ;  /* 0x000000bac9be5220 */ /* 0x000fe20000410000 */
[----:B------:R-:W-:Y:S01]  /*31a0*/  FMUL.FTZ R204, R176, R151 ;  /* 0x00000097b0cc7220 */ /* 0x000fe20000410000 */
[----:B------:R-:W-:Y:S02]  /*31b0*/  @P5 HADD2.F32 R129, -RZ, R50.H1_H1 ;  /* 0x30000032ff815230 */ /* 0x000fe40000004100 */
[-C--:B------:R-:W-:Y:S01]  /*31c0*/  FMUL.FTZ R151, R202, R175.reuse ;  /* 0x000000afca977220 */ /* 0x080fe20000410000 */
[----:B------:R-:W-:Y:S02]  /*31d0*/  HFMA2 R150, -RZ, RZ, 0, 0 ;  /* 0x00000000ff967431 */ /* 0x000fe400000001ff */
[----:B------:R-:W-:Y:S01]  /*31e0*/  FMUL.FTZ R186, R204, R175 ;  /* 0x000000afccba7220 */ /* 0x000fe20000410000 */
[----:B------:R-:W-:Y:S01]  /*31f0*/  MOV R154, RZ ;  /* 0x000000ff009a7202 */ /* 0x000fe20000000f00 */
[----:B------:R-:W-:Y:S01]  /*3200*/  FMUL.FTZ R203, R151, UR13 ;  /* 0x0000000d97cb7c20 */ /* 0x000fe20008410000 */
[----:B------:R-:W-:-:S02]  /*3210*/  @P2 HADD2.F32 R151, -RZ, R51.H1_H1 ;  /* 0x30000033ff972230 */ /* 0x000fc40000004100 */
[----:B------:R-:W-:Y:S01]  /*3220*/  FMUL.FTZ R186, R186, UR13 ;  /* 0x0000000dbaba7c20 */ /* 0x000fe20008410000 */
[----:B------:R-:W-:Y:S01]  /*3230*/  @P5 FMUL.FTZ R150, R201, R129 ;  /* 0x00000081c9965220 */ /* 0x000fe20000410000 */
[C---:B------:R-:W-:Y:S01]  /*3240*/  @P4 FMUL.FTZ R154, R203.reuse, R185 ;  /* 0x000000b9cb9a4220 */ /* 0x040fe20000410000 */
[----:B------:R-:W-:Y:S01]  /*3250*/  @P4 FMUL.FTZ R191, R203, R192 ;  /* 0x000000c0cbbf4220 */ /* 0x000fe20000410000 */
[C---:B------:R-:W-:Y:S01]  /*3260*/  @P2 FMUL.FTZ R195, R186.reuse, R151 ;  /* 0x00000097bac32220 */ /* 0x040fe20000410000 */
[----:B------:R-:W-:Y:S01]  /*3270*/  @P2 FMUL.FTZ R194, R186, R193 ;  /* 0x000000c1bac22220 */ /* 0x000fe20000410000 */
        /* <DEDUP_REMOVED lines=16> */
.L_x_1936:
[-CC-:B------:R-:W-:Y:S01]  /*3380*/  FFMA.FTZ R153, R21, R177.reuse, R184.reuse ;  /* 0x000000b115997223 */ /* 0x180fe200000100b8 */
[C---:B------:R-:W-:Y:S01]  /*3390*/  LOP3.LUT P2, RZ, R180.reuse, 0xff, RZ, 0xc0, !PT ;  /* 0x000000ffb4ff7812 */ /* 0x040fe2000784c0ff */
[----:B------:R-:W-:Y:S01]  /*33a0*/  HFMA2 R185, -RZ, RZ, 0, 0 ;  /* 0x00000000ffb97431 */ /* 0x000fe200000001ff */
[----:B------:R-:W-:Y:S01]  /*33b0*/  LOP3.LUT P4, RZ, R180, 0xff00, RZ, 0xc0, !PT ;  /* 0x0000ff00b4ff7812 */ /* 0x000fe2000788c0ff */
[----:B------:R-:W-:Y:S01]  /*33c0*/  FADD.FTZ R153, R22, -R153 ;  /* 0x8000009916997221 */ /* 0x000fe20000010000 */
[-CC-:B------:R-:W-:Y:S01]  /*33d0*/  FFMA.FTZ R187, R25, R177.reuse, R184.reuse ;  /* 0x000000b119bb7223 */ /* 0x180fe200000100b8 */
[----:B------:R-:W-:Y:S01]  /*33e0*/  LOP3.LUT P5, RZ, R180, 0xff0000, RZ, 0xc0, !PT ;  /* 0x00ff0000b4ff7812 */ /* 0x000fe200078ac0ff */
[----:B------:R-:W-:Y:S01]  /*33f0*/  FFMA.FTZ R190, R28, R177, R184 ;  /* 0x000000b11cbe7223 */ /* 0x000fe200000100b8 */
[----:B------:R-:W-:Y:S01]  /*3400*/  FMUL.FTZ R152, R176, R153 ;  /* 0x00000099b0987220 */ /* 0x000fe20000410000 */
[----:B------:R-:W-:Y:S01]  /*3410*/  FADD.FTZ R187, R26, -R187 ;  /* 0x800000bb1abb7221 */ /* 0x000fe20000010000 */
[----:B------:R-:W-:Y:S01]  /*3420*/  LOP3.LUT P6, RZ, R181, 0xff, RZ, 0xc0, !PT ;  /* 0x000000ffb5ff7812 */ /* 0x000fe200078cc0ff */
[----:B------:R-:W-:Y:S01]  /*3430*/  FADD.FTZ R193, R27, -R190 ;  /* 0x800000be1bc17221 */ /* 0x000fe20000010000 */
[----:B------:R-:W-:Y:S01]  /*3440*/  FMUL.FTZ R153, R175, R152 ;  /* 0x00000098af997220 */ /* 0x000fe20000410000 */
[----:B------:R-:W-:Y:S01]  /*3450*/  MOV R152, RZ ;  /* 0x000000ff00987202 */ /* 0x000fe20000000f00 */
[----:B0----5:R-:W-:-:S02]  /*3460*/  @P2 HADD2.F32 R154, -RZ, R148.H0_H0 ;  /* 0x20000094ff9a2230 */ /* 0x021fc40000004100 */
[C---:B------:R-:W-:Y:S01]  /*3470*/  FMUL.FTZ R188, R176.reuse, R187 ;  /* 0x000000bbb0bc7220 */ /* 0x040fe20000410000 */
[----:B------:R-:W-:Y:S01]  /*3480*/  FMUL.FTZ R153, R153, UR13 ;  /* 0x0000000d99997c20 */ /* 0x000fe20008410000 */
[----:B------:R-:W-:Y:S02]  /*3490*/  @P2 HADD2.F32 R186, -RZ, R48.H0_H0 ;  /* 0x20000030ffba2230 */ /* 0x000fe40000004100 */
[----:B------:R-:W-:Y:S01]  /*34a0*/  FMUL.FTZ R190, R176, R193 ;  /* 0x000000c1b0be7220 */ /* 0x000fe20000410000 */
[----:B------:R-:W-:Y:S02]  /*34b0*/  @P4 HADD2.F32 R189, -RZ, R148.H1_H1 ;  /* 0x30000094ffbd4230 */ /* 0x000fe40000004100 */
[----:B------:R-:W-:Y:S01]  /*34c0*/  @P2 FMUL.FTZ R185, R154, R153 ;  /* 0x000000999ab92220 */ /* 0x000fe20000410000 */
[----:B------:R-:W-:Y:S01]  /*34d0*/  FFMA.FTZ R154, R24, R177, R184 ;  /* 0x000000b1189a7223 */ /* 0x000fe200000100b8 */
[----:B------:R-:W-:Y:S01]  /*34e0*/  @P2 FMUL.FTZ R152, R186, R153 ;  /* 0x00000099ba982220 */ /* 0x000fe20000410000 */
[----:B------:R-:W-:Y:S01]  /*34f0*/  LOP3.LUT P2, RZ, R180, 0xff000000, RZ, 0xc0, !PT ;  /* 0xff000000b4ff7812 */ /* 0x000fe2000784c0ff */
[----:B------:R-:W-:-:S02]  /*3500*/  @P4 HADD2.F32 R191, -RZ, R48.H1_H1 ;  /* 0x30000030ffbf4230 */ /* 0x000fc40000004100 */
[----:B------:R-:W-:Y:S01]  /*3510*/  FADD.FTZ R155, R23, -R154 ;  /* 0x8000009a179b7221 */ /* 0x000fe20000010000 */
[----:B------:R-:W-:Y:S01]  /*3520*/  HFMA2 R186, -RZ, RZ, 0, 0 ;  /* 0x00000000ffba7431 */ /* 0x000fe200000001ff */
[----:B------:R-:W-:Y:S01]  /*3530*/  MOV R153, RZ ;  /* 0x000000ff00997202 */ /* 0x000fe20000000f00 */
[C---:B------:R-:W-:Y:S01]  /*3540*/  FMUL.FTZ R148, R175.reuse, R188 ;  /* 0x000000bcaf947220 */ /* 0x040fe20000410000 */
[----:B------:R-:W-:Y:S01]  /*3550*/  FMUL.FTZ R154, R176, R155 ;  /* 0x0000009bb09a7220 */ /* 0x000fe20000410000 */
[----:B------:R-:W-:Y:S02]  /*3560*/  @P5 HADD2.F32 R188, -RZ, R149.H0_H0 ;  /* 0x20000095ffbc5230 */ /* 0x000fe40000004100 */
[----:B------:R-:W-:Y:S02]  /*3570*/  HFMA2 R155, -RZ, RZ, 0, 0 ;  /* 0x00000000ff9b7431 */ /* 0x000fe400000001ff */
[----:B------:R-:W-:Y:S01]  /*3580*/  FMUL.FTZ R187, R148, UR13 ;  /* 0x0000000d94bb7c20 */ /* 0x000fe20008410000 */
[----:B------:R-:W-:Y:S01]  /*3590*/  FMUL.FTZ R154, R175, R154 ;  /* 0x0000009aaf9a7220 */ /* 0x000fe20000410000 */
[----:B------:R-:W-:-:S02]  /*35a0*/  FADD.FTZ R185, R112, R185 ;  /* 0x000000b970b97221 */ /* 0x000fc40000010000 */
[-C--:B------:R-:W-:Y:S01]  /*35b0*/  @P5 FMUL.FTZ R155, R188, R187.reuse ;  /* 0x000000bbbc9b5220 */ /* 0x080fe20000410000 */
[----:B------:R-:W-:Y:S01]  /*35c0*/  FMUL.FTZ R154, R154, UR13 ;  /* 0x0000000d9a9a7c20 */ /* 0x000fe20008410000 */
[----:B------:R-:W-:Y:S02]  /*35d0*/  MOV R188, RZ ;  /* 0x000000ff00bc7202 */ /* 0x000fe40000000f00 */
[----:B------:R-:W-:Y:S01]  /*35e0*/  FADD.FTZ R114, R114, R155 ;  /* 0x0000009b72727221 */ /* 0x000fe20000010000 */
[-C--:B------:R-:W-:Y:S01]  /*35f0*/  @P4 FMUL.FTZ R186, R189, R154.reuse ;  /* 0x0000009abdba4220 */ /* 0x080fe20000410000 */
[----:B------:R-:W-:Y:S01]  /*3600*/  @P4 FMUL.FTZ R153, R191, R154 ;  /* 0x0000009abf994220 */ /* 0x000fe20000410000 */
[----:B------:R-:W-:Y:S01]  /*3610*/  FMUL.FTZ R154, R175, R190 ;  /* 0x000000beaf9a7220 */ /* 0x000fe20000410000 */
[----:B------:R-:W-:Y:S01]  /*3620*/  @P5 HADD2.F32 R190, -RZ, R49.H0_H0 ;  /* 0x20000031ffbe5230 */ /* 0x000fe20000004100 */
[C---:B------:R-:W-:Y:S01]  /*3630*/  LOP3.LUT P4, RZ, R181.reuse, 0xff0000, RZ, 0xc0, !PT ;  /* 0x00ff0000b5ff7812 */ /* 0x040fe2000788c0ff */
[----:B------:R-:W-:Y:S01]  /*3640*/  @P2 HADD2.F32 R189, -RZ, R149.H1_H1 ;  /* 0x30000095ffbd2230 */ /* 0x000fe20000004100 */
[----:B------:R-:W-:Y:S01]  /*3650*/  CS2R R148, SRZ ;  /* 0x0000000000947805 */ /* 0x000fe2000001ff00 */
[----:B------:R-:W-:Y:S01]  /*3660*/  FMUL.FTZ R154, R154, UR13 ;  /* 0x0000000d9a9a7c20 */ /* 0x000fe20008410000 */
[----:B------:R-:W-:Y:S01]  /*3670*/  @P5 FMUL.FTZ R148, R190, R187 ;  /* 0x000000bbbe945220 */ /* 0x000fe20000410000 */
[----:B------:R-:W-:Y:S01]  /*3680*/  LOP3.LUT P5, RZ, R181, 0xff00, RZ, 0xc0, !PT ;  /* 0x0000ff00b5ff7812 */ /* 0x000fe200078ac0ff */
[----:B------:R-:W-:Y:S01]  /*3690*/  FFMA.FTZ R187, R29, R177, R184 ;  /* 0x000000b11dbb7223 */ /* 0x000fe200000100b8 */
[----:B------:R-:W-:-:S02]  /*36a0*/  @P2 HADD2.F32 R191, -RZ, R49.H1_H1 ;  /* 0x30000031ffbf2230 */ /* 0x000fc40000004100 */
[-C--:B------:R-:W-:Y:S01]  /*36b0*/  @P2 FMUL.FTZ R188, R189, R154.reuse ;  /* 0x0000009abdbc2220 */ /* 0x080fe20000410000 */
[----:B------:R-:W-:Y:S01]  /*36c0*/  FFMA.FTZ R190, R32, R177, R184 ;  /* 0x000000b120be7223 */ /* 0x000fe200000100b8 */
[----:B------:R-:W-:Y:S01]  /*36d0*/  FADD.FTZ R189, R30, -R187 ;  /* 0x800000bb1ebd7221 */ /* 0x000fe20000010000 */
[----:B------:R-:W-:Y:S02]  /*36e0*/  HFMA2 R187, -RZ, RZ, 0, 0 ;  /* 0x00000000ffbb7431 */ /* 0x000fe400000001ff */
[----:B------:R-:W-:Y:S01]  /*36f0*/  @P2 FMUL.FTZ R149, R191, R154 ;  /* 0x0000009abf952220 */ /* 0x000fe20000410000 */
[----:B------:R-:W-:Y:S01]  /*3700*/  ISETP.GE.U32.AND P2, PT, R180, RZ, PT ;  /* 0x000000ffb400720c */ /* 0x000fe20003f46070 */
[----:B------:R-:W-:Y:S01]  /*3710*/  FADD.FTZ R193, R31, -R190 ;  /* 0x800000be1fc17221 */ /* 0x000fe20000010000 */
[----:B------:R-:W-:Y:S01]  /*3720*/  FMUL.FTZ R190, R176, R189 ;  /* 0x000000bdb0be7220 */ /* 0x000fe20000410000 */
[--C-:B------:R-:W-:Y:S01]  /*3730*/  @P6 HADD2.F32 R191, -RZ, R150.reuse.H0_H0 ;  /* 0x20000096ffbf6230 */ /* 0x100fe20000004100 */
[----:B------:R-:W-:Y:S01]  /*3740*/  ISETP.GE.U32.AND.EX P2, PT, R181, 0x1000000, PT, P2 ;  /* 0x01000000b500780c */ /* 0x000fe20003f46120 */
[----:B------:R-:W-:-:S02]  /*3750*/  @P5 HADD2.F32 R194, -RZ, R150.H1_H1 ;  /* 0x30000096ffc25230 */ /* 0x000fc40000004100 */
[C---:B------:R-:W-:Y:S01]  /*3760*/  FMUL.FTZ R150, R175.reuse, R190 ;  /* 0x000000beaf967220 */ /* 0x040fe20000410000 */
[----:B------:R-:W-:Y:S01]  /*3770*/  FMUL.FTZ R192, R176, R193 ;  /* 0x000000c1b0c07220 */ /* 0x000fe20000410000 */
[--C-:B------:R-:W-:Y:S01]  /*3780*/  @P6 HADD2.F32 R193, -RZ, R50.reuse.H0_H0 ;  /* 0x20000032ffc16230 */ /* 0x100fe20000004100 */
[----:B------:R-:W-:Y:S01]  /*3790*/  MOV R154, RZ ;  /* 0x000000ff009a7202 */ /* 0x000fe20000000f00 */
[----:B------:R-:W-:Y:S01]  /*37a0*/  FMUL.FTZ R190, R150, UR13 ;  /* 0x0000000d96be7c20 */ /* 0x000fe20008410000 */
[--C-:B------:R-:W-:Y:S02]  /*37b0*/  @P4 HADD2.F32 R198, -RZ, R151.reuse.H0_H0 ;  /* 0x20000097ffc64230 */ /* 0x100fe40000004100 */
[----:B------:R-:W-:Y:S01]  /*37c0*/  FMUL.FTZ R189, R175, R192 ;  /* 0x000000c0afbd7220 */ /* 0x000fe20000410000 */
[----:B------:R-:W-:Y:S02]  /*37d0*/  @P5 HADD2.F32 R196, -RZ, R50.H1_H1 ;  /* 0x30000032ffc45230 */ /* 0x000fe40000004100 */
[-C--:B------:R-:W-:Y:S01]  /*37e0*/  @P6 FMUL.FTZ R187, R191, R190.reuse ;  /* 0x000000bebfbb6220 */ /* 0x080fe20000410000 */
[----:B------:R-:W-:Y:S01]  /*37f0*/  @P6 FMUL.FTZ R154, R193, R190 ;  /* 0x000000bec19a6220 */ /* 0x000fe20000410000 */
[-CC-:B------:R-:W-:Y:S01]  /*3800*/  FFMA.FTZ R190, R35, R177.reuse, R184.reuse ;  /* 0x000000b123be7223 */ /* 0x180fe200000100b8 */
[----:B------:R-:W-:Y:S01]  /*3810*/  FFMA.FTZ R193, R156, R177, R184 ;  /* 0x000000b19cc17223 */ /* 0x000fe200000100b8 */
[----:B------:R-:W-:-:S02]  /*3820*/  @P2 HADD2.F32 R197, -RZ, R151.H1_H1 ;  /* 0x30000097ffc52230 */ /* 0x000fc40000004100 */
[----:B------:R-:W-:Y:S01]  /*3830*/  FMUL.FTZ R195, R189, UR13 ;  /* 0x0000000dbdc37c20 */ /* 0x000fe20008410000 */
[----:B------:R-:W-:Y:S01]  /*3840*/  FADD.FTZ R151, R33, -R190 ;  /* 0x800000be21977221 */ /* 0x000fe20000010000 */
[----:B------:R-:W-:Y:S01]  /*3850*/  FADD.FTZ R193, R34, -R193 ;  /* 0x800000c122c17221 */ /* 0x000fe20000010000 */
[--C-:B------:R-:W-:Y:S02]  /*3860*/  @P2 HADD2.F32 R199, -RZ, R51.reuse.H1_H1 ;  /* 0x30000033ffc72230 */ /* 0x100fe40000004100 */
[----:B------:R-:W-:Y:S02]  /*3870*/  HFMA2 R150, -RZ, RZ, 0, 0 ;  /* 0x00000000ff967431 */ /* 0x000fe400000001ff */
[C---:B------:R-:W-:Y:S01]  /*3880*/  FMUL.FTZ R192, R176.reuse, R151 ;  /* 0x00000097b0c07220 */ /* 0x040fe20000410000 */
[----:B------:R-:W-:Y:S01]  /*3890*/  FMUL.FTZ R200, R176, R193 ;  /* 0x000000c1b0c87220 */ /* 0x000fe20000410000 */
[----:B------:R-:W-:Y:S01]  /*38a0*/  CS2R R190, SRZ ;  /* 0x0000000000be7805 */ /* 0x000fe2000001ff00 */
[----:B------:R-:W-:Y:S01]  /*38b0*/  @P5 FMUL.FTZ R150, R194, R195 ;  /* 0x000000c3c2965220 */ /* 0x000fe20000410000 */
[C---:B------:R-:W-:Y:S01]  /*38c0*/  FMUL.FTZ R151, R175.reuse, R192 ;  /* 0x000000c0af977220 */ /* 0x040fe20000410000 */
[----:B------:R-:W-:Y:S01]  /*38d0*/  FMUL.FTZ R192, R175, R200 ;  /* 0x000000c8afc07220 */ /* 0x000fe20000410000 */
[----:B------:R-:W-:Y:S01]  /*38e0*/  @P4 HADD2.F32 R200, -RZ, R51.H0_H0 ;  /* 0x20000033ffc84230 */ /* 0x000fe20000004100 */
[----:B------:R-:W-:Y:S01]  /*38f0*/  MOV R189, RZ ;  /* 0x000000ff00bd7202 */ /* 0x000fe20000000f00 */
[----:B------:R-:W-:Y:S01]  /*3900*/  FMUL.FTZ R151, R151, UR13 ;  /* 0x0000000d97977c20 */ /* 0x000fe20008410000 */
[----:B------:R-:W-:Y:S01]  /*3910*/  FMUL.FTZ R192, R192, UR13 ;  /* 0x0000000dc0c07c20 */ /* 0x000fe20008410000 */
[----:B------:R-:W-:Y:S01]  /*3920*/  MOV R193, RZ ;  /* 0x000000ff00c17202 */ /* 0x000fe20000000f00 */
[----:B------:R-:W-:-:S02]  /*3930*/  HFMA2 R194, -RZ, RZ, 0, 0 ;  /* 0x00000000ffc27431 */ /* 0x000fc400000001ff */
[----:B------:R-:W-:Y:S01]  /*3940*/  @P5 FMUL.FTZ R189, R196, R195 ;  /* 0x000000c3c4bd5220 */ /* 0x000fe20000410000 */
[-C--:B------:R-:W-:Y:S01]  /*3950*/  @P4 FMUL.FTZ R190, R200, R151.reuse ;  /* 0x00000097c8be4220 */ /* 0x080fe20000410000 */
[-C--:B------:R-:W-:Y:S01]  /*3960*/  @P2 FMUL.FTZ R193, R199, R192.reuse ;  /* 0x000000c0c7c12220 */ /* 0x080fe20000410000 */
[----:B------:R-:W-:Y:S01]  /*3970*/  @P4 FMUL.FTZ R191, R198, R151 ;  /* 0x00000097c6bf4220 */ /* 0x000fe20000410000 */
[----:B------:R-:W-:Y:S01]  /*3980*/  @P2 FMUL.FTZ R194, R197, R192 ;  /* 0x000000c0c5c22220 */ /* 0x000fe20000410000 */
[----:B------:R-:W-:Y:S01]  /*3990*/  FADD.FTZ R117, R117, R150 ;  /* 0x0000009675757221 */ /* 0x000fe20000010000 */
[----:B------:R-:W-:Y:S01]  /*39a0*/  F2FP.F16.F32.PACK_AB R149, R149, R148 ;  /* 0x000000949595723e */ /* 0x000fe200000000ff */
[----:B------:R-:W-:Y:S01]  /*39b0*/  FADD.FTZ R186, R113, R186 ;  /* 0x000000ba71ba7221 */ /* 0x000fe20000010000 */
[----:B------:R-:W-:Y:S01]  /*39c0*/  FADD.FTZ R115, R115, R188 ;  /* 0x000000bc73737221 */ /* 0x000fe20000010000 */
[----:B------:R-:W-:Y:S01]  /*39d0*/  FADD.FTZ R116, R116, R187 ;  /* 0x000000bb74747221 */ /* 0x000fe20000010000 */
[----:B------:R-:W-:Y:S01]  /*39e0*/  FADD.FTZ R118, R118, R191 ;  /* 0x000000bf76767221 */ /* 0x000fe20000010000 */
[----:B------:R-:W-:Y:S01]  /*39f0*/  FADD.FTZ R119, R119, R194 ;  /* 0x000000c277777221 */ /* 0x000fe20000010000 */
[----:B------:R-:W-:-:S02]  /*3a00*/  F2FP.F16.F32.PACK_AB R151, R193, R190 ;  /* 0x000000bec197723e */ /* 0x000fc400000000ff */
[----:B------:R-:W-:Y:S02]  /*3a10*/  F2FP.F16.F32.PACK_AB R150, R189, R154 ;  /* 0x0000009abd96723e */ /* 0x000fe400000000ff */
[----:B------:R-:W-:-:S07]  /*3a20*/  F2FP.F16.F32.PACK_AB R148, R153, R152 ;  /* 0x000000989994723e */ /* 0x000fce00000000ff */
.L_x_1937:
        /* <DEDUP_REMOVED lines=9> */
.L_x_1935:
[----:B------:R-:W-:Y:S05]  /*3ac0*/  BSYNC.RECONVERGENT B2 ;  /* 0x0000000000027941 */ /* 0x000fea0003800200 */
.L_x_1934:
        /* <DEDUP_REMOVED lines=9> */
[-CC-:B0-----:R-:W-:Y:S01]  /*3b60*/  FFMA.FTZ R154, R160, R177.reuse, R184.reuse ;  /* 0x000000b1a09a7223 */ /* 0x181fe200000100b8 */
[--C-:B------:R-:W-:Y:S01]  /*3b70*/  FFMA.FTZ R155, R161, R177, R184.reuse ;  /* 0x000000b1a19b7223 */ /* 0x100fe200000100b8 */
[----:B------:R-:W-:Y:S01]  /*3b80*/  FADD.FTZ R129, R158, -R129 ;  /* 0x800000819e817221 */ /* 0x000fe20000010000 */
[C---:B------:R-:W-:Y:S01]  /*3b90*/  LOP3.LUT P3, RZ, R178.reuse, 0xff00, RZ, 0xc0, !PT ;  /* 0x0000ff00b2ff7812 */ /* 0x040fe2000786c0ff */
[----:B------:R-:W-:Y:S01]  /*3ba0*/  HFMA2 R131, -RZ, RZ, 0, 0 ;  /* 0x00000000ff837431 */ /* 0x000fe200000001ff */
[----:B------:R-:W-:Y:S01]  /*3bb0*/  LOP3.LUT P4, RZ, R178, 0xff0000, RZ, 0xc0, !PT ;  /* 0x00ff0000b2ff7812 */ /* 0x000fe2000788c0ff */
[----:B------:R-:W-:Y:S01]  /*3bc0*/  FMUL.FTZ R128, R176, R129 ;  /* 0x00000081b0807220 */ /* 0x000fe20000410000 */
[----:B------:R-:W-:Y:S01]  /*3bd0*/  FADD.FTZ R155, R162, -R155 ;  /* 0x8000009ba29b7221 */ /* 0x000fe20000010000 */
[-CC-:B------:R-:W-:Y:S01]  /*3be0*/  FFMA.FTZ R188, R164, R177.reuse, R184.reuse ;  /* 0x000000b1a4bc7223 */ /* 0x180fe200000100b8 */
[----:B------:R-:W-:Y:S01]  /*3bf0*/  FFMA.FTZ R187, R165, R177, R184 ;  /* 0x000000b1a5bb7223 */ /* 0x000fe200000100b8 */
[----:B------:R-:W-:Y:S01]  /*3c00*/  FMUL.FTZ R129, R128, R175 ;  /* 0x000000af80817220 */ /* 0x000fe20000410000 */
[----:B------:R-:W-:Y:S01]  /*3c10*/  FMUL.FTZ R196, R176, R155 ;  /* 0x0000009bb0c47220 */ /* 0x000fe20000410000 */
[----:B-----5:R-:W-:-:S02]  /*3c20*/  @P2 HADD2.F32 R130, -RZ, R148.H0_H0 ;  /* 0x20000094ff822230 */ /* 0x020fc40000004100 */
[-C--:B------:R-:W-:Y:S01]  /*3c30*/  FFMA.FTZ R190, R168, R177.reuse, R184 ;  /* 0x000000b1a8be7223 */ /* 0x080fe200000100b8 */
[----:B------:R-:W-:Y:S01]  /*3c40*/  FMUL.FTZ R191, R129, UR13 ;  /* 0x0000000d81bf7c20 */ /* 0x000fe20008410000 */
[----:B------:R-:W-:Y:S01]  /*3c50*/  FADD.FTZ R129, R159, -R154 ;  /* 0x8000009a9f817221 */ /* 0x000fe20000010000 */
[-CC-:B------:R-:W-:Y:S01]  /*3c60*/  FFMA.FTZ R192, R171, R177.reuse, R184.reuse ;  /* 0x000000b1abc07223 */ /* 0x180fe200000100b8 */
[----:B------:R-:W-:Y:S01]  /*3c70*/  FFMA.FTZ R189, R172, R177, R184 ;  /* 0x000000b1acbd7223 */ /* 0x000fe200000100b8 */
[----:B------:R-:W-:Y:S01]  /*3c80*/  @P2 FMUL.FTZ R131, R191, R130 ;  /* 0x00000082bf832220 */ /* 0x000fe20000410000 */
[----:B------:R-:W-:Y:S01]  /*3c90*/  FMUL.FTZ R193, R176, R129 ;  /* 0x00000081b0c17220 */ /* 0x000fe20000410000 */
[----:B------:R-:W-:Y:S02]  /*3ca0*/  @P2 HADD2.F32 R129, -RZ, R56.H0_H0 ;  /* 0x20000038ff812230 */ /* 0x000fe40000004100 */
[-C--:B------:R-:W-:Y:S01]  /*3cb0*/  FMUL.FTZ R177, R196, R175.reuse ;  /* 0x000000afc4b17220 */ /* 0x080fe20000410000 */
[----:B------:R-:W-:Y:S01]  /*3cc0*/  CS2R R152, SRZ ;  /* 0x0000000000987805 */ /* 0x000fe2000001ff00 */
[----:B------:R-:W-:Y:S01]  /*3cd0*/  FMUL.FTZ R130, R193, R175 ;  /* 0x000000afc1827220 */ /* 0x000fe20000410000 */
[----:B------:R-:W-:-:S02]  /*3ce0*/  @P3 HADD2.F32 R148, -RZ, R148.H1_H1 ;  /* 0x30000094ff943230 */ /* 0x000fc40000004100 */
[----:B------:R-:W-:Y:S01]  /*3cf0*/  FMUL.FTZ R177, R177, UR13 ;  /* 0x0000000db1b17c20 */ /* 0x000fe20008410000 */
[----:B------:R-:W-:Y:S02]  /*3d00*/  @P3 HADD2.F32 R155, -RZ, R56.H1_H1 ;  /* 0x30000038ff9b3230 */ /* 0x000fe40000004100 */
[----:B------:R-:W-:Y:S01]  /*3d10*/  FMUL.FTZ R194, R130, UR13 ;  /* 0x0000000d82c27c20 */ /* 0x000fe20008410000 */
[----:B------:R-:W-:Y:S02]  /*3d20*/  @P4 HADD2.F32 R186, -RZ, R149.H0_H0 ;  /* 0x20000095ffba4230 */ /* 0x000fe40000004100 */
[----:B------:R-:W-:Y:S01]  /*3d30*/  @P2 FMUL.FTZ R153, R191, R129 ;  /* 0x00000081bf992220 */ /* 0x000fe20000410000 */
[----:B------:R-:W-:Y:S01]  /*3d40*/  @P4 HADD2.F32 R130, -RZ, R57.H0_H0 ;  /* 0x20000039ff824230 */ /* 0x000fe20000004100 */
[----:B------:R-:W-:Y:S02]  /*3d50*/  ISETP.GE.U32.AND P2, PT, R178, RZ, PT ;  /* 0x000000ffb200720c */ /* 0x000fe40003f46070 */
[----:B------:R-:W-:-:S02]  /*3d60*/  CS2R R184, SRZ ;  /* 0x0000000000b87805 */ /* 0x000fc4000001ff00 */
[----:B------:R-:W-:Y:S01]  /*3d70*/  LOP3.LUT P6, RZ, R178, 0xff000000, RZ, 0xc0, !PT ;  /* 0xff000000b2ff7812 */ /* 0x000fe200078cc0ff */
[C---:B------:R-:W-:Y:S01]  /*3d80*/  @P3 FMUL.FTZ R184, R194.reuse, R148 ;  /* 0x00000094c2b83220 */ /* 0x040fe20000410000 */
[----:B------:R-:W-:Y:S01]  /*3d90*/  MOV R154, RZ ;  /* 0x000000ff009a7202 */ /* 0x000fe20000000f00 */
[----:B------:R-:W-:Y:S01]  /*3da0*/  @P3 FMUL.FTZ R152, R194, R155 ;  /* 0x0000009bc2983220 */ /* 0x000fe20000410000 */
[----:B------:R-:W-:Y:S01]  /*3db0*/  LOP3.LUT P5, RZ, R179, 0xff, RZ, 0xc0, !PT ;  /* 0x000000ffb3ff7812 */ /* 0x000fe200078ac0ff */
[C---:B------:R-:W-:Y:S01]  /*3dc0*/  @P4 FMUL.FTZ R185, R177.reuse, R186 ;  /* 0x000000bab1b94220 */ /* 0x040fe20000410000 */
[----:B------:R-:W-:Y:S01]  /*3dd0*/  @P4 FMUL.FTZ R154, R177, R130 ;  /* 0x00000082b19a4220 */ /* 0x000fe20000410000 */
[----:B------:R-:W-:Y:S01]  /*3de0*/  FADD.FTZ R129, R163, -R188 ;  /* 0x800000bca3817221 */ /* 0x000fe20000010000 */
[C---:B------:R-:W-:Y:S01]  /*3df0*/  LOP3.LUT P4, RZ, R179.reuse, 0xff00, RZ, 0xc0, !PT ;  /* 0x0000ff00b3ff7812 */ /* 0x040fe2000788c0ff */
[----:B------:R-:W-:Y:S01]  /*3e00*/  FADD.FTZ R187, R166, -R187 ;  /* 0x800000bba6bb7221 */ /* 0x000fe20000010000 */
[----:B------:R-:W-:Y:S01]  /*3e10*/  LOP3.LUT P3, RZ, R179, 0xff0000, RZ, 0xc0, !PT ;  /* 0x00ff0000b3ff7812 */ /* 0x000fe2000786c0ff */
[----:B------:R-:W-:Y:S01]  /*3e20*/  FADD.FTZ R155, R167, -R190 ;  /* 0x800000bea79b7221 */ /* 0x000fe20000010000 */
[----:B------:R-:W-:Y:S01]  /*3e30*/  ISETP.GE.U32.AND.EX P2, PT, R179, 0x1000000, PT, P2 ;  /* 0x01000000b300780c */ /* 0x000fe20003f46120 */
[----:B------:R-:W-:Y:S01]  /*3e40*/  FADD.FTZ R177, R169, -R192 ;  /* 0x800000c0a9b17221 */ /* 0x000fe20000010000 */
[C---:B------:R-:W-:Y:S01]  /*3e50*/  FMUL.FTZ R192, R176.reuse, R129 ;  /* 0x00000081b0c07220 */ /* 0x040fe20000410000 */
[C---:B------:R-:W-:Y:S01]  /*3e60*/  FMUL.FTZ R194, R176.reuse, R187 ;  /* 0x000000bbb0c27220 */ /* 0x040fe20000410000 */
[----:B------:R-:W-:Y:S01]  /*3e70*/  FMUL.FTZ R195, R176, R155 ;  /* 0x0000009bb0c37220 */ /* 0x000fe20000410000 */
[----:B------:R-:W-:Y:S01]  /*3e80*/  FADD.FTZ R189, R170, -R189 ;  /* 0x800000bdaabd7221 */ /* 0x000fe20000010000 */
[-C--:B------:R-:W-:Y:S01]  /*3e90*/  FMUL.FTZ R129, R192, R175.reuse ;  /* 0x000000afc0817220 */ /* 0x080fe20000410000 */
[----:B------:R-:W-:Y:S01]  /*3ea0*/  FMUL.FTZ R148, R194, R175 ;  /* 0x000000afc2947220 */ /* 0x000fe20000410000 */
[----:B------:R-:W-:Y:S01]  /*3eb0*/  FMUL.FTZ R198, R176, R177 ;  /* 0x000000b1b0c67220 */ /* 0x000fe20000410000 */
[----:B------:R-:W-:-:S02]  /*3ec0*/  @P6 HADD2.F32 R149, -RZ, R149.H1_H1 ;  /* 0x30000095ff956230 */ /* 0x000fc40000004100 */
[----:B------:R-:W-:Y:S01]  /*3ed0*/  FMUL.FTZ R177, R195, R175 ;  /* 0x000000afc3b17220 */ /* 0x000fe20000410000 */
[--C-:B------:R-:W-:Y:S02]  /*3ee0*/  @P5 HADD2.F32 R155, -RZ, R150.reuse.H0_H0 ;  /* 0x20000096ff9b5230 */ /* 0x100fe40000004100 */
[----:B------:R-:W-:Y:S01]  /*3ef0*/  FMUL.FTZ R190, R129, UR13 ;  /* 0x0000000d81be7c20 */ /* 0x000fe20008410000 */
[----:B------:R-:W-:Y:S01]  /*3f00*/  FMUL.FTZ R200, R176, R189 ;  /* 0x000000bdb0c87220 */ /* 0x000fe20000410000 */
[----:B------:R-:W-:Y:S01]  /*3f10*/  FMUL.FTZ R187, R148, UR13 ;  /* 0x0000000d94bb7c20 */ /* 0x000fe20008410000 */
[----:B------:R-:W-:Y:S02]  /*3f20*/  @P4 HADD2.F32 R186, -RZ, R150.H1_H1 ;  /* 0x30000096ffba4230 */ /* 0x000fe40000004100 */
[----:B------:R-:W-:Y:S02]  /*3f30*/  HFMA2 R130, -RZ, RZ, 0, 0 ;  /* 0x00000000ff827431 */ /* 0x000fe400000001ff */
[----:B------:R-:W-:-:S02]  /*3f40*/  @P3 HADD2.F32 R188, -RZ, R151.H0_H0 ;  /* 0x20000097ffbc3230 */ /* 0x000fc40000004100 */
[----:B------:R-:W-:Y:S01]  /*3f50*/  FMUL.FTZ R197, R177, UR13 ;  /* 0x0000000db1c57c20 */ /* 0x000fe20008410000 */
[----:B------:R-:W-:Y:S01]  /*3f60*/  @P2 HADD2.F32 R189, -RZ, R151.H1_H1 ;  /* 0x30000097ffbd2230 */ /* 0x000fe20000004100 */
[----:B------:R-:W-:Y:S01]  /*3f70*/  CS2R R150, SRZ ;  /* 0x0000000000967805 */ /* 0x000fe2000001ff00 */
[----:B------:R-:W-:Y:S01]  /*3f80*/  @P6 FMUL.FTZ R130, R190, R149 ;  /* 0x00000095be826220 */ /* 0x000fe20000410000 */
[----:B------:R-:W-:Y:S01]  /*3f90*/  @P6 HADD2.F32 R129, -RZ, R57.H1_H1 ;  /* 0x30000039ff816230 */ /* 0x000fe20000004100 */
[----:B------:R-:W-:Y:S01]  /*3fa0*/  CS2R R148, SRZ ;  /* 0x0000000000947805 */ /* 0x000fe2000001ff00 */
[----:B------:R-:W-:Y:S01]  /*3fb0*/  @P5 FMUL.FTZ R151, R187, R155 ;  /* 0x0000009bbb975220 */ /* 0x000fe20000410000 */
[-C--:B------:R-:W-:Y:S01]  /*3fc0*/  FMUL.FTZ R155, R198, R175.reuse ;  /* 0x000000afc69b7220 */ /* 0x080fe20000410000 */
[----:B------:R-:W-:Y:S01]  /*3fd0*/  @P4 FMUL.FTZ R148, R197, R186 ;  /* 0x000000bac5944220 */ /* 0x000fe20000410000 */
[--C-:B------:R-:W-:Y:S02]  /*3fe0*/  @P5 HADD2.F32 R176, -RZ, R58.reuse.H0_H0 ;  /* 0x2000003affb05230 */ /* 0x100fe40000004100 */
[----:B------:R-:W-:Y:S01]  /*3ff0*/  FMUL.FTZ R186, R200, R175 ;  /* 0x000000afc8ba7220 */ /* 0x000fe20000410000 */
[----:B------:R-:W-:Y:S01]  /*4000*/  @P6 FMUL.FTZ R149, R190, R129 ;  /* 0x00000081be956220 */ /* 0x000fe20000410000 */
[----:B------:R-:W-:Y:S01]  /*4010*/  FMUL.FTZ R199, R155, UR13 ;  /* 0x0000000d9bc77c20 */ /* 0x000fe20008410000 */
[----:B------:R-:W-:-:S02]  /*4020*/  @P4 HADD2.F32 R129, -RZ, R58.H1_H1 ;  /* 0x3000003aff814230 */ /* 0x000fc40000004100 */
[----:B------:R-:W-:Y:S01]  /*4030*/  FMUL.FTZ R186, R186, UR13 ;  /* 0x0000000dbaba7c20 */ /* 0x000fe20008410000 */
[--C-:B------:R-:W-:Y:S02]  /*4040*/  @P3 HADD2.F32 R175, -RZ, R59.reuse.H0_H0 ;  /* 0x2000003bffaf3230 */ /* 0x100fe40000004100 */
[----:B------:R-:W-:Y:S01]  /*4050*/  @P5 FMUL.FTZ R150, R187, R176 ;  /* 0x000000b0bb965220 */ /* 0x000fe20000410000 */
[----:B------:R-:W-:Y:S01]  /*4060*/  @P2 HADD2.F32 R155, -RZ, R59.H1_H1 ;  /* 0x3000003bff9b2230 */ /* 0x000fe20000004100 */
[----:B------:R-:W-:Y:S02]  /*4070*/  CS2R R176, SRZ ;  /* 0x0000000000b07805 */ /* 0x000fe4000001ff00 */
[----:B------:R-:W-:Y:S02]  /*4080*/  CS2R R190, SRZ ;  /* 0x0000000000be7805 */ /* 0x000fe4000001ff00 */
[----:B------:R-:W-:Y:S01]  /*4090*/  MOV R187, RZ ;  /* 0x000000ff00bb7202 */ /* 0x000fe20000000f00 */
[----:B------:R-:W-:Y:S01]  /*40a0*/  @P4 FMUL.FTZ R177, R197, R129 ;  /* 0x00000081c5b14220 */ /* 0x000fe20000410000 */
[C---:B------:R-:W-:Y:S01]  /*40b0*/  @P3 FMUL.FTZ R176, R199.reuse, R175 ;  /* 0x000000afc7b03220 */ /* 0x040fe20000410000 */
[C---:B------:R-:W-:Y:S01]  /*40c0*/  @P2 FMUL.FTZ R191, R186.reuse, R155 ;  /* 0x0000009bbabf2220 */ /* 0x040fe20000410000 */
        /* <DEDUP_REMOVED lines=19> */
.L_x_1939:
[-CC-:B------:R-:W-:Y:S01]  /*4200*/  FFMA.FTZ R153, R157, R177.reuse, R184.reuse ;  /* 0x000000b19d997223 */ /* 0x180fe200000100b8 */
[----:B------:R-:W-:Y:S01]  /*4210*/  LOP3.LUT P2, RZ, R178, 0xff, RZ, 0xc0, !PT ;  /* 0x000000ffb2ff7812 */ /* 0x000fe2000784c0ff */
[-CC-:B0-----:R-:W-:Y:S01]  /*4220*/  FFMA.FTZ R154, R160, R177.reuse, R184.reuse ;  /* 0x000000b1a09a7223 */ /* 0x181fe200000100b8 */
        /* <DEDUP_REMOVED lines=9> */
[----:B------:R-:W-:Y:S01]  /*42c0*/  FADD.FTZ R177, R159, -R154 ;  /* 0x8000009a9fb17221 */ /* 0x000fe20000010000 */
[----:B------:R-:W-:Y:S01]  /*42d0*/  FMUL.FTZ R152, R175, R152 ;  /* 0x00000098af987220 */ /* 0x000fe20000410000 */
[----:B------:R-:W-:Y:S01]  /*42e0*/  FADD.FTZ R187, R162, -R187 ;  /* 0x800000bba2bb7221 */ /* 0x000fe20000010000 */
[----:B-----5:R-:W-:-:S02]  /*42f0*/  @P2 HADD2.F32 R153, -RZ, R148.H0_H0 ;  /* 0x20000094ff992230 */ /* 0x020fc40000004100 */
[----:B------:R-:W-:Y:S01]  /*4300*/  FMUL.FTZ R188, R176, R177 ;  /* 0x000000b1b0bc7220 */ /* 0x000fe20000410000 */
[----:B------:R-:W-:Y:S01]  /*4310*/  FMUL.FTZ R186, R152, UR13 ;  /* 0x0000000d98ba7c20 */ /* 0x000fe20008410000 */
[----:B------:R-:W-:Y:S01]  /*4320*/  LOP3.LUT P4, RZ, R178, 0xff0000, RZ, 0xc0, !PT ;  /* 0x00ff0000b2ff7812 */ /* 0x000fe2000788c0ff */
[----:B------:R-:W-:Y:S01]  /*4330*/  FMUL.FTZ R190, R176, R187 ;  /* 0x000000bbb0be7220 */ /* 0x000fe20000410000 */
[----:B------:R-:W-:Y:S02]  /*4340*/  @P3 HADD2.F32 R189, -RZ, R148.H1_H1 ;  /* 0x30000094ffbd3230 */ /* 0x000fe40000004100 */
[----:B------:R-:W-:Y:S02]  /*4350*/  HFMA2 R155, -RZ, RZ, 0, 0 ;  /* 0x00000000ff9b7431 */ /* 0x000fe400000001ff */
[--C-:B------:R-:W-:Y:S02]  /*4360*/  @P2 HADD2.F32 R187, -RZ, R56.reuse.H0_H0 ;  /* 0x20000038ffbb2230 */ /* 0x100fe40000004100 */
[----:B------:R-:W-:Y:S01]  /*4370*/  FMUL.FTZ R148, R175, R188 ;  /* 0x000000bcaf947220 */ /* 0x000fe20000410000 */
[----:B------:R-:W-:Y:S01]  /*4380*/  @P2 FMUL.FTZ R155, R153, R186 ;  /* 0x000000ba999b2220 */ /* 0x000fe20000410000 */
[----:B------:R-:W-:Y:S01]  /*4390*/  CS2R R152, SRZ ;  /* 0x0000000000987805 */ /* 0x000fe2000001ff00 */
[----:B------:R-:W-:-:S02]  /*43a0*/  @P3 HADD2.F32 R191, -RZ, R56.H1_H1 ;  /* 0x30000038ffbf3230 */ /* 0x000fc40000004100 */
[----:B------:R-:W-:Y:S01]  /*43b0*/  FMUL.FTZ R148, R148, UR13 ;  /* 0x0000000d94947c20 */ /* 0x000fe20008410000 */
[----:B------:R-:W-:Y:S01]  /*43c0*/  @P2 FMUL.FTZ R153, R187, R186 ;  /* 0x000000babb992220 */ /* 0x000fe20000410000 */
[----:B------:R-:W-:Y:S02]  /*43d0*/  ISETP.GE.U32.AND P2, PT, R178, RZ, PT ;  /* 0x000000ffb200720c */ /* 0x000fe40003f46070 */
[----:B------:R-:W-:Y:S01]  /*43e0*/  CS2R R184, SRZ ;  /* 0x0000000000b87805 */ /* 0x000fe2000001ff00 */
[----:B------:R-:W-:Y:S01]  /*43f0*/  FMUL.FTZ R177, R175, R190 ;  /* 0x000000beafb17220 */ /* 0x000fe20000410000 */
[-C--:B------:R-:W-:Y:S01]  /*4400*/  @P3 FMUL.FTZ R184, R189, R148.reuse ;  /* 0x00000094bdb83220 */ /* 0x080fe20000410000 */
[----:B------:R-:W-:Y:S01]  /*4410*/  @P3 FMUL.FTZ R152, R191, R148 ;  /* 0x00000094bf983220 */ /* 0x000fe20000410000 */
[C---:B------:R-:W-:Y:S01]  /*4420*/  LOP3.LUT P3, RZ, R179.reuse, 0xff0000, RZ, 0xc0, !PT ;  /* 0x00ff0000b3ff7812 */ /* 0x040fe2000786c0ff */
[----:B------:R-:W-:Y:S01]  /*4430*/  @P4 HADD2.F32 R188, -RZ, R149.H0_H0 ;  /* 0x20000095ffbc4230 */ /* 0x000fe20000004100 */
[----:B------:R-:W-:Y:S01]  /*4440*/  ISETP.GE.U32.AND.EX P2, PT, R179, 0x1000000, PT, P2 ;  /* 0x01000000b300780c */ /* 0x000fe20003f46120 */
[----:B------:R-:W-:-:S02]  /*4450*/  @P4 HADD2.F32 R190, -RZ, R57.H0_H0 ;  /* 0x20000039ffbe4230 */ /* 0x000fc40000004100 */
[----:B------:R-:W-:Y:S01]  /*4460*/  FMUL.FTZ R177, R177, UR13 ;  /* 0x0000000db1b17c20 */ /* 0x000fe20008410000 */
[----:B------:R-:W-:Y:S01]  /*4470*/  LOP3.LUT P5, RZ, R179, 0xff, RZ, 0xc0, !PT ;  /* 0x000000ffb3ff7812 */ /* 0x000fe200078ac0ff */
[----:B------:R-:W-:Y:S01]  /*4480*/  FADD.FTZ R193, R166, -R193 ;  /* 0x800000c1a6c17221 */ /* 0x000fe20000010000 */
[----:B------:R-:W-:Y:S01]  /*4490*/  MOV R154, RZ ;  /* 0x000000ff009a7202 */ /* 0x000fe20000000f00 */
[-C--:B------:R-:W-:Y:S01]  /*44a0*/  @P4 FMUL.FTZ R185, R188, R177.reuse ;  /* 0x000000b1bcb94220 */ /* 0x080fe20000410000 */
[----:B------:R-:W-:Y:S01]  /*44b0*/  @P4 FMUL.FTZ R154, R190, R177 ;  /* 0x000000b1be9a4220 */ /* 0x000fe20000410000 */
[----:B------:R-:W-:Y:S01]  /*44c0*/  LOP3.LUT P6, RZ, R178, 0xff000000, RZ, 0xc0, !PT ;  /* 0xff000000b2ff7812 */ /* 0x000fe200078cc0ff */
[----:B------:R-:W-:Y:S01]  /*44d0*/  FADD.FTZ R177, R163, -R192 ;  /* 0x800000c0a3b17221 */ /* 0x000fe20000010000 */
[----:B------:R-:W-:Y:S01]  /*44e0*/  FADD.FTZ R189, R169, -R196 ;  /* 0x800000c4a9bd7221 */ /* 0x000fe20000010000 */
[----:B------:R-:W-:Y:S01]  /*44f0*/  LOP3.LUT P4, RZ, R179, 0xff00, RZ, 0xc0, !PT ;  /* 0x0000ff00b3ff7812 */ /* 0x000fe2000788c0ff */
[----:B------:R-:W-:Y:S01]  /*4500*/  FMUL.FTZ R188, R176, R193 ;  /* 0x000000c1b0bc7220 */ /* 0x000fe20000410000 */
[----:B------:R-:W-:Y:S01]  /*4510*/  FADD.FTZ R187, R167, -R194 ;  /* 0x800000c2a7bb7221 */ /* 0x000fe20000010000 */
[----:B------:R-:W-:Y:S01]  /*4520*/  FADD.FTZ R195, R170, -R195 ;  /* 0x800000c3aac37221 */ /* 0x000fe20000010000 */
[C---:B------:R-:W-:Y:S01]  /*4530*/  FMUL.FTZ R148, R176.reuse, R177 ;  /* 0x000000b1b0947220 */ /* 0x040fe20000410000 */
[----:B------:R-:W-:Y:S01]  /*4540*/  FMUL.FTZ R194, R176, R189 ;  /* 0x000000bdb0c27220 */ /* 0x000fe20000410000 */
[----:B------:R-:W-:-:S02]  /*4550*/  @P3 HADD2.F32 R198, -RZ, R151.H0_H0 ;  /* 0x20000097ffc63230 */ /* 0x000fc40000004100 */
[C---:B------:R-:W-:Y:S01]  /*4560*/  FMUL.FTZ R190, R176.reuse, R187 ;  /* 0x000000bbb0be7220 */ /* 0x040fe20000410000 */
[----:B------:R-:W-:Y:S02]  /*4570*/  @P2 HADD2.F32 R193, -RZ, R151.H1_H1 ;  /* 0x30000097ffc12230 */ /* 0x000fe40000004100 */
[C---:B------:R-:W-:Y:S01]  /*4580*/  FMUL.FTZ R151, R175.reuse, R188 ;  /* 0x000000bcaf977220 */ /* 0x040fe20000410000 */
[----:B------:R-:W-:Y:S01]  /*4590*/  FMUL.FTZ R200, R176, R195 ;  /* 0x000000c3b0c87220 */ /* 0x000fe20000410000 */
[C---:B------:R-:W-:Y:S01]  /*45a0*/  FMUL.FTZ R148, R175.reuse, R148 ;  /* 0x00000094af947220 */ /* 0x040fe20000410000 */
[----:B------:R-:W-:Y:S02]  /*45b0*/  @P5 HADD2.F32 R192, -RZ, R150.H0_H0 ;  /* 0x20000096ffc05230 */ /* 0x000fe40000004100 */
[----:B------:R-:W-:Y:S01]  /*45c0*/  FMUL.FTZ R187, R175, R194 ;  /* 0x000000c2afbb7220 */ /* 0x000fe20000410000 */
[----:B------:R-:W-:Y:S02]  /*45d0*/  @P5 HADD2.F32 R194, -RZ, R58.H0_H0 ;  /* 0x2000003affc25230 */ /* 0x000fe40000004100 */
[----:B------:R-:W-:Y:S01]  /*45e0*/  FMUL.FTZ R151, R151, UR13 ;  /* 0x0000000d97977c20 */ /* 0x000fe20008410000 */
[----:B------:R-:W-:Y:S01]  /*45f0*/  FMUL.FTZ R176, R175, R190 ;  /* 0x000000beafb07220 */ /* 0x000fe20000410000 */
[----:B------:R-:W-:-:S02]  /*4600*/  @P6 HADD2.F32 R186, -RZ, R149.H1_H1 ;  /* 0x30000095ffba6230 */ /* 0x000fc40000004100 */
[----:B------:R-:W-:Y:S01]  /*4610*/  FMUL.FTZ R177, R148, UR13 ;  /* 0x0000000d94b17c20 */ /* 0x000fe20008410000 */
[----:B------:R-:W-:Y:S01]  /*4620*/  FMUL.FTZ R188, R175, R200 ;  /* 0x000000c8afbc7220 */ /* 0x000fe20000410000 */
[----:B------:R-:W-:Y:S01]  /*4630*/  @P6 HADD2.F32 R190, -RZ, R57.H1_H1 ;  /* 0x30000039ffbe6230 */ /* 0x000fe20000004100 */
[----:B------:R-:W-:Y:S02]  /*4640*/  CS2R R148, SRZ ;  /* 0x0000000000947805 */ /* 0x000fe4000001ff00 */
[----:B------:R-:W-:Y:S01]  /*4650*/  MOV R175, RZ ;  /* 0x000000ff00af7202 */ /* 0x000fe20000000f00 */
[-C--:B------:R-:W-:Y:S01]  /*4660*/  @P5 FMUL.FTZ R175, R192, R151.reuse ;  /* 0x00000097c0af5220 */ /* 0x080fe20000410000 */
[----:B------:R-:W-:Y:S02]  /*4670*/  @P4 HADD2.F32 R196, -RZ, R150.H1_H1 ;  /* 0x30000096ffc44230 */ /* 0x000fe40000004100 */
[----:B------:R-:W-:Y:S01]  /*4680*/  @P5 FMUL.FTZ R148, R194, R151 ;  /* 0x00000097c2945220 */ /* 0x000fe20000410000 */
[----:B------:R-:W-:-:S02]  /*4690*/  @P4 HADD2.F32 R192, -RZ, R58.H1_H1 ;  /* 0x3000003affc04230 */ /* 0x000fc40000004100 */
[----:B------:R-:W-:Y:S02]  /*46a0*/  HFMA2 R150, -RZ, RZ, 0, 0 ;  /* 0x00000000ff967431 */ /* 0x000fe400000001ff */
[----:B------:R-:W-:Y:S01]  /*46b0*/  FMUL.FTZ R191, R176, UR13 ;  /* 0x0000000db0bf7c20 */ /* 0x000fe20008410000 */
[--C-:B------:R-:W-:Y:S02]  /*46c0*/  @P3 HADD2.F32 R194, -RZ, R59.reuse.H0_H0 ;  /* 0x2000003bffc23230 */ /* 0x100fe40000004100 */
[-C--:B------:R-:W-:Y:S01]  /*46d0*/  @P6 FMUL.FTZ R150, R186, R177.reuse ;  /* 0x000000b1ba966220 */ /* 0x080fe20000410000 */
[----:B------:R-:W-:Y:S02]  /*46e0*/  @P2 HADD2.F32 R195, -RZ, R59.H1_H1 ;  /* 0x3000003bffc32230 */ /* 0x000fe40000004100 */
[----:B------:R-:W-:Y:S01]  /*46f0*/  @P6 FMUL.FTZ R149, R190, R177 ;  /* 0x000000b1be956220 */ /* 0x000fe20000410000 */
[----:B------:R-:W-:Y:S01]  /*4700*/  FMUL.FTZ R187, R187, UR13 ;  /* 0x0000000dbbbb7c20 */ /* 0x000fe20008410000 */
[----:B------:R-:W-:Y:S01]  /*4710*/  FMUL.FTZ R188, R188, UR13 ;  /* 0x0000000dbcbc7c20 */ /* 0x000fe20008410000 */
[----:B------:R-:W-:-:S02]  /*4720*/  CS2R R176, SRZ ;  /* 0x0000000000b07805 */ /* 0x000fc4000001ff00 */
[----:B------:R-:W-:Y:S01]  /*4730*/  MOV R151, RZ ;  /* 0x000000ff00977202 */ /* 0x000fe20000000f00 */
[----:B------:R-:W-:Y:S01]  /*4740*/  @P4 FMUL.FTZ R177, R192, R191 ;  /* 0x000000bfc0b14220 */ /* 0x000fe20000410000 */
[----:B------:R-:W-:Y:S01]  /*4750*/  MOV R189, RZ ;  /* 0x000000ff00bd7202 */ /* 0x000fe20000000f00 */
[----:B------:R-:W-:Y:S02]  /*4760*/  HFMA2 R186, -RZ, RZ, 0, 0 ;  /* 0x00000000ffba7431 */ /* 0x000fe400000001ff */
[-C--:B------:R-:W-:Y:S01]  /*4770*/  @P3 FMUL.FTZ R151, R198, R187.reuse ;  /* 0x000000bbc6973220 */ /* 0x080fe20000410000 */
[----:B------:R-:W-:Y:S02]  /*4780*/  HFMA2 R190, -RZ, RZ, 0, 0 ;  /* 0x00000000ffbe7431 */ /* 0x000fe400000001ff */
[----:B------:R-:W-:Y:S01]  /*4790*/  @P3 FMUL.FTZ R176, R194, R187 ;  /* 0x000000bbc2b03220 */ /* 0x000fe20000410000 */
[-C--:B------:R-:W-:Y:S01]  /*47a0*/  @P2 FMUL.FTZ R189, R195, R188.reuse ;  /* 0x000000bcc3bd2220 */ /* 0x080fe20000410000 */
[----:B------:R-:W-:Y:S01]  /*47b0*/  @P4 FMUL.FTZ R186, R196, R191 ;  /* 0x000000bfc4ba4220 */ /* 0x000fe20000410000 */
[----:B------:R-:W-:Y:S01]  /*47c0*/  @P2 FMUL.FTZ R190, R193, R188 ;  /* 0x000000bcc1be2220 */ /* 0x000fe20000410000 */
[----:B------:R-:W-:Y:S01]  /*47d0*/  FADD.FTZ R123, R123, R150 ;  /* 0x000000967b7b7221 */ /* 0x000fe20000010000 */
[----:B------:R-:W-:Y:S01]  /*47e0*/  FADD.FTZ R126, R126, R151 ;  /* 0x000000977e7e7221 */ /* 0x000fe20000010000 */
[----:B------:R-:W-:Y:S01]  /*47f0*/  F2FP.F16.F32.PACK_AB R150, R177, R148 ;  /* 0x00000094b196723e */ /* 0x000fe200000000ff */
        /* <DEDUP_REMOVED lines=9> */
.L_x_1940:
[----:B------:R-:W0:Y:S08]  /*4890*/  @P1 LDC.64 R152, c[0x0][0x478] ;  /* 0x00011e00ff981b82 */ /* 0x000e300000000a00 */
[----:B------:R-:W1:Y:S01]  /*48a0*/  LDC.64 R120, c[0x0][0x468] ;  /* 0x00011a00ff787b82 */ /* 0x000e620000000a00 */
[----:B0-----:R-:W-:-:S05]  /*48b0*/  @P1 IMAD.WIDE.U32 R152, R174, 0x10, R152 ;  /* 0x00000010ae981825 */ /* 0x001fca00078e0098 */
[----:B------:R4:W-:Y:S01]  /*48c0*/  @P1 STG.E.128 desc[UR6][R152.64], R128 ;  /* 0x0000008098001986 */ /* 0x0009e2000c101d06 */
[----:B-1----:R-:W-:Y:S01]  /*48d0*/  IMAD.WIDE.U32 R174, R174, 0x10, R120 ;  /* 0x00000010aeae7825 */ /* 0x002fe200078e0078 */
[----:B------:R-:W-:Y:S02]  /*48e0*/  MOV R120, R155 ;  /* 0x0000009b00787202 */ /* 0x000fe40000000f00 */
[----:B------:R-:W-:Y:S02]  /*48f0*/  MOV R121, R184 ;  /* 0x000000b800797202 */ /* 0x000fe40000000f00 */
[----:B------:R4:W-:Y:S01]  /*4900*/  STG.E.128 desc[UR6][R174.64], R148 ;  /* 0x00000094ae007986 */ /* 0x0009e2000c101d06 */
[----:B------:R-:W-:Y:S05]  /*4910*/  BRA `(.L_x_1938) ;  /* 0x0000003000107947 */ /* 0x000fea0003800000 */
.L_x_1929:
        /* <DEDUP_REMOVED lines=8> */
[-CC-:B------:R-:W-:Y:S01]  /*49a0*/  FFMA.FTZ R185, R173, R177.reuse, R184.reuse ;  /* 0x000000b1adb97223 */ /* 0x180fe200000100b8 */
[--C-:B------:R-:W-:Y:S01]  /*49b0*/  HADD2.F32 R153, -RZ, R132.reuse.H0_H0 ;  /* 0x20000084ff997230 */ /* 0x100fe20000004100 */
[----:B------:R-:W-:Y:S01]  /*49c0*/  LOP3.LUT P1, RZ, R182, 0xff, RZ, 0xc0, !PT ;  /* 0x000000ffb6ff7812 */ /* 0x000fe2000782c0ff */
[-CC-:B------:R-:W-:Y:S01]  /*49d0*/  FFMA.FTZ R187, R9, R177.reuse, R184.reuse ;  /* 0x000000b109bb7223 */ /* 0x180fe200000100b8 */
[----:B------:R-:W-:Y:S01]  /*49e0*/  FADD.FTZ R152, R6, -R185 ;  /* 0x800000b906987221 */ /* 0x000fe20000010000 */
[-CC-:B0-----:R-:W-:Y:S01]  /*49f0*/  FFMA.FTZ R154, R8, R177.reuse, R184.reuse ;  /* 0x000000b1089a7223 */ /* 0x181fe200000100b8 */
[----:B------:R-:W-:Y:S01]  /*4a00*/  FFMA.FTZ R190, R12, R177, R184 ;  /* 0x000000b10cbe7223 */ /* 0x000fe200000100b8 */
[----:B------:R-:W-:Y:S01]  /*4a10*/  LOP3.LUT P2, RZ, R182, 0xff00, RZ, 0xc0, !PT ;  /* 0x0000ff00b6ff7812 */ /* 0x000fe2000784c0ff */
[----:B------:R-:W-:Y:S01]  /*4a20*/  FFMA.FTZ R152, R176, R152, R153 ;  /* 0x00000098b0987223 */ /* 0x000fe20000010099 */
[----:B------:R-:W-:-:S02]  /*4a30*/  HADD2.F32 R155, -RZ, R132.H1_H1 ;  /* 0x30000084ff9b7230 */ /* 0x000fc40000004100 */
[----:B------:R-:W-:Y:S01]  /*4a40*/  FADD.FTZ R188, R10, -R187 ;  /* 0x800000bb0abc7221 */ /* 0x000fe20000010000 */
[--C-:B------:R-:W-:Y:S02]  /*4a50*/  HADD2.F32 R185, -RZ, R133.reuse.H0_H0 ;  /* 0x20000085ffb97230 */ /* 0x100fe40000004100 */
[----:B------:R-:W-:Y:S01]  /*4a60*/  FADD.FTZ R154, R7, -R154 ;  /* 0x8000009a079a7221 */ /* 0x000fe20000010000 */
[----:B------:R-:W-:Y:S02]  /*4a70*/  HADD2.F32 R187, -RZ, R133.H1_H1 ;  /* 0x30000085ffbb7230 */ /* 0x000fe40000004100 */
[----:B------:R-:W-:Y:S01]  /*4a80*/  FMUL.FTZ R152, R152, R175 ;  /* 0x000000af98987220 */ /* 0x000fe20000410000 */
[C---:B------:R-:W-:Y:S01]  /*4a90*/  LOP3.LUT P5, RZ, R182.reuse, 0xff0000, RZ, 0xc0, !PT ;  /* 0x00ff0000b6ff7812 */ /* 0x040fe200078ac0ff */
[----:B------:R-:W-:Y:S01]  /*4aa0*/  FADD.FTZ R193, R11, -R190 ;  /* 0x800000be0bc17221 */ /* 0x000fe20000010000 */
[----:B------:R-:W-:Y:S01]  /*4ab0*/  LOP3.LUT P6, RZ, R182, 0xff000000, RZ, 0xc0, !PT ;  /* 0xff000000b6ff7812 */ /* 0x000fe200078cc0ff */
[C---:B------:R-:W-:Y:S01]  /*4ac0*/  FFMA.FTZ R186, R176.reuse, R154, R155 ;  /* 0x0000009ab0ba7223 */ /* 0x040fe2000001009b */
[----:B------:R-:W-:Y:S01]  /*4ad0*/  FFMA.FTZ R188, R176, R188, R185 ;  /* 0x000000bcb0bc7223 */ /* 0x000fe200000100b9 */
[----:B------:R-:W-:Y:S01]  /*4ae0*/  FMUL.FTZ R190, R152, UR13 ;  /* 0x0000000d98be7c20 */ /* 0x000fe20008410000 */
[----:B------:R-:W-:Y:S01]  /*4af0*/  FFMA.FTZ R152, R176, R193, R187 ;  /* 0x000000c1b0987223 */ /* 0x000fe200000100bb */
[----:B------:R-:W-:-:S02]  /*4b00*/  @P1 HADD2.F32 R191, -RZ, R40.H0_H0 ;  /* 0x20000028ffbf1230 */ /* 0x000fc40000004100 */
[-C--:B------:R-:W-:Y:S01]  /*4b10*/  FMUL.FTZ R186, R186, R175.reuse ;  /* 0x000000afbaba7220 */ /* 0x080fe20000410000 */
[-C--:B------:R-:W-:Y:S01]  /*4b20*/  FMUL.FTZ R188, R188, R175.reuse ;  /* 0x000000afbcbc7220 */ /* 0x080fe20000410000 */
[----:B------:R-:W-:Y:S01]  /*4b30*/  CS2R R154, SRZ ;  /* 0x00000000009a7805 */ /* 0x000fe2000001ff00 */
[----:B------:R-:W-:Y:S01]  /*4b40*/  FMUL.FTZ R152, R152, R175 ;  /* 0x000000af98987220 */ /* 0x000fe20000410000 */
[----:B------:R-:W-:Y:S01]  /*4b50*/  @P1 FMUL.FTZ R154, R191, R190 ;  /* 0x000000bebf9a1220 */ /* 0x000fe20000410000 */
[----:B------:R-:W-:Y:S01]  /*4b60*/  FMUL.FTZ R189, R186, UR13 ;  /* 0x0000000dbabd7c20 */ /* 0x000fe20008410000 */
[----:B------:R-:W-:Y:S01]  /*4b70*/  FMUL.FTZ R191, R188, UR13 ;  /* 0x0000000dbcbf7c20 */ /* 0x000fe20008410000 */
[----:B------:R-:W-:Y:S01]  /*4b80*/  FMUL.FTZ R188, R152, UR13 ;  /* 0x0000000d98bc7c20 */ /* 0x000fe20008410000 */
[----:B------:R-:W-:Y:S01]  /*4b90*/  CS2R R186, SRZ ;  /* 0x0000000000ba7805 */ /* 0x000fe2000001ff00 */
[----:B------:R-:W-:Y:S02]  /*4ba0*/  @P2 HADD2.F32 R192, -RZ, R40.H1_H1 ;  /* 0x30000028ffc02230 */ /* 0x000fe40000004100 */
[----:B------:R-:W-:-:S02]  /*4bb0*/  HFMA2 R185, -RZ, RZ, 0, 0 ;  /* 0x00000000ffb97431 */ /* 0x000fc400000001ff */
[-CC-:B------:R-:W-:Y:S01]  /*4bc0*/  FFMA.FTZ R195, R13, R177.reuse, R184.reuse ;  /* 0x000000b10dc37223 */ /* 0x180fe200000100b8 */
[--C-:B------:R-:W-:Y:S02]  /*4bd0*/  @P5 HADD2.F32 R194, -RZ, R41.reuse.H0_H0 ;  /* 0x20000029ffc25230 */ /* 0x100fe40000004100 */
[----:B------:R-:W-:Y:S01]  /*4be0*/  FFMA.FTZ R197, R20, R177, R184 ;  /* 0x000000b114c57223 */ /* 0x000fe200000100b8 */
[----:B------:R-:W-:Y:S01]  /*4bf0*/  @P2 FMUL.FTZ R155, R192, R189 ;  /* 0x000000bdc09b2220 */ /* 0x000fe20000410000 */
[----:B------:R-:W-:Y:S01]  /*4c00*/  @P6 HADD2.F32 R193, -RZ, R41.H1_H1 ;  /* 0x30000029ffc16230 */ /* 0x000fe20000004100 */
[----:B------:R-:W-:Y:S01]  /*4c10*/  MOV R192, RZ ;  /* 0x000000ff00c07202 */ /* 0x000fe20000000f00 */
[----:B------:R-:W-:Y:S01]  /*4c20*/  FADD.FTZ R198, R18, -R197 ;  /* 0x800000c512c67221 */ /* 0x000fe20000010000 */
[----:B------:R-:W-:Y:S02]  /*4c30*/  MOV R200, RZ ;  /* 0x000000ff00c87202 */ /* 0x000fe40000000f00 */
[----:B------:R-:W-:Y:S01]  /*4c40*/  @P6 FMUL.FTZ R192, R193, R188 ;  /* 0x000000bcc1c06220 */ /* 0x000fe20000410000 */
[----:B------:R-:W-:-:S05]  /*4c50*/  HADD2.F32 R193, -RZ, R135.H1_H1 ;  /* 0x30000087ffc17230 */ /* 0x000fca0000004100 */
[----:B------:R-:W-:-:S04]  /*4c60*/  FFMA.FTZ R198, R176, R198, R193 ;  /* 0x000000c6b0c67223 */ /* 0x000fc800000100c1 */
[----:B------:R-:W-:-:S04]  /*4c70*/  FMUL.FTZ R198, R198, R175 ;  /* 0x000000afc6c67220 */ /* 0x000fc80000410000 */
[----:B------:R-:W-:Y:S01]  /*4c80*/  FMUL.FTZ R198, R198, UR13 ;  /* 0x0000000dc6c67c20 */ /* 0x000fe20008410000 */
[--C-:B--2---:R-:W-:Y:S02]  /*4c90*/  @P1 HADD2.F32 R153, -RZ, R148.reuse.H0_H0 ;  /* 0x20000094ff991230 */ /* 0x104fe40000004100 */
[----:B------:R-:W-:Y:S02]  /*4ca0*/  @P2 HADD2.F32 R148, -RZ, R148.H1_H1 ;  /* 0x30000094ff942230 */ /* 0x000fe40000004100 */
[--C-:B------:R-:W-:Y:S02]  /*4cb0*/  @P5 HADD2.F32 R152, -RZ, R149.reuse.H0_H0 ;  /* 0x20000095ff985230 */ /* 0x100fe40000004100 */
[----:B------:R-:W-:Y:S01]  /*4cc0*/  @P1 FMUL.FTZ R185, R190, R153 ;  /* 0x00000099beb91220 */ /* 0x000fe20000410000 */
[----:B------:R-:W-:Y:S02]  /*4cd0*/  @P6 HADD2.F32 R149, -RZ, R149.H1_H1 ;  /* 0x30000095ff956230 */ /* 0x000fe40000004100 */
[----:B------:R-:W-:Y:S01]  /*4ce0*/  @P2 FMUL.FTZ R186, R189, R148 ;  /* 0x00000094bdba2220 */ /* 0x000fe20000410000 */
[----:B------:R-:W-:Y:S01]  /*4cf0*/  FFMA.FTZ R148, R16, R177, R184 ;  /* 0x000000b110947223 */ /* 0x000fe200000100b8 */
[----:B------:R-:W-:-:S02]  /*4d00*/  HFMA2 R190, -RZ, RZ, 0, 0 ;  /* 0x00000000ffbe7431 */ /* 0x000fc400000001ff */
[----:B------:R-:W-:Y:S01]  /*4d10*/  @P5 FMUL.FTZ R187, R191, R152 ;  /* 0x00000098bfbb5220 */ /* 0x000fe20000410000 */
[----:B------:R-:W-:Y:S01]  /*4d20*/  @P6 FMUL.FTZ R190, R188, R149 ;  /* 0x00000095bcbe6220 */ /* 0x000fe20000410000 */
[--C-:B------:R-:W-:Y:S02]  /*4d30*/  HADD2.F32 R149, -RZ, R134.reuse.H0_H0 ;  /* 0x20000086ff957230 */ /* 0x100fe40000004100 */
[----:B------:R-:W-:Y:S01]  /*4d40*/  FADD.FTZ R148, R15, -R148 ;  /* 0x800000940f947221 */ /* 0x000fe20000010000 */
[----:B------:R-:W-:Y:S02]  /*4d50*/  HADD2.F32 R189, -RZ, R134.H1_H1 ;  /* 0x30000086ffbd7230 */ /* 0x000fe40000004100 */
[----:B------:R-:W-:Y:S01]  /*4d60*/  FADD.FTZ R152, R14, -R195 ;  /* 0x800000c30e987221 */ /* 0x000fe20000010000 */
[----:B------:R-:W-:Y:S01]  /*4d70*/  MOV R153, RZ ;  /* 0x000000ff00997202 */ /* 0x000fe20000000f00 */
[----:B------:R-:W-:Y:S01]  /*4d80*/  @P5 FMUL.FTZ R153, R194, R191 ;  /* 0x000000bfc2995220 */ /* 0x000fe20000410000 */
[----:B------:R-:W-:Y:S01]  /*4d90*/  ISETP.GE.U32.AND P1, PT, R182, RZ, PT ;  /* 0x000000ffb600720c */ /* 0x000fe20003f26070 */
[----:B------:R-:W-:Y:S01]  /*4da0*/  FFMA.FTZ R188, R19, R177, R184 ;  /* 0x000000b113bc7223 */ /* 0x000fe200000100b8 */
[C---:B------:R-:W-:Y:S01]  /*4db0*/  FFMA.FTZ R152, R176.reuse, R152, R149 ;  /* 0x00000098b0987223 */ /* 0x040fe20000010095 */
[----:B------:R-:W-:Y:S01]  /*4dc0*/  FFMA.FTZ R194, R176, R148, R189 ;  /* 0x00000094b0c27223 */ /* 0x000fe200000100bd */
[C---:B------:R-:W-:Y:S01]  /*4dd0*/  LOP3.LUT P6, RZ, R183.reuse, 0xff, RZ, 0xc0, !PT ;  /* 0x000000ffb7ff7812 */ /* 0x040fe200078cc0ff */
[----:B------:R-:W0:Y:S01]  /*4de0*/  LDC.64 R148, c[0x0][0x468] ;  /* 0x00011a00ff947b82 */ /* 0x000e220000000a00 */
[C---:B------:R-:W-:Y:S01]  /*4df0*/  LOP3.LUT P5, RZ, R183.reuse, 0xff00, RZ, 0xc0, !PT ;  /* 0x0000ff00b7ff7812 */ /* 0x040fe200078ac0ff */
[----:B------:R-:W-:Y:S01]  /*4e00*/  HADD2.F32 R191, -RZ, R135.H0_H0 ;  /* 0x20000087ffbf7230 */ /* 0x000fe20000004100 */
[----:B------:R-:W-:Y:S01]  /*4e10*/  LOP3.LUT P2, RZ, R183, 0xff0000, RZ, 0xc0, !PT ;  /* 0x00ff0000b7ff7812 */ /* 0x000fe2000784c0ff */
[----:B------:R-:W-:Y:S01]  /*4e20*/  FADD.FTZ R188, R17, -R188 ;  /* 0x800000bc11bc7221 */ /* 0x000fe20000010000 */
[----:B------:R-:W-:Y:S01]  /*4e30*/  ISETP.GE.U32.AND.EX P1, PT, R183, 0x1000000, PT, P1 ;  /* 0x01000000b700780c */ /* 0x000fe20003f26110 */
[-C--:B------:R-:W-:Y:S01]  /*4e40*/  FMUL.FTZ R152, R152, R175.reuse ;  /* 0x000000af98987220 */ /* 0x080fe20000410000 */
[-C--:B------:R-:W-:Y:S01]  /*4e50*/  FMUL.FTZ R194, R194, R175.reuse ;  /* 0x000000afc2c27220 */ /* 0x080fe20000410000 */
[----:B------:R-:W-:Y:S01]  /*4e60*/  FFMA.FTZ R196, R176, R188, R191 ;  /* 0x000000bcb0c47223 */ /* 0x000fe200000100bf */
[----:B------:R-:W-:Y:S01]  /*4e70*/  CS2R R188, SRZ ;  /* 0x0000000000bc7805 */ /* 0x000fe2000001ff00 */
[----:B------:R-:W-:Y:S01]  /*4e80*/  FMUL.FTZ R195, R152, UR13 ;  /* 0x0000000d98c37c20 */ /* 0x000fe20008410000 */
[----:B------:R-:W-:Y:S01]  /*4e90*/  FMUL.FTZ R202, R194, UR13 ;  /* 0x0000000dc2ca7c20 */ /* 0x000fe20008410000 */
[----:B------:R-:W-:Y:S01]  /*4ea0*/  FMUL.FTZ R196, R196, R175 ;  /* 0x000000afc4c47220 */ /* 0x000fe20000410000 */
[----:B------:R-:W-:-:S02]  /*4eb0*/  @P6 HADD2.F32 R204, -RZ, R42.H0_H0 ;  /* 0x2000002affcc6230 */ /* 0x000fc40000004100 */
[----:B------:R-:W-:Y:S02]  /*4ec0*/  HFMA2 R191, -RZ, RZ, 0, 0 ;  /* 0x00000000ffbf7431 */ /* 0x000fe400000001ff */
[----:B------:R-:W-:Y:S02]  /*4ed0*/  @P5 HADD2.F32 R193, -RZ, R42.H1_H1 ;  /* 0x3000002affc15230 */ /* 0x000fe40000004100 */
[----:B------:R-:W-:Y:S01]  /*4ee0*/  FMUL.FTZ R197, R196, UR13 ;  /* 0x0000000dc4c57c20 */ /* 0x000fe20008410000 */
[--C-:B------:R-:W-:Y:S02]  /*4ef0*/  @P2 HADD2.F32 R206, -RZ, R43.reuse.H0_H0 ;  /* 0x2000002bffce2230 */ /* 0x100fe40000004100 */
[----:B------:R-:W-:Y:S01]  /*4f00*/  @P6 FMUL.FTZ R188, R204, R195 ;  /* 0x000000c3ccbc6220 */ /* 0x000fe20000410000 */
[----:B------:R-:W-:Y:S02]  /*4f10*/  @P1 HADD2.F32 R199, -RZ, R43.H1_H1 ;  /* 0x3000002bffc71230 */ /* 0x000fe40000004100 */
[----:B------:R-:W-:Y:S01]  /*4f20*/  @P5 FMUL.FTZ R189, R193, R202 ;  /* 0x000000cac1bd5220 */ /* 0x000fe20000410000 */
[----:B------:R-:W-:Y:S01]  /*4f30*/  F2FP.F16.F32.PACK_AB R152, R155, R154 ;  /* 0x0000009a9b98723e */ /* 0x000fe200000000ff */
[----:B------:R-:W-:Y:S01]  /*4f40*/  @P2 FMUL.FTZ R191, R206, R197 ;  /* 0x000000c5cebf2220 */ /* 0x000fe20000410000 */
[----:B------:R-:W-:Y:S01]  /*4f50*/  F2FP.F16.F32.PACK_AB R153, R192, R153 ;  /* 0x00000099c099723e */ /* 0x000fe200000000ff */
[----:B------:R-:W-:Y:S01]  /*4f60*/  @P1 FMUL.FTZ R200, R199, R198 ;  /* 0x000000c6c7c81220 */ /* 0x000fe20000410000 */
[----:B------:R-:W-:Y:S01]  /*4f70*/  F2FP.F16.F32.PACK_AB R154, R189, R188 ;  /* 0x000000bcbd9a723e */ /* 0x000fe200000000ff */
[----:B0-----:R-:W-:Y:S01]  /*4f80*/  IMAD.WIDE.U32 R148, R174, 0x10, R148 ;  /* 0x00000010ae947825 */ /* 0x001fe200078e0094 */
[----:B------:R-:W-:-:S03]  /*4f90*/  MOV R194, RZ ;  /* 0x000000ff00c27202 */ /* 0x000fc60000000f00 */
[----:B------:R-:W-:Y:S01]  /*4fa0*/  FADD.FTZ R108, R108, R185 ;  /* 0x000000b96c6c7221 */ /* 0x000fe20000010000 */
[----:B------:R-:W-:Y:S01]  /*4fb0*/  F2FP.F16.F32.PACK_AB R155, R200, R191 ;  /* 0x000000bfc89b723e */ /* 0x000fe200000000ff */
[--C-:B------:R-:W-:Y:S02]  /*4fc0*/  @P6 HADD2.F32 R188, -RZ, R150.reuse.H0_H0 ;  /* 0x20000096ffbc6230 */ /* 0x100fe40000004100 */
[----:B------:R-:W-:Y:S02]  /*4fd0*/  HFMA2 R191, -RZ, RZ, 0, 0 ;  /* 0x00000000ffbf7431 */ /* 0x000fe400000001ff */
[----:B------:R-:W-:Y:S02]  /*4fe0*/  @P5 HADD2.F32 R189, -RZ, R150.H1_H1 ;  /* 0x30000096ffbd5230 */ /* 0x000fe40000004100 */
[----:B------:R-:W-:Y:S01]  /*4ff0*/  FADD.FTZ R109, R109, R186 ;  /* 0x000000ba6d6d7221 */ /* 0x000fe20000010000 */
[----:B------:R1:W-:Y:S01]  /*5000*/  STG.E.128 desc[UR6][R148.64], R152 ;  /* 0x0000009894007986 */ /* 0x0003e2000c101d06 */
[----:B------:R-:W-:-:S02]  /*5010*/  @P2 HADD2.F32 R192, -RZ, R151.H0_H0 ;  /* 0x20000097ffc02230 */ /* 0x000fc40000004100 */
[----:B------:R-:W-:Y:S01]  /*5020*/  FADD.FTZ R110, R110, R187 ;  /* 0x000000bb6e6e7221 */ /* 0x000fe20000010000 */
[----:B------:R-:W-:Y:S01]  /*5030*/  @P1 HADD2.F32 R193, -RZ, R151.H1_H1 ;  /* 0x30000097ffc11230 */ /* 0x000fe20000004100 */
[----:B------:R-:W-:Y:S01]  /*5040*/  CS2R R150, SRZ ;  /* 0x0000000000967805 */ /* 0x000fe2000001ff00 */
[----:B------:R-:W-:Y:S01]  /*5050*/  FADD.FTZ R111, R111, R190 ;  /* 0x000000be6f6f7221 */ /* 0x000fe20000010000 */
        /* <DEDUP_REMOVED lines=9> */
.L_x_1943:
[----:B------:R-:W-:Y:S05]  /*50f0*/  BSYNC.RECONVERGENT B2 ;  /* 0x0000000000027941 */ /* 0x000fea0003800200 */
.L_x_1942:
[----:B------:R-:W-:Y:S04]  /*5100*/  BSSY.RECONVERGENT B2, `(.L_x_1944) ;  /* 0x000007a000027945 */ /* 0x000fe80003800200 */
[----:B------:R-:W-:Y:S05]  /*5110*/  @!P4 BRA `(.L_x_1945) ;  /* 0x0000000400e0c947 */ /* 0x000fea0003800000 */
[----:B-1----:R-:W1:Y:S02]  /*5120*/  LDC.64 R148, c[0x0][0x390] ;  /* 0x0000e400ff947b82 */ /* 0x002e640000000a00 */
[----:B-1----:R-:W-:-:S06]  /*5130*/  IMAD.WIDE.U32 R148, R174, 0x10, R148 ;  /* 0x00000010ae947825 */ /* 0x002fcc00078e0094 */
[----:B------:R-:W2:Y:S01]  /*5140*/  LDG.E.128 R148, desc[UR6][R148.64] ;  /* 0x0000000694947981 */ /* 0x000ea2000c1e1d00 */
[-CC-:B------:R-:W-:Y:S01]  /*5150*/  FFMA.FTZ R185, R21, R177.reuse, R184.reuse ;  /* 0x000000b115b97223 */ /* 0x180fe200000100b8 */
[-C--:B0-----:R-:W-:Y:S01]  /*5160*/  FFMA.FTZ R154, R24, R177.reuse, R184 ;  /* 0x000000b1189a7223 */ /* 0x081fe200000100b8 */
[--C-:B------:R-:W-:Y:S01]  /*5170*/  HADD2.F32 R153, -RZ, R136.reuse.H0_H0 ;  /* 0x20000088ff997230 */ /* 0x100fe20000004100 */
[----:B------:R-:W-:Y:S01]  /*5180*/  LOP3.LUT P1, RZ, R180, 0xff, RZ, 0xc0, !PT ;  /* 0x000000ffb4ff7812 */ /* 0x000fe2000782c0ff */
[----:B------:R-:W-:Y:S01]  /*5190*/  FADD.FTZ R152, R22, -R185 ;  /* 0x800000b916987221 */ /* 0x000fe20000010000 */
[----:B------:R-:W-:Y:S02]  /*51a0*/  HADD2.F32 R155, -RZ, R136.H1_H1 ;  /* 0x30000088ff9b7230 */ /* 0x000fe40000004100 */
[----:B------:R-:W-:Y:S01]  /*51b0*/  FADD.FTZ R154, R23, -R154 ;  /* 0x8000009a179a7221 */ /* 0x000fe20000010000 */
[----:B------:R-:W-:Y:S01]  /*51c0*/  FFMA.FTZ R189, R25, R177, R184 ;  /* 0x000000b119bd7223 */ /* 0x000fe200000100b8 */
[----:B------:R-:W-:Y:S01]  /*51d0*/  FFMA.FTZ R152, R176, R152, R153 ;  /* 0x00000098b0987223 */ /* 0x000fe20000010099 */
[----:B------:R-:W-:Y:S01]  /*51e0*/  LOP3.LUT P4, RZ, R180, 0xff0000, RZ, 0xc0, !PT ;  /* 0x00ff0000b4ff7812 */ /* 0x000fe2000788c0ff */
[----:B------:R-:W-:Y:S01]  /*51f0*/  FFMA.FTZ R154, R176, R154, R155 ;  /* 0x0000009ab09a7223 */ /* 0x000fe2000001009b */
[----:B------:R-:W-:-:S02]  /*5200*/  HADD2.F32 R155, -RZ, R137.H0_H0 ;  /* 0x20000089ff9b7230 */ /* 0x000fc40000004100 */
[----:B------:R-:W-:Y:S01]  /*5210*/  FMUL.FTZ R152, R152, R175 ;  /* 0x000000af98987220 */ /* 0x000fe20000410000 */
[----:B------:R-:W-:Y:S01]  /*5220*/  FADD.FTZ R189, R26, -R189 ;  /* 0x800000bd1abd7221 */ /* 0x000fe20000010000 */
[----:B------:R-:W-:Y:S01]  /*5230*/  LOP3.LUT P2, RZ, R180, 0xff00, RZ, 0xc0, !PT ;  /* 0x0000ff00b4ff7812 */ /* 0x000fe2000784c0ff */
[--C-:B------:R-:W-:Y:S01]  /*5240*/  FFMA.FTZ R191, R29, R177, R184.reuse ;  /* 0x000000b11dbf7223 */ /* 0x100fe200000100b8 */
[----:B------:R-:W-:Y:S01]  /*5250*/  FMUL.FTZ R193, R152, UR13 ;  /* 0x0000000d98c17c20 */ /* 0x000fe20008410000 */
[----:B------:R-:W-:Y:S02]  /*5260*/  HADD2.F32 R187, -RZ, R138.H0_H0 ;  /* 0x2000008affbb7230 */ /* 0x000fe40000004100 */
[----:B------:R-:W-:Y:S01]  /*5270*/  FFMA.FTZ R152, R176, R189, R155 ;  /* 0x000000bdb0987223 */ /* 0x000fe2000001009b */
[----:B------:R-:W-:Y:S01]  /*5280*/  FADD.FTZ R192, R30, -R191 ;  /* 0x800000bf1ec07221 */ /* 0x000fe20000010000 */
[----:B------:R-:W-:Y:S01]  /*5290*/  FMUL.FTZ R154, R154, R175 ;  /* 0x000000af9a9a7220 */ /* 0x000fe20000410000 */
[----:B------:R-:W-:Y:S01]  /*52a0*/  FFMA.FTZ R186, R28, R177, R184 ;  /* 0x000000b11cba7223 */ /* 0x000fe200000100b8 */
[----:B------:R-:W-:-:S02]  /*52b0*/  @P1 HADD2.F32 R188, -RZ, R48.H0_H0 ;  /* 0x20000030ffbc1230 */ /* 0x000fc40000004100 */
[----:B------:R-:W-:Y:S01]  /*52c0*/  FMUL.FTZ R155, R152, R175 ;  /* 0x000000af989b7220 */ /* 0x000fe20000410000 */
[----:B------:R-:W-:Y:S01]  /*52d0*/  FFMA.FTZ R192, R176, R192, R187 ;  /* 0x000000c0b0c07223 */ /* 0x000fe200000100bb */
[----:B------:R-:W-:Y:S01]  /*52e0*/  FMUL.FTZ R187, R154, UR13 ;  /* 0x0000000d9abb7c20 */ /* 0x000fe20008410000 */
[----:B------:R-:W-:Y:S02]  /*52f0*/  HADD2.F32 R185, -RZ, R137.H1_H1 ;  /* 0x30000089ffb97230 */ /* 0x000fe40000004100 */
[----:B------:R-:W-:Y:S02]  /*5300*/  HFMA2 R153, -RZ, RZ, 0, 0 ;  /* 0x00000000ff997431 */ /* 0x000fe400000001ff */
[----:B------:R-:W-:Y:S01]  /*5310*/  FADD.FTZ R186, R27, -R186 ;  /* 0x800000ba1bba7221 */ /* 0x000fe20000010000 */
[----:B------:R-:W-:Y:S01]  /*5320*/  FMUL.FTZ R155, R155, UR13 ;  /* 0x0000000d9b9b7c20 */ /* 0x000fe20008410000 */
[----:B------:R-:W-:Y:S01]  /*5330*/  @P1 FMUL.FTZ R153, R188, R193 ;  /* 0x000000c1bc991220 */ /* 0x000fe20000410000 */
[----:B------:R-:W-:Y:S01]  /*5340*/  CS2R R188, SRZ ;  /* 0x0000000000bc7805 */ /* 0x000fe2000001ff00 */
[----:B------:R-:W-:-:S02]  /*5350*/  @P2 HADD2.F32 R194, -RZ, R48.H1_H1 ;  /* 0x30000030ffc22230 */ /* 0x000fc40000004100 */
[----:B------:R-:W-:Y:S01]  /*5360*/  FFMA.FTZ R186, R176, R186, R185 ;  /* 0x000000bab0ba7223 */ /* 0x000fe200000100b9 */
[----:B------:R-:W-:Y:S01]  /*5370*/  CS2R R190, SRZ ;  /* 0x0000000000be7805 */ /* 0x000fe2000001ff00 */
[----:B------:R-:W-:Y:S01]  /*5380*/  @P4 HADD2.F32 R196, -RZ, R49.H0_H0 ;  /* 0x20000031ffc44230 */ /* 0x000fe20000004100 */
[----:B------:R-:W-:Y:S01]  /*5390*/  LOP3.LUT P6, RZ, R180, 0xff000000, RZ, 0xc0, !PT ;  /* 0xff000000b4ff7812 */ /* 0x000fe200078cc0ff */
[----:B------:R-:W-:Y:S01]  /*53a0*/  @P2 FMUL.FTZ R190, R194, R187 ;  /* 0x000000bbc2be2220 */ /* 0x000fe20000410000 */
[----:B------:R-:W-:Y:S01]  /*53b0*/  FMUL.FTZ R186, R186, R175 ;  /* 0x000000afbaba7220 */ /* 0x000fe20000410000 */
[----:B------:R-:W-:Y:S01]  /*53c0*/  MOV R185, RZ ;  /* 0x000000ff00b97202 */ /* 0x000fe20000000f00 */
[----:B------:R-:W-:Y:S01]  /*53d0*/  @P4 FMUL.FTZ R191, R196, R155 ;  /* 0x0000009bc4bf4220 */ /* 0x000fe20000410000 */
[----:B------:R-:W-:Y:S01]  /*53e0*/  FFMA.FTZ R195, R156, R177, R184 ;  /* 0x000000b19cc37223 */ /* 0x000fe200000100b8 */
[----:B------:R-:W-:Y:S01]  /*53f0*/  FMUL.FTZ R200, R186, UR13 ;  /* 0x0000000dbac87c20 */ /* 0x000fe20008410000 */
[----:B------:R-:W-:Y:S01]  /*5400*/  LOP3.LUT P5, RZ, R181, 0xff, RZ, 0xc0, !PT ;  /* 0x000000ffb5ff7812 */ /* 0x000fe200078ac0ff */
[----:B------:R-:W-:Y:S01]  /*5410*/  FMUL.FTZ R192, R192, R175 ;  /* 0x000000afc0c07220 */ /* 0x000fe20000410000 */
[----:B------:R-:W-:Y:S01]  /*5420*/  FADD.FTZ R196, R34, -R195 ;  /* 0x800000c322c47221 */ /* 0x000fe20000010000 */
[----:B------:R-:W-:-:S02]  /*5430*/  HFMA2 R198, -RZ, RZ, 0, 0 ;  /* 0x00000000ffc67431 */ /* 0x000fc400000001ff */
[----:B------:R-:W-:Y:S01]  /*5440*/  FMUL.FTZ R197, R192, UR13 ;  /* 0x0000000dc0c57c20 */ /* 0x000fe20008410000 */
[----:B------:R-:W-:-:S07]  /*5450*/  @P6 HADD2.F32 R195, -RZ, R49.H1_H1 ;  /* 0x30000031ffc36230 */ /* 0x000fce0000004100 */
[----:B------:R-:W-:Y:S02]  /*5460*/  @P5 HADD2.F32 R204, -RZ, R50.H0_H0 ;  /* 0x20000032ffcc5230 */ /* 0x000fe40000004100 */
[----:B--2---:R-:W-:Y:S02]  /*5470*/  @P4 HADD2.F32 R154, -RZ, R149.H0_H0 ;  /* 0x20000095ff9a4230 */ /* 0x004fe40000004100 */
[--C-:B------:R-:W-:Y:S02]  /*5480*/  @P1 HADD2.F32 R152, -RZ, R148.reuse.H0_H0 ;  /* 0x20000094ff981230 */ /* 0x100fe40000004100 */
[----:B------:R-:W-:Y:S02]  /*5490*/  @P2 HADD2.F32 R148, -RZ, R148.H1_H1 ;  /* 0x30000094ff942230 */ /* 0x000fe40000004100 */
[----:B------:R-:W-:Y:S01]  /*54a0*/  @P4 FMUL.FTZ R189, R155, R154 ;  /* 0x0000009a9bbd4220 */ /* 0x000fe20000410000 */
[----:B------:R-:W-:Y:S01]  /*54b0*/  FFMA.FTZ R154, R35, R177, R184 ;  /* 0x000000b1239a7223 */ /* 0x000fe200000100b8 */
[----:B------:R-:W-:Y:S01]  /*54c0*/  @P1 FMUL.FTZ R185, R193, R152 ;  /* 0x00000098c1b91220 */ /* 0x000fe20000410000 */
[----:B------:R-:W-:Y:S01]  /*54d0*/  ISETP.GE.U32.AND P1, PT, R180, RZ, PT ;  /* 0x000000ffb400720c */ /* 0x000fe20003f26070 */
[----:B------:R-:W-:Y:S01]  /*54e0*/  @P2 FMUL.FTZ R188, R187, R148 ;  /* 0x00000094bbbc2220 */ /* 0x000fe20000410000 */
[----:B------:R-:W-:-:S02]  /*54f0*/  HADD2.F32 R187, -RZ, R139.H0_H0 ;  /* 0x2000008bffbb7230 */ /* 0x000fc40000004100 */
[----:B------:R-:W-:Y:S01]  /*5500*/  FADD.FTZ R154, R33, -R154 ;  /* 0x8000009a219a7221 */ /* 0x000fe20000010000 */
[----:B------:R-:W-:Y:S01]  /*5510*/  FFMA.FTZ R152, R32, R177, R184 ;  /* 0x000000b120987223 */ /* 0x000fe200000100b8 */
[C---:B------:R-:W-:Y:S01]  /*5520*/  LOP3.LUT P4, RZ, R181.reuse, 0xff00, RZ, 0xc0, !PT ;  /* 0x0000ff00b5ff7812 */ /* 0x040fe2000788c0ff */
[----:B------:R-:W-:Y:S02]  /*5530*/  HADD2.F32 R155, -RZ, R138.H1_H1 ;  /* 0x3000008aff9b7230 */ /* 0x000fe40000004100 */
[----:B------:R-:W-:Y:S01]  /*5540*/  FFMA.FTZ R194, R176, R154, R187 ;  /* 0x0000009ab0c27223 */ /* 0x000fe200000100bb */
[C---:B------:R-:W-:Y:S01]  /*5550*/  LOP3.LUT P2, RZ, R181.reuse, 0xff0000, RZ, 0xc0, !PT ;  /* 0x00ff0000b5ff7812 */ /* 0x040fe2000784c0ff */
[----:B------:R-:W0:Y:S01]  /*5560*/  LDC.64 R186, c[0x0][0x468] ;  /* 0x00011a00ffba7b82 */ /* 0x000e220000000a00 */
[----:B------:R-:W-:Y:S01]  /*5570*/  ISETP.GE.U32.AND.EX P1, PT, R181, 0x1000000, PT, P1 ;  /* 0x01000000b500780c */ /* 0x000fe20003f26110 */
[----:B------:R-:W-:Y:S02]  /*5580*/  HADD2.F32 R193, -RZ, R139.H1_H1 ;  /* 0x3000008bffc17230 */ /* 0x000fe40000004100 */
[----:B------:R-:W-:Y:S01]  /*5590*/  FADD.FTZ R152, R31, -R152 ;  /* 0x800000981f987221 */ /* 0x000fe20000010000 */
[----:B------:R-:W-:-:S02]  /*55a0*/  HFMA2 R148, -RZ, RZ, 0, 0 ;  /* 0x00000000ff947431 */ /* 0x000fc400000001ff */
[-C--:B------:R-:W-:Y:S01]  /*55b0*/  FMUL.FTZ R194, R194, R175.reuse ;  /* 0x000000afc2c27220 */ /* 0x080fe20000410000 */
[----:B------:R-:W-:Y:S01]  /*55c0*/  @P6 FMUL.FTZ R148, R195, R200 ;  /* 0x000000c8c3946220 */ /* 0x000fe20000410000 */
[C---:B------:R-:W-:Y:S01]  /*55d0*/  FFMA.FTZ R152, R176.reuse, R152, R155 ;  /* 0x00000098b0987223 */ /* 0x040fe2000001009b */
[----:B------:R-:W-:Y:S01]  /*55e0*/  FFMA.FTZ R196, R176, R196, R193 ;  /* 0x000000c4b0c47223 */ /* 0x000fe200000100c1 */
[----:B------:R-:W-:Y:S02]  /*55f0*/  @P4 HADD2.F32 R195, -RZ, R50.H1_H1 ;  /* 0x30000032ffc34230 */ /* 0x000fe40000004100 */
[----:B------:R-:W-:Y:S01]  /*5600*/  FMUL.FTZ R199, R194, UR13 ;  /* 0x0000000dc2c77c20 */ /* 0x000fe20008410000 */
[-C--:B------:R-:W-:Y:S01]  /*5610*/  FMUL.FTZ R152, R152, R175.reuse ;  /* 0x000000af98987220 */ /* 0x080fe20000410000 */
[----:B------:R-:W-:Y:S01]  /*5620*/  FMUL.FTZ R196, R196, R175 ;  /* 0x000000afc4c47220 */ /* 0x000fe20000410000 */
[--C-:B------:R-:W-:Y:S01]  /*5630*/  @P2 HADD2.F32 R206, -RZ, R51.reuse.H0_H0 ;  /* 0x20000033ffce2230 */ /* 0x100fe20000004100 */
[----:B------:R-:W-:Y:S01]  /*5640*/  CS2R R154, SRZ ;  /* 0x00000000009a7805 */ /* 0x000fe2000001ff00 */
[----:B------:R-:W-:-:S02]  /*5650*/  @P1 HADD2.F32 R201, -RZ, R51.H1_H1 ;  /* 0x30000033ffc91230 */ /* 0x000fc40000004100 */
[----:B------:R-:W-:Y:S01]  /*5660*/  FMUL.FTZ R202, R152, UR13 ;  /* 0x0000000d98ca7c20 */ /* 0x000fe20008410000 */
[----:B------:R-:W-:Y:S01]  /*5670*/  FMUL.FTZ R196, R196, UR13 ;  /* 0x0000000dc4c47c20 */ /* 0x000fe20008410000 */
[----:B------:R-:W-:Y:S01]  /*5680*/  MOV R193, RZ ;  /* 0x000000ff00c17202 */ /* 0x000fe20000000f00 */
[----:B------:R-:W-:Y:S01]  /*5690*/  @P5 FMUL.FTZ R154, R204, R197 ;  /* 0x000000c5cc9a5220 */ /* 0x000fe20000410000 */
[----:B------:R-:W-:Y:S01]  /*56a0*/  @P4 FMUL.FTZ R155, R195, R202 ;  /* 0x000000cac39b4220 */ /* 0x000fe20000410000 */
[----:B------:R-:W-:Y:S01]  /*56b0*/  @P2 FMUL.FTZ R193, R206, R199 ;  /* 0x000000c7cec12220 */ /* 0x000fe20000410000 */
[----:B------:R-:W-:Y:S01]  /*56c0*/  @P1 FMUL.FTZ R198, R201, R196 ;  /* 0x000000c4c9c61220 */ /* 0x000fe20000410000 */
[----:B------:R-:W-:Y:S01]  /*56d0*/  F2FP.F16.F32.PACK_AB R152, R190, R153 ;  /* 0x00000099be98723e */ /* 0x000fe200000000ff */
[----:B0-----:R-:W-:Y:S01]  /*56e0*/  IMAD.WIDE.U32 R186, R174, 0x10, R186 ;  /* 0x00000010aeba7825 */ /* 0x001fe200078e00ba */
[----:B------:R-:W-:-:S03]  /*56f0*/  F2FP.F16.F32.PACK_AB R154, R155, R154 ;  /* 0x0000009a9b9a723e */ /* 0x000fc600000000ff */
[----:B------:R-:W-:Y:S01]  /*5700*/  FADD.FTZ R112, R112, R185 ;  /* 0x000000b970707221 */ /* 0x000fe20000010000 */
[----:B------:R-:W-:Y:S01]  /*5710*/  F2FP.F16.F32.PACK_AB R153, R148, R191 ;  /* 0x000000bf9499723e */ /* 0x000fe200000000ff */
[----:B------:R-:W-:Y:S01]  /*5720*/  @P6 HADD2.F32 R149, -RZ, R149.H1_H1 ;  /* 0x30000095ff956230 */ /* 0x000fe20000004100 */
[----:B------:R-:W-:Y:S01]  /*5730*/  F2FP.F16.F32.PACK_AB R155, R198, R193 ;  /* 0x000000c1c69b723e */ /* 0x000fe200000000ff */
[--C-:B------:R-:W-:Y:S01]  /*5740*/  @P5 HADD2.F32 R190, -RZ, R150.reuse.H0_H0 ;  /* 0x20000096ffbe5230 */ /* 0x100fe20000004100 */
[----:B------:R-:W-:Y:S01]  /*5750*/  MOV R148, RZ ;  /* 0x000000ff00947202 */ /* 0x000fe20000000f00 */
[----:B------:R-:W-:Y:S02]  /*5760*/  @P4 HADD2.F32 R191, -RZ, R150.H1_H1 ;  /* 0x30000096ffbf4230 */ /* 0x000fe40000004100 */
[----:B------:R-:W-:Y:S01]  /*5770*/  HFMA2 R193, -RZ, RZ, 0, 0 ;  /* 0x00000000ffc17431 */ /* 0x000fe200000001ff */
[----:B------:R2:W-:Y:S01]  /*5780*/  STG.E.128 desc[UR6][R186.64], R152 ;  /* 0x00000098ba007986 */ /* 0x0005e2000c101d06 */
[--C-:B------:R-:W-:Y:S01]  /*5790*/  @P2 HADD2.F32 R192, -RZ, R151.reuse.H0_H0 ;  /* 0x20000097ffc02230 */ /* 0x100fe20000004100 */
[----:B------:R-:W-:Y:S01]  /*57a0*/  MOV R194, RZ ;  /* 0x000000ff00c27202 */ /* 0x000fe20000000f00 */
[----:B------:R-:W-:Y:S01]  /*57b0*/  @P1 HADD2.F32 R195, -RZ, R151.H1_H1 ;  /* 0x30000097ffc31230 */ /* 0x000fe20000004100 */
[----:B------:R-:W-:Y:S01]  /*57c0*/  CS2R R150, SRZ ;  /* 0x0000000000967805 */ /* 0x000fe2000001ff00 */
        /* <DEDUP_REMOVED lines=12> */
[----:B------:R-:W-:-:S07]  /*5890*/  IADD3 R174, PT, PT, R174, 0x20, RZ ;  /* 0x00000020aeae7810 */ /* 0x000fce0007ffe0ff */
.L_x_1945:
[----:B------:R-:W-:Y:S05]  /*58a0*/  BSYNC.RECONVERGENT B2 ;  /* 0x0000000000027941 */ /* 0x000fea0003800200 */
.L_x_1944:
[----:B------:R-:W-:Y:S05]  /*58b0*/  @!P3 BRA `(.L_x_1938) ;  /* 0x000000200028b947 */ /* 0x000fea0003800000 */
[----:B-1----:R-:W1:Y:S02]  /*58c0*/  LDC.64 R148, c[0x0][0x390] ;  /* 0x0000e400ff947b82 */ /* 0x002e640000000a00 */
[----:B-1----:R-:W-:-:S06]  /*58d0*/  IMAD.WIDE.U32 R148, R174, 0x10, R148 ;  /* 0x00000010ae947825 */ /* 0x002fcc00078e0094 */
[----:B------:R-:W3:Y:S01]  /*58e0*/  LDG.E.128 R148, desc[UR6][R148.64] ;  /* 0x0000000694947981 */ /* 0x000ee2000c1e1d00 */
[-CC-:B------:R-:W-:Y:S01]  /*58f0*/  FFMA.FTZ R185, R157, R177.reuse, R184.reuse ;  /* 0x000000b19db97223 */ /* 0x180fe200000100b8 */
[-CC-:B0-2---:R-:W-:Y:S01]  /*5900*/  FFMA.FTZ R154, R160, R177.reuse, R184.reuse ;  /* 0x000000b1a09a7223 */ /* 0x185fe200000100b8 */
[----:B------:R-:W-:Y:S01]  /*5910*/  LOP3.LUT P1, RZ, R178, 0xff, RZ, 0xc0, !PT ;  /* 0x000000ffb2ff7812 */ /* 0x000fe2000782c0ff */
[--C-:B------:R-:W-:Y:S02]  /*5920*/  HADD2.F32 R153, -RZ, R140.reuse.H0_H0 ;  /* 0x2000008cff997230 */ /* 0x100fe40000004100 */
[----:B------:R-:W-:Y:S01]  /*5930*/  FADD.FTZ R152, R158, -R185 ;  /* 0x800000b99e987221 */ /* 0x000fe20000010000 */
[----:B------:R-:W-:Y:S02]  /*5940*/  HADD2.F32 R155, -RZ, R140.H1_H1 ;  /* 0x3000008cff9b7230 */ /* 0x000fe40000004100 */
[-C--:B------:R-:W-:Y:S01]  /*5950*/  FFMA.FTZ R187, R161, R177.reuse, R184 ;  /* 0x000000b1a1bb7223 */ /* 0x080fe200000100b8 */
[----:B------:R-:W-:Y:S01]  /*5960*/  FADD.FTZ R154, R159, -R154 ;  /* 0x8000009a9f9a7221 */ /* 0x000fe20000010000 */
[-CC-:B------:R-:W-:Y:S01]  /*5970*/  FFMA.FTZ R188, R164, R177.reuse, R184.reuse ;  /* 0x000000b1a4bc7223 */ /* 0x180fe200000100b8 */
[-CC-:B------:R-:W-:Y:S01]  /*5980*/  FFMA.FTZ R189, R165, R177.reuse, R184.reuse ;  /* 0x000000b1a5bd7223 */ /* 0x180fe200000100b8 */
[----:B------:R-:W-:Y:S01]  /*5990*/  FFMA.FTZ R152, R176, R152, R153 ;  /* 0x00000098b0987223 */ /* 0x000fe20000010099 */
[----:B------:R-:W-:Y:S01]  /*59a0*/  LOP3.LUT P2, RZ, R178, 0xff00, RZ, 0xc0, !PT ;  /* 0x0000ff00b2ff7812 */ /* 0x000fe2000784c0ff */
[-CC-:B------:R-:W-:Y:S01]  /*59b0*/  FFMA.FTZ R192, R168, R177.reuse, R184.reuse ;  /* 0x000000b1a8c07223 */ /* 0x180fe200000100b8 */
[-CC-:B------:R-:W-:Y:S01]  /*59c0*/  FFMA.FTZ R185, R172, R177.reuse, R184.reuse ;  /* 0x000000b1acb97223 */ /* 0x180fe200000100b8 */
[----:B------:R-:W-:Y:S01]  /*59d0*/  FFMA.FTZ R194, R171, R177, R184 ;  /* 0x000000b1abc27223 */ /* 0x000fe200000100b8 */
[----:B------:R-:W-:-:S02]  /*59e0*/  HADD2.F32 R153, -RZ, R141.H0_H0 ;  /* 0x2000008dff997230 */ /* 0x000fc40000004100 */
[----:B------:R-:W-:Y:S01]  /*59f0*/  FFMA.FTZ R184, R176, R154, R155 ;  /* 0x0000009ab0b87223 */ /* 0x000fe2000001009b */
[----:B------:R-:W-:Y:S01]  /*5a00*/  FADD.FTZ R186, R162, -R187 ;  /* 0x800000bba2ba7221 */ /* 0x000fe20000010000 */
[----:B------:R-:W-:Y:S02]  /*5a10*/  HADD2.F32 R155, -RZ, R141.H1_H1 ;  /* 0x3000008dff9b7230 */ /* 0x000fe40000004100 */
[----:B------:R-:W-:Y:S01]  /*5a20*/  FADD.FTZ R188, R163, -R188 ;  /* 0x800000bca3bc7221 */ /* 0x000fe20000010000 */
[--C-:B------:R-:W-:Y:S02]  /*5a30*/  HADD2.F32 R177, -RZ, R142.reuse.H0_H0 ;  /* 0x2000008effb17230 */ /* 0x100fe40000004100 */
[----:B------:R-:W-:Y:S01]  /*5a40*/  FADD.FTZ R190, R166, -R189 ;  /* 0x800000bda6be7221 */ /* 0x000fe20000010000 */
[----:B------:R-:W-:Y:S01]  /*5a50*/  FMUL.FTZ R152, R152, R175 ;  /* 0x000000af98987220 */ /* 0x000fe20000410000 */
[----:B------:R-:W-:Y:S01]  /*5a60*/  FFMA.FTZ R186, R176, R186, R153 ;  /* 0x000000bab0ba7223 */ /* 0x000fe20000010099 */
[----:B------:R-:W-:-:S02]  /*5a70*/  HADD2.F32 R153, -RZ, R142.H1_H1 ;  /* 0x3000008eff997230 */ /* 0x000fc40000004100 */
[----:B------:R-:W-:Y:S01]  /*5a80*/  FADD.FTZ R196, R170, -R185 ;  /* 0x800000b9aac47221 */ /* 0x000fe20000010000 */
[----:B------:R-:W-:Y:S02]  /*5a90*/  @P1 HADD2.F32 R198, -RZ, R56.H0_H0 ;  /* 0x20000038ffc61230 */ /* 0x000fe40000004100 */
[C---:B------:R-:W-:Y:S01]  /*5aa0*/  FFMA.FTZ R188, R176.reuse, R188, R155 ;  /* 0x000000bcb0bc7223 */ /* 0x040fe2000001009b */
[----:B------:R-:W-:Y:S01]  /*5ab0*/  FFMA.FTZ R190, R176, R190, R177 ;  /* 0x000000beb0be7223 */ /* 0x000fe200000100b1 */
[----:B------:R-:W-:Y:S01]  /*5ac0*/  FADD.FTZ R192, R167, -R192 ;  /* 0x800000c0a7c07221 */ /* 0x000fe20000010000 */
[----:B------:R-:W-:Y:S01]  /*5ad0*/  FMUL.FTZ R185, R152, UR13 ;  /* 0x0000000d98b97c20 */ /* 0x000fe20008410000 */
[--C-:B------:R-:W-:Y:S02]  /*5ae0*/  HADD2.F32 R177, -RZ, R143.reuse.H1_H1 ;  /* 0x3000008fffb17230 */ /* 0x100fe40000004100 */
[----:B------:R-:W-:Y:S01]  /*5af0*/  FMUL.FTZ R184, R184, R175 ;  /* 0x000000afb8b87220 */ /* 0x000fe20000410000 */
[----:B------:R-:W-:-:S02]  /*5b00*/  HADD2.F32 R155, -RZ, R143.H0_H0 ;  /* 0x2000008fff9b7230 */ /* 0x000fc40000004100 */
[----:B------:R-:W-:Y:S01]  /*5b10*/  FADD.FTZ R194, R169, -R194 ;  /* 0x800000c2a9c27221 */ /* 0x000fe20000010000 */
[----:B------:R-:W-:Y:S02]  /*5b20*/  HFMA2 R154, -RZ, RZ, 0, 0 ;  /* 0x00000000ff9a7431 */ /* 0x000fe400000001ff */
[----:B------:R-:W-:Y:S01]  /*5b30*/  FFMA.FTZ R192, R176, R192, R153 ;  /* 0x000000c0b0c07223 */ /* 0x000fe20000010099 */
[----:B------:R-:W-:Y:S01]  /*5b40*/  @P1 FMUL.FTZ R154, R198, R185 ;  /* 0x000000b9c69a1220 */ /* 0x000fe20000410000 */
[----:B------:R-:W-:Y:S02]  /*5b50*/  @P2 HADD2.F32 R198, -RZ, R56.H1_H1 ;  /* 0x30000038ffc62230 */ /* 0x000fe40000004100 */
[----:B------:R-:W-:Y:S01]  /*5b60*/  FMUL.FTZ R153, R184, UR13 ;  /* 0x0000000db8997c20 */ /* 0x000fe20008410000 */
[C---:B------:R-:W-:Y:S01]  /*5b70*/  FFMA.FTZ R196, R176.reuse, R196, R177 ;  /* 0x000000c4b0c47223 */ /* 0x040fe200000100b1 */
[----:B------:R-:W-:Y:S01]  /*5b80*/  FFMA.FTZ R194, R176, R194, R155 ;  /* 0x000000c2b0c27223 */ /* 0x000fe2000001009b */
[----:B------:R-:W-:-:S02]  /*5b90*/  CS2R R176, SRZ ;  /* 0x0000000000b07805 */ /* 0x000fc4000001ff00 */
[----:B------:R-:W-:Y:S01]  /*5ba0*/  MOV R155, RZ ;  /* 0x000000ff009b7202 */ /* 0x000fe20000000f00 */
[----:B------:R-:W-:Y:S01]  /*5bb0*/  @P2 FMUL.FTZ R155, R198, R153 ;  /* 0x00000099c69b2220 */ /* 0x000fe20000410000 */
[----:B------:R-:W-:Y:S01]  /*5bc0*/  LOP3.LUT P5, RZ, R178, 0xff000000, RZ, 0xc0, !PT ;  /* 0xff000000b2ff7812 */ /* 0x000fe200078ac0ff */
[-C--:B------:R-:W-:Y:S01]  /*5bd0*/  FMUL.FTZ R188, R188, R175.reuse ;  /* 0x000000afbcbc7220 */ /* 0x080fe20000410000 */
[----:B------:R-:W-:Y:S01]  /*5be0*/  LOP3.LUT P6, RZ, R178, 0xff0000, RZ, 0xc0, !PT ;  /* 0x00ff0000b2ff7812 */ /* 0x000fe200078cc0ff */
[-C--:B------:R-:W-:Y:S01]  /*5bf0*/  FMUL.FTZ R186, R186, R175.reuse ;  /* 0x000000afbaba7220 */ /* 0x080fe20000410000 */
[C---:B------:R-:W-:Y:S01]  /*5c00*/  LOP3.LUT P4, RZ, R179.reuse, 0xff, RZ, 0xc0, !PT ;  /* 0x000000ffb3ff7812 */ /* 0x040fe2000788c0ff */
[-C--:B------:R-:W-:Y:S01]  /*5c10*/  FMUL.FTZ R190, R190, R175.reuse ;  /* 0x000000afbebe7220 */ /* 0x080fe20000410000 */
[----:B------:R-:W-:Y:S01]  /*5c20*/  LOP3.LUT P3, RZ, R179, 0xff00, RZ, 0xc0, !PT ;  /* 0x0000ff00b3ff7812 */ /* 0x000fe2000786c0ff */
[-C--:B------:R-:W-:Y:S01]  /*5c30*/  FMUL.FTZ R192, R192, R175.reuse ;  /* 0x000000afc0c07220 */ /* 0x080fe20000410000 */
[-C--:B------:R-:W-:Y:S01]  /*5c40*/  FMUL.FTZ R196, R196, R175.reuse ;  /* 0x000000afc4c47220 */ /* 0x080fe20000410000 */
[----:B------:R-:W-:Y:S01]  /*5c50*/  FMUL.FTZ R194, R194, R175 ;  /* 0x000000afc2c27220 */ /* 0x000fe20000410000 */
[----:B------:R-:W-:Y:S01]  /*5c60*/  FMUL.FTZ R198, R188, UR13 ;  /* 0x0000000dbcc67c20 */ /* 0x000fe20008410000 */
[----:B------:R-:W-:Y:S01]  /*5c70*/  FMUL.FTZ R191, R186, UR13 ;  /* 0x0000000dbabf7c20 */ /* 0x000fe20008410000 */
[----:B------:R-:W-:Y:S01]  /*5c80*/  FMUL.FTZ R193, R190, UR13 ;  /* 0x0000000dbec17c20 */ /* 0x000fe20008410000 */
[----:B------:R-:W-:-:S02]  /*5c90*/  @P5 HADD2.F32 R187, -RZ, R57.H1_H1 ;  /* 0x30000039ffbb5230 */ /* 0x000fc40000004100 */
[----:B------:R-:W-:Y:S01]  /*5ca0*/  FMUL.FTZ R195, R192, UR13 ;  /* 0x0000000dc0c37c20 */ /* 0x000fe20008410000 */
[----:B------:R-:W-:Y:S02]  /*5cb0*/  @P6 HADD2.F32 R184, -RZ, R57.H0_H0 ;  /* 0x20000039ffb86230 */ /* 0x000fe40000004100 */
[----:B------:R-:W-:Y:S01]  /*5cc0*/  FMUL.FTZ R197, R194, UR13 ;  /* 0x0000000dc2c57c20 */ /* 0x000fe20008410000 */
[--C-:B------:R-:W-:Y:S02]  /*5cd0*/  @P4 HADD2.F32 R188, -RZ, R58.reuse.H0_H0 ;  /* 0x2000003affbc4230 */ /* 0x100fe40000004100 */
[----:B------:R-:W-:Y:S01]  /*5ce0*/  FMUL.FTZ R196, R196, UR13 ;  /* 0x0000000dc4c47c20 */ /* 0x000fe20008410000 */
[----:B------:R-:W-:Y:S01]  /*5cf0*/  @P3 HADD2.F32 R200, -RZ, R58.H1_H1 ;  /* 0x3000003affc83230 */ /* 0x000fe20000004100 */
[----:B------:R-:W-:Y:S02]  /*5d00*/  MOV R189, RZ ;  /* 0x000000ff00bd7202 */ /* 0x000fe40000000f00 */
[----:B------:R-:W-:Y:S01]  /*5d10*/  MOV R190, RZ ;  /* 0x000000ff00be7202 */ /* 0x000fe20000000f00 */
[----:B---3--:R-:W-:-:S02]  /*5d20*/  @P1 HADD2.F32 R152, -RZ, R148.H0_H0 ;  /* 0x20000094ff981230 */ /* 0x008fc40000004100 */
[----:B------:R-:W-:-:S03]  /*5d30*/  @P2 HADD2.F32 R148, -RZ, R148.H1_H1 ;  /* 0x30000094ff942230 */ /* 0x000fc60000004100 */
        /* <DEDUP_REMOVED lines=9> */
[----:B------:R-:W-:Y:S01]  /*5dd0*/  @P6 FMUL.FTZ R148, R184, R191 ;  /* 0x000000bfb8946220 */ /* 0x000fe20000410000 */
[----:B------:R-:W-:Y:S01]  /*5de0*/  CS2R R186, SRZ ;  /* 0x0000000000ba7805 */ /* 0x000fe2000001ff00 */
[----:B------:R-:W-:-:S02]  /*5df0*/  HFMA2 R184, -RZ, RZ, 0, 0 ;  /* 0x00000000ffb87431 */ /* 0x000fc400000001ff */
[----:B------:R-:W-:Y:S01]  /*5e00*/  @P4 FMUL.FTZ R184, R188, R193 ;  /* 0x000000c1bcb84220 */ /* 0x000fe20000410000 */
[----:B------:R-:W-:Y:S01]  /*5e10*/  @P3 FMUL.FTZ R187, R200, R195 ;  /* 0x000000c3c8bb3220 */ /* 0x000fe20000410000 */
[----:B------:R-:W-:Y:S01]  /*5e20*/  FADD.FTZ R120, R120, R177 ;  /* 0x000000b178787221 */ /* 0x000fe20000010000 */
[----:B------:R-:W-:Y:S01]  /*5e30*/  FADD.FTZ R121, R121, R176 ;  /* 0x000000b079797221 */ /* 0x000fe20000010000 */
[--C-:B------:R-:W-:Y:S02]  /*5e40*/  @P2 HADD2.F32 R202, -RZ, R59.reuse.H0_H0 ;  /* 0x2000003bffca2230 */ /* 0x100fe40000004100 */
[----:B------:R-:W-:Y:S02]  /*5e50*/  @P1 HADD2.F32 R175, -RZ, R59.H1_H1 ;  /* 0x3000003bffaf1230 */ /* 0x000fe40000004100 */
[----:B------:R-:W-:Y:S02]  /*5e60*/  @P2 HADD2.F32 R188, -RZ, R151.H0_H0 ;  /* 0x20000097ffbc2230 */ /* 0x000fe40000004100 */
[----:B------:R-:W-:Y:S01]  /*5e70*/  @P2 FMUL.FTZ R186, R202, R197 ;  /* 0x000000c5caba2220 */ /* 0x000fe20000410000 */
[----:B------:R-:W-:Y:S01]  /*5e80*/  @P1 FMUL.FTZ R189, R175, R196 ;  /* 0x000000c4afbd1220 */ /* 0x000fe20000410000 */
[----:B0-----:R-:W-:Y:S01]  /*5e90*/  IMAD.WIDE.U32 R174, R174, 0x10, R152 ;  /* 0x00000010aeae7825 */ /* 0x001fe200078e0098 */
[----:B------:R-:W-:-:S02]  /*5ea0*/  F2FP.F16.F32.PACK_AB R152, R155, R154 ;  /* 0x0000009a9b98723e */ /* 0x000fc400000000ff */
[----:B------:R-:W-:Y:S01]  /*5eb0*/  F2FP.F16.F32.PACK_AB R153, R185, R148 ;  /* 0x00000094b999723e */ /* 0x000fe200000000ff */
[--C-:B------:R-:W-:Y:S01]  /*5ec0*/  @P6 HADD2.F32 R148, -RZ, R149.reuse.H0_H0 ;  /* 0x20000095ff946230 */ /* 0x100fe20000004100 */
[----:B------:R-:W-:Y:S01]  /*5ed0*/  F2FP.F16.F32.PACK_AB R154, R187, R184 ;  /* 0x000000b8bb9a723e */ /* 0x000fe200000000ff */
[----:B------:R-:W-:Y:S01]  /*5ee0*/  @P5 HADD2.F32 R149, -RZ, R149.H1_H1 ;  /* 0x30000095ff955230 */ /* 0x000fe20000004100 */
[----:B------:R-:W-:Y:S01]  /*5ef0*/  F2FP.F16.F32.PACK_AB R155, R189, R186 ;  /* 0x000000babd9b723e */ /* 0x000fe200000000ff */
[--C-:B------:R-:W-:Y:S02]  /*5f00*/  @P4 HADD2.F32 R184, -RZ, R150.reuse.H0_H0 ;  /* 0x20000096ffb84230 */ /* 0x100fe40000004100 */
[----:B------:R-:W-:Y:S02]  /*5f10*/  HFMA2 R185, -RZ, RZ, 0, 0 ;  /* 0x00000000ffb97431 */ /* 0x000fe400000001ff */
[----:B------:R-:W-:Y:S02]  /*5f20*/  @P3 HADD2.F32 R186, -RZ, R150.H1_H1 ;  /* 0x30000096ffba3230 */ /* 0x000fe40000004100 */
[----:B------:R-:W-:Y:S01]  /*5f30*/  @P6 FMUL.FTZ R185, R191, R148 ;  /* 0x00000094bfb96220 */ /* 0x000fe20000410000 */
[----:B------:R0:W-:Y:S01]  /*5f40*/  STG.E.128 desc[UR6][R174.64], R152 ;  /* 0x00000098ae007986 */ /* 0x0001e2000c101d06 */
[----:B------:R-:W-:Y:S01]  /*5f50*/  @P1 HADD2.F32 R189, -RZ, R151.H1_H1 ;  /* 0x30000097ffbd1230 */ /* 0x000fe20000004100 */
[----:B------:R-:W-:-:S02]  /*5f60*/  CS2R R150, SRZ ;  /* 0x0000000000967805 */ /* 0x000fc4000001ff00 */
[----:B------:R-:W-:Y:S01]  /*5f70*/  MOV R148, RZ ;  /* 0x000000ff00947202 */ /* 0x000fe20000000f00 */
[----:B------:R-:W-:Y:S02]  /*5f80*/  HFMA2 R187, -RZ, RZ, 0, 0 ;  /* 0x00000000ffbb7431 */ /* 0x000fe400000001ff */
        /* <DEDUP_REMOVED lines=11> */
[----:B0-----:R-:W-:Y:S06]  /*6040*/  BRA `(.L_x_1938) ;  /* 0x0000001800447947 */ /* 0x001fec0003800000 */
.L_x_1941:
[----:B------:R-:W-:Y:S04]  /*6050*/  BSSY.RECONVERGENT B2, `(.L_x_1946) ;  /* 0x0000086000027945 */ /* 0x000fe80003800200 */
[----:B------:R-:W-:Y:S05]  /*6060*/  @!P5 BRA `(.L_x_1947) ;  /* 0x000000080010d947 */ /* 0x000fea0003800000 */
[----:B------:R-:W1:Y:S02]  /*6070*/  LDC.64 R128, c[0x0][0x390] ;  /* 0x0000e400ff807b82 */ /* 0x000e640000000a00 */
[----:B-1----:R-:W-:-:S06]  /*6080*/  IMAD.WIDE.U32 R128, R174, 0x10, R128 ;  /* 0x00000010ae807825 */ /* 0x002fcc00078e0080 */
[----:B------:R-:W2:Y:S01]  /*6090*/  LDG.E.128 R128, desc[UR6][R128.64] ;  /* 0x0000000680807981 */ /* 0x000ea2000c1e1d00 */
[-CC-:B------:R-:W-:Y:S01]  /*60a0*/  FFMA.FTZ R149, R173, R177.reuse, R184.reuse ;  /* 0x000000b1ad957223 */ /* 0x180fe200000100b8 */
[--C-:B------:R-:W-:Y:S02]  /*60b0*/  HADD2.F32 R151, -RZ, R132.reuse.H0_H0 ;  /* 0x20000084ff977230 */ /* 0x100fe40000004100 */
[-CC-:B------:R-:W-:Y:S01]  /*60c0*/  FFMA.FTZ R150, R8, R177.reuse, R184.reuse ;  /* 0x000000b108967223 */ /* 0x180fe200000100b8 */
[----:B------:R-:W-:Y:S01]  /*60d0*/  LOP3.LUT P1, RZ, R182, 0xff, RZ, 0xc0, !PT ;  /* 0x000000ffb6ff7812 */ /* 0x000fe2000782c0ff */
[----:B------:R-:W-:Y:S01]  /*60e0*/  FADD.FTZ R149, R6, -R149 ;  /* 0x8000009506957221 */ /* 0x000fe20000010000 */
[-CC-:B------:R-:W-:Y:S01]  /*60f0*/  FFMA.FTZ R153, R9, R177.reuse, R184.reuse ;  /* 0x000000b109997223 */ /* 0x180fe200000100b8 */
[----:B0-----:R-:W-:Y:S01]  /*6100*/  FFMA.FTZ R154, R12, R177, R184 ;  /* 0x000000b10c9a7223 */ /* 0x001fe200000100b8 */
[----:B------:R-:W-:Y:S02]  /*6110*/  HADD2.F32 R152, -RZ, R133.H0_H0 ;  /* 0x20000085ff987230 */ /* 0x000fe40000004100 */
[----:B------:R-:W-:Y:S01]  /*6120*/  FFMA.FTZ R148, R176, R149, R151 ;  /* 0x00000095b0947223 */ /* 0x000fe20000010097 */
[----:B------:R-:W-:-:S02]  /*6130*/  HADD2.F32 R151, -RZ, R132.H1_H1 ;  /* 0x30000084ff977230 */ /* 0x000fc40000004100 */
[----:B------:R-:W-:Y:S01]  /*6140*/  FADD.FTZ R149, R7, -R150 ;  /* 0x8000009607957221 */ /* 0x000fe20000010000 */
[----:B------:R-:W-:Y:S01]  /*6150*/  FADD.FTZ R153, R10, -R153 ;  /* 0x800000990a997221 */ /* 0x000fe20000010000 */
[----:B------:R-:W-:Y:S01]  /*6160*/  HADD2.F32 R150, -RZ, R133.H1_H1 ;  /* 0x30000085ff967230 */ /* 0x000fe20000004100 */
[----:B------:R-:W-:Y:S01]  /*6170*/  LOP3.LUT P2, RZ, R182, 0xff00, RZ, 0xc0, !PT ;  /* 0x0000ff00b6ff7812 */ /* 0x000fe2000784c0ff */
[----:B------:R-:W-:Y:S01]  /*6180*/  FADD.FTZ R155, R11, -R154 ;  /* 0x8000009a0b9b7221 */ /* 0x000fe20000010000 */
[C---:B------:R-:W-:Y:S01]  /*6190*/  FFMA.FTZ R198, R176.reuse, R149, R151 ;  /* 0x00000095b0c67223 */ /* 0x040fe20000010097 */
[----:B------:R-:W-:Y:S01]  /*61a0*/  FFMA.FTZ R149, R13, R177, R184 ;  /* 0x000000b10d957223 */ /* 0x000fe200000100b8 */
[----:B------:R-:W-:Y:S01]  /*61b0*/  FFMA.FTZ R200, R176, R153, R152 ;  /* 0x00000099b0c87223 */ /* 0x000fe20000010098 */
[----:B------:R-:W-:Y:S01]  /*61c0*/  FMUL.FTZ R152, R148, R175 ;  /* 0x000000af94987220 */ /* 0x000fe20000410000 */
[----:B------:R-:W-:Y:S01]  /*61d0*/  FFMA.FTZ R202, R176, R155, R150 ;  /* 0x0000009bb0ca7223 */ /* 0x000fe20000010096 */
[----:B------:R-:W-:Y:S01]  /*61e0*/  LOP3.LUT P5, RZ, R182, 0xff0000, RZ, 0xc0, !PT ;  /* 0x00ff0000b6ff7812 */ /* 0x000fe200078ac0ff */
[----:B------:R-:W-:Y:S01]  /*61f0*/  FADD.FTZ R155, R14, -R149 ;  /* 0x800000950e9b7221 */ /* 0x000fe20000010000 */
[----:B------:R-:W-:Y:S01]  /*6200*/  LOP3.LUT P6, RZ, R182, 0xff000000, RZ, 0xc0, !PT ;  /* 0xff000000b6ff7812 */ /* 0x000fe200078cc0ff */
[----:B------:R-:W-:Y:S01]  /*6210*/  FMUL.FTZ R152, R152, UR13 ;  /* 0x0000000d98987c20 */ /* 0x000fe20008410000 */
[----:B------:R-:W-:Y:S01]  /*6220*/  FMUL.FTZ R154, R198, R175 ;  /* 0x000000afc69a7220 */ /* 0x000fe20000410000 */
[----:B------:R-:W-:-:S02]  /*6230*/  HFMA2 R185, -RZ, RZ, 0, 0 ;  /* 0x00000000ffb97431 */ /* 0x000fc400000001ff */
[----:B------:R-:W-:Y:S01]  /*6240*/  @P1 HADD2.F32 R153, -RZ, R40.H0_H0 ;  /* 0x20000028ff991230 */ /* 0x000fe20000004100 */
[----:B------:R-:W-:Y:S01]  /*6250*/  CS2R R150, SRZ ;  /* 0x0000000000967805 */ /* 0x000fe2000001ff00 */
[----:B------:R-:W-:Y:S02]  /*6260*/  HADD2.F32 R187, -RZ, R134.H0_H0 ;  /* 0x20000086ffbb7230 */ /* 0x000fe40000004100 */
[----:B------:R-:W-:Y:S01]  /*6270*/  FMUL.FTZ R189, R154, UR13 ;  /* 0x0000000d9abd7c20 */ /* 0x000fe20008410000 */
[----:B------:R-:W-:Y:S02]  /*6280*/  @P2 HADD2.F32 R186, -RZ, R40.H1_H1 ;  /* 0x30000028ffba2230 */ /* 0x000fe40000004100 */
[----:B------:R-:W-:Y:S01]  /*6290*/  @P1 FMUL.FTZ R150, R153, R152 ;  /* 0x0000009899961220 */ /* 0x000fe20000410000 */
[----:B------:R-:W-:Y:S01]  /*62a0*/  FMUL.FTZ R190, R202, R175 ;  /* 0x000000afcabe7220 */ /* 0x000fe20000410000 */
[----:B------:R-:W-:Y:S01]  /*62b0*/  FFMA.FTZ R204, R176, R155, R187 ;  /* 0x0000009bb0cc7223 */ /* 0x000fe200000100bb */
[----:B------:R-:W-:-:S02]  /*62c0*/  @P5 HADD2.F32 R153, -RZ, R41.H0_H0 ;  /* 0x20000029ff995230 */ /* 0x000fc40000004100 */
[----:B------:R-:W-:Y:S01]  /*62d0*/  @P2 FMUL.FTZ R151, R186, R189 ;  /* 0x000000bdba972220 */ /* 0x000fe20000410000 */
[----:B------:R-:W-:Y:S02]  /*62e0*/  CS2R R186, SRZ ;  /* 0x0000000000ba7805 */ /* 0x000fe4000001ff00 */
[----:B------:R-:W-:Y:S01]  /*62f0*/  CS2R R154, SRZ ;  /* 0x00000000009a7805 */ /* 0x000fe2000001ff00 */
[----:B------:R-:W-:Y:S01]  /*6300*/  FMUL.FTZ R190, R190, UR13 ;  /* 0x0000000dbebe7c20 */ /* 0x000fe20008410000 */
[----:B------:R-:W-:Y:S01]  /*6310*/  @P6 HADD2.F32 R191, -RZ, R41.H1_H1 ;  /* 0x30000029ffbf6230 */ /* 0x000fe20000004100 */
[----:B------:R-:W-:Y:S01]  /*6320*/  MOV R188, RZ ;  /* 0x000000ff00bc7202 */ /* 0x000fe20000000f00 */
[----:B------:R-:W-:Y:S01]  /*6330*/  HADD2.F32 R192, -RZ, R135.H1_H1 ;  /* 0x30000087ffc07230 */ /* 0x000fe20000004100 */
[----:B------:R-:W-:Y:S02]  /*6340*/  MOV R196, RZ ;  /* 0x000000ff00c47202 */ /* 0x000fe40000000f00 */
[----:B------:R-:W-:Y:S01]  /*6350*/  @P6 FMUL.FTZ R155, R191, R190 ;  /* 0x000000bebf9b6220 */ /* 0x000fe20000410000 */
[----:B--2---:R-:W-:-:S02]  /*6360*/  @P1 HADD2.F32 R149, -RZ, R128.H0_H0 ;  /* 0x20000080ff951230 */ /* 0x004fc40000004100 */
[----:B------:R-:W-:-:S03]  /*6370*/  @P2 HADD2.F32 R128, -RZ, R128.H1_H1 ;  /* 0x30000080ff802230 */ /* 0x000fc60000004100 */
[----:B------:R-:W-:Y:S01]  /*6380*/  @P1 FMUL.FTZ R185, R152, R149 ;  /* 0x0000009598b91220 */ /* 0x000fe20000410000 */
[----:B------:R-:W-:Y:S01]  /*6390*/  FMUL.FTZ R149, R200, R175 ;  /* 0x000000afc8957220 */ /* 0x000fe20000410000 */
[----:B------:R-:W-:Y:S01]  /*63a0*/  @P2 FMUL.FTZ R186, R189, R128 ;  /* 0x00000080bdba2220 */ /* 0x000fe20000410000 */
[-CC-:B------:R-:W-:Y:S01]  /*63b0*/  FFMA.FTZ R128, R16, R177.reuse, R184.reuse ;  /* 0x000000b110807223 */ /* 0x180fe200000100b8 */
[----:B------:R-:W-:Y:S01]  /*63c0*/  ISETP.GE.U32.AND P1, PT, R182, RZ, PT ;  /* 0x000000ffb600720c */ /* 0x000fe20003f26070 */
[----:B------:R-:W-:Y:S01]  /*63d0*/  FMUL.FTZ R152, R149, UR13 ;  /* 0x0000000d95987c20 */ /* 0x000fe20008410000 */
[--C-:B------:R-:W-:Y:S02]  /*63e0*/  @P5 HADD2.F32 R149, -RZ, R129.reuse.H0_H0 ;  /* 0x20000081ff955230 */ /* 0x100fe40000004100 */
[--C-:B------:R-:W-:Y:S01]  /*63f0*/  FFMA.FTZ R189, R20, R177, R184.reuse ;  /* 0x000000b114bd7223 */ /* 0x100fe200000100b8 */
[----:B------:R-:W-:Y:S02]  /*6400*/  @P6 HADD2.F32 R129, -RZ, R129.H1_H1 ;  /* 0x30000081ff816230 */ /* 0x000fe40000004100 */
[----:B------:R-:W-:Y:S01]  /*6410*/  @P5 FMUL.FTZ R154, R153, R152 ;  /* 0x00000098999a5220 */ /* 0x000fe20000410000 */
[----:B------:R-:W-:Y:S01]  /*6420*/  ISETP.GE.U32.AND.EX P1, PT, R183, 0x1000000, PT, P1 ;  /* 0x01000000b700780c */ /* 0x000fe20003f26110 */
[----:B------:R-:W-:Y:S01]  /*6430*/  @P5 FMUL.FTZ R187, R152, R149 ;  /* 0x0000009598bb5220 */ /* 0x000fe20000410000 */
[----:B------:R-:W-:Y:S01]  /*6440*/  FFMA.FTZ R152, R19, R177, R184 ;  /* 0x000000b113987223 */ /* 0x000fe200000100b8 */
[----:B------:R-:W-:Y:S01]  /*6450*/  @P6 FMUL.FTZ R188, R190, R129 ;  /* 0x00000081bebc6220 */ /* 0x000fe20000410000 */
[----:B------:R-:W-:-:S02]  /*6460*/  HADD2.F32 R149, -RZ, R134.H1_H1 ;  /* 0x30000086ff957230 */ /* 0x000fc40000004100 */
[----:B------:R-:W-:Y:S01]  /*6470*/  FADD.FTZ R129, R15, -R128 ;  /* 0x800000800f817221 */ /* 0x000fe20000010000 */
[----:B------:R-:W-:Y:S02]  /*6480*/  HADD2.F32 R190, -RZ, R135.H0_H0 ;  /* 0x20000087ffbe7230 */ /* 0x000fe40000004100 */
[----:B------:R-:W-:Y:S01]  /*6490*/  FADD.FTZ R153, R17, -R152 ;  /* 0x8000009811997221 */ /* 0x000fe20000010000 */
[C---:B------:R-:W-:Y:S01]  /*64a0*/  LOP3.LUT P6, RZ, R183.reuse, 0xff, RZ, 0xc0, !PT ;  /* 0x000000ffb7ff7812 */ /* 0x040fe200078cc0ff */
[C---:B------:R-:W-:Y:S01]  /*64b0*/  FFMA.FTZ R206, R176.reuse, R129, R149 ;  /* 0x00000081b0ce7223 */ /* 0x040fe20000010095 */
[C---:B------:R-:W-:Y:S01]  /*64c0*/  LOP3.LUT P5, RZ, R183.reuse, 0xff00, RZ, 0xc0, !PT ;  /* 0x0000ff00b7ff7812 */ /* 0x040fe200078ac0ff */
[----:B------:R-:W0:Y:S01]  /*64d0*/  LDC.64 R128, c[0x0][0x468] ;  /* 0x00011a00ff807b82 */ /* 0x000e220000000a00 */
[----:B------:R-:W-:Y:S01]  /*64e0*/  FFMA.FTZ R210, R176, R153, R190 ;  /* 0x00000099b0d27223 */ /* 0x000fe200000100be */
[----:B------:R-:W-:Y:S01]  /*64f0*/  LOP3.LUT P2, RZ, R183, 0xff0000, RZ, 0xc0, !PT ;  /* 0x00ff0000b7ff7812 */ /* 0x000fe2000784c0ff */
[----:B------:R-:W-:Y:S01]  /*6500*/  FADD.FTZ R189, R18, -R189 ;  /* 0x800000bd12bd7221 */ /* 0x000fe20000010000 */
[-C--:B------:R-:W-:Y:S01]  /*6510*/  FMUL.FTZ R190, R204, R175.reuse ;  /* 0x000000afccbe7220 */ /* 0x080fe20000410000 */
[-C--:B------:R-:W-:Y:S01]  /*6520*/  FMUL.FTZ R191, R206, R175.reuse ;  /* 0x000000afcebf7220 */ /* 0x080fe20000410000 */
[----:B------:R-:W-:Y:S01]  /*6530*/  FMUL.FTZ R149, R210, R175 ;  /* 0x000000afd2957220 */ /* 0x000fe20000410000 */
[----:B------:R-:W-:Y:S01]  /*6540*/  FFMA.FTZ R207, R176, R189, R192 ;  /* 0x000000bdb0cf7223 */ /* 0x000fe200000100c0 */
[----:B------:R-:W1:Y:S01]  /*6550*/  LDC.64 R152, c[0x0][0x478] ;  /* 0x00011e00ff987b82 */ /* 0x000e620000000a00 */
[----:B------:R-:W-:-:S02]  /*6560*/  @P1 HADD2.F32 R199, -RZ, R43.H1_H1 ;  /* 0x3000002bffc71230 */ /* 0x000fc40000004100 */
[----:B------:R-:W-:Y:S01]  /*6570*/  FMUL.FTZ R205, R190, UR13 ;  /* 0x0000000dbecd7c20 */ /* 0x000fe20008410000 */
[----:B------:R-:W-:Y:S01]  /*6580*/  FMUL.FTZ R197, R207, R175 ;  /* 0x000000afcfc57220 */ /* 0x000fe20000410000 */
[--C-:B------:R-:W-:Y:S02]  /*6590*/  @P6 HADD2.F32 R194, -RZ, R42.reuse.H0_H0 ;  /* 0x2000002affc26230 */ /* 0x100fe40000004100 */
[----:B------:R-:W-:Y:S01]  /*65a0*/  FMUL.FTZ R208, R191, UR13 ;  /* 0x0000000dbfd07c20 */ /* 0x000fe20008410000 */
[----:B------:R-:W-:Y:S02]  /*65b0*/  @P5 HADD2.F32 R195, -RZ, R42.H1_H1 ;  /* 0x3000002affc35230 */ /* 0x000fe40000004100 */
[----:B------:R-:W-:Y:S01]  /*65c0*/  FMUL.FTZ R214, R197, UR13 ;  /* 0x0000000dc5d67c20 */ /* 0x000fe20008410000 */
[----:B------:R-:W-:Y:S02]  /*65d0*/  @P2 HADD2.F32 R212, -RZ, R43.H0_H0 ;  /* 0x2000002bffd42230 */ /* 0x000fe40000004100 */
[----:B------:R-:W-:Y:S01]  /*65e0*/  FMUL.FTZ R203, R149, UR13 ;  /* 0x0000000d95cb7c20 */ /* 0x000fe20008410000 */
[----:B------:R-:W-:Y:S01]  /*65f0*/  CS2R R192, SRZ ;  /* 0x0000000000c07805 */ /* 0x000fe2000001ff00 */
[--C-:B------:R-:W-:Y:S01]  /*6600*/  @P6 HADD2.F32 R190, -RZ, R130.reuse.H0_H0 ;  /* 0x20000082ffbe6230 */ /* 0x100fe20000004100 */
[----:B------:R-:W-:Y:S01]  /*6610*/  F2FP.F16.F32.PACK_AB R197, RZ, R198 ;  /* 0x000000c6ffc5723e */ /* 0x000fe200000000ff */
[----:B------:R-:W-:-:S02]  /*6620*/  @P5 HADD2.F32 R191, -RZ, R130.H1_H1 ;  /* 0x30000082ffbf5230 */ /* 0x000fc40000004100 */
[----:B------:R-:W-:Y:S02]  /*6630*/  HFMA2 R189, -RZ, RZ, 0, 0 ;  /* 0x00000000ffbd7431 */ /* 0x000fe400000001ff */
[----:B------:R-:W-:Y:S01]  /*6640*/  @P1 FMUL.FTZ R196, R199, R214 ;  /* 0x000000d6c7c41220 */ /* 0x000fe20000410000 */
[----:B------:R-:W-:Y:S01]  /*6650*/  F2FP.F16.F32.PACK_AB R130, RZ, R148 ;  /* 0x00000094ff82723e */ /* 0x000fe200000000ff */
[----:B------:R-:W-:Y:S01]  /*6660*/  @P6 FMUL.FTZ R189, R194, R205 ;  /* 0x000000cdc2bd6220 */ /* 0x000fe20000410000 */
[----:B------:R-:W-:Y:S01]  /*6670*/  F2FP.F16.F32.PACK_AB R198, RZ, R200 ;  /* 0x000000c8ffc6723e */ /* 0x000fe200000000ff */
[----:B------:R-:W-:Y:S01]  /*6680*/  @P5 FMUL.FTZ R192, R195, R208 ;  /* 0x000000d0c3c05220 */ /* 0x000fe20000410000 */
[----:B------:R-:W-:Y:S01]  /*6690*/  @P2 FMUL.FTZ R193, R212, R203 ;  /* 0x000000cbd4c12220 */ /* 0x000fe20000410000 */
[----:B------:R-:W-:Y:S01]  /*66a0*/  F2FP.F16.F32.PACK_AB R199, RZ, R202 ;  /* 0x000000caffc7723e */ /* 0x000fe200000000ff */
[--C-:B------:R-:W-:Y:S01]  /*66b0*/  @P2 HADD2.F32 R194, -RZ, R131.reuse.H0_H0 ;  /* 0x20000083ffc22230 */ /* 0x100fe20000004100 */
[----:B------:R-:W-:Y:S01]  /*66c0*/  F2FP.F16.F32.PACK_AB R200, RZ, R204 ;  /* 0x000000ccffc8723e */ /* 0x000fe200000000ff */
[----:B------:R-:W-:Y:S01]  /*66d0*/  @P1 HADD2.F32 R195, -RZ, R131.H1_H1 ;  /* 0x30000083ffc31230 */ /* 0x000fe20000004100 */
[----:B------:R-:W-:Y:S01]  /*66e0*/  F2FP.F16.F32.PACK_AB R201, RZ, R206 ;  /* 0x000000ceffc9723e */ /* 0x000fe200000000ff */
[----:B-1----:R-:W-:Y:S01]  /*66f0*/  IMAD.WIDE.U32 R152, R174, 0x10, R152 ;  /* 0x00000010ae987825 */ /* 0x002fe200078e0098 */
[----:B------:R-:W-:-:S03]  /*6700*/  F2FP.F16.F32.PACK_AB R149, R155, R154 ;  /* 0x0000009a9b95723e */ /* 0x000fc600000000ff */
[----:B------:R-:W-:Y:S01]  /*6710*/  FADD.FTZ R108, R108, R185 ;  /* 0x000000b96c6c7221 */ /* 0x000fe20000010000 */
[----:B------:R-:W-:Y:S01]  /*6720*/  F2FP.F16.F32.PACK_AB R131, R207, R210 ;  /* 0x000000d2cf83723e */ /* 0x000fe200000000ff */
[----:B0-----:R-:W-:Y:S01]  /*6730*/  IMAD.WIDE.U32 R154, R174, 0x10, R128 ;  /* 0x00000010ae9a7825 */ /* 0x001fe200078e0080 */
[----:B------:R-:W-:-:S03]  /*6740*/  PRMT R128, R130, 0x5410, R197 ;  /* 0x0000541082807816 */ /* 0x000fc600000000c5 */
[----:B------:R-:W-:Y:S01]  /*6750*/  FADD.FTZ R109, R109, R186 ;  /* 0x000000ba6d6d7221 */ /* 0x000fe20000010000 */
[----:B------:R-:W-:Y:S01]  /*6760*/  F2FP.F16.F32.PACK_AB R148, R151, R150 ;  /* 0x000000969794723e */ /* 0x000fe200000000ff */
[----:B------:R-:W-:Y:S01]  /*6770*/  FADD.FTZ R110, R110, R187 ;  /* 0x000000bb6e6e7221 */ /* 0x000fe20000010000 */
[----:B------:R-:W-:Y:S01]  /*6780*/  PRMT R129, R198, 0x5410, R199 ;  /* 0x00005410c6817816 */ /* 0x000fe200000000c7 */
[----:B------:R-:W-:Y:S01]  /*6790*/  FADD.FTZ R111, R111, R188 ;  /* 0x000000bc6f6f7221 */ /* 0x000fe20000010000 */
[----:B------:R-:W-:Y:S02]  /*67a0*/  PRMT R130, R200, 0x5410, R201 ;  /* 0x00005410c8827816 */ /* 0x000fe400000000c9 */
[----:B------:R-:W-:Y:S01]  /*67b0*/  F2FP.F16.F32.PACK_AB R150, R192, R189 ;  /* 0x000000bdc096723e */ /* 0x000fe200000000ff */
[----:B------:R-:W-:Y:S01]  /*67c0*/  HFMA2 R189, -RZ, RZ, 0, 0 ;  /* 0x00000000ffbd7431 */ /* 0x000fe200000001ff */
[----:B------:R-:W-:Y:S01]  /*67d0*/  F2FP.F16.F32.PACK_AB R151, R196, R193 ;  /* 0x000000c1c497723e */ /* 0x000fe200000000ff */
[----:B------:R1:W-:Y:S01]  /*67e0*/  STG.E.128 desc[UR6][R152.64], R128 ;  /* 0x0000008098007986 */ /* 0x0003e2000c101d06 */
[----:B------:R-:W-:-:S02]  /*67f0*/  CS2R R192, SRZ ;  /* 0x0000000000c07805 */ /* 0x000fc4000001ff00 */
[----:B------:R-:W-:Y:S01]  /*6800*/  MOV R196, RZ ;  /* 0x000000ff00c47202 */ /* 0x000fe20000000f00 */
[----:B------:R-:W-:Y:S01]  /*6810*/  @P6 FMUL.FTZ R189, R205, R190 ;  /* 0x000000becdbd6220 */ /* 0x000fe20000410000 */
[----:B------:R1:W-:Y:S01]  /*6820*/  STG.E.128 desc[UR6][R154.64], R148 ;  /* 0x000000949a007986 */ /* 0x0003e2000c101d06 */
        /* <DEDUP_REMOVED lines=8> */
.L_x_1947:
[----:B------:R-:W-:Y:S05]  /*68b0*/  BSYNC.RECONVERGENT B2 ;  /* 0x0000000000027941 */ /* 0x000fea0003800200 */
.L_x_1946:
[----:B------:R-:W-:Y:S04]  /*68c0*/  BSSY.RECONVERGENT B2, `(.L_x_1948) ;  /* 0x000008a000027945 */ /* 0x000fe80003800200 */
[----:B------:R-:W-:Y:S05]  /*68d0*/  @!P4 BRA `(.L_x_1949) ;  /* 0x000000080020c947 */ /* 0x000fea0003800000 */
[----:B-1----:R-:W1:Y:S02]  /*68e0*/  LDC.64 R128, c[0x0][0x390] ;  /* 0x0000e400ff807b82 */ /* 0x002e640000000a00 */
[----:B-1----:R-:W-:-:S06]  /*68f0*/  IMAD.WIDE.U32 R128, R174, 0x10, R128 ;  /* 0x00000010ae807825 */ /* 0x002fcc00078e0080 */
[----:B------:R-:W2:Y:S01]  /*6900*/  LDG.E.128 R128, desc[UR6][R128.64] ;  /* 0x0000000680807981 */ /* 0x000ea2000c1e1d00 */
[-CC-:B------:R-:W-:Y:S01]  /*6910*/  FFMA.FTZ R148, R24, R177.reuse, R184.reuse ;  /* 0x000000b118947223 */ /* 0x180fe200000100b8 */
[-CC-:B------:R-:W-:Y:S01]  /*6920*/  FFMA.FTZ R149, R21, R177.reuse, R184.reuse ;  /* 0x000000b115957223 */ /* 0x180fe200000100b8 */
[--C-:B------:R-:W-:Y:S02]  /*6930*/  HADD2.F32 R150, -RZ, R136.reuse.H1_H1 ;  /* 0x30000088ff967230 */ /* 0x100fe40000004100 */
[----:B0-----:R-:W-:Y:S01]  /*6940*/  FFMA.FTZ R155, R25, R177, R184 ;  /* 0x000000b1199b7223 */ /* 0x001fe200000100b8 */
[----:B------:R-:W-:Y:S01]  /*6950*/  FADD.FTZ R153, R23, -R148 ;  /* 0x8000009417997221 */ /* 0x000fe20000010000 */
[----:B------:R-:W-:Y:S01]  /*6960*/  HADD2.F32 R151, -RZ, R136.H0_H0 ;  /* 0x20000088ff977230 */ /* 0x000fe20000004100 */
[----:B------:R-:W-:Y:S01]  /*6970*/  LOP3.LUT P1, RZ, R180, 0xff, RZ, 0xc0, !PT ;  /* 0x000000ffb4ff7812 */ /* 0x000fe2000782c0ff */
[--C-:B------:R-:W-:Y:S02]  /*6980*/  HADD2.F32 R152, -RZ, R137.reuse.H0_H0 ;  /* 0x20000089ff987230 */ /* 0x100fe40000004100 */
[----:B------:R-:W-:Y:S01]  /*6990*/  FADD.FTZ R149, R22, -R149 ;  /* 0x8000009516957221 */ /* 0x000fe20000010000 */
[----:B------:R-:W-:Y:S01]  /*69a0*/  FADD.FTZ R155, R26, -R155 ;  /* 0x8000009b1a9b7221 */ /* 0x000fe20000010000 */
[----:B------:R-:W-:Y:S01]  /*69b0*/  FFMA.FTZ R198, R176, R153, R150 ;  /* 0x00000099b0c67223 */ /* 0x000fe20000010096 */
[----:B------:R-:W-:Y:S01]  /*69c0*/  LOP3.LUT P2, RZ, R180, 0xff00, RZ, 0xc0, !PT ;  /* 0x0000ff00b4ff7812 */ /* 0x000fe2000784c0ff */
[----:B------:R-:W-:Y:S01]  /*69d0*/  FFMA.FTZ R150, R28, R177, R184 ;  /* 0x000000b11c967223 */ /* 0x000fe200000100b8 */
[----:B------:R-:W-:Y:S01]  /*69e0*/  LOP3.LUT P4, RZ, R180, 0xff0000, RZ, 0xc0, !PT ;  /* 0x00ff0000b4ff7812 */ /* 0x000fe2000788c0ff */
[C---:B------:R-:W-:Y:S01]  /*69f0*/  FFMA.FTZ R196, R176.reuse, R149, R151 ;  /* 0x00000095b0c47223 */ /* 0x040fe20000010097 */
[----:B------:R-:W-:Y:S01]  /*6a00*/  FFMA.FTZ R200, R176, R155, R152 ;  /* 0x0000009bb0c87223 */ /* 0x000fe20000010098 */
[----:B------:R-:W-:-:S02]  /*6a10*/  HADD2.F32 R155, -RZ, R137.H1_H1 ;  /* 0x30000089ff9b7230 */ /* 0x000fc40000004100 */
[-C--:B------:R-:W-:Y:S01]  /*6a20*/  FFMA.FTZ R151, R29, R177.reuse, R184 ;  /* 0x000000b11d977223 */ /* 0x080fe200000100b8 */
[----:B------:R-:W-:Y:S01]  /*6a30*/  FADD.FTZ R153, R27, -R150 ;  /* 0x800000961b997221 */ /* 0x000fe20000010000 */
[----:B------:R-:W-:Y:S01]  /*6a40*/  FFMA.FTZ R152, R32, R177, R184 ;  /* 0x000000b120987223 */ /* 0x000fe200000100b8 */
[--C-:B------:R-:W-:Y:S02]  /*6a50*/  HADD2.F32 R154, -RZ, R138.reuse.H0_H0 ;  /* 0x2000008aff9a7230 */ /* 0x100fe40000004100 */
[-C--:B------:R-:W-:Y:S01]  /*6a60*/  FMUL.FTZ R149, R196, R175.reuse ;  /* 0x000000afc4957220 */ /* 0x080fe20000410000 */
[----:B------:R-:W-:Y:S01]  /*6a70*/  FADD.FTZ R185, R30, -R151 ;  /* 0x800000971eb97221 */ /* 0x000fe20000010000 */
[----:B------:R-:W-:Y:S01]  /*6a80*/  FMUL.FTZ R150, R198, R175 ;  /* 0x000000afc6967220 */ /* 0x000fe20000410000 */
[----:B------:R-:W-:Y:S01]  /*6a90*/  FFMA.FTZ R202, R176, R153, R155 ;  /* 0x00000099b0ca7223 */ /* 0x000fe2000001009b */
[----:B------:R-:W-:Y:S02]  /*6aa0*/  HADD2.F32 R186, -RZ, R138.H1_H1 ;  /* 0x3000008affba7230 */ /* 0x000fe40000004100 */
[----:B------:R-:W-:Y:S01]  /*6ab0*/  FADD.FTZ R187, R31, -R152 ;  /* 0x800000981fbb7221 */ /* 0x000fe20000010000 */
[----:B------:R-:W-:Y:S01]  /*6ac0*/  FMUL.FTZ R155, R200, R175 ;  /* 0x000000afc89b7220 */ /* 0x000fe20000410000 */
[----:B------:R-:W-:-:S02]  /*6ad0*/  @P1 HADD2.F32 R151, -RZ, R48.H0_H0 ;  /* 0x20000030ff971230 */ /* 0x000fc40000004100 */
[----:B------:R-:W-:Y:S01]  /*6ae0*/  FMUL.FTZ R152, R149, UR13 ;  /* 0x0000000d95987c20 */ /* 0x000fe20008410000 */
[----:B------:R-:W-:Y:S01]  /*6af0*/  LOP3.LUT P6, RZ, R180, 0xff000000, RZ, 0xc0, !PT ;  /* 0xff000000b4ff7812 */ /* 0x000fe200078cc0ff */
[----:B------:R-:W-:Y:S01]  /*6b00*/  FFMA.FTZ R206, R176, R185, R154 ;  /* 0x000000b9b0ce7223 */ /* 0x000fe2000001009a */
[----:B------:R-:W-:Y:S01]  /*6b10*/  FMUL.FTZ R153, R150, UR13 ;  /* 0x0000000d96997c20 */ /* 0x000fe20008410000 */
[----:B------:R-:W-:Y:S02]  /*6b20*/  @P2 HADD2.F32 R154, -RZ, R48.H1_H1 ;  /* 0x30000030ff9a2230 */ /* 0x000fe40000004100 */
[----:B------:R-:W-:Y:S01]  /*6b30*/  FMUL.FTZ R155, R155, UR13 ;  /* 0x0000000d9b9b7c20 */ /* 0x000fe20008410000 */
[----:B------:R-:W-:Y:S02]  /*6b40*/  HFMA2 R148, -RZ, RZ, 0, 0 ;  /* 0x00000000ff947431 */ /* 0x000fe400000001ff */
[----:B------:R-:W-:Y:S01]  /*6b50*/  FFMA.FTZ R208, R176, R187, R186 ;  /* 0x000000bbb0d07223 */ /* 0x000fe200000100ba */
[----:B------:R-:W-:Y:S01]  /*6b60*/  @P1 FMUL.FTZ R148, R151, R152 ;  /* 0x0000009897941220 */ /* 0x000fe20000410000 */
[----:B------:R-:W-:-:S02]  /*6b70*/  CS2R R186, SRZ ;  /* 0x0000000000ba7805 */ /* 0x000fc4000001ff00 */
[----:B------:R-:W-:Y:S01]  /*6b80*/  MOV R151, RZ ;  /* 0x000000ff00977202 */ /* 0x000fe20000000f00 */
[----:B------:R-:W-:Y:S02]  /*6b90*/  HFMA2 R185, -RZ, RZ, 0, 0 ;  /* 0x00000000ffb97431 */ /* 0x000fe400000001ff */
[----:B------:R-:W-:Y:S02]  /*6ba0*/  @P4 HADD2.F32 R190, -RZ, R49.H0_H0 ;  /* 0x20000031ffbe4230 */ /* 0x000fe40000004100 */
[----:B------:R-:W-:Y:S01]  /*6bb0*/  @P2 FMUL.FTZ R151, R154, R153 ;  /* 0x000000999a972220 */ /* 0x000fe20000410000 */
[----:B------:R-:W-:Y:S01]  /*6bc0*/  MOV R188, RZ ;  /* 0x000000ff00bc7202 */ /* 0x000fe20000000f00 */
[----:B------:R-:W-:Y:S01]  /*6bd0*/  HADD2.F32 R189, -RZ, R139.H0_H0 ;  /* 0x2000008bffbd7230 */ /* 0x000fe20000004100 */
[----:B------:R-:W-:Y:S01]  /*6be0*/  LOP3.LUT P5, RZ, R181, 0xff, RZ, 0xc0, !PT ;  /* 0x000000ffb5ff7812 */ /* 0x000fe200078ac0ff */
[----:B------:R-:W-:Y:S01]  /*6bf0*/  @P4 FMUL.FTZ R188, R190, R155 ;  /* 0x0000009bbebc4220 */ /* 0x000fe20000410000 */
[----:B------:R-:W-:Y:S01]  /*6c00*/  FMUL.FTZ R193, R208, R175 ;  /* 0x000000afd0c17220 */ /* 0x000fe20000410000 */
[----:B------:R-:W-:Y:S01]  /*6c10*/  MOV R192, RZ ;  /* 0x000000ff00c07202 */ /* 0x000fe20000000f00 */
[----:B------:R-:W-:Y:S01]  /*6c20*/  HFMA2 R195, -RZ, RZ, 0, 0 ;  /* 0x00000000ffc37431 */ /* 0x000fe200000001ff */
[----:B------:R-:W-:Y:S01]  /*6c30*/  F2FP.F16.F32.PACK_AB R148, R151, R148 ;  /* 0x000000949794723e */ /* 0x000fe200000000ff */
[----:B------:R-:W-:-:S07]  /*6c40*/  FMUL.FTZ R210, R193, UR13 ;  /* 0x0000000dc1d27c20 */ /* 0x000fce0008410000 */
[----:B------:R-:W-:Y:S02]  /*6c50*/  @P5 HADD2.F32 R190, -RZ, R50.H0_H0 ;  /* 0x20000032ffbe5230 */ /* 0x000fe40000004100 */
[--C-:B--2---:R-:W-:Y:S02]  /*6c60*/  @P1 HADD2.F32 R149, -RZ, R128.reuse.H0_H0 ;  /* 0x20000080ff951230 */ /* 0x104fe40000004100 */
[----:B------:R-:W-:Y:S02]  /*6c70*/  @P2 HADD2.F32 R128, -RZ, R128.H1_H1 ;  /* 0x30000080ff802230 */ /* 0x000fe40000004100 */
[----:B------:R-:W-:Y:S02]  /*6c80*/  @P4 HADD2.F32 R150, -RZ, R129.H0_H0 ;  /* 0x20000081ff964230 */ /* 0x000fe40000004100 */
[----:B------:R-:W-:Y:S01]  /*6c90*/  @P1 FMUL.FTZ R187, R152, R149 ;  /* 0x0000009598bb1220 */ /* 0x000fe20000410000 */
[----:B------:R-:W-:Y:S02]  /*6ca0*/  HADD2.F32 R152, -RZ, R139.H1_H1 ;  /* 0x3000008bff987230 */ /* 0x000fe40000004100 */
[----:B------:R-:W-:Y:S01]  /*6cb0*/  @P2 FMUL.FTZ R186, R153, R128 ;  /* 0x0000008099ba2220 */ /* 0x000fe20000410000 */
[-CC-:B------:R-:W-:Y:S01]  /*6cc0*/  FFMA.FTZ R153, R156, R177.reuse, R184.reuse ;  /* 0x000000b19c997223 */ /* 0x180fe200000100b8 */
[----:B------:R-:W-:Y:S01]  /*6cd0*/  @P4 FMUL.FTZ R185, R155, R150 ;  /* 0x000000969bb94220 */ /* 0x000fe20000410000 */
[----:B------:R-:W-:Y:S01]  /*6ce0*/  FFMA.FTZ R150, R35, R177, R184 ;  /* 0x000000b123967223 */ /* 0x000fe200000100b8 */
[----:B------:R-:W-:Y:S01]  /*6cf0*/  FMUL.FTZ R128, R202, R175 ;  /* 0x000000afca807220 */ /* 0x000fe20000410000 */
[----:B------:R-:W-:Y:S01]  /*6d00*/  FADD.FTZ R191, R34, -R153 ;  /* 0x8000009922bf7221 */ /* 0x000fe20000010000 */
[----:B------:R-:W-:-:S02]  /*6d10*/  @P6 HADD2.F32 R153, -RZ, R49.H1_H1 ;  /* 0x30000031ff996230 */ /* 0x000fc40000004100 */
[----:B------:R-:W-:Y:S01]  /*6d20*/  FADD.FTZ R155, R33, -R150 ;  /* 0x80000096219b7221 */ /* 0x000fe20000010000 */
[----:B------:R-:W-:Y:S01]  /*6d30*/  FMUL.FTZ R204, R128, UR13 ;  /* 0x0000000d80cc7c20 */ /* 0x000fe20008410000 */
[----:B------:R-:W-:Y:S01]  /*6d40*/  ISETP.GE.U32.AND P1, PT, R180, RZ, PT ;  /* 0x000000ffb400720c */ /* 0x000fe20003f26070 */
[----:B------:R-:W-:Y:S02]  /*6d50*/  HFMA2 R149, -RZ, RZ, 0, 0 ;  /* 0x00000000ff957431 */ /* 0x000fe400000001ff */
[C---:B------:R-:W-:Y:S01]  /*6d60*/  FFMA.FTZ R212, R176.reuse, R155, R189 ;  /* 0x0000009bb0d47223 */ /* 0x040fe200000100bd */
[----:B------:R-:W-:Y:S01]  /*6d70*/  FFMA.FTZ R205, R176, R191, R152 ;  /* 0x000000bfb0cd7223 */ /* 0x000fe20000010098 */
[----:B------:R-:W-:Y:S01]  /*6d80*/  @P6 FMUL.FTZ R149, R153, R204 ;  /* 0x000000cc99956220 */ /* 0x000fe20000410000 */
[----:B------:R-:W0:Y:S01]  /*6d90*/  LDC.64 R154, c[0x0][0x478] ;  /* 0x00011e00ff9a7b82 */ /* 0x000e220000000a00 */
[C---:B------:R-:W-:Y:S01]  /*6da0*/  LOP3.LUT P4, RZ, R181.reuse, 0xff00, RZ, 0xc0, !PT ;  /* 0x0000ff00b5ff7812 */ /* 0x040fe2000788c0ff */
[-C--:B------:R-:W-:Y:S01]  /*6db0*/  FMUL.FTZ R189, R206, R175.reuse ;  /* 0x000000afcebd7220 */ /* 0x080fe20000410000 */
[C---:B------:R-:W-:Y:S01]  /*6dc0*/  LOP3.LUT P2, RZ, R181.reuse, 0xff0000, RZ, 0xc0, !PT ;  /* 0x00ff0000b5ff7812 */ /* 0x040fe2000784c0ff */
[-C--:B------:R-:W-:Y:S01]  /*6dd0*/  FMUL.FTZ R128, R212, R175.reuse ;  /* 0x000000afd4807220 */ /* 0x080fe20000410000 */
[----:B------:R-:W-:Y:S01]  /*6de0*/  ISETP.GE.U32.AND.EX P1, PT, R181, 0x1000000, PT, P1 ;  /* 0x01000000b500780c */ /* 0x000fe20003f26110 */
[----:B------:R-:W-:Y:S01]  /*6df0*/  FMUL.FTZ R199, R205, R175 ;  /* 0x000000afcdc77220 */ /* 0x000fe20000410000 */
[----:B------:R-:W-:Y:S01]  /*6e00*/  FMUL.FTZ R203, R189, UR13 ;  /* 0x0000000dbdcb7c20 */ /* 0x000fe20008410000 */
[----:B------:R-:W1:Y:S01]  /*6e10*/  LDC.64 R152, c[0x0][0x468] ;  /* 0x00011a00ff987b82 */ /* 0x000e620000000a00 */
[----:B------:R-:W-:Y:S01]  /*6e20*/  MOV R150, RZ ;  /* 0x000000ff00967202 */ /* 0x000fe20000000f00 */
[----:B------:R-:W-:Y:S01]  /*6e30*/  FMUL.FTZ R201, R128, UR13 ;  /* 0x0000000d80c97c20 */ /* 0x000fe20008410000 */
[----:B------:R-:W-:Y:S01]  /*6e40*/  FMUL.FTZ R214, R199, UR13 ;  /* 0x0000000dc7d67c20 */ /* 0x000fe20008410000 */
[----:B------:R-:W-:Y:S01]  /*6e50*/  @P5 FMUL.FTZ R150, R190, R203 ;  /* 0x000000cbbe965220 */ /* 0x000fe20000410000 */
[----:B------:R-:W-:Y:S01]  /*6e60*/  @P6 HADD2.F32 R189, -RZ, R129.H1_H1 ;  /* 0x30000081ffbd6230 */ /* 0x000fe20000004100 */
[----:B------:R-:W-:Y:S01]  /*6e70*/  F2FP.F16.F32.PACK_AB R128, RZ, R196 ;  /* 0x000000c4ff80723e */ /* 0x000fe200000000ff */
[----:B------:R-:W-:Y:S01]  /*6e80*/  @P4 HADD2.F32 R197, -RZ, R50.H1_H1 ;  /* 0x30000032ffc54230 */ /* 0x000fe20000004100 */
[----:B------:R-:W-:Y:S01]  /*6e90*/  F2FP.F16.F32.PACK_AB R129, RZ, R198 ;  /* 0x000000c6ff81723e */ /* 0x000fe200000000ff */
[----:B------:R-:W-:-:S02]  /*6ea0*/  @P2 HADD2.F32 R194, -RZ, R51.H0_H0 ;  /* 0x20000033ffc22230 */ /* 0x000fc40000004100 */
[----:B------:R-:W-:Y:S02]  /*6eb0*/  HFMA2 R191, -RZ, RZ, 0, 0 ;  /* 0x00000000ffbf7431 */ /* 0x000fe400000001ff */
[----:B------:R-:W-:Y:S01]  /*6ec0*/  @P1 HADD2.F32 R207, -RZ, R51.H1_H1 ;  /* 0x30000033ffcf1230 */ /* 0x000fe20000004100 */
[----:B------:R-:W-:Y:S01]  /*6ed0*/  F2FP.F16.F32.PACK_AB R196, RZ, R202 ;  /* 0x000000caffc4723e */ /* 0x000fe200000000ff */
[--C-:B------:R-:W-:Y:S02]  /*6ee0*/  @P5 HADD2.F32 R190, -RZ, R130.reuse.H0_H0 ;  /* 0x20000082ffbe5230 */ /* 0x100fe40000004100 */
[----:B------:R-:W-:Y:S01]  /*6ef0*/  @P4 FMUL.FTZ R191, R197, R210 ;  /* 0x000000d2c5bf4220 */ /* 0x000fe20000410000 */
[----:B------:R-:W-:Y:S01]  /*6f00*/  @P4 HADD2.F32 R193, -RZ, R130.H1_H1 ;  /* 0x30000082ffc14230 */ /* 0x000fe20000004100 */
[----:B------:R-:W-:Y:S01]  /*6f10*/  F2FP.F16.F32.PACK_AB R130, RZ, R200 ;  /* 0x000000c8ff82723e */ /* 0x000fe200000000ff */
[----:B------:R-:W-:Y:S01]  /*6f20*/  @P2 FMUL.FTZ R192, R194, R201 ;  /* 0x000000c9c2c02220 */ /* 0x000fe20000410000 */
[----:B------:R-:W-:Y:S01]  /*6f30*/  @P1 FMUL.FTZ R195, R207, R214 ;  /* 0x000000d6cfc31220 */ /* 0x000fe20000410000 */
[----:B------:R-:W-:Y:S01]  /*6f40*/  F2FP.F16.F32.PACK_AB R198, RZ, R206 ;  /* 0x000000ceffc6723e */ /* 0x000fe200000000ff */
[--C-:B------:R-:W-:Y:S01]  /*6f50*/  @P2 HADD2.F32 R194, -RZ, R131.reuse.H0_H0 ;  /* 0x20000083ffc22230 */ /* 0x100fe20000004100 */
[----:B------:R-:W-:Y:S01]  /*6f60*/  F2FP.F16.F32.PACK_AB R199, RZ, R208 ;  /* 0x000000d0ffc7723e */ /* 0x000fe200000000ff */
[----:B------:R-:W-:Y:S01]  /*6f70*/  @P1 HADD2.F32 R197, -RZ, R131.H1_H1 ;  /* 0x30000083ffc51230 */ /* 0x000fe20000004100 */
[----:B------:R-:W-:Y:S01]  /*6f80*/  PRMT R128, R128, 0x5410, R129 ;  /* 0x0000541080807816 */ /* 0x000fe20000000081 */
[----:B0-----:R-:W-:Y:S01]  /*6f90*/  IMAD.WIDE.U32 R154, R174, 0x10, R154 ;  /* 0x00000010ae9a7825 */ /* 0x001fe200078e009a */
[----:B------:R-:W-:-:S03]  /*6fa0*/  PRMT R129, R130, 0x5410, R196 ;  /* 0x0000541082817816 */ /* 0x000fc600000000c4 */
[----:B------:R-:W-:Y:S01]  /*6fb0*/  FADD.FTZ R112, R112, R187 ;  /* 0x000000bb70707221 */ /* 0x000fe20000010000 */
[----:B------:R-:W-:Y:S01]  /*6fc0*/  F2FP.F16.F32.PACK_AB R131, R205, R212 ;  /* 0x000000d4cd83723e */ /* 0x000fe200000000ff */
[----:B-1----:R-:W-:Y:S01]  /*6fd0*/  IMAD.WIDE.U32 R152, R174, 0x10, R152 ;  /* 0x00000010ae987825 */ /* 0x002fe200078e0098 */
[----:B------:R-:W-:-:S03]  /*6fe0*/  PRMT R130, R198, 0x5410, R199 ;  /* 0x00005410c6827816 */ /* 0x000fc600000000c7 */
[----:B------:R-:W-:Y:S01]  /*6ff0*/  FADD.FTZ R113, R113, R186 ;  /* 0x000000ba71717221 */ /* 0x000fe20000010000 */
[----:B------:R-:W-:Y:S01]  /*7000*/  F2FP.F16.F32.PACK_AB R149, R149, R188 ;  /* 0x000000bc9595723e */ /* 0x000fe200000000ff */
[----:B------:R-:W-:Y:S01]  /*7010*/  FADD.FTZ R114, R114, R185 ;  /* 0x000000b972727221 */ /* 0x000fe20000010000 */
[----:B------:R-:W-:Y:S01]  /*7020*/  F2FP.F16.F32.PACK_AB R150, R191, R150 ;  /* 0x00000096bf96723e */ /* 0x000fe200000000ff */
[----:B------:R2:W-:Y:S01]  /*7030*/  STG.E.128 desc[UR6][R154.64], R128 ;  /* 0x000000809a007986 */ /* 0x0005e2000c101d06 */
[----:B------:R-:W-:Y:S01]  /*7040*/  F2FP.F16.F32.PACK_AB R151, R195, R192 ;  /* 0x000000c0c397723e */ /* 0x000fe200000000ff */
[----:B------:R-:W-:Y:S01]  /*7050*/  HFMA2 R191, -RZ, RZ, 0, 0 ;  /* 0x00000000ffbf7431 */ /* 0x000fe200000001ff */
[----:B------:R-:W-:Y:S01]  /*7060*/  MOV R188, RZ ;  /* 0x000000ff00bc7202 */ /* 0x000fe20000000f00 */
[----:B------:R-:W-:Y:S01]  /*7070*/  HFMA2 R195, -RZ, RZ, 0, 0 ;  /* 0x00000000ffc37431 */ /* 0x000fe200000001ff */
[----:B------:R-:W-:Y:S01]  /*7080*/  MOV R192, RZ ;  /* 0x000000ff00c07202 */ /* 0x000fe20000000f00 */
[----:B------:R2:W-:Y:S01]  /*7090*/  STG.E.128 desc[UR6][R152.64], R148 ;  /* 0x0000009498007986 */ /* 0x0005e2000c101d06 */
        /* <DEDUP_REMOVED lines=11> */
[----:B------:R-:W-:-:S07]  /*7150*/  IADD3 R174, PT, PT, R174, 0x20, RZ ;  /* 0x00000020aeae7810 */ /* 0x000fce0007ffe0ff */
.L_x_1949:
[----:B------:R-:W-:Y:S05]  /*7160*/  BSYNC.RECONVERGENT B2 ;  /* 0x0000000000027941 */ /* 0x000fea0003800200 */
.L_x_1948:
[----:B------:R-:W-:Y:S05]  /*7170*/  @!P3 BRA `(.L_x_1938) ;  /* 0x0000000400f8b947 */ /* 0x000fea0003800000 */
[----:B-12---:R-:W1:Y:S02]  /*7180*/  LDC.64 R148, c[0x0][0x390] ;  /* 0x0000e400ff947b82 */ /* 0x006e640000000a00 */
[----:B-1----:R-:W-:-:S06]  /*7190*/  IMAD.WIDE.U32 R148, R174, 0x10, R148 ;  /* 0x00000010ae947825 */ /* 0x002fcc00078e0094 */
[----:B------:R-:W2:Y:S01]  /*71a0*/  LDG.E.128 R148, desc[UR6][R148.64] ;  /* 0x0000000694947981 */ /* 0x000ea2000c1e1d00 */
[-CC-:B------:R-:W-:Y:S01]  /*71b0*/  FFMA.FTZ R129, R157, R177.reuse, R184.reuse ;  /* 0x000000b19d817223 */ /* 0x180fe200000100b8 */
[--C-:B------:R-:W-:Y:S02]  /*71c0*/  HADD2.F32 R131, -RZ, R140.reuse.H0_H0 ;  /* 0x2000008cff837230 */ /* 0x100fe40000004100 */
[-CC-:B------:R-:W-:Y:S01]  /*71d0*/  FFMA.FTZ R128, R160, R177.reuse, R184.reuse ;  /* 0x000000b1a0807223 */ /* 0x180fe200000100b8 */
[-CC-:B------:R-:W-:Y:S01]  /*71e0*/  FFMA.FTZ R152, R164, R177.reuse, R184.reuse ;  /* 0x000000b1a4987223 */ /* 0x180fe200000100b8 */
[----:B------:R-:W-:Y:S01]  /*71f0*/  FADD.FTZ R129, R158, -R129 ;  /* 0x800000819e817221 */ /* 0x000fe20000010000 */
[----:B0-----:R-:W-:Y:S01]  /*7200*/  FFMA.FTZ R155, R161, R177, R184 ;  /* 0x000000b1a19b7223 */ /* 0x001fe200000100b8 */
[----:B------:R-:W-:Y:S01]  /*7210*/  FADD.FTZ R153, R159, -R128 ;  /* 0x800000809f997221 */ /* 0x000fe20000010000 */
[--C-:B------:R-:W-:Y:S02]  /*7220*/  HADD2.F32 R128, -RZ, R141.reuse.H1_H1 ;  /* 0x3000008dff807230 */ /* 0x100fe40000004100 */
[----:B------:R-:W-:Y:S01]  /*7230*/  FFMA.FTZ R188, R176, R129, R131 ;  /* 0x00000081b0bc7223 */ /* 0x000fe20000010083 */
[----:B------:R-:W-:Y:S01]  /*7240*/  FADD.FTZ R131, R163, -R152 ;  /* 0x80000098a3837221 */ /* 0x000fe20000010000 */
[----:B------:R-:W-:Y:S01]  /*7250*/  HADD2.F32 R130, -RZ, R140.H1_H1 ;  /* 0x3000008cff827230 */ /* 0x000fe20000004100 */
[----:B------:R-:W-:Y:S01]  /*7260*/  LOP3.LUT P1, RZ, R178, 0xff, RZ, 0xc0, !PT ;  /* 0x000000ffb2ff7812 */ /* 0x000fe2000782c0ff */
[----:B------:R-:W-:-:S02]  /*7270*/  HADD2.F32 R129, -RZ, R141.H0_H0 ;  /* 0x2000008dff817230 */ /* 0x000fc40000004100 */
[----:B------:R-:W-:Y:S01]  /*7280*/  FADD.FTZ R155, R162, -R155 ;  /* 0x8000009ba29b7221 */ /* 0x000fe20000010000 */
[----:B------:R-:W-:Y:S01]  /*7290*/  FFMA.FTZ R191, R176, R131, R128 ;  /* 0x00000083b0bf7223 */ /* 0x000fe20000010080 */
[--C-:B------:R-:W-:Y:S01]  /*72a0*/  FFMA.FTZ R154, R168, R177, R184.reuse ;  /* 0x000000b1a89a7223 */ /* 0x100fe200000100b8 */
[----:B------:R-:W-:Y:S01]  /*72b0*/  FMUL.FTZ R128, R188, R175 ;  /* 0x000000afbc807220 */ /* 0x000fe20000410000 */
[----:B------:R-:W-:Y:S01]  /*72c0*/  FFMA.FTZ R185, R165, R177, R184 ;  /* 0x000000b1a5b97223 */ /* 0x000fe200000100b8 */
[C---:B------:R-:W-:Y:S01]  /*72d0*/  FFMA.FTZ R190, R176.reuse, R153, R130 ;  /* 0x00000099b0be7223 */ /* 0x040fe20000010082 */
[----:B------:R-:W-:Y:S01]  /*72e0*/  FFMA.FTZ R192, R176, R155, R129 ;  /* 0x0000009bb0c07223 */ /* 0x000fe20000010081 */
[--C-:B------:R-:W-:Y:S02]  /*72f0*/  HADD2.F32 R153, -RZ, R142.reuse.H1_H1 ;  /* 0x3000008eff997230 */ /* 0x100fe40000004100 */
[----:B------:R-:W-:Y:S01]  /*7300*/  FADD.FTZ R131, R167, -R154 ;  /* 0x8000009aa7837221 */ /* 0x000fe20000010000 */
[----:B------:R-:W-:-:S02]  /*7310*/  HADD2.F32 R130, -RZ, R142.H0_H0 ;  /* 0x2000008eff827230 */ /* 0x000fc40000004100 */
[----:B------:R-:W-:Y:S01]  /*7320*/  FMUL.FTZ R129, R128, UR13 ;  /* 0x0000000d80817c20 */ /* 0x000fe20008410000 */
[----:B------:R-:W-:Y:S01]  /*7330*/  FADD.FTZ R185, R166, -R185 ;  /* 0x800000b9a6b97221 */ /* 0x000fe20000010000 */
[----:B------:R-:W-:Y:S01]  /*7340*/  FMUL.FTZ R128, R190, R175 ;  /* 0x000000afbe807220 */ /* 0x000fe20000410000 */
[----:B------:R-:W-:Y:S01]  /*7350*/  LOP3.LUT P2, RZ, R178, 0xff00, RZ, 0xc0, !PT ;  /* 0x0000ff00b2ff7812 */ /* 0x000fe2000784c0ff */
[-CC-:B------:R-:W-:Y:S01]  /*7360*/  FFMA.FTZ R187, R172, R177.reuse, R184.reuse ;  /* 0x000000b1acbb7223 */ /* 0x180fe200000100b8 */
[----:B------:R-:W-:Y:S01]  /*7370*/  FFMA.FTZ R184, R171, R177, R184 ;  /* 0x000000b1abb87223 */ /* 0x000fe200000100b8 */
[C---:B------:R-:W-:Y:S01]  /*7380*/  FFMA.FTZ R199, R176.reuse, R131, R153 ;  /* 0x00000083b0c77223 */ /* 0x040fe20000010099 */
[----:B------:R-:W-:Y:S01]  /*7390*/  FFMA.FTZ R196, R176, R185, R130 ;  /* 0x000000b9b0c47223 */ /* 0x000fe20000010082 */
[----:B------:R-:W-:Y:S01]  /*73a0*/  FMUL.FTZ R131, R128, UR13 ;  /* 0x0000000d80837c20 */ /* 0x000fe20008410000 */
[----:B------:R-:W-:Y:S02]  /*73b0*/  @P1 HADD2.F32 R130, -RZ, R56.H0_H0 ;  /* 0x20000038ff821230 */ /* 0x000fe40000004100 */
[----:B------:R-:W-:Y:S01]  /*73c0*/  FADD.FTZ R155, R169, -R184 ;  /* 0x800000b8a99b7221 */ /* 0x000fe20000010000 */
[----:B------:R-:W-:Y:S01]  /*73d0*/  CS2R R184, SRZ ;  /* 0x0000000000b87805 */ /* 0x000fe2000001ff00 */
[----:B------:R-:W-:-:S02]  /*73e0*/  HFMA2 R152, -RZ, RZ, 0, 0 ;  /* 0x00000000ff987431 */ /* 0x000fc400000001ff */
[--C-:B------:R-:W-:Y:S02]  /*73f0*/  HADD2.F32 R194, -RZ, R143.reuse.H1_H1 ;  /* 0x3000008fffc27230 */ /* 0x100fe40000004100 */
[----:B------:R-:W-:Y:S01]  /*7400*/  @P1 FMUL.FTZ R152, R130, R129 ;  /* 0x0000008182981220 */ /* 0x000fe20000410000 */
[----:B------:R-:W-:Y:S01]  /*7410*/  HADD2.F32 R186, -RZ, R143.H0_H0 ;  /* 0x2000008fffba7230 */ /* 0x000fe20000004100 */
[----:B------:R-:W-:Y:S01]  /*7420*/  LOP3.LUT P6, RZ, R178, 0xff0000, RZ, 0xc0, !PT ;  /* 0x00ff0000b2ff7812 */ /* 0x000fe200078cc0ff */
[----:B------:R-:W-:Y:S01]  /*7430*/  FADD.FTZ R187, R170, -R187 ;  /* 0x800000bbaabb7221 */ /* 0x000fe20000010000 */
[----:B------:R-:W-:Y:S01]  /*7440*/  LOP3.LUT P5, RZ, R178, 0xff000000, RZ, 0xc0, !PT ;  /* 0xff000000b2ff7812 */ /* 0x000fe200078ac0ff */
[----:B------:R-:W-:Y:S02]  /*7450*/  @P2 HADD2.F32 R130, -RZ, R56.H1_H1 ;  /* 0x30000038ff822230 */ /* 0x000fe40000004100 */
[C---:B------:R-:W-:Y:S01]  /*7460*/  FFMA.FTZ R202, R176.reuse, R155, R186 ;  /* 0x0000009bb0ca7223 */ /* 0x040fe200000100ba */
[----:B------:R-:W-:Y:S01]  /*7470*/  FFMA.FTZ R203, R176, R187, R194 ;  /* 0x000000bbb0cb7223 */ /* 0x000fe200000100c2 */
[----:B------:R-:W-:Y:S01]  /*7480*/  MOV R153, RZ ;  /* 0x000000ff00997202 */ /* 0x000fe20000000f00 */
[----:B------:R-:W0:Y:S01]  /*7490*/  LDC.64 R176, c[0x0][0x478] ;  /* 0x00011e00ffb07b82 */ /* 0x000e220000000a00 */
[----:B------:R-:W-:Y:S01]  /*74a0*/  @P2 FMUL.FTZ R153, R130, R131 ;  /* 0x0000008382992220 */ /* 0x000fe20000410000 */
[----:B------:R-:W-:-:S02]  /*74b0*/  LOP3.LUT P4, RZ, R179, 0xff, RZ, 0xc0, !PT ;  /* 0x000000ffb3ff7812 */ /* 0x000fc4000788c0ff */
[----:B------:R-:W-:Y:S02]  /*74c0*/  CS2R R154, SRZ ;  /* 0x00000000009a7805 */ /* 0x000fe4000001ff00 */
[----:B------:R-:W-:Y:S01]  /*74d0*/  LOP3.LUT P3, RZ, R179, 0xff00, RZ, 0xc0, !PT ;  /* 0x0000ff00b3ff7812 */ /* 0x000fe2000786c0ff */
[----:B------:R-:W-:Y:S01]  /*74e0*/  FMUL.FTZ R197, R199, R175 ;  /* 0x000000afc7c57220 */ /* 0x000fe20000410000 */
[----:B------:R-:W-:Y:S01]  /*74f0*/  @P6 HADD2.F32 R130, -RZ, R57.H0_H0 ;  /* 0x20000039ff826230 */ /* 0x000fe20000004100 */
[----:B------:R-:W-:Y:S02]  /*7500*/  CS2R R186, SRZ ;  /* 0x0000000000ba7805 */ /* 0x000fe4000001ff00 */
[----:B------:R-:W-:Y:S01]  /*7510*/  MOV R189, RZ ;  /* 0x000000ff00bd7202 */ /* 0x000fe20000000f00 */
[----:B------:R-:W-:Y:S01]  /*7520*/  FMUL.FTZ R201, R197, UR13 ;  /* 0x0000000dc5c97c20 */ /* 0x000fe20008410000 */
[----:B------:R-:W-:Y:S02]  /*7530*/  F2FP.F16.F32.PACK_AB R152, R153, R152 ;  /* 0x000000989998723e */ /* 0x000fe400000000ff */
[----:B------:R-:W-:-:S04]  /*7540*/  @P4 HADD2.F32 R198, -RZ, R58.H0_H0 ;  /* 0x2000003affc64230 */ /* 0x000fc80000004100 */
[----:B------:R-:W-:-:S05]  /*7550*/  @P3 HADD2.F32 R200, -RZ, R58.H1_H1 ;  /* 0x3000003affc83230 */ /* 0x000fca0000004100 */
[----:B------:R-:W-:Y:S01]  /*7560*/  @P3 FMUL.FTZ R187, R200, R201 ;  /* 0x000000c9c8bb3220 */ /* 0x000fe20000410000 */
[----:B0-----:R-:W-:-:S04]  /*7570*/  IMAD.WIDE.U32 R176, R174, 0x10, R176 ;  /* 0x00000010aeb07825 */ /* 0x001fc800078e00b0 */
[--C-:B--2---:R-:W-:Y:S02]  /*7580*/  @P1 HADD2.F32 R128, -RZ, R148.reuse.H0_H0 ;  /* 0x20000094ff801230 */ /* 0x104fe40000004100 */
[----:B------:R-:W-:-:S03]  /*7590*/  @P2 HADD2.F32 R148, -RZ, R148.H1_H1 ;  /* 0x30000094ff942230 */ /* 0x000fc60000004100 */
[----:B------:R-:W-:Y:S01]  /*75a0*/  @P1 FMUL.FTZ R185, R129, R128 ;  /* 0x0000008081b91220 */ /* 0x000fe20000410000 */
[-C--:B------:R-:W-:Y:S01]  /*75b0*/  FMUL.FTZ R128, R192, R175.reuse ;  /* 0x000000afc0807220 */ /* 0x080fe20000410000 */
[----:B------:R-:W-:Y:S01]  /*75c0*/  FMUL.FTZ R129, R191, R175 ;  /* 0x000000afbf817220 */ /* 0x000fe20000410000 */
[----:B------:R-:W-:Y:S01]  /*75d0*/  ISETP.GE.U32.AND P1, PT, R178, RZ, PT ;  /* 0x000000ffb200720c */ /* 0x000fe20003f26070 */
[----:B------:R-:W-:Y:S01]  /*75e0*/  @P2 FMUL.FTZ R184, R131, R148 ;  /* 0x0000009483b82220 */ /* 0x000fe20000410000 */
[----:B------:R-:W-:Y:S01]  /*75f0*/  FMUL.FTZ R193, R128, UR13 ;  /* 0x0000000d80c17c20 */ /* 0x000fe20008410000 */
[----:B------:R-:W-:Y:S01]  /*7600*/  FMUL.FTZ R194, R129, UR13 ;  /* 0x0000000d81c27c20 */ /* 0x000fe20008410000 */
[C---:B------:R-:W-:Y:S01]  /*7610*/  LOP3.LUT P2, RZ, R179.reuse, 0xff0000, RZ, 0xc0, !PT ;  /* 0x00ff0000b3ff7812 */ /* 0x040fe2000784c0ff */
[----:B------:R-:W0:Y:S01]  /*7620*/  LDC.64 R128, c[0x0][0x468] ;  /* 0x00011a00ff807b82 */ /* 0x000e220000000a00 */
[----:B------:R-:W-:Y:S01]  /*7630*/  ISETP.GE.U32.AND.EX P1, PT, R179, 0x1000000, PT, P1 ;  /* 0x01000000b300780c */ /* 0x000fe20003f26110 */
[----:B------:R-:W-:-:S02]  /*7640*/  @P5 HADD2.F32 R131, -RZ, R57.H1_H1 ;  /* 0x30000039ff835230 */ /* 0x000fc40000004100 */
[----:B------:R-:W-:Y:S02]  /*7650*/  HFMA2 R148, -RZ, RZ, 0, 0 ;  /* 0x00000000ff947431 */ /* 0x000fe400000001ff */
[----:B------:R-:W-:Y:S01]  /*7660*/  @P6 FMUL.FTZ R148, R130, R193 ;  /* 0x000000c182946220 */ /* 0x000fe20000410000 */
[-C--:B------:R-:W-:Y:S01]  /*7670*/  FMUL.FTZ R130, R196, R175.reuse ;  /* 0x000000afc4827220 */ /* 0x080fe20000410000 */
[----:B------:R-:W-:Y:S01]  /*7680*/  FADD.FTZ R120, R120, R185 ;  /* 0x000000b978787221 */ /* 0x000fe20000010000 */
[----:B------:R-:W-:Y:S01]  /*7690*/  @P5 FMUL.FTZ R155, R131, R194 ;  /* 0x000000c2839b5220 */ /* 0x000fe20000410000 */
[-C--:B------:R-:W-:Y:S01]  /*76a0*/  FMUL.FTZ R131, R202, R175.reuse ;  /* 0x000000afca837220 */ /* 0x080fe20000410000 */
[----:B------:R-:W-:Y:S01]  /*76b0*/  FMUL.FTZ R175, R203, R175 ;  /* 0x000000afcbaf7220 */ /* 0x000fe20000410000 */
[----:B------:R-:W-:Y:S01]  /*76c0*/  FMUL.FTZ R195, R130, UR13 ;  /* 0x0000000d82c37c20 */ /* 0x000fe20008410000 */
[----:B------:R-:W-:Y:S01]  /*76d0*/  F2FP.F16.F32.PACK_AB R130, R199, R196 ;  /* 0x000000c4c782723e */ /* 0x000fe200000000ff */
[----:B------:R-:W-:-:S02]  /*76e0*/  @P2 HADD2.F32 R204, -RZ, R59.H0_H0 ;  /* 0x2000003bffcc2230 */ /* 0x000fc40000004100 */
[----:B------:R-:W-:Y:S01]  /*76f0*/  FMUL.FTZ R197, R131, UR13 ;  /* 0x0000000d83c57c20 */ /* 0x000fe20008410000 */
[----:B------:R-:W-:Y:S02]  /*7700*/  @P1 HADD2.F32 R205, -RZ, R59.H1_H1 ;  /* 0x3000003bffcd1230 */ /* 0x000fe40000004100 */
[----:B------:R-:W-:Y:S01]  /*7710*/  FMUL.FTZ R206, R175, UR13 ;  /* 0x0000000dafce7c20 */ /* 0x000fe20008410000 */
[----:B------:R-:W-:Y:S01]  /*7720*/  @P4 FMUL.FTZ R154, R198, R195 ;  /* 0x000000c3c69a4220 */ /* 0x000fe20000410000 */
[----:B------:R-:W-:Y:S01]  /*7730*/  @P2 FMUL.FTZ R186, R204, R197 ;  /* 0x000000c5ccba2220 */ /* 0x000fe20000410000 */
[----:B------:R-:W-:Y:S01]  /*7740*/  F2FP.F16.F32.PACK_AB R131, R203, R202 ;  /* 0x000000cacb83723e */ /* 0x000fe200000000ff */
[----:B------:R-:W-:Y:S01]  /*7750*/  @P1 FMUL.FTZ R189, R205, R206 ;  /* 0x000000cecdbd1220 */ /* 0x000fe20000410000 */
[----:B------:R-:W-:Y:S01]  /*7760*/  F2FP.F16.F32.PACK_AB R153, R155, R148 ;  /* 0x000000949b99723e */ /* 0x000fe200000000ff */
[--C-:B------:R-:W-:Y:S01]  /*7770*/  @P6 HADD2.F32 R148, -RZ, R149.reuse.H0_H0 ;  /* 0x20000095ff946230 */ /* 0x100fe20000004100 */
[----:B------:R-:W-:Y:S01]  /*7780*/  F2FP.F16.F32.PACK_AB R154, R187, R154 ;  /* 0x0000009abb9a723e */ /* 0x000fe200000000ff */
[----:B------:R-:W-:Y:S01]  /*7790*/  @P5 HADD2.F32 R149, -RZ, R149.H1_H1 ;  /* 0x30000095ff955230 */ /* 0x000fe20000004100 */
[----:B------:R-:W-:Y:S01]  /*77a0*/  F2FP.F16.F32.PACK_AB R155, R189, R186 ;  /* 0x000000babd9b723e */ /* 0x000fe200000000ff */
[----:B0-----:R-:W-:Y:S01]  /*77b0*/  IMAD.WIDE.U32 R174, R174, 0x10, R128 ;  /* 0x00000010aeae7825 */ /* 0x001fe200078e0080 */
[----:B------:R-:W-:-:S03]  /*77c0*/  F2FP.F16.F32.PACK_AB R128, R190, R188 ;  /* 0x000000bcbe80723e */ /* 0x000fc600000000ff */
[----:B------:R-:W-:Y:S01]  /*77d0*/  HFMA2 R187, -RZ, RZ, 0, 0 ;  /* 0x00000000ffbb7431 */ /* 0x000fe200000001ff */
[----:B------:R-:W-:Y:S01]  /*77e0*/  F2FP.F16.F32.PACK_AB R129, R191, R192 ;  /* 0x000000c0bf81723e */ /* 0x000fe200000000ff */
[--C-:B------:R-:W-:Y:S02]  /*77f0*/  @P4 HADD2.F32 R186, -RZ, R150.reuse.H0_H0 ;  /* 0x20000096ffba4230 */ /* 0x100fe40000004100 */
[----:B------:R-:W-:Y:S01]  /*7800*/  @P6 FMUL.FTZ R187, R193, R148 ;  /* 0x00000094c1bb6220 */ /* 0x000fe20000410000 */
[----:B------:R-:W-:Y:S01]  /*7810*/  @P3 HADD2.F32 R188, -RZ, R150.H1_H1 ;  /* 0x30000096ffbc3230 */ /* 0x000fe20000004100 */
[----:B------:R-:W-:Y:S01]  /*7820*/  MOV R148, RZ ;  /* 0x000000ff00947202 */ /* 0x000fe20000000f00 */
[----:B------:R0:W-:Y:S01]  /*7830*/  STG.E.128 desc[UR6][R176.64], R128 ;  /* 0x00000080b0007986 */ /* 0x0001e2000c101d06 */
[----:B------:R-:W-:Y:S02]  /*7840*/  @P2 HADD2.F32 R190, -RZ, R151.H0_H0 ;  /* 0x20000097ffbe2230 */ /* 0x000fe40000004100 */
[----:B------:R-:W-:-:S02]  /*7850*/  HFMA2 R189, -RZ, RZ, 0, 0 ;  /* 0x00000000ffbd7431 */ /* 0x000fc400000001ff */
[----:B------:R-:W-:Y:S01]  /*7860*/  @P1 HADD2.F32 R191, -RZ, R151.H1_H1 ;  /* 0x30000097ffbf1230 */ /* 0x000fe20000004100 */
[----:B------:R0:W-:Y:S01]  /*7870*/  STG.E.128 desc[UR6][R174.64], R152 ;  /* 0x00000098ae007986 */ /* 0x0001e2000c101d06 */
[----:B------:R-:W-:Y:S02]  /*7880*/  CS2R R150, SRZ ;  /* 0x0000000000967805 */ /* 0x000fe4000001ff00 */
        /* <DEDUP_REMOVED lines=12> */
[----:B------:R-:W-:-:S07]  /*7950*/  FADD.FTZ R127, R127, R192 ;  /* 0x000000c07f7f7221 */ /* 0x000fce0000010000 */
.L_x_1938:
[----:B------:R-:W-:Y:S05]  /*7960*/  BSYNC.RECONVERGENT B1 ;  /* 0x0000000000017941 */ /* 0x000fea0003800200 */
.L_x_1928:
[----:B-1234-:R-:W1:Y:S02]  /*7970*/  LDC.64 R148, c[0x0][0x380] ;  /* 0x0000e000ff947b82 */ /* 0x01ee640000000a00 */
[----:B-1----:R-:W-:-:S04]  /*7980*/  LEA R5, R148, R5, 0x2 ;  /* 0x0000000594057211 */ /* 0x002fc800078e10ff */
[----:B------:R-:W-:-:S13]  /*7990*/  ISETP.GE.AND P1, PT, R5, R149, PT ;  /* 0x000000950500720c */ /* 0x000fda0003f26270 */
[----:B------:R-:W-:Y:S05]  /*79a0*/  @!P1 BRA `(.L_x_1950) ;  /* 0xffffff8c00809947 */ /* 0x000fea000383ffff */
.L_x_1920:
[----:B------:R-:W-:Y:S05]  /*79b0*/  BSYNC B0 ;  /* 0x0000000000007941 */ /* 0x000fea0003800000 */
.L_x_1919:
        /* <DEDUP_REMOVED lines=31> */
[----:B------:R-:W-:Y:S01]  /*7bb0*/  STS.128 [R3+0x810], R104 ;  /* 0x0008106803007388 */ /* 0x000fe20000000c00 */
[----:B------:R-:W-:Y:S06]  /*7bc0*/  BAR.SYNC.DEFER_BLOCKING 0x0 ;  /* 0x0000000000007b1d */ /* 0x000fec0000010000 */
        /* <DEDUP_REMOVED lines=177> */
.L_x_1952:
[----:B------:R-:W-:Y:S05]  /*86e0*/  BSYNC.RECONVERGENT B0 ;  /* 0x0000000000007941 */ /* 0x000fea0003800200 */
.L_x_1951:
        /* <DEDUP_REMOVED lines=18> */
.L_x_1954:
[----:B------:R-:W-:Y:S05]  /*8810*/  BSYNC.RECONVERGENT B0 ;  /* 0x0000000000007941 */ /* 0x000fea0003800200 */
.L_x_1953:
        /* <DEDUP_REMOVED lines=18> */
.L_x_1956:
[----:B------:R-:W-:Y:S05]  /*8940*/  BSYNC.RECONVERGENT B0 ;  /* 0x0000000000007941 */ /* 0x000fea0003800200 */
.L_x_1955:
        /* <DEDUP_REMOVED lines=18> */
.L_x_1958:
[----:B------:R-:W-:Y:S05]  /*8a70*/  BSYNC.RECONVERGENT B0 ;  /* 0x0000000000007941 */ /* 0x000fea0003800200 */
.L_x_1957:
        /* <DEDUP_REMOVED lines=18> */
.L_x_1960:
[----:B------:R-:W-:Y:S05]  /*8ba0*/  BSYNC.RECONVERGENT B0 ;  /* 0x0000000000007941 */ /* 0x000fea0003800200 */
.L_x_1959:
        /* <DEDUP_REMOVED lines=11> */
.L_x_1927:
        /* <DEDUP_REMOVED lines=8> */
.L_x_1962:
[----:B------:R-:W-:Y:S05]  /*8ce0*/  BSYNC B1 ;  /* 0x0000000000017941 */ /* 0x000fea0003800000 */
.L_x_1961:
        /* <DEDUP_REMOVED lines=8> */
.L_x_1963:
[----:B------:R-:W-:-:S05]  /*8d70*/  FADD.FTZ R148, R148, R187 ;  /* 0x000000bb94947221 */ /* 0x000fca0000010000 */
[----:B------:R-:W-:Y:S01]  /*8d80*/  MOV R188, R148 ;  /* 0x0000009400bc7202 */ /* 0x000fe20000000f00 */
[----:B------:R-:W-:Y:S01]  /*8d90*/  HFMA2 R185, -RZ, RZ, 0, 1.1920928955078125e-07 ;  /* 0x00000002ffb97431 */ /* 0x000fe200000001ff */
[----:B------:R-:W-:-:S07]  /*8da0*/  MOV R149, R184 ;  /* 0x000000b800957202 */ /* 0x000fce0000000f00 */
[----:B------:R-:W-:Y:S05]  /*8db0*/  WARPSYNC.COLLECTIVE R177, `(.L_x_1964) ;  /* 0x00000000b1087348 */ /* 0x000fea0003c00000 */
[----:B------:R0:W1:Y:S02]  /*8dc0*/  SHFL.BFLY P2, R184, R188, R185, R190 ;  /* 0x0c0000b9bcb87389 */ /* 0x00006400000400be */
[----:B01----:R-:W-:Y:S05]  /*8dd0*/  ENDCOLLECTIVE ;  /* 0x000000000000791b */ /* 0x003fea0003800000 */
.L_x_1964:
[----:B------:R-:W-:-:S05]  /*8de0*/  FADD.FTZ R149, R149, R186 ;  /* 0x000000ba95957221 */ /* 0x000fca0000010000 */
[----:B------:R-:W-:Y:S02]  /*8df0*/  MOV R188, R149 ;  /* 0x0000009500bc7202 */ /* 0x000fe40000000f00 */
[----:B------:R-:W-:-:S07]  /*8e00*/  MOV R151, R184 ;  /* 0x000000b800977202 */ /* 0x000fce0000000f00 */
[----:B------:R-:W-:Y:S05]  /*8e10*/  WARPSYNC.COLLECTIVE R177, `(.L_x_1965) ;  /* 0x00000000b1087348 */ /* 0x000fea0003c00000 */
[----:B------:R0:W1:Y:S02]  /*8e20*/  SHFL.BFLY P2, R184, R188, R185, R190 ;  /* 0x0c0000b9bcb87389 */ /* 0x00006400000400be */
[----:B01----:R-:W-:Y:S05]  /*8e30*/  ENDCOLLECTIVE ;  /* 0x000000000000791b */ /* 0x003fea0003800000 */
.L_x_1965:
[----:B------:R-:W-:-:S05]  /*8e40*/  FADD.FTZ R151, R148, R151 ;  /* 0x0000009794977221 */ /* 0x000fca0000010000 */
[----:B------:R-:W-:Y:S01]  /*8e50*/  MOV R188, R151 ;  /* 0x0000009700bc7202 */ /* 0x000fe20000000f00 */
[----:B------:R-:W-:Y:S01]  /*8e60*/  HFMA2 R185, -RZ, RZ, 0, 2.384185791015625e-07 ;  /* 0x00000004ffb97431 */ /* 0x000fe200000001ff */
[----:B------:R-:W-:-:S07]  /*8e70*/  MOV R150, R184 ;  /* 0x000000b800967202 */ /* 0x000fce0000000f00 */
[----:B------:R-:W-:Y:S05]  /*8e80*/  WARPSYNC.COLLECTIVE R177, `(.L_x_1966) ;  /* 0x00000000b1087348 */ /* 0x000fea0003c00000 */
[----:B------:R0:W1:Y:S02]  /*8e90*/  SHFL.BFLY P2, R184, R188, R185, R190 ;  /* 0x0c0000b9bcb87389 */ /* 0x00006400000400be */
[----:B01----:R-:W-:Y:S05]  /*8ea0*/  ENDCOLLECTIVE ;  /* 0x000000000000791b */ /* 0x003fea0003800000 */
.L_x_1966:
[----:B------:R-:W-:-:S05]  /*8eb0*/  FADD.FTZ R150, R149, R150 ;  /* 0x0000009695967221 */ /* 0x000fca0000010000 */
[----:B------:R-:W-:Y:S02]  /*8ec0*/  MOV R188, R150 ;  /* 0x0000009600bc7202 */ /* 0x000fe40000000f00 */
[----:B------:R-:W-:-:S07]  /*8ed0*/  MOV R152, R184 ;  /* 0x000000b800987202 */ /* 0x000fce0000000f00 */
[----:B------:R-:W-:Y:S05]  /*8ee0*/  WARPSYNC.COLLECTIVE R177, `(.L_x_1967) ;  /* 0x00000000b1087348 */ /* 0x000fea0003c00000 */
[----:B------:R0:W1:Y:S02]  /*8ef0*/  SHFL.BFLY P2, R184, R188, R185, R190 ;  /* 0x0c0000b9bcb87389 */ /* 0x00006400000400be */
[----:B01----:R-:W-:Y:S05]  /*8f00*/  ENDCOLLECTIVE ;  /* 0x000000000000791b */ /* 0x003fea0003800000 */
.L_x_1967:
[----:B------:R-:W-:-:S05]  /*8f10*/  FADD.FTZ R152, R151, R152 ;  /* 0x0000009897987221 */ /* 0x000fca0000010000 */
[----:B------:R-:W-:Y:S01]  /*8f20*/  MOV R188, R152 ;  /* 0x0000009800bc7202 */ /* 0x000fe20000000f00 */
[----:B------:R-:W-:Y:S01]  /*8f30*/  HFMA2 R185, -RZ, RZ, 0, 4.76837158203125e-07 ;  /* 0x00000008ffb97431 */ /* 0x000fe200000001ff */
[----:B------:R-:W-:-:S07]  /*8f40*/  MOV R153, R184 ;  /* 0x000000b800997202 */ /* 0x000fce0000000f00 */
[----:B------:R-:W-:Y:S05]  /*8f50*/  WARPSYNC.COLLECTIVE R177, `(.L_x_1968) ;  /* 0x00000000b1087348 */ /* 0x000fea0003c00000 */
[----:B------:R0:W1:Y:S02]  /*8f60*/  SHFL.BFLY P2, R184, R188, R185, R190 ;  /* 0x0c0000b9bcb87389 */ /* 0x00006400000400be */
[----:B01----:R-:W-:Y:S05]  /*8f70*/  ENDCOLLECTIVE ;  /* 0x000000000000791b */ /* 0x003fea0003800000 */
.L_x_1968:
[----:B------:R-:W-:-:S05]  /*8f80*/  FADD.FTZ R153, R150, R153 ;  /* 0x0000009996997221 */ /* 0x000fca0000010000 */
[----:B------:R-:W-:Y:S02]  /*8f90*/  MOV R188, R153 ;  /* 0x0000009900bc7202 */ /* 0x000fe40000000f00 */
[----:B------:R-:W-:-:S07]  /*8fa0*/  MOV R155, R184 ;  /* 0x000000b8009b7202 */ /* 0x000fce0000000f00 */
[----:B------:R-:W-:Y:S05]  /*8fb0*/  WARPSYNC.COLLECTIVE R177, `(.L_x_1969) ;  /* 0x00000000b1087348 */ /* 0x000fea0003c00000 */
[----:B------:R0:W1:Y:S02]  /*8fc0*/  SHFL.BFLY P2, R184, R188, R185, R190 ;  /* 0x0c0000b9bcb87389 */ /* 0x00006400000400be */
[----:B01----:R-:W-:Y:S05]  /*8fd0*/  ENDCOLLECTIVE ;  /* 0x000000000000791b */ /* 0x003fea0003800000 */
.L_x_1969:
[----:B------:R-:W-:-:S05]  /*8fe0*/  FADD.FTZ R155, R152, R155 ;  /* 0x0000009b989b7221 */ /* 0x000fca0000010000 */
[----:B------:R-:W-:Y:S01]  /*8ff0*/  MOV R188, R155 ;  /* 0x0000009b00bc7202 */ /* 0x000fe20000000f00 */
[----:B------:R-:W-:Y:S01]  /*9000*/  HFMA2 R185, -RZ, RZ, 0, 9.5367431640625e-07 ;  /* 0x00000010ffb97431 */ /* 0x000fe200000001ff */
[----:B------:R-:W-:-:S07]  /*9010*/  MOV R154, R184 ;  /* 0x000000b8009a7202 */ /* 0x000fce0000000f00 */
[----:B------:R-:W-:Y:S05]  /*9020*/  WARPSYNC.COLLECTIVE R177, `(.L_x_1970) ;  /* 0x00000000b1087348 */ /* 0x000fea0003c00000 */
[----:B------:R0:W1:Y:S02]  /*9030*/  SHFL.BFLY P2, R184, R188, R185, R190 ;  /* 0x0c0000b9bcb87389 */ /* 0x00006400000400be */
[----:B01----:R-:W-:Y:S05]  /*9040*/  ENDCOLLECTIVE ;  /* 0x000000000000791b */ /* 0x003fea0003800000 */
.L_x_1970:
[----:B------:R-:W-:-:S05]  /*9050*/  FADD.FTZ R154, R153, R154 ;  /* 0x0000009a999a7221 */ /* 0x000fca0000010000 */
[----:B------:R-:W-:Y:S02]  /*9060*/  MOV R188, R154 ;  /* 0x0000009a00bc7202 */ /* 0x000fe40000000f00 */
[----:B------:R-:W-:-:S07]  /*9070*/  MOV R148, R184 ;  /* 0x000000b800947202 */ /* 0x000fce0000000f00 */
[----:B------:R-:W-:Y:S05]  /*9080*/  WARPSYNC.COLLECTIVE R177, `(.L_x_1971) ;  /* 0x00000000b1087348 */ /* 0x000fea0003c00000 */
[----:B------:R0:W1:Y:S02]  /*9090*/  SHFL.BFLY P2, R184, R188, R185, R190 ;  /* 0x0c0000b9bcb87389 */ /* 0x00006400000400be */
[----:B01----:R-:W-:Y:S05]  /*90a0*/  ENDCOLLECTIVE ;  /* 0x000000000000791b */ /* 0x003fea0003800000 */
.L_x_1971:
[----:B------:R-:W-:Y:S01]  /*90b0*/  MOV R149, R184 ;  /* 0x000000b800957202 */ /* 0x000fe20000000f00 */
[----:B------:R-:W-:Y:S06]  /*90c0*/  BRA `(.L_x_1972) ;  /* 0xffffff8c00007947 */ /* 0x000fec000383ffff */
.L_x_1973:
        /* <DEDUP_REMOVED lines=11> */
.L_x_14445:


//--------------------- .text._ZN10layer_norm13ln_bwd_kernelINS_13Kernel_traitsI6__halfS2_S2_S2_fjLj768ELj1ELj4ELj1ELj16ENS_18Kernel_traits_baseILj768ES2_S2_S2_S2_fjLj128EEEEELb1ELb1ELb0ELb1EEEvNS_9BwdParamsE --------------------------
	.section	.text._ZN10layer_norm13ln_bwd_kernelINS_13Kernel_traitsI6__halfS2_S2_S2_fjLj768ELj1ELj4ELj1ELj16ENS_18Kernel_traits_baseILj768ES2_S2_S2_S2_fjLj128EEEEELb1ELb1ELb0ELb1EEEvNS_9BwdParamsE,"ax",@progbits
	.align	128
        .global         _ZN10layer_norm13ln_bwd_kernelINS_13Kernel_traitsI6__halfS2_S2_S2_fjLj768ELj1ELj4ELj1ELj16ENS_18Kernel_traits_baseILj768ES2_S2_S2_S2_fjLj128EEEEELb1ELb1ELb0ELb1EEEvNS_9BwdParamsE
        .type           _ZN10layer_norm13ln_bwd_kernelINS_13Kernel_traitsI6__halfS2_S2_S2_fjLj768ELj1ELj4ELj1ELj16ENS_18Kernel_traits_baseILj768ES2_S2_S2_S2_fjLj128EEEEELb1ELb1ELb0ELb1EEEvNS_9BwdParamsE,@function
        .size           _ZN10layer_norm13ln_bwd_kernelINS_13Kernel_traitsI6__halfS2_S2_S2_fjLj768ELj1ELj4ELj1ELj16ENS_18Kernel_traits_baseILj768ES2_S2_S2_S2_fjLj128EEEEELb1ELb1ELb0ELb1EEEvNS_9BwdParamsE,(.L_x_14446 - _ZN10layer_norm13ln_bwd_kernelINS_13Kernel_traitsI6__halfS2_S2_S2_fjLj768ELj1ELj4ELj1ELj16ENS_18Kernel_traits_baseILj768ES2_S2_S2_S2_fjLj128EEEEELb1ELb1ELb0ELb1EEEvNS_9BwdParamsE)
        .other          _ZN10layer_norm13ln_bwd_kernelINS_13Kernel_traitsI6__halfS2_S2_S2_fjLj768ELj1ELj4ELj1ELj16ENS_18Kernel_traits_baseILj768ES2_S2_S2_S2_fjLj128EEEEELb1ELb1ELb0ELb1EEEvNS_9BwdParamsE,@"STO_CUDA_ENTRY STV_DEFAULT"
_ZN10layer_norm13ln_bwd_kernelINS_13Kernel_traitsI6__halfS2_S2_S2_fjLj768ELj1ELj4ELj1ELj16ENS_18Kernel_traits_baseILj768ES2_S2_S2_S2_fjLj128EEEEELb1ELb1ELb0ELb1EEEvNS_9BwdParamsE:
.text._ZN10layer_norm13ln_bwd_kernelINS_13Kernel_traitsI6__halfS2_S2_S2_fjLj768ELj1ELj4ELj1ELj16ENS_18Kernel_traits_baseILj768ES2_S2_S2_S2_fjLj128EEEEELb1ELb1ELb0ELb1EEEvNS_9BwdParamsE:
        /* <DEDUP_REMOVED lines=82> */
[----:B------:R-:W-:Y:S02]  /*0520*/  MOV R144, RZ ;  /* 0x000000ff00907202 */ /* 0x000fe40000000f00 */
        /* <DEDUP_REMOVED lines=22> */
.L_x_1994:
        /* <DEDUP_REMOVED lines=48> */
[--C-:B------:R-:W-:Y:S02]  /*0990*/  HADD2.F32 R219, -RZ, R22.reuse.H0_H0 ;  /* 0x20000016ffdb7230 */ /* 0x100fe40000004100 */
[----:B------:R-:W-:Y:S02]  /*09a0*/  HADD2.F32 R221, -RZ, R22.H1_H1 ;  /* 0x30000016ffdd7230 */ /* 0x000fe40000004100 */
[--C-:B------:R-:W-:Y:S02]  /*09b0*/  HADD2.F32 R223, -RZ, R23.reuse.H0_H0 ;  /* 0x20000017ffdf7230 */ /* 0x100fe40000004100 */
[----:B------:R-:W-:-:S02]  /*09c0*/  HADD2.F32 R225, -RZ, R23.H1_H1 ;  /* 0x30000017ffe17230 */ /* 0x000fc40000004100 */
[----:B------:R-:W-:Y:S02]  /*09d0*/  HADD2.F32 R227, -RZ, R92.H0_H0 ;  /* 0x2000005cffe37230 */ /* 0x000fe40000004100 */
[----:B------:R-:W-:Y:S02]  /*09e0*/  HADD2.F32 R229, -RZ, R93.H0_H0 ;  /* 0x2000005dffe57230 */ /* 0x000fe40000004100 */
[----:B------:R-:W-:Y:S02]  /*09f0*/  HADD2.F32 R231, -RZ, R94.H0_H0 ;  /* 0x2000005effe77230 */ /* 0x000fe40000004100 */
[----:B------:R-:W-:Y:S02]  /*0a00*/  HADD2.F32 R233, -RZ, R95.H0_H0 ;  /* 0x2000005fffe97230 */ /* 0x000fe40000004100 */
[--C-:B---3--:R-:W-:Y:S02]  /*0a10*/  HADD2.F32 R215, -RZ, R40.reuse.H0_H0 ;  /* 0x20000028ffd77230 */ /* 0x108fe40000004100 */
[----:B------:R-:W-:-:S02]  /*0a20*/  HADD2.F32 R187, -RZ, R40.H1_H1 ;  /* 0x30000028ffbb7230 */ /* 0x000fc40000004100 */
[--C-:B------:R-:W-:Y:S02]  /*0a30*/  HADD2.F32 R165, -RZ, R41.reuse.H0_H0 ;  /* 0x20000029ffa57230 */ /* 0x100fe40000004100 */
[----:B------:R-:W-:Y:S02]  /*0a40*/  HADD2.F32 R185, -RZ, R41.H1_H1 ;  /* 0x30000029ffb97230 */ /* 0x000fe40000004100 */
[--C-:B------:R-:W-:Y:S02]  /*0a50*/  HADD2.F32 R189, -RZ, R42.reuse.H0_H0 ;  /* 0x2000002affbd7230 */ /* 0x100fe40000004100 */
[----:B------:R-:W-:Y:S02]  /*0a60*/  HADD2.F32 R213, -RZ, R42.H1_H1 ;  /* 0x3000002affd57230 */ /* 0x000fe40000004100 */
[--C-:B------:R-:W-:Y:S02]  /*0a70*/  HADD2.F32 R191, -RZ, R43.reuse.H0_H0 ;  /* 0x2000002bffbf7230 */ /* 0x100fe40000004100 */
[----:B------:R-:W-:-:S02]  /*0a80*/  HADD2.F32 R193, -RZ, R43.H1_H1 ;  /* 0x3000002bffc17230 */ /* 0x000fc40000004100 */
[--C-:B----4-:R-:W-:Y:S02]  /*0a90*/  HADD2.F32 R181, -RZ, R44.reuse.H0_H0 ;  /* 0x2000002cffb57230 */ /* 0x110fe40000004100 */
[----:B------:R-:W-:Y:S02]  /*0aa0*/  HADD2.F32 R211, -RZ, R44.H1_H1 ;  /* 0x3000002cffd37230 */ /* 0x000fe40000004100 */
[--C-:B------:R-:W-:Y:S02]  /*0ab0*/  HADD2.F32 R179, -RZ, R45.reuse.H0_H0 ;  /* 0x2000002dffb37230 */ /* 0x100fe40000004100 */
[----:B------:R-:W-:Y:S02]  /*0ac0*/  HADD2.F32 R177, -RZ, R45.H1_H1 ;  /* 0x3000002dffb17230 */ /* 0x000fe40000004100 */
[--C-:B------:R-:W-:Y:S02]  /*0ad0*/  HADD2.F32 R175, -RZ, R46.reuse.H0_H0 ;  /* 0x2000002effaf7230 */ /* 0x100fe40000004100 */
[----:B------:R-:W-:-:S02]  /*0ae0*/  HADD2.F32 R173, -RZ, R46.H1_H1 ;  /* 0x3000002effad7230 */ /* 0x000fc40000004100 */
[--C-:B------:R-:W-:Y:S02]  /*0af0*/  HADD2.F32 R171, -RZ, R47.reuse.H0_H0 ;  /* 0x2000002fffab7230 */ /* 0x100fe40000004100 */
        /* <DEDUP_REMOVED lines=35> */
[--C-:B------:R-:W-:Y:S02]  /*0d30*/  HADD2.F32 R190, -RZ, R61.reuse.H0_H0 ;  /* 0x2000003dffbe7230 */ /* 0x100fe40000004100 */
[----:B------:R-:W-:Y:S02]  /*0d40*/  HADD2.F32 R197, -RZ, R61.H1_H1 ;  /* 0x3000003dffc57230 */ /* 0x000fe40000004100 */
[----:B------:R-:W-:Y:S02]  /*0d50*/  HADD2.F32 R158, -RZ, R56.H1_H1 ;  /* 0x30000038ff9e7230 */ /* 0x000fe40000004100 */
[--C-:B------:R-:W-:Y:S02]  /*0d60*/  HADD2.F32 R194, -RZ, R63.reuse.H0_H0 ;  /* 0x2000003fffc27230 */ /* 0x100fe40000004100 */
[----:B------:R-:W-:-:S02]  /*0d70*/  HADD2.F32 R201, -RZ, R63.H1_H1 ;  /* 0x3000003fffc97230 */ /* 0x000fc40000004100 */
[----:B------:R-:W-:Y:S02]  /*0d80*/  HADD2.F32 R61, -RZ, R20.H1_H1 ;  /* 0x30000014ff3d7230 */ /* 0x000fe40000004100 */
[--C-:B------:R-:W-:Y:S02]  /*0d90*/  HADD2.F32 R43, -RZ, R53.reuse.H0_H0 ;  /* 0x20000035ff2b7230 */ /* 0x100fe40000004100 */
[----:B------:R-:W-:Y:S02]  /*0da0*/  HADD2.F32 R40, -RZ, R53.H1_H1 ;  /* 0x30000035ff287230 */ /* 0x000fe40000004100 */
[----:B------:R-:W-:Y:S02]  /*0db0*/  HADD2.F32 R48, -RZ, R57.H0_H0 ;  /* 0x20000039ff307230 */ /* 0x000fe40000004100 */
[----:B------:R-:W-:Y:S02]  /*0dc0*/  HADD2.F32 R199, -RZ, R62.H1_H1 ;  /* 0x3000003effc77230 */ /* 0x000fe40000004100 */
[----:B------:R-:W-:-:S02]  /*0dd0*/  HADD2.F32 R63, -RZ, R21.H0_H0 ;  /* 0x20000015ff3f7230 */ /* 0x000fc40000004100 */
[----:B------:R-:W-:Y:S02]  /*0de0*/  HADD2.F32 R52, -RZ, R52.H1_H1 ;  /* 0x30000034ff347230 */ /* 0x000fe40000004100 */
[--C-:B------:R-:W-:Y:S02]  /*0df0*/  HADD2.F32 R163, -RZ, R55.reuse.H0_H0 ;  /* 0x20000037ffa37230 */ /* 0x100fe40000004100 */
[----:B------:R-:W-:Y:S02]  /*0e00*/  HADD2.F32 R42, -RZ, R55.H1_H1 ;  /* 0x30000037ff2a7230 */ /* 0x000fe40000004100 */
[----:B------:R-:W-:Y:S01]  /*0e10*/  FMUL.FTZ R55, R0, R41 ;  /* 0x0000002900377220 */ /* 0x000fe20000410000 */
[----:B------:R-:W-:Y:S02]  /*0e20*/  HADD2.F32 R53, -RZ, R16.H1_H1 ;  /* 0x30000010ff357230 */ /* 0x000fe40000004100 */
[----:B-----5:R-:W-:Y:S01]  /*0e30*/  FMUL.FTZ R0, R148, R215 ;  /* 0x000000d794007220 */ /* 0x020fe20000410000 */
[----:B------:R-:W-:Y:S01]  /*0e40*/  FMUL.FTZ R174, R61, R158 ;  /* 0x0000009e3dae7220 */ /* 0x000fe20000410000 */
[----:B------:R-:W-:-:S02]  /*0e50*/  HADD2.F32 R44, -RZ, R17.H0_H0 ;  /* 0x20000011ff2c7230 */ /* 0x000fc40000004100 */
[----:B------:R-:W-:Y:S01]  /*0e60*/  FMUL.FTZ R172, R63, R48 ;  /* 0x000000303fac7220 */ /* 0x000fe20000410000 */
[----:B------:R-:W-:Y:S01]  /*0e70*/  FMUL.FTZ R61, R150, R199 ;  /* 0x000000c7963d7220 */ /* 0x000fe20000410000 */
[----:B------:R-:W-:Y:S01]  /*0e80*/  FMUL.FTZ R53, R53, R52 ;  /* 0x0000003435357220 */ /* 0x000fe20000410000 */
[----:B------:R-:W-:Y:S01]  /*0e90*/  FMUL.FTZ R63, R152, R201 ;  /* 0x000000c9983f7220 */ /* 0x000fe20000410000 */
[----:B------:R-:W-:Y:S01]  /*0ea0*/  FADD.FTZ R150, RZ, R55 ;  /* 0x00000037ff967221 */ /* 0x000fe20000010000 */
[----:B------:R-:W-:Y:S01]  /*0eb0*/  FMUL.FTZ R187, R148, R187 ;  /* 0x000000bb94bb7220 */ /* 0x000fe20000410000 */
[----:B------:R-:W-:Y:S01]  /*0ec0*/  FFMA.FTZ R152, R0, R55, RZ ;  /* 0x0000003700987223 */ /* 0x000fe200000100ff */
[----:B------:R-:W-:Y:S02]  /*0ed0*/  HADD2.F32 R45, -RZ, R17.H1_H1 ;  /* 0x30000011ff2d7230 */ /* 0x000fe40000004100 */
[----:B------:R-:W-:Y:S01]  /*0ee0*/  FMUL.FTZ R51, R44, R43 ;  /* 0x0000002b2c337220 */ /* 0x000fe20000410000 */
[----:B------:R-:W-:Y:S01]  /*0ef0*/  FADD.FTZ R150, R150, R53 ;  /* 0x0000003596967221 */ /* 0x000fe20000010000 */
[C---:B------:R-:W-:Y:S01]  /*0f00*/  FMUL.FTZ R165, R148.reuse, R165 ;  /* 0x000000a594a57220 */ /* 0x040fe20000410000 */
[----:B------:R-:W-:Y:S01]  /*0f10*/  FFMA.FTZ R152, R187, R53, R152 ;  /* 0x00000035bb987223 */ /* 0x000fe20000010098 */
[----:B------:R-:W-:Y:S01]  /*0f20*/  FMUL.FTZ R176, R148, R189 ;  /* 0x000000bd94b07220 */ /* 0x000fe20000410000 */
[----:B------:R-:W-:-:S02]  /*0f30*/  HADD2.F32 R49, -RZ, R54.H0_H0 ;  /* 0x20000036ff317230 */ /* 0x000fc40000004100 */
        /* <DEDUP_REMOVED lines=8> */
[----:B------:R-:W-:-:S02]  /*0fc0*/  HADD2.F32 R54, -RZ, R54.H1_H1 ;  /* 0x30000036ff367230 */ /* 0x000fc40000004100 */
[----:B------:R-:W-:Y:S01]  /*0fd0*/  FADD.FTZ R150, R213, R50 ;  /* 0x00000032d5967221 */ /* 0x000fe20000010000 */
[----:B------:R-:W-:Y:S02]  /*0fe0*/  HADD2.F32 R57, -RZ, R18.H1_H1 ;  /* 0x30000012ff397230 */ /* 0x000fe40000004100 */
[----:B------:R-:W-:Y:S01]  /*0ff0*/  FFMA.FTZ R213, R185, R50, R152 ;  /* 0x00000032b9d57223 */ /* 0x000fe20000010098 */
[----:B------:R-:W-:Y:S02]  /*1000*/  HADD2.F32 R167, -RZ, R56.H0_H0 ;  /* 0x20000038ffa77230 */ /* 0x000fe40000004100 */
[C---:B------:R-:W-:Y:S01]  /*1010*/  FMUL.FTZ R160, R148.reuse, R181 ;  /* 0x000000b594a07220 */ /* 0x040fe20000410000 */
[----:B------:R-:W-:Y:S02]  /*1020*/  HADD2.F32 R56, -RZ, R19.H0_H0 ;  /* 0x20000013ff387230 */ /* 0x000fe40000004100 */
[----:B------:R-:W-:Y:S01]  /*1030*/  FMUL.FTZ R181, R148, R211 ;  /* 0x000000d394b57220 */ /* 0x000fe20000410000 */
[----:B------:R-:W-:Y:S01]  /*1040*/  FMUL.FTZ R46, R57, R54 ;  /* 0x00000036392e7220 */ /* 0x000fe20000410000 */
[----:B------:R-:W-:Y:S01]  /*1050*/  FADD.FTZ R211, R150, R47 ;  /* 0x0000002f96d37221 */ /* 0x000fe20000010000 */
[----:B------:R-:W-:Y:S01]  /*1060*/  FFMA.FTZ R150, R176, R47, R213 ;  /* 0x0000002fb0967223 */ /* 0x000fe200000100d5 */
[----:B------:R-:W-:-:S02]  /*1070*/  HADD2.F32 R182, -RZ, R59.H0_H0 ;  /* 0x2000003bffb67230 */ /* 0x000fc40000004100 */
[----:B------:R-:W-:Y:S02]  /*1080*/  HADD2.F32 R188, -RZ, R59.H1_H1 ;  /* 0x3000003bffbc7230 */ /* 0x000fe40000004100 */
[----:B------:R-:W-:Y:S01]  /*1090*/  FMUL.FTZ R45, R56, R163 ;  /* 0x000000a3382d7220 */ /* 0x000fe20000410000 */
[----:B------:R-:W-:Y:S02]  /*10a0*/  HADD2.F32 R59, -RZ, R19.H1_H1 ;  /* 0x30000013ff3b7230 */ /* 0x000fe40000004100 */
[----:B------:R-:W-:Y:S01]  /*10b0*/  FADD.FTZ R152, R211, R46 ;  /* 0x0000002ed3987221 */ /* 0x000fe20000010000 */
[----:B------:R-:W-:Y:S01]  /*10c0*/  FMUL.FTZ R191, R148, R191 ;  /* 0x000000bf94bf7220 */ /* 0x000fe20000410000 */
[----:B------:R-:W-:Y:S01]  /*10d0*/  FFMA.FTZ R150, R189, R46, R150 ;  /* 0x0000002ebd967223 */ /* 0x000fe20000010096 */
[--C-:B------:R-:W-:Y:S02]  /*10e0*/  HADD2.F32 R178, -RZ, R58.reuse.H0_H0 ;  /* 0x2000003affb27230 */ /* 0x100fe40000004100 */
[----:B------:R-:W-:-:S02]  /*10f0*/  HADD2.F32 R184, -RZ, R58.H1_H1 ;  /* 0x3000003affb87230 */ /* 0x000fc40000004100 */
[----:B------:R-:W-:Y:S01]  /*1100*/  FMUL.FTZ R44, R59, R42 ;  /* 0x0000002a3b2c7220 */ /* 0x000fe20000410000 */
[----:B------:R-:W-:Y:S02]  /*1110*/  HADD2.F32 R58, -RZ, R20.H0_H0 ;  /* 0x20000014ff3a7230 */ /* 0x000fe40000004100 */
[----:B------:R-:W-:Y:S01]  /*1120*/  FADD.FTZ R211, R152, R45 ;  /* 0x0000002d98d37221 */ /* 0x000fe20000010000 */
[----:B------:R-:W-:Y:S01]  /*1130*/  FMUL.FTZ R193, R148, R193 ;  /* 0x000000c194c17220 */ /* 0x000fe20000410000 */
[----:B------:R-:W-:Y:S01]  /*1140*/  FFMA.FTZ R150, R191, R45, R150 ;  /* 0x0000002dbf967223 */ /* 0x000fe20000010096 */
[----:B------:R-:W-:Y:S01]  /*1150*/  FMUL.FTZ R183, R58, R167 ;  /* 0x000000a73ab77220 */ /* 0x000fe20000410000 */
        /* <DEDUP_REMOVED lines=9> */
[C---:B------:R-:W-:Y:S01]  /*11f0*/  FMUL.FTZ R177, R148.reuse, R177 ;  /* 0x000000b194b17220 */ /* 0x040fe20000410000 */
[----:B------:R-:W-:Y:S01]  /*1200*/  FADD.FTZ R209, R209, R172 ;  /* 0x000000acd1d17221 */ /* 0x000fe20000010000 */
        /* <DEDUP_REMOVED lines=16> */
[C---:B------:R-:W-:Y:S01]  /*1310*/  FMUL.FTZ R169, R148.reuse, R169 ;  /* 0x000000a994a97220 */ /* 0x040fe20000410000 */
[----:B------:R-:W-:Y:S01]  /*1320*/  FFMA.FTZ R196, R171, R164, R196 ;  /* 0x000000a4abc47223 */ /* 0x000fe200000100c4 */
[----:B------:R-:W-:Y:S02]  /*1330*/  HADD2.F32 R195, -RZ, R60.H1_H1 ;  /* 0x3000003cffc37230 */ /* 0x000fe40000004100 */
[----:B------:R-:W-:Y:S01]  /*1340*/  FMUL.FTZ R56, R227, R186 ;  /* 0x000000bae3387220 */ /* 0x000fe20000410000 */
[----:B------:R-:W-:Y:S02]  /*1350*/  HADD2.F32 R60, -RZ, R92.H1_H1 ;  /* 0x3000005cff3c7230 */ /* 0x000fe40000004100 */
[----:B------:R-:W-:Y:S01]  /*1360*/  FADD.FTZ R213, R211, R162 ;  /* 0x000000a2d3d57221 */ /* 0x000fe20000010000 */
[----:B------:R-:W-:Y:S01]  /*1370*/  FMUL.FTZ R155, R148, R155 ;  /* 0x0000009b949b7220 */ /* 0x000fe20000410000 */
[----:B------:R-:W-:Y:S01]  /*1380*/  FFMA.FTZ R196, R169, R162, R196 ;  /* 0x000000a2a9c47223 */ /* 0x000fe200000100c4 */
[----:B------:R-:W-:Y:S01]  /*1390*/  FMUL.FTZ R57, R60, R195 ;  /* 0x000000c33c397220 */ /* 0x000fe20000410000 */
[----:B------:R-:W-:-:S02]  /*13a0*/  FADD.FTZ R198, R213, R56 ;  /* 0x00000038d5c67221 */ /* 0x000fc40000010000 */
[----:B------:R-:W-:Y:S01]  /*13b0*/  FFMA.FTZ R215, R155, R56, R196 ;  /* 0x000000389bd77223 */ /* 0x000fe200000100c4 */
[----:B------:R-:W-:Y:S02]  /*13c0*/  HADD2.F32 R192, -RZ, R62.H0_H0 ;  /* 0x2000003effc07230 */ /* 0x000fe40000004100 */
[----:B------:R-:W-:Y:S01]  /*13d0*/  FMUL.FTZ R58, R229, R190 ;  /* 0x000000bee53a7220 */ /* 0x000fe20000410000 */
[----:B------:R-:W-:Y:S02]  /*13e0*/  HADD2.F32 R62, -RZ, R93.H1_H1 ;  /* 0x3000005dff3e7230 */ /* 0x000fe40000004100 */
[----:B------:R-:W-:Y:S01]  /*13f0*/  FADD.FTZ R217, R198, R57 ;  /* 0x00000039c6d97221 */ /* 0x000fe20000010000 */
[----:B------:R-:W-:Y:S01]  /*1400*/  FMUL.FTZ R157, R148, R157 ;  /* 0x0000009d949d7220 */ /* 0x000fe20000410000 */
        /* <DEDUP_REMOVED lines=16> */
[----:B------:R-:W-:Y:S02]  /*1510*/  FMUL.FTZ R156, R148, R203 ;  /* 0x000000cb949c7220 */ /* 0x000fe40000410000 */
[----:B------:R-:W-:Y:S01]  /*1520*/  FADD.FTZ R198, R225, R62 ;  /* 0x0000003ee1c67221 */ /* 0x000fe20000010000 */
[----:B------:R-:W-:Y:S01]  /*1530*/  FFMA.FTZ R223, R161, R62, R196 ;  /* 0x0000003ea1df7223 */ /* 0x000fe200000100c4 */
        /* <DEDUP_REMOVED lines=25> */
[----:B------:R-:W-:Y:S01]  /*16d0*/  FFMA.FTZ R198, R156, R63, R223 ;  /* 0x0000003f9cc67223 */ /* 0x000fe200000100df */
[----:B------:R-:W-:Y:S06]  /*16e0*/  BRA `(.L_x_1978) ;  /* 0x0000000c00d87947 */ /* 0x000fec0003800000 */
.L_x_1977:
        /* <DEDUP_REMOVED lines=41> */
[--C-:B--2---:R-:W-:Y:S02]  /*1980*/  HADD2.F32 R215, -RZ, R40.reuse.H0_H0 ;  /* 0x20000028ffd77230 */ /* 0x104fe40000004100 */
[----:B------:R-:W-:-:S02]  /*1990*/  HADD2.F32 R187, -RZ, R40.H1_H1 ;  /* 0x30000028ffbb7230 */ /* 0x000fc40000004100 */
[--C-:B------:R-:W-:Y:S02]  /*19a0*/  HADD2.F32 R165, -RZ, R41.reuse.H0_H0 ;  /* 0x20000029ffa57230 */ /* 0x100fe40000004100 */
[----:B------:R-:W-:Y:S02]  /*19b0*/  HADD2.F32 R185, -RZ, R41.H1_H1 ;  /* 0x30000029ffb97230 */ /* 0x000fe40000004100 */
[--C-:B------:R-:W-:Y:S02]  /*19c0*/  HADD2.F32 R189, -RZ, R42.reuse.H0_H0 ;  /* 0x2000002affbd7230 */ /* 0x100fe40000004100 */
[----:B------:R-:W-:Y:S02]  /*19d0*/  HADD2.F32 R213, -RZ, R42.H1_H1 ;  /* 0x3000002affd57230 */ /* 0x000fe40000004100 */
[--C-:B------:R-:W-:Y:S02]  /*19e0*/  HADD2.F32 R191, -RZ, R43.reuse.H0_H0 ;  /* 0x2000002bffbf7230 */ /* 0x100fe40000004100 */
[----:B------:R-:W-:-:S02]  /*19f0*/  HADD2.F32 R193, -RZ, R43.H1_H1 ;  /* 0x3000002bffc17230 */ /* 0x000fc40000004100 */
[--C-:B---3--:R-:W-:Y:S02]  /*1a00*/  HADD2.F32 R181, -RZ, R44.reuse.H0_H0 ;  /* 0x2000002cffb57230 */ /* 0x108fe40000004100 */
[----:B------:R-:W-:Y:S02]  /*1a10*/  HADD2.F32 R211, -RZ, R44.H1_H1 ;  /* 0x3000002cffd37230 */ /* 0x000fe40000004100 */
[--C-:B------:R-:W-:Y:S02]  /*1a20*/  HADD2.F32 R179, -RZ, R45.reuse.H0_H0 ;  /* 0x2000002dffb37230 */ /* 0x100fe40000004100 */
[----:B------:R-:W-:Y:S02]  /*1a30*/  HADD2.F32 R177, -RZ, R45.H1_H1 ;  /* 0x3000002dffb17230 */ /* 0x000fe40000004100 */
[--C-:B------:R-:W-:Y:S02]  /*1a40*/  HADD2.F32 R175, -RZ, R46.reuse.H0_H0 ;  /* 0x2000002effaf7230 */ /* 0x100fe40000004100 */
[----:B------:R-:W-:-:S02]  /*1a50*/  HADD2.F32 R173, -RZ, R46.H1_H1 ;  /* 0x3000002effad7230 */ /* 0x000fc40000004100 */
[--C-:B------:R-:W-:Y:S02]  /*1a60*/  HADD2.F32 R171, -RZ, R47.reuse.H0_H0 ;  /* 0x2000002fffab7230 */ /* 0x100fe40000004100 */
[----:B------:R-:W-:Y:S02]  /*1a70*/  HADD2.F32 R169, -RZ, R47.H1_H1 ;  /* 0x3000002fffa97230 */ /* 0x000fe40000004100 */
[--C-:B----4-:R-:W-:Y:S02]  /*1a80*/  HADD2.F32 R155, -RZ, R48.reuse.H0_H0 ;  /* 0x20000030ff9b7230 */ /* 0x110fe40000004100 */
        /* <DEDUP_REMOVED lines=187> */
[----:B------:R-:W-:-:S07]  /*2640*/  FFMA.FTZ R198, R156, R63, R223 ;  /* 0x0000003f9cc67223 */ /* 0x000fce00000100df */
.L_x_1978:
        /* <DEDUP_REMOVED lines=68> */
.L_x_2006:
        /* <DEDUP_REMOVED lines=13> */
[----:B------:R-:W-:Y:S01]  /*2b60*/  LOP3.LUT P2, RZ, R66, 0xff, RZ, 0xc0, !PT ;  /* 0x000000ff42ff7812 */ /* 0x000fe2000784c0ff */
[C-C-:B------:R-:W-:Y:S01]  /*2b70*/  FFMA.FTZ R54, R167.reuse, R187, R158.reuse ;  /* 0x000000bba7367223 */ /* 0x140fe2000001009e */
[----:B------:R-:W-:Y:S01]  /*2b80*/  UMOV UR4, UR5 ;  /* 0x0000000500047c82 */ /* 0x000fe20008000000 */
[----:B------:R-:W-:Y:S01]  /*2b90*/  FADD.FTZ R55, -R0, R55 ;  /* 0x0000003700377221 */ /* 0x000fe20000010100 */
[----:B------:R-:W-:Y:S01]  /*2ba0*/  FFMA.FTZ R178, R167, R165, R158 ;  /* 0x000000a5a7b27223 */ /* 0x000fe2000001009e */
[----:B------:R-:W-:Y:S01]  /*2bb0*/  LOP3.LUT P3, RZ, R66, 0xff00, RZ, 0xc0, !PT ;  /* 0x0000ff0042ff7812 */ /* 0x000fe2000786c0ff */
[----:B------:R-:W-:Y:S01]  /*2bc0*/  FADD.FTZ R53, -R54, R53 ;  /* 0x0000003536357221 */ /* 0x000fe20000010100 */
[----:B------:R-:W-:Y:S01]  /*2bd0*/  FMUL.FTZ R0, R148, R55 ;  /* 0x0000003794007220 */ /* 0x000fe20000410000 */
[----:B------:R-:W-:Y:S01]  /*2be0*/  LOP3.LUT P4, RZ, R66, 0xff0000, RZ, 0xc0, !PT ;  /* 0x00ff000042ff7812 */ /* 0x000fe2000788c0ff */
[----:B------:R-:W-:-:S02]  /*2bf0*/  HFMA2 R163, -RZ, RZ, 0, 0 ;  /* 0x00000000ffa37431 */ /* 0x000fc400000001ff */
[----:B------:R-:W-:Y:S01]  /*2c00*/  FADD.FTZ R55, -R178, R51 ;  /* 0x00000033b2377221 */ /* 0x000fe20000010100 */
[----:B------:R-:W-:Y:S01]  /*2c10*/  FMUL.FTZ R0, R0, R149 ;  /* 0x0000009500007220 */ /* 0x000fe20000410000 */
[----:B------:R-:W-:Y:S01]  /*2c20*/  FFMA.FTZ R185, R167, R185, R158 ;  /* 0x000000b9a7b97223 */ /* 0x000fe2000001009e */
[--C-:B-----5:R-:W-:Y:S02]  /*2c30*/  @P2 HADD2.F32 R52, -RZ, R40.reuse.H0_H0 ;  /* 0x20000028ff342230 */ /* 0x120fe40000004100 */
[----:B------:R-:W-:Y:S01]  /*2c40*/  FMUL.FTZ R178, R148, R55 ;  /* 0x0000003794b27220 */ /* 0x000fe20000410000 */
[----:B------:R-:W-:Y:S01]  /*2c50*/  FMUL.FTZ R187, R0, UR4 ;  /* 0x0000000400bb7c20 */ /* 0x000fe20008410000 */
[----:B------:R-:W-:Y:S01]  /*2c60*/  FADD.FTZ R185, -R185, R50 ;  /* 0x00000032b9b97221 */ /* 0x000fe20000010100 */
[----:B------:R-:W-:Y:S02]  /*2c70*/  HFMA2 R165, -RZ, RZ, 0, 0 ;  /* 0x00000000ffa57431 */ /* 0x000fe400000001ff */
[----:B------:R-:W-:Y:S01]  /*2c80*/  FMUL.FTZ R178, R178, R149 ;  /* 0x00000095b2b27220 */ /* 0x000fe20000410000 */
[----:B------:R-:W-:Y:S01]  /*2c90*/  @P2 FMUL.FTZ R163, R187, R52 ;  /* 0x00000034bba32220 */ /* 0x000fe20000410000 */
[----:B------:R-:W-:Y:S01]  /*2ca0*/  FMUL.FTZ R52, R148, R53 ;  /* 0x0000003594347220 */ /* 0x000fe20000410000 */
[----:B------:R-:W-:-:S02]  /*2cb0*/  @P3 HADD2.F32 R53, -RZ, R40.H1_H1 ;  /* 0x30000028ff353230 */ /* 0x000fc40000004100 */
[----:B------:R-:W-:Y:S01]  /*2cc0*/  FMUL.FTZ R195, R178, UR4 ;  /* 0x00000004b2c37c20 */ /* 0x000fe20008410000 */
[----:B------:R-:W-:Y:S02]  /*2cd0*/  @P4 HADD2.F32 R180, -RZ, R41.H0_H0 ;  /* 0x20000029ffb44230 */ /* 0x000fe40000004100 */
[----:B------:R-:W-:Y:S01]  /*2ce0*/  FMUL.FTZ R52, R52, R149 ;  /* 0x0000009534347220 */ /* 0x000fe20000410000 */
[--C-:B------:R-:W-:Y:S01]  /*2cf0*/  @P2 HADD2.F32 R40, -RZ, R4.reuse.H0_H0 ;  /* 0x20000004ff282230 */ /* 0x100fe20000004100 */
[----:B------:R-:W-:Y:S01]  /*2d00*/  MOV R182, RZ ;  /* 0x000000ff00b67202 */ /* 0x000fe20000000f00 */
[----:B------:R-:W-:Y:S02]  /*2d10*/  @P3 HADD2.F32 R55, -RZ, R4.H1_H1 ;  /* 0x30000004ff373230 */ /* 0x000fe40000004100 */
[----:B------:R-:W-:Y:S01]  /*2d20*/  FMUL.FTZ R184, R52, UR4 ;  /* 0x0000000434b87c20 */ /* 0x000fe20008410000 */
[----:B------:R-:W-:Y:S01]  /*2d30*/  @P4 HADD2.F32 R52, -RZ, R5.H0_H0 ;  /* 0x20000005ff344230 */ /* 0x000fe20000004100 */
[----:B------:R-:W-:Y:S01]  /*2d40*/  MOV R51, RZ ;  /* 0x000000ff00337202 */ /* 0x000fe20000000f00 */
[----:B------:R-:W-:Y:S01]  /*2d50*/  @P4 FMUL.FTZ R165, R195, R180 ;  /* 0x000000b4c3a54220 */ /* 0x000fe20000410000 */
[----:B------:R-:W-:Y:S01]  /*2d60*/  @P2 FMUL.FTZ R51, R187, R40 ;  /* 0x00000028bb332220 */ /* 0x000fe20000410000 */
[----:B------:R-:W-:Y:S01]  /*2d70*/  LOP3.LUT P6, RZ, R66, 0xff000000, RZ, 0xc0, !PT ;  /* 0xff00000042ff7812 */ /* 0x000fe200078cc0ff */
[----:B------:R-:W-:Y:S01]  /*2d80*/  @P4 FMUL.FTZ R182, R195, R52 ;  /* 0x00000034c3b64220 */ /* 0x000fe20000410000 */
[C---:B------:R-:W-:Y:S01]  /*2d90*/  LOP3.LUT P5, RZ, R67.reuse, 0xff, RZ, 0xc0, !PT ;  /* 0x000000ff43ff7812 */ /* 0x040fe200078ac0ff */
[----:B------:R-:W-:Y:S01]  /*2da0*/  FMUL.FTZ R40, R148, R185 ;  /* 0x000000b994287220 */ /* 0x000fe20000410000 */
[----:B------:R-:W-:Y:S01]  /*2db0*/  LOP3.LUT P4, RZ, R67, 0xff00, RZ, 0xc0, !PT ;  /* 0x0000ff0043ff7812 */ /* 0x000fe2000788c0ff */
[C-C-:B------:R-:W-:Y:S01]  /*2dc0*/  FFMA.FTZ R176, R167.reuse, R176, R158.reuse ;  /* 0x000000b0a7b07223 */ /* 0x140fe2000001009e */
[----:B------:R-:W-:Y:S01]  /*2dd0*/  ISETP.GE.U32.AND P2, PT, R66, RZ, PT ;  /* 0x000000ff4200720c */ /* 0x000fe20003f46070 */
[----:B------:R-:W-:Y:S01]  /*2de0*/  FMUL.FTZ R40, R40, R149 ;  /* 0x0000009528287220 */ /* 0x000fe20000410000 */
[----:B------:R-:W-:Y:S01]  /*2df0*/  HFMA2 R0, -RZ, RZ, 0, 0 ;  /* 0x00000000ff007431 */ /* 0x000fe200000001ff */
[----:B------:R-:W-:Y:S01]  /*2e00*/  MOV R54, RZ ;  /* 0x000000ff00367202 */ /* 0x000fe20000000f00 */
[----:B------:R-:W-:Y:S01]  /*2e10*/  FADD.FTZ R47, -R176, R47 ;  /* 0x0000002fb02f7221 */ /* 0x000fe20000010100 */
[--C-:B------:R-:W-:Y:S01]  /*2e20*/  FFMA.FTZ R189, R167, R189, R158.reuse ;  /* 0x000000bda7bd7223 */ /* 0x100fe2000001009e */
[C---:B------:R-:W-:Y:S01]  /*2e30*/  @P3 FMUL.FTZ R0, R184.reuse, R53 ;  /* 0x00000035b8003220 */ /* 0x040fe20000410000 */
[----:B------:R-:W-:Y:S01]  /*2e40*/  @P3 FMUL.FTZ R54, R184, R55 ;  /* 0x00000037b8363220 */ /* 0x000fe20000410000 */
[----:B------:R-:W-:Y:S01]  /*2e50*/  LOP3.LUT P3, RZ, R67, 0xff0000, RZ, 0xc0, !PT ;  /* 0x00ff000043ff7812 */ /* 0x000fe2000786c0ff */
[--C-:B------:R-:W-:Y:S01]  /*2e60*/  FFMA.FTZ R50, R167, R191, R158.reuse ;  /* 0x000000bfa7327223 */ /* 0x100fe2000001009e */
[----:B------:R-:W-:Y:S01]  /*2e70*/  ISETP.GE.U32.AND.EX P2, PT, R67, 0x1000000, PT, P2 ;  /* 0x010000004300780c */ /* 0x000fe20003f46120 */
[----:B------:R-:W-:Y:S01]  /*2e80*/  FFMA.FTZ R193, R167, R193, R158 ;  /* 0x000000c1a7c17223 */ /* 0x000fe2000001009e */
[----:B------:R-:W-:Y:S01]  /*2e90*/  FMUL.FTZ R67, R40, UR4 ;  /* 0x0000000428437c20 */ /* 0x000fe20008410000 */
[----:B------:R-:W-:Y:S01]  /*2ea0*/  FADD.FTZ R189, -R189, R46 ;  /* 0x0000002ebdbd7221 */ /* 0x000fe20000010100 */
[----:B------:R-:W-:Y:S01]  /*2eb0*/  FMUL.FTZ R40, R148, R47 ;  /* 0x0000002f94287220 */ /* 0x000fe20000410000 */
[----:B------:R-:W-:Y:S01]  /*2ec0*/  FADD.FTZ R53, -R50, R45 ;  /* 0x0000002d32357221 */ /* 0x000fe20000010100 */
[----:B------:R-:W-:Y:S01]  /*2ed0*/  FADD.FTZ R193, -R193, R44 ;  /* 0x0000002cc1c17221 */ /* 0x000fe20000010100 */
[----:B------:R-:W-:-:S02]  /*2ee0*/  @P6 HADD2.F32 R41, -RZ, R41.H1_H1 ;  /* 0x30000029ff296230 */ /* 0x000fc40000004100 */
[----:B------:R-:W-:Y:S01]  /*2ef0*/  FMUL.FTZ R46, R148, R189 ;  /* 0x000000bd942e7220 */ /* 0x000fe20000410000 */
[--C-:B------:R-:W-:Y:S02]  /*2f00*/  @P5 HADD2.F32 R44, -RZ, R42.reuse.H0_H0 ;  /* 0x2000002aff2c5230 */ /* 0x100fe40000004100 */
[----:B------:R-:W-:Y:S02]  /*2f10*/  HFMA2 R66, -RZ, RZ, 0, 0 ;  /* 0x00000000ff427431 */ /* 0x000fe400000001ff */
[----:B------:R-:W-:Y:S02]  /*2f20*/  @P4 HADD2.F32 R50, -RZ, R42.H1_H1 ;  /* 0x3000002aff324230 */ /* 0x000fe40000004100 */
[----:B------:R-:W-:Y:S01]  /*2f30*/  FMUL.FTZ R42, R40, R149 ;  /* 0x00000095282a7220 */ /* 0x000fe20000410000 */
[----:B------:R-:W-:Y:S02]  /*2f40*/  @P6 HADD2.F32 R40, -RZ, R5.H1_H1 ;  /* 0x30000005ff286230 */ /* 0x000fe40000004100 */
[C---:B------:R-:W-:Y:S01]  /*2f50*/  @P6 FMUL.FTZ R66, R67.reuse, R41 ;  /* 0x0000002943426220 */ /* 0x040fe20000410000 */
[----:B------:R-:W-:Y:S01]  /*2f60*/  FMUL.FTZ R46, R46, R149 ;  /* 0x000000952e2e7220 */ /* 0x000fe20000410000 */
[----:B------:R-:W-:Y:S01]  /*2f70*/  MOV R41, RZ ;  /* 0x000000ff00297202 */ /* 0x000fe20000000f00 */
[----:B------:R-:W-:Y:S01]  /*2f80*/  FMUL.FTZ R42, R42, UR4 ;  /* 0x000000042a2a7c20 */ /* 0x000fe20008410000 */
[----:B------:R-:W-:Y:S01]  /*2f90*/  @P6 FMUL.FTZ R41, R67, R40 ;  /* 0x0000002843296220 */ /* 0x000fe20000410000 */
[----:B------:R-:W-:Y:S01]  /*2fa0*/  FMUL.FTZ R40, R148, R53 ;  /* 0x0000003594287220 */ /* 0x000fe20000410000 */
[----:B------:R-:W-:Y:S01]  /*2fb0*/  FMUL.FTZ R187, R46, UR4 ;  /* 0x000000042ebb7c20 */ /* 0x000fe20008410000 */
[----:B------:R-:W-:-:S02]  /*2fc0*/  HFMA2 R185, -RZ, RZ, 0, 0 ;  /* 0x00000000ffb97431 */ /* 0x000fc400000001ff */
[----:B------:R-:W-:Y:S01]  /*2fd0*/  FMUL.FTZ R46, R148, R193 ;  /* 0x000000c1942e7220 */ /* 0x000fe20000410000 */
[----:B------:R-:W-:Y:S01]  /*2fe0*/  @P5 FMUL.FTZ R185, R42, R44 ;  /* 0x0000002c2ab95220 */ /* 0x000fe20000410000 */
[-C--:B------:R-:W-:Y:S01]  /*2ff0*/  FMUL.FTZ R44, R40, R149.reuse ;  /* 0x00000095282c7220 */ /* 0x080fe20000410000 */
[--C-:B------:R-:W-:Y:S02]  /*3000*/  @P5 HADD2.F32 R45, -RZ, R6.reuse.H0_H0 ;  /* 0x20000006ff2d5230 */ /* 0x100fe40000004100 */
[----:B------:R-:W-:Y:S01]  /*3010*/  FMUL.FTZ R47, R46, R149 ;  /* 0x000000952e2f7220 */ /* 0x000fe20000410000 */
[----:B------:R-:W-:Y:S02]  /*3020*/  @P4 HADD2.F32 R40, -RZ, R6.H1_H1 ;  /* 0x30000006ff284230 */ /* 0x000fe40000004100 */
[----:B------:R-:W-:Y:S01]  /*3030*/  FMUL.FTZ R53, R44, UR4 ;  /* 0x000000042c357c20 */ /* 0x000fe20008410000 */
[--C-:B------:R-:W-:Y:S02]  /*3040*/  @P3 HADD2.F32 R52, -RZ, R43.reuse.H0_H0 ;  /* 0x2000002bff343230 */ /* 0x100fe40000004100 */
[----:B------:R-:W-:Y:S01]  /*3050*/  FMUL.FTZ R47, R47, UR4 ;  /* 0x000000042f2f7c20 */ /* 0x000fe20008410000 */
[----:B------:R-:W-:Y:S01]  /*3060*/  @P2 HADD2.F32 R55, -RZ, R43.H1_H1 ;  /* 0x3000002bff372230 */ /* 0x000fe20000004100 */
[----:B------:R-:W-:Y:S01]  /*3070*/  MOV R43, RZ ;  /* 0x000000ff002b7202 */ /* 0x000fe20000000f00 */
[----:B------:R-:W-:-:S02]  /*3080*/  @P3 HADD2.F32 R46, -RZ, R7.H0_H0 ;  /* 0x20000007ff2e3230 */ /* 0x000fc40000004100 */
[----:B------:R-:W-:Y:S02]  /*3090*/  HFMA2 R178, -RZ, RZ, 0, 0 ;  /* 0x00000000ffb27431 */ /* 0x000fe400000001ff */
[----:B------:R-:W-:Y:S02]  /*30a0*/  @P2 HADD2.F32 R44, -RZ, R7.H1_H1 ;  /* 0x30000007ff2c2230 */ /* 0x000fe40000004100 */
[----:B------:R-:W-:Y:S01]  /*30b0*/  @P5 FMUL.FTZ R43, R42, R45 ;  /* 0x0000002d2a2b5220 */ /* 0x000fe20000410000 */
[C---:B------:R-:W-:Y:S01]  /*30c0*/  @P4 FMUL.FTZ R178, R187.reuse, R50 ;  /* 0x00000032bbb24220 */ /* 0x040fe20000410000 */
[----:B------:R-:W-:Y:S01]  /*30d0*/  MOV R42, RZ ;  /* 0x000000ff002a7202 */ /* 0x000fe20000000f00 */
[----:B------:R-:W-:Y:S01]  /*30e0*/  @P4 FMUL.FTZ R42, R187, R40 ;  /* 0x00000028bb2a4220 */ /* 0x000fe20000410000 */
[----:B------:R-:W-:Y:S01]  /*30f0*/  MOV R45, RZ ;  /* 0x000000ff002d7202 */ /* 0x000fe20000000f00 */
[----:B------:R-:W-:Y:S01]  /*3100*/  @P3 FMUL.FTZ R45, R53, R46 ;  /* 0x0000002e352d3220 */ /* 0x000fe20000410000 */
[----:B------:R-:W-:Y:S01]  /*3110*/  MOV R50, RZ ;  /* 0x000000ff00327202 */ /* 0x000fe20000000f00 */
[----:B------:R-:W-:Y:S01]  /*3120*/  @P2 FMUL.FTZ R50, R47, R44 ;  /* 0x0000002c2f322220 */ /* 0x000fe20000410000 */
[----:B------:R-:W-:Y:S01]  /*3130*/  HFMA2 R67, -RZ, RZ, 0, 0 ;  /* 0x00000000ff437431 */ /* 0x000fe200000001ff */
[----:B------:R-:W-:Y:S01]  /*3140*/  F2FP.F16.F32.PACK_AB R42, R42, R43 ;  /* 0x0000002b2a2a723e */ /* 0x000fe200000000ff */
[----:B------:R-:W-:-:S02]  /*3150*/  HFMA2 R176, -RZ, RZ, 0, 0 ;  /* 0x00000000ffb07431 */ /* 0x000fc400000001ff */
[----:B------:R-:W-:Y:S01]  /*3160*/  @P3 FMUL.FTZ R67, R53, R52 ;  /* 0x0000003435433220 */ /* 0x000fe20000410000 */
[----:B------:R-:W-:Y:S01]  /*3170*/  @P2 FMUL.FTZ R176, R47, R55 ;  /* 0x000000372fb02220 */ /* 0x000fe20000410000 */
[----:B------:R-:W-:Y:S02]  /*3180*/  F2FP.F16.F32.PACK_AB R41, R41, R182 ;  /* 0x000000b62929723e */ /* 0x000fe400000000ff */
[----:B------:R-:W-:Y:S02]  /*3190*/  F2FP.F16.F32.PACK_AB R40, R54, R51 ;  /* 0x000000333628723e */ /* 0x000fe400000000ff */
[----:B------:R-:W-:Y:S01]  /*31a0*/  F2FP.F16.F32.PACK_AB R43, R50, R45 ;  /* 0x0000002d322b723e */ /* 0x000fe200000000ff */
[----:B------:R-:W-:Y:S06]  /*31b0*/  BRA `(.L_x_1982) ;  /* 0x0000000400a07947 */ /* 0x000fec0003800000 */
.L_x_1981:
[C-C-:B------:R-:W-:Y:S01]  /*31c0*/  FFMA.FTZ R0, R167.reuse, R0, R158.reuse ;  /* 0x00000000a7007223 */ /* 0x140fe2000001009e */
[----:B------:R-:W-:Y:S01]  /*31d0*/  LOP3.LUT P2, RZ, R66, 0xff, RZ, 0xc0, !PT ;  /* 0x000000ff42ff7812 */ /* 0x000fe2000784c0ff */
[C-C-:B------:R-:W-:Y:S01]  /*31e0*/  FFMA.FTZ R36, R167.reuse, R187, R158.reuse ;  /* 0x000000bba7247223 */ /* 0x140fe2000001009e */
[----:B------:R-:W-:Y:S01]  /*31f0*/  FFMA.FTZ R52, R167, R165, R158 ;  /* 0x000000a5a7347223 */ /* 0x000fe2000001009e */
[----:B------:R-:W-:Y:S01]  /*3200*/  FADD.FTZ R55, -R0, R55 ;  /* 0x0000003700377221 */ /* 0x000fe20000010100 */
[----:B------:R-:W-:Y:S01]  /*3210*/  LOP3.LUT P3, RZ, R66, 0xff00, RZ, 0xc0, !PT ;  /* 0x0000ff0042ff7812 */ /* 0x000fe2000786c0ff */
[----:B------:R-:W-:Y:S01]  /*3220*/  FADD.FTZ R39, -R36, R53 ;  /* 0x0000003524277221 */ /* 0x000fe20000010100 */
[----:B------:R-:W-:Y:S01]  /*3230*/  LOP3.LUT P4, RZ, R66, 0xff0000, RZ, 0xc0, !PT ;  /* 0x00ff000042ff7812 */ /* 0x000fe2000788c0ff */
[----:B------:R-:W-:Y:S01]  /*3240*/  FMUL.FTZ R54, R148, R55 ;  /* 0x0000003794367220 */ /* 0x000fe20000410000 */
[----:B------:R-:W-:Y:S01]  /*3250*/  FADD.FTZ R195, -R52, R51 ;  /* 0x0000003334c37221 */ /* 0x000fe20000010100 */
[----:B------:R-:W-:Y:S01]  /*3260*/  UMOV UR4, UR5 ;  /* 0x0000000500047c82 */ /* 0x000fe20008000000 */
[----:B------:R-:W-:Y:S01]  /*3270*/  FMUL.FTZ R55, R148, R39 ;  /* 0x0000002794377220 */ /* 0x000fe20000410000 */
[----:B------:R-:W-:Y:S01]  /*3280*/  FMUL.FTZ R0, R54, R149 ;  /* 0x0000009536007220 */ /* 0x000fe20000410000 */
[----:B------:R-:W-:Y:S01]  /*3290*/  FMUL.FTZ R180, R148, R195 ;  /* 0x000000c394b47220 */ /* 0x000fe20000410000 */
[----:B-----5:R-:W-:-:S02]  /*32a0*/  @P2 HADD2.F32 R37, -RZ, R40.H0_H0 ;  /* 0x20000028ff252230 */ /* 0x020fc40000004100 */
[----:B------:R-:W-:Y:S02]  /*32b0*/  HFMA2 R163, -RZ, RZ, 0, 0 ;  /* 0x00000000ffa37431 */ /* 0x000fe400000001ff */
[----:B------:R-:W-:Y:S01]  /*32c0*/  FMUL.FTZ R38, R0, UR4 ;  /* 0x0000000400267c20 */ /* 0x000fe20008410000 */
[----:B------:R-:W-:Y:S02]  /*32d0*/  @P2 HADD2.F32 R39, -RZ, R4.H0_H0 ;  /* 0x20000004ff272230 */ /* 0x000fe40000004100 */
[----:B------:R-:W-:Y:S01]  /*32e0*/  FMUL.FTZ R36, R55, R149 ;  /* 0x0000009537247220 */ /* 0x000fe20000410000 */
[----:B------:R-:W-:Y:S01]  /*32f0*/  MOV R51, RZ ;  /* 0x000000ff00337202 */ /* 0x000fe20000000f00 */
[----:B------:R-:W-:Y:S01]  /*3300*/  @P2 FMUL.FTZ R163, R38, R37 ;  /* 0x0000002526a32220 */ /* 0x000fe20000410000 */
[----:B------:R-:W-:Y:S01]  /*3310*/  FMUL.FTZ R37, R180, R149 ;  /* 0x00000095b4257220 */ /* 0x000fe20000410000 */
[----:B------:R-:W-:Y:S02]  /*3320*/  @P3 HADD2.F32 R187, -RZ, R40.H1_H1 ;  /* 0x30000028ffbb3230 */ /* 0x000fe40000004100 */
[----:B------:R-:W-:Y:S01]  /*3330*/  FFMA.FTZ R185, R167, R185, R158 ;  /* 0x000000b9a7b97223 */ /* 0x000fe2000001009e */
[----:B------:R-:W-:-:S02]  /*3340*/  @P3 HADD2.F32 R195, -RZ, R4.H1_H1 ;  /* 0x30000004ffc33230 */ /* 0x000fc40000004100 */
[----:B------:R-:W-:Y:S01]  /*3350*/  FMUL.FTZ R36, R36, UR4 ;  /* 0x0000000424247c20 */ /* 0x000fe20008410000 */
[----:B------:R-:W-:Y:S02]  /*3360*/  @P4 HADD2.F32 R40, -RZ, R41.H0_H0 ;  /* 0x20000029ff284230 */ /* 0x000fe40000004100 */
[----:B------:R-:W-:Y:S01]  /*3370*/  @P2 FMUL.FTZ R51, R38, R39 ;  /* 0x0000002726332220 */ /* 0x000fe20000410000 */
[----:B------:R-:W-:Y:S02]  /*3380*/  @P4 HADD2.F32 R178, -RZ, R5.H0_H0 ;  /* 0x20000005ffb24230 */ /* 0x000fe40000004100 */
[----:B------:R-:W-:Y:S01]  /*3390*/  FMUL.FTZ R37, R37, UR4 ;  /* 0x0000000425257c20 */ /* 0x000fe20008410000 */
[C---:B------:R-:W-:Y:S02]  /*33a0*/  LOP3.LUT P6, RZ, R66.reuse, 0xff000000, RZ, 0xc0, !PT ;  /* 0xff00000042ff7812 */ /* 0x040fe400078cc0ff */
[----:B------:R-:W-:Y:S02]  /*33b0*/  CS2R R52, SRZ ;  /* 0x0000000000347805 */ /* 0x000fe4000001ff00 */
[----:B------:R-:W-:Y:S01]  /*33c0*/  ISETP.GE.U32.AND P2, PT, R66, RZ, PT ;  /* 0x000000ff4200720c */ /* 0x000fe20003f46070 */
[----:B------:R-:W-:Y:S01]  /*33d0*/  FFMA.FTZ R176, R167, R176, R158 ;  /* 0x000000b0a7b07223 */ /* 0x000fe2000001009e */
[----:B------:R-:W-:-:S02]  /*33e0*/  HFMA2 R0, -RZ, RZ, 0, 0 ;  /* 0x00000000ff007431 */ /* 0x000fc400000001ff */
[----:B------:R-:W-:Y:S01]  /*33f0*/  FADD.FTZ R185, -R185, R50 ;  /* 0x00000032b9b97221 */ /* 0x000fe20000010100 */
[----:B------:R-:W-:Y:S01]  /*3400*/  MOV R165, RZ ;  /* 0x000000ff00a57202 */ /* 0x000fe20000000f00 */
[C---:B------:R-:W-:Y:S01]  /*3410*/  @P3 FMUL.FTZ R0, R36.reuse, R187 ;  /* 0x000000bb24003220 */ /* 0x040fe20000410000 */
[----:B------:R-:W-:Y:S01]  /*3420*/  @P3 FMUL.FTZ R52, R36, R195 ;  /* 0x000000c324343220 */ /* 0x000fe20000410000 */
[C---:B------:R-:W-:Y:S01]  /*3430*/  @P4 FMUL.FTZ R165, R37.reuse, R40 ;  /* 0x0000002825a54220 */ /* 0x040fe20000410000 */
[----:B------:R-:W-:Y:S01]  /*3440*/  @P4 FMUL.FTZ R53, R37, R178 ;  /* 0x000000b225354220 */ /* 0x000fe20000410000 */
[C---:B------:R-:W-:Y:S01]  /*3450*/  LOP3.LUT P3, RZ, R67.reuse, 0xff0000, RZ, 0xc0, !PT ;  /* 0x00ff000043ff7812 */ /* 0x040fe2000786c0ff */
[----:B------:R-:W-:Y:S01]  /*3460*/  FADD.FTZ R37, -R176, R47 ;  /* 0x0000002fb0257221 */ /* 0x000fe20000010100 */
[----:B------:R-:W-:Y:S01]  /*3470*/  ISETP.GE.U32.AND.EX P2, PT, R67, 0x1000000, PT, P2 ;  /* 0x010000004300780c */ /* 0x000fe20003f46120 */
[--C-:B------:R-:W-:Y:S01]  /*3480*/  FFMA.FTZ R36, R167, R191, R158.reuse ;  /* 0x000000bfa7247223 */ /* 0x100fe2000001009e */
[----:B------:R-:W-:Y:S01]  /*3490*/  LOP3.LUT P5, RZ, R67, 0xff, RZ, 0xc0, !PT ;  /* 0x000000ff43ff7812 */ /* 0x000fe200078ac0ff */
[----:B------:R-:W-:Y:S01]  /*34a0*/  FFMA.FTZ R189, R167, R189, R158 ;  /* 0x000000bda7bd7223 */ /* 0x000fe2000001009e */
[----:B------:R-:W-:Y:S01]  /*34b0*/  FMUL.FTZ R47, R148, R185 ;  /* 0x000000b9942f7220 */ /* 0x000fe20000410000 */
[----:B------:R-:W-:Y:S01]  /*34c0*/  LOP3.LUT P4, RZ, R67, 0xff00, RZ, 0xc0, !PT ;  /* 0x0000ff0043ff7812 */ /* 0x000fe2000788c0ff */
[----:B------:R-:W-:Y:S01]  /*34d0*/  FADD.FTZ R187, -R36, R45 ;  /* 0x0000002d24bb7221 */ /* 0x000fe20000010100 */
[----:B------:R-:W-:Y:S01]  /*34e0*/  FADD.FTZ R189, -R189, R46 ;  /* 0x0000002ebdbd7221 */ /* 0x000fe20000010100 */
[----:B------:R-:W-:Y:S01]  /*34f0*/  FMUL.FTZ R36, R47, R149 ;  /* 0x000000952f247220 */ /* 0x000fe20000410000 */
[----:B------:R-:W-:Y:S01]  /*3500*/  FMUL.FTZ R46, R148, R37 ;  /* 0x00000025942e7220 */ /* 0x000fe20000410000 */
[----:B------:R-:W-:Y:S01]  /*3510*/  FFMA.FTZ R193, R167, R193, R158 ;  /* 0x000000c1a7c17223 */ /* 0x000fe2000001009e */
[----:B------:R-:W-:-:S02]  /*3520*/  @P6 HADD2.F32 R41, -RZ, R41.H1_H1 ;  /* 0x30000029ff296230 */ /* 0x000fc40000004100 */
[----:B------:R-:W-:Y:S01]  /*3530*/  FMUL.FTZ R38, R36, UR4 ;  /* 0x0000000424267c20 */ /* 0x000fe20008410000 */
[----:B------:R-:W-:Y:S01]  /*3540*/  FMUL.FTZ R189, R148, R189 ;  /* 0x000000bd94bd7220 */ /* 0x000fe20000410000 */
[----:B------:R-:W-:Y:S01]  /*3550*/  FMUL.FTZ R36, R46, R149 ;  /* 0x000000952e247220 */ /* 0x000fe20000410000 */
[----:B------:R-:W-:Y:S01]  /*3560*/  FADD.FTZ R193, -R193, R44 ;  /* 0x0000002cc1c17221 */ /* 0x000fe20000010100 */
[----:B------:R-:W-:Y:S01]  /*3570*/  CS2R R66, SRZ ;  /* 0x0000000000427805 */ /* 0x000fe2000001ff00 */
[--C-:B------:R-:W-:Y:S02]  /*3580*/  @P3 HADD2.F32 R191, -RZ, R43.reuse.H0_H0 ;  /* 0x2000002bffbf3230 */ /* 0x100fe40000004100 */
[----:B------:R-:W-:Y:S01]  /*3590*/  @P6 FMUL.FTZ R66, R38, R41 ;  /* 0x0000002926426220 */ /* 0x000fe20000410000 */
[----:B------:R-:W-:Y:S02]  /*35a0*/  @P2 HADD2.F32 R182, -RZ, R43.H1_H1 ;  /* 0x3000002bffb62230 */ /* 0x000fe40000004100 */
[----:B------:R-:W-:Y:S01]  /*35b0*/  FMUL.FTZ R37, R189, R149 ;  /* 0x00000095bd257220 */ /* 0x000fe20000410000 */
[----:B------:R-:W-:-:S02]  /*35c0*/  @P5 HADD2.F32 R45, -RZ, R42.H0_H0 ;  /* 0x2000002aff2d5230 */ /* 0x000fc40000004100 */
[----:B------:R-:W-:Y:S01]  /*35d0*/  FMUL.FTZ R36, R36, UR4 ;  /* 0x0000000424247c20 */ /* 0x000fe20008410000 */
[----:B------:R-:W-:Y:S02]  /*35e0*/  @P5 HADD2.F32 R43, -RZ, R6.H0_H0 ;  /* 0x20000006ff2b5230 */ /* 0x000fe40000004100 */
[C---:B------:R-:W-:Y:S01]  /*35f0*/  FMUL.FTZ R50, R148.reuse, R187 ;  /* 0x000000bb94327220 */ /* 0x040fe20000410000 */
[----:B------:R-:W-:Y:S02]  /*3600*/  @P6 HADD2.F32 R41, -RZ, R5.H1_H1 ;  /* 0x30000005ff296230 */ /* 0x000fe40000004100 */
[----:B------:R-:W-:Y:S01]  /*3610*/  FMUL.FTZ R193, R148, R193 ;  /* 0x000000c194c17220 */ /* 0x000fe20000410000 */
[----:B------:R-:W-:Y:S01]  /*3620*/  @P4 HADD2.F32 R44, -RZ, R42.H1_H1 ;  /* 0x3000002aff2c4230 */ /* 0x000fe20000004100 */
[----:B------:R-:W-:Y:S01]  /*3630*/  MOV R185, RZ ;  /* 0x000000ff00b97202 */ /* 0x000fe20000000f00 */
[----:B------:R-:W-:Y:S02]  /*3640*/  HFMA2 R42, -RZ, RZ, 0, 0 ;  /* 0x00000000ff2a7431 */ /* 0x000fe400000001ff */
[----:B------:R-:W-:Y:S01]  /*3650*/  FMUL.FTZ R39, R37, UR4 ;  /* 0x0000000425277c20 */ /* 0x000fe20008410000 */
[----:B------:R-:W-:-:S02]  /*3660*/  HFMA2 R40, -RZ, RZ, 0, 0 ;  /* 0x00000000ff287431 */ /* 0x000fc400000001ff */
[C---:B------:R-:W-:Y:S01]  /*3670*/  @P5 FMUL.FTZ R185, R36.reuse, R45 ;  /* 0x0000002d24b95220 */ /* 0x040fe20000410000 */
[----:B------:R-:W-:Y:S01]  /*3680*/  @P5 FMUL.FTZ R42, R36, R43 ;  /* 0x0000002b242a5220 */ /* 0x000fe20000410000 */
[----:B------:R-:W-:Y:S01]  /*3690*/  @P6 FMUL.FTZ R40, R38, R41 ;  /* 0x0000002926286220 */ /* 0x000fe20000410000 */
[-C--:B------:R-:W-:Y:S01]  /*36a0*/  FMUL.FTZ R36, R50, R149.reuse ;  /* 0x0000009532247220 */ /* 0x080fe20000410000 */
[----:B------:R-:W-:Y:S01]  /*36b0*/  FMUL.FTZ R37, R193, R149 ;  /* 0x00000095c1257220 */ /* 0x000fe20000410000 */
[----:B------:R-:W-:Y:S01]  /*36c0*/  @P4 HADD2.F32 R38, -RZ, R6.H1_H1 ;  /* 0x30000006ff264230 */ /* 0x000fe20000004100 */
[----:B------:R-:W-:Y:S01]  /*36d0*/  MOV R178, RZ ;  /* 0x000000ff00b27202 */ /* 0x000fe20000000f00 */
[--C-:B------:R-:W-:Y:S02]  /*36e0*/  @P3 HADD2.F32 R45, -RZ, R7.reuse.H0_H0 ;  /* 0x20000007ff2d3230 */ /* 0x100fe40000004100 */
[----:B------:R-:W-:Y:S01]  /*36f0*/  FMUL.FTZ R36, R36, UR4 ;  /* 0x0000000424247c20 */ /* 0x000fe20008410000 */
[----:B------:R-:W-:-:S02]  /*3700*/  @P2 HADD2.F32 R184, -RZ, R7.H1_H1 ;  /* 0x30000007ffb82230 */ /* 0x000fc40000004100 */
[----:B------:R-:W-:Y:S01]  /*3710*/  FMUL.FTZ R37, R37, UR4 ;  /* 0x0000000425257c20 */ /* 0x000fe20008410000 */
[----:B------:R-:W-:Y:S02]  /*3720*/  HFMA2 R41, -RZ, RZ, 0, 0 ;  /* 0x00000000ff297431 */ /* 0x000fe400000001ff */
[C---:B------:R-:W-:Y:S01]  /*3730*/  @P4 FMUL.FTZ R178, R39.reuse, R44 ;  /* 0x0000002c27b24220 */ /* 0x040fe20000410000 */
[----:B------:R-:W-:Y:S01]  /*3740*/  @P4 FMUL.FTZ R41, R39, R38 ;  /* 0x0000002627294220 */ /* 0x000fe20000410000 */
[----:B------:R-:W-:Y:S01]  /*3750*/  MOV R43, RZ ;  /* 0x000000ff002b7202 */ /* 0x000fe20000000f00 */
[C---:B------:R-:W-:Y:S01]  /*3760*/  @P3 FMUL.FTZ R43, R36.reuse, R45 ;  /* 0x0000002d242b3220 */ /* 0x040fe20000410000 */
[----:B------:R-:W-:Y:S01]  /*3770*/  MOV R44, RZ ;  /* 0x000000ff002c7202 */ /* 0x000fe20000000f00 */
[----:B------:R-:W-:Y:S01]  /*3780*/  @P2 FMUL.FTZ R44, R37, R184 ;  /* 0x000000b8252c2220 */ /* 0x000fe20000410000 */
[----:B------:R-:W-:Y:S01]  /*3790*/  HFMA2 R176, -RZ, RZ, 0, 0 ;  /* 0x00000000ffb07431 */ /* 0x000fe200000001ff */
[----:B------:R-:W-:Y:S01]  /*37a0*/  F2FP.F16.F32.PACK_AB R42, R41, R42 ;  /* 0x0000002a292a723e */ /* 0x000fe200000000ff */
[----:B------:R-:W-:Y:S01]  /*37b0*/  @P3 FMUL.FTZ R67, R36, R191 ;  /* 0x000000bf24433220 */ /* 0x000fe20000410000 */
[----:B------:R-:W-:Y:S01]  /*37c0*/  @P2 FMUL.FTZ R176, R37, R182 ;  /* 0x000000b625b02220 */ /* 0x000fe20000410000 */
[----:B------:R-:W-:-:S02]  /*37d0*/  F2FP.F16.F32.PACK_AB R41, R40, R53 ;  /* 0x000000352829723e */ /* 0x000fc400000000ff */
[----:B------:R-:W-:Y:S02]  /*37e0*/  F2FP.F16.F32.PACK_AB R38, R189, R46 ;  /* 0x0000002ebd26723e */ /* 0x000fe400000000ff */
[----:B------:R-:W-:Y:S02]  /*37f0*/  F2FP.F16.F32.PACK_AB R37, R47, R180 ;  /* 0x000000b42f25723e */ /* 0x000fe400000000ff */
[----:B------:R-:W-:Y:S02]  /*3800*/  F2FP.F16.F32.PACK_AB R36, R55, R54 ;  /* 0x000000363724723e */ /* 0x000fe400000000ff */
[----:B------:R-:W-:Y:S02]  /*3810*/  F2FP.F16.F32.PACK_AB R39, R193, R50 ;  /* 0x00000032c127723e */ /* 0x000fe400000000ff */
[----:B------:R-:W-:Y:S02]  /*3820*/  F2FP.F16.F32.PACK_AB R40, R52, R51 ;  /* 0x000000333428723e */ /* 0x000fe400000000ff */
[----:B------:R-:W-:-:S07]  /*3830*/  F2FP.F16.F32.PACK_AB R43, R44, R43 ;  /* 0x0000002b2c2b723e */ /* 0x000fce00000000ff */
.L_x_1982:
        /* <DEDUP_REMOVED lines=25> */
[----:B------:R-:W-:Y:S01]  /*39d0*/  FMUL.FTZ R181, R148, R181 ;  /* 0x000000b594b57220 */ /* 0x000fe20000410000 */
[----:B------:R-:W-:Y:S01]  /*39e0*/  FMUL.FTZ R42, R36, UR4 ;  /* 0x00000004242a7c20 */ /* 0x000fe20008410000 */
[----:B------:R-:W-:-:S02]  /*39f0*/  HFMA2 R153, -RZ, RZ, 0, 0 ;  /* 0x00000000ff997431 */ /* 0x000fc400000001ff */
[----:B------:R-:W-:Y:S01]  /*3a00*/  FMUL.FTZ R172, R148, R39 ;  /* 0x0000002794ac7220 */ /* 0x000fe20000410000 */
[----:B------:R-:W-:Y:S01]  /*3a10*/  ISETP.NE.AND.EX P4, PT, RZ, RZ, PT, P4 ;  /* 0x000000ffff00720c */ /* 0x000fe20003f85340 */
[----:B-----5:R-:W-:Y:S02]  /*3a20*/  @P3 HADD2.F32 R37, -RZ, R44.H0_H0 ;  /* 0x2000002cff253230 */ /* 0x020fe40000004100 */
[----:B------:R-:W-:Y:S02]  /*3a30*/  HFMA2 R179, -RZ, RZ, 0, 0 ;  /* 0x00000000ffb37431 */ /* 0x000fe400000001ff */
[----:B------:R-:W-:Y:S01]  /*3a40*/  FMUL.FTZ R39, R172, R149 ;  /* 0x00000095ac277220 */ /* 0x000fe20000410000 */
[----:B------:R-:W-:Y:S01]  /*3a50*/  MOV R52, RZ ;  /* 0x000000ff00347202 */ /* 0x000fe20000000f00 */
[----:B------:R-:W-:Y:S01]  /*3a60*/  FFMA.FTZ R173, R167, R173, R158 ;  /* 0x000000ada7ad7223 */ /* 0x000fe2000001009e */
[----:B------:R-:W-:Y:S01]  /*3a70*/  @P3 FMUL.FTZ R153, R42, R37 ;  /* 0x000000252a993220 */ /* 0x000fe20000410000 */
[----:B------:R-:W-:Y:S01]  /*3a80*/  FMUL.FTZ R37, R181, R149 ;  /* 0x00000095b5257220 */ /* 0x000fe20000410000 */
[----:B------:R-:W-:-:S02]  /*3a90*/  @P5 HADD2.F32 R41, -RZ, R45.H0_H0 ;  /* 0x2000002dff295230 */ /* 0x000fc40000004100 */
[----:B------:R-:W-:Y:S01]  /*3aa0*/  FMUL.FTZ R174, R39, UR4 ;  /* 0x0000000427ae7c20 */ /* 0x000fe20008410000 */
[----:B------:R-:W-:Y:S01]  /*3ab0*/  LOP3.LUT P6, RZ, R65, 0xff, RZ, 0xc0, !PT ;  /* 0x000000ff41ff7812 */ /* 0x000fe200078cc0ff */
[----:B------:R-:W-:Y:S01]  /*3ac0*/  FMUL.FTZ R53, R37, UR4 ;  /* 0x0000000425357c20 */ /* 0x000fe20008410000 */
[----:B------:R-:W-:Y:S02]  /*3ad0*/  @P5 HADD2.F32 R37, -RZ, R9.H0_H0 ;  /* 0x20000009ff255230 */ /* 0x000fe40000004100 */
[----:B------:R-:W-:Y:S01]  /*3ae0*/  @P5 FMUL.FTZ R179, R174, R41 ;  /* 0x00000029aeb35220 */ /* 0x000fe20000410000 */
[----:B------:R-:W-:Y:S01]  /*3af0*/  LOP3.LUT R40, R64, 0xff000000, RZ, 0xc0, !PT ;  /* 0xff00000040287812 */ /* 0x000fe200078ec0ff */
[----:B------:R-:W-:Y:S01]  /*3b00*/  FFMA.FTZ R175, R167, R175, R158 ;  /* 0x000000afa7af7223 */ /* 0x000fe2000001009e */
[----:B------:R-:W-:Y:S01]  /*3b10*/  FADD.FTZ R173, -R173, R166 ;  /* 0x000000a6adad7221 */ /* 0x000fe20000010100 */
[----:B------:R-:W-:Y:S01]  /*3b20*/  @P5 FMUL.FTZ R52, R174, R37 ;  /* 0x00000025ae345220 */ /* 0x000fe20000410000 */
[----:B------:R-:W-:Y:S01]  /*3b30*/  LOP3.LUT P5, RZ, R65, 0xff00, RZ, 0xc0, !PT ;  /* 0x0000ff0041ff7812 */ /* 0x000fe200078ac0ff */
[----:B------:R-:W-:Y:S01]  /*3b40*/  @P4 HADD2.F32 R44, -RZ, R44.H1_H1 ;  /* 0x3000002cff2c4230 */ /* 0x000fe20000004100 */
[----:B------:R-:W-:Y:S01]  /*3b50*/  ISETP.NE.U32.AND P2, PT, R40, RZ, PT ;  /* 0x000000ff2800720c */ /* 0x000fe20003f45070 */
[----:B------:R-:W-:Y:S01]  /*3b60*/  FFMA.FTZ R177, R167, R177, R158 ;  /* 0x000000b1a7b17223 */ /* 0x000fe2000001009e */
[----:B------:R-:W-:-:S02]  /*3b70*/  @P3 HADD2.F32 R36, -RZ, R8.H0_H0 ;  /* 0x20000008ff243230 */ /* 0x000fc40000004100 */
[----:B------:R-:W-:Y:S01]  /*3b80*/  FADD.FTZ R175, -R175, R168 ;  /* 0x000000a8afaf7221 */ /* 0x000fe20000010100 */
[----:B------:R-:W-:Y:S02]  /*3b90*/  @P4 HADD2.F32 R38, -RZ, R8.H1_H1 ;  /* 0x30000008ff264230 */ /* 0x000fe40000004100 */
[----:B------:R-:W-:Y:S01]  /*3ba0*/  FMUL.FTZ R173, R148, R173 ;  /* 0x000000ad94ad7220 */ /* 0x000fe20000410000 */
[----:B------:R-:W-:Y:S01]  /*3bb0*/  HFMA2 R160, -RZ, RZ, 0, 0 ;  /* 0x00000000ffa07431 */ /* 0x000fe200000001ff */
[----:B------:R-:W-:Y:S01]  /*3bc0*/  ISETP.NE.AND.EX P2, PT, RZ, RZ, PT, P2 ;  /* 0x000000ffff00720c */ /* 0x000fe20003f45320 */
[----:B------:R-:W-:Y:S01]  /*3bd0*/  FADD.FTZ R177, -R177, R170 ;  /* 0x000000aab1b17221 */ /* 0x000fe20000010100 */
[----:B------:R-:W-:Y:S01]  /*3be0*/  MOV R40, RZ ;  /* 0x000000ff00287202 */ /* 0x000fe20000000f00 */
[----:B------:R-:W-:Y:S01]  /*3bf0*/  @P4 FMUL.FTZ R160, R53, R44 ;  /* 0x0000002c35a04220 */ /* 0x000fe20000410000 */
[----:B------:R-:W-:Y:S01]  /*3c00*/  MOV R43, RZ ;  /* 0x000000ff002b7202 */ /* 0x000fe20000000f00 */
[----:B------:R-:W-:Y:S01]  /*3c10*/  @P3 FMUL.FTZ R40, R42, R36 ;  /* 0x000000242a283220 */ /* 0x000fe20000410000 */
[----:B------:R-:W-:Y:S01]  /*3c20*/  FMUL.FTZ R166, R148, R175 ;  /* 0x000000af94a67220 */ /* 0x000fe20000410000 */
[----:B------:R-:W-:Y:S01]  /*3c30*/  FMUL.FTZ R44, R173, R149 ;  /* 0x00000095ad2c7220 */ /* 0x000fe20000410000 */
[----:B------:R-:W-:Y:S01]  /*3c40*/  @P4 FMUL.FTZ R43, R53, R38 ;  /* 0x00000026352b4220 */ /* 0x000fe20000410000 */
[----:B------:R-:W-:Y:S01]  /*3c50*/  ISETP.GE.U32.AND P3, PT, R64, RZ, PT ;  /* 0x000000ff4000720c */ /* 0x000fe20003f66070 */
[C-C-:B------:R-:W-:Y:S01]  /*3c60*/  FFMA.FTZ R171, R167.reuse, R171, R158.reuse ;  /* 0x000000aba7ab7223 */ /* 0x140fe2000001009e */
[----:B------:R-:W-:Y:S01]  /*3c70*/  FFMA.FTZ R169, R167, R169, R158 ;  /* 0x000000a9a7a97223 */ /* 0x000fe2000001009e */
[----:B------:R-:W-:Y:S01]  /*3c80*/  FMUL.FTZ R177, R148, R177 ;  /* 0x000000b194b17220 */ /* 0x000fe20000410000 */
[----:B------:R-:W-:-:S02]  /*3c90*/  @P6 HADD2.F32 R38, -RZ, R46.H0_H0 ;  /* 0x2000002eff266230 */ /* 0x000fc40000004100 */
[-C--:B------:R-:W-:Y:S01]  /*3ca0*/  FMUL.FTZ R37, R166, R149.reuse ;  /* 0x00000095a6257220 */ /* 0x080fe20000410000 */
[----:B------:R-:W-:Y:S02]  /*3cb0*/  @P5 HADD2.F32 R46, -RZ, R46.H1_H1 ;  /* 0x3000002eff2e5230 */ /* 0x000fe40000004100 */
[----:B------:R-:W-:Y:S01]  /*3cc0*/  FMUL.FTZ R175, R44, UR4 ;  /* 0x000000042caf7c20 */ /* 0x000fe20008410000 */
[----:B------:R-:W-:Y:S01]  /*3cd0*/  LOP3.LUT P4, RZ, R65, 0xff0000, RZ, 0xc0, !PT ;  /* 0x00ff000041ff7812 */ /* 0x000fe2000788c0ff */
[----:B------:R-:W-:Y:S01]  /*3ce0*/  FADD.FTZ R171, -R171, R164 ;  /* 0x000000a4abab7221 */ /* 0x000fe20000010100 */
[----:B------:R-:W-:Y:S01]  /*3cf0*/  ISETP.GE.U32.AND.EX P3, PT, R65, 0x1000000, PT, P3 ;  /* 0x010000004100780c */ /* 0x000fe20003f66130 */
[----:B------:R-:W-:Y:S01]  /*3d00*/  FADD.FTZ R55, -R169, R162 ;  /* 0x000000a2a9377221 */ /* 0x000fe20000010100 */
[----:B------:R-:W-:Y:S01]  /*3d10*/  FMUL.FTZ R36, R177, R149 ;  /* 0x00000095b1247220 */ /* 0x000fe20000410000 */
[----:B------:R-:W-:Y:S02]  /*3d20*/  @P6 HADD2.F32 R39, -RZ, R10.H0_H0 ;  /* 0x2000000aff276230 */ /* 0x000fe40000004100 */
[----:B------:R-:W-:-:S02]  /*3d30*/  HFMA2 R162, -RZ, RZ, 0, 0 ;  /* 0x00000000ffa27431 */ /* 0x000fc400000001ff */
[----:B------:R-:W-:Y:S01]  /*3d40*/  FMUL.FTZ R37, R37, UR4 ;  /* 0x0000000425257c20 */ /* 0x000fe20008410000 */
[----:B------:R-:W-:Y:S01]  /*3d50*/  @P5 FMUL.FTZ R162, R175, R46 ;  /* 0x0000002eafa25220 */ /* 0x000fe20000410000 */
[----:B------:R-:W-:Y:S01]  /*3d60*/  FMUL.FTZ R46, R148, R171 ;  /* 0x000000ab942e7220 */ /* 0x000fe20000410000 */
[----:B------:R-:W-:Y:S01]  /*3d70*/  CS2R R64, SRZ ;  /* 0x0000000000407805 */ /* 0x000fe2000001ff00 */
[----:B------:R-:W-:Y:S01]  /*3d80*/  FMUL.FTZ R164, R36, UR4 ;  /* 0x0000000424a47c20 */ /* 0x000fe20008410000 */
[----:B------:R-:W-:Y:S01]  /*3d90*/  @P2 HADD2.F32 R45, -RZ, R45.H1_H1 ;  /* 0x3000002dff2d2230 */ /* 0x000fe20000004100 */
[----:B------:R-:W-:Y:S01]  /*3da0*/  MOV R42, RZ ;  /* 0x000000ff002a7202 */ /* 0x000fe20000000f00 */
[----:B------:R-:W-:Y:S02]  /*3db0*/  @P2 HADD2.F32 R36, -RZ, R9.H1_H1 ;  /* 0x30000009ff242230 */ /* 0x000fe40000004100 */
[----:B------:R-:W-:Y:S01]  /*3dc0*/  FMUL.FTZ R168, R148, R55 ;  /* 0x0000003794a87220 */ /* 0x000fe20000410000 */
[C---:B------:R-:W-:Y:S01]  /*3dd0*/  @P6 FMUL.FTZ R65, R37.reuse, R38 ;  /* 0x0000002625416220 */ /* 0x040fe20000410000 */
[----:B------:R-:W-:Y:S01]  /*3de0*/  @P6 FMUL.FTZ R42, R37, R39 ;  /* 0x00000027252a6220 */ /* 0x000fe20000410000 */
[----:B------:R-:W-:Y:S01]  /*3df0*/  FMUL.FTZ R37, R46, R149 ;  /* 0x000000952e257220 */ /* 0x000fe20000410000 */
[----:B------:R-:W-:-:S02]  /*3e00*/  HFMA2 R41, -RZ, RZ, 0, 0 ;  /* 0x00000000ff297431 */ /* 0x000fc400000001ff */
[----:B------:R-:W-:Y:S01]  /*3e10*/  FMUL.FTZ R39, R168, R149 ;  /* 0x00000095a8277220 */ /* 0x000fe20000410000 */
[C---:B------:R-:W-:Y:S01]  /*3e20*/  @P2 FMUL.FTZ R64, R164.reuse, R45 ;  /* 0x0000002da4402220 */ /* 0x040fe20000410000 */
[----:B------:R-:W-:Y:S01]  /*3e30*/  @P2 FMUL.FTZ R41, R164, R36 ;  /* 0x00000024a4292220 */ /* 0x000fe20000410000 */
[----:B------:R-:W-:Y:S01]  /*3e40*/  FMUL.FTZ R164, R37, UR4 ;  /* 0x0000000425a47c20 */ /* 0x000fe20008410000 */
[----:B------:R-:W-:Y:S02]  /*3e50*/  @P5 HADD2.F32 R36, -RZ, R10.H1_H1 ;  /* 0x3000000aff245230 */ /* 0x000fe40000004100 */
[----:B------:R-:W-:Y:S01]  /*3e60*/  FMUL.FTZ R170, R39, UR4 ;  /* 0x0000000427aa7c20 */ /* 0x000fe20008410000 */
[--C-:B------:R-:W-:Y:S01]  /*3e70*/  @P4 HADD2.F32 R38, -RZ, R11.reuse.H0_H0 ;  /* 0x2000000bff264230 */ /* 0x100fe20000004100 */
[----:B------:R-:W-:Y:S01]  /*3e80*/  CS2R R44, SRZ ;  /* 0x00000000002c7805 */ /* 0x000fe2000001ff00 */
[----:B------:R-:W-:Y:S01]  /*3e90*/  @P3 HADD2.F32 R37, -RZ, R11.H1_H1 ;  /* 0x3000000bff253230 */ /* 0x000fe20000004100 */
[----:B------:R-:W-:Y:S01]  /*3ea0*/  MOV R55, RZ ;  /* 0x000000ff00377202 */ /* 0x000fe20000000f00 */
[----:B------:R-:W-:-:S02]  /*3eb0*/  @P4 HADD2.F32 R53, -RZ, R47.H0_H0 ;  /* 0x2000002fff354230 */ /* 0x000fc40000004100 */
[----:B------:R-:W-:Y:S01]  /*3ec0*/  @P5 FMUL.FTZ R45, R175, R36 ;  /* 0x00000024af2d5220 */ /* 0x000fe20000410000 */
[----:B------:R-:W-:Y:S02]  /*3ed0*/  @P3 HADD2.F32 R47, -RZ, R47.H1_H1 ;  /* 0x3000002fff2f3230 */ /* 0x000fe40000004100 */
[----:B------:R-:W-:Y:S01]  /*3ee0*/  @P4 FMUL.FTZ R44, R164, R38 ;  /* 0x00000026a42c4220 */ /* 0x000fe20000410000 */
[----:B------:R-:W-:Y:S01]  /*3ef0*/  @P3 FMUL.FTZ R55, R170, R37 ;  /* 0x00000025aa373220 */ /* 0x000fe20000410000 */
[----:B------:R-:W-:Y:S01]  /*3f00*/  MOV R169, RZ ;  /* 0x000000ff00a97202 */ /* 0x000fe20000000f00 */
        /* <DEDUP_REMOVED lines=12> */
.L_x_1983:
[C-C-:B------:R-:W-:Y:S01]  /*3fd0*/  FFMA.FTZ R160, R167.reuse, R160, R158.reuse ;  /* 0x000000a0a7a07223 */ /* 0x140fe2000001009e */
[C---:B------:R-:W-:Y:S01]  /*3fe0*/  LOP3.LUT P2, RZ, R64.reuse, 0xff, RZ, 0xc0, !PT ;  /* 0x000000ff40ff7812 */ /* 0x040fe2000784c0ff */
[C-C-:B------:R-:W-:Y:S01]  /*3ff0*/  FFMA.FTZ R181, R167.reuse, R181, R158.reuse ;  /* 0x000000b5a7b57223 */ /* 0x140fe2000001009e */
[----:B------:R-:W-:Y:S01]  /*4000*/  LOP3.LUT P3, RZ, R64, 0xff00, RZ, 0xc0, !PT ;  /* 0x0000ff0040ff7812 */ /* 0x000fe2000786c0ff */
[----:B------:R-:W-:Y:S01]  /*4010*/  FADD.FTZ R183, -R160, R183 ;  /* 0x000000b7a0b77221 */ /* 0x000fe20000010100 */
[----:B------:R-:W-:Y:S01]  /*4020*/  FFMA.FTZ R179, R167, R179, R158 ;  /* 0x000000b3a7b37223 */ /* 0x000fe2000001009e */
[----:B------:R-:W-:Y:S01]  /*4030*/  FADD.FTZ R181, -R181, R174 ;  /* 0x000000aeb5b57221 */ /* 0x000fe20000010100 */
[----:B------:R-:W-:Y:S02]  /*4040*/  HFMA2 R153, -RZ, RZ, 0, 0 ;  /* 0x00000000ff997431 */ /* 0x000fe400000001ff */
[----:B0-----:R-:W-:Y:S01]  /*4050*/  FMUL.FTZ R40, R148, R183 ;  /* 0x000000b794287220 */ /* 0x001fe20000410000 */
[----:B------:R-:W-:Y:S01]  /*4060*/  MOV R43, RZ ;  /* 0x000000ff002b7202 */ /* 0x000fe20000000f00 */
[----:B------:R-:W-:Y:S01]  /*4070*/  HFMA2 R160, -RZ, RZ, 0, 0 ;  /* 0x00000000ffa07431 */ /* 0x000fe200000001ff */
[C---:B------:R-:W-:Y:S01]  /*4080*/  LOP3.LUT P5, RZ, R64.reuse, 0xff0000, RZ, 0xc0, !PT ;  /* 0x00ff000040ff7812 */ /* 0x040fe200078ac0ff */
[----:B------:R-:W-:Y:S01]  /*4090*/  FMUL.FTZ R40, R149, R40 ;  /* 0x0000002895287220 */ /* 0x000fe20000410000 */
[----:B------:R-:W-:Y:S01]  /*40a0*/  LOP3.LUT P4, RZ, R64, 0xff000000, RZ, 0xc0, !PT ;  /* 0xff00000040ff7812 */ /* 0x000fe2000788c0ff */
[----:B-----5:R-:W-:Y:S01]  /*40b0*/  @P2 HADD2.F32 R41, -RZ, R44.H0_H0 ;  /* 0x2000002cff292230 */ /* 0x020fe20000004100 */
[----:B------:R-:W-:Y:S01]  /*40c0*/  LOP3.LUT P6, RZ, R65, 0xff, RZ, 0xc0, !PT ;  /* 0x000000ff41ff7812 */ /* 0x000fe200078cc0ff */
[----:B------:R-:W-:-:S02]  /*40d0*/  @P2 HADD2.F32 R53, -RZ, R8.H0_H0 ;  /* 0x20000008ff352230 */ /* 0x000fc40000004100 */
[----:B------:R-:W-:Y:S01]  /*40e0*/  FMUL.FTZ R40, R40, UR4 ;  /* 0x0000000428287c20 */ /* 0x000fe20008410000 */
[----:B------:R-:W-:Y:S01]  /*40f0*/  LOP3.LUT R54, R65, 0xff00, RZ, 0xc0, !PT ;  /* 0x0000ff0041367812 */ /* 0x000fe200078ec0ff */
[----:B------:R-:W-:Y:S02]  /*4100*/  @P3 HADD2.F32 R55, -RZ, R44.H1_H1 ;  /* 0x3000002cff373230 */ /* 0x000fe40000004100 */
[----:B------:R-:W-:Y:S01]  /*4110*/  FFMA.FTZ R177, R167, R177, R158 ;  /* 0x000000b1a7b17223 */ /* 0x000fe2000001009e */
[-C--:B------:R-:W-:Y:S01]  /*4120*/  @P2 FMUL.FTZ R153, R41, R40.reuse ;  /* 0x0000002829992220 */ /* 0x080fe20000410000 */
[----:B------:R-:W-:Y:S01]  /*4130*/  @P2 FMUL.FTZ R43, R53, R40 ;  /* 0x00000028352b2220 */ /* 0x000fe20000410000 */
[----:B------:R-:W-:Y:S01]  /*4140*/  FMUL.FTZ R40, R148, R181 ;  /* 0x000000b594287220 */ /* 0x000fe20000410000 */
[----:B------:R-:W-:Y:S01]  /*4150*/  FADD.FTZ R41, -R179, R172 ;  /* 0x000000acb3297221 */ /* 0x000fe20000010100 */
[----:B------:R-:W-:Y:S02]  /*4160*/  ISETP.GE.U32.AND P2, PT, R64, RZ, PT ;  /* 0x000000ff4000720c */ /* 0x000fe40003f46070 */
[----:B------:R-:W-:Y:S01]  /*4170*/  CS2R R52, SRZ ;  /* 0x0000000000347805 */ /* 0x000fe2000001ff00 */
[----:B------:R-:W-:Y:S01]  /*4180*/  FMUL.FTZ R40, R149, R40 ;  /* 0x0000002895287220 */ /* 0x000fe20000410000 */
[----:B------:R-:W-:Y:S01]  /*4190*/  FMUL.FTZ R42, R148, R41 ;  /* 0x00000029942a7220 */ /* 0x000fe20000410000 */
[C---:B------:R-:W-:Y:S01]  /*41a0*/  LOP3.LUT R64, R65.reuse, 0xff0000, RZ, 0xc0, !PT ;  /* 0x00ff000041407812 */ /* 0x040fe200078ec0ff */
[----:B------:R-:W-:Y:S01]  /*41b0*/  @P5 HADD2.F32 R44, -RZ, R9.H0_H0 ;  /* 0x20000009ff2c5230 */ /* 0x000fe20000004100 */
[----:B------:R-:W-:Y:S01]  /*41c0*/  ISETP.GE.U32.AND.EX P2, PT, R65, 0x1000000, PT, P2 ;  /* 0x010000004100780c */ /* 0x000fe20003f46120 */
[----:B------:R-:W-:-:S02]  /*41d0*/  @P3 HADD2.F32 R65, -RZ, R8.H1_H1 ;  /* 0x30000008ff413230 */ /* 0x000fc40000004100 */
[----:B------:R-:W-:Y:S01]  /*41e0*/  FMUL.FTZ R40, R40, UR4 ;  /* 0x0000000428287c20 */ /* 0x000fe20008410000 */
[----:B------:R-:W-:Y:S01]  /*41f0*/  FMUL.FTZ R41, R149, R42 ;  /* 0x0000002a95297220 */ /* 0x000fe20000410000 */
[----:B------:R-:W-:Y:S02]  /*4200*/  @P5 HADD2.F32 R42, -RZ, R45.H0_H0 ;  /* 0x2000002dff2a5230 */ /* 0x000fe40000004100 */
[----:B------:R-:W-:Y:S01]  /*4210*/  FFMA.FTZ R175, R167, R175, R158 ;  /* 0x000000afa7af7223 */ /* 0x000fe2000001009e */
[-C--:B------:R-:W-:Y:S01]  /*4220*/  @P3 FMUL.FTZ R160, R55, R40.reuse ;  /* 0x0000002837a03220 */ /* 0x080fe20000410000 */
[----:B------:R-:W-:Y:S01]  /*4230*/  @P3 FMUL.FTZ R52, R65, R40 ;  /* 0x0000002841343220 */ /* 0x000fe20000410000 */
[----:B------:R-:W-:Y:S01]  /*4240*/  FMUL.FTZ R41, R41, UR4 ;  /* 0x0000000429297c20 */ /* 0x000fe20008410000 */
[----:B------:R-:W-:Y:S01]  /*4250*/  ISETP.NE.AND.EX P3, PT, R54, RZ, PT, !PT ;  /* 0x000000ff3600720c */ /* 0x000fe20003f653f0 */
[----:B------:R-:W-:Y:S01]  /*4260*/  FADD.FTZ R177, -R177, R170 ;  /* 0x000000aab1b17221 */ /* 0x000fe20000010100 */
[----:B------:R-:W-:Y:S01]  /*4270*/  MOV R179, RZ ;  /* 0x000000ff00b37202 */ /* 0x000fe20000000f00 */
[----:B------:R-:W-:Y:S01]  /*4280*/  FFMA.FTZ R173, R167, R173, R158 ;  /* 0x000000ada7ad7223 */ /* 0x000fe2000001009e */
[-C--:B------:R-:W-:Y:S01]  /*4290*/  @P5 FMUL.FTZ R179, R42, R41.reuse ;  /* 0x000000292ab35220 */ /* 0x080fe20000410000 */
[----:B------:R-:W-:Y:S01]  /*42a0*/  @P5 FMUL.FTZ R53, R44, R41 ;  /* 0x000000292c355220 */ /* 0x000fe20000410000 */
[----:B------:R-:W-:Y:S01]  /*42b0*/  ISETP.NE.AND.EX P5, PT, R64, RZ, PT, !PT ;  /* 0x000000ff4000720c */ /* 0x000fe20003fa53f0 */
[----:B------:R-:W-:Y:S01]  /*42c0*/  FADD.FTZ R175, -R175, R168 ;  /* 0x000000a8afaf7221 */ /* 0x000fe20000010100 */
[----:B------:R-:W-:Y:S01]  /*42d0*/  FFMA.FTZ R169, R167, R169, R158 ;  /* 0x000000a9a7a97223 */ /* 0x000fe2000001009e */
[C---:B------:R-:W-:Y:S01]  /*42e0*/  FMUL.FTZ R40, R148.reuse, R177 ;  /* 0x000000b194287220 */ /* 0x040fe20000410000 */
[----:B------:R-:W-:Y:S01]  /*42f0*/  FADD.FTZ R173, -R173, R166 ;  /* 0x000000a6adad7221 */ /* 0x000fe20000010100 */
[C---:B------:R-:W-:Y:S01]  /*4300*/  FMUL.FTZ R44, R148.reuse, R175 ;  /* 0x000000af942c7220 */ /* 0x040fe20000410000 */
[----:B------:R-:W-:Y:S01]  /*4310*/  FADD.FTZ R177, -R169, R162 ;  /* 0x000000a2a9b17221 */ /* 0x000fe20000010100 */
[----:B------:R-:W-:Y:S01]  /*4320*/  FMUL.FTZ R40, R149, R40 ;  /* 0x0000002895287220 */ /* 0x000fe20000410000 */
[----:B------:R-:W-:Y:S01]  /*4330*/  FMUL.FTZ R162, R148, R173 ;  /* 0x000000ad94a27220 */ /* 0x000fe20000410000 */
[----:B------:R-:W-:Y:S01]  /*4340*/  FFMA.FTZ R171, R167, R171, R158 ;  /* 0x000000aba7ab7223 */ /* 0x000fe2000001009e */
[----:B------:R-:W-:-:S02]  /*4350*/  @P6 HADD2.F32 R54, -RZ, R46.H0_H0 ;  /* 0x2000002eff366230 */ /* 0x000fc40000004100 */
[C---:B------:R-:W-:Y:S01]  /*4360*/  FMUL.FTZ R41, R149.reuse, R44 ;  /* 0x0000002c95297220 */ /* 0x040fe20000410000 */
[----:B------:R-:W-:Y:S02]  /*4370*/  @P3 HADD2.F32 R166, -RZ, R46.H1_H1 ;  /* 0x3000002effa63230 */ /* 0x000fe40000004100 */
[----:B------:R-:W-:Y:S01]  /*4380*/  FMUL.FTZ R44, R149, R162 ;  /* 0x000000a2952c7220 */ /* 0x000fe20000410000 */
[----:B------:R-:W-:Y:S02]  /*4390*/  @P4 HADD2.F32 R42, -RZ, R45.H1_H1 ;  /* 0x3000002dff2a4230 */ /* 0x000fe40000004100 */
[----:B------:R-:W-:Y:S01]  /*43a0*/  FMUL.FTZ R45, R40, UR4 ;  /* 0x00000004282d7c20 */ /* 0x000fe20008410000 */
[----:B------:R-:W-:Y:S02]  /*43b0*/  @P4 HADD2.F32 R46, -RZ, R9.H1_H1 ;  /* 0x30000009ff2e4230 */ /* 0x000fe40000004100 */
[----:B------:R-:W-:Y:S01]  /*43c0*/  FADD.FTZ R171, -R171, R164 ;  /* 0x000000a4abab7221 */ /* 0x000fe20000010100 */
[----:B------:R-:W-:-:S02]  /*43d0*/  @P5 HADD2.F32 R55, -RZ, R47.H0_H0 ;  /* 0x2000002fff375230 */ /* 0x000fc40000004100 */
[----:B------:R-:W-:Y:S02]  /*43e0*/  HFMA2 R40, -RZ, RZ, 0, 0 ;  /* 0x00000000ff287431 */ /* 0x000fe400000001ff */
[----:B------:R-:W-:Y:S01]  /*43f0*/  @P2 HADD2.F32 R181, -RZ, R47.H1_H1 ;  /* 0x3000002fffb52230 */ /* 0x000fe20000004100 */
[----:B------:R-:W-:Y:S01]  /*4400*/  CS2R R64, SRZ ;  /* 0x0000000000407805 */ /* 0x000fe2000001ff00 */
[--C-:B------:R-:W-:Y:S02]  /*4410*/  @P6 HADD2.F32 R164, -RZ, R10.reuse.H0_H0 ;  /* 0x2000000affa46230 */ /* 0x100fe40000004100 */
[----:B------:R-:W-:Y:S01]  /*4420*/  FMUL.FTZ R41, R41, UR4 ;  /* 0x0000000429297c20 */ /* 0x000fe20008410000 */
[----:B------:R-:W-:Y:S01]  /*4430*/  FMUL.FTZ R47, R44, UR4 ;  /* 0x000000042c2f7c20 */ /* 0x000fe20008410000 */
[----:B------:R-:W-:Y:S01]  /*4440*/  @P4 FMUL.FTZ R40, R46, R45 ;  /* 0x0000002d2e284220 */ /* 0x000fe20000410000 */
[C---:B------:R-:W-:Y:S01]  /*4450*/  FMUL.FTZ R44, R148.reuse, R171 ;  /* 0x000000ab942c7220 */ /* 0x040fe20000410000 */
[----:B------:R-:W-:Y:S01]  /*4460*/  FMUL.FTZ R46, R148, R177 ;  /* 0x000000b1942e7220 */ /* 0x000fe20000410000 */
[----:B------:R-:W-:Y:S01]  /*4470*/  @P4 FMUL.FTZ R64, R42, R45 ;  /* 0x0000002d2a404220 */ /* 0x000fe20000410000 */
[----:B------:R-:W-:Y:S01]  /*4480*/  MOV R42, RZ ;  /* 0x000000ff002a7202 */ /* 0x000fe20000000f00 */
[----:B------:R-:W-:Y:S01]  /*4490*/  @P6 FMUL.FTZ R42, R164, R41 ;  /* 0x00000029a42a6220 */ /* 0x000fe20000410000 */
[----:B------:R-:W-:Y:S01]  /*44a0*/  FMUL.FTZ R44, R149, R44 ;  /* 0x0000002c952c7220 */ /* 0x000fe20000410000 */
[----:B------:R-:W-:-:S02]  /*44b0*/  @P3 HADD2.F32 R164, -RZ, R10.H1_H1 ;  /* 0x3000000affa43230 */ /* 0x000fc40000004100 */
[----:B------:R-:W-:Y:S01]  /*44c0*/  FMUL.FTZ R46, R149, R46 ;  /* 0x0000002e952e7220 */ /* 0x000fe20000410000 */
[----:B------:R-:W-:Y:S01]  /*44d0*/  @P6 FMUL.FTZ R65, R54, R41 ;  /* 0x0000002936416220 */ /* 0x000fe20000410000 */
[--C-:B------:R-:W-:Y:S01]  /*44e0*/  @P5 HADD2.F32 R173, -RZ, R11.reuse.H0_H0 ;  /* 0x2000000bffad5230 */ /* 0x100fe20000004100 */
[----:B------:R-:W-:Y:S01]  /*44f0*/  MOV R41, RZ ;  /* 0x000000ff00297202 */ /* 0x000fe20000000f00 */
[----:B------:R-:W-:Y:S02]  /*4500*/  @P2 HADD2.F32 R175, -RZ, R11.H1_H1 ;  /* 0x3000000bffaf2230 */ /* 0x000fe40000004100 */
[----:B------:R-:W-:Y:S01]  /*4510*/  FMUL.FTZ R44, R44, UR4 ;  /* 0x000000042c2c7c20 */ /* 0x000fe20008410000 */
[----:B------:R-:W-:Y:S01]  /*4520*/  FMUL.FTZ R46, R46, UR4 ;  /* 0x000000042e2e7c20 */ /* 0x000fe20008410000 */
[----:B------:R-:W-:Y:S01]  /*4530*/  @P3 FMUL.FTZ R41, R164, R47 ;  /* 0x0000002fa4293220 */ /* 0x000fe20000410000 */
[----:B------:R-:W-:Y:S01]  /*4540*/  MOV R45, RZ ;  /* 0x000000ff002d7202 */ /* 0x000fe20000000f00 */
[----:B------:R-:W-:Y:S01]  /*4550*/  @P5 FMUL.FTZ R45, R173, R44 ;  /* 0x0000002cad2d5220 */ /* 0x000fe20000410000 */
[----:B------:R-:W-:Y:S01]  /*4560*/  MOV R54, RZ ;  /* 0x000000ff00367202 */ /* 0x000fe20000000f00 */
[----:B------:R-:W-:Y:S01]  /*4570*/  @P2 FMUL.FTZ R54, R175, R46 ;  /* 0x0000002eaf362220 */ /* 0x000fe20000410000 */
[----:B------:R-:W-:Y:S01]  /*4580*/  F2FP.F16.F32.PACK_AB R42, R41, R42 ;  /* 0x0000002a292a723e */ /* 0x000fe200000000ff */
[----:B------:R-:W-:Y:S01]  /*4590*/  HFMA2 R162, -RZ, RZ, 0, 0 ;  /* 0x00000000ffa27431 */ /* 0x000fe200000001ff */
[----:B------:R-:W-:Y:S01]  /*45a0*/  F2FP.F16.F32.PACK_AB R41, R40, R53 ;  /* 0x000000352829723e */ /* 0x000fe200000000ff */
[----:B------:R-:W-:Y:S01]  /*45b0*/  HFMA2 R169, -RZ, RZ, 0, 0 ;  /* 0x00000000ffa97431 */ /* 0x000fe200000001ff */
[----:B------:R-:W-:Y:S01]  /*45c0*/  F2FP.F16.F32.PACK_AB R40, R52, R43 ;  /* 0x0000002b3428723e */ /* 0x000fe200000000ff */
[----:B------:R-:W-:-:S02]  /*45d0*/  HFMA2 R171, -RZ, RZ, 0, 0 ;  /* 0x00000000ffab7431 */ /* 0x000fc400000001ff */
[----:B------:R-:W-:Y:S01]  /*45e0*/  @P3 FMUL.FTZ R162, R166, R47 ;  /* 0x0000002fa6a23220 */ /* 0x000fe20000410000 */
[----:B------:R-:W-:Y:S01]  /*45f0*/  @P5 FMUL.FTZ R169, R55, R44 ;  /* 0x0000002c37a95220 */ /* 0x000fe20000410000 */
[----:B------:R-:W-:Y:S01]  /*4600*/  @P2 FMUL.FTZ R171, R181, R46 ;  /* 0x0000002eb5ab2220 */ /* 0x000fe20000410000 */
[----:B------:R-:W-:-:S07]  /*4610*/  F2FP.F16.F32.PACK_AB R43, R54, R45 ;  /* 0x0000002d362b723e */ /* 0x000fce00000000ff */
.L_x_1984:
        /* <DEDUP_REMOVED lines=8> */
[C---:B0-----:R-:W-:Y:S01]  /*46a0*/  LOP3.LUT R36, R2.reuse, 0xff, RZ, 0xc0, !PT ;  /* 0x000000ff02247812 */ /* 0x041fe200078ec0ff */
[C-C-:B------:R-:W-:Y:S01]  /*46b0*/  FFMA.FTZ R155, R167.reuse, R155, R158.reuse ;  /* 0x0000009ba79b7223 */ /* 0x140fe2000001009e */
[----:B------:R-:W-:Y:S01]  /*46c0*/  FFMA.FTZ R150, R167, R150, R158 ;  /* 0x00000096a7967223 */ /* 0x000fe2000001009e */
[----:B------:R-:W-:Y:S02]  /*46d0*/  ISETP.GE.U32.AND P2, PT, R2, RZ, PT ;  /* 0x000000ff0200720c */ /* 0x000fe40003f46070 */
[----:B------:R-:W-:Y:S02]  /*46e0*/  CS2R R40, SRZ ;  /* 0x0000000000287805 */ /* 0x000fe4000001ff00 */
[----:B------:R-:W-:Y:S01]  /*46f0*/  ISETP.NE.U32.AND P5, PT, R36, RZ, PT ;  /* 0x000000ff2400720c */ /* 0x000fe20003fa5070 */
[----:B------:R-:W-:Y:S01]  /*4700*/  FADD.FTZ R155, -R155, R56 ;  /* 0x000000389b9b7221 */ /* 0x000fe20000010100 */
[----:B------:R-:W-:Y:S01]  /*4710*/  LOP3.LUT R36, R2, 0xff00, RZ, 0xc0, !PT ;  /* 0x0000ff0002247812 */ /* 0x000fe200078ec0ff */
[----:B------:R-:W-:Y:S01]  /*4720*/  FADD.FTZ R57, -R150, R57 ;  /* 0x0000003996397221 */ /* 0x000fe20000010100 */
[----:B------:R-:W-:Y:S01]  /*4730*/  ISETP.NE.AND.EX P5, PT, RZ, RZ, PT, P5 ;  /* 0x000000ffff00720c */ /* 0x000fe20003fa5350 */
[----:B------:R-:W-:Y:S01]  /*4740*/  FMUL.FTZ R150, R148, R155 ;  /* 0x0000009b94967220 */ /* 0x000fe20000410000 */
[----:B------:R-:W-:Y:S01]  /*4750*/  ISETP.NE.U32.AND P3, PT, R36, RZ, PT ;  /* 0x000000ff2400720c */ /* 0x000fe20003f65070 */
[----:B------:R-:W-:Y:S01]  /*4760*/  FMUL.FTZ R57, R148, R57 ;  /* 0x0000003994397220 */ /* 0x000fe20000410000 */
[----:B------:R-:W-:Y:S01]  /*4770*/  LOP3.LUT R37, R2, 0xff0000, RZ, 0xc0, !PT ;  /* 0x00ff000002257812 */ /* 0x000fe200078ec0ff */
[--C-:B------:R-:W-:Y:S01]  /*4780*/  FFMA.FTZ R157, R167, R157, R158.reuse ;  /* 0x0000009da79d7223 */ /* 0x100fe2000001009e */
[----:B------:R-:W-:Y:S01]  /*4790*/  LOP3.LUT R39, R3, 0xff, RZ, 0xc0, !PT ;  /* 0x000000ff03277812 */ /* 0x000fe200078ec0ff */
[----:B------:R-:W-:Y:S01]  /*47a0*/  FFMA.FTZ R159, R167, R159, R158 ;  /* 0x0000009fa79f7223 */ /* 0x000fe2000001009e */
[----:B------:R-:W-:Y:S01]  /*47b0*/  LOP3.LUT R42, R3, 0xff00, RZ, 0xc0, !PT ;  /* 0x0000ff00032a7812 */ /* 0x000fe200078ec0ff */
[----:B------:R-:W-:Y:S01]  /*47c0*/  FADD.FTZ R157, -R157, R58 ;  /* 0x0000003a9d9d7221 */ /* 0x000fe20000010100 */
[----:B------:R-:W-:Y:S01]  /*47d0*/  LOP3.LUT R49, R3, 0xff0000, RZ, 0xc0, !PT ;  /* 0x00ff000003317812 */ /* 0x000fe200078ec0ff */
[----:B------:R-:W-:Y:S01]  /*47e0*/  FADD.FTZ R159, -R159, R60 ;  /* 0x0000003c9f9f7221 */ /* 0x000fe20000010100 */
[----:B------:R-:W-:Y:S01]  /*47f0*/  ISETP.GE.U32.AND.EX P2, PT, R3, 0x1000000, PT, P2 ;  /* 0x010000000300780c */ /* 0x000fe20003f46120 */
[----:B------:R-:W-:Y:S01]  /*4800*/  FMUL.FTZ R3, R150, R149 ;  /* 0x0000009596037220 */ /* 0x000fe20000410000 */
[----:B------:R-:W-:Y:S01]  /*4810*/  ISETP.NE.AND.EX P3, PT, RZ, RZ, PT, P3 ;  /* 0x000000ffff00720c */ /* 0x000fe20003f65330 */
[----:B-----5:R-:W-:Y:S01]  /*4820*/  @P5 HADD2.F32 R36, -RZ, R44.H0_H0 ;  /* 0x2000002cff245230 */ /* 0x020fe20000004100 */
[----:B------:R-:W-:Y:S01]  /*4830*/  ISETP.NE.U32.AND P6, PT, R37, RZ, PT ;  /* 0x000000ff2500720c */ /* 0x000fe20003fc5070 */
[----:B------:R-:W-:Y:S01]  /*4840*/  FMUL.FTZ R37, R3, UR4 ;  /* 0x0000000403257c20 */ /* 0x000fe20008410000 */
[----:B------:R-:W-:Y:S01]  /*4850*/  @P5 HADD2.F32 R3, -RZ, R12.H0_H0 ;  /* 0x2000000cff035230 */ /* 0x000fe20000004100 */
[----:B------:R-:W-:Y:S01]  /*4860*/  LOP3.LUT R38, R2, 0xff000000, RZ, 0xc0, !PT ;  /* 0xff00000002267812 */ /* 0x000fe200078ec0ff */
[----:B------:R-:W-:-:S02]  /*4870*/  HFMA2 R2, -RZ, RZ, 0, 0 ;  /* 0x00000000ff027431 */ /* 0x000fc400000001ff */
[----:B------:R-:W-:Y:S01]  /*4880*/  @P5 FMUL.FTZ R2, R37, R36 ;  /* 0x0000002425025220 */ /* 0x000fe20000410000 */
[----:B------:R-:W-:Y:S01]  /*4890*/  FMUL.FTZ R36, R57, R149 ;  /* 0x0000009539247220 */ /* 0x000fe20000410000 */
[----:B------:R-:W-:Y:S01]  /*48a0*/  @P5 FMUL.FTZ R40, R37, R3 ;  /* 0x0000000325285220 */ /* 0x000fe20000410000 */
[----:B------:R-:W-:Y:S01]  /*48b0*/  ISETP.NE.AND.EX P5, PT, RZ, RZ, PT, P6 ;  /* 0x000000ffff00720c */ /* 0x000fe20003fa5360 */
[----:B------:R-:W-:Y:S01]  /*48c0*/  FMUL.FTZ R60, R148, R157 ;  /* 0x0000009d943c7220 */ /* 0x000fe20000410000 */
[----:B------:R-:W-:Y:S01]  /*48d0*/  ISETP.NE.U32.AND P4, PT, R38, RZ, PT ;  /* 0x000000ff2600720c */ /* 0x000fe20003f85070 */
[----:B------:R-:W-:Y:S02]  /*48e0*/  @P3 HADD2.F32 R44, -RZ, R44.H1_H1 ;  /* 0x3000002cff2c3230 */ /* 0x000fe40000004100 */
[----:B------:R-:W-:Y:S01]  /*48f0*/  FMUL.FTZ R36, R36, UR4 ;  /* 0x0000000424247c20 */ /* 0x000fe20008410000 */
[----:B------:R-:W-:Y:S02]  /*4900*/  @P3 HADD2.F32 R37, -RZ, R12.H1_H1 ;  /* 0x3000000cff253230 */ /* 0x000fe40000004100 */
[----:B------:R-:W-:Y:S01]  /*4910*/  FFMA.FTZ R152, R167, R152, R158 ;  /* 0x00000098a7987223 */ /* 0x000fe2000001009e */
[----:B------:R-:W-:Y:S01]  /*4920*/  MOV R3, RZ ;  /* 0x000000ff00037202 */ /* 0x000fe20000000f00 */
[----:B------:R-:W-:-:S02]  /*4930*/  HFMA2 R43, -RZ, RZ, 0, 0 ;  /* 0x00000000ff2b7431 */ /* 0x000fc400000001ff */
[C---:B------:R-:W-:Y:S01]  /*4940*/  @P3 FMUL.FTZ R3, R36.reuse, R44 ;  /* 0x0000002c24033220 */ /* 0x040fe20000410000 */
[----:B------:R-:W-:Y:S01]  /*4950*/  @P3 FMUL.FTZ R43, R36, R37 ;  /* 0x00000025242b3220 */ /* 0x000fe20000410000 */
[----:B------:R-:W-:Y:S01]  /*4960*/  ISETP.NE.AND.EX P4, PT, RZ, RZ, PT, P4 ;  /* 0x000000ffff00720c */ /* 0x000fe20003f85340 */
[----:B------:R-:W-:Y:S01]  /*4970*/  FMUL.FTZ R36, R60, R149 ;  /* 0x000000953c247220 */ /* 0x000fe20000410000 */
[----:B------:R-:W-:Y:S01]  /*4980*/  FADD.FTZ R59, -R152, R59 ;  /* 0x0000003b983b7221 */ /* 0x000fe20000010100 */
[----:B------:R-:W-:Y:S01]  /*4990*/  ISETP.NE.AND.EX P6, PT, R39, RZ, PT, !PT ;  /* 0x000000ff2700720c */ /* 0x000fe20003fc53f0 */
[----:B------:R-:W-:Y:S01]  /*49a0*/  FFMA.FTZ R161, R167, R161, R158 ;  /* 0x000000a1a7a17223 */ /* 0x000fe2000001009e */
[----:B------:R-:W-:Y:S02]  /*49b0*/  @P5 HADD2.F32 R37, -RZ, R45.H0_H0 ;  /* 0x2000002dff255230 */ /* 0x000fe40000004100 */
[----:B------:R-:W-:Y:S01]  /*49c0*/  FMUL.FTZ R36, R36, UR4 ;  /* 0x0000000424247c20 */ /* 0x000fe20008410000 */
[----:B------:R-:W-:-:S02]  /*49d0*/  @P5 HADD2.F32 R38, -RZ, R13.H0_H0 ;  /* 0x2000000dff265230 */ /* 0x000fc40000004100 */
[----:B------:R-:W-:Y:S01]  /*49e0*/  FMUL.FTZ R59, R148, R59 ;  /* 0x0000003b943b7220 */ /* 0x000fe20000410000 */
[----:B------:R-:W-:Y:S01]  /*49f0*/  MOV R48, RZ ;  /* 0x000000ff00307202 */ /* 0x000fe20000000f00 */
[----:B------:R-:W-:Y:S01]  /*4a00*/  FADD.FTZ R161, -R161, R62 ;  /* 0x0000003ea1a17221 */ /* 0x000fe20000010100 */
[----:B------:R-:W-:Y:S01]  /*4a10*/  ISETP.NE.AND.EX P3, PT, R42, RZ, PT, !PT ;  /* 0x000000ff2a00720c */ /* 0x000fe20003f653f0 */
[C---:B------:R-:W-:Y:S01]  /*4a20*/  @P5 FMUL.FTZ R48, R36.reuse, R37 ;  /* 0x0000002524305220 */ /* 0x040fe20000410000 */
[----:B------:R-:W-:Y:S01]  /*4a30*/  @P5 FMUL.FTZ R41, R36, R38 ;  /* 0x0000002624295220 */ /* 0x000fe20000410000 */
[----:B------:R-:W-:Y:S01]  /*4a40*/  FMUL.FTZ R62, R148, R159 ;  /* 0x0000009f943e7220 */ /* 0x000fe20000410000 */
[--C-:B------:R-:W-:Y:S01]  /*4a50*/  FFMA.FTZ R154, R167, R154, R158.reuse ;  /* 0x0000009aa79a7223 */ /* 0x100fe2000001009e */
[----:B------:R-:W-:Y:S01]  /*4a60*/  FMUL.FTZ R36, R59, R149 ;  /* 0x000000953b247220 */ /* 0x000fe20000410000 */
[----:B------:R-:W-:Y:S01]  /*4a70*/  FFMA.FTZ R156, R167, R156, R158 ;  /* 0x0000009ca79c7223 */ /* 0x000fe2000001009e */
[----:B------:R-:W-:-:S02]  /*4a80*/  @P4 HADD2.F32 R45, -RZ, R45.H1_H1 ;  /* 0x3000002dff2d4230 */ /* 0x000fc40000004100 */
[----:B------:R-:W-:Y:S01]  /*4a90*/  FMUL.FTZ R37, R62, R149 ;  /* 0x000000953e257220 */ /* 0x000fe20000410000 */
[----:B------:R-:W-:Y:S01]  /*4aa0*/  FADD.FTZ R61, -R154, R61 ;  /* 0x0000003d9a3d7221 */ /* 0x000fe20000010100 */
[----:B------:R-:W-:Y:S01]  /*4ab0*/  ISETP.NE.AND.EX P5, PT, R49, RZ, PT, !PT ;  /* 0x000000ff3100720c */ /* 0x000fe20003fa53f0 */
[----:B------:R-:W-:Y:S01]  /*4ac0*/  FMUL.FTZ R55, R36, UR4 ;  /* 0x0000000424377c20 */ /* 0x000fe20008410000 */
[----:B------:R-:W-:Y:S01]  /*4ad0*/  FADD.FTZ R63, -R156, R63 ;  /* 0x0000003f9c3f7221 */ /* 0x000fe20000010100 */
[----:B------:R-:W-:Y:S02]  /*4ae0*/  @P6 HADD2.F32 R38, -RZ, R46.H0_H0 ;  /* 0x2000002eff266230 */ /* 0x000fe40000004100 */
[----:B------:R-:W-:Y:S02]  /*4af0*/  HFMA2 R49, -RZ, RZ, 0, 0 ;  /* 0x00000000ff317431 */ /* 0x000fe400000001ff */
[----:B------:R-:W-:Y:S02]  /*4b00*/  @P6 HADD2.F32 R39, -RZ, R14.H0_H0 ;  /* 0x2000000eff276230 */ /* 0x000fe40000004100 */
[----:B------:R-:W-:Y:S01]  /*4b10*/  FMUL.FTZ R37, R37, UR4 ;  /* 0x0000000425257c20 */ /* 0x000fe20008410000 */
[C---:B------:R-:W-:Y:S01]  /*4b20*/  FMUL.FTZ R61, R148.reuse, R61 ;  /* 0x0000003d943d7220 */ /* 0x040fe20000410000 */
[C---:B------:R-:W-:Y:S01]  /*4b30*/  FMUL.FTZ R152, R148.reuse, R161 ;  /* 0x000000a194987220 */ /* 0x040fe20000410000 */
[----:B------:R-:W-:Y:S01]  /*4b40*/  @P4 FMUL.FTZ R49, R55, R45 ;  /* 0x0000002d37314220 */ /* 0x000fe20000410000 */
[----:B------:R-:W-:Y:S01]  /*4b50*/  CS2R R44, SRZ ;  /* 0x00000000002c7805 */ /* 0x000fe2000001ff00 */
[----:B------:R-:W-:Y:S01]  /*4b60*/  FMUL.FTZ R148, R148, R63 ;  /* 0x0000003f94947220 */ /* 0x000fe20000410000 */
[----:B------:R-:W-:-:S02]  /*4b70*/  HFMA2 R42, -RZ, RZ, 0, 0 ;  /* 0x00000000ff2a7431 */ /* 0x000fc400000001ff */
[----:B------:R-:W-:Y:S02]  /*4b80*/  @P3 HADD2.F32 R53, -RZ, R46.H1_H1 ;  /* 0x3000002eff353230 */ /* 0x000fe40000004100 */
[C---:B------:R-:W-:Y:S01]  /*4b90*/  @P6 FMUL.FTZ R44, R37.reuse, R38 ;  /* 0x00000026252c6220 */ /* 0x040fe20000410000 */
[----:B------:R-:W-:Y:S02]  /*4ba0*/  @P4 HADD2.F32 R36, -RZ, R13.H1_H1 ;  /* 0x3000000dff244230 */ /* 0x000fe40000004100 */
[----:B------:R-:W-:Y:S01]  /*4bb0*/  @P6 FMUL.FTZ R42, R37, R39 ;  /* 0x00000027252a6220 */ /* 0x000fe20000410000 */
[-C--:B------:R-:W-:Y:S01]  /*4bc0*/  FMUL.FTZ R46, R61, R149.reuse ;  /* 0x000000953d2e7220 */ /* 0x080fe20000410000 */
[-C--:B------:R-:W-:Y:S01]  /*4bd0*/  FMUL.FTZ R37, R152, R149.reuse ;  /* 0x0000009598257220 */ /* 0x080fe20000410000 */
[----:B------:R-:W-:Y:S01]  /*4be0*/  FMUL.FTZ R149, R148, R149 ;  /* 0x0000009594957220 */ /* 0x000fe20000410000 */
[----:B------:R-:W-:Y:S01]  /*4bf0*/  MOV R52, RZ ;  /* 0x000000ff00347202 */ /* 0x000fe20000000f00 */
[----:B------:R-:W-:Y:S01]  /*4c00*/  FMUL.FTZ R63, R46, UR4 ;  /* 0x000000042e3f7c20 */ /* 0x000fe20008410000 */
[----:B------:R-:W-:Y:S01]  /*4c10*/  @P4 FMUL.FTZ R52, R55, R36 ;  /* 0x0000002437344220 */ /* 0x000fe20000410000 */
[----:B------:R-:W-:Y:S01]  /*4c20*/  FMUL.FTZ R39, R37, UR4 ;  /* 0x0000000425277c20 */ /* 0x000fe20008410000 */
[----:B------:R-:W-:-:S02]  /*4c30*/  @P3 HADD2.F32 R36, -RZ, R14.H1_H1 ;  /* 0x3000000eff243230 */ /* 0x000fc40000004100 */
[----:B------:R-:W-:Y:S01]  /*4c40*/  FMUL.FTZ R149, R149, UR4 ;  /* 0x0000000495957c20 */ /* 0x000fe20008410000 */
[--C-:B------:R-:W-:Y:S02]  /*4c50*/  @P5 HADD2.F32 R38, -RZ, R15.reuse.H0_H0 ;  /* 0x2000000fff265230 */ /* 0x100fe40000004100 */
[----:B------:R-:W-:Y:S01]  /*4c60*/  @P3 FMUL.FTZ R45, R63, R53 ;  /* 0x000000353f2d3220 */ /* 0x000fe20000410000 */
[----:B------:R-:W-:Y:S01]  /*4c70*/  @P2 HADD2.F32 R37, -RZ, R15.H1_H1 ;  /* 0x3000000fff252230 */ /* 0x000fe20000004100 */
[----:B------:R-:W-:Y:S01]  /*4c80*/  MOV R53, RZ ;  /* 0x000000ff00357202 */ /* 0x000fe20000000f00 */
[--C-:B------:R-:W-:Y:S02]  /*4c90*/  @P5 HADD2.F32 R54, -RZ, R47.reuse.H0_H0 ;  /* 0x2000002fff365230 */ /* 0x100fe40000004100 */
[----:B------:R-:W-:Y:S01]  /*4ca0*/  HFMA2 R55, -RZ, RZ, 0, 0 ;  /* 0x00000000ff377431 */ /* 0x000fe200000001ff */
[----:B------:R-:W-:Y:S01]  /*4cb0*/  MOV R58, RZ ;  /* 0x000000ff003a7202 */ /* 0x000fe20000000f00 */
[----:B------:R-:W-:-:S02]  /*4cc0*/  @P2 HADD2.F32 R56, -RZ, R47.H1_H1 ;  /* 0x3000002fff382230 */ /* 0x000fc40000004100 */
[----:B------:R-:W-:Y:S01]  /*4cd0*/  @P3 FMUL.FTZ R53, R63, R36 ;  /* 0x000000243f353220 */ /* 0x000fe20000410000 */
[----:B------:R-:W-:Y:S01]  /*4ce0*/  @P5 FMUL.FTZ R55, R39, R38 ;  /* 0x0000002627375220 */ /* 0x000fe20000410000 */
[----:B------:R-:W-:Y:S01]  /*4cf0*/  @P2 FMUL.FTZ R58, R149, R37 ;  /* 0x00000025953a2220 */ /* 0x000fe20000410000 */
[----:B------:R-:W-:Y:S02]  /*4d00*/  CS2R R46, SRZ ;  /* 0x00000000002e7805 */ /* 0x000fe4000001ff00 */
[----:B------:R-:W-:Y:S01]  /*4d10*/  F2FP.F16.F32.PACK_AB R40, R43, R40 ;  /* 0x000000282b28723e */ /* 0x000fe200000000ff */
[----:B------:R-:W-:Y:S01]  /*4d20*/  @P5 FMUL.FTZ R46, R39, R54 ;  /* 0x00000036272e5220 */ /* 0x000fe20000410000 */
[----:B------:R-:W-:Y:S01]  /*4d30*/  @P2 FMUL.FTZ R47, R149, R56 ;  /* 0x00000038952f2220 */ /* 0x000fe20000410000 */
        /* <DEDUP_REMOVED lines=8> */
.L_x_1985:
[C---:B0-----:R-:W-:Y:S01]  /*4dc0*/  LOP3.LUT R40, R2.reuse, 0xff, RZ, 0xc0, !PT ;  /* 0x000000ff02287812 */ /* 0x041fe200078ec0ff */
[C-C-:B------:R-:W-:Y:S01]  /*4dd0*/  FFMA.FTZ R155, R167.reuse, R155, R158.reuse ;  /* 0x0000009ba79b7223 */ /* 0x140fe2000001009e */
[----:B------:R-:W-:Y:S01]  /*4de0*/  ISETP.GE.U32.AND P2, PT, R2, RZ, PT ;  /* 0x000000ff0200720c */ /* 0x000fe20003f46070 */
[----:B------:R-:W-:Y:S01]  /*4df0*/  FFMA.FTZ R150, R167, R150, R158 ;  /* 0x00000096a7967223 */ /* 0x000fe2000001009e */
[----:B------:R-:W-:Y:S01]  /*4e00*/  ISETP.NE.U32.AND P5, PT, R40, RZ, PT ;  /* 0x000000ff2800720c */ /* 0x000fe20003fa5070 */
[----:B------:R-:W-:Y:S01]  /*4e10*/  FADD.FTZ R155, -R155, R56 ;  /* 0x000000389b9b7221 */ /* 0x000fe20000010100 */
[----:B------:R-:W-:Y:S01]  /*4e20*/  LOP3.LUT R40, R2, 0xff00, RZ, 0xc0, !PT ;  /* 0x0000ff0002287812 */ /* 0x000fe200078ec0ff */
[----:B------:R-:W-:Y:S01]  /*4e30*/  FFMA.FTZ R157, R167, R157, R158 ;  /* 0x0000009da79d7223 */ /* 0x000fe2000001009e */
[----:B------:R-:W-:Y:S01]  /*4e40*/  ISETP.NE.AND.EX P5, PT, RZ, RZ, PT, P5 ;  /* 0x000000ffff00720c */ /* 0x000fe20003fa5350 */
[----:B------:R-:W-:Y:S01]  /*4e50*/  FADD.FTZ R57, -R150, R57 ;  /* 0x0000003996397221 */ /* 0x000fe20000010100 */
[----:B------:R-:W-:Y:S01]  /*4e60*/  ISETP.NE.U32.AND P3, PT, R40, RZ, PT ;  /* 0x000000ff2800720c */ /* 0x000fe20003f65070 */
[C---:B------:R-:W-:Y:S01]  /*4e70*/  FMUL.FTZ R40, R148.reuse, R155 ;  /* 0x0000009b94287220 */ /* 0x040fe20000410000 */
[----:B------:R-:W-:Y:S01]  /*4e80*/  LOP3.LUT R49, R3, 0xff, RZ, 0xc0, !PT ;  /* 0x000000ff03317812 */ /* 0x000fe200078ec0ff */
[----:B------:R-:W-:Y:S01]  /*4e90*/  FADD.FTZ R157, -R157, R58 ;  /* 0x0000003a9d9d7221 */ /* 0x000fe20000010100 */
[----:B------:R-:W-:Y:S01]  /*4ea0*/  LOP3.LUT R55, R3, 0xff00, RZ, 0xc0, !PT ;  /* 0x0000ff0003377812 */ /* 0x000fe200078ec0ff */
[----:B------:R-:W-:Y:S01]  /*4eb0*/  FFMA.FTZ R152, R167, R152, R158 ;  /* 0x00000098a7987223 */ /* 0x000fe2000001009e */
[C---:B------:R-:W-:Y:S01]  /*4ec0*/  LOP3.LUT R56, R3.reuse, 0xff0000, RZ, 0xc0, !PT ;  /* 0x00ff000003387812 */ /* 0x040fe200078ec0ff */
[----:B------:R-:W-:Y:S01]  /*4ed0*/  FMUL.FTZ R54, R148, R157 ;  /* 0x0000009d94367220 */ /* 0x000fe20000410000 */
[----:B------:R-:W-:Y:S01]  /*4ee0*/  ISETP.GE.U32.AND.EX P2, PT, R3, 0x1000000, PT, P2 ;  /* 0x010000000300780c */ /* 0x000fe20003f46120 */
[----:B------:R-:W-:Y:S01]  /*4ef0*/  FMUL.FTZ R3, R149, R40 ;  /* 0x0000002895037220 */ /* 0x000fe20000410000 */
[C---:B------:R-:W-:Y:S01]  /*4f00*/  LOP3.LUT R41, R2.reuse, 0xff0000, RZ, 0xc0, !PT ;  /* 0x00ff000002297812 */ /* 0x040fe200078ec0ff */
[----:B-----5:R-:W-:Y:S01]  /*4f10*/  @P5 HADD2.F32 R42, -RZ, R44.H0_H0 ;  /* 0x2000002cff2a5230 */ /* 0x020fe20000004100 */
[----:B------:R-:W-:Y:S01]  /*4f20*/  LOP3.LUT R43, R2, 0xff000000, RZ, 0xc0, !PT ;  /* 0xff000000022b7812 */ /* 0x000fe200078ec0ff */
[----:B------:R-:W-:-:S02]  /*4f30*/  @P5 HADD2.F32 R48, -RZ, R12.H0_H0 ;  /* 0x2000000cff305230 */ /* 0x000fc40000004100 */
[----:B------:R-:W-:Y:S01]  /*4f40*/  FMUL.FTZ R3, R3, UR4 ;  /* 0x0000000403037c20 */ /* 0x000fe20008410000 */
[----:B------:R-:W-:Y:S01]  /*4f50*/  ISETP.NE.U32.AND P6, PT, R41, RZ, PT ;  /* 0x000000ff2900720c */ /* 0x000fe20003fc5070 */
[----:B------:R-:W-:Y:S01]  /*4f60*/  HFMA2 R2, -RZ, RZ, 0, 0 ;  /* 0x00000000ff027431 */ /* 0x000fe200000001ff */
[----:B------:R-:W-:Y:S01]  /*4f70*/  MOV R40, RZ ;  /* 0x000000ff00287202 */ /* 0x000fe20000000f00 */
[-C--:B------:R-:W-:Y:S01]  /*4f80*/  @P5 FMUL.FTZ R2, R42, R3.reuse ;  /* 0x000000032a025220 */ /* 0x080fe20000410000 */
[----:B------:R-:W-:Y:S01]  /*4f90*/  ISETP.NE.AND.EX P3, PT, RZ, RZ, PT, P3 ;  /* 0x000000ffff00720c */ /* 0x000fe20003f65330 */
[----:B------:R-:W-:Y:S01]  /*4fa0*/  @P5 FMUL.FTZ R40, R48, R3 ;  /* 0x0000000330285220 */ /* 0x000fe20000410000 */
[----:B------:R-:W-:Y:S01]  /*4fb0*/  ISETP.NE.AND.EX P5, PT, RZ, RZ, PT, P6 ;  /* 0x000000ffff00720c */ /* 0x000fe20003fa5360 */
[----:B------:R-:W-:Y:S01]  /*4fc0*/  FMUL.FTZ R42, R148, R57 ;  /* 0x00000039942a7220 */ /* 0x000fe20000410000 */
[----:B------:R-:W-:Y:S01]  /*4fd0*/  ISETP.NE.AND.EX P6, PT, R49, RZ, PT, !PT ;  /* 0x000000ff3100720c */ /* 0x000fe20003fc53f0 */
[----:B------:R-:W-:Y:S01]  /*4fe0*/  HFMA2 R3, -RZ, RZ, 0, 0 ;  /* 0x00000000ff037431 */ /* 0x000fe200000001ff */
[----:B------:R-:W-:Y:S01]  /*4ff0*/  ISETP.NE.U32.AND P4, PT, R43, RZ, PT ;  /* 0x000000ff2b00720c */ /* 0x000fe20003f85070 */
[C---:B------:R-:W-:Y:S01]  /*5000*/  FMUL.FTZ R41, R149.reuse, R42 ;  /* 0x0000002a95297220 */ /* 0x040fe20000410000 */
[----:B------:R-:W-:Y:S01]  /*5010*/  FMUL.FTZ R42, R149, R54 ;  /* 0x00000036952a7220 */ /* 0x000fe20000410000 */
[----:B------:R-:W-:Y:S01]  /*5020*/  MOV R43, RZ ;  /* 0x000000ff002b7202 */ /* 0x000fe20000000f00 */
[----:B------:R-:W-:-:S02]  /*5030*/  HFMA2 R48, -RZ, RZ, 0, 0 ;  /* 0x00000000ff307431 */ /* 0x000fc400000001ff */
[----:B------:R-:W-:Y:S01]  /*5040*/  FMUL.FTZ R41, R41, UR4 ;  /* 0x0000000429297c20 */ /* 0x000fe20008410000 */
[----:B------:R-:W-:Y:S01]  /*5050*/  FMUL.FTZ R42, R42, UR4 ;  /* 0x000000042a2a7c20 */ /* 0x000fe20008410000 */
[----:B------:R-:W-:Y:S01]  /*5060*/  @P3 HADD2.F32 R44, -RZ, R44.H1_H1 ;  /* 0x3000002cff2c3230 */ /* 0x000fe20000004100 */
[----:B------:R-:W-:Y:S01]  /*5070*/  MOV R52, RZ ;  /* 0x000000ff00347202 */ /* 0x000fe20000000f00 */
[----:B------:R-:W-:Y:S01]  /*5080*/  @P3 HADD2.F32 R54, -RZ, R12.H1_H1 ;  /* 0x3000000cff363230 */ /* 0x000fe20000004100 */
[----:B------:R-:W-:Y:S01]  /*5090*/  ISETP.NE.AND.EX P4, PT, RZ, RZ, PT, P4 ;  /* 0x000000ffff00720c */ /* 0x000fe20003f85340 */
[----:B------:R-:W-:Y:S02]  /*50a0*/  @P5 HADD2.F32 R49, -RZ, R45.H0_H0 ;  /* 0x2000002dff315230 */ /* 0x000fe40000004100 */
[-C--:B------:R-:W-:Y:S01]  /*50b0*/  @P3 FMUL.FTZ R3, R44, R41.reuse ;  /* 0x000000292c033220 */ /* 0x080fe20000410000 */
[----:B------:R-:W-:Y:S02]  /*50c0*/  @P5 HADD2.F32 R53, -RZ, R13.H0_H0 ;  /* 0x2000000dff355230 */ /* 0x000fe40000004100 */
[----:B------:R-:W-:Y:S01]  /*50d0*/  @P3 FMUL.FTZ R43, R54, R41 ;  /* 0x00000029362b3220 */ /* 0x000fe20000410000 */
[----:B------:R-:W-:Y:S01]  /*50e0*/  ISETP.NE.AND.EX P3, PT, R55, RZ, PT, !PT ;  /* 0x000000ff3700720c */ /* 0x000fe20003f653f0 */
[-C--:B------:R-:W-:Y:S01]  /*50f0*/  @P5 FMUL.FTZ R48, R49, R42.reuse ;  /* 0x0000002a31305220 */ /* 0x080fe20000410000 */
[--C-:B------:R-:W-:Y:S01]  /*5100*/  FFMA.FTZ R159, R167, R159, R158.reuse ;  /* 0x0000009fa79f7223 */ /* 0x100fe2000001009e */
[----:B------:R-:W-:Y:S01]  /*5110*/  @P5 FMUL.FTZ R52, R53, R42 ;  /* 0x0000002a35345220 */ /* 0x000fe20000410000 */
[----:B------:R-:W-:Y:S01]  /*5120*/  ISETP.NE.AND.EX P5, PT, R56, RZ, PT, !PT ;  /* 0x000000ff3800720c */ /* 0x000fe20003fa53f0 */
[----:B------:R-:W-:Y:S01]  /*5130*/  FFMA.FTZ R154, R167, R154, R158 ;  /* 0x0000009aa79a7223 */ /* 0x000fe2000001009e */
[----:B------:R-:W-:Y:S01]  /*5140*/  FADD.FTZ R59, -R152, R59 ;  /* 0x0000003b983b7221 */ /* 0x000fe20000010100 */
[----:B------:R-:W-:Y:S01]  /*5150*/  FADD.FTZ R159, -R159, R60 ;  /* 0x0000003c9f9f7221 */ /* 0x000fe20000010100 */
[C-C-:B------:R-:W-:Y:S01]  /*5160*/  FFMA.FTZ R161, R167.reuse, R161, R158.reuse ;  /* 0x000000a1a7a17223 */ /* 0x140fe2000001009e */
[----:B------:R-:W-:Y:S01]  /*5170*/  FADD.FTZ R61, -R154, R61 ;  /* 0x0000003d9a3d7221 */ /* 0x000fe20000010100 */
[C---:B------:R-:W-:Y:S01]  /*5180*/  FMUL.FTZ R42, R148.reuse, R59 ;  /* 0x0000003b942a7220 */ /* 0x040fe20000410000 */
[----:B------:R-:W-:Y:S01]  /*5190*/  FFMA.FTZ R156, R167, R156, R158 ;  /* 0x0000009ca79c7223 */ /* 0x000fe2000001009e */
[C---:B------:R-:W-:Y:S01]  /*51a0*/  FMUL.FTZ R54, R148.reuse, R159 ;  /* 0x0000009f94367220 */ /* 0x040fe20000410000 */
[----:B------:R-:W-:Y:S01]  /*51b0*/  FMUL.FTZ R56, R148, R61 ;  /* 0x0000003d94387220 */ /* 0x000fe20000410000 */
[----:B------:R-:W-:Y:S01]  /*51c0*/  FADD.FTZ R161, -R161, R62 ;  /* 0x0000003ea1a17221 */ /* 0x000fe20000010100 */
[----:B------:R-:W-:Y:S01]  /*51d0*/  FMUL.FTZ R41, R149, R42 ;  /* 0x0000002a95297220 */ /* 0x000fe20000410000 */
[----:B------:R-:W-:Y:S01]  /*51e0*/  FADD.FTZ R63, -R156, R63 ;  /* 0x0000003f9c3f7221 */ /* 0x000fe20000010100 */
[----:B------:R-:W-:-:S02]  /*51f0*/  @P6 HADD2.F32 R55, -RZ, R46.H0_H0 ;  /* 0x2000002eff376230 */ /* 0x000fc40000004100 */
[C---:B------:R-:W-:Y:S01]  /*5200*/  FMUL.FTZ R42, R149.reuse, R54 ;  /* 0x00000036952a7220 */ /* 0x040fe20000410000 */
[----:B------:R-:W-:Y:S02]  /*5210*/  @P3 HADD2.F32 R58, -RZ, R46.H1_H1 ;  /* 0x3000002eff3a3230 */ /* 0x000fe40000004100 */
[----:B------:R-:W-:Y:S01]  /*5220*/  FMUL.FTZ R46, R149, R56 ;  /* 0x00000038952e7220 */ /* 0x000fe20000410000 */
[--C-:B------:R-:W-:Y:S02]  /*5230*/  @P5 HADD2.F32 R61, -RZ, R47.reuse.H0_H0 ;  /* 0x2000002fff3d5230 */ /* 0x100fe40000004100 */
[----:B------:R-:W-:Y:S01]  /*5240*/  FMUL.FTZ R60, R148, R161 ;  /* 0x000000a1943c7220 */ /* 0x000fe20000410000 */
[----:B------:R-:W-:Y:S02]  /*5250*/  @P2 HADD2.F32 R62, -RZ, R47.H1_H1 ;  /* 0x3000002fff3e2230 */ /* 0x000fe40000004100 */
[----:B------:R-:W-:Y:S01]  /*5260*/  FMUL.FTZ R47, R41, UR4 ;  /* 0x00000004292f7c20 */ /* 0x000fe20008410000 */
[----:B------:R-:W-:-:S02]  /*5270*/  @P4 HADD2.F32 R44, -RZ, R45.H1_H1 ;  /* 0x3000002dff2c4230 */ /* 0x000fc40000004100 */
[----:B------:R-:W-:Y:S01]  /*5280*/  FMUL.FTZ R148, R148, R63 ;  /* 0x0000003f94947220 */ /* 0x000fe20000410000 */
[----:B------:R-:W-:Y:S02]  /*5290*/  @P6 HADD2.F32 R59, -RZ, R14.H0_H0 ;  /* 0x2000000eff3b6230 */ /* 0x000fe40000004100 */
[----:B------:R-:W-:Y:S02]  /*52a0*/  HFMA2 R49, -RZ, RZ, 0, 0 ;  /* 0x00000000ff317431 */ /* 0x000fe400000001ff */
[----:B------:R-:W-:Y:S01]  /*52b0*/  FMUL.FTZ R42, R42, UR4 ;  /* 0x000000042a2a7c20 */ /* 0x000fe20008410000 */
[----:B------:R-:W-:Y:S01]  /*52c0*/  FMUL.FTZ R57, R46, UR4 ;  /* 0x000000042e397c20 */ /* 0x000fe20008410000 */
[C---:B------:R-:W-:Y:S01]  /*52d0*/  FMUL.FTZ R54, R149.reuse, R60 ;  /* 0x0000003c95367220 */ /* 0x040fe20000410000 */
[----:B------:R-:W-:Y:S01]  /*52e0*/  @P4 FMUL.FTZ R49, R44, R47 ;  /* 0x0000002f2c314220 */ /* 0x000fe20000410000 */
[----:B------:R-:W-:Y:S01]  /*52f0*/  FMUL.FTZ R149, R149, R148 ;  /* 0x0000009495957220 */ /* 0x000fe20000410000 */
[----:B------:R-:W-:Y:S01]  /*5300*/  CS2R R44, SRZ ;  /* 0x00000000002c7805 */ /* 0x000fe2000001ff00 */
[----:B------:R-:W-:-:S02]  /*5310*/  HFMA2 R53, -RZ, RZ, 0, 0 ;  /* 0x00000000ff357431 */ /* 0x000fc400000001ff */
[----:B------:R-:W-:Y:S02]  /*5320*/  @P4 HADD2.F32 R56, -RZ, R13.H1_H1 ;  /* 0x3000000dff384230 */ /* 0x000fe40000004100 */
[-C--:B------:R-:W-:Y:S01]  /*5330*/  @P6 FMUL.FTZ R53, R59, R42.reuse ;  /* 0x0000002a3b356220 */ /* 0x080fe20000410000 */
[----:B------:R-:W-:Y:S01]  /*5340*/  @P3 FMUL.FTZ R45, R58, R57 ;  /* 0x000000393a2d3220 */ /* 0x000fe20000410000 */
[----:B------:R-:W-:Y:S02]  /*5350*/  @P3 HADD2.F32 R58, -RZ, R14.H1_H1 ;  /* 0x3000000eff3a3230 */ /* 0x000fe40000004100 */
[----:B------:R-:W-:Y:S01]  /*5360*/  FMUL.FTZ R54, R54, UR4 ;  /* 0x0000000436367c20 */ /* 0x000fe20008410000 */
[--C-:B------:R-:W-:Y:S02]  /*5370*/  @P5 HADD2.F32 R59, -RZ, R15.reuse.H0_H0 ;  /* 0x2000000fff3b5230 */ /* 0x100fe40000004100 */
[----:B------:R-:W-:Y:S01]  /*5380*/  FMUL.FTZ R149, R149, UR4 ;  /* 0x0000000495957c20 */ /* 0x000fe20008410000 */
[----:B------:R-:W-:Y:S01]  /*5390*/  @P2 HADD2.F32 R60, -RZ, R15.H1_H1 ;  /* 0x3000000fff3c2230 */ /* 0x000fe20000004100 */
[----:B------:R-:W-:Y:S01]  /*53a0*/  MOV R41, RZ ;  /* 0x000000ff00297202 */ /* 0x000fe20000000f00 */
[----:B------:R-:W-:Y:S01]  /*53b0*/  @P4 FMUL.FTZ R41, R56, R47 ;  /* 0x0000002f38294220 */ /* 0x000fe20000410000 */
[----:B------:R-:W-:Y:S01]  /*53c0*/  @P6 FMUL.FTZ R44, R55, R42 ;  /* 0x0000002a372c6220 */ /* 0x000fe20000410000 */
[----:B------:R-:W-:Y:S01]  /*53d0*/  MOV R42, RZ ;  /* 0x000000ff002a7202 */ /* 0x000fe20000000f00 */
[----:B------:R-:W-:Y:S01]  /*53e0*/  HFMA2 R55, -RZ, RZ, 0, 0 ;  /* 0x00000000ff377431 */ /* 0x000fe200000001ff */
[----:B------:R-:W-:Y:S01]  /*53f0*/  MOV R56, RZ ;  /* 0x000000ff00387202 */ /* 0x000fe20000000f00 */
[----:B------:R-:W-:Y:S01]  /*5400*/  @P3 FMUL.FTZ R42, R58, R57 ;  /* 0x000000393a2a3220 */ /* 0x000fe20000410000 */
[----:B------:R-:W-:Y:S01]  /*5410*/  @P5 FMUL.FTZ R55, R59, R54 ;  /* 0x000000363b375220 */ /* 0x000fe20000410000 */
[----:B------:R-:W-:Y:S01]  /*5420*/  @P2 FMUL.FTZ R56, R60, R149 ;  /* 0x000000953c382220 */ /* 0x000fe20000410000 */
[----:B------:R-:W-:-:S02]  /*5430*/  CS2R R46, SRZ ;  /* 0x00000000002e7805 */ /* 0x000fc4000001ff00 */
[----:B------:R-:W-:Y:S01]  /*5440*/  F2FP.F16.F32.PACK_AB R40, R43, R40 ;  /* 0x000000282b28723e */ /* 0x000fe200000000ff */
[----:B------:R-:W-:Y:S01]  /*5450*/  @P5 FMUL.FTZ R46, R61, R54 ;  /* 0x000000363d2e5220 */ /* 0x000fe20000410000 */
[----:B------:R-:W-:Y:S01]  /*5460*/  @P2 FMUL.FTZ R47, R62, R149 ;  /* 0x000000953e2f2220 */ /* 0x000fe20000410000 */
[----:B------:R-:W-:Y:S02]  /*5470*/  F2FP.F16.F32.PACK_AB R42, R42, R53 ;  /* 0x000000352a2a723e */ /* 0x000fe400000000ff */
[----:B------:R-:W-:Y:S02]  /*5480*/  F2FP.F16.F32.PACK_AB R41, R41, R52 ;  /* 0x000000342929723e */ /* 0x000fe400000000ff */
[----:B------:R-:W-:-:S07]  /*5490*/  F2FP.F16.F32.PACK_AB R43, R56, R55 ;  /* 0x00000037382b723e */ /* 0x000fce00000000ff */
.L_x_1986:
[----:B------:R-:W0:Y:S01]  /*54a0*/  @P1 LDC.64 R52, c[0x0][0x478] ;  /* 0x00011e00ff341b82 */ /* 0x000e220000000a00 */
[----:B------:R-:W-:-:S04]  /*54b0*/  IMAD.WIDE.U32 R50, R147, 0x10, R50 ;  /* 0x0000001093327825 */ /* 0x000fc800078e0032 */
[----:B0-----:R-:W-:-:S05]  /*54c0*/  @P1 IMAD.WIDE.U32 R52, R147, 0x10, R52 ;  /* 0x0000001093341825 */ /* 0x001fca00078e0034 */
[----:B------:R1:W-:Y:S04]  /*54d0*/  @P1 STG.E.128 desc[UR6][R52.64], R36 ;  /* 0x0000002434001986 */ /* 0x0003e8000c101d06 */
[----:B------:R1:W-:Y:S01]  /*54e0*/  STG.E.128 desc[UR6][R50.64], R40 ;  /* 0x0000002832007986 */ /* 0x0003e2000c101d06 */
[----:B------:R-:W-:Y:S05]  /*54f0*/  BRA `(.L_x_1987) ;  /* 0x0000002c00487947 */ /* 0x000fea0003800000 */
.L_x_1980:
[----:B0-----:R-:W0:Y:S02]  /*5500*/  LDC.64 R48, c[0x0][0x390] ;  /* 0x0000e400ff307b82 */ /* 0x001e240000000a00 */
[----:B0-----:R-:W-:-:S06]  /*5510*/  IMAD.WIDE.U32 R40, R153, 0x10, R48 ;  /* 0x0000001099287825 */ /* 0x001fcc00078e0030 */
[----:B------:R-:W5:Y:S01]  /*5520*/  LDG.E.128 R40, desc[UR6][R40.64] ;  /* 0x0000000628287981 */ /* 0x000f62000c1e1d00 */
[----:B------:R-:W-:-:S04]  /*5530*/  UISETP.NE.U32.AND UP0, UPT, UR16, URZ, UPT ;  /* 0x000000ff1000728c */ /* 0x000fc8000bf05070 */
[----:B------:R-:W-:-:S09]  /*5540*/  UISETP.NE.AND.EX UP0, UPT, UR17, URZ, UPT, UP0 ;  /* 0x000000ff1100728c */ /* 0x000fd2000bf05300 */
[----:B------:R-:W-:Y:S05]  /*5550*/  BRA.U UP0, `(.L_x_1988) ;  /* 0x0000000500b87547 */ /* 0x000fea000b800000 */
[C-C-:B------:R-:W-:Y:S01]  /*5560*/  FFMA.FTZ R52, R167.reuse, R187, R158.reuse ;  /* 0x000000bba7347223 */ /* 0x140fe2000001009e */
[----:B------:R-:W-:Y:S01]  /*5570*/  FFMA.FTZ R0, R167, R0, R158 ;  /* 0x00000000a7007223 */ /* 0x000fe2000001009e */
[C---:B------:R-:W-:Y:S01]  /*5580*/  LOP3.LUT P1, RZ, R66.reuse, 0xff, RZ, 0xc0, !PT ;  /* 0x000000ff42ff7812 */ /* 0x040fe2000782c0ff */
[--C-:B------:R-:W-:Y:S01]  /*5590*/  HADD2.F32 R163, -RZ, R24.reuse.H1_H1 ;  /* 0x30000018ffa37230 */ /* 0x100fe20000004100 */
[----:B------:R-:W-:Y:S01]  /*55a0*/  LOP3.LUT P2, RZ, R66, 0xff00, RZ, 0xc0, !PT ;  /* 0x0000ff0042ff7812 */ /* 0x000fe2000784c0ff */
[----:B------:R-:W-:Y:S01]  /*55b0*/  FADD.FTZ R52, -R52, R53 ;  /* 0x0000003534347221 */ /* 0x000fe20000010100 */
[----:B------:R-:W-:Y:S01]  /*55c0*/  FADD.FTZ R0, -R0, R55 ;  /* 0x0000003700007221 */ /* 0x000fe20000010100 */
[----:B------:R-:W-:Y:S01]  /*55d0*/  HADD2.F32 R55, -RZ, R24.H0_H0 ;  /* 0x20000018ff377230 */ /* 0x000fe20000004100 */
[----:B------:R-:W-:Y:S01]  /*55e0*/  UMOV UR4, UR5 ;  /* 0x0000000500047c82 */ /* 0x000fe20008000000 */
[----:B------:R-:W-:Y:S01]  /*55f0*/  FFMA.FTZ R178, R148, R52, R163 ;  /* 0x0000003494b27223 */ /* 0x000fe200000100a3 */
[----:B------:R-:W-:Y:S01]  /*5600*/  CS2R R52, SRZ ;  /* 0x0000000000347805 */ /* 0x000fe2000001ff00 */
[----:B------:R-:W-:-:S02]  /*5610*/  HFMA2 R163, -RZ, RZ, 0, 0 ;  /* 0x00000000ffa37431 */ /* 0x000fc400000001ff */
[----:B------:R-:W-:Y:S01]  /*5620*/  FFMA.FTZ R54, R148, R0, R55 ;  /* 0x0000000094367223 */ /* 0x000fe20000010037 */
[-C--:B------:R-:W-:Y:S01]  /*5630*/  FMUL.FTZ R178, R178, R149.reuse ;  /* 0x00000095b2b27220 */ /* 0x080fe20000410000 */
[----:B------:R-:W-:Y:S01]  /*5640*/  MOV R0, RZ ;  /* 0x000000ff00007202 */ /* 0x000fe20000000f00 */
[--C-:B-----5:R-:W-:Y:S02]  /*5650*/  @P1 HADD2.F32 R55, -RZ, R40.reuse.H0_H0 ;  /* 0x20000028ff371230 */ /* 0x120fe40000004100 */
[----:B------:R-:W-:Y:S01]  /*5660*/  FMUL.FTZ R54, R54, R149 ;  /* 0x0000009536367220 */ /* 0x000fe20000410000 */
[----:B------:R-:W-:Y:S02]  /*5670*/  @P2 HADD2.F32 R40, -RZ, R40.H1_H1 ;  /* 0x30000028ff282230 */ /* 0x000fe40000004100 */
[----:B------:R-:W-:Y:S01]  /*5680*/  FMUL.FTZ R187, R178, UR4 ;  /* 0x00000004b2bb7c20 */ /* 0x000fe20008410000 */
[--C-:B------:R-:W-:Y:S02]  /*5690*/  @P1 HADD2.F32 R195, -RZ, R4.reuse.H0_H0 ;  /* 0x20000004ffc31230 */ /* 0x100fe40000004100 */
[----:B------:R-:W-:Y:S01]  /*56a0*/  FMUL.FTZ R54, R54, UR4 ;  /* 0x0000000436367c20 */ /* 0x000fe20008410000 */
[----:B------:R-:W-:Y:S01]  /*56b0*/  LOP3.LUT P6, RZ, R66, 0xff0000, RZ, 0xc0, !PT ;  /* 0x00ff000042ff7812 */ /* 0x000fe200078cc0ff */
[----:B------:R-:W-:Y:S01]  /*56c0*/  @P2 FMUL.FTZ R0, R187, R40 ;  /* 0x00000028bb002220 */ /* 0x000fe20000410000 */
[--C-:B------:R-:W-:Y:S01]  /*56d0*/  FFMA.FTZ R40, R167, R165, R158.reuse ;  /* 0x000000a5a7287223 */ /* 0x100fe2000001009e */
[----:B------:R-:W-:Y:S01]  /*56e0*/  @P1 FMUL.FTZ R163, R54, R55 ;  /* 0x0000003736a31220 */ /* 0x000fe20000410000 */
[----:B------:R-:W-:Y:S01]  /*56f0*/  @P1 FMUL.FTZ R52, R195, R54 ;  /* 0x00000036c3341220 */ /* 0x000fe20000410000 */
[----:B------:R-:W-:Y:S01]  /*5700*/  LOP3.LUT P5, RZ, R66, 0xff000000, RZ, 0xc0, !PT ;  /* 0xff00000042ff7812 */ /* 0x000fe200078ac0ff */
[----:B------:R-:W-:Y:S01]  /*5710*/  FADD.FTZ R40, -R40, R51 ;  /* 0x0000003328287221 */ /* 0x000fe20000010100 */
[----:B------:R-:W-:Y:S01]  /*5720*/  ISETP.GE.U32.AND P1, PT, R66, RZ, PT ;  /* 0x000000ff4200720c */ /* 0x000fe20003f26070 */
[----:B------:R-:W-:Y:S01]  /*5730*/  FFMA.FTZ R66, R167, R191, R158 ;  /* 0x000000bfa7427223 */ /* 0x000fe2000001009e */
[----:B------:R-:W-:-:S02]  /*5740*/  @P2 HADD2.F32 R180, -RZ, R4.H1_H1 ;  /* 0x30000004ffb42230 */ /* 0x000fc40000004100 */
[C-C-:B------:R-:W-:Y:S01]  /*5750*/  FFMA.FTZ R185, R167.reuse, R185, R158.reuse ;  /* 0x000000b9a7b97223 */ /* 0x140fe2000001009e */
[--C-:B------:R-:W-:Y:S02]  /*5760*/  HADD2.F32 R51, -RZ, R25.reuse.H0_H0 ;  /* 0x20000019ff337230 */ /* 0x100fe40000004100 */
[C-C-:B------:R-:W-:Y:S01]  /*5770*/  FFMA.FTZ R176, R167.reuse, R176, R158.reuse ;  /* 0x000000b0a7b07223 */ /* 0x140fe2000001009e */
[----:B------:R-:W-:Y:S01]  /*5780*/  FFMA.FTZ R189, R167, R189, R158 ;  /* 0x000000bda7bd7223 */ /* 0x000fe2000001009e */
[----:B------:R-:W-:Y:S01]  /*5790*/  FADD.FTZ R66, -R66, R45 ;  /* 0x0000002d42427221 */ /* 0x000fe20000010100 */
[C---:B------:R-:W-:Y:S01]  /*57a0*/  LOP3.LUT P4, RZ, R67.reuse, 0xff, RZ, 0xc0, !PT ;  /* 0x000000ff43ff7812 */ /* 0x040fe2000788c0ff */
[----:B------:R-:W-:Y:S01]  /*57b0*/  HADD2.F32 R45, -RZ, R25.H1_H1 ;  /* 0x30000019ff2d7230 */ /* 0x000fe20000004100 */
[----:B------:R-:W-:Y:S01]  /*57c0*/  LOP3.LUT P3, RZ, R67, 0xff00, RZ, 0xc0, !PT ;  /* 0x0000ff0043ff7812 */ /* 0x000fe2000786c0ff */
[----:B------:R-:W-:Y:S01]  /*57d0*/  @P2 FMUL.FTZ R53, R180, R187 ;  /* 0x000000bbb4352220 */ /* 0x000fe20000410000 */
[----:B------:R-:W-:Y:S01]  /*57e0*/  FADD.FTZ R185, -R185, R50 ;  /* 0x00000032b9b97221 */ /* 0x000fe20000010100 */
[----:B------:R-:W-:Y:S01]  /*57f0*/  FFMA.FTZ R40, R148, R40, R51 ;  /* 0x0000002894287223 */ /* 0x000fe20000010033 */
[C---:B------:R-:W-:Y:S01]  /*5800*/  LOP3.LUT P2, RZ, R67.reuse, 0xff0000, RZ, 0xc0, !PT ;  /* 0x00ff000043ff7812 */ /* 0x040fe2000784c0ff */
[--C-:B------:R-:W-:Y:S01]  /*5810*/  HADD2.F32 R51, -RZ, R26.reuse.H1_H1 ;  /* 0x3000001aff337230 */ /* 0x100fe20000004100 */
[----:B------:R-:W-:Y:S01]  /*5820*/  ISETP.GE.U32.AND.EX P1, PT, R67, 0x1000000, PT, P1 ;  /* 0x010000004300780c */ /* 0x000fe20003f26110 */
[----:B------:R-:W-:Y:S01]  /*5830*/  FADD.FTZ R50, -R176, R47 ;  /* 0x0000002fb0327221 */ /* 0x000fe20000010100 */
[----:B------:R-:W-:Y:S01]  /*5840*/  FADD.FTZ R54, -R189, R46 ;  /* 0x0000002ebd367221 */ /* 0x000fe20000010100 */
[----:B------:R-:W-:-:S02]  /*5850*/  HADD2.F32 R47, -RZ, R26.H0_H0 ;  /* 0x2000001aff2f7230 */ /* 0x000fc40000004100 */
[C---:B------:R-:W-:Y:S01]  /*5860*/  FFMA.FTZ R46, R148.reuse, R185, R45 ;  /* 0x000000b9942e7223 */ /* 0x040fe2000001002d */
[----:B------:R-:W-:Y:S01]  /*5870*/  FFMA.FTZ R193, R167, R193, R158 ;  /* 0x000000c1a7c17223 */ /* 0x000fe2000001009e */
[C---:B------:R-:W-:Y:S01]  /*5880*/  FFMA.FTZ R54, R148.reuse, R54, R51 ;  /* 0x0000003694367223 */ /* 0x040fe20000010033 */
[--C-:B------:R-:W-:Y:S02]  /*5890*/  HADD2.F32 R55, -RZ, R27.reuse.H0_H0 ;  /* 0x2000001bff377230 */ /* 0x100fe40000004100 */
[----:B------:R-:W-:Y:S01]  /*58a0*/  FFMA.FTZ R50, R148, R50, R47 ;  /* 0x0000003294327223 */ /* 0x000fe2000001002f */
[----:B------:R-:W-:Y:S02]  /*58b0*/  HADD2.F32 R67, -RZ, R27.H1_H1 ;  /* 0x3000001bff437230 */ /* 0x000fe40000004100 */
[----:B------:R-:W-:Y:S01]  /*58c0*/  FMUL.FTZ R46, R46, R149 ;  /* 0x000000952e2e7220 */ /* 0x000fe20000410000 */
[----:B------:R-:W-:Y:S01]  /*58d0*/  FADD.FTZ R182, -R193, R44 ;  /* 0x0000002cc1b67221 */ /* 0x000fe20000010100 */
[----:B------:R-:W-:-:S02]  /*58e0*/  @P6 HADD2.F32 R44, -RZ, R41.H0_H0 ;  /* 0x20000029ff2c6230 */ /* 0x000fc40000004100 */
[-C--:B------:R-:W-:Y:S01]  /*58f0*/  FMUL.FTZ R40, R40, R149.reuse ;  /* 0x0000009528287220 */ /* 0x080fe20000410000 */
[-C--:B------:R-:W-:Y:S01]  /*5900*/  FMUL.FTZ R54, R54, R149.reuse ;  /* 0x0000009536367220 */ /* 0x080fe20000410000 */
[----:B------:R-:W-:Y:S02]  /*5910*/  @P5 HADD2.F32 R41, -RZ, R41.H1_H1 ;  /* 0x30000029ff295230 */ /* 0x000fe40000004100 */
[----:B------:R-:W-:Y:S01]  /*5920*/  FMUL.FTZ R176, R46, UR4 ;  /* 0x000000042eb07c20 */ /* 0x000fe20008410000 */
[--C-:B------:R-:W-:Y:S02]  /*5930*/  @P4 HADD2.F32 R47, -RZ, R42.reuse.H0_H0 ;  /* 0x2000002aff2f4230 */ /* 0x100fe40000004100 */
[----:B------:R-:W-:Y:S01]  /*5940*/  FMUL.FTZ R50, R50, R149 ;  /* 0x0000009532327220 */ /* 0x000fe20000410000 */
[----:B------:R-:W-:Y:S02]  /*5950*/  @P3 HADD2.F32 R51, -RZ, R42.H1_H1 ;  /* 0x3000002aff333230 */ /* 0x000fe40000004100 */
[C---:B------:R-:W-:Y:S01]  /*5960*/  FFMA.FTZ R180, R148.reuse, R66, R55 ;  /* 0x0000004294b47223 */ /* 0x040fe20000010037 */
[----:B------:R-:W-:Y:S01]  /*5970*/  FFMA.FTZ R182, R148, R182, R67 ;  /* 0x000000b694b67223 */ /* 0x000fe20000010043 */
[----:B------:R-:W-:-:S02]  /*5980*/  @P6 HADD2.F32 R42, -RZ, R5.H0_H0 ;  /* 0x20000005ff2a6230 */ /* 0x000fc40000004100 */
[----:B------:R-:W-:Y:S01]  /*5990*/  FMUL.FTZ R67, R40, UR4 ;  /* 0x0000000428437c20 */ /* 0x000fe20008410000 */
[--C-:B------:R-:W-:Y:S02]  /*59a0*/  @P2 HADD2.F32 R55, -RZ, R43.reuse.H0_H0 ;  /* 0x2000002bff372230 */ /* 0x100fe40000004100 */
[----:B------:R-:W-:Y:S01]  /*59b0*/  FMUL.FTZ R54, R54, UR4 ;  /* 0x0000000436367c20 */ /* 0x000fe20008410000 */
[----:B------:R-:W-:Y:S02]  /*59c0*/  @P1 HADD2.F32 R46, -RZ, R43.H1_H1 ;  /* 0x3000002bff2e1230 */ /* 0x000fe40000004100 */
[----:B------:R-:W-:Y:S02]  /*59d0*/  HFMA2 R66, -RZ, RZ, 0, 0 ;  /* 0x00000000ff427431 */ /* 0x000fe400000001ff */
[----:B------:R-:W-:Y:S02]  /*59e0*/  @P4 HADD2.F32 R43, -RZ, R6.H0_H0 ;  /* 0x20000006ff2b4230 */ /* 0x000fe40000004100 */
[----:B------:R-:W-:Y:S01]  /*59f0*/  @P5 FMUL.FTZ R66, R176, R41 ;  /* 0x00000029b0425220 */ /* 0x000fe20000410000 */
[----:B------:R-:W-:Y:S01]  /*5a00*/  FMUL.FTZ R50, R50, UR4 ;  /* 0x0000000432327c20 */ /* 0x000fe20008410000 */
[----:B------:R-:W-:Y:S01]  /*5a10*/  MOV R45, RZ ;  /* 0x000000ff002d7202 */ /* 0x000fe20000000f00 */
[----:B------:R-:W-:-:S02]  /*5a20*/  @P5 HADD2.F32 R41, -RZ, R5.H1_H1 ;  /* 0x30000005ff295230 */ /* 0x000fc40000004100 */
[----:B------:R-:W-:Y:S02]  /*5a30*/  HFMA2 R178, -RZ, RZ, 0, 0 ;  /* 0x00000000ffb27431 */ /* 0x000fe400000001ff */
[----:B------:R-:W-:Y:S01]  /*5a40*/  @P6 FMUL.FTZ R45, R42, R67 ;  /* 0x000000432a2d6220 */ /* 0x000fe20000410000 */
[----:B------:R-:W-:Y:S01]  /*5a50*/  @P3 FMUL.FTZ R178, R54, R51 ;  /* 0x0000003336b23220 */ /* 0x000fe20000410000 */
[-C--:B------:R-:W-:Y:S01]  /*5a60*/  FMUL.FTZ R180, R180, R149.reuse ;  /* 0x00000095b4b47220 */ /* 0x080fe20000410000 */
[----:B------:R-:W-:Y:S01]  /*5a70*/  FMUL.FTZ R182, R182, R149 ;  /* 0x00000095b6b67220 */ /* 0x000fe20000410000 */
[----:B------:R-:W-:Y:S01]  /*5a80*/  HFMA2 R185, -RZ, RZ, 0, 0 ;  /* 0x00000000ffb97431 */ /* 0x000fe200000001ff */
[----:B------:R-:W-:Y:S01]  /*5a90*/  MOV R42, RZ ;  /* 0x000000ff002a7202 */ /* 0x000fe20000000f00 */
[----:B------:R-:W-:Y:S02]  /*5aa0*/  @P3 HADD2.F32 R51, -RZ, R6.H1_H1 ;  /* 0x30000006ff333230 */ /* 0x000fe40000004100 */
[----:B------:R-:W-:Y:S01]  /*5ab0*/  @P4 FMUL.FTZ R185, R50, R47 ;  /* 0x0000002f32b94220 */ /* 0x000fe20000410000 */
[----:B------:R-:W-:Y:S01]  /*5ac0*/  @P4 FMUL.FTZ R42, R43, R50 ;  /* 0x000000322b2a4220 */ /* 0x000fe20000410000 */
[----:B------:R-:W-:Y:S01]  /*5ad0*/  MOV R40, RZ ;  /* 0x000000ff00287202 */ /* 0x000fe20000000f00 */
[----:B------:R-:W-:-:S02]  /*5ae0*/  @P2 HADD2.F32 R187, -RZ, R7.H0_H0 ;  /* 0x20000007ffbb2230 */ /* 0x000fc40000004100 */
[----:B------:R-:W-:Y:S01]  /*5af0*/  @P5 FMUL.FTZ R40, R41, R176 ;  /* 0x000000b029285220 */ /* 0x000fe20000410000 */
[----:B------:R-:W-:Y:S02]  /*5b00*/  @P1 HADD2.F32 R50, -RZ, R7.H1_H1 ;  /* 0x30000007ff321230 */ /* 0x000fe40000004100 */
[----:B------:R-:W-:Y:S01]  /*5b10*/  FMUL.FTZ R180, R180, UR4 ;  /* 0x00000004b4b47c20 */ /* 0x000fe20008410000 */
[----:B------:R-:W-:Y:S01]  /*5b20*/  FMUL.FTZ R47, R182, UR4 ;  /* 0x00000004b62f7c20 */ /* 0x000fe20008410000 */
[----:B------:R-:W-:Y:S01]  /*5b30*/  HFMA2 R165, -RZ, RZ, 0, 0 ;  /* 0x00000000ffa57431 */ /* 0x000fe200000001ff */
[----:B------:R-:W-:Y:S01]  /*5b40*/  MOV R41, RZ ;  /* 0x000000ff00297202 */ /* 0x000fe20000000f00 */
[----:B------:R-:W-:Y:S01]  /*5b50*/  @P6 FMUL.FTZ R165, R67, R44 ;  /* 0x0000002c43a56220 */ /* 0x000fe20000410000 */
        /* <DEDUP_REMOVED lines=8> */
[----:B------:R-:W-:-:S02]  /*5be0*/  HFMA2 R176, -RZ, RZ, 0, 0 ;  /* 0x00000000ffb07431 */ /* 0x000fc400000001ff */
[----:B------:R-:W-:Y:S01]  /*5bf0*/  @P2 FMUL.FTZ R67, R180, R55 ;  /* 0x00000037b4432220 */ /* 0x000fe20000410000 */
[----:B------:R-:W-:Y:S01]  /*5c00*/  @P1 FMUL.FTZ R176, R47, R46 ;  /* 0x0000002e2fb01220 */ /* 0x000fe20000410000 */
[----:B------:R-:W-:Y:S02]  /*5c10*/  F2FP.F16.F32.PACK_AB R40, R53, R52 ;  /* 0x000000343528723e */ /* 0x000fe400000000ff */
[----:B------:R-:W-:Y:S01]  /*5c20*/  F2FP.F16.F32.PACK_AB R43, R44, R43 ;  /* 0x0000002b2c2b723e */ /* 0x000fe200000000ff */
[----:B------:R-:W-:Y:S06]  /*5c30*/  BRA `(.L_x_1989) ;  /* 0x0000000400bc7947 */ /* 0x000fec0003800000 */
.L_x_1988:
[C-C-:B------:R-:W-:Y:S01]  /*5c40*/  FFMA.FTZ R0, R167.reuse, R0, R158.reuse ;  /* 0x00000000a7007223 */ /* 0x140fe2000001009e */
[----:B------:R-:W-:Y:S01]  /*5c50*/  LOP3.LUT P1, RZ, R66, 0xff, RZ, 0xc0, !PT ;  /* 0x000000ff42ff7812 */ /* 0x000fe2000782c0ff */
[--C-:B------:R-:W-:Y:S02]  /*5c60*/  HADD2.F32 R37, -RZ, R24.reuse.H0_H0 ;  /* 0x20000018ff257230 */ /* 0x100fe40000004100 */
[----:B------:R-:W-:Y:S01]  /*5c70*/  FFMA.FTZ R36, R167, R187, R158 ;  /* 0x000000bba7247223 */ /* 0x000fe2000001009e */
[----:B------:R-:W-:Y:S01]  /*5c80*/  FADD.FTZ R55, -R0, R55 ;  /* 0x0000003700377221 */ /* 0x000fe20000010100 */
[----:B------:R-:W-:Y:S01]  /*5c90*/  LOP3.LUT P2, RZ, R66, 0xff00, RZ, 0xc0, !PT ;  /* 0x0000ff0042ff7812 */ /* 0x000fe2000784c0ff */
[----:B------:R-:W-:Y:S02]  /*5ca0*/  HADD2.F32 R0, -RZ, R24.H1_H1 ;  /* 0x30000018ff007230 */ /* 0x000fe40000004100 */
[----:B------:R-:W-:Y:S01]  /*5cb0*/  FADD.FTZ R53, -R36, R53 ;  /* 0x0000003524357221 */ /* 0x000fe20000010100 */
[----:B------:R-:W-:Y:S01]  /*5cc0*/  FFMA.FTZ R54, R148, R55, R37 ;  /* 0x0000003794367223 */ /* 0x000fe20000010025 */
[----:B------:R-:W-:Y:S01]  /*5cd0*/  UMOV UR4, UR5 ;  /* 0x0000000500047c82 */ /* 0x000fe20008000000 */
[----:B------:R-:W-:-:S02]  /*5ce0*/  HFMA2 R163, -RZ, RZ, 0, 0 ;  /* 0x00000000ffa37431 */ /* 0x000fc400000001ff */
[----:B------:R-:W-:Y:S01]  /*5cf0*/  FFMA.FTZ R180, R148, R53, R0 ;  /* 0x0000003594b47223 */ /* 0x000fe20000010000 */
[-C--:B------:R-:W-:Y:S01]  /*5d00*/  FMUL.FTZ R36, R54, R149.reuse ;  /* 0x0000009536247220 */ /* 0x080fe20000410000 */
[----:B------:R-:W-:Y:S01]  /*5d10*/  CS2R R52, SRZ ;  /* 0x0000000000347805 */ /* 0x000fe2000001ff00 */
[----:B-----5:R-:W-:Y:S02]  /*5d20*/  @P1 HADD2.F32 R39, -RZ, R40.H0_H0 ;  /* 0x20000028ff271230 */ /* 0x020fe40000004100 */
[----:B------:R-:W-:Y:S01]  /*5d30*/  FMUL.FTZ R37, R180, R149 ;  /* 0x00000095b4257220 */ /* 0x000fe20000410000 */
[----:B------:R-:W-:Y:S02]  /*5d40*/  @P1 HADD2.F32 R55, -RZ, R4.H0_H0 ;  /* 0x20000004ff371230 */ /* 0x000fe40000004100 */
[----:B------:R-:W-:Y:S01]  /*5d50*/  FMUL.FTZ R36, R36, UR4 ;  /* 0x0000000424247c20 */ /* 0x000fe20008410000 */
[----:B------:R-:W-:Y:S02]  /*5d60*/  @P2 HADD2.F32 R40, -RZ, R40.H1_H1 ;  /* 0x30000028ff282230 */ /* 0x000fe40000004100 */
[----:B------:R-:W-:Y:S01]  /*5d70*/  FMUL.FTZ R37, R37, UR4 ;  /* 0x0000000425257c20 */ /* 0x000fe20008410000 */
[----:B------:R-:W-:-:S02]  /*5d80*/  @P2 HADD2.F32 R38, -RZ, R4.H1_H1 ;  /* 0x30000004ff262230 */ /* 0x000fc40000004100 */
[-C--:B------:R-:W-:Y:S01]  /*5d90*/  @P1 FMUL.FTZ R163, R39, R36.reuse ;  /* 0x0000002427a31220 */ /* 0x080fe20000410000 */
[----:B------:R-:W-:Y:S01]  /*5da0*/  @P1 FMUL.FTZ R53, R55, R36 ;  /* 0x0000002437351220 */ /* 0x000fe20000410000 */
[C-C-:B------:R-:W-:Y:S01]  /*5db0*/  FFMA.FTZ R36, R167.reuse, R165, R158.reuse ;  /* 0x000000a5a7247223 */ /* 0x140fe2000001009e */
[----:B------:R-:W-:Y:S01]  /*5dc0*/  MOV R0, RZ ;  /* 0x000000ff00007202 */ /* 0x000fe20000000f00 */
[-C--:B------:R-:W-:Y:S01]  /*5dd0*/  @P2 FMUL.FTZ R0, R40, R37.reuse ;  /* 0x0000002528002220 */ /* 0x080fe20000410000 */
[----:B------:R-:W-:Y:S01]  /*5de0*/  @P2 FMUL.FTZ R52, R38, R37 ;  /* 0x0000002526342220 */ /* 0x000fe20000410000 */
[----:B------:R-:W-:Y:S01]  /*5df0*/  FADD.FTZ R51, -R36, R51 ;  /* 0x0000003324337221 */ /* 0x000fe20000010100 */
[C-C-:B------:R-:W-:Y:S01]  /*5e00*/  FFMA.FTZ R189, R167.reuse, R189, R158.reuse ;  /* 0x000000bda7bd7223 */ /* 0x140fe2000001009e */
[--C-:B------:R-:W-:Y:S01]  /*5e10*/  HADD2.F32 R37, -RZ, R25.reuse.H0_H0 ;  /* 0x20000019ff257230 */ /* 0x100fe20000004100 */
[C---:B------:R-:W-:Y:S01]  /*5e20*/  LOP3.LUT P6, RZ, R66.reuse, 0xff0000, RZ, 0xc0, !PT ;  /* 0x00ff000042ff7812 */ /* 0x040fe200078cc0ff */
[C-C-:B------:R-:W-:Y:S01]  /*5e30*/  FFMA.FTZ R36, R167.reuse, R191, R158.reuse ;  /* 0x000000bfa7247223 */ /* 0x140fe2000001009e */
[----:B------:R-:W-:Y:S01]  /*5e40*/  LOP3.LUT P5, RZ, R66, 0xff000000, RZ, 0xc0, !PT ;  /* 0xff00000042ff7812 */ /* 0x000fe200078ac0ff */
[C-C-:B------:R-:W-:Y:S01]  /*5e50*/  FFMA.FTZ R185, R167.reuse, R185, R158.reuse ;  /* 0x000000b9a7b97223 */ /* 0x140fe2000001009e */
[----:B------:R-:W-:Y:S01]  /*5e60*/  FFMA.FTZ R176, R167, R176, R158 ;  /* 0x000000b0a7b07223 */ /* 0x000fe2000001009e */
[----:B------:R-:W-:Y:S01]  /*5e70*/  FADD.FTZ R189, -R189, R46 ;  /* 0x0000002ebdbd7221 */ /* 0x000fe20000010100 */
[----:B------:R-:W-:Y:S01]  /*5e80*/  FADD.FTZ R45, -R36, R45 ;  /* 0x0000002d242d7221 */ /* 0x000fe20000010100 */
[----:B------:R-:W-:Y:S01]  /*5e90*/  FFMA.FTZ R46, R148, R51, R37 ;  /* 0x00000033942e7223 */ /* 0x000fe20000010025 */
[----:B------:R-:W-:-:S02]  /*5ea0*/  HADD2.F32 R37, -RZ, R25.H1_H1 ;  /* 0x30000019ff257230 */ /* 0x000fc40000004100 */
[----:B------:R-:W-:Y:S01]  /*5eb0*/  FADD.FTZ R185, -R185, R50 ;  /* 0x00000032b9b97221 */ /* 0x000fe20000010100 */
[--C-:B------:R-:W-:Y:S02]  /*5ec0*/  HADD2.F32 R36, -RZ, R26.reuse.H0_H0 ;  /* 0x2000001aff247230 */ /* 0x100fe40000004100 */
[----:B------:R-:W-:Y:S01]  /*5ed0*/  FADD.FTZ R39, -R176, R47 ;  /* 0x0000002fb0277221 */ /* 0x000fe20000010100 */
[----:B------:R-:W-:Y:S01]  /*5ee0*/  ISETP.GE.U32.AND P1, PT, R66, RZ, PT ;  /* 0x000000ff4200720c */ /* 0x000fe20003f26070 */
[----:B------:R-:W-:Y:S01]  /*5ef0*/  HADD2.F32 R40, -RZ, R27.H0_H0 ;  /* 0x2000001bff287230 */ /* 0x000fe20000004100 */
[C---:B------:R-:W-:Y:S01]  /*5f00*/  LOP3.LUT P4, RZ, R67.reuse, 0xff, RZ, 0xc0, !PT ;  /* 0x000000ff43ff7812 */ /* 0x040fe2000788c0ff */
[C---:B------:R-:W-:Y:S01]  /*5f10*/  FFMA.FTZ R47, R148.reuse, R185, R37 ;  /* 0x000000b9942f7223 */ /* 0x040fe20000010025 */
[----:B------:R-:W-:Y:S01]  /*5f20*/  FFMA.FTZ R50, R148, R39, R36 ;  /* 0x0000002794327223 */ /* 0x000fe20000010024 */
[C---:B------:R-:W-:Y:S01]  /*5f30*/  LOP3.LUT P2, RZ, R67.reuse, 0xff0000, RZ, 0xc0, !PT ;  /* 0x00ff000043ff7812 */ /* 0x040fe2000784c0ff */
[----:B------:R-:W-:Y:S01]  /*5f40*/  FMUL.FTZ R36, R46, R149 ;  /* 0x000000952e247220 */ /* 0x000fe20000410000 */
[----:B------:R-:W-:Y:S01]  /*5f50*/  ISETP.GE.U32.AND.EX P1, PT, R67, 0x1000000, PT, P1 ;  /* 0x010000004300780c */ /* 0x000fe20003f26110 */
[----:B------:R-:W-:-:S02]  /*5f60*/  HADD2.F32 R38, -RZ, R26.H1_H1 ;  /* 0x3000001aff267230 */ /* 0x000fc40000004100 */
[----:B------:R-:W-:Y:S01]  /*5f70*/  FFMA.FTZ R182, R148, R45, R40 ;  /* 0x0000002d94b67223 */ /* 0x000fe20000010028 */
[----:B------:R-:W-:Y:S01]  /*5f80*/  LOP3.LUT P3, RZ, R67, 0xff00, RZ, 0xc0, !PT ;  /* 0x0000ff0043ff7812 */ /* 0x000fe2000786c0ff */
[--C-:B------:R-:W-:Y:S02]  /*5f90*/  @P6 HADD2.F32 R39, -RZ, R41.reuse.H0_H0 ;  /* 0x20000029ff276230 */ /* 0x100fe40000004100 */
[----:B------:R-:W-:Y:S01]  /*5fa0*/  FMUL.FTZ R37, R47, R149 ;  /* 0x000000952f257220 */ /* 0x000fe20000410000 */
[----:B------:R-:W-:Y:S02]  /*5fb0*/  @P5 HADD2.F32 R45, -RZ, R41.H1_H1 ;  /* 0x30000029ff2d5230 */ /* 0x000fe40000004100 */
[----:B------:R-:W-:Y:S01]  /*5fc0*/  FFMA.FTZ R193, R167, R193, R158 ;  /* 0x000000c1a7c17223 */ /* 0x000fe2000001009e */
[----:B------:R-:W-:Y:S02]  /*5fd0*/  @P6 HADD2.F32 R41, -RZ, R5.H0_H0 ;  /* 0x20000005ff296230 */ /* 0x000fe40000004100 */
[----:B------:R-:W-:Y:S01]  /*5fe0*/  FMUL.FTZ R36, R36, UR4 ;  /* 0x0000000424247c20 */ /* 0x000fe20008410000 */
[----:B------:R-:W-:Y:S01]  /*5ff0*/  FFMA.FTZ R189, R148, R189, R38 ;  /* 0x000000bd94bd7223 */ /* 0x000fe20000010026 */
[----:B------:R-:W-:Y:S01]  /*6000*/  HFMA2 R165, -RZ, RZ, 0, 0 ;  /* 0x00000000ffa57431 */ /* 0x000fe200000001ff */
[----:B------:R-:W-:Y:S01]  /*6010*/  MOV R40, RZ ;  /* 0x000000ff00287202 */ /* 0x000fe20000000f00 */
[----:B------:R-:W-:Y:S01]  /*6020*/  FMUL.FTZ R38, R37, UR4 ;  /* 0x0000000425267c20 */ /* 0x000fe20008410000 */
[----:B------:R-:W-:Y:S01]  /*6030*/  FADD.FTZ R193, -R193, R44 ;  /* 0x0000002cc1c17221 */ /* 0x000fe20000010100 */
[-C--:B------:R-:W-:Y:S01]  /*6040*/  @P6 FMUL.FTZ R165, R39, R36.reuse ;  /* 0x0000002427a56220 */ /* 0x080fe20000410000 */
[----:B------:R-:W-:Y:S01]  /*6050*/  @P6 FMUL.FTZ R40, R41, R36 ;  /* 0x0000002429286220 */ /* 0x000fe20000410000 */
[----:B------:R-:W-:Y:S01]  /*6060*/  HADD2.F32 R44, -RZ, R27.H1_H1 ;  /* 0x3000001bff2c7230 */ /* 0x000fe20000004100 */
[----:B------:R-:W-:Y:S01]  /*6070*/  CS2R R66, SRZ ;  /* 0x0000000000427805 */ /* 0x000fe2000001ff00 */
[----:B------:R-:W-:Y:S01]  /*6080*/  FMUL.FTZ R36, R50, R149 ;  /* 0x0000009532247220 */ /* 0x000fe20000410000 */
[----:B------:R-:W-:Y:S01]  /*6090*/  @P5 FMUL.FTZ R66, R45, R38 ;  /* 0x000000262d425220 */ /* 0x000fe20000410000 */
[----:B------:R-:W-:-:S02]  /*60a0*/  @P4 HADD2.F32 R51, -RZ, R42.H0_H0 ;  /* 0x2000002aff334230 */ /* 0x000fc40000004100 */
[----:B------:R-:W-:Y:S01]  /*60b0*/  FMUL.FTZ R37, R189, R149 ;  /* 0x00000095bd257220 */ /* 0x000fe20000410000 */
[----:B------:R-:W-:Y:S02]  /*60c0*/  @P4 HADD2.F32 R45, -RZ, R6.H0_H0 ;  /* 0x20000006ff2d4230 */ /* 0x000fe40000004100 */
[----:B------:R-:W-:Y:S01]  /*60d0*/  FMUL.FTZ R36, R36, UR4 ;  /* 0x0000000424247c20 */ /* 0x000fe20008410000 */
[--C-:B------:R-:W-:Y:S02]  /*60e0*/  @P2 HADD2.F32 R55, -RZ, R43.reuse.H0_H0 ;  /* 0x2000002bff372230 */ /* 0x100fe40000004100 */
[----:B------:R-:W-:Y:S01]  /*60f0*/  FFMA.FTZ R193, R148, R193, R44 ;  /* 0x000000c194c17223 */ /* 0x000fe2000001002c */
[----:B------:R-:W-:Y:S01]  /*6100*/  @P1 HADD2.F32 R184, -RZ, R43.H1_H1 ;  /* 0x3000002bffb81230 */ /* 0x000fe20000004100 */
[----:B------:R-:W-:Y:S01]  /*6110*/  MOV R185, RZ ;  /* 0x000000ff00b97202 */ /* 0x000fe20000000f00 */
[----:B------:R-:W-:Y:S02]  /*6120*/  @P5 HADD2.F32 R43, -RZ, R5.H1_H1 ;  /* 0x30000005ff2b5230 */ /* 0x000fe40000004100 */
[----:B------:R-:W-:Y:S01]  /*6130*/  FMUL.FTZ R39, R37, UR4 ;  /* 0x0000000425277c20 */ /* 0x000fe20008410000 */
[----:B------:R-:W-:-:S02]  /*6140*/  @P3 HADD2.F32 R44, -RZ, R42.H1_H1 ;  /* 0x3000002aff2c3230 */ /* 0x000fc40000004100 */
[----:B------:R-:W-:Y:S02]  /*6150*/  HFMA2 R42, -RZ, RZ, 0, 0 ;  /* 0x00000000ff2a7431 */ /* 0x000fe400000001ff */
[-C--:B------:R-:W-:Y:S01]  /*6160*/  @P4 FMUL.FTZ R185, R51, R36.reuse ;  /* 0x0000002433b94220 */ /* 0x080fe20000410000 */
[----:B------:R-:W-:Y:S01]  /*6170*/  @P4 FMUL.FTZ R42, R45, R36 ;  /* 0x000000242d2a4220 */ /* 0x000fe20000410000 */
[----:B------:R-:W-:Y:S02]  /*6180*/  HFMA2 R41, -RZ, RZ, 0, 0 ;  /* 0x00000000ff297431 */ /* 0x000fe400000001ff */
[-C--:B------:R-:W-:Y:S01]  /*6190*/  FMUL.FTZ R36, R182, R149.reuse ;  /* 0x00000095b6247220 */ /* 0x080fe20000410000 */
[----:B------:R-:W-:Y:S01]  /*61a0*/  FMUL.FTZ R37, R193, R149 ;  /* 0x00000095c1257220 */ /* 0x000fe20000410000 */
[----:B------:R-:W-:Y:S01]  /*61b0*/  @P5 FMUL.FTZ R41, R43, R38 ;  /* 0x000000262b295220 */ /* 0x000fe20000410000 */
[----:B------:R-:W-:Y:S01]  /*61c0*/  @P3 HADD2.F32 R38, -RZ, R6.H1_H1 ;  /* 0x30000006ff263230 */ /* 0x000fe20000004100 */
[----:B------:R-:W-:Y:S01]  /*61d0*/  MOV R178, RZ ;  /* 0x000000ff00b27202 */ /* 0x000fe20000000f00 */
[----:B------:R-:W-:-:S02]  /*61e0*/  @P2 HADD2.F32 R51, -RZ, R7.H0_H0 ;  /* 0x20000007ff332230 */ /* 0x000fc40000004100 */
[----:B------:R-:W-:Y:S01]  /*61f0*/  FMUL.FTZ R36, R36, UR4 ;  /* 0x0000000424247c20 */ /* 0x000fe20008410000 */
[----:B------:R-:W-:Y:S02]  /*6200*/  @P1 HADD2.F32 R186, -RZ, R7.H1_H1 ;  /* 0x30000007ffba1230 */ /* 0x000fe40000004100 */
[----:B------:R-:W-:Y:S01]  /*6210*/  FMUL.FTZ R37, R37, UR4 ;  /* 0x0000000425257c20 */ /* 0x000fe20008410000 */
[-C--:B------:R-:W-:Y:S01]  /*6220*/  @P3 FMUL.FTZ R178, R44, R39.reuse ;  /* 0x000000272cb23220 */ /* 0x080fe20000410000 */
[----:B------:R-:W-:Y:S01]  /*6230*/  HFMA2 R43, -RZ, RZ, 0, 0 ;  /* 0x00000000ff2b7431 */ /* 0x000fe200000001ff */
[----:B------:R-:W-:Y:S01]  /*6240*/  CS2R R44, SRZ ;  /* 0x00000000002c7805 */ /* 0x000fe2000001ff00 */
[----:B------:R-:W-:Y:S01]  /*6250*/  @P3 FMUL.FTZ R43, R38, R39 ;  /* 0x00000027262b3220 */ /* 0x000fe20000410000 */
[-C--:B------:R-:W-:Y:S01]  /*6260*/  @P2 FMUL.FTZ R44, R51, R36.reuse ;  /* 0x00000024332c2220 */ /* 0x080fe20000410000 */
[-C--:B------:R-:W-:Y:S01]  /*6270*/  @P1 FMUL.FTZ R45, R186, R37.reuse ;  /* 0x00000025ba2d1220 */ /* 0x080fe20000410000 */
[----:B------:R-:W-:Y:S01]  /*6280*/  MOV R176, RZ ;  /* 0x000000ff00b07202 */ /* 0x000fe20000000f00 */
        /* <DEDUP_REMOVED lines=10> */
.L_x_1989:
        /* <DEDUP_REMOVED lines=14> */
[--C-:B------:R-:W-:Y:S01]  /*6410*/  FFMA.FTZ R181, R167, R181, R158.reuse ;  /* 0x000000b5a7b57223 */ /* 0x100fe2000001009e */
[----:B------:R-:W-:Y:S01]  /*6420*/  ISETP.NE.U32.AND P3, PT, R36, RZ, PT ;  /* 0x000000ff2400720c */ /* 0x000fe20003f65070 */
[----:B------:R-:W-:Y:S01]  /*6430*/  FADD.FTZ R52, -R160, R183 ;  /* 0x000000b7a0347221 */ /* 0x000fe20000010100 */
[----:B------:R-:W-:Y:S01]  /*6440*/  ISETP.NE.U32.AND P4, PT, R37, RZ, PT ;  /* 0x000000ff2500720c */ /* 0x000fe20003f85070 */
[--C-:B------:R-:W-:Y:S01]  /*6450*/  HADD2.F32 R37, -RZ, R28.reuse.H0_H0 ;  /* 0x2000001cff257230 */ /* 0x100fe20000004100 */
[----:B------:R-:W-:Y:S01]  /*6460*/  ISETP.NE.AND.EX P3, PT, RZ, RZ, PT, P3 ;  /* 0x000000ffff00720c */ /* 0x000fe20003f65330 */
[----:B------:R-:W-:Y:S01]  /*6470*/  FFMA.FTZ R179, R167, R179, R158 ;  /* 0x000000b3a7b37223 */ /* 0x000fe2000001009e */
[----:B------:R-:W-:Y:S01]  /*6480*/  LOP3.LUT R36, R64, 0xff0000, RZ, 0xc0, !PT ;  /* 0x00ff000040247812 */ /* 0x000fe200078ec0ff */
[----:B------:R-:W-:Y:S01]  /*6490*/  HADD2.F32 R39, -RZ, R28.H1_H1 ;  /* 0x3000001cff277230 */ /* 0x000fe20000004100 */
[----:B------:R-:W-:Y:S01]  /*64a0*/  ISETP.NE.AND.EX P4, PT, RZ, RZ, PT, P4 ;  /* 0x000000ffff00720c */ /* 0x000fe20003f85340 */
[----:B------:R-:W-:Y:S01]  /*64b0*/  FADD.FTZ R54, -R181, R174 ;  /* 0x000000aeb5367221 */ /* 0x000fe20000010100 */
[----:B------:R-:W-:Y:S01]  /*64c0*/  ISETP.NE.U32.AND P2, PT, R36, RZ, PT ;  /* 0x000000ff2400720c */ /* 0x000fe20003f45070 */
[----:B------:R-:W-:Y:S01]  /*64d0*/  FFMA.FTZ R52, R148, R52, R37 ;  /* 0x0000003494347223 */ /* 0x000fe20000010025 */
[----:B------:R-:W-:-:S02]  /*64e0*/  HADD2.F32 R41, -RZ, R29.H0_H0 ;  /* 0x2000001dff297230 */ /* 0x000fc40000004100 */
[----:B------:R-:W-:Y:S01]  /*64f0*/  FADD.FTZ R172, -R179, R172 ;  /* 0x000000acb3ac7221 */ /* 0x000fe20000010100 */
[----:B------:R-:W-:Y:S01]  /*6500*/  FFMA.FTZ R54, R148, R54, R39 ;  /* 0x0000003694367223 */ /* 0x000fe20000010027 */
[----:B------:R-:W-:Y:S01]  /*6510*/  ISETP.NE.AND.EX P2, PT, RZ, RZ, PT, P2 ;  /* 0x000000ffff00720c */ /* 0x000fe20003f45320 */
[-C--:B------:R-:W-:Y:S01]  /*6520*/  FMUL.FTZ R36, R52, R149.reuse ;  /* 0x0000009534247220 */ /* 0x080fe20000410000 */
[----:B------:R-:W-:Y:S01]  /*6530*/  FFMA.FTZ R172, R148, R172, R41 ;  /* 0x000000ac94ac7223 */ /* 0x000fe20000010029 */
[----:B-----5:R-:W-:Y:S02]  /*6540*/  @P3 HADD2.F32 R37, -RZ, R44.H0_H0 ;  /* 0x2000002cff253230 */ /* 0x020fe40000004100 */
[----:B------:R-:W-:Y:S01]  /*6550*/  FMUL.FTZ R38, R54, R149 ;  /* 0x0000009536267220 */ /* 0x000fe20000410000 */
[----:B------:R-:W-:Y:S02]  /*6560*/  @P3 HADD2.F32 R41, -RZ, R8.H0_H0 ;  /* 0x20000008ff293230 */ /* 0x000fe40000004100 */
[----:B------:R-:W-:Y:S01]  /*6570*/  FMUL.FTZ R36, R36, UR4 ;  /* 0x0000000424247c20 */ /* 0x000fe20008410000 */
[----:B------:R-:W-:-:S02]  /*6580*/  @P4 HADD2.F32 R44, -RZ, R44.H1_H1 ;  /* 0x3000002cff2c4230 */ /* 0x000fc40000004100 */
[----:B------:R-:W-:Y:S02]  /*6590*/  HFMA2 R153, -RZ, RZ, 0, 0 ;  /* 0x00000000ff997431 */ /* 0x000fe400000001ff */
[----:B------:R-:W-:Y:S01]  /*65a0*/  @P4 HADD2.F32 R42, -RZ, R8.H1_H1 ;  /* 0x30000008ff2a4230 */ /* 0x000fe20000004100 */
[----:B------:R-:W-:Y:S01]  /*65b0*/  MOV R40, RZ ;  /* 0x000000ff00287202 */ /* 0x000fe20000000f00 */
[----:B------:R-:W-:Y:S01]  /*65c0*/  FMUL.FTZ R39, R38, UR4 ;  /* 0x0000000426277c20 */ /* 0x000fe20008410000 */
[----:B------:R-:W-:Y:S01]  /*65d0*/  @P3 FMUL.FTZ R153, R36, R37 ;  /* 0x0000002524993220 */ /* 0x000fe20000410000 */
[----:B------:R-:W-:Y:S01]  /*65e0*/  @P3 FMUL.FTZ R40, R41, R36 ;  /* 0x0000002429283220 */ /* 0x000fe20000410000 */
[----:B------:R-:W-:Y:S01]  /*65f0*/  FMUL.FTZ R36, R172, R149 ;  /* 0x00000095ac247220 */ /* 0x000fe20000410000 */
[----:B------:R-:W-:Y:S01]  /*6600*/  HFMA2 R160, -RZ, RZ, 0, 0 ;  /* 0x00000000ffa07431 */ /* 0x000fe200000001ff */
[----:B------:R-:W-:Y:S01]  /*6610*/  MOV R43, RZ ;  /* 0x000000ff002b7202 */ /* 0x000fe20000000f00 */
[----:B------:R-:W-:Y:S01]  /*6620*/  @P4 FMUL.FTZ R160, R39, R44 ;  /* 0x0000002c27a04220 */ /* 0x000fe20000410000 */
[----:B------:R-:W-:Y:S01]  /*6630*/  @P4 FMUL.FTZ R43, R42, R39 ;  /* 0x000000272a2b4220 */ /* 0x000fe20000410000 */
[----:B------:R-:W-:-:S02]  /*6640*/  @P2 HADD2.F32 R37, -RZ, R45.H0_H0 ;  /* 0x2000002dff252230 */ /* 0x000fc40000004100 */
[----:B------:R-:W-:Y:S01]  /*6650*/  FMUL.FTZ R36, R36, UR4 ;  /* 0x0000000424247c20 */ /* 0x000fe20008410000 */
[----:B------:R-:W-:Y:S01]  /*6660*/  @P2 HADD2.F32 R39, -RZ, R9.H0_H0 ;  /* 0x20000009ff272230 */ /* 0x000fe20000004100 */
[----:B------:R-:W-:Y:S01]  /*6670*/  LOP3.LUT R38, R64, 0xff000000, RZ, 0xc0, !PT ;  /* 0xff00000040267812 */ /* 0x000fe200078ec0ff */
[----:B------:R-:W-:Y:S01]  /*6680*/  HFMA2 R179, -RZ, RZ, 0, 0 ;  /* 0x00000000ffb37431 */ /* 0x000fe200000001ff */
[----:B------:R-:W-:Y:S01]  /*6690*/  MOV R41, RZ ;  /* 0x000000ff00297202 */ /* 0x000fe20000000f00 */
[----:B------:R-:W-:Y:S01]  /*66a0*/  @P2 FMUL.FTZ R179, R36, R37 ;  /* 0x0000002524b32220 */ /* 0x000fe20000410000 */
[----:B------:R-:W-:Y:S01]  /*66b0*/  @P2 FMUL.FTZ R41, R39, R36 ;  /* 0x0000002427292220 */ /* 0x000fe20000410000 */
[C-C-:B------:R-:W-:Y:S01]  /*66c0*/  FFMA.FTZ R177, R167.reuse, R177, R158.reuse ;  /* 0x000000b1a7b17223 */ /* 0x140fe2000001009e */
[----:B------:R-:W-:Y:S01]  /*66d0*/  ISETP.NE.U32.AND P2, PT, R38, RZ, PT ;  /* 0x000000ff2600720c */ /* 0x000fe20003f45070 */
[----:B------:R-:W-:Y:S01]  /*66e0*/  FFMA.FTZ R171, R167, R171, R158 ;  /* 0x000000aba7ab7223 */ /* 0x000fe2000001009e */
[----:B------:R-:W-:-:S02]  /*66f0*/  HADD2.F32 R37, -RZ, R29.H1_H1 ;  /* 0x3000001dff257230 */ /* 0x000fc40000004100 */
[----:B------:R-:W-:Y:S01]  /*6700*/  FADD.FTZ R177, -R177, R170 ;  /* 0x000000aab1b17221 */ /* 0x000fe20000010100 */
[----:B------:R-:W-:Y:S01]  /*6710*/  ISETP.NE.AND.EX P2, PT, RZ, RZ, PT, P2 ;  /* 0x000000ffff00720c */ /* 0x000fe20003f45320 */
[----:B------:R-:W-:Y:S01]  /*6720*/  FFMA.FTZ R175, R167, R175, R158 ;  /* 0x000000afa7af7223 */ /* 0x000fe2000001009e */
[----:B------:R-:W-:Y:S01]  /*6730*/  LOP3.LUT P6, RZ, R65, 0xff, RZ, 0xc0, !PT ;  /* 0x000000ff41ff7812 */ /* 0x000fe200078cc0ff */
[----:B------:R-:W-:Y:S01]  /*6740*/  FADD.FTZ R174, -R171, R164 ;  /* 0x000000a4abae7221 */ /* 0x000fe20000010100 */
[--C-:B------:R-:W-:Y:S02]  /*6750*/  HADD2.F32 R39, -RZ, R30.reuse.H0_H0 ;  /* 0x2000001eff277230 */ /* 0x100fe40000004100 */
[----:B------:R-:W-:Y:S01]  /*6760*/  FFMA.FTZ R164, R148, R177, R37 ;  /* 0x000000b194a47223 */ /* 0x000fe20000010025 */
[----:B------:R-:W-:Y:S01]  /*6770*/  ISETP.GE.U32.AND P3, PT, R64, RZ, PT ;  /* 0x000000ff4000720c */ /* 0x000fe20003f66070 */
[----:B------:R-:W-:Y:S01]  /*6780*/  FADD.FTZ R168, -R175, R168 ;  /* 0x000000a8afa87221 */ /* 0x000fe20000010100 */
[C-C-:B------:R-:W-:Y:S01]  /*6790*/  FFMA.FTZ R173, R167.reuse, R173, R158.reuse ;  /* 0x000000ada7ad7223 */ /* 0x140fe2000001009e */
[----:B------:R-:W-:Y:S01]  /*67a0*/  FFMA.FTZ R169, R167, R169, R158 ;  /* 0x000000a9a7a97223 */ /* 0x000fe2000001009e */
[----:B------:R-:W-:Y:S01]  /*67b0*/  FMUL.FTZ R36, R164, R149 ;  /* 0x00000095a4247220 */ /* 0x000fe20000410000 */
[C---:B------:R-:W-:Y:S01]  /*67c0*/  LOP3.LUT P5, RZ, R65.reuse, 0xff00, RZ, 0xc0, !PT ;  /* 0x0000ff0041ff7812 */ /* 0x040fe200078ac0ff */
[----:B------:R-:W-:Y:S01]  /*67d0*/  FFMA.FTZ R168, R148, R168, R39 ;  /* 0x000000a894a87223 */ /* 0x000fe20000010027 */
[C---:B------:R-:W-:Y:S01]  /*67e0*/  LOP3.LUT P4, RZ, R65.reuse, 0xff0000, RZ, 0xc0, !PT ;  /* 0x00ff000041ff7812 */ /* 0x040fe2000788c0ff */
[----:B------:R-:W-:Y:S01]  /*67f0*/  HADD2.F32 R53, -RZ, R30.H1_H1 ;  /* 0x3000001eff357230 */ /* 0x000fe20000004100 */
[----:B------:R-:W-:Y:S01]  /*6800*/  ISETP.GE.U32.AND.EX P3, PT, R65, 0x1000000, PT, P3 ;  /* 0x010000004100780c */ /* 0x000fe20003f66130 */
[----:B------:R-:W-:-:S02]  /*6810*/  HADD2.F32 R65, -RZ, R31.H1_H1 ;  /* 0x3000001fff417230 */ /* 0x000fc40000004100 */
[----:B------:R-:W-:Y:S01]  /*6820*/  FADD.FTZ R170, -R173, R166 ;  /* 0x000000a6adaa7221 */ /* 0x000fe20000010100 */
[----:B------:R-:W-:Y:S01]  /*6830*/  FADD.FTZ R162, -R169, R162 ;  /* 0x000000a2a9a27221 */ /* 0x000fe20000010100 */
[----:B------:R-:W-:Y:S01]  /*6840*/  FMUL.FTZ R166, R36, UR4 ;  /* 0x0000000424a67c20 */ /* 0x000fe20008410000 */
[----:B------:R-:W-:Y:S02]  /*6850*/  HADD2.F32 R55, -RZ, R31.H0_H0 ;  /* 0x2000001fff377230 */ /* 0x000fe40000004100 */
[----:B------:R-:W-:Y:S01]  /*6860*/  FMUL.FTZ R36, R168, R149 ;  /* 0x00000095a8247220 */ /* 0x000fe20000410000 */
[----:B------:R-:W-:Y:S02]  /*6870*/  @P2 HADD2.F32 R45, -RZ, R45.H1_H1 ;  /* 0x3000002dff2d2230 */ /* 0x000fe40000004100 */
[C---:B------:R-:W-:Y:S01]  /*6880*/  FFMA.FTZ R170, R148.reuse, R170, R53 ;  /* 0x000000aa94aa7223 */ /* 0x040fe20000010035 */
[----:B------:R-:W-:Y:S01]  /*6890*/  FFMA.FTZ R173, R148, R162, R65 ;  /* 0x000000a294ad7223 */ /* 0x000fe20000010041 */
[----:B------:R-:W-:Y:S01]  /*68a0*/  CS2R R64, SRZ ;  /* 0x0000000000407805 */ /* 0x000fe2000001ff00 */
[----:B------:R-:W-:-:S02]  /*68b0*/  @P6 HADD2.F32 R37, -RZ, R46.H0_H0 ;  /* 0x2000002eff256230 */ /* 0x000fc40000004100 */
[----:B------:R-:W-:Y:S01]  /*68c0*/  FMUL.FTZ R36, R36, UR4 ;  /* 0x0000000424247c20 */ /* 0x000fe20008410000 */
[----:B------:R-:W-:Y:S02]  /*68d0*/  @P6 HADD2.F32 R53, -RZ, R10.H0_H0 ;  /* 0x2000000aff356230 */ /* 0x000fe40000004100 */
[----:B------:R-:W-:Y:S01]  /*68e0*/  FFMA.FTZ R174, R148, R174, R55 ;  /* 0x000000ae94ae7223 */ /* 0x000fe20000010037 */
[----:B------:R-:W-:Y:S01]  /*68f0*/  @P2 FMUL.FTZ R64, R166, R45 ;  /* 0x0000002da6402220 */ /* 0x000fe20000410000 */
[----:B------:R-:W-:Y:S01]  /*6900*/  @P2 HADD2.F32 R45, -RZ, R9.H1_H1 ;  /* 0x30000009ff2d2230 */ /* 0x000fe20000004100 */
[----:B------:R-:W-:Y:S01]  /*6910*/  MOV R42, RZ ;  /* 0x000000ff002a7202 */ /* 0x000fe20000000f00 */
[----:B------:R-:W-:Y:S01]  /*6920*/  FMUL.FTZ R38, R170, R149 ;  /* 0x00000095aa267220 */ /* 0x000fe20000410000 */
[----:B------:R-:W-:Y:S01]  /*6930*/  @P6 FMUL.FTZ R65, R36, R37 ;  /* 0x0000002524416220 */ /* 0x000fe20000410000 */
[----:B------:R-:W-:Y:S01]  /*6940*/  @P6 FMUL.FTZ R42, R53, R36 ;  /* 0x00000024352a6220 */ /* 0x000fe20000410000 */
[-C--:B------:R-:W-:Y:S01]  /*6950*/  FMUL.FTZ R36, R174, R149.reuse ;  /* 0x00000095ae247220 */ /* 0x080fe20000410000 */
[----:B------:R-:W-:Y:S01]  /*6960*/  FMUL.FTZ R37, R173, R149 ;  /* 0x00000095ad257220 */ /* 0x000fe20000410000 */
[----:B------:R-:W-:-:S02]  /*6970*/  @P5 HADD2.F32 R46, -RZ, R46.H1_H1 ;  /* 0x3000002eff2e5230 */ /* 0x000fc40000004100 */
[----:B------:R-:W-:Y:S02]  /*6980*/  HFMA2 R44, -RZ, RZ, 0, 0 ;  /* 0x00000000ff2c7431 */ /* 0x000fe400000001ff */
[----:B------:R-:W-:Y:S01]  /*6990*/  FMUL.FTZ R55, R38, UR4 ;  /* 0x0000000426377c20 */ /* 0x000fe20008410000 */
[----:B------:R-:W-:Y:S01]  /*69a0*/  @P2 FMUL.FTZ R44, R45, R166 ;  /* 0x000000a62d2c2220 */ /* 0x000fe20000410000 */
[----:B------:R-:W-:Y:S02]  /*69b0*/  @P5 HADD2.F32 R166, -RZ, R10.H1_H1 ;  /* 0x3000000affa65230 */ /* 0x000fe40000004100 */
[----:B------:R-:W-:Y:S01]  /*69c0*/  FMUL.FTZ R36, R36, UR4 ;  /* 0x0000000424247c20 */ /* 0x000fe20008410000 */
[--C-:B------:R-:W-:Y:S02]  /*69d0*/  @P4 HADD2.F32 R175, -RZ, R11.reuse.H0_H0 ;  /* 0x2000000bffaf4230 */ /* 0x100fe40000004100 */
[----:B------:R-:W-:Y:S01]  /*69e0*/  FMUL.FTZ R38, R37, UR4 ;  /* 0x0000000425267c20 */ /* 0x000fe20008410000 */
[----:B------:R-:W-:-:S02]  /*69f0*/  @P3 HADD2.F32 R177, -RZ, R11.H1_H1 ;  /* 0x3000000bffb13230 */ /* 0x000fc40000004100 */
[----:B------:R-:W-:Y:S02]  /*6a00*/  HFMA2 R162, -RZ, RZ, 0, 0 ;  /* 0x00000000ffa27431 */ /* 0x000fe400000001ff */
[--C-:B------:R-:W-:Y:S02]  /*6a10*/  @P4 HADD2.F32 R39, -RZ, R47.reuse.H0_H0 ;  /* 0x2000002fff274230 */ /* 0x100fe40000004100 */
[----:B------:R-:W-:Y:S01]  /*6a20*/  @P5 FMUL.FTZ R162, R55, R46 ;  /* 0x0000002e37a25220 */ /* 0x000fe20000410000 */
[----:B------:R-:W-:Y:S01]  /*6a30*/  @P3 HADD2.F32 R47, -RZ, R47.H1_H1 ;  /* 0x3000002fff2f3230 */ /* 0x000fe20000004100 */
[----:B------:R-:W-:Y:S01]  /*6a40*/  MOV R45, RZ ;  /* 0x000000ff002d7202 */ /* 0x000fe20000000f00 */
[----:B------:R-:W-:Y:S01]  /*6a50*/  @P5 FMUL.FTZ R45, R166, R55 ;  /* 0x00000037a62d5220 */ /* 0x000fe20000410000 */
[----:B------:R-:W-:Y:S01]  /*6a60*/  MOV R46, RZ ;  /* 0x000000ff002e7202 */ /* 0x000fe20000000f00 */
[----:B------:R-:W-:Y:S01]  /*6a70*/  @P4 FMUL.FTZ R46, R175, R36 ;  /* 0x00000024af2e4220 */ /* 0x000fe20000410000 */
[----:B------:R-:W-:Y:S01]  /*6a80*/  MOV R53, RZ ;  /* 0x000000ff00357202 */ /* 0x000fe20000000f00 */
[----:B------:R-:W-:Y:S01]  /*6a90*/  @P3 FMUL.FTZ R53, R177, R38 ;  /* 0x00000026b1353220 */ /* 0x000fe20000410000 */
[----:B------:R-:W-:-:S02]  /*6aa0*/  HFMA2 R169, -RZ, RZ, 0, 0 ;  /* 0x00000000ffa97431 */ /* 0x000fc400000001ff */
[----:B------:R-:W-:Y:S01]  /*6ab0*/  @P4 FMUL.FTZ R169, R36, R39 ;  /* 0x0000002724a94220 */ /* 0x000fe20000410000 */
[----:B------:R-:W-:Y:S02]  /*6ac0*/  HFMA2 R171, -RZ, RZ, 0, 0 ;  /* 0x00000000ffab7431 */ /* 0x000fe400000001ff */
[----:B------:R-:W-:Y:S01]  /*6ad0*/  @P3 FMUL.FTZ R171, R38, R47 ;  /* 0x0000002f26ab3220 */ /* 0x000fe20000410000 */
        /* <DEDUP_REMOVED lines=9> */
.L_x_1990:
[C-C-:B------:R-:W-:Y:S01]  /*6b70*/  FFMA.FTZ R160, R167.reuse, R160, R158.reuse ;  /* 0x000000a0a7a07223 */ /* 0x140fe2000001009e */
[----:B------:R-:W-:Y:S01]  /*6b80*/  LOP3.LUT P2, RZ, R64, 0xff, RZ, 0xc0, !PT ;  /* 0x000000ff40ff7812 */ /* 0x000fe2000784c0ff */
[----:B0-----:R-:W-:Y:S02]  /*6b90*/  HADD2.F32 R41, -RZ, R28.H0_H0 ;  /* 0x2000001cff297230 */ /* 0x001fe40000004100 */
[----:B------:R-:W-:Y:S01]  /*6ba0*/  FFMA.FTZ R181, R167, R181, R158 ;  /* 0x000000b5a7b57223 */ /* 0x000fe2000001009e */
[----:B------:R-:W-:Y:S01]  /*6bb0*/  FADD.FTZ R183, -R160, R183 ;  /* 0x000000b7a0b77221 */ /* 0x000fe20000010100 */
[----:B------:R-:W-:Y:S01]  /*6bc0*/  HFMA2 R153, -RZ, RZ, 0, 0 ;  /* 0x00000000ff997431 */ /* 0x000fe200000001ff */
[----:B------:R-:W-:Y:S01]  /*6bd0*/  LOP3.LUT P3, RZ, R64, 0xff00, RZ, 0xc0, !PT ;  /* 0x0000ff0040ff7812 */ /* 0x000fe2000786c0ff */
[----:B------:R-:W-:Y:S01]  /*6be0*/  FADD.FTZ R181, -R181, R174 ;  /* 0x000000aeb5b57221 */ /* 0x000fe20000010100 */
[----:B------:R-:W-:Y:S01]  /*6bf0*/  FFMA.FTZ R40, R148, R183, R41 ;  /* 0x000000b794287223 */ /* 0x000fe20000010029 */
[----:B------:R-:W-:Y:S01]  /*6c00*/  MOV R43, RZ ;  /* 0x000000ff002b7202 */ /* 0x000fe20000000f00 */
[----:B------:R-:W-:Y:S01]  /*6c10*/  FFMA.FTZ R179, R167, R179, R158 ;  /* 0x000000b3a7b37223 */ /* 0x000fe2000001009e */
[----:B------:R-:W-:Y:S01]  /*6c20*/  LOP3.LUT P5, RZ, R64, 0xff0000, RZ, 0xc0, !PT ;  /* 0x00ff000040ff7812 */ /* 0x000fe200078ac0ff */
[----:B------:R-:W-:Y:S01]  /*6c30*/  FMUL.FTZ R40, R149, R40 ;  /* 0x0000002895287220 */ /* 0x000fe20000410000 */
[----:B------:R-:W-:-:S02]  /*6c40*/  HADD2.F32 R55, -RZ, R29.H0_H0 ;  /* 0x2000001dff377230 */ /* 0x000fc40000004100 */
[----:B------:R-:W-:Y:S01]  /*6c50*/  FADD.FTZ R179, -R179, R172 ;  /* 0x000000acb3b37221 */ /* 0x000fe20000010100 */
[----:B-----5:R-:W-:Y:S02]  /*6c60*/  @P2 HADD2.F32 R41, -RZ, R44.H0_H0 ;  /* 0x2000002cff292230 */ /* 0x020fe40000004100 */
[----:B------:R-:W-:Y:S01]  /*6c70*/  FMUL.FTZ R40, R40, UR4 ;  /* 0x0000000428287c20 */ /* 0x000fe20008410000 */
[----:B------:R-:W-:Y:S02]  /*6c80*/  @P2 HADD2.F32 R53, -RZ, R8.H0_H0 ;  /* 0x20000008ff352230 */ /* 0x000fe40000004100 */
[----:B------:R-:W-:Y:S01]  /*6c90*/  FFMA.FTZ R42, R148, R179, R55 ;  /* 0x000000b3942a7223 */ /* 0x000fe20000010037 */
[----:B------:R-:W-:Y:S02]  /*6ca0*/  HFMA2 R160, -RZ, RZ, 0, 0 ;  /* 0x00000000ffa07431 */ /* 0x000fe400000001ff */
[----:B------:R-:W-:Y:S01]  /*6cb0*/  @P2 FMUL.FTZ R153, R41, R40 ;  /* 0x0000002829992220 */ /* 0x000fe20000410000 */
[----:B------:R-:W-:-:S02]  /*6cc0*/  HADD2.F32 R41, -RZ, R28.H1_H1 ;  /* 0x3000001cff297230 */ /* 0x000fc40000004100 */
[----:B------:R-:W-:Y:S01]  /*6cd0*/  @P2 FMUL.FTZ R43, R53, R40 ;  /* 0x00000028352b2220 */ /* 0x000fe20000410000 */
[----:B------:R-:W-:Y:S01]  /*6ce0*/  @P3 HADD2.F32 R53, -RZ, R8.H1_H1 ;  /* 0x30000008ff353230 */ /* 0x000fe20000004100 */
[----:B------:R-:W-:Y:S01]  /*6cf0*/  MOV R52, RZ ;  /* 0x000000ff00347202 */ /* 0x000fe20000000f00 */
[----:B------:R-:W-:Y:S01]  /*6d00*/  FFMA.FTZ R177, R167, R177, R158 ;  /* 0x000000b1a7b17223 */ /* 0x000fe2000001009e */
[----:B------:R-:W-:Y:S01]  /*6d10*/  FFMA.FTZ R40, R148, R181, R41 ;  /* 0x000000b594287223 */ /* 0x000fe20000010029 */
[----:B------:R-:W-:Y:S02]  /*6d20*/  @P3 HADD2.F32 R41, -RZ, R44.H1_H1 ;  /* 0x3000002cff293230 */ /* 0x000fe40000004100 */
[----:B------:R-:W-:Y:S01]  /*6d30*/  HFMA2 R179, -RZ, RZ, 0, 0 ;  /* 0x00000000ffb37431 */ /* 0x000fe200000001ff */
[----:B------:R-:W-:Y:S01]  /*6d40*/  LOP3.LUT P4, RZ, R64, 0xff000000, RZ, 0xc0, !PT ;  /* 0xff00000040ff7812 */ /* 0x000fe2000788c0ff */
[----:B------:R-:W-:Y:S01]  /*6d50*/  FMUL.FTZ R40, R149, R40 ;  /* 0x0000002895287220 */ /* 0x000fe20000410000 */
[----:B------:R-:W-:-:S02]  /*6d60*/  @P5 HADD2.F32 R55, -RZ, R9.H0_H0 ;  /* 0x20000009ff375230 */ /* 0x000fc40000004100 */
[----:B------:R-:W-:Y:S01]  /*6d70*/  FADD.FTZ R177, -R177, R170 ;  /* 0x000000aab1b17221 */ /* 0x000fe20000010100 */
[----:B------:R-:W-:Y:S01]  /*6d80*/  ISETP.GE.U32.AND P2, PT, R64, RZ, PT ;  /* 0x000000ff4000720c */ /* 0x000fe20003f46070 */
[----:B------:R-:W-:Y:S01]  /*6d90*/  FMUL.FTZ R40, R40, UR4 ;  /* 0x0000000428287c20 */ /* 0x000fe20008410000 */
[----:B------:R-:W-:Y:S01]  /*6da0*/  LOP3.LUT R64, R65, 0xff0000, RZ, 0xc0, !PT ;  /* 0x00ff000041407812 */ /* 0x000fe200078ec0ff */
[--C-:B------:R-:W-:Y:S01]  /*6db0*/  FFMA.FTZ R175, R167, R175, R158.reuse ;  /* 0x000000afa7af7223 */ /* 0x100fe2000001009e */
[----:B------:R-:W-:Y:S01]  /*6dc0*/  LOP3.LUT R54, R65, 0xff00, RZ, 0xc0, !PT ;  /* 0x0000ff0041367812 */ /* 0x000fe200078ec0ff */
[-C--:B------:R-:W-:Y:S01]  /*6dd0*/  @P3 FMUL.FTZ R160, R41, R40.reuse ;  /* 0x0000002829a03220 */ /* 0x080fe20000410000 */
[----:B------:R-:W-:Y:S01]  /*6de0*/  @P3 FMUL.FTZ R52, R53, R40 ;  /* 0x0000002835343220 */ /* 0x000fe20000410000 */
[----:B------:R-:W-:Y:S01]  /*6df0*/  FMUL.FTZ R40, R149, R42 ;  /* 0x0000002a95287220 */ /* 0x000fe20000410000 */
[----:B------:R-:W-:Y:S01]  /*6e00*/  @P5 HADD2.F32 R53, -RZ, R45.H0_H0 ;  /* 0x2000002dff355230 */ /* 0x000fe20000004100 */
[----:B------:R-:W-:Y:S01]  /*6e10*/  MOV R41, RZ ;  /* 0x000000ff00297202 */ /* 0x000fe20000000f00 */
[----:B------:R-:W-:Y:S01]  /*6e20*/  FFMA.FTZ R171, R167, R171, R158 ;  /* 0x000000aba7ab7223 */ /* 0x000fe2000001009e */
[----:B------:R-:W-:Y:S01]  /*6e30*/  FMUL.FTZ R40, R40, UR4 ;  /* 0x0000000428287c20 */ /* 0x000fe20008410000 */
[----:B------:R-:W-:Y:S01]  /*6e40*/  HADD2.F32 R42, -RZ, R30.H0_H0 ;  /* 0x2000001eff2a7230 */ /* 0x000fe20000004100 */
[----:B------:R-:W-:Y:S01]  /*6e50*/  ISETP.GE.U32.AND.EX P2, PT, R65, 0x1000000, PT, P2 ;  /* 0x010000004100780c */ /* 0x000fe20003f46120 */
[----:B------:R-:W-:Y:S01]  /*6e60*/  FADD.FTZ R175, -R175, R168 ;  /* 0x000000a8afaf7221 */ /* 0x000fe20000010100 */
[----:B------:R-:W-:Y:S01]  /*6e70*/  @P5 FMUL.FTZ R179, R53, R40 ;  /* 0x0000002835b35220 */ /* 0x000fe20000410000 */
[----:B------:R-:W-:-:S02]  /*6e80*/  HADD2.F32 R53, -RZ, R29.H1_H1 ;  /* 0x3000001dff357230 */ /* 0x000fc40000004100 */
[----:B------:R-:W-:Y:S01]  /*6e90*/  @P5 FMUL.FTZ R41, R55, R40 ;  /* 0x0000002837295220 */ /* 0x000fe20000410000 */
[----:B------:R-:W-:Y:S01]  /*6ea0*/  ISETP.NE.AND.EX P5, PT, R64, RZ, PT, !PT ;  /* 0x000000ff4000720c */ /* 0x000fe20003fa53f0 */
[----:B------:R-:W-:Y:S01]  /*6eb0*/  HADD2.F32 R64, -RZ, R31.H0_H0 ;  /* 0x2000001fff407230 */ /* 0x000fe20000004100 */
[----:B------:R-:W-:Y:S01]  /*6ec0*/  LOP3.LUT P6, RZ, R65, 0xff, RZ, 0xc0, !PT ;  /* 0x000000ff41ff7812 */ /* 0x000fe200078cc0ff */
[----:B------:R-:W-:Y:S01]  /*6ed0*/  FFMA.FTZ R40, R148, R177, R53 ;  /* 0x000000b194287223 */ /* 0x000fe20000010035 */
[----:B------:R-:W-:Y:S01]  /*6ee0*/  ISETP.NE.AND.EX P3, PT, R54, RZ, PT, !PT ;  /* 0x000000ff3600720c */ /* 0x000fe20003f653f0 */
[----:B------:R-:W-:Y:S01]  /*6ef0*/  FADD.FTZ R171, -R171, R164 ;  /* 0x000000a4abab7221 */ /* 0x000fe20000010100 */
[----:B------:R-:W-:Y:S01]  /*6f00*/  FFMA.FTZ R173, R167, R173, R158 ;  /* 0x000000ada7ad7223 */ /* 0x000fe2000001009e */
[----:B------:R-:W-:Y:S01]  /*6f10*/  FMUL.FTZ R40, R149, R40 ;  /* 0x0000002895287220 */ /* 0x000fe20000410000 */
[----:B------:R-:W-:Y:S01]  /*6f20*/  FFMA.FTZ R54, R148, R175, R42 ;  /* 0x000000af94367223 */ /* 0x000fe2000001002a */
[----:B------:R-:W-:-:S02]  /*6f30*/  @P4 HADD2.F32 R42, -RZ, R45.H1_H1 ;  /* 0x3000002dff2a4230 */ /* 0x000fc40000004100 */
[----:B------:R-:W-:Y:S01]  /*6f40*/  FFMA.FTZ R169, R167, R169, R158 ;  /* 0x000000a9a7a97223 */ /* 0x000fe2000001009e */
[----:B------:R-:W-:Y:S01]  /*6f50*/  FMUL.FTZ R53, R40, UR4 ;  /* 0x0000000428357c20 */ /* 0x000fe20008410000 */
[----:B------:R-:W-:Y:S02]  /*6f60*/  HADD2.F32 R44, -RZ, R30.H1_H1 ;  /* 0x3000001eff2c7230 */ /* 0x000fe40000004100 */
[----:B------:R-:W-:Y:S01]  /*6f70*/  FFMA.FTZ R164, R148, R171, R64 ;  /* 0x000000ab94a47223 */ /* 0x000fe20000010040 */
[----:B------:R-:W-:Y:S01]  /*6f80*/  FADD.FTZ R173, -R173, R166 ;  /* 0x000000a6adad7221 */ /* 0x000fe20000010100 */
[----:B------:R-:W-:Y:S01]  /*6f90*/  CS2R R64, SRZ ;  /* 0x0000000000407805 */ /* 0x000fe2000001ff00 */
[----:B------:R-:W-:Y:S01]  /*6fa0*/  FADD.FTZ R169, -R169, R162 ;  /* 0x000000a2a9a97221 */ /* 0x000fe20000010100 */
[----:B------:R-:W-:Y:S01]  /*6fb0*/  @P4 FMUL.FTZ R64, R42, R53 ;  /* 0x000000352a404220 */ /* 0x000fe20000410000 */
[----:B------:R-:W-:Y:S02]  /*6fc0*/  HADD2.F32 R166, -RZ, R31.H1_H1 ;  /* 0x3000001fffa67230 */ /* 0x000fe40000004100 */
[----:B------:R-:W-:Y:S01]  /*6fd0*/  FMUL.FTZ R42, R149, R54 ;  /* 0x00000036952a7220 */ /* 0x000fe20000410000 */
[----:B------:R-:W-:Y:S01]  /*6fe0*/  FFMA.FTZ R162, R148, R173, R44 ;  /* 0x000000ad94a27223 */ /* 0x000fe2000001002c */
[--C-:B------:R-:W-:Y:S01]  /*6ff0*/  @P5 HADD2.F32 R173, -RZ, R47.reuse.H0_H0 ;  /* 0x2000002fffad5230 */ /* 0x100fe20000004100 */
[----:B------:R-:W-:Y:S01]  /*7000*/  MOV R44, RZ ;  /* 0x000000ff002c7202 */ /* 0x000fe20000000f00 */
[----:B------:R-:W-:-:S02]  /*7010*/  @P2 HADD2.F32 R168, -RZ, R47.H1_H1 ;  /* 0x3000002fffa82230 */ /* 0x000fc40000004100 */
[----:B------:R-:W-:Y:S01]  /*7020*/  FMUL.FTZ R42, R42, UR4 ;  /* 0x000000042a2a7c20 */ /* 0x000fe20008410000 */
[----:B------:R-:W-:Y:S02]  /*7030*/  @P6 HADD2.F32 R55, -RZ, R46.H0_H0 ;  /* 0x2000002eff376230 */ /* 0x000fe40000004100 */
[----:B------:R-:W-:Y:S01]  /*7040*/  FFMA.FTZ R166, R148, R169, R166 ;  /* 0x000000a994a67223 */ /* 0x000fe200000100a6 */
[----:B------:R-:W-:Y:S02]  /*7050*/  @P6 HADD2.F32 R47, -RZ, R10.H0_H0 ;  /* 0x2000000aff2f6230 */ /* 0x000fe40000004100 */
[----:B------:R-:W-:Y:S01]  /*7060*/  FMUL.FTZ R45, R149, R162 ;  /* 0x000000a2952d7220 */ /* 0x000fe20000410000 */
[----:B------:R-:W-:Y:S02]  /*7070*/  @P3 HADD2.F32 R169, -RZ, R46.H1_H1 ;  /* 0x3000002effa93230 */ /* 0x000fe40000004100 */
[----:B------:R-:W-:Y:S01]  /*7080*/  @P6 FMUL.FTZ R65, R55, R42 ;  /* 0x0000002a37416220 */ /* 0x000fe20000410000 */
[----:B------:R-:W-:-:S02]  /*7090*/  @P4 HADD2.F32 R46, -RZ, R9.H1_H1 ;  /* 0x30000009ff2e4230 */ /* 0x000fc40000004100 */
[----:B------:R-:W-:Y:S01]  /*70a0*/  @P6 FMUL.FTZ R44, R47, R42 ;  /* 0x0000002a2f2c6220 */ /* 0x000fe20000410000 */
[C---:B------:R-:W-:Y:S01]  /*70b0*/  FMUL.FTZ R42, R149.reuse, R164 ;  /* 0x000000a4952a7220 */ /* 0x040fe20000410000 */
[----:B------:R-:W-:Y:S01]  /*70c0*/  FMUL.FTZ R47, R149, R166 ;  /* 0x000000a6952f7220 */ /* 0x000fe20000410000 */
[----:B------:R-:W-:Y:S02]  /*70d0*/  @P3 HADD2.F32 R55, -RZ, R10.H1_H1 ;  /* 0x3000000aff373230 */ /* 0x000fe40000004100 */
[----:B------:R-:W-:Y:S01]  /*70e0*/  FMUL.FTZ R54, R45, UR4 ;  /* 0x000000042d367c20 */ /* 0x000fe20008410000 */
[--C-:B------:R-:W-:Y:S02]  /*70f0*/  @P5 HADD2.F32 R175, -RZ, R11.reuse.H0_H0 ;  /* 0x2000000bffaf5230 */ /* 0x100fe40000004100 */
[----:B------:R-:W-:Y:S01]  /*7100*/  FMUL.FTZ R42, R42, UR4 ;  /* 0x000000042a2a7c20 */ /* 0x000fe20008410000 */
[----:B------:R-:W-:Y:S02]  /*7110*/  @P2 HADD2.F32 R164, -RZ, R11.H1_H1 ;  /* 0x3000000bffa42230 */ /* 0x000fe40000004100 */
[----:B------:R-:W-:Y:S01]  /*7120*/  FMUL.FTZ R47, R47, UR4 ;  /* 0x000000042f2f7c20 */ /* 0x000fe20008410000 */
[----:B------:R-:W-:-:S02]  /*7130*/  HFMA2 R40, -RZ, RZ, 0, 0 ;  /* 0x00000000ff287431 */ /* 0x000fc400000001ff */
[----:B------:R-:W-:Y:S01]  /*7140*/  @P4 FMUL.FTZ R40, R46, R53 ;  /* 0x000000352e284220 */ /* 0x000fe20000410000 */
[----:B------:R-:W-:Y:S01]  /*7150*/  MOV R45, RZ ;  /* 0x000000ff002d7202 */ /* 0x000fe20000000f00 */
[----:B------:R-:W-:Y:S01]  /*7160*/  @P3 FMUL.FTZ R45, R55, R54 ;  /* 0x00000036372d3220 */ /* 0x000fe20000410000 */
[----:B------:R-:W-:Y:S01]  /*7170*/  MOV R46, RZ ;  /* 0x000000ff002e7202 */ /* 0x000fe20000000f00 */
[----:B------:R-:W-:Y:S01]  /*7180*/  @P5 FMUL.FTZ R46, R175, R42 ;  /* 0x0000002aaf2e5220 */ /* 0x000fe20000410000 */
[----:B------:R-:W-:Y:S01]  /*7190*/  MOV R53, RZ ;  /* 0x000000ff00357202 */ /* 0x000fe20000000f00 */
[----:B------:R-:W-:Y:S01]  /*71a0*/  @P2 FMUL.FTZ R53, R164, R47 ;  /* 0x0000002fa4352220 */ /* 0x000fe20000410000 */
[----:B------:R-:W-:Y:S02]  /*71b0*/  HFMA2 R162, -RZ, RZ, 0, 0 ;  /* 0x00000000ffa27431 */ /* 0x000fe400000001ff */
[----:B------:R-:W-:Y:S01]  /*71c0*/  @P3 FMUL.FTZ R162, R169, R54 ;  /* 0x00000036a9a23220 */ /* 0x000fe20000410000 */
[----:B------:R-:W-:Y:S01]  /*71d0*/  HFMA2 R169, -RZ, RZ, 0, 0 ;  /* 0x00000000ffa97431 */ /* 0x000fe200000001ff */
[----:B------:R-:W-:Y:S01]  /*71e0*/  F2FP.F16.F32.PACK_AB R41, R40, R41 ;  /* 0x000000292829723e */ /* 0x000fe200000000ff */
[----:B------:R-:W-:-:S02]  /*71f0*/  HFMA2 R171, -RZ, RZ, 0, 0 ;  /* 0x00000000ffab7431 */ /* 0x000fc400000001ff */
[----:B------:R-:W-:Y:S01]  /*7200*/  @P5 FMUL.FTZ R169, R173, R42 ;  /* 0x0000002aada95220 */ /* 0x000fe20000410000 */
[----:B------:R-:W-:Y:S01]  /*7210*/  F2FP.F16.F32.PACK_AB R40, R52, R43 ;  /* 0x0000002b3428723e */ /* 0x000fe200000000ff */
[----:B------:R-:W-:Y:S01]  /*7220*/  @P2 FMUL.FTZ R171, R168, R47 ;  /* 0x0000002fa8ab2220 */ /* 0x000fe20000410000 */
[----:B------:R-:W-:Y:S02]  /*7230*/  F2FP.F16.F32.PACK_AB R42, R45, R44 ;  /* 0x0000002c2d2a723e */ /* 0x000fe400000000ff */
[----:B------:R-:W-:-:S07]  /*7240*/  F2FP.F16.F32.PACK_AB R43, R53, R46 ;  /* 0x0000002e352b723e */ /* 0x000fce00000000ff */
.L_x_1991:
        /* <DEDUP_REMOVED lines=16> */
[C---:B------:R-:W-:Y:S01]  /*7350*/  LOP3.LUT R52, R3.reuse, 0xff00, RZ, 0xc0, !PT ;  /* 0x0000ff0003347812 */ /* 0x040fe200078ec0ff */
[----:B------:R-:W-:Y:S01]  /*7360*/  FADD.FTZ R150, -R150, R57 ;  /* 0x0000003996967221 */ /* 0x000fe20000010100 */
[----:B------:R-:W-:Y:S01]  /*7370*/  LOP3.LUT R53, R3, 0xff0000, RZ, 0xc0, !PT ;  /* 0x00ff000003357812 */ /* 0x000fe200078ec0ff */
[----:B------:R-:W-:Y:S01]  /*7380*/  FADD.FTZ R157, -R157, R58 ;  /* 0x0000003a9d9d7221 */ /* 0x000fe20000010100 */
[----:B------:R-:W-:Y:S01]  /*7390*/  ISETP.GE.U32.AND.EX P2, PT, R3, 0x1000000, PT, P2 ;  /* 0x010000000300780c */ /* 0x000fe20003f46120 */
[--C-:B------:R-:W-:Y:S01]  /*73a0*/  HADD2.F32 R3, -RZ, R32.reuse.H0_H0 ;  /* 0x20000020ff037230 */ /* 0x100fe20000004100 */
[----:B------:R-:W-:Y:S01]  /*73b0*/  ISETP.NE.AND.EX P5, PT, RZ, RZ, PT, P5 ;  /* 0x000000ffff00720c */ /* 0x000fe20003fa5350 */
[C-C-:B------:R-:W-:Y:S01]  /*73c0*/  FFMA.FTZ R159, R167.reuse, R159, R158.reuse ;  /* 0x0000009fa79f7223 */ /* 0x140fe2000001009e */
[----:B------:R-:W-:Y:S01]  /*73d0*/  LOP3.LUT R36, R2, 0xff00, RZ, 0xc0, !PT ;  /* 0x0000ff0002247812 */ /* 0x000fe200078ec0ff */
[----:B------:R-:W-:Y:S01]  /*73e0*/  FFMA.FTZ R152, R167, R152, R158 ;  /* 0x00000098a7987223 */ /* 0x000fe2000001009e */
[----:B------:R-:W-:Y:S01]  /*73f0*/  FFMA.FTZ R56, R148, R56, R3 ;  /* 0x0000003894387223 */ /* 0x000fe20000010003 */
[----:B------:R-:W-:Y:S01]  /*7400*/  LOP3.LUT R37, R2, 0xff0000, RZ, 0xc0, !PT ;  /* 0x00ff000002257812 */ /* 0x000fe200078ec0ff */
[----:B------:R-:W-:Y:S01]  /*7410*/  FADD.FTZ R42, -R159, R60 ;  /* 0x0000003c9f2a7221 */ /* 0x000fe20000010100 */
[----:B------:R-:W-:Y:S01]  /*7420*/  ISETP.NE.U32.AND P3, PT, R36, RZ, PT ;  /* 0x000000ff2400720c */ /* 0x000fe20003f65070 */
[----:B------:R-:W-:Y:S01]  /*7430*/  FMUL.FTZ R3, R56, R149 ;  /* 0x0000009538037220 */ /* 0x000fe20000410000 */
[----:B------:R-:W-:Y:S01]  /*7440*/  ISETP.NE.U32.AND P6, PT, R37, RZ, PT ;  /* 0x000000ff2500720c */ /* 0x000fe20003fc5070 */
[----:B------:R-:W-:Y:S01]  /*7450*/  HADD2.F32 R37, -RZ, R32.H1_H1 ;  /* 0x30000020ff257230 */ /* 0x000fe20000004100 */
[----:B------:R-:W-:Y:S01]  /*7460*/  LOP3.LUT R39, R2, 0xff000000, RZ, 0xc0, !PT ;  /* 0xff00000002277812 */ /* 0x000fe200078ec0ff */
[----:B------:R-:W-:Y:S01]  /*7470*/  FMUL.FTZ R3, R3, UR4 ;  /* 0x0000000403037c20 */ /* 0x000fe20008410000 */
[----:B-----5:R-:W-:-:S02]  /*7480*/  @P5 HADD2.F32 R36, -RZ, R44.H0_H0 ;  /* 0x2000002cff245230 */ /* 0x020fc40000004100 */
[----:B------:R-:W-:Y:S02]  /*7490*/  HFMA2 R2, -RZ, RZ, 0, 0 ;  /* 0x00000000ff027431 */ /* 0x000fe400000001ff */
[----:B------:R-:W-:Y:S01]  /*74a0*/  @P5 HADD2.F32 R38, -RZ, R12.H0_H0 ;  /* 0x2000000cff265230 */ /* 0x000fe20000004100 */
[----:B------:R-:W-:Y:S01]  /*74b0*/  MOV R40, RZ ;  /* 0x000000ff00287202 */ /* 0x000fe20000000f00 */
[----:B------:R-:W-:Y:S01]  /*74c0*/  FFMA.FTZ R58, R148, R150, R37 ;  /* 0x00000096943a7223 */ /* 0x000fe20000010025 */
[----:B------:R-:W-:Y:S01]  /*74d0*/  @P5 FMUL.FTZ R2, R3, R36 ;  /* 0x0000002403025220 */ /* 0x000fe20000410000 */
[----:B------:R-:W-:Y:S02]  /*74e0*/  HADD2.F32 R37, -RZ, R33.H0_H0 ;  /* 0x20000021ff257230 */ /* 0x000fe40000004100 */
[----:B------:R-:W-:Y:S01]  /*74f0*/  @P5 FMUL.FTZ R40, R38, R3 ;  /* 0x0000000326285220 */ /* 0x000fe20000410000 */
[----:B------:R-:W-:Y:S01]  /*7500*/  ISETP.NE.AND.EX P5, PT, RZ, RZ, PT, P6 ;  /* 0x000000ffff00720c */ /* 0x000fe20003fa5360 */
[----:B------:R-:W-:Y:S01]  /*7510*/  FMUL.FTZ R36, R58, R149 ;  /* 0x000000953a247220 */ /* 0x000fe20000410000 */
[----:B------:R-:W-:Y:S01]  /*7520*/  ISETP.NE.AND.EX P3, PT, RZ, RZ, PT, P3 ;  /* 0x000000ffff00720c */ /* 0x000fe20003f65330 */
[----:B------:R-:W-:Y:S01]  /*7530*/  FFMA.FTZ R60, R148, R157, R37 ;  /* 0x0000009d943c7223 */ /* 0x000fe20000010025 */
[----:B------:R-:W-:Y:S01]  /*7540*/  ISETP.NE.U32.AND P4, PT, R39, RZ, PT ;  /* 0x000000ff2700720c */ /* 0x000fe20003f85070 */
[----:B------:R-:W-:Y:S01]  /*7550*/  FMUL.FTZ R39, R36, UR4 ;  /* 0x0000000424277c20 */ /* 0x000fe20008410000 */
[----:B------:R-:W-:-:S02]  /*7560*/  HFMA2 R48, -RZ, RZ, 0, 0 ;  /* 0x00000000ff307431 */ /* 0x000fc400000001ff */
[----:B------:R-:W-:Y:S01]  /*7570*/  FMUL.FTZ R36, R60, R149 ;  /* 0x000000953c247220 */ /* 0x000fe20000410000 */
[----:B------:R-:W-:Y:S01]  /*7580*/  FADD.FTZ R59, -R152, R59 ;  /* 0x0000003b983b7221 */ /* 0x000fe20000010100 */
[----:B------:R-:W-:Y:S01]  /*7590*/  ISETP.NE.AND.EX P4, PT, RZ, RZ, PT, P4 ;  /* 0x000000ffff00720c */ /* 0x000fe20003f85340 */
[----:B------:R-:W-:Y:S02]  /*75a0*/  HFMA2 R3, -RZ, RZ, 0, 0 ;  /* 0x00000000ff037431 */ /* 0x000fe400000001ff */
[----:B------:R-:W-:Y:S01]  /*75b0*/  FMUL.FTZ R36, R36, UR4 ;  /* 0x0000000424247c20 */ /* 0x000fe20008410000 */
[----:B------:R-:W-:Y:S01]  /*75c0*/  MOV R43, RZ ;  /* 0x000000ff002b7202 */ /* 0x000fe20000000f00 */
[----:B------:R-:W-:Y:S01]  /*75d0*/  @P5 HADD2.F32 R37, -RZ, R45.H0_H0 ;  /* 0x2000002dff255230 */ /* 0x000fe20000004100 */
[----:B------:R-:W-:Y:S01]  /*75e0*/  ISETP.NE.AND.EX P6, PT, R41, RZ, PT, !PT ;  /* 0x000000ff2900720c */ /* 0x000fe20003fc53f0 */
[----:B------:R-:W-:Y:S02]  /*75f0*/  @P3 HADD2.F32 R44, -RZ, R44.H1_H1 ;  /* 0x3000002cff2c3230 */ /* 0x000fe40000004100 */
[----:B------:R-:W-:Y:S01]  /*7600*/  FFMA.FTZ R161, R167, R161, R158 ;  /* 0x000000a1a7a17223 */ /* 0x000fe2000001009e */
[----:B------:R-:W-:-:S02]  /*7610*/  @P3 HADD2.F32 R38, -RZ, R12.H1_H1 ;  /* 0x3000000cff263230 */ /* 0x000fc40000004100 */
[----:B------:R-:W-:Y:S01]  /*7620*/  @P5 FMUL.FTZ R48, R36, R37 ;  /* 0x0000002524305220 */ /* 0x000fe20000410000 */
[----:B------:R-:W-:Y:S02]  /*7630*/  HADD2.F32 R37, -RZ, R33.H1_H1 ;  /* 0x30000021ff257230 */ /* 0x000fe40000004100 */
[----:B------:R-:W-:Y:S01]  /*7640*/  @P3 FMUL.FTZ R3, R39, R44 ;  /* 0x0000002c27033220 */ /* 0x000fe20000410000 */
[----:B------:R-:W-:Y:S02]  /*7650*/  @P5 HADD2.F32 R49, -RZ, R13.H0_H0 ;  /* 0x2000000dff315230 */ /* 0x000fe40000004100 */
[----:B------:R-:W-:Y:S01]  /*7660*/  @P3 FMUL.FTZ R43, R38, R39 ;  /* 0x00000027262b3220 */ /* 0x000fe20000410000 */
[----:B------:R-:W-:Y:S02]  /*7670*/  HADD2.F32 R39, -RZ, R34.H0_H0 ;  /* 0x20000022ff277230 */ /* 0x000fe40000004100 */
[C---:B------:R-:W-:Y:S01]  /*7680*/  FFMA.FTZ R59, R148.reuse, R59, R37 ;  /* 0x0000003b943b7223 */ /* 0x040fe20000010025 */
[----:B------:R-:W-:Y:S01]  /*7690*/  MOV R41, RZ ;  /* 0x000000ff00297202 */ /* 0x000fe20000000f00 */
[----:B------:R-:W-:Y:S01]  /*76a0*/  @P5 FMUL.FTZ R41, R49, R36 ;  /* 0x0000002431295220 */ /* 0x000fe20000410000 */
[----:B------:R-:W-:Y:S01]  /*76b0*/  FFMA.FTZ R154, R167, R154, R158 ;  /* 0x0000009aa79a7223 */ /* 0x000fe2000001009e */
[----:B------:R-:W-:Y:S01]  /*76c0*/  FADD.FTZ R150, -R161, R62 ;  /* 0x0000003ea1967221 */ /* 0x000fe20000010100 */
[----:B------:R-:W-:Y:S01]  /*76d0*/  FMUL.FTZ R36, R59, R149 ;  /* 0x000000953b247220 */ /* 0x000fe20000410000 */
[----:B------:R-:W-:Y:S01]  /*76e0*/  ISETP.NE.AND.EX P5, PT, R53, RZ, PT, !PT ;  /* 0x000000ff3500720c */ /* 0x000fe20003fa53f0 */
[----:B------:R-:W-:Y:S01]  /*76f0*/  FFMA.FTZ R62, R148, R42, R39 ;  /* 0x0000002a943e7223 */ /* 0x000fe20000010027 */
[----:B------:R-:W-:-:S02]  /*7700*/  HADD2.F32 R53, -RZ, R35.H0_H0 ;  /* 0x20000023ff357230 */ /* 0x000fc40000004100 */
[----:B------:R-:W-:Y:S01]  /*7710*/  FFMA.FTZ R156, R167, R156, R158 ;  /* 0x0000009ca79c7223 */ /* 0x000fe2000001009e */
[----:B------:R-:W-:Y:S02]  /*7720*/  HADD2.F32 R49, -RZ, R34.H1_H1 ;  /* 0x30000022ff317230 */ /* 0x000fe40000004100 */
[----:B------:R-:W-:Y:S01]  /*7730*/  FADD.FTZ R154, -R154, R61 ;  /* 0x0000003d9a9a7221 */ /* 0x000fe20000010100 */
[----:B------:R-:W-:Y:S01]  /*7740*/  FMUL.FTZ R54, R36, UR4 ;  /* 0x0000000424367c20 */ /* 0x000fe20008410000 */
[----:B------:R-:W-:Y:S01]  /*7750*/  ISETP.NE.AND.EX P3, PT, R52, RZ, PT, !PT ;  /* 0x000000ff3400720c */ /* 0x000fe20003f653f0 */
[----:B------:R-:W-:Y:S02]  /*7760*/  @P4 HADD2.F32 R45, -RZ, R45.H1_H1 ;  /* 0x3000002dff2d4230 */ /* 0x000fe40000004100 */
[----:B------:R-:W-:Y:S01]  /*7770*/  FMUL.FTZ R36, R62, R149 ;  /* 0x000000953e247220 */ /* 0x000fe20000410000 */
[----:B------:R-:W-:Y:S02]  /*7780*/  HADD2.F32 R55, -RZ, R35.H1_H1 ;  /* 0x30000023ff377230 */ /* 0x000fe40000004100 */
[----:B------:R-:W-:Y:S01]  /*7790*/  FADD.FTZ R156, -R156, R63 ;  /* 0x0000003f9c9c7221 */ /* 0x000fe20000010100 */
[C---:B------:R-:W-:Y:S01]  /*77a0*/  FFMA.FTZ R150, R148.reuse, R150, R53 ;  /* 0x0000009694967223 */ /* 0x040fe20000010035 */
[----:B------:R-:W-:Y:S01]  /*77b0*/  FFMA.FTZ R61, R148, R154, R49 ;  /* 0x0000009a943d7223 */ /* 0x000fe20000010031 */
[----:B------:R-:W-:-:S02]  /*77c0*/  @P6 HADD2.F32 R37, -RZ, R46.H0_H0 ;  /* 0x2000002eff256230 */ /* 0x000fc40000004100 */
[----:B------:R-:W-:Y:S02]  /*77d0*/  HFMA2 R49, -RZ, RZ, 0, 0 ;  /* 0x00000000ff317431 */ /* 0x000fe400000001ff */
[----:B------:R-:W-:Y:S02]  /*77e0*/  @P6 HADD2.F32 R53, -RZ, R14.H0_H0 ;  /* 0x2000000eff356230 */ /* 0x000fe40000004100 */
[----:B------:R-:W-:Y:S01]  /*77f0*/  FMUL.FTZ R36, R36, UR4 ;  /* 0x0000000424247c20 */ /* 0x000fe20008410000 */
[----:B------:R-:W-:Y:S01]  /*7800*/  @P4 FMUL.FTZ R49, R54, R45 ;  /* 0x0000002d36314220 */ /* 0x000fe20000410000 */
[----:B------:R-:W-:Y:S01]  /*7810*/  FFMA.FTZ R148, R148, R156, R55 ;  /* 0x0000009c94947223 */ /* 0x000fe20000010037 */
[----:B------:R-:W-:Y:S01]  /*7820*/  CS2R R44, SRZ ;  /* 0x00000000002c7805 */ /* 0x000fe2000001ff00 */
[----:B------:R-:W-:Y:S02]  /*7830*/  HFMA2 R42, -RZ, RZ, 0, 0 ;  /* 0x00000000ff2a7431 */ /* 0x000fe400000001ff */
[----:B------:R-:W-:Y:S01]  /*7840*/  @P6 FMUL.FTZ R44, R36, R37 ;  /* 0x00000025242c6220 */ /* 0x000fe20000410000 */
[----:B------:R-:W-:Y:S01]  /*7850*/  @P6 FMUL.FTZ R42, R53, R36 ;  /* 0x00000024352a6220 */ /* 0x000fe20000410000 */
[-C--:B------:R-:W-:Y:S01]  /*7860*/  FMUL.FTZ R38, R61, R149.reuse ;  /* 0x000000953d267220 */ /* 0x080fe20000410000 */
[----:B------:R-:W-:Y:S01]  /*7870*/  FMUL.FTZ R36, R150, R149 ;  /* 0x0000009596247220 */ /* 0x000fe20000410000 */
[----:B------:R-:W-:-:S02]  /*7880*/  @P5 HADD2.F32 R39, -RZ, R47.H0_H0 ;  /* 0x2000002fff275230 */ /* 0x000fc40000004100 */
[----:B------:R-:W-:Y:S01]  /*7890*/  FMUL.FTZ R149, R148, R149 ;  /* 0x0000009594957220 */ /* 0x000fe20000410000 */
[----:B------:R-:W-:Y:S02]  /*78a0*/  @P2 HADD2.F32 R55, -RZ, R47.H1_H1 ;  /* 0x3000002fff372230 */ /* 0x000fe40000004100 */
[----:B------:R-:W-:Y:S01]  /*78b0*/  FMUL.FTZ R63, R38, UR4 ;  /* 0x00000004263f7c20 */ /* 0x000fe20008410000 */
[----:B------:R-:W-:Y:S02]  /*78c0*/  @P4 HADD2.F32 R47, -RZ, R13.H1_H1 ;  /* 0x3000000dff2f4230 */ /* 0x000fe40000004100 */
[----:B------:R-:W-:Y:S01]  /*78d0*/  FMUL.FTZ R36, R36, UR4 ;  /* 0x0000000424247c20 */ /* 0x000fe20008410000 */
[----:B------:R-:W-:Y:S02]  /*78e0*/  @P3 HADD2.F32 R152, -RZ, R14.H1_H1 ;  /* 0x3000000eff983230 */ /* 0x000fe40000004100 */
[----:B------:R-:W-:Y:S01]  /*78f0*/  FMUL.FTZ R38, R149, UR4 ;  /* 0x0000000495267c20 */ /* 0x000fe20008410000 */
[--C-:B------:R-:W-:Y:S01]  /*7900*/  @P5 HADD2.F32 R37, -RZ, R15.reuse.H0_H0 ;  /* 0x2000000fff255230 */ /* 0x100fe20000004100 */
[----:B------:R-:W-:Y:S01]  /*7910*/  MOV R52, RZ ;  /* 0x000000ff00347202 */ /* 0x000fe20000000f00 */
[----:B------:R-:W-:-:S02]  /*7920*/  @P2 HADD2.F32 R151, -RZ, R15.H1_H1 ;  /* 0x3000000fff972230 */ /* 0x000fc40000004100 */
[----:B------:R-:W-:Y:S01]  /*7930*/  @P4 FMUL.FTZ R52, R47, R54 ;  /* 0x000000362f344220 */ /* 0x000fe20000410000 */
[----:B------:R-:W-:Y:S01]  /*7940*/  @P3 HADD2.F32 R46, -RZ, R46.H1_H1 ;  /* 0x3000002eff2e3230 */ /* 0x000fe20000004100 */
[----:B------:R-:W-:Y:S01]  /*7950*/  MOV R53, RZ ;  /* 0x000000ff00357202 */ /* 0x000fe20000000f00 */
[----:B------:R-:W-:Y:S01]  /*7960*/  HFMA2 R54, -RZ, RZ, 0, 0 ;  /* 0x00000000ff367431 */ /* 0x000fe200000001ff */
[----:B------:R-:W-:Y:S01]  /*7970*/  MOV R57, RZ ;  /* 0x000000ff00397202 */ /* 0x000fe20000000f00 */
[----:B------:R-:W-:Y:S01]  /*7980*/  @P3 FMUL.FTZ R53, R152, R63 ;  /* 0x0000003f98353220 */ /* 0x000fe20000410000 */
[----:B------:R-:W-:Y:S01]  /*7990*/  @P5 FMUL.FTZ R54, R37, R36 ;  /* 0x0000002425365220 */ /* 0x000fe20000410000 */
[----:B------:R-:W-:Y:S01]  /*79a0*/  @P2 FMUL.FTZ R57, R151, R38 ;  /* 0x0000002697392220 */ /* 0x000fe20000410000 */
[----:B------:R-:W-:Y:S01]  /*79b0*/  @P3 FMUL.FTZ R45, R63, R46 ;  /* 0x0000002e3f2d3220 */ /* 0x000fe20000410000 */
[----:B------:R-:W-:Y:S02]  /*79c0*/  CS2R R46, SRZ ;  /* 0x00000000002e7805 */ /* 0x000fe4000001ff00 */
        /* <DEDUP_REMOVED lines=11> */
.L_x_1992:
[C---:B0-----:R-:W-:Y:S01]  /*7a80*/  LOP3.LUT R40, R2.reuse, 0xff, RZ, 0xc0, !PT ;  /* 0x000000ff02287812 */ /* 0x041fe200078ec0ff */
[C-C-:B------:R-:W-:Y:S01]  /*7a90*/  FFMA.FTZ R155, R167.reuse, R155, R158.reuse ;  /* 0x0000009ba79b7223 */ /* 0x140fe2000001009e */
[----:B------:R-:W-:Y:S01]  /*7aa0*/  ISETP.GE.U32.AND P2, PT, R2, RZ, PT ;  /* 0x000000ff0200720c */ /* 0x000fe20003f46070 */
[----:B------:R-:W-:Y:S01]  /*7ab0*/  FFMA.FTZ R150, R167, R150, R158 ;  /* 0x00000096a7967223 */ /* 0x000fe2000001009e */
[----:B------:R-:W-:Y:S01]  /*7ac0*/  ISETP.NE.U32.AND P5, PT, R40, RZ, PT ;  /* 0x000000ff2800720c */ /* 0x000fe20003fa5070 */
[----:B------:R-:W-:Y:S01]  /*7ad0*/  FADD.FTZ R155, -R155, R56 ;  /* 0x000000389b9b7221 */ /* 0x000fe20000010100 */
[C---:B------:R-:W-:Y:S01]  /*7ae0*/  LOP3.LUT R53, R3.reuse, 0xff, RZ, 0xc0, !PT ;  /* 0x000000ff03357812 */ /* 0x040fe200078ec0ff */
[----:B------:R-:W-:Y:S01]  /*7af0*/  FADD.FTZ R57, -R150, R57 ;  /* 0x0000003996397221 */ /* 0x000fe20000010100 */
[----:B------:R-:W-:Y:S01]  /*7b00*/  LOP3.LUT R55, R3, 0xff00, RZ, 0xc0, !PT ;  /* 0x0000ff0003377812 */ /* 0x000fe200078ec0ff */
[----:B------:R-:W-:Y:S01]  /*7b10*/  FFMA.FTZ R157, R167, R157, R158 ;  /* 0x0000009da79d7223 */ /* 0x000fe2000001009e */
[C---:B------:R-:W-:Y:S01]  /*7b20*/  LOP3.LUT R151, R3.reuse, 0xff0000, RZ, 0xc0, !PT ;  /* 0x00ff000003977812 */ /* 0x040fe200078ec0ff */
[----:B------:R-:W-:Y:S01]  /*7b30*/  HADD2.F32 R49, -RZ, R33.H0_H0 ;  /* 0x20000021ff317230 */ /* 0x000fe20000004100 */
[----:B------:R-:W-:Y:S01]  /*7b40*/  ISETP.GE.U32.AND.EX P2, PT, R3, 0x1000000, PT, P2 ;  /* 0x010000000300780c */ /* 0x000fe20003f46120 */
[--C-:B------:R-:W-:Y:S01]  /*7b50*/  HADD2.F32 R3, -RZ, R32.reuse.H0_H0 ;  /* 0x20000020ff037230 */ /* 0x100fe20000004100 */
[----:B------:R-:W-:Y:S01]  /*7b60*/  ISETP.NE.AND.EX P5, PT, RZ, RZ, PT, P5 ;  /* 0x000000ffff00720c */ /* 0x000fe20003fa5350 */
[----:B------:R-:W-:Y:S01]  /*7b70*/  FADD.FTZ R157, -R157, R58 ;  /* 0x0000003a9d9d7221 */ /* 0x000fe20000010100 */
[----:B------:R-:W-:Y:S01]  /*7b80*/  LOP3.LUT R40, R2, 0xff00, RZ, 0xc0, !PT ;  /* 0x0000ff0002287812 */ /* 0x000fe200078ec0ff */
[C-C-:B------:R-:W-:Y:S01]  /*7b90*/  FFMA.FTZ R152, R167.reuse, R152, R158.reuse ;  /* 0x00000098a7987223 */ /* 0x140fe2000001009e */
[----:B------:R-:W-:Y:S01]  /*7ba0*/  FFMA.FTZ R42, R148, R155, R3 ;  /* 0x0000009b942a7223 */ /* 0x000fe20000010003 */
[----:B------:R-:W-:Y:S01]  /*7bb0*/  LOP3.LUT R41, R2, 0xff0000, RZ, 0xc0, !PT ;  /* 0x00ff000002297812 */ /* 0x000fe200078ec0ff */
[----:B------:R-:W-:Y:S01]  /*7bc0*/  FFMA.FTZ R159, R167, R159, R158 ;  /* 0x0000009fa79f7223 */ /* 0x000fe2000001009e */
[----:B------:R-:W-:Y:S01]  /*7bd0*/  ISETP.NE.U32.AND P3, PT, R40, RZ, PT ;  /* 0x000000ff2800720c */ /* 0x000fe20003f65070 */
[----:B------:R-:W-:Y:S01]  /*7be0*/  FMUL.FTZ R3, R149, R42 ;  /* 0x0000002a95037220 */ /* 0x000fe20000410000 */
[----:B------:R-:W-:Y:S01]  /*7bf0*/  ISETP.NE.U32.AND P6, PT, R41, RZ, PT ;  /* 0x000000ff2900720c */ /* 0x000fe20003fc5070 */
[----:B------:R-:W-:Y:S01]  /*7c00*/  HADD2.F32 R41, -RZ, R32.H1_H1 ;  /* 0x30000020ff297230 */ /* 0x000fe20000004100 */
[----:B------:R-:W-:Y:S01]  /*7c10*/  ISETP.NE.AND.EX P3, PT, RZ, RZ, PT, P3 ;  /* 0x000000ffff00720c */ /* 0x000fe20003f65330 */
[----:B------:R-:W-:Y:S01]  /*7c20*/  FMUL.FTZ R3, R3, UR4 ;  /* 0x0000000403037c20 */ /* 0x000fe20008410000 */
[----:B-----5:R-:W-:Y:S01]  /*7c30*/  @P5 HADD2.F32 R42, -RZ, R44.H0_H0 ;  /* 0x2000002cff2a5230 */ /* 0x020fe20000004100 */
[----:B------:R-:W-:Y:S01]  /*7c40*/  LOP3.LUT R43, R2, 0xff000000, RZ, 0xc0, !PT ;  /* 0xff000000022b7812 */ /* 0x000fe200078ec0ff */
[----:B------:R-:W-:-:S02]  /*7c50*/  @P5 HADD2.F32 R48, -RZ, R12.H0_H0 ;  /* 0x2000000cff305230 */ /* 0x000fc40000004100 */
[----:B------:R-:W-:Y:S01]  /*7c60*/  HFMA2 R2, -RZ, RZ, 0, 0 ;  /* 0x00000000ff027431 */ /* 0x000fe200000001ff */
[----:B------:R-:W-:Y:S01]  /*7c70*/  MOV R40, RZ ;  /* 0x000000ff00287202 */ /* 0x000fe20000000f00 */
[----:B------:R-:W-:Y:S01]  /*7c80*/  @P5 FMUL.FTZ R2, R42, R3 ;  /* 0x000000032a025220 */ /* 0x000fe20000410000 */
[----:B------:R-:W-:Y:S01]  /*7c90*/  FFMA.FTZ R52, R148, R57, R41 ;  /* 0x0000003994347223 */ /* 0x000fe20000010029 */
[----:B------:R-:W-:Y:S01]  /*7ca0*/  @P5 FMUL.FTZ R40, R48, R3 ;  /* 0x0000000330285220 */ /* 0x000fe20000410000 */
[----:B------:R-:W-:Y:S01]  /*7cb0*/  ISETP.NE.AND.EX P5, PT, RZ, RZ, PT, P6 ;  /* 0x000000ffff00720c */ /* 0x000fe20003fa5360 */
[----:B------:R-:W-:Y:S01]  /*7cc0*/  HFMA2 R3, -RZ, RZ, 0, 0 ;  /* 0x00000000ff037431 */ /* 0x000fe200000001ff */
[----:B------:R-:W-:Y:S01]  /*7cd0*/  ISETP.NE.U32.AND P4, PT, R43, RZ, PT ;  /* 0x000000ff2b00720c */ /* 0x000fe20003f85070 */
[----:B------:R-:W-:Y:S01]  /*7ce0*/  FMUL.FTZ R41, R149, R52 ;  /* 0x0000003495297220 */ /* 0x000fe20000410000 */
[----:B------:R-:W-:Y:S02]  /*7cf0*/  @P3 HADD2.F32 R43, -RZ, R44.H1_H1 ;  /* 0x3000002cff2b3230 */ /* 0x000fe40000004100 */
[----:B------:R-:W-:Y:S01]  /*7d00*/  FFMA.FTZ R44, R148, R157, R49 ;  /* 0x0000009d942c7223 */ /* 0x000fe20000010031 */
[----:B------:R-:W-:-:S02]  /*7d10*/  @P3 HADD2.F32 R49, -RZ, R12.H1_H1 ;  /* 0x3000000cff313230 */ /* 0x000fc40000004100 */
[----:B------:R-:W-:Y:S01]  /*7d20*/  FMUL.FTZ R42, R41, UR4 ;  /* 0x00000004292a7c20 */ /* 0x000fe20008410000 */
[----:B------:R-:W-:Y:S01]  /*7d30*/  ISETP.NE.AND.EX P6, PT, R53, RZ, PT, !PT ;  /* 0x000000ff3500720c */ /* 0x000fe20003fc53f0 */
[----:B------:R-:W-:Y:S01]  /*7d40*/  FMUL.FTZ R41, R149, R44 ;  /* 0x0000002c95297220 */ /* 0x000fe20000410000 */
[----:B------:R-:W-:Y:S01]  /*7d50*/  CS2R R52, SRZ ;  /* 0x0000000000347805 */ /* 0x000fe2000001ff00 */
[----:B------:R-:W-:Y:S01]  /*7d60*/  @P3 FMUL.FTZ R3, R43, R42 ;  /* 0x0000002a2b033220 */ /* 0x000fe20000410000 */
[----:B------:R-:W-:Y:S01]  /*7d70*/  MOV R43, RZ ;  /* 0x000000ff002b7202 */ /* 0x000fe20000000f00 */
[----:B------:R-:W-:Y:S02]  /*7d80*/  @P5 HADD2.F32 R44, -RZ, R45.H0_H0 ;  /* 0x2000002dff2c5230 */ /* 0x000fe40000004100 */
[----:B------:R-:W-:Y:S01]  /*7d90*/  FMUL.FTZ R41, R41, UR4 ;  /* 0x0000000429297c20 */ /* 0x000fe20008410000 */
[----:B------:R-:W-:Y:S02]  /*7da0*/  @P5 HADD2.F32 R54, -RZ, R13.H0_H0 ;  /* 0x2000000dff365230 */ /* 0x000fe40000004100 */
[----:B------:R-:W-:-:S02]  /*7db0*/  HFMA2 R48, -RZ, RZ, 0, 0 ;  /* 0x00000000ff307431 */ /* 0x000fc400000001ff */
[----:B------:R-:W-:Y:S01]  /*7dc0*/  @P3 FMUL.FTZ R43, R49, R42 ;  /* 0x0000002a312b3220 */ /* 0x000fe20000410000 */
[----:B------:R-:W-:Y:S01]  /*7dd0*/  ISETP.NE.AND.EX P3, PT, R55, RZ, PT, !PT ;  /* 0x000000ff3700720c */ /* 0x000fe20003f653f0 */
[-C--:B------:R-:W-:Y:S01]  /*7de0*/  @P5 FMUL.FTZ R48, R44, R41.reuse ;  /* 0x000000292c305220 */ /* 0x080fe20000410000 */
[----:B------:R-:W-:Y:S01]  /*7df0*/  @P5 FMUL.FTZ R52, R54, R41 ;  /* 0x0000002936345220 */ /* 0x000fe20000410000 */
[----:B------:R-:W-:Y:S01]  /*7e00*/  ISETP.NE.AND.EX P5, PT, R151, RZ, PT, !PT ;  /* 0x000000ff9700720c */ /* 0x000fe20003fa53f0 */
[C-C-:B------:R-:W-:Y:S01]  /*7e10*/  FFMA.FTZ R154, R167.reuse, R154, R158.reuse ;  /* 0x0000009aa79a7223 */ /* 0x140fe2000001009e */
[----:B------:R-:W-:Y:S01]  /*7e20*/  ISETP.NE.AND.EX P4, PT, RZ, RZ, PT, P4 ;  /* 0x000000ffff00720c */ /* 0x000fe20003f85340 */
[----:B------:R-:W-:Y:S02]  /*7e30*/  HADD2.F32 R41, -RZ, R33.H1_H1 ;  /* 0x30000021ff297230 */ /* 0x000fe40000004100 */
[C-C-:B------:R-:W-:Y:S01]  /*7e40*/  FFMA.FTZ R161, R167.reuse, R161, R158.reuse ;  /* 0x000000a1a7a17223 */ /* 0x140fe2000001009e */
[----:B------:R-:W-:Y:S01]  /*7e50*/  FADD.FTZ R59, -R152, R59 ;  /* 0x0000003b983b7221 */ /* 0x000fe20000010100 */
[----:B------:R-:W-:Y:S01]  /*7e60*/  FFMA.FTZ R156, R167, R156, R158 ;  /* 0x0000009ca79c7223 */ /* 0x000fe2000001009e */
[----:B------:R-:W-:-:S02]  /*7e70*/  HADD2.F32 R44, -RZ, R34.H0_H0 ;  /* 0x20000022ff2c7230 */ /* 0x000fc40000004100 */
[----:B------:R-:W-:Y:S01]  /*7e80*/  FADD.FTZ R159, -R159, R60 ;  /* 0x0000003c9f9f7221 */ /* 0x000fe20000010100 */
[----:B------:R-:W-:Y:S02]  /*7e90*/  HADD2.F32 R56, -RZ, R34.H1_H1 ;  /* 0x30000022ff387230 */ /* 0x000fe40000004100 */
[----:B------:R-:W-:Y:S01]  /*7ea0*/  FADD.FTZ R61, -R154, R61 ;  /* 0x0000003d9a3d7221 */ /* 0x000fe20000010100 */
[----:B------:R-:W-:Y:S01]  /*7eb0*/  FADD.FTZ R161, -R161, R62 ;  /* 0x0000003ea1a17221 */ /* 0x000fe20000010100 */
[--C-:B------:R-:W-:Y:S02]  /*7ec0*/  HADD2.F32 R58, -RZ, R35.reuse.H0_H0 ;  /* 0x20000023ff3a7230 */ /* 0x100fe40000004100 */
[----:B------:R-:W-:Y:S01]  /*7ed0*/  FFMA.FTZ R42, R148, R59, R41 ;  /* 0x0000003b942a7223 */ /* 0x000fe20000010029 */
[----:B------:R-:W-:Y:S02]  /*7ee0*/  HADD2.F32 R62, -RZ, R35.H1_H1 ;  /* 0x30000023ff3e7230 */ /* 0x000fe40000004100 */
[----:B------:R-:W-:Y:S01]  /*7ef0*/  FADD.FTZ R63, -R156, R63 ;  /* 0x0000003f9c3f7221 */ /* 0x000fe20000010100 */
[C---:B------:R-:W-:Y:S01]  /*7f00*/  FFMA.FTZ R54, R148.reuse, R159, R44 ;  /* 0x0000009f94367223 */ /* 0x040fe2000001002c */
[C---:B------:R-:W-:Y:S01]  /*7f10*/  FFMA.FTZ R56, R148.reuse, R61, R56 ;  /* 0x0000003d94387223 */ /* 0x040fe20000010038 */
[----:B------:R-:W-:Y:S01]  /*7f20*/  FMUL.FTZ R41, R149, R42 ;  /* 0x0000002a95297220 */ /* 0x000fe20000410000 */
[C---:B------:R-:W-:Y:S01]  /*7f30*/  FFMA.FTZ R60, R148.reuse, R161, R58 ;  /* 0x000000a1943c7223 */ /* 0x040fe2000001003a */
[----:B------:R-:W-:Y:S01]  /*7f40*/  FFMA.FTZ R62, R148, R63, R62 ;  /* 0x0000003f943e7223 */ /* 0x000fe2000001003e */
[----:B------:R-:W-:-:S02]  /*7f50*/  @P6 HADD2.F32 R55, -RZ, R46.H0_H0 ;  /* 0x2000002eff376230 */ /* 0x000fc40000004100 */
[C---:B------:R-:W-:Y:S01]  /*7f60*/  FMUL.FTZ R42, R149.reuse, R54 ;  /* 0x00000036952a7220 */ /* 0x040fe20000410000 */
[----:B------:R-:W-:Y:S02]  /*7f70*/  @P3 HADD2.F32 R58, -RZ, R46.H1_H1 ;  /* 0x3000002eff3a3230 */ /* 0x000fe40000004100 */
[----:B------:R-:W-:Y:S01]  /*7f80*/  FMUL.FTZ R46, R149, R56 ;  /* 0x00000038952e7220 */ /* 0x000fe20000410000 */
[--C-:B------:R-:W-:Y:S01]  /*7f90*/  @P5 HADD2.F32 R61, -RZ, R47.reuse.H0_H0 ;  /* 0x2000002fff3d5230 */ /* 0x100fe20000004100 */
[----:B------:R-:W-:Y:S01]  /*7fa0*/  MOV R49, RZ ;  /* 0x000000ff00317202 */ /* 0x000fe20000000f00 */
[----:B------:R-:W-:Y:S02]  /*7fb0*/  @P2 HADD2.F32 R148, -RZ, R47.H1_H1 ;  /* 0x3000002fff942230 */ /* 0x000fe40000004100 */
[----:B------:R-:W-:Y:S01]  /*7fc0*/  FMUL.FTZ R47, R41, UR4 ;  /* 0x00000004292f7c20 */ /* 0x000fe20008410000 */
[----:B------:R-:W-:Y:S02]  /*7fd0*/  @P4 HADD2.F32 R44, -RZ, R45.H1_H1 ;  /* 0x3000002dff2c4230 */ /* 0x000fe40000004100 */
[----:B------:R-:W-:Y:S01]  /*7fe0*/  FMUL.FTZ R42, R42, UR4 ;  /* 0x000000042a2a7c20 */ /* 0x000fe20008410000 */
[----:B------:R-:W-:-:S02]  /*7ff0*/  @P6 HADD2.F32 R59, -RZ, R14.H0_H0 ;  /* 0x2000000eff3b6230 */ /* 0x000fc40000004100 */
[----:B------:R-:W-:Y:S01]  /*8000*/  FMUL.FTZ R57, R46, UR4 ;  /* 0x000000042e397c20 */ /* 0x000fe20008410000 */
[C---:B------:R-:W-:Y:S01]  /*8010*/  FMUL.FTZ R54, R149.reuse, R60 ;  /* 0x0000003c95367220 */ /* 0x040fe20000410000 */
[----:B------:R-:W-:Y:S01]  /*8020*/  @P4 FMUL.FTZ R49, R44, R47 ;  /* 0x0000002f2c314220 */ /* 0x000fe20000410000 */
[----:B------:R-:W-:Y:S01]  /*8030*/  FMUL.FTZ R149, R149, R62 ;  /* 0x0000003e95957220 */ /* 0x000fe20000410000 */
[----:B------:R-:W-:Y:S01]  /*8040*/  CS2R R44, SRZ ;  /* 0x00000000002c7805 */ /* 0x000fe2000001ff00 */
[----:B------:R-:W-:Y:S02]  /*8050*/  @P4 HADD2.F32 R56, -RZ, R13.H1_H1 ;  /* 0x3000000dff384230 */ /* 0x000fe40000004100 */
[----:B------:R-:W-:Y:S01]  /*8060*/  @P6 FMUL.FTZ R53, R59, R42 ;  /* 0x0000002a3b356220 */ /* 0x000fe20000410000 */
[----:B------:R-:W-:Y:S01]  /*8070*/  @P3 FMUL.FTZ R45, R58, R57 ;  /* 0x000000393a2d3220 */ /* 0x000fe20000410000 */
[----:B------:R-:W-:Y:S02]  /*8080*/  @P3 HADD2.F32 R58, -RZ, R14.H1_H1 ;  /* 0x3000000eff3a3230 */ /* 0x000fe40000004100 */
[----:B------:R-:W-:Y:S01]  /*8090*/  FMUL.FTZ R54, R54, UR4 ;  /* 0x0000000436367c20 */ /* 0x000fe20008410000 */
[----:B------:R-:W-:-:S02]  /*80a0*/  @P5 HADD2.F32 R59, -RZ, R15.H0_H0 ;  /* 0x2000000fff3b5230 */ /* 0x000fc40000004100 */
[----:B------:R-:W-:Y:S01]  /*80b0*/  FMUL.FTZ R149, R149, UR4 ;  /* 0x0000000495957c20 */ /* 0x000fe20008410000 */
[----:B------:R-:W-:Y:S02]  /*80c0*/  @P2 HADD2.F32 R60, -RZ, R15.H1_H1 ;  /* 0x3000000fff3c2230 */ /* 0x000fe40000004100 */
[----:B------:R-:W-:Y:S02]  /*80d0*/  HFMA2 R41, -RZ, RZ, 0, 0 ;  /* 0x00000000ff297431 */ /* 0x000fe400000001ff */
        /* <DEDUP_REMOVED lines=15> */
.L_x_1993:
[----:B------:R-:W0:Y:S01]  /*81d0*/  @P1 LDC.64 R52, c[0x0][0x478] ;  /* 0x00011e00ff341b82 */ /* 0x000e220000000a00 */
[----:B------:R-:W-:-:S04]  /*81e0*/  IMAD.WIDE.U32 R50, R147, 0x10, R50 ;  /* 0x0000001093327825 */ /* 0x000fc800078e0032 */
[----:B0-----:R-:W-:-:S05]  /*81f0*/  @P1 IMAD.WIDE.U32 R52, R147, 0x10, R52 ;  /* 0x0000001093341825 */ /* 0x001fca00078e0034 */
[----:B------:R0:W-:Y:S04]  /*8200*/  @P1 STG.E.128 desc[UR6][R52.64], R36 ;  /* 0x0000002434001986 */ /* 0x0001e8000c101d06 */
[----:B------:R0:W-:Y:S02]  /*8210*/  STG.E.128 desc[UR6][R50.64], R40 ;  /* 0x0000002832007986 */ /* 0x0001e4000c101d06 */
.L_x_1987:
        /* <DEDUP_REMOVED lines=29> */
.L_x_1976:
        /* <DEDUP_REMOVED lines=66> */
.L_x_1975:
[----:B------:R-:W-:Y:S05]  /*8810*/  BSYNC B0 ;  /* 0x0000000000007941 */ /* 0x000fea0003800000 */
.L_x_1974:
        /* <DEDUP_REMOVED lines=39> */
[----:B------:R-:W1:Y:S01]  /*8a90*/  LDS R32, [R0+0x1e00] ;  /* 0x001e000000207984 */ /* 0x000e620000000800 */
[----:B------:R-:W-:-:S03]  /*8aa0*/  FADD.FTZ R30, RZ, R30 ;  /* 0x0000001eff1e7221 */ /* 0x000fc60000010000 */
[----:B------:R-:W-:Y:S01]  /*8ab0*/  LDS R40, [R0+0x2e00] ;  /* 0x002e000000287984 */ /* 0x000fe20000000800 */
[----:B------:R-:W-:Y:S01]  /*8ac0*/  FADD.FTZ R31, RZ, R31 ;  /* 0x0000001fff1f7221 */ /* 0x000fe20000010000 */
[----:B------:R-:W-:Y:S02]  /*8ad0*/  FADD.FTZ R28, R28, R33 ;  /* 0x000000211c1c7221 */ /* 0x000fe40000010000 */
[----:B------:R-:W3:Y:S01]  /*8ae0*/  LDS R33, [R0+0x2000] ;  /* 0x0020000000217984 */ /* 0x000ee20000000800 */
[----:B------:R-:W-:-:S03]  /*8af0*/  FADD.FTZ R29, R29, R34 ;  /* 0x000000221d1d7221 */ /* 0x000fc60000010000 */
[----:B------:R-:W3:Y:S01]  /*8b00*/  LDS R34, [R0+0x2200] ;  /* 0x0022000000227984 */ /* 0x000ee20000000800 */
[----:B------:R-:W-:-:S03]  /*8b10*/  FADD.FTZ R30, R30, R35 ;  /* 0x000000231e1e7221 */ /* 0x000fc60000010000 */
[----:B------:R-:W3:Y:S01]  /*8b20*/  LDS R35, [R0+0x2400] ;  /* 0x0024000000237984 */ /* 0x000ee20000000800 */
[----:B0-----:R-:W-:-:S03]  /*8b30*/  FADD.FTZ R31, R31, R36 ;  /* 0x000000241f1f7221 */ /* 0x001fc60000010000 */
[----:B------:R-:W-:Y:S01]  /*8b40*/  LDS R36, [R0+0x2600] ;  /* 0x0026000000247984 */ /* 0x000fe20000000800 */
[----:B----4-:R-:W-:-:S03]  /*8b50*/  FADD.FTZ R2, R2, R37 ;  /* 0x0000002502027221 */ /* 0x010fc60000010000 */
[----:B------:R-:W0:Y:S01]  /*8b60*/  LDS R37, [R0+0x2800] ;  /* 0x0028000000257984 */ /* 0x000e220000000800 */
[----:B-----5:R-:W-:-:S03]  /*8b70*/  FADD.FTZ R3, R3, R38 ;  /* 0x0000002603037221 */ /* 0x020fc60000010000 */
[----:B------:R-:W4:Y:S01]  /*8b80*/  LDS R38, [R0+0x2a00] ;  /* 0x002a000000267984 */ /* 0x000f220000000800 */
[----:B--2---:R-:W-:-:S03]  /*8b90*/  FADD.FTZ R28, R28, R39 ;  /* 0x000000271c1c7221 */ /* 0x004fc60000010000 */
[----:B------:R-:W2:Y:S01]  /*8ba0*/  LDS R39, [R0+0x2c00] ;  /* 0x002c000000277984 */ /* 0x000ea20000000800 */
[----:B-1----:R-:W-:Y:S01]  /*8bb0*/  FADD.FTZ R29, R29, R32 ;  /* 0x000000201d1d7221 */ /* 0x002fe20000010000 */
[----:B------:R-:W-:Y:S01]  /*8bc0*/  BAR.SYNC.DEFER_BLOCKING 0x0 ;  /* 0x0000000000007b1d */ /* 0x000fe20000010000 */
[----:B---3--:R-:W-:Y:S01]  /*8bd0*/  FADD.FTZ R30, R30, R33 ;  /* 0x000000211e1e7221 */ /* 0x008fe20000010000 */
[----:B------:R-:W-:Y:S01]  /*8be0*/  FADD.FTZ R31, R31, R34 ;  /* 0x000000221f1f7221 */ /* 0x000fe20000010000 */
[----:B------:R-:W-:-:S03]  /*8bf0*/  FADD.FTZ R35, R2, R35 ;  /* 0x0000002302237221 */ /* 0x000fc60000010000 */
[----:B------:R-:W-:Y:S02]  /*8c00*/  FADD.FTZ R31, R31, R40 ;  /* 0x000000281f1f7221 */ /* 0x000fe40000010000 */
[----:B------:R-:W1:Y:S01]  /*8c10*/  LDC R2, c[0x0][0x388] ;  /* 0x0000e200ff027b82 */ /* 0x000e620000000800 */
[----:B------:R-:W-:Y:S04]  /*8c20*/  STS.128 [R69], R124 ;  /* 0x0000007c45007388 */ /* 0x000fe80000000c00 */
[----:B------:R-:W-:Y:S01]  /*8c30*/  STS.128 [R69+0x10], R120 ;  /* 0x0000107845007388 */ /* 0x000fe20000000c00 */
[----:B0-----:R-:W-:-:S03]  /*8c40*/  FADD.FTZ R37, R28, R37 ;  /* 0x000000251c257221 */ /* 0x001fc60000010000 */
[----:B------:R-:W-:Y:S01]  /*8c50*/  STS.128 [R69+0x400], R116 ;  /* 0x0004007445007388 */ /* 0x000fe20000000c00 */
[----:B----4-:R-:W-:-:S03]  /*8c60*/  FADD.FTZ R29, R29, R38 ;  /* 0x000000261d1d7221 */ /* 0x010fc60000010000 */
[----:B------:R-:W-:Y:S01]  /*8c70*/  STS.128 [R69+0x410], R112 ;  /* 0x0004107045007388 */ /* 0x000fe20000000c00 */
[----:B--2---:R-:W-:-:S03]  /*8c80*/  FADD.FTZ R39, R30, R39 ;  /* 0x000000271e277221 */ /* 0x004fc60000010000 */
        /* <DEDUP_REMOVED lines=54> */
[----:B------:R0:W-:Y:S01]  /*8ff0*/  STS.128 [R69+0x410], R4 ;  /* 0x0004100445007388 */ /* 0x0001e20000000c00 */
[----:B--2---:R-:W-:-:S03]  /*9000*/  FADD.FTZ R63, R46, R63 ;  /* 0x0000003f2e3f7221 */ /* 0x004fc60000010000 */
[----:B------:R-:W-:Y:S04]  /*9010*/  STS.128 [R69+0x800], R20 ;  /* 0x0008001445007388 */ /* 0x000fe80000000c00 */
[----:B------:R2:W-:Y:S01]  /*9020*/  STS.128 [R69+0x810], R24 ;  /* 0x0008101845007388 */ /* 0x0005e20000000c00 */
[----:B------:R-:W-:Y:S01]  /*9030*/  BAR.SYNC.DEFER_BLOCKING 0x0 ;  /* 0x0000000000007b1d */ /* 0x000fe20000010000 */
[----:B-1----:R-:W-:Y:S01]  /*9040*/  FADD.FTZ R9, R3, R36 ;  /* 0x0000002403097221 */ /* 0x002fe20000010000 */
[----:B0-----:R-:W-:-:S05]  /*9050*/  IMAD R7, R2, UR4, RZ ;  /* 0x0000000402077c24 */ /* 0x001fca000f8e02ff */
[----:B--2---:R-:W-:-:S04]  /*9060*/  IADD3 R26, P0, PT, R7, R68, RZ ;  /* 0x00000044071a7210 */ /* 0x004fc80007f1e0ff */
[----:B------:R-:W-:-:S04]  /*9070*/  SHF.L.U32 R24, R26, 0x2, RZ ;  /* 0x000000021a187819 */ /* 0x000fc800000006ff */
[----:B------:R-:W-:Y:S01]  /*9080*/  IADD3 R4, P1, PT, R24, UR20, RZ ;  /* 0x0000001418047c10 */ /* 0x000fe2000ff3e0ff */
        /* <DEDUP_REMOVED lines=16> */
[----:B------:R-:W-:Y:S02]  /*9190*/  IADD3.X R3, PT, PT, RZ, RZ, RZ, P0, !PT ;  /* 0x000000ffff037210 */ /* 0x000fe400007fe4ff */
[----:B------:R-:W-:Y:S01]  /*91a0*/  IADD3 R2, P0, PT, R24, UR22, RZ ;  /* 0x0000001618027c10 */ /* 0x000fe2000ff1e0ff */
[----:B------:R-:W2:Y:S01]  /*91b0*/  LDS R33, [R0+0x2600] ;  /* 0x0026000000217984 */ /* 0x000ea20000000800 */
[----:B------:R-:W-:Y:S01]  /*91c0*/  SHF.L.U64.HI R26, R26, 0x2, R3 ;  /* 0x000000021a1a7819 */ /* 0x000fe20000010203 */
[----:B---3--:R-:W-:Y:S01]  /*91d0*/  FADD.FTZ R7, RZ, R6 ;  /* 0x00000006ff077221 */ /* 0x008fe20000010000 */
[----:B----4-:R-:W-:Y:S01]  /*91e0*/  FADD.FTZ R8, RZ, R8 ;  /* 0x00000008ff087221 */ /* 0x010fe20000010000 */
[----:B------:R-:W3:Y:S01]  /*91f0*/  LDS R12, [R0+0xa00] ;  /* 0x000a0000000c7984 */ /* 0x000ee20000000800 */
[----:B------:R-:W-:Y:S01]  /*9200*/  IADD3.X R3, PT, PT, R26, UR23, RZ, P0, !PT ;  /* 0x000000171a037c10 */ /* 0x000fe200087fe4ff */
[----:B-----5:R-:W-:-:S02]  /*9210*/  FADD.FTZ R14, R7, R14 ;  /* 0x0000000e070e7221 */ /* 0x020fc40000010000 */
[----:B------:R-:W4:Y:S01]  /*9220*/  LDS R16, [R0+0x1400] ;  /* 0x0014000000107984 */ /* 0x000f220000000800 */
[----:B------:R-:W-:Y:S01]  /*9230*/  IADD3 R6, P0, PT, R24, UR8, RZ ;  /* 0x0000000818067c10 */ /* 0x000fe2000ff1e0ff */
[----:B------:R-:W-:Y:S02]  /*9240*/  FADD.FTZ R10, RZ, R10 ;  /* 0x0000000aff0a7221 */ /* 0x000fe40000010000 */
[----:B------:R-:W5:Y:S01]  /*9250*/  LDS R23, [R0+0x1e00] ;  /* 0x001e000000177984 */ /* 0x000f620000000800 */
[C---:B------:R-:W-:Y:S01]  /*9260*/  IADD3.X R7, PT, PT, R26.reuse, UR9, RZ, P0, !PT ;  /* 0x000000091a077c10 */ /* 0x040fe200087fe4ff */
[----:B------:R-:W-:Y:S02]  /*9270*/  FADD.FTZ R27, R5, R20 ;  /* 0x00000014051b7221 */ /* 0x000fe40000010000 */
[----:B------:R-:W5:Y:S01]  /*9280*/  LDS R47, [R0+0x2800] ;  /* 0x00280000002f7984 */ /* 0x000f620000000800 */
[----:B------:R-:W-:Y:S01]  /*9290*/  IADD3.X R5, PT, PT, R26, UR21, RZ, P1, !PT ;  /* 0x000000151a057c10 */ /* 0x000fe20008ffe4ff */
[----:B------:R-:W-:-:S02]  /*92a0*/  FADD.FTZ R8, R8, R13 ;  /* 0x0000000d08087221 */ /* 0x000fc40000010000 */
        /* <DEDUP_REMOVED lines=10> */
[----:B------:R-:W-:-:S03]  /*9350*/  FADD.FTZ R33, R14, R33 ;  /* 0x000000210e217221 */ /* 0x000fc60000010000 */
        /* <DEDUP_REMOVED lines=29> */
.L_x_1979:
        /* <DEDUP_REMOVED lines=8> */
.L_x_1996:
[----:B------:R-:W-:Y:S05]  /*95b0*/  BSYNC B2 ;  /* 0x0000000000027941 */ /* 0x000fea0003800000 */
.L_x_1995:
        /* <DEDUP_REMOVED lines=8> */
.L_x_1997:
[----:B------:R-:W-:-:S05]  /*9640*/  FADD.FTZ R41, R41, R196 ;  /* 0x000000c429297221 */ /* 0x000fca0000010000 */
[----:B------:R-:W-:Y:S01]  /*9650*/  MOV R167, R41 ;  /* 0x0000002900a77202 */ /* 0x000fe20000000f00 */
[----:B------:R-:W-:Y:S01]  /*9660*/  HFMA2 R178, -RZ, RZ, 0, 1.1920928955078125e-07 ;  /* 0x00000002ffb27431 */ /* 0x000fe200000001ff */
[----:B------:R-:W-:-:S07]  /*9670*/  MOV R43, R158 ;  /* 0x0000009e002b7202 */ /* 0x000fce0000000f00 */
[----:B------:R-:W-:Y:S05]  /*9680*/  WARPSYNC.COLLECTIVE R54, `(.L_x_1998) ;  /* 0x0000000036087348 */ /* 0x000fea0003c00000 */
[----:B------:R0:W1:Y:S02]  /*9690*/  SHFL.BFLY P3, R158, R167, R178, R195 ;  /* 0x0c0000b2a79e7389 */ /* 0x00006400000600c3 */
[----:B01----:R-:W-:Y:S05]  /*96a0*/  ENDCOLLECTIVE ;  /* 0x000000000000791b */ /* 0x003fea0003800000 */
.L_x_1998:
[----:B------:R-:W-:-:S05]  /*96b0*/  FADD.FTZ R43, R43, R198 ;  /* 0x000000c62b2b7221 */ /* 0x000fca0000010000 */
[----:B------:R-:W-:Y:S02]  /*96c0*/  MOV R167, R43 ;  /* 0x0000002b00a77202 */ /* 0x000fe40000000f00 */
[----:B------:R-:W-:-:S07]  /*96d0*/  MOV R40, R158 ;  /* 0x0000009e00287202 */ /* 0x000fce0000000f00 */
[----:B------:R-:W-:Y:S05]  /*96e0*/  WARPSYNC.COLLECTIVE R54, `(.L_x_1999) ;  /* 0x0000000036087348 */ /* 0x000fea0003c00000 */
[----:B------:R0:W1:Y:S02]  /*96f0*/  SHFL.BFLY P3, R158, R167, R178, R195 ;  /* 0x0c0000b2a79e7389 */ /* 0x00006400000600c3 */
[----:B01----:R-:W-:Y:S05]  /*9700*/  ENDCOLLECTIVE ;  /* 0x000000000000791b */ /* 0x003fea0003800000 */
.L_x_1999:
[----:B------:R-:W-:-:S05]  /*9710*/  FADD.FTZ R40, R41, R40 ;  /* 0x0000002829287221 */ /* 0x000fca0000010000 */
[----:B------:R-:W-:Y:S01]  /*9720*/  MOV R167, R40 ;  /* 0x0000002800a77202 */ /* 0x000fe20000000f00 */
[----:B------:R-:W-:Y:S01]  /*9730*/  HFMA2 R178, -RZ, RZ, 0, 2.384185791015625e-07 ;  /* 0x00000004ffb27431 */ /* 0x000fe200000001ff */
[----:B------:R-:W-:-:S07]  /*9740*/  MOV R42, R158 ;  /* 0x0000009e002a7202 */ /* 0x000fce0000000f00 */
[----:B------:R-:W-:Y:S05]  /*9750*/  WARPSYNC.COLLECTIVE R54, `(.L_x_2000) ;  /* 0x0000000036087348 */ /* 0x000fea0003c00000 */
[----:B------:R0:W1:Y:S02]  /*9760*/  SHFL.BFLY P3, R158, R167, R178, R195 ;  /* 0x0c0000b2a79e7389 */ /* 0x00006400000600c3 */
[----:B01----:R-:W-:Y:S05]  /*9770*/  ENDCOLLECTIVE ;  /* 0x000000000000791b */ /* 0x003fea0003800000 */
.L_x_2000:
[----:B------:R-:W-:-:S05]  /*9780*/  FADD.FTZ R42, R43, R42 ;  /* 0x0000002a2b2a7221 */ /* 0x000fca0000010000 */
[----:B------:R-:W-:Y:S02]  /*9790*/  MOV R167, R42 ;  /* 0x0000002a00a77202 */ /* 0x000fe40000000f00 */
[----:B------:R-:W-:-:S07]  /*97a0*/  MOV R49, R158 ;  /* 0x0000009e00317202 */ /* 0x000fce0000000f00 */
[----:B------:R-:W-:Y:S05]  /*97b0*/  WARPSYNC.COLLECTIVE R54, `(.L_x_2001) ;  /* 0x0000000036087348 */ /* 0x000fea0003c00000 */
[----:B------:R0:W1:Y:S02]  /*97c0*/  SHFL.BFLY P3, R158, R167, R178, R195 ;  /* 0x0c0000b2a79e7389 */ /* 0x00006400000600c3 */
[----:B01----:R-:W-:Y:S05]  /*97d0*/  ENDCOLLECTIVE ;  /* 0x000000000000791b */ /* 0x003fea0003800000 */
.L_x_2001:
[----:B------:R-:W-:-:S05]  /*97e0*/  FADD.FTZ R49, R40, R49 ;  /* 0x0000003128317221 */ /* 0x000fca0000010000 */
[----:B------:R-:W-:Y:S01]  /*97f0*/  MOV R167, R49 ;  /* 0x0000003100a77202 */ /* 0x000fe20000000f00 */
[----:B------:R-:W-:Y:S01]  /*9800*/  HFMA2 R178, -RZ, RZ, 0, 4.76837158203125e-07 ;  /* 0x00000008ffb27431 */ /* 0x000fe200000001ff */
[----:B------:R-:W-:-:S07]  /*9810*/  MOV R163, R158 ;  /* 0x0000009e00a37202 */ /* 0x000fce0000000f00 */
[----:B------:R-:W-:Y:S05]  /*9820*/  WARPSYNC.COLLECTIVE R54, `(.L_x_2002) ;  /* 0x0000000036087348 */ /* 0x000fea0003c00000 */
[----:B------:R0:W1:Y:S02]  /*9830*/  SHFL.BFLY P3, R158, R167, R178, R195 ;  /* 0x0c0000b2a79e7389 */ /* 0x00006400000600c3 */
[----:B01----:R-:W-:Y:S05]  /*9840*/  ENDCOLLECTIVE ;  /* 0x000000000000791b */ /* 0x003fea0003800000 */
.L_x_2002:
[----:B------:R-:W-:-:S05]  /*9850*/  FADD.FTZ R163, R42, R163 ;  /* 0x000000a32aa37221 */ /* 0x000fca0000010000 */
[----:B------:R-:W-:Y:S02]  /*9860*/  MOV R167, R163 ;  /* 0x000000a300a77202 */ /* 0x000fe40000000f00 */
[----:B------:R-:W-:-:S07]  /*9870*/  MOV R48, R158 ;  /* 0x0000009e00307202 */ /* 0x000fce0000000f00 */
[----:B------:R-:W-:Y:S05]  /*9880*/  WARPSYNC.COLLECTIVE R54, `(.L_x_2003) ;  /* 0x0000000036087348 */ /* 0x000fea0003c00000 */
[----:B------:R0:W1:Y:S02]  /*9890*/  SHFL.BFLY P3, R158, R167, R178, R195 ;  /* 0x0c0000b2a79e7389 */ /* 0x00006400000600c3 */
[----:B01----:R-:W-:Y:S05]  /*98a0*/  ENDCOLLECTIVE ;  /* 0x000000000000791b */ /* 0x003fea0003800000 */
.L_x_2003:
[----:B------:R-:W-:-:S05]  /*98b0*/  FADD.FTZ R48, R49, R48 ;  /* 0x0000003031307221 */ /* 0x000fca0000010000 */
[----:B------:R-:W-:Y:S01]  /*98c0*/  MOV R167, R48 ;  /* 0x0000003000a77202 */ /* 0x000fe20000000f00 */
[----:B------:R-:W-:Y:S01]  /*98d0*/  HFMA2 R178, -RZ, RZ, 0, 9.5367431640625e-07 ;  /* 0x00000010ffb27431 */ /* 0x000fe200000001ff */
[----:B------:R-:W-:-:S07]  /*98e0*/  MOV R52, R158 ;  /* 0x0000009e00347202 */ /* 0x000fce0000000f00 */
[----:B------:R-:W-:Y:S05]  /*98f0*/  WARPSYNC.COLLECTIVE R54, `(.L_x_2004) ;  /* 0x0000000036087348 */ /* 0x000fea0003c00000 */
[----:B------:R0:W1:Y:S02]  /*9900*/  SHFL.BFLY P3, R158, R167, R178, R195 ;  /* 0x0c0000b2a79e7389 */ /* 0x00006400000600c3 */
[----:B01----:R-:W-:Y:S05]  /*9910*/  ENDCOLLECTIVE ;  /* 0x000000000000791b */ /* 0x003fea0003800000 */
.L_x_2004:
[----:B------:R-:W-:-:S05]  /*9920*/  FADD.FTZ R52, R163, R52 ;  /* 0x00000034a3347221 */ /* 0x000fca0000010000 */
[----:B------:R-:W-:Y:S02]  /*9930*/  MOV R167, R52 ;  /* 0x0000003400a77202 */ /* 0x000fe40000000f00 */
[----:B------:R-:W-:-:S07]  /*9940*/  MOV R41, R158 ;  /* 0x0000009e00297202 */ /* 0x000fce0000000f00 */
[----:B------:R-:W-:Y:S05]  /*9950*/  WARPSYNC.COLLECTIVE R54, `(.L_x_2005) ;  /* 0x0000000036087348 */ /* 0x000fea0003c00000 */
[----:B------:R0:W1:Y:S02]  /*9960*/  SHFL.BFLY P3, R158, R167, R178, R195 ;  /* 0x0c0000b2a79e7389 */ /* 0x00006400000600c3 */
[----:B01----:R-:W-:Y:S05]  /*9970*/  ENDCOLLECTIVE ;  /* 0x000000000000791b */ /* 0x003fea0003800000 */
.L_x_2005:
[----:B------:R-:W-:Y:S01]  /*9980*/  MOV R43, R158 ;  /* 0x0000009e002b7202 */ /* 0x000fe20000000f00 */
[----:B------:R-:W-:Y:S06]  /*9990*/  BRA `(.L_x_2006) ;  /* 0xffffff90003c7947 */ /* 0x000fec000383ffff */
.L_x_2007:
        /* <DEDUP_REMOVED lines=14> */
.L_x_14446:


//--------------------- .text._ZN10layer_norm22ln_bwd_finalize_kernelINS_22Kernel_traits_finalizeILj768E6__halfS2_S2_S2_fjLb1ELj1024ELj4ENS_18Kernel_traits_baseILj768ES2_S2_S2_S2_fjLj1024EEEEELb1ELb0EEEvNS_9BwdParamsE --------------------------
	.section	.text._ZN10layer_norm22ln_bwd_finalize_kernelINS_22Kernel_traits_finalizeILj768E6__halfS2_S2_S2_fjLb1ELj1024ELj4ENS_18Kernel_traits_baseILj768ES2_S2_S2_S2_fjLj1024EEEEELb1ELb0EEEvNS_9BwdParamsE,"ax",@progbits
	.align	128
        .global         _ZN10layer_norm22ln_bwd_finalize_kernelINS_22Kernel_traits_finalizeILj768E6__halfS2_S2_S2_fjLb1ELj1024ELj4ENS_18Kernel_traits_baseILj768ES2_S2_S2_S2_fjLj1024EEEEELb1ELb0EEEvNS_9BwdParamsE
        .type           _ZN10layer_norm22ln_bwd_finalize_kernelINS_22Kernel_traits_finalizeILj768E6__halfS2_S2_S2_fjLb1ELj1024ELj4ENS_18Kernel_traits_baseILj768ES2_S2_S2_S2_fjLj1024EEEEELb1ELb0EEEvNS_9BwdParamsE,@function
        .size           _ZN10layer_norm22ln_bwd_finalize_kernelINS_22Kernel_traits_finalizeILj768E6__halfS2_S2_S2_fjLb1ELj1024ELj4ENS_18Kernel_traits_baseILj768ES2_S2_S2_S2_fjLj1024EEEEELb1ELb0EEEvNS_9BwdParamsE,(.L_x_14447 - _ZN10layer_norm22ln_bwd_finalize_kernelINS_22Kernel_traits_finalizeILj768E6__halfS2_S2_S2_fjLb1ELj1024ELj4ENS_18Kernel_traits_baseILj768ES2_S2_S2_S2_fjLj1024EEEEELb1ELb0EEEvNS_9BwdParamsE)
        .other          _ZN10layer_norm22ln_bwd_finalize_kernelINS_22Kernel_traits_finalizeILj768E6__halfS2_S2_S2_fjLb1ELj1024ELj4ENS_18Kernel_traits_baseILj768ES2_S2_S2_S2_fjLj1024EEEEELb1ELb0EEEvNS_9BwdParamsE,@"STO_CUDA_ENTRY STV_DEFAULT"
_ZN10layer_norm22ln_bwd_finalize_kernelINS_22Kernel_traits_finalizeILj768E6__halfS2_S2_S2_fjLb1ELj1024ELj4ENS_18Kernel_traits_baseILj768ES2_S2_S2_S2_fjLj1024EEEEELb1ELb0EEEvNS_9BwdParamsE:
.text._ZN10layer_norm22ln_bwd_finalize_kernelINS_22Kernel_traits_finalizeILj768E6__halfS2_S2_S2_fjLb1ELj1024ELj4ENS_18Kernel_traits_baseILj768ES2_S2_S2_S2_fjLj1024EEEEELb1ELb0EEEvNS_9BwdParamsE:
        /* <DEDUP_REMOVED lines=62> */
.L_x_2012:
        /* <DEDUP_REMOVED lines=87> */
.L_x_2011:
[----:B------:R-:W-:Y:S05]  /*0950*/  BSYNC.RECONVERGENT B1 ;  /* 0x0000000000017941 */ /* 0x000fea0003800200 */
.L_x_2010:
        /* <DEDUP_REMOVED lines=49> */
.L_x_2014:
[----:B------:R-:W-:Y:S05]  /*0c70*/  BSYNC.RECONVERGENT B1 ;  /* 0x0000000000017941 */ /* 0x000fea0003800200 */
.L_x_2013:
        /* <DEDUP_REMOVED lines=29> */
.L_x_2016:
[----:B------:R-:W-:Y:S05]  /*0e50*/  BSYNC.RECONVERGENT B1 ;  /* 0x0000000000017941 */ /* 0x000fea0003800200 */
.L_x_2015:
        /* <DEDUP_REMOVED lines=14> */
.L_x_2009:
[----:B------:R-:W-:Y:S05]  /*0f40*/  BSYNC.RECONVERGENT B0 ;  /* 0x0000000000007941 */ /* 0x000fea0003800200 */
.L_x_2008:
        /* <DEDUP_REMOVED lines=68> */
[----:B-1----:R-:W-:Y:S02]  /*1390*/  F2FP.F16.F32.PACK_AB R11, R11, R10 ;  /* 0x0000000a0b0b723e */ /* 0x002fe400000000ff */
[----:B--2---:R-:W-:-:S03]  /*13a0*/  F2FP.F16.F32.PACK_AB R13, R13, R12 ;  /* 0x0000000c0d0d723e */ /* 0x004fc600000000ff */
[----:B------:R-:W-:Y:S01]  /*13b0*/  STG.E desc[UR6][R2.64], R11 ;  /* 0x0000000b02007986 */ /* 0x000fe2000c101906 */
[----:B----4-:R-:W-:-:S03]  /*13c0*/  F2FP.F16.F32.PACK_AB R15, R15, R14 ;  /* 0x0000000e0f0f723e */ /* 0x010fc600000000ff */
[----:B------:R-:W-:Y:S04]  /*13d0*/  STG.E desc[UR6][R4.64], R13 ;  /* 0x0000000d04007986 */ /* 0x000fe8000c101906 */
[----:B------:R-:W-:Y:S01]  /*13e0*/  STG.E desc[UR6][R6.64], R15 ;  /* 0x0000000f06007986 */ /* 0x000fe2000c101906 */
[----:B------:R-:W-:Y:S05]  /*13f0*/  EXIT ;  /* 0x000000000000794d */ /* 0x000fea0003800000 */
.L_x_2017:
        /* <DEDUP_REMOVED lines=16> */
.L_x_14447:


//--------------------- .text._ZN10layer_norm13ln_bwd_kernelINS_13Kernel_traitsI6__halfS2_S2_S2_fjLj768ELj1ELj4ELj1ELj16ENS_18Kernel_traits_baseILj768ES2_S2_S2_S2_fjLj128EEEEELb1ELb1ELb1ELb0EEEvNS_9BwdParamsE --------------------------
	.section	.text._ZN10layer_norm13ln_bwd_kernelINS_13Kernel_traitsI6__halfS2_S2_S2_fjLj768ELj1ELj4ELj1ELj16ENS_18Kernel_traits_baseILj768ES2_S2_S2_S2_fjLj128EEEEELb1ELb1ELb1ELb0EEEvNS_9BwdParamsE,"ax",@progbits
	.align	128
        .global         _ZN10layer_norm13ln_bwd_kernelINS_13Kernel_traitsI6__halfS2_S2_S2_fjLj768ELj1ELj4ELj1ELj16ENS_18Kernel_traits_baseILj768ES2_S2_S2_S2_fjLj128EEEEELb1ELb1ELb1ELb0EEEvNS_9BwdParamsE
        .type           _ZN10layer_norm13ln_bwd_kernelINS_13Kernel_traitsI6__halfS2_S2_S2_fjLj768ELj1ELj4ELj1ELj16ENS_18Kernel_traits_baseILj768ES2_S2_S2_S2_fjLj128EEEEELb1ELb1ELb1ELb0EEEvNS_9BwdParamsE,@function
        .size           _ZN10layer_norm13ln_bwd_kernelINS_13Kernel_traitsI6__halfS2_S2_S2_fjLj768ELj1ELj4ELj1ELj16ENS_18Kernel_traits_baseILj768ES2_S2_S2_S2_fjLj128EEEEELb1ELb1ELb1ELb0EEEvNS_9BwdParamsE,(.L_x_14448 - _ZN10layer_norm13ln_bwd_kernelINS_13Kernel_traitsI6__halfS2_S2_S2_fjLj768ELj1ELj4ELj1ELj16ENS_18Kernel_traits_baseILj768ES2_S2_S2_S2_fjLj128EEEEELb1ELb1ELb1ELb0EEEvNS_9BwdParamsE)
        .other          _ZN10layer_norm13ln_bwd_kernelINS_13Kernel_traitsI6__halfS2_S2_S2_fjLj768ELj1ELj4ELj1ELj16ENS_18Kernel_traits_baseILj768ES2_S2_S2_S2_fjLj128EEEEELb1ELb1ELb1ELb0EEEvNS_9BwdParamsE,@"STO_CUDA_ENTRY STV_DEFAULT"
_ZN10layer_norm13ln_bwd_kernelINS_13Kernel_traitsI6__halfS2_S2_S2_fjLj768ELj1ELj4ELj1ELj16ENS_18Kernel_traits_baseILj768ES2_S2_S2_S2_fjLj128EEEEELb1ELb1ELb1ELb0EEEvNS_9BwdParamsE:
.text._ZN10layer_norm13ln_bwd_kernelINS_13Kernel_traitsI6__halfS2_S2_S2_fjLj768ELj1ELj4ELj1ELj16ENS_18Kernel_traits_baseILj768ES2_S2_S2_S2_fjLj128EEEEELb1ELb1ELb1ELb0EEEvNS_9BwdParamsE:
        /* <DEDUP_REMOVED lines=31> */
[----:B------:R-:W5:Y:S02]  /*01f0*/  @P0 LDG.E.128 R100, desc[UR6][R6.64] ;  /* 0x0000000606640981 */ /* 0x000f64000c1e1d00 */
[----:B------:R-:W3:Y:S01]  /*0200*/  @P2 LDC.64 R18, c[0x0][0x3e8] ;  /* 0x0000fa00ff122b82 */ /* 0x000ee20000000a00 */
[C---:B----4-:R-:W-:Y:S01]  /*0210*/  @P1 IMAD.WIDE.U32 R12, R3.reuse, 0x10, R8 ;  /* 0x00000010030c1825 */ /* 0x050fe200078e0008 */
[----:B------:R-:W-:Y:S02]  /*0220*/  CS2R R80, SRZ ;  /* 0x0000000000507805 */ /* 0x000fe4000001ff00 */
[----:B------:R-:W-:Y:S02]  /*0230*/  CS2R R82, SRZ ;  /* 0x0000000000527805 */ /* 0x000fe4000001ff00 */
[----:B------:R-:W-:Y:S02]  /*0240*/  CS2R R76, SRZ ;  /* 0x00000000004c7805 */ /* 0x000fe4000001ff00 */
[----:B------:R-:W-:Y:S01]  /*0250*/  CS2R R78, SRZ ;  /* 0x00000000004e7805 */ /* 0x000fe2000001ff00 */
[----:B------:R4:W5:Y:S01]  /*0260*/  @P1 LDG.E.128 R96, desc[UR6][R12.64] ;  /* 0x000000060c601981 */ /* 0x000962000c1e1d00 */
[C---:B-1----:R-:W-:Y:S01]  /*0270*/  @P1 IMAD.WIDE.U32 R14, R3.reuse, 0x10, R10 ;  /* 0x00000010030e1825 */ /* 0x042fe200078e000a */
[----:B------:R-:W-:Y:S01]  /*0280*/  @P1 IADD3 R3, PT, PT, R3, 0x20, RZ ;  /* 0x0000002003031810 */ /* 0x000fe20007ffe0ff */
[----:B------:R-:W1:Y:S01]  /*0290*/  S2UR UR4, SR_CTAID.X ;  /* 0x00000000000479c3 */ /* 0x000e620000002500 */
[----:B------:R-:W-:-:S02]  /*02a0*/  CS2R R72, SRZ ;  /* 0x0000000000487805 */ /* 0x000fc4000001ff00 */
[----:B------:R-:W-:Y:S01]  /*02b0*/  CS2R R74, SRZ ;  /* 0x00000000004a7805 */ /* 0x000fe2000001ff00 */
[----:B------:R0:W5:Y:S01]  /*02c0*/  @P1 LDG.E.128 R92, desc[UR6][R14.64] ;  /* 0x000000060e5c1981 */ /* 0x000162000c1e1d00 */
[----:B--2---:R-:W-:-:S05]  /*02d0*/  @P2 IMAD.WIDE.U32 R8, R3, 0x10, R16 ;  /* 0x0000001003082825 */ /* 0x004fca00078e0010 */
[----:B------:R2:W5:Y:S01]  /*02e0*/  @P2 LDG.E.128 R88, desc[UR6][R8.64] ;  /* 0x0000000608582981 */ /* 0x000562000c1e1d00 */
[----:B---3--:R-:W-:-:S05]  /*02f0*/  @P2 IMAD.WIDE.U32 R10, R3, 0x10, R18 ;  /* 0x00000010030a2825 */ /* 0x008fca00078e0012 */
[----:B------:R2:W5:Y:S01]  /*0300*/  @P2 LDG.E.128 R84, desc[UR6][R10.64] ;  /* 0x000000060a542981 */ /* 0x000562000c1e1d00 */
        /* <DEDUP_REMOVED lines=31> */
[----:B----4-:R-:W-:-:S02]  /*0500*/  CS2R R12, SRZ ;  /* 0x00000000000c7805 */ /* 0x010fc4000001ff00 */
[----:B0-----:R-:W-:Y:S01]  /*0510*/  CS2R R14, SRZ ;  /* 0x00000000000e7805 */ /* 0x001fe2000001ff00 */
[----:B--2---:R-:W-:Y:S06]  /*0520*/  @P0 BRA `(.L_x_2018) ;  /* 0x0000009400600947 */ /* 0x004fec0003800000 */
        /* <DEDUP_REMOVED lines=36> */
.L_x_2223:
[----:B0-----:R-:W0:Y:S08]  /*0770*/  LDC.64 R124, c[0x0][0x3f8] ;  /* 0x0000fe00ff7c7b82 */ /* 0x001e300000000a00 */
[----:B-1----:R-:W1:Y:S08]  /*0780*/  LDC.64 R122, c[0x0][0x3c8] ;  /* 0x0000f200ff7a7b82 */ /* 0x002e700000000a00 */
[----:B--2---:R-:W2:Y:S01]  /*0790*/  LDC.64 R126, c[0x0][0x3f0] ;  /* 0x0000fc00ff7e7b82 */ /* 0x004ea20000000a00 */
[----:B0-----:R-:W-:-:S07]  /*07a0*/  IMAD.WIDE R124, R139, 0x4, R124 ;  /* 0x000000048b7c7825 */ /* 0x001fce00078e027c */
[----:B------:R-:W0:Y:S01]  /*07b0*/  LDC.64 R134, c[0x0][0x3c0] ;  /* 0x0000f000ff867b82 */ /* 0x000e220000000a00 */
[----:B------:R-:W3:Y:S01]  /*07c0*/  LDG.E R138, desc[UR6][R124.64] ;  /* 0x000000067c8a7981 */ /* 0x000ee2000c1e1900 */
[----:B-1----:R-:W-:-:S05]  /*07d0*/  IMAD.WIDE R122, R139, 0x4, R122 ;  /* 0x000000048b7a7825 */ /* 0x002fca00078e027a */
        /* <DEDUP_REMOVED lines=21> */
[----:B------:R-:W-:Y:S02]  /*0930*/  SHF.R.S32.HI R126, RZ, 0x1f, R125 ;  /* 0x0000001fff7e7819 */ /* 0x000fe4000001147d */
[----:B------:R-:W-:Y:S01]  /*0940*/  LEA.HI R121, R124, R121, RZ, 0x3 ;  /* 0x000000797c797211 */ /* 0x000fe200078f18ff */
[----:B------:R-:W-:Y:S01]  /*0950*/  @P1 IMAD R127, R127, R0, RZ ;  /* 0x000000007f7f1224 */ /* 0x000fe200078e02ff */
[----:B------:R-:W-:Y:S02]  /*0960*/  LEA.HI R125, R126, R125, RZ, 0x3 ;  /* 0x0000007d7e7d7211 */ /* 0x000fe400078f18ff */
[----:B------:R-:W-:-:S02]  /*0970*/  LEA.HI.SX32 R193, R121, R120, 0x1d ;  /* 0x0000007879c17211 */ /* 0x000fc400078feaff */
[----:B------:R-:W-:Y:S02]  /*0980*/  @P1 SHF.R.S32.HI R134, RZ, 0x1f, R127 ;  /* 0x0000001fff861819 */ /* 0x000fe4000001147f */
[----:B------:R-:W-:Y:S02]  /*0990*/  ISETP.GE.U32.AND P3, PT, R2, 0x60, PT ;  /* 0x000000600200780c */ /* 0x000fe40003f66070 */
        /* <DEDUP_REMOVED lines=19> */
[----:B------:R-:W-:Y:S02]  /*0ad0*/  HADD2.F32 R186, -RZ, R154.H0_H0 ;  /* 0x2000009affba7230 */ /* 0x000fe40000004100 */
[----:B0-----:R-:W-:-:S05]  /*0ae0*/  @P0 IMAD.WIDE.U32 R178, R136, 0x10, R178 ;  /* 0x0000001088b20825 */ /* 0x001fca00078e00b2 */
[----:B------:R0:W5:Y:S02]  /*0af0*/  @P0 LDG.E.128 R8, desc[UR6][R178.64] ;  /* 0x00000006b2080981 */ /* 0x000164000c1e1d00 */
[----:B0-----:R-:W-:Y:S01]  /*0b00*/  HADD2.F32 R179, -RZ, R152.H1_H1 ;  /* 0x30000098ffb37230 */ /* 0x001fe20000004100 */
[----:B------:R-:W-:Y:S02]  /*0b10*/  IADD3 R137, PT, PT, R137, 0x20, RZ ;  /* 0x0000002089897810 */ /* 0x000fe40007ffe0ff */
[----:B------:R-:W-:Y:S02]  /*0b20*/  IADD3 R135, PT, PT, R135, 0x20, RZ ;  /* 0x0000002087877810 */ /* 0x000fe40007ffe0ff */
[----:B------:R-:W-:Y:S01]  /*0b30*/  IADD3 R136, PT, PT, R136, 0x20, RZ ;  /* 0x0000002088887810 */ /* 0x000fe20007ffe0ff */
[--C-:B---3--:R-:W-:Y:S02]  /*0b40*/  HADD2.F32 R181, -RZ, R120.reuse.H1_H1 ;  /* 0x30000078ffb57230 */ /* 0x108fe40000004100 */
[----:B------:R-:W-:-:S02]  /*0b50*/  HADD2.F32 R3, -RZ, R120.H0_H0 ;  /* 0x20000078ff037230 */ /* 0x000fc40000004100 */
[--C-:B------:R-:W-:Y:S02]  /*0b60*/  HADD2.F32 R183, -RZ, R121.reuse.H0_H0 ;  /* 0x20000079ffb77230 */ /* 0x100fe40000004100 */
[C---:B------:R-:W-:Y:S01]  /*0b70*/  FADD.FTZ R181, -R134.reuse, R181 ;  /* 0x000000b586b57221 */ /* 0x040fe20000010100 */
[----:B------:R-:W-:Y:S02]  /*0b80*/  HADD2.F32 R185, -RZ, R121.H1_H1 ;  /* 0x30000079ffb97230 */ /* 0x000fe40000004100 */
[----:B------:R-:W-:Y:S01]  /*0b90*/  FADD.FTZ R3, -R134, R3 ;  /* 0x0000000386037221 */ /* 0x000fe20000010100 */
[----:B------:R-:W-:Y:S02]  /*0ba0*/  HADD2.F32 R120, -RZ, R152.H0_H0 ;  /* 0x20000098ff787230 */ /* 0x000fe40000004100 */
[--C-:B----4-:R-:W-:Y:S02]  /*0bb0*/  HADD2.F32 R121, -RZ, R124.reuse.H0_H0 ;  /* 0x2000007cff797230 */ /* 0x110fe40000004100 */
[----:B------:R-:W-:Y:S01]  /*0bc0*/  FMUL.FTZ R180, R140, R181 ;  /* 0x000000b58cb47220 */ /* 0x000fe20000410000 */
[----:B------:R-:W-:-:S02]  /*0bd0*/  HADD2.F32 R124, -RZ, R124.H1_H1 ;  /* 0x3000007cff7c7230 */ /* 0x000fc40000004100 */
[----:B------:R-:W-:Y:S01]  /*0be0*/  FADD.FTZ R181, -R134, R183 ;  /* 0x000000b786b57221 */ /* 0x000fe20000010100 */
[----:B------:R-:W-:Y:S01]  /*0bf0*/  FMUL.FTZ R3, R140, R3 ;  /* 0x000000038c037220 */ /* 0x000fe20000410000 */
[----:B------:R-:W-:Y:S01]  /*0c00*/  FMUL.FTZ R178, R120, R121 ;  /* 0x0000007978b27220 */ /* 0x000fe20000410000 */
[--C-:B------:R-:W-:Y:S02]  /*0c10*/  HADD2.F32 R191, -RZ, R123.reuse.H0_H0 ;  /* 0x2000007bffbf7230 */ /* 0x100fe40000004100 */
[----:B------:R-:W-:Y:S02]  /*0c20*/  HADD2.F32 R195, -RZ, R123.H1_H1 ;  /* 0x3000007bffc37230 */ /* 0x000fe40000004100 */
[----:B------:R-:W-:Y:S01]  /*0c30*/  FMUL.FTZ R181, R140, R181 ;  /* 0x000000b58cb57220 */ /* 0x000fe20000410000 */
[----:B------:R-:W-:Y:S02]  /*0c40*/  HADD2.F32 R123, -RZ, R125.H0_H0 ;  /* 0x2000007dff7b7230 */ /* 0x000fe40000004100 */
[----:B------:R-:W-:Y:S01]  /*0c50*/  FADD.FTZ R56, R56, R121 ;  /* 0x0000007938387221 */ /* 0x000fe20000010000 */
[----:B------:R-:W-:Y:S01]  /*0c60*/  FFMA.FTZ R80, R3, R121, R80 ;  /* 0x0000007903507223 */ /* 0x000fe20000010050 */
        /* <DEDUP_REMOVED lines=8> */
[----:B------:R-:W-:Y:S02]  /*0cf0*/  HADD2.F32 R122, -RZ, R125.H1_H1 ;  /* 0x3000007dff7a7230 */ /* 0x000fe40000004100 */
[----:B------:R-:W-:Y:S01]  /*0d00*/  FFMA.FTZ R82, R181, R123, R82 ;  /* 0x0000007bb5527223 */ /* 0x000fe20000010052 */
[----:B------:R-:W-:Y:S02]  /*0d10*/  HADD2.F32 R183, -RZ, R153.H1_H1 ;  /* 0x30000099ffb77230 */ /* 0x000fe40000004100 */
[----:B------:R-:W-:Y:S01]  /*0d20*/  FMUL.FTZ R184, R140, R185 ;  /* 0x000000b98cb87220 */ /* 0x000fe20000410000 */
[----:B------:R-:W-:Y:S01]  /*0d30*/  FADD.FTZ R123, R120, R179 ;  /* 0x000000b3787b7221 */ /* 0x000fe20000010000 */
[----:B------:R-:W-:Y:S01]  /*0d40*/  FFMA.FTZ R120, R180, R179, R121 ;  /* 0x000000b3b4787223 */ /* 0x000fe20000010079 */
[----:B------:R-:W-:-:S02]  /*0d50*/  HADD2.F32 R125, -RZ, R126.H0_H0 ;  /* 0x2000007eff7d7230 */ /* 0x000fc40000004100 */
[-C--:B------:R-:W-:Y:S01]  /*0d60*/  FMUL.FTZ R183, R183, R122.reuse ;  /* 0x0000007ab7b77220 */ /* 0x080fe20000410000 */
[----:B------:R-:W-:Y:S01]  /*0d70*/  FADD.FTZ R59, R59, R122 ;  /* 0x0000007a3b3b7221 */ /* 0x000fe20000010000 */
[----:B------:R-:W-:Y:S01]  /*0d80*/  FFMA.FTZ R83, R184, R122, R83 ;  /* 0x0000007ab8537223 */ /* 0x000fe20000010053 */
[C---:B------:R-:W-:Y:S01]  /*0d90*/  FADD.FTZ R185, -R134.reuse, R187 ;  /* 0x000000bb86b97221 */ /* 0x040fe20000010100 */
[----:B------:R-:W-:Y:S01]  /*0da0*/  FADD.FTZ R122, R123, R182 ;  /* 0x000000b67b7a7221 */ /* 0x000fe20000010000 */
[----:B------:R-:W-:Y:S01]  /*0db0*/  FFMA.FTZ R121, R181, R182, R120 ;  /* 0x000000b6b5797223 */ /* 0x000fe20000010078 */
[----:B------:R-:W-:Y:S01]  /*0dc0*/  FADD.FTZ R189, -R134, R189 ;  /* 0x000000bd86bd7221 */ /* 0x000fe20000010100 */
[----:B------:R-:W-:Y:S02]  /*0dd0*/  HADD2.F32 R126, -RZ, R126.H1_H1 ;  /* 0x3000007eff7e7230 */ /* 0x000fe40000004100 */
[----:B------:R-:W-:Y:S01]  /*0de0*/  FMUL.FTZ R185, R140, R185 ;  /* 0x000000b98cb97220 */ /* 0x000fe20000410000 */
[----:B------:R-:W-:-:S02]  /*0df0*/  HADD2.F32 R187, -RZ, R154.H1_H1 ;  /* 0x3000009affbb7230 */ /* 0x000fc40000004100 */
[----:B------:R-:W-:Y:S01]  /*0e00*/  FMUL.FTZ R186, R186, R125 ;  /* 0x0000007dbaba7220 */ /* 0x000fe20000410000 */
[----:B------:R-:W-:Y:S01]  /*0e10*/  FADD.FTZ R123, R122, R183 ;  /* 0x000000b77a7b7221 */ /* 0x000fe20000010000 */
[----:B------:R-:W-:Y:S01]  /*0e20*/  FFMA.FTZ R120, R184, R183, R121 ;  /* 0x000000b7b8787223 */ /* 0x000fe20000010079 */
[----:B------:R-:W-:Y:S01]  /*0e30*/  FMUL.FTZ R188, R140, R189 ;  /* 0x000000bd8cbc7220 */ /* 0x000fe20000410000 */
[----:B------:R-:W-:Y:S02]  /*0e40*/  HADD2.F32 R190, -RZ, R127.H0_H0 ;  /* 0x2000007fffbe7230 */ /* 0x000fe40000004100 */
[----:B------:R-:W-:Y:S01]  /*0e50*/  FADD.FTZ R191, -R134, R191 ;  /* 0x000000bf86bf7221 */ /* 0x000fe20000010100 */
[----:B------:R-:W-:Y:S02]  /*0e60*/  HADD2.F32 R189, -RZ, R155.H0_H0 ;  /* 0x2000009bffbd7230 */ /* 0x000fe40000004100 */
        /* <DEDUP_REMOVED lines=8> */
[----:B------:R-:W-:Y:S01]  /*0ef0*/  FADD.FTZ R195, -R134, R195 ;  /* 0x000000c386c37221 */ /* 0x000fe20000010100 */
[-C--:B------:R-:W-:Y:S01]  /*0f00*/  FMUL.FTZ R189, R189, R190.reuse ;  /* 0x000000bebdbd7220 */ /* 0x080fe20000410000 */
[----:B------:R-:W-:Y:S01]  /*0f10*/  FADD.FTZ R122, R122, R187 ;  /* 0x000000bb7a7a7221 */ /* 0x000fe20000010000 */
[----:B------:R-:W-:Y:S01]  /*0f20*/  FFMA.FTZ R120, R188, R187, R121 ;  /* 0x000000bbbc787223 */ /* 0x000fe20000010079 */
        /* <DEDUP_REMOVED lines=14> */
.L_x_2022:
[----:B------:R-:W-:Y:S05]  /*1010*/  BSYNC.RECONVERGENT B1 ;  /* 0x0000000000017941 */ /* 0x000fea0003800200 */
.L_x_2021:
        /* <DEDUP_REMOVED lines=12> */
[----:B------:R-:W0:Y:S01]  /*10e0*/  @P0 LDC.64 R130, c[0x0][0x438] ;  /* 0x00010e00ff820b82 */ /* 0x000e220000000a00 */
[----:B------:R-:W-:Y:S02]  /*10f0*/  HADD2.F32 R146, -RZ, R97.H0_H0 ;  /* 0x20000061ff927230 */ /* 0x000fe40000004100 */
[----:B------:R-:W-:Y:S02]  /*1100*/  HADD2.F32 R150, -RZ, R98.H0_H0 ;  /* 0x20000062ff967230 */ /* 0x000fe40000004100 */
[----:B0-----:R-:W-:Y:S02]  /*1110*/  @P0 IMAD.WIDE.U32 R142, R136, 0x10, R130 ;  /* 0x00000010888e0825 */ /* 0x001fe400078e0082 */
[----:B------:R-:W5:Y:S04]  /*1120*/  LDG.E.64 R130, desc[UR6][R144.64] ;  /* 0x0000000690827981 */ /* 0x000f68000c1e1b00 */
[----:B------:R0:W5:Y:S02]  /*1130*/  @P0 LDG.E.128 R4, desc[UR6][R142.64] ;  /* 0x000000068e040981 */ /* 0x000164000c1e1d00 */
[----:B0-----:R-:W-:Y:S01]  /*1140*/  HADD2.F32 R143, -RZ, R96.H1_H1 ;  /* 0x30000060ff8f7230 */ /* 0x001fe20000004100 */
[----:B------:R-:W-:-:S02]  /*1150*/  IADD3 R137, PT, PT, R137, 0x20, RZ ;  /* 0x0000002089897810 */ /* 0x000fc40007ffe0ff */
[----:B------:R-:W-:Y:S02]  /*1160*/  IADD3 R135, PT, PT, R135, 0x20, RZ ;  /* 0x0000002087877810 */ /* 0x000fe40007ffe0ff */
[----:B------:R-:W-:Y:S01]  /*1170*/  IADD3 R136, PT, PT, R136, 0x20, RZ ;  /* 0x0000002088887810 */ /* 0x000fe20007ffe0ff */
[--C-:B---3--:R-:W-:Y:S02]  /*1180*/  HADD2.F32 R141, -RZ, R120.reuse.H0_H0 ;  /* 0x20000078ff8d7230 */ /* 0x108fe40000004100 */
[----:B------:R-:W-:Y:S02]  /*1190*/  HADD2.F32 R147, -RZ, R120.H1_H1 ;  /* 0x30000078ff937230 */ /* 0x000fe40000004100 */
[--C-:B------:R-:W-:Y:S02]  /*11a0*/  HADD2.F32 R149, -RZ, R121.reuse.H0_H0 ;  /* 0x20000079ff957230 */ /* 0x100fe40000004100 */
[----:B------:R-:W-:Y:S02]  /*11b0*/  HADD2.F32 R151, -RZ, R121.H1_H1 ;  /* 0x30000079ff977230 */ /* 0x000fe40000004100 */
[----:B------:R-:W-:Y:S01]  /*11c0*/  FADD.FTZ R141, -R134, R141 ;  /* 0x0000008d868d7221 */ /* 0x000fe20000010100 */
[----:B------:R-:W-:-:S02]  /*11d0*/  HADD2.F32 R120, -RZ, R96.H0_H0 ;  /* 0x20000060ff787230 */ /* 0x000fc40000004100 */
[--C-:B----4-:R-:W-:Y:S02]  /*11e0*/  HADD2.F32 R121, -RZ, R124.reuse.H0_H0 ;  /* 0x2000007cff797230 */ /* 0x110fe40000004100 */
        /* <DEDUP_REMOVED lines=8> */
[----:B------:R-:W-:Y:S01]  /*1270*/  FMUL.FTZ R145, R140, R145 ;  /* 0x000000918c917220 */ /* 0x000fe20000410000 */
[----:B------:R-:W-:Y:S01]  /*1280*/  FADD.FTZ R48, R48, R121 ;  /* 0x0000007930307221 */ /* 0x000fe20000010000 */
[----:B------:R-:W-:Y:S01]  /*1290*/  FFMA.FTZ R72, R141, R121, R72 ;  /* 0x000000798d487223 */ /* 0x000fe20000010048 */
[----:B------:R-:W-:Y:S01]  /*12a0*/  FMUL.FTZ R143, R143, R124 ;  /* 0x0000007c8f8f7220 */ /* 0x000fe20000410000 */
[----:B------:R-:W-:Y:S01]  /*12b0*/  FADD.FTZ R151, -R134, R151 ;  /* 0x0000009786977221 */ /* 0x000fe20000010100 */
[----:B------:R-:W-:Y:S01]  /*12c0*/  FADD.FTZ R120, R195, R142 ;  /* 0x0000008ec3787221 */ /* 0x000fe20000010000 */
[----:B------:R-:W-:Y:S01]  /*12d0*/  FMUL.FTZ R144, R140, R147 ;  /* 0x000000938c907220 */ /* 0x000fe20000410000 */
[----:B------:R-:W-:Y:S01]  /*12e0*/  FFMA.FTZ R121, R141, R142, R194 ;  /* 0x0000008e8d797223 */ /* 0x000fe200000100c2 */
[--C-:B------:R-:W-:Y:S02]  /*12f0*/  HADD2.F32 R157, -RZ, R122.reuse.H0_H0 ;  /* 0x2000007aff9d7230 */ /* 0x100fe40000004100 */
[----:B------:R-:W-:Y:S01]  /*1300*/  FMUL.FTZ R146, R146, R123 ;  /* 0x0000007b92927220 */ /* 0x000fe20000410000 */
[----:B------:R-:W-:-:S02]  /*1310*/  HADD2.F32 R159, -RZ, R122.H1_H1 ;  /* 0x3000007aff9f7230 */ /* 0x000fc40000004100 */
[----:B------:R-:W-:Y:S01]  /*1320*/  FADD.FTZ R50, R50, R123 ;  /* 0x0000007b32327221 */ /* 0x000fe20000010000 */
[----:B------:R-:W-:Y:S02]  /*1330*/  HADD2.F32 R122, -RZ, R125.H1_H1 ;  /* 0x3000007dff7a7230 */ /* 0x000fe40000004100 */
[----:B------:R-:W-:Y:S01]  /*1340*/  FFMA.FTZ R74, R145, R123, R74 ;  /* 0x0000007b914a7223 */ /* 0x000fe2000001004a */
[----:B------:R-:W-:Y:S02]  /*1350*/  HADD2.F32 R147, -RZ, R97.H1_H1 ;  /* 0x30000061ff937230 */ /* 0x000fe40000004100 */
[----:B------:R-:W-:Y:S01]  /*1360*/  FMUL.FTZ R148, R140, R151 ;  /* 0x000000978c947220 */ /* 0x000fe20000410000 */
[----:B------:R-:W-:Y:S01]  /*1370*/  FADD.FTZ R123, R120, R143 ;  /* 0x0000008f787b7221 */ /* 0x000fe20000010000 */
[----:B------:R-:W-:Y:S01]  /*1380*/  FFMA.FTZ R120, R144, R143, R121 ;  /* 0x0000008f90787223 */ /* 0x000fe20000010079 */
[--C-:B------:R-:W-:Y:S02]  /*1390*/  HADD2.F32 R125, -RZ, R126.reuse.H0_H0 ;  /* 0x2000007eff7d7230 */ /* 0x100fe40000004100 */
[-C--:B------:R-:W-:Y:S01]  /*13a0*/  FMUL.FTZ R147, R147, R122.reuse ;  /* 0x0000007a93937220 */ /* 0x080fe20000410000 */
[----:B------:R-:W-:Y:S01]  /*13b0*/  FADD.FTZ R51, R51, R122 ;  /* 0x0000007a33337221 */ /* 0x000fe20000010000 */
[----:B------:R-:W-:Y:S01]  /*13c0*/  FFMA.FTZ R75, R148, R122, R75 ;  /* 0x0000007a944b7223 */ /* 0x000fe2000001004b */
[C---:B------:R-:W-:Y:S01]  /*13d0*/  FADD.FTZ R149, -R134.reuse, R157 ;  /* 0x0000009d86957221 */ /* 0x040fe20000010100 */
[----:B------:R-:W-:Y:S01]  /*13e0*/  FADD.FTZ R122, R123, R146 ;  /* 0x000000927b7a7221 */ /* 0x000fe20000010000 */
[----:B------:R-:W-:Y:S01]  /*13f0*/  FFMA.FTZ R121, R145, R146, R120 ;  /* 0x0000009291797223 */ /* 0x000fe20000010078 */
[----:B------:R-:W-:Y:S01]  /*1400*/  FADD.FTZ R159, -R134, R159 ;  /* 0x0000009f869f7221 */ /* 0x000fe20000010100 */
[----:B------:R-:W-:-:S02]  /*1410*/  HADD2.F32 R126, -RZ, R126.H1_H1 ;  /* 0x3000007eff7e7230 */ /* 0x000fc40000004100 */
[----:B------:R-:W-:Y:S01]  /*1420*/  FMUL.FTZ R149, R140, R149 ;  /* 0x000000958c957220 */ /* 0x000fe20000410000 */
[----:B------:R-:W-:Y:S02]  /*1430*/  HADD2.F32 R151, -RZ, R98.H1_H1 ;  /* 0x30000062ff977230 */ /* 0x000fe40000004100 */
[----:B------:R-:W-:Y:S01]  /*1440*/  FMUL.FTZ R150, R150, R125 ;  /* 0x0000007d96967220 */ /* 0x000fe20000410000 */
[----:B------:R-:W-:Y:S01]  /*1450*/  FADD.FTZ R123, R122, R147 ;  /* 0x000000937a7b7221 */ /* 0x000fe20000010000 */
[----:B------:R-:W-:Y:S01]  /*1460*/  FFMA.FTZ R120, R148, R147, R121 ;  /* 0x0000009394787223 */ /* 0x000fe20000010079 */
[----:B------:R-:W-:Y:S01]  /*1470*/  FMUL.FTZ R156, R140, R159 ;  /* 0x0000009f8c9c7220 */ /* 0x000fe20000410000 */
[----:B------:R-:W-:Y:S02]  /*1480*/  HADD2.F32 R158, -RZ, R127.H0_H0 ;  /* 0x2000007fff9e7230 */ /* 0x000fe40000004100 */
[----:B------:R-:W-:Y:S01]  /*1490*/  FADD.FTZ R159, -R134, R197 ;  /* 0x000000c5869f7221 */ /* 0x000fe20000010100 */
[----:B------:R-:W-:-:S02]  /*14a0*/  HADD2.F32 R157, -RZ, R99.H0_H0 ;  /* 0x20000063ff9d7230 */ /* 0x000fc40000004100 */
[----:B------:R-:W-:Y:S01]  /*14b0*/  FMUL.FTZ R151, R151, R126 ;  /* 0x0000007e97977220 */ /* 0x000fe20000410000 */
[----:B------:R-:W-:Y:S01]  /*14c0*/  FADD.FTZ R122, R123, R150 ;  /* 0x000000967b7a7221 */ /* 0x000fe20000010000 */
[----:B------:R-:W-:Y:S01]  /*14d0*/  FFMA.FTZ R121, R149, R150, R120 ;  /* 0x0000009695797223 */ /* 0x000fe20000010078 */
[----:B------:R-:W-:Y:S01]  /*14e0*/  FADD.FTZ R49, R49, R124 ;  /* 0x0000007c31317221 */ /* 0x000fe20000010000 */
[----:B------:R-:W-:Y:S01]  /*14f0*/  FFMA.FTZ R73, R144, R124, R73 ;  /* 0x0000007c90497223 */ /* 0x000fe20000010049 */
[----:B------:R-:W-:Y:S02]  /*1500*/  HADD2.F32 R127, -RZ, R127.H1_H1 ;  /* 0x3000007fff7f7230 */ /* 0x000fe40000004100 */
[----:B------:R-:W-:Y:S01]  /*1510*/  FMUL.FTZ R159, R140, R159 ;  /* 0x0000009f8c9f7220 */ /* 0x000fe20000410000 */
[----:B------:R-:W-:Y:S02]  /*1520*/  HADD2.F32 R124, -RZ, R99.H1_H1 ;  /* 0x30000063ff7c7230 */ /* 0x000fe40000004100 */
[-C--:B------:R-:W-:Y:S01]  /*1530*/  FMUL.FTZ R157, R157, R158.reuse ;  /* 0x0000009e9d9d7220 */ /* 0x080fe20000410000 */
[----:B------:R-:W-:Y:S01]  /*1540*/  FADD.FTZ R199, -R134, R199 ;  /* 0x000000c786c77221 */ /* 0x000fe20000010100 */
        /* <DEDUP_REMOVED lines=16> */
.L_x_2024:
[----:B------:R-:W-:Y:S05]  /*1650*/  BSYNC.RECONVERGENT B1 ;  /* 0x0000000000017941 */ /* 0x000fea0003800200 */
.L_x_2023:
[----:B------:R-:W-:Y:S05]  /*1660*/  @!P3 BRA `(.L_x_2025) ;  /* 0x000000080068b947 */ /* 0x000fea0003800000 */
[----:B------:R-:W0:Y:S08]  /*1670*/  LDC.64 R120, c[0x0][0x3a8] ;  /* 0x0000ea00ff787b82 */ /* 0x000e300000000a00 */
[----:B------:R-:W1:Y:S01]  /*1680*/  LDC.64 R124, c[0x0][0x428] ;  /* 0x00010a00ff7c7b82 */ /* 0x000e620000000a00 */
[----:B------:R-:W-:-:S04]  /*1690*/  ISETP.NE.U32.AND P0, PT, RZ, UR10, PT ;  /* 0x0000000aff007c0c */ /* 0x000fc8000bf05070 */
[----:B------:R-:W-:-:S03]  /*16a0*/  ISETP.NE.AND.EX P0, PT, RZ, UR11, PT, P0 ;  /* 0x0000000bff007c0c */ /* 0x000fc6000bf05300 */
[----:B------:R-:W2:Y:S01]  /*16b0*/  LDC.64 R162, c[0x0][0x3b0] ;  /* 0x0000ec00ffa27b82 */ /* 0x000ea20000000a00 */
[----:B0-----:R-:W-:-:S09]  /*16c0*/  IMAD.WIDE.U32 R120, R136, 0x10, R120 ;  /* 0x0000001088787825 */ /* 0x001fd200078e0078 */
[----:B------:R-:W0:Y:S01]  /*16d0*/  @P0 LDC.64 R132, c[0x0][0x438] ;  /* 0x00010e00ff840b82 */ /* 0x000e220000000a00 */
[----:B------:R-:W3:Y:S01]  /*16e0*/  LDG.E.128 R120, desc[UR6][R120.64] ;  /* 0x0000000678787981 */ /* 0x000ee2000c1e1d00 */
[----:B-1----:R-:W-:-:S06]  /*16f0*/  IMAD.WIDE.U32 R124, R137, 0x10, R124 ;  /* 0x00000010897c7825 */ /* 0x002fcc00078e007c */
[----:B------:R-:W4:Y:S01]  /*1700*/  LDG.E.128 R124, desc[UR6][R124.64] ;  /* 0x000000067c7c7981 */ /* 0x000f22000c1e1d00 */
[----:B0-----:R-:W-:-:S04]  /*1710*/  @P0 IMAD.WIDE.U32 R136, R136, 0x10, R132 ;  /* 0x0000001088880825 */ /* 0x001fc800078e0084 */
[----:B--2---:R-:W-:Y:S01]  /*1720*/  IMAD.WIDE.U32 R132, R135, 0x8, R162 ;  /* 0x0000000887847825 */ /* 0x004fe200078e00a2 */
[----:B------:R0:W5:Y:S05]  /*1730*/  @P0 LDG.E.128 R104, desc[UR6][R136.64] ;  /* 0x0000000688680981 */ /* 0x00016a000c1e1d00 */
[----:B------:R-:W5:Y:S01]  /*1740*/  LDG.E.64 R132, desc[UR6][R132.64] ;  /* 0x0000000684847981 */ /* 0x000f62000c1e1b00 */
[----:B------:R-:W-:Y:S02]  /*1750*/  HADD2.F32 R162, -RZ, R88.H0_H0 ;  /* 0x20000058ffa27230 */ /* 0x000fe40000004100 */
[----:B------:R-:W-:Y:S02]  /*1760*/  HADD2.F32 R166, -RZ, R89.H0_H0 ;  /* 0x20000059ffa67230 */ /* 0x000fe40000004100 */
[----:B------:R-:W-:-:S02]  /*1770*/  HADD2.F32 R170, -RZ, R90.H0_H0 ;  /* 0x2000005affaa7230 */ /* 0x000fc40000004100 */
[----:B------:R-:W-:Y:S02]  /*1780*/  HADD2.F32 R174, -RZ, R91.H1_H1 ;  /* 0x3000005bffae7230 */ /* 0x000fe40000004100 */
[--C-:B---3--:R-:W-:Y:S02]  /*1790*/  HADD2.F32 R163, -RZ, R121.reuse.H0_H0 ;  /* 0x20000079ffa37230 */ /* 0x108fe40000004100 */
[----:B------:R-:W-:Y:S02]  /*17a0*/  HADD2.F32 R121, -RZ, R121.H1_H1 ;  /* 0x30000079ff797230 */ /* 0x000fe40000004100 */
[--C-:B------:R-:W-:Y:S02]  /*17b0*/  HADD2.F32 R135, -RZ, R120.reuse.H0_H0 ;  /* 0x20000078ff877230 */ /* 0x100fe40000004100 */
[C---:B------:R-:W-:Y:S01]  /*17c0*/  FADD.FTZ R165, -R134.reuse, R163 ;  /* 0x000000a386a57221 */ /* 0x040fe20000010100 */
[----:B------:R-:W-:Y:S02]  /*17d0*/  HADD2.F32 R161, -RZ, R120.H1_H1 ;  /* 0x30000078ffa17230 */ /* 0x000fe40000004100 */
[----:B------:R-:W-:Y:S01]  /*17e0*/  FADD.FTZ R167, -R134, R121 ;  /* 0x0000007986a77221 */ /* 0x000fe20000010100 */
[----:B----4-:R-:W-:-:S02]  /*17f0*/  HADD2.F32 R121, -RZ, R124.H0_H0 ;  /* 0x2000007cff797230 */ /* 0x010fc40000004100 */
[----:B------:R-:W-:Y:S01]  /*1800*/  FADD.FTZ R135, -R134, R135 ;  /* 0x0000008786877221 */ /* 0x000fe20000010100 */
[----:B0-----:R-:W-:Y:S02]  /*1810*/  HADD2.F32 R137, -RZ, R125.H0_H0 ;  /* 0x2000007dff897230 */ /* 0x001fe40000004100 */
[----:B------:R-:W-:Y:S01]  /*1820*/  FMUL.FTZ R168, R140, R167 ;  /* 0x000000a78ca87220 */ /* 0x000fe20000410000 */
[----:B------:R-:W-:Y:S02]  /*1830*/  HADD2.F32 R169, -RZ, R122.H0_H0 ;  /* 0x2000007affa97230 */ /* 0x000fe40000004100 */
[----:B------:R-:W-:Y:S01]  /*1840*/  FMUL.FTZ R162, R162, R121 ;  /* 0x00000079a2a27220 */ /* 0x000fe20000410000 */
[--C-:B------:R-:W-:Y:S02]  /*1850*/  HADD2.F32 R175, -RZ, R123.reuse.H0_H0 ;  /* 0x2000007bffaf7230 */ /* 0x100fe40000004100 */
[----:B------:R-:W-:Y:S01]  /*1860*/  FADD.FTZ R40, R40, R121 ;  /* 0x0000007928287221 */ /* 0x000fe20000010000 */
[----:B------:R-:W-:-:S02]  /*1870*/  HADD2.F32 R197, -RZ, R123.H1_H1 ;  /* 0x3000007bffc57230 */ /* 0x000fc40000004100 */
[----:B------:R-:W-:Y:S01]  /*1880*/  FADD.FTZ R123, -R134, R161 ;  /* 0x000000a1867b7221 */ /* 0x000fe20000010100 */
[----:B------:R-:W-:Y:S02]  /*1890*/  HADD2.F32 R125, -RZ, R125.H1_H1 ;  /* 0x3000007dff7d7230 */ /* 0x000fe40000004100 */
[----:B------:R-:W-:Y:S01]  /*18a0*/  FMUL.FTZ R161, R140, R135 ;  /* 0x000000878ca17220 */ /* 0x000fe20000410000 */
[----:B------:R-:W-:Y:S02]  /*18b0*/  HADD2.F32 R120, -RZ, R89.H1_H1 ;  /* 0x30000059ff787230 */ /* 0x000fe40000004100 */
[----:B------:R-:W-:Y:S01]  /*18c0*/  FADD.FTZ R169, -R134, R169 ;  /* 0x000000a986a97221 */ /* 0x000fe20000010100 */
[----:B------:R-:W-:Y:S02]  /*18d0*/  HADD2.F32 R124, -RZ, R124.H1_H1 ;  /* 0x3000007cff7c7230 */ /* 0x000fe40000004100 */
[----:B------:R-:W-:Y:S01]  /*18e0*/  FFMA.FTZ R64, R161, R121, R64 ;  /* 0x00000079a1407223 */ /* 0x000fe20000010040 */
[----:B------:R-:W-:-:S02]  /*18f0*/  HADD2.F32 R163, -RZ, R88.H1_H1 ;  /* 0x30000058ffa37230 */ /* 0x000fc40000004100 */
[----:B------:R-:W-:Y:S01]  /*1900*/  FMUL.FTZ R167, R120, R125 ;  /* 0x0000007d78a77220 */ /* 0x000fe20000410000 */
[----:B------:R-:W-:Y:S02]  /*1910*/  HADD2.F32 R171, -RZ, R122.H1_H1 ;  /* 0x3000007affab7230 */ /* 0x000fe40000004100 */
[----:B------:R-:W-:Y:S01]  /*1920*/  FADD.FTZ R120, R195, R162 ;  /* 0x000000a2c3787221 */ /* 0x000fe20000010000 */
[----:B------:R-:W-:Y:S01]  /*1930*/  FMUL.FTZ R164, R140, R123 ;  /* 0x0000007b8ca47220 */ /* 0x000fe20000410000 */
[----:B------:R-:W-:Y:S01]  /*1940*/  FMUL.FTZ R163, R163, R124 ;  /* 0x0000007ca3a37220 */ /* 0x000fe20000410000 */
[----:B------:R-:W-:Y:S01]  /*1950*/  FFMA.FTZ R121, R161, R162, R194 ;  /* 0x000000a2a1797223 */ /* 0x000fe200000100c2 */
[----:B------:R-:W-:Y:S01]  /*1960*/  FADD.FTZ R173, -R134, R171 ;  /* 0x000000ab86ad7221 */ /* 0x000fe20000010100 */
[--C-:B------:R-:W-:Y:S02]  /*1970*/  HADD2.F32 R171, -RZ, R126.reuse.H0_H0 ;  /* 0x2000007effab7230 */ /* 0x100fe40000004100 */
[----:B------:R-:W-:Y:S01]  /*1980*/  FMUL.FTZ R169, R140, R169 ;  /* 0x000000a98ca97220 */ /* 0x000fe20000410000 */
[----:B------:R-:W-:-:S02]  /*1990*/  HADD2.F32 R126, -RZ, R126.H1_H1 ;  /* 0x3000007eff7e7230 */ /* 0x000fc40000004100 */
[----:B------:R-:W-:Y:S01]  /*19a0*/  FADD.FTZ R123, R120, R163 ;  /* 0x000000a3787b7221 */ /* 0x000fe20000010000 */
[----:B------:R-:W-:Y:S02]  /*19b0*/  HADD2.F32 R122, -RZ, R90.H1_H1 ;  /* 0x3000005aff7a7230 */ /* 0x000fe40000004100 */
[----:B------:R-:W-:Y:S01]  /*19c0*/  FMUL.FTZ R165, R140, R165 ;  /* 0x000000a58ca57220 */ /* 0x000fe20000410000 */
        /* <DEDUP_REMOVED lines=8> */
[----:B------:R-:W-:Y:S01]  /*1a50*/  FADD.FTZ R199, -R134, R197 ;  /* 0x000000c586c77221 */ /* 0x000fe20000010100 */
[----:B------:R-:W-:Y:S01]  /*1a60*/  FADD.FTZ R41, R41, R124 ;  /* 0x0000007c29297221 */ /* 0x000fe20000010000 */
[----:B------:R-:W-:Y:S01]  /*1a70*/  FADD.FTZ R123, R122, R167 ;  /* 0x000000a77a7b7221 */ /* 0x000fe20000010000 */
[----:B------:R-:W-:Y:S01]  /*1a80*/  FFMA.FTZ R120, R168, R167, R121 ;  /* 0x000000a7a8787223 */ /* 0x000fe20000010079 */
        /* <DEDUP_REMOVED lines=29> */
.L_x_2020:
        /* <DEDUP_REMOVED lines=33> */
.L_x_2026:
        /* <DEDUP_REMOVED lines=26> */
.L_x_2025:
[----:B------:R-:W-:Y:S05]  /*2010*/  BSYNC.RECONVERGENT B0 ;  /* 0x0000000000007941 */ /* 0x000fea0003800200 */
.L_x_2019:
        /* <DEDUP_REMOVED lines=20> */
.L_x_2245:
        /* <DEDUP_REMOVED lines=8> */
[----:B------:R-:W-:Y:S02]  /*21e0*/  FMUL.FTZ R123, R123, UR9 ;  /* 0x000000097b7b7c20 */ /* 0x000fe40008410000 */
        /* <DEDUP_REMOVED lines=12> */
.L_x_2031:
[----:B------:R-:W-:Y:S05]  /*22b0*/  BSYNC.RECONVERGENT B1 ;  /* 0x0000000000017941 */ /* 0x000fea0003800200 */
.L_x_2030:
        /* <DEDUP_REMOVED lines=13> */
[----:B0-----:R-:W-:Y:S02]  /*2390*/  CS2R R126, SRZ ;  /* 0x00000000007e7805 */ /* 0x001fe4000001ff00 */
[----:B------:R-:W-:Y:S01]  /*23a0*/  ISETP.GT.AND P0, PT, R138, RZ, PT ;  /* 0x000000ff8a00720c */ /* 0x000fe20003f04270 */
[----:B------:R-:W-:-:S04]  /*23b0*/  FADD.FTZ R125, R178, -R125 ;  /* 0x8000007db27d7221 */ /* 0x000fc80000010000 */
[----:B------:R-:W-:-:S05]  /*23c0*/  FMUL.FTZ R125, R140, R125 ;  /* 0x0000007d8c7d7220 */ /* 0x000fca0000410000 */
[----:B------:R-:W-:Y:S01]  /*23d0*/  FSEL R125, R125, RZ, P0 ;  /* 0x000000ff7d7d7208 */ /* 0x000fe20000000000 */
[----:B------:R-:W-:-:S04]  /*23e0*/  @P4 HADD2.F32 R134, -RZ, R100.H0_H0 ;  /* 0x20000064ff864230 */ /* 0x000fc80000004100 */
[----:B------:R-:W-:-:S04]  /*23f0*/  FMUL.FTZ R125, R125, UR13 ;  /* 0x0000000d7d7d7c20 */ /* 0x000fc80008410000 */
[----:B------:R-:W-:Y:S01]  /*2400*/  FMUL.FTZ R137, R125, UR12 ;  /* 0x0000000c7d897c20 */ /* 0x000fe20008410000 */
[----:B------:R-:W-:-:S03]  /*2410*/  @P4 HADD2.F32 R125, -RZ, R108.H0_H0 ;  /* 0x2000006cff7d4230 */ /* 0x000fc60000004100 */
[C---:B------:R-:W-:Y:S02]  /*2420*/  @P4 FMUL.FTZ R126, R137.reuse, R134 ;  /* 0x00000086897e4220 */ /* 0x040fe40000410000 */
[----:B------:R-:W-:-:S03]  /*2430*/  @P4 FMUL.FTZ R127, R137, R125 ;  /* 0x0000007d897f4220 */ /* 0x000fc60000410000 */
[----:B------:R-:W-:Y:S01]  /*2440*/  F2FP.F16.F32.PACK_AB R126, RZ, R126 ;  /* 0x0000007eff7e723e */ /* 0x000fe200000000ff */
[----:B------:R-:W-:-:S03]  /*2450*/  FADD.FTZ R32, R32, R127 ;  /* 0x0000007f20207221 */ /* 0x000fc60000010000 */
[----:B------:R-:W-:-:S07]  /*2460*/  PRMT R112, R126, 0x7610, R112 ;  /* 0x000076107e707816 */ /* 0x000fce0000000070 */
.L_x_2036:
[----:B------:R-:W-:Y:S05]  /*2470*/  BSYNC.RECONVERGENT B2 ;  /* 0x0000000000027941 */ /* 0x000fea0003800200 */
.L_x_2035:
[----:B------:R-:W-:Y:S04]  /*2480*/  BSSY.RECONVERGENT B2, `(.L_x_2037) ;  /* 0x0000012000027945 */ /* 0x000fe80003800200 */
[----:B------:R-:W-:Y:S05]  /*2490*/  @!P1 BRA `(.L_x_2038) ;  /* 0x0000000000409947 */ /* 0x000fea0003800000 */
[----:B0-----:R-:W-:Y:S01]  /*24a0*/  FFMA.FTZ R126, R180, R123, R124 ;  /* 0x0000007bb47e7223 */ /* 0x001fe2000001007c */
[----:B-----5:R-:W-:Y:S02]  /*24b0*/  LOP3.LUT P0, RZ, R128, 0xff00, RZ, 0xc0, !PT ;  /* 0x0000ff0080ff7812 */ /* 0x020fe4000780c0ff */
[----:B------:R-:W-:Y:S01]  /*24c0*/  ISETP.GT.AND P4, PT, R138, RZ, PT ;  /* 0x000000ff8a00720c */ /* 0x000fe20003f84270 */
[----:B------:R-:W-:Y:S01]  /*24d0*/  FADD.FTZ R125, R179, -R126 ;  /* 0x8000007eb37d7221 */ /* 0x000fe20000010000 */
[----:B------:R-:W-:-:S03]  /*24e0*/  CS2R R126, SRZ ;  /* 0x00000000007e7805 */ /* 0x000fc6000001ff00 */
[----:B------:R-:W-:-:S05]  /*24f0*/  FMUL.FTZ R125, R140, R125 ;  /* 0x0000007d8c7d7220 */ /* 0x000fca0000410000 */
[----:B------:R-:W-:Y:S01]  /*2500*/  FSEL R125, R125, RZ, P4 ;  /* 0x000000ff7d7d7208 */ /* 0x000fe20002000000 */
[----:B------:R-:W-:-:S04]  /*2510*/  @P0 HADD2.F32 R134, -RZ, R100.H1_H1 ;  /* 0x30000064ff860230 */ /* 0x000fc80000004100 */
[----:B------:R-:W-:-:S04]  /*2520*/  FMUL.FTZ R125, R125, UR13 ;  /* 0x0000000d7d7d7c20 */ /* 0x000fc80008410000 */
[----:B------:R-:W-:Y:S01]  /*2530*/  FMUL.FTZ R137, R125, UR12 ;  /* 0x0000000c7d897c20 */ /* 0x000fe20008410000 */
[----:B------:R-:W-:-:S03]  /*2540*/  @P0 HADD2.F32 R125, -RZ, R108.H1_H1 ;  /* 0x3000006cff7d0230 */ /* 0x000fc60000004100 */
[C---:B------:R-:W-:Y:S02]  /*2550*/  @P0 FMUL.FTZ R127, R137.reuse, R134 ;  /* 0x00000086897f0220 */ /* 0x040fe40000410000 */
[----:B------:R-:W-:-:S03]  /*2560*/  @P0 FMUL.FTZ R126, R137, R125 ;  /* 0x0000007d897e0220 */ /* 0x000fc60000410000 */
[----:B------:R-:W-:Y:S01]  /*2570*/  F2FP.F16.F32.PACK_AB R127, RZ, R127 ;  /* 0x0000007fff7f723e */ /* 0x000fe200000000ff */
[----:B------:R-:W-:-:S03]  /*2580*/  FADD.FTZ R33, R33, R126 ;  /* 0x0000007e21217221 */ /* 0x000fc60000010000 */
[----:B------:R-:W-:-:S07]  /*2590*/  PRMT R112, R112, 0x5410, R127 ;  /* 0x0000541070707816 */ /* 0x000fce000000007f */
.L_x_2038:
[----:B------:R-:W-:Y:S05]  /*25a0*/  BSYNC.RECONVERGENT B2 ;  /* 0x0000000000027941 */ /* 0x000fea0003800200 */
.L_x_2037:
        /* <DEDUP_REMOVED lines=18> */
.L_x_2040:
[----:B------:R-:W-:Y:S05]  /*26d0*/  BSYNC.RECONVERGENT B2 ;  /* 0x0000000000027941 */ /* 0x000fea0003800200 */
.L_x_2039:
        /* <DEDUP_REMOVED lines=18> */
.L_x_2042:
[----:B------:R-:W-:Y:S05]  /*2800*/  BSYNC.RECONVERGENT B2 ;  /* 0x0000000000027941 */ /* 0x000fea0003800200 */
.L_x_2041:
        /* <DEDUP_REMOVED lines=18> */
.L_x_2044:
[----:B------:R-:W-:Y:S05]  /*2930*/  BSYNC.RECONVERGENT B2 ;  /* 0x0000000000027941 */ /* 0x000fea0003800200 */
.L_x_2043:
        /* <DEDUP_REMOVED lines=18> */
.L_x_2046:
[----:B------:R-:W-:Y:S05]  /*2a60*/  BSYNC.RECONVERGENT B2 ;  /* 0x0000000000027941 */ /* 0x000fea0003800200 */
.L_x_2045:
        /* <DEDUP_REMOVED lines=18> */
.L_x_2048:
[----:B------:R-:W-:Y:S05]  /*2b90*/  BSYNC.RECONVERGENT B2 ;  /* 0x0000000000027941 */ /* 0x000fea0003800200 */
.L_x_2047:
[----:B------:R-:W-:Y:S05]  /*2ba0*/  @!P1 BRA `(.L_x_2049) ;  /* 0x0000001c00809947 */ /* 0x000fea0003800000 */
[----:B------:R-:W-:Y:S01]  /*2bb0*/  FFMA.FTZ R125, R192, R123, R124 ;  /* 0x0000007bc07d7223 */ /* 0x000fe2000001007c */
[----:B-----5:R-:W-:Y:S02]  /*2bc0*/  ISETP.GE.U32.AND P0, PT, R128, RZ, PT ;  /* 0x000000ff8000720c */ /* 0x020fe40003f06070 */
[----:B0-----:R-:W-:Y:S02]  /*2bd0*/  CS2R R126, SRZ ;  /* 0x00000000007e7805 */ /* 0x001fe4000001ff00 */
[----:B------:R-:W-:Y:S01]  /*2be0*/  ISETP.GT.AND P4, PT, R138, RZ, PT ;  /* 0x000000ff8a00720c */ /* 0x000fe20003f84270 */
[----:B------:R-:W-:Y:S01]  /*2bf0*/  FADD.FTZ R125, R190, -R125 ;  /* 0x8000007dbe7d7221 */ /* 0x000fe20000010000 */
[----:B------:R-:W-:-:S03]  /*2c00*/  ISETP.GE.U32.AND.EX P0, PT, R129, 0x1000000, PT, P0 ;  /* 0x010000008100780c */ /* 0x000fc60003f06100 */
[----:B------:R-:W-:-:S05]  /*2c10*/  FMUL.FTZ R125, R140, R125 ;  /* 0x0000007d8c7d7220 */ /* 0x000fca0000410000 */
[----:B------:R-:W-:-:S05]  /*2c20*/  FSEL R125, R125, RZ, P4 ;  /* 0x000000ff7d7d7208 */ /* 0x000fca0002000000 */
[----:B------:R-:W-:Y:S01]  /*2c30*/  FMUL.FTZ R125, R125, UR13 ;  /* 0x0000000d7d7d7c20 */ /* 0x000fe20008410000 */
[----:B------:R-:W-:-:S03]  /*2c40*/  @P0 HADD2.F32 R134, -RZ, R103.H1_H1 ;  /* 0x30000067ff860230 */ /* 0x000fc60000004100 */
[----:B------:R-:W-:Y:S01]  /*2c50*/  FMUL.FTZ R137, R125, UR12 ;  /* 0x0000000c7d897c20 */ /* 0x000fe20008410000 */
[----:B------:R-:W-:-:S03]  /*2c60*/  @P0 HADD2.F32 R125, -RZ, R111.H1_H1 ;  /* 0x3000006fff7d0230 */ /* 0x000fc60000004100 */
[C---:B------:R-:W-:Y:S02]  /*2c70*/  @P0 FMUL.FTZ R127, R137.reuse, R134 ;  /* 0x00000086897f0220 */ /* 0x040fe40000410000 */
[----:B------:R-:W-:-:S03]  /*2c80*/  @P0 FMUL.FTZ R126, R137, R125 ;  /* 0x0000007d897e0220 */ /* 0x000fc60000410000 */
[----:B------:R-:W-:Y:S01]  /*2c90*/  F2FP.F16.F32.PACK_AB R127, RZ, R127 ;  /* 0x0000007fff7f723e */ /* 0x000fe200000000ff */
[----:B------:R-:W-:-:S03]  /*2ca0*/  FADD.FTZ R31, R31, R126 ;  /* 0x0000007e1f1f7221 */ /* 0x000fc60000010000 */
[----:B------:R-:W-:Y:S01]  /*2cb0*/  PRMT R115, R115, 0x5410, R127 ;  /* 0x0000541073737816 */ /* 0x000fe2000000007f */
[----:B------:R-:W-:Y:S06]  /*2cc0*/  BRA `(.L_x_2049) ;  /* 0x0000001c00387947 */ /* 0x000fec0003800000 */
.L_x_2034:
        /* <DEDUP_REMOVED lines=10> */
[----:B0-----:R-:W-:Y:S01]  /*2d70*/  FSEL R126, R117, RZ, P0 ;  /* 0x000000ff757e7208 */ /* 0x001fe20000000000 */
[----:B------:R-:W-:Y:S06]  /*2d80*/  @!P1 BRA `(.L_x_2051) ;  /* 0x0000000000309947 */ /* 0x000fec0003800000 */
[----:B-----5:R-:W-:Y:S01]  /*2d90*/  LOP3.LUT P4, RZ, R128, 0xff, RZ, 0xc0, !PT ;  /* 0x000000ff80ff7812 */ /* 0x020fe2000788c0ff */
[----:B------:R-:W-:Y:S01]  /*2da0*/  FMUL.FTZ R116, R126, UR13 ;  /* 0x0000000d7e747c20 */ /* 0x000fe20008410000 */
[----:B------:R-:W-:Y:S01]  /*2db0*/  HFMA2 R118, -RZ, RZ, 0, 0 ;  /* 0x00000000ff767431 */ /* 0x000fe200000001ff */
[----:B------:R-:W-:Y:S02]  /*2dc0*/  MOV R117, RZ ;  /* 0x000000ff00757202 */ /* 0x000fe40000000f00 */
[----:B------:R-:W-:-:S08]  /*2dd0*/  FMUL.FTZ R116, R116, UR12 ;  /* 0x0000000c74747c20 */ /* 0x000fd00008410000 */
[----:B------:R-:W-:Y:S02]  /*2de0*/  @P4 HADD2.F32 R137, -RZ, R100.H0_H0 ;  /* 0x20000064ff894230 */ /* 0x000fe40000004100 */
[----:B------:R-:W-:-:S03]  /*2df0*/  @P4 HADD2.F32 R127, -RZ, R108.H0_H0 ;  /* 0x2000006cff7f4230 */ /* 0x000fc60000004100 */
[-C--:B------:R-:W-:Y:S02]  /*2e00*/  @P4 FMUL.FTZ R118, R137, R116.reuse ;  /* 0x0000007489764220 */ /* 0x080fe40000410000 */
[----:B------:R-:W-:-:S03]  /*2e10*/  @P4 FMUL.FTZ R117, R127, R116 ;  /* 0x000000747f754220 */ /* 0x000fc60000410000 */
[----:B------:R-:W-:Y:S01]  /*2e20*/  F2FP.F16.F32.PACK_AB R118, RZ, R118 ;  /* 0x00000076ff76723e */ /* 0x000fe200000000ff */
[----:B------:R-:W-:-:S03]  /*2e30*/  FADD.FTZ R32, R32, R117 ;  /* 0x0000007520207221 */ /* 0x000fc60000010000 */
[----:B------:R-:W-:-:S07]  /*2e40*/  PRMT R112, R118, 0x7610, R112 ;  /* 0x0000761076707816 */ /* 0x000fce0000000070 */
.L_x_2051:
[----:B------:R-:W-:Y:S05]  /*2e50*/  BSYNC.RECONVERGENT B2 ;  /* 0x0000000000027941 */ /* 0x000fea0003800200 */
.L_x_2050:
[----:B------:R-:W-:Y:S01]  /*2e60*/  BSSY.RECONVERGENT B2, `(.L_x_2052) ;  /* 0x0000011000027945 */ /* 0x000fe20003800200 */
[----:B------:R-:W-:Y:S01]  /*2e70*/  F2FP.F16.F32.PACK_AB R116, RZ, R126 ;  /* 0x0000007eff74723e */ /* 0x000fe200000000ff */
[----:B------:R-:W-:Y:S01]  /*2e80*/  FFMA.FTZ R196, R184, R123, R124 ;  /* 0x0000007bb8c47223 */ /* 0x000fe2000001007c */
[----:B------:R-:W-:Y:S01]  /*2e90*/  FMUL.FTZ R125, R140, R125 ;  /* 0x0000007d8c7d7220 */ /* 0x000fe20000410000 */
[----:B------:R-:W-:Y:S01]  /*2ea0*/  FSEL R126, R119, RZ, P0 ;  /* 0x000000ff777e7208 */ /* 0x000fe20000000000 */
[----:B------:R-:W-:Y:S06]  /*2eb0*/  @!P1 BRA `(.L_x_2053) ;  /* 0x00000000002c9947 */ /* 0x000fec0003800000 */
[----:B-----5:R-:W-:Y:S01]  /*2ec0*/  LOP3.LUT P4, RZ, R128, 0xff00, RZ, 0xc0, !PT ;  /* 0x0000ff0080ff7812 */ /* 0x020fe2000788c0ff */
[----:B------:R-:W-:Y:S01]  /*2ed0*/  FMUL.FTZ R117, R126, UR13 ;  /* 0x0000000d7e757c20 */ /* 0x000fe20008410000 */
[----:B------:R-:W-:-:S03]  /*2ee0*/  CS2R R118, SRZ ;  /* 0x0000000000767805 */ /* 0x000fc6000001ff00 */
[----:B------:R-:W-:-:S08]  /*2ef0*/  FMUL.FTZ R117, R117, UR12 ;  /* 0x0000000c75757c20 */ /* 0x000fd00008410000 */
[----:B------:R-:W-:Y:S02]  /*2f00*/  @P4 HADD2.F32 R194, -RZ, R100.H1_H1 ;  /* 0x30000064ffc24230 */ /* 0x000fe40000004100 */
[----:B------:R-:W-:-:S03]  /*2f10*/  @P4 HADD2.F32 R134, -RZ, R108.H1_H1 ;  /* 0x3000006cff864230 */ /* 0x000fc60000004100 */
[-C--:B------:R-:W-:Y:S02]  /*2f20*/  @P4 FMUL.FTZ R119, R194, R117.reuse ;  /* 0x00000075c2774220 */ /* 0x080fe40000410000 */
[----:B------:R-:W-:-:S03]  /*2f30*/  @P4 FMUL.FTZ R118, R134, R117 ;  /* 0x0000007586764220 */ /* 0x000fc60000410000 */
[----:B------:R-:W-:Y:S01]  /*2f40*/  F2FP.F16.F32.PACK_AB R119, RZ, R119 ;  /* 0x00000077ff77723e */ /* 0x000fe200000000ff */
[----:B------:R-:W-:-:S03]  /*2f50*/  FADD.FTZ R33, R33, R118 ;  /* 0x0000007621217221 */ /* 0x000fc60000010000 */
[----:B------:R-:W-:-:S07]  /*2f60*/  PRMT R112, R112, 0x5410, R119 ;  /* 0x0000541070707816 */ /* 0x000fce0000000077 */
.L_x_2053:
[----:B------:R-:W-:Y:S05]  /*2f70*/  BSYNC.RECONVERGENT B2 ;  /* 0x0000000000027941 */ /* 0x000fea0003800200 */
.L_x_2052:
[----:B------:R-:W-:Y:S01]  /*2f80*/  BSSY.RECONVERGENT B2, `(.L_x_2054) ;  /* 0x0000011000027945 */ /* 0x000fe20003800200 */
[----:B------:R-:W-:Y:S01]  /*2f90*/  F2FP.F16.F32.PACK_AB R126, RZ, R126 ;  /* 0x0000007eff7e723e */ /* 0x000fe200000000ff */
        /* <DEDUP_REMOVED lines=15> */
.L_x_2055:
[----:B------:R-:W-:Y:S05]  /*3090*/  BSYNC.RECONVERGENT B2 ;  /* 0x0000000000027941 */ /* 0x000fea0003800200 */
.L_x_2054:
[----:B------:R-:W-:Y:S01]  /*30a0*/  FMUL.FTZ R127, R140, R127 ;  /* 0x0000007f8c7f7220 */ /* 0x000fe20000410000 */
[--C-:B------:R-:W-:Y:S01]  /*30b0*/  FFMA.FTZ R118, R188, R123, R124.reuse ;  /* 0x0000007bbc767223 */ /* 0x100fe2000001007c */
[----:B------:R-:W-:Y:S01]  /*30c0*/  FADD.FTZ R117, R186, -R137 ;  /* 0x80000089ba757221 */ /* 0x000fe20000010000 */
[----:B------:R-:W-:Y:S01]  /*30d0*/  BSSY.RECONVERGENT B2, `(.L_x_2056) ;  /* 0x0000013000027945 */ /* 0x000fe20003800200 */
[----:B------:R-:W-:Y:S01]  /*30e0*/  F2FP.F16.F32.PACK_AB R134, RZ, R125 ;  /* 0x0000007dff86723e */ /* 0x000fe200000000ff */
        /* <DEDUP_REMOVED lines=17> */
.L_x_2057:
[----:B------:R-:W-:Y:S05]  /*3200*/  BSYNC.RECONVERGENT B2 ;  /* 0x0000000000027941 */ /* 0x000fea0003800200 */
.L_x_2056:
[----:B------:R-:W-:Y:S01]  /*3210*/  BSSY.RECONVERGENT B2, `(.L_x_2058) ;  /* 0x0000012000027945 */ /* 0x000fe20003800200 */
[----:B------:R-:W-:Y:S01]  /*3220*/  F2FP.F16.F32.PACK_AB R194, RZ, R127 ;  /* 0x0000007fffc2723e */ /* 0x000fe200000000ff */
        /* <DEDUP_REMOVED lines=16> */
.L_x_2059:
[----:B------:R-:W-:Y:S05]  /*3330*/  BSYNC.RECONVERGENT B2 ;  /* 0x0000000000027941 */ /* 0x000fea0003800200 */
.L_x_2058:
[----:B------:R-:W-:Y:S01]  /*3340*/  BSSY.RECONVERGENT B2, `(.L_x_2060) ;  /* 0x0000011000027945 */ /* 0x000fe20003800200 */
[----:B------:R-:W-:Y:S01]  /*3350*/  F2FP.F16.F32.PACK_AB R125, RZ, R125 ;  /* 0x0000007dff7d723e */ /* 0x000fe200000000ff */
[C---:B------:R-:W-:Y:S01]  /*3360*/  FMUL.FTZ R127, R140.reuse, R127 ;  /* 0x0000007f8c7f7220 */ /* 0x040fe20000410000 */
        /* <DEDUP_REMOVED lines=14> */
.L_x_2061:
[----:B------:R-:W-:Y:S05]  /*3450*/  BSYNC.RECONVERGENT B2 ;  /* 0x0000000000027941 */ /* 0x000fea0003800200 */
.L_x_2060:
[----:B------:R-:W-:Y:S01]  /*3460*/  BSSY.RECONVERGENT B2, `(.L_x_2062) ;  /* 0x0000010000027945 */ /* 0x000fe20003800200 */
[----:B------:R-:W-:Y:S02]  /*3470*/  F2FP.F16.F32.PACK_AB R137, RZ, R137 ;  /* 0x00000089ff89723e */ /* 0x000fe400000000ff */
[----:B------:R-:W-:Y:S02]  /*3480*/  FSEL R196, R177, RZ, P0 ;  /* 0x000000ffb1c47208 */ /* 0x000fe40000000000 */
        /* <DEDUP_REMOVED lines=13> */
.L_x_2063:
[----:B------:R-:W-:Y:S05]  /*3560*/  BSYNC.RECONVERGENT B2 ;  /* 0x0000000000027941 */ /* 0x000fea0003800200 */
.L_x_2062:
[----:B------:R-:W-:Y:S02]  /*3570*/  F2FP.F16.F32.PACK_AB R119, R196, R127 ;  /* 0x0000007fc477723e */ /* 0x000fe400000000ff */
[----:B------:R-:W-:Y:S02]  /*3580*/  PRMT R118, R125, 0x5410, R137 ;  /* 0x000054107d767816 */ /* 0x000fe40000000089 */
[----:B------:R-:W-:Y:S02]  /*3590*/  PRMT R117, R134, 0x5410, R194 ;  /* 0x0000541086757816 */ /* 0x000fe400000000c2 */
[----:B------:R-:W-:Y:S01]  /*35a0*/  PRMT R116, R116, 0x5410, R126 ;  /* 0x0000541074747816 */ /* 0x000fe2000000007e */
[----:B------:R-:W-:Y:S06]  /*35b0*/  @!P1 BRA `(.L_x_2049) ;  /* 0x0000001000fc9947 */ /* 0x000fec0003800000 */
[----:B-----5:R-:W-:Y:S01]  /*35c0*/  ISETP.GE.U32.AND P0, PT, R128, RZ, PT ;  /* 0x000000ff8000720c */ /* 0x020fe20003f06070 */
[----:B------:R-:W-:Y:S01]  /*35d0*/  FMUL.FTZ R125, R196, UR13 ;  /* 0x0000000dc47d7c20 */ /* 0x000fe20008410000 */
[----:B------:R-:W-:Y:S02]  /*35e0*/  CS2R R126, SRZ ;  /* 0x00000000007e7805 */ /* 0x000fe4000001ff00 */
[----:B------:R-:W-:Y:S01]  /*35f0*/  ISETP.GE.U32.AND.EX P0, PT, R129, 0x1000000, PT, P0 ;  /* 0x010000008100780c */ /* 0x000fe20003f06100 */
[----:B------:R-:W-:-:S12]  /*3600*/  FMUL.FTZ R125, R125, UR12 ;  /* 0x0000000c7d7d7c20 */ /* 0x000fd80008410000 */
[----:B------:R-:W-:Y:S02]  /*3610*/  @P0 HADD2.F32 R194, -RZ, R103.H1_H1 ;  /* 0x30000067ffc20230 */ /* 0x000fe40000004100 */
[----:B------:R-:W-:-:S03]  /*3620*/  @P0 HADD2.F32 R134, -RZ, R111.H1_H1 ;  /* 0x3000006fff860230 */ /* 0x000fc60000004100 */
[-C--:B------:R-:W-:Y:S02]  /*3630*/  @P0 FMUL.FTZ R127, R194, R125.reuse ;  /* 0x0000007dc27f0220 */ /* 0x080fe40000410000 */
[----:B------:R-:W-:-:S03]  /*3640*/  @P0 FMUL.FTZ R126, R134, R125 ;  /* 0x0000007d867e0220 */ /* 0x000fc60000410000 */
[----:B------:R-:W-:Y:S01]  /*3650*/  F2FP.F16.F32.PACK_AB R127, RZ, R127 ;  /* 0x0000007fff7f723e */ /* 0x000fe200000000ff */
[----:B------:R-:W-:-:S03]  /*3660*/  FADD.FTZ R31, R31, R126 ;  /* 0x0000007e1f1f7221 */ /* 0x000fc60000010000 */
[----:B------:R-:W-:Y:S01]  /*3670*/  PRMT R115, R115, 0x5410, R127 ;  /* 0x0000541073737816 */ /* 0x000fe2000000007f */
[----:B------:R-:W-:Y:S06]  /*3680*/  BRA `(.L_x_2049) ;  /* 0x0000001000c87947 */ /* 0x000fec0003800000 */
.L_x_2033:
        /* <DEDUP_REMOVED lines=8> */
[----:B0-----:R-:W-:Y:S01]  /*3710*/  @P4 FFMA.FTZ R127, R3, R123, R124 ;  /* 0x0000007b037f4223 */ /* 0x001fe2000001007c */
[----:B-----5:R-:W-:Y:S01]  /*3720*/  LOP3.LUT P0, RZ, R128, 0xff, RZ, 0xc0, !PT ;  /* 0x000000ff80ff7812 */ /* 0x020fe2000780c0ff */
[----:B------:R-:W-:Y:S02]  /*3730*/  HADD2.F32 R125, -RZ, R8.H0_H0 ;  /* 0x20000008ff7d7230 */ /* 0x000fe40000004100 */
[----:B------:R-:W-:-:S04]  /*3740*/  @P4 FADD.FTZ R127, R178, -R127 ;  /* 0x8000007fb27f4221 */ /* 0x000fc80000010000 */
[----:B------:R-:W-:Y:S01]  /*3750*/  @P4 FFMA.FTZ R125, R140, R127, R125 ;  /* 0x0000007f8c7d4223 */ /* 0x000fe2000001007d */
[----:B------:R-:W-:-:S03]  /*3760*/  CS2R R126, SRZ ;  /* 0x00000000007e7805 */ /* 0x000fc6000001ff00 */
[----:B------:R-:W-:Y:S02]  /*3770*/  FMUL.FTZ R125, R125, UR13 ;  /* 0x0000000d7d7d7c20 */ /* 0x000fe40008410000 */
[----:B------:R-:W-:Y:S02]  /*3780*/  @P0 HADD2.F32 R194, -RZ, R100.H0_H0 ;  /* 0x20000064ffc20230 */ /* 0x000fe40000004100 */
[----:B------:R-:W-:Y:S01]  /*3790*/  FMUL.FTZ R125, R125, UR12 ;  /* 0x0000000c7d7d7c20 */ /* 0x000fe20008410000 */
[----:B------:R-:W-:-:S03]  /*37a0*/  @P0 HADD2.F32 R134, -RZ, R108.H0_H0 ;  /* 0x2000006cff860230 */ /* 0x000fc60000004100 */
[-C--:B------:R-:W-:Y:S02]  /*37b0*/  @P0 FMUL.FTZ R126, R194, R125.reuse ;  /* 0x0000007dc27e0220 */ /* 0x080fe40000410000 */
[----:B------:R-:W-:-:S03]  /*37c0*/  @P0 FMUL.FTZ R127, R134, R125 ;  /* 0x0000007d867f0220 */ /* 0x000fc60000410000 */
[----:B------:R-:W-:Y:S01]  /*37d0*/  F2FP.F16.F32.PACK_AB R126, RZ, R126 ;  /* 0x0000007eff7e723e */ /* 0x000fe200000000ff */
[----:B------:R-:W-:-:S03]  /*37e0*/  FADD.FTZ R32, R32, R127 ;  /* 0x0000007f20207221 */ /* 0x000fc60000010000 */
[----:B------:R-:W-:-:S07]  /*37f0*/  PRMT R112, R126, 0x7610, R112 ;  /* 0x000076107e707816 */ /* 0x000fce0000000070 */
.L_x_2066:
[----:B------:R-:W-:Y:S05]  /*3800*/  BSYNC.RECONVERGENT B2 ;  /* 0x0000000000027941 */ /* 0x000fea0003800200 */
.L_x_2065:
[----:B------:R-:W-:Y:S04]  /*3810*/  BSSY.RECONVERGENT B2, `(.L_x_2067) ;  /* 0x0000011000027945 */ /* 0x000fe80003800200 */
[----:B------:R-:W-:Y:S05]  /*3820*/  @!P1 BRA `(.L_x_2068) ;  /* 0x00000000003c9947 */ /* 0x000fea0003800000 */
[----:B0-----:R-:W-:Y:S01]  /*3830*/  @P4 FFMA.FTZ R126, R180, R123, R124 ;  /* 0x0000007bb47e4223 */ /* 0x001fe2000001007c */
[----:B-----5:R-:W-:Y:S01]  /*3840*/  LOP3.LUT P0, RZ, R128, 0xff00, RZ, 0xc0, !PT ;  /* 0x0000ff0080ff7812 */ /* 0x020fe2000780c0ff */
[----:B------:R-:W-:Y:S02]  /*3850*/  HADD2.F32 R125, -RZ, R8.H1_H1 ;  /* 0x30000008ff7d7230 */ /* 0x000fe40000004100 */
[----:B------:R-:W-:-:S04]  /*3860*/  @P4 FADD.FTZ R126, R179, -R126 ;  /* 0x8000007eb37e4221 */ /* 0x000fc80000010000 */
[----:B------:R-:W-:Y:S01]  /*3870*/  @P4 FFMA.FTZ R125, R140, R126, R125 ;  /* 0x0000007e8c7d4223 */ /* 0x000fe2000001007d */
[----:B------:R-:W-:-:S03]  /*3880*/  CS2R R126, SRZ ;  /* 0x00000000007e7805 */ /* 0x000fc6000001ff00 */
[----:B------:R-:W-:Y:S02]  /*3890*/  FMUL.FTZ R125, R125, UR13 ;  /* 0x0000000d7d7d7c20 */ /* 0x000fe40008410000 */
[----:B------:R-:W-:Y:S02]  /*38a0*/  @P0 HADD2.F32 R194, -RZ, R100.H1_H1 ;  /* 0x30000064ffc20230 */ /* 0x000fe40000004100 */
[----:B------:R-:W-:Y:S01]  /*38b0*/  FMUL.FTZ R125, R125, UR12 ;  /* 0x0000000c7d7d7c20 */ /* 0x000fe20008410000 */
[----:B------:R-:W-:-:S03]  /*38c0*/  @P0 HADD2.F32 R134, -RZ, R108.H1_H1 ;  /* 0x3000006cff860230 */ /* 0x000fc60000004100 */
[-C--:B------:R-:W-:Y:S02]  /*38d0*/  @P0 FMUL.FTZ R127, R194, R125.reuse ;  /* 0x0000007dc27f0220 */ /* 0x080fe40000410000 */
[----:B------:R-:W-:-:S03]  /*38e0*/  @P0 FMUL.FTZ R126, R134, R125 ;  /* 0x0000007d867e0220 */ /* 0x000fc60000410000 */
[----:B------:R-:W-:Y:S01]  /*38f0*/  F2FP.F16.F32.PACK_AB R127, RZ, R127 ;  /* 0x0000007fff7f723e */ /* 0x000fe200000000ff */
[----:B------:R-:W-:-:S03]  /*3900*/  FADD.FTZ R33, R33, R126 ;  /* 0x0000007e21217221 */ /* 0x000fc60000010000 */
[----:B------:R-:W-:-:S07]  /*3910*/  PRMT R112, R112, 0x5410, R127 ;  /* 0x0000541070707816 */ /* 0x000fce000000007f */
.L_x_2068:
[----:B------:R-:W-:Y:S05]  /*3920*/  BSYNC.RECONVERGENT B2 ;  /* 0x0000000000027941 */ /* 0x000fea0003800200 */
.L_x_2067:
[----:B------:R-:W-:Y:S04]  /*3930*/  BSSY.RECONVERGENT B2, `(.L_x_2069) ;  /* 0x0000011000027945 */ /* 0x000fe80003800200 */
[----:B------:R-:W-:Y:S05]  /*3940*/  @!P1 BRA `(.L_x_2070) ;  /* 0x00000000003c9947 */ /* 0x000fea0003800000 */
        /* <DEDUP_REMOVED lines=15> */
.L_x_2070:
[----:B------:R-:W-:Y:S05]  /*3a40*/  BSYNC.RECONVERGENT B2 ;  /* 0x0000000000027941 */ /* 0x000fea0003800200 */
.L_x_2069:
        /* <DEDUP_REMOVED lines=17> */
.L_x_2072:
[----:B------:R-:W-:Y:S05]  /*3b60*/  BSYNC.RECONVERGENT B2 ;  /* 0x0000000000027941 */ /* 0x000fea0003800200 */
.L_x_2071:
        /* <DEDUP_REMOVED lines=17> */
.L_x_2074:
[----:B------:R-:W-:Y:S05]  /*3c80*/  BSYNC.RECONVERGENT B2 ;  /* 0x0000000000027941 */ /* 0x000fea0003800200 */
.L_x_2073:
        /* <DEDUP_REMOVED lines=17> */
.L_x_2076:
[----:B------:R-:W-:Y:S05]  /*3da0*/  BSYNC.RECONVERGENT B2 ;  /* 0x0000000000027941 */ /* 0x000fea0003800200 */
.L_x_2075:
        /* <DEDUP_REMOVED lines=17> */
.L_x_2078:
[----:B------:R-:W-:Y:S05]  /*3ec0*/  BSYNC.RECONVERGENT B2 ;  /* 0x0000000000027941 */ /* 0x000fea0003800200 */
.L_x_2077:
[----:B------:R-:W-:Y:S05]  /*3ed0*/  @!P1 BRA `(.L_x_2049) ;  /* 0x0000000800b49947 */ /* 0x000fea0003800000 */
[----:B-----5:R-:W-:Y:S01]  /*3ee0*/  ISETP.GE.U32.AND P0, PT, R128, RZ, PT ;  /* 0x000000ff8000720c */ /* 0x020fe20003f06070 */
[----:B0-----:R-:W-:Y:S01]  /*3ef0*/  @P4 FFMA.FTZ R127, R192, R123, R124 ;  /* 0x0000007bc07f4223 */ /* 0x001fe2000001007c */
[----:B------:R-:W-:Y:S02]  /*3f00*/  HADD2.F32 R125, -RZ, R11.H1_H1 ;  /* 0x3000000bff7d7230 */ /* 0x000fe40000004100 */
[----:B------:R-:W-:Y:S01]  /*3f10*/  ISETP.GE.U32.AND.EX P0, PT, R129, 0x1000000, PT, P0 ;  /* 0x010000008100780c */ /* 0x000fe20003f06100 */
[----:B------:R-:W-:-:S04]  /*3f20*/  @P4 FADD.FTZ R127, R190, -R127 ;  /* 0x8000007fbe7f4221 */ /* 0x000fc80000010000 */
[----:B------:R-:W-:Y:S01]  /*3f30*/  @P4 FFMA.FTZ R125, R140, R127, R125 ;  /* 0x0000007f8c7d4223 */ /* 0x000fe2000001007d */
[----:B------:R-:W-:-:S03]  /*3f40*/  CS2R R126, SRZ ;  /* 0x00000000007e7805 */ /* 0x000fc6000001ff00 */
[----:B------:R-:W-:-:S04]  /*3f50*/  FMUL.FTZ R125, R125, UR13 ;  /* 0x0000000d7d7d7c20 */ /* 0x000fc80008410000 */
[----:B------:R-:W-:Y:S02]  /*3f60*/  @P0 HADD2.F32 R194, -RZ, R103.H1_H1 ;  /* 0x30000067ffc20230 */ /* 0x000fe40000004100 */
[----:B------:R-:W-:Y:S01]  /*3f70*/  FMUL.FTZ R125, R125, UR12 ;  /* 0x0000000c7d7d7c20 */ /* 0x000fe20008410000 */
[----:B------:R-:W-:-:S03]  /*3f80*/  @P0 HADD2.F32 R134, -RZ, R111.H1_H1 ;  /* 0x3000006fff860230 */ /* 0x000fc60000004100 */
[-C--:B------:R-:W-:Y:S02]  /*3f90*/  @P0 FMUL.FTZ R127, R194, R125.reuse ;  /* 0x0000007dc27f0220 */ /* 0x080fe40000410000 */
[----:B------:R-:W-:-:S03]  /*3fa0*/  @P0 FMUL.FTZ R126, R134, R125 ;  /* 0x0000007d867e0220 */ /* 0x000fc60000410000 */
[----:B------:R-:W-:Y:S01]  /*3fb0*/  F2FP.F16.F32.PACK_AB R127, RZ, R127 ;  /* 0x0000007fff7f723e */ /* 0x000fe200000000ff */
[----:B------:R-:W-:-:S03]  /*3fc0*/  FADD.FTZ R31, R31, R126 ;  /* 0x0000007e1f1f7221 */ /* 0x000fc60000010000 */
[----:B------:R-:W-:Y:S01]  /*3fd0*/  PRMT R115, R115, 0x5410, R127 ;  /* 0x0000541073737816 */ /* 0x000fe2000000007f */
[----:B------:R-:W-:Y:S06]  /*3fe0*/  BRA `(.L_x_2049) ;  /* 0x0000000800707947 */ /* 0x000fec0003800000 */
.L_x_2064:
[----:B------:R-:W-:Y:S01]  /*3ff0*/  ISETP.GT.AND P0, PT, R138, RZ, PT ;  /* 0x000000ff8a00720c */ /* 0x000fe20003f04270 */
[--C-:B-----5:R-:W-:Y:S02]  /*4000*/  HADD2.F32 R137, -RZ, R8.reuse.H1_H1 ;  /* 0x30000008ff897230 */ /* 0x120fe40000004100 */
[----:B------:R-:W-:Y:S01]  /*4010*/  @P4 FFMA.FTZ R119, R3, R123, R124 ;  /* 0x0000007b03774223 */ /* 0x000fe2000001007c */
[--C-:B------:R-:W-:Y:S01]  /*4020*/  HADD2.F32 R177, -RZ, R9.reuse.H0_H0 ;  /* 0x20000009ffb17230 */ /* 0x100fe20000004100 */
[----:B------:R-:W-:Y:S01]  /*4030*/  BSSY.RECONVERGENT B2, `(.L_x_2079) ;  /* 0x0000031000027945 */ /* 0x000fe20003800200 */
[----:B------:R-:W-:Y:S02]  /*4040*/  HADD2.F32 R117, -RZ, R8.H0_H0 ;  /* 0x20000008ff757230 */ /* 0x000fe40000004100 */
[----:B------:R-:W-:Y:S01]  /*4050*/  @P4 FADD.FTZ R119, R178, -R119 ;  /* 0x80000077b2774221 */ /* 0x000fe20000010000 */
[----:B------:R-:W-:Y:S02]  /*4060*/  HADD2.F32 R195, -RZ, R9.H1_H1 ;  /* 0x30000009ffc37230 */ /* 0x000fe40000004100 */
[----:B------:R-:W-:-:S02]  /*4070*/  HADD2.F32 R197, -RZ, R10.H0_H0 ;  /* 0x2000000affc57230 */ /* 0x000fc40000004100 */
[----:B------:R-:W-:Y:S01]  /*4080*/  @P4 FFMA.FTZ R117, R140, R119, R117 ;  /* 0x000000778c754223 */ /* 0x000fe20000010075 */
[----:B------:R-:W-:Y:S02]  /*4090*/  HADD2.F32 R199, -RZ, R10.H1_H1 ;  /* 0x3000000affc77230 */ /* 0x000fe40000004100 */
[-CC-:B------:R-:W-:Y:S01]  /*40a0*/  @P0 FFMA.FTZ R116, R180, R123.reuse, R124.reuse ;  /* 0x0000007bb4740223 */ /* 0x180fe2000001007c */
[-CC-:B------:R-:W-:Y:S01]  /*40b0*/  @P0 FFMA.FTZ R125, R181, R123.reuse, R124.reuse ;  /* 0x0000007bb57d0223 */ /* 0x180fe2000001007c */
[-CC-:B0-----:R-:W-:Y:S01]  /*40c0*/  @P0 FFMA.FTZ R126, R184, R123.reuse, R124.reuse ;  /* 0x0000007bb87e0223 */ /* 0x181fe2000001007c */
[-C--:B------:R-:W-:Y:S01]  /*40d0*/  @P0 FFMA.FTZ R127, R185, R123.reuse, R124 ;  /* 0x0000007bb97f0223 */ /* 0x080fe2000001007c */
[----:B------:R-:W-:Y:S01]  /*40e0*/  @P0 FADD.FTZ R116, R179, -R116 ;  /* 0x80000074b3740221 */ /* 0x000fe20000010000 */
[----:B------:R-:W-:Y:S01]  /*40f0*/  @P0 FADD.FTZ R118, R182, -R125 ;  /* 0x8000007db6760221 */ /* 0x000fe20000010000 */
[----:B------:R-:W-:Y:S01]  /*4100*/  @P0 FADD.FTZ R126, R183, -R126 ;  /* 0x8000007eb77e0221 */ /* 0x000fe20000010000 */
[-CC-:B------:R-:W-:Y:S01]  /*4110*/  @P0 FFMA.FTZ R201, R192, R123.reuse, R124.reuse ;  /* 0x0000007bc0c90223 */ /* 0x180fe2000001007c */
[----:B------:R-:W-:Y:S01]  /*4120*/  @P0 FFMA.FTZ R137, R140, R116, R137 ;  /* 0x000000748c890223 */ /* 0x000fe20000010089 */
[-CC-:B------:R-:W-:Y:S01]  /*4130*/  @P0 FFMA.FTZ R116, R188, R123.reuse, R124.reuse ;  /* 0x0000007bbc740223 */ /* 0x180fe2000001007c */
[----:B------:R-:W-:Y:S01]  /*4140*/  @P0 FFMA.FTZ R177, R140, R118, R177 ;  /* 0x000000768cb10223 */ /* 0x000fe200000100b1 */
[----:B------:R-:W-:Y:S01]  /*4150*/  @P0 FADD.FTZ R127, R186, -R127 ;  /* 0x8000007fba7f0221 */ /* 0x000fe20000010000 */
[----:B------:R-:W-:Y:S01]  /*4160*/  @P0 FFMA.FTZ R118, R191, R123, R124 ;  /* 0x0000007bbf760223 */ /* 0x000fe2000001007c */
[----:B------:R-:W-:Y:S01]  /*4170*/  @P0 FADD.FTZ R116, R187, -R116 ;  /* 0x80000074bb740221 */ /* 0x000fe20000010000 */
[----:B------:R-:W-:Y:S01]  /*4180*/  @P0 FFMA.FTZ R195, R140, R126, R195 ;  /* 0x0000007e8cc30223 */ /* 0x000fe200000100c3 */
[----:B------:R-:W-:-:S02]  /*4190*/  HADD2.F32 R125, -RZ, R11.H1_H1 ;  /* 0x3000000bff7d7230 */ /* 0x000fc40000004100 */
[----:B------:R-:W-:Y:S01]  /*41a0*/  @P0 FADD.FTZ R126, R190, -R201 ;  /* 0x800000c9be7e0221 */ /* 0x000fe20000010000 */
[----:B------:R-:W-:Y:S02]  /*41b0*/  HADD2.F32 R119, -RZ, R11.H0_H0 ;  /* 0x2000000bff777230 */ /* 0x000fe40000004100 */
[C---:B------:R-:W-:Y:S01]  /*41c0*/  @P0 FFMA.FTZ R197, R140.reuse, R127, R197 ;  /* 0x0000007f8cc50223 */ /* 0x040fe200000100c5 */
[C---:B------:R-:W-:Y:S01]  /*41d0*/  @P0 FFMA.FTZ R199, R140.reuse, R116, R199 ;  /* 0x000000748cc70223 */ /* 0x040fe200000100c7 */
[----:B------:R-:W-:Y:S01]  /*41e0*/  @P0 FADD.FTZ R118, R189, -R118 ;  /* 0x80000076bd760221 */ /* 0x000fe20000010000 */
[C---:B------:R-:W-:Y:S01]  /*41f0*/  @P0 FFMA.FTZ R125, R140.reuse, R126, R125 ;  /* 0x0000007e8c7d0223 */ /* 0x040fe2000001007d */
[----:B------:R-:W-:Y:S02]  /*4200*/  F2FP.F16.F32.PACK_AB R126, RZ, R117 ;  /* 0x00000075ff7e723e */ /* 0x000fe400000000ff */
[----:B------:R-:W-:Y:S01]  /*4210*/  @P0 FFMA.FTZ R119, R140, R118, R119 ;  /* 0x000000768c770223 */ /* 0x000fe20000010077 */
[----:B------:R-:W-:-:S02]  /*4220*/  F2FP.F16.F32.PACK_AB R134, RZ, R137 ;  /* 0x00000089ff86723e */ /* 0x000fc400000000ff */
[----:B------:R-:W-:Y:S02]  /*4230*/  F2FP.F16.F32.PACK_AB R194, RZ, R177 ;  /* 0x000000b1ffc2723e */ /* 0x000fe400000000ff */
[----:B------:R-:W-:Y:S02]  /*4240*/  F2FP.F16.F32.PACK_AB R196, RZ, R195 ;  /* 0x000000c3ffc4723e */ /* 0x000fe400000000ff */
[----:B------:R-:W-:Y:S02]  /*4250*/  F2FP.F16.F32.PACK_AB R198, RZ, R197 ;  /* 0x000000c5ffc6723e */ /* 0x000fe400000000ff */
[----:B------:R-:W-:Y:S01]  /*4260*/  F2FP.F16.F32.PACK_AB R200, RZ, R199 ;  /* 0x000000c7ffc8723e */ /* 0x000fe200000000ff */
[----:B------:R-:W-:Y:S06]  /*4270*/  @!P1 BRA `(.L_x_2080) ;  /* 0x0000000000309947 */ /* 0x000fec0003800000 */
[----:B------:R-:W-:Y:S01]  /*4280*/  LOP3.LUT P0, RZ, R128, 0xff, RZ, 0xc0, !PT ;  /* 0x000000ff80ff7812 */ /* 0x000fe2000780c0ff */
        /* <DEDUP_REMOVED lines=11> */
.L_x_2080:
[----:B------:R-:W-:Y:S05]  /*4340*/  BSYNC.RECONVERGENT B2 ;  /* 0x0000000000027941 */ /* 0x000fea0003800200 */
.L_x_2079:
[----:B------:R-:W-:Y:S04]  /*4350*/  BSSY.RECONVERGENT B2, `(.L_x_2081) ;  /* 0x000000d000027945 */ /* 0x000fe80003800200 */
[----:B------:R-:W-:Y:S05]  /*4360*/  @!P1 BRA `(.L_x_2082) ;  /* 0x00000000002c9947 */ /* 0x000fea0003800000 */
[----:B------:R-:W-:Y:S01]  /*4370*/  LOP3.LUT P0, RZ, R128, 0xff00, RZ, 0xc0, !PT ;  /* 0x0000ff0080ff7812 */ /* 0x000fe2000780c0ff */
        /* <DEDUP_REMOVED lines=10> */
.L_x_2082:
[----:B------:R-:W-:Y:S05]  /*4420*/  BSYNC.RECONVERGENT B2 ;  /* 0x0000000000027941 */ /* 0x000fea0003800200 */
.L_x_2081:
[----:B------:R-:W-:Y:S04]  /*4430*/  BSSY.RECONVERGENT B2, `(.L_x_2083) ;  /* 0x000000d000027945 */ /* 0x000fe80003800200 */
[----:B------:R-:W-:Y:S05]  /*4440*/  @!P1 BRA `(.L_x_2084) ;  /* 0x00000000002c9947 */ /* 0x000fea0003800000 */
[----:B------:R-:W-:Y:S01]  /*4450*/  LOP3.LUT P0, RZ, R128, 0xff0000, RZ, 0xc0, !PT ;  /* 0x00ff000080ff7812 */ /* 0x000fe2000780c0ff */
        /* <DEDUP_REMOVED lines=10> */
.L_x_2084:
[----:B------:R-:W-:Y:S05]  /*4500*/  BSYNC.RECONVERGENT B2 ;  /* 0x0000000000027941 */ /* 0x000fea0003800200 */
.L_x_2083:
        /* <DEDUP_REMOVED lines=13> */
.L_x_2086:
[----:B------:R-:W-:Y:S05]  /*45e0*/  BSYNC.RECONVERGENT B2 ;  /* 0x0000000000027941 */ /* 0x000fea0003800200 */
.L_x_2085:
        /* <DEDUP_REMOVED lines=13> */
.L_x_2088:
[----:B------:R-:W-:Y:S05]  /*46c0*/  BSYNC.RECONVERGENT B2 ;  /* 0x0000000000027941 */ /* 0x000fea0003800200 */
.L_x_2087:
        /* <DEDUP_REMOVED lines=13> */
.L_x_2090:
[----:B------:R-:W-:Y:S05]  /*47a0*/  BSYNC.RECONVERGENT B2 ;  /* 0x0000000000027941 */ /* 0x000fea0003800200 */
.L_x_2089:
[----:B------:R-:W-:Y:S04]  /*47b0*/  BSSY.RECONVERGENT B2, `(.L_x_2091) ;  /* 0x000000e000027945 */ /* 0x000fe80003800200 */
[----:B------:R-:W-:Y:S05]  /*47c0*/  @!P1 BRA `(.L_x_2092) ;  /* 0x0000000000309947 */ /* 0x000fea0003800000 */
        /* <DEDUP_REMOVED lines=12> */
.L_x_2092:
[----:B------:R-:W-:Y:S05]  /*4890*/  BSYNC.RECONVERGENT B2 ;  /* 0x0000000000027941 */ /* 0x000fea0003800200 */
.L_x_2091:
[----:B------:R-:W-:Y:S02]  /*48a0*/  F2FP.F16.F32.PACK_AB R119, R125, R119 ;  /* 0x000000777d77723e */ /* 0x000fe400000000ff */
[----:B------:R-:W-:Y:S02]  /*48b0*/  PRMT R118, R198, 0x5410, R200 ;  /* 0x00005410c6767816 */ /* 0x000fe400000000c8 */
[----:B------:R-:W-:Y:S02]  /*48c0*/  PRMT R117, R194, 0x5410, R196 ;  /* 0x00005410c2757816 */ /* 0x000fe400000000c4 */
[----:B------:R-:W-:Y:S01]  /*48d0*/  PRMT R116, R126, 0x5410, R134 ;  /* 0x000054107e747816 */ /* 0x000fe20000000086 */
[----:B------:R-:W-:Y:S06]  /*48e0*/  @!P1 BRA `(.L_x_2049) ;  /* 0x0000000000309947 */ /* 0x000fec0003800000 */
[----:B------:R-:W-:Y:S01]  /*48f0*/  ISETP.GE.U32.AND P0, PT, R128, RZ, PT ;  /* 0x000000ff8000720c */ /* 0x000fe20003f06070 */
        /* <DEDUP_REMOVED lines=10> */
[----:B------:R-:W-:-:S07]  /*49a0*/  PRMT R115, R115, 0x5410, R127 ;  /* 0x0000541073737816 */ /* 0x000fce000000007f */
.L_x_2049:
[----:B------:R-:W-:Y:S05]  /*49b0*/  BSYNC.RECONVERGENT B1 ;  /* 0x0000000000017941 */ /* 0x000fea0003800200 */
.L_x_2032:
[----:B------:R-:W-:Y:S02]  /*49c0*/  ISETP.NE.U32.AND P0, PT, R135, RZ, PT ;  /* 0x000000ff8700720c */ /* 0x000fe40003f05070 */
[----:B------:R-:W1:Y:S02]  /*49d0*/  @P1 LDC.64 R134, c[0x0][0x468] ;  /* 0x00011a00ff861b82 */ /* 0x000e640000000a00 */
[----:B------:R-:W-:-:S13]  /*49e0*/  ISETP.NE.AND.EX P0, PT, R136, RZ, PT, P0 ;  /* 0x000000ff8800720c */ /* 0x000fda0003f05300 */
[----:B0-----:R-:W0:Y:S01]  /*49f0*/  @P0 LDC.64 R126, c[0x0][0x478] ;  /* 0x00011e00ff7e0b82 */ /* 0x001e220000000a00 */
[C---:B-1----:R-:W-:Y:S01]  /*4a00*/  @P1 IMAD.WIDE.U32 R134, R122.reuse, 0x10, R134 ;  /* 0x000000107a861825 */ /* 0x042fe200078e0086 */
[----:B------:R-:W-:-:S03]  /*4a10*/  IADD3 R122, PT, PT, R122, 0x20, RZ ;  /* 0x000000207a7a7810 */ /* 0x000fc60007ffe0ff */
[C---:B0-----:R-:W-:Y:S01]  /*4a20*/  @P0 IMAD.WIDE.U32 R126, R193.reuse, 0x10, R126 ;  /* 0x00000010c17e0825 */ /* 0x041fe200078e007e */
[----:B------:R-:W-:-:S04]  /*4a30*/  IADD3 R193, PT, PT, R193, 0x20, RZ ;  /* 0x00000020c1c17810 */ /* 0x000fc80007ffe0ff */
[----:B------:R1:W-:Y:S04]  /*4a40*/  @P0 STG.E.128 desc[UR6][R126.64], R116 ;  /* 0x000000747e000986 */ /* 0x0003e8000c101d06 */
[----:B------:R1:W-:Y:S02]  /*4a50*/  @P1 STG.E.128 desc[UR6][R134.64], R112 ;  /* 0x0000007086001986 */ /* 0x0003e4000c101d06 */
.L_x_2029:
[----:B------:R-:W-:Y:S05]  /*4a60*/  BSYNC.RECONVERGENT B0 ;  /* 0x0000000000007941 */ /* 0x000fea0003800200 */
.L_x_2028:
[----:B------:R-:W-:Y:S04]  /*4a70*/  BSSY.RECONVERGENT B0, `(.L_x_2093) ;  /* 0x000027e000007945 */ /* 0x000fe80003800200 */
[----:B------:R-:W-:Y:S05]  /*4a80*/  @!P2 BRA `(.L_x_2094) ;  /* 0x0000002400f0a947 */ /* 0x000fea0003800000 */
[----:B------:R-:W-:Y:S04]  /*4a90*/  BSSY.RECONVERGENT B1, `(.L_x_2095) ;  /* 0x0000005000017945 */ /* 0x000fe80003800200 */
[----:B------:R-:W-:Y:S05]  /*4aa0*/  @!P1 BRA `(.L_x_2096) ;  /* 0x00000000000c9947 */ /* 0x000fea0003800000 */
[----:B-----5:R-:W2:Y:S02]  /*4ab0*/  LDC.64 R108, c[0x0][0x390] ;  /* 0x0000e400ff6c7b82 */ /* 0x020ea40000000a00 */
[----:B--2---:R-:W-:-:S06]  /*4ac0*/  IMAD.WIDE.U32 R108, R122, 0x10, R108 ;  /* 0x000000107a6c7825 */ /* 0x004fcc00078e006c */
[----:B------:R-:W5:Y:S02]  /*4ad0*/  LDG.E.128 R108, desc[UR6][R108.64] ;  /* 0x000000066c6c7981 */ /* 0x000f64000c1e1d00 */
.L_x_2096:
[----:B------:R-:W-:Y:S05]  /*4ae0*/  BSYNC.RECONVERGENT B1 ;  /* 0x0000000000017941 */ /* 0x000fea0003800200 */
.L_x_2095:
        /* <DEDUP_REMOVED lines=9> */
[--C-:B-1---5:R-:W-:Y:S01]  /*4b80*/  HADD2.F32 R117, -RZ, R4.reuse.H0_H0 ;  /* 0x20000004ff757230 */ /* 0x122fe20000004100 */
[----:B------:R-:W-:Y:S01]  /*4b90*/  BSSY.RECONVERGENT B2, `(.L_x_2100) ;  /* 0x0000033000027945 */ /* 0x000fe20003800200 */
[----:B0-----:R-:W-:Y:S02]  /*4ba0*/  HADD2.F32 R127, -RZ, R4.H1_H1 ;  /* 0x30000004ff7f7230 */ /* 0x001fe40000004100 */
[--C-:B------:R-:W-:Y:S02]  /*4bb0*/  HADD2.F32 R135, -RZ, R5.reuse.H0_H0 ;  /* 0x20000005ff877230 */ /* 0x100fe40000004100 */
[----:B------:R-:W-:Y:S02]  /*4bc0*/  HADD2.F32 R137, -RZ, R5.H1_H1 ;  /* 0x30000005ff897230 */ /* 0x000fe40000004100 */
[--C-:B------:R-:W-:Y:S02]  /*4bd0*/  HADD2.F32 R177, -RZ, R6.reuse.H0_H0 ;  /* 0x20000006ffb17230 */ /* 0x100fe40000004100 */
        /* <DEDUP_REMOVED lines=10> */
[----:B------:R-:W-:Y:S01]  /*4c80*/  @P0 FFMA.FTZ R127, R140, R116, R127 ;  /* 0x000000748c7f0223 */ /* 0x000fe2000001007f */
[-CC-:B------:R-:W-:Y:S01]  /*4c90*/  @P0 FFMA.FTZ R119, R149, R123.reuse, R124.reuse ;  /* 0x0000007b95770223 */ /* 0x180fe2000001007c */
[-CC-:B------:R-:W-:Y:S01]  /*4ca0*/  @P0 FFMA.FTZ R116, R156, R123.reuse, R124.reuse ;  /* 0x0000007b9c740223 */ /* 0x180fe2000001007c */
[----:B------:R-:W-:Y:S01]  /*4cb0*/  @P0 FFMA.FTZ R135, R140, R118, R135 ;  /* 0x000000768c870223 */ /* 0x000fe20000010087 */
[-C--:B------:R-:W-:Y:S01]  /*4cc0*/  @P0 FFMA.FTZ R118, R159, R123.reuse, R124 ;  /* 0x0000007b9f760223 */ /* 0x080fe2000001007c */
[----:B------:R-:W-:Y:S01]  /*4cd0*/  @P0 FADD.FTZ R119, R150, -R119 ;  /* 0x8000007796770221 */ /* 0x000fe20000010000 */
[----:B------:R-:W-:Y:S01]  /*4ce0*/  @P0 FADD.FTZ R116, R151, -R116 ;  /* 0x8000007497740221 */ /* 0x000fe20000010000 */
[----:B------:R-:W-:Y:S01]  /*4cf0*/  @P0 FFMA.FTZ R199, R160, R123, R124 ;  /* 0x0000007ba0c70223 */ /* 0x000fe2000001007c */
[----:B------:R-:W-:Y:S01]  /*4d00*/  @P0 FFMA.FTZ R137, R140, R126, R137 ;  /* 0x0000007e8c890223 */ /* 0x000fe20000010089 */
[----:B------:R-:W-:-:S02]  /*4d10*/  HADD2.F32 R126, -RZ, R7.H0_H0 ;  /* 0x20000007ff7e7230 */ /* 0x000fc40000004100 */
[----:B------:R-:W-:Y:S01]  /*4d20*/  @P0 FADD.FTZ R197, R157, -R118 ;  /* 0x800000769dc50221 */ /* 0x000fe20000010000 */
[----:B------:R-:W-:Y:S02]  /*4d30*/  HADD2.F32 R125, -RZ, R7.H1_H1 ;  /* 0x30000007ff7d7230 */ /* 0x000fe40000004100 */
[C---:B------:R-:W-:Y:S01]  /*4d40*/  @P0 FFMA.FTZ R177, R140.reuse, R119, R177 ;  /* 0x000000778cb10223 */ /* 0x040fe200000100b1 */
[----:B------:R-:W-:Y:S01]  /*4d50*/  @P0 FFMA.FTZ R195, R140, R116, R195 ;  /* 0x000000748cc30223 */ /* 0x000fe200000100c3 */
        /* <DEDUP_REMOVED lines=17> */
[----:B------:R-:W-:Y:S02]  /*4e70*/  @P0 FMUL.FTZ R116, R117, R118 ;  /* 0x0000007675740220 */ /* 0x000fe40000410000 */
[----:B------:R-:W-:-:S03]  /*4e80*/  @P0 FMUL.FTZ R119, R200, R117 ;  /* 0x00000075c8770220 */ /* 0x000fc60000410000 */
[----:B------:R-:W-:Y:S01]  /*4e90*/  F2FP.F16.F32.PACK_AB R116, RZ, R116 ;  /* 0x00000074ff74723e */ /* 0x000fe200000000ff */
[----:B------:R-:W-:-:S03]  /*4ea0*/  FADD.FTZ R24, R24, R119 ;  /* 0x0000007718187221 */ /* 0x000fc60000010000 */
[----:B------:R-:W-:-:S07]  /*4eb0*/  PRMT R112, R116, 0x7610, R112 ;  /* 0x0000761074707816 */ /* 0x000fce0000000070 */
.L_x_2101:
[----:B------:R-:W-:Y:S05]  /*4ec0*/  BSYNC.RECONVERGENT B2 ;  /* 0x0000000000027941 */ /* 0x000fea0003800200 */
.L_x_2100:
        /* <DEDUP_REMOVED lines=8> */
[----:B------:R-:W-:Y:S02]  /*4f50*/  @P0 FMUL.FTZ R117, R127, R118 ;  /* 0x000000767f750220 */ /* 0x000fe40000410000 */
[----:B------:R-:W-:-:S03]  /*4f60*/  @P0 FMUL.FTZ R116, R200, R127 ;  /* 0x0000007fc8740220 */ /* 0x000fc60000410000 */
[----:B------:R-:W-:Y:S01]  /*4f70*/  F2FP.F16.F32.PACK_AB R117, RZ, R117 ;  /* 0x00000075ff75723e */ /* 0x000fe200000000ff */
[----:B------:R-:W-:-:S03]  /*4f80*/  FADD.FTZ R25, R25, R116 ;  /* 0x0000007419197221 */ /* 0x000fc60000010000 */
[----:B------:R-:W-:-:S07]  /*4f90*/  PRMT R112, R112, 0x5410, R117 ;  /* 0x0000541070707816 */ /* 0x000fce0000000075 */
.L_x_2103:
[----:B------:R-:W-:Y:S05]  /*4fa0*/  BSYNC.RECONVERGENT B2 ;  /* 0x0000000000027941 */ /* 0x000fea0003800200 */
.L_x_2102:
        /* <DEDUP_REMOVED lines=13> */
.L_x_2105:
[----:B------:R-:W-:Y:S05]  /*5080*/  BSYNC.RECONVERGENT B2 ;  /* 0x0000000000027941 */ /* 0x000fea0003800200 */
.L_x_2104:
        /* <DEDUP_REMOVED lines=13> */
.L_x_2107:
[----:B------:R-:W-:Y:S05]  /*5160*/  BSYNC.RECONVERGENT B2 ;  /* 0x0000000000027941 */ /* 0x000fea0003800200 */
.L_x_2106:
        /* <DEDUP_REMOVED lines=13> */
.L_x_2109:
[----:B------:R-:W-:Y:S05]  /*5240*/  BSYNC.RECONVERGENT B2 ;  /* 0x0000000000027941 */ /* 0x000fea0003800200 */
.L_x_2108:
        /* <DEDUP_REMOVED lines=13> */
.L_x_2111:
[----:B------:R-:W-:Y:S05]  /*5320*/  BSYNC.RECONVERGENT B2 ;  /* 0x0000000000027941 */ /* 0x000fea0003800200 */
.L_x_2110:
        /* <DEDUP_REMOVED lines=14> */
.L_x_2113:
[----:B------:R-:W-:Y:S05]  /*5410*/  BSYNC.RECONVERGENT B2 ;  /* 0x0000000000027941 */ /* 0x000fea0003800200 */
.L_x_2112:
        /* <DEDUP_REMOVED lines=12> */
[----:B------:R-:W-:Y:S02]  /*54e0*/  @P0 FMUL.FTZ R127, R125, R134 ;  /* 0x000000867d7f0220 */ /* 0x000fe40000410000 */
[----:B------:R-:W-:-:S03]  /*54f0*/  @P0 FMUL.FTZ R126, R136, R125 ;  /* 0x0000007d887e0220 */ /* 0x000fc60000410000 */
[----:B------:R-:W-:Y:S01]  /*5500*/  F2FP.F16.F32.PACK_AB R127, RZ, R127 ;  /* 0x0000007fff7f723e */ /* 0x000fe200000000ff */
[----:B------:R-:W-:-:S03]  /*5510*/  FADD.FTZ R23, R23, R126 ;  /* 0x0000007e17177221 */ /* 0x000fc60000010000 */
[----:B------:R-:W-:Y:S01]  /*5520*/  PRMT R115, R115, 0x5410, R127 ;  /* 0x0000541073737816 */ /* 0x000fe2000000007f */
[----:B------:R-:W-:Y:S06]  /*5530*/  BRA `(.L_x_2114) ;  /* 0x0000001c00207947 */ /* 0x000fec0003800000 */
.L_x_2099:
[----:B------:R-:W-:Y:S01]  /*5540*/  BSSY.RECONVERGENT B2, `(.L_x_2115) ;  /* 0x0000012000027945 */ /* 0x000fe20003800200 */
[----:B------:R-:W-:-:S03]  /*5550*/  ISETP.GT.AND P4, PT, R138, RZ, PT ;  /* 0x000000ff8a00720c */ /* 0x000fc60003f84270 */
[----:B------:R-:W-:Y:S10]  /*5560*/  @!P1 BRA `(.L_x_2116) ;  /* 0x00000000003c9947 */ /* 0x000ff40003800000 */
[----:B01----:R-:W-:Y:S01]  /*5570*/  @P4 FFMA.FTZ R127, R141, R123, R124 ;  /* 0x0000007b8d7f4223 */ /* 0x003fe2000001007c */
        /* <DEDUP_REMOVED lines=14> */
.L_x_2116:
[----:B------:R-:W-:Y:S05]  /*5660*/  BSYNC.RECONVERGENT B2 ;  /* 0x0000000000027941 */ /* 0x000fea0003800200 */
.L_x_2115:
[----:B------:R-:W-:Y:S04]  /*5670*/  BSSY.RECONVERGENT B2, `(.L_x_2117) ;  /* 0x0000011000027945 */ /* 0x000fe80003800200 */
[----:B------:R-:W-:Y:S05]  /*5680*/  @!P1 BRA `(.L_x_2118) ;  /* 0x00000000003c9947 */ /* 0x000fea0003800000 */
[----:B01----:R-:W-:Y:S01]  /*5690*/  @P4 FFMA.FTZ R126, R144, R123, R124 ;  /* 0x0000007b907e4223 */ /* 0x003fe2000001007c */
        /* <DEDUP_REMOVED lines=14> */
.L_x_2118:
[----:B------:R-:W-:Y:S05]  /*5780*/  BSYNC.RECONVERGENT B2 ;  /* 0x0000000000027941 */ /* 0x000fea0003800200 */
.L_x_2117:
[----:B------:R-:W-:Y:S04]  /*5790*/  BSSY.RECONVERGENT B2, `(.L_x_2119) ;  /* 0x0000011000027945 */ /* 0x000fe80003800200 */
[----:B------:R-:W-:Y:S05]  /*57a0*/  @!P1 BRA `(.L_x_2120) ;  /* 0x00000000003c9947 */ /* 0x000fea0003800000 */
        /* <DEDUP_REMOVED lines=15> */
.L_x_2120:
[----:B------:R-:W-:Y:S05]  /*58a0*/  BSYNC.RECONVERGENT B2 ;  /* 0x0000000000027941 */ /* 0x000fea0003800200 */
.L_x_2119:
        /* <DEDUP_REMOVED lines=17> */
.L_x_2122:
[----:B------:R-:W-:Y:S05]  /*59c0*/  BSYNC.RECONVERGENT B2 ;  /* 0x0000000000027941 */ /* 0x000fea0003800200 */
.L_x_2121:
        /* <DEDUP_REMOVED lines=17> */
.L_x_2124:
[----:B------:R-:W-:Y:S05]  /*5ae0*/  BSYNC.RECONVERGENT B2 ;  /* 0x0000000000027941 */ /* 0x000fea0003800200 */
.L_x_2123:
        /* <DEDUP_REMOVED lines=17> */
.L_x_2126:
[----:B------:R-:W-:Y:S05]  /*5c00*/  BSYNC.RECONVERGENT B2 ;  /* 0x0000000000027941 */ /* 0x000fea0003800200 */
.L_x_2125:
        /* <DEDUP_REMOVED lines=17> */
.L_x_2128:
[----:B------:R-:W-:Y:S05]  /*5d20*/  BSYNC.RECONVERGENT B2 ;  /* 0x0000000000027941 */ /* 0x000fea0003800200 */
.L_x_2127:
[----:B------:R-:W-:Y:S05]  /*5d30*/  @!P1 BRA `(.L_x_2114) ;  /* 0x0000001400209947 */ /* 0x000fea0003800000 */
[----:B-----5:R-:W-:Y:S01]  /*5d40*/  ISETP.GE.U32.AND P0, PT, R130, RZ, PT ;  /* 0x000000ff8200720c */ /* 0x020fe20003f06070 */
[----:B01----:R-:W-:Y:S01]  /*5d50*/  @P4 FFMA.FTZ R127, R160, R123, R124 ;  /* 0x0000007ba07f4223 */ /* 0x003fe2000001007c */
        /* <DEDUP_REMOVED lines=15> */
.L_x_2098:
[----:B------:R-:W-:-:S04]  /*5e50*/  UISETP.NE.U32.AND UP0, UPT, UR20, URZ, UPT ;  /* 0x000000ff1400728c */ /* 0x000fc8000bf05070 */
[----:B------:R-:W-:-:S06]  /*5e60*/  UISETP.NE.AND.EX UP0, UPT, UR21, URZ, UPT, UP0 ;  /* 0x000000ff1500728c */ /* 0x000fcc000bf05300 */
[----:B------:R-:W-:-:S13]  /*5e70*/  PLOP3.LUT P2, PT, PT, PT, UP0, 0x80, 0x8 ;  /* 0x000000000008781c */ /* 0x000fda0003f4f008 */
[----:B------:R-:W-:Y:S05]  /*5e80*/  @!P2 BRA `(.L_x_2129) ;  /* 0x000000080070a947 */ /* 0x000fea0003800000 */
[-CC-:B-1----:R-:W-:Y:S01]  /*5e90*/  FFMA.FTZ R117, R141, R123.reuse, R124.reuse ;  /* 0x0000007b8d757223 */ /* 0x182fe2000001007c */
        /* <DEDUP_REMOVED lines=16> */
[----:B------:R-:W-:Y:S02]  /*5fa0*/  @P4 HADD2.F32 R135, -RZ, R92.H0_H0 ;  /* 0x2000005cff874230 */ /* 0x000fe40000004100 */
[----:B0-----:R-:W-:-:S03]  /*5fb0*/  @P4 HADD2.F32 R127, -RZ, R108.H0_H0 ;  /* 0x2000006cff7f4230 */ /* 0x001fc60000004100 */
[-C--:B------:R-:W-:Y:S02]  /*5fc0*/  @P4 FMUL.FTZ R118, R135, R116.reuse ;  /* 0x0000007487764220 */ /* 0x080fe40000410000 */
[----:B------:R-:W-:-:S03]  /*5fd0*/  @P4 FMUL.FTZ R117, R127, R116 ;  /* 0x000000747f754220 */ /* 0x000fc60000410000 */
[----:B------:R-:W-:Y:S01]  /*5fe0*/  F2FP.F16.F32.PACK_AB R118, RZ, R118 ;  /* 0x00000076ff76723e */ /* 0x000fe200000000ff */
[----:B------:R-:W-:-:S03]  /*5ff0*/  FADD.FTZ R24, R24, R117 ;  /* 0x0000007518187221 */ /* 0x000fc60000010000 */
[----:B------:R-:W-:-:S07]  /*6000*/  PRMT R112, R118, 0x7610, R112 ;  /* 0x0000761076707816 */ /* 0x000fce0000000070 */
.L_x_2131:
[----:B------:R-:W-:Y:S05]  /*6010*/  BSYNC.RECONVERGENT B2 ;  /* 0x0000000000027941 */ /* 0x000fea0003800200 */
.L_x_2130:
[----:B------:R-:W-:Y:S01]  /*6020*/  BSSY.RECONVERGENT B2, `(.L_x_2132) ;  /* 0x0000011000027945 */ /* 0x000fe20003800200 */
[----:B------:R-:W-:Y:S01]  /*6030*/  F2FP.F16.F32.PACK_AB R116, RZ, R125 ;  /* 0x0000007dff74723e */ /* 0x000fe200000000ff */
[----:B------:R-:W-:Y:S01]  /*6040*/  FFMA.FTZ R194, R148, R123, R124 ;  /* 0x0000007b94c27223 */ /* 0x000fe2000001007c */
[----:B------:R-:W-:Y:S01]  /*6050*/  FMUL.FTZ R125, R140, R137 ;  /* 0x000000898c7d7220 */ /* 0x000fe20000410000 */
[----:B0-----:R-:W-:Y:S01]  /*6060*/  FSEL R126, R119, RZ, P0 ;  /* 0x000000ff777e7208 */ /* 0x001fe20000000000 */
        /* <DEDUP_REMOVED lines=12> */
.L_x_2133:
[----:B------:R-:W-:Y:S05]  /*6130*/  BSYNC.RECONVERGENT B2 ;  /* 0x0000000000027941 */ /* 0x000fea0003800200 */
.L_x_2132:
        /* <DEDUP_REMOVED lines=17> */
.L_x_2135:
[----:B------:R-:W-:Y:S05]  /*6250*/  BSYNC.RECONVERGENT B2 ;  /* 0x0000000000027941 */ /* 0x000fea0003800200 */
.L_x_2134:
[----:B------:R-:W-:Y:S01]  /*6260*/  F2FP.F16.F32.PACK_AB R135, RZ, R125 ;  /* 0x0000007dff87723e */ /* 0x000fe200000000ff */
[----:B------:R-:W-:Y:S01]  /*6270*/  FMUL.FTZ R117, R140, R127 ;  /* 0x0000007f8c757220 */ /* 0x000fe20000410000 */
[-CC-:B------:R-:W-:Y:S01]  /*6280*/  FFMA.FTZ R118, R156, R123.reuse, R124.reuse ;  /* 0x0000007b9c767223 */ /* 0x180fe2000001007c */
[----:B------:R-:W-:Y:S01]  /*6290*/  FADD.FTZ R125, R150, -R137 ;  /* 0x80000089967d7221 */ /* 0x000fe20000010000 */
[----:B------:R-:W-:Y:S01]  /*62a0*/  BSSY.RECONVERGENT B2, `(.L_x_2136) ;  /* 0x0000012000027945 */ /* 0x000fe20003800200 */
        /* <DEDUP_REMOVED lines=17> */
.L_x_2137:
[----:B------:R-:W-:Y:S05]  /*63c0*/  BSYNC.RECONVERGENT B2 ;  /* 0x0000000000027941 */ /* 0x000fea0003800200 */
.L_x_2136:
        /* <DEDUP_REMOVED lines=18> */
.L_x_2139:
[----:B------:R-:W-:Y:S05]  /*64f0*/  BSYNC.RECONVERGENT B2 ;  /* 0x0000000000027941 */ /* 0x000fea0003800200 */
.L_x_2138:
        /* <DEDUP_REMOVED lines=17> */
.L_x_2141:
[----:B------:R-:W-:Y:S05]  /*6610*/  BSYNC.RECONVERGENT B2 ;  /* 0x0000000000027941 */ /* 0x000fea0003800200 */
.L_x_2140:
        /* <DEDUP_REMOVED lines=16> */
.L_x_2143:
[----:B------:R-:W-:Y:S05]  /*6720*/  BSYNC.RECONVERGENT B2 ;  /* 0x0000000000027941 */ /* 0x000fea0003800200 */
.L_x_2142:
        /* <DEDUP_REMOVED lines=18> */
.L_x_2129:
[----:B------:R-:W-:Y:S04]  /*6850*/  BSSY.RECONVERGENT B2, `(.L_x_2144) ;  /* 0x0000012000027945 */ /* 0x000fe80003800200 */
[----:B------:R-:W-:Y:S05]  /*6860*/  @!P1 BRA `(.L_x_2145) ;  /* 0x0000000000409947 */ /* 0x000fea0003800000 */
[----:B------:R-:W-:Y:S01]  /*6870*/  FFMA.FTZ R125, R141, R123, R124 ;  /* 0x0000007b8d7d7223 */ /* 0x000fe2000001007c */
[----:B-----5:R-:W-:Y:S02]  /*6880*/  LOP3.LUT P4, RZ, R130, 0xff, RZ, 0xc0, !PT ;  /* 0x000000ff82ff7812 */ /* 0x020fe4000788c0ff */
[----:B01----:R-:W-:Y:S02]  /*6890*/  CS2R R126, SRZ ;  /* 0x00000000007e7805 */ /* 0x003fe4000001ff00 */
[----:B------:R-:W-:Y:S01]  /*68a0*/  ISETP.GT.AND P0, PT, R138, RZ, PT ;  /* 0x000000ff8a00720c */ /* 0x000fe20003f04270 */
[----:B------:R-:W-:-:S04]  /*68b0*/  FADD.FTZ R125, R142, -R125 ;  /* 0x8000007d8e7d7221 */ /* 0x000fc80000010000 */
[----:B------:R-:W-:-:S05]  /*68c0*/  FMUL.FTZ R125, R140, R125 ;  /* 0x0000007d8c7d7220 */ /* 0x000fca0000410000 */
[----:B------:R-:W-:Y:S01]  /*68d0*/  FSEL R125, R125, RZ, P0 ;  /* 0x000000ff7d7d7208 */ /* 0x000fe20000000000 */
[----:B------:R-:W-:Y:S02]  /*68e0*/  @P4 HADD2.F32 R136, -RZ, R92.H0_H0 ;  /* 0x2000005cff884230 */ /* 0x000fe40000004100 */
[----:B------:R-:W-:Y:S02]  /*68f0*/  @P4 HADD2.F32 R134, -RZ, R108.H0_H0 ;  /* 0x2000006cff864230 */ /* 0x000fe40000004100 */
[----:B------:R-:W-:-:S04]  /*6900*/  FMUL.FTZ R125, R125, UR13 ;  /* 0x0000000d7d7d7c20 */ /* 0x000fc80008410000 */
[----:B------:R-:W-:-:S04]  /*6910*/  FMUL.FTZ R125, R125, UR12 ;  /* 0x0000000c7d7d7c20 */ /* 0x000fc80008410000 */
[-C--:B------:R-:W-:Y:S01]  /*6920*/  @P4 FMUL.FTZ R126, R136, R125.reuse ;  /* 0x0000007d887e4220 */ /* 0x080fe20000410000 */
[----:B------:R-:W-:-:S04]  /*6930*/  @P4 FMUL.FTZ R127, R134, R125 ;  /* 0x0000007d867f4220 */ /* 0x000fc80000410000 */
[----:B------:R-:W-:Y:S01]  /*6940*/  F2FP.F16.F32.PACK_AB R126, RZ, R126 ;  /* 0x0000007eff7e723e */ /* 0x000fe200000000ff */
[----:B------:R-:W-:-:S03]  /*6950*/  FADD.FTZ R24, R24, R127 ;  /* 0x0000007f18187221 */ /* 0x000fc60000010000 */
[----:B------:R-:W-:-:S07]  /*6960*/  PRMT R112, R126, 0x7610, R112 ;  /* 0x000076107e707816 */ /* 0x000fce0000000070 */
.L_x_2145:
[----:B------:R-:W-:Y:S05]  /*6970*/  BSYNC.RECONVERGENT B2 ;  /* 0x0000000000027941 */ /* 0x000fea0003800200 */
.L_x_2144:
[----:B------:R-:W-:Y:S04]  /*6980*/  BSSY.RECONVERGENT B2, `(.L_x_2146) ;  /* 0x0000012000027945 */ /* 0x000fe80003800200 */
[----:B------:R-:W-:Y:S05]  /*6990*/  @!P1 BRA `(.L_x_2147) ;  /* 0x0000000000409947 */ /* 0x000fea0003800000 */
[----:B01----:R-:W-:Y:S01]  /*69a0*/  FFMA.FTZ R126, R144, R123, R124 ;  /* 0x0000007b907e7223 */ /* 0x003fe2000001007c */
[----:B-----5:R-:W-:Y:S02]  /*69b0*/  LOP3.LUT P4, RZ, R130, 0xff00, RZ, 0xc0, !PT ;  /* 0x0000ff0082ff7812 */ /* 0x020fe4000788c0ff */
[----:B------:R-:W-:Y:S01]  /*69c0*/  ISETP.GT.AND P0, PT, R138, RZ, PT ;  /* 0x000000ff8a00720c */ /* 0x000fe20003f04270 */
[----:B------:R-:W-:Y:S01]  /*69d0*/  FADD.FTZ R125, R143, -R126 ;  /* 0x8000007e8f7d7221 */ /* 0x000fe20000010000 */
[----:B------:R-:W-:-:S03]  /*69e0*/  CS2R R126, SRZ ;  /* 0x00000000007e7805 */ /* 0x000fc6000001ff00 */
[----:B------:R-:W-:-:S05]  /*69f0*/  FMUL.FTZ R125, R140, R125 ;  /* 0x0000007d8c7d7220 */ /* 0x000fca0000410000 */
[----:B------:R-:W-:Y:S01]  /*6a00*/  FSEL R125, R125, RZ, P0 ;  /* 0x000000ff7d7d7208 */ /* 0x000fe20000000000 */
[----:B------:R-:W-:Y:S02]  /*6a10*/  @P4 HADD2.F32 R136, -RZ, R92.H1_H1 ;  /* 0x3000005cff884230 */ /* 0x000fe40000004100 */
[----:B------:R-:W-:Y:S02]  /*6a20*/  @P4 HADD2.F32 R134, -RZ, R108.H1_H1 ;  /* 0x3000006cff864230 */ /* 0x000fe40000004100 */
[----:B------:R-:W-:-:S04]  /*6a30*/  FMUL.FTZ R125, R125, UR13 ;  /* 0x0000000d7d7d7c20 */ /* 0x000fc80008410000 */
[----:B------:R-:W-:-:S04]  /*6a40*/  FMUL.FTZ R125, R125, UR12 ;  /* 0x0000000c7d7d7c20 */ /* 0x000fc80008410000 */
[-C--:B------:R-:W-:Y:S01]  /*6a50*/  @P4 FMUL.FTZ R127, R136, R125.reuse ;  /* 0x0000007d887f4220 */ /* 0x080fe20000410000 */
[----:B------:R-:W-:-:S04]  /*6a60*/  @P4 FMUL.FTZ R126, R134, R125 ;  /* 0x0000007d867e4220 */ /* 0x000fc80000410000 */
[----:B------:R-:W-:Y:S01]  /*6a70*/  F2FP.F16.F32.PACK_AB R127, RZ, R127 ;  /* 0x0000007fff7f723e */ /* 0x000fe200000000ff */
[----:B------:R-:W-:-:S03]  /*6a80*/  FADD.FTZ R25, R25, R126 ;  /* 0x0000007e19197221 */ /* 0x000fc60000010000 */
[----:B------:R-:W-:-:S07]  /*6a90*/  PRMT R112, R112, 0x5410, R127 ;  /* 0x0000541070707816 */ /* 0x000fce000000007f */
.L_x_2147:
[----:B------:R-:W-:Y:S05]  /*6aa0*/  BSYNC.RECONVERGENT B2 ;  /* 0x0000000000027941 */ /* 0x000fea0003800200 */
.L_x_2146:
        /* <DEDUP_REMOVED lines=18> */
.L_x_2149:
[----:B------:R-:W-:Y:S05]  /*6bd0*/  BSYNC.RECONVERGENT B2 ;  /* 0x0000000000027941 */ /* 0x000fea0003800200 */
.L_x_2148:
        /* <DEDUP_REMOVED lines=18> */
.L_x_2151:
[----:B------:R-:W-:Y:S05]  /*6d00*/  BSYNC.RECONVERGENT B2 ;  /* 0x0000000000027941 */ /* 0x000fea0003800200 */
.L_x_2150:
        /* <DEDUP_REMOVED lines=18> */
.L_x_2153:
[----:B------:R-:W-:Y:S05]  /*6e30*/  BSYNC.RECONVERGENT B2 ;  /* 0x0000000000027941 */ /* 0x000fea0003800200 */
.L_x_2152:
        /* <DEDUP_REMOVED lines=18> */
.L_x_2155:
[----:B------:R-:W-:Y:S05]  /*6f60*/  BSYNC.RECONVERGENT B2 ;  /* 0x0000000000027941 */ /* 0x000fea0003800200 */
.L_x_2154:
        /* <DEDUP_REMOVED lines=18> */
.L_x_2157:
[----:B------:R-:W-:Y:S05]  /*7090*/  BSYNC.RECONVERGENT B2 ;  /* 0x0000000000027941 */ /* 0x000fea0003800200 */
.L_x_2156:
[----:B------:R-:W-:Y:S05]  /*70a0*/  @!P1 BRA `(.L_x_2114) ;  /* 0x0000000000449947 */ /* 0x000fea0003800000 */
[----:B------:R-:W-:Y:S01]  /*70b0*/  FFMA.FTZ R125, R160, R123, R124 ;  /* 0x0000007ba07d7223 */ /* 0x000fe2000001007c */
[----:B-----5:R-:W-:Y:S02]  /*70c0*/  ISETP.GE.U32.AND P0, PT, R130, RZ, PT ;  /* 0x000000ff8200720c */ /* 0x020fe40003f06070 */
[----:B01----:R-:W-:Y:S02]  /*70d0*/  CS2R R126, SRZ ;  /* 0x00000000007e7805 */ /* 0x003fe4000001ff00 */
[----:B------:R-:W-:Y:S01]  /*70e0*/  ISETP.GT.AND P4, PT, R138, RZ, PT ;  /* 0x000000ff8a00720c */ /* 0x000fe20003f84270 */
[----:B------:R-:W-:Y:S01]  /*70f0*/  FADD.FTZ R125, R158, -R125 ;  /* 0x8000007d9e7d7221 */ /* 0x000fe20000010000 */
[----:B------:R-:W-:-:S03]  /*7100*/  ISETP.GE.U32.AND.EX P0, PT, R131, 0x1000000, PT, P0 ;  /* 0x010000008300780c */ /* 0x000fc60003f06100 */
[----:B------:R-:W-:-:S05]  /*7110*/  FMUL.FTZ R125, R140, R125 ;  /* 0x0000007d8c7d7220 */ /* 0x000fca0000410000 */
[----:B------:R-:W-:-:S05]  /*7120*/  FSEL R125, R125, RZ, P4 ;  /* 0x000000ff7d7d7208 */ /* 0x000fca0002000000 */
[----:B------:R-:W-:Y:S01]  /*7130*/  FMUL.FTZ R125, R125, UR13 ;  /* 0x0000000d7d7d7c20 */ /* 0x000fe20008410000 */
[----:B------:R-:W-:Y:S02]  /*7140*/  @P0 HADD2.F32 R136, -RZ, R95.H1_H1 ;  /* 0x3000005fff880230 */ /* 0x000fe40000004100 */
[----:B------:R-:W-:Y:S02]  /*7150*/  @P0 HADD2.F32 R134, -RZ, R111.H1_H1 ;  /* 0x3000006fff860230 */ /* 0x000fe40000004100 */
[----:B------:R-:W-:-:S04]  /*7160*/  FMUL.FTZ R125, R125, UR12 ;  /* 0x0000000c7d7d7c20 */ /* 0x000fc80008410000 */
[-C--:B------:R-:W-:Y:S01]  /*7170*/  @P0 FMUL.FTZ R127, R136, R125.reuse ;  /* 0x0000007d887f0220 */ /* 0x080fe20000410000 */
[----:B------:R-:W-:-:S04]  /*7180*/  @P0 FMUL.FTZ R126, R134, R125 ;  /* 0x0000007d867e0220 */ /* 0x000fc80000410000 */
[----:B------:R-:W-:Y:S01]  /*7190*/  F2FP.F16.F32.PACK_AB R127, RZ, R127 ;  /* 0x0000007fff7f723e */ /* 0x000fe200000000ff */
[----:B------:R-:W-:-:S03]  /*71a0*/  FADD.FTZ R23, R23, R126 ;  /* 0x0000007e17177221 */ /* 0x000fc60000010000 */
[----:B------:R-:W-:-:S07]  /*71b0*/  PRMT R115, R115, 0x5410, R127 ;  /* 0x0000541073737816 */ /* 0x000fce000000007f */
.L_x_2114:
[----:B------:R-:W-:Y:S05]  /*71c0*/  BSYNC.RECONVERGENT B1 ;  /* 0x0000000000017941 */ /* 0x000fea0003800200 */
.L_x_2097:
        /* <DEDUP_REMOVED lines=8> */
.L_x_2094:
[----:B------:R-:W-:Y:S05]  /*7250*/  BSYNC.RECONVERGENT B0 ;  /* 0x0000000000007941 */ /* 0x000fea0003800200 */
.L_x_2093:
[----:B------:R-:W-:Y:S04]  /*7260*/  BSSY.RECONVERGENT B0, `(.L_x_2158) ;  /* 0x0000280000007945 */ /* 0x000fe80003800200 */
[----:B------:R-:W-:Y:S05]  /*7270*/  @!P3 BRA `(.L_x_2159) ;  /* 0x0000002400f8b947 */ /* 0x000fea0003800000 */
[----:B------:R-:W-:Y:S04]  /*7280*/  BSSY.RECONVERGENT B1, `(.L_x_2160) ;  /* 0x0000005000017945 */ /* 0x000fe80003800200 */
[----:B------:R-:W-:Y:S05]  /*7290*/  @!P1 BRA `(.L_x_2161) ;  /* 0x00000000000c9947 */ /* 0x000fea0003800000 */
[----:B-----5:R-:W3:Y:S02]  /*72a0*/  LDC.64 R108, c[0x0][0x390] ;  /* 0x0000e400ff6c7b82 */ /* 0x020ee40000000a00 */
[----:B---3--:R-:W-:-:S06]  /*72b0*/  IMAD.WIDE.U32 R108, R122, 0x10, R108 ;  /* 0x000000107a6c7825 */ /* 0x008fcc00078e006c */
[----:B------:R-:W5:Y:S02]  /*72c0*/  LDG.E.128 R108, desc[UR6][R108.64] ;  /* 0x000000066c6c7981 */ /* 0x000f64000c1e1d00 */
.L_x_2161:
[----:B------:R-:W-:Y:S05]  /*72d0*/  BSYNC.RECONVERGENT B1 ;  /* 0x0000000000017941 */ /* 0x000fea0003800200 */
.L_x_2160:
        /* <DEDUP_REMOVED lines=9> */
[--C-:B-12--5:R-:W-:Y:S01]  /*7370*/  HADD2.F32 R117, -RZ, R104.reuse.H0_H0 ;  /* 0x20000068ff757230 */ /* 0x126fe20000004100 */
[----:B------:R-:W-:Y:S01]  /*7380*/  BSSY.RECONVERGENT B2, `(.L_x_2165) ;  /* 0x0000033000027945 */ /* 0x000fe20003800200 */
[----:B------:R-:W-:Y:S02]  /*7390*/  HADD2.F32 R125, -RZ, R104.H1_H1 ;  /* 0x30000068ff7d7230 */ /* 0x000fe40000004100 */
[--C-:B0-----:R-:W-:Y:S02]  /*73a0*/  HADD2.F32 R127, -RZ, R105.reuse.H0_H0 ;  /* 0x20000069ff7f7230 */ /* 0x101fe40000004100 */
[----:B------:R-:W-:Y:S02]  /*73b0*/  HADD2.F32 R137, -RZ, R105.H1_H1 ;  /* 0x30000069ff897230 */ /* 0x000fe40000004100 */
[----:B------:R-:W-:-:S04]  /*73c0*/  HADD2.F32 R195, -RZ, R106.H1_H1 ;  /* 0x3000006affc37230 */ /* 0x000fc80000004100 */
[-CC-:B------:R-:W-:Y:S01]  /*73d0*/  @P0 FFMA.FTZ R135, R165, R123.reuse, R124.reuse ;  /* 0x0000007ba5870223 */ /* 0x180fe2000001007c */
[-CC-:B------:R-:W-:Y:S01]  /*73e0*/  @P0 FFMA.FTZ R119, R161, R123.reuse, R124.reuse ;  /* 0x0000007ba1770223 */ /* 0x180fe2000001007c */
[-CC-:B------:R-:W-:Y:S01]  /*73f0*/  @P0 FFMA.FTZ R116, R164, R123.reuse, R124.reuse ;  /* 0x0000007ba4740223 */ /* 0x180fe2000001007c */
[-CC-:B------:R-:W-:Y:S01]  /*7400*/  @P0 FFMA.FTZ R126, R168, R123.reuse, R124.reuse ;  /* 0x0000007ba87e0223 */ /* 0x180fe2000001007c */
[-CC-:B------:R-:W-:Y:S01]  /*7410*/  @P0 FFMA.FTZ R177, R169, R123.reuse, R124.reuse ;  /* 0x0000007ba9b10223 */ /* 0x180fe2000001007c */
[-C--:B------:R-:W-:Y:S01]  /*7420*/  @P0 FFMA.FTZ R134, R172, R123.reuse, R124 ;  /* 0x0000007bac860223 */ /* 0x080fe2000001007c */
[----:B------:R-:W-:Y:S01]  /*7430*/  @P0 FADD.FTZ R118, R166, -R135 ;  /* 0x80000087a6760221 */ /* 0x000fe20000010000 */
[----:B------:R-:W-:Y:S01]  /*7440*/  @P0 FADD.FTZ R119, R162, -R119 ;  /* 0x80000077a2770221 */ /* 0x000fe20000010000 */
[----:B------:R-:W-:Y:S01]  /*7450*/  @P0 FADD.FTZ R116, R163, -R116 ;  /* 0x80000074a3740221 */ /* 0x000fe20000010000 */
[----:B------:R-:W-:Y:S02]  /*7460*/  HADD2.F32 R135, -RZ, R106.H0_H0 ;  /* 0x2000006aff877230 */ /* 0x000fe40000004100 */
[-CC-:B------:R-:W-:Y:S01]  /*7470*/  @P0 FFMA.FTZ R136, R175, R123.reuse, R124.reuse ;  /* 0x0000007baf880223 */ /* 0x180fe2000001007c */
[----:B------:R-:W-:Y:S01]  /*7480*/  @P0 FFMA.FTZ R197, R176, R123, R124 ;  /* 0x0000007bb0c50223 */ /* 0x000fe2000001007c */
[----:B------:R-:W-:Y:S01]  /*7490*/  @P0 FADD.FTZ R126, R167, -R126 ;  /* 0x8000007ea77e0221 */ /* 0x000fe20000010000 */
[----:B------:R-:W-:Y:S01]  /*74a0*/  @P0 FADD.FTZ R177, R170, -R177 ;  /* 0x800000b1aab10221 */ /* 0x000fe20000010000 */
[----:B------:R-:W-:Y:S01]  /*74b0*/  @P0 FADD.FTZ R134, R171, -R134 ;  /* 0x80000086ab860221 */ /* 0x000fe20000010000 */
[C---:B------:R-:W-:Y:S01]  /*74c0*/  @P0 FFMA.FTZ R117, R140.reuse, R119, R117 ;  /* 0x000000778c750223 */ /* 0x040fe20000010075 */
[----:B------:R-:W-:Y:S01]  /*74d0*/  @P0 FFMA.FTZ R125, R140, R116, R125 ;  /* 0x000000748c7d0223 */ /* 0x000fe2000001007d */
[----:B------:R-:W-:-:S02]  /*74e0*/  HADD2.F32 R124, -RZ, R107.H0_H0 ;  /* 0x2000006bff7c7230 */ /* 0x000fc40000004100 */
[C---:B------:R-:W-:Y:S01]  /*74f0*/  @P0 FFMA.FTZ R127, R140.reuse, R118, R127 ;  /* 0x000000768c7f0223 */ /* 0x040fe2000001007f */
[----:B------:R-:W-:Y:S02]  /*7500*/  HADD2.F32 R123, -RZ, R107.H1_H1 ;  /* 0x3000006bff7b7230 */ /* 0x000fe40000004100 */
[----:B------:R-:W-:Y:S01]  /*7510*/  @P0 FFMA.FTZ R137, R140, R126, R137 ;  /* 0x0000007e8c890223 */ /* 0x000fe20000010089 */
[----:B------:R-:W-:Y:S01]  /*7520*/  @P0 FADD.FTZ R119, R173, -R136 ;  /* 0x80000088ad770221 */ /* 0x000fe20000010000 */
[----:B------:R-:W-:Y:S01]  /*7530*/  @P0 FADD.FTZ R116, R174, -R197 ;  /* 0x800000c5ae740221 */ /* 0x000fe20000010000 */
[C---:B------:R-:W-:Y:S01]  /*7540*/  @P0 FFMA.FTZ R135, R140.reuse, R177, R135 ;  /* 0x000000b18c870223 */ /* 0x040fe20000010087 */
[C---:B------:R-:W-:Y:S01]  /*7550*/  @P0 FFMA.FTZ R195, R140.reuse, R134, R195 ;  /* 0x000000868cc30223 */ /* 0x040fe200000100c3 */
[C---:B------:R-:W-:Y:S01]  /*7560*/  @P0 FFMA.FTZ R124, R140.reuse, R119, R124 ;  /* 0x000000778c7c0223 */ /* 0x040fe2000001007c */
[----:B------:R-:W-:Y:S01]  /*7570*/  @P0 FFMA.FTZ R123, R140, R116, R123 ;  /* 0x000000748c7b0223 */ /* 0x000fe2000001007b */
[----:B------:R-:W-:-:S02]  /*7580*/  F2FP.F16.F32.PACK_AB R126, RZ, R117 ;  /* 0x00000075ff7e723e */ /* 0x000fc400000000ff */
[----:B------:R-:W-:Y:S02]  /*7590*/  F2FP.F16.F32.PACK_AB R134, RZ, R125 ;  /* 0x0000007dff86723e */ /* 0x000fe400000000ff */
        /* <DEDUP_REMOVED lines=17> */
.L_x_2166:
[----:B------:R-:W-:Y:S05]  /*76b0*/  BSYNC.RECONVERGENT B2 ;  /* 0x0000000000027941 */ /* 0x000fea0003800200 */
.L_x_2165:
        /* <DEDUP_REMOVED lines=13> */
.L_x_2168:
[----:B------:R-:W-:Y:S05]  /*7790*/  BSYNC.RECONVERGENT B2 ;  /* 0x0000000000027941 */ /* 0x000fea0003800200 */
.L_x_2167:
        /* <DEDUP_REMOVED lines=13> */
.L_x_2170:
[----:B------:R-:W-:Y:S05]  /*7870*/  BSYNC.RECONVERGENT B2 ;  /* 0x0000000000027941 */ /* 0x000fea0003800200 */
.L_x_2169:
        /* <DEDUP_REMOVED lines=13> */
.L_x_2172:
[----:B------:R-:W-:Y:S05]  /*7950*/  BSYNC.RECONVERGENT B2 ;  /* 0x0000000000027941 */ /* 0x000fea0003800200 */
.L_x_2171:
        /* <DEDUP_REMOVED lines=13> */
.L_x_2174:
[----:B------:R-:W-:Y:S05]  /*7a30*/  BSYNC.RECONVERGENT B2 ;  /* 0x0000000000027941 */ /* 0x000fea0003800200 */
.L_x_2173:
        /* <DEDUP_REMOVED lines=13> */
.L_x_2176:
[----:B------:R-:W-:Y:S05]  /*7b10*/  BSYNC.RECONVERGENT B2 ;  /* 0x0000000000027941 */ /* 0x000fea0003800200 */
.L_x_2175:
        /* <DEDUP_REMOVED lines=14> */
.L_x_2178:
[----:B------:R-:W-:Y:S05]  /*7c00*/  BSYNC.RECONVERGENT B2 ;  /* 0x0000000000027941 */ /* 0x000fea0003800200 */
.L_x_2177:
        /* <DEDUP_REMOVED lines=18> */
.L_x_2164:
[----:B------:R-:W-:Y:S01]  /*7d30*/  BSSY.RECONVERGENT B2, `(.L_x_2180) ;  /* 0x0000012000027945 */ /* 0x000fe20003800200 */
[----:B------:R-:W-:-:S03]  /*7d40*/  ISETP.GT.AND P3, PT, R138, RZ, PT ;  /* 0x000000ff8a00720c */ /* 0x000fc60003f64270 */
[----:B------:R-:W-:Y:S10]  /*7d50*/  @!P1 BRA `(.L_x_2181) ;  /* 0x00000000003c9947 */ /* 0x000ff40003800000 */
[----:B012---:R-:W-:Y:S01]  /*7d60*/  @P3 FFMA.FTZ R127, R161, R123, R124 ;  /* 0x0000007ba17f3223 */ /* 0x007fe2000001007c */
        /* <DEDUP_REMOVED lines=14> */
.L_x_2181:
[----:B------:R-:W-:Y:S05]  /*7e50*/  BSYNC.RECONVERGENT B2 ;  /* 0x0000000000027941 */ /* 0x000fea0003800200 */
.L_x_2180:
[----:B------:R-:W-:Y:S04]  /*7e60*/  BSSY.RECONVERGENT B2, `(.L_x_2182) ;  /* 0x0000011000027945 */ /* 0x000fe80003800200 */
[----:B------:R-:W-:Y:S05]  /*7e70*/  @!P1 BRA `(.L_x_2183) ;  /* 0x00000000003c9947 */ /* 0x000fea0003800000 */
[----:B012---:R-:W-:Y:S01]  /*7e80*/  @P3 FFMA.FTZ R126, R164, R123, R124 ;  /* 0x0000007ba47e3223 */ /* 0x007fe2000001007c */
        /* <DEDUP_REMOVED lines=14> */
.L_x_2183:
[----:B------:R-:W-:Y:S05]  /*7f70*/  BSYNC.RECONVERGENT B2 ;  /* 0x0000000000027941 */ /* 0x000fea0003800200 */
.L_x_2182:
[----:B------:R-:W-:Y:S04]  /*7f80*/  BSSY.RECONVERGENT B2, `(.L_x_2184) ;  /* 0x0000011000027945 */ /* 0x000fe80003800200 */
[----:B------:R-:W-:Y:S05]  /*7f90*/  @!P1 BRA `(.L_x_2185) ;  /* 0x00000000003c9947 */ /* 0x000fea0003800000 */
        /* <DEDUP_REMOVED lines=15> */
.L_x_2185:
[----:B------:R-:W-:Y:S05]  /*8090*/  BSYNC.RECONVERGENT B2 ;  /* 0x0000000000027941 */ /* 0x000fea0003800200 */
.L_x_2184:
        /* <DEDUP_REMOVED lines=17> */
.L_x_2187:
[----:B------:R-:W-:Y:S05]  /*81b0*/  BSYNC.RECONVERGENT B2 ;  /* 0x0000000000027941 */ /* 0x000fea0003800200 */
.L_x_2186:
        /* <DEDUP_REMOVED lines=17> */
.L_x_2189:
[----:B------:R-:W-:Y:S05]  /*82d0*/  BSYNC.RECONVERGENT B2 ;  /* 0x0000000000027941 */ /* 0x000fea0003800200 */
.L_x_2188:
        /* <DEDUP_REMOVED lines=17> */
.L_x_2191:
[----:B------:R-:W-:Y:S05]  /*83f0*/  BSYNC.RECONVERGENT B2 ;  /* 0x0000000000027941 */ /* 0x000fea0003800200 */
.L_x_2190:
        /* <DEDUP_REMOVED lines=17> */
.L_x_2193:
[----:B------:R-:W-:Y:S05]  /*8510*/  BSYNC.RECONVERGENT B2 ;  /* 0x0000000000027941 */ /* 0x000fea0003800200 */
.L_x_2192:
[----:B------:R-:W-:Y:S05]  /*8520*/  @!P1 BRA `(.L_x_2179) ;  /* 0x0000001400309947 */ /* 0x000fea0003800000 */
[----:B-----5:R-:W-:Y:S01]  /*8530*/  ISETP.GE.U32.AND P0, PT, R132, RZ, PT ;  /* 0x000000ff8400720c */ /* 0x020fe20003f06070 */
[----:B------:R-:W-:Y:S01]  /*8540*/  @P3 FFMA.FTZ R125, R176, R123, R124 ;  /* 0x0000007bb07d3223 */ /* 0x000fe2000001007c */
[----:B------:R-:W-:Y:S02]  /*8550*/  HADD2.F32 R123, -RZ, R107.H1_H1 ;  /* 0x3000006bff7b7230 */ /* 0x000fe40000004100 */
[----:B------:R-:W-:Y:S01]  /*8560*/  ISETP.GE.U32.AND.EX P0, PT, R133, 0x1000000, PT, P0 ;  /* 0x010000008500780c */ /* 0x000fe20003f06100 */
[----:B------:R-:W-:-:S04]  /*8570*/  @P3 FADD.FTZ R125, R174, -R125 ;  /* 0x8000007dae7d3221 */ /* 0x000fc80000010000 */
[----:B------:R-:W-:Y:S01]  /*8580*/  @P3 FFMA.FTZ R123, R140, R125, R123 ;  /* 0x0000007d8c7b3223 */ /* 0x000fe2000001007b */
[----:B------:R-:W-:-:S03]  /*8590*/  CS2R R124, SRZ ;  /* 0x00000000007c7805 */ /* 0x000fc6000001ff00 */
[----:B------:R-:W-:-:S04]  /*85a0*/  FMUL.FTZ R123, R123, UR13 ;  /* 0x0000000d7b7b7c20 */ /* 0x000fc80008410000 */
[----:B-12---:R-:W-:Y:S02]  /*85b0*/  @P0 HADD2.F32 R134, -RZ, R87.H1_H1 ;  /* 0x30000057ff860230 */ /* 0x006fe40000004100 */
[----:B------:R-:W-:Y:S01]  /*85c0*/  FMUL.FTZ R123, R123, UR12 ;  /* 0x0000000c7b7b7c20 */ /* 0x000fe20008410000 */
[----:B0-----:R-:W-:-:S03]  /*85d0*/  @P0 HADD2.F32 R126, -RZ, R111.H1_H1 ;  /* 0x3000006fff7e0230 */ /* 0x001fc60000004100 */
[-C--:B------:R-:W-:Y:S02]  /*85e0*/  @P0 FMUL.FTZ R125, R134, R123.reuse ;  /* 0x0000007b867d0220 */ /* 0x080fe40000410000 */
[----:B------:R-:W-:-:S03]  /*85f0*/  @P0 FMUL.FTZ R124, R126, R123 ;  /* 0x0000007b7e7c0220 */ /* 0x000fc60000410000 */
[----:B------:R-:W-:Y:S01]  /*8600*/  F2FP.F16.F32.PACK_AB R125, RZ, R125 ;  /* 0x0000007dff7d723e */ /* 0x000fe200000000ff */
[----:B------:R-:W-:-:S03]  /*8610*/  FADD.FTZ R15, R15, R124 ;  /* 0x0000007c0f0f7221 */ /* 0x000fc60000010000 */
[----:B------:R-:W-:Y:S01]  /*8620*/  PRMT R115, R115, 0x5410, R125 ;  /* 0x0000541073737816 */ /* 0x000fe2000000007d */
[----:B------:R-:W-:Y:S06]  /*8630*/  BRA `(.L_x_2179) ;  /* 0x0000001000ec7947 */ /* 0x000fec0003800000 */
.L_x_2163:
[----:B------:R-:W-:-:S04]  /*8640*/  UISETP.NE.U32.AND UP0, UPT, UR20, URZ, UPT ;  /* 0x000000ff1400728c */ /* 0x000fc8000bf05070 */
[----:B------:R-:W-:-:S06]  /*8650*/  UISETP.NE.AND.EX UP0, UPT, UR21, URZ, UPT, UP0 ;  /* 0x000000ff1500728c */ /* 0x000fcc000bf05300 */
[----:B------:R-:W-:-:S13]  /*8660*/  PLOP3.LUT P2, PT, PT, PT, UP0, 0x80, 0x8 ;  /* 0x000000000008781c */ /* 0x000fda0003f4f008 */
[----:B------:R-:W-:Y:S05]  /*8670*/  @!P2 BRA `(.L_x_2194) ;  /* 0x000000080080a947 */ /* 0x000fea0003800000 */
[-CC-:B-12---:R-:W-:Y:S01]  /*8680*/  FFMA.FTZ R117, R161, R123.reuse, R124.reuse ;  /* 0x0000007ba1757223 */ /* 0x186fe2000001007c */
[-CC-:B------:R-:W-:Y:S01]  /*8690*/  FFMA.FTZ R125, R165, R123.reuse, R124.reuse ;  /* 0x0000007ba57d7223 */ /* 0x180fe2000001007c */
[-CC-:B------:R-:W-:Y:S01]  /*86a0*/  FFMA.FTZ R118, R168, R123.reuse, R124.reuse ;  /* 0x0000007ba8767223 */ /* 0x180fe2000001007c */
[-CC-:B------:R-:W-:Y:S01]  /*86b0*/  FFMA.FTZ R116, R164, R123.reuse, R124.reuse ;  /* 0x0000007ba4747223 */ /* 0x180fe2000001007c */
[-CC-:B0-----:R-:W-:Y:S01]  /*86c0*/  FFMA.FTZ R127, R169, R123.reuse, R124.reuse ;  /* 0x0000007ba97f7223 */ /* 0x181fe2000001007c */
        /* <DEDUP_REMOVED lines=10> */
[----:B------:R-:W-:Y:S01]  /*8770*/  FMUL.FTZ R116, R140, R117 ;  /* 0x000000758c747220 */ /* 0x000fe20000410000 */
[----:B------:R-:W-:Y:S01]  /*8780*/  ISETP.GT.AND P0, PT, R138, RZ, PT ;  /* 0x000000ff8a00720c */ /* 0x000fe20003f04270 */
[----:B------:R-:W-:Y:S01]  /*8790*/  FADD.FTZ R177, R174, -R177 ;  /* 0x800000b1aeb17221 */ /* 0x000fe20000010000 */
[C---:B------:R-:W-:Y:S01]  /*87a0*/  FMUL.FTZ R124, R140.reuse, R125 ;  /* 0x0000007d8c7c7220 */ /* 0x040fe20000410000 */
[----:B------:R-:W-:Y:S01]  /*87b0*/  BSSY.RECONVERGENT B2, `(.L_x_2195) ;  /* 0x0000015000027945 */ /* 0x000fe20003800200 */
[C---:B------:R-:W-:Y:S01]  /*87c0*/  FMUL.FTZ R125, R140.reuse, R127 ;  /* 0x0000007f8c7d7220 */ /* 0x040fe20000410000 */
[C---:B------:R-:W-:Y:S01]  /*87d0*/  FMUL.FTZ R119, R140.reuse, R119 ;  /* 0x000000778c777220 */ /* 0x040fe20000410000 */
[C---:B------:R-:W-:Y:S01]  /*87e0*/  FMUL.FTZ R123, R140.reuse, R123 ;  /* 0x0000007b8c7b7220 */ /* 0x040fe20000410000 */
[C---:B------:R-:W-:Y:S01]  /*87f0*/  FMUL.FTZ R126, R140.reuse, R135 ;  /* 0x000000878c7e7220 */ /* 0x040fe20000410000 */
[C---:B------:R-:W-:Y:S01]  /*8800*/  FMUL.FTZ R127, R140.reuse, R137 ;  /* 0x000000898c7f7220 */ /* 0x040fe20000410000 */
        /* <DEDUP_REMOVED lines=15> */
.L_x_2196:
[----:B------:R-:W-:Y:S05]  /*8900*/  BSYNC.RECONVERGENT B2 ;  /* 0x0000000000027941 */ /* 0x000fea0003800200 */
.L_x_2195:
[----:B------:R-:W-:Y:S01]  /*8910*/  BSSY.RECONVERGENT B2, `(.L_x_2197) ;  /* 0x0000010000027945 */ /* 0x000fe20003800200 */
[----:B------:R-:W-:Y:S02]  /*8920*/  F2FP.F16.F32.PACK_AB R134, RZ, R134 ;  /* 0x00000086ff86723e */ /* 0x000fe400000000ff */
[----:B------:R-:W-:Y:S01]  /*8930*/  FSEL R119, R119, RZ, P0 ;  /* 0x000000ff77777208 */ /* 0x000fe20000000000 */
[----:B------:R-:W-:Y:S06]  /*8940*/  @!P1 BRA `(.L_x_2198) ;  /* 0x0000000000309947 */ /* 0x000fec0003800000 */
[----:B-----5:R-:W-:Y:S01]  /*8950*/  LOP3.LUT P3, RZ, R132, 0xff00, RZ, 0xc0, !PT ;  /* 0x0000ff0084ff7812 */ /* 0x020fe2000786c0ff */
[----:B------:R-:W-:Y:S01]  /*8960*/  FMUL.FTZ R116, R119, UR13 ;  /* 0x0000000d77747c20 */ /* 0x000fe20008410000 */
[----:B------:R-:W-:Y:S01]  /*8970*/  HFMA2 R117, -RZ, RZ, 0, 0 ;  /* 0x00000000ff757431 */ /* 0x000fe200000001ff */
[----:B------:R-:W-:Y:S02]  /*8980*/  MOV R118, RZ ;  /* 0x000000ff00767202 */ /* 0x000fe40000000f00 */
        /* <DEDUP_REMOVED lines=8> */
.L_x_2198:
[----:B------:R-:W-:Y:S05]  /*8a10*/  BSYNC.RECONVERGENT B2 ;  /* 0x0000000000027941 */ /* 0x000fea0003800200 */
.L_x_2197:
        /* <DEDUP_REMOVED lines=16> */
.L_x_2200:
[----:B------:R-:W-:Y:S05]  /*8b20*/  BSYNC.RECONVERGENT B2 ;  /* 0x0000000000027941 */ /* 0x000fea0003800200 */
.L_x_2199:
        /* <DEDUP_REMOVED lines=16> */
.L_x_2202:
[----:B------:R-:W-:Y:S05]  /*8c30*/  BSYNC.RECONVERGENT B2 ;  /* 0x0000000000027941 */ /* 0x000fea0003800200 */
.L_x_2201:
[----:B------:R-:W-:Y:S01]  /*8c40*/  BSSY.RECONVERGENT B2, `(.L_x_2203) ;  /* 0x0000013000027945 */ /* 0x000fe20003800200 */
[----:B------:R-:W-:Y:S02]  /*8c50*/  F2FP.F16.F32.PACK_AB R124, RZ, R124 ;  /* 0x0000007cff7c723e */ /* 0x000fe400000000ff */
[----:B------:R-:W-:Y:S02]  /*8c60*/  FSEL R126, R126, RZ, P0 ;  /* 0x000000ff7e7e7208 */ /* 0x000fe40000000000 */
[----:B------:R-:W-:Y:S02]  /*8c70*/  FSEL R119, R127, RZ, P0 ;  /* 0x000000ff7f777208 */ /* 0x000fe40000000000 */
        /* <DEDUP_REMOVED lines=15> */
.L_x_2204:
[----:B------:R-:W-:Y:S05]  /*8d70*/  BSYNC.RECONVERGENT B2 ;  /* 0x0000000000027941 */ /* 0x000fea0003800200 */
.L_x_2203:
[----:B------:R-:W-:Y:S04]  /*8d80*/  BSSY.RECONVERGENT B2, `(.L_x_2205) ;  /* 0x000000e000027945 */ /* 0x000fe80003800200 */
[----:B------:R-:W-:Y:S05]  /*8d90*/  @!P1 BRA `(.L_x_2206) ;  /* 0x0000000000309947 */ /* 0x000fea0003800000 */
        /* <DEDUP_REMOVED lines=12> */
.L_x_2206:
[----:B------:R-:W-:Y:S05]  /*8e60*/  BSYNC.RECONVERGENT B2 ;  /* 0x0000000000027941 */ /* 0x000fea0003800200 */
.L_x_2205:
[----:B------:R-:W-:Y:S04]  /*8e70*/  BSSY.RECONVERGENT B2, `(.L_x_2207) ;  /* 0x000000e000027945 */ /* 0x000fe80003800200 */
[----:B------:R-:W-:Y:S05]  /*8e80*/  @!P1 BRA `(.L_x_2208) ;  /* 0x0000000000309947 */ /* 0x000fea0003800000 */
        /* <DEDUP_REMOVED lines=12> */
.L_x_2208:
[----:B------:R-:W-:Y:S05]  /*8f50*/  BSYNC.RECONVERGENT B2 ;  /* 0x0000000000027941 */ /* 0x000fea0003800200 */
.L_x_2207:
[----:B------:R-:W-:Y:S02]  /*8f60*/  F2FP.F16.F32.PACK_AB R118, R126, R125 ;  /* 0x0000007d7e76723e */ /* 0x000fe400000000ff */
[----:B------:R-:W-:Y:S02]  /*8f70*/  F2FP.F16.F32.PACK_AB R119, R140, R119 ;  /* 0x000000778c77723e */ /* 0x000fe400000000ff */
        /* <DEDUP_REMOVED lines=16> */
.L_x_2194:
[----:B------:R-:W-:Y:S04]  /*9080*/  BSSY.RECONVERGENT B2, `(.L_x_2209) ;  /* 0x0000012000027945 */ /* 0x000fe80003800200 */
[----:B------:R-:W-:Y:S05]  /*9090*/  @!P1 BRA `(.L_x_2210) ;  /* 0x0000000000409947 */ /* 0x000fea0003800000 */
[----:B------:R-:W-:Y:S01]  /*90a0*/  FFMA.FTZ R125, R161, R123, R124 ;  /* 0x0000007ba17d7223 */ /* 0x000fe2000001007c */
[----:B-----5:R-:W-:Y:S02]  /*90b0*/  LOP3.LUT P3, RZ, R132, 0xff, RZ, 0xc0, !PT ;  /* 0x000000ff84ff7812 */ /* 0x020fe4000786c0ff */
[----:B012---:R-:W-:Y:S02]  /*90c0*/  CS2R R126, SRZ ;  /* 0x00000000007e7805 */ /* 0x007fe4000001ff00 */
        /* <DEDUP_REMOVED lines=13> */
.L_x_2210:
[----:B------:R-:W-:Y:S05]  /*91a0*/  BSYNC.RECONVERGENT B2 ;  /* 0x0000000000027941 */ /* 0x000fea0003800200 */
.L_x_2209:
[----:B------:R-:W-:Y:S04]  /*91b0*/  BSSY.RECONVERGENT B2, `(.L_x_2211) ;  /* 0x0000012000027945 */ /* 0x000fe80003800200 */
[----:B------:R-:W-:Y:S05]  /*91c0*/  @!P1 BRA `(.L_x_2212) ;  /* 0x0000000000409947 */ /* 0x000fea0003800000 */
[----:B012---:R-:W-:Y:S01]  /*91d0*/  FFMA.FTZ R126, R164, R123, R124 ;  /* 0x0000007ba47e7223 */ /* 0x007fe2000001007c */
        /* <DEDUP_REMOVED lines=15> */
.L_x_2212:
[----:B------:R-:W-:Y:S05]  /*92d0*/  BSYNC.RECONVERGENT B2 ;  /* 0x0000000000027941 */ /* 0x000fea0003800200 */
.L_x_2211:
        /* <DEDUP_REMOVED lines=18> */
.L_x_2214:
[----:B------:R-:W-:Y:S05]  /*9400*/  BSYNC.RECONVERGENT B2 ;  /* 0x0000000000027941 */ /* 0x000fea0003800200 */
.L_x_2213:
        /* <DEDUP_REMOVED lines=18> */
.L_x_2216:
[----:B------:R-:W-:Y:S05]  /*9530*/  BSYNC.RECONVERGENT B2 ;  /* 0x0000000000027941 */ /* 0x000fea0003800200 */
.L_x_2215:
        /* <DEDUP_REMOVED lines=18> */
.L_x_2218:
[----:B------:R-:W-:Y:S05]  /*9660*/  BSYNC.RECONVERGENT B2 ;  /* 0x0000000000027941 */ /* 0x000fea0003800200 */
.L_x_2217:
        /* <DEDUP_REMOVED lines=18> */
.L_x_2220:
[----:B------:R-:W-:Y:S05]  /*9790*/  BSYNC.RECONVERGENT B2 ;  /* 0x0000000000027941 */ /* 0x000fea0003800200 */
.L_x_2219:
        /* <DEDUP_REMOVED lines=18> */
.L_x_2222:
[----:B------:R-:W-:Y:S05]  /*98c0*/  BSYNC.RECONVERGENT B2 ;  /* 0x0000000000027941 */ /* 0x000fea0003800200 */
.L_x_2221:
[----:B------:R-:W-:Y:S05]  /*98d0*/  @!P1 BRA `(.L_x_2179) ;  /* 0x0000000000449947 */ /* 0x000fea0003800000 */
[----:B------:R-:W-:Y:S01]  /*98e0*/  FFMA.FTZ R123, R176, R123, R124 ;  /* 0x0000007bb07b7223 */ /* 0x000fe2000001007c */
[----:B-----5:R-:W-:Y:S02]  /*98f0*/  ISETP.GE.U32.AND P0, PT, R132, RZ, PT ;  /* 0x000000ff8400720c */ /* 0x020fe40003f06070 */
[----:B------:R-:W-:Y:S02]  /*9900*/  CS2R R124, SRZ ;  /* 0x00000000007c7805 */ /* 0x000fe4000001ff00 */
[----:B------:R-:W-:Y:S01]  /*9910*/  ISETP.GT.AND P3, PT, R138, RZ, PT ;  /* 0x000000ff8a00720c */ /* 0x000fe20003f64270 */
[----:B------:R-:W-:Y:S01]  /*9920*/  FADD.FTZ R123, R174, -R123 ;  /* 0x8000007bae7b7221 */ /* 0x000fe20000010000 */
[----:B------:R-:W-:-:S03]  /*9930*/  ISETP.GE.U32.AND.EX P0, PT, R133, 0x1000000, PT, P0 ;  /* 0x010000008500780c */ /* 0x000fc60003f06100 */
[----:B------:R-:W-:-:S05]  /*9940*/  FMUL.FTZ R123, R140, R123 ;  /* 0x0000007b8c7b7220 */ /* 0x000fca0000410000 */
[----:B------:R-:W-:-:S05]  /*9950*/  FSEL R123, R123, RZ, P3 ;  /* 0x000000ff7b7b7208 */ /* 0x000fca0001800000 */
[----:B------:R-:W-:Y:S01]  /*9960*/  FMUL.FTZ R123, R123, UR13 ;  /* 0x0000000d7b7b7c20 */ /* 0x000fe20008410000 */
[----:B-12---:R-:W-:Y:S02]  /*9970*/  @P0 HADD2.F32 R134, -RZ, R87.H1_H1 ;  /* 0x30000057ff860230 */ /* 0x006fe40000004100 */
[----:B0-----:R-:W-:Y:S02]  /*9980*/  @P0 HADD2.F32 R126, -RZ, R111.H1_H1 ;  /* 0x3000006fff7e0230 */ /* 0x001fe40000004100 */
[----:B------:R-:W-:-:S04]  /*9990*/  FMUL.FTZ R123, R123, UR12 ;  /* 0x0000000c7b7b7c20 */ /* 0x000fc80008410000 */
[-C--:B------:R-:W-:Y:S01]  /*99a0*/  @P0 FMUL.FTZ R125, R134, R123.reuse ;  /* 0x0000007b867d0220 */ /* 0x080fe20000410000 */
[----:B------:R-:W-:-:S04]  /*99b0*/  @P0 FMUL.FTZ R124, R126, R123 ;  /* 0x0000007b7e7c0220 */ /* 0x000fc80000410000 */
[----:B------:R-:W-:Y:S01]  /*99c0*/  F2FP.F16.F32.PACK_AB R125, RZ, R125 ;  /* 0x0000007dff7d723e */ /* 0x000fe200000000ff */
[----:B------:R-:W-:-:S03]  /*99d0*/  FADD.FTZ R15, R15, R124 ;  /* 0x0000007c0f0f7221 */ /* 0x000fc60000010000 */
[----:B------:R-:W-:-:S07]  /*99e0*/  PRMT R115, R115, 0x5410, R125 ;  /* 0x0000541073737816 */ /* 0x000fce000000007d */
.L_x_2179:
[----:B------:R-:W-:Y:S05]  /*99f0*/  BSYNC.RECONVERGENT B1 ;  /* 0x0000000000017941 */ /* 0x000fea0003800200 */
.L_x_2162:
[----:B------:R-:W3:Y:S08]  /*9a00*/  @P2 LDC.64 R124, c[0x0][0x478] ;  /* 0x00011e00ff7c2b82 */ /* 0x000ef00000000a00 */
[----:B012---:R-:W0:Y:S01]  /*9a10*/  @P1 LDC.64 R126, c[0x0][0x468] ;  /* 0x00011a00ff7e1b82 */ /* 0x007e220000000a00 */
[----:B---3--:R-:W-:-:S05]  /*9a20*/  @P2 IMAD.WIDE.U32 R124, R193, 0x10, R124 ;  /* 0x00000010c17c2825 */ /* 0x008fca00078e007c */
[----:B------:R3:W-:Y:S01]  /*9a30*/  @P2 STG.E.128 desc[UR6][R124.64], R116 ;  /* 0x000000747c002986 */ /* 0x0007e2000c101d06 */
[----:B0-----:R-:W-:-:S05]  /*9a40*/  @P1 IMAD.WIDE.U32 R122, R122, 0x10, R126 ;  /* 0x000000107a7a1825 */ /* 0x001fca00078e007e */
[----:B------:R3:W-:Y:S02]  /*9a50*/  @P1 STG.E.128 desc[UR6][R122.64], R112 ;  /* 0x000000707a001986 */ /* 0x0007e4000c101d06 */
.L_x_2159:
[----:B------:R-:W-:Y:S05]  /*9a60*/  BSYNC.RECONVERGENT B0 ;  /* 0x0000000000007941 */ /* 0x000fea0003800200 */
.L_x_2158:
[----:B---3--:R-:W3:Y:S02]  /*9a70*/  LDC.64 R122, c[0x0][0x380] ;  /* 0x0000e000ff7a7b82 */ /* 0x008ee40000000a00 */
[----:B---3--:R-:W-:-:S04]  /*9a80*/  LEA R139, R122, R139, 0x2 ;  /* 0x0000008b7a8b7211 */ /* 0x008fc800078e10ff */
[----:B------:R-:W-:-:S13]  /*9a90*/  ISETP.GE.AND P0, PT, R139, R123, PT ;  /* 0x0000007b8b00720c */ /* 0x000fda0003f06270 */
[----:B------:R-:W-:Y:S05]  /*9aa0*/  @!P0 BRA `(.L_x_2223) ;  /* 0xffffff6c00308947 */ /* 0x000fea000383ffff */
.L_x_2018:
[----:B-----5:R-:W3:Y:S01]  /*9ab0*/  S2R R5, SR_CgaCtaId ;  /* 0x0000000000057919 */ /* 0x020ee20000008800 */
[----:B------:R-:W-:Y:S01]  /*9ac0*/  SHF.R.U32.HI R7, RZ, 0x5, R121 ;  /* 0x00000005ff077819 */ /* 0x000fe20000011679 */
[----:B------:R-:W-:Y:S05]  /*9ad0*/  WARPSYNC.ALL ;  /* 0x0000000000007948 */ /* 0x000fea0003800000 */
[----:B------:R-:W-:Y:S01]  /*9ae0*/  MOV R2, 0x400 ;  /* 0x0000040000027802 */ /* 0x000fe20000000f00 */
[----:B------:R-:W-:Y:S01]  /*9af0*/  IMAD R120, R7, 0x60, R120 ;  /* 0x0000006007787824 */ /* 0x000fe200078e0278 */
[----:B------:R-:W4:Y:S01]  /*9b00*/  S2UR UR4, SR_CTAID.X ;  /* 0x00000000000479c3 */ /* 0x000f220000002500 */
[----:B------:R-:W-:Y:S01]  /*9b10*/  LOP3.LUT R3, R121, 0x7f, RZ, 0x3c, !PT ;  /* 0x0000007f79037812 */ /* 0x000fe200078e3cff */
[----:B------:R-:W0:Y:S01]  /*9b20*/  LDCU.128 UR16, c[0x0][0x440] ;  /* 0x00008800ff1077ac */ /* 0x000e220008000c00 */
        /* <DEDUP_REMOVED lines=9> */
[----:B----4-:R-:W-:Y:S01]  /*9bc0*/  IMAD R84, R0, UR4, RZ ;  /* 0x0000000400547c24 */ /* 0x010fe2000f8e02ff */
        /* <DEDUP_REMOVED lines=50> */
[----:B------:R-:W-:Y:S01]  /*9ef0*/  LDS R48, [R2+0x2e00] ;  /* 0x002e000002307984 */ /* 0x000fe20000000800 */
        /* <DEDUP_REMOVED lines=10> */
[----:B------:R0:W-:Y:S01]  /*9fa0*/  STS.128 [R120+0x10], R76 ;  /* 0x0000104c78007388 */ /* 0x0001e20000000c00 */
[----:B------:R-:W-:-:S03]  /*9fb0*/  FADD.FTZ R11, R5, R46 ;  /* 0x0000002e050b7221 */ /* 0x000fc60000010000 */
[----:B------:R1:W-:Y:S01]  /*9fc0*/  STS.128 [R120+0x400], R72 ;  /* 0x0004004878007388 */ /* 0x0003e20000000c00 */
[----:B----4-:R-:W-:-:S03]  /*9fd0*/  FADD.FTZ R49, R6, R49 ;  /* 0x0000003106317221 */ /* 0x010fc60000010000 */
[----:B------:R-:W-:Y:S04]  /*9fe0*/  STS.128 [R120+0x410], R68 ;  /* 0x0004104478007388 */ /* 0x000fe80000000c00 */
[----:B------:R-:W-:Y:S04]  /*9ff0*/  STS.128 [R120+0x800], R64 ;  /* 0x0008004078007388 */ /* 0x000fe80000000c00 */
[----:B------:R-:W-:Y:S01]  /*a000*/  STS.128 [R120+0x810], R60 ;  /* 0x0008103c78007388 */ /* 0x000fe20000000c00 */
[----:B------:R-:W-:Y:S01]  /*a010*/  BAR.SYNC.DEFER_BLOCKING 0x0 ;  /* 0x0000000000007b1d */ /* 0x000fe20000010000 */
[----:B0-----:R-:W-:-:S04]  /*a020*/  IADD3 R76, P6, PT, R84, UR18, RZ ;  /* 0x00000012544c7c10 */ /* 0x001fc8000ffde0ff */
[----:B------:R-:W-:Y:S02]  /*a030*/  IADD3.X R77, PT, PT, R85, UR19, RZ, P6, !PT ;  /* 0x00000013554d7c10 */ /* 0x000fe4000b7fe4ff */
[----:B-1----:R-:W-:-:S04]  /*a040*/  IADD3 R74, P6, PT, R84, UR16, RZ ;  /* 0x00000010544a7c10 */ /* 0x002fc8000ffde0ff */
        /* <DEDUP_REMOVED lines=57> */
[----:B0-----:R-:W-:-:S05]  /*a3e0*/  FADD.FTZ R13, R7, R48 ;  /* 0x00000030070d7221 */ /* 0x001fca0000010000 */
[----:B------:R-:W0:Y:S04]  /*a3f0*/  LDS R8, [R2+0xa00] ;  /* 0x000a000002087984 */ /* 0x000e280000000800 */
[----:B------:R-:W1:Y:S04]  /*a400*/  LDS R19, [R2+0x1600] ;  /* 0x0016000002137984 */ /* 0x000e680000000800 */
[----:B------:R-:W2:Y:S04]  /*a410*/  LDS R27, [R2+0x2200] ;  /* 0x00220000021b7984 */ /* 0x000ea80000000800 */
[----:B------:R-:W3:Y:S04]  /*a420*/  LDS R0, [R2] ;  /* 0x0000000002007984 */ /* 0x000ee80000000800 */
        /* <DEDUP_REMOVED lines=13> */
[----:B---3--:R-:W-:-:S03]  /*a500*/  FADD.FTZ R0, RZ, R0 ;  /* 0x00000000ff007221 */ /* 0x008fc60000010000 */
[----:B------:R-:W3:Y:S01]  /*a510*/  LDS R21, [R2+0x1800] ;  /* 0x0018000002157984 */ /* 0x000ee20000000800 */
[----:B----4-:R-:W-:Y:S01]  /*a520*/  FADD.FTZ R33, R8, R33 ;  /* 0x0000002108217221 */ /* 0x010fe20000010000 */
[----:B------:R-:W-:Y:S02]  /*a530*/  IADD3 R8, P6, PT, R84, UR4, RZ ;  /* 0x0000000454087c10 */ /* 0x000fe4000ffde0ff */
[----:B------:R-:W4:Y:S01]  /*a540*/  LDS R14, [R2+0x1a00] ;  /* 0x001a0000020e7984 */ /* 0x000f220000000800 */
[----:B------:R-:W-:-:S03]  /*a550*/  FADD.FTZ R0, R0, R7 ;  /* 0x0000000700007221 */ /* 0x000fc60000010000 */
[----:B------:R-:W4:Y:S01]  /*a560*/  LDS R23, [R2+0x1c00] ;  /* 0x001c000002177984 */ /* 0x000f220000000800 */
[----:B------:R-:W-:-:S03]  /*a570*/  FADD.FTZ R3, RZ, R3 ;  /* 0x00000003ff037221 */ /* 0x000fc60000010000 */
[----:B------:R-:W4:Y:S01]  /*a580*/  LDS R16, [R2+0x1e00] ;  /* 0x001e000002107984 */ /* 0x000f220000000800 */
[----:B------:R-:W-:-:S03]  /*a590*/  FADD.FTZ R4, RZ, R4 ;  /* 0x00000004ff047221 */ /* 0x000fc60000010000 */
[----:B------:R-:W4:Y:S01]  /*a5a0*/  LDS R25, [R2+0x2000] ;  /* 0x0020000002197984 */ /* 0x000f220000000800 */
[----:B------:R-:W-:-:S03]  /*a5b0*/  FADD.FTZ R5, RZ, R5 ;  /* 0x00000005ff057221 */ /* 0x000fc60000010000 */
[----:B------:R-:W4:Y:S01]  /*a5c0*/  LDS R29, [R2+0x2400] ;  /* 0x00240000021d7984 */ /* 0x000f220000000800 */
[----:B------:R-:W-:-:S03]  /*a5d0*/  FADD.FTZ R6, RZ, R6 ;  /* 0x00000006ff067221 */ /* 0x000fc60000010000 */
[----:B------:R1:W4:Y:S01]  /*a5e0*/  LDS R19, [R2+0x2600] ;  /* 0x0026000002137984 */ /* 0x0003220000000800 */
[----:B------:R-:W-:-:S03]  /*a5f0*/  FADD.FTZ R3, R3, R10 ;  /* 0x0000000a03037221 */ /* 0x000fc60000010000 */
[----:B------:R2:W4:Y:S01]  /*a600*/  LDS R18, [R2+0x2800] ;  /* 0x0028000002127984 */ /* 0x0005220000000800 */
[----:B0-----:R-:W-:Y:S01]  /*a610*/  FADD.FTZ R4, R4, R15 ;  /* 0x0000000f04047221 */ /* 0x001fe20000010000 */
[----:B------:R-:W-:Y:S02]  /*a620*/  IADD3.X R15, PT, PT, R85, UR5, RZ, P6, !PT ;  /* 0x00000005550f7c10 */ /* 0x000fe4000b7fe4ff */
        /* <DEDUP_REMOVED lines=26> */
.L_x_2225:
[----:B------:R-:W-:Y:S05]  /*a7d0*/  BSYNC.RECONVERGENT B0 ;  /* 0x0000000000007941 */ /* 0x000fea0003800200 */
.L_x_2224:
        /* <DEDUP_REMOVED lines=18> */
.L_x_2227:
[----:B------:R-:W-:Y:S05]  /*a900*/  BSYNC.RECONVERGENT B0 ;  /* 0x0000000000007941 */ /* 0x000fea0003800200 */
.L_x_2226:
        /* <DEDUP_REMOVED lines=18> */
.L_x_2229:
[----:B------:R-:W-:Y:S05]  /*aa30*/  BSYNC.RECONVERGENT B0 ;  /* 0x0000000000007941 */ /* 0x000fea0003800200 */
.L_x_2228:
        /* <DEDUP_REMOVED lines=18> */
.L_x_2231:
[----:B------:R-:W-:Y:S05]  /*ab60*/  BSYNC.RECONVERGENT B0 ;  /* 0x0000000000007941 */ /* 0x000fea0003800200 */
.L_x_2230:
        /* <DEDUP_REMOVED lines=18> */
.L_x_2233:
[----:B------:R-:W-:Y:S05]  /*ac90*/  BSYNC.RECONVERGENT B0 ;  /* 0x0000000000007941 */ /* 0x000fea0003800200 */
.L_x_2232:
        /* <DEDUP_REMOVED lines=11> */
.L_x_2027:
[----:B0-----:R-:W-:Y:S01]  /*ad50*/  HFMA2 R136, -RZ, RZ, 0, 5.9604644775390625e-08 ;  /* 0x00000001ff887431 */ /* 0x001fe200000001ff */
[----:B------:R-:W-:Y:S01]  /*ad60*/  BSSY B0, `(.L_x_2234) ;  /* 0x0000007000007945 */ /* 0x000fe20003800000 */
[----:B------:R-:W-:Y:S02]  /*ad70*/  MOV R137, R195 ;  /* 0x000000c300897202 */ /* 0x000fe40000000f00 */
[----:B------:R-:W-:Y:S02]  /*ad80*/  MOV R197, 0x1f ;  /* 0x0000001f00c57802 */ /* 0x000fe40000000f00 */
[----:B------:R-:W-:-:S07]  /*ad90*/  MOV R134, 0xffffffff ;  /* 0xffffffff00867802 */ /* 0x000fce0000000f00 */
[----:B-----5:R-:W-:Y:S05]  /*ada0*/  WARPSYNC.COLLECTIVE R134, `(.L_x_2235) ;  /* 0x0000000086087348 */ /* 0x020fea0003c00000 */
[----:B------:R0:W1:Y:S02]  /*adb0*/  SHFL.BFLY P0, R135, R137, R136, R197 ;  /* 0x0c00008889877389 */ /* 0x00006400000000c5 */
[----:B01---5:R-:W-:Y:S05]  /*adc0*/  ENDCOLLECTIVE ;  /* 0x000000000000791b */ /* 0x023fea0003800000 */
.L_x_2235:
[----:B------:R-:W-:Y:S05]  /*add0*/  BSYNC B0 ;  /* 0x0000000000007941 */ /* 0x000fea0003800000 */
.L_x_2234:
        /* <DEDUP_REMOVED lines=8> */
.L_x_2236:
[----:B------:R-:W-:-:S05]  /*ae60*/  FADD.FTZ R120, R120, R195 ;  /* 0x000000c378787221 */ /* 0x000fca0000010000 */
[----:B------:R-:W-:Y:S01]  /*ae70*/  MOV R137, R120 ;  /* 0x0000007800897202 */ /* 0x000fe20000000f00 */
[----:B------:R-:W-:Y:S01]  /*ae80*/  HFMA2 R136, -RZ, RZ, 0, 1.1920928955078125e-07 ;  /* 0x00000002ff887431 */ /* 0x000fe200000001ff */
[----:B------:R-:W-:-:S07]  /*ae90*/  MOV R121, R135 ;  /* 0x0000008700797202 */ /* 0x000fce0000000f00 */
[----:B------:R-:W-:Y:S05]  /*aea0*/  WARPSYNC.COLLECTIVE R134, `(.L_x_2237) ;  /* 0x0000000086087348 */ /* 0x000fea0003c00000 */
[----:B------:R0:W1:Y:S02]  /*aeb0*/  SHFL.BFLY P0, R135, R137, R136, R197 ;  /* 0x0c00008889877389 */ /* 0x00006400000000c5 */
[----:B01----:R-:W-:Y:S05]  /*aec0*/  ENDCOLLECTIVE ;  /* 0x000000000000791b */ /* 0x003fea0003800000 */
.L_x_2237:
[----:B------:R-:W-:-:S05]  /*aed0*/  FADD.FTZ R121, R121, R194 ;  /* 0x000000c279797221 */ /* 0x000fca0000010000 */
[----:B------:R-:W-:Y:S02]  /*aee0*/  MOV R137, R121 ;  /* 0x0000007900897202 */ /* 0x000fe40000000f00 */
[----:B------:R-:W-:-:S07]  /*aef0*/  MOV R123, R135 ;  /* 0x00000087007b7202 */ /* 0x000fce0000000f00 */
[----:B------:R-:W-:Y:S05]  /*af00*/  WARPSYNC.COLLECTIVE R134, `(.L_x_2238) ;  /* 0x0000000086087348 */ /* 0x000fea0003c00000 */
[----:B------:R0:W1:Y:S02]  /*af10*/  SHFL.BFLY P0, R135, R137, R136, R197 ;  /* 0x0c00008889877389 */ /* 0x00006400000000c5 */
[----:B01----:R-:W-:Y:S05]  /*af20*/  ENDCOLLECTIVE ;  /* 0x000000000000791b */ /* 0x003fea0003800000 */
.L_x_2238:
[----:B------:R-:W-:-:S05]  /*af30*/  FADD.FTZ R123, R120, R123 ;  /* 0x0000007b787b7221 */ /* 0x000fca0000010000 */
[----:B------:R-:W-:Y:S01]  /*af40*/  MOV R137, R123 ;  /* 0x0000007b00897202 */ /* 0x000fe20000000f00 */
[----:B------:R-:W-:Y:S01]  /*af50*/  HFMA2 R136, -RZ, RZ, 0, 2.384185791015625e-07 ;  /* 0x00000004ff887431 */ /* 0x000fe200000001ff */
[----:B------:R-:W-:-:S07]  /*af60*/  MOV R122, R135 ;  /* 0x00000087007a7202 */ /* 0x000fce0000000f00 */
[----:B------:R-:W-:Y:S05]  /*af70*/  WARPSYNC.COLLECTIVE R134, `(.L_x_2239) ;  /* 0x0000000086087348 */ /* 0x000fea0003c00000 */
[----:B------:R0:W1:Y:S02]  /*af80*/  SHFL.BFLY P0, R135, R137, R136, R197 ;  /* 0x0c00008889877389 */ /* 0x00006400000000c5 */
[----:B01----:R-:W-:Y:S05]  /*af90*/  ENDCOLLECTIVE ;  /* 0x000000000000791b */ /* 0x003fea0003800000 */
.L_x_2239:
[----:B------:R-:W-:-:S05]  /*afa0*/  FADD.FTZ R122, R121, R122 ;  /* 0x0000007a797a7221 */ /* 0x000fca0000010000 */
[----:B------:R-:W-:Y:S02]  /*afb0*/  MOV R137, R122 ;  /* 0x0000007a00897202 */ /* 0x000fe40000000f00 */
[----:B------:R-:W-:-:S07]  /*afc0*/  MOV R124, R135 ;  /* 0x00000087007c7202 */ /* 0x000fce0000000f00 */
[----:B------:R-:W-:Y:S05]  /*afd0*/  WARPSYNC.COLLECTIVE R134, `(.L_x_2240) ;  /* 0x0000000086087348 */ /* 0x000fea0003c00000 */
[----:B------:R0:W1:Y:S02]  /*afe0*/  SHFL.BFLY P0, R135, R137, R136, R197 ;  /* 0x0c00008889877389 */ /* 0x00006400000000c5 */
[----:B01----:R-:W-:Y:S05]  /*aff0*/  ENDCOLLECTIVE ;  /* 0x000000000000791b */ /* 0x003fea0003800000 */
.L_x_2240:
[----:B------:R-:W-:-:S05]  /*b000*/  FADD.FTZ R124, R123, R124 ;  /* 0x0000007c7b7c7221 */ /* 0x000fca0000010000 */
[----:B------:R-:W-:Y:S01]  /*b010*/  MOV R137, R124 ;  /* 0x0000007c00897202 */ /* 0x000fe20000000f00 */
[----:B------:R-:W-:Y:S01]  /*b020*/  HFMA2 R136, -RZ, RZ, 0, 4.76837158203125e-07 ;  /* 0x00000008ff887431 */ /* 0x000fe200000001ff */
[----:B------:R-:W-:-:S07]  /*b030*/  MOV R125, R135 ;  /* 0x00000087007d7202 */ /* 0x000fce0000000f00 */
[----:B------:R-:W-:Y:S05]  /*b040*/  WARPSYNC.COLLECTIVE R134, `(.L_x_2241) ;  /* 0x0000000086087348 */ /* 0x000fea0003c00000 */
[----:B------:R0:W1:Y:S02]  /*b050*/  SHFL.BFLY P0, R135, R137, R136, R197 ;  /* 0x0c00008889877389 */ /* 0x00006400000000c5 */
[----:B01----:R-:W-:Y:S05]  /*b060*/  ENDCOLLECTIVE ;  /* 0x000000000000791b */ /* 0x003fea0003800000 */
.L_x_2241:
[----:B------:R-:W-:-:S05]  /*b070*/  FADD.FTZ R125, R122, R125 ;  /* 0x0000007d7a7d7221 */ /* 0x000fca0000010000 */
[----:B------:R-:W-:Y:S02]  /*b080*/  MOV R137, R125 ;  /* 0x0000007d00897202 */ /* 0x000fe40000000f00 */
[----:B------:R-:W-:-:S07]  /*b090*/  MOV R127, R135 ;  /* 0x00000087007f7202 */ /* 0x000fce0000000f00 */
[----:B------:R-:W-:Y:S05]  /*b0a0*/  WARPSYNC.COLLECTIVE R134, `(.L_x_2242) ;  /* 0x0000000086087348 */ /* 0x000fea0003c00000 */
[----:B------:R0:W1:Y:S02]  /*b0b0*/  SHFL.BFLY P0, R135, R137, R136, R197 ;  /* 0x0c00008889877389 */ /* 0x00006400000000c5 */
[----:B01----:R-:W-:Y:S05]  /*b0c0*/  ENDCOLLECTIVE ;  /* 0x000000000000791b */ /* 0x003fea0003800000 */
.L_x_2242:
[----:B------:R-:W-:-:S05]  /*b0d0*/  FADD.FTZ R127, R124, R127 ;  /* 0x0000007f7c7f7221 */ /* 0x000fca0000010000 */
[----:B------:R-:W-:Y:S01]  /*b0e0*/  MOV R137, R127 ;  /* 0x0000007f00897202 */ /* 0x000fe20000000f00 */
[----:B------:R-:W-:Y:S01]  /*b0f0*/  HFMA2 R136, -RZ, RZ, 0, 9.5367431640625e-07 ;  /* 0x00000010ff887431 */ /* 0x000fe200000001ff */
[----:B------:R-:W-:-:S07]  /*b100*/  MOV R126, R135 ;  /* 0x00000087007e7202 */ /* 0x000fce0000000f00 */
[----:B------:R-:W-:Y:S05]  /*b110*/  WARPSYNC.COLLECTIVE R134, `(.L_x_2243) ;  /* 0x0000000086087348 */ /* 0x000fea0003c00000 */
[----:B------:R0:W1:Y:S02]  /*b120*/  SHFL.BFLY P0, R135, R137, R136, R197 ;  /* 0x0c00008889877389 */ /* 0x00006400000000c5 */
[----:B01----:R-:W-:Y:S05]  /*b130*/  ENDCOLLECTIVE ;  /* 0x000000000000791b */ /* 0x003fea0003800000 */
.L_x_2243:
[----:B------:R-:W-:-:S05]  /*b140*/  FADD.FTZ R126, R125, R126 ;  /* 0x0000007e7d7e7221 */ /* 0x000fca0000010000 */
[----:B------:R-:W-:Y:S02]  /*b150*/  MOV R137, R126 ;  /* 0x0000007e00897202 */ /* 0x000fe40000000f00 */
[----:B------:R-:W-:-:S07]  /*b160*/  MOV R120, R135 ;  /* 0x0000008700787202 */ /* 0x000fce0000000f00 */
[----:B------:R-:W-:Y:S05]  /*b170*/  WARPSYNC.COLLECTIVE R134, `(.L_x_2244) ;  /* 0x0000000086087348 */ /* 0x000fea0003c00000 */
[----:B------:R0:W1:Y:S02]  /*b180*/  SHFL.BFLY P0, R135, R137, R136, R197 ;  /* 0x0c00008889877389 */ /* 0x00006400000000c5 */
[----:B01----:R-:W-:Y:S05]  /*b190*/  ENDCOLLECTIVE ;  /* 0x000000000000791b */ /* 0x003fea0003800000 */
.L_x_2244:
[----:B------:R-:W-:Y:S05]  /*b1a0*/  BRA `(.L_x_2245) ;  /* 0xffffff6c00ec7947 */ /* 0x000fea000383ffff */
.L_x_2246:
        /* <DEDUP_REMOVED lines=13> */
.L_x_14448:


//--------------------- .text._ZN10layer_norm22ln_bwd_finalize_kernelINS_22Kernel_traits_finalizeILj768E6__halfS2_S2_S2_fjLb1ELj1024ELj4ENS_18Kernel_traits_baseILj768ES2_S2_S2_S2_fjLj1024EEEEELb1ELb1EEEvNS_9BwdParamsE --------------------------
	.section	.text._ZN10layer_norm22ln_bwd_finalize_kernelINS_22Kernel_traits_finalizeILj768E6__halfS2_S2_S2_fjLb1ELj1024ELj4ENS_18Kernel_traits_baseILj768ES2_S2_S2_S2_fjLj1024EEEEELb1ELb1EEEvNS_9BwdParamsE,"ax",@progbits
	.align	128
        .global         _ZN10layer_norm22ln_bwd_finalize_kernelINS_22Kernel_traits_finalizeILj768E6__halfS2_S2_S2_fjLb1ELj1024ELj4ENS_18Kernel_traits_baseILj768ES2_S2_S2_S2_fjLj1024EEEEELb1ELb1EEEvNS_9BwdParamsE
        .type           _ZN10layer_norm22ln_bwd_finalize_kernelINS_22Kernel_traits_finalizeILj768E6__halfS2_S2_S2_fjLb1ELj1024ELj4ENS_18Kernel_traits_baseILj768ES2_S2_S2_S2_fjLj1024EEEEELb1ELb1EEEvNS_9BwdParamsE,@function
        .size           _ZN10layer_norm22ln_bwd_finalize_kernelINS_22Kernel_traits_finalizeILj768E6__halfS2_S2_S2_fjLb1ELj1024ELj4ENS_18Kernel_traits_baseILj768ES2_S2_S2_S2_fjLj1024EEEEELb1ELb1EEEvNS_9BwdParamsE,(.L_x_14449 - _ZN10layer_norm22ln_bwd_finalize_kernelINS_22Kernel_traits_finalizeILj768E6__halfS2_S2_S2_fjLb1ELj1024ELj4ENS_18Kernel_traits_baseILj768ES2_S2_S2_S2_fjLj1024EEEEELb1ELb1EEEvNS_9BwdParamsE)
        .other          _ZN10layer_norm22ln_bwd_finalize_kernelINS_22Kernel_traits_finalizeILj768E6__halfS2_S2_S2_fjLb1ELj1024ELj4ENS_18Kernel_traits_baseILj768ES2_S2_S2_S2_fjLj1024EEEEELb1ELb1EEEvNS_9BwdParamsE,@"STO_CUDA_ENTRY STV_DEFAULT"
_ZN10layer_norm22ln_bwd_finalize_kernelINS_22Kernel_traits_finalizeILj768E6__halfS2_S2_S2_fjLb1ELj1024ELj4ENS_18Kernel_traits_baseILj768ES2_S2_S2_S2_fjLj1024EEEEELb1ELb1EEEvNS_9BwdParamsE:
.text._ZN10layer_norm22ln_bwd_finalize_kernelINS_22Kernel_traits_finalizeILj768E6__halfS2_S2_S2_fjLb1ELj1024ELj4ENS_18Kernel_traits_baseILj768ES2_S2_S2_S2_fjLj1024EEEEELb1ELb1EEEvNS_9BwdParamsE:
        /* <DEDUP_REMOVED lines=58> */
.L_x_2251:
        /* <DEDUP_REMOVED lines=87> */
.L_x_2250:
[----:B------:R-:W-:Y:S05]  /*0910*/  BSYNC.RECONVERGENT B1 ;  /* 0x0000000000017941 */ /* 0x000fea0003800200 */
.L_x_2249:
        /* <DEDUP_REMOVED lines=50> */
.L_x_2253:
[----:B------:R-:W-:Y:S05]  /*0c40*/  BSYNC.RECONVERGENT B1 ;  /* 0x0000000000017941 */ /* 0x000fea0003800200 */
.L_x_2252:
        /* <DEDUP_REMOVED lines=30> */
.L_x_2255:
[----:B------:R-:W-:Y:S05]  /*0e30*/  BSYNC.RECONVERGENT B1 ;  /* 0x0000000000017941 */ /* 0x000fea0003800200 */
.L_x_2254:
        /* <DEDUP_REMOVED lines=15> */
.L_x_2248:
[----:B------:R-:W-:Y:S05]  /*0f30*/  BSYNC.RECONVERGENT B0 ;  /* 0x0000000000007941 */ /* 0x000fea0003800200 */
.L_x_2247:
        /* <DEDUP_REMOVED lines=73> */
.L_x_2256:
        /* <DEDUP_REMOVED lines=11> */
.L_x_14449:


//--------------------- .text._ZN10layer_norm13ln_bwd_kernelINS_13Kernel_traitsI6__halfS2_S2_S2_fjLj768ELj1ELj4ELj1ELj16ENS_18Kernel_traits_baseILj768ES2_S2_S2_S2_fjLj128EEEEELb1ELb1ELb1ELb1EEEvNS_9BwdParamsE --------------------------
	.section	.text._ZN10layer_norm13ln_bwd_kernelINS_13Kernel_traitsI6__halfS2_S2_S2_fjLj768ELj1ELj4ELj1ELj16ENS_18Kernel_traits_baseILj768ES2_S2_S2_S2_fjLj128EEEEELb1ELb1ELb1ELb1EEEvNS_9BwdParamsE,"ax",@progbits
	.align	128
        .global         _ZN10layer_norm13ln_bwd_kernelINS_13Kernel_traitsI6__halfS2_S2_S2_fjLj768ELj1ELj4ELj1ELj16ENS_18Kernel_traits_baseILj768ES2_S2_S2_S2_fjLj128EEEEELb1ELb1ELb1ELb1EEEvNS_9BwdParamsE
        .type           _ZN10layer_norm13ln_bwd_kernelINS_13Kernel_traitsI6__halfS2_S2_S2_fjLj768ELj1ELj4ELj1ELj16ENS_18Kernel_traits_baseILj768ES2_S2_S2_S2_fjLj128EEEEELb1ELb1ELb1ELb1EEEvNS_9BwdParamsE,@function
        .size           _ZN10layer_norm13ln_bwd_kernelINS_13Kernel_traitsI6__halfS2_S2_S2_fjLj768ELj1ELj4ELj1ELj16ENS_18Kernel_traits_baseILj768ES2_S2_S2_S2_fjLj128EEEEELb1ELb1ELb1ELb1EEEvNS_9BwdParamsE,(.L_x_14450 - _ZN10layer_norm13ln_bwd_kernelINS_13Kernel_traitsI6__halfS2_S2_S2_fjLj768ELj1ELj4ELj1ELj16ENS_18Kernel_traits_baseILj768ES2_S2_S2_S2_fjLj128EEEEELb1ELb1ELb1ELb1EEEvNS_9BwdParamsE)
        .other          _ZN10layer_norm13ln_bwd_kernelINS_13Kernel_traitsI6__halfS2_S2_S2_fjLj768ELj1ELj4ELj1ELj16ENS_18Kernel_traits_baseILj768ES2_S2_S2_S2_fjLj128EEEEELb1ELb1ELb1ELb1EEEvNS_9BwdParamsE,@"STO_CUDA_ENTRY STV_DEFAULT"
_ZN10layer_norm13ln_bwd_kernelINS_13Kernel_traitsI6__halfS2_S2_S2_fjLj768ELj1ELj4ELj1ELj16ENS_18Kernel_traits_baseILj768ES2_S2_S2_S2_fjLj128EEEEELb1ELb1ELb1ELb1EEEvNS_9BwdParamsE:
.text._ZN10layer_norm13ln_bwd_kernelINS_13Kernel_traitsI6__halfS2_S2_S2_fjLj768ELj1ELj4ELj1ELj16ENS_18Kernel_traits_baseILj768ES2_S2_S2_S2_fjLj128EEEEELb1ELb1ELb1ELb1EEEvNS_9BwdParamsE:
        /* <DEDUP_REMOVED lines=65> */
.L_x_2450:
[----:B------:R-:W1:Y:S08]  /*0410*/  LDC.64 R124, c[0x0][0x3f8] ;  /* 0x0000fe00ff7c7b82 */ /* 0x000e700000000a00 */
[----:B------:R-:W2:Y:S08]  /*0420*/  LDC.64 R122, c[0x0][0x3c8] ;  /* 0x0000f200ff7a7b82 */ /* 0x000eb00000000a00 */
[----:B------:R-:W3:Y:S01]  /*0430*/  LDC.64 R184, c[0x0][0x3f0] ;  /* 0x0000fc00ffb87b82 */ /* 0x000ee20000000a00 */
[----:B-1----:R-:W-:-:S07]  /*0440*/  IMAD.WIDE R124, R0, 0x4, R124 ;  /* 0x00000004007c7825 */ /* 0x002fce00078e027c */
[----:B------:R-:W1:Y:S01]  /*0450*/  LDC.64 R120, c[0x0][0x3c0] ;  /* 0x0000f000ff787b82 */ /* 0x000e620000000a00 */
[----:B0-----:R-:W4:Y:S01]  /*0460*/  LDG.E R2, desc[UR6][R124.64] ;  /* 0x000000067c027981 */ /* 0x001f22000c1e1900 */
[----:B--2---:R-:W-:-:S05]  /*0470*/  IMAD.WIDE R122, R0, 0x4, R122 ;  /* 0x00000004007a7825 */ /* 0x004fca00078e027a */
[----:B-----5:R0:W5:Y:S01]  /*0480*/  LDG.E R126, desc[UR6][R122.64] ;  /* 0x000000067a7e7981 */ /* 0x020162000c1e1900 */
[----:B---3--:R-:W-:-:S05]  /*0490*/  IMAD.WIDE R184, R0, 0x4, R184 ;  /* 0x0000000400b87825 */ /* 0x008fca00078e02b8 */
[----:B------:R0:W5:Y:S01]  /*04a0*/  LDG.E R127, desc[UR6][R184.64] ;  /* 0x00000006b87f7981 */ /* 0x000162000c1e1900 */
[----:B------:R-:W-:Y:S01]  /*04b0*/  BSSY.RECONVERGENT B1, `(.L_x_2259) ;  /* 0x000015e000017945 */ /* 0x000fe20003800200 */
[----:B----4-:R-:W-:-:S13]  /*04c0*/  ISETP.GE.AND P1, PT, R2, 0x1, PT ;  /* 0x000000010200780c */ /* 0x010fda0003f26270 */
[----:B01----:R-:W-:Y:S05]  /*04d0*/  @!P1 BRA `(.L_x_2260) ;  /* 0x0000001000b49947 */ /* 0x003fea0003800000 */
        /* <DEDUP_REMOVED lines=9> */
[----:B------:R-:W-:-:S04]  /*0570*/  LEA.HI R123, R122, R123, RZ, 0x3 ;  /* 0x0000007b7a7b7211 */ /* 0x000fc800078f18ff */
[----:B------:R-:W-:Y:S02]  /*0580*/  LEA.HI.SX32 R123, R123, R132, 0x1d ;  /* 0x000000847b7b7211 */ /* 0x000fe400078feaff */
[----:B------:R-:W-:Y:S02]  /*0590*/  IADD3 R167, PT, PT, R135, 0x20, RZ ;  /* 0x0000002087a77810 */ /* 0x000fe40007ffe0ff */
[----:B------:R-:W-:Y:S01]  /*05a0*/  IADD3 R137, PT, PT, R123, 0x20, RZ ;  /* 0x000000207b897810 */ /* 0x000fe20007ffe0ff */
[C---:B0-----:R-:W-:Y:S01]  /*05b0*/  IMAD.WIDE.U32 R140, R135.reuse, 0x10, R148 ;  /* 0x00000010878c7825 */ /* 0x041fe200078e0094 */
[----:B------:R-:W-:-:S03]  /*05c0*/  IADD3 R169, PT, PT, R135, 0x40, RZ ;  /* 0x0000004087a97810 */ /* 0x000fc60007ffe0ff */
[----:B------:R-:W-:Y:S01]  /*05d0*/  IMAD.WIDE R120, R0, 0x4, R120 ;  /* 0x0000000400787825 */ /* 0x000fe200078e0278 */
[----:B------:R-:W-:Y:S01]  /*05e0*/  IADD3 R3, PT, PT, R123, 0x40, RZ ;  /* 0x000000407b037810 */ /* 0x000fe20007ffe0ff */
[----:B------:R-:W2:Y:S02]  /*05f0*/  LDG.E.128 R140, desc[UR6][R140.64] ;  /* 0x000000068c8c7981 */ /* 0x000ea4000c1e1d00 */
[----:B------:R-:W-:Y:S02]  /*0600*/  IMAD.WIDE.U32 R156, R167, 0x10, R148 ;  /* 0x00000010a79c7825 */ /* 0x000fe400078e0094 */
[----:B------:R0:W3:Y:S02]  /*0610*/  LDG.E R179, desc[UR6][R120.64] ;  /* 0x0000000678b37981 */ /* 0x0000e4000c1e1900 */
[--C-:B-1----:R-:W-:Y:S02]  /*0620*/  IMAD.WIDE.U32 R136, R137, 0x10, R128.reuse ;  /* 0x0000001089887825 */ /* 0x102fe400078e0080 */
[----:B------:R-:W4:Y:S02]  /*0630*/  LDG.E.128 R156, desc[UR6][R156.64] ;  /* 0x000000069c9c7981 */ /* 0x000f24000c1e1d00 */
[----:B------:R-:W-:-:S02]  /*0640*/  IMAD.WIDE.U32 R144, R123, 0x10, R128 ;  /* 0x000000107b907825 */ /* 0x000fc400078e0080 */
[----:B------:R-:W4:Y:S02]  /*0650*/  LDG.E.128 R136, desc[UR6][R136.64] ;  /* 0x0000000688887981 */ /* 0x000f24000c1e1d00 */
[----:B------:R-:W-:Y:S01]  /*0660*/  IMAD.WIDE.U32 R148, R169, 0x10, R148 ;  /* 0x00000010a9947825 */ /* 0x000fe200078e0094 */
[----:B-----5:R-:W-:Y:S01]  /*0670*/  ISETP.GE.AND P2, PT, R127, 0x1, PT ;  /* 0x000000017f00780c */ /* 0x020fe20003f46270 */
[----:B------:R-:W4:Y:S01]  /*0680*/  LDG.E.128 R144, desc[UR6][R144.64] ;  /* 0x0000000690907981 */ /* 0x000f22000c1e1d00 */
[----:B0-----:R-:W0:Y:S01]  /*0690*/  LDC.64 R120, c[0x0][0x3b0] ;  /* 0x0000ec00ff787b82 */ /* 0x001e220000000a00 */
[----:B------:R-:W-:Y:S02]  /*06a0*/  IMAD.WIDE.U32 R128, R3, 0x10, R128 ;  /* 0x0000001003807825 */ /* 0x000fe400078e0080 */
[----:B------:R-:W4:Y:S04]  /*06b0*/  LDG.E.128 R148, desc[UR6][R148.64] ;  /* 0x0000000694947981 */ /* 0x000f28000c1e1d00 */
[----:B------:R-:W4:Y:S04]  /*06c0*/  LDG.E.128 R128, desc[UR6][R128.64] ;  /* 0x0000000680807981 */ /* 0x000f28000c1e1d00 */
[----:B------:R-:W-:-:S05]  /*06d0*/  @P2 IADD3 R3, PT, PT, R127, -0x1, RZ ;  /* 0xffffffff7f032810 */ /* 0x000fca0007ffe0ff */
[----:B------:R-:W-:-:S05]  /*06e0*/  @P2 IMAD R3, R3, UR8, RZ ;  /* 0x0000000803032c24 */ /* 0x000fca000f8e02ff */
[----:B------:R-:W-:-:S04]  /*06f0*/  @P2 SHF.R.S32.HI R122, RZ, 0x1f, R3 ;  /* 0x0000001fff7a2819 */ /* 0x000fc80000011403 */
[----:B------:R-:W-:Y:S02]  /*0700*/  @P2 LEA.HI R3, R122, R3, RZ, 0x3 ;  /* 0x000000037a032211 */ /* 0x000fe400078f18ff */
[----:B------:R-:W-:Y:S02]  /*0710*/  MOV R125, RZ ;  /* 0x000000ff007d7202 */ /* 0x000fe40000000f00 */
[----:B------:R-:W-:-:S04]  /*0720*/  @P2 LEA.HI.SX32 R125, R3, R132, 0x1d ;  /* 0x00000084037d2211 */ /* 0x000fc800078feaff */
[C---:B------:R-:W-:Y:S02]  /*0730*/  IADD3 R123, PT, PT, R125.reuse, 0x20, RZ ;  /* 0x000000207d7b7810 */ /* 0x040fe40007ffe0ff */
[C---:B------:R-:W-:Y:S01]  /*0740*/  IADD3 R3, PT, PT, R125.reuse, 0x40, RZ ;  /* 0x000000407d037810 */ /* 0x040fe20007ffe0ff */
[----:B0-----:R-:W-:-:S04]  /*0750*/  IMAD.WIDE.U32 R124, R125, 0x8, R120 ;  /* 0x000000087d7c7825 */ /* 0x001fc800078e0078 */
        /* <DEDUP_REMOVED lines=15> */
[----:B------:R0:W5:Y:S01]  /*0850*/  @P0 LDG.E.128 R8, desc[UR6][R162.64] ;  /* 0x00000006a2080981 */ /* 0x000162000c1e1d00 */
[----:B------:R-:W-:-:S05]  /*0860*/  @P0 IMAD.WIDE.U32 R164, R169, 0x10, R164 ;  /* 0x00000010a9a40825 */ /* 0x000fca00078e00a4 */
[----:B------:R1:W5:Y:S01]  /*0870*/  @P0 LDG.E.128 R4, desc[UR6][R164.64] ;  /* 0x00000006a4040981 */ /* 0x000362000c1e1d00 */
[----:B------:R-:W-:Y:S01]  /*0880*/  ISETP.NE.AND P0, PT, RZ, UR9, PT ;  /* 0x00000009ff007c0c */ /* 0x000fe2000bf05270 */
[----:B------:R-:W-:Y:S02]  /*0890*/  HADD2.F32 R184, -RZ, R155.H0_H0 ;  /* 0x2000009bffb87230 */ /* 0x000fe40000004100 */
[--C-:B--2---:R-:W-:Y:S01]  /*08a0*/  HADD2.F32 R135, -RZ, R141.reuse.H0_H0 ;  /* 0x2000008dff877230 */ /* 0x104fe20000004100 */
[----:B---3--:R-:W-:Y:S01]  /*08b0*/  FSEL R183, R179, RZ, !P0 ;  /* 0x000000ffb3b77208 */ /* 0x008fe20004000000 */
[----:B------:R-:W-:Y:S02]  /*08c0*/  HADD2.F32 R166, -RZ, R141.H1_H1 ;  /* 0x3000008dffa67230 */ /* 0x000fe40000004100 */
[----:B------:R-:W-:Y:S02]  /*08d0*/  HADD2.F32 R3, -RZ, R140.H0_H0 ;  /* 0x2000008cff037230 */ /* 0x000fe40000004100 */
[----:B----4-:R-:W-:-:S02]  /*08e0*/  HADD2.F32 R172, -RZ, R157.H0_H0 ;  /* 0x2000009dffac7230 */ /* 0x010fc40000004100 */
[----:B------:R-:W-:Y:S02]  /*08f0*/  HADD2.F32 R132, -RZ, R140.H1_H1 ;  /* 0x3000008cff847230 */ /* 0x000fe40000004100 */
[--C-:B0-----:R-:W-:Y:S02]  /*0900*/  HADD2.F32 R163, -RZ, R139.reuse.H0_H0 ;  /* 0x2000008bffa37230 */ /* 0x101fe40000004100 */
[----:B------:R-:W-:Y:S02]  /*0910*/  HADD2.F32 R168, -RZ, R139.H1_H1 ;  /* 0x3000008bffa87230 */ /* 0x000fe40000004100 */
[----:B------:R-:W-:Y:S01]  /*0920*/  FADD.FTZ R139, -R183, R135 ;  /* 0x00000087b78b7221 */ /* 0x000fe20000010100 */
[--C-:B------:R-:W-:Y:S02]  /*0930*/  HADD2.F32 R177, -RZ, R159.reuse.H0_H0 ;  /* 0x2000009fffb17230 */ /* 0x100fe40000004100 */
[----:B------:R-:W-:Y:S02]  /*0940*/  HADD2.F32 R178, -RZ, R159.H1_H1 ;  /* 0x3000009fffb27230 */ /* 0x000fe40000004100 */
[----:B------:R-:W-:-:S02]  /*0950*/  HADD2.F32 R169, -RZ, R142.H1_H1 ;  /* 0x3000008effa97230 */ /* 0x000fc40000004100 */
[----:B------:R-:W-:Y:S02]  /*0960*/  HADD2.F32 R140, -RZ, R144.H0_H0 ;  /* 0x20000090ff8c7230 */ /* 0x000fe40000004100 */
[--C-:B------:R-:W-:Y:S02]  /*0970*/  HADD2.F32 R159, -RZ, R138.reuse.H0_H0 ;  /* 0x2000008aff9f7230 */ /* 0x100fe40000004100 */
[----:B-1----:R-:W-:Y:S02]  /*0980*/  HADD2.F32 R164, -RZ, R138.H1_H1 ;  /* 0x3000008affa47230 */ /* 0x002fe40000004100 */
[----:B------:R-:W-:Y:S02]  /*0990*/  HADD2.F32 R135, -RZ, R28.H0_H0 ;  /* 0x2000001cff877230 */ /* 0x000fe40000004100 */
[----:B------:R-:W-:Y:S02]  /*09a0*/  HADD2.F32 R138, -RZ, R149.H0_H0 ;  /* 0x20000095ff8a7230 */ /* 0x000fe40000004100 */
[----:B------:R-:W-:Y:S01]  /*09b0*/  FADD.FTZ R191, -R183, R172 ;  /* 0x000000acb7bf7221 */ /* 0x000fe20000010100 */
[----:B------:R-:W-:-:S02]  /*09c0*/  HADD2.F32 R162, -RZ, R143.H0_H0 ;  /* 0x2000008fffa27230 */ /* 0x000fc40000004100 */
[----:B------:R-:W-:Y:S02]  /*09d0*/  HADD2.F32 R170, -RZ, R143.H1_H1 ;  /* 0x3000008fffaa7230 */ /* 0x000fe40000004100 */
[----:B------:R-:W-:Y:S01]  /*09e0*/  FADD.FTZ R143, -R183, R166 ;  /* 0x000000a6b78f7221 */ /* 0x000fe20000010100 */
[--C-:B------:R-:W-:Y:S02]  /*09f0*/  HADD2.F32 R175, -RZ, R158.reuse.H0_H0 ;  /* 0x2000009effaf7230 */ /* 0x100fe40000004100 */
[----:B------:R-:W-:Y:S02]  /*0a00*/  HADD2.F32 R176, -RZ, R158.H1_H1 ;  /* 0x3000009effb07230 */ /* 0x000fe40000004100 */
[----:B------:R-:W-:Y:S02]  /*0a10*/  HADD2.F32 R181, -RZ, R151.H0_H0 ;  /* 0x20000097ffb57230 */ /* 0x000fe40000004100 */
[--C-:B------:R-:W-:Y:S02]  /*0a20*/  HADD2.F32 R165, -RZ, R147.reuse.H0_H0 ;  /* 0x20000093ffa57230 */ /* 0x100fe40000004100 */
[----:B------:R-:W-:-:S02]  /*0a30*/  HADD2.F32 R174, -RZ, R147.H1_H1 ;  /* 0x30000093ffae7230 */ /* 0x000fc40000004100 */
[----:B------:R-:W-:Y:S01]  /*0a40*/  FADD.FTZ R147, -R183, R169 ;  /* 0x000000a9b7937221 */ /* 0x000fe20000010100 */
[----:B------:R-:W-:Y:S02]  /*0a50*/  HADD2.F32 R171, -RZ, R156.H0_H0 ;  /* 0x2000009cffab7230 */ /* 0x000fe40000004100 */
[--C-:B------:R-:W-:Y:S02]  /*0a60*/  HADD2.F32 R187, -RZ, R136.reuse.H0_H0 ;  /* 0x20000088ffbb7230 */ /* 0x100fe40000004100 */
[----:B------:R-:W-:Y:S02]  /*0a70*/  HADD2.F32 R158, -RZ, R136.H1_H1 ;  /* 0x30000088ff9e7230 */ /* 0x000fe40000004100 */
[--C-:B------:R-:W-:Y:S02]  /*0a80*/  HADD2.F32 R207, -RZ, R128.reuse.H0_H0 ;  /* 0x20000080ffcf7230 */ /* 0x100fe40000004100 */
[----:B------:R-:W-:Y:S02]  /*0a90*/  HADD2.F32 R172, -RZ, R128.H1_H1 ;  /* 0x30000080ffac7230 */ /* 0x000fe40000004100 */
[----:B------:R-:W-:Y:S01]  /*0aa0*/  FMUL.FTZ R128, R135, R140 ;  /* 0x0000008c87807220 */ /* 0x000fe20000410000 */
[----:B------:R-:W-:-:S02]  /*0ab0*/  HADD2.F32 R167, -RZ, R142.H0_H0 ;  /* 0x2000008effa77230 */ /* 0x000fc40000004100 */
[C---:B------:R-:W-:Y:S01]  /*0ac0*/  FADD.FTZ R169, -R183.reuse, R138 ;  /* 0x0000008ab7a97221 */ /* 0x040fe20000010100 */
[----:B------:R-:W-:Y:S02]  /*0ad0*/  HADD2.F32 R156, -RZ, R156.H1_H1 ;  /* 0x3000009cff9c7230 */ /* 0x000fe40000004100 */
[----:B------:R-:W-:Y:S02]  /*0ae0*/  HADD2.F32 R173, -RZ, R157.H1_H1 ;  /* 0x3000009dffad7230 */ /* 0x000fe40000004100 */
[----:B------:R-:W-:Y:S02]  /*0af0*/  HADD2.F32 R136, -RZ, R148.H0_H0 ;  /* 0x20000094ff887230 */ /* 0x000fe40000004100 */
[----:B------:R-:W-:Y:S02]  /*0b00*/  HADD2.F32 R179, -RZ, R149.H1_H1 ;  /* 0x30000095ffb37230 */ /* 0x000fe40000004100 */
[----:B------:R-:W-:Y:S02]  /*0b10*/  HADD2.F32 R180, -RZ, R150.H0_H0 ;  /* 0x20000096ffb47230 */ /* 0x000fe40000004100 */
[----:B------:R-:W-:Y:S01]  /*0b20*/  FADD.FTZ R201, -R183, R177 ;  /* 0x000000b1b7c97221 */ /* 0x000fe20000010100 */
[----:B------:R-:W-:-:S02]  /*0b30*/  HADD2.F32 R142, -RZ, R145.H1_H1 ;  /* 0x30000091ff8e7230 */ /* 0x000fc40000004100 */
[----:B------:R-:W-:Y:S01]  /*0b40*/  FMUL.FTZ R138, R126, R143 ;  /* 0x0000008f7e8a7220 */ /* 0x000fe20000410000 */
[----:B------:R-:W-:Y:S02]  /*0b50*/  HADD2.F32 R148, -RZ, R148.H1_H1 ;  /* 0x30000094ff947230 */ /* 0x000fe40000004100 */
[----:B------:R-:W-:Y:S02]  /*0b60*/  HADD2.F32 R150, -RZ, R150.H1_H1 ;  /* 0x30000096ff967230 */ /* 0x000fe40000004100 */
[----:B------:R-:W-:Y:S02]  /*0b70*/  HADD2.F32 R182, -RZ, R151.H1_H1 ;  /* 0x30000097ffb67230 */ /* 0x000fe40000004100 */
[----:B------:R-:W-:Y:S02]  /*0b80*/  HADD2.F32 R135, -RZ, R29.H1_H1 ;  /* 0x3000001dff877230 */ /* 0x000fe40000004100 */
[----:B------:R-:W-:Y:S01]  /*0b90*/  FADD.FTZ R3, -R183, R3 ;  /* 0x00000003b7037221 */ /* 0x000fe20000010100 */
[----:B------:R-:W-:-:S02]  /*0ba0*/  HADD2.F32 R193, -RZ, R137.H0_H0 ;  /* 0x20000089ffc17230 */ /* 0x000fc40000004100 */
[C---:B------:R-:W-:Y:S01]  /*0bb0*/  FADD.FTZ R177, -R183.reuse, R181 ;  /* 0x000000b5b7b17221 */ /* 0x040fe20000010100 */
[----:B------:R-:W-:Y:S02]  /*0bc0*/  HADD2.F32 R160, -RZ, R137.H1_H1 ;  /* 0x30000089ffa07230 */ /* 0x000fe40000004100 */
[C---:B------:R-:W-:Y:S01]  /*0bd0*/  FADD.FTZ R137, -R183.reuse, R132 ;  /* 0x00000084b7897221 */ /* 0x040fe20000010100 */
[----:B------:R-:W-:Y:S02]  /*0be0*/  HADD2.F32 R141, -RZ, R145.H0_H0 ;  /* 0x20000091ff8d7230 */ /* 0x000fe40000004100 */
[C---:B------:R-:W-:Y:S01]  /*0bf0*/  FADD.FTZ R157, -R183.reuse, R171 ;  /* 0x000000abb79d7221 */ /* 0x040fe20000010100 */
[--C-:B------:R-:W-:Y:S02]  /*0c00*/  HADD2.F32 R181, -RZ, R131.reuse.H0_H0 ;  /* 0x20000083ffb57230 */ /* 0x100fe40000004100 */
[----:B------:R-:W-:Y:S01]  /*0c10*/  FADD.FTZ R145, -R183, R167 ;  /* 0x000000a7b7917221 */ /* 0x000fe20000010100 */
[----:B------:R-:W-:-:S02]  /*0c20*/  HADD2.F32 R132, -RZ, R131.H1_H1 ;  /* 0x30000083ff847230 */ /* 0x000fc40000004100 */
[C---:B------:R-:W-:Y:S01]  /*0c30*/  FADD.FTZ R189, -R183.reuse, R156 ;  /* 0x0000009cb7bd7221 */ /* 0x040fe20000010100 */
[--C-:B------:R-:W-:Y:S02]  /*0c40*/  HADD2.F32 R161, -RZ, R146.reuse.H0_H0 ;  /* 0x20000092ffa17230 */ /* 0x100fe40000004100 */
[C---:B------:R-:W-:Y:S01]  /*0c50*/  FADD.FTZ R195, -R183.reuse, R173 ;  /* 0x000000adb7c37221 */ /* 0x040fe20000010100 */
[C---:B------:R-:W-:Y:S01]  /*0c60*/  FADD.FTZ R197, -R183.reuse, R175 ;  /* 0x000000afb7c57221 */ /* 0x040fe20000010100 */
[C---:B------:R-:W-:Y:S01]  /*0c70*/  FADD.FTZ R199, -R183.reuse, R176 ;  /* 0x000000b0b7c77221 */ /* 0x040fe20000010100 */
[C---:B------:R-:W-:Y:S01]  /*0c80*/  FADD.FTZ R171, -R183.reuse, R179 ;  /* 0x000000b3b7ab7221 */ /* 0x040fe20000010100 */
[----:B------:R-:W-:Y:S01]  /*0c90*/  FMUL.FTZ R131, R126, R139 ;  /* 0x0000008b7e837220 */ /* 0x000fe20000410000 */
        /* <DEDUP_REMOVED lines=11> */
[----:B------:R-:W-:Y:S02]  /*0d50*/  HADD2.F32 R176, -RZ, R129.H1_H1 ;  /* 0x30000081ffb07230 */ /* 0x000fe40000004100 */
[----:B------:R-:W-:Y:S01]  /*0d60*/  FADD.FTZ R107, R107, R142 ;  /* 0x0000008e6b6b7221 */ /* 0x000fe20000010000 */
[----:B------:R-:W-:Y:S01]  /*0d70*/  FFMA.FTZ R39, R138, R142, R39 ;  /* 0x0000008e8a277223 */ /* 0x000fe20000010027 */
[----:B------:R-:W-:Y:S02]  /*0d80*/  HADD2.F32 R139, -RZ, R30.H1_H1 ;  /* 0x3000001eff8b7230 */ /* 0x000fe40000004100 */
[C---:B------:R-:W-:Y:S01]  /*0d90*/  FMUL.FTZ R3, R126.reuse, R3 ;  /* 0x000000037e037220 */ /* 0x040fe20000410000 */
[----:B------:R-:W-:Y:S02]  /*0da0*/  HADD2.F32 R144, -RZ, R144.H1_H1 ;  /* 0x30000090ff907230 */ /* 0x000fe40000004100 */
[----:B------:R-:W-:Y:S01]  /*0db0*/  FMUL.FTZ R142, R126, R147 ;  /* 0x000000937e8e7220 */ /* 0x000fe20000410000 */
[----:B------:R-:W-:-:S02]  /*0dc0*/  HADD2.F32 R183, -RZ, R130.H0_H0 ;  /* 0x20000082ffb77230 */ /* 0x000fc40000004100 */
[----:B------:R-:W-:Y:S02]  /*0dd0*/  HADD2.F32 R180, -RZ, R130.H1_H1 ;  /* 0x30000082ffb47230 */ /* 0x000fe40000004100 */
[C---:B------:R-:W-:Y:S01]  /*0de0*/  FMUL.FTZ R130, R126.reuse, R137 ;  /* 0x000000897e827220 */ /* 0x040fe20000410000 */
[----:B------:R-:W-:Y:S02]  /*0df0*/  HADD2.F32 R129, -RZ, R28.H1_H1 ;  /* 0x3000001cff817230 */ /* 0x000fe40000004100 */
[----:B------:R-:W-:Y:S01]  /*0e00*/  FMUL.FTZ R150, R126, R189 ;  /* 0x000000bd7e967220 */ /* 0x000fe20000410000 */
[----:B------:R-:W-:Y:S02]  /*0e10*/  HADD2.F32 R136, -RZ, R29.H0_H0 ;  /* 0x2000001dff887230 */ /* 0x000fe40000004100 */
[----:B------:R-:W-:Y:S02]  /*0e20*/  HADD2.F32 R147, -RZ, R32.H1_H1 ;  /* 0x30000020ff937230 */ /* 0x000fe40000004100 */
        /* <DEDUP_REMOVED lines=9> */
[----:B------:R-:W-:Y:S01]  /*0ec0*/  FMUL.FTZ R146, R126, R151 ;  /* 0x000000977e927220 */ /* 0x000fe20000410000 */
[-C--:B------:R-:W-:Y:S01]  /*0ed0*/  FMUL.FTZ R136, R136, R141.reuse ;  /* 0x0000008d88887220 */ /* 0x080fe20000410000 */
[----:B------:R-:W-:Y:S01]  /*0ee0*/  FADD.FTZ R106, R106, R141 ;  /* 0x0000008d6a6a7221 */ /* 0x000fe20000010000 */
[----:B------:R-:W-:Y:S01]  /*0ef0*/  FFMA.FTZ R38, R131, R141, R38 ;  /* 0x0000008d83267223 */ /* 0x000fe20000010026 */
[----:B------:R-:W-:Y:S01]  /*0f00*/  FMUL.FTZ R137, R126, R145 ;  /* 0x000000917e897220 */ /* 0x000fe20000410000 */
[----:B------:R-:W-:Y:S02]  /*0f10*/  HADD2.F32 R144, -RZ, R31.H0_H0 ;  /* 0x2000001fff907230 */ /* 0x000fe40000004100 */
[-C--:B------:R-:W-:Y:S01]  /*0f20*/  FMUL.FTZ R147, R147, R158.reuse ;  /* 0x0000009e93937220 */ /* 0x080fe20000410000 */
[----:B------:R-:W-:Y:S01]  /*0f30*/  FADD.FTZ R97, R97, R158 ;  /* 0x0000009e61617221 */ /* 0x000fe20000010000 */
[----:B------:R-:W-:Y:S01]  /*0f40*/  FFMA.FTZ R45, R150, R158, R45 ;  /* 0x0000009e962d7223 */ /* 0x000fe2000001002d */
[----:B------:R-:W-:-:S02]  /*0f50*/  HADD2.F32 R151, -RZ, R33.H1_H1 ;  /* 0x30000021ff977230 */ /* 0x000fc40000004100 */
[C---:B------:R-:W-:Y:S01]  /*0f60*/  FMUL.FTZ R141, R126.reuse, R149 ;  /* 0x000000957e8d7220 */ /* 0x040fe20000410000 */
[----:B------:R-:W-:Y:S01]  /*0f70*/  FMUL.FTZ R158, R126, R195 ;  /* 0x000000c37e9e7220 */ /* 0x000fe20000410000 */
[----:B------:R-:W-:Y:S02]  /*0f80*/  HADD2.F32 R148, -RZ, R32.H0_H0 ;  /* 0x20000020ff947230 */ /* 0x000fe40000004100 */
[-C--:B------:R-:W-:Y:S01]  /*0f90*/  FMUL.FTZ R140, R140, R161.reuse ;  /* 0x000000a18c8c7220 */ /* 0x080fe20000410000 */
[----:B------:R-:W-:Y:S01]  /*0fa0*/  FADD.FTZ R100, R100, R161 ;  /* 0x000000a164647221 */ /* 0x000fe20000010000 */
[----:B------:R-:W-:Y:S01]  /*0fb0*/  FFMA.FTZ R40, R137, R161, R40 ;  /* 0x000000a189287223 */ /* 0x000fe20000010028 */
[----:B------:R-:W-:Y:S01]  /*0fc0*/  FMUL.FTZ R145, R126, R157 ;  /* 0x0000009d7e917220 */ /* 0x000fe20000410000 */
[--C-:B------:R-:W-:Y:S02]  /*0fd0*/  HADD2.F32 R162, -RZ, R34.reuse.H0_H0 ;  /* 0x20000022ffa27230 */ /* 0x100fe40000004100 */
[-C--:B------:R-:W-:Y:S01]  /*0fe0*/  FMUL.FTZ R144, R144, R165.reuse ;  /* 0x000000a590907220 */ /* 0x080fe20000410000 */
[----:B------:R-:W-:Y:S01]  /*0ff0*/  FADD.FTZ R102, R102, R165 ;  /* 0x000000a566667221 */ /* 0x000fe20000010000 */
[----:B------:R-:W-:Y:S01]  /*1000*/  FFMA.FTZ R42, R141, R165, R42 ;  /* 0x000000a58d2a7223 */ /* 0x000fe2000001002a */
[-C--:B------:R-:W-:Y:S01]  /*1010*/  FMUL.FTZ R151, R151, R160.reuse ;  /* 0x000000a097977220 */ /* 0x080fe20000410000 */
[----:B------:R-:W-:Y:S01]  /*1020*/  FADD.FTZ R99, R99, R160 ;  /* 0x000000a063637221 */ /* 0x000fe20000010000 */
[----:B------:R-:W-:Y:S01]  /*1030*/  FFMA.FTZ R47, R158, R160, R47 ;  /* 0x000000a09e2f7223 */ /* 0x000fe2000001002f */
[----:B------:R-:W-:-:S02]  /*1040*/  HADD2.F32 R161, -RZ, R34.H1_H1 ;  /* 0x30000022ffa17230 */ /* 0x000fc40000004100 */
[C---:B------:R-:W-:Y:S01]  /*1050*/  FMUL.FTZ R157, R126.reuse, R197 ;  /* 0x000000c57e9d7220 */ /* 0x040fe20000410000 */
[----:B------:R-:W-:Y:S01]  /*1060*/  FADD.FTZ R166, RZ, R128 ;  /* 0x00000080ffa67221 */ /* 0x000fe20000010000 */
[----:B------:R-:W-:Y:S01]  /*1070*/  FMUL.FTZ R160, R126, R199 ;  /* 0x000000c77ea07220 */ /* 0x000fe20000410000 */
[----:B------:R-:W-:Y:S01]  /*1080*/  FFMA.FTZ R165, R3, R128, RZ ;  /* 0x0000008003a57223 */ /* 0x000fe200000100ff */
[----:B------:R-:W-:Y:S02]  /*1090*/  HADD2.F32 R143, -RZ, R31.H1_H1 ;  /* 0x3000001fff8f7230 */ /* 0x000fe40000004100 */
[-C--:B------:R-:W-:Y:S01]  /*10a0*/  FMUL.FTZ R148, R148, R187.reuse ;  /* 0x000000bb94947220 */ /* 0x080fe20000410000 */
[----:B------:R-:W-:Y:S01]  /*10b0*/  FADD.FTZ R96, R96, R187 ;  /* 0x000000bb60607221 */ /* 0x000fe20000010000 */
[----:B------:R-:W-:Y:S01]  /*10c0*/  FFMA.FTZ R44, R145, R187, R44 ;  /* 0x000000bb912c7223 */ /* 0x000fe2000001002c */
[-C--:B------:R-:W-:Y:S01]  /*10d0*/  FMUL.FTZ R162, R162, R159.reuse ;  /* 0x0000009fa2a27220 */ /* 0x080fe20000410000 */
[----:B------:R-:W-:Y:S01]  /*10e0*/  FADD.FTZ R92, R92, R159 ;  /* 0x0000009f5c5c7221 */ /* 0x000fe20000010000 */
[----:B------:R-:W-:Y:S01]  /*10f0*/  FFMA.FTZ R48, R157, R159, R48 ;  /* 0x0000009f9d307223 */ /* 0x000fe20000010030 */
[----:B------:R-:W-:Y:S01]  /*1100*/  FADD.FTZ R187, R166, R129 ;  /* 0x00000081a6bb7221 */ /* 0x000fe20000010000 */
[-C--:B------:R-:W-:Y:S01]  /*1110*/  FMUL.FTZ R159, R161, R164.reuse ;  /* 0x000000a4a19f7220 */ /* 0x080fe20000410000 */
[----:B------:R-:W-:Y:S01]  /*1120*/  FADD.FTZ R93, R93, R164 ;  /* 0x000000a45d5d7221 */ /* 0x000fe20000010000 */
[----:B------:R-:W-:Y:S01]  /*1130*/  FFMA.FTZ R49, R160, R164, R49 ;  /* 0x000000a4a0317223 */ /* 0x000fe20000010031 */
[----:B------:R-:W-:Y:S01]  /*1140*/  FFMA.FTZ R170, R130, R129, R165 ;  /* 0x0000008182aa7223 */ /* 0x000fe200000100a5 */
[----:B------:R-:W-:-:S02]  /*1150*/  HADD2.F32 R164, -RZ, R35.H0_H0 ;  /* 0x20000023ffa47230 */ /* 0x000fc40000004100 */
[-C--:B------:R-:W-:Y:S01]  /*1160*/  FMUL.FTZ R143, R143, R174.reuse ;  /* 0x000000ae8f8f7220 */ /* 0x080fe20000410000 */
[----:B------:R-:W-:Y:S01]  /*1170*/  FADD.FTZ R103, R103, R174 ;  /* 0x000000ae67677221 */ /* 0x000fe20000010000 */
        /* <DEDUP_REMOVED lines=16> */
[----:B------:R-:W-:-:S03]  /*1280*/  FFMA.FTZ R187, R137, R140, R168 ;  /* 0x0000008c89bb7223 */ /* 0x000fc600000100a8 */
[----:B------:R-:W-:Y:S01]  /*1290*/  FADD.FTZ R189, R170, R139 ;  /* 0x0000008baabd7221 */ /* 0x000fe20000010000 */
[----:B------:R-:W-:Y:S01]  /*12a0*/  FFMA.FTZ R170, R142, R139, R187 ;  /* 0x0000008b8eaa7223 */ /* 0x000fe200000100bb */
[----:B------:R-:W-:Y:S01]  /*12b0*/  FMUL.FTZ R168, R174, R207 ;  /* 0x000000cfaea87220 */ /* 0x000fe20000410000 */
[C---:B------:R-:W-:Y:S01]  /*12c0*/  FMUL.FTZ R149, R126.reuse, R191 ;  /* 0x000000bf7e957220 */ /* 0x040fe20000410000 */
[----:B------:R-:W-:Y:S01]  /*12d0*/  FADD.FTZ R174, R189, R144 ;  /* 0x00000090bdae7221 */ /* 0x000fe20000010000 */
        /* <DEDUP_REMOVED lines=11> */
[--C-:B------:R-:W-:Y:S02]  /*1390*/  HADD2.F32 R178, -RZ, R153.reuse.H0_H0 ;  /* 0x20000099ffb27230 */ /* 0x100fe40000004100 */
[----:B------:R-:W-:Y:S01]  /*13a0*/  FMUL.FTZ R156, R156, R193 ;  /* 0x000000c19c9c7220 */ /* 0x000fe20000410000 */
        /* <DEDUP_REMOVED lines=19> */
[--C-:B------:R-:W-:Y:S02]  /*14e0*/  HADD2.F32 R182, -RZ, R154.reuse.H0_H0 ;  /* 0x2000009affb67230 */ /* 0x100fe40000004100 */
[----:B------:R-:W-:Y:S01]  /*14f0*/  FADD.FTZ R178, R187, R164 ;  /* 0x000000a4bbb27221 */ /* 0x000fe20000010000 */
[----:B------:R-:W-:Y:S01]  /*1500*/  FFMA.FTZ R185, R161, R164, R176 ;  /* 0x000000a4a1b97223 */ /* 0x000fe200000100b0 */
[C---:B------:R-:W-:Y:S01]  /*1510*/  FMUL.FTZ R173, R126.reuse, R173 ;  /* 0x000000ad7ead7220 */ /* 0x040fe20000410000 */
        /* <DEDUP_REMOVED lines=41> */
.L_x_2260:
[----:B-----5:R-:W-:Y:S01]  /*17b0*/  ISETP.GE.AND P2, PT, R127, 0x1, PT ;  /* 0x000000017f00780c */ /* 0x020fe20003f46270 */
[----:B------:R-:W-:Y:S01]  /*17c0*/  HFMA2 R181, -RZ, RZ, 0, 0 ;  /* 0x00000000ffb57431 */ /* 0x000fe200000001ff */
[----:B------:R-:W-:Y:S02]  /*17d0*/  MOV R133, UR14 ;  /* 0x0000000e00857c02 */ /* 0x000fe40008000f00 */
[----:B------:R-:W-:Y:S02]  /*17e0*/  MOV R134, UR15 ;  /* 0x0000000f00867c02 */ /* 0x000fe40008000f00 */
        /* <DEDUP_REMOVED lines=42> */
.L_x_2261:
[----:B------:R-:W-:Y:S05]  /*1a90*/  BSYNC.RECONVERGENT B1 ;  /* 0x0000000000017941 */ /* 0x000fea0003800200 */
.L_x_2259:
        /* <DEDUP_REMOVED lines=20> */
.L_x_2462:
[----:B------:R-:W3:Y:S01]  /*1be0*/  S2R R181, SR_TID.X ;  /* 0x0000000000b57919 */ /* 0x000ee20000002100 */
[----:B------:R-:W-:Y:S01]  /*1bf0*/  @P2 IADD3 R127, PT, PT, R127, -0x1, RZ ;  /* 0xffffffff7f7f2810 */ /* 0x000fe20007ffe0ff */
[----:B------:R-:W4:Y:S04]  /*1c00*/  @P2 LDC.64 R184, c[0x0][0x390] ;  /* 0x0000e400ffb82b82 */ /* 0x000f280000000a00 */
[----:B------:R-:W-:-:S05]  /*1c10*/  @P2 IMAD R127, R127, UR8, RZ ;  /* 0x000000087f7f2c24 */ /* 0x000fca000f8e02ff */
[----:B------:R-:W-:-:S04]  /*1c20*/  @P2 SHF.R.S32.HI R132, RZ, 0x1f, R127 ;  /* 0x0000001fff842819 */ /* 0x000fc8000001147f */
[----:B------:R-:W-:Y:S01]  /*1c30*/  @P2 LEA.HI R187, R132, R127, RZ, 0x3 ;  /* 0x0000007f84bb2211 */ /* 0x000fe200078f18ff */
[----:B------:R-:W-:Y:S01]  /*1c40*/  HFMA2 R127, -RZ, RZ, 0, 0 ;  /* 0x00000000ff7f7431 */ /* 0x000fe200000001ff */
        /* <DEDUP_REMOVED lines=10> */
[----:B0-----:R-:W-:Y:S01]  /*1cf0*/  SHF.R.S32.HI R189, RZ, 0x1f, R184 ;  /* 0x0000001fffbd7819 */ /* 0x001fe200000114b8 */
[----:B------:R-:W-:Y:S01]  /*1d00*/  FMUL.FTZ R185, R185, UR10 ;  /* 0x0000000ab9b97c20 */ /* 0x000fe20008410000 */
[----:B------:R-:W-:-:S02]  /*1d10*/  ISETP.NE.AND P3, PT, RZ, UR9, PT ;  /* 0x00000009ff007c0c */ /* 0x000fc4000bf65270 */
[----:B------:R-:W-:Y:S01]  /*1d20*/  LEA.HI R189, R189, R184, RZ, 0x3 ;  /* 0x000000b8bdbd7211 */ /* 0x000fe200078f18ff */
[----:B------:R-:W-:Y:S01]  /*1d30*/  FMUL.FTZ R184, R183, UR10 ;  /* 0x0000000ab7b87c20 */ /* 0x000fe20008410000 */
[----:B------:R-:W-:Y:S02]  /*1d40*/  FSEL R185, R185, RZ, !P3 ;  /* 0x000000ffb9b97208 */ /* 0x000fe40005800000 */
[----:B------:R-:W-:-:S03]  /*1d50*/  LEA.HI.SX32 R183, R189, R132, 0x1d ;  /* 0x00000084bdb77211 */ /* 0x000fc600078feaff */
        /* <DEDUP_REMOVED lines=19> */
[C---:B------:R-:W-:Y:S01]  /*1e90*/  @P1 FMUL.FTZ R188, R187.reuse, R190 ;  /* 0x000000bebbbc1220 */ /* 0x040fe20000410000 */
[----:B------:R-:W-:-:S04]  /*1ea0*/  @P1 FMUL.FTZ R189, R187, R186 ;  /* 0x000000babbbd1220 */ /* 0x000fc80000410000 */
[----:B------:R-:W-:Y:S01]  /*1eb0*/  F2FP.F16.F32.PACK_AB R188, RZ, R188 ;  /* 0x000000bcffbc723e */ /* 0x000fe200000000ff */
[----:B------:R-:W-:-:S03]  /*1ec0*/  FADD.FTZ R80, R80, R189 ;  /* 0x000000bd50507221 */ /* 0x000fc60000010000 */
[----:B------:R-:W-:-:S07]  /*1ed0*/  PRMT R112, R188, 0x7610, R112 ;  /* 0x00007610bc707816 */ /* 0x000fce0000000070 */
.L_x_2267:
[----:B------:R-:W-:Y:S05]  /*1ee0*/  BSYNC.RECONVERGENT B2 ;  /* 0x0000000000027941 */ /* 0x000fea0003800200 */
.L_x_2266:
        /* <DEDUP_REMOVED lines=19> */
.L_x_2269:
[----:B------:R-:W-:Y:S05]  /*2020*/  BSYNC.RECONVERGENT B2 ;  /* 0x0000000000027941 */ /* 0x000fea0003800200 */
.L_x_2268:
        /* <DEDUP_REMOVED lines=18> */
.L_x_2271:
[----:B------:R-:W-:Y:S05]  /*2150*/  BSYNC.RECONVERGENT B2 ;  /* 0x0000000000027941 */ /* 0x000fea0003800200 */
.L_x_2270:
        /* <DEDUP_REMOVED lines=19> */
.L_x_2273:
[----:B------:R-:W-:Y:S05]  /*2290*/  BSYNC.RECONVERGENT B2 ;  /* 0x0000000000027941 */ /* 0x000fea0003800200 */
.L_x_2272:
        /* <DEDUP_REMOVED lines=18> */
.L_x_2275:
[----:B------:R-:W-:Y:S05]  /*23c0*/  BSYNC.RECONVERGENT B2 ;  /* 0x0000000000027941 */ /* 0x000fea0003800200 */
.L_x_2274:
        /* <DEDUP_REMOVED lines=19> */
.L_x_2277:
[----:B------:R-:W-:Y:S05]  /*2500*/  BSYNC.RECONVERGENT B2 ;  /* 0x0000000000027941 */ /* 0x000fea0003800200 */
.L_x_2276:
        /* <DEDUP_REMOVED lines=18> */
.L_x_2279:
[----:B------:R-:W-:Y:S05]  /*2630*/  BSYNC.RECONVERGENT B2 ;  /* 0x0000000000027941 */ /* 0x000fea0003800200 */
.L_x_2278:
        /* <DEDUP_REMOVED lines=11> */
[----:B------:R-:W-:Y:S02]  /*26f0*/  @P0 HADD2.F32 R188, -RZ, R19.H1_H1 ;  /* 0x30000013ffbc0230 */ /* 0x000fe40000004100 */
[----:B------:R-:W-:Y:S02]  /*2700*/  @P0 HADD2.F32 R125, -RZ, R111.H1_H1 ;  /* 0x3000006fff7d0230 */ /* 0x000fe40000004100 */
[----:B------:R-:W-:-:S04]  /*2710*/  FMUL.FTZ R187, R187, UR12 ;  /* 0x0000000cbbbb7c20 */ /* 0x000fc80008410000 */
[C---:B------:R-:W-:Y:S01]  /*2720*/  @P0 FMUL.FTZ R186, R187.reuse, R188 ;  /* 0x000000bcbbba0220 */ /* 0x040fe20000410000 */
[----:B------:R-:W-:-:S04]  /*2730*/  @P0 FMUL.FTZ R124, R187, R125 ;  /* 0x0000007dbb7c0220 */ /* 0x000fc80000410000 */
[----:B------:R-:W-:Y:S01]  /*2740*/  F2FP.F16.F32.PACK_AB R186, RZ, R186 ;  /* 0x000000baffba723e */ /* 0x000fe200000000ff */
[----:B------:R-:W-:-:S03]  /*2750*/  FADD.FTZ R79, R79, R124 ;  /* 0x0000007c4f4f7221 */ /* 0x000fc60000010000 */
[----:B------:R-:W-:Y:S01]  /*2760*/  PRMT R115, R115, 0x5410, R186 ;  /* 0x0000541073737816 */ /* 0x000fe200000000ba */
[----:B------:R-:W-:Y:S06]  /*2770*/  BRA `(.L_x_2280) ;  /* 0x0000001c00587947 */ /* 0x000fec0003800000 */
.L_x_2265:
        /* <DEDUP_REMOVED lines=24> */
.L_x_2282:
[----:B------:R-:W-:Y:S05]  /*2900*/  BSYNC.RECONVERGENT B2 ;  /* 0x0000000000027941 */ /* 0x000fea0003800200 */
.L_x_2281:
        /* <DEDUP_REMOVED lines=17> */
.L_x_2284:
[----:B------:R-:W-:Y:S05]  /*2a20*/  BSYNC.RECONVERGENT B2 ;  /* 0x0000000000027941 */ /* 0x000fea0003800200 */
.L_x_2283:
        /* <DEDUP_REMOVED lines=17> */
.L_x_2286:
[----:B------:R-:W-:Y:S05]  /*2b40*/  BSYNC.RECONVERGENT B2 ;  /* 0x0000000000027941 */ /* 0x000fea0003800200 */
.L_x_2285:
[----:B------:R-:W-:Y:S01]  /*2b50*/  FMUL.FTZ R189, R126, R189 ;  /* 0x000000bd7ebd7220 */ /* 0x000fe20000410000 */
[-C--:B------:R-:W-:Y:S01]  /*2b60*/  FFMA.FTZ R118, R142, R184.reuse, R185 ;  /* 0x000000b88e767223 */ /* 0x080fe200000100b9 */
        /* <DEDUP_REMOVED lines=20> */
.L_x_2288:
[----:B------:R-:W-:Y:S05]  /*2cb0*/  BSYNC.RECONVERGENT B2 ;  /* 0x0000000000027941 */ /* 0x000fea0003800200 */
.L_x_2287:
        /* <DEDUP_REMOVED lines=18> */
.L_x_2290:
[----:B------:R-:W-:Y:S05]  /*2de0*/  BSYNC.RECONVERGENT B2 ;  /* 0x0000000000027941 */ /* 0x000fea0003800200 */
.L_x_2289:
        /* <DEDUP_REMOVED lines=17> */
.L_x_2292:
[----:B------:R-:W-:Y:S05]  /*2f00*/  BSYNC.RECONVERGENT B2 ;  /* 0x0000000000027941 */ /* 0x000fea0003800200 */
.L_x_2291:
        /* <DEDUP_REMOVED lines=16> */
.L_x_2294:
[----:B------:R-:W-:Y:S05]  /*3010*/  BSYNC.RECONVERGENT B2 ;  /* 0x0000000000027941 */ /* 0x000fea0003800200 */
.L_x_2293:
[----:B------:R-:W-:Y:S02]  /*3020*/  F2FP.F16.F32.PACK_AB R119, R196, R189 ;  /* 0x000000bdc477723e */ /* 0x000fe400000000ff */
[----:B------:R-:W-:Y:S02]  /*3030*/  PRMT R118, R186, 0x5410, R187 ;  /* 0x00005410ba767816 */ /* 0x000fe400000000bb */
[----:B------:R-:W-:Y:S02]  /*3040*/  PRMT R117, R190, 0x5410, R194 ;  /* 0x00005410be757816 */ /* 0x000fe400000000c2 */
[----:B------:R-:W-:Y:S01]  /*3050*/  PRMT R116, R116, 0x5410, R188 ;  /* 0x0000541074747816 */ /* 0x000fe200000000bc */
[----:B------:R-:W-:Y:S06]  /*3060*/  @!P2 BRA `(.L_x_2280) ;  /* 0x00000014001ca947 */ /* 0x000fec0003800000 */
[----:B-----5:R-:W-:Y:S01]  /*3070*/  ISETP.GE.U32.AND P0, PT, R124, RZ, PT ;  /* 0x000000ff7c00720c */ /* 0x020fe20003f06070 */
[----:B------:R-:W-:-:S03]  /*3080*/  FMUL.FTZ R124, R196, UR13 ;  /* 0x0000000dc47c7c20 */ /* 0x000fc60008410000 */
[----:B------:R-:W-:Y:S01]  /*3090*/  ISETP.GE.U32.AND.EX P0, PT, R125, 0x1000000, PT, P0 ;  /* 0x010000007d00780c */ /* 0x000fe20003f06100 */
[----:B------:R-:W-:Y:S01]  /*30a0*/  FMUL.FTZ R186, R124, UR12 ;  /* 0x0000000c7cba7c20 */ /* 0x000fe20008410000 */
[----:B------:R-:W-:-:S11]  /*30b0*/  CS2R R124, SRZ ;  /* 0x00000000007c7805 */ /* 0x000fd6000001ff00 */
        /* <DEDUP_REMOVED lines=8> */
.L_x_2264:
        /* <DEDUP_REMOVED lines=10> */
[----:B------:R-:W-:Y:S02]  /*31e0*/  HADD2.F32 R187, -RZ, R12.H0_H0 ;  /* 0x2000000cffbb7230 */ /* 0x000fe40000004100 */
[----:B------:R-:W-:Y:S02]  /*31f0*/  HFMA2 R186, -RZ, RZ, 0, 0 ;  /* 0x00000000ffba7431 */ /* 0x000fe400000001ff */
[----:B------:R-:W-:-:S04]  /*3200*/  @P1 FADD.FTZ R189, R128, -R189 ;  /* 0x800000bd80bd1221 */ /* 0x000fc80000010000 */
[----:B------:R-:W-:Y:S01]  /*3210*/  @P1 FFMA.FTZ R187, R126, R189, R187 ;  /* 0x000000bd7ebb1223 */ /* 0x000fe200000100bb */
[----:B------:R-:W-:-:S03]  /*3220*/  MOV R189, RZ ;  /* 0x000000ff00bd7202 */ /* 0x000fc60000000f00 */
[----:B------:R-:W-:Y:S01]  /*3230*/  FMUL.FTZ R187, R187, UR13 ;  /* 0x0000000dbbbb7c20 */ /* 0x000fe20008410000 */
[----:B------:R-:W-:-:S03]  /*3240*/  @P0 HADD2.F32 R190, -RZ, R16.H0_H0 ;  /* 0x20000010ffbe0230 */ /* 0x000fc60000004100 */
[----:B------:R-:W-:Y:S01]  /*3250*/  FMUL.FTZ R187, R187, UR12 ;  /* 0x0000000cbbbb7c20 */ /* 0x000fe20008410000 */
[----:B------:R-:W-:-:S03]  /*3260*/  @P0 HADD2.F32 R188, -RZ, R108.H0_H0 ;  /* 0x2000006cffbc0230 */ /* 0x000fc60000004100 */
[-C--:B------:R-:W-:Y:S02]  /*3270*/  @P0 FMUL.FTZ R186, R190, R187.reuse ;  /* 0x000000bbbeba0220 */ /* 0x080fe40000410000 */
[----:B------:R-:W-:-:S03]  /*3280*/  @P0 FMUL.FTZ R189, R188, R187 ;  /* 0x000000bbbcbd0220 */ /* 0x000fc60000410000 */
[----:B------:R-:W-:Y:S01]  /*3290*/  F2FP.F16.F32.PACK_AB R186, RZ, R186 ;  /* 0x000000baffba723e */ /* 0x000fe200000000ff */
[----:B------:R-:W-:-:S03]  /*32a0*/  FADD.FTZ R80, R80, R189 ;  /* 0x000000bd50507221 */ /* 0x000fc60000010000 */
[----:B------:R-:W-:-:S07]  /*32b0*/  PRMT R112, R186, 0x7610, R112 ;  /* 0x00007610ba707816 */ /* 0x000fce0000000070 */
.L_x_2297:
[----:B------:R-:W-:Y:S05]  /*32c0*/  BSYNC.RECONVERGENT B2 ;  /* 0x0000000000027941 */ /* 0x000fea0003800200 */
.L_x_2296:
[----:B------:R-:W-:Y:S04]  /*32d0*/  BSSY.RECONVERGENT B2, `(.L_x_2298) ;  /* 0x0000012000027945 */ /* 0x000fe80003800200 */
[----:B------:R-:W-:Y:S05]  /*32e0*/  @!P2 BRA `(.L_x_2299) ;  /* 0x000000000040a947 */ /* 0x000fea0003800000 */
[----:B------:R-:W-:Y:S01]  /*32f0*/  @P1 FFMA.FTZ R186, R130, R184, R185 ;  /* 0x000000b882ba1223 */ /* 0x000fe200000100b9 */
[----:B-----5:R-:W-:Y:S01]  /*3300*/  LOP3.LUT P0, RZ, R124, 0xff00, RZ, 0xc0, !PT ;  /* 0x0000ff007cff7812 */ /* 0x020fe2000780c0ff */
[----:B------:R-:W-:Y:S02]  /*3310*/  HADD2.F32 R187, -RZ, R12.H1_H1 ;  /* 0x3000000cffbb7230 */ /* 0x000fe40000004100 */
[----:B------:R-:W-:Y:S02]  /*3320*/  HFMA2 R188, -RZ, RZ, 0, 0 ;  /* 0x00000000ffbc7431 */ /* 0x000fe400000001ff */
[----:B------:R-:W-:-:S04]  /*3330*/  @P1 FADD.FTZ R186, R129, -R186 ;  /* 0x800000ba81ba1221 */ /* 0x000fc80000010000 */
[----:B------:R-:W-:Y:S01]  /*3340*/  @P1 FFMA.FTZ R187, R126, R186, R187 ;  /* 0x000000ba7ebb1223 */ /* 0x000fe200000100bb */
[----:B------:R-:W-:-:S03]  /*3350*/  MOV R186, RZ ;  /* 0x000000ff00ba7202 */ /* 0x000fc60000000f00 */
[----:B------:R-:W-:Y:S01]  /*3360*/  FMUL.FTZ R187, R187, UR13 ;  /* 0x0000000dbbbb7c20 */ /* 0x000fe20008410000 */
[----:B------:R-:W-:-:S03]  /*3370*/  @P0 HADD2.F32 R194, -RZ, R16.H1_H1 ;  /* 0x30000010ffc20230 */ /* 0x000fc60000004100 */
[----:B------:R-:W-:Y:S01]  /*3380*/  FMUL.FTZ R187, R187, UR12 ;  /* 0x0000000cbbbb7c20 */ /* 0x000fe20008410000 */
[----:B------:R-:W-:-:S03]  /*3390*/  @P0 HADD2.F32 R190, -RZ, R108.H1_H1 ;  /* 0x3000006cffbe0230 */ /* 0x000fc60000004100 */
[-C--:B------:R-:W-:Y:S02]  /*33a0*/  @P0 FMUL.FTZ R188, R194, R187.reuse ;  /* 0x000000bbc2bc0220 */ /* 0x080fe40000410000 */
[----:B------:R-:W-:-:S03]  /*33b0*/  @P0 FMUL.FTZ R186, R190, R187 ;  /* 0x000000bbbeba0220 */ /* 0x000fc60000410000 */
[----:B------:R-:W-:Y:S01]  /*33c0*/  F2FP.F16.F32.PACK_AB R188, RZ, R188 ;  /* 0x000000bcffbc723e */ /* 0x000fe200000000ff */
[----:B------:R-:W-:-:S03]  /*33d0*/  FADD.FTZ R81, R81, R186 ;  /* 0x000000ba51517221 */ /* 0x000fc60000010000 */
[----:B------:R-:W-:-:S07]  /*33e0*/  PRMT R112, R112, 0x5410, R188 ;  /* 0x0000541070707816 */ /* 0x000fce00000000bc */
.L_x_2299:
[----:B------:R-:W-:Y:S05]  /*33f0*/  BSYNC.RECONVERGENT B2 ;  /* 0x0000000000027941 */ /* 0x000fea0003800200 */
.L_x_2298:
[----:B------:R-:W-:Y:S04]  /*3400*/  BSSY.RECONVERGENT B2, `(.L_x_2300) ;  /* 0x0000012000027945 */ /* 0x000fe80003800200 */
[----:B------:R-:W-:Y:S05]  /*3410*/  @!P2 BRA `(.L_x_2301) ;  /* 0x000000000040a947 */ /* 0x000fea0003800000 */
        /* <DEDUP_REMOVED lines=16> */
.L_x_2301:
[----:B------:R-:W-:Y:S05]  /*3520*/  BSYNC.RECONVERGENT B2 ;  /* 0x0000000000027941 */ /* 0x000fea0003800200 */
.L_x_2300:
        /* <DEDUP_REMOVED lines=18> */
.L_x_2303:
[----:B------:R-:W-:Y:S05]  /*3650*/  BSYNC.RECONVERGENT B2 ;  /* 0x0000000000027941 */ /* 0x000fea0003800200 */
.L_x_2302:
        /* <DEDUP_REMOVED lines=18> */
.L_x_2305:
[----:B------:R-:W-:Y:S05]  /*3780*/  BSYNC.RECONVERGENT B2 ;  /* 0x0000000000027941 */ /* 0x000fea0003800200 */
.L_x_2304:
        /* <DEDUP_REMOVED lines=18> */
.L_x_2307:
[----:B------:R-:W-:Y:S05]  /*38b0*/  BSYNC.RECONVERGENT B2 ;  /* 0x0000000000027941 */ /* 0x000fea0003800200 */
.L_x_2306:
        /* <DEDUP_REMOVED lines=18> */
.L_x_2309:
[----:B------:R-:W-:Y:S05]  /*39e0*/  BSYNC.RECONVERGENT B2 ;  /* 0x0000000000027941 */ /* 0x000fea0003800200 */
.L_x_2308:
[----:B------:R-:W-:Y:S05]  /*39f0*/  @!P2 BRA `(.L_x_2280) ;  /* 0x0000000800b8a947 */ /* 0x000fea0003800000 */
[----:B-----5:R-:W-:Y:S01]  /*3a00*/  ISETP.GE.U32.AND P0, PT, R124, RZ, PT ;  /* 0x000000ff7c00720c */ /* 0x020fe20003f06070 */
[----:B------:R-:W-:Y:S01]  /*3a10*/  @P1 FFMA.FTZ R124, R146, R184, R185 ;  /* 0x000000b8927c1223 */ /* 0x000fe200000100b9 */
[----:B------:R-:W-:Y:S02]  /*3a20*/  MOV R186, RZ ;  /* 0x000000ff00ba7202 */ /* 0x000fe40000000f00 */
[----:B------:R-:W-:Y:S01]  /*3a30*/  ISETP.GE.U32.AND.EX P0, PT, R125, 0x1000000, PT, P0 ;  /* 0x010000007d00780c */ /* 0x000fe20003f06100 */
[----:B------:R-:W-:Y:S02]  /*3a40*/  HADD2.F32 R125, -RZ, R15.H1_H1 ;  /* 0x3000000fff7d7230 */ /* 0x000fe40000004100 */
[----:B------:R-:W-:-:S04]  /*3a50*/  @P1 FADD.FTZ R124, R143, -R124 ;  /* 0x8000007c8f7c1221 */ /* 0x000fc80000010000 */
[----:B------:R-:W-:Y:S01]  /*3a60*/  @P1 FFMA.FTZ R125, R126, R124, R125 ;  /* 0x0000007c7e7d1223 */ /* 0x000fe2000001007d */
[----:B------:R-:W-:-:S03]  /*3a70*/  HFMA2 R124, -RZ, RZ, 0, 0 ;  /* 0x00000000ff7c7431 */ /* 0x000fc600000001ff */
        /* <DEDUP_REMOVED lines=10> */
.L_x_2295:
[----:B------:R-:W-:Y:S01]  /*3b20*/  ISETP.GT.AND P0, PT, R2, RZ, PT ;  /* 0x000000ff0200720c */ /* 0x000fe20003f04270 */
[--C-:B-----5:R-:W-:Y:S02]  /*3b30*/  HADD2.F32 R193, -RZ, R12.reuse.H1_H1 ;  /* 0x3000000cffc17230 */ /* 0x120fe40000004100 */
[----:B------:R-:W-:Y:S01]  /*3b40*/  @P1 FFMA.FTZ R119, R3, R184, R185 ;  /* 0x000000b803771223 */ /* 0x000fe200000100b9 */
[--C-:B------:R-:W-:Y:S01]  /*3b50*/  HADD2.F32 R197, -RZ, R13.reuse.H1_H1 ;  /* 0x3000000dffc57230 */ /* 0x100fe20000004100 */
[----:B------:R-:W-:Y:S01]  /*3b60*/  BSSY.RECONVERGENT B2, `(.L_x_2310) ;  /* 0x0000031000027945 */ /* 0x000fe20003800200 */
[----:B------:R-:W-:Y:S02]  /*3b70*/  HADD2.F32 R117, -RZ, R12.H0_H0 ;  /* 0x2000000cff757230 */ /* 0x000fe40000004100 */
[----:B------:R-:W-:Y:S01]  /*3b80*/  @P1 FADD.FTZ R119, R128, -R119 ;  /* 0x8000007780771221 */ /* 0x000fe20000010000 */
[----:B------:R-:W-:Y:S02]  /*3b90*/  HADD2.F32 R195, -RZ, R13.H0_H0 ;  /* 0x2000000dffc37230 */ /* 0x000fe40000004100 */
[----:B------:R-:W-:-:S02]  /*3ba0*/  HADD2.F32 R199, -RZ, R14.H0_H0 ;  /* 0x2000000effc77230 */ /* 0x000fc40000004100 */
[----:B------:R-:W-:Y:S01]  /*3bb0*/  @P1 FFMA.FTZ R117, R126, R119, R117 ;  /* 0x000000777e751223 */ /* 0x000fe20000010075 */
[----:B------:R-:W-:Y:S02]  /*3bc0*/  HADD2.F32 R201, -RZ, R14.H1_H1 ;  /* 0x3000000effc97230 */ /* 0x000fe40000004100 */
        /* <DEDUP_REMOVED lines=10> */
[----:B------:R-:W-:Y:S01]  /*3c70*/  @P0 FFMA.FTZ R197, R126, R186, R197 ;  /* 0x000000ba7ec50223 */ /* 0x000fe200000100c5 */
[-CC-:B------:R-:W-:Y:S01]  /*3c80*/  @P0 FFMA.FTZ R186, R146, R184.reuse, R185.reuse ;  /* 0x000000b892ba0223 */ /* 0x180fe200000100b9 */
[----:B------:R-:W-:Y:S01]  /*3c90*/  @P0 FFMA.FTZ R203, R141, R184, R185 ;  /* 0x000000b88dcb0223 */ /* 0x000fe200000100b9 */
[----:B------:R-:W-:Y:S01]  /*3ca0*/  @P0 FADD.FTZ R116, R139, -R116 ;  /* 0x800000748b740221 */ /* 0x000fe20000010000 */
[----:B------:R-:W-:-:S02]  /*3cb0*/  HADD2.F32 R187, -RZ, R15.H1_H1 ;  /* 0x3000000fffbb7230 */ /* 0x000fc40000004100 */
[C---:B------:R-:W-:Y:S01]  /*3cc0*/  @P0 FFMA.FTZ R195, R126.reuse, R118, R195 ;  /* 0x000000767ec30223 */ /* 0x040fe200000100c3 */
[----:B------:R-:W-:Y:S02]  /*3cd0*/  HADD2.F32 R119, -RZ, R15.H0_H0 ;  /* 0x2000000fff777230 */ /* 0x000fe40000004100 */
[----:B------:R-:W-:Y:S01]  /*3ce0*/  @P0 FADD.FTZ R186, R143, -R186 ;  /* 0x800000ba8fba0221 */ /* 0x000fe20000010000 */
        /* <DEDUP_REMOVED lines=24> */
.L_x_2311:
[----:B------:R-:W-:Y:S05]  /*3e70*/  BSYNC.RECONVERGENT B2 ;  /* 0x0000000000027941 */ /* 0x000fea0003800200 */
.L_x_2310:
        /* <DEDUP_REMOVED lines=13> */
.L_x_2313:
[----:B------:R-:W-:Y:S05]  /*3f50*/  BSYNC.RECONVERGENT B2 ;  /* 0x0000000000027941 */ /* 0x000fea0003800200 */
.L_x_2312:
        /* <DEDUP_REMOVED lines=13> */
.L_x_2315:
[----:B------:R-:W-:Y:S05]  /*4030*/  BSYNC.RECONVERGENT B2 ;  /* 0x0000000000027941 */ /* 0x000fea0003800200 */
.L_x_2314:
        /* <DEDUP_REMOVED lines=13> */
.L_x_2317:
[----:B------:R-:W-:Y:S05]  /*4110*/  BSYNC.RECONVERGENT B2 ;  /* 0x0000000000027941 */ /* 0x000fea0003800200 */
.L_x_2316:
        /* <DEDUP_REMOVED lines=13> */
.L_x_2319:
[----:B------:R-:W-:Y:S05]  /*41f0*/  BSYNC.RECONVERGENT B2 ;  /* 0x0000000000027941 */ /* 0x000fea0003800200 */
.L_x_2318:
        /* <DEDUP_REMOVED lines=13> */
.L_x_2321:
[----:B------:R-:W-:Y:S05]  /*42d0*/  BSYNC.RECONVERGENT B2 ;  /* 0x0000000000027941 */ /* 0x000fea0003800200 */
.L_x_2320:
        /* <DEDUP_REMOVED lines=14> */
.L_x_2323:
[----:B------:R-:W-:Y:S05]  /*43c0*/  BSYNC.RECONVERGENT B2 ;  /* 0x0000000000027941 */ /* 0x000fea0003800200 */
.L_x_2322:
[----:B------:R-:W-:Y:S02]  /*43d0*/  F2FP.F16.F32.PACK_AB R119, R187, R119 ;  /* 0x00000077bb77723e */ /* 0x000fe400000000ff */
[----:B------:R-:W-:Y:S02]  /*43e0*/  PRMT R118, R196, 0x5410, R198 ;  /* 0x00005410c4767816 */ /* 0x000fe400000000c6 */
[----:B------:R-:W-:Y:S02]  /*43f0*/  PRMT R117, R190, 0x5410, R194 ;  /* 0x00005410be757816 */ /* 0x000fe400000000c2 */
[----:B------:R-:W-:Y:S01]  /*4400*/  PRMT R116, R186, 0x5410, R188 ;  /* 0x00005410ba747816 */ /* 0x000fe200000000bc */
[----:B------:R-:W-:Y:S06]  /*4410*/  @!P2 BRA `(.L_x_2280) ;  /* 0x000000000030a947 */ /* 0x000fec0003800000 */
[----:B------:R-:W-:Y:S01]  /*4420*/  ISETP.GE.U32.AND P0, PT, R124, RZ, PT ;  /* 0x000000ff7c00720c */ /* 0x000fe20003f06070 */
        /* <DEDUP_REMOVED lines=10> */
[----:B------:R-:W-:-:S07]  /*44d0*/  PRMT R115, R115, 0x5410, R125 ;  /* 0x0000541073737816 */ /* 0x000fce000000007d */
.L_x_2280:
[----:B------:R-:W-:Y:S05]  /*44e0*/  BSYNC.RECONVERGENT B1 ;  /* 0x0000000000017941 */ /* 0x000fea0003800200 */
.L_x_2263:
[----:B------:R-:W-:Y:S01]  /*44f0*/  ISETP.NE.U32.AND P0, PT, R191, RZ, PT ;  /* 0x000000ffbf00720c */ /* 0x000fe20003f05070 */
[----:B------:R-:W0:Y:S01]  /*4500*/  @P2 LDC.64 R188, c[0x0][0x468] ;  /* 0x00011a00ffbc2b82 */ /* 0x000e220000000a00 */
[----:B------:R-:W-:Y:S01]  /*4510*/  ISETP.NE.U32.AND P1, PT, R133, RZ, PT ;  /* 0x000000ff8500720c */ /* 0x000fe20003f25070 */
[----:B------:R-:W-:Y:S01]  /*4520*/  BSSY.RECONVERGENT B1, `(.L_x_2324) ;  /* 0x000000d000017945 */ /* 0x000fe20003800200 */
[----:B------:R-:W-:Y:S02]  /*4530*/  ISETP.NE.AND.EX P0, PT, R192, RZ, PT, P0 ;  /* 0x000000ffc000720c */ /* 0x000fe40003f05300 */
[----:B------:R-:W-:Y:S02]  /*4540*/  ISETP.NE.AND.EX P1, PT, R134, RZ, PT, P1 ;  /* 0x000000ff8600720c */ /* 0x000fe40003f25310 */
[----:B-----5:R-:W-:-:S09]  /*4550*/  IADD3 R124, PT, PT, R127, 0x20, RZ ;  /* 0x000000207f7c7810 */ /* 0x020fd20007ffe0ff */
        /* <DEDUP_REMOVED lines=9> */
.L_x_2325:
[----:B------:R-:W-:Y:S05]  /*45f0*/  BSYNC.RECONVERGENT B1 ;  /* 0x0000000000017941 */ /* 0x000fea0003800200 */
.L_x_2324:
[----:B------:R-:W-:Y:S04]  /*4600*/  BSSY.RECONVERGENT B1, `(.L_x_2326) ;  /* 0x0000274000017945 */ /* 0x000fe80003800200 */
[----:B------:R-:W-:Y:S05]  /*4610*/  @!P1 BRA `(.L_x_2327) ;  /* 0x0000001000dc9947 */ /* 0x000fea0003800000 */
[----:B------:R-:W-:Y:S05]  /*4620*/  @!P0 BRA `(.L_x_2328) ;  /* 0x0000000800748947 */ /* 0x000fea0003800000 */
[----:B------:R-:W-:Y:S01]  /*4630*/  ISETP.GT.AND P3, PT, R2, RZ, PT ;  /* 0x000000ff0200720c */ /* 0x000fe20003f64270 */
[--C-:B0-----:R-:W-:Y:S01]  /*4640*/  HADD2.F32 R117, -RZ, R8.reuse.H0_H0 ;  /* 0x20000008ff757230 */ /* 0x101fe20000004100 */
[----:B------:R-:W-:Y:S01]  /*4650*/  BSSY.RECONVERGENT B2, `(.L_x_2329) ;  /* 0x0000033000027945 */ /* 0x000fe20003800200 */
[----:B------:R-:W-:Y:S02]  /*4660*/  HADD2.F32 R133, -RZ, R8.H1_H1 ;  /* 0x30000008ff857230 */ /* 0x000fe40000004100 */
        /* <DEDUP_REMOVED lines=15> */
[----:B------:R-:W-:Y:S01]  /*4760*/  @P3 FFMA.FTZ R116, R160, R184, R185 ;  /* 0x000000b8a0743223 */ /* 0x000fe200000100b9 */
        /* <DEDUP_REMOVED lines=27> */
[----:B-----5:R-:W-:-:S03]  /*4920*/  @P3 HADD2.F32 R196, -RZ, R108.H0_H0 ;  /* 0x2000006cffc43230 */ /* 0x020fc60000004100 */
[----:B------:R-:W-:Y:S02]  /*4930*/  @P3 FMUL.FTZ R116, R117, R118 ;  /* 0x0000007675743220 */ /* 0x000fe40000410000 */
[----:B------:R-:W-:-:S03]  /*4940*/  @P3 FMUL.FTZ R119, R196, R117 ;  /* 0x00000075c4773220 */ /* 0x000fc60000410000 */
[----:B------:R-:W-:Y:S01]  /*4950*/  F2FP.F16.F32.PACK_AB R116, RZ, R116 ;  /* 0x00000074ff74723e */ /* 0x000fe200000000ff */
[----:B------:R-:W-:-:S03]  /*4960*/  FADD.FTZ R72, R72, R119 ;  /* 0x0000007748487221 */ /* 0x000fc60000010000 */
[----:B------:R-:W-:-:S07]  /*4970*/  PRMT R112, R116, 0x7610, R112 ;  /* 0x0000761074707816 */ /* 0x000fce0000000070 */
.L_x_2330:
[----:B------:R-:W-:Y:S05]  /*4980*/  BSYNC.RECONVERGENT B2 ;  /* 0x0000000000027941 */ /* 0x000fea0003800200 */
.L_x_2329:
[----:B------:R-:W-:Y:S04]  /*4990*/  BSSY.RECONVERGENT B2, `(.L_x_2331) ;  /* 0x000000d000027945 */ /* 0x000fe80003800200 */
[----:B------:R-:W-:Y:S05]  /*49a0*/  @!P2 BRA `(.L_x_2332) ;  /* 0x00000000002ca947 */ /* 0x000fea0003800000 */
[----:B------:R-:W-:Y:S01]  /*49b0*/  LOP3.LUT P3, RZ, R122, 0xff00, RZ, 0xc0, !PT ;  /* 0x0000ff007aff7812 */ /* 0x000fe2000786c0ff */
[----:B------:R-:W-:Y:S01]  /*49c0*/  FMUL.FTZ R133, R133, UR13 ;  /* 0x0000000d85857c20 */ /* 0x000fe20008410000 */
[----:B------:R-:W-:-:S03]  /*49d0*/  CS2R R116, SRZ ;  /* 0x0000000000747805 */ /* 0x000fc6000001ff00 */
[----:B------:R-:W-:-:S08]  /*49e0*/  FMUL.FTZ R133, R133, UR12 ;  /* 0x0000000c85857c20 */ /* 0x000fd00008410000 */
[----:B------:R-:W-:Y:S02]  /*49f0*/  @P3 HADD2.F32 R118, -RZ, R20.H1_H1 ;  /* 0x30000014ff763230 */ /* 0x000fe40000004100 */
[----:B-----5:R-:W-:-:S03]  /*4a00*/  @P3 HADD2.F32 R196, -RZ, R108.H1_H1 ;  /* 0x3000006cffc43230 */ /* 0x020fc60000004100 */
[----:B------:R-:W-:Y:S02]  /*4a10*/  @P3 FMUL.FTZ R117, R133, R118 ;  /* 0x0000007685753220 */ /* 0x000fe40000410000 */
[----:B------:R-:W-:-:S03]  /*4a20*/  @P3 FMUL.FTZ R116, R196, R133 ;  /* 0x00000085c4743220 */ /* 0x000fc60000410000 */
[----:B------:R-:W-:Y:S01]  /*4a30*/  F2FP.F16.F32.PACK_AB R117, RZ, R117 ;  /* 0x00000075ff75723e */ /* 0x000fe200000000ff */
[----:B------:R-:W-:-:S03]  /*4a40*/  FADD.FTZ R73, R73, R116 ;  /* 0x0000007449497221 */ /* 0x000fc60000010000 */
[----:B------:R-:W-:-:S07]  /*4a50*/  PRMT R112, R112, 0x5410, R117 ;  /* 0x0000541070707816 */ /* 0x000fce0000000075 */
.L_x_2332:
[----:B------:R-:W-:Y:S05]  /*4a60*/  BSYNC.RECONVERGENT B2 ;  /* 0x0000000000027941 */ /* 0x000fea0003800200 */
.L_x_2331:
[----:B------:R-:W-:Y:S04]  /*4a70*/  BSSY.RECONVERGENT B2, `(.L_x_2333) ;  /* 0x000000d000027945 */ /* 0x000fe80003800200 */
[----:B------:R-:W-:Y:S05]  /*4a80*/  @!P2 BRA `(.L_x_2334) ;  /* 0x00000000002ca947 */ /* 0x000fea0003800000 */
[----:B------:R-:W-:Y:S01]  /*4a90*/  LOP3.LUT P3, RZ, R122, 0xff0000, RZ, 0xc0, !PT ;  /* 0x00ff00007aff7812 */ /* 0x000fe2000786c0ff */
[----:B------:R-:W-:Y:S01]  /*4aa0*/  FMUL.FTZ R187, R187, UR13 ;  /* 0x0000000dbbbb7c20 */ /* 0x000fe20008410000 */
[----:B------:R-:W-:-:S03]  /*4ab0*/  CS2R R116, SRZ ;  /* 0x0000000000747805 */ /* 0x000fc6000001ff00 */
        /* <DEDUP_REMOVED lines=8> */
.L_x_2334:
[----:B------:R-:W-:Y:S05]  /*4b40*/  BSYNC.RECONVERGENT B2 ;  /* 0x0000000000027941 */ /* 0x000fea0003800200 */
.L_x_2333:
        /* <DEDUP_REMOVED lines=13> */
.L_x_2336:
[----:B------:R-:W-:Y:S05]  /*4c20*/  BSYNC.RECONVERGENT B2 ;  /* 0x0000000000027941 */ /* 0x000fea0003800200 */
.L_x_2335:
        /* <DEDUP_REMOVED lines=13> */
.L_x_2338:
[----:B------:R-:W-:Y:S05]  /*4d00*/  BSYNC.RECONVERGENT B2 ;  /* 0x0000000000027941 */ /* 0x000fea0003800200 */
.L_x_2337:
        /* <DEDUP_REMOVED lines=13> */
.L_x_2340:
[----:B------:R-:W-:Y:S05]  /*4de0*/  BSYNC.RECONVERGENT B2 ;  /* 0x0000000000027941 */ /* 0x000fea0003800200 */
.L_x_2339:
        /* <DEDUP_REMOVED lines=14> */
.L_x_2342:
[----:B------:R-:W-:Y:S05]  /*4ed0*/  BSYNC.RECONVERGENT B2 ;  /* 0x0000000000027941 */ /* 0x000fea0003800200 */
.L_x_2341:
        /* <DEDUP_REMOVED lines=11> */
[----:B-----5:R-:W-:-:S03]  /*4f90*/  @P3 HADD2.F32 R125, -RZ, R111.H1_H1 ;  /* 0x3000006fff7d3230 */ /* 0x020fc60000004100 */
[----:B------:R-:W-:Y:S02]  /*4fa0*/  @P3 FMUL.FTZ R123, R134, R133 ;  /* 0x00000085867b3220 */ /* 0x000fe40000410000 */
[----:B------:R-:W-:-:S03]  /*4fb0*/  @P3 FMUL.FTZ R122, R125, R134 ;  /* 0x000000867d7a3220 */ /* 0x000fc60000410000 */
[----:B------:R-:W-:Y:S01]  /*4fc0*/  F2FP.F16.F32.PACK_AB R123, RZ, R123 ;  /* 0x0000007bff7b723e */ /* 0x000fe200000000ff */
[----:B------:R-:W-:-:S03]  /*4fd0*/  FADD.FTZ R71, R71, R122 ;  /* 0x0000007a47477221 */ /* 0x000fc60000010000 */
[----:B------:R-:W-:Y:S01]  /*4fe0*/  PRMT R115, R115, 0x5410, R123 ;  /* 0x0000541073737816 */ /* 0x000fe2000000007b */
[----:B------:R-:W-:Y:S06]  /*4ff0*/  BRA `(.L_x_2343) ;  /* 0x0000001c00507947 */ /* 0x000fec0003800000 */
.L_x_2328:
[----:B------:R-:W-:Y:S01]  /*5000*/  BSSY.RECONVERGENT B2, `(.L_x_2344) ;  /* 0x0000013000027945 */ /* 0x000fe20003800200 */
[----:B------:R-:W-:-:S03]  /*5010*/  ISETP.GT.AND P4, PT, R2, RZ, PT ;  /* 0x000000ff0200720c */ /* 0x000fc60003f84270 */
[----:B------:R-:W-:Y:S10]  /*5020*/  @!P2 BRA `(.L_x_2345) ;  /* 0x000000000040a947 */ /* 0x000ff40003800000 */
[----:B------:R-:W-:Y:S01]  /*5030*/  @P4 FFMA.FTZ R133, R145, R184, R185 ;  /* 0x000000b891854223 */ /* 0x000fe200000100b9 */
[----:B------:R-:W-:Y:S01]  /*5040*/  LOP3.LUT P3, RZ, R122, 0xff, RZ, 0xc0, !PT ;  /* 0x000000ff7aff7812 */ /* 0x000fe2000786c0ff */
[----:B------:R-:W-:Y:S02]  /*5050*/  HADD2.F32 R125, -RZ, R8.H0_H0 ;  /* 0x20000008ff7d7230 */ /* 0x000fe40000004100 */
[----:B------:R-:W-:Y:S02]  /*5060*/  HFMA2 R134, -RZ, RZ, 0, 0 ;  /* 0x00000000ff867431 */ /* 0x000fe400000001ff */
[----:B------:R-:W-:-:S04]  /*5070*/  @P4 FADD.FTZ R133, R148, -R133 ;  /* 0x8000008594854221 */ /* 0x000fc80000010000 */
[----:B------:R-:W-:Y:S01]  /*5080*/  @P4 FFMA.FTZ R125, R126, R133, R125 ;  /* 0x000000857e7d4223 */ /* 0x000fe2000001007d */
[----:B------:R-:W-:-:S03]  /*5090*/  MOV R133, RZ ;  /* 0x000000ff00857202 */ /* 0x000fc60000000f00 */
[----:B------:R-:W-:Y:S01]  /*50a0*/  FMUL.FTZ R125, R125, UR13 ;  /* 0x0000000d7d7d7c20 */ /* 0x000fe20008410000 */
[----:B0-----:R-:W-:-:S03]  /*50b0*/  @P3 HADD2.F32 R188, -RZ, R20.H0_H0 ;  /* 0x20000014ffbc3230 */ /* 0x001fc60000004100 */
[----:B------:R-:W-:Y:S01]  /*50c0*/  FMUL.FTZ R125, R125, UR12 ;  /* 0x0000000c7d7d7c20 */ /* 0x000fe20008410000 */
[----:B-----5:R-:W-:-:S03]  /*50d0*/  @P3 HADD2.F32 R186, -RZ, R108.H0_H0 ;  /* 0x2000006cffba3230 */ /* 0x020fc60000004100 */
[-C--:B------:R-:W-:Y:S02]  /*50e0*/  @P3 FMUL.FTZ R134, R188, R125.reuse ;  /* 0x0000007dbc863220 */ /* 0x080fe40000410000 */
[----:B------:R-:W-:-:S03]  /*50f0*/  @P3 FMUL.FTZ R133, R186, R125 ;  /* 0x0000007dba853220 */ /* 0x000fc60000410000 */
[----:B------:R-:W-:Y:S01]  /*5100*/  F2FP.F16.F32.PACK_AB R134, RZ, R134 ;  /* 0x00000086ff86723e */ /* 0x000fe200000000ff */
[----:B------:R-:W-:-:S03]  /*5110*/  FADD.FTZ R72, R72, R133 ;  /* 0x0000008548487221 */ /* 0x000fc60000010000 */
[----:B------:R-:W-:-:S07]  /*5120*/  PRMT R112, R134, 0x7610, R112 ;  /* 0x0000761086707816 */ /* 0x000fce0000000070 */
.L_x_2345:
[----:B------:R-:W-:Y:S05]  /*5130*/  BSYNC.RECONVERGENT B2 ;  /* 0x0000000000027941 */ /* 0x000fea0003800200 */
.L_x_2344:
[----:B------:R-:W-:Y:S04]  /*5140*/  BSSY.RECONVERGENT B2, `(.L_x_2346) ;  /* 0x0000012000027945 */ /* 0x000fe80003800200 */
[----:B------:R-:W-:Y:S05]  /*5150*/  @!P2 BRA `(.L_x_2347) ;  /* 0x000000000040a947 */ /* 0x000fea0003800000 */
[----:B------:R-:W-:Y:S01]  /*5160*/  @P4 FFMA.FTZ R134, R150, R184, R185 ;  /* 0x000000b896864223 */ /* 0x000fe200000100b9 */
[----:B------:R-:W-:Y:S01]  /*5170*/  LOP3.LUT P3, RZ, R122, 0xff00, RZ, 0xc0, !PT ;  /* 0x0000ff007aff7812 */ /* 0x000fe2000786c0ff */
[----:B------:R-:W-:Y:S02]  /*5180*/  HADD2.F32 R125, -RZ, R8.H1_H1 ;  /* 0x30000008ff7d7230 */ /* 0x000fe40000004100 */
[----:B------:R-:W-:Y:S02]  /*5190*/  HFMA2 R133, -RZ, RZ, 0, 0 ;  /* 0x00000000ff857431 */ /* 0x000fe400000001ff */
[----:B------:R-:W-:-:S04]  /*51a0*/  @P4 FADD.FTZ R134, R147, -R134 ;  /* 0x8000008693864221 */ /* 0x000fc80000010000 */
[----:B------:R-:W-:Y:S01]  /*51b0*/  @P4 FFMA.FTZ R125, R126, R134, R125 ;  /* 0x000000867e7d4223 */ /* 0x000fe2000001007d */
[----:B------:R-:W-:-:S03]  /*51c0*/  MOV R134, RZ ;  /* 0x000000ff00867202 */ /* 0x000fc60000000f00 */
[----:B------:R-:W-:Y:S01]  /*51d0*/  FMUL.FTZ R125, R125, UR13 ;  /* 0x0000000d7d7d7c20 */ /* 0x000fe20008410000 */
[----:B0-----:R-:W-:-:S03]  /*51e0*/  @P3 HADD2.F32 R188, -RZ, R20.H1_H1 ;  /* 0x30000014ffbc3230 */ /* 0x001fc60000004100 */
[----:B------:R-:W-:Y:S01]  /*51f0*/  FMUL.FTZ R125, R125, UR12 ;  /* 0x0000000c7d7d7c20 */ /* 0x000fe20008410000 */
[----:B-----5:R-:W-:-:S03]  /*5200*/  @P3 HADD2.F32 R186, -RZ, R108.H1_H1 ;  /* 0x3000006cffba3230 */ /* 0x020fc60000004100 */
[-C--:B------:R-:W-:Y:S02]  /*5210*/  @P3 FMUL.FTZ R133, R188, R125.reuse ;  /* 0x0000007dbc853220 */ /* 0x080fe40000410000 */
[----:B------:R-:W-:-:S03]  /*5220*/  @P3 FMUL.FTZ R134, R186, R125 ;  /* 0x0000007dba863220 */ /* 0x000fc60000410000 */
[----:B------:R-:W-:Y:S01]  /*5230*/  F2FP.F16.F32.PACK_AB R133, RZ, R133 ;  /* 0x00000085ff85723e */ /* 0x000fe200000000ff */
[----:B------:R-:W-:-:S03]  /*5240*/  FADD.FTZ R73, R73, R134 ;  /* 0x0000008649497221 */ /* 0x000fc60000010000 */
[----:B------:R-:W-:-:S07]  /*5250*/  PRMT R112, R112, 0x5410, R133 ;  /* 0x0000541070707816 */ /* 0x000fce0000000085 */
.L_x_2347:
[----:B------:R-:W-:Y:S05]  /*5260*/  BSYNC.RECONVERGENT B2 ;  /* 0x0000000000027941 */ /* 0x000fea0003800200 */
.L_x_2346:
[----:B------:R-:W-:Y:S04]  /*5270*/  BSSY.RECONVERGENT B2, `(.L_x_2348) ;  /* 0x0000012000027945 */ /* 0x000fe80003800200 */
[----:B------:R-:W-:Y:S05]  /*5280*/  @!P2 BRA `(.L_x_2349) ;  /* 0x000000000040a947 */ /* 0x000fea0003800000 */
        /* <DEDUP_REMOVED lines=16> */
.L_x_2349:
[----:B------:R-:W-:Y:S05]  /*5390*/  BSYNC.RECONVERGENT B2 ;  /* 0x0000000000027941 */ /* 0x000fea0003800200 */
.L_x_2348:
        /* <DEDUP_REMOVED lines=18> */
.L_x_2351:
[----:B------:R-:W-:Y:S05]  /*54c0*/  BSYNC.RECONVERGENT B2 ;  /* 0x0000000000027941 */ /* 0x000fea0003800200 */
.L_x_2350:
        /* <DEDUP_REMOVED lines=18> */
.L_x_2353:
[----:B------:R-:W-:Y:S05]  /*55f0*/  BSYNC.RECONVERGENT B2 ;  /* 0x0000000000027941 */ /* 0x000fea0003800200 */
.L_x_2352:
        /* <DEDUP_REMOVED lines=18> */
.L_x_2355:
[----:B------:R-:W-:Y:S05]  /*5720*/  BSYNC.RECONVERGENT B2 ;  /* 0x0000000000027941 */ /* 0x000fea0003800200 */
.L_x_2354:
        /* <DEDUP_REMOVED lines=18> */
.L_x_2357:
[----:B------:R-:W-:Y:S05]  /*5850*/  BSYNC.RECONVERGENT B2 ;  /* 0x0000000000027941 */ /* 0x000fea0003800200 */
.L_x_2356:
[----:B------:R-:W-:Y:S05]  /*5860*/  @!P2 BRA `(.L_x_2343) ;  /* 0x000000140034a947 */ /* 0x000fea0003800000 */
[----:B------:R-:W-:Y:S01]  /*5870*/  ISETP.GE.U32.AND P3, PT, R122, RZ, PT ;  /* 0x000000ff7a00720c */ /* 0x000fe20003f66070 */
        /* <DEDUP_REMOVED lines=8> */
[----:B0-----:R-:W-:Y:S02]  /*5900*/  @P3 HADD2.F32 R186, -RZ, R23.H1_H1 ;  /* 0x30000017ffba3230 */ /* 0x001fe40000004100 */
[----:B------:R-:W-:Y:S01]  /*5910*/  FMUL.FTZ R123, R123, UR12 ;  /* 0x0000000c7b7b7c20 */ /* 0x000fe20008410000 */
[----:B-----5:R-:W-:-:S03]  /*5920*/  @P3 HADD2.F32 R134, -RZ, R111.H1_H1 ;  /* 0x3000006fff863230 */ /* 0x020fc60000004100 */
[-C--:B------:R-:W-:Y:S02]  /*5930*/  @P3 FMUL.FTZ R125, R186, R123.reuse ;  /* 0x0000007bba7d3220 */ /* 0x080fe40000410000 */
[----:B------:R-:W-:-:S03]  /*5940*/  @P3 FMUL.FTZ R122, R134, R123 ;  /* 0x0000007b867a3220 */ /* 0x000fc60000410000 */
[----:B------:R-:W-:Y:S01]  /*5950*/  F2FP.F16.F32.PACK_AB R125, RZ, R125 ;  /* 0x0000007dff7d723e */ /* 0x000fe200000000ff */
[----:B------:R-:W-:-:S03]  /*5960*/  FADD.FTZ R71, R71, R122 ;  /* 0x0000007a47477221 */ /* 0x000fc60000010000 */
[----:B------:R-:W-:Y:S01]  /*5970*/  PRMT R115, R115, 0x5410, R125 ;  /* 0x0000541073737816 */ /* 0x000fe2000000007d */
[----:B------:R-:W-:Y:S06]  /*5980*/  BRA `(.L_x_2343) ;  /* 0x0000001000ec7947 */ /* 0x000fec0003800000 */
.L_x_2327:
        /* <DEDUP_REMOVED lines=20> */
[-C--:B------:R-:W-:Y:S02]  /*5ad0*/  @P4 FMUL.FTZ R118, R187, R116.reuse ;  /* 0x00000074bb764220 */ /* 0x080fe40000410000 */
[----:B------:R-:W-:-:S03]  /*5ae0*/  @P4 FMUL.FTZ R117, R133, R116 ;  /* 0x0000007485754220 */ /* 0x000fc60000410000 */
[----:B------:R-:W-:Y:S01]  /*5af0*/  F2FP.F16.F32.PACK_AB R118, RZ, R118 ;  /* 0x00000076ff76723e */ /* 0x000fe200000000ff */
[----:B------:R-:W-:-:S03]  /*5b00*/  FADD.FTZ R72, R72, R117 ;  /* 0x0000007548487221 */ /* 0x000fc60000010000 */
[----:B------:R-:W-:-:S07]  /*5b10*/  PRMT R112, R118, 0x7610, R112 ;  /* 0x0000761076707816 */ /* 0x000fce0000000070 */
.L_x_2360:
[----:B------:R-:W-:Y:S05]  /*5b20*/  BSYNC.RECONVERGENT B2 ;  /* 0x0000000000027941 */ /* 0x000fea0003800200 */
.L_x_2359:
[----:B------:R-:W-:Y:S01]  /*5b30*/  BSSY.RECONVERGENT B2, `(.L_x_2361) ;  /* 0x0000011000027945 */ /* 0x000fe20003800200 */
[----:B------:R-:W-:Y:S01]  /*5b40*/  F2FP.F16.F32.PACK_AB R116, RZ, R125 ;  /* 0x0000007dff74723e */ /* 0x000fe200000000ff */
[----:B------:R-:W-:Y:S01]  /*5b50*/  FFMA.FTZ R188, R158, R184, R185 ;  /* 0x000000b89ebc7223 */ /* 0x000fe200000100b9 */
[----:B------:R-:W-:Y:S01]  /*5b60*/  FMUL.FTZ R125, R126, R189 ;  /* 0x000000bd7e7d7220 */ /* 0x000fe20000410000 */
[----:B------:R-:W-:Y:S01]  /*5b70*/  FSEL R133, R119, RZ, P3 ;  /* 0x000000ff77857208 */ /* 0x000fe20001800000 */
[----:B------:R-:W-:Y:S06]  /*5b80*/  @!P2 BRA `(.L_x_2362) ;  /* 0x00000000002ca947 */ /* 0x000fec0003800000 */
[----:B------:R-:W-:Y:S01]  /*5b90*/  LOP3.LUT P4, RZ, R122, 0xff00, RZ, 0xc0, !PT ;  /* 0x0000ff007aff7812 */ /* 0x000fe2000788c0ff */
[----:B------:R-:W-:Y:S01]  /*5ba0*/  FMUL.FTZ R117, R133, UR13 ;  /* 0x0000000d85757c20 */ /* 0x000fe20008410000 */
[----:B------:R-:W-:-:S03]  /*5bb0*/  CS2R R118, SRZ ;  /* 0x0000000000767805 */ /* 0x000fc6000001ff00 */
[----:B------:R-:W-:-:S08]  /*5bc0*/  FMUL.FTZ R117, R117, UR12 ;  /* 0x0000000c75757c20 */ /* 0x000fd00008410000 */
[----:B------:R-:W-:Y:S02]  /*5bd0*/  @P4 HADD2.F32 R186, -RZ, R20.H1_H1 ;  /* 0x30000014ffba4230 */ /* 0x000fe40000004100 */
[----:B-----5:R-:W-:-:S03]  /*5be0*/  @P4 HADD2.F32 R134, -RZ, R108.H1_H1 ;  /* 0x3000006cff864230 */ /* 0x020fc60000004100 */
[-C--:B------:R-:W-:Y:S02]  /*5bf0*/  @P4 FMUL.FTZ R119, R186, R117.reuse ;  /* 0x00000075ba774220 */ /* 0x080fe40000410000 */
[----:B------:R-:W-:-:S03]  /*5c00*/  @P4 FMUL.FTZ R118, R134, R117 ;  /* 0x0000007586764220 */ /* 0x000fc60000410000 */
[----:B------:R-:W-:Y:S01]  /*5c10*/  F2FP.F16.F32.PACK_AB R119, RZ, R119 ;  /* 0x00000077ff77723e */ /* 0x000fe200000000ff */
[----:B------:R-:W-:-:S03]  /*5c20*/  FADD.FTZ R73, R73, R118 ;  /* 0x0000007649497221 */ /* 0x000fc60000010000 */
[----:B------:R-:W-:-:S07]  /*5c30*/  PRMT R112, R112, 0x5410, R119 ;  /* 0x0000541070707816 */ /* 0x000fce0000000077 */
.L_x_2362:
[----:B------:R-:W-:Y:S05]  /*5c40*/  BSYNC.RECONVERGENT B2 ;  /* 0x0000000000027941 */ /* 0x000fea0003800200 */
.L_x_2361:
[----:B------:R-:W-:Y:S01]  /*5c50*/  BSSY.RECONVERGENT B2, `(.L_x_2363) ;  /* 0x0000011000027945 */ /* 0x000fe20003800200 */
[----:B------:R-:W-:Y:S01]  /*5c60*/  F2FP.F16.F32.PACK_AB R186, RZ, R133 ;  /* 0x00000085ffba723e */ /* 0x000fe200000000ff */
        /* <DEDUP_REMOVED lines=15> */
.L_x_2364:
[----:B------:R-:W-:Y:S05]  /*5d60*/  BSYNC.RECONVERGENT B2 ;  /* 0x0000000000027941 */ /* 0x000fea0003800200 */
.L_x_2363:
[----:B------:R-:W-:Y:S01]  /*5d70*/  F2FP.F16.F32.PACK_AB R187, RZ, R125 ;  /* 0x0000007dffbb723e */ /* 0x000fe200000000ff */
[----:B------:R-:W-:Y:S01]  /*5d80*/  FMUL.FTZ R117, R126, R133 ;  /* 0x000000857e757220 */ /* 0x000fe20000410000 */
[-C--:B------:R-:W-:Y:S01]  /*5d90*/  FFMA.FTZ R118, R160, R184.reuse, R185 ;  /* 0x000000b8a0767223 */ /* 0x080fe200000100b9 */
        /* <DEDUP_REMOVED lines=19> */
.L_x_2366:
[----:B------:R-:W-:Y:S05]  /*5ed0*/  BSYNC.RECONVERGENT B2 ;  /* 0x0000000000027941 */ /* 0x000fea0003800200 */
.L_x_2365:
[----:B------:R-:W-:Y:S01]  /*5ee0*/  BSSY.RECONVERGENT B2, `(.L_x_2367) ;  /* 0x0000012000027945 */ /* 0x000fe20003800200 */
[----:B------:R-:W-:Y:S01]  /*5ef0*/  F2FP.F16.F32.PACK_AB R188, RZ, R133 ;  /* 0x00000085ffbc723e */ /* 0x000fe200000000ff */
        /* <DEDUP_REMOVED lines=16> */
.L_x_2368:
[----:B------:R-:W-:Y:S05]  /*6000*/  BSYNC.RECONVERGENT B2 ;  /* 0x0000000000027941 */ /* 0x000fea0003800200 */
.L_x_2367:
[----:B------:R-:W-:Y:S01]  /*6010*/  BSSY.RECONVERGENT B2, `(.L_x_2369) ;  /* 0x0000011000027945 */ /* 0x000fe20003800200 */
[----:B------:R-:W-:Y:S01]  /*6020*/  F2FP.F16.F32.PACK_AB R189, RZ, R125 ;  /* 0x0000007dffbd723e */ /* 0x000fe200000000ff */
[C---:B------:R-:W-:Y:S01]  /*6030*/  FMUL.FTZ R125, R126.reuse, R191 ;  /* 0x000000bf7e7d7220 */ /* 0x040fe20000410000 */
        /* <DEDUP_REMOVED lines=14> */
.L_x_2370:
[----:B------:R-:W-:Y:S05]  /*6120*/  BSYNC.RECONVERGENT B2 ;  /* 0x0000000000027941 */ /* 0x000fea0003800200 */
.L_x_2369:
[----:B------:R-:W-:Y:S01]  /*6130*/  BSSY.RECONVERGENT B2, `(.L_x_2371) ;  /* 0x0000010000027945 */ /* 0x000fe20003800200 */
[----:B------:R-:W-:Y:S02]  /*6140*/  F2FP.F16.F32.PACK_AB R133, RZ, R133 ;  /* 0x00000085ff85723e */ /* 0x000fe400000000ff */
[----:B------:R-:W-:Y:S02]  /*6150*/  FSEL R134, R134, RZ, P3 ;  /* 0x000000ff86867208 */ /* 0x000fe40001800000 */
        /* <DEDUP_REMOVED lines=13> */
.L_x_2372:
[----:B------:R-:W-:Y:S05]  /*6230*/  BSYNC.RECONVERGENT B2 ;  /* 0x0000000000027941 */ /* 0x000fea0003800200 */
.L_x_2371:
        /* <DEDUP_REMOVED lines=12> */
[-C--:B------:R-:W-:Y:S02]  /*6300*/  @P3 FMUL.FTZ R123, R186, R125.reuse ;  /* 0x0000007dba7b3220 */ /* 0x080fe40000410000 */
[----:B------:R-:W-:-:S03]  /*6310*/  @P3 FMUL.FTZ R122, R134, R125 ;  /* 0x0000007d867a3220 */ /* 0x000fc60000410000 */
[----:B------:R-:W-:Y:S01]  /*6320*/  F2FP.F16.F32.PACK_AB R123, RZ, R123 ;  /* 0x0000007bff7b723e */ /* 0x000fe200000000ff */
[----:B------:R-:W-:-:S03]  /*6330*/  FADD.FTZ R71, R71, R122 ;  /* 0x0000007a47477221 */ /* 0x000fc60000010000 */
[----:B------:R-:W-:Y:S01]  /*6340*/  PRMT R115, R115, 0x5410, R123 ;  /* 0x0000541073737816 */ /* 0x000fe2000000007b */
[----:B------:R-:W-:Y:S06]  /*6350*/  BRA `(.L_x_2343) ;  /* 0x0000000800787947 */ /* 0x000fec0003800000 */
.L_x_2358:
        /* <DEDUP_REMOVED lines=9> */
[----:B------:R-:W-:Y:S01]  /*63f0*/  FSEL R125, R125, RZ, P3 ;  /* 0x000000ff7d7d7208 */ /* 0x000fe20001800000 */
[----:B0-----:R-:W-:Y:S02]  /*6400*/  @P4 HADD2.F32 R188, -RZ, R20.H0_H0 ;  /* 0x20000014ffbc4230 */ /* 0x001fe40000004100 */
[----:B-----5:R-:W-:Y:S02]  /*6410*/  @P4 HADD2.F32 R186, -RZ, R108.H0_H0 ;  /* 0x2000006cffba4230 */ /* 0x020fe40000004100 */
[----:B------:R-:W-:-:S04]  /*6420*/  FMUL.FTZ R125, R125, UR13 ;  /* 0x0000000d7d7d7c20 */ /* 0x000fc80008410000 */
[----:B------:R-:W-:-:S04]  /*6430*/  FMUL.FTZ R125, R125, UR12 ;  /* 0x0000000c7d7d7c20 */ /* 0x000fc80008410000 */
[-C--:B------:R-:W-:Y:S01]  /*6440*/  @P4 FMUL.FTZ R134, R188, R125.reuse ;  /* 0x0000007dbc864220 */ /* 0x080fe20000410000 */
[----:B------:R-:W-:-:S04]  /*6450*/  @P4 FMUL.FTZ R133, R186, R125 ;  /* 0x0000007dba854220 */ /* 0x000fc80000410000 */
[----:B------:R-:W-:Y:S01]  /*6460*/  F2FP.F16.F32.PACK_AB R134, RZ, R134 ;  /* 0x00000086ff86723e */ /* 0x000fe200000000ff */
[----:B------:R-:W-:-:S03]  /*6470*/  FADD.FTZ R72, R72, R133 ;  /* 0x0000008548487221 */ /* 0x000fc60000010000 */
[----:B------:R-:W-:-:S07]  /*6480*/  PRMT R112, R134, 0x7610, R112 ;  /* 0x0000761086707816 */ /* 0x000fce0000000070 */
.L_x_2374:
[----:B------:R-:W-:Y:S05]  /*6490*/  BSYNC.RECONVERGENT B2 ;  /* 0x0000000000027941 */ /* 0x000fea0003800200 */
.L_x_2373:
        /* <DEDUP_REMOVED lines=10> */
[----:B0-----:R-:W-:Y:S02]  /*6540*/  @P4 HADD2.F32 R188, -RZ, R20.H1_H1 ;  /* 0x30000014ffbc4230 */ /* 0x001fe40000004100 */
[----:B-----5:R-:W-:Y:S02]  /*6550*/  @P4 HADD2.F32 R186, -RZ, R108.H1_H1 ;  /* 0x3000006cffba4230 */ /* 0x020fe40000004100 */
[----:B------:R-:W-:-:S04]  /*6560*/  FMUL.FTZ R125, R125, UR13 ;  /* 0x0000000d7d7d7c20 */ /* 0x000fc80008410000 */
[----:B------:R-:W-:-:S04]  /*6570*/  FMUL.FTZ R125, R125, UR12 ;  /* 0x0000000c7d7d7c20 */ /* 0x000fc80008410000 */
[-C--:B------:R-:W-:Y:S01]  /*6580*/  @P4 FMUL.FTZ R133, R188, R125.reuse ;  /* 0x0000007dbc854220 */ /* 0x080fe20000410000 */
[----:B------:R-:W-:-:S04]  /*6590*/  @P4 FMUL.FTZ R134, R186, R125 ;  /* 0x0000007dba864220 */ /* 0x000fc80000410000 */
[----:B------:R-:W-:Y:S01]  /*65a0*/  F2FP.F16.F32.PACK_AB R133, RZ, R133 ;  /* 0x00000085ff85723e */ /* 0x000fe200000000ff */
[----:B------:R-:W-:-:S03]  /*65b0*/  FADD.FTZ R73, R73, R134 ;  /* 0x0000008649497221 */ /* 0x000fc60000010000 */
[----:B------:R-:W-:-:S07]  /*65c0*/  PRMT R112, R112, 0x5410, R133 ;  /* 0x0000541070707816 */ /* 0x000fce0000000085 */
.L_x_2376:
[----:B------:R-:W-:Y:S05]  /*65d0*/  BSYNC.RECONVERGENT B2 ;  /* 0x0000000000027941 */ /* 0x000fea0003800200 */
.L_x_2375:
        /* <DEDUP_REMOVED lines=19> */
.L_x_2378:
[----:B------:R-:W-:Y:S05]  /*6710*/  BSYNC.RECONVERGENT B2 ;  /* 0x0000000000027941 */ /* 0x000fea0003800200 */
.L_x_2377:
        /* <DEDUP_REMOVED lines=19> */
.L_x_2380:
[----:B------:R-:W-:Y:S05]  /*6850*/  BSYNC.RECONVERGENT B2 ;  /* 0x0000000000027941 */ /* 0x000fea0003800200 */
.L_x_2379:
        /* <DEDUP_REMOVED lines=19> */
.L_x_2382:
[----:B------:R-:W-:Y:S05]  /*6990*/  BSYNC.RECONVERGENT B2 ;  /* 0x0000000000027941 */ /* 0x000fea0003800200 */
.L_x_2381:
        /* <DEDUP_REMOVED lines=19> */
.L_x_2384:
[----:B------:R-:W-:Y:S05]  /*6ad0*/  BSYNC.RECONVERGENT B2 ;  /* 0x0000000000027941 */ /* 0x000fea0003800200 */
.L_x_2383:
        /* <DEDUP_REMOVED lines=19> */
.L_x_2386:
[----:B------:R-:W-:Y:S05]  /*6c10*/  BSYNC.RECONVERGENT B2 ;  /* 0x0000000000027941 */ /* 0x000fea0003800200 */
.L_x_2385:
[----:B------:R-:W-:Y:S05]  /*6c20*/  @!P2 BRA `(.L_x_2343) ;  /* 0x000000000044a947 */ /* 0x000fea0003800000 */
[----:B------:R-:W-:Y:S01]  /*6c30*/  FFMA.FTZ R134, R166, R184, R185 ;  /* 0x000000b8a6867223 */ /* 0x000fe200000100b9 */
[----:B------:R-:W-:Y:S02]  /*6c40*/  ISETP.GE.U32.AND P3, PT, R122, RZ, PT ;  /* 0x000000ff7a00720c */ /* 0x000fe40003f66070 */
[----:B------:R-:W-:Y:S01]  /*6c50*/  ISETP.GT.AND P4, PT, R2, RZ, PT ;  /* 0x000000ff0200720c */ /* 0x000fe20003f84270 */
[----:B------:R-:W-:Y:S01]  /*6c60*/  FADD.FTZ R125, R163, -R134 ;  /* 0x80000086a37d7221 */ /* 0x000fe20000010000 */
[----:B------:R-:W-:Y:S02]  /*6c70*/  ISETP.GE.U32.AND.EX P3, PT, R123, 0x1000000, PT, P3 ;  /* 0x010000007b00780c */ /* 0x000fe40003f66130 */
[----:B------:R-:W-:Y:S01]  /*6c80*/  CS2R R122, SRZ ;  /* 0x00000000007a7805 */ /* 0x000fe2000001ff00 */
[----:B------:R-:W-:-:S05]  /*6c90*/  FMUL.FTZ R125, R126, R125 ;  /* 0x0000007d7e7d7220 */ /* 0x000fca0000410000 */
[----:B------:R-:W-:-:S05]  /*6ca0*/  FSEL R125, R125, RZ, P4 ;  /* 0x000000ff7d7d7208 */ /* 0x000fca0002000000 */
[----:B------:R-:W-:Y:S01]  /*6cb0*/  FMUL.FTZ R125, R125, UR13 ;  /* 0x0000000d7d7d7c20 */ /* 0x000fe20008410000 */
[----:B0-----:R-:W-:Y:S02]  /*6cc0*/  @P3 HADD2.F32 R186, -RZ, R23.H1_H1 ;  /* 0x30000017ffba3230 */ /* 0x001fe40000004100 */
[----:B-----5:R-:W-:Y:S02]  /*6cd0*/  @P3 HADD2.F32 R134, -RZ, R111.H1_H1 ;  /* 0x3000006fff863230 */ /* 0x020fe40000004100 */
[----:B------:R-:W-:-:S04]  /*6ce0*/  FMUL.FTZ R125, R125, UR12 ;  /* 0x0000000c7d7d7c20 */ /* 0x000fc80008410000 */
[-C--:B------:R-:W-:Y:S01]  /*6cf0*/  @P3 FMUL.FTZ R123, R186, R125.reuse ;  /* 0x0000007dba7b3220 */ /* 0x080fe20000410000 */
[----:B------:R-:W-:-:S04]  /*6d00*/  @P3 FMUL.FTZ R122, R134, R125 ;  /* 0x0000007d867a3220 */ /* 0x000fc80000410000 */
[----:B------:R-:W-:Y:S01]  /*6d10*/  F2FP.F16.F32.PACK_AB R123, RZ, R123 ;  /* 0x0000007bff7b723e */ /* 0x000fe200000000ff */
[----:B------:R-:W-:-:S03]  /*6d20*/  FADD.FTZ R71, R71, R122 ;  /* 0x0000007a47477221 */ /* 0x000fc60000010000 */
[----:B------:R-:W-:-:S07]  /*6d30*/  PRMT R115, R115, 0x5410, R123 ;  /* 0x0000541073737816 */ /* 0x000fce000000007b */
.L_x_2343:
[----:B------:R-:W-:Y:S05]  /*6d40*/  BSYNC.RECONVERGENT B1 ;  /* 0x0000000000017941 */ /* 0x000fea0003800200 */
.L_x_2326:
[----:B------:R-:W1:Y:S01]  /*6d50*/  @P0 LDC.64 R122, c[0x0][0x478] ;  /* 0x00011e00ff7a0b82 */ /* 0x000e620000000a00 */
[----:B------:R-:W-:Y:S01]  /*6d60*/  @P0 IADD3 R125, PT, PT, R183, 0x20, RZ ;  /* 0x00000020b77d0810 */ /* 0x000fe20007ffe0ff */
[----:B------:R-:W-:Y:S01]  /*6d70*/  BSSY.RECONVERGENT B1, `(.L_x_2387) ;  /* 0x000000b000017945 */ /* 0x000fe20003800200 */
[----:B------:R-:W-:-:S05]  /*6d80*/  IADD3 R127, PT, PT, R127, 0x40, RZ ;  /* 0x000000407f7f7810 */ /* 0x000fca0007ffe0ff */
[----:B0-----:R-:W0:Y:S01]  /*6d90*/  @P2 LDC.64 R186, c[0x0][0x468] ;  /* 0x00011a00ffba2b82 */ /* 0x001e220000000a00 */
[----:B-1----:R-:W-:-:S05]  /*6da0*/  @P0 IMAD.WIDE.U32 R122, R125, 0x10, R122 ;  /* 0x000000107d7a0825 */ /* 0x002fca00078e007a */
[----:B------:R1:W-:Y:S01]  /*6db0*/  @P0 STG.E.128 desc[UR6][R122.64], R116 ;  /* 0x000000747a000986 */ /* 0x0003e2000c101d06 */
[----:B0-----:R-:W-:-:S05]  /*6dc0*/  @P2 IMAD.WIDE.U32 R124, R124, 0x10, R186 ;  /* 0x000000107c7c2825 */ /* 0x001fca00078e00ba */
[----:B------:R1:W-:Y:S01]  /*6dd0*/  @P2 STG.E.128 desc[UR6][R124.64], R112 ;  /* 0x000000707c002986 */ /* 0x0003e2000c101d06 */
[----:B------:R-:W-:Y:S05]  /*6de0*/  @!P2 BRA `(.L_x_2388) ;  /* 0x00000000000ca947 */ /* 0x000fea0003800000 */
[----:B-----5:R-:W0:Y:S02]  /*6df0*/  LDC.64 R108, c[0x0][0x390] ;  /* 0x0000e400ff6c7b82 */ /* 0x020e240000000a00 */
[----:B0-----:R-:W-:-:S06]  /*6e00*/  IMAD.WIDE.U32 R108, R127, 0x10, R108 ;  /* 0x000000107f6c7825 */ /* 0x001fcc00078e006c */
[----:B------:R-:W5:Y:S02]  /*6e10*/  LDG.E.128 R108, desc[UR6][R108.64] ;  /* 0x000000066c6c7981 */ /* 0x000f64000c1e1d00 */
.L_x_2388:
[----:B------:R-:W-:Y:S05]  /*6e20*/  BSYNC.RECONVERGENT B1 ;  /* 0x0000000000017941 */ /* 0x000fea0003800200 */
.L_x_2387:
[----:B------:R-:W-:Y:S04]  /*6e30*/  BSSY.RECONVERGENT B1, `(.L_x_2389) ;  /* 0x0000275000017945 */ /* 0x000fe80003800200 */
[----:B------:R-:W-:Y:S05]  /*6e40*/  @!P1 BRA `(.L_x_2390) ;  /* 0x0000001000f09947 */ /* 0x000fea0003800000 */
[----:B------:R-:W-:Y:S05]  /*6e50*/  @!P0 BRA `(.L_x_2391) ;  /* 0x0000000800888947 */ /* 0x000fea0003800000 */
[----:B------:R-:W-:Y:S01]  /*6e60*/  ISETP.GT.AND P1, PT, R2, RZ, PT ;  /* 0x000000ff0200720c */ /* 0x000fe20003f24270 */
[--C-:B-1----:R-:W-:Y:S01]  /*6e70*/  HADD2.F32 R117, -RZ, R4.reuse.H0_H0 ;  /* 0x20000004ff757230 */ /* 0x102fe20000004100 */
[----:B------:R-:W-:Y:S01]  /*6e80*/  BSSY.RECONVERGENT B2, `(.L_x_2392) ;  /* 0x0000033000027945 */ /* 0x000fe20003800200 */
[----:B------:R-:W-:Y:S02]  /*6e90*/  HADD2.F32 R123, -RZ, R4.H1_H1 ;  /* 0x30000004ff7b7230 */ /* 0x000fe40000004100 */
[----:B------:R-:W-:Y:S02]  /*6ea0*/  HADD2.F32 R125, -RZ, R5.H0_H0 ;  /* 0x20000005ff7d7230 */ /* 0x000fe40000004100 */
[----:B------:R-:W-:Y:S02]  /*6eb0*/  HADD2.F32 R189, -RZ, R6.H1_H1 ;  /* 0x30000006ffbd7230 */ /* 0x000fe40000004100 */
[--C-:B------:R-:W-:Y:S02]  /*6ec0*/  HADD2.F32 R191, -RZ, R7.reuse.H0_H0 ;  /* 0x20000007ffbf7230 */ /* 0x100fe40000004100 */
[----:B------:R-:W-:-:S02]  /*6ed0*/  HADD2.F32 R124, -RZ, R7.H1_H1 ;  /* 0x30000007ff7c7230 */ /* 0x000fc40000004100 */
        /* <DEDUP_REMOVED lines=9> */
[----:B------:R-:W-:Y:S02]  /*6f70*/  HADD2.F32 R185, -RZ, R5.H1_H1 ;  /* 0x30000005ffb97230 */ /* 0x000fe40000004100 */
[----:B------:R-:W-:Y:S01]  /*6f80*/  @P1 FADD.FTZ R119, R168, -R119 ;  /* 0x80000077a8771221 */ /* 0x000fe20000010000 */
[----:B------:R-:W-:Y:S01]  /*6f90*/  @P1 FADD.FTZ R2, R167, -R2 ;  /* 0x80000002a7021221 */ /* 0x000fe20000010000 */
[----:B------:R-:W-:-:S02]  /*6fa0*/  HADD2.F32 R133, -RZ, R6.H0_H0 ;  /* 0x20000006ff857230 */ /* 0x000fc40000004100 */
[----:B------:R-:W-:Y:S01]  /*6fb0*/  @P1 FADD.FTZ R118, R171, -R118 ;  /* 0x80000076ab761221 */ /* 0x000fe20000010000 */
[----:B------:R-:W-:Y:S01]  /*6fc0*/  @P1 FADD.FTZ R187, R176, -R187 ;  /* 0x800000bbb0bb1221 */ /* 0x000fe20000010000 */
[----:B------:R-:W-:Y:S01]  /*6fd0*/  @P1 FADD.FTZ R122, R175, -R122 ;  /* 0x8000007aaf7a1221 */ /* 0x000fe20000010000 */
[C---:B------:R-:W-:Y:S01]  /*6fe0*/  @P1 FFMA.FTZ R117, R126.reuse, R119, R117 ;  /* 0x000000777e751223 */ /* 0x040fe20000010075 */
[C---:B------:R-:W-:Y:S01]  /*6ff0*/  @P1 FFMA.FTZ R123, R126.reuse, R2, R123 ;  /* 0x000000027e7b1223 */ /* 0x040fe2000001007b */
        /* <DEDUP_REMOVED lines=27> */
.L_x_2393:
[----:B------:R-:W-:Y:S05]  /*71b0*/  BSYNC.RECONVERGENT B2 ;  /* 0x0000000000027941 */ /* 0x000fea0003800200 */
.L_x_2392:
[----:B------:R-:W-:Y:S04]  /*71c0*/  BSSY.RECONVERGENT B2, `(.L_x_2394) ;  /* 0x000000e000027945 */ /* 0x000fe80003800200 */
[----:B------:R-:W-:Y:S05]  /*71d0*/  @!P2 BRA `(.L_x_2395) ;  /* 0x000000000030a947 */ /* 0x000fea0003800000 */
[----:B------:R-:W-:Y:S01]  /*71e0*/  LOP3.LUT P1, RZ, R120, 0xff00, RZ, 0xc0, !PT ;  /* 0x0000ff0078ff7812 */ /* 0x000fe2000782c0ff */
[----:B------:R-:W-:Y:S01]  /*71f0*/  FMUL.FTZ R123, R123, UR13 ;  /* 0x0000000d7b7b7c20 */ /* 0x000fe20008410000 */
[----:B------:R-:W-:Y:S01]  /*7200*/  HFMA2 R116, -RZ, RZ, 0, 0 ;  /* 0x00000000ff747431 */ /* 0x000fe200000001ff */
[----:B------:R-:W-:Y:S02]  /*7210*/  MOV R2, RZ ;  /* 0x000000ff00027202 */ /* 0x000fe40000000f00 */
        /* <DEDUP_REMOVED lines=8> */
.L_x_2395:
[----:B------:R-:W-:Y:S05]  /*72a0*/  BSYNC.RECONVERGENT B2 ;  /* 0x0000000000027941 */ /* 0x000fea0003800200 */
.L_x_2394:
        /* <DEDUP_REMOVED lines=14> */
.L_x_2397:
[----:B------:R-:W-:Y:S05]  /*7390*/  BSYNC.RECONVERGENT B2 ;  /* 0x0000000000027941 */ /* 0x000fea0003800200 */
.L_x_2396:
        /* <DEDUP_REMOVED lines=14> */
.L_x_2399:
[----:B------:R-:W-:Y:S05]  /*7480*/  BSYNC.RECONVERGENT B2 ;  /* 0x0000000000027941 */ /* 0x000fea0003800200 */
.L_x_2398:
        /* <DEDUP_REMOVED lines=14> */
.L_x_2401:
[----:B------:R-:W-:Y:S05]  /*7570*/  BSYNC.RECONVERGENT B2 ;  /* 0x0000000000027941 */ /* 0x000fea0003800200 */
.L_x_2400:
        /* <DEDUP_REMOVED lines=14> */
.L_x_2403:
[----:B------:R-:W-:Y:S05]  /*7660*/  BSYNC.RECONVERGENT B2 ;  /* 0x0000000000027941 */ /* 0x000fea0003800200 */
.L_x_2402:
        /* <DEDUP_REMOVED lines=13> */
.L_x_2405:
[----:B------:R-:W-:Y:S05]  /*7740*/  BSYNC.RECONVERGENT B2 ;  /* 0x0000000000027941 */ /* 0x000fea0003800200 */
.L_x_2404:
[----:B------:R-:W-:Y:S02]  /*7750*/  F2FP.F16.F32.PACK_AB R119, R124, R191 ;  /* 0x000000bf7c77723e */ /* 0x000fe400000000ff */
        /* <DEDUP_REMOVED lines=18> */
.L_x_2391:
[----:B------:R-:W-:Y:S01]  /*7880*/  BSSY.RECONVERGENT B2, `(.L_x_2407) ;  /* 0x0000013000027945 */ /* 0x000fe20003800200 */
[----:B------:R-:W-:-:S03]  /*7890*/  ISETP.GT.AND P3, PT, R2, RZ, PT ;  /* 0x000000ff0200720c */ /* 0x000fc60003f64270 */
[----:B------:R-:W-:Y:S10]  /*78a0*/  @!P2 BRA `(.L_x_2408) ;  /* 0x000000000040a947 */ /* 0x000ff40003800000 */
[----:B-1----:R-:W-:Y:S01]  /*78b0*/  @P3 FFMA.FTZ R125, R165, R184, R185 ;  /* 0x000000b8a57d3223 */ /* 0x002fe200000100b9 */
[----:B------:R-:W-:Y:S01]  /*78c0*/  LOP3.LUT P1, RZ, R120, 0xff, RZ, 0xc0, !PT ;  /* 0x000000ff78ff7812 */ /* 0x000fe2000782c0ff */
        /* <DEDUP_REMOVED lines=8> */
[----:B-----5:R-:W-:-:S03]  /*7950*/  @P1 HADD2.F32 R122, -RZ, R108.H0_H0 ;  /* 0x2000006cff7a1230 */ /* 0x020fc60000004100 */
[-C--:B------:R-:W-:Y:S02]  /*7960*/  @P1 FMUL.FTZ R2, R124, R123.reuse ;  /* 0x0000007b7c021220 */ /* 0x080fe40000410000 */
[----:B------:R-:W-:-:S03]  /*7970*/  @P1 FMUL.FTZ R125, R122, R123 ;  /* 0x0000007b7a7d1220 */ /* 0x000fc60000410000 */
[----:B------:R-:W-:Y:S01]  /*7980*/  F2FP.F16.F32.PACK_AB R2, RZ, R2 ;  /* 0x00000002ff02723e */ /* 0x000fe200000000ff */
[----:B------:R-:W-:-:S03]  /*7990*/  FADD.FTZ R64, R64, R125 ;  /* 0x0000007d40407221 */ /* 0x000fc60000010000 */
[----:B------:R-:W-:-:S07]  /*79a0*/  PRMT R112, R2, 0x7610, R112 ;  /* 0x0000761002707816 */ /* 0x000fce0000000070 */
.L_x_2408:
[----:B------:R-:W-:Y:S05]  /*79b0*/  BSYNC.RECONVERGENT B2 ;  /* 0x0000000000027941 */ /* 0x000fea0003800200 */
.L_x_2407:
[----:B------:R-:W-:Y:S04]  /*79c0*/  BSSY.RECONVERGENT B2, `(.L_x_2409) ;  /* 0x0000012000027945 */ /* 0x000fe80003800200 */
[----:B------:R-:W-:Y:S05]  /*79d0*/  @!P2 BRA `(.L_x_2410) ;  /* 0x000000000040a947 */ /* 0x000fea0003800000 */
[----:B------:R-:W-:Y:S01]  /*79e0*/  @P3 FFMA.FTZ R2, R170, R184, R185 ;  /* 0x000000b8aa023223 */ /* 0x000fe200000100b9 */
[----:B------:R-:W-:Y:S01]  /*79f0*/  LOP3.LUT P1, RZ, R120, 0xff00, RZ, 0xc0, !PT ;  /* 0x0000ff0078ff7812 */ /* 0x000fe2000782c0ff */
[----:B-1----:R-:W-:Y:S02]  /*7a00*/  HADD2.F32 R123, -RZ, R4.H1_H1 ;  /* 0x30000004ff7b7230 */ /* 0x002fe40000004100 */
[----:B------:R-:W-:Y:S02]  /*7a10*/  HFMA2 R122, -RZ, RZ, 0, 0 ;  /* 0x00000000ff7a7431 */ /* 0x000fe400000001ff */
[----:B------:R-:W-:-:S04]  /*7a20*/  @P3 FADD.FTZ R2, R167, -R2 ;  /* 0x80000002a7023221 */ /* 0x000fc80000010000 */
[----:B------:R-:W-:Y:S01]  /*7a30*/  @P3 FFMA.FTZ R123, R126, R2, R123 ;  /* 0x000000027e7b3223 */ /* 0x000fe2000001007b */
[----:B------:R-:W-:-:S03]  /*7a40*/  MOV R2, RZ ;  /* 0x000000ff00027202 */ /* 0x000fc60000000f00 */
[----:B------:R-:W-:Y:S01]  /*7a50*/  FMUL.FTZ R123, R123, UR13 ;  /* 0x0000000d7b7b7c20 */ /* 0x000fe20008410000 */
[----:B------:R-:W-:-:S03]  /*7a60*/  @P1 HADD2.F32 R134, -RZ, R24.H1_H1 ;  /* 0x30000018ff861230 */ /* 0x000fc60000004100 */
[----:B------:R-:W-:Y:S01]  /*7a70*/  FMUL.FTZ R123, R123, UR12 ;  /* 0x0000000c7b7b7c20 */ /* 0x000fe20008410000 */
[----:B-----5:R-:W-:-:S03]  /*7a80*/  @P1 HADD2.F32 R124, -RZ, R108.H1_H1 ;  /* 0x3000006cff7c1230 */ /* 0x020fc60000004100 */
[-C--:B------:R-:W-:Y:S02]  /*7a90*/  @P1 FMUL.FTZ R122, R134, R123.reuse ;  /* 0x0000007b867a1220 */ /* 0x080fe40000410000 */
[----:B------:R-:W-:-:S03]  /*7aa0*/  @P1 FMUL.FTZ R2, R124, R123 ;  /* 0x0000007b7c021220 */ /* 0x000fc60000410000 */
[----:B------:R-:W-:Y:S01]  /*7ab0*/  F2FP.F16.F32.PACK_AB R122, RZ, R122 ;  /* 0x0000007aff7a723e */ /* 0x000fe200000000ff */
[----:B------:R-:W-:-:S03]  /*7ac0*/  FADD.FTZ R65, R65, R2 ;  /* 0x0000000241417221 */ /* 0x000fc60000010000 */
[----:B------:R-:W-:-:S07]  /*7ad0*/  PRMT R112, R112, 0x5410, R122 ;  /* 0x0000541070707816 */ /* 0x000fce000000007a */
.L_x_2410:
[----:B------:R-:W-:Y:S05]  /*7ae0*/  BSYNC.RECONVERGENT B2 ;  /* 0x0000000000027941 */ /* 0x000fea0003800200 */
.L_x_2409:
[----:B------:R-:W-:Y:S04]  /*7af0*/  BSSY.RECONVERGENT B2, `(.L_x_2411) ;  /* 0x0000012000027945 */ /* 0x000fe80003800200 */
[----:B------:R-:W-:Y:S05]  /*7b00*/  @!P2 BRA `(.L_x_2412) ;  /* 0x000000000040a947 */ /* 0x000fea0003800000 */
        /* <DEDUP_REMOVED lines=16> */
.L_x_2412:
[----:B------:R-:W-:Y:S05]  /*7c10*/  BSYNC.RECONVERGENT B2 ;  /* 0x0000000000027941 */ /* 0x000fea0003800200 */
.L_x_2411:
        /* <DEDUP_REMOVED lines=18> */
.L_x_2414:
[----:B------:R-:W-:Y:S05]  /*7d40*/  BSYNC.RECONVERGENT B2 ;  /* 0x0000000000027941 */ /* 0x000fea0003800200 */
.L_x_2413:
        /* <DEDUP_REMOVED lines=18> */
.L_x_2416:
[----:B------:R-:W-:Y:S05]  /*7e70*/  BSYNC.RECONVERGENT B2 ;  /* 0x0000000000027941 */ /* 0x000fea0003800200 */
.L_x_2415:
        /* <DEDUP_REMOVED lines=18> */
.L_x_2418:
[----:B------:R-:W-:Y:S05]  /*7fa0*/  BSYNC.RECONVERGENT B2 ;  /* 0x0000000000027941 */ /* 0x000fea0003800200 */
.L_x_2417:
        /* <DEDUP_REMOVED lines=18> */
.L_x_2420:
[----:B------:R-:W-:Y:S05]  /*80d0*/  BSYNC.RECONVERGENT B2 ;  /* 0x0000000000027941 */ /* 0x000fea0003800200 */
.L_x_2419:
[----:B------:R-:W-:Y:S05]  /*80e0*/  @!P2 BRA `(.L_x_2406) ;  /* 0x000000140024a947 */ /* 0x000fea0003800000 */
[----:B------:R-:W-:Y:S01]  /*80f0*/  ISETP.GE.U32.AND P1, PT, R120, RZ, PT ;  /* 0x000000ff7800720c */ /* 0x000fe20003f26070 */
[----:B------:R-:W-:Y:S01]  /*8100*/  @P3 FFMA.FTZ R184, R182, R184, R185 ;  /* 0x000000b8b6b83223 */ /* 0x000fe200000100b9 */
[----:B------:R-:W-:Y:S01]  /*8110*/  MOV R120, RZ ;  /* 0x000000ff00787202 */ /* 0x000fe20000000f00 */
[----:B------:R-:W-:Y:S01]  /*8120*/  HFMA2 R2, -RZ, RZ, 0, 0 ;  /* 0x00000000ff027431 */ /* 0x000fe200000001ff */
[----:B------:R-:W-:Y:S01]  /*8130*/  ISETP.GE.U32.AND.EX P1, PT, R121, 0x1000000, PT, P1 ;  /* 0x010000007900780c */ /* 0x000fe20003f26110 */
[----:B------:R-:W-:Y:S02]  /*8140*/  HADD2.F32 R121, -RZ, R7.H1_H1 ;  /* 0x30000007ff797230 */ /* 0x000fe40000004100 */
[----:B------:R-:W-:-:S04]  /*8150*/  @P3 FADD.FTZ R184, R179, -R184 ;  /* 0x800000b8b3b83221 */ /* 0x000fc80000010000 */
[----:B------:R-:W-:-:S04]  /*8160*/  @P3 FFMA.FTZ R121, R126, R184, R121 ;  /* 0x000000b87e793223 */ /* 0x000fc80000010079 */
[----:B------:R-:W-:Y:S02]  /*8170*/  FMUL.FTZ R121, R121, UR13 ;  /* 0x0000000d79797c20 */ /* 0x000fe40008410000 */
[----:B-1----:R-:W-:Y:S02]  /*8180*/  @P1 HADD2.F32 R124, -RZ, R27.H1_H1 ;  /* 0x3000001bff7c1230 */ /* 0x002fe40000004100 */
        /* <DEDUP_REMOVED lines=8> */
.L_x_2390:
[----:B------:R-:W-:Y:S05]  /*8210*/  @!P0 BRA `(.L_x_2421) ;  /* 0x0000000800608947 */ /* 0x000fea0003800000 */
[----:B------:R-:W-:Y:S01]  /*8220*/  ISETP.GT.AND P1, PT, R2, RZ, PT ;  /* 0x000000ff0200720c */ /* 0x000fe20003f24270 */
[-CC-:B-1----:R-:W-:Y:S01]  /*8230*/  FFMA.FTZ R117, R165, R184.reuse, R185.reuse ;  /* 0x000000b8a5757223 */ /* 0x182fe200000100b9 */
        /* <DEDUP_REMOVED lines=38> */
.L_x_2423:
[----:B------:R-:W-:Y:S05]  /*84a0*/  BSYNC.RECONVERGENT B2 ;  /* 0x0000000000027941 */ /* 0x000fea0003800200 */
.L_x_2422:
        /* <DEDUP_REMOVED lines=13> */
.L_x_2425:
[----:B------:R-:W-:Y:S05]  /*8580*/  BSYNC.RECONVERGENT B2 ;  /* 0x0000000000027941 */ /* 0x000fea0003800200 */
.L_x_2424:
[----:B------:R-:W-:Y:S01]  /*8590*/  BSSY.RECONVERGENT B2, `(.L_x_2426) ;  /* 0x0000011000027945 */ /* 0x000fe20003800200 */
[----:B------:R-:W-:Y:S02]  /*85a0*/  F2FP.F16.F32.PACK_AB R116, R134, R125 ;  /* 0x0000007d8674723e */ /* 0x000fe400000000ff */
[----:B------:R-:W-:Y:S02]  /*85b0*/  FSEL R134, R119, RZ, P1 ;  /* 0x000000ff77867208 */ /* 0x000fe40000800000 */
        /* <DEDUP_REMOVED lines=14> */
.L_x_2427:
[----:B------:R-:W-:Y:S05]  /*86a0*/  BSYNC.RECONVERGENT B2 ;  /* 0x0000000000027941 */ /* 0x000fea0003800200 */
.L_x_2426:
        /* <DEDUP_REMOVED lines=14> */
.L_x_2429:
[----:B------:R-:W-:Y:S05]  /*8790*/  BSYNC.RECONVERGENT B2 ;  /* 0x0000000000027941 */ /* 0x000fea0003800200 */
.L_x_2428:
[----:B------:R-:W-:Y:S01]  /*87a0*/  BSSY.RECONVERGENT B2, `(.L_x_2430) ;  /* 0x0000012000027945 */ /* 0x000fe20003800200 */
[----:B------:R-:W-:Y:S02]  /*87b0*/  F2FP.F16.F32.PACK_AB R117, R134, R119 ;  /* 0x000000778675723e */ /* 0x000fe400000000ff */
[----:B------:R-:W-:Y:S02]  /*87c0*/  FSEL R123, R123, RZ, P1 ;  /* 0x000000ff7b7b7208 */ /* 0x000fe40000800000 */
[----:B------:R-:W-:Y:S02]  /*87d0*/  FSEL R124, R124, RZ, P1 ;  /* 0x000000ff7c7c7208 */ /* 0x000fe40000800000 */
        /* <DEDUP_REMOVED lines=14> */
.L_x_2431:
[----:B------:R-:W-:Y:S05]  /*88c0*/  BSYNC.RECONVERGENT B2 ;  /* 0x0000000000027941 */ /* 0x000fea0003800200 */
.L_x_2430:
        /* <DEDUP_REMOVED lines=13> */
.L_x_2433:
[----:B------:R-:W-:Y:S05]  /*89a0*/  BSYNC.RECONVERGENT B2 ;  /* 0x0000000000027941 */ /* 0x000fea0003800200 */
.L_x_2432:
        /* <DEDUP_REMOVED lines=13> */
.L_x_2435:
[----:B------:R-:W-:Y:S05]  /*8a80*/  BSYNC.RECONVERGENT B2 ;  /* 0x0000000000027941 */ /* 0x000fea0003800200 */
.L_x_2434:
[----:B------:R-:W-:Y:S02]  /*8a90*/  F2FP.F16.F32.PACK_AB R118, R123, R122 ;  /* 0x0000007a7b76723e */ /* 0x000fe400000000ff */
[----:B------:R-:W-:Y:S01]  /*8aa0*/  F2FP.F16.F32.PACK_AB R119, R125, R124 ;  /* 0x0000007c7d77723e */ /* 0x000fe200000000ff */
[----:B------:R-:W-:Y:S06]  /*8ab0*/  @!P2 BRA `(.L_x_2406) ;  /* 0x0000000800b0a947 */ /* 0x000fec0003800000 */
[----:B------:R-:W-:Y:S01]  /*8ac0*/  ISETP.GE.U32.AND P1, PT, R120, RZ, PT ;  /* 0x000000ff7800720c */ /* 0x000fe20003f26070 */
[----:B------:R-:W-:Y:S01]  /*8ad0*/  FMUL.FTZ R2, R125, UR13 ;  /* 0x0000000d7d027c20 */ /* 0x000fe20008410000 */
[----:B------:R-:W-:Y:S02]  /*8ae0*/  MOV R120, RZ ;  /* 0x000000ff00787202 */ /* 0x000fe40000000f00 */
[----:B------:R-:W-:Y:S01]  /*8af0*/  ISETP.GE.U32.AND.EX P1, PT, R121, 0x1000000, PT, P1 ;  /* 0x010000007900780c */ /* 0x000fe20003f26110 */
[----:B------:R-:W-:Y:S01]  /*8b00*/  FMUL.FTZ R121, R2, UR12 ;  /* 0x0000000c02797c20 */ /* 0x000fe20008410000 */
[----:B------:R-:W-:-:S11]  /*8b10*/  HFMA2 R2, -RZ, RZ, 0, 0 ;  /* 0x00000000ff027431 */ /* 0x000fd600000001ff */
        /* <DEDUP_REMOVED lines=8> */
.L_x_2421:
[----:B------:R-:W-:Y:S04]  /*8ba0*/  BSSY.RECONVERGENT B2, `(.L_x_2436) ;  /* 0x0000013000027945 */ /* 0x000fe80003800200 */
[----:B------:R-:W-:Y:S05]  /*8bb0*/  @!P2 BRA `(.L_x_2437) ;  /* 0x000000000044a947 */ /* 0x000fea0003800000 */
[----:B-1----:R-:W-:Y:S01]  /*8bc0*/  FFMA.FTZ R123, R165, R184, R185 ;  /* 0x000000b8a57b7223 */ /* 0x002fe200000100b9 */
[----:B------:R-:W-:Y:S01]  /*8bd0*/  LOP3.LUT P3, RZ, R120, 0xff, RZ, 0xc0, !PT ;  /* 0x000000ff78ff7812 */ /* 0x000fe2000786c0ff */
[----:B------:R-:W-:Y:S01]  /*8be0*/  HFMA2 R122, -RZ, RZ, 0, 0 ;  /* 0x00000000ff7a7431 */ /* 0x000fe200000001ff */
[----:B------:R-:W-:Y:S01]  /*8bf0*/  ISETP.GT.AND P1, PT, R2, RZ, PT ;  /* 0x000000ff0200720c */ /* 0x000fe20003f24270 */
[----:B------:R-:W-:Y:S01]  /*8c00*/  FADD.FTZ R123, R168, -R123 ;  /* 0x8000007ba87b7221 */ /* 0x000fe20000010000 */
[----:B------:R-:W-:-:S03]  /*8c10*/  MOV R125, RZ ;  /* 0x000000ff007d7202 */ /* 0x000fc60000000f00 */
[----:B------:R-:W-:-:S05]  /*8c20*/  FMUL.FTZ R123, R126, R123 ;  /* 0x0000007b7e7b7220 */ /* 0x000fca0000410000 */
[----:B------:R-:W-:Y:S01]  /*8c30*/  FSEL R123, R123, RZ, P1 ;  /* 0x000000ff7b7b7208 */ /* 0x000fe20000800000 */
[----:B------:R-:W-:Y:S02]  /*8c40*/  @P3 HADD2.F32 R134, -RZ, R24.H0_H0 ;  /* 0x20000018ff863230 */ /* 0x000fe40000004100 */
        /* <DEDUP_REMOVED lines=8> */
.L_x_2437:
[----:B------:R-:W-:Y:S05]  /*8cd0*/  BSYNC.RECONVERGENT B2 ;  /* 0x0000000000027941 */ /* 0x000fea0003800200 */
.L_x_2436:
        /* <DEDUP_REMOVED lines=10> */
[----:B------:R-:W-:Y:S02]  /*8d80*/  @P3 HADD2.F32 R186, -RZ, R24.H1_H1 ;  /* 0x30000018ffba3230 */ /* 0x000fe40000004100 */
        /* <DEDUP_REMOVED lines=8> */
.L_x_2439:
[----:B------:R-:W-:Y:S05]  /*8e10*/  BSYNC.RECONVERGENT B2 ;  /* 0x0000000000027941 */ /* 0x000fea0003800200 */
.L_x_2438:
        /* <DEDUP_REMOVED lines=19> */
.L_x_2441:
[----:B------:R-:W-:Y:S05]  /*8f50*/  BSYNC.RECONVERGENT B2 ;  /* 0x0000000000027941 */ /* 0x000fea0003800200 */
.L_x_2440:
        /* <DEDUP_REMOVED lines=19> */
.L_x_2443:
[----:B------:R-:W-:Y:S05]  /*9090*/  BSYNC.RECONVERGENT B2 ;  /* 0x0000000000027941 */ /* 0x000fea0003800200 */
.L_x_2442:
        /* <DEDUP_REMOVED lines=19> */
.L_x_2445:
[----:B------:R-:W-:Y:S05]  /*91d0*/  BSYNC.RECONVERGENT B2 ;  /* 0x0000000000027941 */ /* 0x000fea0003800200 */
.L_x_2444:
        /* <DEDUP_REMOVED lines=19> */
.L_x_2447:
[----:B------:R-:W-:Y:S05]  /*9310*/  BSYNC.RECONVERGENT B2 ;  /* 0x0000000000027941 */ /* 0x000fea0003800200 */
.L_x_2446:
        /* <DEDUP_REMOVED lines=19> */
.L_x_2449:
[----:B------:R-:W-:Y:S05]  /*9450*/  BSYNC.RECONVERGENT B2 ;  /* 0x0000000000027941 */ /* 0x000fea0003800200 */
.L_x_2448:
[----:B------:R-:W-:Y:S05]  /*9460*/  @!P2 BRA `(.L_x_2406) ;  /* 0x000000000044a947 */ /* 0x000fea0003800000 */
[----:B------:R-:W-:Y:S01]  /*9470*/  FFMA.FTZ R184, R182, R184, R185 ;  /* 0x000000b8b6b87223 */ /* 0x000fe200000100b9 */
[----:B------:R-:W-:Y:S02]  /*9480*/  ISETP.GE.U32.AND P1, PT, R120, RZ, PT ;  /* 0x000000ff7800720c */ /* 0x000fe40003f26070 */
[----:B------:R-:W-:Y:S01]  /*9490*/  ISETP.GT.AND P3, PT, R2, RZ, PT ;  /* 0x000000ff0200720c */ /* 0x000fe20003f64270 */
[----:B-1----:R-:W-:Y:S01]  /*94a0*/  FADD.FTZ R123, R179, -R184 ;  /* 0x800000b8b37b7221 */ /* 0x002fe20000010000 */
[----:B------:R-:W-:Y:S02]  /*94b0*/  ISETP.GE.U32.AND.EX P1, PT, R121, 0x1000000, PT, P1 ;  /* 0x010000007900780c */ /* 0x000fe40003f26110 */
[----:B------:R-:W-:Y:S01]  /*94c0*/  CS2R R120, SRZ ;  /* 0x0000000000787805 */ /* 0x000fe2000001ff00 */
[----:B------:R-:W-:-:S05]  /*94d0*/  FMUL.FTZ R123, R126, R123 ;  /* 0x0000007b7e7b7220 */ /* 0x000fca0000410000 */
[----:B------:R-:W-:-:S05]  /*94e0*/  FSEL R2, R123, RZ, P3 ;  /* 0x000000ff7b027208 */ /* 0x000fca0001800000 */
[----:B------:R-:W-:Y:S01]  /*94f0*/  FMUL.FTZ R2, R2, UR13 ;  /* 0x0000000d02027c20 */ /* 0x000fe20008410000 */
[----:B------:R-:W-:Y:S02]  /*9500*/  @P1 HADD2.F32 R125, -RZ, R27.H1_H1 ;  /* 0x3000001bff7d1230 */ /* 0x000fe40000004100 */
[----:B-----5:R-:W-:Y:S02]  /*9510*/  @P1 HADD2.F32 R123, -RZ, R111.H1_H1 ;  /* 0x3000006fff7b1230 */ /* 0x020fe40000004100 */
[----:B------:R-:W-:-:S04]  /*9520*/  FMUL.FTZ R2, R2, UR12 ;  /* 0x0000000c02027c20 */ /* 0x000fc80008410000 */
[-C--:B------:R-:W-:Y:S01]  /*9530*/  @P1 FMUL.FTZ R121, R125, R2.reuse ;  /* 0x000000027d791220 */ /* 0x080fe20000410000 */
[----:B------:R-:W-:-:S04]  /*9540*/  @P1 FMUL.FTZ R120, R123, R2 ;  /* 0x000000027b781220 */ /* 0x000fc80000410000 */
[----:B------:R-:W-:Y:S01]  /*9550*/  F2FP.F16.F32.PACK_AB R121, RZ, R121 ;  /* 0x00000079ff79723e */ /* 0x000fe200000000ff */
[----:B------:R-:W-:-:S03]  /*9560*/  FADD.FTZ R63, R63, R120 ;  /* 0x000000783f3f7221 */ /* 0x000fc60000010000 */
[----:B------:R-:W-:-:S07]  /*9570*/  PRMT R115, R115, 0x5410, R121 ;  /* 0x0000541073737816 */ /* 0x000fce0000000079 */
.L_x_2406:
[----:B------:R-:W-:Y:S05]  /*9580*/  BSYNC.RECONVERGENT B1 ;  /* 0x0000000000017941 */ /* 0x000fea0003800200 */
.L_x_2389:
[----:B------:R-:W0:Y:S01]  /*9590*/  @P0 LDC.64 R120, c[0x0][0x478] ;  /* 0x00011e00ff780b82 */ /* 0x000e220000000a00 */
[----:B------:R-:W-:-:S07]  /*95a0*/  @P0 IADD3 R183, PT, PT, R183, 0x40, RZ ;  /* 0x00000040b7b70810 */ /* 0x000fce0007ffe0ff */
[----:B-1----:R-:W1:Y:S08]  /*95b0*/  @P2 LDC.64 R122, c[0x0][0x468] ;  /* 0x00011a00ff7a2b82 */ /* 0x002e700000000a00 */
        /* <DEDUP_REMOVED lines=8> */
.L_x_2258:
[----:B------:R-:W-:Y:S05]  /*9640*/  BSYNC B0 ;  /* 0x0000000000007941 */ /* 0x000fea0003800000 */
.L_x_2257:
        /* <DEDUP_REMOVED lines=20> */
[----:B------:R-:W2:Y:S04]  /*9790*/  LDS R8, [R0+0xe00] ;  /* 0x000e000000087984 */ /* 0x000ea80000000800 */
[----:B------:R-:W1:Y:S04]  /*97a0*/  LDS R5, [R0+0x600] ;  /* 0x0006000000057984 */ /* 0x000e680000000800 */
        /* <DEDUP_REMOVED lines=12> */
[----:B--2---:R-:W-:Y:S01]  /*9870*/  FADD.FTZ R3, R3, R8 ;  /* 0x0000000803037221 */ /* 0x004fe20000010000 */
[----:B-1----:R-:W-:Y:S02]  /*9880*/  FADD.FTZ R5, RZ, R5 ;  /* 0x00000005ff057221 */ /* 0x002fe40000010000 */
[----:B------:R-:W1:Y:S01]  /*9890*/  LDS R15, [R0+0x1800] ;  /* 0x00180000000f7984 */ /* 0x000e620000000800 */
[----:B------:R-:W-:-:S03]  /*98a0*/  FADD.FTZ R6, RZ, R6 ;  /* 0x00000006ff067221 */ /* 0x000fc60000010000 */
[----:B------:R-:W2:Y:S01]  /*98b0*/  LDS R8, [R0+0x1e00] ;  /* 0x001e000000087984 */ /* 0x000ea20000000800 */
[----:B------:R-:W-:-:S03]  /*98c0*/  FADD.FTZ R7, RZ, R7 ;  /* 0x00000007ff077221 */ /* 0x000fc60000010000 */
[----:B------:R-:W-:Y:S01]  /*98d0*/  LDS R16, [R0+0x2e00] ;  /* 0x002e000000107984 */ /* 0x000fe20000000800 */
[----:B------:R-:W-:-:S03]  /*98e0*/  FADD.FTZ R4, R4, R11 ;  /* 0x0000000b04047221 */ /* 0x000fc60000010000 */
[----:B------:R-:W2:Y:S01]  /*98f0*/  LDS R11, [R0+0x2400] ;  /* 0x00240000000b7984 */ /* 0x000ea20000000800 */
[----:B------:R-:W-:-:S03]  /*9900*/  FADD.FTZ R2, R2, R9 ;  /* 0x0000000902027221 */ /* 0x000fc60000010000 */
[----:B------:R-:W2:Y:S01]  /*9910*/  LDS R9, [R0+0x2000] ;  /* 0x0020000000097984 */ /* 0x000ea20000000800 */
[----:B------:R-:W-:-:S03]  /*9920*/  FADD.FTZ R5, R5, R10 ;  /* 0x0000000a05057221 */ /* 0x000fc60000010000 */
[----:B------:R-:W2:Y:S01]  /*9930*/  LDS R10, [R0+0x2200] ;  /* 0x00220000000a7984 */ /* 0x000ea20000000800 */
[----:B------:R-:W-:-:S03]  /*9940*/  FADD.FTZ R6, R6, R13 ;  /* 0x0000000d06067221 */ /* 0x000fc60000010000 */
[----:B------:R-:W2:Y:S01]  /*9950*/  LDS R13, [R0+0x2800] ;  /* 0x00280000000d7984 */ /* 0x000ea20000000800 */
[----:B0-----:R-:W-:-:S03]  /*9960*/  FADD.FTZ R7, R7, R12 ;  /* 0x0000000c07077221 */ /* 0x001fc60000010000 */
[----:B------:R-:W0:Y:S01]  /*9970*/  LDS R12, [R0+0x2600] ;  /* 0x00260000000c7984 */ /* 0x000e220000000800 */
[----:B---3--:R-:W-:-:S03]  /*9980*/  FADD.FTZ R3, R3, R14 ;  /* 0x0000000e03037221 */ /* 0x008fc60000010000 */
[----:B------:R-:W3:Y:S01]  /*9990*/  LDS R14, [R0+0x2a00] ;  /* 0x002a0000000e7984 */ /* 0x000ee20000000800 */
[----:B----4-:R-:W-:-:S03]  /*99a0*/  FADD.FTZ R4, R4, R17 ;  /* 0x0000001104047221 */ /* 0x010fc60000010000 */
[----:B------:R-:W4:Y:S01]  /*99b0*/  LDS R17, [R0+0x2c00] ;  /* 0x002c000000117984 */ /* 0x000f220000000800 */
[----:B-1----:R-:W-:Y:S01]  /*99c0*/  FADD.FTZ R2, R2, R15 ;  /* 0x0000000f02027221 */ /* 0x002fe20000010000 */
[----:B------:R-:W-:Y:S01]  /*99d0*/  BAR.SYNC.DEFER_BLOCKING 0x0 ;  /* 0x0000000000007b1d */ /* 0x000fe20000010000 */
[----:B--2---:R-:W-:Y:S02]  /*99e0*/  FADD.FTZ R5, R5, R8 ;  /* 0x0000000805057221 */ /* 0x004fe40000010000 */
[----:B------:R-:W-:Y:S01]  /*99f0*/  FADD.FTZ R11, R2, R11 ;  /* 0x0000000b020b7221 */ /* 0x000fe20000010000 */
        /* <DEDUP_REMOVED lines=101> */
[----:B------:R-:W-:Y:S01]  /*a050*/  FADD.FTZ R16, R7, R16 ;  /* 0x0000001007107221 */ /* 0x000fe20000010000 */
[----:B------:R-:W-:-:S02]  /*a060*/  IADD3 R6, P0, PT, R18, UR4, RZ ;  /* 0x0000000412067c10 */ /* 0x000fc4000ff1e0ff */
[----:B------:R-:W4:Y:S01]  /*a070*/  LDS R37, [R0+0x1e00] ;  /* 0x001e000000257984 */ /* 0x000f220000000800 */
[----:B------:R-:W-:Y:S01]  /*a080*/  FADD.FTZ R10, RZ, R10 ;  /* 0x0000000aff0a7221 */ /* 0x000fe20000010000 */
[----:B------:R-:W-:Y:S02]  /*a090*/  IADD3.X R7, PT, PT, R20, UR5, RZ, P0, !PT ;  /* 0x0000000514077c10 */ /* 0x000fe400087fe4ff */
[----:B------:R-:W4:Y:S01]  /*a0a0*/  LDS R55, [R0+0x2800] ;  /* 0x0028000000377984 */ /* 0x000f220000000800 */
[----:B------:R-:W-:Y:S01]  /*a0b0*/  FADD.FTZ R51, R36, R5 ;  /* 0x0000000524337221 */ /* 0x000fe20000010000 */
[----:B------:R-:W-:Y:S02]  /*a0c0*/  IADD3.X R5, PT, PT, R20, UR17, RZ, P1, !PT ;  /* 0x0000001114057c10 */ /* 0x000fe40008ffe4ff */
[----:B------:R-:W4:Y:S01]  /*a0d0*/  LDS R31, [R0+0x1600] ;  /* 0x00160000001f7984 */ /* 0x000f220000000800 */
[----:B------:R-:W-:-:S03]  /*a0e0*/  FADD.FTZ R8, R8, R25 ;  /* 0x0000001908087221 */ /* 0x000fc60000010000 */
        /* <DEDUP_REMOVED lines=39> */
.L_x_2262:
        /* <DEDUP_REMOVED lines=8> */
.L_x_2452:
[----:B------:R-:W-:Y:S05]  /*a3e0*/  BSYNC B1 ;  /* 0x0000000000017941 */ /* 0x000fea0003800000 */
.L_x_2451:
        /* <DEDUP_REMOVED lines=8> */
.L_x_2453:
[----:B------:R-:W-:-:S05]  /*a470*/  FADD.FTZ R181, R181, R186 ;  /* 0x000000bab5b57221 */ /* 0x000fca0000010000 */
[----:B------:R-:W-:Y:S01]  /*a480*/  MOV R194, R181 ;  /* 0x000000b500c27202 */ /* 0x000fe20000000f00 */
[----:B------:R-:W-:Y:S01]  /*a490*/  HFMA2 R195, -RZ, RZ, 0, 1.1920928955078125e-07 ;  /* 0x00000002ffc37431 */ /* 0x000fe200000001ff */
[----:B------:R-:W-:-:S07]  /*a4a0*/  MOV R183, R193 ;  /* 0x000000c100b77202 */ /* 0x000fce0000000f00 */
[----:B------:R-:W-:Y:S05]  /*a4b0*/  WARPSYNC.COLLECTIVE R191, `(.L_x_2454) ;  /* 0x00000000bf087348 */ /* 0x000fea0003c00000 */
[----:B------:R0:W1:Y:S02]  /*a4c0*/  SHFL.BFLY P0, R193, R194, R195, R196 ;  /* 0x0c0000c3c2c17389 */ /* 0x00006400000000c4 */
[----:B01----:R-:W-:Y:S05]  /*a4d0*/  ENDCOLLECTIVE ;  /* 0x000000000000791b */ /* 0x003fea0003800000 */
.L_x_2454:
[----:B------:R-:W-:-:S05]  /*a4e0*/  FADD.FTZ R183, R183, R184 ;  /* 0x000000b8b7b77221 */ /* 0x000fca0000010000 */
[----:B------:R-:W-:Y:S02]  /*a4f0*/  MOV R194, R183 ;  /* 0x000000b700c27202 */ /* 0x000fe40000000f00 */
[----:B------:R-:W-:-:S07]  /*a500*/  MOV R132, R193 ;  /* 0x000000c100847202 */ /* 0x000fce0000000f00 */
[----:B------:R-:W-:Y:S05]  /*a510*/  WARPSYNC.COLLECTIVE R191, `(.L_x_2455) ;  /* 0x00000000bf087348 */ /* 0x000fea0003c00000 */
[----:B------:R0:W1:Y:S02]  /*a520*/  SHFL.BFLY P0, R193, R194, R195, R196 ;  /* 0x0c0000c3c2c17389 */ /* 0x00006400000000c4 */
[----:B01----:R-:W-:Y:S05]  /*a530*/  ENDCOLLECTIVE ;  /* 0x000000000000791b */ /* 0x003fea0003800000 */
.L_x_2455:
[----:B------:R-:W-:-:S05]  /*a540*/  FADD.FTZ R132, R181, R132 ;  /* 0x00000084b5847221 */ /* 0x000fca0000010000 */
[----:B------:R-:W-:Y:S01]  /*a550*/  MOV R194, R132 ;  /* 0x0000008400c27202 */ /* 0x000fe20000000f00 */
[----:B------:R-:W-:Y:S01]  /*a560*/  HFMA2 R195, -RZ, RZ, 0, 2.384185791015625e-07 ;  /* 0x00000004ffc37431 */ /* 0x000fe200000001ff */
[----:B------:R-:W-:-:S07]  /*a570*/  MOV R188, R193 ;  /* 0x000000c100bc7202 */ /* 0x000fce0000000f00 */
[----:B------:R-:W-:Y:S05]  /*a580*/  WARPSYNC.COLLECTIVE R191, `(.L_x_2456) ;  /* 0x00000000bf087348 */ /* 0x000fea0003c00000 */
[----:B------:R0:W1:Y:S02]  /*a590*/  SHFL.BFLY P0, R193, R194, R195, R196 ;  /* 0x0c0000c3c2c17389 */ /* 0x00006400000000c4 */
[----:B01----:R-:W-:Y:S05]  /*a5a0*/  ENDCOLLECTIVE ;  /* 0x000000000000791b */ /* 0x003fea0003800000 */
.L_x_2456:
[----:B------:R-:W-:-:S05]  /*a5b0*/  FADD.FTZ R188, R183, R188 ;  /* 0x000000bcb7bc7221 */ /* 0x000fca0000010000 */
[----:B------:R-:W-:Y:S02]  /*a5c0*/  MOV R194, R188 ;  /* 0x000000bc00c27202 */ /* 0x000fe40000000f00 */
[----:B------:R-:W-:-:S07]  /*a5d0*/  MOV R185, R193 ;  /* 0x000000c100b97202 */ /* 0x000fce0000000f00 */
[----:B------:R-:W-:Y:S05]  /*a5e0*/  WARPSYNC.COLLECTIVE R191, `(.L_x_2457) ;  /* 0x00000000bf087348 */ /* 0x000fea0003c00000 */
[----:B------:R0:W1:Y:S02]  /*a5f0*/  SHFL.BFLY P0, R193, R194, R195, R196 ;  /* 0x0c0000c3c2c17389 */ /* 0x00006400000000c4 */
[----:B01----:R-:W-:Y:S05]  /*a600*/  ENDCOLLECTIVE ;  /* 0x000000000000791b */ /* 0x003fea0003800000 */
.L_x_2457:
[----:B------:R-:W-:-:S05]  /*a610*/  FADD.FTZ R185, R132, R185 ;  /* 0x000000b984b97221 */ /* 0x000fca0000010000 */
[----:B------:R-:W-:Y:S01]  /*a620*/  MOV R194, R185 ;  /* 0x000000b900c27202 */ /* 0x000fe20000000f00 */
[----:B------:R-:W-:Y:S01]  /*a630*/  HFMA2 R195, -RZ, RZ, 0, 4.76837158203125e-07 ;  /* 0x00000008ffc37431 */ /* 0x000fe200000001ff */
[----:B------:R-:W-:-:S07]  /*a640*/  MOV R187, R193 ;  /* 0x000000c100bb7202 */ /* 0x000fce0000000f00 */
[----:B------:R-:W-:Y:S05]  /*a650*/  WARPSYNC.COLLECTIVE R191, `(.L_x_2458) ;  /* 0x00000000bf087348 */ /* 0x000fea0003c00000 */
[----:B------:R0:W1:Y:S02]  /*a660*/  SHFL.BFLY P0, R193, R194, R195, R196 ;  /* 0x0c0000c3c2c17389 */ /* 0x00006400000000c4 */
[----:B01----:R-:W-:Y:S05]  /*a670*/  ENDCOLLECTIVE ;  /* 0x000000000000791b */ /* 0x003fea0003800000 */
.L_x_2458:
[----:B------:R-:W-:-:S05]  /*a680*/  FADD.FTZ R187, R188, R187 ;  /* 0x000000bbbcbb7221 */ /* 0x000fca0000010000 */
[----:B------:R-:W-:Y:S02]  /*a690*/  MOV R194, R187 ;  /* 0x000000bb00c27202 */ /* 0x000fe40000000f00 */
[----:B------:R-:W-:-:S07]  /*a6a0*/  MOV R184, R193 ;  /* 0x000000c100b87202 */ /* 0x000fce0000000f00 */
[----:B------:R-:W-:Y:S05]  /*a6b0*/  WARPSYNC.COLLECTIVE R191, `(.L_x_2459) ;  /* 0x00000000bf087348 */ /* 0x000fea0003c00000 */
[----:B------:R0:W1:Y:S02]  /*a6c0*/  SHFL.BFLY P0, R193, R194, R195, R196 ;  /* 0x0c0000c3c2c17389 */ /* 0x00006400000000c4 */
[----:B01----:R-:W-:Y:S05]  /*a6d0*/  ENDCOLLECTIVE ;  /* 0x000000000000791b */ /* 0x003fea0003800000 */
.L_x_2459:
[----:B------:R-:W-:-:S05]  /*a6e0*/  FADD.FTZ R189, R185, R184 ;  /* 0x000000b8b9bd7221 */ /* 0x000fca0000010000 */
[----:B------:R-:W-:Y:S01]  /*a6f0*/  MOV R194, R189 ;  /* 0x000000bd00c27202 */ /* 0x000fe20000000f00 */
[----:B------:R-:W-:Y:S01]  /*a700*/  HFMA2 R195, -RZ, RZ, 0, 9.5367431640625e-07 ;  /* 0x00000010ffc37431 */ /* 0x000fe200000001ff */
[----:B------:R-:W-:-:S07]  /*a710*/  MOV R186, R193 ;  /* 0x000000c100ba7202 */ /* 0x000fce0000000f00 */
[----:B------:R-:W-:Y:S05]  /*a720*/  WARPSYNC.COLLECTIVE R191, `(.L_x_2460) ;  /* 0x00000000bf087348 */ /* 0x000fea0003c00000 */
[----:B------:R0:W1:Y:S02]  /*a730*/  SHFL.BFLY P0, R193, R194, R195, R196 ;  /* 0x0c0000c3c2c17389 */ /* 0x00006400000000c4 */
[----:B01----:R-:W-:Y:S05]  /*a740*/  ENDCOLLECTIVE ;  /* 0x000000000000791b */ /* 0x003fea0003800000 */
.L_x_2460:
[----:B------:R-:W-:-:S05]  /*a750*/  FADD.FTZ R190, R187, R186 ;  /* 0x000000babbbe7221 */ /* 0x000fca0000010000 */
[----:B------:R-:W-:Y:S02]  /*a760*/  MOV R194, R190 ;  /* 0x000000be00c27202 */ /* 0x000fe40000000f00 */
[----:B------:R-:W-:-:S07]  /*a770*/  MOV R192, R193 ;  /* 0x000000c100c07202 */ /* 0x000fce0000000f00 */
[----:B------:R-:W-:Y:S05]  /*a780*/  WARPSYNC.COLLECTIVE R191, `(.L_x_2461) ;  /* 0x00000000bf087348 */ /* 0x000fea0003c00000 */
[----:B------:R0:W1:Y:S02]  /*a790*/  SHFL.BFLY P0, R193, R194, R195, R196 ;  /* 0x0c0000c3c2c17389 */ /* 0x00006400000000c4 */
[----:B01----:R-:W-:Y:S05]  /*a7a0*/  ENDCOLLECTIVE ;  /* 0x000000000000791b */ /* 0x003fea0003800000 */
.L_x_2461:
[----:B------:R-:W-:Y:S01]  /*a7b0*/  MOV R183, R193 ;  /* 0x000000c100b77202 */ /* 0x000fe20000000f00 */
[----:B------:R-:W-:Y:S06]  /*a7c0*/  BRA `(.L_x_2462) ;  /* 0xffffff7400047947 */ /* 0x000fec000383ffff */
.L_x_2463:
        /* <DEDUP_REMOVED lines=11> */
.L_x_14450:


//--------------------- .text._ZN10layer_norm13ln_bwd_kernelINS_13Kernel_traitsIf13__nv_bfloat16S2_S2_fjLj768ELj1ELj4ELj1ELj16ENS_18Kernel_traits_baseILj768EfS2_S2_S2_fjLj128EEEEELb0ELb0ELb0ELb0EEEvNS_9BwdParamsE --------------------------
	.section	.text._ZN10layer_norm13ln_bwd_kernelINS_13Kernel_traitsIf13__nv_bfloat16S2_S2_fjLj768ELj1ELj4ELj1ELj16ENS_18Kernel_traits_baseILj768EfS2_S2_S2_fjLj128EEEEELb0ELb0ELb0ELb0EEEvNS_9BwdParamsE,"ax",@progbits
	.align	128
        .global         _ZN10layer_norm13ln_bwd_kernelINS_13Kernel_traitsIf13__nv_bfloat16S2_S2_fjLj768ELj1ELj4ELj1ELj16ENS_18Kernel_traits_baseILj768EfS2_S2_S2_fjLj128EEEEELb0ELb0ELb0ELb0EEEvNS_9BwdParamsE
        .type           _ZN10layer_norm13ln_bwd_kernelINS_13Kernel_traitsIf13__nv_bfloat16S2_S2_fjLj768ELj1ELj4ELj1ELj16ENS_18Kernel_traits_baseILj768EfS2_S2_S2_fjLj128EEEEELb0ELb0ELb0ELb0EEEvNS_9BwdParamsE,@function
        .size           _ZN10layer_norm13ln_bwd_kernelINS_13Kernel_traitsIf13__nv_bfloat16S2_S2_fjLj768ELj1ELj4ELj1ELj16ENS_18Kernel_traits_baseILj768EfS2_S2_S2_fjLj128EEEEELb0ELb0ELb0ELb0EEEvNS_9BwdParamsE,(.L_x_14451 - _ZN10layer_norm13ln_bwd_kernelINS_13Kernel_traitsIf13__nv_bfloat16S2_S2_fjLj768ELj1ELj4ELj1ELj16ENS_18Kernel_traits_baseILj768EfS2_S2_S2_fjLj128EEEEELb0ELb0ELb0ELb0EEEvNS_9BwdParamsE)
        .other          _ZN10layer_norm13ln_bwd_kernelINS_13Kernel_traitsIf13__nv_bfloat16S2_S2_fjLj768ELj1ELj4ELj1ELj16ENS_18Kernel_traits_baseILj768EfS2_S2_S2_fjLj128EEEEELb0ELb0ELb0ELb0EEEvNS_9BwdParamsE,@"STO_CUDA_ENTRY STV_DEFAULT"
_ZN10layer_norm13ln_bwd_kernelINS_13Kernel_traitsIf13__nv_bfloat16S2_S2_fjLj768ELj1ELj4ELj1ELj16ENS_18Kernel_traits_baseILj768EfS2_S2_S2_fjLj128EEEEELb0ELb0ELb0ELb0EEEvNS_9BwdParamsE:
.text._ZN10layer_norm13ln_bwd_kernelINS_13Kernel_traitsIf13__nv_bfloat16S2_S2_fjLj768ELj1ELj4ELj1ELj16ENS_18Kernel_traits_baseILj768EfS2_S2_S2_fjLj128EEEEELb0ELb0ELb0ELb0EEEvNS_9BwdParamsE:
        /* <DEDUP_REMOVED lines=29> */
[----:B------:R-:W-:Y:S02]  /*01d0*/  @P1 IADD3 R3, PT, PT, R3, 0x20, RZ ;  /* 0x0000002003031810 */ /* 0x000fe40007ffe0ff */
[----:B------:R2:W5:Y:S04]  /*01e0*/  @P0 LDG.E.128 R24, desc[UR6][R4.64+0x10] ;  /* 0x0000100604180981 */ /* 0x000568000c1e1d00 */
[----:B------:R2:W5:Y:S01]  /*01f0*/  @P1 LDG.E.128 R28, desc[UR6][R8.64] ;  /* 0x00000006081c1981 */ /* 0x000562000c1e1d00 */
[----:B----4-:R-:W-:-:S03]  /*0200*/  @P2 IMAD.WIDE.U32 R6, R3, 0x20, R10 ;  /* 0x0000002003062825 */ /* 0x010fc600078e000a */
[----:B------:R2:W5:Y:S04]  /*0210*/  @P1 LDG.E.128 R32, desc[UR6][R8.64+0x10] ;  /* 0x0000100608201981 */ /* 0x000568000c1e1d00 */
[----:B------:R2:W5:Y:S04]  /*0220*/  @P2 LDG.E.128 R36, desc[UR6][R6.64] ;  /* 0x0000000606242981 */ /* 0x000568000c1e1d00 */
        /* <DEDUP_REMOVED lines=56> */
.L_x_2499:
        /* <DEDUP_REMOVED lines=38> */
[C---:B--2---:R-:W-:Y:S02]  /*0810*/  SHF.L.U32 R139, R108.reuse, 0x10, RZ ;  /* 0x000000106c8b7819 */ /* 0x044fe400000006ff */
[----:B------:R-:W-:Y:S02]  /*0820*/  PRMT R136, R108, 0x7632, R136 ;  /* 0x000076326c887816 */ /* 0x000fe40000000088 */
[----:B------:R-:W-:Y:S01]  /*0830*/  SHF.L.U32 R141, R109, 0x10, RZ ;  /* 0x000000106d8d7819 */ /* 0x000fe200000006ff */
[----:B------:R-:W-:Y:S01]  /*0840*/  FADD.FTZ R108, -R152, R139 ;  /* 0x0000008b986c7221 */ /* 0x000fe20000010100 */
[C---:B------:R-:W-:Y:S02]  /*0850*/  PRMT R142, R110.reuse, 0x7632, R142 ;  /* 0x000076326e8e7816 */ /* 0x040fe4000000008e */
[----:B------:R-:W-:Y:S01]  /*0860*/  SHF.L.U32 R143, R110, 0x10, RZ ;  /* 0x000000106e8f7819 */ /* 0x000fe200000006ff */
[----:B-----5:R-:W-:Y:S01]  /*0870*/  FMUL.FTZ R153, R119, R108 ;  /* 0x0000006c77997220 */ /* 0x020fe20000410000 */
[----:B------:R-:W-:-:S02]  /*0880*/  PRMT R145, R111, 0x7632, R145 ;  /* 0x000076326f917816 */ /* 0x000fc40000000091 */
[----:B------:R-:W-:Y:S02]  /*0890*/  SHF.L.U32 R147, R111, 0x10, RZ ;  /* 0x000000106f937819 */ /* 0x000fe400000006ff */
[C---:B---3--:R-:W-:Y:S02]  /*08a0*/  PRMT R110, R112.reuse, 0x7632, R110 ;  /* 0x00007632706e7816 */ /* 0x048fe4000000006e */
[----:B------:R-:W-:Y:S01]  /*08b0*/  SHF.L.U32 R151, R112, 0x10, RZ ;  /* 0x0000001070977819 */ /* 0x000fe200000006ff */
[----:B------:R-:W-:Y:S01]  /*08c0*/  FADD.FTZ R112, -R152, R141 ;  /* 0x0000008d98707221 */ /* 0x000fe20000010100 */
[----:B------:R-:W-:Y:S01]  /*08d0*/  SHF.L.U32 R111, R136, 0x10, RZ ;  /* 0x00000010886f7819 */ /* 0x000fe200000006ff */
[----:B------:R-:W-:Y:S01]  /*08e0*/  FADD.FTZ R136, -R152, R147 ;  /* 0x0000009398887221 */ /* 0x000fe20000010100 */
[C---:B------:R-:W-:Y:S01]  /*08f0*/  PRMT R140, R113.reuse, 0x7632, R140 ;  /* 0x00007632718c7816 */ /* 0x040fe2000000008c */
[----:B------:R-:W-:Y:S01]  /*0900*/  FADD.FTZ R72, R72, R151 ;  /* 0x0000009748487221 */ /* 0x000fe20000010000 */
[----:B------:R-:W-:Y:S01]  /*0910*/  SHF.L.U32 R113, R113, 0x10, RZ ;  /* 0x0000001071717819 */ /* 0x000fe200000006ff */
[-C--:B------:R-:W-:Y:S01]  /*0920*/  FFMA.FTZ R44, R153, R151.reuse, R44 ;  /* 0x00000097992c7223 */ /* 0x080fe2000001002c */
[----:B------:R-:W-:Y:S01]  /*0930*/  PRMT R138, R109, 0x7632, R138 ;  /* 0x000076326d8a7816 */ /* 0x000fe2000000008a */
[----:B------:R-:W-:Y:S01]  /*0940*/  FMUL.FTZ R149, R119, R112 ;  /* 0x0000007077957220 */ /* 0x000fe20000410000 */
[----:B------:R-:W-:Y:S01]  /*0950*/  SHF.L.U32 R110, R110, 0x10, RZ ;  /* 0x000000106e6e7819 */ /* 0x000fe200000006ff */
[----:B------:R-:W-:Y:S01]  /*0960*/  FADD.FTZ R150, -R152, R111 ;  /* 0x0000006f98967221 */ /* 0x000fe20000010100 */
[----:B------:R-:W-:Y:S01]  /*0970*/  FMUL.FTZ R151, R20, R151 ;  /* 0x0000009714977220 */ /* 0x000fe20000410000 */
[C---:B------:R-:W-:Y:S01]  /*0980*/  PRMT R146, R115.reuse, 0x7632, R146 ;  /* 0x0000763273927816 */ /* 0x040fe20000000092 */
[----:B------:R-:W-:Y:S01]  /*0990*/  FADD.FTZ R74, R74, R113 ;  /* 0x000000714a4a7221 */ /* 0x000fe20000010000 */
[----:B------:R-:W-:Y:S01]  /*09a0*/  SHF.L.U32 R159, R115, 0x10, RZ ;  /* 0x00000010739f7819 */ /* 0x000fe200000006ff */
[-C--:B------:R-:W-:Y:S01]  /*09b0*/  FFMA.FTZ R46, R149, R113.reuse, R46 ;  /* 0x00000071952e7223 */ /* 0x080fe2000001002e */
[----:B------:R-:W-:Y:S01]  /*09c0*/  SHF.L.U32 R115, R138, 0x10, RZ ;  /* 0x000000108a737819 */ /* 0x000fe200000006ff */
[----:B------:R-:W-:Y:S01]  /*09d0*/  FMUL.FTZ R147, R22, R113 ;  /* 0x0000007116937220 */ /* 0x000fe20000410000 */
[----:B------:R-:W-:Y:S01]  /*09e0*/  FMUL.FTZ R150, R119, R150 ;  /* 0x0000009677967220 */ /* 0x000fe20000410000 */
[-C--:B------:R-:W-:Y:S01]  /*09f0*/  FMUL.FTZ R148, R21, R110.reuse ;  /* 0x0000006e15947220 */ /* 0x080fe20000410000 */
[----:B------:R-:W-:Y:S01]  /*0a00*/  FADD.FTZ R111, RZ, R151 ;  /* 0x00000097ff6f7221 */ /* 0x000fe20000010000 */
[----:B------:R-:W-:Y:S01]  /*0a10*/  FFMA.FTZ R113, R153, R151, RZ ;  /* 0x0000009799717223 */ /* 0x000fe200000100ff */
[C---:B------:R-:W-:Y:S01]  /*0a20*/  PRMT R144, R114.reuse, 0x7632, R144 ;  /* 0x0000763272907816 */ /* 0x040fe20000000090 */
[----:B------:R-:W-:Y:S01]  /*0a30*/  FADD.FTZ R73, R73, R110 ;  /* 0x0000006e49497221 */ /* 0x000fe20000010000 */
[----:B------:R-:W-:Y:S01]  /*0a40*/  SHF.L.U32 R155, R114, 0x10, RZ ;  /* 0x00000010729b7819 */ /* 0x000fe200000006ff */
[----:B------:R-:W-:Y:S01]  /*0a50*/  FADD.FTZ R114, -R152, R143 ;  /* 0x0000008f98727221 */ /* 0x000fe20000010100 */
[----:B------:R-:W-:Y:S01]  /*0a60*/  SHF.L.U32 R140, R140, 0x10, RZ ;  /* 0x000000108c8c7819 */ /* 0x000fe200000006ff */
[----:B------:R-:W-:Y:S01]  /*0a70*/  FFMA.FTZ R45, R150, R110, R45 ;  /* 0x0000006e962d7223 */ /* 0x000fe2000001002d */
        /* <DEDUP_REMOVED lines=8> */
[----:B------:R-:W-:Y:S01]  /*0b00*/  SHF.L.U32 R114, R144, 0x10, RZ ;  /* 0x0000001090727819 */ /* 0x000fe200000006ff */
[----:B------:R-:W-:Y:S01]  /*0b10*/  FMUL.FTZ R144, R23, R140 ;  /* 0x0000008c17907220 */ /* 0x000fe20000410000 */
[----:B------:R-:W-:Y:S01]  /*0b20*/  FADD.FTZ R111, R110, R147 ;  /* 0x000000936e6f7221 */ /* 0x000fe20000010000 */
[----:B------:R-:W-:Y:S01]  /*0b30*/  FFMA.FTZ R113, R149, R147, R112 ;  /* 0x0000009395717223 */ /* 0x000fe20000010070 */
[----:B------:R-:W-:Y:S01]  /*0b40*/  FMUL.FTZ R143, R24, R155 ;  /* 0x0000009b188f7220 */ /* 0x000fe20000410000 */
        /* <DEDUP_REMOVED lines=29> */
.L_x_2468:
[----:B------:R-:W-:Y:S05]  /*0d20*/  BSYNC.RECONVERGENT B1 ;  /* 0x0000000000017941 */ /* 0x000fea0003800200 */
.L_x_2467:
        /* <DEDUP_REMOVED lines=8> */
[----:B------:R-:W-:Y:S02]  /*0db0*/  IADD3 R155, PT, PT, R155, 0x20, RZ ;  /* 0x000000209b9b7810 */ /* 0x000fe40007ffe0ff */
[C---:B--2---:R-:W-:Y:S02]  /*0dc0*/  PRMT R121, R108.reuse, 0x7632, R121 ;  /* 0x000076326c797816 */ /* 0x044fe40000000079 */
[----:B------:R-:W-:Y:S02]  /*0dd0*/  SHF.L.U32 R123, R108, 0x10, RZ ;  /* 0x000000106c7b7819 */ /* 0x000fe400000006ff */
[----:B------:R-:W-:Y:S02]  /*0de0*/  SHF.L.U32 R125, R109, 0x10, RZ ;  /* 0x000000106d7d7819 */ /* 0x000fe400000006ff */
[C---:B------:R-:W-:Y:S02]  /*0df0*/  PRMT R126, R110.reuse, 0x7632, R126 ;  /* 0x000076326e7e7816 */ /* 0x040fe4000000007e */
[----:B------:R-:W-:Y:S01]  /*0e00*/  SHF.L.U32 R127, R110, 0x10, RZ ;  /* 0x000000106e7f7819 */ /* 0x000fe200000006ff */
[----:B------:R-:W-:Y:S01]  /*0e10*/  FADD.FTZ R110, -R152, R123 ;  /* 0x0000007b986e7221 */ /* 0x000fe20000010100 */
[----:B------:R-:W-:-:S02]  /*0e20*/  SHF.L.U32 R121, R121, 0x10, RZ ;  /* 0x0000001079797819 */ /* 0x000fc400000006ff */
[----:B------:R-:W-:Y:S01]  /*0e30*/  PRMT R128, R111, 0x7632, R128 ;  /* 0x000076326f807816 */ /* 0x000fe20000000080 */
[----:B-----5:R-:W-:Y:S01]  /*0e40*/  FMUL.FTZ R137, R119, R110 ;  /* 0x0000006e77897220 */ /* 0x020fe20000410000 */
[----:B------:R-:W-:Y:S01]  /*0e50*/  SHF.L.U32 R129, R111, 0x10, RZ ;  /* 0x000000106f817819 */ /* 0x000fe200000006ff */
[----:B------:R-:W-:Y:S01]  /*0e60*/  FADD.FTZ R134, -R152, R121 ;  /* 0x0000007998867221 */ /* 0x000fe20000010100 */
[----:B------:R-:W-:Y:S02]  /*0e70*/  PRMT R122, R109, 0x7632, R122 ;  /* 0x000076326d7a7816 */ /* 0x000fe4000000007a */
[C---:B---3--:R-:W-:Y:S01]  /*0e80*/  PRMT R111, R112.reuse, 0x7632, R111 ;  /* 0x00007632706f7816 */ /* 0x048fe2000000006f */
[----:B------:R-:W-:Y:S01]  /*0e90*/  FMUL.FTZ R134, R119, R134 ;  /* 0x0000008677867220 */ /* 0x000fe20000410000 */
[----:B------:R-:W-:Y:S01]  /*0ea0*/  SHF.L.U32 R135, R112, 0x10, RZ ;  /* 0x0000001070877819 */ /* 0x000fe200000006ff */
[----:B------:R-:W-:Y:S01]  /*0eb0*/  FADD.FTZ R112, -R152, R125 ;  /* 0x0000007d98707221 */ /* 0x000fe20000010100 */
[----:B------:R-:W-:-:S02]  /*0ec0*/  PRMT R124, R113, 0x7632, R124 ;  /* 0x00007632717c7816 */ /* 0x000fc4000000007c */
[----:B------:R-:W-:Y:S01]  /*0ed0*/  SHF.L.U32 R113, R113, 0x10, RZ ;  /* 0x0000001071717819 */ /* 0x000fe200000006ff */
        /* <DEDUP_REMOVED lines=8> */
[----:B------:R-:W-:Y:S01]  /*0f60*/  FADD.FTZ R54, R54, R113 ;  /* 0x0000007136367221 */ /* 0x000fe20000010000 */
[----:B------:R-:W-:Y:S01]  /*0f70*/  SHF.L.U32 R128, R124, 0x10, RZ ;  /* 0x000000107c807819 */ /* 0x000fe200000006ff */
[-C--:B------:R-:W-:Y:S01]  /*0f80*/  FFMA.FTZ R82, R133, R113.reuse, R82 ;  /* 0x0000007185527223 */ /* 0x080fe20000010052 */
[----:B------:R-:W-:Y:S01]  /*0f90*/  SHF.L.U32 R124, R130, 0x10, RZ ;  /* 0x00000010827c7819 */ /* 0x000fe200000006ff */
[----:B------:R-:W-:Y:S01]  /*0fa0*/  FMUL.FTZ R131, R30, R113 ;  /* 0x000000711e837220 */ /* 0x000fe20000410000 */
[----:B------:R-:W-:Y:S01]  /*0fb0*/  FADD.FTZ R130, -R152, R157 ;  /* 0x0000009d98827221 */ /* 0x000fe20000010100 */
[----:B------:R-:W-:Y:S01]  /*0fc0*/  FADD.FTZ R53, R53, R132 ;  /* 0x0000008435357221 */ /* 0x000fe20000010000 */
[-C--:B------:R-:W-:Y:S01]  /*0fd0*/  FFMA.FTZ R81, R134, R132.reuse, R81 ;  /* 0x0000008486517223 */ /* 0x080fe20000010051 */
[----:B------:R-:W-:Y:S01]  /*0fe0*/  FADD.FTZ R111, R156, R135 ;  /* 0x000000879c6f7221 */ /* 0x000fe20000010000 */
[----:B------:R-:W-:Y:S01]  /*0ff0*/  FMUL.FTZ R132, R29, R132 ;  /* 0x000000841d847220 */ /* 0x000fe20000410000 */
[----:B------:R-:W-:Y:S01]  /*1000*/  FFMA.FTZ R113, R137, R135, R154 ;  /* 0x0000008789717223 */ /* 0x000fe2000001009a */
[----:B------:R-:W-:Y:S01]  /*1010*/  SHF.L.U32 R161, R126, 0x10, RZ ;  /* 0x000000107ea17819 */ /* 0x000fe200000006ff */
[----:B------:R-:W-:Y:S01]  /*1020*/  FMUL.FTZ R130, R119, R130 ;  /* 0x0000008277827220 */ /* 0x000fe20000410000 */
[----:B------:R-:W-:Y:S01]  /*1030*/  FADD.FTZ R110, R111, R132 ;  /* 0x000000846f6e7221 */ /* 0x000fe20000010000 */
[----:B------:R-:W-:Y:S01]  /*1040*/  FFMA.FTZ R112, R134, R132, R113 ;  /* 0x0000008486707223 */ /* 0x000fe20000010071 */
[----:B------:R-:W-:Y:S01]  /*1050*/  SHF.L.U32 R159, R114, 0x10, RZ ;  /* 0x00000010729f7819 */ /* 0x000fe200000006ff */
[----:B------:R-:W-:Y:S01]  /*1060*/  FADD.FTZ R126, -R152, R161 ;  /* 0x000000a1987e7221 */ /* 0x000fe20000010100 */
[----:B------:R-:W-:Y:S01]  /*1070*/  FADD.FTZ R55, R55, R128 ;  /* 0x0000008037377221 */ /* 0x000fe20000010000 */
[-C--:B------:R-:W-:Y:S01]  /*1080*/  FFMA.FTZ R83, R130, R128.reuse, R83 ;  /* 0x0000008082537223 */ /* 0x080fe20000010053 */
[----:B------:R-:W-:Y:S01]  /*1090*/  FADD.FTZ R114, -R152, R127 ;  /* 0x0000007f98727221 */ /* 0x000fe20000010100 */
[----:B------:R-:W-:Y:S01]  /*10a0*/  FMUL.FTZ R128, R31, R128 ;  /* 0x000000801f807220 */ /* 0x000fe20000410000 */
[----:B------:R-:W-:Y:S01]  /*10b0*/  FADD.FTZ R111, R110, R131 ;  /* 0x000000836e6f7221 */ /* 0x000fe20000010000 */
[----:B------:R-:W-:Y:S01]  /*10c0*/  FFMA.FTZ R113, R133, R131, R112 ;  /* 0x0000008385717223 */ /* 0x000fe20000010070 */
[----:B------:R-:W-:Y:S01]  /*10d0*/  FADD.FTZ R122, -R152, R129 ;  /* 0x00000081987a7221 */ /* 0x000fe20000010100 */
[C---:B------:R-:W-:Y:S01]  /*10e0*/  FMUL.FTZ R126, R119.reuse, R126 ;  /* 0x0000007e777e7220 */ /* 0x040fe20000410000 */
[----:B------:R-:W-:Y:S01]  /*10f0*/  FMUL.FTZ R129, R119, R114 ;  /* 0x0000007277817220 */ /* 0x000fe20000410000 */
[----:B------:R-:W-:Y:S01]  /*1100*/  FMUL.FTZ R127, R32, R159 ;  /* 0x0000009f207f7220 */ /* 0x000fe20000410000 */
[----:B------:R-:W-:Y:S01]  /*1110*/  FADD.FTZ R110, R111, R128 ;  /* 0x000000806f6e7221 */ /* 0x000fe20000010000 */
[----:B------:R-:W-:Y:S01]  /*1120*/  FFMA.FTZ R112, R130, R128, R113 ;  /* 0x0000008082707223 */ /* 0x000fe20000010071 */
[----:B------:R-:W-:Y:S01]  /*1130*/  PRMT R108, R115, 0x7632, R108 ;  /* 0x00007632736c7816 */ /* 0x000fe2000000006c */
[----:B------:R-:W-:Y:S01]  /*1140*/  FADD.FTZ R57, R57, R124 ;  /* 0x0000007c39397221 */ /* 0x000fe20000010000 */
[----:B------:R-:W-:Y:S01]  /*1150*/  SHF.L.U32 R115, R115, 0x10, RZ ;  /* 0x0000001073737819 */ /* 0x000fe200000006ff */
[-C--:B------:R-:W-:Y:S01]  /*1160*/  FFMA.FTZ R85, R126, R124.reuse, R85 ;  /* 0x0000007c7e557223 */ /* 0x080fe20000010055 */
[----:B------:R-:W-:Y:S01]  /*1170*/  FMUL.FTZ R124, R33, R124 ;  /* 0x0000007c217c7220 */ /* 0x000fe20000410000 */
[----:B------:R-:W-:Y:S01]  /*1180*/  FADD.FTZ R111, R110, R127 ;  /* 0x0000007f6e6f7221 */ /* 0x000fe20000010000 */
[----:B------:R-:W-:Y:S01]  /*1190*/  FFMA.FTZ R113, R129, R127, R112 ;  /* 0x0000007f81717223 */ /* 0x000fe20000010070 */
[----:B------:R-:W-:Y:S01]  /*11a0*/  FMUL.FTZ R125, R119, R122 ;  /* 0x0000007a777d7220 */ /* 0x000fe20000410000 */
        /* <DEDUP_REMOVED lines=17> */
.L_x_2470:
[----:B------:R-:W-:Y:S05]  /*12c0*/  BSYNC.RECONVERGENT B1 ;  /* 0x0000000000017941 */ /* 0x000fea0003800200 */
.L_x_2469:
[----:B------:R-:W-:Y:S05]  /*12d0*/  @!P2 BRA `(.L_x_2471) ;  /* 0x0000001400c4a947 */ /* 0x000fea0003800000 */
[----:B------:R-:W0:Y:S08]  /*12e0*/  LDC.64 R6, c[0x0][0x3a8] ;  /* 0x0000ea00ff067b82 */ /* 0x000e300000000a00 */
[----:B------:R-:W1:Y:S01]  /*12f0*/  LDC.64 R4, c[0x0][0x428] ;  /* 0x00010a00ff047b82 */ /* 0x000e620000000a00 */
[----:B0-----:R-:W-:-:S06]  /*1300*/  IMAD.WIDE.U32 R8, R155, 0x10, R6 ;  /* 0x000000109b087825 */ /* 0x001fcc00078e0006 */
[----:B------:R-:W2:Y:S01]  /*1310*/  LDG.E.128 R8, desc[UR6][R8.64] ;  /* 0x0000000608087981 */ /* 0x000ea2000c1e1d00 */
[----:B-1----:R-:W-:-:S06]  /*1320*/  IMAD.WIDE.U32 R4, R155, 0x10, R4 ;  /* 0x000000109b047825 */ /* 0x002fcc00078e0004 */
[----:B------:R-:W3:Y:S01]  /*1330*/  LDG.E.128 R4, desc[UR6][R4.64] ;  /* 0x0000000604047981 */ /* 0x000ee2000c1e1d00 */
[C---:B--2---:R-:W-:Y:S02]  /*1340*/  PRMT R3, R8.reuse, 0x7632, R3 ;  /* 0x0000763208037816 */ /* 0x044fe40000000003 */
[C---:B------:R-:W-:Y:S02]  /*1350*/  PRMT R12, R9.reuse, 0x7632, R12 ;  /* 0x00007632090c7816 */ /* 0x040fe4000000000c */
[----:B------:R-:W-:Y:S02]  /*1360*/  SHF.L.U32 R13, R8, 0x10, RZ ;  /* 0x00000010080d7819 */ /* 0x000fe400000006ff */
[----:B------:R-:W-:Y:S02]  /*1370*/  SHF.L.U32 R15, R9, 0x10, RZ ;  /* 0x00000010090f7819 */ /* 0x000fe400000006ff */
[----:B------:R-:W-:Y:S01]  /*1380*/  PRMT R14, R10, 0x7632, R14 ;  /* 0x000076320a0e7816 */ /* 0x000fe2000000000e */
[----:B------:R-:W-:Y:S01]  /*1390*/  FADD.FTZ R8, -R152, R13 ;  /* 0x0000000d98087221 */ /* 0x000fe20000010100 */
[----:B------:R-:W-:Y:S01]  /*13a0*/  SHF.L.U32 R17, R10, 0x10, RZ ;  /* 0x000000100a117819 */ /* 0x000fe200000006ff */
[----:B------:R-:W-:Y:S01]  /*13b0*/  FADD.FTZ R108, -R152, R15 ;  /* 0x0000000f986c7221 */ /* 0x000fe20000010100 */
[----:B------:R-:W-:-:S02]  /*13c0*/  PRMT R10, R11, 0x7632, R10 ;  /* 0x000076320b0a7816 */ /* 0x000fc4000000000a */
[----:B------:R-:W-:Y:S01]  /*13d0*/  SHF.L.U32 R3, R3, 0x10, RZ ;  /* 0x0000001003037819 */ /* 0x000fe200000006ff */
[----:B------:R-:W-:Y:S01]  /*13e0*/  FADD.FTZ R114, -R152, R17 ;  /* 0x0000001198727221 */ /* 0x000fe20000010100 */
[----:B------:R-:W-:Y:S01]  /*13f0*/  SHF.L.U32 R9, R12, 0x10, RZ ;  /* 0x000000100c097819 */ /* 0x000fe200000006ff */
[----:B-----5:R-:W-:Y:S01]  /*1400*/  FMUL.FTZ R17, R119, R8 ;  /* 0x0000000877117220 */ /* 0x020fe20000410000 */
[----:B------:R-:W-:Y:S01]  /*1410*/  SHF.L.U32 R109, R11, 0x10, RZ ;  /* 0x000000100b6d7819 */ /* 0x000fe200000006ff */
[----:B------:R-:W-:Y:S01]  /*1420*/  FADD.FTZ R16, -R152, R3 ;  /* 0x0000000398107221 */ /* 0x000fe20000010100 */
[----:B------:R-:W-:Y:S02]  /*1430*/  SHF.L.U32 R11, R14, 0x10, RZ ;  /* 0x000000100e0b7819 */ /* 0x000fe400000006ff */
[----:B------:R-:W-:Y:S01]  /*1440*/  SHF.L.U32 R13, R10, 0x10, RZ ;  /* 0x000000100a0d7819 */ /* 0x000fe200000006ff */
[----:B------:R-:W-:Y:S01]  /*1450*/  FADD.FTZ R10, -R152, R9 ;  /* 0x00000009980a7221 */ /* 0x000fe20000010100 */
[----:B---3--:R-:W-:Y:S01]  /*1460*/  PRMT R3, R4, 0x7632, R3 ;  /* 0x0000763204037816 */ /* 0x008fe20000000003 */
[----:B------:R-:W-:Y:S01]  /*1470*/  FADD.FTZ R12, -R152, R11 ;  /* 0x0000000b980c7221 */ /* 0x000fe20000010100 */
[----:B------:R-:W-:Y:S01]  /*1480*/  SHF.L.U32 R9, R4, 0x10, RZ ;  /* 0x0000001004097819 */ /* 0x000fe200000006ff */
[C---:B------:R-:W-:Y:S01]  /*1490*/  FADD.FTZ R18, -R152.reuse, R13 ;  /* 0x0000000d98127221 */ /* 0x040fe20000010100 */
[C---:B------:R-:W-:Y:S01]  /*14a0*/  PRMT R4, R5.reuse, 0x7632, R4 ;  /* 0x0000763205047816 */ /* 0x040fe20000000004 */
        /* <DEDUP_REMOVED lines=14> */
[----:B------:R-:W-:Y:S01]  /*1590*/  FMUL.FTZ R4, R38, R11 ;  /* 0x0000000b26047220 */ /* 0x000fe20000410000 */
[----:B------:R-:W-:Y:S01]  /*15a0*/  SHF.L.U32 R114, R13, 0x10, RZ ;  /* 0x000000100d727819 */ /* 0x000fe200000006ff */
[----:B------:R-:W-:Y:S01]  /*15b0*/  FMUL.FTZ R11, R37, R110 ;  /* 0x0000006e250b7220 */ /* 0x000fe20000410000 */
[----:B------:R-:W-:Y:S01]  /*15c0*/  FMUL.FTZ R8, R119, R16 ;  /* 0x0000001077087220 */ /* 0x000fe20000410000 */
[C---:B------:R-:W-:Y:S01]  /*15d0*/  FFMA.FTZ R13, R17.reuse, R3, R154 ;  /* 0x00000003110d7223 */ /* 0x040fe2000001009a */
[----:B------:R-:W-:Y:S01]  /*15e0*/  FADD.FTZ R88, R88, R9 ;  /* 0x0000000958587221 */ /* 0x000fe20000010000 */
[----:B------:R-:W-:Y:S01]  /*15f0*/  FFMA.FTZ R64, R17, R9, R64 ;  /* 0x0000000911407223 */ /* 0x000fe20000010040 */
[----:B------:R-:W-:Y:S01]  /*1600*/  FADD.FTZ R92, R92, R15 ;  /* 0x0000000f5c5c7221 */ /* 0x000fe20000010000 */
[-C--:B------:R-:W-:Y:S01]  /*1610*/  FFMA.FTZ R68, R7, R15.reuse, R68 ;  /* 0x0000000f07447223 */ /* 0x080fe20000010044 */
        /* <DEDUP_REMOVED lines=13> */
[----:B------:R-:W-:Y:S01]  /*16f0*/  FADD.FTZ R94, R94, R109 ;  /* 0x0000006d5e5e7221 */ /* 0x000fe20000010000 */
[----:B------:R-:W-:Y:S01]  /*1700*/  FADD.FTZ R16, R111, R6 ;  /* 0x000000066f107221 */ /* 0x000fe20000010000 */
[----:B------:R-:W-:Y:S01]  /*1710*/  FFMA.FTZ R111, R7, R6, R14 ;  /* 0x00000006076f7223 */ /* 0x000fe2000001000e */
[----:B------:R-:W-:Y:S01]  /*1720*/  FADD.FTZ R89, R89, R110 ;  /* 0x0000006e59597221 */ /* 0x000fe20000010000 */
[----:B------:R-:W-:Y:S01]  /*1730*/  FFMA.FTZ R65, R8, R110, R65 ;  /* 0x0000006e08417223 */ /* 0x000fe20000010041 */
[-C--:B------:R-:W-:Y:S01]  /*1740*/  FFMA.FTZ R70, R9, R109.reuse, R70 ;  /* 0x0000006d09467223 */ /* 0x080fe20000010046 */
        /* <DEDUP_REMOVED lines=16> */
.L_x_2466:
        /* <DEDUP_REMOVED lines=17> */
[C---:B---3--:R-:W-:Y:S02]  /*1960*/  SHF.L.U32 R139, R108.reuse, 0x10, RZ ;  /* 0x000000106c8b7819 */ /* 0x048fe400000006ff */
[----:B------:R-:W-:Y:S02]  /*1970*/  PRMT R136, R108, 0x7632, R136 ;  /* 0x000076326c887816 */ /* 0x000fe40000000088 */
[C---:B------:R-:W-:Y:S01]  /*1980*/  SHF.L.U32 R141, R109.reuse, 0x10, RZ ;  /* 0x000000106d8d7819 */ /* 0x040fe200000006ff */
[----:B------:R-:W-:Y:S01]  /*1990*/  FADD.FTZ R108, -R152, R139 ;  /* 0x0000008b986c7221 */ /* 0x000fe20000010100 */
[----:B------:R-:W-:Y:S02]  /*19a0*/  PRMT R138, R109, 0x7632, R138 ;  /* 0x000076326d8a7816 */ /* 0x000fe4000000008a */
[C---:B------:R-:W-:Y:S01]  /*19b0*/  PRMT R142, R110.reuse, 0x7632, R142 ;  /* 0x000076326e8e7816 */ /* 0x040fe2000000008e */
[----:B-----5:R-:W-:Y:S01]  /*19c0*/  FMUL.FTZ R153, R119, R108 ;  /* 0x0000006c77997220 */ /* 0x020fe20000410000 */
[----:B------:R-:W-:-:S02]  /*19d0*/  SHF.L.U32 R109, R110, 0x10, RZ ;  /* 0x000000106e6d7819 */ /* 0x000fc400000006ff */
[C---:B------:R-:W-:Y:S02]  /*19e0*/  PRMT R144, R111.reuse, 0x7632, R144 ;  /* 0x000076326f907816 */ /* 0x040fe40000000090 */
[----:B------:R-:W-:Y:S02]  /*19f0*/  SHF.L.U32 R145, R111, 0x10, RZ ;  /* 0x000000106f917819 */ /* 0x000fe400000006ff */
[C---:B----4-:R-:W-:Y:S02]  /*1a00*/  PRMT R110, R112.reuse, 0x7632, R110 ;  /* 0x00007632706e7816 */ /* 0x050fe4000000006e */
        /* <DEDUP_REMOVED lines=8> */
[----:B------:R-:W-:Y:S01]  /*1a90*/  SHF.L.U32 R110, R110, 0x10, RZ ;  /* 0x000000106e6e7819 */ /* 0x000fe200000006ff */
[----:B------:R-:W-:Y:S01]  /*1aa0*/  FMUL.FTZ R149, R119, R112 ;  /* 0x0000007077957220 */ /* 0x000fe20000410000 */
        /* <DEDUP_REMOVED lines=12> */
[----:B------:R-:W-:Y:S01]  /*1b70*/  SHF.L.U32 R140, R140, 0x10, RZ ;  /* 0x000000108c8c7819 */ /* 0x000fe200000006ff */
[----:B------:R-:W-:Y:S01]  /*1b80*/  FADD.FTZ R73, R73, R110 ;  /* 0x0000006e49497221 */ /* 0x000fe20000010000 */
[----:B------:R-:W-:Y:S01]  /*1b90*/  SHF.L.U32 R108, R146, 0x10, RZ ;  /* 0x00000010926c7819 */ /* 0x000fe200000006ff */
[----:B------:R-:W-:Y:S01]  /*1ba0*/  FFMA.FTZ R45, R150, R110, R45 ;  /* 0x0000006e962d7223 */ /* 0x000fe2000001002d */
[----:B------:R-:W-:Y:S01]  /*1bb0*/  FADD.FTZ R146, -R152, R115 ;  /* 0x0000007398927221 */ /* 0x000fe20000010100 */
[----:B------:R-:W-:Y:S01]  /*1bc0*/  FADD.FTZ R110, R111, R148 ;  /* 0x000000946f6e7221 */ /* 0x000fe20000010000 */
[----:B------:R-:W-:Y:S01]  /*1bd0*/  FFMA.FTZ R112, R150, R148, R113 ;  /* 0x0000009496707223 */ /* 0x000fe20000010071 */
[C---:B------:R-:W-:Y:S01]  /*1be0*/  PRMT R143, R114.reuse, 0x7632, R143 ;  /* 0x00007632728f7816 */ /* 0x040fe2000000008f */
[----:B------:R-:W-:Y:S01]  /*1bf0*/  FMUL.FTZ R146, R119, R146 ;  /* 0x0000009277927220 */ /* 0x000fe20000410000 */
[----:B------:R-:W-:Y:S01]  /*1c00*/  SHF.L.U32 R155, R114, 0x10, RZ ;  /* 0x00000010729b7819 */ /* 0x000fe200000006ff */
[----:B------:R-:W-:Y:S01]  /*1c10*/  FADD.FTZ R114, -R152, R109 ;  /* 0x0000006d98727221 */ /* 0x000fe20000010100 */
[----:B------:R-:W-:Y:S01]  /*1c20*/  SHF.L.U32 R157, R142, 0x10, RZ ;  /* 0x000000108e9d7819 */ /* 0x000fe200000006ff */
[----:B------:R-:W-:Y:S01]  /*1c30*/  FADD.FTZ R111, R110, R147 ;  /* 0x000000936e6f7221 */ /* 0x000fe20000010000 */
[----:B------:R-:W-:Y:S01]  /*1c40*/  SHF.L.U32 R109, R144, 0x10, RZ ;  /* 0x00000010906d7819 */ /* 0x000fe200000006ff */
[----:B------:R-:W-:Y:S01]  /*1c50*/  FMUL.FTZ R144, R23, R140 ;  /* 0x0000008c17907220 */ /* 0x000fe20000410000 */
[----:B------:R-:W-:Y:S01]  /*1c60*/  FFMA.FTZ R113, R149, R147, R112 ;  /* 0x0000009395717223 */ /* 0x000fe20000010070 */
[----:B------:R-:W-:Y:S01]  /*1c70*/  FMUL.FTZ R145, R119, R114 ;  /* 0x0000007277917220 */ /* 0x000fe20000410000 */
[----:B------:R-:W-:Y:S01]  /*1c80*/  SHF.L.U32 R114, R143, 0x10, RZ ;  /* 0x000000108f727819 */ /* 0x000fe200000006ff */
        /* <DEDUP_REMOVED lines=30> */
.L_x_2473:
[----:B------:R-:W-:Y:S05]  /*1e70*/  BSYNC.RECONVERGENT B1 ;  /* 0x0000000000017941 */ /* 0x000fea0003800200 */
.L_x_2472:
        /* <DEDUP_REMOVED lines=11> */
[----:B------:R-:W-:Y:S02]  /*1f30*/  IADD3 R155, PT, PT, R155, 0x20, RZ ;  /* 0x000000209b9b7810 */ /* 0x000fe40007ffe0ff */
[C---:B--2---:R-:W-:Y:S02]  /*1f40*/  PRMT R121, R108.reuse, 0x7632, R121 ;  /* 0x000076326c797816 */ /* 0x044fe40000000079 */
[----:B------:R-:W-:Y:S02]  /*1f50*/  SHF.L.U32 R123, R108, 0x10, RZ ;  /* 0x000000106c7b7819 */ /* 0x000fe400000006ff */
[C---:B------:R-:W-:Y:S02]  /*1f60*/  PRMT R122, R109.reuse, 0x7632, R122 ;  /* 0x000076326d7a7816 */ /* 0x040fe4000000007a */
[----:B------:R-:W-:Y:S02]  /*1f70*/  SHF.L.U32 R125, R109, 0x10, RZ ;  /* 0x000000106d7d7819 */ /* 0x000fe400000006ff */
[----:B------:R-:W-:-:S02]  /*1f80*/  PRMT R126, R110, 0x7632, R126 ;  /* 0x000076326e7e7816 */ /* 0x000fc4000000007e */
[----:B------:R-:W-:Y:S01]  /*1f90*/  SHF.L.U32 R109, R110, 0x10, RZ ;  /* 0x000000106e6d7819 */ /* 0x000fe200000006ff */
[C---:B------:R-:W-:Y:S01]  /*1fa0*/  FADD.FTZ R110, -R152.reuse, R123 ;  /* 0x0000007b986e7221 */ /* 0x040fe20000010100 */
[----:B------:R-:W-:Y:S02]  /*1fb0*/  SHF.L.U32 R121, R121, 0x10, RZ ;  /* 0x0000001079797819 */ /* 0x000fe400000006ff */
[----:B------:R-:W-:Y:S01]  /*1fc0*/  PRMT R128, R111, 0x7632, R128 ;  /* 0x000076326f807816 */ /* 0x000fe20000000080 */
[----:B-----5:R-:W-:Y:S01]  /*1fd0*/  FMUL.FTZ R137, R119, R110 ;  /* 0x0000006e77897220 */ /* 0x020fe20000410000 */
[----:B------:R-:W-:Y:S01]  /*1fe0*/  SHF.L.U32 R129, R111, 0x10, RZ ;  /* 0x000000106f817819 */ /* 0x000fe200000006ff */
[----:B------:R-:W-:Y:S01]  /*1ff0*/  FADD.FTZ R134, -R152, R121 ;  /* 0x0000007998867221 */ /* 0x000fe20000010100 */
[C---:B---3--:R-:W-:Y:S02]  /*2000*/  PRMT R111, R112.reuse, 0x7632, R111 ;  /* 0x00007632706f7816 */ /* 0x048fe4000000006f */
[----:B------:R-:W-:Y:S01]  /*2010*/  SHF.L.U32 R135, R112, 0x10, RZ ;  /* 0x0000001070877819 */ /* 0x000fe200000006ff */
[----:B------:R-:W-:Y:S01]  /*2020*/  FADD.FTZ R112, -R152, R125 ;  /* 0x0000007d98707221 */ /* 0x000fe20000010100 */
[----:B------:R-:W-:Y:S01]  /*2030*/  PRMT R124, R113, 0x7632, R124 ;  /* 0x00007632717c7816 */ /* 0x000fe2000000007c */
[----:B------:R-:W-:Y:S01]  /*2040*/  FMUL.FTZ R134, R119, R134 ;  /* 0x0000008677867220 */ /* 0x000fe20000410000 */
[----:B------:R-:W-:Y:S01]  /*2050*/  SHF.L.U32 R113, R113, 0x10, RZ ;  /* 0x0000001071717819 */ /* 0x000fe200000006ff */
[----:B------:R-:W-:Y:S01]  /*2060*/  FADD.FTZ R52, R52, R135 ;  /* 0x0000008734347221 */ /* 0x000fe20000010000 */
[----:B------:R-:W-:Y:S01]  /*2070*/  SHF.L.U32 R157, R122, 0x10, RZ ;  /* 0x000000107a9d7819 */ /* 0x000fe200000006ff */
[-C--:B------:R-:W-:Y:S01]  /*2080*/  FFMA.FTZ R80, R137, R135.reuse, R80 ;  /* 0x0000008789507223 */ /* 0x080fe20000010050 */
[----:B------:R-:W-:Y:S01]  /*2090*/  SHF.L.U32 R132, R111, 0x10, RZ ;  /* 0x000000106f847819 */ /* 0x000fe200000006ff */
[----:B------:R-:W-:Y:S01]  /*20a0*/  FMUL.FTZ R133, R119, R112 ;  /* 0x0000007077857220 */ /* 0x000fe20000410000 */
[----:B------:R-:W-:Y:S01]  /*20b0*/  FMUL.FTZ R135, R28, R135 ;  /* 0x000000871c877220 */ /* 0x000fe20000410000 */
[----:B------:R-:W-:Y:S01]  /*20c0*/  PRMT R127, R114, 0x7632, R127 ;  /* 0x00007632727f7816 */ /* 0x000fe2000000007f */
[----:B------:R-:W-:Y:S01]  /*20d0*/  FADD.FTZ R54, R54, R113 ;  /* 0x0000007136367221 */ /* 0x000fe20000010000 */
[----:B------:R-:W-:Y:S01]  /*20e0*/  SHF.L.U32 R159, R114, 0x10, RZ ;  /* 0x00000010729f7819 */ /* 0x000fe200000006ff */
[-C--:B------:R-:W-:Y:S01]  /*20f0*/  FFMA.FTZ R82, R133, R113.reuse, R82 ;  /* 0x0000007185527223 */ /* 0x080fe20000010052 */
[----:B------:R-:W-:Y:S01]  /*2100*/  FMUL.FTZ R131, R30, R113 ;  /* 0x000000711e837220 */ /* 0x000fe20000410000 */
[----:B------:R-:W-:Y:S01]  /*2110*/  FADD.FTZ R130, -R152, R157 ;  /* 0x0000009d98827221 */ /* 0x000fe20000010100 */
[----:B------:R-:W-:Y:S01]  /*2120*/  FADD.FTZ R53, R53, R132 ;  /* 0x0000008435357221 */ /* 0x000fe20000010000 */
[-C--:B------:R-:W-:Y:S01]  /*2130*/  FFMA.FTZ R81, R134, R132.reuse, R81 ;  /* 0x0000008486517223 */ /* 0x080fe20000010051 */
[----:B------:R-:W-:Y:S01]  /*2140*/  FADD.FTZ R114, -R152, R109 ;  /* 0x0000006d98727221 */ /* 0x000fe20000010100 */
        /* <DEDUP_REMOVED lines=8> */
[----:B------:R-:W-:Y:S01]  /*21d0*/  FFMA.FTZ R112, R134, R132, R113 ;  /* 0x0000008486707223 */ /* 0x000fe20000010071 */
[----:B------:R-:W-:Y:S01]  /*21e0*/  SHF.L.U32 R124, R127, 0x10, RZ ;  /* 0x000000107f7c7819 */ /* 0x000fe200000006ff */
[----:B------:R-:W-:Y:S01]  /*21f0*/  FADD.FTZ R126, -R152, R161 ;  /* 0x000000a1987e7221 */ /* 0x000fe20000010100 */
[----:B------:R-:W-:Y:S01]  /*2200*/  FADD.FTZ R111, R110, R131 ;  /* 0x000000836e6f7221 */ /* 0x000fe20000010000 */
[----:B------:R-:W-:Y:S01]  /*2210*/  FADD.FTZ R55, R55, R128 ;  /* 0x0000008037377221 */ /* 0x000fe20000010000 */
[-C--:B------:R-:W-:Y:S01]  /*2220*/  FFMA.FTZ R83, R130, R128.reuse, R83 ;  /* 0x0000008082537223 */ /* 0x080fe20000010053 */
[----:B------:R-:W-:Y:S01]  /*2230*/  FMUL.FTZ R128, R31, R128 ;  /* 0x000000801f807220 */ /* 0x000fe20000410000 */
        /* <DEDUP_REMOVED lines=32> */
.L_x_2475:
[----:B------:R-:W-:Y:S05]  /*2440*/  BSYNC.RECONVERGENT B1 ;  /* 0x0000000000017941 */ /* 0x000fea0003800200 */
.L_x_2474:
        /* <DEDUP_REMOVED lines=8> */
[----:B--2---:R-:W-:-:S05]  /*24d0*/  IMAD.WIDE.U32 R12, R155, 0x10, R12 ;  /* 0x000000109b0c7825 */ /* 0x004fca00078e000c */
[----:B------:R0:W5:Y:S01]  /*24e0*/  LDG.E.128 R60, desc[UR6][R12.64] ;  /* 0x000000060c3c7981 */ /* 0x000162000c1e1d00 */
[----:B---3--:R-:W-:Y:S02]  /*24f0*/  PRMT R3, R8, 0x7632, R3 ;  /* 0x0000763208037816 */ /* 0x008fe40000000003 */
[C---:B------:R-:W-:Y:S02]  /*2500*/  PRMT R14, R9.reuse, 0x7632, R14 ;  /* 0x00007632090e7816 */ /* 0x040fe4000000000e */
[----:B------:R-:W-:Y:S02]  /*2510*/  SHF.L.U32 R17, R9, 0x10, RZ ;  /* 0x0000001009117819 */ /* 0x000fe400000006ff */
[C---:B------:R-:W-:Y:S02]  /*2520*/  PRMT R16, R10.reuse, 0x7632, R16 ;  /* 0x000076320a107816 */ /* 0x040fe40000000010 */
[----:B------:R-:W-:Y:S01]  /*2530*/  SHF.L.U32 R109, R10, 0x10, RZ ;  /* 0x000000100a6d7819 */ /* 0x000fe200000006ff */
[----:B------:R-:W-:Y:S01]  /*2540*/  FADD.FTZ R108, -R152, R17 ;  /* 0x00000011986c7221 */ /* 0x000fe20000010100 */
[----:B------:R-:W-:-:S02]  /*2550*/  PRMT R10, R11, 0x7632, R10 ;  /* 0x000076320b0a7816 */ /* 0x000fc4000000000a */
[----:B------:R-:W-:Y:S01]  /*2560*/  SHF.L.U32 R3, R3, 0x10, RZ ;  /* 0x0000001003037819 */ /* 0x000fe200000006ff */
[----:B------:R-:W-:Y:S01]  /*2570*/  FADD.FTZ R114, -R152, R109 ;  /* 0x0000006d98727221 */ /* 0x000fe20000010100 */
[----:B------:R-:W-:Y:S02]  /*2580*/  SHF.L.U32 R9, R14, 0x10, RZ ;  /* 0x000000100e097819 */ /* 0x000fe400000006ff */
[----:B------:R-:W-:Y:S02]  /*2590*/  SHF.L.U32 R111, R11, 0x10, RZ ;  /* 0x000000100b6f7819 */ /* 0x000fe400000006ff */
[----:B------:R-:W-:Y:S02]  /*25a0*/  SHF.L.U32 R15, R8, 0x10, RZ ;  /* 0x00000010080f7819 */ /* 0x000fe400000006ff */
[----:B------:R-:W-:Y:S01]  /*25b0*/  SHF.L.U32 R11, R16, 0x10, RZ ;  /* 0x00000010100b7819 */ /* 0x000fe200000006ff */
[----:B------:R-:W-:Y:S01]  /*25c0*/  FADD.FTZ R16, -R152, R3 ;  /* 0x0000000398107221 */ /* 0x000fe20000010100 */
[----:B0-----:R-:W-:Y:S01]  /*25d0*/  SHF.L.U32 R13, R10, 0x10, RZ ;  /* 0x000000100a0d7819 */ /* 0x001fe200000006ff */
[----:B------:R-:W-:Y:S01]  /*25e0*/  FADD.FTZ R10, -R152, R9 ;  /* 0x00000009980a7221 */ /* 0x000fe20000010100 */
[----:B----4-:R-:W-:Y:S01]  /*25f0*/  PRMT R3, R4, 0x7632, R3 ;  /* 0x0000763204037816 */ /* 0x010fe20000000003 */
[----:B------:R-:W-:Y:S01]  /*2600*/  FADD.FTZ R8, -R152, R15 ;  /* 0x0000000f98087221 */ /* 0x000fe20000010100 */
[----:B------:R-:W-:Y:S01]  /*2610*/  SHF.L.U32 R9, R4, 0x10, RZ ;  /* 0x0000001004097819 */ /* 0x000fe200000006ff */
[C---:B------:R-:W-:Y:S01]  /*2620*/  FADD.FTZ R12, -R152.reuse, R11 ;  /* 0x0000000b980c7221 */ /* 0x040fe20000010100 */
[C---:B------:R-:W-:Y:S01]  /*2630*/  PRMT R4, R5.reuse, 0x7632, R4 ;  /* 0x0000763205047816 */ /* 0x040fe20000000004 */
[--C-:B------:R-:W-:Y:S01]  /*2640*/  FADD.FTZ R18, -R152, R13.reuse ;  /* 0x0000000d98127221 */ /* 0x100fe20000010100 */
[----:B------:R-:W-:Y:S01]  /*2650*/  SHF.L.U32 R11, R5, 0x10, RZ ;  /* 0x00000010050b7819 */ /* 0x000fe200000006ff */
[----:B-----5:R-:W-:Y:S01]  /*2660*/  FMUL.FTZ R5, R119, R108 ;  /* 0x0000006c77057220 */ /* 0x020fe20000410000 */
[----:B------:R-:W-:Y:S01]  /*2670*/  SHF.L.U32 R110, R3, 0x10, RZ ;  /* 0x00000010036e7819 */ /* 0x000fe200000006ff */
[----:B------:R-:W-:Y:S01]  /*2680*/  FMUL.FTZ R3, R36, R9 ;  /* 0x0000000924037220 */ /* 0x000fe20000410000 */
[----:B------:R-:W-:Y:S01]  /*2690*/  PRMT R13, R6, 0x7632, R13 ;  /* 0x00007632060d7816 */ /* 0x000fe2000000000d */
[----:B------:R-:W-:Y:S01]  /*26a0*/  FADD.FTZ R14, -R152, R111 ;  /* 0x0000006f980e7221 */ /* 0x000fe20000010100 */
[----:B------:R-:W-:Y:S01]  /*26b0*/  FMUL.FTZ R17, R119, R8 ;  /* 0x0000000877117220 */ /* 0x000fe20000410000 */
        /* <DEDUP_REMOVED lines=51> */
.L_x_2471:
[----:B------:R-:W-:Y:S05]  /*29f0*/  BSYNC.RECONVERGENT B0 ;  /* 0x0000000000007941 */ /* 0x000fea0003800200 */
.L_x_2465:
        /* <DEDUP_REMOVED lines=20> */
.L_x_2511:
[----:B-1----:R-:W-:Y:S01]  /*2b40*/  FADD.FTZ R109, R112, R109 ;  /* 0x0000006d706d7221 */ /* 0x002fe20000010000 */
[----:B--2---:R-:W-:Y:S01]  /*2b50*/  FADD.FTZ R111, R114, R111 ;  /* 0x0000006f726f7221 */ /* 0x004fe20000010000 */
[----:B------:R-:W-:Y:S02]  /*2b60*/  BSSY.RECONVERGENT B0, `(.L_x_2477) ;  /* 0x000026f000007945 */ /* 0x000fe40003800200 */
[----:B------:R-:W-:Y:S01]  /*2b70*/  FMUL.FTZ R109, R109, UR9 ;  /* 0x000000096d6d7c20 */ /* 0x000fe20008410000 */
[----:B------:R-:W-:-:S04]  /*2b80*/  FMUL.FTZ R113, R111, UR9 ;  /* 0x000000096f717c20 */ /* 0x000fc80008410000 */
[----:B0-----:R-:W-:Y:S01]  /*2b90*/  FSEL R112, R109, RZ, !P4 ;  /* 0x000000ff6d707208 */ /* 0x001fe20006000000 */
        /* <DEDUP_REMOVED lines=12> */
[----:B------:R-:W-:Y:S01]  /*2c60*/  FADD.FTZ R152, R143, -R152 ;  /* 0x800000988f987221 */ /* 0x000fe20000010000 */
[----:B------:R-:W-:Y:S01]  /*2c70*/  FADD.FTZ R156, R139, -R156 ;  /* 0x8000009c8b9c7221 */ /* 0x000fe20000010000 */
[C---:B-----5:R-:W-:Y:S01]  /*2c80*/  FMUL.FTZ R109, R119.reuse, R108 ;  /* 0x0000006c776d7220 */ /* 0x060fe20000410000 */
[----:B------:R-:W-:Y:S01]  /*2c90*/  FMUL.FTZ R111, R119, R110 ;  /* 0x0000006e776f7220 */ /* 0x000fe20000410000 */
[-CC-:B------:R-:W-:Y:S01]  /*2ca0*/  FFMA.FTZ R110, R149, R113.reuse, R112.reuse ;  /* 0x00000071956e7223 */ /* 0x180fe20000010070 */
[----:B------:R-:W-:Y:S01]  /*2cb0*/  FMUL.FTZ R115, R119, R152 ;  /* 0x0000009877737220 */ /* 0x000fe20000410000 */
[-C--:B------:R-:W-:Y:S01]  /*2cc0*/  FMUL.FTZ R108, R109, R120.reuse ;  /* 0x000000786d6c7220 */ /* 0x080fe20000410000 */
[----:B------:R-:W-:Y:S01]  /*2cd0*/  FMUL.FTZ R111, R111, R120 ;  /* 0x000000786f6f7220 */ /* 0x000fe20000410000 */
[-C--:B------:R-:W-:Y:S01]  /*2ce0*/  FFMA.FTZ R109, R146, R113.reuse, R112 ;  /* 0x00000071926d7223 */ /* 0x080fe20000010070 */
[----:B------:R-:W-:Y:S01]  /*2cf0*/  FADD.FTZ R110, R147, -R110 ;  /* 0x8000006e936e7221 */ /* 0x000fe20000010000 */
[----:B------:R-:W-:Y:S01]  /*2d00*/  FMUL.FTZ R157, R119, R156 ;  /* 0x0000009c779d7220 */ /* 0x000fe20000410000 */
[----:B------:R-:W-:Y:S01]  /*2d10*/  FMUL.FTZ R115, R115, R120 ;  /* 0x0000007873737220 */ /* 0x000fe20000410000 */
        /* <DEDUP_REMOVED lines=14> */
[----:B------:R-:W-:-:S02]  /*2e00*/  FMUL.FTZ R152, R159, R120 ;  /* 0x000000789f987220 */ /* 0x000fc40000410000 */
[----:B------:R-:W-:Y:S02]  /*2e10*/  F2FP.BF16.F32.PACK_AB R109, R110, R109 ;  /* 0x0000006d6e6d723e */ /* 0x000fe400000010ff */
[----:B------:R-:W-:Y:S02]  /*2e20*/  F2FP.BF16.F32.PACK_AB R110, R114, R115 ;  /* 0x00000073726e723e */ /* 0x000fe400000010ff */
[----:B------:R-:W-:Y:S01]  /*2e30*/  F2FP.BF16.F32.PACK_AB R111, R152, R111 ;  /* 0x0000006f986f723e */ /* 0x000fe200000010ff */
[----:B------:R-:W-:Y:S06]  /*2e40*/  BRA `(.L_x_2482) ;  /* 0x0000000000a07947 */ /* 0x000fec0003800000 */
.L_x_2481:
        /* <DEDUP_REMOVED lines=40> */
.L_x_2482:
[----:B------:R-:W0:Y:S08]  /*30d0*/  @P1 LDC.64 R154, c[0x0][0x478] ;  /* 0x00011e00ff9a1b82 */ /* 0x000e300000000a00 */
[----:B------:R-:W1:Y:S01]  /*30e0*/  LDC.64 R114, c[0x0][0x468] ;  /* 0x00011a00ff727b82 */ /* 0x000e620000000a00 */
[----:B0-----:R-:W-:-:S05]  /*30f0*/  @P1 IMAD.WIDE.U32 R154, R118, 0x10, R154 ;  /* 0x00000010769a1825 */ /* 0x001fca00078e009a */
[----:B------:R0:W-:Y:S01]  /*3100*/  @P1 STG.E.128 desc[UR6][R154.64], R96 ;  /* 0x000000609a001986 */ /* 0x0001e2000c101d06 */
[C---:B-1----:R-:W-:Y:S01]  /*3110*/  IMAD.WIDE.U32 R114, R118.reuse, 0x10, R114 ;  /* 0x0000001076727825 */ /* 0x042fe200078e0072 */
[----:B------:R-:W-:-:S04]  /*3120*/  IADD3 R118, PT, PT, R118, 0x20, RZ ;  /* 0x0000002076767810 */ /* 0x000fc80007ffe0ff */
[----:B------:R0:W-:Y:S03]  /*3130*/  STG.E.128 desc[UR6][R114.64], R108 ;  /* 0x0000006c72007986 */ /* 0x0001e6000c101d06 */
.L_x_2480:
[----:B------:R-:W-:Y:S05]  /*3140*/  BSYNC.RECONVERGENT B1 ;  /* 0x0000000000017941 */ /* 0x000fea0003800200 */
.L_x_2479:
[----:B------:R-:W-:Y:S04]  /*3150*/  BSSY.RECONVERGENT B1, `(.L_x_2483) ;  /* 0x0000059000017945 */ /* 0x000fe80003800200 */
[----:B------:R-:W-:Y:S05]  /*3160*/  @!P3 BRA `(.L_x_2484) ;  /* 0x00000004005cb947 */ /* 0x000fea0003800000 */
[----:B------:R-:W-:-:S04]  /*3170*/  ISETP.NE.U32.AND P1, PT, RZ, UR12, PT ;  /* 0x0000000cff007c0c */ /* 0x000fc8000bf25070 */
[----:B------:R-:W-:-:S13]  /*3180*/  ISETP.NE.AND.EX P1, PT, RZ, UR13, PT, P1 ;  /* 0x0000000dff007c0c */ /* 0x000fda000bf25310 */
[----:B------:R-:W-:Y:S05]  /*3190*/  @!P1 BRA `(.L_x_2485) ;  /* 0x0000000000a49947 */ /* 0x000fea0003800000 */
[-CC-:B0-----:R-:W-:Y:S01]  /*31a0*/  FFMA.FTZ R96, R125, R113.reuse, R112.reuse ;  /* 0x000000717d607223 */ /* 0x181fe20000010070 */
        /* <DEDUP_REMOVED lines=40> */
.L_x_2485:
        /* <DEDUP_REMOVED lines=17> */
[----:B------:R-:W-:Y:S01]  /*3540*/  FADD.FTZ R114, R128, -R109 ;  /* 0x8000006d80727221 */ /* 0x000fe20000010000 */
        /* <DEDUP_REMOVED lines=18> */
.L_x_2486:
[----:B------:R-:W0:Y:S08]  /*3670*/  @P1 LDC.64 R154, c[0x0][0x478] ;  /* 0x00011e00ff9a1b82 */ /* 0x000e300000000a00 */
[----:B------:R-:W1:Y:S01]  /*3680*/  LDC.64 R114, c[0x0][0x468] ;  /* 0x00011a00ff727b82 */ /* 0x000e620000000a00 */
[----:B0-----:R-:W-:-:S05]  /*3690*/  @P1 IMAD.WIDE.U32 R154, R118, 0x10, R154 ;  /* 0x00000010769a1825 */ /* 0x001fca00078e009a */
[----:B------:R2:W-:Y:S01]  /*36a0*/  @P1 STG.E.128 desc[UR6][R154.64], R96 ;  /* 0x000000609a001986 */ /* 0x0005e2000c101d06 */
[C---:B-1----:R-:W-:Y:S01]  /*36b0*/  IMAD.WIDE.U32 R114, R118.reuse, 0x10, R114 ;  /* 0x0000001076727825 */ /* 0x042fe200078e0072 */
[----:B------:R-:W-:-:S04]  /*36c0*/  IADD3 R118, PT, PT, R118, 0x20, RZ ;  /* 0x0000002076767810 */ /* 0x000fc80007ffe0ff */
[----:B------:R2:W-:Y:S03]  /*36d0*/  STG.E.128 desc[UR6][R114.64], R108 ;  /* 0x0000006c72007986 */ /* 0x0005e6000c101d06 */
.L_x_2484:
[----:B------:R-:W-:Y:S05]  /*36e0*/  BSYNC.RECONVERGENT B1 ;  /* 0x0000000000017941 */ /* 0x000fea0003800200 */
.L_x_2483:
[----:B------:R-:W-:Y:S05]  /*36f0*/  @!P2 BRA `(.L_x_2487) ;  /* 0x0000001800d4a947 */ /* 0x000fea0003800000 */
[----:B------:R-:W-:-:S04]  /*3700*/  ISETP.NE.U32.AND P1, PT, RZ, UR12, PT ;  /* 0x0000000cff007c0c */ /* 0x000fc8000bf25070 */
[----:B------:R-:W-:-:S13]  /*3710*/  ISETP.NE.AND.EX P1, PT, RZ, UR13, PT, P1 ;  /* 0x0000000dff007c0c */ /* 0x000fda000bf25310 */
[----:B------:R-:W-:Y:S05]  /*3720*/  @!P1 BRA `(.L_x_2488) ;  /* 0x0000000000a49947 */ /* 0x000fea0003800000 */
[-CC-:B0-2---:R-:W-:Y:S01]  /*3730*/  FFMA.FTZ R98, R12, R113.reuse, R112.reuse ;  /* 0x000000710c627223 */ /* 0x185fe20000010070 */
        /* <DEDUP_REMOVED lines=40> */
.L_x_2488:
        /* <DEDUP_REMOVED lines=36> */
.L_x_2489:
[----:B------:R-:W0:Y:S08]  /*3c00*/  @P1 LDC.64 R114, c[0x0][0x478] ;  /* 0x00011e00ff721b82 */ /* 0x000e300000000a00 */
[----:B------:R-:W1:Y:S01]  /*3c10*/  LDC.64 R112, c[0x0][0x468] ;  /* 0x00011a00ff707b82 */ /* 0x000e620000000a00 */
[----:B0-----:R-:W-:-:S05]  /*3c20*/  @P1 IMAD.WIDE.U32 R114, R118, 0x10, R114 ;  /* 0x0000001076721825 */ /* 0x001fca00078e0072 */
[----:B------:R4:W-:Y:S01]  /*3c30*/  @P1 STG.E.128 desc[UR6][R114.64], R96 ;  /* 0x0000006072001986 */ /* 0x0009e2000c101d06 */
[----:B-1----:R-:W-:-:S05]  /*3c40*/  IMAD.WIDE.U32 R112, R118, 0x10, R112 ;  /* 0x0000001076707825 */ /* 0x002fca00078e0070 */
[----:B------:R4:W-:Y:S01]  /*3c50*/  STG.E.128 desc[UR6][R112.64], R108 ;  /* 0x0000006c70007986 */ /* 0x0009e2000c101d06 */
[----:B------:R-:W-:Y:S05]  /*3c60*/  BRA `(.L_x_2487) ;  /* 0x0000001400787947 */ /* 0x000fea0003800000 */
.L_x_2478:
[----:B------:R-:W-:-:S04]  /*3c70*/  UISETP.NE.U32.AND UP0, UPT, UR12, URZ, UPT ;  /* 0x000000ff0c00728c */ /* 0x000fc8000bf05070 */
[----:B------:R-:W-:-:S09]  /*3c80*/  UISETP.NE.AND.EX UP0, UPT, UR13, URZ, UPT, UP0 ;  /* 0x000000ff0d00728c */ /* 0x000fd2000bf05300 */
[----:B------:R-:W-:Y:S05]  /*3c90*/  BRA.U UP0, `(.L_x_2490) ;  /* 0x0000000900907547 */ /* 0x000fea000b800000 */
[----:B------:R-:W-:Y:S01]  /*3ca0*/  ISETP.GT.U32.AND P1, PT, R116, 0x1f, PT ;  /* 0x0000001f7400780c */ /* 0x000fe20003f24070 */
[----:B------:R-:W-:-:S12]  /*3cb0*/  BSSY.RECONVERGENT B1, `(.L_x_2491) ;  /* 0x0000036000017945 */ /* 0x000fd80003800200 */
[----:B------:R-:W-:Y:S05]  /*3cc0*/  @!P1 BRA `(.L_x_2492) ;  /* 0x0000000000d09947 */ /* 0x000fea0003800000 */
[----:B------:R-:W-:Y:S01]  /*3cd0*/  PRMT R108, R107, 0x7632, R108 ;  /* 0x000076326b6c7816 */ /* 0x000fe2000000006c */
[-CC-:B------:R-:W-:Y:S01]  /*3ce0*/  FFMA.FTZ R109, R138, R113.reuse, R112.reuse ;  /* 0x000000718a6d7223 */ /* 0x180fe20000010070 */
[-C--:B------:R-:W-:Y:S02]  /*3cf0*/  FFMA.FTZ R155, R146, R113.reuse, R112 ;  /* 0x00000071929b7223 */ /* 0x080fe40000010070 */
[----:B------:R-:W-:Y:S01]  /*3d00*/  SHF.L.U32 R110, R108, 0x10, RZ ;  /* 0x000000106c6e7819 */ /* 0x000fe200000006ff */
[----:B------:R-:W-:Y:S01]  /*3d10*/  FADD.FTZ R115, R136, -R109 ;  /* 0x8000006d88737221 */ /* 0x000fe20000010000 */
[----:B------:R-:W-:Y:S01]  /*3d20*/  PRMT R108, R106, 0x7632, R108 ;  /* 0x000076326a6c7816 */ /* 0x000fe2000000006c */
[----:B------:R-:W-:Y:S01]  /*3d30*/  FFMA.FTZ R109, R142, R113, R112 ;  /* 0x000000718e6d7223 */ /* 0x000fe20000010070 */
[----:B------:R-:W-:Y:S01]  /*3d40*/  FADD.FTZ R157, R144, -R155 ;  /* 0x8000009b909d7221 */ /* 0x000fe20000010000 */
[----:B-----5:R-:W-:Y:S01]  /*3d50*/  FFMA.FTZ R115, R119, R115, R110 ;  /* 0x0000007377737223 */ /* 0x020fe2000001006e */
[----:B------:R-:W-:Y:S01]  /*3d60*/  SHF.L.U32 R108, R108, 0x10, RZ ;  /* 0x000000106c6c7819 */ /* 0x000fe200000006ff */
[----:B------:R-:W-:Y:S01]  /*3d70*/  FADD.FTZ R109, R140, -R109 ;  /* 0x8000006d8c6d7221 */ /* 0x000fe20000010000 */
[-CC-:B------:R-:W-:Y:S01]  /*3d80*/  FFMA.FTZ R110, R141, R113.reuse, R112.reuse ;  /* 0x000000718d6e7223 */ /* 0x180fe20000010070 */
[----:B------:R-:W-:Y:S01]  /*3d90*/  FFMA.FTZ R155, R150, R113, R112 ;  /* 0x00000071969b7223 */ /* 0x000fe20000010070 */
[----:B------:R-:W-:Y:S01]  /*3da0*/  FMUL.FTZ R114, R115, R120 ;  /* 0x0000007873727220 */ /* 0x000fe20000410000 */
        /* <DEDUP_REMOVED lines=38> */
.L_x_2492:
[----:B------:R-:W-:Y:S05]  /*4010*/  BSYNC.RECONVERGENT B1 ;  /* 0x0000000000017941 */ /* 0x000fea0003800200 */
.L_x_2491:
[----:B------:R-:W-:Y:S04]  /*4020*/  BSSY.RECONVERGENT B1, `(.L_x_2493) ;  /* 0x0000036000017945 */ /* 0x000fe80003800200 */
[----:B------:R-:W-:Y:S05]  /*4030*/  @!P3 BRA `(.L_x_2494) ;  /* 0x0000000000d0b947 */ /* 0x000fea0003800000 */
[----:B0-----:R-:W-:Y:S01]  /*4040*/  PRMT R108, R103, 0x7632, R108 ;  /* 0x00007632676c7816 */ /* 0x001fe2000000006c */
[-CC-:B------:R-:W-:Y:S01]  /*4050*/  FFMA.FTZ R114, R122, R113.reuse, R112.reuse ;  /* 0x000000717a727223 */ /* 0x180fe20000010070 */
        /* <DEDUP_REMOVED lines=50> */
.L_x_2494:
[----:B------:R-:W-:Y:S05]  /*4380*/  BSYNC.RECONVERGENT B1 ;  /* 0x0000000000017941 */ /* 0x000fea0003800200 */
.L_x_2493:
[----:B------:R-:W-:Y:S05]  /*4390*/  @!P2 BRA `(.L_x_2487) ;  /* 0x0000000c00aca947 */ /* 0x000fea0003800000 */
[----:B01----:R-:W-:Y:S01]  /*43a0*/  PRMT R108, R63, 0x7632, R108 ;  /* 0x000076323f6c7816 */ /* 0x003fe2000000006c */
[-CC-:B------:R-:W-:Y:S01]  /*43b0*/  FFMA.FTZ R109, R18, R113.reuse, R112.reuse ;  /* 0x00000071126d7223 */ /* 0x180fe20000010070 */
[-CC-:B------:R-:W-:Y:S01]  /*43c0*/  FFMA.FTZ R155, R9, R113.reuse, R112.reuse ;  /* 0x00000071099b7223 */ /* 0x180fe20000010070 */
[-CC-:B------:R-:W-:Y:S01]  /*43d0*/  FFMA.FTZ R157, R7, R113.reuse, R112.reuse ;  /* 0x00000071079d7223 */ /* 0x180fe20000010070 */
[----:B------:R-:W-:Y:S01]  /*43e0*/  SHF.L.U32 R108, R108, 0x10, RZ ;  /* 0x000000106c6c7819 */ /* 0x000fe200000006ff */
[----:B------:R-:W-:Y:S01]  /*43f0*/  FADD.FTZ R111, R16, -R109 ;  /* 0x8000006d106f7221 */ /* 0x000fe20000010000 */
        /* <DEDUP_REMOVED lines=8> */
[----:B------:R-:W-:Y:S01]  /*4480*/  PRMT R108, R61, 0x7632, R108 ;  /* 0x000076323d6c7816 */ /* 0x000fe2000000006c */
[----:B------:R-:W-:Y:S01]  /*4490*/  FADD.FTZ R157, R6, -R157 ;  /* 0x8000009d069d7221 */ /* 0x000fe20000010000 */
[----:B------:R-:W-:Y:S01]  /*44a0*/  SHF.L.U32 R114, R113, 0x10, RZ ;  /* 0x0000001071727819 */ /* 0x000fe200000006ff */
[----:B------:R-:W-:Y:S01]  /*44b0*/  FADD.FTZ R113, R13, -R152 ;  /* 0x800000980d717221 */ /* 0x000fe20000010000 */
[----:B------:R-:W-:Y:S01]  /*44c0*/  SHF.L.U32 R108, R108, 0x10, RZ ;  /* 0x000000106c6c7819 */ /* 0x000fe200000006ff */
        /* <DEDUP_REMOVED lines=8> */
[C-C-:B------:R-:W-:Y:S01]  /*4550*/  FFMA.FTZ R155, R119.reuse, R155, R114.reuse ;  /* 0x0000009b779b7223 */ /* 0x140fe20000010072 */
[C---:B------:R-:W-:Y:S01]  /*4560*/  PRMT R114, R60.reuse, 0x7632, R114 ;  /* 0x000076323c727816 */ /* 0x040fe20000000072 */
[----:B------:R-:W-:Y:S01]  /*4570*/  FFMA.FTZ R157, R119, R157, R108 ;  /* 0x0000009d779d7223 */ /* 0x000fe2000001006c */
[----:B------:R-:W-:Y:S01]  /*4580*/  SHF.L.U32 R110, R60, 0x10, RZ ;  /* 0x000000103c6e7819 */ /* 0x000fe200000006ff */
[----:B------:R-:W0:Y:S01]  /*4590*/  LDC.64 R108, c[0x0][0x468] ;  /* 0x00011a00ff6c7b82 */ /* 0x000e220000000a00 */
[----:B------:R-:W-:Y:S01]  /*45a0*/  SHF.L.U32 R114, R114, 0x10, RZ ;  /* 0x0000001072727819 */ /* 0x000fe200000006ff */
[----:B------:R-:W-:Y:S01]  /*45b0*/  FADD.FTZ R163, R11, -R112 ;  /* 0x800000700ba37221 */ /* 0x000fe20000010000 */
[C---:B------:R-:W-:Y:S01]  /*45c0*/  FFMA.FTZ R161, R119.reuse, R161, R152 ;  /* 0x000000a177a17223 */ /* 0x040fe20000010098 */
        /* <DEDUP_REMOVED lines=11> */
[----:B------:R-:W-:Y:S01]  /*4680*/  F2FP.BF16.F32.PACK_AB R110, R115, R110 ;  /* 0x0000006e736e723e */ /* 0x000fe200000010ff */
[----:B0-----:R-:W-:Y:S01]  /*4690*/  IMAD.WIDE.U32 R118, R118, 0x10, R108 ;  /* 0x0000001076767825 */ /* 0x001fe200078e006c */
[----:B------:R-:W-:Y:S02]  /*46a0*/  F2FP.BF16.F32.PACK_AB R109, R112, R161 ;  /* 0x000000a1706d723e */ /* 0x000fe400000010ff */
[----:B------:R-:W-:-:S05]  /*46b0*/  F2FP.BF16.F32.PACK_AB R108, R120, R159 ;  /* 0x0000009f786c723e */ /* 0x000fca00000010ff */
[----:B------:R3:W-:Y:S01]  /*46c0*/  STG.E.128 desc[UR6][R118.64], R108 ;  /* 0x0000006c76007986 */ /* 0x0007e2000c101d06 */
[----:B------:R-:W-:Y:S05]  /*46d0*/  BRA `(.L_x_2487) ;  /* 0x0000000800dc7947 */ /* 0x000fea0003800000 */
.L_x_2490:
        /* <DEDUP_REMOVED lines=9> */
[-CC-:B------:R-:W-:Y:S01]  /*4770*/  FFMA.FTZ R111, R142, R113.reuse, R112.reuse ;  /* 0x000000718e6f7223 */ /* 0x180fe20000010070 */
[-C--:B------:R-:W-:Y:S01]  /*4780*/  FFMA.FTZ R115, R138, R113.reuse, R112 ;  /* 0x000000718a737223 */ /* 0x080fe20000010070 */
[----:B-----5:R-:W-:Y:S01]  /*4790*/  FFMA.FTZ R97, R119, R96, R98 ;  /* 0x0000006077617223 */ /* 0x020fe20000010062 */
[----:B------:R-:W-:Y:S01]  /*47a0*/  SHF.L.U32 R98, R99, 0x10, RZ ;  /* 0x0000001063627819 */ /* 0x000fe200000006ff */
[----:B------:R-:W-:Y:S01]  /*47b0*/  FADD.FTZ R96, R144, -R109 ;  /* 0x8000006d90607221 */ /* 0x000fe20000010000 */
[----:B------:R-:W-:Y:S01]  /*47c0*/  SHF.L.U32 R157, R108, 0x10, RZ ;  /* 0x000000106c9d7819 */ /* 0x000fe200000006ff */
[----:B------:R-:W-:Y:S01]  /*47d0*/  FADD.FTZ R110, R140, -R111 ;  /* 0x8000006f8c6e7221 */ /* 0x000fe20000010000 */
[----:B------:R-:W-:Y:S01]  /*47e0*/  PRMT R114, R107, 0x7632, R114 ;  /* 0x000076326b727816 */ /* 0x000fe20000000072 */
[----:B------:R-:W-:Y:S01]  /*47f0*/  FFMA.FTZ R109, R119, R96, R98 ;  /* 0x00000060776d7223 */ /* 0x000fe20000010062 */
[-CC-:B------:R-:W-:Y:S01]  /*4800*/  FFMA.FTZ R98, R149, R113.reuse, R112.reuse ;  /* 0x0000007195627223 */ /* 0x180fe20000010070 */
[-C--:B------:R-:W-:Y:S01]  /*4810*/  FFMA.FTZ R96, R153, R113.reuse, R112 ;  /* 0x0000007199607223 */ /* 0x080fe20000010070 */
[----:B------:R-:W-:Y:S01]  /*4820*/  FFMA.FTZ R157, R119, R110, R157 ;  /* 0x0000006e779d7223 */ /* 0x000fe2000001009d */
[----:B------:R-:W-:Y:S01]  /*4830*/  SHF.L.U32 R111, R114, 0x10, RZ ;  /* 0x00000010726f7819 */ /* 0x000fe200000006ff */
[----:B------:R-:W-:Y:S01]  /*4840*/  FADD.FTZ R110, R147, -R98 ;  /* 0x80000062936e7221 */ /* 0x000fe20000010000 */
[----:B------:R-:W-:Y:S01]  /*4850*/  FADD.FTZ R108, R136, -R115 ;  /* 0x80000073886c7221 */ /* 0x000fe20000010000 */
[----:B------:R-:W0:Y:S01]  /*4860*/  LDC.64 R154, c[0x0][0x478] ;  /* 0x00011e00ff9a7b82 */ /* 0x000e220000000a00 */
[----:B------:R-:W-:Y:S01]  /*4870*/  SHF.L.U32 R98, R104, 0x10, RZ ;  /* 0x0000001068627819 */ /* 0x000fe200000006ff */
[----:B------:R-:W-:Y:S01]  /*4880*/  FADD.FTZ R96, R151, -R96 ;  /* 0x8000006097607221 */ /* 0x000fe20000010000 */
[----:B------:R-:W-:Y:S01]  /*4890*/  SHF.L.U32 R99, R105, 0x10, RZ ;  /* 0x0000001069637819 */ /* 0x000fe200000006ff */
[----:B------:R-:W-:Y:S01]  /*48a0*/  FFMA.FTZ R111, R119, R108, R111 ;  /* 0x0000006c776f7223 */ /* 0x000fe2000001006f */
[-C--:B------:R-:W-:Y:S01]  /*48b0*/  FFMA.FTZ R108, R141, R113.reuse, R112 ;  /* 0x000000718d6c7223 */ /* 0x080fe20000010070 */
[----:B------:R-:W-:Y:S01]  /*48c0*/  FFMA.FTZ R96, R119, R96, R98 ;  /* 0x0000006077607223 */ /* 0x000fe20000010062 */
[----:B------:R-:W-:Y:S01]  /*48d0*/  FFMA.FTZ R98, R145, R113, R112 ;  /* 0x0000007191627223 */ /* 0x000fe20000010070 */
[----:B------:R-:W1:Y:S01]  /*48e0*/  LDC.64 R114, c[0x0][0x468] ;  /* 0x00011a00ff727b82 */ /* 0x000e620000000a00 */
[----:B------:R-:W-:Y:S01]  /*48f0*/  FFMA.FTZ R110, R119, R110, R99 ;  /* 0x0000006e776e7223 */ /* 0x000fe20000010063 */
[----:B------:R-:W-:Y:S01]  /*4900*/  SHF.L.U32 R156, R106, 0x10, RZ ;  /* 0x000000106a9c7819 */ /* 0x000fe200000006ff */
[----:B------:R-:W-:Y:S01]  /*4910*/  FADD.FTZ R98, R143, -R98 ;  /* 0x800000628f627221 */ /* 0x000fe20000010000 */
[----:B------:R-:W-:Y:S01]  /*4920*/  SHF.L.U32 R99, R107, 0x10, RZ ;  /* 0x000000106b637819 */ /* 0x000fe200000006ff */
[----:B------:R-:W-:Y:S01]  /*4930*/  FADD.FTZ R108, R139, -R108 ;  /* 0x8000006c8b6c7221 */ /* 0x000fe20000010000 */
[----:B------:R-:W-:Y:S01]  /*4940*/  FMUL.FTZ R159, R97, R120 ;  /* 0x00000078619f7220 */ /* 0x000fe20000410000 */
[----:B------:R-:W-:-:S02]  /*4950*/  FFMA.FTZ R156, R119, R98, R156 ;  /* 0x00000062779c7223 */ /* 0x000fc4000001009c */
[----:B------:R-:W-:Y:S01]  /*4960*/  FFMA.FTZ R152, R119, R108, R99 ;  /* 0x0000006c77987223 */ /* 0x000fe20000010063 */
[----:B------:R-:W-:Y:S01]  /*4970*/  FMUL.FTZ R108, R96, R120 ;  /* 0x00000078606c7220 */ /* 0x000fe20000410000 */
[----:B------:R-:W-:Y:S02]  /*4980*/  F2FP.BF16.F32.PACK_AB R96, R97, R96 ;  /* 0x000000606160723e */ /* 0x000fe400000010ff */
        /* <DEDUP_REMOVED lines=18> */
.L_x_2496:
[----:B------:R-:W-:Y:S05]  /*4ab0*/  BSYNC.RECONVERGENT B1 ;  /* 0x0000000000017941 */ /* 0x000fea0003800200 */
.L_x_2495:
[----:B------:R-:W-:Y:S04]  /*4ac0*/  BSSY.RECONVERGENT B1, `(.L_x_2497) ;  /* 0x000003d000017945 */ /* 0x000fe80003800200 */
[----:B------:R-:W-:Y:S05]  /*4ad0*/  @!P3 BRA `(.L_x_2498) ;  /* 0x0000000000ecb947 */ /* 0x000fea0003800000 */
[----:B0-----:R-:W-:Y:S01]  /*4ae0*/  PRMT R96, R100, 0x7632, R96 ;  /* 0x0000763264607816 */ /* 0x001fe20000000060 */
[-CC-:B------:R-:W-:Y:S01]  /*4af0*/  FFMA.FTZ R97, R134, R113.reuse, R112.reuse ;  /* 0x0000007186617223 */ /* 0x180fe20000010070 */
[----:B------:R-:W-:Y:S01]  /*4b00*/  PRMT R99, R101, 0x7632, R99 ;  /* 0x0000763265637816 */ /* 0x000fe20000000063 */
[-C--:B------:R-:W-:Y:S01]  /*4b10*/  FFMA.FTZ R109, R130, R113.reuse, R112 ;  /* 0x00000071826d7223 */ /* 0x080fe20000010070 */
[----:B------:R-:W-:Y:S01]  /*4b20*/  SHF.L.U32 R98, R96, 0x10, RZ ;  /* 0x0000001060627819 */ /* 0x000fe200000006ff */
[----:B------:R-:W-:Y:S01]  /*4b30*/  FADD.FTZ R96, R132, -R97 ;  /* 0x8000006184607221 */ /* 0x000fe20000010000 */
[----:B------:R-:W-:Y:S01]  /*4b40*/  PRMT R108, R102, 0x7632, R108 ;  /* 0x00007632666c7816 */ /* 0x000fe2000000006c */
[-C--:B------:R-:W-:Y:S01]  /*4b50*/  FFMA.FTZ R111, R126, R113.reuse, R112 ;  /* 0x000000717e6f7223 */ /* 0x080fe20000010070 */
[----:B------:R-:W-:Y:S01]  /*4b60*/  PRMT R114, R103, 0x7632, R114 ;  /* 0x0000763267727816 */ /* 0x000fe20000000072 */
        /* <DEDUP_REMOVED lines=50> */
.L_x_2498:
[----:B------:R-:W-:Y:S05]  /*4e90*/  BSYNC.RECONVERGENT B1 ;  /* 0x0000000000017941 */ /* 0x000fea0003800200 */
.L_x_2497:
[----:B------:R-:W-:Y:S05]  /*4ea0*/  @!P2 BRA `(.L_x_2487) ;  /* 0x0000000000e8a947 */ /* 0x000fea0003800000 */
[----:B01----:R-:W-:Y:S01]  /*4eb0*/  PRMT R97, R63, 0x7632, R97 ;  /* 0x000076323f617816 */ /* 0x003fe20000000061 */
[-CC-:B------:R-:W-:Y:S01]  /*4ec0*/  FFMA.FTZ R109, R18, R113.reuse, R112.reuse ;  /* 0x00000071126d7223 */ /* 0x180fe20000010070 */
[-CC-:B------:R-:W-:Y:S01]  /*4ed0*/  FFMA.FTZ R108, R8, R113.reuse, R112.reuse ;  /* 0x00000071086c7223 */ /* 0x180fe20000010070 */
[-C--:B------:R-:W-:Y:S01]  /*4ee0*/  FFMA.FTZ R155, R9, R113.reuse, R112 ;  /* 0x00000071099b7223 */ /* 0x080fe20000010070 */
[----:B------:R-:W-:Y:S01]  /*4ef0*/  SHF.L.U32 R114, R97, 0x10, RZ ;  /* 0x0000001061727819 */ /* 0x000fe200000006ff */
[--C-:B------:R-:W-:Y:S01]  /*4f00*/  FADD.FTZ R98, R16, -R109.reuse ;  /* 0x8000006d10627221 */ /* 0x100fe20000010000 */
[----:B------:R-:W-:Y:S01]  /*4f10*/  FADD.FTZ R108, R11, -R108 ;  /* 0x8000006c0b6c7221 */ /* 0x000fe20000010000 */
[-CC-:B------:R-:W-:Y:S01]  /*4f20*/  FFMA.FTZ R96, R17, R113.reuse, R112.reuse ;  /* 0x0000007111607223 */ /* 0x180fe20000010070 */
[-C--:B------:R-:W-:Y:S01]  /*4f30*/  FFMA.FTZ R99, R5, R113.reuse, R112 ;  /* 0x0000007105637223 */ /* 0x080fe20000010070 */
[----:B-----5:R-:W-:Y:S01]  /*4f40*/  FFMA.FTZ R97, R119, R98, R114 ;  /* 0x0000006277617223 */ /* 0x020fe20000010072 */
[----:B------:R-:W-:Y:S01]  /*4f50*/  PRMT R98, R60, 0x7632, R98 ;  /* 0x000076323c627816 */ /* 0x000fe20000000062 */
[-CC-:B------:R-:W-:Y:S01]  /*4f60*/  FFMA.FTZ R110, R10, R113.reuse, R112.reuse ;  /* 0x000000710a6e7223 */ /* 0x180fe20000010070 */
[-CC-:B------:R-:W-:Y:S01]  /*4f70*/  FFMA.FTZ R115, R7, R113.reuse, R112.reuse ;  /* 0x0000007107737223 */ /* 0x180fe20000010070 */
[----:B------:R-:W-:Y:S01]  /*4f80*/  FFMA.FTZ R112, R12, R113, R112 ;  /* 0x000000710c707223 */ /* 0x000fe20000010070 */
[----:B------:R-:W-:Y:S01]  /*4f90*/  SHF.L.U32 R98, R98, 0x10, RZ ;  /* 0x0000001062627819 */ /* 0x000fe200000006ff */
[----:B------:R-:W-:Y:S01]  /*4fa0*/  FADD.FTZ R96, R3, -R96 ;  /* 0x8000006003607221 */ /* 0x000fe20000010000 */
        /* <DEDUP_REMOVED lines=8> */
[----:B------:R-:W-:Y:S01]  /*5030*/  FADD.FTZ R112, R15, -R112 ;  /* 0x800000700f707221 */ /* 0x000fe20000010000 */
[C-C-:B------:R-:W-:Y:S01]  /*5040*/  FFMA.FTZ R152, R119.reuse, R98, R108.reuse ;  /* 0x0000006277987223 */ /* 0x140fe2000001006c */
[----:B------:R-:W-:Y:S01]  /*5050*/  PRMT R108, R62, 0x7632, R108 ;  /* 0x000076323e6c7816 */ /* 0x000fe2000000006c */
[----:B------:R-:W-:Y:S01]  /*5060*/  FFMA.FTZ R109, R119, R110, R109 ;  /* 0x0000006e776d7223 */ /* 0x000fe2000001006d */
[----:B------:R-:W-:Y:S01]  /*5070*/  FADD.FTZ R110, R6, -R115 ;  /* 0x80000073066e7221 */ /* 0x000fe20000010000 */
[----:B------:R-:W-:Y:S01]  /*5080*/  FADD.FTZ R98, R4, -R99 ;  /* 0x8000006304627221 */ /* 0x000fe20000010000 */
[----:B------:R-:W-:Y:S01]  /*5090*/  SHF.L.U32 R113, R108, 0x10, RZ ;  /* 0x000000106c717819 */ /* 0x000fe200000006ff */
[----:B------:R-:W0:Y:S01]  /*50a0*/  LDC.64 R114, c[0x0][0x478] ;  /* 0x00011e00ff727b82 */ /* 0x000e220000000a00 */
[----:B------:R-:W-:Y:S01]  /*50b0*/  SHF.L.U32 R108, R61, 0x10, RZ ;  /* 0x000000103d6c7819 */ /* 0x000fe200000006ff */
[----:B------:R-:W-:Y:S01]  /*50c0*/  FMUL.FTZ R159, R97, R120 ;  /* 0x00000078619f7220 */ /* 0x000fe20000410000 */
[----:B------:R-:W-:Y:S01]  /*50d0*/  SHF.L.U32 R99, R62, 0x10, RZ ;  /* 0x000000103e637819 */ /* 0x000fe200000006ff */
[C---:B------:R-:W-:Y:S01]  /*50e0*/  FFMA.FTZ R154, R119.reuse, R112, R113 ;  /* 0x00000070779a7223 */ /* 0x040fe20000010071 */
[----:B------:R-:W-:Y:S01]  /*50f0*/  FMUL.FTZ R156, R152, R120 ;  /* 0x00000078989c7220 */ /* 0x000fe20000410000 */
[C---:B------:R-:W-:Y:S01]  /*5100*/  FFMA.FTZ R98, R119.reuse, R98, R108 ;  /* 0x0000006277627223 */ /* 0x040fe2000001006c */
[----:B------:R-:W-:Y:S01]  /*5110*/  FMUL.FTZ R108, R96, R120 ;  /* 0x00000078606c7220 */ /* 0x000fe20000410000 */
[----:B------:R-:W1:Y:S01]  /*5120*/  LDC.64 R112, c[0x0][0x468] ;  /* 0x00011a00ff707b82 */ /* 0x000e620000000a00 */
[----:B------:R-:W-:Y:S01]  /*5130*/  FFMA.FTZ R155, R119, R110, R99 ;  /* 0x0000006e779b7223 */ /* 0x000fe20000010063 */
[----:B------:R-:W-:Y:S01]  /*5140*/  F2FP.BF16.F32.PACK_AB R99, R97, R152 ;  /* 0x000000986163723e */ /* 0x000fe200000010ff */
[----:B------:R-:W-:Y:S01]  /*5150*/  FMUL.FTZ R110, R98, R120 ;  /* 0x00000078626e7220 */ /* 0x000fe20000410000 */
[C---:B------:R-:W-:Y:S01]  /*5160*/  F2FP.BF16.F32.PACK_AB R97, R109.reuse, R98 ;  /* 0x000000626d61723e */ /* 0x040fe200000010ff */
[-C--:B------:R-:W-:Y:S01]  /*5170*/  FMUL.FTZ R109, R109, R120.reuse ;  /* 0x000000786d6d7220 */ /* 0x080fe20000410000 */
        /* <DEDUP_REMOVED lines=13> */
.L_x_2487:
[----:B------:R-:W-:Y:S05]  /*5250*/  BSYNC.RECONVERGENT B0 ;  /* 0x0000000000007941 */ /* 0x000fea0003800200 */
.L_x_2477:
[----:B01234-:R-:W0:Y:S02]  /*5260*/  LDC.64 R108, c[0x0][0x380] ;  /* 0x0000e000ff6c7b82 */ /* 0x01fe240000000a00 */
[----:B0-----:R-:W-:-:S04]  /*5270*/  LEA R19, R108, R19, 0x2 ;  /* 0x000000136c137211 */ /* 0x001fc800078e10ff */
[----:B------:R-:W-:-:S13]  /*5280*/  ISETP.GE.AND P1, PT, R19, R109, PT ;  /* 0x0000006d1300720c */ /* 0x000fda0003f26270 */
[----:B------:R-:W-:Y:S05]  /*5290*/  @!P1 BRA `(.L_x_2499) ;  /* 0xffffffb000c49947 */ /* 0x000fea000383ffff */
.L_x_2464:
        /* <DEDUP_REMOVED lines=26> */
[----:B------:R-:W-:Y:S01]  /*5440*/  STS.128 [R117+0x410], R56 ;  /* 0x0004103875007388 */ /* 0x000fe20000000c00 */
[----:B--2---:R-:W-:-:S03]  /*5450*/  IADD3 R36, P6, PT, R34, UR18, RZ ;  /* 0x0000001222247c10 */ /* 0x004fc6000ffde0ff */
[----:B------:R-:W-:Y:S01]  /*5460*/  STS.128 [R117+0x800], R88 ;  /* 0x0008005875007388 */ /* 0x000fe20000000c00 */
[C---:B------:R-:W-:Y:S02]  /*5470*/  IADD3.X R41, PT, PT, R39.reuse, UR19, RZ, P6, !PT ;  /* 0x0000001327297c10 */ /* 0x040fe4000b7fe4ff */
        /* <DEDUP_REMOVED lines=49> */
[----:B------:R-:W-:Y:S02]  /*5790*/  @P5 MOV R2, R36 ;  /* 0x0000002400025202 */ /* 0x000fe40000000f00 */
[----:B------:R-:W-:Y:S01]  /*57a0*/  @P5 IADD3 R36, P6, PT, R36, 0x200, RZ ;  /* 0x0000020024245810 */ /* 0x000fe20007fde0ff */
[----:B------:R-:W-:Y:S01]  /*57b0*/  STS.128 [R117], R44 ;  /* 0x0000002c75007388 */ /* 0x000fe20000000c00 */
[----:B------:R-:W-:Y:S01]  /*57c0*/  FADD.FTZ R9, R3, R20 ;  /* 0x0000001403097221 */ /* 0x000fe20000010000 */
[----:B------:R-:W-:-:S02]  /*57d0*/  @P5 MOV R3, R41 ;  /* 0x0000002900035202 */ /* 0x000fc40000000f00 */
[----:B------:R-:W-:Y:S01]  /*57e0*/  STS.128 [R117+0x10], R48 ;  /* 0x0000103075007388 */ /* 0x000fe20000000c00 */
[----:B------:R-:W-:Y:S01]  /*57f0*/  FADD.FTZ R11, R5, R22 ;  /* 0x00000016050b7221 */ /* 0x000fe20000010000 */
[----:B------:R-:W-:Y:S02]  /*5800*/  @P5 IADD3.X R41, PT, PT, RZ, R41, RZ, P6, !PT ;  /* 0x00000029ff295210 */ /* 0x000fe400037fe4ff */
        /* <DEDUP_REMOVED lines=38> */
[----:B------:R-:W-:-:S03]  /*5a70*/  FADD.FTZ R8, R8, R19 ;  /* 0x0000001308087221 */ /* 0x000fc60000010000 */
[----:B------:R-:W4:Y:S01]  /*5a80*/  LDS R7, [R4+0x1600] ;  /* 0x0016000004077984 */ /* 0x000f220000000800 */
[----:B0-----:R-:W-:-:S03]  /*5a90*/  FADD.FTZ R35, R8, R35 ;  /* 0x0000002308237221 */ /* 0x001fc60000010000 */
[----:B------:R-:W0:Y:S01]  /*5aa0*/  LDS R33, [R4+0x2c00] ;  /* 0x002c000004217984 */ /* 0x000e220000000800 */
[----:B-1----:R-:W-:Y:S01]  /*5ab0*/  FADD.FTZ R0, RZ, R0 ;  /* 0x00000000ff007221 */ /* 0x002fe20000010000 */
        /* <DEDUP_REMOVED lines=66> */
.L_x_2476:
        /* <DEDUP_REMOVED lines=8> */
.L_x_2501:
[----:B------:R-:W-:Y:S05]  /*5f60*/  BSYNC B0 ;  /* 0x0000000000007941 */ /* 0x000fea0003800000 */
.L_x_2500:
        /* <DEDUP_REMOVED lines=8> */
.L_x_2502:
[----:B------:R-:W-:-:S05]  /*5ff0*/  FADD.FTZ R109, R109, R156 ;  /* 0x0000009c6d6d7221 */ /* 0x000fca0000010000 */
[----:B------:R-:W-:Y:S01]  /*6000*/  MOV R157, R109 ;  /* 0x0000006d009d7202 */ /* 0x000fe20000000f00 */
[----:B------:R-:W-:Y:S01]  /*6010*/  HFMA2 R158, -RZ, RZ, 0, 1.1920928955078125e-07 ;  /* 0x00000002ff9e7431 */ /* 0x000fe200000001ff */
[----:B------:R-:W-:-:S07]  /*6020*/  MOV R111, R155 ;  /* 0x0000009b006f7202 */ /* 0x000fce0000000f00 */
[----:B------:R-:W-:Y:S05]  /*6030*/  WARPSYNC.COLLECTIVE R152, `(.L_x_2503) ;  /* 0x0000000098087348 */ /* 0x000fea0003c00000 */
[----:B------:R0:W1:Y:S02]  /*6040*/  SHFL.BFLY P6, R155, R157, R158, R159 ;  /* 0x0c00009e9d9b7389 */ /* 0x00006400000c009f */
[----:B01----:R-:W-:Y:S05]  /*6050*/  ENDCOLLECTIVE ;  /* 0x000000000000791b */ /* 0x003fea0003800000 */
.L_x_2503:
[----:B------:R-:W-:-:S05]  /*6060*/  FADD.FTZ R111, R111, R154 ;  /* 0x0000009a6f6f7221 */ /* 0x000fca0000010000 */
[----:B------:R-:W-:Y:S02]  /*6070*/  MOV R157, R111 ;  /* 0x0000006f009d7202 */ /* 0x000fe40000000f00 */
[----:B------:R-:W-:-:S07]  /*6080*/  MOV R108, R155 ;  /* 0x0000009b006c7202 */ /* 0x000fce0000000f00 */
[----:B------:R-:W-:Y:S05]  /*6090*/  WARPSYNC.COLLECTIVE R152, `(.L_x_2504) ;  /* 0x0000000098087348 */ /* 0x000fea0003c00000 */
[----:B------:R0:W1:Y:S02]  /*60a0*/  SHFL.BFLY P6, R155, R157, R158, R159 ;  /* 0x0c00009e9d9b7389 */ /* 0x00006400000c009f */
[----:B01----:R-:W-:Y:S05]  /*60b0*/  ENDCOLLECTIVE ;  /* 0x000000000000791b */ /* 0x003fea0003800000 */
.L_x_2504:
[----:B------:R-:W-:-:S05]  /*60c0*/  FADD.FTZ R108, R109, R108 ;  /* 0x0000006c6d6c7221 */ /* 0x000fca0000010000 */
[----:B------:R-:W-:Y:S01]  /*60d0*/  MOV R157, R108 ;  /* 0x0000006c009d7202 */ /* 0x000fe20000000f00 */
[----:B------:R-:W-:Y:S01]  /*60e0*/  HFMA2 R158, -RZ, RZ, 0, 2.384185791015625e-07 ;  /* 0x00000004ff9e7431 */ /* 0x000fe200000001ff */
[----:B------:R-:W-:-:S07]  /*60f0*/  MOV R110, R155 ;  /* 0x0000009b006e7202 */ /* 0x000fce0000000f00 */
[----:B------:R-:W-:Y:S05]  /*6100*/  WARPSYNC.COLLECTIVE R152, `(.L_x_2505) ;  /* 0x0000000098087348 */ /* 0x000fea0003c00000 */
[----:B------:R0:W1:Y:S02]  /*6110*/  SHFL.BFLY P6, R155, R157, R158, R159 ;  /* 0x0c00009e9d9b7389 */ /* 0x00006400000c009f */
[----:B01----:R-:W-:Y:S05]  /*6120*/  ENDCOLLECTIVE ;  /* 0x000000000000791b */ /* 0x003fea0003800000 */
.L_x_2505:
[----:B------:R-:W-:-:S05]  /*6130*/  FADD.FTZ R110, R111, R110 ;  /* 0x0000006e6f6e7221 */ /* 0x000fca0000010000 */
[----:B------:R-:W-:Y:S02]  /*6140*/  MOV R157, R110 ;  /* 0x0000006e009d7202 */ /* 0x000fe40000000f00 */
[----:B------:R-:W-:-:S07]  /*6150*/  MOV R113, R155 ;  /* 0x0000009b00717202 */ /* 0x000fce0000000f00 */
[----:B------:R-:W-:Y:S05]  /*6160*/  WARPSYNC.COLLECTIVE R152, `(.L_x_2506) ;  /* 0x0000000098087348 */ /* 0x000fea0003c00000 */
[----:B------:R0:W1:Y:S02]  /*6170*/  SHFL.BFLY P6, R155, R157, R158, R159 ;  /* 0x0c00009e9d9b7389 */ /* 0x00006400000c009f */
[----:B01----:R-:W-:Y:S05]  /*6180*/  ENDCOLLECTIVE ;  /* 0x000000000000791b */ /* 0x003fea0003800000 */
.L_x_2506:
[----:B------:R-:W-:-:S05]  /*6190*/  FADD.FTZ R113, R108, R113 ;  /* 0x000000716c717221 */ /* 0x000fca0000010000 */
[----:B------:R-:W-:Y:S01]  /*61a0*/  MOV R157, R113 ;  /* 0x00000071009d7202 */ /* 0x000fe20000000f00 */
[----:B------:R-:W-:Y:S01]  /*61b0*/  HFMA2 R158, -RZ, RZ, 0, 4.76837158203125e-07 ;  /* 0x00000008ff9e7431 */ /* 0x000fe200000001ff */
[----:B------:R-:W-:-:S07]  /*61c0*/  MOV R115, R155 ;  /* 0x0000009b00737202 */ /* 0x000fce0000000f00 */
[----:B------:R-:W-:Y:S05]  /*61d0*/  WARPSYNC.COLLECTIVE R152, `(.L_x_2507) ;  /* 0x0000000098087348 */ /* 0x000fea0003c00000 */
[----:B------:R0:W1:Y:S02]  /*61e0*/  SHFL.BFLY P6, R155, R157, R158, R159 ;  /* 0x0c00009e9d9b7389 */ /* 0x00006400000c009f */
[----:B01----:R-:W-:Y:S05]  /*61f0*/  ENDCOLLECTIVE ;  /* 0x000000000000791b */ /* 0x003fea0003800000 */
.L_x_2507:
[----:B------:R-:W-:-:S05]  /*6200*/  FADD.FTZ R115, R110, R115 ;  /* 0x000000736e737221 */ /* 0x000fca0000010000 */
[----:B------:R-:W-:Y:S02]  /*6210*/  MOV R157, R115 ;  /* 0x00000073009d7202 */ /* 0x000fe40000000f00 */
[----:B------:R-:W-:-:S07]  /*6220*/  MOV R112, R155 ;  /* 0x0000009b00707202 */ /* 0x000fce0000000f00 */
[----:B------:R-:W-:Y:S05]  /*6230*/  WARPSYNC.COLLECTIVE R152, `(.L_x_2508) ;  /* 0x0000000098087348 */ /* 0x000fea0003c00000 */
[----:B------:R0:W1:Y:S02]  /*6240*/  SHFL.BFLY P6, R155, R157, R158, R159 ;  /* 0x0c00009e9d9b7389 */ /* 0x00006400000c009f */
[----:B01----:R-:W-:Y:S05]  /*6250*/  ENDCOLLECTIVE ;  /* 0x000000000000791b */ /* 0x003fea0003800000 */
.L_x_2508:
[----:B------:R-:W-:-:S05]  /*6260*/  FADD.FTZ R112, R113, R112 ;  /* 0x0000007071707221 */ /* 0x000fca0000010000 */
[----:B------:R-:W-:Y:S01]  /*6270*/  MOV R157, R112 ;  /* 0x00000070009d7202 */ /* 0x000fe20000000f00 */
[----:B------:R-:W-:Y:S01]  /*6280*/  HFMA2 R158, -RZ, RZ, 0, 9.5367431640625e-07 ;  /* 0x00000010ff9e7431 */ /* 0x000fe200000001ff */
[----:B------:R-:W-:-:S07]  /*6290*/  MOV R114, R155 ;  /* 0x0000009b00727202 */ /* 0x000fce0000000f00 */
[----:B------:R-:W-:Y:S05]  /*62a0*/  WARPSYNC.COLLECTIVE R152, `(.L_x_2509) ;  /* 0x0000000098087348 */ /* 0x000fea0003c00000 */
[----:B------:R0:W1:Y:S02]  /*62b0*/  SHFL.BFLY P6, R155, R157, R158, R159 ;  /* 0x0c00009e9d9b7389 */ /* 0x00006400000c009f */
[----:B01----:R-:W-:Y:S05]  /*62c0*/  ENDCOLLECTIVE ;  /* 0x000000000000791b */ /* 0x003fea0003800000 */
.L_x_2509:
[----:B------:R-:W-:-:S05]  /*62d0*/  FADD.FTZ R114, R115, R114 ;  /* 0x0000007273727221 */ /* 0x000fca0000010000 */
[----:B------:R-:W-:Y:S02]  /*62e0*/  MOV R157, R114 ;  /* 0x00000072009d7202 */ /* 0x000fe40000000f00 */
[----:B------:R-:W-:-:S07]  /*62f0*/  MOV R109, R155 ;  /* 0x0000009b006d7202 */ /* 0x000fce0000000f00 */
[----:B------:R-:W-:Y:S05]  /*6300*/  WARPSYNC.COLLECTIVE R152, `(.L_x_2510) ;  /* 0x0000000098087348 */ /* 0x000fea0003c00000 */
[----:B------:R0:W1:Y:S02]  /*6310*/  SHFL.BFLY P6, R155, R157, R158, R159 ;  /* 0x0c00009e9d9b7389 */ /* 0x00006400000c009f */
[----:B01----:R-:W-:Y:S05]  /*6320*/  ENDCOLLECTIVE ;  /* 0x000000000000791b */ /* 0x003fea0003800000 */
.L_x_2510:
[----:B------:R-:W-:Y:S01]  /*6330*/  MOV R111, R155 ;  /* 0x0000009b006f7202 */ /* 0x000fe20000000f00 */
[----:B------:R-:W-:Y:S06]  /*6340*/  BRA `(.L_x_2511) ;  /* 0xffffffc400fc7947 */ /* 0x000fec000383ffff */
.L_x_2512:
        /* <DEDUP_REMOVED lines=11> */
.L_x_14451:


//--------------------- .text._ZN10layer_norm13ln_bwd_kernelINS_13Kernel_traitsIf13__nv_bfloat16S2_S2_fjLj768ELj1ELj4ELj1ELj16ENS_18Kernel_traits_baseILj768EfS2_S2_S2_fjLj128EEEEELb0ELb0ELb0ELb1EEEvNS_9BwdParamsE --------------------------
	.section	.text._ZN10layer_norm13ln_bwd_kernelINS_13Kernel_traitsIf13__nv_bfloat16S2_S2_fjLj768ELj1ELj4ELj1ELj16ENS_18Kernel_traits_baseILj768EfS2_S2_S2_fjLj128EEEEELb0ELb0ELb0ELb1EEEvNS_9BwdParamsE,"ax",@progbits
	.align	128
        .global         _ZN10layer_norm13ln_bwd_kernelINS_13Kernel_traitsIf13__nv_bfloat16S2_S2_fjLj768ELj1ELj4ELj1ELj16ENS_18Kernel_traits_baseILj768EfS2_S2_S2_fjLj128EEEEELb0ELb0ELb0ELb1EEEvNS_9BwdParamsE
        .type           _ZN10layer_norm13ln_bwd_kernelINS_13Kernel_traitsIf13__nv_bfloat16S2_S2_fjLj768ELj1ELj4ELj1ELj16ENS_18Kernel_traits_baseILj768EfS2_S2_S2_fjLj128EEEEELb0ELb0ELb0ELb1EEEvNS_9BwdParamsE,@function
        .size           _ZN10layer_norm13ln_bwd_kernelINS_13Kernel_traitsIf13__nv_bfloat16S2_S2_fjLj768ELj1ELj4ELj1ELj16ENS_18Kernel_traits_baseILj768EfS2_S2_S2_fjLj128EEEEELb0ELb0ELb0ELb1EEEvNS_9BwdParamsE,(.L_x_14452 - _ZN10layer_norm13ln_bwd_kernelINS_13Kernel_traitsIf13__nv_bfloat16S2_S2_fjLj768ELj1ELj4ELj1ELj16ENS_18Kernel_traits_baseILj768EfS2_S2_S2_fjLj128EEEEELb0ELb0ELb0ELb1EEEvNS_9BwdParamsE)
        .other          _ZN10layer_norm13ln_bwd_kernelINS_13Kernel_traitsIf13__nv_bfloat16S2_S2_fjLj768ELj1ELj4ELj1ELj16ENS_18Kernel_traits_baseILj768EfS2_S2_S2_fjLj128EEEEELb0ELb0ELb0ELb1EEEvNS_9BwdParamsE,@"STO_CUDA_ENTRY STV_DEFAULT"
_ZN10layer_norm13ln_bwd_kernelINS_13Kernel_traitsIf13__nv_bfloat16S2_S2_fjLj768ELj1ELj4ELj1ELj16ENS_18Kernel_traits_baseILj768EfS2_S2_S2_fjLj128EEEEELb0ELb0ELb0ELb1EEEvNS_9BwdParamsE:
.text._ZN10layer_norm13ln_bwd_kernelINS_13Kernel_traitsIf13__nv_bfloat16S2_S2_fjLj768ELj1ELj4ELj1ELj16ENS_18Kernel_traits_baseILj768EfS2_S2_S2_fjLj128EEEEELb0ELb0ELb0ELb1EEEvNS_9BwdParamsE:
        /* <DEDUP_REMOVED lines=74> */
[----:B------:R-:W-:Y:S01]  /*04a0*/  CS2R R64, SRZ ;  /* 0x0000000000407805 */ /* 0x000fe2000001ff00 */
[----:B------:R0:W5:Y:S02]  /*04b0*/  LDG.E.128 R4, desc[UR6][R2.64] ;  /* 0x0000000602047981 */ /* 0x000164000c1e1d00 */
[----:B0-2---:R-:W-:-:S07]  /*04c0*/  CS2R R2, SRZ ;  /* 0x0000000000027805 */ /* 0x005fce000001ff00 */
.L_x_2523:
        /* <DEDUP_REMOVED lines=29> */
[----:B------:R-:W3:Y:S04]  /*06a0*/  LDG.E.128 R44, desc[UR6][R44.64] ;  /* 0x000000062c2c7981 */ /* 0x000ee8000c1e1d00 */
[----:B------:R-:W4:Y:S01]  /*06b0*/  LDG.E.128 R48, desc[UR6][R48.64] ;  /* 0x0000000630307981 */ /* 0x000f22000c1e1d00 */
[----:B-1----:R-:W-:-:S04]  /*06c0*/  IMAD.WIDE.U32 R52, R117, 0x10, R60 ;  /* 0x0000001075347825 */ /* 0x002fc800078e003c */
[--C-:B------:R-:W-:Y:S02]  /*06d0*/  IMAD.WIDE.U32 R56, R116, 0x10, R60.reuse ;  /* 0x0000001074387825 */ /* 0x100fe400078e003c */
[----:B------:R-:W4:Y:S02]  /*06e0*/  LDG.E.128 R52, desc[UR6][R52.64] ;  /* 0x0000000634347981 */ /* 0x000f24000c1e1d00 */
[----:B------:R-:W-:Y:S02]  /*06f0*/  IMAD.WIDE.U32 R60, R115, 0x10, R60 ;  /* 0x00000010733c7825 */ /* 0x000fe400078e003c */
[----:B------:R-:W4:Y:S04]  /*0700*/  LDG.E.128 R56, desc[UR6][R56.64] ;  /* 0x0000000638387981 */ /* 0x000f28000c1e1d00 */
[----:B------:R-:W4:Y:S01]  /*0710*/  LDG.E.128 R60, desc[UR6][R60.64] ;  /* 0x000000063c3c7981 */ /* 0x000f22000c1e1d00 */
[----:B--2---:R-:W-:-:S02]  /*0720*/  PRMT R119, R40, 0x7632, R119 ;  /* 0x0000763228777816 */ /* 0x004fc40000000077 */
[----:B------:R-:W-:Y:S02]  /*0730*/  SHF.L.U32 R121, R40, 0x10, RZ ;  /* 0x0000001028797819 */ /* 0x000fe400000006ff */
[C---:B------:R-:W-:Y:S02]  /*0740*/  PRMT R40, R41.reuse, 0x7632, R40 ;  /* 0x0000763229287816 */ /* 0x040fe40000000028 */
[----:B------:R-:W-:Y:S01]  /*0750*/  SHF.L.U32 R41, R41, 0x10, RZ ;  /* 0x0000001029297819 */ /* 0x000fe200000006ff */
[----:B------:R-:W-:Y:S01]  /*0760*/  FADD.FTZ R121, -R0, R121 ;  /* 0x0000007900797221 */ /* 0x000fe20000010100 */
[C---:B------:R-:W-:Y:S02]  /*0770*/  PRMT R120, R42.reuse, 0x7632, R120 ;  /* 0x000076322a787816 */ /* 0x040fe40000000078 */
[----:B------:R-:W-:Y:S01]  /*0780*/  SHF.L.U32 R125, R42, 0x10, RZ ;  /* 0x000000102a7d7819 */ /* 0x000fe200000006ff */
[----:B------:R-:W-:Y:S01]  /*0790*/  FADD.FTZ R123, -R0, R41 ;  /* 0x00000029007b7221 */ /* 0x000fe20000010100 */
[----:B---3--:R-:W-:-:S02]  /*07a0*/  PRMT R122, R44, 0x7632, R122 ;  /* 0x000076322c7a7816 */ /* 0x008fc4000000007a */
[----:B------:R-:W-:Y:S01]  /*07b0*/  SHF.L.U32 R129, R44, 0x10, RZ ;  /* 0x000000102c817819 */ /* 0x000fe200000006ff */
[----:B------:R-:W-:Y:S01]  /*07c0*/  FADD.FTZ R125, -R0, R125 ;  /* 0x0000007d007d7221 */ /* 0x000fe20000010100 */
[C---:B------:R-:W-:Y:S02]  /*07d0*/  PRMT R124, R46.reuse, 0x7632, R124 ;  /* 0x000076322e7c7816 */ /* 0x040fe4000000007c */
[----:B------:R-:W-:Y:S01]  /*07e0*/  SHF.L.U32 R133, R46, 0x10, RZ ;  /* 0x000000102e857819 */ /* 0x000fe200000006ff */
[----:B------:R-:W-:Y:S01]  /*07f0*/  FADD.FTZ R129, -R0, R129 ;  /* 0x0000008100817221 */ /* 0x000fe20000010100 */
[C---:B----4-:R-:W-:Y:S02]  /*0800*/  PRMT R126, R48.reuse, 0x7632, R126 ;  /* 0x00007632307e7816 */ /* 0x050fe4000000007e */
[----:B------:R-:W-:Y:S01]  /*0810*/  SHF.L.U32 R137, R48, 0x10, RZ ;  /* 0x0000001030897819 */ /* 0x000fe200000006ff */
[----:B------:R-:W-:Y:S01]  /*0820*/  FADD.FTZ R133, -R0, R133 ;  /* 0x0000008500857221 */ /* 0x000fe20000010100 */
[----:B------:R-:W-:-:S02]  /*0830*/  PRMT R128, R50, 0x7632, R128 ;  /* 0x0000763232807816 */ /* 0x000fc40000000080 */
[----:B------:R-:W-:Y:S01]  /*0840*/  SHF.L.U32 R149, R50, 0x10, RZ ;  /* 0x0000001032957819 */ /* 0x000fe200000006ff */
[C---:B------:R-:W-:Y:S01]  /*0850*/  FADD.FTZ R141, -R0.reuse, R137 ;  /* 0x00000089008d7221 */ /* 0x040fe20000010100 */
[----:B------:R-:W-:Y:S02]  /*0860*/  PRMT R42, R43, 0x7632, R42 ;  /* 0x000076322b2a7816 */ /* 0x000fe4000000002a */
[----:B------:R-:W-:Y:S01]  /*0870*/  PRMT R44, R45, 0x7632, R44 ;  /* 0x000076322d2c7816 */ /* 0x000fe2000000002c */
[----:B------:R-:W-:Y:S01]  /*0880*/  FADD.FTZ R151, -R0, R149 ;  /* 0x0000009500977221 */ /* 0x000fe20000010100 */
[----:B------:R-:W-:Y:S02]  /*0890*/  PRMT R46, R47, 0x7632, R46 ;  /* 0x000076322f2e7816 */ /* 0x000fe4000000002e */
[----:B------:R-:W-:Y:S01]  /*08a0*/  PRMT R48, R49, 0x7632, R48 ;  /* 0x0000763231307816 */ /* 0x000fe20000000030 */
[----:B-----5:R-:W-:Y:S01]  /*08b0*/  FMUL.FTZ R140, R118, R151 ;  /* 0x00000097768c7220 */ /* 0x020fe20000410000 */
[----:B------:R-:W-:-:S02]  /*08c0*/  PRMT R50, R51, 0x7632, R50 ;  /* 0x0000763233327816 */ /* 0x000fc40000000032 */
[----:B------:R-:W-:Y:S02]  /*08d0*/  SHF.L.U32 R127, R43, 0x10, RZ ;  /* 0x000000102b7f7819 */ /* 0x000fe400000006ff */
[----:B------:R-:W-:Y:S02]  /*08e0*/  SHF.L.U32 R131, R45, 0x10, RZ ;  /* 0x000000102d837819 */ /* 0x000fe400000006ff */
        /* <DEDUP_REMOVED lines=40> */
[C---:B------:R-:W-:Y:S01]  /*0b70*/  FMUL.FTZ R121, R118.reuse, R125 ;  /* 0x0000007d76797220 */ /* 0x040fe20000410000 */
[C---:B------:R-:W-:Y:S01]  /*0b80*/  FMUL.FTZ R123, R118.reuse, R127 ;  /* 0x0000007f767b7220 */ /* 0x040fe20000410000 */
[C---:B------:R-:W-:Y:S01]  /*0b90*/  FMUL.FTZ R125, R118.reuse, R129 ;  /* 0x00000081767d7220 */ /* 0x040fe20000410000 */
[C---:B------:R-:W-:Y:S01]  /*0ba0*/  PRMT R122, R53.reuse, 0x7632, R122 ;  /* 0x00007632357a7816 */ /* 0x040fe2000000007a */
[C---:B------:R-:W-:Y:S01]  /*0bb0*/  FMUL.FTZ R127, R118.reuse, R131 ;  /* 0x00000083767f7220 */ /* 0x040fe20000410000 */
[C---:B------:R-:W-:Y:S01]  /*0bc0*/  FMUL.FTZ R129, R118.reuse, R133 ;  /* 0x0000008576817220 */ /* 0x040fe20000410000 */
[----:B------:R-:W-:Y:S01]  /*0bd0*/  SHF.L.U32 R53, R53, 0x10, RZ ;  /* 0x0000001035357819 */ /* 0x000fe200000006ff */
[C---:B------:R-:W-:Y:S01]  /*0be0*/  FMUL.FTZ R131, R118.reuse, R135 ;  /* 0x0000008776837220 */ /* 0x040fe20000410000 */
[C---:B------:R-:W-:Y:S01]  /*0bf0*/  FMUL.FTZ R133, R118.reuse, R141 ;  /* 0x0000008d76857220 */ /* 0x040fe20000410000 */
[C---:B------:R-:W-:Y:S01]  /*0c00*/  FMUL.FTZ R135, R118.reuse, R145 ;  /* 0x0000009176877220 */ /* 0x040fe20000410000 */
[----:B------:R-:W-:Y:S01]  /*0c10*/  FADD.FTZ R148, RZ, R49 ;  /* 0x00000031ff947221 */ /* 0x000fe20000010000 */
[----:B------:R-:W-:Y:S01]  /*0c20*/  FMUL.FTZ R141, R5, R62 ;  /* 0x0000003e058d7220 */ /* 0x000fe20000410000 */
[----:B------:R-:W-:Y:S01]  /*0c30*/  FMUL.FTZ R146, R118, R137 ;  /* 0x0000008976927220 */ /* 0x000fe20000410000 */
[----:B------:R-:W-:Y:S01]  /*0c40*/  FFMA.FTZ R145, R0, R49, RZ ;  /* 0x0000003100917223 */ /* 0x000fe200000100ff */
[----:B------:R-:W-:Y:S01]  /*0c50*/  SHF.L.U32 R122, R122, 0x10, RZ ;  /* 0x000000107a7a7819 */ /* 0x000fe200000006ff */
[----:B------:R-:W-:Y:S01]  /*0c60*/  FMUL.FTZ R44, R6, R53 ;  /* 0x00000035062c7220 */ /* 0x000fe20000410000 */
[----:B------:R-:W-:Y:S01]  /*0c70*/  FADD.FTZ R147, R148, R141 ;  /* 0x0000008d94937221 */ /* 0x000fe20000010000 */
[----:B------:R-:W-:Y:S01]  /*0c80*/  FFMA.FTZ R151, R146, R141, R145 ;  /* 0x0000008d92977223 */ /* 0x000fe20000010091 */
[C---:B------:R-:W-:Y:S01]  /*0c90*/  PRMT R124, R54.reuse, 0x7632, R124 ;  /* 0x00007632367c7816 */ /* 0x040fe2000000007c */
        /* <DEDUP_REMOVED lines=41> */
[----:B------:R-:W-:Y:S01]  /*0f30*/  FMUL.FTZ R158, R118, R163 ;  /* 0x000000a3769e7220 */ /* 0x000fe20000410000 */
[C---:B------:R-:W-:Y:S01]  /*0f40*/  PRMT R132, R58.reuse, 0x7632, R132 ;  /* 0x000076323a847816 */ /* 0x040fe20000000084 */
[----:B------:R-:W-:Y:S01]  /*0f50*/  FMUL.FTZ R147, R15, R130 ;  /* 0x000000820f937220 */ /* 0x000fe20000410000 */
[----:B------:R-:W-:Y:S01]  /*0f60*/  SHF.L.U32 R47, R58, 0x10, RZ ;  /* 0x000000103a2f7819 */ /* 0x000fe200000006ff */
[C---:B------:R-:W-:Y:S01]  /*0f70*/  FMUL.FTZ R163, R118.reuse, R169 ;  /* 0x000000a976a37220 */ /* 0x040fe20000410000 */
[----:B------:R-:W-:Y:S01]  /*0f80*/  FADD.FTZ R164, R167, R48 ;  /* 0x00000030a7a47221 */ /* 0x000fe20000010000 */
[----:B------:R-:W-:Y:S01]  /*0f90*/  FFMA.FTZ R169, R127, R48, R162 ;  /* 0x000000307fa97223 */ /* 0x000fe200000100a2 */
[----:B------:R-:W-:Y:S01]  /*0fa0*/  FMUL.FTZ R160, R118, R171 ;  /* 0x000000ab76a07220 */ /* 0x000fe20000410000 */
[----:B------:R-:W-:Y:S01]  /*0fb0*/  SHF.L.U32 R132, R132, 0x10, RZ ;  /* 0x0000001084847819 */ /* 0x000fe200000006ff */
[----:B------:R-:W-:Y:S01]  /*0fc0*/  FADD.FTZ R171, R164, R147 ;  /* 0x00000093a4ab7221 */ /* 0x000fe20000010000 */
[----:B------:R-:W-:Y:S01]  /*0fd0*/  FMUL.FTZ R50, R16, R47 ;  /* 0x0000002f10327220 */ /* 0x000fe20000410000 */
        /* <DEDUP_REMOVED lines=11> */
[C---:B------:R-:W-:Y:S01]  /*1090*/  PRMT R136, R60.reuse, 0x7632, R136 ;  /* 0x000076323c887816 */ /* 0x040fe20000000088 */
        /* <DEDUP_REMOVED lines=20> */
[----:B------:R-:W-:Y:S01]  /*11e0*/  SHF.L.U32 R142, R142, 0x10, RZ ;  /* 0x000000108e8e7819 */ /* 0x000fe200000006ff */
[----:B------:R-:W-:Y:S01]  /*11f0*/  FADD.FTZ R171, R171, R56 ;  /* 0x00000038abab7221 */ /* 0x000fe20000010000 */
[----:B------:R-:W-:Y:S01]  /*1200*/  FFMA.FTZ R164, R135, R56, R164 ;  /* 0x0000003887a47223 */ /* 0x000fe200000100a4 */
[----:B------:R-:W-:Y:S01]  /*1210*/  PRMT R144, R63, 0x7632, R144 ;  /* 0x000076323f907816 */ /* 0x000fe20000000090 */
        /* <DEDUP_REMOVED lines=41> */
.L_x_2516:
        /* <DEDUP_REMOVED lines=15> */
[----:B------:R-:W4:Y:S04]  /*15a0*/  LDG.E.128 R60, desc[UR6][R60.64] ;  /* 0x000000063c3c7981 */ /* 0x000f28000c1e1d00 */
[----:B------:R-:W4:Y:S01]  /*15b0*/  LDG.E.128 R56, desc[UR6][R56.64] ;  /* 0x0000000638387981 */ /* 0x000f22000c1e1d00 */
[----:B-1----:R-:W-:-:S04]  /*15c0*/  IMAD.WIDE.U32 R28, R117, 0x10, R36 ;  /* 0x00000010751c7825 */ /* 0x002fc800078e0024 */
[--C-:B------:R-:W-:Y:S02]  /*15d0*/  IMAD.WIDE.U32 R32, R116, 0x10, R36.reuse ;  /* 0x0000001074207825 */ /* 0x100fe400078e0024 */
[----:B------:R-:W5:Y:S02]  /*15e0*/  LDG.E.128 R28, desc[UR6][R28.64] ;  /* 0x000000061c1c7981 */ /* 0x000f64000c1e1d00 */
[----:B------:R-:W-:Y:S02]  /*15f0*/  IMAD.WIDE.U32 R36, R115, 0x10, R36 ;  /* 0x0000001073247825 */ /* 0x000fe400078e0024 */
[----:B------:R-:W5:Y:S04]  /*1600*/  LDG.E.128 R32, desc[UR6][R32.64] ;  /* 0x0000000620207981 */ /* 0x000f68000c1e1d00 */
[----:B------:R-:W5:Y:S01]  /*1610*/  LDG.E.128 R36, desc[UR6][R36.64] ;  /* 0x0000000624247981 */ /* 0x000f62000c1e1d00 */
[----:B--2---:R-:W-:-:S02]  /*1620*/  PRMT R119, R40, 0x7632, R119 ;  /* 0x0000763228777816 */ /* 0x004fc40000000077 */
[----:B------:R-:W-:Y:S02]  /*1630*/  SHF.L.U32 R121, R40, 0x10, RZ ;  /* 0x0000001028797819 */ /* 0x000fe400000006ff */
[C---:B------:R-:W-:Y:S02]  /*1640*/  PRMT R40, R41.reuse, 0x7632, R40 ;  /* 0x0000763229287816 */ /* 0x040fe40000000028 */
[----:B------:R-:W-:Y:S02]  /*1650*/  SHF.L.U32 R41, R41, 0x10, RZ ;  /* 0x0000001029297819 */ /* 0x000fe400000006ff */
[C---:B------:R-:W-:Y:S02]  /*1660*/  PRMT R120, R42.reuse, 0x7632, R120 ;  /* 0x000076322a787816 */ /* 0x040fe40000000078 */
[----:B------:R-:W-:Y:S02]  /*1670*/  SHF.L.U32 R125, R42, 0x10, RZ ;  /* 0x000000102a7d7819 */ /* 0x000fe400000006ff */
[----:B---3--:R-:W-:-:S02]  /*1680*/  PRMT R122, R44, 0x7632, R122 ;  /* 0x000076322c7a7816 */ /* 0x008fc4000000007a */
[----:B------:R-:W-:Y:S02]  /*1690*/  SHF.L.U32 R129, R44, 0x10, RZ ;  /* 0x000000102c817819 */ /* 0x000fe400000006ff */
[C---:B------:R-:W-:Y:S02]  /*16a0*/  PRMT R124, R46.reuse, 0x7632, R124 ;  /* 0x000076322e7c7816 */ /* 0x040fe4000000007c */
[----:B------:R-:W-:Y:S02]  /*16b0*/  SHF.L.U32 R133, R46, 0x10, RZ ;  /* 0x000000102e857819 */ /* 0x000fe400000006ff */
[C---:B----4-:R-:W-:Y:S02]  /*16c0*/  PRMT R126, R48.reuse, 0x7632, R126 ;  /* 0x00007632307e7816 */ /* 0x050fe4000000007e */
[----:B------:R-:W-:Y:S02]  /*16d0*/  SHF.L.U32 R137, R48, 0x10, RZ ;  /* 0x0000001030897819 */ /* 0x000fe400000006ff */
[----:B------:R-:W-:-:S02]  /*16e0*/  PRMT R128, R50, 0x7632, R128 ;  /* 0x0000763232807816 */ /* 0x000fc40000000080 */
[----:B------:R-:W-:Y:S02]  /*16f0*/  SHF.L.U32 R149, R50, 0x10, RZ ;  /* 0x0000001032957819 */ /* 0x000fe400000006ff */
[----:B------:R-:W-:Y:S02]  /*1700*/  PRMT R42, R43, 0x7632, R42 ;  /* 0x000076322b2a7816 */ /* 0x000fe4000000002a */
[----:B------:R-:W-:Y:S02]  /*1710*/  PRMT R44, R45, 0x7632, R44 ;  /* 0x000076322d2c7816 */ /* 0x000fe4000000002c */
[----:B------:R-:W-:Y:S02]  /*1720*/  PRMT R46, R47, 0x7632, R46 ;  /* 0x000076322f2e7816 */ /* 0x000fe4000000002e */
[----:B------:R-:W-:Y:S02]  /*1730*/  PRMT R48, R49, 0x7632, R48 ;  /* 0x0000763231307816 */ /* 0x000fe40000000030 */
[----:B------:R-:W-:Y:S01]  /*1740*/  PRMT R50, R51, 0x7632, R50 ;  /* 0x0000763233327816 */ /* 0x000fe20000000032 */
        /* <DEDUP_REMOVED lines=43> */
[C---:B------:R-:W-:Y:S02]  /*1a00*/  PRMT R142, R62.reuse, 0x7632, R142 ;  /* 0x000076323e8e7816 */ /* 0x040fe4000000008e */
[----:B------:R-:W-:Y:S02]  /*1a10*/  SHF.L.U32 R119, R62, 0x10, RZ ;  /* 0x000000103e777819 */ /* 0x000fe400000006ff */
[----:B------:R-:W-:Y:S01]  /*1a20*/  SHF.L.U32 R62, R0, 0x10, RZ ;  /* 0x00000010003e7819 */ /* 0x000fe200000006ff */
[----:B-----5:R-:W-:Y:S01]  /*1a30*/  FMUL.FTZ R0, R118, R121 ;  /* 0x0000007976007220 */ /* 0x020fe20000410000 */
[----:B------:R-:W-:Y:S01]  /*1a40*/  FMUL.FTZ R49, R4, R41 ;  /* 0x0000002904317220 */ /* 0x000fe20000410000 */
        /* <DEDUP_REMOVED lines=79> */
[----:B------:R-:W-:-:S02]  /*1f40*/  SHF.L.U32 R134, R134, 0x10, RZ ;  /* 0x0000001086867819 */ /* 0x000fc400000006ff */
        /* <DEDUP_REMOVED lines=8> */
[----:B------:R-:W-:Y:S02]  /*1fd0*/  SHF.L.U32 R136, R136, 0x10, RZ ;  /* 0x0000001088887819 */ /* 0x000fe400000006ff */
        /* <DEDUP_REMOVED lines=60> */
.L_x_2517:
        /* <DEDUP_REMOVED lines=71> */
[----:B------:R-:W0:Y:S01]  /*2810*/  SHFL.BFLY PT, R126, R45, 0x8, 0x1f ;  /* 0x0d001f002d7e7f89 */ /* 0x000e2200000e0000 */
[----:B------:R-:W-:-:S03]  /*2820*/  PRMT R43, R38, 0x7632, R43 ;  /* 0x00007632262b7816 */ /* 0x000fc6000000002b */
[----:B------:R-:W1:Y:S01]  /*2830*/  SHFL.BFLY PT, R47, R124, 0x8, 0x1f ;  /* 0x0d001f007c2f7f89 */ /* 0x000e6200000e0000 */
[----:B0-----:R-:W-:Y:S01]  /*2840*/  FADD.FTZ R126, R45, R126 ;  /* 0x0000007e2d7e7221 */ /* 0x001fe20000010000 */
[----:B------:R-:W-:Y:S01]  /*2850*/  PRMT R45, R37, 0x7632, R45 ;  /* 0x00007632252d7816 */ /* 0x000fe2000000002d */
[----:B-1----:R-:W-:-:S03]  /*2860*/  FADD.FTZ R119, R124, R47 ;  /* 0x0000002f7c777221 */ /* 0x002fc60000010000 */
[----:B------:R0:W1:Y:S01]  /*2870*/  SHFL.BFLY PT, R169, R126, 0x10, 0x1f ;  /* 0x0e001f007ea97f89 */ /* 0x00006200000e0000 */
[----:B------:R-:W-:-:S03]  /*2880*/  PRMT R47, R36, 0x7632, R47 ;  /* 0x00007632242f7816 */ /* 0x000fc6000000002f */
[----:B------:R0:W2:Y:S04]  /*2890*/  SHFL.BFLY PT, R122, R119, 0x10, 0x1f ;  /* 0x0e001f00777a7f89 */ /* 0x0000a800000e0000 */
.L_x_2535:
        /* <DEDUP_REMOVED lines=123> */
[----:B------:R3:W-:Y:S01]  /*3050*/  STG.E.128 desc[UR6][R54.64], R48 ;  /* 0x0000003036007986 */ /* 0x0007e2000c101d06 */
[----:B------:R-:W-:Y:S05]  /*3060*/  BRA `(.L_x_2521) ;  /* 0x0000001800d07947 */ /* 0x000fea0003800000 */
.L_x_2520:
[C-C-:B------:R-:W-:Y:S01]  /*3070*/  FFMA.FTZ R41, R124.reuse, R120, R126.reuse ;  /* 0x000000787c297223 */ /* 0x140fe2000001007e */
[C-C-:B------:R-:W-:Y:S01]  /*3080*/  FFMA.FTZ R120, R124.reuse, R149, R126.reuse ;  /* 0x000000957c787223 */ /* 0x140fe2000001007e */
[C-C-:B------:R-:W-:Y:S01]  /*3090*/  FFMA.FTZ R121, R124.reuse, R121, R126.reuse ;  /* 0x000000797c797223 */ /* 0x140fe2000001007e */
[----:B------:R-:W0:Y:S01]  /*30a0*/  LDC.64 R62, c[0x0][0x478] ;  /* 0x00011e00ff3e7b82 */ /* 0x000e220000000a00 */
[----:B------:R-:W-:Y:S01]  /*30b0*/  FFMA.FTZ R0, R124, R0, R126 ;  /* 0x000000007c007223 */ /* 0x000fe2000001007e */
[----:B------:R-:W-:Y:S01]  /*30c0*/  FADD.FTZ R139, -R120, R139 ;  /* 0x0000008b788b7221 */ /* 0x000fe20000010100 */
[----:B------:R-:W-:Y:S01]  /*30d0*/  FADD.FTZ R43, -R121, R42 ;  /* 0x0000002a792b7221 */ /* 0x000fe20000010100 */
[C-C-:B------:R-:W-:Y:S01]  /*30e0*/  FFMA.FTZ R146, R124.reuse, R146, R126.reuse ;  /* 0x000000927c927223 */ /* 0x140fe2000001007e */
[C-C-:B------:R-:W-:Y:S01]  /*30f0*/  FFMA.FTZ R122, R124.reuse, R153, R126.reuse ;  /* 0x000000997c7a7223 */ /* 0x140fe2000001007e */
[C-C-:B------:R-:W-:Y:S01]  /*3100*/  FFMA.FTZ R123, R124.reuse, R123, R126.reuse ;  /* 0x0000007b7c7b7223 */ /* 0x140fe2000001007e */
[----:B------:R-:W-:Y:S01]  /*3110*/  FFMA.FTZ R128, R124, R157, R126 ;  /* 0x0000009d7c807223 */ /* 0x000fe2000001007e */
[----:B------:R-:W1:Y:S01]  /*3120*/  LDC.64 R120, c[0x0][0x468] ;  /* 0x00011a00ff787b82 */ /* 0x000e620000000a00 */
        /* <DEDUP_REMOVED lines=83> */
[----:B------:R-:W-:Y:S01]  /*3660*/  FMUL.FTZ R122, R163, R114 ;  /* 0x00000072a37a7220 */ /* 0x000fe20000410000 */
[----:B------:R-:W-:-:S04]  /*3670*/  IMAD.WIDE.U32 R116, R116, 0x10, R120 ;  /* 0x0000001074747825 */ /* 0x000fc800078e0078 */
[-C--:B------:R-:W-:Y:S01]  /*3680*/  FMUL.FTZ R123, R59, R114.reuse ;  /* 0x000000723b7b7220 */ /* 0x080fe20000410000 */
[----:B------:R-:W-:Y:S01]  /*3690*/  F2FP.BF16.F32.PACK_AB R46, R167, R59 ;  /* 0x0000003ba72e723e */ /* 0x000fe200000010ff */
[-C--:B------:R-:W-:Y:S01]  /*36a0*/  FMUL.FTZ R124, R151, R114.reuse ;  /* 0x00000072977c7220 */ /* 0x080fe20000410000 */
[C---:B0-----:R-:W-:Y:S01]  /*36b0*/  F2FP.BF16.F32.PACK_AB R40, R159.reuse, R125 ;  /* 0x0000007d9f28723e */ /* 0x041fe200000010ff */
[-C--:B------:R-:W-:Y:S01]  /*36c0*/  FMUL.FTZ R159, R159, R114.reuse ;  /* 0x000000729f9f7220 */ /* 0x080fe20000410000 */
[C---:B------:R-:W-:Y:S01]  /*36d0*/  F2FP.BF16.F32.PACK_AB R42, R161.reuse, R129 ;  /* 0x00000081a12a723e */ /* 0x040fe200000010ff */
        /* <DEDUP_REMOVED lines=8> */
[----:B------:R-:W-:Y:S01]  /*3760*/  FMUL.FTZ R59, R143, R114 ;  /* 0x000000728f3b7220 */ /* 0x000fe20000410000 */
[----:B------:R-:W-:Y:S02]  /*3770*/  F2FP.BF16.F32.PACK_AB R51, R52, R51 ;  /* 0x000000333433723e */ /* 0x000fe400000010ff */
[----:B------:R-:W-:Y:S02]  /*3780*/  F2FP.BF16.F32.PACK_AB R50, R137, R50 ;  /* 0x000000328932723e */ /* 0x000fe400000010ff */
        /* <DEDUP_REMOVED lines=9> */
[----:B------:R-:W-:Y:S02]  /*3820*/  F2FP.BF16.F32.PACK_AB R52, R159, R56 ;  /* 0x000000389f34723e */ /* 0x000fe400000010ff */
[----:B------:R-:W-:-:S02]  /*3830*/  F2FP.BF16.F32.PACK_AB R44, R151, R133 ;  /* 0x00000085972c723e */ /* 0x000fc400000010ff */
[----:B------:R-:W-:Y:S01]  /*3840*/  F2FP.BF16.F32.PACK_AB R45, R165, R135 ;  /* 0x00000087a52d723e */ /* 0x000fe200000010ff */
[----:B------:R2:W-:Y:S01]  /*3850*/  STG.E.128 desc[UR6][R116.64], R52 ;  /* 0x0000003474007986 */ /* 0x0005e2000c101d06 */
        /* <DEDUP_REMOVED lines=8> */
.L_x_2519:
        /* <DEDUP_REMOVED lines=29> */
[----:B------:R-:W-:Y:S01]  /*3ab0*/  SHF.L.U32 R135, R41, 0x10, RZ ;  /* 0x0000001029877819 */ /* 0x000fe200000006ff */
[----:B------:R-:W-:Y:S01]  /*3ac0*/  FADD.FTZ R124, -R124, R155 ;  /* 0x0000009b7c7c7221 */ /* 0x000fe20000010100 */
[----:B------:R-:W-:Y:S01]  /*3ad0*/  SHF.L.U32 R123, R31, 0x10, RZ ;  /* 0x000000101f7b7819 */ /* 0x000fe200000006ff */
[----:B------:R-:W-:Y:S01]  /*3ae0*/  FADD.FTZ R54, -R133, R54 ;  /* 0x0000003685367221 */ /* 0x000fe20000010100 */
[----:B------:R-:W-:Y:S01]  /*3af0*/  SHF.L.U32 R41, R36, 0x10, RZ ;  /* 0x0000001024297819 */ /* 0x000fe200000006ff */
[----:B------:R-:W-:Y:S01]  /*3b00*/  FADD.FTZ R58, -R149, R58 ;  /* 0x0000003a953a7221 */ /* 0x000fe20000010100 */
[C---:B------:R-:W-:Y:S01]  /*3b10*/  FFMA.FTZ R149, R118.reuse, R124, R135 ;  /* 0x0000007c76957223 */ /* 0x040fe20000010087 */
[C---:B------:R-:W-:Y:S01]  /*3b20*/  FFMA.FTZ R123, R118.reuse, R40, R123 ;  /* 0x00000028767b7223 */ /* 0x040fe2000001007b */
[----:B------:R-:W-:Y:S01]  /*3b30*/  FADD.FTZ R52, -R131, R52 ;  /* 0x0000003483347221 */ /* 0x000fe20000010100 */
[----:B------:R-:W-:Y:S01]  /*3b40*/  FFMA.FTZ R135, R118, R54, R41 ;  /* 0x0000003676877223 */ /* 0x000fe20000010029 */
[----:B------:R-:W-:Y:S01]  /*3b50*/  FADD.FTZ R0, -R0, R49 ;  /* 0x0000003100007221 */ /* 0x000fe20000010100 */
[----:B------:R-:W0:Y:S01]  /*3b60*/  LDC.64 R40, c[0x0][0x468] ;  /* 0x00011a00ff287b82 */ /* 0x000e220000000a00 */
        /* <DEDUP_REMOVED lines=24> */
[C---:B------:R-:W-:Y:S01]  /*3cf0*/  FFMA.FTZ R61, R118.reuse, R120, R49 ;  /* 0x00000078763d7223 */ /* 0x040fe20000010031 */
[C---:B------:R-:W-:Y:S01]  /*3d00*/  FFMA.FTZ R121, R118.reuse, R122, R119 ;  /* 0x0000007a76797223 */ /* 0x040fe20000010077 */
[C---:B------:R-:W-:Y:S01]  /*3d10*/  FFMA.FTZ R125, R118.reuse, R128, R59 ;  /* 0x00000080767d7223 */ /* 0x040fe2000001003b */
[----:B------:R-:W-:Y:S01]  /*3d20*/  FFMA.FTZ R131, R118, R52, R127 ;  /* 0x0000003476837223 */ /* 0x000fe2000001007f */
[----:B------:R-:W-:Y:S01]  /*3d30*/  FADD.FTZ R146, -R146, R141 ;  /* 0x0000008d92927221 */ /* 0x000fe20000010100 */
        /* <DEDUP_REMOVED lines=73> */
.L_x_2522:
[C-C-:B------:R-:W-:Y:S01]  /*41d0*/  FFMA.FTZ R0, R124.reuse, R0, R126.reuse ;  /* 0x000000007c007223 */ /* 0x140fe2000001007e */
[C-C-:B------:R-:W-:Y:S01]  /*41e0*/  FFMA.FTZ R119, R124.reuse, R120, R126.reuse ;  /* 0x000000787c777223 */ /* 0x140fe2000001007e */
[C-C-:B------:R-:W-:Y:S01]  /*41f0*/  FFMA.FTZ R146, R124.reuse, R146, R126.reuse ;  /* 0x000000927c927223 */ /* 0x140fe2000001007e */
[--C-:B------:R-:W-:Y:S01]  /*4200*/  FFMA.FTZ R120, R124, R149, R126.reuse ;  /* 0x000000957c787223 */ /* 0x100fe2000001007e */
[----:B------:R-:W-:Y:S01]  /*4210*/  FADD.FTZ R49, -R0, R49 ;  /* 0x0000003100317221 */ /* 0x000fe20000010100 */
[----:B------:R-:W-:Y:S01]  /*4220*/  SHF.L.U32 R63, R63, 0x10, RZ ;  /* 0x000000103f3f7819 */ /* 0x000fe200000006ff */
[--C-:B------:R-:W-:Y:S01]  /*4230*/  FFMA.FTZ R121, R124, R121, R126.reuse ;  /* 0x000000797c797223 */ /* 0x100fe2000001007e */
[----:B------:R-:W-:Y:S01]  /*4240*/  SHF.L.U32 R62, R62, 0x10, RZ ;  /* 0x000000103e3e7819 */ /* 0x000fe200000006ff */
[--C-:B------:R-:W-:Y:S01]  /*4250*/  FFMA.FTZ R123, R124, R123, R126.reuse ;  /* 0x0000007b7c7b7223 */ /* 0x100fe2000001007e */
[----:B------:R-:W-:Y:S01]  /*4260*/  SHF.L.U32 R0, R28, 0x10, RZ ;  /* 0x000000101c007819 */ /* 0x000fe200000006ff */
[----:B------:R-:W-:Y:S01]  /*4270*/  FADD.FTZ R141, -R146, R141 ;  /* 0x0000008d928d7221 */ /* 0x000fe20000010100 */
[----:B------:R-:W-:Y:S01]  /*4280*/  FADD.FTZ R139, -R120, R139 ;  /* 0x0000008b788b7221 */ /* 0x000fe20000010100 */
[C-C-:B------:R-:W-:Y:S01]  /*4290*/  FFMA.FTZ R122, R124.reuse, R153, R126.reuse ;  /* 0x000000997c7a7223 */ /* 0x140fe2000001007e */
[----:B------:R-:W-:Y:S01]  /*42a0*/  FFMA.FTZ R128, R124, R157, R126 ;  /* 0x0000009d7c807223 */ /* 0x000fe2000001007e */
[----:B------:R-:W-:Y:S01]  /*42b0*/  FADD.FTZ R121, -R121, R42 ;  /* 0x0000002a79797221 */ /* 0x000fe20000010100 */
[----:B------:R-:W-:Y:S01]  /*42c0*/  FADD.FTZ R123, -R123, R40 ;  /* 0x000000287b7b7221 */ /* 0x000fe20000010100 */
[C---:B------:R-:W-:Y:S01]  /*42d0*/  FFMA.FTZ R141, R118.reuse, R141, R63 ;  /* 0x0000008d768d7223 */ /* 0x040fe2000001003f */
[C---:B------:R-:W-:Y:S01]  /*42e0*/  FFMA.FTZ R139, R118.reuse, R139, R62 ;  /* 0x0000008b768b7223 */ /* 0x040fe2000001003e */
[----:B------:R-:W-:Y:S01]  /*42f0*/  FFMA.FTZ R49, R118, R49, R0 ;  /* 0x0000003176317223 */ /* 0x000fe20000010000 */
[----:B------:R-:W-:Y:S01]  /*4300*/  SHF.L.U32 R40, R61, 0x10, RZ ;  /* 0x000000103d287819 */ /* 0x000fe200000006ff */
[----:B------:R-:W0:Y:S01]  /*4310*/  LDC.64 R62, c[0x0][0x478] ;  /* 0x00011e00ff3e7b82 */ /* 0x000e220000000a00 */
[----:B------:R-:W-:Y:S01]  /*4320*/  SHF.L.U32 R42, R59, 0x10, RZ ;  /* 0x000000103b2a7819 */ /* 0x000fe200000006ff */
[----:B------:R-:W-:Y:S01]  /*4330*/  FADD.FTZ R137, -R122, R137 ;  /* 0x000000897a897221 */ /* 0x000fe20000010100 */
[----:B------:R-:W-:Y:S01]  /*4340*/  SHF.L.U32 R0, R30, 0x10, RZ ;  /* 0x000000101e007819 */ /* 0x000fe200000006ff */
[----:B------:R-:W-:Y:S01]  /*4350*/  FADD.FTZ R145, -R128, R145 ;  /* 0x0000009180917221 */ /* 0x000fe20000010100 */
[C-C-:B------:R-:W-:Y:S01]  /*4360*/  FFMA.FTZ R159, R124.reuse, R159, R126.reuse ;  /* 0x0000009f7c9f7223 */ /* 0x140fe2000001007e */
[----:B------:R-:W-:Y:S01]  /*4370*/  FFMA.FTZ R158, R124, R158, R126 ;  /* 0x0000009e7c9e7223 */ /* 0x000fe2000001007e */
[----:B------:R-:W-:Y:S01]  /*4380*/  FADD.FTZ R119, -R119, R44 ;  /* 0x0000002c77777221 */ /* 0x000fe20000010100 */
[----:B------:R-:W-:Y:S01]  /*4390*/  SHF.L.U32 R44, R55, 0x10, RZ ;  /* 0x00000010372c7819 */ /* 0x000fe200000006ff */
[C---:B------:R-:W-:Y:S01]  /*43a0*/  FFMA.FTZ R137, R118.reuse, R137, R40 ;  /* 0x0000008976897223 */ /* 0x040fe20000010028 */
[C---:B------:R-:W-:Y:S01]  /*43b0*/  FFMA.FTZ R145, R118.reuse, R145, R42 ;  /* 0x0000009176917223 */ /* 0x040fe2000001002a */
[----:B------:R-:W-:Y:S01]  /*43c0*/  FFMA.FTZ R55, R118, R121, R0 ;  /* 0x0000007976377223 */ /* 0x000fe20000010000 */
[----:B------:R-:W-:Y:S01]  /*43d0*/  SHF.L.U32 R40, R31, 0x10, RZ ;  /* 0x000000101f287819 */ /* 0x000fe200000006ff */
[----:B------:R-:W1:Y:S01]  /*43e0*/  LDC.64 R120, c[0x0][0x468] ;  /* 0x00011a00ff787b82 */ /* 0x000e620000000a00 */
[----:B------:R-:W-:Y:S01]  /*43f0*/  SHF.L.U32 R42, R57, 0x10, RZ ;  /* 0x00000010392a7819 */ /* 0x000fe200000006ff */
[----:B------:R-:W-:Y:S01]  /*4400*/  FADD.FTZ R159, -R159, R148 ;  /* 0x000000949f9f7221 */ /* 0x000fe20000010100 */
[----:B------:R-:W-:Y:S01]  /*4410*/  FADD.FTZ R147, -R158, R147 ;  /* 0x000000939e937221 */ /* 0x000fe20000010100 */
[C-C-:B------:R-:W-:Y:S01]  /*4420*/  FFMA.FTZ R125, R124.reuse, R125, R126.reuse ;  /* 0x0000007d7c7d7223 */ /* 0x140fe2000001007e */
[C-C-:B------:R-:W-:Y:S01]  /*4430*/  FFMA.FTZ R127, R124.reuse, R127, R126.reuse ;  /* 0x0000007f7c7f7223 */ /* 0x140fe2000001007e */
[C-C-:B------:R-:W-:Y:S01]  /*4440*/  FFMA.FTZ R129, R124.reuse, R129, R126.reuse ;  /* 0x000000817c817223 */ /* 0x140fe2000001007e */
        /* <DEDUP_REMOVED lines=36> */
[----:B------:R-:W-:Y:S01]  /*4690*/  SHF.L.U32 R53, R53, 0x10, RZ ;  /* 0x0000001035357819 */ /* 0x000fe200000006ff */
[----:B------:R-:W-:Y:S01]  /*46a0*/  FADD.FTZ R161, -R161, R150 ;  /* 0x00000096a1a17221 */ /* 0x000fe20000010100 */
[----:B------:R-:W-:Y:S01]  /*46b0*/  SHF.L.U32 R47, R35, 0x10, RZ ;  /* 0x00000010232f7819 */ /* 0x000fe200000006ff */
[C---:B------:R-:W-:Y:S01]  /*46c0*/  FFMA.FTZ R151, R118.reuse, R151, R0 ;  /* 0x0000009776977223 */ /* 0x040fe20000010000 */
[----:B------:R-:W-:Y:S01]  /*46d0*/  SHF.L.U32 R48, R39, 0x10, RZ ;  /* 0x0000001027307819 */ /* 0x000fe200000006ff */
[----:B------:R-:W-:Y:S01]  /*46e0*/  FADD.FTZ R131, -R131, R52 ;  /* 0x0000003483837221 */ /* 0x000fe20000010100 */
[----:B------:R-:W-:Y:S01]  /*46f0*/  FADD.FTZ R143, -R143, R60 ;  /* 0x0000003c8f8f7221 */ /* 0x000fe20000010100 */
        /* <DEDUP_REMOVED lines=8> */
[----:B0-----:R-:W-:Y:S01]  /*4780*/  IMAD.WIDE.U32 R44, R117, 0x10, R62 ;  /* 0x00000010752c7825 */ /* 0x001fe200078e003e */
[----:B------:R-:W-:-:S03]  /*4790*/  F2FP.BF16.F32.PACK_AB R40, R141, R49 ;  /* 0x000000318d28723e */ /* 0x000fc600000010ff */
[----:B------:R-:W-:Y:S01]  /*47a0*/  FADD.FTZ R149, -R149, R58 ;  /* 0x0000003a95957221 */ /* 0x000fe20000010100 */
[----:B------:R-:W-:Y:S01]  /*47b0*/  F2FP.BF16.F32.PACK_AB R41, R139, R59 ;  /* 0x0000003b8b29723e */ /* 0x000fe200000010ff */
[C---:B------:R-:W-:Y:S01]  /*47c0*/  FFMA.FTZ R161, R118.reuse, R161, R53 ;  /* 0x000000a176a17223 */ /* 0x040fe20000010035 */
[----:B------:R-:W-:Y:S01]  /*47d0*/  F2FP.BF16.F32.PACK_AB R42, R137, R55 ;  /* 0x00000037892a723e */ /* 0x000fe200000010ff */
[C---:B------:R-:W-:Y:S01]  /*47e0*/  FFMA.FTZ R47, R118.reuse, R131, R47 ;  /* 0x00000083762f7223 */ /* 0x040fe2000001002f */
[----:B------:R-:W-:Y:S01]  /*47f0*/  F2FP.BF16.F32.PACK_AB R43, R145, R123 ;  /* 0x0000007b912b723e */ /* 0x000fe200000010ff */
[C---:B------:R-:W-:Y:S01]  /*4800*/  FFMA.FTZ R143, R118.reuse, R143, R48 ;  /* 0x0000008f768f7223 */ /* 0x040fe20000010030 */
[C---:B------:R-:W-:Y:S01]  /*4810*/  FFMA.FTZ R133, R118.reuse, R133, R51 ;  /* 0x0000008576857223 */ /* 0x040fe20000010033 */
[C---:B------:R-:W-:Y:S01]  /*4820*/  FFMA.FTZ R135, R118.reuse, R135, R0 ;  /* 0x0000008776877223 */ /* 0x040fe20000010000 */
[-C--:B------:R-:W-:Y:S01]  /*4830*/  FMUL.FTZ R48, R49, R114.reuse ;  /* 0x0000007231307220 */ /* 0x080fe20000410000 */
[----:B------:R-:W-:Y:S01]  /*4840*/  FFMA.FTZ R149, R118, R149, R46 ;  /* 0x0000009576957223 */ /* 0x000fe2000001002e */
        /* <DEDUP_REMOVED lines=31> */
[----:B------:R-:W-:Y:S02]  /*4a40*/  F2FP.BF16.F32.PACK_AB R51, R52, R51 ;  /* 0x000000333433723e */ /* 0x000fe400000010ff */
[----:B------:R-:W-:Y:S02]  /*4a50*/  F2FP.BF16.F32.PACK_AB R50, R137, R50 ;  /* 0x000000328932723e */ /* 0x000fe400000010ff */
[----:B------:R-:W-:Y:S02]  /*4a60*/  F2FP.BF16.F32.PACK_AB R49, R0, R49 ;  /* 0x000000310031723e */ /* 0x000fe400000010ff */
[----:B------:R-:W-:-:S02]  /*4a70*/  F2FP.BF16.F32.PACK_AB R48, R141, R48 ;  /* 0x000000308d30723e */ /* 0x000fc400000010ff */
[----:B------:R-:W-:Y:S02]  /*4a80*/  F2FP.BF16.F32.PACK_AB R41, R147, R127 ;  /* 0x0000007f9329723e */ /* 0x000fe400000010ff */
[----:B------:R-:W-:Y:S01]  /*4a90*/  F2FP.BF16.F32.PACK_AB R43, R163, R47 ;  /* 0x0000002fa32b723e */ /* 0x000fe200000010ff */
[----:B------:R1:W-:Y:S01]  /*4aa0*/  STG.E.128 desc[UR6][R118.64], R48 ;  /* 0x0000003076007986 */ /* 0x0003e2000c101d06 */
[----:B------:R-:W-:Y:S02]  /*4ab0*/  F2FP.BF16.F32.PACK_AB R55, R122, R55 ;  /* 0x000000377a37723e */ /* 0x000fe400000010ff */
[----:B------:R-:W-:Y:S01]  /*4ac0*/  F2FP.BF16.F32.PACK_AB R54, R161, R54 ;  /* 0x00000036a136723e */ /* 0x000fe200000010ff */
[----:B------:R1:W-:Y:S01]  /*4ad0*/  STG.E.128 desc[UR6][R60.64], R40 ;  /* 0x000000283c007986 */ /* 0x0003e2000c101d06 */
[----:B------:R-:W-:Y:S02]  /*4ae0*/  F2FP.BF16.F32.PACK_AB R53, R58, R53 ;  /* 0x000000353a35723e */ /* 0x000fe400000010ff */
[----:B------:R-:W-:-:S02]  /*4af0*/  F2FP.BF16.F32.PACK_AB R52, R159, R56 ;  /* 0x000000389f34723e */ /* 0x000fc400000010ff */
[----:B------:R-:W-:Y:S02]  /*4b00*/  F2FP.BF16.F32.PACK_AB R44, R151, R133 ;  /* 0x00000085972c723e */ /* 0x000fe400000010ff */
        /* <DEDUP_REMOVED lines=8> */
[----:B------:R-:W-:-:S05]  /*4b90*/  F2FP.BF16.F32.PACK_AB R56, R124, R115 ;  /* 0x000000737c38723e */ /* 0x000fca00000010ff */
[----:B------:R1:W-:Y:S02]  /*4ba0*/  STG.E.128 desc[UR6][R120.64], R56 ;  /* 0x0000003878007986 */ /* 0x0003e4000c101d06 */
.L_x_2521:
[----:B0123--:R-:W0:Y:S02]  /*4bb0*/  LDC.64 R40, c[0x0][0x380] ;  /* 0x0000e000ff287b82 */ /* 0x00fe240000000a00 */
[----:B0-----:R-:W-:-:S04]  /*4bc0*/  LEA R113, R40, R113, 0x2 ;  /* 0x0000007128717211 */ /* 0x001fc800078e10ff */
[----:B------:R-:W-:-:S13]  /*4bd0*/  ISETP.GE.AND P1, PT, R113, R41, PT ;  /* 0x000000297100720c */ /* 0x000fda0003f26270 */
[----:B------:R-:W-:Y:S05]  /*4be0*/  @!P1 BRA `(.L_x_2523) ;  /* 0xffffffb800389947 */ /* 0x000fea000383ffff */
[----:B------:R-:W-:Y:S05]  /*4bf0*/  BSYNC B1 ;  /* 0x0000000000017941 */ /* 0x000fea0003800000 */
.L_x_2515:
        /* <DEDUP_REMOVED lines=48> */
.L_x_2514:
[----:B------:R-:W-:Y:S05]  /*4f00*/  BSYNC B0 ;  /* 0x0000000000007941 */ /* 0x000fea0003800000 */
.L_x_2513:
        /* <DEDUP_REMOVED lines=18> */
[----:B------:R-:W3:Y:S04]  /*5030*/  LDS R2, [R0] ;  /* 0x0000000000027984 */ /* 0x000ee80000000800 */
        /* <DEDUP_REMOVED lines=17> */
[----:B-1----:R-:W-:-:S03]  /*5150*/  FADD.FTZ R5, RZ, R5 ;  /* 0x00000005ff057221 */ /* 0x002fc60000010000 */
[----:B------:R-:W1:Y:S01]  /*5160*/  LDS R36, [R0+0x1e00] ;  /* 0x001e000000247984 */ /* 0x000e620000000800 */
[----:B------:R-:W-:-:S03]  /*5170*/  FADD.FTZ R6, RZ, R6 ;  /* 0x00000006ff067221 */ /* 0x000fc60000010000 */
[----:B------:R-:W1:Y:S01]  /*5180*/  LDS R37, [R0+0x2000] ;  /* 0x0020000000257984 */ /* 0x000e620000000800 */
[----:B------:R-:W-:-:S03]  /*5190*/  FADD.FTZ R7, RZ, R7 ;  /* 0x00000007ff077221 */ /* 0x000fc60000010000 */
[----:B------:R-:W1:Y:S01]  /*51a0*/  LDS R38, [R0+0x2200] ;  /* 0x0022000000267984 */ /* 0x000e620000000800 */
[----:B------:R-:W-:-:S03]  /*51b0*/  FADD.FTZ R4, R4, R9 ;  /* 0x0000000904047221 */ /* 0x000fc60000010000 */
[----:B------:R-:W1:Y:S01]  /*51c0*/  LDS R39, [R0+0x2400] ;  /* 0x0024000000277984 */ /* 0x000e620000000800 */
[----:B------:R-:W-:-:S03]  /*51d0*/  FADD.FTZ R5, R5, R10 ;  /* 0x0000000a05057221 */ /* 0x000fc60000010000 */
        /* <DEDUP_REMOVED lines=19> */
[----:B0-----:R-:W-:-:S03]  /*5310*/  FADD.FTZ R11, R5, R42 ;  /* 0x0000002a050b7221 */ /* 0x001fc60000010000 */
[----:B------:R0:W-:Y:S01]  /*5320*/  STS.128 [R106+0x400], R24 ;  /* 0x000400186a007388 */ /* 0x0001e20000000c00 */
[----:B--2---:R-:W-:-:S03]  /*5330*/  FADD.FTZ R43, R6, R43 ;  /* 0x0000002b062b7221 */ /* 0x004fc60000010000 */
[----:B------:R-:W-:Y:S01]  /*5340*/  STS.128 [R106+0x410], R20 ;  /* 0x000410146a007388 */ /* 0x000fe20000000c00 */
[----:B---3--:R-:W-:-:S03]  /*5350*/  FADD.FTZ R7, R7, R8 ;  /* 0x0000000807077221 */ /* 0x008fc60000010000 */
[----:B------:R-:W-:Y:S04]  /*5360*/  STS.128 [R106+0x800], R16 ;  /* 0x000800106a007388 */ /* 0x000fe80000000c00 */
[----:B------:R-:W-:Y:S01]  /*5370*/  STS.128 [R106+0x810], R12 ;  /* 0x0008100c6a007388 */ /* 0x000fe20000000c00 */
[----:B------:R-:W-:Y:S08]  /*5380*/  BAR.SYNC.DEFER_BLOCKING 0x0 ;  /* 0x0000000000007b1d */ /* 0x000ff00000010000 */
[----:B0-----:R-:W0:Y:S01]  /*5390*/  LDC R24, c[0x0][0x388] ;  /* 0x0000e200ff187b82 */ /* 0x001e220000000800 */
        /* <DEDUP_REMOVED lines=14> */
[C---:B------:R-:W-:Y:S02]  /*5480*/  IADD3.X R3, PT, PT, R5.reuse, UR19, RZ, P0, !PT ;  /* 0x0000001305037c10 */ /* 0x040fe400087fe4ff */
[----:B------:R-:W-:Y:S01]  /*5490*/  IADD3.X R5, PT, PT, R5, UR17, RZ, P1, !PT ;  /* 0x0000001105057c10 */ /* 0x000fe20008ffe4ff */
        /* <DEDUP_REMOVED lines=54> */
.L_x_2518:
        /* <DEDUP_REMOVED lines=8> */
.L_x_2525:
[----:B------:R-:W-:Y:S05]  /*5880*/  BSYNC B2 ;  /* 0x0000000000027941 */ /* 0x000fea0003800000 */
.L_x_2524:
        /* <DEDUP_REMOVED lines=9> */
.L_x_2526:
        /* <DEDUP_REMOVED lines=11> */
.L_x_2527:
[----:B------:R-:W-:-:S05]  /*59d0*/  FADD.FTZ R62, R62, R169 ;  /* 0x000000a93e3e7221 */ /* 0x000fca0000010000 */
[----:B------:R-:W-:Y:S02]  /*59e0*/  MOV R128, R62 ;  /* 0x0000003e00807202 */ /* 0x000fe40000000f00 */
[----:B------:R-:W-:-:S07]  /*59f0*/  MOV R122, R47 ;  /* 0x0000002f007a7202 */ /* 0x000fce0000000f00 */
[----:B------:R-:W-:Y:S05]  /*5a00*/  WARPSYNC.COLLECTIVE R51, `(.L_x_2528) ;  /* 0x0000000033087348 */ /* 0x000fea0003c00000 */
[----:B------:R0:W1:Y:S02]  /*5a10*/  SHFL.BFLY P3, R47, R128, R53, R130 ;  /* 0x0c000035802f7389 */ /* 0x0000640000060082 */
[----:B01----:R-:W-:Y:S05]  /*5a20*/  ENDCOLLECTIVE ;  /* 0x000000000000791b */ /* 0x003fea0003800000 */
.L_x_2528:
        /* <DEDUP_REMOVED lines=8> */
.L_x_2529:
[----:B------:R-:W-:Y:S01]  /*5ab0*/  FADD.FTZ R43, R62, R43 ;  /* 0x0000002b3e2b7221 */ /* 0x000fe20000010000 */
[----:B------:R-:W-:-:S04]  /*5ac0*/  PRMT R62, R29, 0x7632, R62 ;  /* 0x000076321d3e7816 */ /* 0x000fc8000000003e */
[----:B------:R-:W-:Y:S02]  /*5ad0*/  MOV R128, R43 ;  /* 0x0000002b00807202 */ /* 0x000fe40000000f00 */
[----:B------:R-:W-:-:S07]  /*5ae0*/  MOV R45, R47 ;  /* 0x0000002f002d7202 */ /* 0x000fce0000000f00 */
[----:B------:R-:W-:Y:S05]  /*5af0*/  WARPSYNC.COLLECTIVE R51, `(.L_x_2530) ;  /* 0x0000000033087348 */ /* 0x000fea0003c00000 */
[----:B------:R0:W1:Y:S02]  /*5b00*/  SHFL.BFLY P3, R47, R128, R53, R130 ;  /* 0x0c000035802f7389 */ /* 0x0000640000060082 */
[----:B01----:R-:W-:Y:S05]  /*5b10*/  ENDCOLLECTIVE ;  /* 0x000000000000791b */ /* 0x003fea0003800000 */
.L_x_2530:
[----:B------:R-:W-:-:S05]  /*5b20*/  FADD.FTZ R45, R122, R45 ;  /* 0x0000002d7a2d7221 */ /* 0x000fca0000010000 */
[----:B------:R-:W-:Y:S01]  /*5b30*/  MOV R128, R45 ;  /* 0x0000002d00807202 */ /* 0x000fe20000000f00 */
[----:B------:R-:W-:Y:S01]  /*5b40*/  HFMA2 R53, -RZ, RZ, 0, 4.76837158203125e-07 ;  /* 0x00000008ff357431 */ /* 0x000fe200000001ff */
[----:B------:R-:W-:-:S07]  /*5b50*/  MOV R124, R47 ;  /* 0x0000002f007c7202 */ /* 0x000fce0000000f00 */
[----:B------:R-:W-:Y:S05]  /*5b60*/  WARPSYNC.COLLECTIVE R51, `(.L_x_2531) ;  /* 0x0000000033087348 */ /* 0x000fea0003c00000 */
[----:B------:R0:W1:Y:S02]  /*5b70*/  SHFL.BFLY P3, R47, R128, R53, R130 ;  /* 0x0c000035802f7389 */ /* 0x0000640000060082 */
[----:B01----:R-:W-:Y:S05]  /*5b80*/  ENDCOLLECTIVE ;  /* 0x000000000000791b */ /* 0x003fea0003800000 */
.L_x_2531:
[----:B------:R-:W-:Y:S01]  /*5b90*/  FADD.FTZ R124, R43, R124 ;  /* 0x0000007c2b7c7221 */ /* 0x000fe20000010000 */
[----:B------:R-:W-:-:S04]  /*5ba0*/  PRMT R43, R38, 0x7632, R43 ;  /* 0x00007632262b7816 */ /* 0x000fc8000000002b */
[----:B------:R-:W-:Y:S02]  /*5bb0*/  MOV R128, R124 ;  /* 0x0000007c00807202 */ /* 0x000fe40000000f00 */
[----:B------:R-:W-:-:S07]  /*5bc0*/  MOV R126, R47 ;  /* 0x0000002f007e7202 */ /* 0x000fce0000000f00 */
[----:B------:R-:W-:Y:S05]  /*5bd0*/  WARPSYNC.COLLECTIVE R51, `(.L_x_2532) ;  /* 0x0000000033087348 */ /* 0x000fea0003c00000 */
[----:B------:R0:W1:Y:S02]  /*5be0*/  SHFL.BFLY P3, R47, R128, R53, R130 ;  /* 0x0c000035802f7389 */ /* 0x0000640000060082 */
[----:B01----:R-:W-:Y:S05]  /*5bf0*/  ENDCOLLECTIVE ;  /* 0x000000000000791b */ /* 0x003fea0003800000 */
.L_x_2532:
[----:B------:R-:W-:Y:S01]  /*5c00*/  FADD.FTZ R126, R45, R126 ;  /* 0x0000007e2d7e7221 */ /* 0x000fe20000010000 */
[----:B------:R-:W-:-:S04]  /*5c10*/  PRMT R45, R37, 0x7632, R45 ;  /* 0x00007632252d7816 */ /* 0x000fc8000000002d */
[----:B------:R-:W-:Y:S01]  /*5c20*/  MOV R128, R126 ;  /* 0x0000007e00807202 */ /* 0x000fe20000000f00 */
[----:B------:R-:W-:Y:S02]  /*5c30*/  HFMA2 R53, -RZ, RZ, 0, 9.5367431640625e-07 ;  /* 0x00000010ff357431 */ /* 0x000fe400000001ff */
[----:B------:R-:W-:-:S07]  /*5c40*/  FADD.FTZ R119, R124, R47 ;  /* 0x0000002f7c777221 */ /* 0x000fce0000010000 */
[----:B------:R-:W-:Y:S05]  /*5c50*/  WARPSYNC.COLLECTIVE R51, `(.L_x_2533) ;  /* 0x0000000033087348 */ /* 0x000fea0003c00000 */
[----:B------:R0:W1:Y:S02]  /*5c60*/  SHFL.BFLY P3, R47, R128, R53, R130 ;  /* 0x0c000035802f7389 */ /* 0x0000640000060082 */
[----:B01----:R-:W-:Y:S05]  /*5c70*/  ENDCOLLECTIVE ;  /* 0x000000000000791b */ /* 0x003fea0003800000 */
.L_x_2533:
[----:B------:R-:W-:Y:S02]  /*5c80*/  MOV R128, R119 ;  /* 0x0000007700807202 */ /* 0x000fe40000000f00 */
[----:B------:R-:W-:-:S07]  /*5c90*/  MOV R169, R47 ;  /* 0x0000002f00a97202 */ /* 0x000fce0000000f00 */
[----:B------:R-:W-:Y:S05]  /*5ca0*/  WARPSYNC.COLLECTIVE R51, `(.L_x_2534) ;  /* 0x0000000033087348 */ /* 0x000fea0003c00000 */
[----:B------:R0:W1:Y:S02]  /*5cb0*/  SHFL.BFLY P3, R47, R128, R53, R130 ;  /* 0x0c000035802f7389 */ /* 0x0000640000060082 */
[----:B01----:R-:W-:Y:S05]  /*5cc0*/  ENDCOLLECTIVE ;  /* 0x000000000000791b */ /* 0x003fea0003800000 */
.L_x_2534:
[----:B------:R-:W-:Y:S02]  /*5cd0*/  PRMT R51, R35, 0x7632, R51 ;  /* 0x0000763223337816 */ /* 0x000fe40000000033 */
[----:B------:R-:W-:Y:S02]  /*5ce0*/  PRMT R53, R34, 0x7632, R53 ;  /* 0x0000763222357816 */ /* 0x000fe40000000035 */
[----:B------:R-:W-:Y:S02]  /*5cf0*/  MOV R122, R47 ;  /* 0x0000002f007a7202 */ /* 0x000fe40000000f00 */
[----:B------:R-:W-:Y:S01]  /*5d00*/  PRMT R47, R36, 0x7632, R47 ;  /* 0x00007632242f7816 */ /* 0x000fe2000000002f */
[----:B------:R-:W-:Y:S06]  /*5d10*/  BRA `(.L_x_2535) ;  /* 0xffffffc800e07947 */ /* 0x000fec000383ffff */
.L_x_2536:
        /* <DEDUP_REMOVED lines=14> */
.L_x_14452:


//--------------------- .text._ZN10layer_norm13ln_bwd_kernelINS_13Kernel_traitsIf13__nv_bfloat16S2_S2_fjLj768ELj1ELj4ELj1ELj16ENS_18Kernel_traits_baseILj768EfS2_S2_S2_fjLj128EEEEELb0ELb0ELb1ELb0EEEvNS_9BwdParamsE --------------------------
	.section	.text._ZN10layer_norm13ln_bwd_kernelINS_13Kernel_traitsIf13__nv_bfloat16S2_S2_fjLj768ELj1ELj4ELj1ELj16ENS_18Kernel_traits_baseILj768EfS2_S2_S2_fjLj128EEEEELb0ELb0ELb1ELb0EEEvNS_9BwdParamsE,"ax",@progbits
	.align	128
        .global         _ZN10layer_norm13ln_bwd_kernelINS_13Kernel_traitsIf13__nv_bfloat16S2_S2_fjLj768ELj1ELj4ELj1ELj16ENS_18Kernel_traits_baseILj768EfS2_S2_S2_fjLj128EEEEELb0ELb0ELb1ELb0EEEvNS_9BwdParamsE
        .type           _ZN10layer_norm13ln_bwd_kernelINS_13Kernel_traitsIf13__nv_bfloat16S2_S2_fjLj768ELj1ELj4ELj1ELj16ENS_18Kernel_traits_baseILj768EfS2_S2_S2_fjLj128EEEEELb0ELb0ELb1ELb0EEEvNS_9BwdParamsE,@function
        .size           _ZN10layer_norm13ln_bwd_kernelINS_13Kernel_traitsIf13__nv_bfloat16S2_S2_fjLj768ELj1ELj4ELj1ELj16ENS_18Kernel_traits_baseILj768EfS2_S2_S2_fjLj128EEEEELb0ELb0ELb1ELb0EEEvNS_9BwdParamsE,(.L_x_14453 - _ZN10layer_norm13ln_bwd_kernelINS_13Kernel_traitsIf13__nv_bfloat16S2_S2_fjLj768ELj1ELj4ELj1ELj16ENS_18Kernel_traits_baseILj768EfS2_S2_S2_fjLj128EEEEELb0ELb0ELb1ELb0EEEvNS_9BwdParamsE)
        .other          _ZN10layer_norm13ln_bwd_kernelINS_13Kernel_traitsIf13__nv_bfloat16S2_S2_fjLj768ELj1ELj4ELj1ELj16ENS_18Kernel_traits_baseILj768EfS2_S2_S2_fjLj128EEEEELb0ELb0ELb1ELb0EEEvNS_9BwdParamsE,@"STO_CUDA_ENTRY STV_DEFAULT"
_ZN10layer_norm13ln_bwd_kernelINS_13Kernel_traitsIf13__nv_bfloat16S2_S2_fjLj768ELj1ELj4ELj1ELj16ENS_18Kernel_traits_baseILj768EfS2_S2_S2_fjLj128EEEEELb0ELb0ELb1ELb0EEEvNS_9BwdParamsE:
.text._ZN10layer_norm13ln_bwd_kernelINS_13Kernel_traitsIf13__nv_bfloat16S2_S2_fjLj768ELj1ELj4ELj1ELj16ENS_18Kernel_traits_baseILj768EfS2_S2_S2_fjLj128EEEEELb0ELb0ELb1ELb0EEEvNS_9BwdParamsE:
        /* <DEDUP_REMOVED lines=30> */
[----:B---3--:R-:W-:-:S03]  /*01e0*/  @P2 IMAD.WIDE.U32 R10, R13, 0x20, R10 ;  /* 0x000000200d0a2825 */ /* 0x008fc600078e000a */
[----:B------:R3:W5:Y:S04]  /*01f0*/  @P1 LDG.E.128 R32, desc[UR6][R8.64+0x10] ;  /* 0x0000100608201981 */ /* 0x000768000c1e1d00 */
[----:B------:R3:W5:Y:S04]  /*0200*/  @P2 LDG.E.128 R36, desc[UR6][R10.64] ;  /* 0x000000060a242981 */ /* 0x000768000c1e1d00 */
[----:B------:R3:W5:Y:S01]  /*0210*/  @P2 LDG.E.128 R40, desc[UR6][R10.64+0x10] ;  /* 0x000010060a282981 */ /* 0x000762000c1e1d00 */
[----:B----4-:R-:W-:Y:S01]  /*0220*/  USHF.L.U32 UR4, UR4, 0x2, URZ ;  /* 0x0000000204047899 */ /* 0x010fe200080006ff */
[----:B------:R-:W-:-:S05]  /*0230*/  SHF.R.U32.HI R0, RZ, 0x5, R4 ;  /* 0x00000005ff007819 */ /* 0x000fca0000011604 */
[----:B------:R-:W-:Y:S01]  /*0240*/  LOP3.LUT R0, R0, UR4, RZ, 0xfc, !PT ;  /* 0x0000000400007c12 */ /* 0x000fe2000f8efcff */
[----:B--2---:R-:W-:-:S05]  /*0250*/  @P0 IMAD.WIDE.U32 R6, R2, 0x20, R6 ;  /* 0x0000002002060825 */ /* 0x004fca00078e0006 */
[----:B------:R3:W5:Y:S04]  /*0260*/  @P0 LDG.E.128 R20, desc[UR6][R6.64] ;  /* 0x0000000606140981 */ /* 0x000768000c1e1d00 */
[----:B------:R3:W5:Y:S01]  /*0270*/  @P0 LDG.E.128 R24, desc[UR6][R6.64+0x10] ;  /* 0x0000100606180981 */ /* 0x000762000c1e1d00 */
[----:B------:R-:W-:Y:S02]  /*0280*/  ISETP.GE.AND P0, PT, R0, UR5, PT ;  /* 0x0000000500007c0c */ /* 0x000fe4000bf06270 */
        /* <DEDUP_REMOVED lines=49> */
.L_x_2567:
[----:B------:R-:W0:Y:S08]  /*05a0*/  LDC.64 R8, c[0x0][0x3f8] ;  /* 0x0000fe00ff087b82 */ /* 0x000e300000000a00 */
[----:B------:R-:W1:Y:S08]  /*05b0*/  LDC.64 R6, c[0x0][0x3c8] ;  /* 0x0000f200ff067b82 */ /* 0x000e700000000a00 */
[----:B------:R-:W2:Y:S01]  /*05c0*/  LDC.64 R4, c[0x0][0x3f0] ;  /* 0x0000fc00ff047b82 */ /* 0x000ea20000000a00 */
[----:B0-----:R-:W-:-:S05]  /*05d0*/  IMAD.WIDE R108, R0, 0x4, R8 ;  /* 0x00000004006c7825 */ /* 0x001fca00078e0208 */
        /* <DEDUP_REMOVED lines=12> */
[----:B------:R0:W2:Y:S01]  /*06a0*/  LDG.E R6, desc[UR6][R6.64] ;  /* 0x0000000606067981 */ /* 0x0000a2000c1e1900 */
[----:B------:R-:W-:Y:S01]  /*06b0*/  MOV R5, UR15 ;  /* 0x0000000f00057c02 */ /* 0x000fe20008000f00 */
[----:B------:R-:W-:Y:S01]  /*06c0*/  BSSY.RECONVERGENT B1, `(.L_x_2540) ;  /* 0x000006f000017945 */ /* 0x000fe20003800200 */
        /* <DEDUP_REMOVED lines=8> */
[----:B------:R-:W-:Y:S02]  /*0750*/  SHF.R.S32.HI R111, RZ, 0x1f, R108 ;  /* 0x0000001fff6f7819 */ /* 0x000fe4000001146c */
[----:B------:R-:W-:Y:S02]  /*0760*/  LEA.HI R109, R109, R4, RZ, 0x3 ;  /* 0x000000046d6d7211 */ /* 0x000fe400078f18ff */
[----:B------:R-:W-:Y:S02]  /*0770*/  LEA.HI R111, R111, R108, RZ, 0x3 ;  /* 0x0000006c6f6f7211 */ /* 0x000fe400078f18ff */
[----:B0-----:R-:W-:Y:S02]  /*0780*/  LEA.HI.SX32 R7, R109, R2, 0x1d ;  /* 0x000000026d077211 */ /* 0x001fe400078feaff */
[----:B------:R-:W-:-:S02]  /*0790*/  ISETP.GE.U32.AND P2, PT, R3, 0x60, PT ;  /* 0x000000600300780c */ /* 0x000fc40003f46070 */
        /* <DEDUP_REMOVED lines=16> */
[----:B------:R-:W-:Y:S02]  /*08a0*/  IADD3 R4, PT, PT, R4, 0x20, RZ ;  /* 0x0000002004047810 */ /* 0x000fe40007ffe0ff */
[C---:B--2---:R-:W-:Y:S02]  /*08b0*/  PRMT R114, R12.reuse, 0x7632, R114 ;  /* 0x000076320c727816 */ /* 0x044fe40000000072 */
[----:B------:R-:W-:Y:S02]  /*08c0*/  SHF.L.U32 R117, R12, 0x10, RZ ;  /* 0x000000100c757819 */ /* 0x000fe400000006ff */
[----:B------:R-:W-:Y:S02]  /*08d0*/  SHF.L.U32 R121, R14, 0x10, RZ ;  /* 0x000000100e797819 */ /* 0x000fe400000006ff */
[----:B------:R-:W-:Y:S01]  /*08e0*/  PRMT R120, R15, 0x7632, R120 ;  /* 0x000076320f787816 */ /* 0x000fe20000000078 */
[----:B------:R-:W-:Y:S01]  /*08f0*/  FADD.FTZ R12, -R6, R117 ;  /* 0x00000075060c7221 */ /* 0x000fe20000010100 */
[----:B---3--:R-:W-:-:S02]  /*0900*/  PRMT R112, R109, 0x7632, R112 ;  /* 0x000076326d707816 */ /* 0x008fc40000000070 */
[----:B------:R-:W-:Y:S01]  /*0910*/  SHF.L.U32 R115, R109, 0x10, RZ ;  /* 0x000000106d737819 */ /* 0x000fe200000006ff */
[----:B-----5:R-:W-:Y:S01]  /*0920*/  FMUL.FTZ R159, R9, R12 ;  /* 0x0000000c099f7220 */ /* 0x020fe20000410000 */
[----:B------:R-:W-:Y:S01]  /*0930*/  SHF.L.U32 R109, R114, 0x10, RZ ;  /* 0x00000010726d7819 */ /* 0x000fe200000006ff */
[----:B------:R-:W-:Y:S01]  /*0940*/  FADD.FTZ R114, -R6, R121 ;  /* 0x0000007906727221 */ /* 0x000fe20000010100 */
[----:B------:R-:W-:Y:S01]  /*0950*/  PRMT R116, R13, 0x7632, R116 ;  /* 0x000076320d747816 */ /* 0x000fe20000000074 */
[----:B------:R-:W-:Y:S01]  /*0960*/  FADD.FTZ R74, R74, R115 ;  /* 0x000000734a4a7221 */ /* 0x000fe20000010000 */
[----:B------:R-:W-:Y:S01]  /*0970*/  SHF.L.U32 R15, R15, 0x10, RZ ;  /* 0x000000100f0f7819 */ /* 0x000fe200000006ff */
[----:B------:R-:W-:Y:S01]  /*0980*/  FADD.FTZ R158, -R6, R109 ;  /* 0x0000006d069e7221 */ /* 0x000fe20000010100 */
[----:B------:R-:W-:Y:S02]  /*0990*/  SHF.L.U32 R119, R13, 0x10, RZ ;  /* 0x000000100d777819 */ /* 0x000fe400000006ff */
[C---:B------:R-:W-:Y:S01]  /*09a0*/  PRMT R156, R108.reuse, 0x7632, R156 ;  /* 0x000076326c9c7816 */ /* 0x040fe2000000009c */
[----:B------:R-:W-:Y:S01]  /*09b0*/  FMUL.FTZ R158, R9, R158 ;  /* 0x0000009e099e7220 */ /* 0x000fe20000410000 */
[----:B------:R-:W-:-:S02]  /*09c0*/  SHF.L.U32 R157, R108, 0x10, RZ ;  /* 0x000000106c9d7819 */ /* 0x000fc400000006ff */
[C---:B------:R-:W-:Y:S02]  /*09d0*/  PRMT R108, R110.reuse, 0x7632, R108 ;  /* 0x000076326e6c7816 */ /* 0x040fe4000000006c */
[----:B------:R-:W-:Y:S01]  /*09e0*/  SHF.L.U32 R13, R110, 0x10, RZ ;  /* 0x000000106e0d7819 */ /* 0x000fe200000006ff */
[----:B------:R-:W-:Y:S01]  /*09f0*/  FADD.FTZ R72, R72, R157 ;  /* 0x0000009d48487221 */ /* 0x000fe20000010000 */
[----:B------:R-:W-:Y:S01]  /*0a00*/  PRMT R110, R111, 0x7632, R110 ;  /* 0x000076326f6e7816 */ /* 0x000fe2000000006e */
[-C--:B------:R-:W-:Y:S01]  /*0a10*/  FFMA.FTZ R44, R159, R157.reuse, R44 ;  /* 0x0000009d9f2c7223 */ /* 0x080fe2000001002c */
[----:B------:R-:W-:Y:S01]  /*0a20*/  SHF.L.U32 R11, R111, 0x10, RZ ;  /* 0x000000106f0b7819 */ /* 0x000fe200000006ff */
[----:B------:R-:W-:Y:S01]  /*0a30*/  FMUL.FTZ R157, R20, R157 ;  /* 0x0000009d149d7220 */ /* 0x000fe20000410000 */
[----:B------:R-:W-:Y:S01]  /*0a40*/  SHF.L.U32 R111, R116, 0x10, RZ ;  /* 0x00000010746f7819 */ /* 0x000fe200000006ff */
[----:B------:R-:W-:Y:S01]  /*0a50*/  FADD.FTZ R116, -R6, R15 ;  /* 0x0000000f06747221 */ /* 0x000fe20000010100 */
[----:B------:R-:W-:Y:S01]  /*0a60*/  FMUL.FTZ R15, R9, R114 ;  /* 0x00000072090f7220 */ /* 0x000fe20000410000 */
[----:B------:R-:W-:Y:S01]  /*0a70*/  SHF.L.U32 R156, R156, 0x10, RZ ;  /* 0x000000109c9c7819 */ /* 0x000fe200000006ff */
[----:B------:R-:W-:Y:S01]  /*0a80*/  FADD.FTZ R76, R76, R13 ;  /* 0x0000000d4c4c7221 */ /* 0x000fe20000010000 */
[-C--:B------:R-:W-:Y:S01]  /*0a90*/  FMUL.FTZ R12, R24, R13.reuse ;  /* 0x0000000d180c7220 */ /* 0x080fe20000410000 */
[----:B------:R-:W-:Y:S01]  /*0aa0*/  FFMA.FTZ R48, R15, R13, R48 ;  /* 0x0000000d0f307223 */ /* 0x000fe20000010030 */
[----:B------:R-:W-:Y:S01]  /*0ab0*/  PRMT R118, R14, 0x7632, R118 ;  /* 0x000076320e767816 */ /* 0x000fe20000000076 */
[----:B------:R-:W-:Y:S01]  /*0ac0*/  FMUL.FTZ R13, R9, R116 ;  /* 0x00000074090d7220 */ /* 0x000fe20000410000 */
[C---:B------:R-:W-:Y:S01]  /*0ad0*/  FADD.FTZ R14, -R6.reuse, R119 ;  /* 0x00000077060e7221 */ /* 0x040fe20000010100 */
[----:B------:R-:W-:Y:S01]  /*0ae0*/  FADD.FTZ R116, -R6, R111 ;  /* 0x0000006f06747221 */ /* 0x000fe20000010100 */
[----:B------:R-:W-:Y:S01]  /*0af0*/  FADD.FTZ R73, R73, R156 ;  /* 0x0000009c49497221 */ /* 0x000fe20000010000 */
[-C--:B------:R-:W-:Y:S01]  /*0b00*/  FFMA.FTZ R45, R158, R156.reuse, R45 ;  /* 0x0000009c9e2d7223 */ /* 0x080fe2000001002d */
[----:B------:R-:W-:Y:S01]  /*0b10*/  FMUL.FTZ R156, R21, R156 ;  /* 0x0000009c159c7220 */ /* 0x000fe20000410000 */
[----:B------:R-:W-:Y:S01]  /*0b20*/  FADD.FTZ R109, RZ, R157 ;  /* 0x0000009dff6d7221 */ /* 0x000fe20000010000 */
[----:B------:R-:W-:Y:S01]  /*0b30*/  SHF.L.U32 R119, R120, 0x10, RZ ;  /* 0x0000001078777819 */ /* 0x000fe200000006ff */
[----:B------:R-:W-:Y:S01]  /*0b40*/  FFMA.FTZ R111, R159, R157, RZ ;  /* 0x0000009d9f6f7223 */ /* 0x000fe200000100ff */
[----:B------:R-:W-:Y:S01]  /*0b50*/  SHF.L.U32 R112, R112, 0x10, RZ ;  /* 0x0000001070707819 */ /* 0x000fe200000006ff */
[C---:B------:R-:W-:Y:S01]  /*0b60*/  FMUL.FTZ R117, R9.reuse, R14 ;  /* 0x0000000e09757220 */ /* 0x040fe20000410000 */
[----:B------:R-:W-:Y:S01]  /*0b70*/  SHF.L.U32 R113, R118, 0x10, RZ ;  /* 0x0000001076717819 */ /* 0x000fe200000006ff */
[----:B------:R-:W-:Y:S01]  /*0b80*/  FMUL.FTZ R116, R9, R116 ;  /* 0x0000007409747220 */ /* 0x000fe20000410000 */
[----:B------:R-:W-:Y:S01]  /*0b90*/  FMUL.FTZ R14, R22, R115 ;  /* 0x00000073160e7220 */ /* 0x000fe20000410000 */
[----:B------:R-:W-:Y:S01]  /*0ba0*/  FADD.FTZ R109, R109, R156 ;  /* 0x0000009c6d6d7221 */ /* 0x000fe20000010000 */
[----:B------:R-:W-:Y:S01]  /*0bb0*/  FFMA.FTZ R114, R158, R156, R111 ;  /* 0x0000009c9e727223 */ /* 0x000fe2000001006f */
[----:B------:R-:W-:Y:S01]  /*0bc0*/  FADD.FTZ R120, -R6, R119 ;  /* 0x0000007706787221 */ /* 0x000fe20000010100 */
[----:B------:R-:W-:Y:S01]  /*0bd0*/  FADD.FTZ R75, R75, R112 ;  /* 0x000000704b4b7221 */ /* 0x000fe20000010000 */
[-C--:B------:R-:W-:Y:S01]  /*0be0*/  FFMA.FTZ R47, R116, R112.reuse, R47 ;  /* 0x00000070742f7223 */ /* 0x080fe2000001002f */
[----:B------:R-:W-:Y:S01]  /*0bf0*/  FMUL.FTZ R119, R23, R112 ;  /* 0x0000007017777220 */ /* 0x000fe20000410000 */
[----:B------:R-:W-:Y:S01]  /*0c00*/  FADD.FTZ R118, -R6, R113 ;  /* 0x0000007106767221 */ /* 0x000fe20000010100 */
[----:B------:R-:W-:Y:S01]  /*0c10*/  FADD.FTZ R112, R109, R14 ;  /* 0x0000000e6d707221 */ /* 0x000fe20000010000 */
[----:B------:R-:W-:Y:S01]  /*0c20*/  FFMA.FTZ R109, R117, R14, R114 ;  /* 0x0000000e756d7223 */ /* 0x000fe20000010072 */
[----:B------:R-:W-:Y:S01]  /*0c30*/  SHF.L.U32 R108, R108, 0x10, RZ ;  /* 0x000000106c6c7819 */ /* 0x000fe200000006ff */
[----:B------:R-:W-:Y:S01]  /*0c40*/  FMUL.FTZ R118, R9, R118 ;  /* 0x0000007609767220 */ /* 0x000fe20000410000 */
[----:B------:R-:W-:Y:S01]  /*0c50*/  FADD.FTZ R111, R112, R119 ;  /* 0x00000077706f7221 */ /* 0x000fe20000010000 */
[----:B------:R-:W-:Y:S01]  /*0c60*/  FFMA.FTZ R112, R116, R119, R109 ;  /* 0x0000007774707223 */ /* 0x000fe2000001006d */
[----:B------:R-:W-:Y:S01]  /*0c70*/  SHF.L.U32 R110, R110, 0x10, RZ ;  /* 0x000000106e6e7819 */ /* 0x000fe200000006ff */
[----:B------:R-:W-:Y:S01]  /*0c80*/  FADD.FTZ R77, R77, R108 ;  /* 0x0000006c4d4d7221 */ /* 0x000fe20000010000 */
[-C--:B------:R-:W-:Y:S01]  /*0c90*/  FFMA.FTZ R49, R118, R108.reuse, R49 ;  /* 0x0000006c76317223 */ /* 0x080fe20000010031 */
[----:B------:R-:W-:Y:S01]  /*0ca0*/  FMUL.FTZ R121, R25, R108 ;  /* 0x0000006c19797220 */ /* 0x000fe20000410000 */
[----:B------:R-:W-:Y:S01]  /*0cb0*/  FADD.FTZ R108, R111, R12 ;  /* 0x0000000c6f6c7221 */ /* 0x000fe20000010000 */
[----:B------:R-:W-:Y:S01]  /*0cc0*/  FFMA.FTZ R109, R15, R12, R112 ;  /* 0x0000000c0f6d7223 */ /* 0x000fe20000010070 */
[----:B------:R-:W-:Y:S01]  /*0cd0*/  FADD.FTZ R78, R78, R11 ;  /* 0x0000000b4e4e7221 */ /* 0x000fe20000010000 */
[-C--:B------:R-:W-:Y:S01]  /*0ce0*/  FFMA.FTZ R50, R13, R11.reuse, R50 ;  /* 0x0000000b0d327223 */ /* 0x080fe20000010032 */
[----:B------:R-:W-:Y:S01]  /*0cf0*/  FMUL.FTZ R11, R26, R11 ;  /* 0x0000000b1a0b7220 */ /* 0x000fe20000410000 */
[----:B------:R-:W-:Y:S01]  /*0d00*/  FADD.FTZ R108, R108, R121 ;  /* 0x000000796c6c7221 */ /* 0x000fe20000010000 */
[----:B------:R-:W-:Y:S01]  /*0d10*/  FFMA.FTZ R112, R118, R121, R109 ;  /* 0x0000007976707223 */ /* 0x000fe2000001006d */
[----:B------:R-:W-:Y:S01]  /*0d20*/  FMUL.FTZ R120, R9, R120 ;  /* 0x0000007809787220 */ /* 0x000fe20000410000 */
        /* <DEDUP_REMOVED lines=8> */
.L_x_2541:
[----:B------:R-:W-:Y:S05]  /*0db0*/  BSYNC.RECONVERGENT B1 ;  /* 0x0000000000017941 */ /* 0x000fea0003800200 */
.L_x_2540:
        /* <DEDUP_REMOVED lines=15> */
[C---:B--2---:R-:W-:Y:S02]  /*0eb0*/  SHF.L.U32 R131, R108.reuse, 0x10, RZ ;  /* 0x000000106c837819 */ /* 0x044fe400000006ff */
[----:B------:R-:W-:Y:S02]  /*0ec0*/  PRMT R128, R108, 0x7632, R128 ;  /* 0x000076326c807816 */ /* 0x000fe40000000080 */
[----:B------:R-:W-:Y:S02]  /*0ed0*/  PRMT R135, R109, 0x7632, R135 ;  /* 0x000076326d877816 */ /* 0x000fe40000000087 */
[----:B------:R-:W-:-:S02]  /*0ee0*/  PRMT R130, R110, 0x7632, R130 ;  /* 0x000076326e827816 */ /* 0x000fc40000000082 */
[----:B------:R-:W-:Y:S02]  /*0ef0*/  SHF.L.U32 R139, R110, 0x10, RZ ;  /* 0x000000106e8b7819 */ /* 0x000fe400000006ff */
[C---:B------:R-:W-:Y:S02]  /*0f00*/  PRMT R137, R111.reuse, 0x7632, R137 ;  /* 0x000076326f897816 */ /* 0x040fe40000000089 */
[----:B------:R-:W-:Y:S02]  /*0f10*/  SHF.L.U32 R141, R111, 0x10, RZ ;  /* 0x000000106f8d7819 */ /* 0x000fe400000006ff */
[----:B------:R-:W-:Y:S02]  /*0f20*/  SHF.L.U32 R109, R109, 0x10, RZ ;  /* 0x000000106d6d7819 */ /* 0x000fe400000006ff */
[C---:B---3--:R-:W-:Y:S02]  /*0f30*/  PRMT R110, R114.reuse, 0x7632, R110 ;  /* 0x00007632726e7816 */ /* 0x048fe4000000006e */
[----:B------:R-:W-:Y:S01]  /*0f40*/  SHF.L.U32 R111, R114, 0x10, RZ ;  /* 0x00000010726f7819 */ /* 0x000fe200000006ff */
[----:B------:R-:W-:Y:S01]  /*0f50*/  FADD.FTZ R114, -R6, R131 ;  /* 0x0000008306727221 */ /* 0x000fe20000010100 */
[----:B------:R-:W-:Y:S01]  /*0f60*/  PRMT R124, R112, 0x7632, R124 ;  /* 0x00007632707c7816 */ /* 0x000fe2000000007c */
[----:B0-----:R-:W-:Y:S01]  /*0f70*/  FADD.FTZ R126, -R6, R109 ;  /* 0x0000006d067e7221 */ /* 0x001fe20000010100 */
[----:B------:R-:W-:Y:S01]  /*0f80*/  PRMT R108, R113, 0x7632, R108 ;  /* 0x00007632716c7816 */ /* 0x000fe2000000006c */
[----:B-----5:R-:W-:Y:S01]  /*0f90*/  FMUL.FTZ R127, R9, R114 ;  /* 0x00000072097f7220 */ /* 0x020fe20000410000 */
[----:B------:R-:W-:Y:S01]  /*0fa0*/  SHF.L.U32 R133, R113, 0x10, RZ ;  /* 0x0000001071857819 */ /* 0x000fe200000006ff */
[----:B------:R-:W-:Y:S01]  /*0fb0*/  IMAD.U32 R114, R124, 0x10000, RZ ;  /* 0x000100007c727824 */ /* 0x000fe200078e00ff */
[----:B------:R-:W-:Y:S01]  /*0fc0*/  SHF.L.U32 R129, R112, 0x10, RZ ;  /* 0x0000001070817819 */ /* 0x000fe200000006ff */
[----:B------:R-:W-:Y:S01]  /*0fd0*/  FADD.FTZ R84, R84, R111 ;  /* 0x0000006f54547221 */ /* 0x000fe20000010000 */
[----:B------:R-:W-:Y:S01]  /*0fe0*/  SHF.L.U32 R113, R128, 0x10, RZ ;  /* 0x0000001080717819 */ /* 0x000fe200000006ff */
[----:B------:R-:W-:Y:S01]  /*0ff0*/  FADD.FTZ R128, -R6, R139 ;  /* 0x0000008b06807221 */ /* 0x000fe20000010100 */
[----:B------:R-:W-:Y:S01]  /*1000*/  SHF.L.U32 R135, R135, 0x10, RZ ;  /* 0x0000001087877819 */ /* 0x000fe200000006ff */
[-C--:B------:R-:W-:Y:S01]  /*1010*/  FMUL.FTZ R124, R28, R129.reuse ;  /* 0x000000811c7c7220 */ /* 0x080fe20000410000 */
[----:B------:R-:W-:Y:S01]  /*1020*/  SHF.L.U32 R109, R130, 0x10, RZ ;  /* 0x00000010826d7819 */ /* 0x000fe200000006ff */
[C---:B------:R-:W-:Y:S01]  /*1030*/  FADD.FTZ R132, -R6.reuse, R113 ;  /* 0x0000007106847221 */ /* 0x040fe20000010100 */
[----:B------:R-:W-:Y:S01]  /*1040*/  FMUL.FTZ R131, R9, R128 ;  /* 0x0000008009837220 */ /* 0x000fe20000410000 */
[C---:B------:R-:W-:Y:S01]  /*1050*/  FADD.FTZ R134, -R6.reuse, R135 ;  /* 0x0000008706867221 */ /* 0x040fe20000010100 */
[----:B------:R-:W-:Y:S01]  /*1060*/  FADD.FTZ R136, R161, R124 ;  /* 0x0000007ca1887221 */ /* 0x000fe20000010000 */
[----:B------:R-:W-:Y:S01]  /*1070*/  FADD.FTZ R162, -R6, R109 ;  /* 0x0000006d06a27221 */ /* 0x000fe20000010100 */
[----:B------:R-:W-:Y:S01]  /*1080*/  FMUL.FTZ R132, R9, R132 ;  /* 0x0000008409847220 */ /* 0x000fe20000410000 */
[----:B------:R-:W-:Y:S01]  /*1090*/  FMUL.FTZ R135, R29, R114 ;  /* 0x000000721d877220 */ /* 0x000fe20000410000 */
[----:B------:R-:W-:Y:S01]  /*10a0*/  SHF.L.U32 R137, R137, 0x10, RZ ;  /* 0x0000001089897819 */ /* 0x000fe200000006ff */
[C---:B------:R-:W-:Y:S01]  /*10b0*/  FFMA.FTZ R109, R127.reuse, R124, R160 ;  /* 0x0000007c7f6d7223 */ /* 0x040fe200000100a0 */
[----:B------:R-:W-:Y:S01]  /*10c0*/  FADD.FTZ R80, R80, R129 ;  /* 0x0000008150507221 */ /* 0x000fe20000010000 */
[----:B------:R-:W-:Y:S01]  /*10d0*/  FFMA.FTZ R52, R127, R129, R52 ;  /* 0x000000817f347223 */ /* 0x000fe20000010034 */
[----:B------:R-:W-:Y:S01]  /*10e0*/  SHF.L.U32 R108, R108, 0x10, RZ ;  /* 0x000000106c6c7819 */ /* 0x000fe200000006ff */
[----:B------:R-:W-:Y:S01]  /*10f0*/  FMUL.FTZ R129, R9, R126 ;  /* 0x0000007e09817220 */ /* 0x000fe20000410000 */
[-C--:B------:R-:W-:Y:S01]  /*1100*/  FFMA.FTZ R56, R131, R111.reuse, R56 ;  /* 0x0000006f83387223 */ /* 0x080fe20000010038 */
[----:B------:R-:W-:Y:S01]  /*1110*/  FMUL.FTZ R128, R32, R111 ;  /* 0x0000006f20807220 */ /* 0x000fe20000410000 */
[----:B------:R-:W-:Y:S01]  /*1120*/  FMUL.FTZ R134, R9, R134 ;  /* 0x0000008609867220 */ /* 0x000fe20000410000 */
[----:B------:R-:W-:Y:S01]  /*1130*/  FMUL.FTZ R126, R30, R133 ;  /* 0x000000851e7e7220 */ /* 0x000fe20000410000 */
[----:B------:R-:W-:Y:S01]  /*1140*/  FADD.FTZ R81, R81, R114 ;  /* 0x0000007251517221 */ /* 0x000fe20000010000 */
[----:B------:R-:W-:Y:S01]  /*1150*/  FFMA.FTZ R53, R132, R114, R53 ;  /* 0x0000007284357223 */ /* 0x000fe20000010035 */
[----:B------:R-:W-:Y:S01]  /*1160*/  FADD.FTZ R111, R136, R135 ;  /* 0x00000087886f7221 */ /* 0x000fe20000010000 */
[----:B------:R-:W-:Y:S01]  /*1170*/  FFMA.FTZ R114, R132, R135, R109 ;  /* 0x0000008784727223 */ /* 0x000fe2000001006d */
[----:B------:R-:W-:Y:S01]  /*1180*/  FADD.FTZ R138, -R6, R137 ;  /* 0x00000089068a7221 */ /* 0x000fe20000010100 */
[----:B------:R-:W-:Y:S01]  /*1190*/  FADD.FTZ R83, R83, R108 ;  /* 0x0000006c53537221 */ /* 0x000fe20000010000 */
[-C--:B------:R-:W-:Y:S01]  /*11a0*/  FFMA.FTZ R55, R134, R108.reuse, R55 ;  /* 0x0000006c86377223 */ /* 0x080fe20000010037 */
[----:B------:R-:W-:Y:S01]  /*11b0*/  FMUL.FTZ R137, R31, R108 ;  /* 0x0000006c1f897220 */ /* 0x000fe20000410000 */
[----:B------:R-:W-:Y:S01]  /*11c0*/  FADD.FTZ R108, R111, R126 ;  /* 0x0000007e6f6c7221 */ /* 0x000fe20000010000 */
[----:B------:R-:W-:Y:S01]  /*11d0*/  FFMA.FTZ R109, R129, R126, R114 ;  /* 0x0000007e816d7223 */ /* 0x000fe20000010072 */
[----:B------:R-:W-:Y:S01]  /*11e0*/  SHF.L.U32 R110, R110, 0x10, RZ ;  /* 0x000000106e6e7819 */ /* 0x000fe200000006ff */
[----:B------:R-:W-:Y:S01]  /*11f0*/  FMUL.FTZ R136, R9, R162 ;  /* 0x000000a209887220 */ /* 0x000fe20000410000 */
[----:B------:R-:W-:Y:S01]  /*1200*/  FADD.FTZ R111, R108, R137 ;  /* 0x000000896c6f7221 */ /* 0x000fe20000010000 */
[----:B------:R-:W-:Y:S01]  /*1210*/  FFMA.FTZ R108, R134, R137, R109 ;  /* 0x00000089866c7223 */ /* 0x000fe2000001006d */
[C---:B------:R-:W-:Y:S01]  /*1220*/  PRMT R112, R115.reuse, 0x7632, R112 ;  /* 0x0000763273707816 */ /* 0x040fe20000000070 */
[----:B------:R-:W-:Y:S01]  /*1230*/  FADD.FTZ R130, -R6, R141 ;  /* 0x0000008d06827221 */ /* 0x000fe20000010100 */
[----:B------:R-:W-:Y:S01]  /*1240*/  SHF.L.U32 R115, R115, 0x10, RZ ;  /* 0x0000001073737819 */ /* 0x000fe200000006ff */
[----:B------:R-:W-:Y:S01]  /*1250*/  FADD.FTZ R85, R85, R110 ;  /* 0x0000006e55557221 */ /* 0x000fe20000010000 */
[-C--:B------:R-:W-:Y:S01]  /*1260*/  FFMA.FTZ R57, R136, R110.reuse, R57 ;  /* 0x0000006e88397223 */ /* 0x080fe20000010039 */
[----:B------:R-:W-:Y:S01]  /*1270*/  FMUL.FTZ R139, R33, R110 ;  /* 0x0000006e218b7220 */ /* 0x000fe20000410000 */
[----:B------:R-:W-:Y:S01]  /*1280*/  FADD.FTZ R110, R111, R128 ;  /* 0x000000806f6e7221 */ /* 0x000fe20000010000 */
[----:B------:R-:W-:Y:S01]  /*1290*/  FFMA.FTZ R109, R131, R128, R108 ;  /* 0x00000080836d7223 */ /* 0x000fe2000001006c */
[----:B------:R-:W-:Y:S01]  /*12a0*/  FADD.FTZ R82, R82, R133 ;  /* 0x0000008552527221 */ /* 0x000fe20000010000 */
[----:B------:R-:W-:Y:S01]  /*12b0*/  FFMA.FTZ R54, R129, R133, R54 ;  /* 0x0000008581367223 */ /* 0x000fe20000010036 */
[C---:B------:R-:W-:Y:S01]  /*12c0*/  FMUL.FTZ R133, R9.reuse, R130 ;  /* 0x0000008209857220 */ /* 0x040fe20000410000 */
        /* <DEDUP_REMOVED lines=13> */
[----:B------:R-:W-:-:S07]  /*13a0*/  FFMA.FTZ R160, R138, R141, R109 ;  /* 0x0000008d8aa07223 */ /* 0x000fce000001006d */
.L_x_2543:
[----:B------:R-:W-:Y:S05]  /*13b0*/  BSYNC.RECONVERGENT B1 ;  /* 0x0000000000017941 */ /* 0x000fea0003800200 */
.L_x_2542:
        /* <DEDUP_REMOVED lines=12> */
[C---:B--2---:R-:W-:Y:S02]  /*1480*/  SHF.L.U32 R125, R108.reuse, 0x10, RZ ;  /* 0x000000106c7d7819 */ /* 0x044fe400000006ff */
[----:B------:R-:W-:Y:S02]  /*1490*/  PRMT R4, R108, 0x7632, R4 ;  /* 0x000076326c047816 */ /* 0x000fe40000000004 */
[----:B------:R-:W-:Y:S01]  /*14a0*/  PRMT R140, R109, 0x7632, R140 ;  /* 0x000076326d8c7816 */ /* 0x000fe2000000008c */
[----:B------:R-:W-:Y:S01]  /*14b0*/  FADD.FTZ R122, -R6, R125 ;  /* 0x0000007d067a7221 */ /* 0x000fe20000010100 */
[----:B------:R-:W-:Y:S02]  /*14c0*/  PRMT R144, R110, 0x7632, R144 ;  /* 0x000076326e907816 */ /* 0x000fe40000000090 */
[----:B------:R-:W-:Y:S02]  /*14d0*/  PRMT R146, R111, 0x7632, R146 ;  /* 0x000076326f927816 */ /* 0x000fe40000000092 */
[----:B------:R-:W-:-:S02]  /*14e0*/  SHF.L.U32 R145, R109, 0x10, RZ ;  /* 0x000000106d917819 */ /* 0x000fc400000006ff */
[----:B------:R-:W-:Y:S02]  /*14f0*/  SHF.L.U32 R149, R111, 0x10, RZ ;  /* 0x000000106f957819 */ /* 0x000fe400000006ff */
[----:B------:R-:W-:Y:S01]  /*1500*/  SHF.L.U32 R147, R110, 0x10, RZ ;  /* 0x000000106e937819 */ /* 0x000fe200000006ff */
[----:B------:R-:W-:Y:S01]  /*1510*/  FADD.FTZ R110, -R6, R145 ;  /* 0x00000091066e7221 */ /* 0x000fe20000010100 */
[----:B------:R-:W-:Y:S01]  /*1520*/  SHF.L.U32 R109, R4, 0x10, RZ ;  /* 0x00000010046d7819 */ /* 0x000fe200000006ff */
[----:B------:R-:W-:Y:S01]  /*1530*/  FADD.FTZ R4, -R6, R149 ;  /* 0x0000009506047221 */ /* 0x000fe20000010100 */
[----:B------:R-:W-:Y:S01]  /*1540*/  SHF.L.U32 R111, R140, 0x10, RZ ;  /* 0x000000108c6f7819 */ /* 0x000fe200000006ff */
[----:B------:R-:W-:Y:S01]  /*1550*/  FADD.FTZ R108, -R6, R147 ;  /* 0x00000093066c7221 */ /* 0x000fe20000010100 */
[----:B------:R-:W-:Y:S02]  /*1560*/  SHF.L.U32 R125, R144, 0x10, RZ ;  /* 0x00000010907d7819 */ /* 0x000fe400000006ff */
[----:B0-----:R-:W-:Y:S01]  /*1570*/  SHF.L.U32 R143, R146, 0x10, RZ ;  /* 0x00000010928f7819 */ /* 0x001fe200000006ff */
[C---:B------:R-:W-:Y:S01]  /*1580*/  FADD.FTZ R146, -R6.reuse, R109 ;  /* 0x0000006d06927221 */ /* 0x040fe20000010100 */
[C---:B------:R-:W-:Y:S01]  /*1590*/  FADD.FTZ R150, -R6.reuse, R111 ;  /* 0x0000006f06967221 */ /* 0x040fe20000010100 */
[----:B------:R-:W-:Y:S01]  /*15a0*/  FADD.FTZ R152, -R6, R125 ;  /* 0x0000007d06987221 */ /* 0x000fe20000010100 */
[----:B---3--:R-:W-:Y:S01]  /*15b0*/  SHF.L.U32 R109, R112, 0x10, RZ ;  /* 0x00000010706d7819 */ /* 0x008fe200000006ff */
[----:B------:R-:W-:Y:S01]  /*15c0*/  FADD.FTZ R154, -R6, R143 ;  /* 0x0000008f069a7221 */ /* 0x000fe20000010100 */
[----:B------:R-:W-:Y:S01]  /*15d0*/  PRMT R6, R112, 0x7632, R6 ;  /* 0x0000763270067816 */ /* 0x000fe20000000006 */
[----:B-----5:R-:W-:Y:S01]  /*15e0*/  FMUL.FTZ R125, R9, R122 ;  /* 0x0000007a097d7220 */ /* 0x020fe20000410000 */
[----:B------:R-:W-:Y:S01]  /*15f0*/  PRMT R111, R113, 0x7632, R111 ;  /* 0x00007632716f7816 */ /* 0x000fe2000000006f */
[-C--:B------:R-:W-:Y:S01]  /*1600*/  FMUL.FTZ R140, R36, R109.reuse ;  /* 0x0000006d248c7220 */ /* 0x080fe20000410000 */
[----:B------:R-:W-:Y:S01]  /*1610*/  SHF.L.U32 R112, R6, 0x10, RZ ;  /* 0x0000001006707819 */ /* 0x000fe200000006ff */
[----:B------:R-:W-:Y:S01]  /*1620*/  FMUL.FTZ R145, R9, R108 ;  /* 0x0000006c09917220 */ /* 0x000fe20000410000 */
[----:B------:R-:W-:Y:S01]  /*1630*/  SHF.L.U32 R113, R113, 0x10, RZ ;  /* 0x0000001071717819 */ /* 0x000fe200000006ff */
[----:B------:R-:W-:Y:S01]  /*1640*/  FADD.FTZ R64, R64, R109 ;  /* 0x0000006d40407221 */ /* 0x000fe20000010000 */
[----:B------:R-:W-:Y:S01]  /*1650*/  FFMA.FTZ R88, R125, R109, R88 ;  /* 0x0000006d7d587223 */ /* 0x000fe20000010058 */
[----:B------:R-:W-:Y:S01]  /*1660*/  FADD.FTZ R108, R161, R140 ;  /* 0x0000008ca16c7221 */ /* 0x000fe20000010000 */
[----:B------:R-:W-:Y:S01]  /*1670*/  FMUL.FTZ R149, R37, R112 ;  /* 0x0000007025957220 */ /* 0x000fe20000410000 */
[C---:B------:R-:W-:Y:S01]  /*1680*/  FMUL.FTZ R143, R9.reuse, R110 ;  /* 0x0000006e098f7220 */ /* 0x040fe20000410000 */
[----:B------:R-:W-:Y:S01]  /*1690*/  FMUL.FTZ R146, R9, R146 ;  /* 0x0000009209927220 */ /* 0x000fe20000410000 */
[----:B------:R-:W-:Y:S01]  /*16a0*/  FFMA.FTZ R109, R125, R140, R160 ;  /* 0x0000008c7d6d7223 */ /* 0x000fe200000100a0 */
[----:B------:R-:W-:Y:S01]  /*16b0*/  SHF.L.U32 R110, R111, 0x10, RZ ;  /* 0x000000106f6e7819 */ /* 0x000fe200000006ff */
[----:B------:R-:W-:Y:S01]  /*16c0*/  FMUL.FTZ R150, R9, R150 ;  /* 0x0000009609967220 */ /* 0x000fe20000410000 */
[----:B------:R-:W-:Y:S01]  /*16d0*/  FMUL.FTZ R142, R38, R113 ;  /* 0x00000071268e7220 */ /* 0x000fe20000410000 */
[----:B------:R-:W-:Y:S01]  /*16e0*/  FADD.FTZ R111, R108, R149 ;  /* 0x000000956c6f7221 */ /* 0x000fe20000010000 */
[----:B------:R-:W-:Y:S01]  /*16f0*/  FFMA.FTZ R108, R146, R149, R109 ;  /* 0x00000095926c7223 */ /* 0x000fe2000001006d */
[C---:B------:R-:W-:Y:S01]  /*1700*/  PRMT R144, R114.reuse, 0x7632, R144 ;  /* 0x0000763272907816 */ /* 0x040fe20000000090 */
[----:B------:R-:W-:Y:S01]  /*1710*/  FADD.FTZ R67, R67, R110 ;  /* 0x0000006e43437221 */ /* 0x000fe20000010000 */
[----:B------:R-:W-:Y:S01]  /*1720*/  SHF.L.U32 R147, R114, 0x10, RZ ;  /* 0x0000001072937819 */ /* 0x000fe200000006ff */
[-C--:B------:R-:W-:Y:S01]  /*1730*/  FFMA.FTZ R91, R150, R110.reuse, R91 ;  /* 0x0000006e965b7223 */ /* 0x080fe2000001005b */
[----:B------:R-:W-:Y:S01]  /*1740*/  FMUL.FTZ R151, R39, R110 ;  /* 0x0000006e27977220 */ /* 0x000fe20000410000 */
        /* <DEDUP_REMOVED lines=8> */
[----:B------:R-:W-:Y:S01]  /*17d0*/  FADD.FTZ R69, R69, R6 ;  /* 0x0000000645457221 */ /* 0x000fe20000010000 */
[-C--:B------:R-:W-:Y:S01]  /*17e0*/  FFMA.FTZ R93, R152, R6.reuse, R93 ;  /* 0x00000006985d7223 */ /* 0x080fe2000001005d */
[----:B------:R-:W-:Y:S01]  /*17f0*/  FMUL.FTZ R153, R41, R6 ;  /* 0x0000000629997220 */ /* 0x000fe20000410000 */
[----:B------:R-:W-:Y:S01]  /*1800*/  SHF.L.U32 R115, R115, 0x10, RZ ;  /* 0x0000001073737819 */ /* 0x000fe200000006ff */
[----:B------:R-:W-:Y:S01]  /*1810*/  FADD.FTZ R6, R111, R144 ;  /* 0x000000906f067221 */ /* 0x000fe20000010000 */
[----:B------:R-:W-:Y:S01]  /*1820*/  FADD.FTZ R68, R68, R147 ;  /* 0x0000009344447221 */ /* 0x000fe20000010000 */
[C---:B------:R-:W-:Y:S01]  /*1830*/  FFMA.FTZ R92, R145.reuse, R147, R92 ;  /* 0x00000093915c7223 */ /* 0x040fe2000001005c */
[----:B------:R-:W-:Y:S01]  /*1840*/  FFMA.FTZ R109, R145, R144, R108 ;  /* 0x00000090916d7223 */ /* 0x000fe2000001006c */
[C---:B------:R-:W-:Y:S01]  /*1850*/  FMUL.FTZ R147, R9.reuse, R4 ;  /* 0x0000000409937220 */ /* 0x040fe20000410000 */
[----:B------:R-:W-:Y:S01]  /*1860*/  SHF.L.U32 R4, R114, 0x10, RZ ;  /* 0x0000001072047819 */ /* 0x000fe200000006ff */
[----:B------:R-:W-:Y:S01]  /*1870*/  FMUL.FTZ R154, R9, R154 ;  /* 0x0000009a099a7220 */ /* 0x000fe20000410000 */
[----:B------:R-:W-:Y:S01]  /*1880*/  FADD.FTZ R111, R6, R153 ;  /* 0x00000099066f7221 */ /* 0x000fe20000010000 */
[----:B------:R-:W-:Y:S01]  /*1890*/  FMUL.FTZ R148, R42, R115 ;  /* 0x000000732a947220 */ /* 0x000fe20000410000 */
[----:B------:R-:W-:Y:S01]  /*18a0*/  FFMA.FTZ R6, R152, R153, R109 ;  /* 0x0000009998067223 */ /* 0x000fe2000001006d */
[----:B------:R-:W-:Y:S01]  /*18b0*/  FADD.FTZ R71, R71, R4 ;  /* 0x0000000447477221 */ /* 0x000fe20000010000 */
[-C--:B------:R-:W-:Y:S01]  /*18c0*/  FFMA.FTZ R95, R154, R4.reuse, R95 ;  /* 0x000000049a5f7223 */ /* 0x080fe2000001005f */
        /* <DEDUP_REMOVED lines=12> */
.L_x_2539:
        /* <DEDUP_REMOVED lines=23> */
.L_x_2544:
[----:B------:R-:W-:Y:S05]  /*1b00*/  BSYNC.RECONVERGENT B0 ;  /* 0x0000000000007941 */ /* 0x000fea0003800200 */
.L_x_2538:
[----:B------:R-:W-:Y:S01]  /*1b10*/  UMOV UR4, 0xffffffff ;  /* 0xffffffff00047882 */ /* 0x000fe20000000000 */
[----:B-----5:R-:W-:Y:S02]  /*1b20*/  ISETP.GE.AND P2, PT, R8, 0x1, PT ;  /* 0x000000010800780c */ /* 0x020fe40003f46270 */
[----:B------:R-:W-:Y:S11]  /*1b30*/  BRA.DIV UR4, `(.L_x_2545) ;  /* 0x0000004a04107947 */ /* 0x000ff6000b800000 */
[----:B------:R-:W1:Y:S01]  /*1b40*/  SHFL.BFLY PT, R4, R161, 0x1, 0x1f ;  /* 0x0c201f00a1047f89 */ /* 0x000e6200000e0000 */
[----:B0-----:R-:W-:Y:S02]  /*1b50*/  PRMT R112, R103, 0x7632, R112 ;  /* 0x0000763267707816 */ /* 0x001fe40000000070 */
[----:B------:R-:W-:Y:S01]  /*1b60*/  PRMT R114, R102, 0x7632, R114 ;  /* 0x0000763266727816 */ /* 0x000fe20000000072 */
[----:B------:R-:W0:Y:S01]  /*1b70*/  SHFL.BFLY PT, R109, R160, 0x1, 0x1f ;  /* 0x0c201f00a06d7f89 */ /* 0x000e2200000e0000 */
[----:B-1----:R-:W-:Y:S01]  /*1b80*/  FADD.FTZ R4, R4, R161 ;  /* 0x000000a104047221 */ /* 0x002fe20000010000 */
[----:B0-----:R-:W-:-:S04]  /*1b90*/  FADD.FTZ R109, R109, R160 ;  /* 0x000000a06d6d7221 */ /* 0x001fc80000010000 */
        /* <DEDUP_REMOVED lines=12> */
[----:B------:R0:W1:Y:S01]  /*1c60*/  SHFL.BFLY PT, R122, R115, 0x10, 0x1f ;  /* 0x0e001f00737a7f89 */ /* 0x00006200000e0000 */
[----:B------:R-:W-:-:S03]  /*1c70*/  PRMT R110, R100, 0x7632, R110 ;  /* 0x00007632646e7816 */ /* 0x000fc6000000006e */
[----:B------:R0:W2:Y:S04]  /*1c80*/  SHFL.BFLY PT, R109, R4, 0x10, 0x1f ;  /* 0x0e001f00046d7f89 */ /* 0x0000a800000e0000 */
.L_x_2579:
        /* <DEDUP_REMOVED lines=9> */
[----:B------:R-:W-:Y:S01]  /*1d20*/  MOV R113, R7 ;  /* 0x0000000700717202 */ /* 0x000fe20000000f00 */
        /* <DEDUP_REMOVED lines=14> */
[----:B------:R-:W-:Y:S01]  /*1e10*/  MOV R161, UR20 ;  /* 0x0000001400a17c02 */ /* 0x000fe20008000f00 */
[----:B------:R-:W-:-:S03]  /*1e20*/  IMAD.U32 R162, RZ, RZ, UR21 ;  /* 0x00000015ffa27e24 */ /* 0x000fc6000f8e00ff */
        /* <DEDUP_REMOVED lines=14> */
[----:B------:R-:W-:-:S03]  /*1f10*/  @P2 FADD.FTZ R160, R119, -R160 ;  /* 0x800000a077a02221 */ /* 0x000fc60000010000 */
[----:B------:R-:W-:Y:S01]  /*1f20*/  @P2 FSEL R8, R8, RZ, P0 ;  /* 0x000000ff08082208 */ /* 0x000fe20000000000 */
[----:B------:R-:W-:Y:S01]  /*1f30*/  @P2 FMUL.FTZ R160, R9, R160 ;  /* 0x000000a009a02220 */ /* 0x000fe20000410000 */
[----:B------:R-:W-:Y:S02]  /*1f40*/  @P2 FSEL R109, R108, RZ, P1 ;  /* 0x000000ff6c6d2208 */ /* 0x000fe40000800000 */
[C---:B------:R-:W-:Y:S02]  /*1f50*/  @P2 ISETP.GT.AND P0, PT, R10.reuse, RZ, PT ;  /* 0x000000ff0a00220c */ /* 0x040fe40003f04270 */
[----:B------:R-:W-:Y:S01]  /*1f60*/  @P2 ISETP.GT.AND P1, PT, R10, RZ, PT ;  /* 0x000000ff0a00220c */ /* 0x000fe20003f24270 */
[----:B0-----:R-:W-:-:S03]  /*1f70*/  @P2 FMUL.FTZ R7, R8, R7 ;  /* 0x0000000708072220 */ /* 0x001fc60000410000 */
[----:B------:R-:W-:Y:S01]  /*1f80*/  @P2 FSEL R163, R160, RZ, P1 ;  /* 0x000000ffa0a32208 */ /* 0x000fe20000800000 */
[----:B------:R-:W0:Y:S01]  /*1f90*/  @P2 LDC R8, c[0x0][0x40c] ;  /* 0x00010300ff082b82 */ /* 0x000e220000000800 */
[----:B------:R-:W-:Y:S01]  /*1fa0*/  FFMA.FTZ R160, R118, R4, R115 ;  /* 0x0000000476a07223 */ /* 0x000fe20000010073 */
[----:B------:R-:W-:-:S03]  /*1fb0*/  @P2 F2FP.BF16.F32.PACK_AB R7, RZ, R7 ;  /* 0x00000007ff07223e */ /* 0x000fc600000010ff */
[----:B------:R-:W-:Y:S01]  /*1fc0*/  @P2 FADD.FTZ R160, R121, -R160 ;  /* 0x800000a079a02221 */ /* 0x000fe20000010000 */
[----:B-1----:R-:W-:Y:S01]  /*1fd0*/  @P2 FMUL.FTZ R108, R109, R6 ;  /* 0x000000066d6c2220 */ /* 0x002fe20000410000 */
[----:B------:R-:W-:Y:S01]  /*1fe0*/  FFMA.FTZ R109, R117, R4, R115 ;  /* 0x00000004756d7223 */ /* 0x000fe20000010073 */
[----:B------:R-:W-:Y:S01]  /*1ff0*/  @P2 PRMT R104, R7, 0x7610, R104 ;  /* 0x0000761007682816 */ /* 0x000fe20000000068 */
[----:B------:R-:W1:Y:S01]  /*2000*/  @P2 LDC R6, c[0x0][0x40c] ;  /* 0x00010300ff062b82 */ /* 0x000e620000000800 */
[----:B------:R-:W-:Y:S01]  /*2010*/  @P2 FMUL.FTZ R160, R9, R160 ;  /* 0x000000a009a02220 */ /* 0x000fe20000410000 */
[----:B------:R-:W-:Y:S01]  /*2020*/  @P2 FADD.FTZ R122, R14, -R109 ;  /* 0x8000006d0e7a2221 */ /* 0x000fe20000010000 */
[----:B------:R-:W-:-:S03]  /*2030*/  @P2 F2FP.BF16.F32.PACK_AB R108, RZ, R108 ;  /* 0x0000006cff6c223e */ /* 0x000fc600000010ff */
[----:B------:R-:W-:Y:S01]  /*2040*/  @P2 FMUL.FTZ R122, R9, R122 ;  /* 0x0000007a097a2220 */ /* 0x000fe20000410000 */
[----:B------:R-:W-:Y:S02]  /*2050*/  @P2 PRMT R104, R104, 0x5410, R108 ;  /* 0x0000541068682816 */ /* 0x000fe4000000006c */
[----:B------:R-:W2:Y:S02]  /*2060*/  @P2 LDC R108, c[0x0][0x40c] ;  /* 0x00010300ff6c2b82 */ /* 0x000ea40000000800 */
[----:B------:R-:W-:Y:S02]  /*2070*/  @P2 FSEL R109, R122, RZ, P0 ;  /* 0x000000ff7a6d2208 */ /* 0x000fe40000000000 */
[----:B------:R-:W-:-:S03]  /*2080*/  @P2 ISETP.GT.AND P0, PT, R10, RZ, PT ;  /* 0x000000ff0a00220c */ /* 0x000fc60003f04270 */
[----:B0-----:R-:W-:Y:S01]  /*2090*/  @P2 FMUL.FTZ R8, R109, R8 ;  /* 0x000000086d082220 */ /* 0x001fe20000410000 */
[----:B------:R-:W-:-:S04]  /*20a0*/  FFMA.FTZ R109, R15, R4, R115 ;  /* 0x000000040f6d7223 */ /* 0x000fc80000010073 */
[----:B------:R-:W-:Y:S01]  /*20b0*/  @P2 FADD.FTZ R122, R12, -R109 ;  /* 0x8000006d0c7a2221 */ /* 0x000fe20000010000 */
[----:B-1----:R-:W-:-:S03]  /*20c0*/  @P2 FMUL.FTZ R7, R163, R6 ;  /* 0x00000006a3072220 */ /* 0x002fc60000410000 */
[----:B------:R-:W-:Y:S01]  /*20d0*/  @P2 FMUL.FTZ R122, R9, R122 ;  /* 0x0000007a097a2220 */ /* 0x000fe20000410000 */
[----:B------:R-:W-:Y:S02]  /*20e0*/  @P2 F2FP.BF16.F32.PACK_AB R6, RZ, R8 ;  /* 0x00000008ff06223e */ /* 0x000fe400000010ff */
[----:B------:R-:W0:Y:S01]  /*20f0*/  @P2 LDC R8, c[0x0][0x40c] ;  /* 0x00010300ff082b82 */ /* 0x000e220000000800 */
[----:B------:R-:W-:Y:S02]  /*2100*/  @P2 F2FP.BF16.F32.PACK_AB R7, RZ, R7 ;  /* 0x00000007ff07223e */ /* 0x000fe400000010ff */
[----:B------:R-:W-:Y:S01]  /*2110*/  @P2 FSEL R109, R122, RZ, P0 ;  /* 0x000000ff7a6d2208 */ /* 0x000fe20000000000 */
[----:B------:R-:W-:Y:S01]  /*2120*/  FFMA.FTZ R122, R13, R4, R115 ;  /* 0x000000040d7a7223 */ /* 0x000fe20000010073 */
[----:B------:R-:W-:Y:S02]  /*2130*/  @P2 ISETP.GT.AND P0, PT, R10, RZ, PT ;  /* 0x000000ff0a00220c */ /* 0x000fe40003f04270 */
[----:B------:R-:W-:Y:S01]  /*2140*/  @P2 PRMT R105, R6, 0x7610, R105 ;  /* 0x0000761006692816 */ /* 0x000fe20000000069 */
[----:B--2---:R-:W-:Y:S01]  /*2150*/  @P2 FMUL.FTZ R108, R109, R108 ;  /* 0x0000006c6d6c2220 */ /* 0x004fe20000410000 */
[----:B------:R-:W-:Y:S01]  /*2160*/  @P2 FADD.FTZ R122, R11, -R122 ;  /* 0x8000007a0b7a2221 */ /* 0x000fe20000010000 */
[----:B------:R-:W1:Y:S01]  /*2170*/  @P2 LDC R109, c[0x0][0x40c] ;  /* 0x00010300ff6d2b82 */ /* 0x000e620000000800 */
[----:B------:R-:W-:-:S02]  /*2180*/  @P2 FSEL R163, R160, RZ, P0 ;  /* 0x000000ffa0a32208 */ /* 0x000fc40000000000 */
[----:B------:R-:W-:Y:S01]  /*2190*/  @P2 FMUL.FTZ R122, R9, R122 ;  /* 0x0000007a097a2220 */ /* 0x000fe20000410000 */
[----:B------:R-:W-:Y:S02]  /*21a0*/  @P2 ISETP.GT.AND P0, PT, R10, RZ, PT ;  /* 0x000000ff0a00220c */ /* 0x000fe40003f04270 */
[----:B------:R-:W-:Y:S02]  /*21b0*/  @P2 F2FP.BF16.F32.PACK_AB R108, RZ, R108 ;  /* 0x0000006cff6c223e */ /* 0x000fe400000010ff */
[----:B------:R-:W-:Y:S02]  /*21c0*/  @P2 FSEL R122, R122, RZ, P0 ;  /* 0x000000ff7a7a2208 */ /* 0x000fe40000000000 */
[----:B------:R-:W-:Y:S02]  /*21d0*/  @P2 PRMT R106, R108, 0x7610, R106 ;  /* 0x000076106c6a2816 */ /* 0x000fe4000000006a */
[----:B------:R-:W-:Y:S01]  /*21e0*/  @P2 PRMT R105, R105, 0x5410, R7 ;  /* 0x0000541069692816 */ /* 0x000fe20000000007 */
[----:B0-----:R-:W-:-:S05]  /*21f0*/  @P2 FMUL.FTZ R8, R163, R8 ;  /* 0x00000008a3082220 */ /* 0x001fca0000410000 */
[----:B------:R-:W-:-:S04]  /*2200*/  @P2 F2FP.BF16.F32.PACK_AB R8, RZ, R8 ;  /* 0x00000008ff08223e */ /* 0x000fc800000010ff */
[----:B------:R-:W-:Y:S01]  /*2210*/  @P2 PRMT R106, R106, 0x5410, R8 ;  /* 0x000054106a6a2816 */ /* 0x000fe20000000008 */
[----:B-1----:R-:W-:-:S05]  /*2220*/  @P2 FMUL.FTZ R109, R122, R109 ;  /* 0x0000006d7a6d2220 */ /* 0x002fca0000410000 */
        /* <DEDUP_REMOVED lines=12> */
.L_x_2550:
        /* <DEDUP_REMOVED lines=13> */
[----:B------:R-:W2:Y:S01]  /*23c0*/  @P2 LDC R63, c[0x0][0x40c] ;  /* 0x00010300ff3f2b82 */ /* 0x000ea20000000800 */
[----:B------:R-:W-:-:S03]  /*23d0*/  FSEL R6, R6, RZ, P0 ;  /* 0x000000ff06067208 */ /* 0x000fc60000000000 */
[----:B------:R-:W-:-:S04]  /*23e0*/  FSEL R108, R62, RZ, P0 ;  /* 0x000000ff3e6c7208 */ /* 0x000fc80000000000 */
[----:B------:R-:W3:Y:S01]  /*23f0*/  @P2 LDC R122, c[0x0][0x40c] ;  /* 0x00010300ff7a2b82 */ /* 0x000ee20000000800 */
[C---:B0-----:R-:W-:Y:S01]  /*2400*/  @P2 FMUL.FTZ R8, R61.reuse, R60 ;  /* 0x0000003c3d082220 */ /* 0x041fe20000410000 */
[----:B------:R-:W-:Y:S01]  /*2410*/  F2FP.BF16.F32.PACK_AB R60, R61, R6 ;  /* 0x000000063d3c723e */ /* 0x000fe200000010ff */
[----:B------:R-:W-:-:S03]  /*2420*/  FFMA.FTZ R61, R117, R4, R115 ;  /* 0x00000004753d7223 */ /* 0x000fc60000010073 */
[----:B------:R-:W-:Y:S01]  /*2430*/  @P2 F2FP.BF16.F32.PACK_AB R8, RZ, R8 ;  /* 0x00000008ff08223e */ /* 0x000fe200000010ff */
[----:B-1----:R-:W-:Y:S01]  /*2440*/  @P2 FMUL.FTZ R7, R6, R7 ;  /* 0x0000000706072220 */ /* 0x002fe20000410000 */
[----:B------:R-:W-:Y:S01]  /*2450*/  FADD.FTZ R6, R14, -R61 ;  /* 0x8000003d0e067221 */ /* 0x000fe20000010000 */
[----:B------:R-:W0:Y:S03]  /*2460*/  @P2 LDC R163, c[0x0][0x40c] ;  /* 0x00010300ffa32b82 */ /* 0x000e260000000800 */
[----:B------:R-:W-:Y:S01]  /*2470*/  @P2 F2FP.BF16.F32.PACK_AB R7, RZ, R7 ;  /* 0x00000007ff07223e */ /* 0x000fe200000010ff */
[----:B------:R-:W-:Y:S01]  /*2480*/  FMUL.FTZ R6, R9, R6 ;  /* 0x0000000609067220 */ /* 0x000fe20000410000 */
[----:B--2---:R-:W-:Y:S02]  /*2490*/  @P2 FMUL.FTZ R62, R108, R63 ;  /* 0x0000003f6c3e2220 */ /* 0x004fe40000410000 */
[----:B------:R-:W-:Y:S01]  /*24a0*/  @P2 PRMT R104, R7, 0x7610, R104 ;  /* 0x0000761007682816 */ /* 0x000fe20000000068 */
[----:B------:R-:W-:Y:S01]  /*24b0*/  FFMA.FTZ R63, R15, R4, R115 ;  /* 0x000000040f3f7223 */ /* 0x000fe20000010073 */
[----:B------:R-:W-:-:S02]  /*24c0*/  FSEL R61, R6, RZ, P0 ;  /* 0x000000ff063d7208 */ /* 0x000fc40000000000 */
[----:B------:R-:W-:Y:S02]  /*24d0*/  @P2 PRMT R104, R104, 0x5410, R8 ;  /* 0x0000541068682816 */ /* 0x000fe40000000008 */
[----:B------:R-:W1:Y:S01]  /*24e0*/  @P2 LDC R8, c[0x0][0x40c] ;  /* 0x00010300ff082b82 */ /* 0x000e620000000800 */
[----:B---3--:R-:W-:Y:S01]  /*24f0*/  @P2 FMUL.FTZ R6, R61, R122 ;  /* 0x0000007a3d062220 */ /* 0x008fe20000410000 */
[----:B------:R-:W-:Y:S01]  /*2500*/  F2FP.BF16.F32.PACK_AB R61, R108, R61 ;  /* 0x0000003d6c3d723e */ /* 0x000fe200000010ff */
[----:B------:R-:W-:Y:S01]  /*2510*/  FFMA.FTZ R108, R118, R4, R115 ;  /* 0x00000004766c7223 */ /* 0x000fe20000010073 */
[----:B------:R-:W-:Y:S01]  /*2520*/  @P2 F2FP.BF16.F32.PACK_AB R7, RZ, R62 ;  /* 0x0000003eff07223e */ /* 0x000fe200000010ff */
[----:B------:R-:W-:Y:S01]  /*2530*/  FADD.FTZ R62, R12, -R63 ;  /* 0x8000003f0c3e7221 */ /* 0x000fe20000010000 */
[----:B------:R-:W-:Y:S01]  /*2540*/  FFMA.FTZ R122, R13, R4, R115 ;  /* 0x000000040d7a7223 */ /* 0x000fe20000010073 */
[----:B------:R-:W-:Y:S01]  /*2550*/  FADD.FTZ R108, R121, -R108 ;  /* 0x8000006c796c7221 */ /* 0x000fe20000010000 */
[----:B------:R-:W2:Y:S01]  /*2560*/  @P2 LDC R63, c[0x0][0x40c] ;  /* 0x00010300ff3f2b82 */ /* 0x000ea20000000800 */
[----:B------:R-:W-:Y:S01]  /*2570*/  FMUL.FTZ R62, R9, R62 ;  /* 0x0000003e093e7220 */ /* 0x000fe20000410000 */
[----:B------:R-:W-:Y:S01]  /*2580*/  FADD.FTZ R122, R11, -R122 ;  /* 0x8000007a0b7a7221 */ /* 0x000fe20000010000 */
[----:B------:R-:W-:Y:S01]  /*2590*/  FMUL.FTZ R108, R9, R108 ;  /* 0x0000006c096c7220 */ /* 0x000fe20000410000 */
[----:B------:R-:W-:-:S02]  /*25a0*/  @P2 F2FP.BF16.F32.PACK_AB R6, RZ, R6 ;  /* 0x00000006ff06223e */ /* 0x000fc400000010ff */
[----:B------:R-:W-:Y:S01]  /*25b0*/  FSEL R62, R62, RZ, P0 ;  /* 0x000000ff3e3e7208 */ /* 0x000fe20000000000 */
[----:B------:R-:W-:Y:S01]  /*25c0*/  FMUL.FTZ R122, R9, R122 ;  /* 0x0000007a097a7220 */ /* 0x000fe20000410000 */
[----:B------:R-:W-:Y:S02]  /*25d0*/  FSEL R109, R108, RZ, P0 ;  /* 0x000000ff6c6d7208 */ /* 0x000fe40000000000 */
[----:B------:R-:W-:Y:S01]  /*25e0*/  @P2 PRMT R105, R6, 0x7610, R105 ;  /* 0x0000761006692816 */ /* 0x000fe20000000069 */
[----:B0-----:R-:W-:Y:S01]  /*25f0*/  @P2 FMUL.FTZ R108, R62, R163 ;  /* 0x000000a33e6c2220 */ /* 0x001fe20000410000 */
[C---:B------:R-:W-:Y:S02]  /*2600*/  F2FP.BF16.F32.PACK_AB R62, R109.reuse, R62 ;  /* 0x0000003e6d3e723e */ /* 0x040fe400000010ff */
[----:B------:R-:W-:Y:S01]  /*2610*/  FSEL R122, R122, RZ, P0 ;  /* 0x000000ff7a7a7208 */ /* 0x000fe20000000000 */
[----:B-1----:R-:W-:Y:S01]  /*2620*/  @P2 FMUL.FTZ R109, R109, R8 ;  /* 0x000000086d6d2220 */ /* 0x002fe20000410000 */
[----:B------:R-:W-:Y:S01]  /*2630*/  @P2 F2FP.BF16.F32.PACK_AB R8, RZ, R108 ;  /* 0x0000006cff08223e */ /* 0x000fe200000010ff */
[----:B------:R-:W-:Y:S01]  /*2640*/  FFMA.FTZ R108, R120, R4, R115 ;  /* 0x00000004786c7223 */ /* 0x000fe20000010073 */
[----:B------:R-:W-:-:S02]  /*2650*/  @P2 PRMT R105, R105, 0x5410, R7 ;  /* 0x0000541069692816 */ /* 0x000fc40000000007 */
[----:B------:R-:W-:Y:S01]  /*2660*/  @P2 F2FP.BF16.F32.PACK_AB R6, RZ, R109 ;  /* 0x0000006dff06223e */ /* 0x000fe200000010ff */
[----:B------:R-:W-:Y:S01]  /*2670*/  FADD.FTZ R108, R123, -R108 ;  /* 0x8000006c7b6c7221 */ /* 0x000fe20000010000 */
[----:B------:R-:W-:Y:S01]  /*2680*/  @P2 PRMT R106, R8, 0x7610, R106 ;  /* 0x00007610086a2816 */ /* 0x000fe2000000006a */
[----:B--2---:R-:W-:Y:S02]  /*2690*/  @P2 FMUL.FTZ R63, R122, R63 ;  /* 0x0000003f7a3f2220 */ /* 0x004fe40000410000 */
[----:B------:R-:W-:Y:S01]  /*26a0*/  FMUL.FTZ R108, R9, R108 ;  /* 0x0000006c096c7220 */ /* 0x000fe20000410000 */
[----:B------:R-:W-:Y:S02]  /*26b0*/  @P2 PRMT R106, R106, 0x5410, R6 ;  /* 0x000054106a6a2816 */ /* 0x000fe40000000006 */
[----:B------:R-:W-:Y:S02]  /*26c0*/  @P2 F2FP.BF16.F32.PACK_AB R63, RZ, R63 ;  /* 0x0000003fff3f223e */ /* 0x000fe400000010ff */
[----:B------:R-:W-:-:S02]  /*26d0*/  FSEL R7, R108, RZ, P0 ;  /* 0x000000ff6c077208 */ /* 0x000fc40000000000 */
[----:B------:R-:W-:Y:S02]  /*26e0*/  @P2 PRMT R107, R63, 0x7610, R107 ;  /* 0x000076103f6b2816 */ /* 0x000fe4000000006b */
[----:B------:R-:W-:Y:S01]  /*26f0*/  F2FP.BF16.F32.PACK_AB R63, R7, R122 ;  /* 0x0000007a073f723e */ /* 0x000fe200000010ff */
[----:B------:R-:W-:Y:S06]  /*2700*/  @!P2 BRA `(.L_x_2551) ;  /* 0x000000080040a947 */ /* 0x000fec0003800000 */
[----:B------:R-:W-:-:S05]  /*2710*/  FMUL.FTZ R6, R7, UR14 ;  /* 0x0000000e07067c20 */ /* 0x000fca0008410000 */
[----:B------:R-:W-:-:S04]  /*2720*/  F2FP.BF16.F32.PACK_AB R6, RZ, R6 ;  /* 0x00000006ff06723e */ /* 0x000fc800000010ff */
[----:B------:R-:W-:Y:S01]  /*2730*/  PRMT R107, R107, 0x5410, R6 ;  /* 0x000054106b6b7816 */ /* 0x000fe20000000006 */
[----:B------:R-:W-:Y:S06]  /*2740*/  BRA `(.L_x_2551) ;  /* 0x0000000800307947 */ /* 0x000fec0003800000 */
.L_x_2549:
        /* <DEDUP_REMOVED lines=8> */
[----:B------:R-:W-:-:S05]  /*27d0*/  SHF.L.U32 R122, R109, 0x10, RZ ;  /* 0x000000106d7a7819 */ /* 0x000fca00000006ff */
[----:B------:R-:W1:Y:S04]  /*27e0*/  @P2 LDC R109, c[0x0][0x40c] ;  /* 0x00010300ff6d2b82 */ /* 0x000e680000000800 */
[-CC-:B------:R-:W-:Y:S01]  /*27f0*/  @P0 FFMA.FTZ R8, R159, R4.reuse, R115.reuse ;  /* 0x000000049f080223 */ /* 0x180fe20000010073 */
[----:B------:R-:W-:-:S03]  /*2800*/  @P0 FFMA.FTZ R160, R118, R4, R115 ;  /* 0x0000000476a00223 */ /* 0x000fc60000010073 */
[----:B------:R-:W-:Y:S01]  /*2810*/  @P0 FADD.FTZ R108, R157, -R8 ;  /* 0x800000089d6c0221 */ /* 0x000fe20000010000 */
[----:B------:R-:W-:Y:S01]  /*2820*/  SHF.L.U32 R8, R96, 0x10, RZ ;  /* 0x0000001060087819 */ /* 0x000fe200000006ff */
[----:B------:R-:W-:-:S04]  /*2830*/  @P0 FADD.FTZ R160, R121, -R160 ;  /* 0x800000a079a00221 */ /* 0x000fc80000010000 */
[C---:B------:R-:W-:Y:S01]  /*2840*/  @P0 FFMA.FTZ R8, R9.reuse, R108, R8 ;  /* 0x0000006c09080223 */ /* 0x040fe20000010008 */
[----:B------:R-:W-:Y:S01]  /*2850*/  SHF.L.U32 R108, R98, 0x10, RZ ;  /* 0x00000010626c7819 */ /* 0x000fe200000006ff */
[----:B------:R-:W-:Y:S02]  /*2860*/  @P0 FFMA.FTZ R122, R9, R160, R122 ;  /* 0x000000a0097a0223 */ /* 0x000fe4000001007a */
[----:B0-----:R-:W-:Y:S01]  /*2870*/  @P2 FMUL.FTZ R8, R8, R163 ;  /* 0x000000a308082220 */ /* 0x001fe20000410000 */
[----:B------:R-:W-:-:S04]  /*2880*/  @P0 FFMA.FTZ R163, R158, R4, R115 ;  /* 0x000000049ea30223 */ /* 0x000fc80000010073 */
[----:B------:R-:W-:Y:S01]  /*2890*/  @P2 F2FP.BF16.F32.PACK_AB R8, RZ, R8 ;  /* 0x00000008ff08223e */ /* 0x000fe200000010ff */
[----:B------:R-:W-:Y:S01]  /*28a0*/  @P0 FADD.FTZ R163, R156, -R163 ;  /* 0x800000a39ca30221 */ /* 0x000fe20000010000 */
[----:B-1----:R-:W-:Y:S01]  /*28b0*/  @P2 FMUL.FTZ R109, R122, R109 ;  /* 0x0000006d7a6d2220 */ /* 0x002fe20000410000 */
[----:B------:R-:W-:Y:S01]  /*28c0*/  @P0 FFMA.FTZ R122, R13, R4, R115 ;  /* 0x000000040d7a0223 */ /* 0x000fe20000010073 */
[----:B------:R-:W-:Y:S02]  /*28d0*/  @P2 PRMT R104, R8, 0x7610, R104 ;  /* 0x0000761008682816 */ /* 0x000fe40000000068 */
[----:B------:R-:W-:Y:S01]  /*28e0*/  SHF.L.U32 R8, R7, 0x10, RZ ;  /* 0x0000001007087819 */ /* 0x000fe200000006ff */
[----:B------:R-:W-:Y:S01]  /*28f0*/  @P0 FADD.FTZ R160, R11, -R122 ;  /* 0x8000007a0ba00221 */ /* 0x000fe20000010000 */
[----:B------:R-:W0:Y:S01]  /*2900*/  @P2 LDC R7, c[0x0][0x40c] ;  /* 0x00010300ff072b82 */ /* 0x000e220000000800 */
[----:B------:R-:W-:Y:S02]  /*2910*/  SHF.L.U32 R122, R99, 0x10, RZ ;  /* 0x00000010637a7819 */ /* 0x000fe400000006ff */
[----:B------:R-:W-:Y:S01]  /*2920*/  @P0 FFMA.FTZ R8, R9, R163, R8 ;  /* 0x000000a309080223 */ /* 0x000fe20000010008 */
[----:B------:R-:W-:-:S02]  /*2930*/  @P2 F2FP.BF16.F32.PACK_AB R109, RZ, R109 ;  /* 0x0000006dff6d223e */ /* 0x000fc400000010ff */
[----:B------:R-:W-:Y:S02]  /*2940*/  @P0 FFMA.FTZ R122, R9, R160, R122 ;  /* 0x000000a0097a0223 */ /* 0x000fe4000001007a */
[----:B------:R-:W1:Y:S01]  /*2950*/  @P2 LDC R163, c[0x0][0x40c] ;  /* 0x00010300ffa32b82 */ /* 0x000e620000000800 */
        /* <DEDUP_REMOVED lines=8> */
[----:B0-----:R-:W-:Y:S01]  /*29e0*/  @P2 FMUL.FTZ R7, R8, R7 ;  /* 0x0000000708072220 */ /* 0x001fe20000410000 */
[----:B------:R-:W-:-:S04]  /*29f0*/  @P0 FFMA.FTZ R8, R116, R4, R115 ;  /* 0x0000000474080223 */ /* 0x000fc80000010073 */
[----:B------:R-:W-:Y:S01]  /*2a00*/  @P0 FADD.FTZ R8, R119, -R8 ;  /* 0x8000000877080221 */ /* 0x000fe20000010000 */
[----:B------:R-:W-:-:S03]  /*2a10*/  @P2 F2FP.BF16.F32.PACK_AB R7, RZ, R7 ;  /* 0x00000007ff07223e */ /* 0x000fc600000010ff */
[----:B------:R-:W-:Y:S01]  /*2a20*/  @P0 FFMA.FTZ R164, R9, R8, R164 ;  /* 0x0000000809a40223 */ /* 0x000fe200000100a4 */
[----:B------:R-:W-:-:S03]  /*2a30*/  @P2 PRMT R105, R7, 0x7610, R105 ;  /* 0x0000761007692816 */ /* 0x000fc60000000069 */
[----:B-1----:R-:W-:Y:S01]  /*2a40*/  @P2 FMUL.FTZ R8, R164, R163 ;  /* 0x000000a3a4082220 */ /* 0x002fe20000410000 */
[----:B------:R-:W-:-:S04]  /*2a50*/  @P0 FFMA.FTZ R163, R15, R4, R115 ;  /* 0x000000040fa30223 */ /* 0x000fc80000010073 */
[----:B------:R-:W-:Y:S01]  /*2a60*/  @P0 FADD.FTZ R163, R12, -R163 ;  /* 0x800000a30ca30221 */ /* 0x000fe20000010000 */
[----:B------:R-:W-:-:S03]  /*2a70*/  @P2 F2FP.BF16.F32.PACK_AB R8, RZ, R8 ;  /* 0x00000008ff08223e */ /* 0x000fc600000010ff */
[----:B------:R-:W-:Y:S01]  /*2a80*/  @P0 FFMA.FTZ R108, R9, R163, R108 ;  /* 0x000000a3096c0223 */ /* 0x000fe2000001006c */
[----:B------:R-:W-:Y:S01]  /*2a90*/  @P2 PRMT R105, R105, 0x5410, R8 ;  /* 0x0000541069692816 */ /* 0x000fe20000000008 */
[----:B------:R-:W0:Y:S02]  /*2aa0*/  @P2 LDC R163, c[0x0][0x40c] ;  /* 0x00010300ffa32b82 */ /* 0x000e240000000800 */
[----:B0-----:R-:W-:-:S06]  /*2ab0*/  @P2 FMUL.FTZ R108, R108, R163 ;  /* 0x000000a36c6c2220 */ /* 0x001fcc0000410000 */
[----:B------:R-:W0:Y:S01]  /*2ac0*/  @P2 LDC R163, c[0x0][0x40c] ;  /* 0x00010300ffa32b82 */ /* 0x000e220000000800 */
[----:B------:R-:W-:-:S04]  /*2ad0*/  @P2 F2FP.BF16.F32.PACK_AB R108, RZ, R108 ;  /* 0x0000006cff6c223e */ /* 0x000fc800000010ff */
[----:B------:R-:W-:-:S04]  /*2ae0*/  @P2 PRMT R106, R108, 0x7610, R106 ;  /* 0x000076106c6a2816 */ /* 0x000fc8000000006a */
[----:B------:R-:W-:Y:S01]  /*2af0*/  @P2 PRMT R106, R106, 0x5410, R109 ;  /* 0x000054106a6a2816 */ /* 0x000fe2000000006d */
[----:B0-----:R-:W-:-:S05]  /*2b00*/  @P2 FMUL.FTZ R122, R122, R163 ;  /* 0x000000a37a7a2220 */ /* 0x001fca0000410000 */
[----:B------:R-:W-:-:S04]  /*2b10*/  @P2 F2FP.BF16.F32.PACK_AB R122, RZ, R122 ;  /* 0x0000007aff7a223e */ /* 0x000fc800000010ff */
        /* <DEDUP_REMOVED lines=10> */
.L_x_2552:
[----:B------:R-:W-:Y:S01]  /*2bc0*/  ISETP.GT.AND P0, PT, R10, RZ, PT ;  /* 0x000000ff0a00720c */ /* 0x000fe20003f04270 */
[--C-:B------:R-:W-:Y:S01]  /*2bd0*/  @P1 FFMA.FTZ R8, R159, R4, R115.reuse ;  /* 0x000000049f081223 */ /* 0x100fe20000010073 */
        /* <DEDUP_REMOVED lines=11> */
[----:B------:R-:W-:-:S03]  /*2c90*/  @P0 FFMA.FTZ R62, R116, R4, R115 ;  /* 0x00000004743e0223 */ /* 0x000fc60000010073 */
[----:B------:R-:W-:Y:S01]  /*2ca0*/  @P0 FADD.FTZ R108, R156, -R63 ;  /* 0x8000003f9c6c0221 */ /* 0x000fe20000010000 */
[----:B------:R-:W-:Y:S01]  /*2cb0*/  @P0 FFMA.FTZ R63, R117, R4, R115 ;  /* 0x00000004753f0223 */ /* 0x000fe20000010073 */
[----:B------:R-:W2:Y:S01]  /*2cc0*/  @P2 LDC R8, c[0x0][0x40c] ;  /* 0x00010300ff082b82 */ /* 0x000ea20000000800 */
[----:B------:R-:W-:Y:S01]  /*2cd0*/  @P0 FADD.FTZ R62, R119, -R62 ;  /* 0x8000003e773e0221 */ /* 0x000fe20000010000 */
[C---:B------:R-:W-:Y:S01]  /*2ce0*/  @P0 FFMA.FTZ R61, R9.reuse, R108, R61 ;  /* 0x0000006c093d0223 */ /* 0x040fe2000001003d */
[----:B------:R-:W-:Y:S02]  /*2cf0*/  @P0 FADD.FTZ R63, R14, -R63 ;  /* 0x8000003f0e3f0221 */ /* 0x000fe40000010000 */
[C---:B------:R-:W-:Y:S01]  /*2d00*/  @P0 FFMA.FTZ R164, R9.reuse, R62, R164 ;  /* 0x0000003e09a40223 */ /* 0x040fe200000100a4 */
[----:B------:R-:W-:Y:S01]  /*2d10*/  SHF.L.U32 R62, R98, 0x10, RZ ;  /* 0x00000010623e7819 */ /* 0x000fe200000006ff */
[----:B------:R-:W-:Y:S01]  /*2d20*/  @P0 FFMA.FTZ R160, R9, R63, R160 ;  /* 0x0000003f09a00223 */ /* 0x000fe200000100a0 */
[----:B------:R-:W3:Y:S01]  /*2d30*/  @P2 LDC R165, c[0x0][0x40c] ;  /* 0x00010300ffa52b82 */ /* 0x000ee20000000800 */
[----:B-1----:R-:W-:Y:S01]  /*2d40*/  @P2 FMUL.FTZ R63, R60, R7 ;  /* 0x000000073c3f2220 */ /* 0x002fe20000410000 */
[----:B------:R-:W-:-:S04]  /*2d50*/  F2FP.BF16.F32.PACK_AB R60, R61, R60 ;  /* 0x0000003c3d3c723e */ /* 0x000fc800000010ff */
[----:B------:R-:W-:Y:S01]  /*2d60*/  @P2 F2FP.BF16.F32.PACK_AB R63, RZ, R63 ;  /* 0x0000003fff3f223e */ /* 0x000fe200000010ff */
[----:B--2---:R-:W-:-:S03]  /*2d70*/  @P2 FMUL.FTZ R7, R61, R8 ;  /* 0x000000083d072220 */ /* 0x004fc60000410000 */
[----:B------:R-:W-:Y:S01]  /*2d80*/  @P2 PRMT R104, R63, 0x7610, R104 ;  /* 0x000076103f682816 */ /* 0x000fe20000000068 */
[-CC-:B------:R-:W-:Y:S01]  /*2d90*/  @P0 FFMA.FTZ R61, R118, R4.reuse, R115.reuse ;  /* 0x00000004763d0223 */ /* 0x180fe20000010073 */
[----:B------:R-:W1:Y:S01]  /*2da0*/  @P2 LDC R63, c[0x0][0x40c] ;  /* 0x00010300ff3f2b82 */ /* 0x000e620000000800 */
[----:B0-----:R-:W-:Y:S01]  /*2db0*/  @P2 FMUL.FTZ R8, R160, R163 ;  /* 0x000000a3a0082220 */ /* 0x001fe20000410000 */
[----:B------:R-:W-:Y:S01]  /*2dc0*/  @P0 FFMA.FTZ R163, R15, R4, R115 ;  /* 0x000000040fa30223 */ /* 0x000fe20000010073 */
[----:B------:R-:W-:Y:S01]  /*2dd0*/  @P0 FADD.FTZ R61, R121, -R61 ;  /* 0x8000003d793d0221 */ /* 0x000fe20000010000 */
[----:B------:R-:W-:Y:S01]  /*2de0*/  @P2 F2FP.BF16.F32.PACK_AB R7, RZ, R7 ;  /* 0x00000007ff07223e */ /* 0x000fe200000010ff */
[----:B---3--:R-:W-:Y:S01]  /*2df0*/  @P2 FMUL.FTZ R108, R164, R165 ;  /* 0x000000a5a46c2220 */ /* 0x008fe20000410000 */
[----:B------:R-:W-:Y:S01]  /*2e00*/  @P0 FADD.FTZ R163, R12, -R163 ;  /* 0x800000a30ca30221 */ /* 0x000fe20000010000 */
[----:B------:R-:W-:Y:S01]  /*2e10*/  @P0 FFMA.FTZ R122, R9, R61, R122 ;  /* 0x0000003d097a0223 */ /* 0x000fe2000001007a */
[----:B------:R-:W-:Y:S01]  /*2e20*/  F2FP.BF16.F32.PACK_AB R61, R164, R160 ;  /* 0x000000a0a43d723e */ /* 0x000fe200000010ff */
[----:B------:R-:W-:Y:S01]  /*2e30*/  @P0 FFMA.FTZ R160, R13, R4, R115 ;  /* 0x000000040da00223 */ /* 0x000fe20000010073 */
[----:B------:R-:W-:Y:S01]  /*2e40*/  SHF.L.U32 R164, R99, 0x10, RZ ;  /* 0x0000001063a47819 */ /* 0x000fe200000006ff */
[----:B------:R-:W-:Y:S01]  /*2e50*/  @P0 FFMA.FTZ R62, R9, R163, R62 ;  /* 0x000000a3093e0223 */ /* 0x000fe2000001003e */
[----:B------:R-:W0:Y:S01]  /*2e60*/  @P2 LDC R165, c[0x0][0x40c] ;  /* 0x00010300ffa52b82 */ /* 0x000e220000000800 */
[----:B------:R-:W-:Y:S01]  /*2e70*/  @P0 FADD.FTZ R160, R11, -R160 ;  /* 0x800000a00ba00221 */ /* 0x000fe20000010000 */
[----:B------:R-:W-:-:S02]  /*2e80*/  @P2 F2FP.BF16.F32.PACK_AB R8, RZ, R8 ;  /* 0x00000008ff08223e */ /* 0x000fc400000010ff */
[----:B------:R-:W-:Y:S01]  /*2e90*/  @P2 F2FP.BF16.F32.PACK_AB R108, RZ, R108 ;  /* 0x0000006cff6c223e */ /* 0x000fe200000010ff */
[----:B------:R-:W-:Y:S01]  /*2ea0*/  @P0 FFMA.FTZ R164, R9, R160, R164 ;  /* 0x000000a009a40223 */ /* 0x000fe200000100a4 */
[----:B------:R-:W-:Y:S02]  /*2eb0*/  @P2 PRMT R105, R8, 0x7610, R105 ;  /* 0x0000761008692816 */ /* 0x000fe40000000069 */
[----:B------:R-:W2:Y:S01]  /*2ec0*/  @P2 LDC R163, c[0x0][0x40c] ;  /* 0x00010300ffa32b82 */ /* 0x000ea20000000800 */
[----:B------:R-:W-:Y:S02]  /*2ed0*/  @P2 PRMT R104, R104, 0x5410, R7 ;  /* 0x0000541068682816 */ /* 0x000fe40000000007 */
[----:B------:R-:W-:Y:S01]  /*2ee0*/  @P2 PRMT R105, R105, 0x5410, R108 ;  /* 0x0000541069692816 */ /* 0x000fe2000000006c */
[----:B-1----:R-:W-:Y:S01]  /*2ef0*/  @P2 FMUL.FTZ R160, R164, R63 ;  /* 0x0000003fa4a02220 */ /* 0x002fe20000410000 */
[----:B------:R-:W-:-:S04]  /*2f00*/  @P0 FFMA.FTZ R63, R120, R4, R115 ;  /* 0x00000004783f0223 */ /* 0x000fc80000010073 */
[----:B------:R-:W-:Y:S01]  /*2f10*/  @P0 FADD.FTZ R63, R123, -R63 ;  /* 0x8000003f7b3f0221 */ /* 0x000fe20000010000 */
[----:B------:R-:W-:-:S03]  /*2f20*/  @P2 F2FP.BF16.F32.PACK_AB R160, RZ, R160 ;  /* 0x000000a0ffa0223e */ /* 0x000fc600000010ff */
[----:B------:R-:W-:Y:S01]  /*2f30*/  @P0 FFMA.FTZ R6, R9, R63, R6 ;  /* 0x0000003f09060223 */ /* 0x000fe20000010006 */
[----:B------:R-:W-:Y:S01]  /*2f40*/  @P2 PRMT R107, R160, 0x7610, R107 ;  /* 0x00007610a06b2816 */ /* 0x000fe2000000006b */
[----:B------:R-:W1:Y:S01]  /*2f50*/  @P2 LDC R63, c[0x0][0x40c] ;  /* 0x00010300ff3f2b82 */ /* 0x000e620000000800 */
[----:B--2---:R-:W-:Y:S01]  /*2f60*/  @P2 FMUL.FTZ R109, R62, R163 ;  /* 0x000000a33e6d2220 */ /* 0x004fe20000410000 */
[C---:B0-----:R-:W-:Y:S01]  /*2f70*/  @P2 FMUL.FTZ R163, R122.reuse, R165 ;  /* 0x000000a57aa32220 */ /* 0x041fe20000410000 */
[----:B------:R-:W-:-:S03]  /*2f80*/  F2FP.BF16.F32.PACK_AB R62, R122, R62 ;  /* 0x0000003e7a3e723e */ /* 0x000fc600000010ff */
[----:B------:R-:W-:Y:S02]  /*2f90*/  @P2 F2FP.BF16.F32.PACK_AB R109, RZ, R109 ;  /* 0x0000006dff6d223e */ /* 0x000fe400000010ff */
[----:B------:R-:W-:Y:S02]  /*2fa0*/  @P2 F2FP.BF16.F32.PACK_AB R163, RZ, R163 ;  /* 0x000000a3ffa3223e */ /* 0x000fe400000010ff */
[----:B------:R-:W-:-:S04]  /*2fb0*/  @P2 PRMT R106, R109, 0x7610, R106 ;  /* 0x000076106d6a2816 */ /* 0x000fc8000000006a */
[----:B------:R-:W-:Y:S01]  /*2fc0*/  @P2 PRMT R106, R106, 0x5410, R163 ;  /* 0x000054106a6a2816 */ /* 0x000fe200000000a3 */
[C---:B-1----:R-:W-:Y:S01]  /*2fd0*/  @P2 FMUL.FTZ R122, R6.reuse, R63 ;  /* 0x0000003f067a2220 */ /* 0x042fe20000410000 */
[----:B------:R-:W-:-:S04]  /*2fe0*/  F2FP.BF16.F32.PACK_AB R63, R6, R164 ;  /* 0x000000a4063f723e */ /* 0x000fc800000010ff */
[----:B------:R-:W-:-:S04]  /*2ff0*/  @P2 F2FP.BF16.F32.PACK_AB R122, RZ, R122 ;  /* 0x0000007aff7a223e */ /* 0x000fc800000010ff */
[----:B------:R-:W-:-:S07]  /*3000*/  @P2 PRMT R107, R107, 0x5410, R122 ;  /* 0x000054106b6b2816 */ /* 0x000fce000000007a */
.L_x_2551:
[----:B------:R-:W-:Y:S05]  /*3010*/  BSYNC.RECONVERGENT B1 ;  /* 0x0000000000017941 */ /* 0x000fea0003800200 */
.L_x_2548:
        /* <DEDUP_REMOVED lines=10> */
.L_x_2547:
[----:B------:R-:W-:Y:S05]  /*30c0*/  BSYNC.RECONVERGENT B0 ;  /* 0x0000000000007941 */ /* 0x000fea0003800200 */
.L_x_2546:
        /* <DEDUP_REMOVED lines=13> */
[C---:B0-----:R-:W-:Y:S02]  /*31a0*/  PRMT R61, R100.reuse, 0x7632, R61 ;  /* 0x00007632643d7816 */ /* 0x041fe4000000003d */
[----:B------:R-:W-:Y:S02]  /*31b0*/  SHF.L.U32 R60, R100, 0x10, RZ ;  /* 0x00000010643c7819 */ /* 0x000fe400000006ff */
[----:B------:R-:W-:Y:S02]  /*31c0*/  SHF.L.U32 R61, R61, 0x10, RZ ;  /* 0x000000103d3d7819 */ /* 0x000fe400000006ff */
[C---:B------:R-:W-:Y:S01]  /*31d0*/  SHF.L.U32 R108, R101.reuse, 0x10, RZ ;  /* 0x00000010656c7819 */ /* 0x040fe200000006ff */
[----:B------:R-:W0:Y:S01]  /*31e0*/  @P2 LDC R165, c[0x0][0x40c] ;  /* 0x00010300ffa52b82 */ /* 0x000e220000000800 */
[----:B------:R-:W-:-:S02]  /*31f0*/  PRMT R62, R101, 0x7632, R62 ;  /* 0x00007632653e7816 */ /* 0x000fc4000000003e */
[----:B------:R-:W-:Y:S01]  /*3200*/  SHF.L.U32 R110, R102, 0x10, RZ ;  /* 0x00000010666e7819 */ /* 0x000fe200000006ff */
[-CC-:B------:R-:W-:Y:S01]  /*3210*/  @P1 FFMA.FTZ R6, R132, R4.reuse, R115.reuse ;  /* 0x0000000484061223 */ /* 0x180fe20000010073 */
[-CC-:B------:R-:W-:Y:S01]  /*3220*/  @P1 FFMA.FTZ R7, R127, R4.reuse, R115.reuse ;  /* 0x000000047f071223 */ /* 0x180fe20000010073 */
[----:B------:R-:W-:Y:S01]  /*3230*/  SHF.L.U32 R62, R62, 0x10, RZ ;  /* 0x000000103e3e7819 */ /* 0x000fe200000006ff */
[----:B------:R-:W-:Y:S01]  /*3240*/  @P1 FFMA.FTZ R8, R136, R4, R115 ;  /* 0x0000000488081223 */ /* 0x000fe20000010073 */
[----:B------:R-:W-:Y:S01]  /*3250*/  @P1 FADD.FTZ R6, R135, -R6 ;  /* 0x8000000687061221 */ /* 0x000fe20000010000 */
[----:B------:R-:W-:Y:S01]  /*3260*/  @P1 FADD.FTZ R7, R124, -R7 ;  /* 0x800000077c071221 */ /* 0x000fe20000010000 */
[----:B------:R-:W-:Y:S01]  /*3270*/  SHF.L.U32 R114, R114, 0x10, RZ ;  /* 0x0000001072727819 */ /* 0x000fe200000006ff */
[----:B------:R-:W2:Y:S01]  /*3280*/  @P2 LDC R163, c[0x0][0x40c] ;  /* 0x00010300ffa32b82 */ /* 0x000ea20000000800 */
[C---:B------:R-:W-:Y:S01]  /*3290*/  @P1 FFMA.FTZ R61, R9.reuse, R6, R61 ;  /* 0x00000006093d1223 */ /* 0x040fe2000001003d */
[-CC-:B------:R-:W-:Y:S01]  /*32a0*/  @P1 FFMA.FTZ R6, R134, R4.reuse, R115.reuse ;  /* 0x0000000486061223 */ /* 0x180fe20000010073 */
[----:B------:R-:W-:Y:S01]  /*32b0*/  @P1 FFMA.FTZ R60, R9, R7, R60 ;  /* 0x00000007093c1223 */ /* 0x000fe2000001003c */
[-CC-:B------:R-:W-:Y:S01]  /*32c0*/  @P1 FFMA.FTZ R7, R129, R4.reuse, R115.reuse ;  /* 0x0000000481071223 */ /* 0x180fe20000010073 */
[-C--:B------:R-:W-:Y:S01]  /*32d0*/  @P1 FFMA.FTZ R122, R138, R4.reuse, R115 ;  /* 0x000000048a7a1223 */ /* 0x080fe20000010073 */
[----:B------:R-:W-:Y:S01]  /*32e0*/  @P1 FADD.FTZ R63, R137, -R6 ;  /* 0x80000006893f1221 */ /* 0x000fe20000010000 */
[----:B------:R-:W-:Y:S01]  /*32f0*/  SHF.L.U32 R112, R112, 0x10, RZ ;  /* 0x0000001070707819 */ /* 0x000fe200000006ff */
[----:B------:R-:W3:Y:S01]  /*3300*/  @P2 LDC R6, c[0x0][0x40c] ;  /* 0x00010300ff062b82 */ /* 0x000ee20000000800 */
[----:B------:R-:W-:Y:S01]  /*3310*/  @P1 FADD.FTZ R7, R126, -R7 ;  /* 0x800000077e071221 */ /* 0x000fe20000010000 */
[----:B------:R-:W-:Y:S01]  /*3320*/  @P1 FFMA.FTZ R62, R9, R63, R62 ;  /* 0x0000003f093e1223 */ /* 0x000fe2000001003e */
[----:B------:R-:W-:Y:S01]  /*3330*/  @P1 FADD.FTZ R63, R139, -R8 ;  /* 0x800000088b3f1221 */ /* 0x000fe20000010000 */
[----:B------:R-:W-:Y:S01]  /*3340*/  SHF.L.U32 R8, R103, 0x10, RZ ;  /* 0x0000001067087819 */ /* 0x000fe200000006ff */
[----:B------:R-:W-:Y:S01]  /*3350*/  @P1 FFMA.FTZ R108, R9, R7, R108 ;  /* 0x00000007096c1223 */ /* 0x000fe2000001006c */
[-C--:B------:R-:W-:Y:S01]  /*3360*/  @P1 FFMA.FTZ R7, R131, R4.reuse, R115 ;  /* 0x0000000483071223 */ /* 0x080fe20000010073 */
[----:B------:R-:W-:Y:S01]  /*3370*/  @P1 FFMA.FTZ R114, R9, R63, R114 ;  /* 0x0000003f09721223 */ /* 0x000fe20000010072 */
[----:B-1----:R-:W-:Y:S01]  /*3380*/  @P2 FMUL.FTZ R63, R60, R161 ;  /* 0x000000a13c3f2220 */ /* 0x002fe20000410000 */
[----:B------:R-:W-:Y:S01]  /*3390*/  @P1 FADD.FTZ R162, R141, -R122 ;  /* 0x8000007a8da21221 */ /* 0x000fe20000010000 */
[----:B------:R-:W-:Y:S01]  /*33a0*/  @P1 FADD.FTZ R7, R128, -R7 ;  /* 0x8000000780071221 */ /* 0x000fe20000010000 */
[----:B------:R-:W1:Y:S01]  /*33b0*/  @P2 LDC R161, c[0x0][0x40c] ;  /* 0x00010300ffa12b82 */ /* 0x000e620000000800 */
[----:B0-----:R-:W-:Y:S01]  /*33c0*/  @P2 FMUL.FTZ R122, R108, R165 ;  /* 0x000000a56c7a2220 */ /* 0x001fe20000410000 */
[----:B------:R-:W-:Y:S01]  /*33d0*/  @P2 F2FP.BF16.F32.PACK_AB R63, RZ, R63 ;  /* 0x0000003fff3f223e */ /* 0x000fe200000010ff */
[----:B------:R-:W-:Y:S01]  /*33e0*/  @P1 FFMA.FTZ R110, R9, R7, R110 ;  /* 0x00000007096e1223 */ /* 0x000fe2000001006e */
[----:B------:R-:W-:Y:S01]  /*33f0*/  @P1 FFMA.FTZ R7, R133, R4, R115 ;  /* 0x0000000485071223 */ /* 0x000fe20000010073 */
[----:B--2---:R-:W-:Y:S01]  /*3400*/  @P2 FMUL.FTZ R160, R62, R163 ;  /* 0x000000a33ea02220 */ /* 0x004fe20000410000 */
[----:B------:R-:W-:Y:S01]  /*3410*/  @P2 F2FP.BF16.F32.PACK_AB R122, RZ, R122 ;  /* 0x0000007aff7a223e */ /* 0x000fe200000010ff */
[----:B------:R-:W-:Y:S01]  /*3420*/  @P1 FFMA.FTZ R112, R9, R162, R112 ;  /* 0x000000a209701223 */ /* 0x000fe20000010070 */
[----:B------:R-:W-:Y:S01]  /*3430*/  @P1 FADD.FTZ R109, R130, -R7 ;  /* 0x80000007826d1221 */ /* 0x000fe20000010000 */
[----:B------:R-:W-:-:S02]  /*3440*/  @P2 PRMT R104, R63, 0x7610, R104 ;  /* 0x000076103f682816 */ /* 0x000fc40000000068 */
[----:B------:R-:W-:Y:S01]  /*3450*/  @P2 F2FP.BF16.F32.PACK_AB R160, RZ, R160 ;  /* 0x000000a0ffa0223e */ /* 0x000fe200000010ff */
[----:B------:R-:W-:Y:S01]  /*3460*/  @P1 FFMA.FTZ R8, R9, R109, R8 ;  /* 0x0000006d09081223 */ /* 0x000fe20000010008 */
[C---:B---3--:R-:W-:Y:S01]  /*3470*/  @P2 FMUL.FTZ R7, R61.reuse, R6 ;  /* 0x000000063d072220 */ /* 0x048fe20000410000 */
[----:B------:R-:W0:Y:S01]  /*3480*/  @P2 LDC R109, c[0x0][0x40c] ;  /* 0x00010300ff6d2b82 */ /* 0x000e220000000800 */
[----:B------:R-:W-:Y:S02]  /*3490*/  @P2 PRMT R105, R122, 0x7610, R105 ;  /* 0x000076107a692816 */ /* 0x000fe40000000069 */
[----:B------:R-:W-:Y:S02]  /*34a0*/  F2FP.BF16.F32.PACK_AB R60, R61, R60 ;  /* 0x0000003c3d3c723e */ /* 0x000fe400000010ff */
[----:B------:R-:W-:Y:S02]  /*34b0*/  @P2 F2FP.BF16.F32.PACK_AB R7, RZ, R7 ;  /* 0x00000007ff07223e */ /* 0x000fe400000010ff */
[----:B------:R-:W-:Y:S01]  /*34c0*/  F2FP.BF16.F32.PACK_AB R61, R62, R108 ;  /* 0x0000006c3e3d723e */ /* 0x000fe200000010ff */
[----:B------:R-:W2:Y:S01]  /*34d0*/  @P2 LDC R6, c[0x0][0x40c] ;  /* 0x00010300ff062b82 */ /* 0x000ea20000000800 */
[----:B------:R-:W-:Y:S01]  /*34e0*/  F2FP.BF16.F32.PACK_AB R62, R114, R110 ;  /* 0x0000006e723e723e */ /* 0x000fe200000010ff */
[----:B-1----:R-:W-:Y:S01]  /*34f0*/  @P2 FMUL.FTZ R161, R110, R161 ;  /* 0x000000a16ea12220 */ /* 0x002fe20000410000 */
[----:B------:R-:W-:-:S02]  /*3500*/  @P2 PRMT R104, R104, 0x5410, R7 ;  /* 0x0000541068682816 */ /* 0x000fc40000000007 */
[----:B------:R-:W-:Y:S02]  /*3510*/  @P2 PRMT R105, R105, 0x5410, R160 ;  /* 0x0000541069692816 */ /* 0x000fe400000000a0 */
[----:B------:R-:W-:Y:S02]  /*3520*/  @P2 F2FP.BF16.F32.PACK_AB R161, RZ, R161 ;  /* 0x000000a1ffa1223e */ /* 0x000fe400000010ff */
[----:B------:R-:W-:Y:S02]  /*3530*/  F2FP.BF16.F32.PACK_AB R63, R112, R8 ;  /* 0x00000008703f723e */ /* 0x000fe400000010ff */
[----:B------:R-:W-:Y:S01]  /*3540*/  @P2 PRMT R106, R161, 0x7610, R106 ;  /* 0x00007610a16a2816 */ /* 0x000fe2000000006a */
[----:B0-----:R-:W-:-:S05]  /*3550*/  @P2 FMUL.FTZ R109, R8, R109 ;  /* 0x0000006d086d2220 */ /* 0x001fca0000410000 */
[----:B------:R-:W-:Y:S01]  /*3560*/  @P2 F2FP.BF16.F32.PACK_AB R109, RZ, R109 ;  /* 0x0000006dff6d223e */ /* 0x000fe200000010ff */
[----:B--2---:R-:W-:-:S03]  /*3570*/  @P2 FMUL.FTZ R6, R114, R6 ;  /* 0x0000000672062220 */ /* 0x004fc60000410000 */
[----:B------:R-:W-:Y:S02]  /*3580*/  @P2 PRMT R107, R109, 0x7610, R107 ;  /* 0x000076106d6b2816 */ /* 0x000fe4000000006b */
[----:B------:R-:W-:-:S04]  /*3590*/  @P2 F2FP.BF16.F32.PACK_AB R6, RZ, R6 ;  /* 0x00000006ff06223e */ /* 0x000fc800000010ff */
[----:B------:R-:W-:Y:S01]  /*35a0*/  @P2 PRMT R106, R106, 0x5410, R6 ;  /* 0x000054106a6a2816 */ /* 0x000fe20000000006 */
[----:B------:R-:W-:Y:S06]  /*35b0*/  @!P2 BRA `(.L_x_2558) ;  /* 0x0000000c006ca947 */ /* 0x000fec0003800000 */
[----:B------:R-:W-:-:S05]  /*35c0*/  FMUL.FTZ R112, R112, UR14 ;  /* 0x0000000e70707c20 */ /* 0x000fca0008410000 */
[----:B------:R-:W-:-:S04]  /*35d0*/  F2FP.BF16.F32.PACK_AB R112, RZ, R112 ;  /* 0x00000070ff70723e */ /* 0x000fc800000010ff */
[----:B------:R-:W-:Y:S01]  /*35e0*/  PRMT R107, R107, 0x5410, R112 ;  /* 0x000054106b6b7816 */ /* 0x000fe20000000070 */
[----:B------:R-:W-:Y:S06]  /*35f0*/  BRA `(.L_x_2558) ;  /* 0x0000000c005c7947 */ /* 0x000fec0003800000 */
.L_x_2557:
[----:B------:R-:W-:Y:S01]  /*3600*/  ISETP.GT.AND P1, PT, R10, RZ, PT ;  /* 0x000000ff0a00720c */ /* 0x000fe20003f24270 */
[----:B0-----:R-:W0:Y:S01]  /*3610*/  @P2 LDC R109, c[0x0][0x40c] ;  /* 0x00010300ff6d2b82 */ /* 0x001e220000000800 */
[----:B------:R-:W-:Y:S01]  /*3620*/  IMAD.U32 R108, R100, 0x10000, RZ ;  /* 0x00010000646c7824 */ /* 0x000fe200078e00ff */
[----:B------:R-:W-:Y:S02]  /*3630*/  SHF.L.U32 R110, R110, 0x10, RZ ;  /* 0x000000106e6e7819 */ /* 0x000fe400000006ff */
[----:B------:R-:W-:-:S04]  /*3640*/  SHF.L.U32 R8, R101, 0x10, RZ ;  /* 0x0000001065087819 */ /* 0x000fc800000006ff */
[----:B------:R-:W1:Y:S04]  /*3650*/  @P2 LDC R163, c[0x0][0x40c] ;  /* 0x00010300ffa32b82 */ /* 0x000e680000000800 */
[-CC-:B------:R-:W-:Y:S01]  /*3660*/  @P1 FFMA.FTZ R7, R127, R4.reuse, R115.reuse ;  /* 0x000000047f071223 */ /* 0x180fe20000010073 */
[-CC-:B------:R-:W-:Y:S01]  /*3670*/  @P1 FFMA.FTZ R6, R132, R4.reuse, R115.reuse ;  /* 0x0000000484061223 */ /* 0x180fe20000010073 */
[-C--:B------:R-:W-:Y:S02]  /*3680*/  @P1 FFMA.FTZ R112, R134, R4.reuse, R115 ;  /* 0x0000000486701223 */ /* 0x080fe40000010073 */
[----:B------:R-:W-:Y:S01]  /*3690*/  @P1 FADD.FTZ R7, R124, -R7 ;  /* 0x800000077c071221 */ /* 0x000fe20000010000 */
[--C-:B------:R-:W-:Y:S01]  /*36a0*/  @P1 FADD.FTZ R161, R135, -R6.reuse ;  /* 0x8000000687a11221 */ /* 0x100fe20000010000 */
[----:B------:R-:W-:Y:S01]  /*36b0*/  PRMT R6, R101, 0x7632, R6 ;  /* 0x0000763265067816 */ /* 0x000fe20000000006 */
[----:B------:R-:W2:Y:S01]  /*36c0*/  @P2 LDC R165, c[0x0][0x40c] ;  /* 0x00010300ffa52b82 */ /* 0x000ea20000000800 */
[----:B------:R-:W-:Y:S01]  /*36d0*/  @P1 FFMA.FTZ R108, R9, R7, R108 ;  /* 0x00000007096c1223 */ /* 0x000fe2000001006c */
[-C--:B------:R-:W-:Y:S01]  /*36e0*/  @P1 FFMA.FTZ R7, R129, R4.reuse, R115 ;  /* 0x0000000481071223 */ /* 0x080fe20000010073 */
[----:B------:R-:W-:Y:S01]  /*36f0*/  @P1 FFMA.FTZ R110, R9, R161, R110 ;  /* 0x000000a1096e1223 */ /* 0x000fe2000001006e */
[----:B------:R-:W-:Y:S01]  /*3700*/  SHF.L.U32 R6, R6, 0x10, RZ ;  /* 0x0000001006067819 */ /* 0x000fe200000006ff */
[----:B------:R-:W-:Y:S01]  /*3710*/  @P1 FADD.FTZ R161, R137, -R112 ;  /* 0x8000007089a11221 */ /* 0x000fe20000010000 */
[----:B------:R-:W-:Y:S01]  /*3720*/  @P1 FADD.FTZ R7, R126, -R7 ;  /* 0x800000077e071221 */ /* 0x000fe20000010000 */
[----:B------:R-:W-:-:S02]  /*3730*/  @P1 FFMA.FTZ R112, R136, R4, R115 ;  /* 0x0000000488701223 */ /* 0x000fc40000010073 */
[C---:B------:R-:W-:Y:S01]  /*3740*/  @P1 FFMA.FTZ R6, R9.reuse, R161, R6 ;  /* 0x000000a109061223 */ /* 0x040fe20000010006 */
[----:B------:R-:W-:Y:S01]  /*3750*/  @P1 FFMA.FTZ R8, R9, R7, R8 ;  /* 0x0000000709081223 */ /* 0x000fe20000010008 */
[-C--:B------:R-:W-:Y:S01]  /*3760*/  @P1 FFMA.FTZ R161, R131, R4.reuse, R115 ;  /* 0x0000000483a11223 */ /* 0x080fe20000010073 */
[----:B0-----:R-:W-:Y:S01]  /*3770*/  @P2 FMUL.FTZ R7, R108, R109 ;  /* 0x0000006d6c072220 */ /* 0x001fe20000410000 */
[----:B-1----:R-:W-:Y:S01]  /*3780*/  @P2 FMUL.FTZ R109, R110, R163 ;  /* 0x000000a36e6d2220 */ /* 0x002fe20000410000 */
[----:B------:R-:W-:Y:S01]  /*3790*/  SHF.L.U32 R110, R102, 0x10, RZ ;  /* 0x00000010666e7819 */ /* 0x000fe200000006ff */
[----:B------:R-:W-:Y:S01]  /*37a0*/  @P1 FADD.FTZ R161, R128, -R161 ;  /* 0x800000a180a11221 */ /* 0x000fe20000010000 */
[----:B------:R-:W-:Y:S01]  /*37b0*/  @P1 FADD.FTZ R163, R139, -R112 ;  /* 0x800000708ba31221 */ /* 0x000fe20000010000 */
[----:B------:R-:W-:Y:S02]  /*37c0*/  PRMT R108, R102, 0x7632, R108 ;  /* 0x00007632666c7816 */ /* 0x000fe4000000006c */
[----:B------:R-:W-:Y:S01]  /*37d0*/  @P1 FFMA.FTZ R110, R9, R161, R110 ;  /* 0x000000a1096e1223 */ /* 0x000fe2000001006e */
[----:B------:R-:W-:Y:S01]  /*37e0*/  @P1 FFMA.FTZ R161, R133, R4, R115 ;  /* 0x0000000485a11223 */ /* 0x000fe20000010073 */
[----:B------:R-:W-:-:S02]  /*37f0*/  @P2 F2FP.BF16.F32.PACK_AB R7, RZ, R7 ;  /* 0x00000007ff07223e */ /* 0x000fc400000010ff */
[----:B------:R-:W-:Y:S01]  /*3800*/  SHF.L.U32 R112, R103, 0x10, RZ ;  /* 0x0000001067707819 */ /* 0x000fe200000006ff */
[----:B------:R-:W-:Y:S01]  /*3810*/  @P1 FADD.FTZ R161, R130, -R161 ;  /* 0x800000a182a11221 */ /* 0x000fe20000010000 */
[----:B------:R-:W-:Y:S02]  /*3820*/  SHF.L.U32 R108, R108, 0x10, RZ ;  /* 0x000000106c6c7819 */ /* 0x000fe400000006ff */
[----:B------:R-:W-:Y:S01]  /*3830*/  @P2 F2FP.BF16.F32.PACK_AB R109, RZ, R109 ;  /* 0x0000006dff6d223e */ /* 0x000fe200000010ff */
[----:B------:R-:W-:Y:S01]  /*3840*/  @P1 FFMA.FTZ R112, R9, R161, R112 ;  /* 0x000000a109701223 */ /* 0x000fe20000010070 */
[----:B------:R-:W-:Y:S01]  /*3850*/  @P2 PRMT R104, R7, 0x7610, R104 ;  /* 0x0000761007682816 */ /* 0x000fe20000000068 */
[----:B------:R-:W0:Y:S01]  /*3860*/  @P2 LDC R161, c[0x0][0x40c] ;  /* 0x00010300ffa12b82 */ /* 0x000e220000000800 */
[----:B------:R-:W-:Y:S01]  /*3870*/  @P1 FFMA.FTZ R108, R9, R163, R108 ;  /* 0x000000a3096c1223 */ /* 0x000fe2000001006c */
[----:B--2---:R-:W-:Y:S01]  /*3880*/  @P2 FMUL.FTZ R112, R112, R165 ;  /* 0x000000a570702220 */ /* 0x004fe20000410000 */
[----:B------:R-:W-:-:S04]  /*3890*/  @P2 PRMT R104, R104, 0x5410, R109 ;  /* 0x0000541068682816 */ /* 0x000fc8000000006d */
[----:B------:R-:W-:Y:S01]  /*38a0*/  @P2 F2FP.BF16.F32.PACK_AB R112, RZ, R112 ;  /* 0x00000070ff70223e */ /* 0x000fe200000010ff */
[----:B------:R-:W1:Y:S03]  /*38b0*/  @P2 LDC R7, c[0x0][0x40c] ;  /* 0x00010300ff072b82 */ /* 0x000e660000000800 */
[----:B------:R-:W-:-:S05]  /*38c0*/  @P2 PRMT R107, R112, 0x7610, R107 ;  /* 0x00007610706b2816 */ /* 0x000fca000000006b */
[----:B------:R-:W2:Y:S08]  /*38d0*/  @P2 LDC R109, c[0x0][0x40c] ;  /* 0x00010300ff6d2b82 */ /* 0x000eb00000000800 */
[----:B------:R-:W3:Y:S01]  /*38e0*/  @P2 LDC R163, c[0x0][0x40c] ;  /* 0x00010300ffa32b82 */ /* 0x000ee20000000800 */
[----:B0-----:R-:W-:-:S05]  /*38f0*/  @P2 FMUL.FTZ R110, R110, R161 ;  /* 0x000000a16e6e2220 */ /* 0x001fca0000410000 */
[----:B------:R-:W-:Y:S01]  /*3900*/  @P2 F2FP.BF16.F32.PACK_AB R110, RZ, R110 ;  /* 0x0000006eff6e223e */ /* 0x000fe200000010ff */
[----:B-1----:R-:W-:-:S03]  /*3910*/  @P2 FMUL.FTZ R8, R8, R7 ;  /* 0x0000000708082220 */ /* 0x002fc60000410000 */
[----:B------:R-:W-:Y:S02]  /*3920*/  @P2 PRMT R106, R110, 0x7610, R106 ;  /* 0x000076106e6a2816 */ /* 0x000fe4000000006a */
[----:B------:R-:W-:Y:S01]  /*3930*/  @P2 F2FP.BF16.F32.PACK_AB R8, RZ, R8 ;  /* 0x00000008ff08223e */ /* 0x000fe200000010ff */
[----:B--2---:R-:W-:-:S03]  /*3940*/  @P2 FMUL.FTZ R6, R6, R109 ;  /* 0x0000006d06062220 */ /* 0x004fc60000410000 */
[----:B------:R-:W-:Y:S02]  /*3950*/  @P2 PRMT R105, R8, 0x7610, R105 ;  /* 0x0000761008692816 */ /* 0x000fe40000000069 */
[----:B------:R-:W-:Y:S01]  /*3960*/  @P2 F2FP.BF16.F32.PACK_AB R6, RZ, R6 ;  /* 0x00000006ff06223e */ /* 0x000fe200000010ff */
[----:B---3--:R-:W-:-:S03]  /*3970*/  @P2 FMUL.FTZ R108, R108, R163 ;  /* 0x000000a36c6c2220 */ /* 0x008fc60000410000 */
        /* <DEDUP_REMOVED lines=13> */
.L_x_2556:
        /* <DEDUP_REMOVED lines=16> */
[----:B------:R-:W2:Y:S01]  /*3b50*/  @P2 LDC R110, c[0x0][0x40c] ;  /* 0x00010300ff6e2b82 */ /* 0x000ea20000000800 */
[----:B------:R-:W-:Y:S02]  /*3b60*/  FSEL R60, R6, RZ, P1 ;  /* 0x000000ff063c7208 */ /* 0x000fe40000800000 */
[----:B0-----:R-:W-:-:S05]  /*3b70*/  @P2 FMUL.FTZ R7, R61, R62 ;  /* 0x0000003e3d072220 */ /* 0x001fca0000410000 */
[----:B------:R-:W0:Y:S01]  /*3b80*/  @P2 LDC R109, c[0x0][0x40c] ;  /* 0x00010300ff6d2b82 */ /* 0x000e220000000800 */
[----:B------:R-:W-:Y:S01]  /*3b90*/  @P2 F2FP.BF16.F32.PACK_AB R8, RZ, R7 ;  /* 0x00000007ff08223e */ /* 0x000fe200000010ff */
[----:B------:R-:W-:Y:S01]  /*3ba0*/  FFMA.FTZ R7, R129, R4, R115 ;  /* 0x0000000481077223 */ /* 0x000fe20000010073 */
[----:B-1----:R-:W-:Y:S01]  /*3bb0*/  @P2 FMUL.FTZ R6, R60, R63 ;  /* 0x0000003f3c062220 */ /* 0x002fe20000410000 */
[----:B------:R-:W-:Y:S02]  /*3bc0*/  F2FP.BF16.F32.PACK_AB R60, R61, R60 ;  /* 0x0000003c3d3c723e */ /* 0x000fe400000010ff */
[----:B------:R-:W-:Y:S01]  /*3bd0*/  FADD.FTZ R62, R126, -R7 ;  /* 0x800000077e3e7221 */ /* 0x000fe20000010000 */
[C---:B------:R-:W-:Y:S01]  /*3be0*/  FMUL.FTZ R61, R9.reuse, R108 ;  /* 0x0000006c093d7220 */ /* 0x040fe20000410000 */
[----:B------:R-:W1:Y:S01]  /*3bf0*/  @P2 LDC R161, c[0x0][0x40c] ;  /* 0x00010300ffa12b82 */ /* 0x000e620000000800 */
[----:B------:R-:W-:Y:S01]  /*3c00*/  @P2 F2FP.BF16.F32.PACK_AB R6, RZ, R6 ;  /* 0x00000006ff06223e */ /* 0x000fe200000010ff */
[----:B------:R-:W-:-:S02]  /*3c10*/  FMUL.FTZ R7, R9, R62 ;  /* 0x0000003e09077220 */ /* 0x000fc40000410000 */
[----:B------:R-:W-:Y:S02]  /*3c20*/  FSEL R108, R61, RZ, P1 ;  /* 0x000000ff3d6c7208 */ /* 0x000fe40000800000 */
[----:B------:R-:W-:Y:S02]  /*3c30*/  @P2 PRMT R104, R6, 0x7610, R104 ;  /* 0x0000761006682816 */ /* 0x000fe40000000068 */
[----:B------:R-:W-:Y:S02]  /*3c40*/  FSEL R63, R7, RZ, P1 ;  /* 0x000000ff073f7208 */ /* 0x000fe40000800000 */
[----:B------:R-:W-:Y:S02]  /*3c50*/  @P2 PRMT R104, R104, 0x5410, R8 ;  /* 0x0000541068682816 */ /* 0x000fe40000000008 */
[C---:B------:R-:W-:Y:S01]  /*3c60*/  F2FP.BF16.F32.PACK_AB R61, R108.reuse, R63 ;  /* 0x0000003f6c3d723e */ /* 0x040fe200000010ff */
[----:B--2---:R-:W-:Y:S01]  /*3c70*/  @P2 FMUL.FTZ R7, R63, R110 ;  /* 0x0000006e3f072220 */ /* 0x004fe20000410000 */
[----:B0-----:R-:W-:Y:S01]  /*3c80*/  @P2 FMUL.FTZ R62, R108, R109 ;  /* 0x0000006d6c3e2220 */ /* 0x001fe20000410000 */
[----:B------:R-:W0:Y:S01]  /*3c90*/  @P2 LDC R110, c[0x0][0x40c] ;  /* 0x00010300ff6e2b82 */ /* 0x000e220000000800 */
[----:B------:R-:W-:-:S02]  /*3ca0*/  FFMA.FTZ R63, R131, R4, R115 ;  /* 0x00000004833f7223 */ /* 0x000fc40000010073 */
[----:B------:R-:W-:Y:S02]  /*3cb0*/  @P2 F2FP.BF16.F32.PACK_AB R7, RZ, R7 ;  /* 0x00000007ff07223e */ /* 0x000fe400000010ff */
[----:B------:R-:W-:Y:S01]  /*3cc0*/  @P2 F2FP.BF16.F32.PACK_AB R6, RZ, R62 ;  /* 0x0000003eff06223e */ /* 0x000fe200000010ff */
[----:B------:R-:W-:Y:S01]  /*3cd0*/  FFMA.FTZ R62, R136, R4, R115 ;  /* 0x00000004883e7223 */ /* 0x000fe20000010073 */
[----:B------:R-:W-:Y:S01]  /*3ce0*/  FADD.FTZ R8, R128, -R63 ;  /* 0x8000003f80087221 */ /* 0x000fe20000010000 */
[----:B------:R-:W2:Y:S01]  /*3cf0*/  @P2 LDC R109, c[0x0][0x40c] ;  /* 0x00010300ff6d2b82 */ /* 0x000ea20000000800 */
[----:B------:R-:W-:Y:S01]  /*3d00*/  @P2 PRMT R105, R7, 0x7610, R105 ;  /* 0x0000761007692816 */ /* 0x000fe20000000069 */
[----:B------:R-:W-:Y:S01]  /*3d10*/  FADD.FTZ R62, R139, -R62 ;  /* 0x8000003e8b3e7221 */ /* 0x000fe20000010000 */
[----:B------:R-:W-:Y:S02]  /*3d20*/  FMUL.FTZ R8, R9, R8 ;  /* 0x0000000809087220 */ /* 0x000fe40000410000 */
[----:B------:R-:W-:Y:S01]  /*3d30*/  @P2 PRMT R105, R105, 0x5410, R6 ;  /* 0x0000541069692816 */ /* 0x000fe20000000006 */
[----:B------:R-:W-:Y:S01]  /*3d40*/  FMUL.FTZ R62, R9, R62 ;  /* 0x0000003e093e7220 */ /* 0x000fe20000410000 */
[----:B------:R-:W-:Y:S01]  /*3d50*/  FFMA.FTZ R6, R138, R4, R115 ;  /* 0x000000048a067223 */ /* 0x000fe20000010073 */
[----:B------:R-:W-:-:S03]  /*3d60*/  FSEL R63, R8, RZ, P1 ;  /* 0x000000ff083f7208 */ /* 0x000fc60000800000 */
[----:B------:R-:W-:-:S04]  /*3d70*/  FSEL R108, R62, RZ, P1 ;  /* 0x000000ff3e6c7208 */ /* 0x000fc80000800000 */
[----:B------:R-:W-:Y:S01]  /*3d80*/  F2FP.BF16.F32.PACK_AB R62, R108, R63 ;  /* 0x0000003f6c3e723e */ /* 0x000fe200000010ff */
[----:B0-----:R-:W-:Y:S01]  /*3d90*/  @P2 FMUL.FTZ R8, R63, R110 ;  /* 0x0000006e3f082220 */ /* 0x001fe20000410000 */
[----:B------:R-:W-:-:S04]  /*3da0*/  FADD.FTZ R110, R141, -R6 ;  /* 0x800000068d6e7221 */ /* 0x000fc80000010000 */
[----:B------:R-:W-:Y:S01]  /*3db0*/  @P2 F2FP.BF16.F32.PACK_AB R8, RZ, R8 ;  /* 0x00000008ff08223e */ /* 0x000fe200000010ff */
[----:B--2---:R-:W-:Y:S01]  /*3dc0*/  @P2 FMUL.FTZ R63, R108, R109 ;  /* 0x0000006d6c3f2220 */ /* 0x004fe20000410000 */
[----:B------:R-:W-:Y:S02]  /*3dd0*/  FFMA.FTZ R109, R133, R4, R115 ;  /* 0x00000004856d7223 */ /* 0x000fe40000010073 */
[----:B------:R-:W-:Y:S02]  /*3de0*/  @P2 PRMT R106, R8, 0x7610, R106 ;  /* 0x00007610086a2816 */ /* 0x000fe4000000006a */
[----:B------:R-:W-:Y:S01]  /*3df0*/  FADD.FTZ R108, R130, -R109 ;  /* 0x8000006d826c7221 */ /* 0x000fe20000010000 */
[----:B------:R-:W-:-:S03]  /*3e00*/  @P2 F2FP.BF16.F32.PACK_AB R63, RZ, R63 ;  /* 0x0000003fff3f223e */ /* 0x000fc600000010ff */
[----:B------:R-:W-:Y:S01]  /*3e10*/  FMUL.FTZ R7, R9, R108 ;  /* 0x0000006c09077220 */ /* 0x000fe20000410000 */
[----:B------:R-:W-:-:S04]  /*3e20*/  @P2 PRMT R106, R106, 0x5410, R63 ;  /* 0x000054106a6a2816 */ /* 0x000fc8000000003f */
[----:B------:R-:W-:Y:S01]  /*3e30*/  FSEL R108, R7, RZ, P1 ;  /* 0x000000ff076c7208 */ /* 0x000fe20000800000 */
[----:B------:R-:W-:-:S04]  /*3e40*/  FMUL.FTZ R7, R9, R110 ;  /* 0x0000006e09077220 */ /* 0x000fc80000410000 */
[----:B-1----:R-:W-:Y:S01]  /*3e50*/  @P2 FMUL.FTZ R6, R108, R161 ;  /* 0x000000a16c062220 */ /* 0x002fe20000410000 */
        /* <DEDUP_REMOVED lines=9> */
.L_x_2559:
[----:B0-----:R-:W0:Y:S01]  /*3ef0*/  @P2 LDC R109, c[0x0][0x40c] ;  /* 0x00010300ff6d2b82 */ /* 0x001e220000000800 */
[-CC-:B------:R-:W-:Y:S01]  /*3f00*/  FFMA.FTZ R7, R127, R4.reuse, R115.reuse ;  /* 0x000000047f077223 */ /* 0x180fe20000010073 */
[----:B------:R-:W-:Y:S01]  /*3f10*/  @P2 ISETP.GT.AND P1, PT, R10, RZ, PT ;  /* 0x000000ff0a00220c */ /* 0x000fe20003f24270 */
[-C--:B------:R-:W-:Y:S01]  /*3f20*/  FFMA.FTZ R110, R134, R4.reuse, R115 ;  /* 0x00000004866e7223 */ /* 0x080fe20000010073 */
[----:B------:R-:W-:Y:S01]  /*3f30*/  @P2 ISETP.GT.AND P3, PT, R10, RZ, PT ;  /* 0x000000ff0a00220c */ /* 0x000fe20003f64270 */
[----:B------:R-:W-:Y:S01]  /*3f40*/  @P2 FADD.FTZ R6, R124, -R7 ;  /* 0x800000077c062221 */ /* 0x000fe20000010000 */
[--C-:B------:R-:W-:Y:S01]  /*3f50*/  FFMA.FTZ R122, R136, R4, R115.reuse ;  /* 0x00000004887a7223 */ /* 0x100fe20000010073 */
[----:B------:R-:W-:Y:S01]  /*3f60*/  @P2 FADD.FTZ R110, R137, -R110 ;  /* 0x8000006e896e2221 */ /* 0x000fe20000010000 */
[----:B------:R-:W1:Y:S01]  /*3f70*/  @P2 LDC R7, c[0x0][0x40c] ;  /* 0x00010300ff072b82 */ /* 0x000e620000000800 */
[C---:B------:R-:W-:Y:S01]  /*3f80*/  @P2 FMUL.FTZ R6, R9.reuse, R6 ;  /* 0x0000000609062220 */ /* 0x040fe20000410000 */
[----:B------:R-:W-:Y:S01]  /*3f90*/  FFMA.FTZ R162, R138, R4, R115 ;  /* 0x000000048aa27223 */ /* 0x000fe20000010073 */
[----:B------:R-:W-:Y:S01]  /*3fa0*/  @P2 FMUL.FTZ R110, R9, R110 ;  /* 0x0000006e096e2220 */ /* 0x000fe20000410000 */
[----:B------:R-:W-:Y:S01]  /*3fb0*/  @P2 FADD.FTZ R122, R139, -R122 ;  /* 0x8000007a8b7a2221 */ /* 0x000fe20000010000 */
[----:B------:R-:W-:Y:S01]  /*3fc0*/  @P2 ISETP.GT.AND P4, PT, R10, RZ, PT ;  /* 0x000000ff0a00220c */ /* 0x000fe20003f84270 */
[----:B------:R-:W-:Y:S01]  /*3fd0*/  @P2 FADD.FTZ R162, R141, -R162 ;  /* 0x800000a28da22221 */ /* 0x000fe20000010000 */
[----:B------:R-:W-:Y:S01]  /*3fe0*/  @P2 FSEL R6, R6, RZ, P1 ;  /* 0x000000ff06062208 */ /* 0x000fe20000800000 */
[----:B------:R-:W2:Y:S01]  /*3ff0*/  @P2 LDC R8, c[0x0][0x40c] ;  /* 0x00010300ff082b82 */ /* 0x000ea20000000800 */
[C---:B------:R-:W-:Y:S01]  /*4000*/  @P2 ISETP.GT.AND P1, PT, R10.reuse, RZ, PT ;  /* 0x000000ff0a00220c */ /* 0x040fe20003f24270 */
[C---:B------:R-:W-:Y:S01]  /*4010*/  @P2 FMUL.FTZ R122, R9.reuse, R122 ;  /* 0x0000007a097a2220 */ /* 0x040fe20000410000 */
[----:B------:R-:W-:Y:S01]  /*4020*/  @P2 FMUL.FTZ R162, R9, R162 ;  /* 0x000000a209a22220 */ /* 0x000fe20000410000 */
[----:B------:R-:W-:Y:S01]  /*4030*/  @P2 ISETP.GT.AND P5, PT, R10, RZ, PT ;  /* 0x000000ff0a00220c */ /* 0x000fe20003fa4270 */
[----:B0-----:R-:W-:-:S03]  /*4040*/  @P2 FMUL.FTZ R6, R6, R109 ;  /* 0x0000006d06062220 */ /* 0x001fc60000410000 */
[----:B------:R-:W0:Y:S01]  /*4050*/  @P2 LDC R161, c[0x0][0x40c] ;  /* 0x00010300ffa12b82 */ /* 0x000e220000000800 */
[----:B------:R-:W-:Y:S01]  /*4060*/  FFMA.FTZ R109, R129, R4, R115 ;  /* 0x00000004816d7223 */ /* 0x000fe20000010073 */
[----:B------:R-:W-:Y:S02]  /*4070*/  @P2 FSEL R165, R162, RZ, P5 ;  /* 0x000000ffa2a52208 */ /* 0x000fe40002800000 */
[----:B------:R-:W-:Y:S01]  /*4080*/  @P2 F2FP.BF16.F32.PACK_AB R6, RZ, R6 ;  /* 0x00000006ff06223e */ /* 0x000fe200000010ff */
[----:B------:R-:W-:-:S03]  /*4090*/  @P2 FADD.FTZ R108, R126, -R109 ;  /* 0x8000006d7e6c2221 */ /* 0x000fc60000010000 */
[----:B------:R-:W-:Y:S01]  /*40a0*/  @P2 PRMT R104, R6, 0x7610, R104 ;  /* 0x0000761006682816 */ /* 0x000fe20000000068 */
[----:B------:R-:W-:Y:S01]  /*40b0*/  FFMA.FTZ R6, R132, R4, R115 ;  /* 0x0000000484067223 */ /* 0x000fe20000010073 */
[----:B------:R-:W-:Y:S01]  /*40c0*/  @P2 FMUL.FTZ R108, R9, R108 ;  /* 0x0000006c096c2220 */ /* 0x000fe20000410000 */
[----:B------:R-:W3:Y:S02]  /*40d0*/  @P2 LDC R112, c[0x0][0x40c] ;  /* 0x00010300ff702b82 */ /* 0x000ee40000000800 */
[----:B------:R-:W-:Y:S02]  /*40e0*/  @P2 FADD.FTZ R6, R135, -R6 ;  /* 0x8000000687062221 */ /* 0x000fe40000010000 */
[----:B------:R-:W-:Y:S02]  /*40f0*/  @P2 FSEL R108, R108, RZ, P3 ;  /* 0x000000ff6c6c2208 */ /* 0x000fe40001800000 */
[----:B------:R-:W-:Y:S01]  /*4100*/  @P2 FMUL.FTZ R6, R9, R6 ;  /* 0x0000000609062220 */ /* 0x000fe20000410000 */
[----:B------:R-:W-:-:S04]  /*4110*/  @P2 ISETP.GT.AND P3, PT, R10, RZ, PT ;  /* 0x000000ff0a00220c */ /* 0x000fc80003f64270 */
[----:B------:R-:W-:Y:S02]  /*4120*/  @P2 FSEL R6, R6, RZ, P1 ;  /* 0x000000ff06062208 */ /* 0x000fe40000800000 */
[----:B------:R-:W-:Y:S02]  /*4130*/  @P2 ISETP.GT.AND P1, PT, R10, RZ, PT ;  /* 0x000000ff0a00220c */ /* 0x000fe40003f24270 */
[----:B------:R-:W-:Y:S01]  /*4140*/  @P2 FSEL R163, R122, RZ, P3 ;  /* 0x000000ff7aa32208 */ /* 0x000fe20001800000 */
[----:B-1----:R-:W-:Y:S01]  /*4150*/  @P2 FMUL.FTZ R6, R6, R7 ;  /* 0x0000000706062220 */ /* 0x002fe20000410000 */
[----:B------:R-:W-:Y:S01]  /*4160*/  @P2 FSEL R109, R110, RZ, P1 ;  /* 0x000000ff6e6d2208 */ /* 0x000fe20000800000 */
[----:B0-----:R-:W-:Y:S01]  /*4170*/  @P2 FMUL.FTZ R7, R108, R161 ;  /* 0x000000a16c072220 */ /* 0x001fe20000410000 */
[----:B------:R-:W-:Y:S01]  /*4180*/  FFMA.FTZ R161, R131, R4, R115 ;  /* 0x0000000483a17223 */ /* 0x000fe20000010073 */
[----:B------:R-:W0:Y:S01]  /*4190*/  @P2 LDC R110, c[0x0][0x40c] ;  /* 0x00010300ff6e2b82 */ /* 0x000e220000000800 */
[----:B------:R-:W-:Y:S01]  /*41a0*/  @P2 ISETP.GT.AND P1, PT, R10, RZ, PT ;  /* 0x000000ff0a00220c */ /* 0x000fe20003f24270 */
[----:B--2---:R-:W-:Y:S01]  /*41b0*/  @P2 FMUL.FTZ R8, R109, R8 ;  /* 0x000000086d082220 */ /* 0x004fe20000410000 */
[----:B------:R-:W-:Y:S01]  /*41c0*/  @P2 FADD.FTZ R114, R128, -R161 ;  /* 0x800000a180722221 */ /* 0x000fe20000010000 */
[----:B------:R-:W-:Y:S01]  /*41d0*/  FFMA.FTZ R161, R133, R4, R115 ;  /* 0x0000000485a17223 */ /* 0x000fe20000010073 */
[----:B------:R-:W-:-:S02]  /*41e0*/  @P2 F2FP.BF16.F32.PACK_AB R7, RZ, R7 ;  /* 0x00000007ff07223e */ /* 0x000fc400000010ff */
[C---:B------:R-:W-:Y:S01]  /*41f0*/  @P2 FMUL.FTZ R114, R9.reuse, R114 ;  /* 0x0000007209722220 */ /* 0x040fe20000410000 */
[----:B------:R-:W1:Y:S01]  /*4200*/  @P2 LDC R109, c[0x0][0x40c] ;  /* 0x00010300ff6d2b82 */ /* 0x000e620000000800 */
[----:B------:R-:W-:Y:S01]  /*4210*/  @P2 FADD.FTZ R160, R130, -R161 ;  /* 0x800000a182a02221 */ /* 0x000fe20000010000 */
[----:B------:R-:W-:Y:S02]  /*4220*/  @P2 F2FP.BF16.F32.PACK_AB R6, RZ, R6 ;  /* 0x00000006ff06223e */ /* 0x000fe400000010ff */
[----:B------:R-:W-:Y:S01]  /*4230*/  @P2 FSEL R161, R114, RZ, P1 ;  /* 0x000000ff72a12208 */ /* 0x000fe20000800000 */
[----:B------:R-:W-:Y:S01]  /*4240*/  @P2 FMUL.FTZ R160, R9, R160 ;  /* 0x000000a009a02220 */ /* 0x000fe20000410000 */
[----:B------:R-:W-:Y:S02]  /*4250*/  @P2 F2FP.BF16.F32.PACK_AB R8, RZ, R8 ;  /* 0x00000008ff08223e */ /* 0x000fe400000010ff */
[----:B------:R-:W2:Y:S01]  /*4260*/  @P2 LDC R108, c[0x0][0x40c] ;  /* 0x00010300ff6c2b82 */ /* 0x000ea20000000800 */
[----:B---3--:R-:W-:Y:S01]  /*4270*/  @P2 FMUL.FTZ R112, R161, R112 ;  /* 0x00000070a1702220 */ /* 0x008fe20000410000 */
[----:B------:R-:W-:-:S02]  /*4280*/  @P2 FSEL R160, R160, RZ, P4 ;  /* 0x000000ffa0a02208 */ /* 0x000fc40002000000 */
[----:B------:R-:W-:Y:S02]  /*4290*/  @P2 PRMT R105, R7, 0x7610, R105 ;  /* 0x0000761007692816 */ /* 0x000fe40000000069 */
[----:B------:R-:W-:Y:S01]  /*42a0*/  @P2 F2FP.BF16.F32.PACK_AB R112, RZ, R112 ;  /* 0x00000070ff70223e */ /* 0x000fe200000010ff */
[----:B0-----:R-:W-:Y:S01]  /*42b0*/  @P2 FMUL.FTZ R110, R163, R110 ;  /* 0x0000006ea36e2220 */ /* 0x001fe20000410000 */
[----:B------:R-:W-:Y:S02]  /*42c0*/  @P2 PRMT R104, R104, 0x5410, R6 ;  /* 0x0000541068682816 */ /* 0x000fe40000000006 */
[----:B------:R-:W-:Y:S02]  /*42d0*/  @P2 PRMT R106, R112, 0x7610, R106 ;  /* 0x00007610706a2816 */ /* 0x000fe4000000006a */
[----:B------:R-:W-:Y:S02]  /*42e0*/  @P2 F2FP.BF16.F32.PACK_AB R110, RZ, R110 ;  /* 0x0000006eff6e223e */ /* 0x000fe400000010ff */
[----:B------:R-:W-:Y:S01]  /*42f0*/  @P2 PRMT R105, R105, 0x5410, R8 ;  /* 0x0000541069692816 */ /* 0x000fe20000000008 */
[----:B-1----:R-:W-:Y:S01]  /*4300*/  @P2 FMUL.FTZ R109, R160, R109 ;  /* 0x0000006da06d2220 */ /* 0x002fe20000410000 */
[----:B------:R-:W-:-:S04]  /*4310*/  @P2 PRMT R106, R106, 0x5410, R110 ;  /* 0x000054106a6a2816 */ /* 0x000fc8000000006e */
[----:B------:R-:W-:Y:S01]  /*4320*/  @P2 F2FP.BF16.F32.PACK_AB R109, RZ, R109 ;  /* 0x0000006dff6d223e */ /* 0x000fe200000010ff */
[----:B--2---:R-:W-:-:S03]  /*4330*/  @P2 FMUL.FTZ R108, R165, R108 ;  /* 0x0000006ca56c2220 */ /* 0x004fc60000410000 */
[----:B------:R-:W-:Y:S02]  /*4340*/  @P2 PRMT R107, R109, 0x7610, R107 ;  /* 0x000076106d6b2816 */ /* 0x000fe4000000006b */
[----:B------:R-:W-:-:S04]  /*4350*/  @P2 F2FP.BF16.F32.PACK_AB R108, RZ, R108 ;  /* 0x0000006cff6c223e */ /* 0x000fc800000010ff */
[----:B------:R-:W-:-:S07]  /*4360*/  @P2 PRMT R107, R107, 0x5410, R108 ;  /* 0x000054106b6b2816 */ /* 0x000fce000000006c */
.L_x_2558:
[----:B------:R-:W-:Y:S05]  /*4370*/  BSYNC.RECONVERGENT B1 ;  /* 0x0000000000017941 */ /* 0x000fea0003800200 */
.L_x_2555:
        /* <DEDUP_REMOVED lines=8> */
.L_x_2554:
[----:B------:R-:W-:Y:S05]  /*4400*/  BSYNC.RECONVERGENT B0 ;  /* 0x0000000000007941 */ /* 0x000fea0003800200 */
.L_x_2553:
        /* <DEDUP_REMOVED lines=13> */
[C---:B------:R-:W-:Y:S02]  /*44e0*/  SHF.L.U32 R8, R16.reuse, 0x10, RZ ;  /* 0x0000001010087819 */ /* 0x040fe400000006ff */
[----:B------:R-:W-:Y:S02]  /*44f0*/  PRMT R10, R17, 0x7632, R10 ;  /* 0x00007632110a7816 */ /* 0x000fe4000000000a */
[----:B0-2---:R-:W-:Y:S02]  /*4500*/  PRMT R60, R16, 0x7632, R60 ;  /* 0x00007632103c7816 */ /* 0x005fe4000000003c */
        /* <DEDUP_REMOVED lines=9> */
[--C-:B------:R-:W-:Y:S01]  /*45a0*/  @P1 FADD.FTZ R61, R149, -R6.reuse ;  /* 0x80000006953d1221 */ /* 0x100fe20000010000 */
[----:B------:R-:W-:Y:S01]  /*45b0*/  PRMT R6, R18, 0x7632, R6 ;  /* 0x0000763212067816 */ /* 0x000fe20000000006 */
[-CC-:B------:R-:W-:Y:S01]  /*45c0*/  @P1 FFMA.FTZ R109, R145, R4.reuse, R115.reuse ;  /* 0x00000004916d1223 */ /* 0x180fe20000010073 */
[----:B------:R-:W-:Y:S01]  /*45d0*/  @P1 FFMA.FTZ R8, R9, R7, R8 ;  /* 0x0000000709081223 */ /* 0x000fe20000010008 */
[----:B------:R-:W-:Y:S01]  /*45e0*/  @P1 FADD.FTZ R7, R151, -R62 ;  /* 0x8000003e97071221 */ /* 0x000fe20000010000 */
[-CC-:B------:R-:W-:Y:S01]  /*45f0*/  @P1 FFMA.FTZ R63, R143, R4.reuse, R115.reuse ;  /* 0x000000048f3f1223 */ /* 0x180fe20000010073 */
[-CC-:B------:R-:W-:Y:S01]  /*4600*/  @P1 FFMA.FTZ R110, R154, R4.reuse, R115.reuse ;  /* 0x000000049a6e1223 */ /* 0x180fe20000010073 */
[----:B------:R-:W-:Y:S01]  /*4610*/  SHF.L.U32 R6, R6, 0x10, RZ ;  /* 0x0000001006067819 */ /* 0x000fe200000006ff */
[----:B------:R-:W-:Y:S01]  /*4620*/  @P1 FFMA.FTZ R10, R9, R7, R10 ;  /* 0x00000007090a1223 */ /* 0x000fe2000001000a */
[----:B------:R-:W-:Y:S01]  /*4630*/  @P1 FFMA.FTZ R115, R147, R4, R115 ;  /* 0x0000000493731223 */ /* 0x000fe20000010073 */
[----:B------:R-:W-:Y:S01]  /*4640*/  @P1 FADD.FTZ R7, R153, -R112 ;  /* 0x8000007099071221 */ /* 0x000fe20000010000 */
[----:B------:R-:W-:Y:S01]  /*4650*/  @P1 FADD.FTZ R109, R144, -R109 ;  /* 0x8000006d906d1221 */ /* 0x000fe20000010000 */
[----:B------:R-:W-:Y:S01]  /*4660*/  SHF.L.U32 R62, R18, 0x10, RZ ;  /* 0x00000010123e7819 */ /* 0x000fe200000006ff */
[----:B------:R-:W-:Y:S01]  /*4670*/  @P1 FADD.FTZ R63, R142, -R63 ;  /* 0x8000003f8e3f1221 */ /* 0x000fe20000010000 */
[----:B------:R-:W-:Y:S01]  /*4680*/  PRMT R4, R19, 0x7632, R4 ;  /* 0x0000763213047816 */ /* 0x000fe20000000004 */
[C---:B------:R-:W-:Y:S01]  /*4690*/  @P1 FFMA.FTZ R6, R9.reuse, R7, R6 ;  /* 0x0000000709061223 */ /* 0x040fe20000010006 */
[----:B------:R-:W-:Y:S01]  /*46a0*/  @P1 FFMA.FTZ R60, R9, R61, R60 ;  /* 0x0000003d093c1223 */ /* 0x000fe2000001003c */
[----:B------:R-:W-:Y:S01]  /*46b0*/  @P1 FADD.FTZ R115, R148, -R115 ;  /* 0x8000007394731221 */ /* 0x000fe20000010000 */
[----:B------:R-:W-:Y:S01]  /*46c0*/  SHF.L.U32 R4, R4, 0x10, RZ ;  /* 0x0000001004047819 */ /* 0x000fe200000006ff */
[----:B------:R-:W-:Y:S01]  /*46d0*/  @P1 FADD.FTZ R7, R155, -R110 ;  /* 0x8000006e9b071221 */ /* 0x000fe20000010000 */
[----:B------:R-:W-:Y:S01]  /*46e0*/  SHF.L.U32 R112, R19, 0x10, RZ ;  /* 0x0000001013707819 */ /* 0x000fe200000006ff */
[C---:B------:R-:W-:Y:S01]  /*46f0*/  @P1 FFMA.FTZ R62, R9.reuse, R109, R62 ;  /* 0x0000006d093e1223 */ /* 0x040fe2000001003e */
[----:B------:R-:W2:Y:S01]  /*4700*/  @P2 LDC R61, c[0x0][0x40c] ;  /* 0x00010300ff3d2b82 */ /* 0x000ea20000000800 */
[C---:B------:R-:W-:Y:S01]  /*4710*/  @P1 FFMA.FTZ R108, R9.reuse, R63, R108 ;  /* 0x0000003f096c1223 */ /* 0x040fe2000001006c */
[C---:B------:R-:W-:Y:S01]  /*4720*/  @P1 FFMA.FTZ R4, R9.reuse, R7, R4 ;  /* 0x0000000709041223 */ /* 0x040fe20000010004 */
[----:B------:R-:W-:Y:S01]  /*4730*/  @P1 FFMA.FTZ R112, R9, R115, R112 ;  /* 0x0000007309701223 */ /* 0x000fe20000010070 */
[----:B-1----:R-:W-:Y:S01]  /*4740*/  @P2 FMUL.FTZ R161, R62, R161 ;  /* 0x000000a13ea12220 */ /* 0x002fe20000410000 */
[----:B0-----:R-:W-:Y:S01]  /*4750*/  @P2 FMUL.FTZ R110, R10, R163 ;  /* 0x000000a30a6e2220 */ /* 0x001fe20000410000 */
[----:B------:R-:W-:-:S02]  /*4760*/  F2FP.BF16.F32.PACK_AB R62, R6, R62 ;  /* 0x0000003e063e723e */ /* 0x000fc400000010ff */
[----:B------:R-:W0:Y:S01]  /*4770*/  @P2 LDC R109, c[0x0][0x40c] ;  /* 0x00010300ff6d2b82 */ /* 0x000e220000000800 */
[----:B------:R-:W-:Y:S02]  /*4780*/  @P2 F2FP.BF16.F32.PACK_AB R161, RZ, R161 ;  /* 0x000000a1ffa1223e */ /* 0x000fe400000010ff */
[----:B------:R-:W-:Y:S02]  /*4790*/  @P2 F2FP.BF16.F32.PACK_AB R110, RZ, R110 ;  /* 0x0000006eff6e223e */ /* 0x000fe400000010ff */
[----:B------:R-:W-:-:S03]  /*47a0*/  @P2 PRMT R106, R161, 0x7610, R106 ;  /* 0x00007610a16a2816 */ /* 0x000fc6000000006a */
[----:B------:R-:W1:Y:S08]  /*47b0*/  @P2 LDC R63, c[0x0][0x40c] ;  /* 0x00010300ff3f2b82 */ /* 0x000e700000000800 */
[----:B------:R-:W3:Y:S01]  /*47c0*/  @P2 LDC R115, c[0x0][0x40c] ;  /* 0x00010300ff732b82 */ /* 0x000ee20000000800 */
[----:B--2---:R-:W-:Y:S01]  /*47d0*/  @P2 FMUL.FTZ R9, R8, R61 ;  /* 0x0000003d08092220 */ /* 0x004fe20000410000 */
[----:B------:R-:W-:-:S04]  /*47e0*/  F2FP.BF16.F32.PACK_AB R61, R10, R108 ;  /* 0x0000006c0a3d723e */ /* 0x000fc800000010ff */
[----:B------:R-:W-:Y:S02]  /*47f0*/  @P2 F2FP.BF16.F32.PACK_AB R9, RZ, R9 ;  /* 0x00000009ff09223e */ /* 0x000fe400000010ff */
[----:B------:R-:W2:Y:S01]  /*4800*/  @P2 LDC R7, c[0x0][0x40c] ;  /* 0x00010300ff072b82 */ /* 0x000ea20000000800 */
[----:B0-----:R-:W-:Y:S01]  /*4810*/  @P2 FMUL.FTZ R109, R108, R109 ;  /* 0x0000006d6c6d2220 */ /* 0x001fe20000410000 */
[----:B------:R-:W-:-:S04]  /*4820*/  @P2 PRMT R104, R9, 0x7610, R104 ;  /* 0x0000761009682816 */ /* 0x000fc80000000068 */
[----:B------:R-:W-:Y:S01]  /*4830*/  @P2 F2FP.BF16.F32.PACK_AB R109, RZ, R109 ;  /* 0x0000006dff6d223e */ /* 0x000fe200000010ff */
[C---:B-1----:R-:W-:Y:S01]  /*4840*/  @P2 FMUL.FTZ R63, R60.reuse, R63 ;  /* 0x0000003f3c3f2220 */ /* 0x042fe20000410000 */
[----:B------:R-:W-:Y:S02]  /*4850*/  F2FP.BF16.F32.PACK_AB R60, R60, R8 ;  /* 0x000000083c3c723e */ /* 0x000fe400000010ff */
[----:B------:R-:W-:Y:S02]  /*4860*/  @P2 PRMT R105, R109, 0x7610, R105 ;  /* 0x000076106d692816 */ /* 0x000fe40000000069 */
[----:B------:R-:W-:Y:S02]  /*4870*/  @P2 F2FP.BF16.F32.PACK_AB R63, RZ, R63 ;  /* 0x0000003fff3f223e */ /* 0x000fe400000010ff */
[----:B------:R-:W-:Y:S01]  /*4880*/  @P2 PRMT R105, R105, 0x5410, R110 ;  /* 0x0000541069692816 */ /* 0x000fe2000000006e */
[----:B---3--:R-:W-:Y:S01]  /*4890*/  @P2 FMUL.FTZ R115, R6, R115 ;  /* 0x0000007306732220 */ /* 0x008fe20000410000 */
[----:B------:R-:W-:-:S02]  /*48a0*/  @P2 PRMT R104, R104, 0x5410, R63 ;  /* 0x0000541068682816 */ /* 0x000fc4000000003f */
[----:B------:R-:W-:Y:S02]  /*48b0*/  F2FP.BF16.F32.PACK_AB R63, R4, R112 ;  /* 0x00000070043f723e */ /* 0x000fe400000010ff */
        /* <DEDUP_REMOVED lines=10> */
.L_x_2564:
[----:B------:R-:W-:Y:S01]  /*4960*/  ISETP.GT.AND P1, PT, R10, RZ, PT ;  /* 0x000000ff0a00720c */ /* 0x000fe20003f24270 */
[----:B------:R-:W1:Y:S01]  /*4970*/  @P2 LDC R165, c[0x0][0x40c] ;  /* 0x00010300ffa52b82 */ /* 0x000e620000000800 */
[C---:B------:R-:W-:Y:S02]  /*4980*/  PRMT R8, R16.reuse, 0x7632, R8 ;  /* 0x0000763210087816 */ /* 0x040fe40000000008 */
[----:B------:R-:W-:Y:S02]  /*4990*/  SHF.L.U32 R110, R16, 0x10, RZ ;  /* 0x00000010106e7819 */ /* 0x000fe400000006ff */
[----:B------:R-:W-:Y:S02]  /*49a0*/  SHF.L.U32 R8, R8, 0x10, RZ ;  /* 0x0000001008087819 */ /* 0x000fe400000006ff */
[----:B0-2---:R-:W-:-:S05]  /*49b0*/  SHF.L.U32 R108, R17, 0x10, RZ ;  /* 0x00000010116c7819 */ /* 0x005fca00000006ff */
        /* <DEDUP_REMOVED lines=9> */
[----:B------:R-:W-:Y:S01]  /*4a50*/  @P1 FFMA.FTZ R7, R143, R4, R115 ;  /* 0x000000048f071223 */ /* 0x000fe20000010073 */
[----:B------:R-:W-:Y:S01]  /*4a60*/  @P1 FFMA.FTZ R8, R9, R109, R8 ;  /* 0x0000006d09081223 */ /* 0x000fe20000010008 */
[----:B------:R-:W-:Y:S01]  /*4a70*/  SHF.L.U32 R6, R6, 0x10, RZ ;  /* 0x0000001006067819 */ /* 0x000fe200000006ff */
[----:B------:R-:W0:Y:S01]  /*4a80*/  @P2 LDC R109, c[0x0][0x40c] ;  /* 0x00010300ff6d2b82 */ /* 0x000e220000000800 */
[----:B------:R-:W-:Y:S01]  /*4a90*/  @P1 FADD.FTZ R10, R142, -R7 ;  /* 0x800000078e0a1221 */ /* 0x000fe20000010000 */
[----:B------:R-:W-:Y:S01]  /*4aa0*/  @P1 FADD.FTZ R163, R153, -R114 ;  /* 0x8000007299a31221 */ /* 0x000fe20000010000 */
[C---:B------:R-:W-:Y:S01]  /*4ab0*/  SHF.L.U32 R112, R18.reuse, 0x10, RZ ;  /* 0x0000001012707819 */ /* 0x040fe200000006ff */
[C---:B------:R-:W-:Y:S01]  /*4ac0*/  @P1 FFMA.FTZ R6, R9.reuse, R161, R6 ;  /* 0x000000a109061223 */ /* 0x040fe20000010006 */
[----:B------:R-:W-:Y:S01]  /*4ad0*/  @P1 FFMA.FTZ R108, R9, R10, R108 ;  /* 0x0000000a096c1223 */ /* 0x000fe2000001006c */
[----:B------:R-:W-:Y:S01]  /*4ae0*/  PRMT R10, R18, 0x7632, R10 ;  /* 0x00007632120a7816 */ /* 0x000fe2000000000a */
[----:B------:R-:W-:Y:S01]  /*4af0*/  @P1 FFMA.FTZ R161, R145, R4, R115 ;  /* 0x0000000491a11223 */ /* 0x000fe20000010073 */
[----:B------:R-:W2:Y:S02]  /*4b00*/  @P2 LDC R7, c[0x0][0x40c] ;  /* 0x00010300ff072b82 */ /* 0x000ea40000000800 */
[----:B------:R-:W-:Y:S01]  /*4b10*/  SHF.L.U32 R10, R10, 0x10, RZ ;  /* 0x000000100a0a7819 */ /* 0x000fe200000006ff */
[----:B------:R-:W-:-:S04]  /*4b20*/  @P1 FADD.FTZ R161, R144, -R161 ;  /* 0x800000a190a11221 */ /* 0x000fc80000010000 */
[C---:B------:R-:W-:Y:S01]  /*4b30*/  @P1 FFMA.FTZ R10, R9.reuse, R163, R10 ;  /* 0x000000a3090a1223 */ /* 0x040fe2000001000a */
[----:B------:R-:W-:Y:S01]  /*4b40*/  @P1 FFMA.FTZ R112, R9, R161, R112 ;  /* 0x000000a109701223 */ /* 0x000fe20000010070 */
[----:B------:R-:W3:Y:S02]  /*4b50*/  @P2 LDC R163, c[0x0][0x40c] ;  /* 0x00010300ffa32b82 */ /* 0x000ee40000000800 */
[----:B-1----:R-:W-:Y:S01]  /*4b60*/  @P2 FMUL.FTZ R10, R10, R165 ;  /* 0x000000a50a0a2220 */ /* 0x002fe20000410000 */
[----:B0-----:R-:W-:Y:S01]  /*4b70*/  @P2 FMUL.FTZ R110, R110, R109 ;  /* 0x0000006d6e6e2220 */ /* 0x001fe20000410000 */
[----:B------:R-:W-:-:S04]  /*4b80*/  @P1 FFMA.FTZ R109, R147, R4, R115 ;  /* 0x00000004936d1223 */ /* 0x000fc80000010073 */
[----:B------:R-:W0:Y:S01]  /*4b90*/  @P2 LDC R161, c[0x0][0x40c] ;  /* 0x00010300ffa12b82 */ /* 0x000e220000000800 */
[----:B------:R-:W-:Y:S01]  /*4ba0*/  @P2 F2FP.BF16.F32.PACK_AB R10, RZ, R10 ;  /* 0x0000000aff0a223e */ /* 0x000fe200000010ff */
[----:B------:R-:W-:Y:S01]  /*4bb0*/  @P1 FADD.FTZ R109, R148, -R109 ;  /* 0x8000006d946d1221 */ /* 0x000fe20000010000 */
[----:B------:R-:W-:Y:S01]  /*4bc0*/  @P2 F2FP.BF16.F32.PACK_AB R110, RZ, R110 ;  /* 0x0000006eff6e223e */ /* 0x000fe200000010ff */
[----:B--2---:R-:W-:Y:S01]  /*4bd0*/  @P2 FMUL.FTZ R7, R8, R7 ;  /* 0x0000000708072220 */ /* 0x004fe20000410000 */
[----:B------:R-:W-:-:S03]  /*4be0*/  SHF.L.U32 R8, R19, 0x10, RZ ;  /* 0x0000001013087819 */ /* 0x000fc600000006ff */
[----:B------:R-:W1:Y:S01]  /*4bf0*/  @P2 LDC R114, c[0x0][0x40c] ;  /* 0x00010300ff722b82 */ /* 0x000e620000000800 */
[----:B------:R-:W-:Y:S02]  /*4c00*/  @P2 PRMT R104, R110, 0x7610, R104 ;  /* 0x000076106e682816 */ /* 0x000fe40000000068 */
[----:B------:R-:W-:Y:S01]  /*4c10*/  @P2 F2FP.BF16.F32.PACK_AB R7, RZ, R7 ;  /* 0x00000007ff07223e */ /* 0x000fe200000010ff */
[----:B------:R-:W-:Y:S01]  /*4c20*/  @P1 FFMA.FTZ R8, R9, R109, R8 ;  /* 0x0000006d09081223 */ /* 0x000fe20000010008 */
[----:B---3--:R-:W-:-:S03]  /*4c30*/  @P2 FMUL.FTZ R112, R112, R163 ;  /* 0x000000a370702220 */ /* 0x008fc60000410000 */
[----:B------:R-:W2:Y:S01]  /*4c40*/  @P2 LDC R109, c[0x0][0x40c] ;  /* 0x00010300ff6d2b82 */ /* 0x000ea20000000800 */
[----:B------:R-:W-:Y:S02]  /*4c50*/  @P2 PRMT R104, R104, 0x5410, R7 ;  /* 0x0000541068682816 */ /* 0x000fe40000000007 */
[----:B------:R-:W-:Y:S01]  /*4c60*/  @P2 F2FP.BF16.F32.PACK_AB R112, RZ, R112 ;  /* 0x00000070ff70223e */ /* 0x000fe200000010ff */
[----:B0-----:R-:W-:-:S03]  /*4c70*/  @P2 FMUL.FTZ R6, R6, R161 ;  /* 0x000000a106062220 */ /* 0x001fc60000410000 */
[----:B------:R-:W-:Y:S02]  /*4c80*/  @P2 PRMT R106, R112, 0x7610, R106 ;  /* 0x00007610706a2816 */ /* 0x000fe4000000006a */
[----:B------:R-:W-:Y:S02]  /*4c90*/  @P2 F2FP.BF16.F32.PACK_AB R6, RZ, R6 ;  /* 0x00000006ff06223e */ /* 0x000fe400000010ff */
[----:B------:R-:W-:Y:S01]  /*4ca0*/  @P2 PRMT R106, R106, 0x5410, R10 ;  /* 0x000054106a6a2816 */ /* 0x000fe2000000000a */
[----:B-1----:R-:W-:-:S05]  /*4cb0*/  @P2 FMUL.FTZ R8, R8, R114 ;  /* 0x0000007208082220 */ /* 0x002fca0000410000 */
[----:B------:R-:W-:Y:S01]  /*4cc0*/  @P2 F2FP.BF16.F32.PACK_AB R8, RZ, R8 ;  /* 0x00000008ff08223e */ /* 0x000fe200000010ff */
[----:B--2---:R-:W-:-:S03]  /*4cd0*/  @P2 FMUL.FTZ R108, R108, R109 ;  /* 0x0000006d6c6c2220 */ /* 0x004fc60000410000 */
[----:B------:R-:W-:Y:S02]  /*4ce0*/  @P2 PRMT R107, R8, 0x7610, R107 ;  /* 0x00007610086b2816 */ /* 0x000fe4000000006b */
[----:B------:R-:W-:-:S04]  /*4cf0*/  @P2 F2FP.BF16.F32.PACK_AB R108, RZ, R108 ;  /* 0x0000006cff6c223e */ /* 0x000fc800000010ff */
[----:B------:R-:W-:-:S04]  /*4d00*/  @P2 PRMT R105, R108, 0x7610, R105 ;  /* 0x000076106c692816 */ /* 0x000fc80000000069 */
[----:B------:R-:W-:Y:S01]  /*4d10*/  @P2 PRMT R105, R105, 0x5410, R6 ;  /* 0x0000541069692816 */ /* 0x000fe20000000006 */
[----:B------:R-:W-:Y:S06]  /*4d20*/  @!P2 BRA `(.L_x_2565) ;  /* 0x000000080050a947 */ /* 0x000fec0003800000 */
[----:B------:R-:W-:Y:S01]  /*4d30*/  @P1 FFMA.FTZ R6, R154, R4, R115 ;  /* 0x000000049a061223 */ /* 0x000fe20000010073 */
[----:B------:R-:W-:-:S03]  /*4d40*/  PRMT R4, R19, 0x7632, R4 ;  /* 0x0000763213047816 */ /* 0x000fc60000000004 */
[----:B------:R-:W-:Y:S01]  /*4d50*/  @P1 FADD.FTZ R6, R155, -R6 ;  /* 0x800000069b061221 */ /* 0x000fe20000010000 */
[----:B------:R-:W-:-:S05]  /*4d60*/  SHF.L.U32 R4, R4, 0x10, RZ ;  /* 0x0000001004047819 */ /* 0x000fca00000006ff */
[----:B------:R-:W-:-:S04]  /*4d70*/  @P1 FFMA.FTZ R4, R9, R6, R4 ;  /* 0x0000000609041223 */ /* 0x000fc80000010004 */
[----:B------:R-:W-:-:S05]  /*4d80*/  FMUL.FTZ R4, R4, UR14 ;  /* 0x0000000e04047c20 */ /* 0x000fca0008410000 */
[----:B------:R-:W-:-:S04]  /*4d90*/  F2FP.BF16.F32.PACK_AB R4, RZ, R4 ;  /* 0x00000004ff04723e */ /* 0x000fc800000010ff */
[----:B------:R-:W-:Y:S01]  /*4da0*/  PRMT R107, R107, 0x5410, R4 ;  /* 0x000054106b6b7816 */ /* 0x000fe20000000004 */
[----:B------:R-:W-:Y:S06]  /*4db0*/  BRA `(.L_x_2565) ;  /* 0x00000008002c7947 */ /* 0x000fec0003800000 */
.L_x_2563:
[----:B------:R-:W-:-:S04]  /*4dc0*/  UISETP.NE.U32.AND UP0, UPT, UR20, URZ, UPT ;  /* 0x000000ff1400728c */ /* 0x000fc8000bf05070 */
[----:B------:R-:W-:-:S06]  /*4dd0*/  UISETP.NE.AND.EX UP0, UPT, UR21, URZ, UPT, UP0 ;  /* 0x000000ff1500728c */ /* 0x000fcc000bf05300 */
[----:B------:R-:W-:-:S13]  /*4de0*/  PLOP3.LUT P0, PT, PT, PT, UP0, 0x80, 0x8 ;  /* 0x000000000008781c */ /* 0x000fda0003f0f008 */
[----:B------:R-:W-:Y:S05]  /*4df0*/  @!P0 BRA `(.L_x_2566) ;  /* 0x0000000400188947 */ /* 0x000fea0003800000 */
[-CC-:B0-2---:R-:W-:Y:S01]  /*4e00*/  FFMA.FTZ R6, R146, R4.reuse, R115.reuse ;  /* 0x0000000492067223 */ /* 0x185fe20000010073 */
[-CC-:B------:R-:W-:Y:S01]  /*4e10*/  FFMA.FTZ R62, R152, R4.reuse, R115.reuse ;  /* 0x00000004983e7223 */ /* 0x180fe20000010073 */
[-CC-:B------:R-:W-:Y:S01]  /*4e20*/  FFMA.FTZ R61, R143, R4.reuse, R115.reuse ;  /* 0x000000048f3d7223 */ /* 0x180fe20000010073 */
[-CC-:B------:R-:W-:Y:S01]  /*4e30*/  FFMA.FTZ R8, R150, R4.reuse, R115.reuse ;  /* 0x0000000496087223 */ /* 0x180fe20000010073 */
[-CC-:B------:R-:W-:Y:S01]  /*4e40*/  FFMA.FTZ R63, R145, R4.reuse, R115.reuse ;  /* 0x00000004913f7223 */ /* 0x180fe20000010073 */
[----:B------:R-:W-:Y:S01]  /*4e50*/  FADD.FTZ R6, R149, -R6 ;  /* 0x8000000695067221 */ /* 0x000fe20000010000 */
[----:B------:R-:W-:Y:S01]  /*4e60*/  FADD.FTZ R62, R153, -R62 ;  /* 0x8000003e993e7221 */ /* 0x000fe20000010000 */
[-CC-:B------:R-:W-:Y:S01]  /*4e70*/  FFMA.FTZ R7, R125, R4.reuse, R115.reuse ;  /* 0x000000047d077223 */ /* 0x180fe20000010073 */
[-CC-:B------:R-:W-:Y:S01]  /*4e80*/  FFMA.FTZ R108, R154, R4.reuse, R115.reuse ;  /* 0x000000049a6c7223 */ /* 0x180fe20000010073 */
[----:B------:R-:W-:Y:S01]  /*4e90*/  FFMA.FTZ R161, R147, R4, R115 ;  /* 0x0000000493a17223 */ /* 0x000fe20000010073 */
[----:B------:R-:W-:Y:S01]  /*4ea0*/  ISETP.GT.AND P1, PT, R10, RZ, PT ;  /* 0x000000ff0a00720c */ /* 0x000fe20003f24270 */
[----:B------:R-:W0:Y:S01]  /*4eb0*/  @P2 LDC R115, c[0x0][0x40c] ;  /* 0x00010300ff732b82 */ /* 0x000e220000000800 */
[----:B------:R-:W-:Y:S01]  /*4ec0*/  FADD.FTZ R4, R142, -R61 ;  /* 0x8000003d8e047221 */ /* 0x000fe20000010000 */
[----:B------:R-:W-:Y:S01]  /*4ed0*/  FADD.FTZ R8, R151, -R8 ;  /* 0x8000000897087221 */ /* 0x000fe20000010000 */
[----:B------:R-:W-:Y:S01]  /*4ee0*/  FADD.FTZ R10, R144, -R63 ;  /* 0x8000003f900a7221 */ /* 0x000fe20000010000 */
[C---:B------:R-:W-:Y:S01]  /*4ef0*/  FMUL.FTZ R61, R9.reuse, R6 ;  /* 0x00000006093d7220 */ /* 0x040fe20000410000 */
[----:B------:R-:W-:Y:S01]  /*4f00*/  FMUL.FTZ R6, R9, R62 ;  /* 0x0000003e09067220 */ /* 0x000fe20000410000 */
[----:B------:R-:W-:Y:S01]  /*4f10*/  FADD.FTZ R60, R140, -R7 ;  /* 0x800000078c3c7221 */ /* 0x000fe20000010000 */
[----:B------:R-:W-:Y:S01]  /*4f20*/  FADD.FTZ R122, R155, -R108 ;  /* 0x8000006c9b7a7221 */ /* 0x000fe20000010000 */
[----:B------:R-:W1:Y:S01]  /*4f30*/  @P2 LDC R112, c[0x0][0x40c] ;  /* 0x00010300ff702b82 */ /* 0x000e620000000800 */
[C---:B------:R-:W-:Y:S01]  /*4f40*/  FMUL.FTZ R108, R9.reuse, R8 ;  /* 0x00000008096c7220 */ /* 0x040fe20000410000 */
[C---:B------:R-:W-:Y:S01]  /*4f50*/  FMUL.FTZ R7, R9.reuse, R10 ;  /* 0x0000000a09077220 */ /* 0x040fe20000410000 */
[C---:B------:R-:W-:Y:S01]  /*4f60*/  FMUL.FTZ R60, R9.reuse, R60 ;  /* 0x0000003c093c7220 */ /* 0x040fe20000410000 */
[----:B------:R-:W-:Y:S01]  /*4f70*/  FMUL.FTZ R63, R9, R4 ;  /* 0x00000004093f7220 */ /* 0x000fe20000410000 */
[----:B------:R-:W-:Y:S01]  /*4f80*/  FADD.FTZ R114, R148, -R161 ;  /* 0x800000a194727221 */ /* 0x000fe20000010000 */
[----:B------:R-:W-:Y:S01]  /*4f90*/  FSEL R61, R61, RZ, P1 ;  /* 0x000000ff3d3d7208 */ /* 0x000fe20000800000 */
[C---:B------:R-:W-:Y:S01]  /*4fa0*/  FMUL.FTZ R4, R9.reuse, R122 ;  /* 0x0000007a09047220 */ /* 0x040fe20000410000 */
[----:B------:R-:W2:Y:S01]  /*4fb0*/  @P2 LDC R110, c[0x0][0x40c] ;  /* 0x00010300ff6e2b82 */ /* 0x000ea20000000800 */
[----:B------:R-:W-:Y:S01]  /*4fc0*/  FSEL R60, R60, RZ, P1 ;  /* 0x000000ff3c3c7208 */ /* 0x000fe20000800000 */
[----:B------:R-:W-:Y:S01]  /*4fd0*/  FMUL.FTZ R9, R9, R114 ;  /* 0x0000007209097220 */ /* 0x000fe20000410000 */
[----:B------:R-:W-:-:S02]  /*4fe0*/  FSEL R63, R63, RZ, P1 ;  /* 0x000000ff3f3f7208 */ /* 0x000fc40000800000 */
[----:B------:R-:W-:Y:S02]  /*4ff0*/  FSEL R108, R108, RZ, P1 ;  /* 0x000000ff6c6c7208 */ /* 0x000fe40000800000 */
[----:B------:R-:W-:Y:S01]  /*5000*/  FSEL R7, R7, RZ, P1 ;  /* 0x000000ff07077208 */ /* 0x000fe20000800000 */
[----:B------:R-:W3:Y:S01]  /*5010*/  @P2 LDC R62, c[0x0][0x40c] ;  /* 0x00010300ff3e2b82 */ /* 0x000ee20000000800 */
[----:B0-----:R-:W-:Y:S01]  /*5020*/  @P2 FMUL.FTZ R115, R60, R115 ;  /* 0x000000733c732220 */ /* 0x001fe20000410000 */
[----:B------:R-:W-:Y:S02]  /*5030*/  F2FP.BF16.F32.PACK_AB R60, R61, R60 ;  /* 0x0000003c3d3c723e */ /* 0x000fe400000010ff */
[----:B------:R-:W-:Y:S02]  /*5040*/  FSEL R9, R9, RZ, P1 ;  /* 0x000000ff09097208 */ /* 0x000fe40000800000 */
[----:B------:R-:W-:Y:S02]  /*5050*/  FSEL R4, R4, RZ, P1 ;  /* 0x000000ff04047208 */ /* 0x000fe40000800000 */
[----:B------:R-:W0:Y:S01]  /*5060*/  @P2 LDC R109, c[0x0][0x40c] ;  /* 0x00010300ff6d2b82 */ /* 0x000e220000000800 */
[----:B-1----:R-:W-:Y:S01]  /*5070*/  @P2 FMUL.FTZ R112, R61, R112 ;  /* 0x000000703d702220 */ /* 0x002fe20000410000 */
[----:B------:R-:W-:-:S06]  /*5080*/  F2FP.BF16.F32.PACK_AB R61, R108, R63 ;  /* 0x0000003f6c3d723e */ /* 0x000fcc00000010ff */
[----:B------:R-:W1:Y:S01]  /*5090*/  @P2 LDC R8, c[0x0][0x40c] ;  /* 0x00010300ff082b82 */ /* 0x000e620000000800 */
[----:B--2---:R-:W-:Y:S01]  /*50a0*/  @P2 FMUL.FTZ R114, R63, R110 ;  /* 0x0000006e3f722220 */ /* 0x004fe20000410000 */
[----:B------:R-:W-:Y:S02]  /*50b0*/  FSEL R63, R6, RZ, P1 ;  /* 0x000000ff063f7208 */ /* 0x000fe40000800000 */
[----:B------:R-:W-:Y:S02]  /*50c0*/  @P2 F2FP.BF16.F32.PACK_AB R110, RZ, R112 ;  /* 0x00000070ff6e223e */ /* 0x000fe400000010ff */
[----:B------:R-:W-:Y:S02]  /*50d0*/  @P2 F2FP.BF16.F32.PACK_AB R112, RZ, R114 ;  /* 0x00000072ff70223e */ /* 0x000fe400000010ff */
[----:B------:R-:W2:Y:S01]  /*50e0*/  @P2 LDC R10, c[0x0][0x40c] ;  /* 0x00010300ff0a2b82 */ /* 0x000ea20000000800 */
[----:B---3--:R-:W-:Y:S01]  /*50f0*/  @P2 FMUL.FTZ R6, R7, R62 ;  /* 0x0000003e07062220 */ /* 0x008fe20000410000 */
[----:B------:R-:W-:-:S02]  /*5100*/  @P2 PRMT R105, R112, 0x7610, R105 ;  /* 0x0000761070692816 */ /* 0x000fc40000000069 */
[----:B------:R-:W-:Y:S02]  /*5110*/  F2FP.BF16.F32.PACK_AB R62, R63, R7 ;  /* 0x000000073f3e723e */ /* 0x000fe400000010ff */
[----:B------:R-:W-:Y:S01]  /*5120*/  @P2 F2FP.BF16.F32.PACK_AB R6, RZ, R6 ;  /* 0x00000006ff06223e */ /* 0x000fe200000010ff */
[----:B0-----:R-:W-:Y:S01]  /*5130*/  @P2 FMUL.FTZ R122, R108, R109 ;  /* 0x0000006d6c7a2220 */ /* 0x001fe20000410000 */
[----:B------:R-:W-:Y:S02]  /*5140*/  @P2 F2FP.BF16.F32.PACK_AB R109, RZ, R115 ;  /* 0x00000073ff6d223e */ /* 0x000fe400000010ff */
[----:B------:R-:W-:Y:S02]  /*5150*/  @P2 PRMT R106, R6, 0x7610, R106 ;  /* 0x00007610066a2816 */ /* 0x000fe4000000006a */
[----:B------:R-:W-:Y:S02]  /*5160*/  @P2 F2FP.BF16.F32.PACK_AB R114, RZ, R122 ;  /* 0x0000007aff72223e */ /* 0x000fe400000010ff */
[----:B------:R-:W-:Y:S01]  /*5170*/  @P2 PRMT R104, R109, 0x7610, R104 ;  /* 0x000076106d682816 */ /* 0x000fe20000000068 */
[----:B-1----:R-:W-:Y:S01]  /*5180*/  @P2 FMUL.FTZ R8, R63, R8 ;  /* 0x000000083f082220 */ /* 0x002fe20000410000 */
[----:B------:R-:W-:-:S02]  /*5190*/  @P2 PRMT R105, R105, 0x5410, R114 ;  /* 0x0000541069692816 */ /* 0x000fc40000000072 */
[----:B------:R-:W-:Y:S02]  /*51a0*/  @P2 PRMT R104, R104, 0x5410, R110 ;  /* 0x0000541068682816 */ /* 0x000fe4000000006e */
[----:B------:R-:W-:Y:S02]  /*51b0*/  @P2 F2FP.BF16.F32.PACK_AB R8, RZ, R8 ;  /* 0x00000008ff08223e */ /* 0x000fe400000010ff */
[----:B------:R-:W-:Y:S01]  /*51c0*/  F2FP.BF16.F32.PACK_AB R63, R4, R9 ;  /* 0x00000009043f723e */ /* 0x000fe200000010ff */
[----:B--2---:R-:W-:Y:S01]  /*51d0*/  @P2 FMUL.FTZ R10, R9, R10 ;  /* 0x0000000a090a2220 */ /* 0x004fe20000410000 */
        /* <DEDUP_REMOVED lines=8> */
.L_x_2566:
[----:B0-2---:R-:W0:Y:S01]  /*5260*/  @P2 LDC R109, c[0x0][0x40c] ;  /* 0x00010300ff6d2b82 */ /* 0x005e220000000800 */
[-CC-:B------:R-:W-:Y:S01]  /*5270*/  FFMA.FTZ R7, R125, R4.reuse, R115.reuse ;  /* 0x000000047d077223 */ /* 0x180fe20000010073 */
[----:B------:R-:W-:Y:S01]  /*5280*/  ISETP.GT.AND P1, PT, R10, RZ, PT ;  /* 0x000000ff0a00720c */ /* 0x000fe20003f24270 */
[-CC-:B------:R-:W-:Y:S01]  /*5290*/  FFMA.FTZ R8, R146, R4.reuse, R115.reuse ;  /* 0x0000000492087223 */ /* 0x180fe20000010073 */
[-C--:B------:R-:W-:Y:S01]  /*52a0*/  FFMA.FTZ R161, R143, R4.reuse, R115 ;  /* 0x000000048fa17223 */ /* 0x080fe20000010073 */
[----:B------:R-:W-:Y:S01]  /*52b0*/  @P2 FADD.FTZ R6, R140, -R7 ;  /* 0x800000078c062221 */ /* 0x000fe20000010000 */
[--C-:B------:R-:W-:Y:S01]  /*52c0*/  FFMA.FTZ R162, R150, R4, R115.reuse ;  /* 0x0000000496a27223 */ /* 0x100fe20000010073 */
[----:B------:R-:W-:Y:S01]  /*52d0*/  @P2 FADD.FTZ R8, R149, -R8 ;  /* 0x8000000895082221 */ /* 0x000fe20000010000 */
[----:B------:R-:W1:Y:S01]  /*52e0*/  @P2 LDC R7, c[0x0][0x40c] ;  /* 0x00010300ff072b82 */ /* 0x000e620000000800 */
[----:B------:R-:W-:Y:S01]  /*52f0*/  @P2 FMUL.FTZ R6, R9, R6 ;  /* 0x0000000609062220 */ /* 0x000fe20000410000 */
[--C-:B------:R-:W-:Y:S01]  /*5300*/  FFMA.FTZ R163, R145, R4, R115.reuse ;  /* 0x0000000491a37223 */ /* 0x100fe20000010073 */
[----:B------:R-:W-:Y:S01]  /*5310*/  @P2 FMUL.FTZ R8, R9, R8 ;  /* 0x0000000809082220 */ /* 0x000fe20000410000 */
[-CC-:B------:R-:W-:Y:S01]  /*5320*/  FFMA.FTZ R112, R152, R4.reuse, R115.reuse ;  /* 0x0000000498707223 */ /* 0x180fe20000010073 */
[-CC-:B------:R-:W-:Y:S01]  /*5330*/  FFMA.FTZ R165, R147, R4.reuse, R115.reuse ;  /* 0x0000000493a57223 */ /* 0x180fe20000010073 */
[----:B------:R-:W-:Y:S01]  /*5340*/  @P2 FSEL R6, R6, RZ, P1 ;  /* 0x000000ff06062208 */ /* 0x000fe20000800000 */
[----:B------:R-:W-:Y:S01]  /*5350*/  FFMA.FTZ R110, R154, R4, R115 ;  /* 0x000000049a6e7223 */ /* 0x000fe20000010073 */
[----:B------:R-:W-:Y:S01]  /*5360*/  @P2 FSEL R8, R8, RZ, P1 ;  /* 0x000000ff08082208 */ /* 0x000fe20000800000 */
[----:B------:R-:W2:Y:S01]  /*5370*/  @P2 LDC R108, c[0x0][0x40c] ;  /* 0x00010300ff6c2b82 */ /* 0x000ea20000000800 */
[----:B------:R-:W-:Y:S01]  /*5380*/  @P2 FADD.FTZ R162, R151, -R162 ;  /* 0x800000a297a22221 */ /* 0x000fe20000010000 */
[----:B------:R-:W-:Y:S01]  /*5390*/  @P2 FADD.FTZ R122, R144, -R163 ;  /* 0x800000a3907a2221 */ /* 0x000fe20000010000 */
[----:B------:R-:W-:Y:S01]  /*53a0*/  @P2 FADD.FTZ R114, R148, -R165 ;  /* 0x800000a594722221 */ /* 0x000fe20000010000 */
[----:B------:R-:W-:Y:S01]  /*53b0*/  @P2 FADD.FTZ R112, R153, -R112 ;  /* 0x8000007099702221 */ /* 0x000fe20000010000 */
[----:B------:R-:W-:Y:S01]  /*53c0*/  @P2 FMUL.FTZ R115, R9, R162 ;  /* 0x000000a209732220 */ /* 0x000fe20000410000 */
[----:B------:R-:W-:Y:S01]  /*53d0*/  FADD.FTZ R164, R155, -R110 ;  /* 0x8000006e9ba47221 */ /* 0x000fe20000010000 */
[----:B0-----:R-:W-:Y:S01]  /*53e0*/  @P2 FMUL.FTZ R6, R6, R109 ;  /* 0x0000006d06062220 */ /* 0x001fe20000410000 */
[----:B------:R-:W0:Y:S01]  /*53f0*/  @P2 LDC R4, c[0x0][0x40c] ;  /* 0x00010300ff042b82 */ /* 0x000e220000000800 */
[----:B------:R-:W-:Y:S01]  /*5400*/  @P2 FMUL.FTZ R110, R9, R122 ;  /* 0x0000007a096e2220 */ /* 0x000fe20000410000 */
[----:B------:R-:W-:Y:S01]  /*5410*/  @P2 FSEL R115, R115, RZ, P1 ;  /* 0x000000ff73732208 */ /* 0x000fe20000800000 */
[C---:B------:R-:W-:Y:S01]  /*5420*/  @P2 FMUL.FTZ R114, R9.reuse, R114 ;  /* 0x0000007209722220 */ /* 0x040fe20000410000 */
[----:B------:R-:W-:Y:S01]  /*5430*/  @P2 F2FP.BF16.F32.PACK_AB R6, RZ, R6 ;  /* 0x00000006ff06223e */ /* 0x000fe200000010ff */
[----:B------:R-:W-:Y:S01]  /*5440*/  @P2 FMUL.FTZ R112, R9, R112 ;  /* 0x0000007009702220 */ /* 0x000fe20000410000 */
[----:B-1----:R-:W-:-:S02]  /*5450*/  @P2 FMUL.FTZ R109, R8, R7 ;  /* 0x00000007086d2220 */ /* 0x002fc40000410000 */
[----:B------:R-:W-:Y:S01]  /*5460*/  @P2 PRMT R104, R6, 0x7610, R104 ;  /* 0x0000761006682816 */ /* 0x000fe20000000068 */
[----:B------:R-:W-:Y:S01]  /*5470*/  @P2 FADD.FTZ R6, R142, -R161 ;  /* 0x800000a18e062221 */ /* 0x000fe20000010000 */
[----:B------:R-:W1:Y:S01]  /*5480*/  @P2 LDC R8, c[0x0][0x40c] ;  /* 0x00010300ff082b82 */ /* 0x000e620000000800 */
[----:B------:R-:W-:Y:S02]  /*5490*/  @P2 FSEL R112, R112, RZ, P1 ;  /* 0x000000ff70702208 */ /* 0x000fe40000800000 */
[C---:B------:R-:W-:Y:S01]  /*54a0*/  @P2 FMUL.FTZ R160, R9.reuse, R6 ;  /* 0x0000000609a02220 */ /* 0x040fe20000410000 */
[----:B------:R-:W-:Y:S01]  /*54b0*/  FMUL.FTZ R9, R9, R164 ;  /* 0x000000a409097220 */ /* 0x000fe20000410000 */
[----:B------:R-:W-:-:S03]  /*54c0*/  @P2 F2FP.BF16.F32.PACK_AB R109, RZ, R109 ;  /* 0x0000006dff6d223e */ /* 0x000fc600000010ff */
[----:B------:R-:W3:Y:S01]  /*54d0*/  @P2 LDC R6, c[0x0][0x40c] ;  /* 0x00010300ff062b82 */ /* 0x000ee20000000800 */
[----:B------:R-:W-:Y:S02]  /*54e0*/  @P2 FSEL R161, R160, RZ, P1 ;  /* 0x000000ffa0a12208 */ /* 0x000fe40000800000 */
[----:B------:R-:W-:Y:S02]  /*54f0*/  FSEL R9, R9, RZ, P1 ;  /* 0x000000ff09097208 */ /* 0x000fe40000800000 */
[----:B------:R-:W-:Y:S01]  /*5500*/  @P2 PRMT R104, R104, 0x5410, R109 ;  /* 0x0000541068682816 */ /* 0x000fe2000000006d */
[----:B--2---:R-:W-:Y:S01]  /*5510*/  @P2 FMUL.FTZ R108, R161, R108 ;  /* 0x0000006ca16c2220 */ /* 0x004fe20000410000 */
[----:B0-----:R-:W-:Y:S01]  /*5520*/  @P2 FMUL.FTZ R4, R115, R4 ;  /* 0x0000000473042220 */ /* 0x001fe20000410000 */
[----:B------:R-:W0:Y:S01]  /*5530*/  @P2 LDC R7, c[0x0][0x40c] ;  /* 0x00010300ff072b82 */ /* 0x000e220000000800 */
[----:B------:R-:W-:Y:S02]  /*5540*/  @P2 FSEL R115, R110, RZ, P1 ;  /* 0x000000ff6e732208 */ /* 0x000fe40000800000 */
[----:B------:R-:W-:-:S02]  /*5550*/  @P2 FSEL R161, R114, RZ, P1 ;  /* 0x000000ff72a12208 */ /* 0x000fc40000800000 */
[----:B------:R-:W-:Y:S02]  /*5560*/  @P2 F2FP.BF16.F32.PACK_AB R108, RZ, R108 ;  /* 0x0000006cff6c223e */ /* 0x000fe400000010ff */
[----:B------:R-:W-:Y:S01]  /*5570*/  @P2 F2FP.BF16.F32.PACK_AB R4, RZ, R4 ;  /* 0x00000004ff04223e */ /* 0x000fe200000010ff */
[----:B------:R-:W2:Y:S01]  /*5580*/  @P2 LDC R10, c[0x0][0x40c] ;  /* 0x00010300ff0a2b82 */ /* 0x000ea20000000800 */
[----:B-1----:R-:W-:Y:S01]  /*5590*/  @P2 FMUL.FTZ R8, R161, R8 ;  /* 0x00000008a1082220 */ /* 0x002fe20000410000 */
[----:B------:R-:W-:-:S04]  /*55a0*/  @P2 PRMT R105, R108, 0x7610, R105 ;  /* 0x000076106c692816 */ /* 0x000fc80000000069 */
[----:B------:R-:W-:Y:S01]  /*55b0*/  @P2 F2FP.BF16.F32.PACK_AB R8, RZ, R8 ;  /* 0x00000008ff08223e */ /* 0x000fe200000010ff */
[----:B---3--:R-:W-:Y:S01]  /*55c0*/  @P2 FMUL.FTZ R6, R115, R6 ;  /* 0x0000000673062220 */ /* 0x008fe20000410000 */
[----:B------:R-:W-:Y:S02]  /*55d0*/  @P2 PRMT R105, R105, 0x5410, R4 ;  /* 0x0000541069692816 */ /* 0x000fe40000000004 */
[----:B------:R-:W-:Y:S02]  /*55e0*/  @P2 PRMT R107, R8, 0x7610, R107 ;  /* 0x00007610086b2816 */ /* 0x000fe4000000006b */
[----:B------:R-:W-:Y:S01]  /*55f0*/  @P2 F2FP.BF16.F32.PACK_AB R6, RZ, R6 ;  /* 0x00000006ff06223e */ /* 0x000fe200000010ff */
[----:B0-----:R-:W-:-:S03]  /*5600*/  @P2 FMUL.FTZ R7, R112, R7 ;  /* 0x0000000770072220 */ /* 0x001fc60000410000 */
[----:B------:R-:W-:Y:S02]  /*5610*/  @P2 PRMT R106, R6, 0x7610, R106 ;  /* 0x00007610066a2816 */ /* 0x000fe4000000006a */
[----:B------:R-:W-:Y:S01]  /*5620*/  @P2 F2FP.BF16.F32.PACK_AB R7, RZ, R7 ;  /* 0x00000007ff07223e */ /* 0x000fe200000010ff */
[----:B--2---:R-:W-:-:S03]  /*5630*/  @P2 FMUL.FTZ R10, R9, R10 ;  /* 0x0000000a090a2220 */ /* 0x004fc60000410000 */
[----:B------:R-:W-:Y:S02]  /*5640*/  @P2 PRMT R106, R106, 0x5410, R7 ;  /* 0x000054106a6a2816 */ /* 0x000fe40000000007 */
[----:B------:R-:W-:-:S04]  /*5650*/  @P2 F2FP.BF16.F32.PACK_AB R10, RZ, R10 ;  /* 0x0000000aff0a223e */ /* 0x000fc800000010ff */
[----:B------:R-:W-:-:S07]  /*5660*/  @P2 PRMT R107, R107, 0x5410, R10 ;  /* 0x000054106b6b2816 */ /* 0x000fce000000000a */
.L_x_2565:
[----:B------:R-:W-:Y:S05]  /*5670*/  BSYNC.RECONVERGENT B1 ;  /* 0x0000000000017941 */ /* 0x000fea0003800200 */
.L_x_2562:
[----:B------:R-:W0:Y:S08]  /*5680*/  @P0 LDC.64 R8, c[0x0][0x478] ;  /* 0x00011e00ff080b82 */ /* 0x000e300000000a00 */
[----:B------:R-:W1:Y:S01]  /*5690*/  @P2 LDC.64 R6, c[0x0][0x468] ;  /* 0x00011a00ff062b82 */ /* 0x000e620000000a00 */
[----:B0-----:R-:W-:-:S05]  /*56a0*/  @P0 IMAD.WIDE.U32 R8, R113, 0x10, R8 ;  /* 0x0000001071080825 */ /* 0x001fca00078e0008 */
[----:B------:R3:W-:Y:S01]  /*56b0*/  @P0 STG.E.128 desc[UR6][R8.64], R60 ;  /* 0x0000003c08000986 */ /* 0x0007e2000c101d06 */
[----:B-1----:R-:W-:-:S05]  /*56c0*/  @P2 IMAD.WIDE.U32 R6, R111, 0x10, R6 ;  /* 0x000000106f062825 */ /* 0x002fca00078e0006 */
[----:B------:R3:W-:Y:S02]  /*56d0*/  @P2 STG.E.128 desc[UR6][R6.64], R104 ;  /* 0x0000006806002986 */ /* 0x0007e4000c101d06 */
.L_x_2561:
[----:B------:R-:W-:Y:S05]  /*56e0*/  BSYNC.RECONVERGENT B0 ;  /* 0x0000000000007941 */ /* 0x000fea0003800200 */
.L_x_2560:
[----:B0-23--:R-:W0:Y:S02]  /*56f0*/  LDC.64 R6, c[0x0][0x380] ;  /* 0x0000e000ff067b82 */ /* 0x00de240000000a00 */
[----:B0-----:R-:W-:-:S04]  /*5700*/  LEA R0, R6, R0, 0x2 ;  /* 0x0000000006007211 */ /* 0x001fc800078e10ff */
[----:B------:R-:W-:-:S13]  /*5710*/  ISETP.GE.AND P0, PT, R0, R7, PT ;  /* 0x000000070000720c */ /* 0x000fda0003f06270 */
[----:B------:R-:W-:Y:S05]  /*5720*/  @!P0 BRA `(.L_x_2567) ;  /* 0xffffffac009c8947 */ /* 0x000fea000383ffff */
.L_x_2537:
[----:B-----5:R-:W0:Y:S01]  /*5730*/  S2R R36, SR_TID.X ;  /* 0x0000000000247919 */ /* 0x020e220000002100 */
[----:B------:R-:W-:Y:S01]  /*5740*/  MOV R0, 0x400 ;  /* 0x0000040000007802 */ /* 0x000fe20000000f00 */
[----:B------:R-:W-:Y:S05]  /*5750*/  WARPSYNC.ALL ;  /* 0x0000000000007948 */ /* 0x000fea0003800000 */
[----:B------:R-:W1:Y:S01]  /*5760*/  S2R R3, SR_CgaCtaId ;  /* 0x0000000000037919 */ /* 0x000e620000008800 */
[----:B------:R-:W2:Y:S01]  /*5770*/  S2UR UR4, SR_CTAID.X ;  /* 0x00000000000479c3 */ /* 0x000ea20000002500 */
[----:B------:R-:W3:Y:S01]  /*5780*/  LDCU.128 UR16, c[0x0][0x440] ;  /* 0x00008800ff1077ac */ /* 0x000ee20008000c00 */
[----:B0-----:R-:W-:-:S05]  /*5790*/  SHF.R.U32.HI R7, RZ, 0x5, R36 ;  /* 0x00000005ff077819 */ /* 0x001fca0000011624 */
[----:B------:R-:W-:Y:S01]  /*57a0*/  IMAD R2, R7, 0x60, R2 ;  /* 0x0000006007027824 */ /* 0x000fe200078e0202 */
[----:B-1----:R-:W-:Y:S01]  /*57b0*/  LEA R3, R3, R0, 0x18 ;  /* 0x0000000003037211 */ /* 0x002fe200078ec0ff */
[----:B--2---:R-:W-:Y:S01]  /*57c0*/  IMAD R7, R5, UR4, RZ ;  /* 0x0000000405077c24 */ /* 0x004fe2000f8e02ff */
[----:B------:R-:W-:Y:S02]  /*57d0*/  LOP3.LUT R0, R36, 0x7f, RZ, 0x3c, !PT ;  /* 0x0000007f24007812 */ /* 0x000fe400078e3cff */
[----:B------:R-:W-:Y:S02]  /*57e0*/  LEA R2, R2, R3, 0x5 ;  /* 0x0000000302027211 */ /* 0x000fe400078e28ff */
[----:B------:R-:W-:Y:S02]  /*57f0*/  IADD3 R29, PT, PT, R0, R5, RZ ;  /* 0x00000005001d7210 */ /* 0x000fe40007ffe0ff */
[----:B------:R-:W-:Y:S01]  /*5800*/  LEA R0, R36, R3, 0x2 ;  /* 0x0000000324007211 */ /* 0x000fe200078e10ff */
[----:B------:R-:W-:Y:S01]  /*5810*/  STS.128 [R2], R72 ;  /* 0x0000004802007388 */ /* 0x000fe20000000c00 */
[----:B------:R-:W-:-:S02]  /*5820*/  IADD3 R36, P0, PT, R7, R36, RZ ;  /* 0x0000002407247210 */ /* 0x000fc40007f1e0ff */
[C---:B------:R-:W-:Y:S01]  /*5830*/  ISETP.GE.U32.AND P5, PT, R29.reuse, 0x80, PT ;  /* 0x000000801d00780c */ /* 0x040fe20003fa6070 */
[----:B------:R-:W-:Y:S01]  /*5840*/  STS.128 [R2+0x10], R76 ;  /* 0x0000104c02007388 */ /* 0x000fe20000000c00 */
[----:B------:R-:W-:Y:S02]  /*5850*/  IADD3.X R41, PT, PT, RZ, RZ, RZ, P0, !PT ;  /* 0x000000ffff297210 */ /* 0x000fe400007fe4ff */
[C---:B------:R-:W-:Y:S01]  /*5860*/  ISETP.GE.U32.AND P4, PT, R29.reuse, 0x100, PT ;  /* 0x000001001d00780c */ /* 0x040fe20003f86070 */
[----:B------:R-:W-:Y:S01]  /*5870*/  STS.128 [R2+0x400], R80 ;  /* 0x0004005002007388 */ /* 0x000fe20000000c00 */
[C---:B------:R-:W-:Y:S02]  /*5880*/  ISETP.GE.U32.AND P3, PT, R29.reuse, 0x180, PT ;  /* 0x000001801d00780c */ /* 0x040fe40003f66070 */
[C---:B------:R-:W-:Y:S01]  /*5890*/  ISETP.GE.U32.AND P2, PT, R29.reuse, 0x200, PT ;  /* 0x000002001d00780c */ /* 0x040fe20003f46070 */
[----:B------:R-:W-:Y:S01]  /*58a0*/  STS.128 [R2+0x410], R84 ;  /* 0x0004105402007388 */ /* 0x000fe20000000c00 */
[----:B------:R-:W-:-:S02]  /*58b0*/  ISETP.GE.U32.AND P1, PT, R29, 0x280, PT ;  /* 0x000002801d00780c */ /* 0x000fc40003f26070 */
[----:B------:R-:W-:Y:S01]  /*58c0*/  ISETP.GE.U32.AND P0, PT, R29, 0x300, PT ;  /* 0x000003001d00780c */ /* 0x000fe20003f06070 */
[----:B------:R-:W-:Y:S01]  /*58d0*/  STS.128 [R2+0x800], R64 ;  /* 0x0008004002007388 */ /* 0x000fe20000000c00 */
[C---:B------:R-:W-:Y:S02]  /*58e0*/  SHF.L.U64.HI R41, R36.reuse, 0x2, R41 ;  /* 0x0000000224297819 */ /* 0x040fe40000010229 */
[----:B------:R-:W-:Y:S01]  /*58f0*/  SHF.L.U32 R36, R36, 0x2, RZ ;  /* 0x0000000224247819 */ /* 0x000fe200000006ff */
[----:B------:R-:W-:Y:S01]  /*5900*/  STS.128 [R2+0x810], R68 ;  /* 0x0008104402007388 */ /* 0x000fe20000000c00 */
[----:B------:R-:W-:Y:S02]  /*5910*/  BAR.SYNC.DEFER_BLOCKING 0x0 ;  /* 0x0000000000007b1d */ /* 0x000fe40000010000 */
        /* <DEDUP_REMOVED lines=85> */
[----:B------:R-:W-:Y:S01]  /*5e70*/  @P5 IMAD.MOV.U32 R2, RZ, RZ, R38 ;  /* 0x000000ffff025224 */ /* 0x000fe200078e0026 */
[----:B------:R-:W-:Y:S01]  /*5e80*/  @P5 IADD3 R38, P6, PT, R38, 0x200, RZ ;  /* 0x0000020026265810 */ /* 0x000fe20007fde0ff */
[----:B------:R-:W4:Y:S01]  /*5e90*/  LDS R17, [R0+0x1400] ;  /* 0x0014000000117984 */ /* 0x000f220000000800 */
[----:B------:R-:W-:Y:S02]  /*5ea0*/  FADD.FTZ R10, RZ, R10 ;  /* 0x0000000aff0a7221 */ /* 0x000fe40000010000 */
[----:B------:R-:W-:Y:S01]  /*5eb0*/  @P5 IADD3.X R43, PT, PT, RZ, R43, RZ, P6, !PT ;  /* 0x0000002bff2b5210 */ /* 0x000fe200037fe4ff */
        /* <DEDUP_REMOVED lines=70> */
[----:B0-----:R-:W-:Y:S01]  /*6320*/  MOV R2, R38 ;  /* 0x0000002600027202 */ /* 0x001fe20000000f00 */
[----:B------:R-:W-:Y:S01]  /*6330*/  IMAD.MOV.U32 R3, RZ, RZ, R43 ;  /* 0x000000ffff037224 */ /* 0x000fe200078e002b */
[----:B------:R-:W-:Y:S06]  /*6340*/  @!P0 EXIT ;  /* 0x000000000000894d */ /* 0x000fec0003800000 */
[----:B------:R-:W-:Y:S04]  /*6350*/  STG.E desc[UR6][R2.64], R29 ;  /* 0x0000001d02007986 */ /* 0x000fe8000c101906 */
[----:B------:R-:W-:Y:S01]  /*6360*/  STG.E desc[UR6][R4.64], R25 ;  /* 0x0000001904007986 */ /* 0x000fe2000c101906 */
[----:B------:R-:W-:Y:S05]  /*6370*/  EXIT ;  /* 0x000000000000794d */ /* 0x000fea0003800000 */
.L_x_2545:
[----:B------:R-:W-:Y:S01]  /*6380*/  HFMA2 R163, -RZ, RZ, 0, 5.9604644775390625e-08 ;  /* 0x00000001ffa37431 */ /* 0x000fe200000001ff */
[----:B------:R-:W-:Y:S01]  /*6390*/  BSSY B0, `(.L_x_2568) ;  /* 0x0000006000007945 */ /* 0x000fe20003800000 */
[----:B------:R-:W-:Y:S02]  /*63a0*/  MOV R164, 0x1f ;  /* 0x0000001f00a47802 */ /* 0x000fe40000000f00 */
[----:B------:R-:W-:-:S07]  /*63b0*/  MOV R162, 0xffffffff ;  /* 0xffffffff00a27802 */ /* 0x000fce0000000f00 */
[----:B0-----:R-:W-:Y:S05]  /*63c0*/  WARPSYNC.COLLECTIVE R162, `(.L_x_2569) ;  /* 0x00000000a2087348 */ /* 0x001fea0003c00000 */
[----:B0-----:R0:W1:Y:S02]  /*63d0*/  SHFL.BFLY P0, R110, R161, R163, R164 ;  /* 0x0c0000a3a16e7389 */ /* 0x00106400000000a4 */
[----:B01----:R-:W-:Y:S05]  /*63e0*/  ENDCOLLECTIVE ;  /* 0x000000000000791b */ /* 0x003fea0003800000 */
.L_x_2569:
[----:B------:R-:W-:Y:S05]  /*63f0*/  BSYNC B0 ;  /* 0x0000000000007941 */ /* 0x000fea0003800000 */
.L_x_2568:
[----:B------:R-:W-:Y:S01]  /*6400*/  MOV R4, R110 ;  /* 0x0000006e00047202 */ /* 0x000fe20000000f00 */
[----:B------:R-:W-:Y:S01]  /*6410*/  HFMA2 R163, -RZ, RZ, 0, 5.9604644775390625e-08 ;  /* 0x00000001ffa37431 */ /* 0x000fe200000001ff */
[----:B------:R-:W-:Y:S02]  /*6420*/  MOV R164, 0x1f ;  /* 0x0000001f00a47802 */ /* 0x000fe40000000f00 */
[----:B------:R-:W-:Y:S01]  /*6430*/  MOV R162, 0xffffffff ;  /* 0xffffffff00a27802 */ /* 0x000fe20000000f00 */
[----:B------:R-:W-:Y:S01]  /*6440*/  FADD.FTZ R4, R4, R161 ;  /* 0x000000a104047221 */ /* 0x000fe20000010000 */
[----:B------:R-:W-:Y:S02]  /*6450*/  MOV R161, R160 ;  /* 0x000000a000a17202 */ /* 0x000fe40000000f00 */
[----:B------:R-:W-:Y:S02]  /*6460*/  PRMT R112, R103, 0x7632, R112 ;  /* 0x0000763267707816 */ /* 0x000fe40000000070 */
[----:B------:R-:W-:-:S07]  /*6470*/  PRMT R114, R102, 0x7632, R114 ;  /* 0x0000763266727816 */ /* 0x000fce0000000072 */
[----:B------:R-:W-:Y:S05]  /*6480*/  WARPSYNC.COLLECTIVE R162, `(.L_x_2570) ;  /* 0x00000000a2087348 */ /* 0x000fea0003c00000 */
[----:B------:R0:W1:Y:S02]  /*6490*/  SHFL.BFLY P0, R110, R161, R163, R164 ;  /* 0x0c0000a3a16e7389 */ /* 0x00006400000000a4 */
[----:B01----:R-:W-:Y:S05]  /*64a0*/  ENDCOLLECTIVE ;  /* 0x000000000000791b */ /* 0x003fea0003800000 */
.L_x_2570:
[----:B------:R-:W-:Y:S01]  /*64b0*/  MOV R161, R4 ;  /* 0x0000000400a17202 */ /* 0x000fe20000000f00 */
[----:B------:R-:W-:Y:S01]  /*64c0*/  HFMA2 R163, -RZ, RZ, 0, 1.1920928955078125e-07 ;  /* 0x00000002ffa37431 */ /* 0x000fe200000001ff */
[----:B------:R-:W-:-:S07]  /*64d0*/  MOV R109, R110 ;  /* 0x0000006e006d7202 */ /* 0x000fce0000000f00 */
[----:B------:R-:W-:Y:S05]  /*64e0*/  WARPSYNC.COLLECTIVE R162, `(.L_x_2571) ;  /* 0x00000000a2087348 */ /* 0x000fea0003c00000 */
[----:B------:R0:W1:Y:S02]  /*64f0*/  SHFL.BFLY P0, R110, R161, R163, R164 ;  /* 0x0c0000a3a16e7389 */ /* 0x00006400000000a4 */
[----:B01----:R-:W-:Y:S05]  /*6500*/  ENDCOLLECTIVE ;  /* 0x000000000000791b */ /* 0x003fea0003800000 */
.L_x_2571:
[----:B------:R-:W-:-:S05]  /*6510*/  FADD.FTZ R109, R109, R160 ;  /* 0x000000a06d6d7221 */ /* 0x000fca0000010000 */
[----:B------:R-:W-:Y:S02]  /*6520*/  MOV R161, R109 ;  /* 0x0000006d00a17202 */ /* 0x000fe40000000f00 */
[----:B------:R-:W-:-:S07]  /*6530*/  MOV R111, R110 ;  /* 0x0000006e006f7202 */ /* 0x000fce0000000f00 */
[----:B------:R-:W-:Y:S05]  /*6540*/  WARPSYNC.COLLECTIVE R162, `(.L_x_2572) ;  /* 0x00000000a2087348 */ /* 0x000fea0003c00000 */
[----:B------:R0:W1:Y:S02]  /*6550*/  SHFL.BFLY P0, R110, R161, R163, R164 ;  /* 0x0c0000a3a16e7389 */ /* 0x00006400000000a4 */
[----:B01----:R-:W-:Y:S05]  /*6560*/  ENDCOLLECTIVE ;  /* 0x000000000000791b */ /* 0x003fea0003800000 */
.L_x_2572:
[----:B------:R-:W-:-:S05]  /*6570*/  FADD.FTZ R111, R4, R111 ;  /* 0x0000006f046f7221 */ /* 0x000fca0000010000 */
[----:B------:R-:W-:Y:S01]  /*6580*/  MOV R161, R111 ;  /* 0x0000006f00a17202 */ /* 0x000fe20000000f00 */
[----:B------:R-:W-:Y:S01]  /*6590*/  HFMA2 R163, -RZ, RZ, 0, 2.384185791015625e-07 ;  /* 0x00000004ffa37431 */ /* 0x000fe200000001ff */
[----:B------:R-:W-:-:S07]  /*65a0*/  MOV R6, R110 ;  /* 0x0000006e00067202 */ /* 0x000fce0000000f00 */
[----:B------:R-:W-:Y:S05]  /*65b0*/  WARPSYNC.COLLECTIVE R162, `(.L_x_2573) ;  /* 0x00000000a2087348 */ /* 0x000fea0003c00000 */
[----:B------:R0:W1:Y:S02]  /*65c0*/  SHFL.BFLY P0, R110, R161, R163, R164 ;  /* 0x0c0000a3a16e7389 */ /* 0x00006400000000a4 */
[----:B01----:R-:W-:Y:S05]  /*65d0*/  ENDCOLLECTIVE ;  /* 0x000000000000791b */ /* 0x003fea0003800000 */
.L_x_2573:
[----:B------:R-:W-:-:S05]  /*65e0*/  FADD.FTZ R6, R109, R6 ;  /* 0x000000066d067221 */ /* 0x000fca0000010000 */
[----:B------:R-:W-:Y:S02]  /*65f0*/  MOV R161, R6 ;  /* 0x0000000600a17202 */ /* 0x000fe40000000f00 */
[----:B------:R-:W-:-:S07]  /*6600*/  MOV R108, R110 ;  /* 0x0000006e006c7202 */ /* 0x000fce0000000f00 */
[----:B------:R-:W-:Y:S05]  /*6610*/  WARPSYNC.COLLECTIVE R162, `(.L_x_2574) ;  /* 0x00000000a2087348 */ /* 0x000fea0003c00000 */
[----:B------:R0:W1:Y:S02]  /*6620*/  SHFL.BFLY P0, R110, R161, R163, R164 ;  /* 0x0c0000a3a16e7389 */ /* 0x00006400000000a4 */
[----:B01----:R-:W-:Y:S05]  /*6630*/  ENDCOLLECTIVE ;  /* 0x000000000000791b */ /* 0x003fea0003800000 */
.L_x_2574:
[----:B------:R-:W-:-:S05]  /*6640*/  FADD.FTZ R108, R111, R108 ;  /* 0x0000006c6f6c7221 */ /* 0x000fca0000010000 */
[----:B------:R-:W-:Y:S01]  /*6650*/  MOV R161, R108 ;  /* 0x0000006c00a17202 */ /* 0x000fe20000000f00 */
[----:B------:R-:W-:Y:S01]  /*6660*/  HFMA2 R163, -RZ, RZ, 0, 4.76837158203125e-07 ;  /* 0x00000008ffa37431 */ /* 0x000fe200000001ff */
[----:B------:R-:W-:-:S07]  /*6670*/  MOV R113, R110 ;  /* 0x0000006e00717202 */ /* 0x000fce0000000f00 */
[----:B------:R-:W-:Y:S05]  /*6680*/  WARPSYNC.COLLECTIVE R162, `(.L_x_2575) ;  /* 0x00000000a2087348 */ /* 0x000fea0003c00000 */
[----:B------:R0:W1:Y:S02]  /*6690*/  SHFL.BFLY P0, R110, R161, R163, R164 ;  /* 0x0c0000a3a16e7389 */ /* 0x00006400000000a4 */
[----:B01----:R-:W-:Y:S05]  /*66a0*/  ENDCOLLECTIVE ;  /* 0x000000000000791b */ /* 0x003fea0003800000 */
.L_x_2575:
[----:B------:R-:W-:-:S05]  /*66b0*/  FADD.FTZ R113, R6, R113 ;  /* 0x0000007106717221 */ /* 0x000fca0000010000 */
[----:B------:R-:W-:Y:S02]  /*66c0*/  MOV R161, R113 ;  /* 0x0000007100a17202 */ /* 0x000fe40000000f00 */
[----:B------:R-:W-:-:S07]  /*66d0*/  MOV R115, R110 ;  /* 0x0000006e00737202 */ /* 0x000fce0000000f00 */
[----:B------:R-:W-:Y:S05]  /*66e0*/  WARPSYNC.COLLECTIVE R162, `(.L_x_2576) ;  /* 0x00000000a2087348 */ /* 0x000fea0003c00000 */
[----:B------:R0:W1:Y:S02]  /*66f0*/  SHFL.BFLY P0, R110, R161, R163, R164 ;  /* 0x0c0000a3a16e7389 */ /* 0x00006400000000a4 */
[----:B01----:R-:W-:Y:S05]  /*6700*/  ENDCOLLECTIVE ;  /* 0x000000000000791b */ /* 0x003fea0003800000 */
.L_x_2576:
[----:B------:R-:W-:-:S05]  /*6710*/  FADD.FTZ R115, R108, R115 ;  /* 0x000000736c737221 */ /* 0x000fca0000010000 */
[----:B------:R-:W-:Y:S01]  /*6720*/  MOV R161, R115 ;  /* 0x0000007300a17202 */ /* 0x000fe20000000f00 */
[----:B------:R-:W-:Y:S02]  /*6730*/  HFMA2 R163, -RZ, RZ, 0, 9.5367431640625e-07 ;  /* 0x00000010ffa37431 */ /* 0x000fe400000001ff */
[----:B------:R-:W-:-:S07]  /*6740*/  FADD.FTZ R4, R113, R110 ;  /* 0x0000006e71047221 */ /* 0x000fce0000010000 */
[----:B------:R-:W-:Y:S05]  /*6750*/  WARPSYNC.COLLECTIVE R162, `(.L_x_2577) ;  /* 0x00000000a2087348 */ /* 0x000fea0003c00000 */
[----:B------:R0:W1:Y:S02]  /*6760*/  SHFL.BFLY P0, R110, R161, R163, R164 ;  /* 0x0c0000a3a16e7389 */ /* 0x00006400000000a4 */
[----:B01----:R-:W-:Y:S05]  /*6770*/  ENDCOLLECTIVE ;  /* 0x000000000000791b */ /* 0x003fea0003800000 */
.L_x_2577:
[----:B------:R-:W-:Y:S02]  /*6780*/  MOV R161, R4 ;  /* 0x0000000400a17202 */ /* 0x000fe40000000f00 */
[----:B------:R-:W-:-:S07]  /*6790*/  MOV R122, R110 ;  /* 0x0000006e007a7202 */ /* 0x000fce0000000f00 */
[----:B------:R-:W-:Y:S05]  /*67a0*/  WARPSYNC.COLLECTIVE R162, `(.L_x_2578) ;  /* 0x00000000a2087348 */ /* 0x000fea0003c00000 */
[----:B------:R0:W1:Y:S02]  /*67b0*/  SHFL.BFLY P0, R110, R161, R163, R164 ;  /* 0x0c0000a3a16e7389 */ /* 0x00006400000000a4 */
[----:B01----:R-:W-:Y:S05]  /*67c0*/  ENDCOLLECTIVE ;  /* 0x000000000000791b */ /* 0x003fea0003800000 */
.L_x_2578:
[----:B------:R-:W-:Y:S02]  /*67d0*/  MOV R109, R110 ;  /* 0x0000006e006d7202 */ /* 0x000fe40000000f00 */
[----:B------:R-:W-:Y:S01]  /*67e0*/  PRMT R110, R100, 0x7632, R110 ;  /* 0x00007632646e7816 */ /* 0x000fe2000000006e */
[----:B------:R-:W-:Y:S06]  /*67f0*/  BRA `(.L_x_2579) ;  /* 0xffffffb400247947 */ /* 0x000fec000383ffff */
.L_x_2580:
        /* <DEDUP_REMOVED lines=16> */
.L_x_14453:


//--------------------- .text._ZN10layer_norm13ln_bwd_kernelINS_13Kernel_traitsIf13__nv_bfloat16S2_S2_fjLj768ELj1ELj4ELj1ELj16ENS_18Kernel_traits_baseILj768EfS2_S2_S2_fjLj128EEEEELb0ELb0ELb1ELb1EEEvNS_9BwdParamsE --------------------------
	.section	.text._ZN10layer_norm13ln_bwd_kernelINS_13Kernel_traitsIf13__nv_bfloat16S2_S2_fjLj768ELj1ELj4ELj1ELj16ENS_18Kernel_traits_baseILj768EfS2_S2_S2_fjLj128EEEEELb0ELb0ELb1ELb1EEEvNS_9BwdParamsE,"ax",@progbits
	.align	128
        .global         _ZN10layer_norm13ln_bwd_kernelINS_13Kernel_traitsIf13__nv_bfloat16S2_S2_fjLj768ELj1ELj4ELj1ELj16ENS_18Kernel_traits_baseILj768EfS2_S2_S2_fjLj128EEEEELb0ELb0ELb1ELb1EEEvNS_9BwdParamsE
        .type           _ZN10layer_norm13ln_bwd_kernelINS_13Kernel_traitsIf13__nv_bfloat16S2_S2_fjLj768ELj1ELj4ELj1ELj16ENS_18Kernel_traits_baseILj768EfS2_S2_S2_fjLj128EEEEELb0ELb0ELb1ELb1EEEvNS_9BwdParamsE,@function
        .size           _ZN10layer_norm13ln_bwd_kernelINS_13Kernel_traitsIf13__nv_bfloat16S2_S2_fjLj768ELj1ELj4ELj1ELj16ENS_18Kernel_traits_baseILj768EfS2_S2_S2_fjLj128EEEEELb0ELb0ELb1ELb1EEEvNS_9BwdParamsE,(.L_x_14454 - _ZN10layer_norm13ln_bwd_kernelINS_13Kernel_traitsIf13__nv_bfloat16S2_S2_fjLj768ELj1ELj4ELj1ELj16ENS_18Kernel_traits_baseILj768EfS2_S2_S2_fjLj128EEEEELb0ELb0ELb1ELb1EEEvNS_9BwdParamsE)
        .other          _ZN10layer_norm13ln_bwd_kernelINS_13Kernel_traitsIf13__nv_bfloat16S2_S2_fjLj768ELj1ELj4ELj1ELj16ENS_18Kernel_traits_baseILj768EfS2_S2_S2_fjLj128EEEEELb0ELb0ELb1ELb1EEEvNS_9BwdParamsE,@"STO_CUDA_ENTRY STV_DEFAULT"
_ZN10layer_norm13ln_bwd_kernelINS_13Kernel_traitsIf13__nv_bfloat16S2_S2_fjLj768ELj1ELj4ELj1ELj16ENS_18Kernel_traits_baseILj768EfS2_S2_S2_fjLj128EEEEELb0ELb0ELb1ELb1EEEvNS_9BwdParamsE:
.text._ZN10layer_norm13ln_bwd_kernelINS_13Kernel_traitsIf13__nv_bfloat16S2_S2_fjLj768ELj1ELj4ELj1ELj16ENS_18Kernel_traits_baseILj768EfS2_S2_S2_fjLj128EEEEELb0ELb0ELb1ELb1EEEvNS_9BwdParamsE:
        /* <DEDUP_REMOVED lines=47> */
[----:B------:R0:W5:Y:S04]  /*02f0*/  LDG.E.128 R44, desc[UR6][R2.64+0x400] ;  /* 0x00040006022c7981 */ /* 0x000168000c1e1d00 */
[----:B------:R0:W5:Y:S04]  /*0300*/  LDG.E.128 R40, desc[UR6][R2.64+0x410] ;  /* 0x0004100602287981 */ /* 0x000168000c1e1d00 */
[----:B------:R0:W5:Y:S04]  /*0310*/  LDG.E.128 R36, desc[UR6][R2.64+0x800] ;  /* 0x0008000602247981 */ /* 0x000168000c1e1d00 */
[----:B------:R0:W5:Y:S01]  /*0320*/  LDG.E.128 R32, desc[UR6][R2.64+0x810] ;  /* 0x0008100602207981 */ /* 0x000162000c1e1d00 */
[----:B------:R-:W-:-:S07]  /*0330*/  HFMA2 R100, -RZ, RZ, 0, 0 ;  /* 0x00000000ff647431 */ /* 0x000fce00000001ff */
.L_x_2602:
[----:B------:R-:W1:Y:S08]  /*0340*/  LDC.64 R148, c[0x0][0x3f8] ;  /* 0x0000fe00ff947b82 */ /* 0x000e700000000a00 */
[----:B------:R-:W2:Y:S08]  /*0350*/  LDC.64 R130, c[0x0][0x3f0] ;  /* 0x0000fc00ff827b82 */ /* 0x000eb00000000a00 */
[----:B------:R-:W3:Y:S01]  /*0360*/  LDC.64 R132, c[0x0][0x3c8] ;  /* 0x0000f200ff847b82 */ /* 0x000ee20000000a00 */
[----:B-1----:R-:W-:-:S05]  /*0370*/  IMAD.WIDE R148, R146, 0x4, R148 ;  /* 0x0000000492947825 */ /* 0x002fca00078e0294 */
        /* <DEDUP_REMOVED lines=10> */
[----:B0-----:R-:W-:Y:S01]  /*0420*/  IADD3 R2, PT, PT, R150, -0x1, RZ ;  /* 0xffffffff96027810 */ /* 0x001fe20007ffe0ff */
[----:B------:R-:W0:Y:S03]  /*0430*/  LDC.64 R8, c[0x0][0x3a8] ;  /* 0x0000ea00ff087b82 */ /* 0x000e260000000a00 */
[----:B------:R-:W-:Y:S01]  /*0440*/  SHF.R.S32.HI R3, RZ, 0x1f, R0 ;  /* 0x0000001fff037819 */ /* 0x000fe20000011400 */
[----:B------:R-:W-:-:S03]  /*0450*/  IMAD R2, R2, UR9, RZ ;  /* 0x0000000902027c24 */ /* 0x000fc6000f8e02ff */
[----:B------:R-:W-:Y:S01]  /*0460*/  LEA.HI R0, R3, R0, RZ, 0x3 ;  /* 0x0000000003007211 */ /* 0x000fe200078f18ff */
[----:B------:R-:W1:Y:S01]  /*0470*/  LDC.64 R4, c[0x0][0x428] ;  /* 0x00010a00ff047b82 */ /* 0x000e620000000a00 */
[----:B------:R-:W-:Y:S02]  /*0480*/  SHF.R.S32.HI R3, RZ, 0x1f, R2 ;  /* 0x0000001fff037819 */ /* 0x000fe40000011402 */
[-C--:B------:R-:W-:Y:S02]  /*0490*/  LEA.HI.SX32 R125, R0, R147.reuse, 0x1d ;  /* 0x00000093007d7211 */ /* 0x080fe400078feaff */
[----:B------:R-:W-:Y:S02]  /*04a0*/  LEA.HI R2, R3, R2, RZ, 0x3 ;  /* 0x0000000203027211 */ /* 0x000fe400078f18ff */
[----:B------:R-:W-:Y:S02]  /*04b0*/  IADD3 R127, PT, PT, R125, 0x20, RZ ;  /* 0x000000207d7f7810 */ /* 0x000fe40007ffe0ff */
[----:B------:R-:W-:-:S02]  /*04c0*/  LEA.HI.SX32 R7, R2, R147, 0x1d ;  /* 0x0000009302077211 */ /* 0x000fc400078feaff */
[----:B------:R-:W-:Y:S02]  /*04d0*/  IADD3 R129, PT, PT, R125, 0x40, RZ ;  /* 0x000000407d817810 */ /* 0x000fe40007ffe0ff */
[----:B------:R-:W-:Y:S02]  /*04e0*/  IADD3 R13, PT, PT, R7, 0x20, RZ ;  /* 0x00000020070d7810 */ /* 0x000fe40007ffe0ff */
[----:B------:R-:W-:Y:S01]  /*04f0*/  SHF.R.S32.HI R3, RZ, 0x1f, R146 ;  /* 0x0000001fff037819 */ /* 0x000fe20000011492 */
[----:B0-----:R-:W-:Y:S01]  /*0500*/  IMAD.WIDE.U32 R16, R127, 0x10, R8 ;  /* 0x000000107f107825 */ /* 0x001fe200078e0008 */
[----:B------:R-:W-:-:S03]  /*0510*/  LEA R2, P0, R146, UR10, 0x2 ;  /* 0x0000000a92027c11 */ /* 0x000fc6000f8010ff */
[----:B------:R-:W-:Y:S01]  /*0520*/  IMAD.WIDE.U32 R116, R125, 0x10, R8 ;  /* 0x000000107d747825 */ /* 0x000fe200078e0008 */
[----:B------:R-:W-:Y:S01]  /*0530*/  LEA.HI.X R3, R146, UR11, R3, 0x2, P0 ;  /* 0x0000000b92037c11 */ /* 0x000fe200080f1403 */
[----:B------:R-:W2:Y:S02]  /*0540*/  LDG.E.128 R16, desc[UR6][R16.64] ;  /* 0x0000000610107981 */ /* 0x000ea4000c1e1d00 */
[--C-:B-1----:R-:W-:Y:S02]  /*0550*/  IMAD.WIDE.U32 R112, R7, 0x10, R4.reuse ;  /* 0x0000001007707825 */ /* 0x102fe400078e0004 */
[----:B------:R-:W3:Y:S02]  /*0560*/  LDG.E.128 R116, desc[UR6][R116.64] ;  /* 0x0000000674747981 */ /* 0x000ee4000c1e1d00 */
[----:B------:R-:W-:Y:S02]  /*0570*/  IMAD.WIDE.U32 R12, R13, 0x10, R4 ;  /* 0x000000100d0c7825 */ /* 0x000fe400078e0004 */
[----:B------:R-:W4:Y:S02]  /*0580*/  LDG.E.128 R112, desc[UR6][R112.64] ;  /* 0x0000000670707981 */ /* 0x000f24000c1e1d00 */
[----:B------:R-:W-:-:S02]  /*0590*/  IMAD.WIDE.U32 R8, R129, 0x10, R8 ;  /* 0x0000001081087825 */ /* 0x000fc400078e0008 */
[----:B------:R-:W3:Y:S04]  /*05a0*/  LDG.E.128 R12, desc[UR6][R12.64] ;  /* 0x000000060c0c7981 */ /* 0x000ee8000c1e1d00 */
[----:B------:R2:W3:Y:S04]  /*05b0*/  LDG.E R2, desc[UR6][R2.64] ;  /* 0x0000000602027981 */ /* 0x0004e8000c1e1900 */
        /* <DEDUP_REMOVED lines=18> */
[C---:B--2---:R-:W-:Y:S02]  /*06e0*/  PRMT R3, R16.reuse, 0x7632, R3 ;  /* 0x0000763210037816 */ /* 0x044fe40000000003 */
[----:B0-----:R-:W-:Y:S02]  /*06f0*/  SHF.L.U32 R133, R16, 0x10, RZ ;  /* 0x0000001010857819 */ /* 0x001fe400000006ff */
[C---:B------:R-:W-:Y:S02]  /*0700*/  PRMT R16, R17.reuse, 0x7632, R16 ;  /* 0x0000763211107816 */ /* 0x040fe40000000010 */
[----:B------:R-:W-:Y:S02]  /*0710*/  SHF.L.U32 R145, R17, 0x10, RZ ;  /* 0x0000001011917819 */ /* 0x000fe400000006ff */
[C---:B----4-:R-:W-:Y:S02]  /*0720*/  PRMT R122, R115.reuse, 0x7632, R122 ;  /* 0x00007632737a7816 */ /* 0x050fe4000000007a */
[----:B------:R-:W-:-:S02]  /*0730*/  SHF.L.U32 R135, R115, 0x10, RZ ;  /* 0x0000001073877819 */ /* 0x000fc400000006ff */
[----:B---3--:R-:W-:Y:S02]  /*0740*/  SHF.L.U32 R155, R116, 0x10, RZ ;  /* 0x00000010749b7819 */ /* 0x008fe400000006ff */
[----:B------:R-:W-:Y:S02]  /*0750*/  PRMT R125, R117, 0x7632, R125 ;  /* 0x00007632757d7816 */ /* 0x000fe4000000007d */
[----:B------:R-:W-:Y:S02]  /*0760*/  PRMT R127, R119, 0x7632, R127 ;  /* 0x00007632777f7816 */ /* 0x000fe4000000007f */
[C---:B------:R-:W-:Y:S02]  /*0770*/  PRMT R17, R12.reuse, 0x7632, R17 ;  /* 0x000076320c117816 */ /* 0x040fe40000000011 */
[----:B------:R-:W-:Y:S02]  /*0780*/  SHF.L.U32 R115, R12, 0x10, RZ ;  /* 0x000000100c737819 */ /* 0x000fe400000006ff */
[----:B------:R-:W-:-:S02]  /*0790*/  FSEL R2, R2, RZ, !P1 ;  /* 0x000000ff02027208 */ /* 0x000fc40004800000 */
[C---:B------:R-:W-:Y:S02]  /*07a0*/  PRMT R12, R8.reuse, 0x7632, R12 ;  /* 0x00007632080c7816 */ /* 0x040fe4000000000c */
[----:B------:R-:W-:Y:S02]  /*07b0*/  SHF.L.U32 R153, R8, 0x10, RZ ;  /* 0x0000001008997819 */ /* 0x000fe400000006ff */
[----:B------:R-:W-:Y:S02]  /*07c0*/  PRMT R124, R116, 0x7632, R124 ;  /* 0x00007632747c7816 */ /* 0x000fe4000000007c */
[C---:B------:R-:W-:Y:S02]  /*07d0*/  PRMT R8, R9.reuse, 0x7632, R8 ;  /* 0x0000763209087816 */ /* 0x040fe40000000008 */
[----:B------:R-:W-:Y:S02]  /*07e0*/  SHF.L.U32 R147, R9, 0x10, RZ ;  /* 0x0000001009937819 */ /* 0x000fe400000006ff */
[----:B------:R-:W-:-:S02]  /*07f0*/  PRMT R116, R118, 0x7632, R116 ;  /* 0x0000763276747816 */ /* 0x000fc40000000074 */
[----:B------:R-:W-:Y:S02]  /*0800*/  SHF.L.U32 R159, R118, 0x10, RZ ;  /* 0x00000010769f7819 */ /* 0x000fe400000006ff */
[C---:B------:R-:W-:Y:S02]  /*0810*/  PRMT R9, R10.reuse, 0x7632, R9 ;  /* 0x000076320a097816 */ /* 0x040fe40000000009 */
[----:B------:R-:W-:Y:S01]  /*0820*/  SHF.L.U32 R149, R10, 0x10, RZ ;  /* 0x000000100a957819 */ /* 0x000fe200000006ff */
[----:B------:R-:W-:Y:S01]  /*0830*/  FADD.FTZ R128, -R2, R155 ;  /* 0x0000009b02807221 */ /* 0x000fe20000010100 */
[----:B------:R-:W-:Y:S02]  /*0840*/  SHF.L.U32 R157, R117, 0x10, RZ ;  /* 0x00000010759d7819 */ /* 0x000fe400000006ff */
[----:B------:R-:W-:Y:S02]  /*0850*/  SHF.L.U32 R129, R119, 0x10, RZ ;  /* 0x0000001077817819 */ /* 0x000fe400000006ff */
[----:B------:R-:W-:-:S02]  /*0860*/  PRMT R118, R112, 0x7632, R118 ;  /* 0x0000763270767816 */ /* 0x000fc40000000076 */
[----:B------:R-:W-:Y:S02]  /*0870*/  SHF.L.U32 R123, R112, 0x10, RZ ;  /* 0x00000010707b7819 */ /* 0x000fe400000006ff */
[C---:B------:R-:W-:Y:S02]  /*0880*/  SHF.L.U32 R141, R18.reuse, 0x10, RZ ;  /* 0x00000010128d7819 */ /* 0x040fe400000006ff */
[----:B------:R-:W-:Y:S02]  /*0890*/  PRMT R10, R11, 0x7632, R10 ;  /* 0x000076320b0a7816 */ /* 0x000fe4000000000a */
[----:B------:R-:W-:Y:S02]  /*08a0*/  SHF.L.U32 R125, R125, 0x10, RZ ;  /* 0x000000107d7d7819 */ /* 0x000fe400000006ff */
[----:B------:R-:W-:Y:S02]  /*08b0*/  SHF.L.U32 R127, R127, 0x10, RZ ;  /* 0x000000107f7f7819 */ /* 0x000fe400000006ff */
[----:B------:R-:W-:-:S02]  /*08c0*/  PRMT R112, R18, 0x7632, R112 ;  /* 0x0000763212707816 */ /* 0x000fc40000000070 */
[----:B------:R-:W-:Y:S02]  /*08d0*/  SHF.L.U32 R11, R11, 0x10, RZ ;  /* 0x000000100b0b7819 */ /* 0x000fe400000006ff */
[----:B------:R-:W-:Y:S02]  /*08e0*/  PRMT R18, R19, 0x7632, R18 ;  /* 0x0000763213127816 */ /* 0x000fe40000000012 */
[----:B------:R-:W-:Y:S01]  /*08f0*/  SHF.L.U32 R155, R124, 0x10, RZ ;  /* 0x000000107c9b7819 */ /* 0x000fe200000006ff */
[----:B------:R-:W-:Y:S01]  /*0900*/  FADD.FTZ R124, -R2, R157 ;  /* 0x0000009d027c7221 */ /* 0x000fe20000010100 */
[----:B-1----:R-:W-:Y:S01]  /*0910*/  PRMT R121, R114, 0x7632, R121 ;  /* 0x0000763272797816 */ /* 0x002fe20000000079 */
[----:B------:R-:W-:Y:S01]  /*0920*/  FADD.FTZ R134, -R2, R129 ;  /* 0x0000008102867221 */ /* 0x000fe20000010100 */
[----:B------:R-:W-:Y:S01]  /*0930*/  SHF.L.U32 R137, R114, 0x10, RZ ;  /* 0x0000001072897819 */ /* 0x000fe200000006ff */
[C---:B------:R-:W-:Y:S01]  /*0940*/  FADD.FTZ R140, -R2.reuse, R125 ;  /* 0x0000007d028c7221 */ /* 0x040fe20000010100 */
[C---:B------:R-:W-:Y:S01]  /*0950*/  FADD.FTZ R136, -R2.reuse, R127 ;  /* 0x0000007f02887221 */ /* 0x040fe20000010100 */
[C---:B------:R-:W-:Y:S01]  /*0960*/  FADD.FTZ R158, -R2.reuse, R133 ;  /* 0x00000085029e7221 */ /* 0x040fe20000010100 */
[----:B------:R-:W-:Y:S01]  /*0970*/  SHF.L.U32 R3, R3, 0x10, RZ ;  /* 0x0000001003037819 */ /* 0x000fe200000006ff */
[C---:B------:R-:W-:Y:S01]  /*0980*/  FADD.FTZ R154, -R2.reuse, R141 ;  /* 0x0000008d029a7221 */ /* 0x040fe20000010100 */
[----:B------:R-:W-:Y:S01]  /*0990*/  SHF.L.U32 R143, R19, 0x10, RZ ;  /* 0x00000010138f7819 */ /* 0x000fe200000006ff */
[----:B------:R-:W-:Y:S01]  /*09a0*/  FADD.FTZ R114, -R2, R11 ;  /* 0x0000000b02727221 */ /* 0x000fe20000010100 */
        /* <DEDUP_REMOVED lines=8> */
[----:B------:R-:W-:Y:S01]  /*0a30*/  SHF.L.U32 R11, R10, 0x10, RZ ;  /* 0x000000100a0b7819 */ /* 0x000fe200000006ff */
[----:B------:R-:W-:Y:S01]  /*0a40*/  FADD.FTZ R112, -R2, R3 ;  /* 0x0000000302707221 */ /* 0x000fe20000010100 */
[C---:B------:R-:W-:Y:S01]  /*0a50*/  PRMT R19, R13.reuse, 0x7632, R19 ;  /* 0x000076320d137816 */ /* 0x040fe20000000013 */
[----:B------:R-:W-:Y:S01]  /*0a60*/  FMUL.FTZ R144, R52, R123 ;  /* 0x0000007b34907220 */ /* 0x000fe20000410000 */
[----:B------:R-:W-:-:S02]  /*0a70*/  SHF.L.U32 R117, R13, 0x10, RZ ;  /* 0x000000100d757819 */ /* 0x000fc400000006ff */
[----:B------:R-:W-:Y:S01]  /*0a80*/  SHF.L.U32 R118, R118, 0x10, RZ ;  /* 0x0000001076767819 */ /* 0x000fe200000006ff */
[C---:B------:R-:W-:Y:S01]  /*0a90*/  FADD.FTZ R126, -R2.reuse, R159 ;  /* 0x0000009f027e7221 */ /* 0x040fe20000010100 */
[----:B------:R-:W-:Y:S01]  /*0aa0*/  PRMT R120, R113, 0x7632, R120 ;  /* 0x0000763271787816 */ /* 0x000fe20000000078 */
[----:B------:R-:W-:Y:S01]  /*0ab0*/  FADD.FTZ R138, -R2, R157 ;  /* 0x0000009d028a7221 */ /* 0x000fe20000010100 */
[----:B------:R-:W-:Y:S01]  /*0ac0*/  PRMT R13, R14, 0x7632, R13 ;  /* 0x000076320e0d7816 */ /* 0x000fe2000000000d */
[----:B------:R-:W-:Y:S01]  /*0ad0*/  FADD.FTZ R156, -R2, R145 ;  /* 0x00000091029c7221 */ /* 0x000fe20000010100 */
        /* <DEDUP_REMOVED lines=11> */
[C---:B-----5:R-:W-:Y:S01]  /*0b90*/  FMUL.FTZ R3, R151.reuse, R128 ;  /* 0x0000008097037220 */ /* 0x060fe20000410000 */
[----:B------:R-:W-:Y:S01]  /*0ba0*/  FMUL.FTZ R142, R151, R142 ;  /* 0x0000008e978e7220 */ /* 0x000fe20000410000 */
[----:B------:R-:W-:Y:S01]  /*0bb0*/  SHF.L.U32 R139, R113, 0x10, RZ ;  /* 0x00000010718b7819 */ /* 0x000fe200000006ff */
[----:B------:R-:W-:Y:S01]  /*0bc0*/  FADD.FTZ R2, -R2, R11 ;  /* 0x0000000b02027221 */ /* 0x000fe20000010100 */
[C---:B------:R-:W-:Y:S01]  /*0bd0*/  PRMT R9, R4.reuse, 0x7632, R9 ;  /* 0x0000763204097816 */ /* 0x040fe20000000009 */
[C---:B------:R-:W-:Y:S01]  /*0be0*/  FMUL.FTZ R125, R151.reuse, R154 ;  /* 0x0000009a977d7220 */ /* 0x040fe20000410000 */
[----:B------:R-:W-:Y:S01]  /*0bf0*/  SHF.L.U32 R133, R4, 0x10, RZ ;  /* 0x0000001004857819 */ /* 0x000fe200000006ff */
[----:B------:R-:W-:Y:S01]  /*0c00*/  FMUL.FTZ R145, R151, R124 ;  /* 0x0000007c97917220 */ /* 0x000fe20000410000 */
[----:B------:R-:W-:Y:S01]  /*0c10*/  PRMT R4, R5, 0x7632, R4 ;  /* 0x0000763205047816 */ /* 0x000fe20000000004 */
[----:B------:R-:W-:Y:S01]  /*0c20*/  FMUL.FTZ R141, R151, R134 ;  /* 0x00000086978d7220 */ /* 0x000fe20000410000 */
[----:B------:R-:W-:Y:S01]  /*0c30*/  SHF.L.U32 R147, R5, 0x10, RZ ;  /* 0x0000001005937819 */ /* 0x000fe200000006ff */
[----:B------:R-:W-:Y:S01]  /*0c40*/  FMUL.FTZ R134, R53, R118 ;  /* 0x0000007635867220 */ /* 0x000fe20000410000 */
[C---:B------:R-:W-:Y:S01]  /*0c50*/  PRMT R11, R6.reuse, 0x7632, R11 ;  /* 0x00007632060b7816 */ /* 0x040fe2000000000b */
[----:B------:R-:W-:Y:S01]  /*0c60*/  FADD.FTZ R153, RZ, R144 ;  /* 0x00000090ff997221 */ /* 0x000fe20000010000 */
[----:B------:R-:W-:Y:S01]  /*0c70*/  SHF.L.U32 R149, R6, 0x10, RZ ;  /* 0x0000001006957819 */ /* 0x000fe200000006ff */
[----:B------:R-:W-:Y:S01]  /*0c80*/  FMUL.FTZ R140, R151, R140 ;  /* 0x0000008c978c7220 */ /* 0x000fe20000410000 */
[----:B------:R-:W-:Y:S01]  /*0c90*/  PRMT R6, R7, 0x7632, R6 ;  /* 0x0000763207067816 */ /* 0x000fe20000000006 */
[----:B------:R-:W-:Y:S01]  /*0ca0*/  FADD.FTZ R101, R101, R118 ;  /* 0x0000007665657221 */ /* 0x000fe20000010000 */
[----:B------:R-:W-:Y:S01]  /*0cb0*/  SHF.L.U32 R5, R7, 0x10, RZ ;  /* 0x0000001007057819 */ /* 0x000fe200000006ff */
[----:B------:R-:W-:Y:S01]  /*0cc0*/  FFMA.FTZ R57, R142, R118, R57 ;  /* 0x000000768e397223 */ /* 0x000fe20000010039 */
[----:B------:R-:W-:Y:S01]  /*0cd0*/  SHF.L.U32 R120, R120, 0x10, RZ ;  /* 0x0000001078787819 */ /* 0x000fe200000006ff */
[----:B------:R-:W-:Y:S01]  /*0ce0*/  FFMA.FTZ R7, R3, R144, RZ ;  /* 0x0000009003077223 */ /* 0x000fe200000100ff */
[C---:B------:R-:W-:Y:S01]  /*0cf0*/  FMUL.FTZ R143, R151.reuse, R126 ;  /* 0x0000007e978f7220 */ /* 0x040fe20000410000 */
[----:B------:R-:W-:Y:S01]  /*0d00*/  FMUL.FTZ R127, R151, R156 ;  /* 0x0000009c977f7220 */ /* 0x000fe20000410000 */
[----:B------:R-:W-:Y:S01]  /*0d10*/  FADD.FTZ R88, R88, R119 ;  /* 0x0000007758587221 */ /* 0x000fe20000010000 */
[-C--:B------:R-:W-:Y:S01]  /*0d20*/  FFMA.FTZ R68, R125, R119.reuse, R68 ;  /* 0x000000777d447223 */ /* 0x080fe20000010044 */
[----:B------:R-:W-:Y:S01]  /*0d30*/  FMUL.FTZ R118, R40, R119 ;  /* 0x0000007728767220 */ /* 0x000fe20000410000 */
[----:B------:R-:W-:Y:S01]  /*0d40*/  FADD.FTZ R102, R102, R139 ;  /* 0x0000008b66667221 */ /* 0x000fe20000010000 */
[-C--:B------:R-:W-:Y:S01]  /*0d50*/  FFMA.FTZ R58, R145, R139.reuse, R58 ;  /* 0x0000008b913a7223 */ /* 0x080fe2000001003a */
[----:B------:R-:W-:Y:S01]  /*0d60*/  SHF.L.U32 R126, R121, 0x10, RZ ;  /* 0x00000010797e7819 */ /* 0x000fe200000006ff */
[C---:B------:R-:W-:Y:S01]  /*0d70*/  FMUL.FTZ R119, R151.reuse, R148 ;  /* 0x0000009497777220 */ /* 0x040fe20000410000 */
[----:B------:R-:W-:Y:S01]  /*0d80*/  FMUL.FTZ R139, R54, R139 ;  /* 0x0000008b368b7220 */ /* 0x000fe20000410000 */
[----:B------:R-:W-:Y:S01]  /*0d90*/  FMUL.FTZ R121, R151, R152 ;  /* 0x0000009897797220 */ /* 0x000fe20000410000 */
[----:B------:R-:W-:Y:S01]  /*0da0*/  FADD.FTZ R148, R153, R134 ;  /* 0x0000008699947221 */ /* 0x000fe20000010000 */
[----:B------:R-:W-:Y:S01]  /*0db0*/  FADD.FTZ R103, R103, R120 ;  /* 0x0000007867677221 */ /* 0x000fe20000010000 */
[-C--:B------:R-:W-:Y:S01]  /*0dc0*/  FFMA.FTZ R59, R140, R120.reuse, R59 ;  /* 0x000000788c3b7223 */ /* 0x080fe2000001003b */
[----:B------:R-:W-:Y:S01]  /*0dd0*/  FMUL.FTZ R128, R55, R120 ;  /* 0x0000007837807220 */ /* 0x000fe20000410000 */
[----:B------:R-:W-:Y:S01]  /*0de0*/  FFMA.FTZ R152, R142, R134, R7 ;  /* 0x000000868e987223 */ /* 0x000fe20000010007 */
[----:B------:R-:W-:Y:S01]  /*0df0*/  FADD.FTZ R94, R94, R117 ;  /* 0x000000755e5e7221 */ /* 0x000fe20000010000 */
[-C--:B------:R-:W-:Y:S01]  /*0e00*/  FFMA.FTZ R66, R127, R117.reuse, R66 ;  /* 0x000000757f427223 */ /* 0x080fe20000010042 */
[----:B------:R-:W-:Y:S01]  /*0e10*/  FMUL.FTZ R120, R46, R117 ;  /* 0x000000752e787220 */ /* 0x000fe20000410000 */
[----:B------:R-:W-:Y:S01]  /*0e20*/  FMUL.FTZ R117, R151, R132 ;  /* 0x0000008497757220 */ /* 0x000fe20000410000 */
[----:B------:R-:W-:Y:S01]  /*0e30*/  SHF.L.U32 R132, R9, 0x10, RZ ;  /* 0x0000001009847819 */ /* 0x000fe200000006ff */
        /* <DEDUP_REMOVED lines=34> */
[----:B------:R-:W-:Y:S01]  /*1060*/  SHF.L.U32 R15, R15, 0x10, RZ ;  /* 0x000000100f0f7819 */ /* 0x000fe200000006ff */
[----:B------:R-:W-:Y:S01]  /*1070*/  FADD.FTZ R100, R100, R123 ;  /* 0x0000007b64647221 */ /* 0x000fe20000010000 */
[----:B------:R-:W-:Y:S01]  /*1080*/  FFMA.FTZ R56, R3, R123, R56 ;  /* 0x0000007b03387223 */ /* 0x000fe20000010038 */
[----:B------:R-:W-:Y:S01]  /*1090*/  FMUL.FTZ R112, R151, R112 ;  /* 0x0000007097707220 */ /* 0x000fe20000410000 */
[----:B------:R-:W-:Y:S01]  /*10a0*/  FFMA.FTZ R7, R129, R122, R162 ;  /* 0x0000007a81077223 */ /* 0x000fe200000100a2 */
[----:B------:R-:W-:Y:S01]  /*10b0*/  FMUL.FTZ R123, R151, R116 ;  /* 0x00000074977b7220 */ /* 0x000fe20000410000 */
[----:B------:R-:W-:Y:S01]  /*10c0*/  SHF.L.U32 R158, R19, 0x10, RZ ;  /* 0x00000010139e7819 */ /* 0x000fe200000006ff */
[----:B------:R-:W-:Y:S01]  /*10d0*/  FMUL.FTZ R18, R151, R18 ;  /* 0x0000001297127220 */ /* 0x000fe20000410000 */
[----:B------:R-:W-:Y:S01]  /*10e0*/  FADD.FTZ R9, R6, R17 ;  /* 0x0000001106097221 */ /* 0x000fe20000010000 */
[----:B------:R-:W-:Y:S01]  /*10f0*/  FFMA.FTZ R6, R112, R17, R7 ;  /* 0x0000001170067223 */ /* 0x000fe20000010007 */
[----:B------:R-:W-:Y:S01]  /*1100*/  FADD.FTZ R90, R90, R15 ;  /* 0x0000000f5a5a7221 */ /* 0x000fe20000010000 */
[-C--:B------:R-:W-:Y:S01]  /*1110*/  FFMA.FTZ R70, R123, R15.reuse, R70 ;  /* 0x0000000f7b467223 */ /* 0x080fe20000010046 */
[----:B------:R-:W-:Y:S01]  /*1120*/  FMUL.FTZ R116, R42, R15 ;  /* 0x0000000f2a747220 */ /* 0x000fe20000410000 */
        /* <DEDUP_REMOVED lines=8> */
[----:B------:R-:W-:-:S02]  /*11b0*/  FFMA.FTZ R6, R18, R15, R7 ;  /* 0x0000000f12067223 */ /* 0x000fc40000010007 */
        /* <DEDUP_REMOVED lines=14> */
[----:B------:R-:W-:Y:S01]  /*12a0*/  FADD.FTZ R92, R92, R115 ;  /* 0x000000735c5c7221 */ /* 0x000fe20000010000 */
[----:B------:R-:W-:Y:S01]  /*12b0*/  FFMA.FTZ R64, R129, R115, R64 ;  /* 0x0000007381407223 */ /* 0x000fe20000010040 */
[----:B------:R-:W-:Y:S01]  /*12c0*/  FFMA.FTZ R7, R123, R116, R6 ;  /* 0x000000747b077223 */ /* 0x000fe20000010006 */
[----:B------:R-:W-:Y:S01]  /*12d0*/  FMUL.FTZ R115, R151, R114 ;  /* 0x0000007297737220 */ /* 0x000fe20000410000 */
[----:B------:R-:W-:Y:S01]  /*12e0*/  FADD.FTZ R84, R84, R133 ;  /* 0x0000008554547221 */ /* 0x000fe20000010000 */
        /* <DEDUP_REMOVED lines=9> */
[----:B------:R-:W-:Y:S01]  /*1380*/  FADD.FTZ R85, R85, R132 ;  /* 0x0000008455557221 */ /* 0x000fe20000010000 */
[----:B------:R-:W-:Y:S01]  /*1390*/  FFMA.FTZ R73, R12, R132, R73 ;  /* 0x000000840c497223 */ /* 0x000fe20000010049 */
        /* <DEDUP_REMOVED lines=19> */
[----:B------:R-:W-:Y:S01]  /*14d0*/  FADD.FTZ R81, R81, R148 ;  /* 0x0000009451517221 */ /* 0x000fe20000010000 */
[----:B------:R-:W-:Y:S01]  /*14e0*/  FFMA.FTZ R77, R8, R148, R77 ;  /* 0x00000094084d7223 */ /* 0x000fe2000001004d */
        /* <DEDUP_REMOVED lines=17> */
.L_x_2584:
        /* <DEDUP_REMOVED lines=18> */
.L_x_2585:
[----:B------:R-:W-:Y:S05]  /*1720*/  BSYNC.RECONVERGENT B1 ;  /* 0x0000000000017941 */ /* 0x000fea0003800200 */
.L_x_2583:
[----:B------:R-:W-:Y:S01]  /*1730*/  UMOV UR4, 0xffffffff ;  /* 0xffffffff00047882 */ /* 0x000fe20000000000 */
[----:B-----5:R-:W-:Y:S02]  /*1740*/  ISETP.GE.AND P2, PT, R131, 0x1, PT ;  /* 0x000000018300780c */ /* 0x020fe40003f46270 */
[----:B------:R-:W-:Y:S11]  /*1750*/  BRA.DIV UR4, `(.L_x_2586) ;  /* 0x0000004604087947 */ /* 0x000ff6000b800000 */
[----:B------:R-:W1:Y:S01]  /*1760*/  SHFL.BFLY PT, R133, R152, 0x1, 0x1f ;  /* 0x0c201f0098857f89 */ /* 0x000e6200000e0000 */
[----:B------:R-:W-:Y:S02]  /*1770*/  PRMT R155, R20, 0x7632, R155 ;  /* 0x00007632149b7816 */ /* 0x000fe4000000009b */
[----:B------:R-:W-:Y:S01]  /*1780*/  PRMT R158, R25, 0x7632, R158 ;  /* 0x00007632199e7816 */ /* 0x000fe2000000009e */
[----:B------:R-:W2:Y:S01]  /*1790*/  SHFL.BFLY PT, R132, R153, 0x1, 0x1f ;  /* 0x0c201f0099847f89 */ /* 0x000ea200000e0000 */
[----:B------:R-:W-:Y:S01]  /*17a0*/  PRMT R160, R28, 0x7632, R160 ;  /* 0x000076321ca07816 */ /* 0x000fe200000000a0 */
[----:B-1----:R-:W-:Y:S01]  /*17b0*/  FADD.FTZ R133, R133, R152 ;  /* 0x0000009885857221 */ /* 0x002fe20000010000 */
[----:B--2---:R-:W-:-:S04]  /*17c0*/  FADD.FTZ R132, R132, R153 ;  /* 0x0000009984847221 */ /* 0x004fc80000010000 */
[----:B------:R-:W1:Y:S01]  /*17d0*/  SHFL.BFLY PT, R148, R133, 0x2, 0x1f ;  /* 0x0c401f0085947f89 */ /* 0x000e6200000e0000 */
[----:B------:R-:W-:-:S03]  /*17e0*/  PRMT R153, R22, 0x7632, R153 ;  /* 0x0000763216997816 */ /* 0x000fc60000000099 */
[----:B------:R-:W2:Y:S01]  /*17f0*/  SHFL.BFLY PT, R147, R132, 0x2, 0x1f ;  /* 0x0c401f0084937f89 */ /* 0x000ea200000e0000 */
[----:B-1----:R-:W-:Y:S01]  /*1800*/  FADD.FTZ R148, R133, R148 ;  /* 0x0000009485947221 */ /* 0x002fe20000010000 */
[----:B------:R-:W-:Y:S01]  /*1810*/  PRMT R133, R30, 0x7632, R133 ;  /* 0x000076321e857816 */ /* 0x000fe20000000085 */
[----:B--2---:R-:W-:Y:S01]  /*1820*/  FADD.FTZ R149, R132, R147 ;  /* 0x0000009384957221 */ /* 0x004fe20000010000 */
[----:B------:R-:W-:Y:S02]  /*1830*/  PRMT R132, R31, 0x7632, R132 ;  /* 0x000076321f847816 */ /* 0x000fe40000000084 */
[----:B------:R-:W1:Y:S04]  /*1840*/  SHFL.BFLY PT, R147, R148, 0x4, 0x1f ;  /* 0x0c801f0094937f89 */ /* 0x000e6800000e0000 */
[----:B------:R-:W2:Y:S01]  /*1850*/  SHFL.BFLY PT, R154, R149, 0x4, 0x1f ;  /* 0x0c801f00959a7f89 */ /* 0x000ea200000e0000 */
[----:B-1----:R-:W-:Y:S01]  /*1860*/  FADD.FTZ R157, R148, R147 ;  /* 0x00000093949d7221 */ /* 0x002fe20000010000 */
[----:B--2---:R-:W-:-:S04]  /*1870*/  FADD.FTZ R159, R149, R154 ;  /* 0x0000009a959f7221 */ /* 0x004fc80000010000 */
[----:B------:R-:W1:Y:S01]  /*1880*/  SHFL.BFLY PT, R152, R157, 0x8, 0x1f ;  /* 0x0d001f009d987f89 */ /* 0x000e6200000e0000 */
[----:B------:R-:W-:-:S03]  /*1890*/  PRMT R154, R21, 0x7632, R154 ;  /* 0x00007632159a7816 */ /* 0x000fc6000000009a */
[----:B------:R-:W2:Y:S01]  /*18a0*/  SHFL.BFLY PT, R156, R159, 0x8, 0x1f ;  /* 0x0d001f009f9c7f89 */ /* 0x000ea200000e0000 */
[--C-:B-1----:R-:W-:Y:S01]  /*18b0*/  FADD.FTZ R147, R157, R152.reuse ;  /* 0x000000989d937221 */ /* 0x102fe20000010000 */
[----:B------:R-:W-:Y:S01]  /*18c0*/  PRMT R152, R23, 0x7632, R152 ;  /* 0x0000763217987816 */ /* 0x000fe20000000098 */
[----:B--2---:R-:W-:-:S03]  /*18d0*/  FADD.FTZ R156, R159, R156 ;  /* 0x0000009c9f9c7221 */ /* 0x004fc60000010000 */
[----:B------:R1:W2:Y:S01]  /*18e0*/  SHFL.BFLY PT, R162, R147, 0x10, 0x1f ;  /* 0x0e001f0093a27f89 */ /* 0x0002a200000e0000 */
[----:B------:R-:W-:-:S03]  /*18f0*/  PRMT R159, R29, 0x7632, R159 ;  /* 0x000076321d9f7816 */ /* 0x000fc6000000009f */
[----:B------:R1:W3:Y:S04]  /*1900*/  SHFL.BFLY PT, R161, R156, 0x10, 0x1f ;  /* 0x0e001f009ca17f89 */ /* 0x0002e800000e0000 */
.L_x_2614:
[----:B------:R-:W4:Y:S01]  /*1910*/  S2R R148, SR_TID.X ;  /* 0x0000000000947919 */ /* 0x000f220000002100 */
[----:B------:R-:W-:Y:S01]  /*1920*/  ISETP.NE.U32.AND P1, PT, R130, RZ, PT ;  /* 0x000000ff8200720c */ /* 0x000fe20003f25070 */
[----:B--2---:R-:W-:Y:S01]  /*1930*/  FADD.FTZ R130, R147, R162 ;  /* 0x000000a293827221 */ /* 0x004fe20000010000 */
[----:B------:R-:W-:Y:S01]  /*1940*/  @P2 IADD3 R131, PT, PT, R131, -0x1, RZ ;  /* 0xffffffff83832810 */ /* 0x000fe20007ffe0ff */
[----:B-1-3--:R-:W-:Y:S01]  /*1950*/  FADD.FTZ R156, R156, R161 ;  /* 0x000000a19c9c7221 */ /* 0x00afe20000010000 */
[----:B------:R-:W-:Y:S01]  /*1960*/  ISETP.NE.AND.EX P1, PT, R0, RZ, PT, P1 ;  /* 0x000000ff0000720c */ /* 0x000fe20003f25310 */
[----:B------:R-:W-:Y:S02]  /*1970*/  IMAD R0, R146, UR9, RZ ;  /* 0x0000000992007c24 */ /* 0x000fe4000f8e02ff */
[----:B------:R-:W-:Y:S01]  /*1980*/  FMUL.FTZ R130, R130, UR12 ;  /* 0x0000000c82827c20 */ /* 0x000fe20008410000 */
[----:B------:R-:W-:Y:S01]  /*1990*/  @P2 IMAD R131, R131, UR9, RZ ;  /* 0x0000000983832c24 */ /* 0x000fe2000f8e02ff */
[----:B------:R-:W-:Y:S01]  /*19a0*/  ISETP.NE.AND P4, PT, RZ, UR8, PT ;  /* 0x00000008ff007c0c */ /* 0x000fe2000bf85270 */
[----:B------:R-:W-:Y:S01]  /*19b0*/  BSSY.RECONVERGENT B1, `(.L_x_2587) ;  /* 0x000012c000017945 */ /* 0x000fe20003800200 */
[----:B------:R-:W-:Y:S01]  /*19c0*/  SHF.R.S32.HI R147, RZ, 0x1f, R0 ;  /* 0x0000001fff937819 */ /* 0x000fe20000011400 */
[----:B------:R-:W-:Y:S01]  /*19d0*/  FMUL.FTZ R156, R156, UR12 ;  /* 0x0000000c9c9c7c20 */ /* 0x000fe20008410000 */
[----:B------:R-:W-:-:S02]  /*19e0*/  FSEL R157, R130, RZ, !P4 ;  /* 0x000000ff829d7208 */ /* 0x000fc40006000000 */
[----:B------:R-:W-:Y:S02]  /*19f0*/  LEA.HI R164, R147, R0, RZ, 0x3 ;  /* 0x0000000093a47211 */ /* 0x000fe400078f18ff */
[----:B------:R-:W-:-:S04]  /*1a00*/  @P2 SHF.R.S32.HI R0, RZ, 0x1f, R131 ;  /* 0x0000001fff002819 */ /* 0x000fc80000011483 */
[----:B------:R-:W-:Y:S01]  /*1a10*/  @P2 LEA.HI R162, R0, R131, RZ, 0x3 ;  /* 0x0000008300a22211 */ /* 0x000fe200078f18ff */
[----:B------:R-:W-:Y:S01]  /*1a20*/  HFMA2 R0, -RZ, RZ, 0, 0 ;  /* 0x00000000ff007431 */ /* 0x000fe200000001ff */
        /* <DEDUP_REMOVED lines=13> */
[----:B------:R-:W-:Y:S01]  /*1b00*/  FFMA.FTZ R164, R143, R156, R157 ;  /* 0x0000009c8fa47223 */ /* 0x000fe2000001009d */
[----:B------:R-:W-:Y:S01]  /*1b10*/  @P2 FADD.FTZ R132, R144, -R133 ;  /* 0x8000008590842221 */ /* 0x000fe20000010000 */
[----:B------:R-:W-:Y:S01]  /*1b20*/  @P2 FADD.FTZ R160, R134, -R159 ;  /* 0x8000009f86a02221 */ /* 0x000fe20000010000 */
[----:B------:R-:W-:Y:S01]  /*1b30*/  @P2 ISETP.GT.AND P3, PT, R150, RZ, PT ;  /* 0x000000ff9600220c */ /* 0x000fe20003f64270 */
[----:B------:R-:W2:Y:S01]  /*1b40*/  @P2 LDC R130, c[0x0][0x40c] ;  /* 0x00010300ff822b82 */ /* 0x000ea20000000800 */
[C---:B------:R-:W-:Y:S01]  /*1b50*/  @P2 FMUL.FTZ R132, R151.reuse, R132 ;  /* 0x0000008497842220 */ /* 0x040fe20000410000 */
[----:B------:R-:W-:Y:S01]  /*1b60*/  @P2 FMUL.FTZ R160, R151, R160 ;  /* 0x000000a097a02220 */ /* 0x000fe20000410000 */
[----:B------:R-:W-:Y:S01]  /*1b70*/  @P2 FADD.FTZ R164, R137, -R164 ;  /* 0x800000a489a42221 */ /* 0x000fe20000010000 */
[----:B------:R-:W-:-:S02]  /*1b80*/  FFMA.FTZ R163, R138, R156, R157 ;  /* 0x0000009c8aa37223 */ /* 0x000fc4000001009d */
[----:B------:R-:W-:Y:S01]  /*1b90*/  @P2 FSEL R132, R132, RZ, P1 ;  /* 0x000000ff84842208 */ /* 0x000fe20000800000 */
[----:B------:R-:W-:Y:S01]  /*1ba0*/  @P2 FMUL.FTZ R164, R151, R164 ;  /* 0x000000a497a42220 */ /* 0x000fe20000410000 */
[----:B------:R-:W-:Y:S01]  /*1bb0*/  @P2 FSEL R133, R160, RZ, P3 ;  /* 0x000000ffa0852208 */ /* 0x000fe20001800000 */
[----:B------:R-:W3:Y:S01]  /*1bc0*/  @P2 LDC R159, c[0x0][0x40c] ;  /* 0x00010300ff9f2b82 */ /* 0x000ee20000000800 */
[----:B------:R-:W-:Y:S01]  /*1bd0*/  @P2 ISETP.GT.AND P1, PT, R150, RZ, PT ;  /* 0x000000ff9600220c */ /* 0x000fe20003f24270 */
[----:B-1----:R-:W-:-:S05]  /*1be0*/  @P2 FMUL.FTZ R131, R132, R131 ;  /* 0x0000008384832220 */ /* 0x002fca0000410000 */
[----:B------:R-:W-:Y:S01]  /*1bf0*/  @P2 F2FP.BF16.F32.PACK_AB R131, RZ, R131 ;  /* 0x00000083ff83223e */ /* 0x000fe200000010ff */
[----:B--2---:R-:W-:-:S03]  /*1c00*/  @P2 FMUL.FTZ R130, R133, R130 ;  /* 0x0000008285822220 */ /* 0x004fc60000410000 */
[----:B------:R-:W-:Y:S01]  /*1c10*/  @P2 PRMT R104, R131, 0x7610, R104 ;  /* 0x0000761083682816 */ /* 0x000fe20000000068 */
[----:B------:R-:W-:Y:S01]  /*1c20*/  FFMA.FTZ R133, R140, R156, R157 ;  /* 0x0000009c8c857223 */ /* 0x000fe2000001009d */
[----:B------:R-:W1:Y:S01]  /*1c30*/  @P2 LDC R131, c[0x0][0x40c] ;  /* 0x00010300ff832b82 */ /* 0x000e620000000800 */
[----:B------:R-:W-:Y:S02]  /*1c40*/  @P2 F2FP.BF16.F32.PACK_AB R130, RZ, R130 ;  /* 0x00000082ff82223e */ /* 0x000fe400000010ff */
[----:B------:R-:W-:Y:S02]  /*1c50*/  @P2 FADD.FTZ R132, R128, -R133 ;  /* 0x8000008580842221 */ /* 0x000fe40000010000 */
[----:B------:R-:W-:Y:S01]  /*1c60*/  @P2 PRMT R104, R104, 0x5410, R130 ;  /* 0x0000541068682816 */ /* 0x000fe20000000082 */
[----:B------:R-:W-:Y:S01]  /*1c70*/  FFMA.FTZ R130, R145, R156, R157 ;  /* 0x0000009c91827223 */ /* 0x000fe2000001009d */
[----:B------:R-:W-:-:S03]  /*1c80*/  @P2 FMUL.FTZ R133, R151, R132 ;  /* 0x0000008497852220 */ /* 0x000fc60000410000 */
[----:B------:R-:W-:-:S04]  /*1c90*/  @P2 FADD.FTZ R130, R139, -R130 ;  /* 0x800000828b822221 */ /* 0x000fc80000010000 */
[----:B------:R-:W-:-:S05]  /*1ca0*/  @P2 FMUL.FTZ R130, R151, R130 ;  /* 0x0000008297822220 */ /* 0x000fca0000410000 */
[----:B------:R-:W-:Y:S02]  /*1cb0*/  @P2 FSEL R130, R130, RZ, P1 ;  /* 0x000000ff82822208 */ /* 0x000fe40000800000 */
[----:B------:R-:W-:-:S03]  /*1cc0*/  @P2 ISETP.GT.AND P1, PT, R150, RZ, PT ;  /* 0x000000ff9600220c */ /* 0x000fc60003f24270 */
[----:B---3--:R-:W-:Y:S01]  /*1cd0*/  @P2 FMUL.FTZ R132, R130, R159 ;  /* 0x0000009f82842220 */ /* 0x008fe20000410000 */
[----:B------:R-:W-:Y:S01]  /*1ce0*/  @P2 FSEL R160, R133, RZ, P1 ;  /* 0x000000ff85a02208 */ /* 0x000fe20000800000 */
[----:B------:R-:W2:Y:S01]  /*1cf0*/  @P2 LDC R130, c[0x0][0x40c] ;  /* 0x00010300ff822b82 */ /* 0x000ea20000000800 */
[----:B------:R-:W-:-:S03]  /*1d00*/  @P2 ISETP.GT.AND P1, PT, R150, RZ, PT ;  /* 0x000000ff9600220c */ /* 0x000fc60003f24270 */
[----:B-1----:R-:W-:Y:S01]  /*1d10*/  @P2 FMUL.FTZ R160, R160, R131 ;  /* 0x00000083a0a02220 */ /* 0x002fe20000410000 */
[----:B------:R-:W-:Y:S02]  /*1d20*/  @P2 FSEL R133, R164, RZ, P1 ;  /* 0x000000ffa4852208 */ /* 0x000fe40000800000 */
[----:B------:R-:W-:Y:S01]  /*1d30*/  @P2 ISETP.GT.AND P1, PT, R150, RZ, PT ;  /* 0x000000ff9600220c */ /* 0x000fe20003f24270 */
[----:B------:R-:W1:Y:S01]  /*1d40*/  @P2 LDC R159, c[0x0][0x40c] ;  /* 0x00010300ff9f2b82 */ /* 0x000e620000000800 */
[----:B------:R-:W-:Y:S02]  /*1d50*/  @P2 F2FP.BF16.F32.PACK_AB R131, RZ, R132 ;  /* 0x00000084ff83223e */ /* 0x000fe400000010ff */
[----:B------:R-:W-:Y:S01]  /*1d60*/  @P2 F2FP.BF16.F32.PACK_AB R132, RZ, R160 ;  /* 0x000000a0ff84223e */ /* 0x000fe200000010ff */
[----:B------:R-:W-:Y:S01]  /*1d70*/  FFMA.FTZ R160, R141, R156, R157 ;  /* 0x0000009c8da07223 */ /* 0x000fe2000001009d */
[----:B------:R-:W-:-:S03]  /*1d80*/  @P2 PRMT R105, R131, 0x7610, R105 ;  /* 0x0000761083692816 */ /* 0x000fc60000000069 */
[----:B------:R-:W-:Y:S01]  /*1d90*/  @P2 FADD.FTZ R160, R135, -R160 ;  /* 0x800000a087a02221 */ /* 0x000fe20000010000 */
[----:B------:R-:W-:-:S03]  /*1da0*/  @P2 PRMT R105, R105, 0x5410, R132 ;  /* 0x0000541069692816 */ /* 0x000fc60000000084 */
[----:B------:R-:W-:Y:S01]  /*1db0*/  @P2 FMUL.FTZ R160, R151, R160 ;  /* 0x000000a097a02220 */ /* 0x000fe20000410000 */
[----:B--2---:R-:W-:Y:S01]  /*1dc0*/  @P2 FMUL.FTZ R133, R133, R130 ;  /* 0x0000008285852220 */ /* 0x004fe20000410000 */
[----:B------:R-:W-:-:S04]  /*1dd0*/  @P2 FADD.FTZ R130, R126, -R163 ;  /* 0x800000a37e822221 */ /* 0x000fc80000010000 */
[----:B------:R-:W-:Y:S01]  /*1de0*/  @P2 FMUL.FTZ R130, R151, R130 ;  /* 0x0000008297822220 */ /* 0x000fe20000410000 */
[----:B------:R-:W-:-:S04]  /*1df0*/  @P2 F2FP.BF16.F32.PACK_AB R133, RZ, R133 ;  /* 0x00000085ff85223e */ /* 0x000fc800000010ff */
[----:B------:R-:W-:Y:S02]  /*1e00*/  @P2 FSEL R130, R130, RZ, P1 ;  /* 0x000000ff82822208 */ /* 0x000fe40000800000 */
[----:B------:R-:W-:Y:S02]  /*1e10*/  @P2 ISETP.GT.AND P1, PT, R150, RZ, PT ;  /* 0x000000ff9600220c */ /* 0x000fe40003f24270 */
[----:B------:R-:W-:Y:S01]  /*1e20*/  @P2 PRMT R106, R133, 0x7610, R106 ;  /* 0x00007610856a2816 */ /* 0x000fe2000000006a */
[----:B-1----:R-:W-:Y:S01]  /*1e30*/  @P2 FMUL.FTZ R159, R130, R159 ;  /* 0x0000009f829f2220 */ /* 0x002fe20000410000 */
[----:B------:R-:W-:Y:S01]  /*1e40*/  @P2 FSEL R163, R160, RZ, P1 ;  /* 0x000000ffa0a32208 */ /* 0x000fe20000800000 */
[----:B------:R-:W1:Y:S03]  /*1e50*/  @P2 LDC R130, c[0x0][0x40c] ;  /* 0x00010300ff822b82 */ /* 0x000e660000000800 */
        /* <DEDUP_REMOVED lines=15> */
.L_x_2589:
[----:B------:R-:W1:Y:S01]  /*1f50*/  @P2 LDC R111, c[0x0][0x40c] ;  /* 0x00010300ff6f2b82 */ /* 0x000e620000000800 */
[-CC-:B------:R-:W-:Y:S01]  /*1f60*/  FFMA.FTZ R109, R3, R156.reuse, R157.reuse ;  /* 0x0000009c036d7223 */ /* 0x180fe2000001009d */
[----:B------:R-:W-:Y:S01]  /*1f70*/  FFMA.FTZ R131, R142, R156, R157 ;  /* 0x0000009c8e837223 */ /* 0x000fe2000001009d */
[----:B------:R-:W-:Y:S02]  /*1f80*/  ISETP.GT.AND P1, PT, R150, RZ, PT ;  /* 0x000000ff9600720c */ /* 0x000fe40003f24270 */
[----:B------:R-:W-:Y:S01]  /*1f90*/  FADD.FTZ R108, R144, -R109 ;  /* 0x8000006d906c7221 */ /* 0x000fe20000010000 */
[----:B------:R-:W-:Y:S02]  /*1fa0*/  FADD.FTZ R110, R134, -R131 ;  /* 0x80000083866e7221 */ /* 0x000fe40000010000 */
[----:B------:R-:W2:Y:S01]  /*1fb0*/  @P2 LDC R130, c[0x0][0x40c] ;  /* 0x00010300ff822b82 */ /* 0x000ea20000000800 */
[C---:B------:R-:W-:Y:S01]  /*1fc0*/  FMUL.FTZ R108, R151.reuse, R108 ;  /* 0x0000006c976c7220 */ /* 0x040fe20000410000 */
[----:B------:R-:W-:-:S04]  /*1fd0*/  FMUL.FTZ R110, R151, R110 ;  /* 0x0000006e976e7220 */ /* 0x000fc80000410000 */
[----:B------:R-:W-:Y:S02]  /*1fe0*/  FSEL R108, R108, RZ, P1 ;  /* 0x000000ff6c6c7208 */ /* 0x000fe40000800000 */
[----:B------:R-:W-:Y:S01]  /*1ff0*/  FSEL R109, R110, RZ, P1 ;  /* 0x000000ff6e6d7208 */ /* 0x000fe20000800000 */
[----:B------:R-:W3:Y:S02]  /*2000*/  @P2 LDC R160, c[0x0][0x40c] ;  /* 0x00010300ffa02b82 */ /* 0x000ee40000000800 */
[----:B-1----:R-:W-:Y:S01]  /*2010*/  @P2 FMUL.FTZ R110, R108, R111 ;  /* 0x0000006f6c6e2220 */ /* 0x002fe20000410000 */
[----:B------:R-:W-:Y:S01]  /*2020*/  F2FP.BF16.F32.PACK_AB R108, R109, R108 ;  /* 0x0000006c6d6c723e */ /* 0x000fe200000010ff */
[----:B------:R-:W-:-:S03]  /*2030*/  FFMA.FTZ R111, R140, R156, R157 ;  /* 0x0000009c8c6f7223 */ /* 0x000fc6000001009d */
[----:B------:R-:W-:Y:S01]  /*2040*/  @P2 F2FP.BF16.F32.PACK_AB R110, RZ, R110 ;  /* 0x0000006eff6e223e */ /* 0x000fe200000010ff */
[----:B------:R-:W-:Y:S01]  /*2050*/  FADD.FTZ R132, R128, -R111 ;  /* 0x8000006f80847221 */ /* 0x000fe20000010000 */
[----:B--2---:R-:W-:Y:S01]  /*2060*/  @P2 FMUL.FTZ R131, R109, R130 ;  /* 0x000000826d832220 */ /* 0x004fe20000410000 */
[----:B------:R-:W-:Y:S01]  /*2070*/  FFMA.FTZ R130, R145, R156, R157 ;  /* 0x0000009c91827223 */ /* 0x000fe2000001009d */
[----:B------:R-:W1:Y:S01]  /*2080*/  @P2 LDC R109, c[0x0][0x40c] ;  /* 0x00010300ff6d2b82 */ /* 0x000e620000000800 */
[----:B------:R-:W-:Y:S01]  /*2090*/  FMUL.FTZ R132, R151, R132 ;  /* 0x0000008497847220 */ /* 0x000fe20000410000 */
[----:B------:R-:W-:Y:S01]  /*20a0*/  @P2 PRMT R104, R110, 0x7610, R104 ;  /* 0x000076106e682816 */ /* 0x000fe20000000068 */
[----:B------:R-:W-:Y:S01]  /*20b0*/  FADD.FTZ R130, R139, -R130 ;  /* 0x800000828b827221 */ /* 0x000fe20000010000 */
[----:B------:R-:W-:Y:S02]  /*20c0*/  @P2 F2FP.BF16.F32.PACK_AB R131, RZ, R131 ;  /* 0x00000083ff83223e */ /* 0x000fe400000010ff */
[----:B------:R-:W-:Y:S01]  /*20d0*/  FSEL R132, R132, RZ, P1 ;  /* 0x000000ff84847208 */ /* 0x000fe20000800000 */
[----:B------:R-:W-:Y:S01]  /*20e0*/  FMUL.FTZ R130, R151, R130 ;  /* 0x0000008297827220 */ /* 0x000fe20000410000 */
[----:B------:R-:W2:Y:S01]  /*20f0*/  @P2 LDC R110, c[0x0][0x40c] ;  /* 0x00010300ff6e2b82 */ /* 0x000ea20000000800 */
[----:B------:R-:W-:-:S03]  /*2100*/  @P2 PRMT R104, R104, 0x5410, R131 ;  /* 0x0000541068682816 */ /* 0x000fc60000000083 */
[----:B------:R-:W-:-:S04]  /*2110*/  FSEL R133, R130, RZ, P1 ;  /* 0x000000ff82857208 */ /* 0x000fc80000800000 */
[----:B------:R-:W4:Y:S01]  /*2120*/  @P2 LDC R131, c[0x0][0x40c] ;  /* 0x00010300ff832b82 */ /* 0x000f220000000800 */
[----:B---3--:R-:W-:-:S05]  /*2130*/  @P2 FMUL.FTZ R111, R133, R160 ;  /* 0x000000a0856f2220 */ /* 0x008fca0000410000 */
[----:B------:R-:W-:Y:S01]  /*2140*/  @P2 F2FP.BF16.F32.PACK_AB R111, RZ, R111 ;  /* 0x0000006fff6f223e */ /* 0x000fe200000010ff */
[C---:B-1----:R-:W-:Y:S01]  /*2150*/  @P2 FMUL.FTZ R130, R132.reuse, R109 ;  /* 0x0000006d84822220 */ /* 0x042fe20000410000 */
[----:B------:R-:W-:Y:S01]  /*2160*/  F2FP.BF16.F32.PACK_AB R109, R132, R133 ;  /* 0x00000085846d723e */ /* 0x000fe200000010ff */
[-CC-:B------:R-:W-:Y:S01]  /*2170*/  FFMA.FTZ R132, R143, R156.reuse, R157.reuse ;  /* 0x0000009c8f847223 */ /* 0x180fe2000001009d */
[----:B------:R-:W-:Y:S01]  /*2180*/  FFMA.FTZ R133, R138, R156, R157 ;  /* 0x0000009c8a857223 */ /* 0x000fe2000001009d */
[----:B------:R-:W-:Y:S02]  /*2190*/  @P2 PRMT R105, R111, 0x7610, R105 ;  /* 0x000076106f692816 */ /* 0x000fe40000000069 */
[----:B------:R-:W-:Y:S01]  /*21a0*/  FADD.FTZ R132, R137, -R132 ;  /* 0x8000008489847221 */ /* 0x000fe20000010000 */
[----:B------:R-:W-:Y:S01]  /*21b0*/  FADD.FTZ R160, R126, -R133 ;  /* 0x800000857ea07221 */ /* 0x000fe20000010000 */
[----:B------:R-:W-:Y:S02]  /*21c0*/  @P2 F2FP.BF16.F32.PACK_AB R130, RZ, R130 ;  /* 0x00000082ff82223e */ /* 0x000fe400000010ff */
[C---:B------:R-:W-:Y:S01]  /*21d0*/  FMUL.FTZ R132, R151.reuse, R132 ;  /* 0x0000008497847220 */ /* 0x040fe20000410000 */
[----:B------:R-:W-:Y:S01]  /*21e0*/  FMUL.FTZ R160, R151, R160 ;  /* 0x000000a097a07220 */ /* 0x000fe20000410000 */
[----:B------:R-:W-:-:S03]  /*21f0*/  @P2 PRMT R105, R105, 0x5410, R130 ;  /* 0x0000541069692816 */ /* 0x000fc60000000082 */
[----:B------:R-:W-:Y:S02]  /*2200*/  FSEL R159, R132, RZ, P1 ;  /* 0x000000ff849f7208 */ /* 0x000fe40000800000 */
[----:B------:R-:W-:Y:S01]  /*2210*/  FSEL R160, R160, RZ, P1 ;  /* 0x000000ffa0a07208 */ /* 0x000fe20000800000 */
[----:B------:R-:W1:Y:S02]  /*2220*/  @P2 LDC R132, c[0x0][0x40c] ;  /* 0x00010300ff842b82 */ /* 0x000e640000000800 */
[----:B--2---:R-:W-:Y:S01]  /*2230*/  @P2 FMUL.FTZ R133, R159, R110 ;  /* 0x0000006e9f852220 */ /* 0x004fe20000410000 */
[C---:B------:R-:W-:Y:S01]  /*2240*/  F2FP.BF16.F32.PACK_AB R110, R160.reuse, R159 ;  /* 0x0000009fa06e723e */ /* 0x040fe200000010ff */
[----:B----4-:R-:W-:Y:S01]  /*2250*/  @P2 FMUL.FTZ R159, R160, R131 ;  /* 0x00000083a09f2220 */ /* 0x010fe20000410000 */
        /* <DEDUP_REMOVED lines=21> */
.L_x_2588:
[----:B------:R-:W-:Y:S02]  /*23b0*/  MOV R161, UR20 ;  /* 0x0000001400a17c02 */ /* 0x000fe40008000f00 */
[----:B------:R-:W-:Y:S02]  /*23c0*/  MOV R162, UR21 ;  /* 0x0000001500a27c02 */ /* 0x000fe40008000f00 */
        /* <DEDUP_REMOVED lines=8> */
[----:B------:R-:W-:-:S04]  /*2450*/  @P1 FADD.FTZ R131, R144, -R131 ;  /* 0x8000008390831221 */ /* 0x000fc80000010000 */
[----:B------:R-:W-:Y:S02]  /*2460*/  @P1 FFMA.FTZ R130, R151, R131, R130 ;  /* 0x0000008397821223 */ /* 0x000fe40000010082 */
[----:B------:R-:W1:Y:S02]  /*2470*/  @P2 LDC R131, c[0x0][0x40c] ;  /* 0x00010300ff832b82 */ /* 0x000e640000000800 */
[----:B-1----:R-:W-:Y:S01]  /*2480*/  @P2 FMUL.FTZ R130, R130, R131 ;  /* 0x0000008382822220 */ /* 0x002fe20000410000 */
[----:B------:R-:W-:-:S04]  /*2490*/  @P1 FFMA.FTZ R131, R142, R156, R157 ;  /* 0x0000009c8e831223 */ /* 0x000fc8000001009d */
[----:B------:R-:W-:Y:S01]  /*24a0*/  @P1 FADD.FTZ R131, R134, -R131 ;  /* 0x8000008386831221 */ /* 0x000fe20000010000 */
[----:B------:R-:W-:-:S03]  /*24b0*/  @P2 F2FP.BF16.F32.PACK_AB R130, RZ, R130 ;  /* 0x00000082ff82223e */ /* 0x000fc600000010ff */
[----:B------:R-:W-:Y:S01]  /*24c0*/  @P1 FFMA.FTZ R160, R151, R131, R160 ;  /* 0x0000008397a01223 */ /* 0x000fe200000100a0 */
[----:B------:R-:W-:Y:S01]  /*24d0*/  @P2 PRMT R104, R130, 0x7610, R104 ;  /* 0x0000761082682816 */ /* 0x000fe20000000068 */
[----:B------:R-:W1:Y:S01]  /*24e0*/  @P2 LDC R131, c[0x0][0x40c] ;  /* 0x00010300ff832b82 */ /* 0x000e620000000800 */
[----:B------:R-:W-:Y:S01]  /*24f0*/  @P1 FFMA.FTZ R130, R145, R156, R157 ;  /* 0x0000009c91821223 */ /* 0x000fe2000001009d */
[----:B-1----:R-:W-:-:S03]  /*2500*/  @P2 FMUL.FTZ R160, R160, R131 ;  /* 0x00000083a0a02220 */ /* 0x002fc60000410000 */
[----:B------:R-:W-:Y:S01]  /*2510*/  @P1 FADD.FTZ R131, R139, -R130 ;  /* 0x800000828b831221 */ /* 0x000fe20000010000 */
[----:B------:R-:W-:Y:S02]  /*2520*/  SHF.L.U32 R130, R29, 0x10, RZ ;  /* 0x000000101d827819 */ /* 0x000fe400000006ff */
[----:B------:R-:W-:-:S03]  /*2530*/  @P2 F2FP.BF16.F32.PACK_AB R160, RZ, R160 ;  /* 0x000000a0ffa0223e */ /* 0x000fc600000010ff */
[----:B------:R-:W-:Y:S02]  /*2540*/  @P1 FFMA.FTZ R130, R151, R131, R130 ;  /* 0x0000008397821223 */ /* 0x000fe40000010082 */
[----:B------:R-:W1:Y:S01]  /*2550*/  @P2 LDC R131, c[0x0][0x40c] ;  /* 0x00010300ff832b82 */ /* 0x000e620000000800 */
[----:B------:R-:W-:Y:S02]  /*2560*/  @P2 PRMT R104, R104, 0x5410, R160 ;  /* 0x0000541068682816 */ /* 0x000fe400000000a0 */
[----:B------:R-:W-:Y:S01]  /*2570*/  SHF.L.U32 R160, R133, 0x10, RZ ;  /* 0x0000001085a07819 */ /* 0x000fe200000006ff */
        /* <DEDUP_REMOVED lines=8> */
[----:B-1----:R-:W-:-:S05]  /*2600*/  @P2 FMUL.FTZ R130, R130, R131 ;  /* 0x0000008382822220 */ /* 0x002fca0000410000 */
[----:B------:R-:W-:-:S04]  /*2610*/  @P2 F2FP.BF16.F32.PACK_AB R130, RZ, R130 ;  /* 0x00000082ff82223e */ /* 0x000fc800000010ff */
[----:B------:R-:W-:Y:S01]  /*2620*/  @P2 PRMT R105, R105, 0x5410, R130 ;  /* 0x0000541069692816 */ /* 0x000fe20000000082 */
[----:B------:R-:W-:-:S04]  /*2630*/  @P1 FFMA.FTZ R130, R143, R156, R157 ;  /* 0x0000009c8f821223 */ /* 0x000fc8000001009d */
[----:B------:R-:W-:Y:S01]  /*2640*/  @P1 FADD.FTZ R131, R137, -R130 ;  /* 0x8000008289831221 */ /* 0x000fe20000010000 */
        /* <DEDUP_REMOVED lines=9> */
[----:B------:R-:W1:Y:S02]  /*26e0*/  @P2 LDC R131, c[0x0][0x40c] ;  /* 0x00010300ff832b82 */ /* 0x000e640000000800 */
[----:B-1----:R-:W-:Y:S01]  /*26f0*/  @P2 FMUL.FTZ R160, R160, R131 ;  /* 0x00000083a0a02220 */ /* 0x002fe20000410000 */
[----:B------:R-:W-:Y:S01]  /*2700*/  @P1 FADD.FTZ R131, R135, -R164 ;  /* 0x800000a487831221 */ /* 0x000fe20000010000 */
[----:B------:R-:W-:-:S03]  /*2710*/  SHF.L.U32 R164, R31, 0x10, RZ ;  /* 0x000000101fa47819 */ /* 0x000fc600000006ff */
[----:B------:R-:W-:Y:S02]  /*2720*/  @P2 F2FP.BF16.F32.PACK_AB R160, RZ, R160 ;  /* 0x000000a0ffa0223e */ /* 0x000fe400000010ff */
[----:B------:R-:W-:Y:S02]  /*2730*/  @P1 FFMA.FTZ R164, R151, R131, R164 ;  /* 0x0000008397a41223 */ /* 0x000fe400000100a4 */
[----:B------:R-:W1:Y:S01]  /*2740*/  @P2 LDC R131, c[0x0][0x40c] ;  /* 0x00010300ff832b82 */ /* 0x000e620000000800 */
[----:B------:R-:W-:Y:S01]  /*2750*/  @P2 PRMT R106, R106, 0x5410, R160 ;  /* 0x000054106a6a2816 */ /* 0x000fe200000000a0 */
[----:B-1----:R-:W-:-:S05]  /*2760*/  @P2 FMUL.FTZ R164, R164, R131 ;  /* 0x00000083a4a42220 */ /* 0x002fca0000410000 */
        /* <DEDUP_REMOVED lines=11> */
.L_x_2591:
[----:B------:R-:W1:Y:S01]  /*2820*/  @P2 LDC R111, c[0x0][0x40c] ;  /* 0x00010300ff6f2b82 */ /* 0x000e620000000800 */
[----:B------:R-:W-:Y:S01]  /*2830*/  ISETP.GT.AND P1, PT, R150, RZ, PT ;  /* 0x000000ff9600720c */ /* 0x000fe20003f24270 */
[----:B------:R-:W-:Y:S01]  /*2840*/  @P3 FFMA.FTZ R109, R3, R156, R157 ;  /* 0x0000009c036d3223 */ /* 0x000fe2000001009d */
[----:B------:R-:W-:Y:S02]  /*2850*/  SHF.L.U32 R108, R28, 0x10, RZ ;  /* 0x000000101c6c7819 */ /* 0x000fe400000006ff */
[----:B------:R-:W-:Y:S01]  /*2860*/  SHF.L.U32 R160, R160, 0x10, RZ ;  /* 0x00000010a0a07819 */ /* 0x000fe200000006ff */
[----:B------:R-:W-:Y:S01]  /*2870*/  @P3 FADD.FTZ R109, R144, -R109 ;  /* 0x8000006d906d3221 */ /* 0x000fe20000010000 */
[----:B------:R-:W-:Y:S01]  /*2880*/  SHF.L.U32 R164, R29, 0x10, RZ ;  /* 0x000000101da47819 */ /* 0x000fe200000006ff */
[----:B------:R-:W2:Y:S01]  /*2890*/  @P2 LDC R131, c[0x0][0x40c] ;  /* 0x00010300ff832b82 */ /* 0x000ea20000000800 */
[----:B------:R-:W-:Y:S01]  /*28a0*/  SHF.L.U32 R132, R132, 0x10, RZ ;  /* 0x0000001084847819 */ /* 0x000fe200000006ff */
[----:B------:R-:W-:-:S04]  /*28b0*/  @P3 FFMA.FTZ R108, R151, R109, R108 ;  /* 0x0000006d976c3223 */ /* 0x000fc8000001006c */
[-CC-:B------:R-:W-:Y:S01]  /*28c0*/  @P1 FFMA.FTZ R109, R142, R156.reuse, R157.reuse ;  /* 0x0000009c8e6d1223 */ /* 0x180fe2000001009d */
[-CC-:B------:R-:W-:Y:S01]  /*28d0*/  @P1 FFMA.FTZ R163, R140, R156.reuse, R157.reuse ;  /* 0x0000009c8ca31223 */ /* 0x180fe2000001009d */
[----:B------:R-:W-:Y:S02]  /*28e0*/  @P1 FFMA.FTZ R110, R145, R156, R157 ;  /* 0x0000009c916e1223 */ /* 0x000fe4000001009d */
[----:B------:R-:W-:Y:S01]  /*28f0*/  @P1 FADD.FTZ R109, R134, -R109 ;  /* 0x8000006d866d1221 */ /* 0x000fe20000010000 */
[----:B------:R-:W-:Y:S01]  /*2900*/  @P1 FADD.FTZ R130, R128, -R163 ;  /* 0x800000a380821221 */ /* 0x000fe20000010000 */
[----:B------:R-:W-:Y:S02]  /*2910*/  @P1 FADD.FTZ R110, R139, -R110 ;  /* 0x8000006e8b6e1221 */ /* 0x000fe40000010000 */
[C---:B------:R-:W-:Y:S01]  /*2920*/  @P1 FFMA.FTZ R160, R151.reuse, R109, R160 ;  /* 0x0000006d97a01223 */ /* 0x040fe200000100a0 */
[----:B-1----:R-:W-:Y:S01]  /*2930*/  @P2 FMUL.FTZ R109, R108, R111 ;  /* 0x0000006f6c6d2220 */ /* 0x002fe20000410000 */
[----:B------:R-:W-:Y:S01]  /*2940*/  @P1 FFMA.FTZ R164, R151, R110, R164 ;  /* 0x0000006e97a41223 */ /* 0x000fe200000100a4 */
[----:B------:R-:W1:Y:S02]  /*2950*/  @P2 LDC R111, c[0x0][0x40c] ;  /* 0x00010300ff6f2b82 */ /* 0x000e640000000800 */
[----:B------:R-:W-:-:S02]  /*2960*/  F2FP.BF16.F32.PACK_AB R108, R160, R108 ;  /* 0x0000006ca06c723e */ /* 0x000fc400000010ff */
[----:B------:R-:W-:-:S04]  /*2970*/  @P2 F2FP.BF16.F32.PACK_AB R109, RZ, R109 ;  /* 0x0000006dff6d223e */ /* 0x000fc800000010ff */
[----:B------:R-:W-:Y:S02]  /*2980*/  @P2 PRMT R104, R109, 0x7610, R104 ;  /* 0x000076106d682816 */ /* 0x000fe40000000068 */
[----:B------:R-:W-:Y:S01]  /*2990*/  SHF.L.U32 R109, R159, 0x10, RZ ;  /* 0x000000109f6d7819 */ /* 0x000fe200000006ff */
[----:B------:R-:W-:-:S04]  /*29a0*/  @P1 FFMA.FTZ R159, R138, R156, R157 ;  /* 0x0000009c8a9f1223 */ /* 0x000fc8000001009d */
[----:B------:R-:W-:Y:S01]  /*29b0*/  @P1 FFMA.FTZ R109, R151, R130, R109 ;  /* 0x00000082976d1223 */ /* 0x000fe2000001006d */
[----:B------:R-:W-:Y:S01]  /*29c0*/  @P1 FADD.FTZ R159, R126, -R159 ;  /* 0x8000009f7e9f1221 */ /* 0x000fe20000010000 */
[----:B------:R-:W3:Y:S01]  /*29d0*/  @P2 LDC R130, c[0x0][0x40c] ;  /* 0x00010300ff822b82 */ /* 0x000ee20000000800 */
[----:B-1----:R-:W-:Y:S01]  /*29e0*/  @P2 FMUL.FTZ R110, R160, R111 ;  /* 0x0000006fa06e2220 */ /* 0x002fe20000410000 */
[----:B--2---:R-:W-:Y:S01]  /*29f0*/  @P2 FMUL.FTZ R111, R164, R131 ;  /* 0x00000083a46f2220 */ /* 0x004fe20000410000 */
[----:B------:R-:W-:-:S05]  /*2a00*/  SHF.L.U32 R160, R133, 0x10, RZ ;  /* 0x0000001085a07819 */ /* 0x000fca00000006ff */
[----:B------:R-:W1:Y:S01]  /*2a10*/  @P2 LDC R133, c[0x0][0x40c] ;  /* 0x00010300ff852b82 */ /* 0x000e620000000800 */
[----:B------:R-:W-:Y:S02]  /*2a20*/  @P2 F2FP.BF16.F32.PACK_AB R110, RZ, R110 ;  /* 0x0000006eff6e223e */ /* 0x000fe400000010ff */
[----:B------:R-:W-:Y:S01]  /*2a30*/  @P2 F2FP.BF16.F32.PACK_AB R111, RZ, R111 ;  /* 0x0000006fff6f223e */ /* 0x000fe200000010ff */
[----:B------:R-:W-:Y:S01]  /*2a40*/  @P1 FFMA.FTZ R160, R151, R159, R160 ;  /* 0x0000009f97a01223 */ /* 0x000fe200000100a0 */
[----:B------:R-:W-:Y:S01]  /*2a50*/  @P2 PRMT R104, R104, 0x5410, R110 ;  /* 0x0000541068682816 */ /* 0x000fe2000000006e */
[----:B------:R-:W-:Y:S01]  /*2a60*/  @P1 FFMA.FTZ R110, R143, R156, R157 ;  /* 0x0000009c8f6e1223 */ /* 0x000fe2000001009d */
[----:B------:R-:W-:Y:S01]  /*2a70*/  @P2 PRMT R105, R111, 0x7610, R105 ;  /* 0x000076106f692816 */ /* 0x000fe20000000069 */
[----:B------:R-:W2:Y:S02]  /*2a80*/  @P2 LDC R159, c[0x0][0x40c] ;  /* 0x00010300ff9f2b82 */ /* 0x000ea40000000800 */
[----:B------:R-:W-:Y:S01]  /*2a90*/  @P1 FADD.FTZ R131, R137, -R110 ;  /* 0x8000006e89831221 */ /* 0x000fe20000010000 */
[----:B------:R-:W-:Y:S01]  /*2aa0*/  SHF.L.U32 R110, R30, 0x10, RZ ;  /* 0x000000101e6e7819 */ /* 0x000fe200000006ff */
[C---:B---3--:R-:W-:Y:S01]  /*2ab0*/  @P2 FMUL.FTZ R130, R109.reuse, R130 ;  /* 0x000000826d822220 */ /* 0x048fe20000410000 */
[----:B------:R-:W-:Y:S01]  /*2ac0*/  F2FP.BF16.F32.PACK_AB R109, R109, R164 ;  /* 0x000000a46d6d723e */ /* 0x000fe200000010ff */
[----:B------:R-:W-:-:S02]  /*2ad0*/  @P1 FFMA.FTZ R164, R141, R156, R157 ;  /* 0x0000009c8da41223 */ /* 0x000fc4000001009d */
[----:B------:R-:W-:Y:S01]  /*2ae0*/  @P1 FFMA.FTZ R110, R151, R131, R110 ;  /* 0x00000083976e1223 */ /* 0x000fe2000001006e */
[----:B------:R-:W-:Y:S01]  /*2af0*/  @P2 F2FP.BF16.F32.PACK_AB R130, RZ, R130 ;  /* 0x00000082ff82223e */ /* 0x000fe200000010ff */
[----:B------:R-:W-:Y:S01]  /*2b00*/  @P1 FADD.FTZ R111, R135, -R164 ;  /* 0x800000a4876f1221 */ /* 0x000fe20000010000 */
[----:B------:R-:W-:Y:S01]  /*2b10*/  SHF.L.U32 R164, R31, 0x10, RZ ;  /* 0x000000101fa47819 */ /* 0x000fe200000006ff */
[----:B------:R-:W3:Y:S01]  /*2b20*/  @P2 LDC R131, c[0x0][0x40c] ;  /* 0x00010300ff832b82 */ /* 0x000ee20000000800 */
[----:B------:R-:W-:-:S03]  /*2b30*/  @P2 PRMT R105, R105, 0x5410, R130 ;  /* 0x0000541069692816 */ /* 0x000fc60000000082 */
[----:B------:R-:W-:Y:S01]  /*2b40*/  @P1 FFMA.FTZ R164, R151, R111, R164 ;  /* 0x0000006f97a41223 */ /* 0x000fe200000100a4 */
[----:B------:R-:W-:Y:S01]  /*2b50*/  @P1 FFMA.FTZ R111, R136, R156, R157 ;  /* 0x0000009c886f1223 */ /* 0x000fe2000001009d */
[----:B-1----:R-:W-:-:S03]  /*2b60*/  @P2 FMUL.FTZ R133, R160, R133 ;  /* 0x00000085a0852220 */ /* 0x002fc60000410000 */
[----:B------:R-:W-:Y:S02]  /*2b70*/  @P1 FADD.FTZ R111, R124, -R111 ;  /* 0x8000006f7c6f1221 */ /* 0x000fe40000010000 */
[----:B------:R-:W-:Y:S01]  /*2b80*/  @P2 F2FP.BF16.F32.PACK_AB R133, RZ, R133 ;  /* 0x00000085ff85223e */ /* 0x000fe200000010ff */
[----:B--2---:R-:W-:Y:S01]  /*2b90*/  @P2 FMUL.FTZ R159, R164, R159 ;  /* 0x0000009fa49f2220 */ /* 0x004fe20000410000 */
[----:B------:R-:W-:Y:S02]  /*2ba0*/  @P1 FFMA.FTZ R132, R151, R111, R132 ;  /* 0x0000006f97841223 */ /* 0x000fe40000010084 */
[----:B------:R-:W1:Y:S02]  /*2bb0*/  @P2 LDC R111, c[0x0][0x40c] ;  /* 0x00010300ff6f2b82 */ /* 0x000e640000000800 */
[----:B------:R-:W-:-:S04]  /*2bc0*/  @P2 F2FP.BF16.F32.PACK_AB R159, RZ, R159 ;  /* 0x0000009fff9f223e */ /* 0x000fc800000010ff */
[----:B------:R-:W-:Y:S01]  /*2bd0*/  @P2 PRMT R107, R159, 0x7610, R107 ;  /* 0x000076109f6b2816 */ /* 0x000fe2000000006b */
[----:B---3--:R-:W-:Y:S01]  /*2be0*/  @P2 FMUL.FTZ R131, R110, R131 ;  /* 0x000000836e832220 */ /* 0x008fe20000410000 */
[----:B------:R-:W-:-:S04]  /*2bf0*/  F2FP.BF16.F32.PACK_AB R110, R160, R110 ;  /* 0x0000006ea06e723e */ /* 0x000fc800000010ff */
[----:B------:R-:W-:-:S04]  /*2c00*/  @P2 F2FP.BF16.F32.PACK_AB R131, RZ, R131 ;  /* 0x00000083ff83223e */ /* 0x000fc800000010ff */
[----:B------:R-:W-:-:S04]  /*2c10*/  @P2 PRMT R106, R131, 0x7610, R106 ;  /* 0x00007610836a2816 */ /* 0x000fc8000000006a */
[----:B------:R-:W-:Y:S01]  /*2c20*/  @P2 PRMT R106, R106, 0x5410, R133 ;  /* 0x000054106a6a2816 */ /* 0x000fe20000000085 */
[C---:B-1----:R-:W-:Y:S01]  /*2c30*/  @P2 FMUL.FTZ R160, R132.reuse, R111 ;  /* 0x0000006f84a02220 */ /* 0x042fe20000410000 */
[----:B------:R-:W-:-:S04]  /*2c40*/  F2FP.BF16.F32.PACK_AB R111, R132, R164 ;  /* 0x000000a4846f723e */ /* 0x000fc800000010ff */
[----:B------:R-:W-:-:S04]  /*2c50*/  @P2 F2FP.BF16.F32.PACK_AB R160, RZ, R160 ;  /* 0x000000a0ffa0223e */ /* 0x000fc800000010ff */
[----:B------:R-:W-:-:S07]  /*2c60*/  @P2 PRMT R107, R107, 0x5410, R160 ;  /* 0x000054106b6b2816 */ /* 0x000fce00000000a0 */
.L_x_2590:
[----:B------:R-:W-:Y:S05]  /*2c70*/  BSYNC.RECONVERGENT B1 ;  /* 0x0000000000017941 */ /* 0x000fea0003800200 */
.L_x_2587:
        /* <DEDUP_REMOVED lines=13> */
[----:B------:R-:W-:Y:S02]  /*2d50*/  SHF.L.U32 R162, R24, 0x10, RZ ;  /* 0x0000001018a27819 */ /* 0x000fe400000006ff */
[----:B------:R-:W-:Y:S02]  /*2d60*/  SHF.L.U32 R160, R25, 0x10, RZ ;  /* 0x0000001019a07819 */ /* 0x000fe400000006ff */
[----:B-1----:R-:W-:-:S03]  /*2d70*/  PRMT R132, R26, 0x7632, R132 ;  /* 0x000076321a847816 */ /* 0x002fc60000000084 */
[----:B------:R-:W1:Y:S01]  /*2d80*/  @P2 LDC R163, c[0x0][0x40c] ;  /* 0x00010300ffa32b82 */ /* 0x000e620000000800 */
[----:B------:R-:W-:-:S03]  /*2d90*/  SHF.L.U32 R132, R132, 0x10, RZ ;  /* 0x0000001084847819 */ /* 0x000fc600000006ff */
[-CC-:B------:R-:W-:Y:S01]  /*2da0*/  @P3 FFMA.FTZ R111, R129, R156.reuse, R157.reuse ;  /* 0x0000009c816f3223 */ /* 0x180fe2000001009d */
[----:B------:R-:W-:Y:S01]  /*2db0*/  @P3 PRMT R110, R25, 0x7632, R110 ;  /* 0x00007632196e3816 */ /* 0x000fe2000000006e */
[-C--:B------:R-:W-:Y:S01]  /*2dc0*/  @P3 FFMA.FTZ R108, R18, R156.reuse, R157 ;  /* 0x0000009c126c3223 */ /* 0x080fe2000001009d */
[----:B------:R-:W-:Y:S01]  /*2dd0*/  @!P3 SHF.L.U32 R109, R158, 0x10, RZ ;  /* 0x000000109e6db819 */ /* 0x000fe200000006ff */
[----:B------:R-:W-:Y:S01]  /*2de0*/  @P3 FADD.FTZ R111, R122, -R111 ;  /* 0x8000006f7a6f3221 */ /* 0x000fe20000010000 */
[----:B------:R-:W-:Y:S01]  /*2df0*/  @P3 SHF.L.U32 R110, R110, 0x10, RZ ;  /* 0x000000106e6e3819 */ /* 0x000fe200000006ff */
[----:B------:R-:W-:Y:S01]  /*2e00*/  @P3 FADD.FTZ R108, R15, -R108 ;  /* 0x8000006c0f6c3221 */ /* 0x000fe20000010000 */
[-CC-:B------:R-:W-:Y:S01]  /*2e10*/  @P3 FFMA.FTZ R130, R16, R156.reuse, R157.reuse ;  /* 0x0000009c10823223 */ /* 0x180fe2000001009d */
[----:B------:R-:W-:Y:S01]  /*2e20*/  @P3 FFMA.FTZ R162, R151, R111, R162 ;  /* 0x0000006f97a23223 */ /* 0x000fe200000100a2 */
[--C-:B------:R-:W-:Y:S01]  /*2e30*/  @P3 FFMA.FTZ R111, R127, R156, R157.reuse ;  /* 0x0000009c7f6f3223 */ /* 0x100fe2000001009d */
[----:B------:R-:W-:Y:S01]  /*2e40*/  @P3 FFMA.FTZ R109, R151, R108, R110 ;  /* 0x0000006c976d3223 */ /* 0x000fe2000001006e */
[-C--:B------:R-:W-:Y:S01]  /*2e50*/  @P3 FFMA.FTZ R110, R112, R156.reuse, R157 ;  /* 0x0000009c706e3223 */ /* 0x080fe2000001009d */
[----:B------:R-:W-:Y:S01]  /*2e60*/  PRMT R108, R24, 0x7632, R108 ;  /* 0x00007632186c7816 */ /* 0x000fe2000000006c */
[----:B------:R-:W-:Y:S01]  /*2e70*/  @P3 FADD.FTZ R111, R120, -R111 ;  /* 0x8000006f786f3221 */ /* 0x000fe20000010000 */
[----:B------:R-:W-:Y:S01]  /*2e80*/  @P3 FADD.FTZ R130, R13, -R130 ;  /* 0x800000820d823221 */ /* 0x000fe20000010000 */
[----:B------:R-:W-:Y:S01]  /*2e90*/  @P3 FADD.FTZ R131, R17, -R110 ;  /* 0x8000006e11833221 */ /* 0x000fe20000010000 */
[----:B------:R-:W-:Y:S01]  /*2ea0*/  SHF.L.U32 R108, R108, 0x10, RZ ;  /* 0x000000106c6c7819 */ /* 0x000fe200000006ff */
[----:B------:R-:W-:Y:S01]  /*2eb0*/  @P3 FFMA.FTZ R160, R151, R111, R160 ;  /* 0x0000006f97a03223 */ /* 0x000fe200000100a0 */
[-CC-:B------:R-:W-:Y:S01]  /*2ec0*/  @P3 FFMA.FTZ R111, R125, R156.reuse, R157.reuse ;  /* 0x0000009c7d6f3223 */ /* 0x180fe2000001009d */
[----:B------:R-:W-:Y:S01]  /*2ed0*/  SHF.L.U32 R110, R26, 0x10, RZ ;  /* 0x000000101a6e7819 */ /* 0x000fe200000006ff */
[----:B------:R-:W-:Y:S01]  /*2ee0*/  @P3 FFMA.FTZ R133, R123, R156, R157 ;  /* 0x0000009c7b853223 */ /* 0x000fe2000001009d */
[C---:B------:R-:W-:Y:S01]  /*2ef0*/  @P3 FFMA.FTZ R132, R151.reuse, R130, R132 ;  /* 0x0000008297843223 */ /* 0x040fe20000010084 */
[----:B------:R-:W-:Y:S01]  /*2f00*/  @P3 FADD.FTZ R111, R118, -R111 ;  /* 0x8000006f766f3221 */ /* 0x000fe20000010000 */
[----:B------:R-:W-:Y:S01]  /*2f10*/  @P3 FFMA.FTZ R108, R151, R131, R108 ;  /* 0x00000083976c3223 */ /* 0x000fe2000001006c */
[----:B------:R-:W3:Y:S01]  /*2f20*/  @P2 LDC R158, c[0x0][0x40c] ;  /* 0x00010300ff9e2b82 */ /* 0x000ee20000000800 */
[----:B------:R-:W-:Y:S01]  /*2f30*/  SHF.L.U32 R130, R27, 0x10, RZ ;  /* 0x000000101b827819 */ /* 0x000fe200000006ff */
[----:B------:R-:W-:Y:S01]  /*2f40*/  @P3 FFMA.FTZ R110, R151, R111, R110 ;  /* 0x0000006f976e3223 */ /* 0x000fe2000001006e */
[----:B------:R-:W-:-:S03]  /*2f50*/  @P3 FADD.FTZ R133, R116, -R133 ;  /* 0x8000008574853221 */ /* 0x000fc60000010000 */
[----:B-1----:R-:W-:Y:S01]  /*2f60*/  @P2 FMUL.FTZ R163, R110, R163 ;  /* 0x000000a36ea32220 */ /* 0x002fe20000410000 */
[----:B------:R-:W-:Y:S01]  /*2f70*/  @P3 FFMA.FTZ R130, R151, R133, R130 ;  /* 0x0000008597823223 */ /* 0x000fe20000010082 */
[----:B------:R-:W1:Y:S01]  /*2f80*/  @P2 LDC R131, c[0x0][0x40c] ;  /* 0x00010300ff832b82 */ /* 0x000e620000000800 */
[----:B--2---:R-:W-:Y:S01]  /*2f90*/  @P2 FMUL.FTZ R133, R162, R159 ;  /* 0x0000009fa2852220 */ /* 0x004fe20000410000 */
[----:B------:R-:W-:Y:S02]  /*2fa0*/  F2FP.BF16.F32.PACK_AB R110, R132, R110 ;  /* 0x0000006e846e723e */ /* 0x000fe400000010ff */
[----:B------:R-:W-:Y:S02]  /*2fb0*/  @P2 F2FP.BF16.F32.PACK_AB R163, RZ, R163 ;  /* 0x000000a3ffa3223e */ /* 0x000fe400000010ff */
[----:B------:R-:W-:Y:S02]  /*2fc0*/  @P2 F2FP.BF16.F32.PACK_AB R133, RZ, R133 ;  /* 0x00000085ff85223e */ /* 0x000fe400000010ff */
[----:B------:R-:W2:Y:S01]  /*2fd0*/  @P2 LDC R111, c[0x0][0x40c] ;  /* 0x00010300ff6f2b82 */ /* 0x000ea20000000800 */
[----:B------:R-:W-:-:S02]  /*2fe0*/  @P2 PRMT R106, R163, 0x7610, R106 ;  /* 0x00007610a36a2816 */ /* 0x000fc4000000006a */
[----:B------:R-:W-:-:S05]  /*2ff0*/  @P2 PRMT R104, R133, 0x7610, R104 ;  /* 0x0000761085682816 */ /* 0x000fca0000000068 */
[----:B------:R-:W4:Y:S01]  /*3000*/  @P2 LDC R161, c[0x0][0x40c] ;  /* 0x00010300ffa12b82 */ /* 0x000f220000000800 */
[C---:B---3--:R-:W-:Y:S01]  /*3010*/  @P2 FMUL.FTZ R158, R109.reuse, R158 ;  /* 0x0000009e6d9e2220 */ /* 0x048fe20000410000 */
[----:B------:R-:W-:-:S04]  /*3020*/  F2FP.BF16.F32.PACK_AB R109, R109, R160 ;  /* 0x000000a06d6d723e */ /* 0x000fc800000010ff */
[----:B------:R-:W-:Y:S02]  /*3030*/  @P2 F2FP.BF16.F32.PACK_AB R158, RZ, R158 ;  /* 0x0000009eff9e223e */ /* 0x000fe400000010ff */
[----:B------:R-:W3:Y:S01]  /*3040*/  @P2 LDC R159, c[0x0][0x40c] ;  /* 0x00010300ff9f2b82 */ /* 0x000ee20000000800 */
[C---:B-1----:R-:W-:Y:S01]  /*3050*/  @P2 FMUL.FTZ R131, R108.reuse, R131 ;  /* 0x000000836c832220 */ /* 0x042fe20000410000 */
[----:B------:R-:W-:Y:S01]  /*3060*/  F2FP.BF16.F32.PACK_AB R108, R108, R162 ;  /* 0x000000a26c6c723e */ /* 0x000fe200000010ff */
[----:B------:R-:W-:-:S03]  /*3070*/  @P3 FFMA.FTZ R162, R14, R156, R157 ;  /* 0x0000009c0ea23223 */ /* 0x000fc6000001009d */
[----:B------:R-:W-:Y:S01]  /*3080*/  @P2 F2FP.BF16.F32.PACK_AB R131, RZ, R131 ;  /* 0x00000083ff83223e */ /* 0x000fe200000010ff */
[----:B------:R-:W-:Y:S01]  /*3090*/  @P3 FADD.FTZ R162, R11, -R162 ;  /* 0x800000a20ba23221 */ /* 0x000fe20000010000 */
[----:B--2---:R-:W-:Y:S01]  /*30a0*/  @P2 FMUL.FTZ R111, R160, R111 ;  /* 0x0000006fa06f2220 */ /* 0x004fe20000410000 */
[----:B------:R-:W-:Y:S02]  /*30b0*/  PRMT R160, R27, 0x7632, R160 ;  /* 0x000076321ba07816 */ /* 0x000fe400000000a0 */
[----:B------:R-:W-:Y:S02]  /*30c0*/  @P2 PRMT R104, R104, 0x5410, R131 ;  /* 0x0000541068682816 */ /* 0x000fe40000000083 */
[----:B------:R-:W-:Y:S02]  /*30d0*/  SHF.L.U32 R160, R160, 0x10, RZ ;  /* 0x00000010a0a07819 */ /* 0x000fe400000006ff */
[----:B------:R-:W-:Y:S01]  /*30e0*/  @P2 F2FP.BF16.F32.PACK_AB R111, RZ, R111 ;  /* 0x0000006fff6f223e */ /* 0x000fe200000010ff */
[----:B----4-:R-:W-:-:S02]  /*30f0*/  @P2 FMUL.FTZ R161, R132, R161 ;  /* 0x000000a184a12220 */ /* 0x010fc40000410000 */
[----:B------:R-:W-:Y:S01]  /*3100*/  @P3 FFMA.FTZ R160, R151, R162, R160 ;  /* 0x000000a297a03223 */ /* 0x000fe200000100a0 */
[----:B------:R-:W-:Y:S02]  /*3110*/  @P2 PRMT R105, R111, 0x7610, R105 ;  /* 0x000076106f692816 */ /* 0x000fe40000000069 */
[----:B------:R-:W-:Y:S02]  /*3120*/  @P2 F2FP.BF16.F32.PACK_AB R161, RZ, R161 ;  /* 0x000000a1ffa1223e */ /* 0x000fe400000010ff */
[----:B------:R-:W-:Y:S01]  /*3130*/  @P2 PRMT R105, R105, 0x5410, R158 ;  /* 0x0000541069692816 */ /* 0x000fe2000000009e */
[----:B---3--:R-:W-:Y:S01]  /*3140*/  @P2 FMUL.FTZ R159, R130, R159 ;  /* 0x0000009f829f2220 */ /* 0x008fe20000410000 */
[----:B------:R-:W-:Y:S02]  /*3150*/  @P2 PRMT R106, R106, 0x5410, R161 ;  /* 0x000054106a6a2816 */ /* 0x000fe400000000a1 */
[----:B------:R-:W-:Y:S02]  /*3160*/  F2FP.BF16.F32.PACK_AB R111, R160, R130 ;  /* 0x00000082a06f723e */ /* 0x000fe400000010ff */
[----:B------:R-:W-:-:S04]  /*3170*/  @P2 F2FP.BF16.F32.PACK_AB R159, RZ, R159 ;  /* 0x0000009fff9f223e */ /* 0x000fc800000010ff */
[----:B------:R-:W-:Y:S01]  /*3180*/  @P2 PRMT R107, R159, 0x7610, R107 ;  /* 0x000076109f6b2816 */ /* 0x000fe2000000006b */
[----:B------:R-:W-:Y:S06]  /*3190*/  @!P2 BRA `(.L_x_2595) ;  /* 0x0000000c0064a947 */ /* 0x000fec0003800000 */
[----:B------:R-:W-:-:S05]  /*31a0*/  FMUL.FTZ R160, R160, UR13 ;  /* 0x0000000da0a07c20 */ /* 0x000fca0008410000 */
[----:B------:R-:W-:-:S04]  /*31b0*/  F2FP.BF16.F32.PACK_AB R160, RZ, R160 ;  /* 0x000000a0ffa0723e */ /* 0x000fc800000010ff */
[----:B------:R-:W-:Y:S01]  /*31c0*/  PRMT R107, R107, 0x5410, R160 ;  /* 0x000054106b6b7816 */ /* 0x000fe200000000a0 */
[----:B------:R-:W-:Y:S06]  /*31d0*/  BRA `(.L_x_2595) ;  /* 0x0000000c00547947 */ /* 0x000fec0003800000 */
.L_x_2594:
[----:B------:R-:W-:Y:S01]  /*31e0*/  ISETP.GT.AND P3, PT, R150, RZ, PT ;  /* 0x000000ff9600720c */ /* 0x000fe20003f64270 */
[----:B-1----:R-:W1:Y:S01]  /*31f0*/  @P2 LDC R133, c[0x0][0x40c] ;  /* 0x00010300ff852b82 */ /* 0x002e620000000800 */
[----:B------:R-:W-:-:S04]  /*3200*/  PRMT R130, R24, 0x7632, R130 ;  /* 0x0000763218827816 */ /* 0x000fc80000000082 */
[----:B------:R-:W-:Y:S02]  /*3210*/  SHF.L.U32 R158, R130, 0x10, RZ ;  /* 0x00000010829e7819 */ /* 0x000fe400000006ff */
[----:B------:R-:W-:Y:S01]  /*3220*/  SHF.L.U32 R130, R24, 0x10, RZ ;  /* 0x0000001018827819 */ /* 0x000fe200000006ff */
[----:B------:R-:W2:Y:S04]  /*3230*/  @P2 LDC R161, c[0x0][0x40c] ;  /* 0x00010300ffa12b82 */ /* 0x000ea80000000800 */
[-CC-:B------:R-:W-:Y:S01]  /*3240*/  @P3 FFMA.FTZ R131, R129, R156.reuse, R157.reuse ;  /* 0x0000009c81833223 */ /* 0x180fe2000001009d */
[-CC-:B------:R-:W-:Y:S01]  /*3250*/  @P3 FFMA.FTZ R132, R112, R156.reuse, R157.reuse ;  /* 0x0000009c70843223 */ /* 0x180fe2000001009d */
[-C--:B------:R-:W-:Y:S02]  /*3260*/  @P3 FFMA.FTZ R160, R18, R156.reuse, R157 ;  /* 0x0000009c12a03223 */ /* 0x080fe4000001009d */
[----:B------:R-:W-:Y:S01]  /*3270*/  @P3 FADD.FTZ R131, R122, -R131 ;  /* 0x800000837a833221 */ /* 0x000fe20000010000 */
[----:B------:R-:W-:Y:S01]  /*3280*/  @P3 FADD.FTZ R159, R17, -R132 ;  /* 0x80000084119f3221 */ /* 0x000fe20000010000 */
[----:B------:R-:W3:Y:S02]  /*3290*/  @P2 LDC R163, c[0x0][0x40c] ;  /* 0x00010300ffa32b82 */ /* 0x000ee40000000800 */
[C---:B------:R-:W-:Y:S01]  /*32a0*/  @P3 FFMA.FTZ R130, R151.reuse, R131, R130 ;  /* 0x0000008397823223 */ /* 0x040fe20000010082 */
[----:B------:R-:W-:Y:S01]  /*32b0*/  @P3 FFMA.FTZ R158, R151, R159, R158 ;  /* 0x0000009f979e3223 */ /* 0x000fe2000001009e */
[----:B------:R-:W-:-:S02]  /*32c0*/  @P3 FFMA.FTZ R131, R127, R156, R157 ;  /* 0x0000009c7f833223 */ /* 0x000fc4000001009d */
[----:B-1----:R-:W-:Y:S01]  /*32d0*/  @P2 FMUL.FTZ R132, R130, R133 ;  /* 0x0000008582842220 */ /* 0x002fe20000410000 */
[----:B------:R-:W-:Y:S01]  /*32e0*/  PRMT R130, R25, 0x7632, R130 ;  /* 0x0000763219827816 */ /* 0x000fe20000000082 */
[----:B------:R-:W-:Y:S02]  /*32f0*/  @P3 FADD.FTZ R159, R120, -R131 ;  /* 0x80000083789f3221 */ /* 0x000fe40000010000 */
[----:B------:R-:W1:Y:S01]  /*3300*/  @P2 LDC R131, c[0x0][0x40c] ;  /* 0x00010300ff832b82 */ /* 0x000e620000000800 */
[----:B------:R-:W-:Y:S01]  /*3310*/  SHF.L.U32 R130, R130, 0x10, RZ ;  /* 0x0000001082827819 */ /* 0x000fe200000006ff */
[----:B--2---:R-:W-:Y:S01]  /*3320*/  @P2 FMUL.FTZ R133, R158, R161 ;  /* 0x000000a19e852220 */ /* 0x004fe20000410000 */
[----:B------:R-:W-:Y:S01]  /*3330*/  @P3 FADD.FTZ R161, R15, -R160 ;  /* 0x800000a00fa13221 */ /* 0x000fe20000010000 */
[----:B------:R-:W-:-:S03]  /*3340*/  SHF.L.U32 R158, R25, 0x10, RZ ;  /* 0x00000010199e7819 */ /* 0x000fc600000006ff */
[----:B------:R-:W-:Y:S01]  /*3350*/  @P2 F2FP.BF16.F32.PACK_AB R160, RZ, R133 ;  /* 0x00000085ffa0223e */ /* 0x000fe200000010ff */
[----:B------:R-:W-:Y:S01]  /*3360*/  @P3 FFMA.FTZ R130, R151, R161, R130 ;  /* 0x000000a197823223 */ /* 0x000fe20000010082 */
[----:B------:R-:W2:Y:S01]  /*3370*/  @P2 LDC R133, c[0x0][0x40c] ;  /* 0x00010300ff852b82 */ /* 0x000ea20000000800 */
[----:B------:R-:W-:Y:S01]  /*3380*/  @P3 FFMA.FTZ R161, R125, R156, R157 ;  /* 0x0000009c7da13223 */ /* 0x000fe2000001009d */
[----:B------:R-:W-:Y:S01]  /*3390*/  @P3 FFMA.FTZ R158, R151, R159, R158 ;  /* 0x0000009f979e3223 */ /* 0x000fe2000001009e */
[----:B------:R-:W-:Y:S02]  /*33a0*/  @P2 F2FP.BF16.F32.PACK_AB R159, RZ, R132 ;  /* 0x00000084ff9f223e */ /* 0x000fe400000010ff */
[----:B------:R-:W-:Y:S01]  /*33b0*/  SHF.L.U32 R132, R26, 0x10, RZ ;  /* 0x000000101a847819 */ /* 0x000fe200000006ff */
[----:B------:R-:W-:Y:S01]  /*33c0*/  @P3 FADD.FTZ R161, R118, -R161 ;  /* 0x800000a176a13221 */ /* 0x000fe20000010000 */
[----:B------:R-:W-:Y:S02]  /*33d0*/  @P2 PRMT R104, R159, 0x7610, R104 ;  /* 0x000076109f682816 */ /* 0x000fe40000000068 */
[----:B------:R-:W4:Y:S01]  /*33e0*/  @P2 LDC R159, c[0x0][0x40c] ;  /* 0x00010300ff9f2b82 */ /* 0x000f220000000800 */
[----:B------:R-:W-:Y:S01]  /*33f0*/  @P3 FFMA.FTZ R132, R151, R161, R132 ;  /* 0x000000a197843223 */ /* 0x000fe20000010084 */
[-C--:B------:R-:W-:Y:S01]  /*3400*/  @P3 FFMA.FTZ R161, R123, R156.reuse, R157 ;  /* 0x0000009c7ba13223 */ /* 0x080fe2000001009d */
[----:B------:R-:W-:Y:S01]  /*3410*/  @P2 PRMT R104, R104, 0x5410, R160 ;  /* 0x0000541068682816 */ /* 0x000fe200000000a0 */
[----:B-1----:R-:W-:Y:S01]  /*3420*/  @P2 FMUL.FTZ R131, R158, R131 ;  /* 0x000000839e832220 */ /* 0x002fe20000410000 */
[----:B------:R-:W-:Y:S01]  /*3430*/  PRMT R158, R26, 0x7632, R158 ;  /* 0x000076321a9e7816 */ /* 0x000fe2000000009e */
[----:B------:R-:W-:Y:S01]  /*3440*/  @P3 FADD.FTZ R161, R116, -R161 ;  /* 0x800000a174a13221 */ /* 0x000fe20000010000 */
[----:B------:R-:W-:-:S02]  /*3450*/  @P3 FFMA.FTZ R160, R16, R156, R157 ;  /* 0x0000009c10a03223 */ /* 0x000fc4000001009d */
[----:B------:R-:W-:Y:S02]  /*3460*/  SHF.L.U32 R158, R158, 0x10, RZ ;  /* 0x000000109e9e7819 */ /* 0x000fe400000006ff */
[----:B------:R-:W-:Y:S01]  /*3470*/  @P3 FADD.FTZ R160, R13, -R160 ;  /* 0x800000a00da03221 */ /* 0x000fe20000010000 */
[----:B------:R-:W-:Y:S01]  /*3480*/  @P2 F2FP.BF16.F32.PACK_AB R131, RZ, R131 ;  /* 0x00000083ff83223e */ /* 0x000fe200000010ff */
[----:B--2---:R-:W-:Y:S01]  /*3490*/  @P2 FMUL.FTZ R133, R130, R133 ;  /* 0x0000008582852220 */ /* 0x004fe20000410000 */
[----:B------:R-:W-:Y:S01]  /*34a0*/  SHF.L.U32 R130, R27, 0x10, RZ ;  /* 0x000000101b827819 */ /* 0x000fe200000006ff */
[----:B------:R-:W-:Y:S01]  /*34b0*/  @P3 FFMA.FTZ R158, R151, R160, R158 ;  /* 0x000000a0979e3223 */ /* 0x000fe2000001009e */
[----:B------:R-:W-:Y:S02]  /*34c0*/  @P2 PRMT R105, R131, 0x7610, R105 ;  /* 0x0000761083692816 */ /* 0x000fe40000000069 */
[----:B------:R-:W-:Y:S01]  /*34d0*/  @P2 F2FP.BF16.F32.PACK_AB R133, RZ, R133 ;  /* 0x00000085ff85223e */ /* 0x000fe200000010ff */
[----:B------:R-:W-:-:S02]  /*34e0*/  @P3 FFMA.FTZ R130, R151, R161, R130 ;  /* 0x000000a197823223 */ /* 0x000fc40000010082 */
[----:B------:R-:W1:Y:S01]  /*34f0*/  @P2 LDC R161, c[0x0][0x40c] ;  /* 0x00010300ffa12b82 */ /* 0x000e620000000800 */
[----:B----4-:R-:W-:Y:S01]  /*3500*/  @P2 FMUL.FTZ R159, R132, R159 ;  /* 0x0000009f849f2220 */ /* 0x010fe20000410000 */
[----:B---3--:R-:W-:Y:S01]  /*3510*/  @P2 FMUL.FTZ R130, R130, R163 ;  /* 0x000000a382822220 */ /* 0x008fe20000410000 */
[----:B------:R-:W-:-:S03]  /*3520*/  @P2 PRMT R105, R105, 0x5410, R133 ;  /* 0x0000541069692816 */ /* 0x000fc60000000085 */
[----:B------:R-:W-:Y:S02]  /*3530*/  @P2 F2FP.BF16.F32.PACK_AB R159, RZ, R159 ;  /* 0x0000009fff9f223e */ /* 0x000fe400000010ff */
[----:B------:R-:W-:Y:S02]  /*3540*/  @P2 F2FP.BF16.F32.PACK_AB R130, RZ, R130 ;  /* 0x00000082ff82223e */ /* 0x000fe400000010ff */
[----:B------:R-:W-:Y:S02]  /*3550*/  @P2 PRMT R106, R159, 0x7610, R106 ;  /* 0x000076109f6a2816 */ /* 0x000fe4000000006a */
[----:B------:R-:W-:Y:S01]  /*3560*/  @P2 PRMT R107, R130, 0x7610, R107 ;  /* 0x00007610826b2816 */ /* 0x000fe2000000006b */
[----:B-1----:R-:W-:-:S05]  /*3570*/  @P2 FMUL.FTZ R158, R158, R161 ;  /* 0x000000a19e9e2220 */ /* 0x002fca0000410000 */
        /* <DEDUP_REMOVED lines=12> */
.L_x_2593:
[----:B------:R-:W-:Y:S05]  /*3640*/  @!P1 BRA `(.L_x_2596) ;  /* 0x0000000400189947 */ /* 0x000fea0003800000 */
[----:B-1----:R-:W1:Y:S01]  /*3650*/  @P2 LDC R111, c[0x0][0x40c] ;  /* 0x00010300ff6f2b82 */ /* 0x002e620000000800 */
[-CC-:B------:R-:W-:Y:S01]  /*3660*/  FFMA.FTZ R109, R129, R156.reuse, R157.reuse ;  /* 0x0000009c816d7223 */ /* 0x180fe2000001009d */
[-CC-:B------:R-:W-:Y:S01]  /*3670*/  FFMA.FTZ R110, R112, R156.reuse, R157.reuse ;  /* 0x0000009c706e7223 */ /* 0x180fe2000001009d */
[----:B------:R-:W-:Y:S01]  /*3680*/  ISETP.GT.AND P3, PT, R150, RZ, PT ;  /* 0x000000ff9600720c */ /* 0x000fe20003f64270 */
[----:B------:R-:W-:Y:S01]  /*3690*/  FFMA.FTZ R132, R18, R156, R157 ;  /* 0x0000009c12847223 */ /* 0x000fe2000001009d */
[----:B------:R-:W-:Y:S01]  /*36a0*/  FADD.FTZ R108, R122, -R109 ;  /* 0x8000006d7a6c7221 */ /* 0x000fe20000010000 */
[----:B------:R-:W-:Y:S02]  /*36b0*/  FADD.FTZ R110, R17, -R110 ;  /* 0x8000006e116e7221 */ /* 0x000fe40000010000 */
[----:B------:R-:W2:Y:S01]  /*36c0*/  @P2 LDC R130, c[0x0][0x40c] ;  /* 0x00010300ff822b82 */ /* 0x000ea20000000800 */
[C---:B------:R-:W-:Y:S01]  /*36d0*/  FMUL.FTZ R108, R151.reuse, R108 ;  /* 0x0000006c976c7220 */ /* 0x040fe20000410000 */
[----:B------:R-:W-:Y:S01]  /*36e0*/  FMUL.FTZ R109, R151, R110 ;  /* 0x0000006e976d7220 */ /* 0x000fe20000410000 */
[----:B------:R-:W-:-:S03]  /*36f0*/  FADD.FTZ R132, R15, -R132 ;  /* 0x800000840f847221 */ /* 0x000fc60000010000 */
[----:B------:R-:W-:Y:S02]  /*3700*/  FSEL R108, R108, RZ, P3 ;  /* 0x000000ff6c6c7208 */ /* 0x000fe40001800000 */
[----:B------:R-:W-:Y:S01]  /*3710*/  FSEL R109, R109, RZ, P3 ;  /* 0x000000ff6d6d7208 */ /* 0x000fe20001800000 */
[----:B------:R-:W3:Y:S02]  /*3720*/  @P2 LDC R158, c[0x0][0x40c] ;  /* 0x00010300ff9e2b82 */ /* 0x000ee40000000800 */
[----:B-1----:R-:W-:Y:S01]  /*3730*/  @P2 FMUL.FTZ R110, R108, R111 ;  /* 0x0000006f6c6e2220 */ /* 0x002fe20000410000 */
[----:B------:R-:W-:-:S05]  /*3740*/  F2FP.BF16.F32.PACK_AB R108, R109, R108 ;  /* 0x0000006c6d6c723e */ /* 0x000fca00000010ff */
[----:B------:R-:W1:Y:S01]  /*3750*/  @P2 LDC R133, c[0x0][0x40c] ;  /* 0x00010300ff852b82 */ /* 0x000e620000000800 */
[----:B------:R-:W-:Y:S01]  /*3760*/  @P2 F2FP.BF16.F32.PACK_AB R110, RZ, R110 ;  /* 0x0000006eff6e223e */ /* 0x000fe200000010ff */
[----:B--2---:R-:W-:Y:S01]  /*3770*/  @P2 FMUL.FTZ R111, R109, R130 ;  /* 0x000000826d6f2220 */ /* 0x004fe20000410000 */
[----:B------:R-:W-:-:S05]  /*3780*/  FFMA.FTZ R109, R127, R156, R157 ;  /* 0x0000009c7f6d7223 */ /* 0x000fca000001009d */
[----:B------:R-:W2:Y:S01]  /*3790*/  @P2 LDC R159, c[0x0][0x40c] ;  /* 0x00010300ff9f2b82 */ /* 0x000ea20000000800 */
[----:B------:R-:W-:Y:S01]  /*37a0*/  @P2 PRMT R104, R110, 0x7610, R104 ;  /* 0x000076106e682816 */ /* 0x000fe20000000068 */
[----:B------:R-:W-:Y:S01]  /*37b0*/  FADD.FTZ R130, R120, -R109 ;  /* 0x8000006d78827221 */ /* 0x000fe20000010000 */
[----:B------:R-:W-:-:S03]  /*37c0*/  @P2 F2FP.BF16.F32.PACK_AB R111, RZ, R111 ;  /* 0x0000006fff6f223e */ /* 0x000fc600000010ff */
[C---:B------:R-:W-:Y:S01]  /*37d0*/  FMUL.FTZ R109, R151.reuse, R130 ;  /* 0x00000082976d7220 */ /* 0x040fe20000410000 */
[----:B------:R-:W-:Y:S01]  /*37e0*/  FMUL.FTZ R130, R151, R132 ;  /* 0x0000008497827220 */ /* 0x000fe20000410000 */
[----:B------:R-:W-:Y:S01]  /*37f0*/  @P2 PRMT R104, R104, 0x5410, R111 ;  /* 0x0000541068682816 */ /* 0x000fe2000000006f */
[----:B------:R-:W-:Y:S01]  /*3800*/  FFMA.FTZ R111, R125, R156, R157 ;  /* 0x0000009c7d6f7223 */ /* 0x000fe2000001009d */
[----:B------:R-:W4:Y:S01]  /*3810*/  @P2 LDC R160, c[0x0][0x40c] ;  /* 0x00010300ffa02b82 */ /* 0x000f220000000800 */
[----:B------:R-:W-:Y:S02]  /*3820*/  FSEL R109, R109, RZ, P3 ;  /* 0x000000ff6d6d7208 */ /* 0x000fe40001800000 */
[----:B------:R-:W-:Y:S01]  /*3830*/  FSEL R132, R130, RZ, P3 ;  /* 0x000000ff82847208 */ /* 0x000fe20001800000 */
[----:B------:R-:W-:Y:S02]  /*3840*/  FADD.FTZ R110, R118, -R111 ;  /* 0x8000006f766e7221 */ /* 0x000fe40000010000 */
[----:B---3--:R-:W-:Y:S01]  /*3850*/  @P2 FMUL.FTZ R131, R109, R158 ;  /* 0x0000009e6d832220 */ /* 0x008fe20000410000 */
[C---:B------:R-:W-:Y:S01]  /*3860*/  F2FP.BF16.F32.PACK_AB R109, R132.reuse, R109 ;  /* 0x0000006d846d723e */ /* 0x040fe200000010ff */
[----:B------:R-:W3:Y:S01]  /*3870*/  @P2 LDC R158, c[0x0][0x40c] ;  /* 0x00010300ff9e2b82 */ /* 0x000ee20000000800 */
[----:B-1----:R-:W-:Y:S01]  /*3880*/  @P2 FMUL.FTZ R130, R132, R133 ;  /* 0x0000008584822220 */ /* 0x002fe20000410000 */
[----:B------:R-:W-:Y:S01]  /*3890*/  FFMA.FTZ R132, R16, R156, R157 ;  /* 0x0000009c10847223 */ /* 0x000fe2000001009d */
[----:B------:R-:W-:Y:S01]  /*38a0*/  FMUL.FTZ R110, R151, R110 ;  /* 0x0000006e976e7220 */ /* 0x000fe20000410000 */
[----:B------:R-:W-:-:S02]  /*38b0*/  @P2 F2FP.BF16.F32.PACK_AB R131, RZ, R131 ;  /* 0x00000083ff83223e */ /* 0x000fc400000010ff */
[----:B------:R-:W-:Y:S01]  /*38c0*/  FADD.FTZ R132, R13, -R132 ;  /* 0x800000840d847221 */ /* 0x000fe20000010000 */
[----:B------:R-:W-:Y:S02]  /*38d0*/  @P2 F2FP.BF16.F32.PACK_AB R130, RZ, R130 ;  /* 0x00000082ff82223e */ /* 0x000fe400000010ff */
[----:B------:R-:W-:Y:S01]  /*38e0*/  FSEL R110, R110, RZ, P3 ;  /* 0x000000ff6e6e7208 */ /* 0x000fe20001800000 */
[----:B------:R-:W-:Y:S01]  /*38f0*/  FMUL.FTZ R111, R151, R132 ;  /* 0x00000084976f7220 */ /* 0x000fe20000410000 */
[----:B------:R-:W-:-:S04]  /*3900*/  @P2 PRMT R105, R131, 0x7610, R105 ;  /* 0x0000761083692816 */ /* 0x000fc80000000069 */
[----:B------:R-:W-:Y:S01]  /*3910*/  FSEL R133, R111, RZ, P3 ;  /* 0x000000ff6f857208 */ /* 0x000fe20001800000 */
[----:B--2---:R-:W-:Y:S01]  /*3920*/  @P2 FMUL.FTZ R111, R110, R159 ;  /* 0x0000009f6e6f2220 */ /* 0x004fe20000410000 */
[----:B------:R-:W-:Y:S01]  /*3930*/  @P2 PRMT R105, R105, 0x5410, R130 ;  /* 0x0000541069692816 */ /* 0x000fe20000000082 */
[--C-:B------:R-:W-:Y:S01]  /*3940*/  FFMA.FTZ R130, R14, R156, R157.reuse ;  /* 0x0000009c0e827223 */ /* 0x100fe2000001009d */
[C---:B------:R-:W-:Y:S02]  /*3950*/  F2FP.BF16.F32.PACK_AB R110, R133.reuse, R110 ;  /* 0x0000006e856e723e */ /* 0x040fe400000010ff */
[----:B------:R-:W-:Y:S01]  /*3960*/  @P2 F2FP.BF16.F32.PACK_AB R111, RZ, R111 ;  /* 0x0000006fff6f223e */ /* 0x000fe200000010ff */
[----:B---3--:R-:W-:Y:S01]  /*3970*/  @P2 FMUL.FTZ R132, R133, R158 ;  /* 0x0000009e85842220 */ /* 0x008fe20000410000 */
[----:B------:R-:W-:Y:S02]  /*3980*/  FFMA.FTZ R133, R123, R156, R157 ;  /* 0x0000009c7b857223 */ /* 0x000fe4000001009d */
[----:B------:R-:W-:-:S02]  /*3990*/  @P2 PRMT R106, R111, 0x7610, R106 ;  /* 0x000076106f6a2816 */ /* 0x000fc4000000006a */
[----:B------:R-:W-:Y:S01]  /*39a0*/  FADD.FTZ R158, R116, -R133 ;  /* 0x80000085749e7221 */ /* 0x000fe20000010000 */
[----:B------:R-:W-:-:S03]  /*39b0*/  @P2 F2FP.BF16.F32.PACK_AB R132, RZ, R132 ;  /* 0x00000084ff84223e */ /* 0x000fc600000010ff */
[----:B------:R-:W-:Y:S01]  /*39c0*/  FMUL.FTZ R131, R151, R158 ;  /* 0x0000009e97837220 */ /* 0x000fe20000410000 */
[----:B------:R-:W-:Y:S01]  /*39d0*/  FADD.FTZ R158, R11, -R130 ;  /* 0x800000820b9e7221 */ /* 0x000fe20000010000 */
[----:B------:R-:W-:-:S03]  /*39e0*/  @P2 PRMT R106, R106, 0x5410, R132 ;  /* 0x000054106a6a2816 */ /* 0x000fc60000000084 */
[----:B------:R-:W-:Y:S01]  /*39f0*/  FSEL R133, R131, RZ, P3 ;  /* 0x000000ff83857208 */ /* 0x000fe20001800000 */
[----:B------:R-:W-:-:S04]  /*3a00*/  FMUL.FTZ R131, R151, R158 ;  /* 0x0000009e97837220 */ /* 0x000fc80000410000 */
[----:B----4-:R-:W-:Y:S01]  /*3a10*/  @P2 FMUL.FTZ R130, R133, R160 ;  /* 0x000000a085822220 */ /* 0x010fe20000410000 */
        /* <DEDUP_REMOVED lines=9> */
.L_x_2596:
[-CC-:B-1----:R-:W-:Y:S01]  /*3ab0*/  FFMA.FTZ R131, R127, R156.reuse, R157.reuse ;  /* 0x0000009c7f837223 */ /* 0x182fe2000001009d */
[----:B------:R-:W1:Y:S01]  /*3ac0*/  @P2 LDC R132, c[0x0][0x40c] ;  /* 0x00010300ff842b82 */ /* 0x000e620000000800 */
[-CC-:B------:R-:W-:Y:S01]  /*3ad0*/  FFMA.FTZ R160, R18, R156.reuse, R157.reuse ;  /* 0x0000009c12a07223 */ /* 0x180fe2000001009d */
[----:B------:R-:W-:Y:S01]  /*3ae0*/  FFMA.FTZ R133, R125, R156, R157 ;  /* 0x0000009c7d857223 */ /* 0x000fe2000001009d */
[----:B------:R-:W-:Y:S01]  /*3af0*/  @P2 FADD.FTZ R158, R120, -R131 ;  /* 0x80000083789e2221 */ /* 0x000fe20000010000 */
[----:B------:R-:W-:Y:S01]  /*3b00*/  @P2 ISETP.GT.AND P4, PT, R150, RZ, PT ;  /* 0x000000ff9600220c */ /* 0x000fe20003f84270 */
[----:B------:R-:W-:Y:S01]  /*3b10*/  @P2 FADD.FTZ R160, R15, -R160 ;  /* 0x800000a00fa02221 */ /* 0x000fe20000010000 */
[----:B------:R-:W-:Y:S01]  /*3b20*/  @P2 FADD.FTZ R162, R118, -R133 ;  /* 0x8000008576a22221 */ /* 0x000fe20000010000 */
[C---:B------:R-:W-:Y:S01]  /*3b30*/  @P2 FMUL.FTZ R158, R151.reuse, R158 ;  /* 0x0000009e979e2220 */ /* 0x040fe20000410000 */
[----:B------:R-:W2:Y:S01]  /*3b40*/  @P2 LDC R131, c[0x0][0x40c] ;  /* 0x00010300ff832b82 */ /* 0x000ea20000000800 */
[C---:B------:R-:W-:Y:S01]  /*3b50*/  @P2 FMUL.FTZ R160, R151.reuse, R160 ;  /* 0x000000a097a02220 */ /* 0x040fe20000410000 */
[----:B------:R-:W-:Y:S01]  /*3b60*/  @P2 ISETP.GT.AND P3, PT, R150, RZ, PT ;  /* 0x000000ff9600220c */ /* 0x000fe20003f64270 */
[----:B------:R-:W-:Y:S01]  /*3b70*/  @P2 FMUL.FTZ R162, R151, R162 ;  /* 0x000000a297a22220 */ /* 0x000fe20000410000 */
[----:B------:R-:W-:Y:S01]  /*3b80*/  @P2 FSEL R133, R158, RZ, P4 ;  /* 0x000000ff9e852208 */ /* 0x000fe20002000000 */
[-CC-:B------:R-:W-:Y:S01]  /*3b90*/  FFMA.FTZ R159, R123, R156.reuse, R157.reuse ;  /* 0x0000009c7b9f7223 */ /* 0x180fe2000001009d */
[----:B------:R-:W-:Y:S01]  /*3ba0*/  @P2 ISETP.GT.AND P4, PT, R150, RZ, PT ;  /* 0x000000ff9600220c */ /* 0x000fe20003f84270 */
[----:B------:R-:W-:Y:S01]  /*3bb0*/  FFMA.FTZ R158, R16, R156, R157 ;  /* 0x0000009c109e7223 */ /* 0x000fe2000001009d */
[----:B------:R-:W3:Y:S01]  /*3bc0*/  @P2 LDC R130, c[0x0][0x40c] ;  /* 0x00010300ff822b82 */ /* 0x000ee20000000800 */
[----:B------:R-:W-:-:S02]  /*3bd0*/  @P2 FSEL R160, R160, RZ, P3 ;  /* 0x000000ffa0a02208 */ /* 0x000fc40001800000 */
[----:B------:R-:W-:Y:S01]  /*3be0*/  @P2 FADD.FTZ R158, R13, -R158 ;  /* 0x8000009e0d9e2221 */ /* 0x000fe20000010000 */
[----:B------:R-:W-:-:S03]  /*3bf0*/  @P2 ISETP.GT.AND P3, PT, R150, RZ, PT ;  /* 0x000000ff9600220c */ /* 0x000fc60003f64270 */
[----:B------:R-:W-:Y:S01]  /*3c00*/  @P2 FMUL.FTZ R158, R151, R158 ;  /* 0x0000009e979e2220 */ /* 0x000fe20000410000 */
[----:B-1----:R-:W-:Y:S01]  /*3c10*/  @P2 FMUL.FTZ R132, R133, R132 ;  /* 0x0000008485842220 */ /* 0x002fe20000410000 */
[----:B------:R-:W-:Y:S01]  /*3c20*/  @P2 FSEL R133, R162, RZ, P4 ;  /* 0x000000ffa2852208 */ /* 0x000fe20002000000 */
[----:B------:R-:W-:Y:S01]  /*3c30*/  FFMA.FTZ R162, R112, R156, R157 ;  /* 0x0000009c70a27223 */ /* 0x000fe2000001009d */
[----:B------:R-:W-:Y:S02]  /*3c40*/  @P2 ISETP.GT.AND P4, PT, R150, RZ, PT ;  /* 0x000000ff9600220c */ /* 0x000fe40003f84270 */
[----:B------:R-:W-:Y:S01]  /*3c50*/  @P2 F2FP.BF16.F32.PACK_AB R132, RZ, R132 ;  /* 0x00000084ff84223e */ /* 0x000fe200000010ff */
[----:B--2---:R-:W-:-:S03]  /*3c60*/  @P2 FMUL.FTZ R131, R160, R131 ;  /* 0x00000083a0832220 */ /* 0x004fc60000410000 */
[----:B------:R-:W-:Y:S01]  /*3c70*/  @P2 PRMT R105, R132, 0x7610, R105 ;  /* 0x0000761084692816 */ /* 0x000fe20000000069 */
[----:B------:R-:W-:Y:S01]  /*3c80*/  @P2 FADD.FTZ R160, R116, -R159 ;  /* 0x8000009f74a02221 */ /* 0x000fe20000010000 */
[----:B------:R-:W1:Y:S01]  /*3c90*/  @P2 LDC R132, c[0x0][0x40c] ;  /* 0x00010300ff842b82 */ /* 0x000e620000000800 */
[----:B------:R-:W-:Y:S02]  /*3ca0*/  @P2 FSEL R159, R158, RZ, P3 ;  /* 0x000000ff9e9f2208 */ /* 0x000fe40001800000 */
[----:B------:R-:W-:Y:S01]  /*3cb0*/  @P2 FMUL.FTZ R160, R151, R160 ;  /* 0x000000a097a02220 */ /* 0x000fe20000410000 */
[----:B------:R-:W-:Y:S01]  /*3cc0*/  @P2 ISETP.GT.AND P3, PT, R150, RZ, PT ;  /* 0x000000ff9600220c */ /* 0x000fe20003f64270 */
[----:B---3--:R-:W-:Y:S01]  /*3cd0*/  @P2 FMUL.FTZ R133, R133, R130 ;  /* 0x0000008285852220 */ /* 0x008fe20000410000 */
[----:B------:R-:W-:Y:S02]  /*3ce0*/  @P2 F2FP.BF16.F32.PACK_AB R130, RZ, R131 ;  /* 0x00000083ff82223e */ /* 0x000fe400000010ff */
[----:B------:R-:W-:Y:S01]  /*3cf0*/  @P2 FSEL R160, R160, RZ, P4 ;  /* 0x000000ffa0a02208 */ /* 0x000fe20002000000 */
[----:B------:R-:W2:Y:S01]  /*3d00*/  @P2 LDC R158, c[0x0][0x40c] ;  /* 0x00010300ff9e2b82 */ /* 0x000ea20000000800 */
[----:B------:R-:W-:-:S02]  /*3d10*/  @P2 F2FP.BF16.F32.PACK_AB R131, RZ, R133 ;  /* 0x00000085ff83223e */ /* 0x000fc400000010ff */
[----:B------:R-:W-:Y:S02]  /*3d20*/  @P2 PRMT R105, R105, 0x5410, R130 ;  /* 0x0000541069692816 */ /* 0x000fe40000000082 */
[----:B------:R-:W-:-:S03]  /*3d30*/  @P2 PRMT R106, R131, 0x7610, R106 ;  /* 0x00007610836a2816 */ /* 0x000fc6000000006a */
[----:B------:R-:W3:Y:S01]  /*3d40*/  @P2 LDC R133, c[0x0][0x40c] ;  /* 0x00010300ff852b82 */ /* 0x000ee20000000800 */
[----:B-1----:R-:W-:-:S07]  /*3d50*/  @P2 FMUL.FTZ R132, R159, R132 ;  /* 0x000000849f842220 */ /* 0x002fce0000410000 */
[----:B------:R-:W1:Y:S01]  /*3d60*/  @P2 LDC R159, c[0x0][0x40c] ;  /* 0x00010300ff9f2b82 */ /* 0x000e620000000800 */
[----:B------:R-:W-:-:S04]  /*3d70*/  @P2 F2FP.BF16.F32.PACK_AB R132, RZ, R132 ;  /* 0x00000084ff84223e */ /* 0x000fc800000010ff */
[----:B------:R-:W-:Y:S01]  /*3d80*/  @P2 PRMT R106, R106, 0x5410, R132 ;  /* 0x000054106a6a2816 */ /* 0x000fe20000000084 */
[----:B---3--:R-:W-:Y:S01]  /*3d90*/  @P2 FMUL.FTZ R133, R160, R133 ;  /* 0x00000085a0852220 */ /* 0x008fe20000410000 */
[----:B------:R-:W-:-:S04]  /*3da0*/  FFMA.FTZ R160, R14, R156, R157 ;  /* 0x0000009c0ea07223 */ /* 0x000fc8000001009d */
[----:B------:R-:W-:Y:S01]  /*3db0*/  @P2 FADD.FTZ R160, R11, -R160 ;  /* 0x800000a00ba02221 */ /* 0x000fe20000010000 */
[----:B------:R-:W-:-:S03]  /*3dc0*/  @P2 F2FP.BF16.F32.PACK_AB R133, RZ, R133 ;  /* 0x00000085ff85223e */ /* 0x000fc600000010ff */
[----:B------:R-:W-:Y:S01]  /*3dd0*/  @P2 FMUL.FTZ R161, R151, R160 ;  /* 0x000000a097a12220 */ /* 0x000fe20000410000 */
[----:B------:R-:W-:Y:S01]  /*3de0*/  @P2 FADD.FTZ R160, R17, -R162 ;  /* 0x800000a211a02221 */ /* 0x000fe20000010000 */
[----:B------:R-:W-:-:S03]  /*3df0*/  @P2 PRMT R107, R133, 0x7610, R107 ;  /* 0x00007610856b2816 */ /* 0x000fc6000000006b */
[----:B------:R-:W-:Y:S01]  /*3e00*/  @P2 FSEL R161, R161, RZ, P3 ;  /* 0x000000ffa1a12208 */ /* 0x000fe20001800000 */
[----:B------:R-:W-:Y:S01]  /*3e10*/  @P2 FMUL.FTZ R160, R151, R160 ;  /* 0x000000a097a02220 */ /* 0x000fe20000410000 */
[----:B------:R-:W-:-:S03]  /*3e20*/  @P2 ISETP.GT.AND P3, PT, R150, RZ, PT ;  /* 0x000000ff9600220c */ /* 0x000fc60003f64270 */
[----:B--2---:R-:W-:Y:S01]  /*3e30*/  @P2 FMUL.FTZ R158, R161, R158 ;  /* 0x0000009ea19e2220 */ /* 0x004fe20000410000 */
[----:B------:R-:W-:Y:S01]  /*3e40*/  @P2 FSEL R162, R160, RZ, P3 ;  /* 0x000000ffa0a22208 */ /* 0x000fe20001800000 */
[----:B------:R-:W-:Y:S01]  /*3e50*/  FFMA.FTZ R161, R129, R156, R157 ;  /* 0x0000009c81a17223 */ /* 0x000fe2000001009d */
[----:B------:R-:W2:Y:S01]  /*3e60*/  @P2 LDC R160, c[0x0][0x40c] ;  /* 0x00010300ffa02b82 */ /* 0x000ea20000000800 */
[----:B------:R-:W-:Y:S02]  /*3e70*/  @P2 ISETP.GT.AND P3, PT, R150, RZ, PT ;  /* 0x000000ff9600220c */ /* 0x000fe40003f64270 */
[----:B-1----:R-:W-:Y:S01]  /*3e80*/  @P2 FMUL.FTZ R159, R162, R159 ;  /* 0x0000009fa29f2220 */ /* 0x002fe20000410000 */
[----:B------:R-:W-:Y:S01]  /*3e90*/  @P2 FADD.FTZ R162, R122, -R161 ;  /* 0x800000a17aa22221 */ /* 0x000fe20000010000 */
[----:B------:R-:W-:-:S03]  /*3ea0*/  @P2 F2FP.BF16.F32.PACK_AB R158, RZ, R158 ;  /* 0x0000009eff9e223e */ /* 0x000fc600000010ff */
[----:B------:R-:W-:Y:S01]  /*3eb0*/  @P2 FMUL.FTZ R162, R151, R162 ;  /* 0x000000a297a22220 */ /* 0x000fe20000410000 */
[----:B------:R-:W-:Y:S02]  /*3ec0*/  @P2 F2FP.BF16.F32.PACK_AB R159, RZ, R159 ;  /* 0x0000009fff9f223e */ /* 0x000fe400000010ff */
[----:B------:R-:W-:Y:S02]  /*3ed0*/  @P2 PRMT R107, R107, 0x5410, R158 ;  /* 0x000054106b6b2816 */ /* 0x000fe4000000009e */
[----:B------:R-:W-:-:S05]  /*3ee0*/  @P2 FSEL R161, R162, RZ, P3 ;  /* 0x000000ffa2a12208 */ /* 0x000fca0001800000 */
[----:B--2---:R-:W-:-:S05]  /*3ef0*/  @P2 FMUL.FTZ R160, R161, R160 ;  /* 0x000000a0a1a02220 */ /* 0x004fca0000410000 */
[----:B------:R-:W-:-:S04]  /*3f00*/  @P2 F2FP.BF16.F32.PACK_AB R160, RZ, R160 ;  /* 0x000000a0ffa0223e */ /* 0x000fc800000010ff */
[----:B------:R-:W-:-:S04]  /*3f10*/  @P2 PRMT R104, R160, 0x7610, R104 ;  /* 0x00007610a0682816 */ /* 0x000fc80000000068 */
[----:B------:R-:W-:-:S07]  /*3f20*/  @P2 PRMT R104, R104, 0x5410, R159 ;  /* 0x0000541068682816 */ /* 0x000fce000000009f */
.L_x_2595:
[----:B------:R-:W-:Y:S05]  /*3f30*/  BSYNC.RECONVERGENT B1 ;  /* 0x0000000000017941 */ /* 0x000fea0003800200 */
.L_x_2592:
        /* <DEDUP_REMOVED lines=12> */
[----:B-1----:R-:W1:Y:S01]  /*4000*/  @P2 LDC R133, c[0x0][0x40c] ;  /* 0x00010300ff852b82 */ /* 0x002e620000000800 */
[----:B------:R-:W-:-:S07]  /*4010*/  SHF.L.U32 R110, R20, 0x10, RZ ;  /* 0x00000010146e7819 */ /* 0x000fce00000006ff */
[----:B------:R-:W2:Y:S04]  /*4020*/  @P2 LDC R155, c[0x0][0x40c] ;  /* 0x00010300ff9b2b82 */ /* 0x000ea80000000800 */
[-CC-:B------:R-:W-:Y:S01]  /*4030*/  @P0 FFMA.FTZ R109, R4, R156.reuse, R157.reuse ;  /* 0x0000009c046d0223 */ /* 0x180fe2000001009d */
[----:B------:R-:W-:Y:S01]  /*4040*/  @!P0 PRMT R130, R23, 0x7632, R130 ;  /* 0x0000763217828816 */ /* 0x000fe20000000082 */
[-C--:B------:R-:W-:Y:S01]  /*4050*/  @P0 FFMA.FTZ R132, R12, R156.reuse, R157 ;  /* 0x0000009c0c840223 */ /* 0x080fe2000001009d */
[----:B------:R-:W-:Y:S01]  /*4060*/  @P0 SHF.L.U32 R152, R152, 0x10, RZ ;  /* 0x0000001098980819 */ /* 0x000fe200000006ff */
[----:B------:R-:W-:Y:S01]  /*4070*/  @P0 FADD.FTZ R108, R2, -R109 ;  /* 0x8000006d026c0221 */ /* 0x000fe20000010000 */
[----:B------:R-:W-:Y:S01]  /*4080*/  @!P0 SHF.L.U32 R130, R130, 0x10, RZ ;  /* 0x0000001082828819 */ /* 0x000fe200000006ff */
[--C-:B------:R-:W-:Y:S01]  /*4090*/  @P0 FFMA.FTZ R111, R121, R156, R157.reuse ;  /* 0x0000009c796f0223 */ /* 0x100fe2000001009d */
[----:B------:R-:W-:Y:S01]  /*40a0*/  @P0 FADD.FTZ R131, R9, -R132 ;  /* 0x8000008409830221 */ /* 0x000fe20000010000 */
[----:B------:R-:W-:Y:S01]  /*40b0*/  @P0 FFMA.FTZ R130, R151, R108, R152 ;  /* 0x0000006c97820223 */ /* 0x000fe20000010098 */
[----:B------:R-:W-:Y:S01]  /*40c0*/  PRMT R108, R20, 0x7632, R108 ;  /* 0x00007632146c7816 */ /* 0x000fe2000000006c */
[-C--:B------:R-:W-:Y:S01]  /*40d0*/  @P0 FFMA.FTZ R152, R10, R156.reuse, R157 ;  /* 0x0000009c0a980223 */ /* 0x080fe2000001009d */
[----:B------:R-:W-:Y:S01]  /*40e0*/  @P0 FADD.FTZ R111, R114, -R111 ;  /* 0x8000006f726f0221 */ /* 0x000fe20000010000 */
[----:B------:R-:W-:Y:S01]  /*40f0*/  PRMT R132, R21, 0x7632, R132 ;  /* 0x0000763215847816 */ /* 0x000fe20000000084 */
[-CC-:B------:R-:W-:Y:S01]  /*4100*/  @P0 FFMA.FTZ R150, R119, R156.reuse, R157.reuse ;  /* 0x0000009c77960223 */ /* 0x180fe2000001009d */
[----:B------:R-:W-:Y:S01]  /*4110*/  SHF.L.U32 R108, R108, 0x10, RZ ;  /* 0x000000106c6c7819 */ /* 0x000fe200000006ff */
[-CC-:B------:R-:W-:Y:S01]  /*4120*/  @P0 FFMA.FTZ R109, R8, R156.reuse, R157.reuse ;  /* 0x0000009c086d0223 */ /* 0x180fe2000001009d */
[----:B------:R-:W-:Y:S01]  /*4130*/  @P0 FFMA.FTZ R110, R151, R111, R110 ;  /* 0x0000006f976e0223 */ /* 0x000fe2000001006e */
[----:B------:R-:W-:Y:S01]  /*4140*/  SHF.L.U32 R132, R132, 0x10, RZ ;  /* 0x0000001084847819 */ /* 0x000fe200000006ff */
[----:B------:R-:W-:Y:S01]  /*4150*/  @P0 FADD.FTZ R111, R113, -R150 ;  /* 0x80000096716f0221 */ /* 0x000fe20000010000 */
[----:B------:R-:W-:Y:S01]  /*4160*/  @P0 FFMA.FTZ R108, R151, R131, R108 ;  /* 0x00000083976c0223 */ /* 0x000fe2000001006c */
[--C-:B------:R-:W-:Y:S01]  /*4170*/  @P0 FADD.FTZ R131, R7, -R152.reuse ;  /* 0x8000009807830221 */ /* 0x100fe20000010000 */
[----:B------:R-:W-:Y:S01]  /*4180*/  PRMT R152, R22, 0x7632, R152 ;  /* 0x0000763216987816 */ /* 0x000fe20000000098 */
[-C--:B------:R-:W-:Y:S01]  /*4190*/  @P0 FFMA.FTZ R154, R117, R156.reuse, R157 ;  /* 0x0000009c759a0223 */ /* 0x080fe2000001009d */
[----:B------:R-:W-:Y:S01]  /*41a0*/  SHF.L.U32 R150, R21, 0x10, RZ ;  /* 0x0000001015967819 */ /* 0x000fe200000006ff */
[----:B------:R-:W-:Y:S01]  /*41b0*/  @P0 FADD.FTZ R109, R6, -R109 ;  /* 0x8000006d066d0221 */ /* 0x000fe20000010000 */
[----:B------:R-:W-:Y:S01]  /*41c0*/  SHF.L.U32 R152, R152, 0x10, RZ ;  /* 0x0000001098987819 */ /* 0x000fe200000006ff */
[----:B------:R-:W-:Y:S01]  /*41d0*/  @P0 FFMA.FTZ R156, R115, R156, R157 ;  /* 0x0000009c739c0223 */ /* 0x000fe2000001009d */
[C---:B------:R-:W-:Y:S01]  /*41e0*/  @P0 FFMA.FTZ R132, R151.reuse, R131, R132 ;  /* 0x0000008397840223 */ /* 0x040fe20000010084 */
[C---:B------:R-:W-:Y:S01]  /*41f0*/  @P0 FFMA.FTZ R150, R151.reuse, R111, R150 ;  /* 0x0000006f97960223 */ /* 0x040fe20000010096 */
[----:B------:R-:W3:Y:S01]  /*4200*/  @P2 LDC R131, c[0x0][0x40c] ;  /* 0x00010300ff832b82 */ /* 0x000ee20000000800 */
[----:B------:R-:W-:Y:S01]  /*4210*/  @P0 FFMA.FTZ R152, R151, R109, R152 ;  /* 0x0000006d97980223 */ /* 0x000fe20000010098 */
[----:B------:R-:W-:Y:S01]  /*4220*/  @P0 FADD.FTZ R111, R19, -R154 ;  /* 0x8000009a136f0221 */ /* 0x000fe20000010000 */
[----:B------:R-:W-:Y:S01]  /*4230*/  @P0 FADD.FTZ R109, R5, -R156 ;  /* 0x8000009c056d0221 */ /* 0x000fe20000010000 */
[----:B------:R-:W-:-:S02]  /*4240*/  SHF.L.U32 R154, R22, 0x10, RZ ;  /* 0x00000010169a7819 */ /* 0x000fc400000006ff */
[----:B------:R-:W-:Y:S02]  /*4250*/  SHF.L.U32 R156, R23, 0x10, RZ ;  /* 0x00000010179c7819 */ /* 0x000fe400000006ff */
[----:B------:R-:W4:Y:S01]  /*4260*/  @P2 LDC R153, c[0x0][0x40c] ;  /* 0x00010300ff992b82 */ /* 0x000f220000000800 */
[C---:B------:R-:W-:Y:S02]  /*4270*/  @P0 FFMA.FTZ R154, R151.reuse, R111, R154 ;  /* 0x0000006f979a0223 */ /* 0x040fe4000001009a */
[----:B------:R-:W-:-:S05]  /*4280*/  @P0 FFMA.FTZ R156, R151, R109, R156 ;  /* 0x0000006d979c0223 */ /* 0x000fca000001009c */
[----:B------:R-:W5:Y:S08]  /*4290*/  @P2 LDC R157, c[0x0][0x40c] ;  /* 0x00010300ff9d2b82 */ /* 0x000f700000000800 */
[----:B------:R-:W0:Y:S01]  /*42a0*/  @P2 LDC R151, c[0x0][0x40c] ;  /* 0x00010300ff972b82 */ /* 0x000e220000000800 */
[----:B---3--:R-:W-:Y:S01]  /*42b0*/  @P2 FMUL.FTZ R109, R110, R131 ;  /* 0x000000836e6d2220 */ /* 0x008fe20000410000 */
[----:B-1----:R-:W-:Y:S01]  /*42c0*/  @P2 FMUL.FTZ R131, R108, R133 ;  /* 0x000000856c832220 */ /* 0x002fe20000410000 */
[----:B--2---:R-:W-:Y:S01]  /*42d0*/  @P2 FMUL.FTZ R133, R150, R155 ;  /* 0x0000009b96852220 */ /* 0x004fe20000410000 */
[----:B------:R-:W-:-:S02]  /*42e0*/  F2FP.BF16.F32.PACK_AB R108, R108, R110 ;  /* 0x0000006e6c6c723e */ /* 0x000fc400000010ff */
[----:B------:R-:W-:Y:S02]  /*42f0*/  @P2 F2FP.BF16.F32.PACK_AB R155, RZ, R109 ;  /* 0x0000006dff9b223e */ /* 0x000fe400000010ff */
[----:B------:R-:W1:Y:S01]  /*4300*/  @P2 LDC R111, c[0x0][0x40c] ;  /* 0x00010300ff6f2b82 */ /* 0x000e620000000800 */
[----:B----4-:R-:W-:Y:S01]  /*4310*/  @P2 FMUL.FTZ R153, R154, R153 ;  /* 0x000000999a992220 */ /* 0x010fe20000410000 */
[----:B------:R-:W-:Y:S02]  /*4320*/  @P2 F2FP.BF16.F32.PACK_AB R131, RZ, R131 ;  /* 0x00000083ff83223e */ /* 0x000fe400000010ff */
[----:B------:R-:W-:Y:S02]  /*4330*/  @P2 PRMT R104, R155, 0x7610, R104 ;  /* 0x000076109b682816 */ /* 0x000fe40000000068 */
[----:B------:R-:W-:Y:S01]  /*4340*/  @P2 F2FP.BF16.F32.PACK_AB R133, RZ, R133 ;  /* 0x00000085ff85223e */ /* 0x000fe200000010ff */
[----:B-----5:R-:W-:Y:S01]  /*4350*/  @P2 FMUL.FTZ R157, R132, R157 ;  /* 0x0000009d849d2220 */ /* 0x020fe20000410000 */
[----:B------:R-:W-:-:S02]  /*4360*/  @P2 F2FP.BF16.F32.PACK_AB R153, RZ, R153 ;  /* 0x00000099ff99223e */ /* 0x000fc400000010ff */
[----:B------:R-:W-:Y:S02]  /*4370*/  @P2 PRMT R104, R104, 0x5410, R131 ;  /* 0x0000541068682816 */ /* 0x000fe40000000083 */
[----:B------:R-:W-:Y:S02]  /*4380*/  @P2 F2FP.BF16.F32.PACK_AB R157, RZ, R157 ;  /* 0x0000009dff9d223e */ /* 0x000fe400000010ff */
[----:B------:R-:W-:Y:S01]  /*4390*/  @P2 PRMT R105, R133, 0x7610, R105 ;  /* 0x0000761085692816 */ /* 0x000fe20000000069 */
[----:B0-----:R-:W-:Y:S01]  /*43a0*/  @P2 FMUL.FTZ R151, R152, R151 ;  /* 0x0000009798972220 */ /* 0x001fe20000410000 */
[----:B------:R-:W-:Y:S02]  /*43b0*/  @P2 PRMT R106, R153, 0x7610, R106 ;  /* 0x00007610996a2816 */ /* 0x000fe4000000006a */
[----:B------:R-:W-:Y:S02]  /*43c0*/  F2FP.BF16.F32.PACK_AB R109, R132, R150 ;  /* 0x00000096846d723e */ /* 0x000fe400000010ff */
[----:B------:R-:W-:-:S02]  /*43d0*/  @P2 F2FP.BF16.F32.PACK_AB R151, RZ, R151 ;  /* 0x00000097ff97223e */ /* 0x000fc400000010ff */
[----:B------:R-:W-:Y:S01]  /*43e0*/  F2FP.BF16.F32.PACK_AB R110, R152, R154 ;  /* 0x0000009a986e723e */ /* 0x000fe200000010ff */
[----:B-1----:R-:W-:Y:S01]  /*43f0*/  @P2 FMUL.FTZ R111, R156, R111 ;  /* 0x0000006f9c6f2220 */ /* 0x002fe20000410000 */
[----:B------:R-:W-:Y:S02]  /*4400*/  @P2 PRMT R105, R105, 0x5410, R157 ;  /* 0x0000541069692816 */ /* 0x000fe4000000009d */
        /* <DEDUP_REMOVED lines=9> */
.L_x_2599:
[----:B------:R-:W-:Y:S01]  /*44a0*/  ISETP.GT.AND P0, PT, R150, RZ, PT ;  /* 0x000000ff9600720c */ /* 0x000fe20003f04270 */
[----:B------:R-:W2:Y:S01]  /*44b0*/  @P2 LDC R159, c[0x0][0x40c] ;  /* 0x00010300ff9f2b82 */ /* 0x000ea20000000800 */
[----:B------:R-:W-:Y:S02]  /*44c0*/  SHF.L.U32 R158, R20, 0x10, RZ ;  /* 0x00000010149e7819 */ /* 0x000fe400000006ff */
[----:B------:R-:W-:-:S05]  /*44d0*/  SHF.L.U32 R150, R21, 0x10, RZ ;  /* 0x0000001015967819 */ /* 0x000fca00000006ff */
[----:B------:R-:W3:Y:S04]  /*44e0*/  @P2 LDC R160, c[0x0][0x40c] ;  /* 0x00010300ffa02b82 */ /* 0x000ee80000000800 */
[-CC-:B-1----:R-:W-:Y:S01]  /*44f0*/  @P0 FFMA.FTZ R132, R10, R156.reuse, R157.reuse ;  /* 0x0000009c0a840223 */ /* 0x182fe2000001009d */
[----:B------:R-:W-:Y:S01]  /*4500*/  @!P0 PRMT R130, R21, 0x7632, R130 ;  /* 0x0000763215828816 */ /* 0x000fe20000000082 */
[----:B------:R-:W-:Y:S01]  /*4510*/  @P0 FFMA.FTZ R133, R8, R156, R157 ;  /* 0x0000009c08850223 */ /* 0x000fe2000001009d */
[----:B------:R-:W-:Y:S01]  /*4520*/  @P0 SHF.L.U32 R154, R154, 0x10, RZ ;  /* 0x000000109a9a0819 */ /* 0x000fe200000006ff */
[----:B------:R-:W-:Y:S01]  /*4530*/  @P0 FADD.FTZ R132, R7, -R132 ;  /* 0x8000008407840221 */ /* 0x000fe20000010000 */
[----:B------:R-:W-:Y:S01]  /*4540*/  @!P0 SHF.L.U32 R130, R130, 0x10, RZ ;  /* 0x0000001082828819 */ /* 0x000fe200000006ff */
[----:B------:R-:W-:Y:S01]  /*4550*/  @P0 FADD.FTZ R133, R6, -R133 ;  /* 0x8000008506850221 */ /* 0x000fe20000010000 */
[----:B------:R-:W-:Y:S01]  /*4560*/  @!P0 PRMT R131, R22, 0x7632, R131 ;  /* 0x0000763216838816 */ /* 0x000fe20000000083 */
[----:B------:R-:W-:Y:S01]  /*4570*/  @P0 FFMA.FTZ R130, R151, R132, R154 ;  /* 0x0000008497820223 */ /* 0x000fe2000001009a */
[----:B------:R-:W-:Y:S01]  /*4580*/  @P0 SHF.L.U32 R132, R153, 0x10, RZ ;  /* 0x0000001099840819 */ /* 0x000fe200000006ff */
[----:B------:R-:W1:Y:S01]  /*4590*/  @P2 LDC R161, c[0x0][0x40c] ;  /* 0x00010300ffa12b82 */ /* 0x000e620000000800 */
[----:B------:R-:W-:-:S02]  /*45a0*/  @!P0 SHF.L.U32 R131, R131, 0x10, RZ ;  /* 0x0000001083838819 */ /* 0x000fc400000006ff */
[----:B------:R-:W-:Y:S01]  /*45b0*/  SHF.L.U32 R154, R155, 0x10, RZ ;  /* 0x000000109b9a7819 */ /* 0x000fe200000006ff */
[----:B------:R-:W-:Y:S01]  /*45c0*/  @P0 FFMA.FTZ R131, R151, R133, R132 ;  /* 0x0000008597830223 */ /* 0x000fe20000010084 */
[-CC-:B------:R-:W-:Y:S01]  /*45d0*/  @P0 FFMA.FTZ R133, R121, R156.reuse, R157.reuse ;  /* 0x0000009c79850223 */ /* 0x180fe2000001009d */
[----:B------:R-:W-:-:S03]  /*45e0*/  @P0 FFMA.FTZ R132, R12, R156, R157 ;  /* 0x0000009c0c840223 */ /* 0x000fc6000001009d */
[----:B------:R-:W-:Y:S01]  /*45f0*/  @P0 FADD.FTZ R133, R114, -R133 ;  /* 0x8000008572850221 */ /* 0x000fe20000010000 */
[----:B------:R-:W-:Y:S01]  /*4600*/  @P0 FADD.FTZ R153, R9, -R132 ;  /* 0x8000008409990221 */ /* 0x000fe20000010000 */
[----:B------:R-:W-:Y:S01]  /*4610*/  @P0 FFMA.FTZ R132, R119, R156, R157 ;  /* 0x0000009c77840223 */ /* 0x000fe2000001009d */
[----:B---3--:R-:W-:Y:S01]  /*4620*/  @P2 FMUL.FTZ R131, R131, R160 ;  /* 0x000000a083832220 */ /* 0x008fe20000410000 */
[C---:B------:R-:W-:Y:S01]  /*4630*/  @P0 FFMA.FTZ R158, R151.reuse, R133, R158 ;  /* 0x00000085979e0223 */ /* 0x040fe2000001009e */
[----:B------:R-:W-:Y:S01]  /*4640*/  @P0 FFMA.FTZ R154, R151, R153, R154 ;  /* 0x00000099979a0223 */ /* 0x000fe2000001009a */
[----:B------:R-:W3:Y:S01]  /*4650*/  @P2 LDC R133, c[0x0][0x40c] ;  /* 0x00010300ff852b82 */ /* 0x000ee20000000800 */
[----:B------:R-:W-:Y:S01]  /*4660*/  @P0 FADD.FTZ R132, R113, -R132 ;  /* 0x8000008471840221 */ /* 0x000fe20000010000 */
[----:B------:R-:W-:-:S03]  /*4670*/  @P2 F2FP.BF16.F32.PACK_AB R131, RZ, R131 ;  /* 0x00000083ff83223e */ /* 0x000fc600000010ff */
[----:B------:R-:W-:Y:S01]  /*4680*/  @P0 FFMA.FTZ R150, R151, R132, R150 ;  /* 0x0000008497960223 */ /* 0x000fe20000010096 */
[----:B------:R-:W-:Y:S02]  /*4690*/  @P0 FFMA.FTZ R132, R117, R156, R157 ;  /* 0x0000009c75840223 */ /* 0x000fe4000001009d */
[----:B------:R-:W4:Y:S02]  /*46a0*/  @P2 LDC R153, c[0x0][0x40c] ;  /* 0x00010300ff992b82 */ /* 0x000f240000000800 */
[----:B------:R-:W-:Y:S01]  /*46b0*/  @P0 FADD.FTZ R155, R19, -R132 ;  /* 0x80000084139b0221 */ /* 0x000fe20000010000 */
[----:B------:R-:W-:-:S05]  /*46c0*/  SHF.L.U32 R132, R22, 0x10, RZ ;  /* 0x0000001016847819 */ /* 0x000fca00000006ff */
[----:B------:R-:W-:Y:S02]  /*46d0*/  @P0 FFMA.FTZ R132, R151, R155, R132 ;  /* 0x0000009b97840223 */ /* 0x000fe40000010084 */
[----:B------:R-:W5:Y:S02]  /*46e0*/  @P2 LDC R155, c[0x0][0x40c] ;  /* 0x00010300ff9b2b82 */ /* 0x000f640000000800 */
[----:B--2---:R-:W-:Y:S01]  /*46f0*/  @P2 FMUL.FTZ R132, R132, R159 ;  /* 0x0000009f84842220 */ /* 0x004fe20000410000 */
[----:B---3--:R-:W-:-:S04]  /*4700*/  @P2 FMUL.FTZ R158, R158, R133 ;  /* 0x000000859e9e2220 */ /* 0x008fc80000410000 */
[----:B------:R-:W-:Y:S02]  /*4710*/  @P2 F2FP.BF16.F32.PACK_AB R132, RZ, R132 ;  /* 0x00000084ff84223e */ /* 0x000fe400000010ff */
[----:B------:R-:W-:Y:S02]  /*4720*/  @P2 F2FP.BF16.F32.PACK_AB R158, RZ, R158 ;  /* 0x0000009eff9e223e */ /* 0x000fe400000010ff */
[----:B------:R-:W-:Y:S01]  /*4730*/  @P2 PRMT R106, R132, 0x7610, R106 ;  /* 0x00007610846a2816 */ /* 0x000fe2000000006a */
[----:B----4-:R-:W-:Y:S01]  /*4740*/  @P2 FMUL.FTZ R133, R154, R153 ;  /* 0x000000999a852220 */ /* 0x010fe20000410000 */
[----:B------:R-:W-:Y:S01]  /*4750*/  @P0 FFMA.FTZ R154, R115, R156, R157 ;  /* 0x0000009c739a0223 */ /* 0x000fe2000001009d */
[----:B------:R-:W-:Y:S02]  /*4760*/  @P2 PRMT R104, R158, 0x7610, R104 ;  /* 0x000076109e682816 */ /* 0x000fe40000000068 */
[----:B------:R-:W-:Y:S01]  /*4770*/  @P2 PRMT R106, R106, 0x5410, R131 ;  /* 0x000054106a6a2816 */ /* 0x000fe20000000083 */
[----:B------:R-:W-:Y:S01]  /*4780*/  @P0 FADD.FTZ R153, R5, -R154 ;  /* 0x8000009a05990221 */ /* 0x000fe20000010000 */
[----:B------:R-:W-:-:S02]  /*4790*/  SHF.L.U32 R154, R23, 0x10, RZ ;  /* 0x00000010179a7819 */ /* 0x000fc400000006ff */
[----:B------:R-:W-:Y:S01]  /*47a0*/  @P2 F2FP.BF16.F32.PACK_AB R133, RZ, R133 ;  /* 0x00000085ff85223e */ /* 0x000fe200000010ff */
[----:B-----5:R-:W-:Y:S02]  /*47b0*/  @P2 FMUL.FTZ R130, R130, R155 ;  /* 0x0000009b82822220 */ /* 0x020fe40000410000 */
[----:B------:R-:W-:Y:S01]  /*47c0*/  @P0 FFMA.FTZ R154, R151, R153, R154 ;  /* 0x00000099979a0223 */ /* 0x000fe2000001009a */
[----:B------:R-:W-:Y:S01]  /*47d0*/  @P2 PRMT R104, R104, 0x5410, R133 ;  /* 0x0000541068682816 */ /* 0x000fe20000000085 */
[----:B------:R-:W2:Y:S02]  /*47e0*/  @P2 LDC R153, c[0x0][0x40c] ;  /* 0x00010300ff992b82 */ /* 0x000ea40000000800 */
[----:B-1----:R-:W-:Y:S01]  /*47f0*/  @P2 FMUL.FTZ R154, R154, R161 ;  /* 0x000000a19a9a2220 */ /* 0x002fe20000410000 */
[----:B------:R-:W-:-:S04]  /*4800*/  @P2 F2FP.BF16.F32.PACK_AB R130, RZ, R130 ;  /* 0x00000082ff82223e */ /* 0x000fc800000010ff */
[----:B------:R-:W-:-:S04]  /*4810*/  @P2 F2FP.BF16.F32.PACK_AB R154, RZ, R154 ;  /* 0x0000009aff9a223e */ /* 0x000fc800000010ff */
[----:B------:R-:W-:Y:S01]  /*4820*/  @P2 PRMT R107, R154, 0x7610, R107 ;  /* 0x000076109a6b2816 */ /* 0x000fe2000000006b */
[----:B--2---:R-:W-:-:S05]  /*4830*/  @P2 FMUL.FTZ R150, R150, R153 ;  /* 0x0000009996962220 */ /* 0x004fca0000410000 */
[----:B------:R-:W-:-:S04]  /*4840*/  @P2 F2FP.BF16.F32.PACK_AB R150, RZ, R150 ;  /* 0x00000096ff96223e */ /* 0x000fc800000010ff */
[----:B------:R-:W-:-:S04]  /*4850*/  @P2 PRMT R105, R150, 0x7610, R105 ;  /* 0x0000761096692816 */ /* 0x000fc80000000069 */
        /* <DEDUP_REMOVED lines=12> */
.L_x_2598:
[----:B------:R-:W-:Y:S05]  /*4920*/  @!P1 BRA `(.L_x_2601) ;  /* 0x0000000400189947 */ /* 0x000fea0003800000 */
[-CC-:B-1----:R-:W-:Y:S01]  /*4930*/  FFMA.FTZ R130, R119, R156.reuse, R157.reuse ;  /* 0x0000009c77827223 */ /* 0x182fe2000001009d */
[----:B------:R-:W-:Y:S01]  /*4940*/  ISETP.GT.AND P0, PT, R150, RZ, PT ;  /* 0x000000ff9600720c */ /* 0x000fe20003f04270 */
[----:B------:R-:W1:Y:S01]  /*4950*/  @P2 LDC R155, c[0x0][0x40c] ;  /* 0x00010300ff9b2b82 */ /* 0x000e620000000800 */
[-CC-:B------:R-:W-:Y:S01]  /*4960*/  FFMA.FTZ R132, R10, R156.reuse, R157.reuse ;  /* 0x0000009c0a847223 */ /* 0x180fe2000001009d */
[-CC-:B------:R-:W-:Y:S01]  /*4970*/  FFMA.FTZ R150, R117, R156.reuse, R157.reuse ;  /* 0x0000009c75967223 */ /* 0x180fe2000001009d */
[----:B------:R-:W-:Y:S01]  /*4980*/  FADD.FTZ R130, R113, -R130 ;  /* 0x8000008271827221 */ /* 0x000fe20000010000 */
[-CC-:B------:R-:W-:Y:S01]  /*4990*/  FFMA.FTZ R109, R121, R156.reuse, R157.reuse ;  /* 0x0000009c796d7223 */ /* 0x180fe2000001009d */
[-CC-:B------:R-:W-:Y:S01]  /*49a0*/  FFMA.FTZ R110, R12, R156.reuse, R157.reuse ;  /* 0x0000009c0c6e7223 */ /* 0x180fe2000001009d */
[-CC-:B------:R-:W-:Y:S01]  /*49b0*/  FFMA.FTZ R111, R8, R156.reuse, R157.reuse ;  /* 0x0000009c086f7223 */ /* 0x180fe2000001009d */
[-CC-:B------:R-:W-:Y:S01]  /*49c0*/  FFMA.FTZ R131, R4, R156.reuse, R157.reuse ;  /* 0x0000009c04837223 */ /* 0x180fe2000001009d */
[----:B------:R-:W2:Y:S01]  /*49d0*/  @P2 LDC R154, c[0x0][0x40c] ;  /* 0x00010300ff9a2b82 */ /* 0x000ea20000000800 */
[----:B------:R-:W-:Y:S01]  /*49e0*/  FFMA.FTZ R160, R115, R156, R157 ;  /* 0x0000009c73a07223 */ /* 0x000fe2000001009d */
[----:B------:R-:W-:Y:S01]  /*49f0*/  FADD.FTZ R132, R7, -R132 ;  /* 0x8000008407847221 */ /* 0x000fe20000010000 */
[----:B------:R-:W-:Y:S01]  /*4a00*/  FADD.FTZ R156, R19, -R150 ;  /* 0x80000096139c7221 */ /* 0x000fe20000010000 */
[C---:B------:R-:W-:Y:S01]  /*4a10*/  FMUL.FTZ R150, R151.reuse, R130 ;  /* 0x0000008297967220 */ /* 0x040fe20000410000 */
[----:B------:R-:W-:Y:S01]  /*4a20*/  FADD.FTZ R108, R114, -R109 ;  /* 0x8000006d726c7221 */ /* 0x000fe20000010000 */
[----:B------:R-:W-:Y:S01]  /*4a30*/  FADD.FTZ R162, R2, -R131 ;  /* 0x8000008302a27221 */ /* 0x000fe20000010000 */
[----:B------:R-:W-:Y:S01]  /*4a40*/  FMUL.FTZ R157, R151, R132 ;  /* 0x00000084979d7220 */ /* 0x000fe20000410000 */
[----:B------:R-:W3:Y:S01]  /*4a50*/  @P2 LDC R153, c[0x0][0x40c] ;  /* 0x00010300ff992b82 */ /* 0x000ee20000000800 */
[----:B------:R-:W-:Y:S01]  /*4a60*/  FADD.FTZ R110, R9, -R110 ;  /* 0x8000006e096e7221 */ /* 0x000fe20000010000 */
[----:B------:R-:W-:Y:S01]  /*4a70*/  FMUL.FTZ R108, R151, R108 ;  /* 0x0000006c976c7220 */ /* 0x000fe20000410000 */
[----:B------:R-:W-:Y:S01]  /*4a80*/  FADD.FTZ R158, R6, -R111 ;  /* 0x8000006f069e7221 */ /* 0x000fe20000010000 */
[----:B------:R-:W-:Y:S01]  /*4a90*/  FADD.FTZ R160, R5, -R160 ;  /* 0x800000a005a07221 */ /* 0x000fe20000010000 */
[C---:B------:R-:W-:Y:S01]  /*4aa0*/  FMUL.FTZ R133, R151.reuse, R110 ;  /* 0x0000006e97857220 */ /* 0x040fe20000410000 */
[C---:B------:R-:W-:Y:S01]  /*4ab0*/  FMUL.FTZ R109, R151.reuse, R156 ;  /* 0x0000009c976d7220 */ /* 0x040fe20000410000 */
[----:B------:R-:W-:Y:S01]  /*4ac0*/  FSEL R108, R108, RZ, P0 ;  /* 0x000000ff6c6c7208 */ /* 0x000fe20000000000 */
[----:B------:R-:W4:Y:S01]  /*4ad0*/  @P2 LDC R130, c[0x0][0x40c] ;  /* 0x00010300ff822b82 */ /* 0x000f220000000800 */
[----:B------:R-:W-:Y:S01]  /*4ae0*/  FMUL.FTZ R110, R151, R158 ;  /* 0x0000009e976e7220 */ /* 0x000fe20000410000 */
[----:B------:R-:W-:Y:S01]  /*4af0*/  FSEL R133, R133, RZ, P0 ;  /* 0x000000ff85857208 */ /* 0x000fe20000000000 */
[C---:B------:R-:W-:Y:S01]  /*4b00*/  FMUL.FTZ R111, R151.reuse, R162 ;  /* 0x000000a2976f7220 */ /* 0x040fe20000410000 */
[----:B------:R-:W-:Y:S01]  /*4b10*/  FSEL R150, R150, RZ, P0 ;  /* 0x000000ff96967208 */ /* 0x000fe20000000000 */
[----:B-1----:R-:W-:Y:S01]  /*4b20*/  @P2 FMUL.FTZ R155, R108, R155 ;  /* 0x0000009b6c9b2220 */ /* 0x002fe20000410000 */
[----:B------:R-:W-:Y:S01]  /*4b30*/  FMUL.FTZ R151, R151, R160 ;  /* 0x000000a097977220 */ /* 0x000fe20000410000 */
[----:B------:R-:W-:Y:S01]  /*4b40*/  FSEL R157, R157, RZ, P0 ;  /* 0x000000ff9d9d7208 */ /* 0x000fe20000000000 */
[----:B------:R-:W1:Y:S01]  /*4b50*/  @P2 LDC R152, c[0x0][0x40c] ;  /* 0x00010300ff982b82 */ /* 0x000e620000000800 */
[C---:B--2---:R-:W-:Y:S01]  /*4b60*/  @P2 FMUL.FTZ R156, R133.reuse, R154 ;  /* 0x0000009a859c2220 */ /* 0x044fe20000410000 */
[----:B------:R-:W-:-:S02]  /*4b70*/  F2FP.BF16.F32.PACK_AB R108, R133, R108 ;  /* 0x0000006c856c723e */ /* 0x000fc400000010ff */
[----:B------:R-:W-:Y:S02]  /*4b80*/  FSEL R133, R109, RZ, P0 ;  /* 0x000000ff6d857208 */ /* 0x000fe40000000000 */
[----:B------:R-:W-:Y:S02]  /*4b90*/  F2FP.BF16.F32.PACK_AB R109, R157, R150 ;  /* 0x000000969d6d723e */ /* 0x000fe400000010ff */
[----:B------:R-:W2:Y:S01]  /*4ba0*/  @P2 LDC R131, c[0x0][0x40c] ;  /* 0x00010300ff832b82 */ /* 0x000ea20000000800 */
[----:B---3--:R-:W-:Y:S01]  /*4bb0*/  @P2 FMUL.FTZ R153, R150, R153 ;  /* 0x0000009996992220 */ /* 0x008fe20000410000 */
[----:B------:R-:W-:Y:S02]  /*4bc0*/  FSEL R150, R110, RZ, P0 ;  /* 0x000000ff6e967208 */ /* 0x000fe40000000000 */
[----:B------:R-:W-:Y:S02]  /*4bd0*/  FSEL R151, R151, RZ, P0 ;  /* 0x000000ff97977208 */ /* 0x000fe40000000000 */
[----:B------:R-:W-:-:S02]  /*4be0*/  @P2 F2FP.BF16.F32.PACK_AB R154, RZ, R155 ;  /* 0x0000009bff9a223e */ /* 0x000fc400000010ff */
[----:B------:R-:W3:Y:S01]  /*4bf0*/  @P2 LDC R132, c[0x0][0x40c] ;  /* 0x00010300ff842b82 */ /* 0x000ee20000000800 */
[----:B----4-:R-:W-:Y:S01]  /*4c00*/  @P2 FMUL.FTZ R130, R133, R130 ;  /* 0x0000008285822220 */ /* 0x010fe20000410000 */
[----:B------:R-:W-:Y:S02]  /*4c10*/  @P2 F2FP.BF16.F32.PACK_AB R153, RZ, R153 ;  /* 0x00000099ff99223e */ /* 0x000fe400000010ff */
[----:B------:R-:W-:Y:S02]  /*4c20*/  F2FP.BF16.F32.PACK_AB R110, R150, R133 ;  /* 0x00000085966e723e */ /* 0x000fe400000010ff */
[----:B------:R-:W-:Y:S01]  /*4c30*/  @P2 F2FP.BF16.F32.PACK_AB R130, RZ, R130 ;  /* 0x00000082ff82223e */ /* 0x000fe200000010ff */
[----:B-1----:R-:W-:Y:S01]  /*4c40*/  @P2 FMUL.FTZ R158, R157, R152 ;  /* 0x000000989d9e2220 */ /* 0x002fe20000410000 */
[----:B------:R-:W-:Y:S02]  /*4c50*/  @P2 F2FP.BF16.F32.PACK_AB R152, RZ, R156 ;  /* 0x0000009cff98223e */ /* 0x000fe400000010ff */
[----:B------:R-:W-:-:S02]  /*4c60*/  @P2 PRMT R104, R154, 0x7610, R104 ;  /* 0x000076109a682816 */ /* 0x000fc40000000068 */
[----:B------:R-:W-:Y:S02]  /*4c70*/  @P2 F2FP.BF16.F32.PACK_AB R155, RZ, R158 ;  /* 0x0000009eff9b223e */ /* 0x000fe400000010ff */
[----:B------:R-:W-:Y:S01]  /*4c80*/  @P2 PRMT R105, R153, 0x7610, R105 ;  /* 0x0000761099692816 */ /* 0x000fe20000000069 */
[----:B--2---:R-:W-:Y:S01]  /*4c90*/  @P2 FMUL.FTZ R131, R150, R131 ;  /* 0x0000008396832220 */ /* 0x004fe20000410000 */
[----:B------:R-:W-:Y:S02]  /*4ca0*/  FSEL R150, R111, RZ, P0 ;  /* 0x000000ff6f967208 */ /* 0x000fe40000000000 */
        /* <DEDUP_REMOVED lines=14> */
.L_x_2601:
[----:B-1----:R-:W1:Y:S01]  /*4d90*/  @P2 LDC R133, c[0x0][0x40c] ;  /* 0x00010300ff852b82 */ /* 0x002e620000000800 */
        /* <DEDUP_REMOVED lines=11> */
[----:B------:R-:W-:Y:S01]  /*4e50*/  @P2 FADD.FTZ R132, R9, -R132 ;  /* 0x8000008409842221 */ /* 0x000fe20000010000 */
[----:B------:R-:W-:Y:S01]  /*4e60*/  @P2 FADD.FTZ R150, R113, -R150 ;  /* 0x8000009671962221 */ /* 0x000fe20000010000 */
[----:B------:R-:W-:Y:S01]  /*4e70*/  @P2 FSEL R130, R130, RZ, P0 ;  /* 0x000000ff82822208 */ /* 0x000fe20000000000 */
[----:B------:R-:W-:Y:S01]  /*4e80*/  FADD.FTZ R156, R2, -R157 ;  /* 0x8000009d029c7221 */ /* 0x000fe20000010000 */
[C---:B------:R-:W-:Y:S01]  /*4e90*/  @P2 FMUL.FTZ R157, R151.reuse, R132 ;  /* 0x00000084979d2220 */ /* 0x040fe20000410000 */
[----:B------:R-:W-:Y:S01]  /*4ea0*/  @P2 FMUL.FTZ R161, R151, R150 ;  /* 0x0000009697a12220 */ /* 0x000fe20000410000 */
[----:B------:R-:W2:Y:S01]  /*4eb0*/  @P2 LDC R153, c[0x0][0x40c] ;  /* 0x00010300ff992b82 */ /* 0x000ea20000000800 */
[----:B------:R-:W-:Y:S01]  /*4ec0*/  @P2 FADD.FTZ R162, R7, -R162 ;  /* 0x800000a207a22221 */ /* 0x000fe20000010000 */
[----:B------:R-:W-:Y:S01]  /*4ed0*/  @P2 FADD.FTZ R160, R6, -R131 ;  /* 0x8000008306a02221 */ /* 0x000fe20000010000 */
[----:B------:R-:W-:Y:S01]  /*4ee0*/  @P2 FADD.FTZ R152, R19, -R152 ;  /* 0x8000009813982221 */ /* 0x000fe20000010000 */
[----:B------:R-:W-:Y:S01]  /*4ef0*/  @P2 FADD.FTZ R158, R5, -R158 ;  /* 0x8000009e059e2221 */ /* 0x000fe20000010000 */
[C---:B------:R-:W-:Y:S01]  /*4f00*/  @P2 FMUL.FTZ R155, R151.reuse, R162 ;  /* 0x000000a2979b2220 */ /* 0x040fe20000410000 */
[----:B-1----:R-:W-:Y:S01]  /*4f10*/  @P2 FMUL.FTZ R130, R130, R133 ;  /* 0x0000008582822220 */ /* 0x002fe20000410000 */
[----:B------:R-:W-:Y:S01]  /*4f20*/  @P2 FMUL.FTZ R152, R151, R152 ;  /* 0x0000009897982220 */ /* 0x000fe20000410000 */
[----:B------:R-:W1:Y:S01]  /*4f30*/  @P2 LDC R150, c[0x0][0x40c] ;  /* 0x00010300ff962b82 */ /* 0x000e620000000800 */
[----:B------:R-:W-:Y:S01]  /*4f40*/  @P2 FSEL R159, R157, RZ, P0 ;  /* 0x000000ff9d9f2208 */ /* 0x000fe20000000000 */
[C---:B------:R-:W-:Y:S01]  /*4f50*/  @P2 FMUL.FTZ R157, R151.reuse, R160 ;  /* 0x000000a0979d2220 */ /* 0x040fe20000410000 */
[----:B------:R-:W-:Y:S01]  /*4f60*/  @P2 F2FP.BF16.F32.PACK_AB R130, RZ, R130 ;  /* 0x00000082ff82223e */ /* 0x000fe200000010ff */
[----:B------:R-:W-:Y:S01]  /*4f70*/  @P2 FMUL.FTZ R158, R151, R158 ;  /* 0x0000009e979e2220 */ /* 0x000fe20000410000 */
[----:B------:R-:W-:Y:S01]  /*4f80*/  @P2 FSEL R155, R155, RZ, P0 ;  /* 0x000000ff9b9b2208 */ /* 0x000fe20000000000 */
[----:B------:R-:W-:Y:S01]  /*4f90*/  FMUL.FTZ R156, R151, R156 ;  /* 0x0000009c979c7220 */ /* 0x000fe20000410000 */
[----:B------:R-:W-:Y:S01]  /*4fa0*/  @P2 PRMT R104, R130, 0x7610, R104 ;  /* 0x0000761082682816 */ /* 0x000fe20000000068 */
[----:B------:R-:W3:Y:S01]  /*4fb0*/  @P2 LDC R132, c[0x0][0x40c] ;  /* 0x00010300ff842b82 */ /* 0x000ee20000000800 */
[----:B------:R-:W-:-:S02]  /*4fc0*/  @P2 FSEL R162, R161, RZ, P0 ;  /* 0x000000ffa1a22208 */ /* 0x000fc40000000000 */
[----:B------:R-:W-:-:S05]  /*4fd0*/  FSEL R156, R156, RZ, P0 ;  /* 0x000000ff9c9c7208 */ /* 0x000fca0000000000 */
[----:B------:R-:W4:Y:S01]  /*4fe0*/  @P2 LDC R130, c[0x0][0x40c] ;  /* 0x00010300ff822b82 */ /* 0x000f220000000800 */
[----:B--2---:R-:W-:-:S05]  /*4ff0*/  @P2 FMUL.FTZ R153, R162, R153 ;  /* 0x00000099a2992220 */ /* 0x004fca0000410000 */
[----:B------:R-:W-:Y:S02]  /*5000*/  @P2 F2FP.BF16.F32.PACK_AB R153, RZ, R153 ;  /* 0x00000099ff99223e */ /* 0x000fe400000010ff */
[----:B------:R-:W2:Y:S02]  /*5010*/  @P2 LDC R154, c[0x0][0x40c] ;  /* 0x00010300ff9a2b82 */ /* 0x000ea40000000800 */
[----:B------:R-:W-:-:S06]  /*5020*/  @P2 PRMT R105, R153, 0x7610, R105 ;  /* 0x0000761099692816 */ /* 0x000fcc0000000069 */
[----:B------:R-:W5:Y:S08]  /*5030*/  @P2 LDC R133, c[0x0][0x40c] ;  /* 0x00010300ff852b82 */ /* 0x000f700000000800 */
[----:B------:R-:W0:Y:S01]  /*5040*/  @P2 LDC R131, c[0x0][0x40c] ;  /* 0x00010300ff832b82 */ /* 0x000e220000000800 */
[----:B----4-:R-:W-:Y:S01]  /*5050*/  @P2 FMUL.FTZ R130, R155, R130 ;  /* 0x000000829b822220 */ /* 0x010fe20000410000 */
[----:B------:R-:W-:-:S02]  /*5060*/  @P2 FSEL R155, R152, RZ, P0 ;  /* 0x000000ff989b2208 */ /* 0x000fc40000000000 */
[----:B------:R-:W-:Y:S02]  /*5070*/  @P2 FSEL R152, R157, RZ, P0 ;  /* 0x000000ff9d982208 */ /* 0x000fe40000000000 */
[----:B------:R-:W-:Y:S01]  /*5080*/  @P2 FSEL R157, R158, RZ, P0 ;  /* 0x000000ff9e9d2208 */ /* 0x000fe20000000000 */
[----:B-1----:R-:W-:Y:S01]  /*5090*/  @P2 FMUL.FTZ R150, R155, R150 ;  /* 0x000000969b962220 */ /* 0x002fe20000410000 */
[----:B--2---:R-:W-:Y:S01]  /*50a0*/  @P2 FMUL.FTZ R151, R159, R154 ;  /* 0x0000009a9f972220 */ /* 0x004fe20000410000 */
[----:B------:R-:W-:Y:S02]  /*50b0*/  @P2 F2FP.BF16.F32.PACK_AB R130, RZ, R130 ;  /* 0x00000082ff82223e */ /* 0x000fe400000010ff */
[----:B---3--:R-:W-:Y:S01]  /*50c0*/  @P2 FMUL.FTZ R132, R157, R132 ;  /* 0x000000849d842220 */ /* 0x008fe20000410000 */
[----:B------:R-:W-:Y:S02]  /*50d0*/  @P2 F2FP.BF16.F32.PACK_AB R150, RZ, R150 ;  /* 0x00000096ff96223e */ /* 0x000fe400000010ff */
        /* <DEDUP_REMOVED lines=8> */
[----:B------:R-:W-:Y:S02]  /*5160*/  @P2 PRMT R105, R105, 0x5410, R130 ;  /* 0x0000541069692816 */ /* 0x000fe40000000082 */
[----:B------:R-:W-:-:S02]  /*5170*/  @P2 F2FP.BF16.F32.PACK_AB R131, RZ, R131 ;  /* 0x00000083ff83223e */ /* 0x000fc400000010ff */
[----:B------:R-:W-:Y:S02]  /*5180*/  @P2 PRMT R106, R106, 0x5410, R133 ;  /* 0x000054106a6a2816 */ /* 0x000fe40000000085 */
[----:B------:R-:W-:-:S07]  /*5190*/  @P2 PRMT R107, R107, 0x5410, R131 ;  /* 0x000054106b6b2816 */ /* 0x000fce0000000083 */
.L_x_2600:
[----:B------:R-:W-:Y:S05]  /*51a0*/  BSYNC.RECONVERGENT B1 ;  /* 0x0000000000017941 */ /* 0x000fea0003800200 */
.L_x_2597:
        /* <DEDUP_REMOVED lines=12> */
.L_x_2582:
[----:B------:R-:W-:Y:S05]  /*5270*/  BSYNC B0 ;  /* 0x0000000000007941 */ /* 0x000fea0003800000 */
.L_x_2581:
        /* <DEDUP_REMOVED lines=144> */
.L_x_2586:
        /* <DEDUP_REMOVED lines=8> */
.L_x_2604:
[----:B------:R-:W-:Y:S05]  /*5c00*/  BSYNC B1 ;  /* 0x0000000000017941 */ /* 0x000fea0003800000 */
.L_x_2603:
        /* <DEDUP_REMOVED lines=9> */
.L_x_2605:
[----:B------:R-:W-:Y:S01]  /*5ca0*/  PRMT R160, R28, 0x7632, R160 ;  /* 0x000076321ca07816 */ /* 0x000fe200000000a0 */
[----:B------:R-:W-:-:S05]  /*5cb0*/  FADD.FTZ R133, R133, R152 ;  /* 0x0000009885857221 */ /* 0x000fca0000010000 */
[----:B------:R-:W-:Y:S01]  /*5cc0*/  MOV R164, R133 ;  /* 0x0000008500a47202 */ /* 0x000fe20000000f00 */
[----:B------:R-:W-:Y:S01]  /*5cd0*/  HFMA2 R165, -RZ, RZ, 0, 1.1920928955078125e-07 ;  /* 0x00000002ffa57431 */ /* 0x000fe200000001ff */
[----:B------:R-:W-:-:S07]  /*5ce0*/  MOV R132, R154 ;  /* 0x0000009a00847202 */ /* 0x000fce0000000f00 */
[----:B------:R-:W-:Y:S05]  /*5cf0*/  WARPSYNC.COLLECTIVE R163, `(.L_x_2606) ;  /* 0x00000000a3087348 */ /* 0x000fea0003c00000 */
[----:B------:R0:W1:Y:S02]  /*5d00*/  SHFL.BFLY P1, R154, R164, R165, R158 ;  /* 0x0c0000a5a49a7389 */ /* 0x000064000002009e */
[----:B01----:R-:W-:Y:S05]  /*5d10*/  ENDCOLLECTIVE ;  /* 0x000000000000791b */ /* 0x003fea0003800000 */
.L_x_2606:
[--C-:B------:R-:W-:Y:S01]  /*5d20*/  FADD.FTZ R132, R132, R153.reuse ;  /* 0x0000009984847221 */ /* 0x100fe20000010000 */
[----:B------:R-:W-:-:S04]  /*5d30*/  PRMT R153, R22, 0x7632, R153 ;  /* 0x0000763216997816 */ /* 0x000fc80000000099 */
[----:B------:R-:W-:Y:S02]  /*5d40*/  MOV R164, R132 ;  /* 0x0000008400a47202 */ /* 0x000fe40000000f00 */
[----:B------:R-:W-:-:S07]  /*5d50*/  MOV R148, R154 ;  /* 0x0000009a00947202 */ /* 0x000fce0000000f00 */
[----:B------:R-:W-:Y:S05]  /*5d60*/  WARPSYNC.COLLECTIVE R163, `(.L_x_2607) ;  /* 0x00000000a3087348 */ /* 0x000fea0003c00000 */
[----:B------:R0:W1:Y:S02]  /*5d70*/  SHFL.BFLY P1, R154, R164, R165, R158 ;  /* 0x0c0000a5a49a7389 */ /* 0x000064000002009e */
[----:B01----:R-:W-:Y:S05]  /*5d80*/  ENDCOLLECTIVE ;  /* 0x000000000000791b */ /* 0x003fea0003800000 */
.L_x_2607:
        /* <DEDUP_REMOVED lines=8> */
.L_x_2608:
[----:B------:R-:W-:Y:S01]  /*5e10*/  FADD.FTZ R149, R132, R147 ;  /* 0x0000009384957221 */ /* 0x000fe20000010000 */
[----:B------:R-:W-:-:S04]  /*5e20*/  PRMT R132, R31, 0x7632, R132 ;  /* 0x000076321f847816 */ /* 0x000fc80000000084 */
[----:B------:R-:W-:Y:S02]  /*5e30*/  MOV R164, R149 ;  /* 0x0000009500a47202 */ /* 0x000fe40000000f00 */
[----:B------:R-:W-:-:S07]  /*5e40*/  MOV R147, R154 ;  /* 0x0000009a00937202 */ /* 0x000fce0000000f00 */
[----:B------:R-:W-:Y:S05]  /*5e50*/  WARPSYNC.COLLECTIVE R163, `(.L_x_2609) ;  /* 0x00000000a3087348 */ /* 0x000fea0003c00000 */
[----:B------:R0:W1:Y:S02]  /*5e60*/  SHFL.BFLY P1, R154, R164, R165, R158 ;  /* 0x0c0000a5a49a7389 */ /* 0x000064000002009e */
[----:B01----:R-:W-:Y:S05]  /*5e70*/  ENDCOLLECTIVE ;  /* 0x000000000000791b */ /* 0x003fea0003800000 */
.L_x_2609:
[----:B------:R-:W-:-:S05]  /*5e80*/  FADD.FTZ R157, R148, R147 ;  /* 0x00000093949d7221 */ /* 0x000fca0000010000 */
[----:B------:R-:W-:Y:S01]  /*5e90*/  MOV R164, R157 ;  /* 0x0000009d00a47202 */ /* 0x000fe20000000f00 */
[----:B------:R-:W-:Y:S02]  /*5ea0*/  HFMA2 R165, -RZ, RZ, 0, 4.76837158203125e-07 ;  /* 0x00000008ffa57431 */ /* 0x000fe400000001ff */
[----:B------:R-:W-:-:S07]  /*5eb0*/  FADD.FTZ R159, R149, R154 ;  /* 0x0000009a959f7221 */ /* 0x000fce0000010000 */
[----:B------:R-:W-:Y:S05]  /*5ec0*/  WARPSYNC.COLLECTIVE R163, `(.L_x_2610) ;  /* 0x00000000a3087348 */ /* 0x000fea0003c00000 */
[----:B------:R0:W1:Y:S02]  /*5ed0*/  SHFL.BFLY P1, R154, R164, R165, R158 ;  /* 0x0c0000a5a49a7389 */ /* 0x000064000002009e */
[----:B01----:R-:W-:Y:S05]  /*5ee0*/  ENDCOLLECTIVE ;  /* 0x000000000000791b */ /* 0x003fea0003800000 */
.L_x_2610:
[----:B------:R-:W-:Y:S02]  /*5ef0*/  MOV R164, R159 ;  /* 0x0000009f00a47202 */ /* 0x000fe40000000f00 */
[----:B------:R-:W-:-:S07]  /*5f00*/  MOV R152, R154 ;  /* 0x0000009a00987202 */ /* 0x000fce0000000f00 */
[----:B------:R-:W-:Y:S05]  /*5f10*/  WARPSYNC.COLLECTIVE R163, `(.L_x_2611) ;  /* 0x00000000a3087348 */ /* 0x000fea0003c00000 */
[----:B------:R0:W1:Y:S02]  /*5f20*/  SHFL.BFLY P1, R154, R164, R165, R158 ;  /* 0x0c0000a5a49a7389 */ /* 0x000064000002009e */
[----:B01----:R-:W-:Y:S05]  /*5f30*/  ENDCOLLECTIVE ;  /* 0x000000000000791b */ /* 0x003fea0003800000 */
.L_x_2611:
[--C-:B------:R-:W-:Y:S01]  /*5f40*/  FADD.FTZ R147, R157, R152.reuse ;  /* 0x000000989d937221 */ /* 0x100fe20000010000 */
[----:B------:R-:W-:-:S04]  /*5f50*/  PRMT R152, R23, 0x7632, R152 ;  /* 0x0000763217987816 */ /* 0x000fc80000000098 */
[----:B------:R-:W-:Y:S01]  /*5f60*/  MOV R164, R147 ;  /* 0x0000009300a47202 */ /* 0x000fe20000000f00 */
[----:B------:R-:W-:Y:S01]  /*5f70*/  HFMA2 R165, -RZ, RZ, 0, 9.5367431640625e-07 ;  /* 0x00000010ffa57431 */ /* 0x000fe200000001ff */
[----:B------:R-:W-:-:S07]  /*5f80*/  MOV R156, R154 ;  /* 0x0000009a009c7202 */ /* 0x000fce0000000f00 */
[----:B------:R-:W-:Y:S05]  /*5f90*/  WARPSYNC.COLLECTIVE R163, `(.L_x_2612) ;  /* 0x00000000a3087348 */ /* 0x000fea0003c00000 */
[----:B------:R0:W1:Y:S02]  /*5fa0*/  SHFL.BFLY P1, R154, R164, R165, R158 ;  /* 0x0c0000a5a49a7389 */ /* 0x000064000002009e */
[----:B01----:R-:W-:Y:S05]  /*5fb0*/  ENDCOLLECTIVE ;  /* 0x000000000000791b */ /* 0x003fea0003800000 */
.L_x_2612:
[----:B------:R-:W-:Y:S01]  /*5fc0*/  FADD.FTZ R156, R159, R156 ;  /* 0x0000009c9f9c7221 */ /* 0x000fe20000010000 */
[----:B------:R-:W-:-:S04]  /*5fd0*/  PRMT R159, R29, 0x7632, R159 ;  /* 0x000076321d9f7816 */ /* 0x000fc8000000009f */
[----:B------:R-:W-:Y:S02]  /*5fe0*/  MOV R164, R156 ;  /* 0x0000009c00a47202 */ /* 0x000fe40000000f00 */
[----:B------:R-:W-:-:S07]  /*5ff0*/  MOV R162, R154 ;  /* 0x0000009a00a27202 */ /* 0x000fce0000000f00 */
[----:B------:R-:W-:Y:S05]  /*6000*/  WARPSYNC.COLLECTIVE R163, `(.L_x_2613) ;  /* 0x00000000a3087348 */ /* 0x000fea0003c00000 */
[----:B------:R0:W1:Y:S02]  /*6010*/  SHFL.BFLY P1, R154, R164, R165, R158 ;  /* 0x0c0000a5a49a7389 */ /* 0x000064000002009e */
[----:B01----:R-:W-:Y:S05]  /*6020*/  ENDCOLLECTIVE ;  /* 0x000000000000791b */ /* 0x003fea0003800000 */
.L_x_2613:
[----:B------:R-:W-:Y:S02]  /*6030*/  PRMT R158, R25, 0x7632, R158 ;  /* 0x00007632199e7816 */ /* 0x000fe4000000009e */
[----:B------:R-:W-:Y:S02]  /*6040*/  MOV R161, R154 ;  /* 0x0000009a00a17202 */ /* 0x000fe40000000f00 */
[----:B------:R-:W-:Y:S01]  /*6050*/  PRMT R154, R21, 0x7632, R154 ;  /* 0x00007632159a7816 */ /* 0x000fe2000000009a */
[----:B------:R-:W-:Y:S06]  /*6060*/  BRA `(.L_x_2614) ;  /* 0xffffffb800287947 */ /* 0x000fec000383ffff */
.L_x_2615:
        /* <DEDUP_REMOVED lines=9> */
.L_x_14454:


//--------------------- .text._ZN10layer_norm13ln_bwd_kernelINS_13Kernel_traitsIf13__nv_bfloat16S2_S2_fjLj768ELj1ELj4ELj1ELj16ENS_18Kernel_traits_baseILj768EfS2_S2_S2_fjLj128EEEEELb0ELb1ELb0ELb0EEEvNS_9BwdParamsE --------------------------
	.section	.text._ZN10layer_norm13ln_bwd_kernelINS_13Kernel_traitsIf13__nv_bfloat16S2_S2_fjLj768ELj1ELj4ELj1ELj16ENS_18Kernel_traits_baseILj768EfS2_S2_S2_fjLj128EEEEELb0ELb1ELb0ELb0EEEvNS_9BwdParamsE,"ax",@progbits
	.align	128
        .global         _ZN10layer_norm13ln_bwd_kernelINS_13Kernel_traitsIf13__nv_bfloat16S2_S2_fjLj768ELj1ELj4ELj1ELj16ENS_18Kernel_traits_baseILj768EfS2_S2_S2_fjLj128EEEEELb0ELb1ELb0ELb0EEEvNS_9BwdParamsE
        .type           _ZN10layer_norm13ln_bwd_kernelINS_13Kernel_traitsIf13__nv_bfloat16S2_S2_fjLj768ELj1ELj4ELj1ELj16ENS_18Kernel_traits_baseILj768EfS2_S2_S2_fjLj128EEEEELb0ELb1ELb0ELb0EEEvNS_9BwdParamsE,@function
        .size           _ZN10layer_norm13ln_bwd_kernelINS_13Kernel_traitsIf13__nv_bfloat16S2_S2_fjLj768ELj1ELj4ELj1ELj16ENS_18Kernel_traits_baseILj768EfS2_S2_S2_fjLj128EEEEELb0ELb1ELb0ELb0EEEvNS_9BwdParamsE,(.L_x_14455 - _ZN10layer_norm13ln_bwd_kernelINS_13Kernel_traitsIf13__nv_bfloat16S2_S2_fjLj768ELj1ELj4ELj1ELj16ENS_18Kernel_traits_baseILj768EfS2_S2_S2_fjLj128EEEEELb0ELb1ELb0ELb0EEEvNS_9BwdParamsE)
        .other          _ZN10layer_norm13ln_bwd_kernelINS_13Kernel_traitsIf13__nv_bfloat16S2_S2_fjLj768ELj1ELj4ELj1ELj16ENS_18Kernel_traits_baseILj768EfS2_S2_S2_fjLj128EEEEELb0ELb1ELb0ELb0EEEvNS_9BwdParamsE,@"STO_CUDA_ENTRY STV_DEFAULT"
_ZN10layer_norm13ln_bwd_kernelINS_13Kernel_traitsIf13__nv_bfloat16S2_S2_fjLj768ELj1ELj4ELj1ELj16ENS_18Kernel_traits_baseILj768EfS2_S2_S2_fjLj128EEEEELb0ELb1ELb0ELb0EEEvNS_9BwdParamsE:
.text._ZN10layer_norm13ln_bwd_kernelINS_13Kernel_traitsIf13__nv_bfloat16S2_S2_fjLj768ELj1ELj4ELj1ELj16ENS_18Kernel_traits_baseILj768EfS2_S2_S2_fjLj128EEEEELb0ELb1ELb0ELb0EEEvNS_9BwdParamsE:
        /* <DEDUP_REMOVED lines=24> */
[----:B0-----:R-:W-:-:S05]  /*0180*/  @P0 IMAD.WIDE.U32 R6, R5, 0x20, R6 ;  /* 0x0000002005060825 */ /* 0x001fca00078e0006 */
[----:B--2---:R0:W5:Y:S02]  /*0190*/  @P0 LDG.E.128 R32, desc[UR6][R6.64] ;  /* 0x0000000606200981 */ /* 0x004164000c1e1d00 */
[----:B------:R-:W2:Y:S01]  /*01a0*/  @P2 LDC.64 R18, c[0x0][0x3d0] ;  /* 0x0000f400ff122b82 */ /* 0x000ea20000000a00 */
[C---:B---3--:R-:W-:Y:S01]  /*01b0*/  @P0 IMAD.WIDE.U32 R8, R5.reuse, 0x20, R8 ;  /* 0x0000002005080825 */ /* 0x048fe200078e0008 */
[----:B------:R-:W-:Y:S01]  /*01c0*/  @P0 LOP3.LUT R5, R5, 0x20, RZ, 0xfc, !PT ;  /* 0x0000002005050812 */ /* 0x000fe200078efcff */
[----:B------:R0:W5:Y:S04]  /*01d0*/  @P0 LDG.E.128 R36, desc[UR6][R6.64+0x10] ;  /* 0x0000100606240981 */ /* 0x000168000c1e1d00 */
[----:B------:R0:W5:Y:S01]  /*01e0*/  @P0 LDG.E.128 R40, desc[UR6][R8.64] ;  /* 0x0000000608280981 */ /* 0x000162000c1e1d00 */
[----:B------:R-:W3:Y:S01]  /*01f0*/  @P2 LDC.64 R20, c[0x0][0x3e8] ;  /* 0x0000fa00ff142b82 */ /* 0x000ee20000000a00 */
[----:B----4-:R-:W-:-:S02]  /*0200*/  @P1 IMAD.WIDE.U32 R14, R5, 0x20, R10 ;  /* 0x00000020050e1825 */ /* 0x010fc400078e000a */
[----:B------:R0:W5:Y:S04]  /*0210*/  @P0 LDG.E.128 R44, desc[UR6][R8.64+0x10] ;  /* 0x00001006082c0981 */ /* 0x000168000c1e1d00 */
[----:B------:R0:W5:Y:S01]  /*0220*/  @P1 LDG.E.128 R48, desc[UR6][R14.64] ;  /* 0x000000060e301981 */ /* 0x000162000c1e1d00 */
[C---:B-1----:R-:W-:Y:S01]  /*0230*/  @P1 IMAD.WIDE.U32 R16, R5.reuse, 0x20, R12 ;  /* 0x0000002005101825 */ /* 0x042fe200078e000c */
[----:B------:R-:W-:Y:S02]  /*0240*/  @P1 IADD3 R5, PT, PT, R5, 0x20, RZ ;  /* 0x0000002005051810 */ /* 0x000fe40007ffe0ff */
[----:B------:R0:W5:Y:S04]  /*0250*/  @P1 LDG.E.128 R52, desc[UR6][R14.64+0x10] ;  /* 0x000010060e341981 */ /* 0x000168000c1e1d00 */
[----:B------:R0:W5:Y:S01]  /*0260*/  @P1 LDG.E.128 R56, desc[UR6][R16.64] ;  /* 0x0000000610381981 */ /* 0x000162000c1e1d00 */
[----:B--2---:R-:W-:-:S03]  /*0270*/  @P2 IMAD.WIDE.U32 R10, R5, 0x20, R18 ;  /* 0x00000020050a2825 */ /* 0x004fc600078e0012 */
[----:B------:R0:W5:Y:S04]  /*0280*/  @P1 LDG.E.128 R60, desc[UR6][R16.64+0x10] ;  /* 0x00001006103c1981 */ /* 0x000168000c1e1d00 */
[----:B------:R0:W5:Y:S01]  /*0290*/  @P2 LDG.E.128 R64, desc[UR6][R10.64] ;  /* 0x000000060a402981 */ /* 0x000162000c1e1d00 */
[----:B---3--:R-:W-:-:S03]  /*02a0*/  @P2 IMAD.WIDE.U32 R12, R5, 0x20, R20 ;  /* 0x00000020050c2825 */ /* 0x008fc600078e0014 */
[----:B------:R0:W5:Y:S04]  /*02b0*/  @P2 LDG.E.128 R68, desc[UR6][R10.64+0x10] ;  /* 0x000010060a442981 */ /* 0x000168000c1e1d00 */
[----:B------:R0:W5:Y:S04]  /*02c0*/  @P2 LDG.E.128 R72, desc[UR6][R12.64] ;  /* 0x000000060c482981 */ /* 0x000168000c1e1d00 */
[----:B------:R0:W5:Y:S01]  /*02d0*/  @P2 LDG.E.128 R76, desc[UR6][R12.64+0x10] ;  /* 0x000010060c4c2981 */ /* 0x000162000c1e1d00 */
[----:B------:R-:W1:Y:S01]  /*02e0*/  S2UR UR4, SR_CTAID.X ;  /* 0x00000000000479c3 */ /* 0x000e620000002500 */
[----:B------:R-:W-:Y:S01]  /*02f0*/  SHF.R.U32.HI R5, RZ, 0x5, R0 ;  /* 0x00000005ff057819 */ /* 0x000fe20000011600 */
        /* <DEDUP_REMOVED lines=79> */
.L_x_2652:
        /* <DEDUP_REMOVED lines=41> */
[----:B------:R-:W-:Y:S01]  /*0a80*/  SHF.L.U32 R191, R166, 0x10, RZ ;  /* 0x00000010a6bf7819 */ /* 0x000fe200000006ff */
[----:B------:R-:W-:Y:S01]  /*0a90*/  FADD.FTZ R164, -R196, R187 ;  /* 0x000000bbc4a47221 */ /* 0x000fe20000010100 */
[----:B---3--:R-:W-:-:S02]  /*0aa0*/  PRMT R194, R171, 0x7632, R194 ;  /* 0x00007632abc27816 */ /* 0x008fc400000000c2 */
[----:B------:R-:W-:Y:S01]  /*0ab0*/  PRMT R186, R165, 0x7632, R186 ;  /* 0x00007632a5ba7816 */ /* 0x000fe200000000ba */
[----:B-----5:R-:W-:Y:S01]  /*0ac0*/  FMUL.FTZ R197, R183, R164 ;  /* 0x000000a4b7c57220 */ /* 0x020fe20000410000 */
[----:B------:R-:W-:Y:S02]  /*0ad0*/  SHF.L.U32 R189, R165, 0x10, RZ ;  /* 0x00000010a5bd7819 */ /* 0x000fe400000006ff */
[----:B------:R-:W-:Y:S02]  /*0ae0*/  PRMT R192, R167, 0x7632, R192 ;  /* 0x00007632a7c07816 */ /* 0x000fe400000000c0 */
[C---:B------:R-:W-:Y:S02]  /*0af0*/  PRMT R165, R168.reuse, 0x7632, R165 ;  /* 0x00007632a8a57816 */ /* 0x040fe400000000a5 */
[----:B------:R-:W-:Y:S01]  /*0b00*/  SHF.L.U32 R195, R168, 0x10, RZ ;  /* 0x00000010a8c37819 */ /* 0x000fe200000006ff */
[----:B------:R-:W-:Y:S01]  /*0b10*/  FADD.FTZ R168, -R196, R191 ;  /* 0x000000bfc4a87221 */ /* 0x000fe20000010100 */
[----:B------:R-:W-:Y:S01]  /*0b20*/  SHF.L.U32 R198, R194, 0x10, RZ ;  /* 0x00000010c2c67819 */ /* 0x000fe200000006ff */
[----:B------:R-:W-:Y:S01]  /*0b30*/  FADD.FTZ R194, -R196, R185 ;  /* 0x000000b9c4c27221 */ /* 0x000fe20000010100 */
[----:B------:R-:W-:Y:S01]  /*0b40*/  SHF.L.U32 R207, R192, 0x10, RZ ;  /* 0x00000010c0cf7819 */ /* 0x000fe200000006ff */
[----:B------:R-:W-:Y:S01]  /*0b50*/  FADD.FTZ R80, R80, R195 ;  /* 0x000000c350507221 */ /* 0x000fe20000010000 */
[----:B------:R-:W-:Y:S01]  /*0b60*/  PRMT R188, R166, 0x7632, R188 ;  /* 0x00007632a6bc7816 */ /* 0x000fe200000000bc */
[-C--:B------:R-:W-:Y:S01]  /*0b70*/  FFMA.FTZ R104, R197, R195.reuse, R104 ;  /* 0x000000c3c5687223 */ /* 0x080fe20000010068 */
[----:B------:R-:W-:Y:S01]  /*0b80*/  SHF.L.U32 R193, R167, 0x10, RZ ;  /* 0x00000010a7c17819 */ /* 0x000fe200000006ff */
[----:B------:R-:W-:Y:S01]  /*0b90*/  FMUL.FTZ R194, R183, R194 ;  /* 0x000000c2b7c27220 */ /* 0x000fe20000410000 */
[----:B------:R-:W-:Y:S01]  /*0ba0*/  PRMT R190, R170, 0x7632, R190 ;  /* 0x00007632aabe7816 */ /* 0x000fe200000000be */
[----:B------:R-:W-:Y:S01]  /*0bb0*/  FADD.FTZ R166, -R196, R189 ;  /* 0x000000bdc4a67221 */ /* 0x000fe20000010100 */
[----:B------:R-:W-:Y:S01]  /*0bc0*/  SHF.L.U32 R199, R186, 0x10, RZ ;  /* 0x00000010bac77819 */ /* 0x000fe200000006ff */
[----:B------:R-:W-:Y:S01]  /*0bd0*/  FMUL.FTZ R195, R32, R195 ;  /* 0x000000c320c37220 */ /* 0x000fe20000410000 */
[----:B------:R-:W-:Y:S01]  /*0be0*/  SHF.L.U32 R192, R165, 0x10, RZ ;  /* 0x00000010a5c07819 */ /* 0x000fe200000006ff */
[----:B------:R-:W-:Y:S01]  /*0bf0*/  FMUL.FTZ R189, R183, R168 ;  /* 0x000000a8b7bd7220 */ /* 0x000fe20000410000 */
[----:B------:R-:W-:Y:S01]  /*0c00*/  PRMT R167, R169, 0x7632, R167 ;  /* 0x00007632a9a77816 */ /* 0x000fe200000000a7 */
[----:B------:R-:W-:Y:S01]  /*0c10*/  FADD.FTZ R165, RZ, R195 ;  /* 0x000000c3ffa57221 */ /* 0x000fe20000010000 */
[----:B------:R-:W-:Y:S01]  /*0c20*/  SHF.L.U32 R203, R188, 0x10, RZ ;  /* 0x00000010bccb7819 */ /* 0x000fe200000006ff */
[----:B------:R-:W-:Y:S01]  /*0c30*/  FADD.FTZ R81, R81, R192 ;  /* 0x000000c051517221 */ /* 0x000fe20000010000 */
[----:B------:R-:W-:Y:S01]  /*0c40*/  SHF.L.U32 R168, R190, 0x10, RZ ;  /* 0x00000010bea87819 */ /* 0x000fe200000006ff */
[----:B------:R-:W-:Y:S01]  /*0c50*/  FADD.FTZ R190, -R196, R199 ;  /* 0x000000c7c4be7221 */ /* 0x000fe20000010100 */
[----:B------:R-:W-:Y:S01]  /*0c60*/  SHF.L.U32 R169, R169, 0x10, RZ ;  /* 0x00000010a9a97819 */ /* 0x000fe200000006ff */
[-C--:B------:R-:W-:Y:S01]  /*0c70*/  FFMA.FTZ R105, R194, R192.reuse, R105 ;  /* 0x000000c0c2697223 */ /* 0x080fe20000010069 */
[----:B------:R-:W-:Y:S01]  /*0c80*/  SHF.L.U32 R188, R167, 0x10, RZ ;  /* 0x00000010a7bc7819 */ /* 0x000fe200000006ff */
[----:B------:R-:W-:Y:S01]  /*0c90*/  FMUL.FTZ R192, R33, R192 ;  /* 0x000000c021c07220 */ /* 0x000fe20000410000 */
[----:B------:R-:W-:Y:S01]  /*0ca0*/  FFMA.FTZ R167, R197, R195, RZ ;  /* 0x000000c3c5a77223 */ /* 0x000fe200000100ff */
[----:B------:R-:W-:Y:S01]  /*0cb0*/  SHF.L.U32 R201, R170, 0x10, RZ ;  /* 0x00000010aac97819 */ /* 0x000fe200000006ff */
[----:B------:R-:W-:Y:S01]  /*0cc0*/  FADD.FTZ R170, -R196, R193 ;  /* 0x000000c1c4aa7221 */ /* 0x000fe20000010100 */
[C---:B------:R-:W-:Y:S01]  /*0cd0*/  FMUL.FTZ R193, R183.reuse, R166 ;  /* 0x000000a6b7c17220 */ /* 0x040fe20000410000 */
        /* <DEDUP_REMOVED lines=10> */
[----:B------:R-:W-:Y:S01]  /*0d80*/  FADD.FTZ R186, -R196, R203 ;  /* 0x000000cbc4ba7221 */ /* 0x000fe20000010100 */
        /* <DEDUP_REMOVED lines=8> */
[----:B------:R-:W-:Y:S01]  /*0e10*/  FADD.FTZ R82, R82, R169 ;  /* 0x000000a952527221 */ /* 0x000fe20000010000 */
[----:B------:R-:W-:Y:S01]  /*0e20*/  FFMA.FTZ R106, R193, R169, R106 ;  /* 0x000000a9c16a7223 */ /* 0x000fe2000001006a */
[----:B------:R-:W-:Y:S01]  /*0e30*/  FADD.FTZ R170, -R196, R207 ;  /* 0x000000cfc4aa7221 */ /* 0x000fe20000010100 */
[----:B------:R-:W-:Y:S01]  /*0e40*/  FMUL.FTZ R169, R38, R205 ;  /* 0x000000cd26a97220 */ /* 0x000fe20000410000 */
[----:B------:R-:W-:Y:S01]  /*0e50*/  FADD.FTZ R164, R164, R185 ;  /* 0x000000b9a4a47221 */ /* 0x000fe20000010000 */
[C---:B------:R-:W-:Y:S01]  /*0e60*/  FFMA.FTZ R166, R186.reuse, R185, R165 ;  /* 0x000000b9baa67223 */ /* 0x040fe200000100a5 */
        /* <DEDUP_REMOVED lines=14> */
.L_x_2620:
[----:B------:R-:W-:Y:S05]  /*0f50*/  BSYNC.RECONVERGENT B1 ;  /* 0x0000000000017941 */ /* 0x000fea0003800200 */
.L_x_2619:
        /* <DEDUP_REMOVED lines=9> */
[C---:B--2---:R-:W-:Y:S02]  /*0ff0*/  SHF.L.U32 R19, R9.reuse, 0x10, RZ ;  /* 0x0000001009137819 */ /* 0x044fe400000006ff */
[----:B------:R-:W-:Y:S02]  /*1000*/  SHF.L.U32 R17, R8, 0x10, RZ ;  /* 0x0000001008117819 */ /* 0x000fe400000006ff */
[----:B------:R-:W-:Y:S02]  /*1010*/  PRMT R16, R9, 0x7632, R16 ;  /* 0x0000763209107816 */ /* 0x000fe40000000010 */
[C---:B------:R-:W-:Y:S02]  /*1020*/  PRMT R18, R10.reuse, 0x7632, R18 ;  /* 0x000076320a127816 */ /* 0x040fe40000000012 */
[----:B------:R-:W-:Y:S01]  /*1030*/  SHF.L.U32 R21, R10, 0x10, RZ ;  /* 0x000000100a157819 */ /* 0x000fe200000006ff */
[----:B------:R-:W-:Y:S01]  /*1040*/  FADD.FTZ R10, -R196, R19 ;  /* 0x00000013c40a7221 */ /* 0x000fe20000010100 */
[----:B---3--:R-:W-:-:S02]  /*1050*/  PRMT R9, R12, 0x7632, R9 ;  /* 0x000076320c097816 */ /* 0x008fc40000000009 */
[C---:B------:R-:W-:Y:S02]  /*1060*/  PRMT R22, R11.reuse, 0x7632, R22 ;  /* 0x000076320b167816 */ /* 0x040fe40000000016 */
[----:B------:R-:W-:Y:S02]  /*1070*/  SHF.L.U32 R167, R11, 0x10, RZ ;  /* 0x000000100ba77819 */ /* 0x000fe400000006ff */
[----:B------:R-:W-:Y:S01]  /*1080*/  PRMT R7, R8, 0x7632, R7 ;  /* 0x0000763208077816 */ /* 0x000fe20000000007 */
[----:B------:R-:W-:Y:S01]  /*1090*/  FADD.FTZ R8, -R196, R17 ;  /* 0x00000011c4087221 */ /* 0x000fe20000010100 */
[----:B------:R-:W-:Y:S02]  /*10a0*/  SHF.L.U32 R11, R12, 0x10, RZ ;  /* 0x000000100c0b7819 */ /* 0x000fe400000006ff */
[C---:B------:R-:W-:Y:S02]  /*10b0*/  PRMT R12, R13.reuse, 0x7632, R12 ;  /* 0x000076320d0c7816 */ /* 0x040fe4000000000c */
[----:B------:R-:W-:Y:S01]  /*10c0*/  SHF.L.U32 R19, R18, 0x10, RZ ;  /* 0x0000001012137819 */ /* 0x000fe200000006ff */
[----:B------:R-:W-:Y:S01]  /*10d0*/  FADD.FTZ R116, R116, R11 ;  /* 0x0000000b74747221 */ /* 0x000fe20000010000 */
[----:B------:R-:W-:-:S02]  /*10e0*/  SHF.L.U32 R13, R13, 0x10, RZ ;  /* 0x000000100d0d7819 */ /* 0x000fc400000006ff */
[----:B------:R-:W-:Y:S01]  /*10f0*/  SHF.L.U32 R18, R9, 0x10, RZ ;  /* 0x0000001009127819 */ /* 0x000fe200000006ff */
[----:B-----5:R-:W-:Y:S01]  /*1100*/  FMUL.FTZ R9, R183, R10 ;  /* 0x0000000ab7097220 */ /* 0x020fe20000410000 */
[C---:B------:R-:W-:Y:S01]  /*1110*/  PRMT R166, R15.reuse, 0x7632, R166 ;  /* 0x000076320fa67816 */ /* 0x040fe200000000a6 */
[----:B------:R-:W-:Y:S01]  /*1120*/  FADD.FTZ R118, R118, R13 ;  /* 0x0000000d76767221 */ /* 0x000fe20000010000 */
[----:B------:R-:W-:Y:S01]  /*1130*/  SHF.L.U32 R201, R15, 0x10, RZ ;  /* 0x000000100fc97819 */ /* 0x000fe200000006ff */
[-C--:B------:R-:W-:Y:S01]  /*1140*/  FFMA.FTZ R90, R9, R13.reuse, R90 ;  /* 0x0000000d095a7223 */ /* 0x080fe2000001005a */
[----:B------:R-:W-:Y:S01]  /*1150*/  SHF.L.U32 R17, R16, 0x10, RZ ;  /* 0x0000001010117819 */ /* 0x000fe200000006ff */
[----:B------:R-:W-:Y:S01]  /*1160*/  FADD.FTZ R16, -R196, R167 ;  /* 0x000000a7c4107221 */ /* 0x000fe20000010100 */
[----:B------:R-:W-:Y:S01]  /*1170*/  SHF.L.U32 R15, R7, 0x10, RZ ;  /* 0x00000010070f7819 */ /* 0x000fe200000006ff */
[C---:B------:R-:W-:Y:S01]  /*1180*/  FMUL.FTZ R7, R183.reuse, R8 ;  /* 0x00000008b7077220 */ /* 0x040fe20000410000 */
[----:B------:R-:W-:Y:S01]  /*1190*/  PRMT R20, R14, 0x7632, R20 ;  /* 0x000076320e147816 */ /* 0x000fe20000000014 */
[----:B------:R-:W-:Y:S01]  /*11a0*/  FMUL.FTZ R10, R50, R13 ;  /* 0x0000000d320a7220 */ /* 0x000fe20000410000 */
[----:B------:R-:W-:Y:S01]  /*11b0*/  FMUL.FTZ R8, R48, R11 ;  /* 0x0000000b30087220 */ /* 0x000fe20000410000 */
[----:B------:R-:W-:Y:S01]  /*11c0*/  FMUL.FTZ R13, R183, R16 ;  /* 0x00000010b70d7220 */ /* 0x000fe20000410000 */
[----:B------:R-:W-:Y:S01]  /*11d0*/  FADD.FTZ R16, -R196, R15 ;  /* 0x0000000fc4107221 */ /* 0x000fe20000010100 */
[----:B------:R-:W-:Y:S01]  /*11e0*/  SHF.L.U32 R167, R22, 0x10, RZ ;  /* 0x0000001016a77819 */ /* 0x000fe200000006ff */
[----:B------:R-:W-:Y:S01]  /*11f0*/  FADD.FTZ R22, -R196, R17 ;  /* 0x00000011c4167221 */ /* 0x000fe20000010100 */
[----:B------:R-:W-:Y:S01]  /*1200*/  SHF.L.U32 R202, R20, 0x10, RZ ;  /* 0x0000001014ca7819 */ /* 0x000fe200000006ff */
[----:B------:R-:W-:Y:S01]  /*1210*/  FADD.FTZ R20, R199, R8 ;  /* 0x00000008c7147221 */ /* 0x000fe20000010000 */
[----:B------:R-:W-:Y:S01]  /*1220*/  FMUL.FTZ R15, R49, R18 ;  /* 0x00000012310f7220 */ /* 0x000fe20000410000 */
[----:B------:R-:W-:Y:S01]  /*1230*/  FMUL.FTZ R16, R183, R16 ;  /* 0x00000010b7107220 */ /* 0x000fe20000410000 */
        /* <DEDUP_REMOVED lines=8> */
[----:B------:R-:W-:Y:S01]  /*12c0*/  SHF.L.U32 R165, R14, 0x10, RZ ;  /* 0x000000100ea57819 */ /* 0x000fe200000006ff */
[----:B------:R-:W-:Y:S01]  /*12d0*/  FMUL.FTZ R18, R183, R22 ;  /* 0x00000016b7127220 */ /* 0x000fe20000410000 */
[----:B------:R-:W-:Y:S01]  /*12e0*/  FADD.FTZ R14, -R196, R21 ;  /* 0x00000015c40e7221 */ /* 0x000fe20000010100 */
[----:B------:R-:W-:Y:S01]  /*12f0*/  FMUL.FTZ R17, R51, R164 ;  /* 0x000000a433117220 */ /* 0x000fe20000410000 */
[----:B------:R-:W-:Y:S01]  /*1300*/  FADD.FTZ R22, R19, R10 ;  /* 0x0000000a13167221 */ /* 0x000fe20000010000 */
[----:B------:R-:W-:Y:S01]  /*1310*/  FFMA.FTZ R19, R9, R10, R20 ;  /* 0x0000000a09137223 */ /* 0x000fe20000010014 */
        /* <DEDUP_REMOVED lines=9> */
[----:B------:R-:W-:Y:S01]  /*13b0*/  FMUL.FTZ R19, R53, R202 ;  /* 0x000000ca35137220 */ /* 0x000fe20000410000 */
[----:B------:R-:W-:Y:S01]  /*13c0*/  FADD.FTZ R164, R21, R12 ;  /* 0x0000000c15a47221 */ /* 0x000fe20000010000 */
[----:B------:R-:W-:Y:S01]  /*13d0*/  FMUL.FTZ R20, R183, R166 ;  /* 0x000000a6b7147220 */ /* 0x000fe20000410000 */
[----:B------:R-:W-:Y:S01]  /*13e0*/  FFMA.FTZ R165, R11, R12, R22 ;  /* 0x0000000c0ba57223 */ /* 0x000fe20000010016 */
[----:B------:R-:W-:Y:S01]  /*13f0*/  FADD.FTZ R22, -R196, R167 ;  /* 0x000000a7c4167221 */ /* 0x000fe20000010100 */
[----:B------:R-:W-:Y:S01]  /*1400*/  FADD.FTZ R167, R164, R19 ;  /* 0x00000013a4a77221 */ /* 0x000fe20000010000 */
[----:B------:R-:W-:Y:S01]  /*1410*/  FMUL.FTZ R14, R54, R201 ;  /* 0x000000c9360e7220 */ /* 0x000fe20000410000 */
        /* <DEDUP_REMOVED lines=13> */
.L_x_2622:
[----:B------:R-:W-:Y:S05]  /*14f0*/  BSYNC.RECONVERGENT B1 ;  /* 0x0000000000017941 */ /* 0x000fea0003800200 */
.L_x_2621:
        /* <DEDUP_REMOVED lines=11> */
[C---:B------:R-:W-:Y:S01]  /*15b0*/  PRMT R166, R167.reuse, 0x7632, R166 ;  /* 0x00007632a7a67816 */ /* 0x040fe200000000a6 */
[C---:B------:R-:W-:Y:S01]  /*15c0*/  FADD.FTZ R182, -R196.reuse, R177 ;  /* 0x000000b1c4b67221 */ /* 0x040fe20000010100 */
[----:B------:R-:W-:Y:S01]  /*15d0*/  SHF.L.U32 R179, R167, 0x10, RZ ;  /* 0x00000010a7b37819 */ /* 0x000fe200000006ff */
[----:B------:R-:W-:Y:S01]  /*15e0*/  FADD.FTZ R176, -R196, R175 ;  /* 0x000000afc4b07221 */ /* 0x000fe20000010100 */
[----:B------:R-:W-:-:S02]  /*15f0*/  SHF.L.U32 R165, R172, 0x10, RZ ;  /* 0x00000010aca57819 */ /* 0x000fc400000006ff */
[----:B------:R-:W-:Y:S01]  /*1600*/  SHF.L.U32 R167, R174, 0x10, RZ ;  /* 0x00000010aea77819 */ /* 0x000fe200000006ff */
[----:B------:R-:W-:Y:S01]  /*1610*/  FADD.FTZ R202, -R196, R179 ;  /* 0x000000b3c4ca7221 */ /* 0x000fe20000010100 */
[----:B------:R-:W-:Y:S01]  /*1620*/  PRMT R23, R164, 0x7632, R23 ;  /* 0x00007632a4177816 */ /* 0x000fe20000000017 */
[----:B------:R-:W-:Y:S01]  /*1630*/  FADD.FTZ R178, -R196, R165 ;  /* 0x000000a5c4b27221 */ /* 0x000fe20000010100 */
[----:B------:R-:W-:Y:S01]  /*1640*/  SHF.L.U32 R173, R164, 0x10, RZ ;  /* 0x00000010a4ad7819 */ /* 0x000fe200000006ff */
[----:B------:R-:W-:Y:S01]  /*1650*/  FADD.FTZ R200, -R196, R167 ;  /* 0x000000a7c4c87221 */ /* 0x000fe20000010100 */
[----:B------:R-:W-:Y:S02]  /*1660*/  SHF.L.U32 R23, R23, 0x10, RZ ;  /* 0x0000001017177819 */ /* 0x000fe400000006ff */
[----:B---3--:R-:W-:Y:S01]  /*1670*/  PRMT R165, R24, 0x7632, R165 ;  /* 0x0000763218a57816 */ /* 0x008fe200000000a5 */
[----:B------:R-:W-:Y:S01]  /*1680*/  FADD.FTZ R164, -R196, R173 ;  /* 0x000000adc4a47221 */ /* 0x000fe20000010100 */
[----:B------:R-:W-:Y:S01]  /*1690*/  SHF.L.U32 R167, R24, 0x10, RZ ;  /* 0x0000001018a77819 */ /* 0x000fe200000006ff */
[----:B------:R-:W-:Y:S01]  /*16a0*/  FADD.FTZ R174, -R196, R23 ;  /* 0x00000017c4ae7221 */ /* 0x000fe20000010100 */
[----:B------:R-:W-:Y:S01]  /*16b0*/  SHF.L.U32 R173, R166, 0x10, RZ ;  /* 0x00000010a6ad7819 */ /* 0x000fe200000006ff */
[----:B-----5:R-:W-:Y:S01]  /*16c0*/  FMUL.FTZ R23, R183, R164 ;  /* 0x000000a4b7177220 */ /* 0x020fe20000410000 */
[----:B------:R-:W-:Y:S01]  /*16d0*/  PRMT R175, R26, 0x7632, R175 ;  /* 0x000076321aaf7816 */ /* 0x000fe200000000af */
[-C--:B------:R-:W-:Y:S01]  /*16e0*/  FMUL.FTZ R24, R64, R167.reuse ;  /* 0x000000a740187220 */ /* 0x080fe20000410000 */
[----:B------:R-:W-:Y:S01]  /*16f0*/  SHF.L.U32 R166, R165, 0x10, RZ ;  /* 0x00000010a5a67819 */ /* 0x000fe200000006ff */
[----:B------:R-:W-:Y:S01]  /*1700*/  FADD.FTZ R196, -R196, R173 ;  /* 0x000000adc4c47221 */ /* 0x000fe20000010100 */
[----:B------:R-:W-:Y:S01]  /*1710*/  PRMT R179, R27, 0x7632, R179 ;  /* 0x000076321bb37816 */ /* 0x000fe200000000b3 */
[----:B------:R-:W-:Y:S01]  /*1720*/  FADD.FTZ R164, R199, R24 ;  /* 0x00000018c7a47221 */ /* 0x000fe20000010000 */
[----:B------:R-:W-:Y:S01]  /*1730*/  SHF.L.U32 R181, R27, 0x10, RZ ;  /* 0x000000101bb57819 */ /* 0x000fe200000006ff */
[----:B------:R-:W-:Y:S01]  /*1740*/  FMUL.FTZ R27, R183, R182 ;  /* 0x000000b6b71b7220 */ /* 0x000fe20000410000 */
[----:B------:R-:W-:Y:S01]  /*1750*/  SHF.L.U32 R182, R175, 0x10, RZ ;  /* 0x00000010afb67819 */ /* 0x000fe200000006ff */
[----:B------:R-:W-:Y:S01]  /*1760*/  FMUL.FTZ R175, R65, R166 ;  /* 0x000000a641af7220 */ /* 0x000fe20000410000 */
[----:B------:R-:W-:Y:S01]  /*1770*/  PRMT R172, R25, 0x7632, R172 ;  /* 0x0000763219ac7816 */ /* 0x000fe200000000ac */
[----:B------:R-:W-:Y:S01]  /*1780*/  FMUL.FTZ R174, R183, R174 ;  /* 0x000000aeb7ae7220 */ /* 0x000fe20000410000 */
[----:B------:R-:W-:Y:S01]  /*1790*/  SHF.L.U32 R173, R25, 0x10, RZ ;  /* 0x0000001019ad7819 */ /* 0x000fe200000006ff */
[C---:B------:R-:W-:Y:S01]  /*17a0*/  FFMA.FTZ R165, R23.reuse, R24, R198 ;  /* 0x0000001817a57223 */ /* 0x040fe200000100c6 */
[----:B------:R-:W-:Y:S01]  /*17b0*/  SHF.L.U32 R177, R26, 0x10, RZ ;  /* 0x000000101ab17819 */ /* 0x000fe200000006ff */
[----:B------:R-:W-:Y:S01]  /*17c0*/  FADD.FTZ R124, R124, R167 ;  /* 0x000000a77c7c7221 */ /* 0x000fe20000010000 */
[----:B------:R-:W-:Y:S01]  /*17d0*/  FFMA.FTZ R96, R23, R167, R96 ;  /* 0x000000a717607223 */ /* 0x000fe20000010060 */
[----:B------:R-:W-:Y:S01]  /*17e0*/  SHF.L.U32 R180, R172, 0x10, RZ ;  /* 0x00000010acb47819 */ /* 0x000fe200000006ff */
[----:B------:R-:W-:Y:S01]  /*17f0*/  FADD.FTZ R167, R164, R175 ;  /* 0x000000afa4a77221 */ /* 0x000fe20000010000 */
[----:B------:R-:W-:Y:S01]  /*1800*/  FMUL.FTZ R25, R183, R176 ;  /* 0x000000b0b7197220 */ /* 0x000fe20000410000 */
[----:B------:R-:W-:Y:S01]  /*1810*/  FMUL.FTZ R26, R66, R173 ;  /* 0x000000ad421a7220 */ /* 0x000fe20000410000 */
[----:B------:R-:W-:Y:S01]  /*1820*/  FFMA.FTZ R164, R174, R175, R165 ;  /* 0x000000afaea47223 */ /* 0x000fe200000100a5 */
        /* <DEDUP_REMOVED lines=18> */
[----:B------:R-:W-:Y:S01]  /*1950*/  FMUL.FTZ R173, R183, R202 ;  /* 0x000000cab7ad7220 */ /* 0x000fe20000410000 */
[----:B------:R-:W-:Y:S01]  /*1960*/  FADD.FTZ R127, R127, R180 ;  /* 0x000000b47f7f7221 */ /* 0x000fe20000010000 */
[----:B------:R-:W-:Y:S01]  /*1970*/  FFMA.FTZ R99, R176, R180, R99 ;  /* 0x000000b4b0637223 */ /* 0x000fe20000010063 */
[----:B------:R-:W-:Y:S01]  /*1980*/  FMUL.FTZ R180, R70, R181 ;  /* 0x000000b546b47220 */ /* 0x000fe20000410000 */
[----:B------:R-:W-:Y:S01]  /*1990*/  FADD.FTZ R167, R166, R179 ;  /* 0x000000b3a6a77221 */ /* 0x000fe20000010000 */
[----:B------:R-:W-:Y:S01]  /*19a0*/  FFMA.FTZ R164, R178, R179, R165 ;  /* 0x000000b3b2a47223 */ /* 0x000fe200000100a5 */
[----:B------:R-:W-:Y:S01]  /*19b0*/  FADD.FTZ R130, R130, R181 ;  /* 0x000000b582827221 */ /* 0x000fe20000010000 */
[----:B------:R-:W-:Y:S01]  /*19c0*/  FADD.FTZ R129, R129, R182 ;  /* 0x000000b681817221 */ /* 0x000fe20000010000 */
[----:B------:R-:W-:Y:S01]  /*19d0*/  FFMA.FTZ R101, R178, R182, R101 ;  /* 0x000000b6b2657223 */ /* 0x000fe20000010065 */
        /* <DEDUP_REMOVED lines=10> */
.L_x_2618:
        /* <DEDUP_REMOVED lines=97> */
.L_x_2625:
[----:B------:R-:W-:Y:S05]  /*2090*/  BSYNC.RECONVERGENT B1 ;  /* 0x0000000000017941 */ /* 0x000fea0003800200 */
.L_x_2624:
        /* <DEDUP_REMOVED lines=11> */
[----:B------:R-:W-:Y:S02]  /*2150*/  IADD3 R200, PT, PT, R200, 0x20, RZ ;  /* 0x00000020c8c87810 */ /* 0x000fe40007ffe0ff */
[C---:B---3--:R-:W-:Y:S02]  /*2160*/  SHF.L.U32 R19, R9.reuse, 0x10, RZ ;  /* 0x0000001009137819 */ /* 0x048fe400000006ff */
[----:B------:R-:W-:Y:S02]  /*2170*/  SHF.L.U32 R17, R8, 0x10, RZ ;  /* 0x0000001008117819 */ /* 0x000fe400000006ff */
[----:B------:R-:W-:Y:S02]  /*2180*/  PRMT R16, R9, 0x7632, R16 ;  /* 0x0000763209107816 */ /* 0x000fe40000000010 */
[C---:B------:R-:W-:Y:S02]  /*2190*/  PRMT R18, R10.reuse, 0x7632, R18 ;  /* 0x000076320a127816 */ /* 0x040fe40000000012 */
[----:B------:R-:W-:Y:S01]  /*21a0*/  SHF.L.U32 R21, R10, 0x10, RZ ;  /* 0x000000100a157819 */ /* 0x000fe200000006ff */
[----:B------:R-:W-:Y:S01]  /*21b0*/  FADD.FTZ R10, -R196, R19 ;  /* 0x00000013c40a7221 */ /* 0x000fe20000010100 */
[----:B----4-:R-:W-:-:S02]  /*21c0*/  PRMT R9, R12, 0x7632, R9 ;  /* 0x000076320c097816 */ /* 0x010fc40000000009 */
        /* <DEDUP_REMOVED lines=73> */
.L_x_2627:
[----:B------:R-:W-:Y:S05]  /*2660*/  BSYNC.RECONVERGENT B1 ;  /* 0x0000000000017941 */ /* 0x000fea0003800200 */
.L_x_2626:
        /* <DEDUP_REMOVED lines=10> */
[C---:B---3--:R-:W-:Y:S02]  /*2710*/  PRMT R172, R165.reuse, 0x7632, R172 ;  /* 0x00007632a5ac7816 */ /* 0x048fe400000000ac */
        /* <DEDUP_REMOVED lines=15> */
[----:B----4-:R-:W-:Y:S01]  /*2810*/  PRMT R165, R24, 0x7632, R165 ;  /* 0x0000763218a57816 */ /* 0x010fe200000000a5 */
        /* <DEDUP_REMOVED lines=63> */
.L_x_2623:
[----:B------:R-:W-:Y:S05]  /*2c10*/  BSYNC.RECONVERGENT B0 ;  /* 0x0000000000007941 */ /* 0x000fea0003800200 */
.L_x_2617:
        /* <DEDUP_REMOVED lines=20> */
.L_x_2674:
        /* <DEDUP_REMOVED lines=16> */
[----:B------:R-:W-:Y:S01]  /*2e60*/  FFMA.FTZ R198, R171, R196, R199 ;  /* 0x000000c4abc67223 */ /* 0x000fe200000100c7 */
[----:B-----5:R-:W-:Y:S02]  /*2e70*/  PRMT R200, R167, 0x7632, R200 ;  /* 0x00007632a7c87816 */ /* 0x020fe400000000c8 */
[----:B------:R-:W-:Y:S01]  /*2e80*/  FADD.FTZ R202, R168, -R201 ;  /* 0x800000c9a8ca7221 */ /* 0x000fe20000010000 */
[----:B------:R-:W-:Y:S01]  /*2e90*/  FADD.FTZ R198, R169, -R198 ;  /* 0x800000c6a9c67221 */ /* 0x000fe20000010000 */
[----:B------:R-:W-:Y:S02]  /*2ea0*/  SHF.L.U32 R200, R200, 0x10, RZ ;  /* 0x00000010c8c87819 */ /* 0x000fe400000006ff */
[C---:B------:R-:W-:Y:S01]  /*2eb0*/  FMUL.FTZ R203, R183.reuse, R202 ;  /* 0x000000cab7cb7220 */ /* 0x040fe20000410000 */
[----:B------:R-:W-:Y:S01]  /*2ec0*/  FMUL.FTZ R201, R183, R198 ;  /* 0x000000c6b7c97220 */ /* 0x000fe20000410000 */
[--C-:B------:R-:W-:Y:S01]  /*2ed0*/  FFMA.FTZ R198, R189, R196, R199.reuse ;  /* 0x000000c4bdc67223 */ /* 0x100fe200000100c7 */
[----:B------:R-:W-:Y:S01]  /*2ee0*/  SHF.L.U32 R167, R167, 0x10, RZ ;  /* 0x00000010a7a77819 */ /* 0x000fe200000006ff */
[-C--:B------:R-:W-:Y:S01]  /*2ef0*/  FMUL.FTZ R208, R203, R184.reuse ;  /* 0x000000b8cbd07220 */ /* 0x080fe20000410000 */
[----:B------:R-:W-:Y:S01]  /*2f00*/  FMUL.FTZ R209, R201, R184 ;  /* 0x000000b8c9d17220 */ /* 0x000fe20000410000 */
[----:B------:R-:W-:Y:S01]  /*2f10*/  FFMA.FTZ R202, R186, R196, R199 ;  /* 0x000000c4baca7223 */ /* 0x000fe200000100c7 */
[----:B------:R-:W-:Y:S01]  /*2f20*/  PRMT R201, R166, 0x7632, R201 ;  /* 0x00007632a6c97816 */ /* 0x000fe200000000c9 */
[----:B------:R-:W-:Y:S01]  /*2f30*/  FFMA.FTZ R139, R208, R200, R139 ;  /* 0x000000c8d08b7223 */ /* 0x000fe2000001008b */
[----:B------:R-:W-:Y:S01]  /*2f40*/  FADD.FTZ R200, R187, -R198 ;  /* 0x800000c6bbc87221 */ /* 0x000fe20000010000 */
[--C-:B------:R-:W-:Y:S01]  /*2f50*/  FFMA.FTZ R198, R193, R196, R199.reuse ;  /* 0x000000c4c1c67223 */ /* 0x100fe200000100c7 */
[----:B------:R-:W-:Y:S01]  /*2f60*/  FFMA.FTZ R138, R209, R167, R138 ;  /* 0x000000a7d18a7223 */ /* 0x000fe2000001008a */
[----:B------:R-:W-:Y:S01]  /*2f70*/  FADD.FTZ R202, R185, -R202 ;  /* 0x800000cab9ca7221 */ /* 0x000fe20000010000 */
[----:B------:R-:W-:Y:S01]  /*2f80*/  FMUL.FTZ R167, R183, R200 ;  /* 0x000000c8b7a77220 */ /* 0x000fe20000410000 */
[----:B------:R-:W-:Y:S01]  /*2f90*/  FADD.FTZ R198, R191, -R198 ;  /* 0x800000c6bfc67221 */ /* 0x000fe20000010000 */
[----:B------:R-:W-:Y:S01]  /*2fa0*/  SHF.L.U32 R166, R166, 0x10, RZ ;  /* 0x00000010a6a67819 */ /* 0x000fe200000006ff */
[----:B------:R-:W-:Y:S01]  /*2fb0*/  FMUL.FTZ R203, R183, R202 ;  /* 0x000000cab7cb7220 */ /* 0x000fe20000410000 */
[----:B------:R-:W-:Y:S01]  /*2fc0*/  FMUL.FTZ R207, R167, R184 ;  /* 0x000000b8a7cf7220 */ /* 0x000fe20000410000 */
[----:B------:R-:W-:Y:S01]  /*2fd0*/  FMUL.FTZ R167, R183, R198 ;  /* 0x000000c6b7a77220 */ /* 0x000fe20000410000 */
[----:B------:R-:W-:Y:S01]  /*2fe0*/  SHF.L.U32 R200, R201, 0x10, RZ ;  /* 0x00000010c9c87819 */ /* 0x000fe200000006ff */
[-C--:B------:R-:W-:Y:S01]  /*2ff0*/  FMUL.FTZ R202, R203, R184.reuse ;  /* 0x000000b8cbca7220 */ /* 0x080fe20000410000 */
[----:B------:R-:W-:Y:S01]  /*3000*/  SHF.L.U32 R198, R165, 0x10, RZ ;  /* 0x00000010a5c67819 */ /* 0x000fe200000006ff */
[----:B------:R-:W-:Y:S01]  /*3010*/  FMUL.FTZ R201, R167, R184 ;  /* 0x000000b8a7c97220 */ /* 0x000fe20000410000 */
[----:B------:R-:W-:Y:S01]  /*3020*/  FFMA.FTZ R167, R190, R196, R199 ;  /* 0x000000c4bea77223 */ /* 0x000fe200000100c7 */
[----:B------:R-:W-:Y:S01]  /*3030*/  FFMA.FTZ R136, R207, R166, R136 ;  /* 0x000000a6cf887223 */ /* 0x000fe20000010088 */
[----:B------:R-:W-:Y:S01]  /*3040*/  FFMA.FTZ R137, R202, R200, R137 ;  /* 0x000000c8ca897223 */ /* 0x000fe20000010089 */
[----:B------:R-:W-:Y:S01]  /*3050*/  FFMA.FTZ R166, R197, R196, R199 ;  /* 0x000000c4c5a67223 */ /* 0x000fe200000100c7 */
[--C-:B------:R-:W-:Y:S01]  /*3060*/  FFMA.FTZ R198, R201, R198, R134.reuse ;  /* 0x000000c6c9c67223 */ /* 0x100fe20000010086 */
[----:B------:R-:W-:Y:S01]  /*3070*/  PRMT R134, R165, 0x7632, R134 ;  /* 0x00007632a5867816 */ /* 0x000fe20000000086 */
[----:B------:R-:W-:Y:S01]  /*3080*/  FADD.FTZ R200, R188, -R167 ;  /* 0x800000a7bcc87221 */ /* 0x000fe20000010000 */
[----:B------:R-:W-:Y:S01]  /*3090*/  FFMA.FTZ R167, R194, R196, R199 ;  /* 0x000000c4c2a77223 */ /* 0x000fe200000100c7 */
[----:B------:R-:W-:Y:S01]  /*30a0*/  FADD.FTZ R166, R195, -R166 ;  /* 0x800000a6c3a67221 */ /* 0x000fe20000010000 */
[----:B------:R-:W-:Y:S01]  /*30b0*/  SHF.L.U32 R204, R134, 0x10, RZ ;  /* 0x0000001086cc7819 */ /* 0x000fe200000006ff */
[C---:B------:R-:W-:Y:S01]  /*30c0*/  FMUL.FTZ R203, R183.reuse, R200 ;  /* 0x000000c8b7cb7220 */ /* 0x040fe20000410000 */
[----:B------:R-:W-:Y:S01]  /*30d0*/  FADD.FTZ R134, R192, -R167 ;  /* 0x800000a7c0867221 */ /* 0x000fe20000010000 */
[----:B------:R-:W-:Y:S01]  /*30e0*/  FMUL.FTZ R165, R183, R166 ;  /* 0x000000a6b7a57220 */ /* 0x000fe20000410000 */
[C---:B------:R-:W-:Y:S01]  /*30f0*/  SHF.L.U32 R205, R164.reuse, 0x10, RZ ;  /* 0x00000010a4cd7819 */ /* 0x040fe200000006ff */
[----:B------:R-:W-:Y:S01]  /*3100*/  FMUL.FTZ R166, R203, R184 ;  /* 0x000000b8cba67220 */ /* 0x000fe20000410000 */
[----:B------:R-:W-:Y:S01]  /*3110*/  FMUL.FTZ R167, R183, R134 ;  /* 0x00000086b7a77220 */ /* 0x000fe20000410000 */
[----:B------:R-:W-:Y:S01]  /*3120*/  FMUL.FTZ R165, R165, R184 ;  /* 0x000000b8a5a57220 */ /* 0x000fe20000410000 */
[----:B------:R-:W-:Y:S01]  /*3130*/  PRMT R164, R164, 0x7632, R164 ;  /* 0x00007632a4a47816 */ /* 0x000fe200000000a4 */
[----:B------:R-:W-:Y:S01]  /*3140*/  FFMA.FTZ R204, R166, R204, R135 ;  /* 0x000000cca6cc7223 */ /* 0x000fe20000010087 */
[----:B------:R-:W-:Y:S01]  /*3150*/  FMUL.FTZ R206, R167, R184 ;  /* 0x000000b8a7ce7220 */ /* 0x000fe20000410000 */
[----:B------:R-:W-:Y:S01]  /*3160*/  FFMA.FTZ R205, R165, R205, R132 ;  /* 0x000000cda5cd7223 */ /* 0x000fe20000010084 */
[----:B------:R-:W-:Y:S01]  /*3170*/  SHF.L.U32 R132, R164, 0x10, RZ ;  /* 0x00000010a4847819 */ /* 0x000fe200000006ff */
        /* <DEDUP_REMOVED lines=8> */
[----:B------:R-:W-:Y:S01]  /*3200*/  FFMA.FTZ R206, R206, R132, R133 ;  /* 0x00000084cece7223 */ /* 0x000fe20000010085 */
[----:B------:R-:W-:-:S02]  /*3210*/  F2FP.BF16.F32.PACK_AB R167, R208, R167 ;  /* 0x000000a7d0a7723e */ /* 0x000fc400000010ff */
[----:B------:R-:W-:Y:S02]  /*3220*/  F2FP.BF16.F32.PACK_AB R166, R202, R207 ;  /* 0x000000cfcaa6723e */ /* 0x000fe400000010ff */
[----:B------:R-:W-:Y:S02]  /*3230*/  F2FP.BF16.F32.PACK_AB R165, R134, R201 ;  /* 0x000000c986a5723e */ /* 0x000fe400000010ff */
[----:B------:R-:W-:Y:S01]  /*3240*/  F2FP.BF16.F32.PACK_AB R164, R135, R164 ;  /* 0x000000a487a4723e */ /* 0x000fe200000010ff */
[----:B------:R-:W-:Y:S06]  /*3250*/  BRA `(.L_x_2634) ;  /* 0x0000000400107947 */ /* 0x000fec0003800000 */
.L_x_2633:
[-CC-:B------:R-:W-:Y:S01]  /*3260*/  FFMA.FTZ R198, R171, R196.reuse, R199.reuse ;  /* 0x000000c4abc67223 */ /* 0x180fe200000100c7 */
[-CC-:B------:R-:W-:Y:S01]  /*3270*/  FFMA.FTZ R201, R170, R196.reuse, R199.reuse ;  /* 0x000000c4aac97223 */ /* 0x180fe200000100c7 */
[-C--:B------:R-:W-:Y:S01]  /*3280*/  FFMA.FTZ R156, R189, R196.reuse, R199 ;  /* 0x000000c4bd9c7223 */ /* 0x080fe200000100c7 */
[----:B-----5:R-:W-:Y:S01]  /*3290*/  PRMT R159, R167, 0x7632, R159 ;  /* 0x00007632a79f7816 */ /* 0x020fe2000000009f */
[----:B------:R-:W-:Y:S01]  /*32a0*/  FADD.FTZ R198, R169, -R198 ;  /* 0x800000c6a9c67221 */ /* 0x000fe20000010000 */
[----:B------:R-:W-:Y:S01]  /*32b0*/  FADD.FTZ R200, R168, -R201 ;  /* 0x800000c9a8c87221 */ /* 0x000fe20000010000 */
[----:B------:R-:W-:Y:S01]  /*32c0*/  FFMA.FTZ R158, R186, R196, R199 ;  /* 0x000000c4ba9e7223 */ /* 0x000fe200000100c7 */
[----:B------:R-:W-:Y:S01]  /*32d0*/  FADD.FTZ R156, R187, -R156 ;  /* 0x8000009cbb9c7221 */ /* 0x000fe20000010000 */
[C---:B------:R-:W-:Y:S01]  /*32e0*/  FMUL.FTZ R211, R183.reuse, R198 ;  /* 0x000000c6b7d37220 */ /* 0x040fe20000410000 */
[----:B------:R-:W-:Y:S01]  /*32f0*/  FMUL.FTZ R212, R183, R200 ;  /* 0x000000c8b7d47220 */ /* 0x000fe20000410000 */
[----:B------:R-:W-:Y:S01]  /*3300*/  SHF.L.U32 R167, R167, 0x10, RZ ;  /* 0x00000010a7a77819 */ /* 0x000fe200000006ff */
[----:B------:R-:W-:Y:S01]  /*3310*/  FADD.FTZ R158, R185, -R158 ;  /* 0x8000009eb99e7221 */ /* 0x000fe20000010000 */
[----:B------:R-:W-:Y:S01]  /*3320*/  SHF.L.U32 R159, R159, 0x10, RZ ;  /* 0x000000109f9f7819 */ /* 0x000fe200000006ff */
[----:B------:R-:W-:Y:S01]  /*3330*/  FMUL.FTZ R207, R183, R156 ;  /* 0x0000009cb7cf7220 */ /* 0x000fe20000410000 */
[-C--:B------:R-:W-:Y:S01]  /*3340*/  FMUL.FTZ R213, R211, R184.reuse ;  /* 0x000000b8d3d57220 */ /* 0x080fe20000410000 */
[----:B------:R-:W-:Y:S01]  /*3350*/  FMUL.FTZ R214, R212, R184 ;  /* 0x000000b8d4d67220 */ /* 0x000fe20000410000 */
[C---:B------:R-:W-:Y:S01]  /*3360*/  PRMT R157, R166.reuse, 0x7632, R157 ;  /* 0x00007632a69d7816 */ /* 0x040fe2000000009d */
[----:B------:R-:W-:Y:S01]  /*3370*/  FMUL.FTZ R208, R183, R158 ;  /* 0x0000009eb7d07220 */ /* 0x000fe20000410000 */
[----:B------:R-:W-:Y:S01]  /*3380*/  SHF.L.U32 R166, R166, 0x10, RZ ;  /* 0x00000010a6a67819 */ /* 0x000fe200000006ff */
[----:B------:R-:W-:Y:S01]  /*3390*/  FMUL.FTZ R209, R207, R184 ;  /* 0x000000b8cfd17220 */ /* 0x000fe20000410000 */
[----:B------:R-:W-:Y:S01]  /*33a0*/  FFMA.FTZ R138, R213, R167, R138 ;  /* 0x000000a7d58a7223 */ /* 0x000fe2000001008a */
[----:B------:R-:W-:Y:S01]  /*33b0*/  FFMA.FTZ R139, R214, R159, R139 ;  /* 0x0000009fd68b7223 */ /* 0x000fe2000001008b */
[----:B------:R-:W-:Y:S01]  /*33c0*/  PRMT R167, R165, 0x7632, R167 ;  /* 0x00007632a5a77816 */ /* 0x000fe200000000a7 */
[-CC-:B------:R-:W-:Y:S01]  /*33d0*/  FFMA.FTZ R158, R193, R196.reuse, R199.reuse ;  /* 0x000000c4c19e7223 */ /* 0x180fe200000100c7 */
[----:B------:R-:W-:Y:S01]  /*33e0*/  SHF.L.U32 R198, R165, 0x10, RZ ;  /* 0x00000010a5c67819 */ /* 0x000fe200000006ff */
[-CC-:B------:R-:W-:Y:S01]  /*33f0*/  FFMA.FTZ R156, R197, R196.reuse, R199.reuse ;  /* 0x000000c4c59c7223 */ /* 0x180fe200000100c7 */
[-CC-:B------:R-:W-:Y:S01]  /*3400*/  FFMA.FTZ R165, R190, R196.reuse, R199.reuse ;  /* 0x000000c4bea57223 */ /* 0x180fe200000100c7 */
[----:B------:R-:W-:Y:S01]  /*3410*/  FFMA.FTZ R159, R194, R196, R199 ;  /* 0x000000c4c29f7223 */ /* 0x000fe200000100c7 */
[----:B------:R-:W-:Y:S01]  /*3420*/  SHF.L.U32 R157, R157, 0x10, RZ ;  /* 0x000000109d9d7819 */ /* 0x000fe200000006ff */
[----:B------:R-:W-:Y:S01]  /*3430*/  FMUL.FTZ R210, R208, R184 ;  /* 0x000000b8d0d27220 */ /* 0x000fe20000410000 */
[----:B------:R-:W-:Y:S01]  /*3440*/  FFMA.FTZ R136, R209, R166, R136 ;  /* 0x000000a6d1887223 */ /* 0x000fe20000010088 */
[----:B------:R-:W-:Y:S01]  /*3450*/  FADD.FTZ R166, R191, -R158 ;  /* 0x8000009ebfa67221 */ /* 0x000fe20000010000 */
[----:B------:R-:W-:Y:S01]  /*3460*/  FADD.FTZ R156, R195, -R156 ;  /* 0x8000009cc39c7221 */ /* 0x000fe20000010000 */
[----:B------:R-:W-:Y:S01]  /*3470*/  FADD.FTZ R200, R188, -R165 ;  /* 0x800000a5bcc87221 */ /* 0x000fe20000010000 */
[----:B------:R-:W-:Y:S01]  /*3480*/  FADD.FTZ R158, R192, -R159 ;  /* 0x8000009fc09e7221 */ /* 0x000fe20000010000 */
[----:B------:R-:W-:Y:S01]  /*3490*/  FFMA.FTZ R137, R210, R157, R137 ;  /* 0x0000009dd2897223 */ /* 0x000fe20000010089 */
[C---:B------:R-:W-:Y:S01]  /*34a0*/  PRMT R157, R164.reuse, 0x7632, R157 ;  /* 0x00007632a49d7816 */ /* 0x040fe2000000009d */
[C---:B------:R-:W-:Y:S01]  /*34b0*/  FMUL.FTZ R165, R183.reuse, R156 ;  /* 0x0000009cb7a57220 */ /* 0x040fe20000410000 */
        /* <DEDUP_REMOVED lines=30> */
.L_x_2634:
        /* <DEDUP_REMOVED lines=11> */
.L_x_2632:
[----:B------:R-:W-:Y:S05]  /*3750*/  BSYNC.RECONVERGENT B1 ;  /* 0x0000000000017941 */ /* 0x000fea0003800200 */
.L_x_2631:
        /* <DEDUP_REMOVED lines=10> */
[----:B-----5:R-:W-:Y:S01]  /*3800*/  PRMT R156, R167, 0x7632, R156 ;  /* 0x00007632a79c7816 */ /* 0x020fe2000000009c */
[----:B------:R-:W-:Y:S01]  /*3810*/  FFMA.FTZ R157, R11, R196, R199 ;  /* 0x000000c40b9d7223 */ /* 0x000fe200000100c7 */
[----:B------:R-:W-:Y:S01]  /*3820*/  FADD.FTZ R202, R21, -R202 ;  /* 0x800000ca15ca7221 */ /* 0x000fe20000010000 */
[----:B------:R-:W-:Y:S01]  /*3830*/  FADD.FTZ R200, R14, -R159 ;  /* 0x8000009f0ec87221 */ /* 0x000fe20000010000 */
[----:B------:R-:W-:Y:S01]  /*3840*/  SHF.L.U32 R159, R156, 0x10, RZ ;  /* 0x000000109c9f7819 */ /* 0x000fe200000006ff */
[----:B------:R-:W-:Y:S01]  /*3850*/  FADD.FTZ R156, R12, -R157 ;  /* 0x8000009d0c9c7221 */ /* 0x000fe20000010000 */
[C---:B------:R-:W-:Y:S01]  /*3860*/  FMUL.FTZ R208, R183.reuse, R202 ;  /* 0x000000cab7d07220 */ /* 0x040fe20000410000 */
[----:B------:R-:W-:Y:S01]  /*3870*/  FFMA.FTZ R198, R20, R196, R199 ;  /* 0x000000c414c67223 */ /* 0x000fe200000100c7 */
[----:B------:R-:W-:Y:S01]  /*3880*/  PRMT R158, R166, 0x7632, R158 ;  /* 0x00007632a69e7816 */ /* 0x000fe2000000009e */
[----:B------:R-:W-:Y:S01]  /*3890*/  FMUL.FTZ R203, R183, R156 ;  /* 0x0000009cb7cb7220 */ /* 0x000fe20000410000 */
[-C--:B------:R-:W-:Y:S01]  /*38a0*/  FMUL.FTZ R210, R208, R184.reuse ;  /* 0x000000b8d0d27220 */ /* 0x080fe20000410000 */
[----:B------:R-:W-:Y:S01]  /*38b0*/  SHF.L.U32 R166, R166, 0x10, RZ ;  /* 0x00000010a6a67819 */ /* 0x000fe200000006ff */
[----:B------:R-:W-:Y:S01]  /*38c0*/  FADD.FTZ R198, R19, -R198 ;  /* 0x800000c613c67221 */ /* 0x000fe20000010000 */
[----:B------:R-:W-:Y:S01]  /*38d0*/  FMUL.FTZ R205, R203, R184 ;  /* 0x000000b8cbcd7220 */ /* 0x000fe20000410000 */
[----:B------:R-:W-:Y:S01]  /*38e0*/  FFMA.FTZ R147, R210, R159, R147 ;  /* 0x0000009fd2937223 */ /* 0x000fe20000010093 */
[--C-:B------:R-:W-:Y:S01]  /*38f0*/  FFMA.FTZ R159, R9, R196, R199.reuse ;  /* 0x000000c4099f7223 */ /* 0x100fe200000100c7 */
[----:B------:R-:W-:Y:S01]  /*3900*/  FMUL.FTZ R204, R183, R198 ;  /* 0x000000c6b7cc7220 */ /* 0x000fe20000410000 */
[----:B------:R-:W-:Y:S01]  /*3910*/  PRMT R156, R165, 0x7632, R156 ;  /* 0x00007632a59c7816 */ /* 0x000fe2000000009c */
[----:B------:R-:W-:Y:S01]  /*3920*/  FFMA.FTZ R144, R205, R166, R144 ;  /* 0x000000a6cd907223 */ /* 0x000fe20000010090 */
[-CC-:B------:R-:W-:Y:S01]  /*3930*/  FFMA.FTZ R157, R7, R196.reuse, R199.reuse ;  /* 0x000000c4079d7223 */ /* 0x180fe200000100c7 */
[-CC-:B------:R-:W-:Y:S01]  /*3940*/  FFMA.FTZ R202, R18, R196.reuse, R199.reuse ;  /* 0x000000c412ca7223 */ /* 0x180fe200000100c7 */
[----:B------:R-:W-:Y:S01]  /*3950*/  FFMA.FTZ R166, R16, R196, R199 ;  /* 0x000000c410a67223 */ /* 0x000fe200000100c7 */
[----:B------:R-:W-:Y:S01]  /*3960*/  SHF.L.U32 R158, R158, 0x10, RZ ;  /* 0x000000109e9e7819 */ /* 0x000fe200000006ff */
[----:B------:R-:W-:Y:S01]  /*3970*/  FADD.FTZ R198, R10, -R159 ;  /* 0x8000009f0ac67221 */ /* 0x000fe20000010000 */
[----:B------:R-:W-:Y:S01]  /*3980*/  FMUL.FTZ R206, R204, R184 ;  /* 0x000000b8ccce7220 */ /* 0x000fe20000410000 */
[----:B------:R-:W-:Y:S01]  /*3990*/  SHF.L.U32 R159, R156, 0x10, RZ ;  /* 0x000000109c9f7819 */ /* 0x000fe200000006ff */
[----:B------:R-:W-:Y:S01]  /*39a0*/  FMUL.FTZ R207, R183, R200 ;  /* 0x000000c8b7cf7220 */ /* 0x000fe20000410000 */
[----:B------:R-:W-:Y:S01]  /*39b0*/  FADD.FTZ R156, R8, -R157 ;  /* 0x8000009d089c7221 */ /* 0x000fe20000010000 */
[----:B------:R-:W-:Y:S01]  /*39c0*/  FADD.FTZ R202, R17, -R202 ;  /* 0x800000ca11ca7221 */ /* 0x000fe20000010000 */
[----:B------:R-:W-:Y:S01]  /*39d0*/  FADD.FTZ R166, R15, -R166 ;  /* 0x800000a60fa67221 */ /* 0x000fe20000010000 */
[----:B------:R-:W-:Y:S01]  /*39e0*/  SHF.L.U32 R167, R167, 0x10, RZ ;  /* 0x00000010a7a77819 */ /* 0x000fe200000006ff */
[----:B------:R-:W-:Y:S01]  /*39f0*/  FFMA.FTZ R145, R206, R158, R145 ;  /* 0x0000009ece917223 */ /* 0x000fe20000010091 */
[----:B------:R-:W-:Y:S01]  /*3a00*/  SHF.L.U32 R200, R165, 0x10, RZ ;  /* 0x00000010a5c87819 */ /* 0x000fe200000006ff */
[----:B------:R-:W-:Y:S01]  /*3a10*/  FMUL.FTZ R209, R207, R184 ;  /* 0x000000b8cfd17220 */ /* 0x000fe20000410000 */
[C---:B------:R-:W-:Y:S01]  /*3a20*/  PRMT R158, R164.reuse, 0x7632, R158 ;  /* 0x00007632a49e7816 */ /* 0x040fe2000000009e */
[C---:B------:R-:W-:Y:S01]  /*3a30*/  FMUL.FTZ R165, R183.reuse, R156 ;  /* 0x0000009cb7a57220 */ /* 0x040fe20000410000 */
[C---:B------:R-:W-:Y:S01]  /*3a40*/  FMUL.FTZ R157, R183.reuse, R198 ;  /* 0x000000c6b79d7220 */ /* 0x040fe20000410000 */
[C---:B------:R-:W-:Y:S01]  /*3a50*/  FMUL.FTZ R202, R183.reuse, R202 ;  /* 0x000000cab7ca7220 */ /* 0x040fe20000410000 */
[----:B------:R-:W-:Y:S01]  /*3a60*/  FMUL.FTZ R156, R183, R166 ;  /* 0x000000a6b79c7220 */ /* 0x000fe20000410000 */
[----:B------:R-:W-:Y:S01]  /*3a70*/  FFMA.FTZ R146, R209, R167, R146 ;  /* 0x000000a7d1927223 */ /* 0x000fe20000010092 */
[----:B------:R-:W-:Y:S01]  /*3a80*/  SHF.L.U32 R164, R164, 0x10, RZ ;  /* 0x00000010a4a47819 */ /* 0x000fe200000006ff */
[-C--:B------:R-:W-:Y:S01]  /*3a90*/  FMUL.FTZ R201, R157, R184.reuse ;  /* 0x000000b89dc97220 */ /* 0x080fe20000410000 */
[----:B------:R-:W-:Y:S01]  /*3aa0*/  SHF.L.U32 R158, R158, 0x10, RZ ;  /* 0x000000109e9e7819 */ /* 0x000fe200000006ff */
[-C--:B------:R-:W-:Y:S01]  /*3ab0*/  FMUL.FTZ R198, R202, R184.reuse ;  /* 0x000000b8cac67220 */ /* 0x080fe20000410000 */
        /* <DEDUP_REMOVED lines=23> */
.L_x_2637:
[-CC-:B------:R-:W-:Y:S01]  /*3c30*/  FFMA.FTZ R201, R13, R196.reuse, R199.reuse ;  /* 0x000000c40dc97223 */ /* 0x180fe200000100c7 */
[----:B------:R-:W-:-:S03]  /*3c40*/  FFMA.FTZ R200, R22, R196, R199 ;  /* 0x000000c416c87223 */ /* 0x000fc600000100c7 */
[----:B------:R-:W-:Y:S01]  /*3c50*/  FADD.FTZ R198, R14, -R201 ;  /* 0x800000c90ec67221 */ /* 0x000fe20000010000 */
[--C-:B------:R-:W-:Y:S01]  /*3c60*/  FADD.FTZ R202, R21, -R200.reuse ;  /* 0x800000c815ca7221 */ /* 0x100fe20000010000 */
[----:B-----5:R-:W-:Y:S02]  /*3c70*/  PRMT R200, R167, 0x7632, R200 ;  /* 0x00007632a7c87816 */ /* 0x020fe400000000c8 */
[----:B------:R-:W-:Y:S01]  /*3c80*/  FMUL.FTZ R201, R183, R198 ;  /* 0x000000c6b7c97220 */ /* 0x000fe20000410000 */
[----:B------:R-:W-:Y:S01]  /*3c90*/  SHF.L.U32 R198, R167, 0x10, RZ ;  /* 0x00000010a7c67819 */ /* 0x000fe200000006ff */
[----:B------:R-:W-:Y:S01]  /*3ca0*/  FMUL.FTZ R203, R183, R202 ;  /* 0x000000cab7cb7220 */ /* 0x000fe20000410000 */
[--C-:B------:R-:W-:Y:S01]  /*3cb0*/  FFMA.FTZ R167, R11, R196, R199.reuse ;  /* 0x000000c40ba77223 */ /* 0x100fe200000100c7 */
[-C--:B------:R-:W-:Y:S01]  /*3cc0*/  FMUL.FTZ R207, R201, R184.reuse ;  /* 0x000000b8c9cf7220 */ /* 0x080fe20000410000 */
[----:B------:R-:W-:Y:S01]  /*3cd0*/  SHF.L.U32 R200, R200, 0x10, RZ ;  /* 0x00000010c8c87819 */ /* 0x000fe200000006ff */
[----:B------:R-:W-:Y:S01]  /*3ce0*/  FMUL.FTZ R206, R203, R184 ;  /* 0x000000b8cbce7220 */ /* 0x000fe20000410000 */
[----:B------:R-:W-:Y:S01]  /*3cf0*/  FFMA.FTZ R202, R20, R196, R199 ;  /* 0x000000c414ca7223 */ /* 0x000fe200000100c7 */
[----:B------:R-:W-:Y:S01]  /*3d00*/  FFMA.FTZ R146, R207, R198, R146 ;  /* 0x000000c6cf927223 */ /* 0x000fe20000010092 */
[----:B------:R-:W-:Y:S01]  /*3d10*/  FADD.FTZ R198, R12, -R167 ;  /* 0x800000a70cc67221 */ /* 0x000fe20000010000 */
[----:B------:R-:W-:Y:S01]  /*3d20*/  FFMA.FTZ R167, R9, R196, R199 ;  /* 0x000000c409a77223 */ /* 0x000fe200000100c7 */
[----:B------:R-:W-:Y:S01]  /*3d30*/  FFMA.FTZ R147, R206, R200, R147 ;  /* 0x000000c8ce937223 */ /* 0x000fe20000010093 */
[C---:B------:R-:W-:Y:S01]  /*3d40*/  PRMT R200, R166.reuse, 0x7632, R200 ;  /* 0x00007632a6c87816 */ /* 0x040fe200000000c8 */
[----:B------:R-:W-:Y:S01]  /*3d50*/  FMUL.FTZ R201, R183, R198 ;  /* 0x000000c6b7c97220 */ /* 0x000fe20000410000 */
[----:B------:R-:W-:Y:S01]  /*3d60*/  FADD.FTZ R202, R19, -R202 ;  /* 0x800000ca13ca7221 */ /* 0x000fe20000010000 */
[----:B------:R-:W-:Y:S01]  /*3d70*/  SHF.L.U32 R198, R166, 0x10, RZ ;  /* 0x00000010a6c67819 */ /* 0x000fe200000006ff */
[----:B------:R-:W-:Y:S01]  /*3d80*/  FADD.FTZ R166, R10, -R167 ;  /* 0x800000a70aa67221 */ /* 0x000fe20000010000 */
[----:B------:R-:W-:Y:S01]  /*3d90*/  FMUL.FTZ R205, R201, R184 ;  /* 0x000000b8c9cd7220 */ /* 0x000fe20000410000 */
[C---:B------:R-:W-:Y:S01]  /*3da0*/  FMUL.FTZ R203, R183.reuse, R202 ;  /* 0x000000cab7cb7220 */ /* 0x040fe20000410000 */
[----:B------:R-:W-:Y:S01]  /*3db0*/  SHF.L.U32 R200, R200, 0x10, RZ ;  /* 0x00000010c8c87819 */ /* 0x000fe200000006ff */
[----:B------:R-:W-:Y:S01]  /*3dc0*/  FMUL.FTZ R167, R183, R166 ;  /* 0x000000a6b7a77220 */ /* 0x000fe20000410000 */
[----:B------:R-:W-:Y:S01]  /*3dd0*/  FFMA.FTZ R144, R205, R198, R144 ;  /* 0x000000c6cd907223 */ /* 0x000fe20000010090 */
[----:B------:R-:W-:Y:S01]  /*3de0*/  FMUL.FTZ R204, R203, R184 ;  /* 0x000000b8cbcc7220 */ /* 0x000fe20000410000 */
[----:B------:R-:W-:Y:S01]  /*3df0*/  SHF.L.U32 R166, R165, 0x10, RZ ;  /* 0x00000010a5a67819 */ /* 0x000fe200000006ff */
        /* <DEDUP_REMOVED lines=8> */
[----:B------:R-:W-:Y:S01]  /*3e80*/  PRMT R200, R165, 0x7632, R200 ;  /* 0x00007632a5c87816 */ /* 0x000fe200000000c8 */
[----:B------:R-:W-:Y:S01]  /*3e90*/  FMUL.FTZ R201, R183, R202 ;  /* 0x000000cab7c97220 */ /* 0x000fe20000410000 */
[----:B------:R-:W-:Y:S01]  /*3ea0*/  FADD.FTZ R198, R15, -R198 ;  /* 0x800000c60fc67221 */ /* 0x000fe20000010000 */
[----:B------:R-:W-:Y:S01]  /*3eb0*/  FMUL.FTZ R165, R183, R166 ;  /* 0x000000a6b7a57220 */ /* 0x000fe20000410000 */
[----:B------:R-:W-:Y:S01]  /*3ec0*/  SHF.L.U32 R166, R200, 0x10, RZ ;  /* 0x00000010c8a67819 */ /* 0x000fe200000006ff */
[----:B------:R-:W-:Y:S01]  /*3ed0*/  FMUL.FTZ R200, R201, R184 ;  /* 0x000000b8c9c87220 */ /* 0x000fe20000410000 */
[----:B------:R-:W-:Y:S01]  /*3ee0*/  FMUL.FTZ R201, R183, R198 ;  /* 0x000000c6b7c97220 */ /* 0x000fe20000410000 */
[C---:B------:R-:W-:Y:S01]  /*3ef0*/  SHF.L.U32 R167, R164.reuse, 0x10, RZ ;  /* 0x00000010a4a77819 */ /* 0x040fe200000006ff */
        /* <DEDUP_REMOVED lines=18> */
[----:B------:R-:W-:-:S07]  /*4020*/  F2FP.BF16.F32.PACK_AB R164, R201, R164 ;  /* 0x000000a4c9a4723e */ /* 0x000fce00000010ff */
.L_x_2638:
[----:B------:R-:W0:Y:S01]  /*4030*/  @P1 LDC.64 R202, c[0x0][0x478] ;  /* 0x00011e00ffca1b82 */ /* 0x000e220000000a00 */
[----:B------:R-:W-:-:S07]  /*4040*/  MOV R141, R211 ;  /* 0x000000d3008d7202 */ /* 0x000fce0000000f00 */
[----:B------:R-:W1:Y:S01]  /*4050*/  LDC.64 R200, c[0x0][0x468] ;  /* 0x00011a00ffc87b82 */ /* 0x000e620000000a00 */
[----:B0-----:R-:W-:-:S05]  /*4060*/  @P1 IMAD.WIDE.U32 R202, R6, 0x10, R202 ;  /* 0x0000001006ca1825 */ /* 0x001fca00078e00ca */
[----:B------:R2:W-:Y:S01]  /*4070*/  @P1 STG.E.128 desc[UR6][R202.64], R156 ;  /* 0x0000009cca001986 */ /* 0x0005e2000c101d06 */
[C---:B-1----:R-:W-:Y:S01]  /*4080*/  IMAD.WIDE.U32 R200, R6.reuse, 0x10, R200 ;  /* 0x0000001006c87825 */ /* 0x042fe200078e00c8 */
[----:B------:R-:W-:-:S04]  /*4090*/  IADD3 R6, PT, PT, R6, 0x20, RZ ;  /* 0x0000002006067810 */ /* 0x000fc80007ffe0ff */
[----:B------:R2:W-:Y:S03]  /*40a0*/  STG.E.128 desc[UR6][R200.64], R164 ;  /* 0x000000a4c8007986 */ /* 0x0005e6000c101d06 */
.L_x_2636:
[----:B------:R-:W-:Y:S05]  /*40b0*/  BSYNC.RECONVERGENT B1 ;  /* 0x0000000000017941 */ /* 0x000fea0003800200 */
.L_x_2635:
        /* <DEDUP_REMOVED lines=11> */
[----:B------:R-:W-:Y:S01]  /*4170*/  FADD.FTZ R210, R181, -R202 ;  /* 0x800000cab5d27221 */ /* 0x000fe20000010000 */
[-CC-:B------:R-:W-:Y:S01]  /*4180*/  FFMA.FTZ R205, R173, R196.reuse, R199.reuse ;  /* 0x000000c4adcd7223 */ /* 0x180fe200000100c7 */
[-CC-:B------:R-:W-:Y:S01]  /*4190*/  FFMA.FTZ R159, R25, R196.reuse, R199.reuse ;  /* 0x000000c4199f7223 */ /* 0x180fe200000100c7 */
[-CC-:B------:R-:W-:Y:S01]  /*41a0*/  FFMA.FTZ R157, R23, R196.reuse, R199.reuse ;  /* 0x000000c4179d7223 */ /* 0x180fe200000100c7 */
[----:B------:R-:W-:Y:S01]  /*41b0*/  FFMA.FTZ R196, R174, R196, R199 ;  /* 0x000000c4aec47223 */ /* 0x000fe200000100c7 */
[----:B-----5:R-:W-:Y:S01]  /*41c0*/  PRMT R207, R167, 0x7632, R207 ;  /* 0x00007632a7cf7816 */ /* 0x020fe200000000cf */
[----:B------:R-:W-:Y:S01]  /*41d0*/  FADD.FTZ R202, R172, -R201 ;  /* 0x800000c9acca7221 */ /* 0x000fe20000010000 */
[----:B------:R-:W-:Y:S01]  /*41e0*/  FADD.FTZ R206, R179, -R200 ;  /* 0x800000c8b3ce7221 */ /* 0x000fe20000010000 */
[----:B------:R-:W-:Y:S01]  /*41f0*/  FMUL.FTZ R210, R183, R210 ;  /* 0x000000d2b7d27220 */ /* 0x000fe20000410000 */
[C---:B------:R-:W-:Y:S01]  /*4200*/  PRMT R203, R166.reuse, 0x7632, R203 ;  /* 0x00007632a6cb7816 */ /* 0x040fe200000000cb */
[----:B------:R-:W-:Y:S01]  /*4210*/  FADD.FTZ R200, R177, -R156 ;  /* 0x8000009cb1c87221 */ /* 0x000fe20000010000 */
[----:B------:R-:W-:Y:S01]  /*4220*/  SHF.L.U32 R204, R166, 0x10, RZ ;  /* 0x00000010a6cc7819 */ /* 0x000fe200000006ff */
[----:B------:R-:W-:Y:S01]  /*4230*/  FADD.FTZ R208, R180, -R205 ;  /* 0x800000cdb4d07221 */ /* 0x000fe20000010000 */
[----:B------:R-:W-:Y:S01]  /*4240*/  FADD.FTZ R166, R26, -R159 ;  /* 0x8000009f1aa67221 */ /* 0x000fe20000010000 */
[----:B------:R-:W-:Y:S01]  /*4250*/  FADD.FTZ R156, R24, -R157 ;  /* 0x8000009d189c7221 */ /* 0x000fe20000010000 */
[----:B------:R-:W-:Y:S01]  /*4260*/  FADD.FTZ R196, R175, -R196 ;  /* 0x800000c4afc47221 */ /* 0x000fe20000010000 */
        /* <DEDUP_REMOVED lines=8> */
[C---:B------:R-:W-:Y:S01]  /*42f0*/  FMUL.FTZ R157, R183.reuse, R166 ;  /* 0x000000a6b79d7220 */ /* 0x040fe20000410000 */
[----:B------:R-:W-:Y:S01]  /*4300*/  PRMT R158, R164, 0x7632, R158 ;  /* 0x00007632a49e7816 */ /* 0x000fe2000000009e */
[C---:B------:R-:W-:Y:S01]  /*4310*/  FMUL.FTZ R200, R183.reuse, R200 ;  /* 0x000000c8b7c87220 */ /* 0x040fe20000410000 */
[C---:B------:R-:W-:Y:S01]  /*4320*/  FMUL.FTZ R165, R183.reuse, R156 ;  /* 0x0000009cb7a57220 */ /* 0x040fe20000410000 */
[----:B------:R-:W-:Y:S01]  /*4330*/  FMUL.FTZ R156, R183, R196 ;  /* 0x000000c4b79c7220 */ /* 0x000fe20000410000 */
[----:B------:R-:W-:Y:S01]  /*4340*/  SHF.L.U32 R203, R203, 0x10, RZ ;  /* 0x00000010cbcb7819 */ /* 0x000fe200000006ff */
[----:B------:R-:W-:Y:S01]  /*4350*/  FFMA.FTZ R155, R202, R159, R155 ;  /* 0x0000009fca9b7223 */ /* 0x000fe2000001009b */
[-C--:B------:R-:W-:Y:S01]  /*4360*/  FMUL.FTZ R201, R199, R184.reuse ;  /* 0x000000b8c7c97220 */ /* 0x080fe20000410000 */
[-C--:B------:R-:W-:Y:S01]  /*4370*/  FMUL.FTZ R196, R206, R184.reuse ;  /* 0x000000b8cec47220 */ /* 0x080fe20000410000 */
[----:B------:R-:W-:Y:S01]  /*4380*/  SHF.L.U32 R159, R167, 0x10, RZ ;  /* 0x00000010a79f7819 */ /* 0x000fe200000006ff */
[-C--:B------:R-:W-:Y:S01]  /*4390*/  FMUL.FTZ R207, R205, R184.reuse ;  /* 0x000000b8cdcf7220 */ /* 0x080fe20000410000 */
        /* <DEDUP_REMOVED lines=30> */
.L_x_2640:
        /* <DEDUP_REMOVED lines=8> */
[----:B-----5:R-:W-:Y:S01]  /*4600*/  PRMT R211, R167, 0x7632, R211 ;  /* 0x00007632a7d37816 */ /* 0x020fe200000000d3 */
[----:B------:R-:W-:Y:S01]  /*4610*/  FADD.FTZ R210, R179, -R198 ;  /* 0x800000c6b3d27221 */ /* 0x000fe20000010000 */
[----:B------:R-:W-:Y:S01]  /*4620*/  SHF.L.U32 R213, R167, 0x10, RZ ;  /* 0x00000010a7d57819 */ /* 0x000fe200000006ff */
[----:B------:R-:W-:Y:S01]  /*4630*/  FADD.FTZ R198, R26, -R203 ;  /* 0x800000cb1ac67221 */ /* 0x000fe20000010000 */
[C---:B------:R-:W-:Y:S01]  /*4640*/  PRMT R207, R166.reuse, 0x7632, R207 ;  /* 0x00007632a6cf7816 */ /* 0x040fe200000000cf */
[----:B------:R-:W-:Y:S01]  /*4650*/  FADD.FTZ R214, R181, -R206 ;  /* 0x800000ceb5d67221 */ /* 0x000fe20000010000 */
[----:B------:R-:W-:Y:S01]  /*4660*/  SHF.L.U32 R208, R166, 0x10, RZ ;  /* 0x00000010a6d07819 */ /* 0x000fe200000006ff */
[----:B------:R-:W-:Y:S01]  /*4670*/  FADD.FTZ R212, R180, -R209 ;  /* 0x800000d1b4d47221 */ /* 0x000fe20000010000 */
[----:B------:R-:W-:Y:S01]  /*4680*/  PRMT R166, R164, 0x7632, R166 ;  /* 0x00007632a4a67816 */ /* 0x000fe200000000a6 */
[----:B------:R-:W-:Y:S01]  /*4690*/  FADD.FTZ R206, R172, -R205 ;  /* 0x800000cdacce7221 */ /* 0x000fe20000010000 */
[----:B------:R-:W-:Y:S01]  /*46a0*/  SHF.L.U32 R167, R164, 0x10, RZ ;  /* 0x00000010a4a77819 */ /* 0x000fe200000006ff */
        /* <DEDUP_REMOVED lines=11> */
[C---:B------:R-:W-:Y:S01]  /*4760*/  FMUL.FTZ R201, R183.reuse, R204 ;  /* 0x000000ccb7c97220 */ /* 0x040fe20000410000 */
[----:B------:R-:W-:Y:S01]  /*4770*/  FMUL.FTZ R183, R183, R196 ;  /* 0x000000c4b7b77220 */ /* 0x000fe20000410000 */
[----:B------:R-:W-:Y:S01]  /*4780*/  SHF.L.U32 R204, R211, 0x10, RZ ;  /* 0x00000010d3cc7819 */ /* 0x000fe200000006ff */
[-C--:B------:R-:W-:Y:S01]  /*4790*/  FMUL.FTZ R199, R199, R184.reuse ;  /* 0x000000b8c7c77220 */ /* 0x080fe20000410000 */
[-C--:B------:R-:W-:Y:S01]  /*47a0*/  FMUL.FTZ R198, R215, R184.reuse ;  /* 0x000000b8d7c67220 */ /* 0x080fe20000410000 */
[-C--:B------:R-:W-:Y:S01]  /*47b0*/  FMUL.FTZ R211, R205, R184.reuse ;  /* 0x000000b8cdd37220 */ /* 0x080fe20000410000 */
        /* <DEDUP_REMOVED lines=27> */
[----:B------:R-:W-:-:S07]  /*4970*/  F2FP.BF16.F32.PACK_AB R164, R183, R164 ;  /* 0x000000a4b7a4723e */ /* 0x000fce00000010ff */
.L_x_2641:
        /* <DEDUP_REMOVED lines=8> */
[----:B------:R-:W-:Y:S02]  /*4a00*/  MOV R150, R203 ;  /* 0x000000cb00967202 */ /* 0x000fe40000000f00 */
[----:B------:R-:W-:Y:S01]  /*4a10*/  MOV R151, R204 ;  /* 0x000000cc00977202 */ /* 0x000fe20000000f00 */
[----:B------:R-:W-:Y:S06]  /*4a20*/  BRA `(.L_x_2639) ;  /* 0x0000002000247947 */ /* 0x000fec0003800000 */
.L_x_2630:
        /* <DEDUP_REMOVED lines=8> */
[----:B-----5:R-:W-:Y:S01]  /*4ab0*/  PRMT R206, R165, 0x7632, R206 ;  /* 0x00007632a5ce7816 */ /* 0x020fe200000000ce */
[-CC-:B------:R-:W-:Y:S01]  /*4ac0*/  FFMA.FTZ R208, R197, R196.reuse, R199.reuse ;  /* 0x000000c4c5d07223 */ /* 0x180fe200000100c7 */
[----:B------:R-:W-:Y:S01]  /*4ad0*/  SHF.L.U32 R207, R165, 0x10, RZ ;  /* 0x00000010a5cf7819 */ /* 0x000fe200000006ff */
[-CC-:B------:R-:W-:Y:S01]  /*4ae0*/  FFMA.FTZ R205, R194, R196.reuse, R199.reuse ;  /* 0x000000c4c2cd7223 */ /* 0x180fe200000100c7 */
[C---:B------:R-:W-:Y:S01]  /*4af0*/  PRMT R210, R166.reuse, 0x7632, R210 ;  /* 0x00007632a6d27816 */ /* 0x040fe200000000d2 */
[-CC-:B------:R-:W-:Y:S01]  /*4b00*/  FFMA.FTZ R212, R193, R196.reuse, R199.reuse ;  /* 0x000000c4c1d47223 */ /* 0x180fe200000100c7 */
[----:B------:R-:W-:Y:S01]  /*4b10*/  SHF.L.U32 R165, R166, 0x10, RZ ;  /* 0x00000010a6a57819 */ /* 0x000fe200000006ff */
[-C--:B------:R-:W-:Y:S01]  /*4b20*/  FFMA.FTZ R211, R190, R196.reuse, R199 ;  /* 0x000000c4bed37223 */ /* 0x080fe200000100c7 */
        /* <DEDUP_REMOVED lines=8> */
[----:B------:R-:W-:Y:S01]  /*4bb0*/  SHF.L.U32 R204, R29, 0x10, RZ ;  /* 0x000000101dcc7819 */ /* 0x000fe200000006ff */
[-CC-:B------:R-:W-:Y:S01]  /*4bc0*/  FFMA.FTZ R212, R171, R196.reuse, R199.reuse ;  /* 0x000000c4abd47223 */ /* 0x180fe200000100c7 */
[----:B------:R-:W-:Y:S01]  /*4bd0*/  SHF.L.U32 R208, R201, 0x10, RZ ;  /* 0x00000010c9d07819 */ /* 0x000fe200000006ff */
[C---:B------:R-:W-:Y:S01]  /*4be0*/  FFMA.FTZ R201, R183.reuse, R203, R198 ;  /* 0x000000cbb7c97223 */ /* 0x040fe200000100c6 */
[C---:B------:R-:W-:Y:S01]  /*4bf0*/  FFMA.FTZ R203, R183.reuse, R205, R166 ;  /* 0x000000cdb7cb7223 */ /* 0x040fe200000100a6 */
[----:B------:R-:W-:Y:S01]  /*4c00*/  FFMA.FTZ R205, R183, R209, R204 ;  /* 0x000000d1b7cd7223 */ /* 0x000fe200000100cc */
[-CC-:B------:R-:W-:Y:S01]  /*4c10*/  FFMA.FTZ R204, R189, R196.reuse, R199.reuse ;  /* 0x000000c4bdcc7223 */ /* 0x180fe200000100c7 */
[----:B------:R-:W-:Y:S01]  /*4c20*/  FFMA.FTZ R209, R183, R211, R208 ;  /* 0x000000d3b7d17223 */ /* 0x000fe200000100d0 */
[----:B------:R-:W-:Y:S01]  /*4c30*/  PRMT R166, R30, 0x7632, R166 ;  /* 0x000076321ea67816 */ /* 0x000fe200000000a6 */
[--C-:B------:R-:W-:Y:S01]  /*4c40*/  FFMA.FTZ R208, R186, R196, R199.reuse ;  /* 0x000000c4bad07223 */ /* 0x100fe200000100c7 */
[----:B------:R-:W-:Y:S01]  /*4c50*/  SHF.L.U32 R198, R30, 0x10, RZ ;  /* 0x000000101ec67819 */ /* 0x000fe200000006ff */
[----:B------:R-:W-:Y:S01]  /*4c60*/  FADD.FTZ R204, R187, -R204 ;  /* 0x800000ccbbcc7221 */ /* 0x000fe20000010000 */
[----:B------:R-:W-:Y:S01]  /*4c70*/  SHF.L.U32 R166, R166, 0x10, RZ ;  /* 0x00000010a6a67819 */ /* 0x000fe200000006ff */
[----:B------:R-:W-:Y:S01]  /*4c80*/  FADD.FTZ R213, R185, -R208 ;  /* 0x800000d0b9d57221 */ /* 0x000fe20000010000 */
[----:B------:R-:W-:Y:S01]  /*4c90*/  FADD.FTZ R215, R169, -R212 ;  /* 0x800000d4a9d77221 */ /* 0x000fe20000010000 */
[----:B------:R-:W-:Y:S01]  /*4ca0*/  FFMA.FTZ R211, R183, R204, R198 ;  /* 0x000000ccb7d37223 */ /* 0x000fe200000100c6 */
[----:B------:R-:W-:Y:S01]  /*4cb0*/  SHF.L.U32 R198, R31, 0x10, RZ ;  /* 0x000000101fc67819 */ /* 0x000fe200000006ff */
[--C-:B------:R-:W-:Y:S01]  /*4cc0*/  FFMA.FTZ R213, R183, R213, R166.reuse ;  /* 0x000000d5b7d57223 */ /* 0x100fe200000100a6 */
[----:B------:R-:W-:Y:S01]  /*4cd0*/  PRMT R166, R31, 0x7632, R166 ;  /* 0x000076321fa67816 */ /* 0x000fe200000000a6 */
[----:B------:R-:W-:Y:S01]  /*4ce0*/  FFMA.FTZ R217, R170, R196, R199 ;  /* 0x000000c4aad97223 */ /* 0x000fe200000100c7 */
[----:B------:R-:W-:Y:S01]  /*4cf0*/  PRMT R200, R164, 0x7632, R200 ;  /* 0x00007632a4c87816 */ /* 0x000fe200000000c8 */
[----:B------:R-:W-:Y:S01]  /*4d00*/  FFMA.FTZ R215, R183, R215, R198 ;  /* 0x000000d7b7d77223 */ /* 0x000fe200000100c6 */
[----:B------:R-:W-:Y:S01]  /*4d10*/  SHF.L.U32 R198, R166, 0x10, RZ ;  /* 0x00000010a6c67819 */ /* 0x000fe200000006ff */
[----:B------:R-:W-:Y:S01]  /*4d20*/  FADD.FTZ R217, R168, -R217 ;  /* 0x800000d9a8d97221 */ /* 0x000fe20000010000 */
[----:B------:R-:W-:Y:S01]  /*4d30*/  SHF.L.U32 R200, R200, 0x10, RZ ;  /* 0x00000010c8c87819 */ /* 0x000fe200000006ff */
[-C--:B------:R-:W-:Y:S01]  /*4d40*/  FMUL.FTZ R166, R203, R184.reuse ;  /* 0x000000b8cba67220 */ /* 0x080fe20000410000 */
[----:B------:R-:W-:Y:S01]  /*4d50*/  SHF.L.U32 R202, R164, 0x10, RZ ;  /* 0x00000010a4ca7819 */ /* 0x000fe200000006ff */
[----:B------:R-:W-:Y:S01]  /*4d60*/  FMUL.FTZ R201, R201, R184 ;  /* 0x000000b8c9c97220 */ /* 0x000fe20000410000 */
[----:B------:R-:W-:Y:S01]  /*4d70*/  FFMA.FTZ R203, R183, R217, R198 ;  /* 0x000000d9b7cb7223 */ /* 0x000fe200000100c6 */
[C---:B------:R-:W-:Y:S01]  /*4d80*/  PRMT R164, R167.reuse, 0x7632, R164 ;  /* 0x00007632a7a47816 */ /* 0x040fe200000000a4 */
[----:B------:R-:W-:Y:S01]  /*4d90*/  FFMA.FTZ R133, R166, R200, R133 ;  /* 0x000000c8a6857223 */ /* 0x000fe20000010085 */
[----:B------:R-:W-:Y:S01]  /*4da0*/  SHF.L.U32 R167, R167, 0x10, RZ ;  /* 0x00000010a7a77819 */ /* 0x000fe200000006ff */
[----:B------:R-:W-:Y:S01]  /*4db0*/  FFMA.FTZ R132, R201, R202, R132 ;  /* 0x000000cac9847223 */ /* 0x000fe20000010084 */
[----:B------:R-:W-:Y:S01]  /*4dc0*/  SHF.L.U32 R206, R206, 0x10, RZ ;  /* 0x00000010cece7819 */ /* 0x000fe200000006ff */
[-C--:B------:R-:W-:Y:S01]  /*4dd0*/  FMUL.FTZ R198, R209, R184.reuse ;  /* 0x000000b8d1c67220 */ /* 0x080fe20000410000 */
[----:B------:R-:W-:Y:S01]  /*4de0*/  SHF.L.U32 R210, R210, 0x10, RZ ;  /* 0x00000010d2d27819 */ /* 0x000fe200000006ff */
[-C--:B------:R-:W-:Y:S01]  /*4df0*/  FMUL.FTZ R211, R211, R184.reuse ;  /* 0x000000b8d3d37220 */ /* 0x080fe20000410000 */
[-C--:B------:R-:W-:Y:S01]  /*4e00*/  FMUL.FTZ R200, R213, R184.reuse ;  /* 0x000000b8d5c87220 */ /* 0x080fe20000410000 */
[-C--:B------:R-:W-:Y:S01]  /*4e10*/  FMUL.FTZ R215, R215, R184.reuse ;  /* 0x000000b8d7d77220 */ /* 0x080fe20000410000 */
[-C--:B------:R-:W-:Y:S01]  /*4e20*/  FMUL.FTZ R205, R205, R184.reuse ;  /* 0x000000b8cdcd7220 */ /* 0x080fe20000410000 */
[----:B------:R-:W-:Y:S01]  /*4e30*/  FMUL.FTZ R202, R203, R184 ;  /* 0x000000b8cbca7220 */ /* 0x000fe20000410000 */
[----:B------:R-:W-:Y:S01]  /*4e40*/  SHF.L.U32 R204, R164, 0x10, RZ ;  /* 0x00000010a4cc7819 */ /* 0x000fe200000006ff */
        /* <DEDUP_REMOVED lines=17> */
[----:B------:R-:W-:Y:S01]  /*4f60*/  F2FP.BF16.F32.PACK_AB R164, R201, R164 ;  /* 0x000000a4c9a4723e */ /* 0x000fe200000010ff */
[----:B------:R-:W-:Y:S06]  /*4f70*/  BRA `(.L_x_2645) ;  /* 0x0000000400407947 */ /* 0x000fec0003800000 */
.L_x_2644:
[C---:B-----5:R-:W-:Y:S01]  /*4f80*/  PRMT R203, R166.reuse, 0x7632, R203 ;  /* 0x00007632a6cb7816 */ /* 0x060fe200000000cb */
[-CC-:B------:R-:W-:Y:S01]  /*4f90*/  FFMA.FTZ R156, R189, R196.reuse, R199.reuse ;  /* 0x000000c4bd9c7223 */ /* 0x180fe200000100c7 */
[----:B------:R-:W-:Y:S01]  /*4fa0*/  SHF.L.U32 R208, R166, 0x10, RZ ;  /* 0x00000010a6d07819 */ /* 0x000fe200000006ff */
[-C--:B------:R-:W-:Y:S01]  /*4fb0*/  FFMA.FTZ R166, R186, R196.reuse, R199 ;  /* 0x000000c4baa67223 */ /* 0x080fe200000100c7 */
[----:B------:R-:W-:Y:S01]  /*4fc0*/  PRMT R157, R30, 0x7632, R157 ;  /* 0x000076321e9d7816 */ /* 0x000fe2000000009d */
[-C--:B------:R-:W-:Y:S01]  /*4fd0*/  FFMA.FTZ R198, R171, R196.reuse, R199 ;  /* 0x000000c4abc67223 */ /* 0x080fe200000100c7 */
[----:B------:R-:W-:Y:S01]  /*4fe0*/  PRMT R202, R165, 0x7632, R202 ;  /* 0x00007632a5ca7816 */ /* 0x000fe200000000ca */
[----:B------:R-:W-:Y:S01]  /*4ff0*/  FADD.FTZ R166, R185, -R166 ;  /* 0x800000a6b9a67221 */ /* 0x000fe20000010000 */
[----:B------:R-:W-:Y:S01]  /*5000*/  SHF.L.U32 R204, R165, 0x10, RZ ;  /* 0x00000010a5cc7819 */ /* 0x000fe200000006ff */
[----:B------:R-:W-:Y:S01]  /*5010*/  FADD.FTZ R156, R187, -R156 ;  /* 0x8000009cbb9c7221 */ /* 0x000fe20000010000 */
[----:B------:R-:W-:Y:S01]  /*5020*/  PRMT R207, R167, 0x7632, R207 ;  /* 0x00007632a7cf7816 */ /* 0x000fe200000000cf */
[----:B------:R-:W-:Y:S01]  /*5030*/  FADD.FTZ R198, R169, -R198 ;  /* 0x800000c6a9c67221 */ /* 0x000fe20000010000 */
[----:B------:R-:W-:Y:S01]  /*5040*/  SHF.L.U32 R210, R167, 0x10, RZ ;  /* 0x00000010a7d27819 */ /* 0x000fe200000006ff */
[-C--:B------:R-:W-:Y:S01]  /*5050*/  FFMA.FTZ R167, R170, R196.reuse, R199 ;  /* 0x000000c4aaa77223 */ /* 0x080fe200000100c7 */
[----:B------:R-:W-:Y:S01]  /*5060*/  PRMT R165, R31, 0x7632, R165 ;  /* 0x000076321fa57816 */ /* 0x000fe200000000a5 */
[----:B------:R-:W-:Y:S01]  /*5070*/  FFMA.FTZ R201, R190, R196, R199 ;  /* 0x000000c4bec97223 */ /* 0x000fe200000100c7 */
[----:B------:R-:W-:Y:S01]  /*5080*/  SHF.L.U32 R157, R157, 0x10, RZ ;  /* 0x000000109d9d7819 */ /* 0x000fe200000006ff */
[----:B------:R-:W-:Y:S01]  /*5090*/  FADD.FTZ R206, R168, -R167 ;  /* 0x800000a7a8ce7221 */ /* 0x000fe20000010000 */
[----:B------:R-:W-:-:S02]  /*50a0*/  SHF.L.U32 R159, R30, 0x10, RZ ;  /* 0x000000101e9f7819 */ /* 0x000fc400000006ff */
[----:B------:R-:W-:Y:S01]  /*50b0*/  SHF.L.U32 R200, R31, 0x10, RZ ;  /* 0x000000101fc87819 */ /* 0x000fe200000006ff */
[----:B------:R-:W-:Y:S01]  /*50c0*/  FFMA.FTZ R209, R183, R166, R157 ;  /* 0x000000a6b7d17223 */ /* 0x000fe2000001009d */
[----:B------:R-:W-:Y:S01]  /*50d0*/  SHF.L.U32 R165, R165, 0x10, RZ ;  /* 0x00000010a5a57819 */ /* 0x000fe200000006ff */
[----:B------:R-:W-:Y:S01]  /*50e0*/  FFMA.FTZ R166, R193, R196, R199 ;  /* 0x000000c4c1a67223 */ /* 0x000fe200000100c7 */
[----:B------:R-:W-:Y:S01]  /*50f0*/  FFMA.FTZ R205, R183, R156, R159 ;  /* 0x0000009cb7cd7223 */ /* 0x000fe2000001009f */
[----:B------:R-:W-:Y:S01]  /*5100*/  PRMT R167, R29, 0x7632, R167 ;  /* 0x000076321da77816 */ /* 0x000fe200000000a7 */
[C---:B------:R-:W-:Y:S01]  /*5110*/  FFMA.FTZ R211, R183.reuse, R198, R200 ;  /* 0x000000c6b7d37223 */ /* 0x040fe200000100c8 */
[----:B------:R-:W-:Y:S01]  /*5120*/  FFMA.FTZ R212, R183, R206, R165 ;  /* 0x000000ceb7d47223 */ /* 0x000fe200000100a5 */
[-C--:B------:R-:W-:Y:S01]  /*5130*/  FFMA.FTZ R156, R197, R196.reuse, R199 ;  /* 0x000000c4c59c7223 */ /* 0x080fe200000100c7 */
[----:B------:R-:W-:Y:S01]  /*5140*/  PRMT R157, R28, 0x7632, R157 ;  /* 0x000076321c9d7816 */ /* 0x000fe2000000009d */
[----:B------:R-:W-:Y:S01]  /*5150*/  FFMA.FTZ R165, R194, R196, R199 ;  /* 0x000000c4c2a57223 */ /* 0x000fe200000100c7 */
[----:B------:R-:W-:Y:S01]  /*5160*/  SHF.L.U32 R200, R29, 0x10, RZ ;  /* 0x000000101dc87819 */ /* 0x000fe200000006ff */
[----:B------:R-:W-:Y:S01]  /*5170*/  FADD.FTZ R198, R191, -R166 ;  /* 0x800000a6bfc67221 */ /* 0x000fe20000010000 */
[----:B------:R-:W-:Y:S01]  /*5180*/  SHF.L.U32 R159, R28, 0x10, RZ ;  /* 0x000000101c9f7819 */ /* 0x000fe200000006ff */
[----:B------:R-:W-:Y:S01]  /*5190*/  FADD.FTZ R206, R188, -R201 ;  /* 0x800000c9bcce7221 */ /* 0x000fe20000010000 */
[----:B------:R-:W-:Y:S01]  /*51a0*/  SHF.L.U32 R167, R167, 0x10, RZ ;  /* 0x00000010a7a77819 */ /* 0x000fe200000006ff */
[----:B------:R-:W-:Y:S01]  /*51b0*/  FADD.FTZ R156, R195, -R156 ;  /* 0x8000009cc39c7221 */ /* 0x000fe20000010000 */
[----:B------:R-:W-:Y:S01]  /*51c0*/  SHF.L.U32 R157, R157, 0x10, RZ ;  /* 0x000000109d9d7819 */ /* 0x000fe200000006ff */
[----:B------:R-:W-:Y:S01]  /*51d0*/  FADD.FTZ R166, R192, -R165 ;  /* 0x800000a5c0a67221 */ /* 0x000fe20000010000 */
[----:B------:R-:W-:Y:S01]  /*51e0*/  FFMA.FTZ R201, R183, R198, R200 ;  /* 0x000000c6b7c97223 */ /* 0x000fe200000100c8 */
[----:B------:R-:W-:Y:S01]  /*51f0*/  SHF.L.U32 R203, R203, 0x10, RZ ;  /* 0x00000010cbcb7819 */ /* 0x000fe200000006ff */
[----:B------:R-:W-:Y:S01]  /*5200*/  FMUL.FTZ R200, R209, R184 ;  /* 0x000000b8d1c87220 */ /* 0x000fe20000410000 */
[C---:B------:R-:W-:Y:S01]  /*5210*/  FFMA.FTZ R206, R183.reuse, R206, R167 ;  /* 0x000000ceb7ce7223 */ /* 0x040fe200000100a7 */
[C---:B------:R-:W-:Y:S01]  /*5220*/  FFMA.FTZ R165, R183.reuse, R156, R159 ;  /* 0x0000009cb7a57223 */ /* 0x040fe2000001009f */
[----:B------:R-:W-:Y:S01]  /*5230*/  FFMA.FTZ R156, R183, R166, R157 ;  /* 0x000000a6b79c7223 */ /* 0x000fe2000001009d */
[----:B------:R-:W-:Y:S01]  /*5240*/  PRMT R158, R164, 0x7632, R158 ;  /* 0x00007632a49e7816 */ /* 0x000fe2000000009e */
[-C--:B------:R-:W-:Y:S01]  /*5250*/  FMUL.FTZ R214, R212, R184.reuse ;  /* 0x000000b8d4d67220 */ /* 0x080fe20000410000 */
        /* <DEDUP_REMOVED lines=12> */
[----:B------:R-:W-:Y:S01]  /*5320*/  FFMA.FTZ R136, R207, R208, R136 ;  /* 0x000000d0cf887223 */ /* 0x000fe20000010088 */
[----:B------:R-:W-:Y:S01]  /*5330*/  SHF.L.U32 R158, R158, 0x10, RZ ;  /* 0x000000109e9e7819 */ /* 0x000fe200000006ff */
[----:B------:R-:W-:Y:S01]  /*5340*/  FFMA.FTZ R134, R203, R204, R134 ;  /* 0x000000cccb867223 */ /* 0x000fe20000010086 */
[----:B------:R-:W-:Y:S01]  /*5350*/  FFMA.FTZ R135, R198, R202, R135 ;  /* 0x000000cac6877223 */ /* 0x000fe20000010087 */
[----:B------:R-:W-:Y:S01]  /*5360*/  FFMA.FTZ R132, R167, R164, R132 ;  /* 0x000000a4a7847223 */ /* 0x000fe20000010084 */
[----:B------:R-:W-:Y:S01]  /*5370*/  F2FP.BF16.F32.PACK_AB R157, R206, R201 ;  /* 0x000000c9ce9d723e */ /* 0x000fe200000010ff */
        /* <DEDUP_REMOVED lines=12> */
[----:B------:R-:W-:Y:S02]  /*5440*/  F2FP.BF16.F32.PACK_AB R167, R214, R213 ;  /* 0x000000d5d6a7723e */ /* 0x000fe400000010ff */
[----:B------:R-:W-:Y:S02]  /*5450*/  F2FP.BF16.F32.PACK_AB R166, R200, R207 ;  /* 0x000000cfc8a6723e */ /* 0x000fe400000010ff */
[----:B------:R-:W-:Y:S02]  /*5460*/  F2FP.BF16.F32.PACK_AB R165, R198, R203 ;  /* 0x000000cbc6a5723e */ /* 0x000fe400000010ff */
[----:B------:R-:W-:-:S07]  /*5470*/  F2FP.BF16.F32.PACK_AB R164, R201, R164 ;  /* 0x000000a4c9a4723e */ /* 0x000fce00000010ff */
.L_x_2645:
        /* <DEDUP_REMOVED lines=9> */
.L_x_2643:
[----:B------:R-:W-:Y:S05]  /*5510*/  BSYNC.RECONVERGENT B1 ;  /* 0x0000000000017941 */ /* 0x000fea0003800200 */
.L_x_2642:
        /* <DEDUP_REMOVED lines=9> */
[C---:B-----5:R-:W-:Y:S01]  /*55b0*/  PRMT R206, R167.reuse, 0x7632, R206 ;  /* 0x00007632a7ce7816 */ /* 0x060fe200000000ce */
[-C--:B------:R-:W-:Y:S01]  /*55c0*/  FFMA.FTZ R204, R20, R196.reuse, R199 ;  /* 0x000000c414cc7223 */ /* 0x080fe200000100c7 */
[----:B------:R-:W-:Y:S01]  /*55d0*/  SHF.L.U32 R208, R167, 0x10, RZ ;  /* 0x00000010a7d07819 */ /* 0x000fe200000006ff */
[----:B------:R-:W-:Y:S01]  /*55e0*/  FADD.FTZ R205, R21, -R200 ;  /* 0x800000c815cd7221 */ /* 0x000fe20000010000 */
[----:B------:R-:W-:Y:S01]  /*55f0*/  PRMT R159, R115, 0x7632, R159 ;  /* 0x00007632739f7816 */ /* 0x000fe2000000009f */
[-C--:B------:R-:W-:Y:S01]  /*5600*/  FFMA.FTZ R201, R13, R196.reuse, R199 ;  /* 0x000000c40dc97223 */ /* 0x080fe200000100c7 */
[C---:B------:R-:W-:Y:S01]  /*5610*/  PRMT R167, R165.reuse, 0x7632, R167 ;  /* 0x00007632a5a77816 */ /* 0x040fe200000000a7 */
[-CC-:B------:R-:W-:Y:S01]  /*5620*/  FFMA.FTZ R212, R16, R196.reuse, R199.reuse ;  /* 0x000000c410d47223 */ /* 0x180fe200000100c7 */
[----:B------:R-:W-:Y:S01]  /*5630*/  SHF.L.U32 R198, R165, 0x10, RZ ;  /* 0x00000010a5c67819 */ /* 0x000fe200000006ff */
[-C--:B------:R-:W-:Y:S01]  /*5640*/  FFMA.FTZ R165, R11, R196.reuse, R199 ;  /* 0x000000c40ba57223 */ /* 0x080fe200000100c7 */
[----:B------:R-:W-:Y:S01]  /*5650*/  PRMT R156, R114, 0x7632, R156 ;  /* 0x00007632729c7816 */ /* 0x000fe2000000009c */
[----:B------:R-:W-:Y:S01]  /*5660*/  FADD.FTZ R201, R14, -R201 ;  /* 0x800000c90ec97221 */ /* 0x000fe20000010000 */
[----:B------:R-:W-:Y:S01]  /*5670*/  SHF.L.U32 R200, R159, 0x10, RZ ;  /* 0x000000109fc87819 */ /* 0x000fe200000006ff */
[----:B------:R-:W-:Y:S01]  /*5680*/  FADD.FTZ R165, R12, -R165 ;  /* 0x800000a50ca57221 */ /* 0x000fe20000010000 */
[----:B------:R-:W-:Y:S01]  /*5690*/  SHF.L.U32 R158, R114, 0x10, RZ ;  /* 0x00000010729e7819 */ /* 0x000fe200000006ff */
[----:B------:R-:W-:Y:S01]  /*56a0*/  FADD.FTZ R159, R19, -R204 ;  /* 0x800000cc139f7221 */ /* 0x000fe20000010000 */
[----:B------:R-:W-:Y:S01]  /*56b0*/  SHF.L.U32 R156, R156, 0x10, RZ ;  /* 0x000000109c9c7819 */ /* 0x000fe200000006ff */
[C---:B------:R-:W-:Y:S01]  /*56c0*/  FFMA.FTZ R210, R183.reuse, R205, R200 ;  /* 0x000000cdb7d27223 */ /* 0x040fe200000100c8 */
[C---:B------:R-:W-:Y:S01]  /*56d0*/  PRMT R202, R166.reuse, 0x7632, R202 ;  /* 0x00007632a6ca7816 */ /* 0x040fe200000000ca */
[C---:B------:R-:W-:Y:S01]  /*56e0*/  FFMA.FTZ R205, R183.reuse, R165, R158 ;  /* 0x000000a5b7cd7223 */ /* 0x040fe2000001009e */
[----:B------:R-:W-:Y:S01]  /*56f0*/  SHF.L.U32 R203, R166, 0x10, RZ ;  /* 0x00000010a6cb7819 */ /* 0x000fe200000006ff */
[----:B------:R-:W-:Y:S01]  /*5700*/  FFMA.FTZ R204, R183, R159, R156 ;  /* 0x0000009fb7cc7223 */ /* 0x000fe2000001009c */
[----:B------:R-:W-:Y:S01]  /*5710*/  SHF.L.U32 R166, R115, 0x10, RZ ;  /* 0x0000001073a67819 */ /* 0x000fe200000006ff */
[-CC-:B------:R-:W-:Y:S01]  /*5720*/  FFMA.FTZ R200, R18, R196.reuse, R199.reuse ;  /* 0x000000c412c87223 */ /* 0x180fe200000100c7 */
[----:B------:R-:W-:Y:S01]  /*5730*/  FFMA.FTZ R165, R7, R196, R199 ;  /* 0x000000c407a57223 */ /* 0x000fe200000100c7 */
[----:B------:R-:W-:-:S02]  /*5740*/  PRMT R159, R113, 0x7632, R159 ;  /* 0x00007632719f7816 */ /* 0x000fc4000000009f */
[C---:B------:R-:W-:Y:S01]  /*5750*/  PRMT R156, R112.reuse, 0x7632, R156 ;  /* 0x00007632709c7816 */ /* 0x040fe2000000009c */
[----:B------:R-:W-:Y:S01]  /*5760*/  FFMA.FTZ R209, R183, R201, R166 ;  /* 0x000000c9b7d17223 */ /* 0x000fe200000100a6 */
[----:B------:R-:W-:Y:S01]  /*5770*/  SHF.L.U32 R158, R112, 0x10, RZ ;  /* 0x00000010709e7819 */ /* 0x000fe200000006ff */
[----:B------:R-:W-:Y:S01]  /*5780*/  FFMA.FTZ R201, R9, R196, R199 ;  /* 0x000000c409c97223 */ /* 0x000fe200000100c7 */
[----:B------:R-:W-:Y:S01]  /*5790*/  FADD.FTZ R207, R17, -R200 ;  /* 0x800000c811cf7221 */ /* 0x000fe20000010000 */
[----:B------:R-:W-:Y:S01]  /*57a0*/  FADD.FTZ R165, R8, -R165 ;  /* 0x800000a508a57221 */ /* 0x000fe20000010000 */
[----:B------:R-:W-:Y:S01]  /*57b0*/  SHF.L.U32 R200, R159, 0x10, RZ ;  /* 0x000000109fc87819 */ /* 0x000fe200000006ff */
[----:B------:R-:W-:Y:S01]  /*57c0*/  FADD.FTZ R159, R15, -R212 ;  /* 0x800000d40f9f7221 */ /* 0x000fe20000010000 */
[----:B------:R-:W-:Y:S01]  /*57d0*/  SHF.L.U32 R156, R156, 0x10, RZ ;  /* 0x000000109c9c7819 */ /* 0x000fe200000006ff */
[----:B------:R-:W-:Y:S01]  /*57e0*/  FADD.FTZ R201, R10, -R201 ;  /* 0x800000c90ac97221 */ /* 0x000fe20000010000 */
[----:B------:R-:W-:Y:S01]  /*57f0*/  SHF.L.U32 R166, R113, 0x10, RZ ;  /* 0x0000001071a67819 */ /* 0x000fe200000006ff */
[C---:B------:R-:W-:Y:S01]  /*5800*/  FFMA.FTZ R165, R183.reuse, R165, R158 ;  /* 0x000000a5b7a57223 */ /* 0x040fe2000001009e */
[----:B------:R-:W-:Y:S01]  /*5810*/  SHF.L.U32 R158, R206, 0x10, RZ ;  /* 0x00000010ce9e7819 */ /* 0x000fe200000006ff */
[C---:B------:R-:W-:Y:S01]  /*5820*/  FFMA.FTZ R200, R183.reuse, R207, R200 ;  /* 0x000000cfb7c87223 */ /* 0x040fe200000100c8 */
[----:B------:R-:W-:Y:S01]  /*5830*/  PRMT R157, R164, 0x7632, R157 ;  /* 0x00007632a49d7816 */ /* 0x000fe2000000009d */
[-C--:B------:R-:W-:Y:S01]  /*5840*/  FMUL.FTZ R212, R210, R184.reuse ;  /* 0x000000b8d2d47220 */ /* 0x080fe20000410000 */
[----:B------:R-:W-:Y:S01]  /*5850*/  SHF.L.U32 R202, R202, 0x10, RZ ;  /* 0x00000010caca7819 */ /* 0x000fe200000006ff */
[----:B------:R-:W-:Y:S01]  /*5860*/  FFMA.FTZ R156, R183, R159, R156 ;  /* 0x0000009fb79c7223 */ /* 0x000fe2000001009c */
        /* <DEDUP_REMOVED lines=36> */
.L_x_2648:
[----:B------:R-:W-:Y:S01]  /*5ab0*/  PRMT R198, R112, 0x7632, R198 ;  /* 0x0000763270c67816 */ /* 0x000fe200000000c6 */
[-CC-:B------:R-:W-:Y:S01]  /*5ac0*/  FFMA.FTZ R201, R7, R196.reuse, R199.reuse ;  /* 0x000000c407c97223 */ /* 0x180fe200000100c7 */
[-CC-:B------:R-:W-:Y:S01]  /*5ad0*/  FFMA.FTZ R207, R9, R196.reuse, R199.reuse ;  /* 0x000000c409cf7223 */ /* 0x180fe200000100c7 */
[C---:B-----5:R-:W-:Y:S01]  /*5ae0*/  PRMT R208, R165.reuse, 0x7632, R208 ;  /* 0x00007632a5d07816 */ /* 0x060fe200000000d0 */
[-CC-:B------:R-:W-:Y:S01]  /*5af0*/  FFMA.FTZ R204, R16, R196.reuse, R199.reuse ;  /* 0x000000c410cc7223 */ /* 0x180fe200000100c7 */
[----:B------:R-:W-:Y:S01]  /*5b00*/  SHF.L.U32 R210, R165, 0x10, RZ ;  /* 0x00000010a5d27819 */ /* 0x000fe200000006ff */
[-C--:B------:R-:W-:Y:S01]  /*5b10*/  FFMA.FTZ R211, R11, R196.reuse, R199 ;  /* 0x000000c40bd37223 */ /* 0x080fe200000100c7 */
[C---:B------:R-:W-:Y:S01]  /*5b20*/  PRMT R213, R166.reuse, 0x7632, R213 ;  /* 0x00007632a6d57816 */ /* 0x040fe200000000d5 */
[----:B------:R-:W-:Y:S01]  /*5b30*/  FADD.FTZ R204, R15, -R204 ;  /* 0x800000cc0fcc7221 */ /* 0x000fe20000010000 */
[----:B------:R-:W-:Y:S01]  /*5b40*/  SHF.L.U32 R165, R166, 0x10, RZ ;  /* 0x00000010a6a57819 */ /* 0x000fe200000006ff */
[----:B------:R-:W-:Y:S01]  /*5b50*/  FADD.FTZ R166, R8, -R201 ;  /* 0x800000c908a67221 */ /* 0x000fe20000010000 */
[----:B------:R-:W-:Y:S01]  /*5b60*/  SHF.L.U32 R200, R112, 0x10, RZ ;  /* 0x0000001070c87819 */ /* 0x000fe200000006ff */
[-CC-:B------:R-:W-:Y:S01]  /*5b70*/  FFMA.FTZ R217, R13, R196.reuse, R199.reuse ;  /* 0x000000c40dd97223 */ /* 0x180fe200000100c7 */
[----:B------:R-:W-:Y:S01]  /*5b80*/  SHF.L.U32 R209, R113, 0x10, RZ ;  /* 0x0000001071d17819 */ /* 0x000fe200000006ff */
[----:B------:R-:W-:Y:S01]  /*5b90*/  FFMA.FTZ R212, R18, R196, R199 ;  /* 0x000000c412d47223 */ /* 0x000fe200000100c7 */
[----:B------:R-:W-:Y:S01]  /*5ba0*/  SHF.L.U32 R205, R198, 0x10, RZ ;  /* 0x00000010c6cd7819 */ /* 0x000fe200000006ff */
[----:B------:R-:W-:Y:S01]  /*5bb0*/  FADD.FTZ R198, R10, -R207 ;  /* 0x800000cf0ac67221 */ /* 0x000fe20000010000 */
[C---:B------:R-:W-:Y:S01]  /*5bc0*/  FFMA.FTZ R201, R183.reuse, R166, R200 ;  /* 0x000000a6b7c97223 */ /* 0x040fe200000100c8 */
[----:B------:R-:W-:Y:S01]  /*5bd0*/  SHF.L.U32 R200, R114, 0x10, RZ ;  /* 0x0000001072c87819 */ /* 0x000fe200000006ff */
[----:B------:R-:W-:Y:S01]  /*5be0*/  FADD.FTZ R166, R12, -R211 ;  /* 0x800000d30ca67221 */ /* 0x000fe20000010000 */
[C---:B------:R-:W-:Y:S01]  /*5bf0*/  FFMA.FTZ R209, R183.reuse, R198, R209 ;  /* 0x000000c6b7d17223 */ /* 0x040fe200000100d1 */
[----:B------:R-:W-:Y:S01]  /*5c00*/  PRMT R198, R114, 0x7632, R198 ;  /* 0x0000763272c67816 */ /* 0x000fe200000000c6 */
[----:B------:R-:W-:Y:S01]  /*5c10*/  FFMA.FTZ R205, R183, R204, R205 ;  /* 0x000000ccb7cd7223 */ /* 0x000fe200000100cd */
[----:B------:R-:W-:Y:S01]  /*5c20*/  PRMT R206, R113, 0x7632, R206 ;  /* 0x0000763271ce7816 */ /* 0x000fe200000000ce */
[--C-:B------:R-:W-:Y:S01]  /*5c30*/  FFMA.FTZ R204, R20, R196, R199.reuse ;  /* 0x000000c414cc7223 */ /* 0x100fe200000100c7 */
[----:B------:R-:W-:Y:S01]  /*5c40*/  SHF.L.U32 R215, R198, 0x10, RZ ;  /* 0x00000010c6d77819 */ /* 0x000fe200000006ff */
[----:B------:R-:W-:Y:S01]  /*5c50*/  FFMA.FTZ R211, R183, R166, R200 ;  /* 0x000000a6b7d37223 */ /* 0x000fe200000100c8 */
[C---:B------:R-:W-:Y:S01]  /*5c60*/  PRMT R198, R115.reuse, 0x7632, R198 ;  /* 0x0000763273c67816 */ /* 0x040fe200000000c6 */
[----:B------:R-:W-:Y:S01]  /*5c70*/  FFMA.FTZ R200, R22, R196, R199 ;  /* 0x000000c416c87223 */ /* 0x000fe200000100c7 */
[----:B------:R-:W-:Y:S01]  /*5c80*/  SHF.L.U32 R219, R115, 0x10, RZ ;  /* 0x0000001073db7819 */ /* 0x000fe200000006ff */
[----:B------:R-:W-:Y:S01]  /*5c90*/  FADD.FTZ R166, R14, -R217 ;  /* 0x800000d90ea67221 */ /* 0x000fe20000010000 */
[----:B------:R-:W-:Y:S01]  /*5ca0*/  PRMT R202, R164, 0x7632, R202 ;  /* 0x00007632a4ca7816 */ /* 0x000fe200000000ca */
[----:B------:R-:W-:Y:S01]  /*5cb0*/  FADD.FTZ R212, R17, -R212 ;  /* 0x800000d411d47221 */ /* 0x000fe20000010000 */
[----:B------:R-:W-:Y:S01]  /*5cc0*/  SHF.L.U32 R207, R206, 0x10, RZ ;  /* 0x00000010cecf7819 */ /* 0x000fe200000006ff */
[----:B------:R-:W-:Y:S01]  /*5cd0*/  FADD.FTZ R204, R19, -R204 ;  /* 0x800000cc13cc7221 */ /* 0x000fe20000010000 */
[----:B------:R-:W-:Y:S01]  /*5ce0*/  SHF.L.U32 R198, R198, 0x10, RZ ;  /* 0x00000010c6c67819 */ /* 0x000fe200000006ff */
[----:B------:R-:W-:Y:S01]  /*5cf0*/  FADD.FTZ R200, R21, -R200 ;  /* 0x800000c815c87221 */ /* 0x000fe20000010000 */
[C---:B------:R-:W-:Y:S01]  /*5d00*/  FFMA.FTZ R219, R183.reuse, R166, R219 ;  /* 0x000000a6b7db7223 */ /* 0x040fe200000100db */
[----:B------:R-:W-:Y:S01]  /*5d10*/  SHF.L.U32 R202, R202, 0x10, RZ ;  /* 0x00000010caca7819 */ /* 0x000fe200000006ff */
[C---:B------:R-:W-:Y:S01]  /*5d20*/  FFMA.FTZ R207, R183.reuse, R212, R207 ;  /* 0x000000d4b7cf7223 */ /* 0x040fe200000100cf */
[----:B------:R-:W-:Y:S01]  /*5d30*/  FFMA.FTZ R215, R183, R204, R215 ;  /* 0x000000ccb7d77223 */ /* 0x000fe200000100d7 */
[----:B------:R-:W-:Y:S01]  /*5d40*/  FMUL.FTZ R166, R205, R184 ;  /* 0x000000b8cda67220 */ /* 0x000fe20000410000 */
[----:B------:R-:W-:Y:S01]  /*5d50*/  SHF.L.U32 R203, R164, 0x10, RZ ;  /* 0x00000010a4cb7819 */ /* 0x000fe200000006ff */
[----:B------:R-:W-:Y:S01]  /*5d60*/  FFMA.FTZ R205, R183, R200, R198 ;  /* 0x000000c8b7cd7223 */ /* 0x000fe200000100c6 */
[----:B------:R-:W-:Y:S01]  /*5d70*/  PRMT R164, R167, 0x7632, R164 ;  /* 0x00007632a7a47816 */ /* 0x000fe200000000a4 */
[----:B------:R-:W-:Y:S01]  /*5d80*/  FMUL.FTZ R201, R201, R184 ;  /* 0x000000b8c9c97220 */ /* 0x000fe20000410000 */
        /* <DEDUP_REMOVED lines=30> */
.L_x_2649:
[----:B------:R-:W0:Y:S08]  /*5f70*/  @P1 LDC.64 R202, c[0x0][0x478] ;  /* 0x00011e00ffca1b82 */ /* 0x000e300000000a00 */
[----:B------:R-:W1:Y:S01]  /*5f80*/  LDC.64 R200, c[0x0][0x468] ;  /* 0x00011a00ffc87b82 */ /* 0x000e620000000a00 */
[----:B0-----:R-:W-:-:S05]  /*5f90*/  @P1 IMAD.WIDE.U32 R202, R6, 0x10, R202 ;  /* 0x0000001006ca1825 */ /* 0x001fca00078e00ca */
[----:B------:R2:W-:Y:S01]  /*5fa0*/  @P1 STG.E.128 desc[UR6][R202.64], R156 ;  /* 0x0000009cca001986 */ /* 0x0005e2000c101d06 */
[C---:B-1----:R-:W-:Y:S01]  /*5fb0*/  IMAD.WIDE.U32 R200, R6.reuse, 0x10, R200 ;  /* 0x0000001006c87825 */ /* 0x042fe200078e00c8 */
[----:B------:R-:W-:-:S04]  /*5fc0*/  IADD3 R6, PT, PT, R6, 0x20, RZ ;  /* 0x0000002006067810 */ /* 0x000fc80007ffe0ff */
[----:B------:R2:W-:Y:S03]  /*5fd0*/  STG.E.128 desc[UR6][R200.64], R164 ;  /* 0x000000a4c8007986 */ /* 0x0005e6000c101d06 */
.L_x_2647:
[----:B------:R-:W-:Y:S05]  /*5fe0*/  BSYNC.RECONVERGENT B1 ;  /* 0x0000000000017941 */ /* 0x000fea0003800200 */
.L_x_2646:
[----:B------:R-:W-:Y:S05]  /*5ff0*/  @!P2 BRA `(.L_x_2639) ;  /* 0x0000000800b0a947 */ /* 0x000fea0003800000 */
[----:B0-2---:R-:W0:Y:S02]  /*6000*/  LDC.64 R164, c[0x0][0x390] ;  /* 0x0000e400ffa47b82 */ /* 0x005e240000000a00 */
[----:B0-----:R-:W-:-:S06]  /*6010*/  IMAD.WIDE.U32 R164, R6, 0x10, R164 ;  /* 0x0000001006a47825 */ /* 0x001fcc00078e00a4 */
[----:B------:R-:W5:Y:S01]  /*6020*/  LDG.E.128 R164, desc[UR6][R164.64] ;  /* 0x00000006a4a47981 */ /* 0x000f62000c1e1d00 */
[----:B------:R-:W-:-:S04]  /*6030*/  ISETP.NE.U32.AND P1, PT, RZ, UR12, PT ;  /* 0x0000000cff007c0c */ /* 0x000fc8000bf25070 */
[----:B------:R-:W-:-:S13]  /*6040*/  ISETP.NE.AND.EX P1, PT, RZ, UR13, PT, P1 ;  /* 0x0000000dff007c0c */ /* 0x000fda000bf25310 */
[----:B------:R-:W-:Y:S05]  /*6050*/  @!P1 BRA `(.L_x_2650) ;  /* 0x0000000400449947 */ /* 0x000fea0003800000 */
[-C--:B------:R-:W-:Y:S01]  /*6060*/  FFMA.FTZ R200, R182, R196.reuse, R199 ;  /* 0x000000c4b6c87223 */ /* 0x080fe200000100c7 */
[----:B------:R-:W-:Y:S01]  /*6070*/  PRMT R159, R163, 0x7632, R159 ;  /* 0x00007632a39f7816 */ /* 0x000fe2000000009f */
[-CC-:B------:R-:W-:Y:S01]  /*6080*/  FFMA.FTZ R204, R178, R196.reuse, R199.reuse ;  /* 0x000000c4b2cc7223 */ /* 0x180fe200000100c7 */
[----:B------:R-:W-:Y:S01]  /*6090*/  PRMT R156, R162, 0x7632, R156 ;  /* 0x00007632a29c7816 */ /* 0x000fe2000000009c */
[-CC-:B------:R-:W-:Y:S01]  /*60a0*/  FFMA.FTZ R201, R27, R196.reuse, R199.reuse ;  /* 0x000000c41bc97223 */ /* 0x180fe200000100c7 */
[----:B------:R-:W-:Y:S01]  /*60b0*/  FADD.FTZ R209, R181, -R200 ;  /* 0x800000c8b5d17221 */ /* 0x000fe20000010000 */
[----:B------:R-:W-:Y:S01]  /*60c0*/  SHF.L.U32 R200, R159, 0x10, RZ ;  /* 0x000000109fc87819 */ /* 0x000fe200000006ff */
[----:B------:R-:W-:Y:S01]  /*60d0*/  FADD.FTZ R159, R179, -R204 ;  /* 0x800000ccb39f7221 */ /* 0x000fe20000010000 */
[----:B------:R-:W-:Y:S01]  /*60e0*/  SHF.L.U32 R156, R156, 0x10, RZ ;  /* 0x000000109c9c7819 */ /* 0x000fe200000006ff */
[-C--:B------:R-:W-:Y:S01]  /*60f0*/  FFMA.FTZ R205, R173, R196.reuse, R199 ;  /* 0x000000c4adcd7223 */ /* 0x080fe200000100c7 */
[----:B------:R-:W-:Y:S01]  /*6100*/  SHF.L.U32 R158, R162, 0x10, RZ ;  /* 0x00000010a29e7819 */ /* 0x000fe200000006ff */
[----:B------:R-:W-:Y:S01]  /*6110*/  FADD.FTZ R201, R172, -R201 ;  /* 0x800000c9acc97221 */ /* 0x000fe20000010000 */
[-CC-:B------:R-:W-:Y:S01]  /*6120*/  FFMA.FTZ R211, R25, R196.reuse, R199.reuse ;  /* 0x000000c419d37223 */ /* 0x180fe200000100c7 */
[-CC-:B------:R-:W-:Y:S01]  /*6130*/  FFMA.FTZ R210, R176, R196.reuse, R199.reuse ;  /* 0x000000c4b0d27223 */ /* 0x180fe200000100c7 */
[-CC-:B------:R-:W-:Y:S01]  /*6140*/  FFMA.FTZ R207, R23, R196.reuse, R199.reuse ;  /* 0x000000c417cf7223 */ /* 0x180fe200000100c7 */
[--C-:B------:R-:W-:Y:S01]  /*6150*/  FFMA.FTZ R206, R174, R196, R199.reuse ;  /* 0x000000c4aece7223 */ /* 0x100fe200000100c7 */
[C---:B-----5:R-:W-:Y:S01]  /*6160*/  PRMT R199, R166.reuse, 0x7632, R199 ;  /* 0x00007632a6c77816 */ /* 0x060fe200000000c7 */
[----:B------:R-:W-:Y:S01]  /*6170*/  FFMA.FTZ R204, R183, R159, R156 ;  /* 0x0000009fb7cc7223 */ /* 0x000fe2000001009c */
[----:B------:R-:W-:Y:S01]  /*6180*/  SHF.L.U32 R202, R166, 0x10, RZ ;  /* 0x00000010a6ca7819 */ /* 0x000fe200000006ff */
[----:B------:R-:W-:Y:S01]  /*6190*/  FADD.FTZ R205, R180, -R205 ;  /* 0x800000cdb4cd7221 */ /* 0x000fe20000010000 */
[----:B------:R-:W-:Y:S01]  /*61a0*/  SHF.L.U32 R166, R163, 0x10, RZ ;  /* 0x00000010a3a67819 */ /* 0x000fe200000006ff */
[----:B------:R-:W-:Y:S01]  /*61b0*/  FFMA.FTZ R201, R183, R201, R158 ;  /* 0x000000c9b7c97223 */ /* 0x000fe2000001009e */
[----:B------:R-:W-:Y:S01]  /*61c0*/  PRMT R159, R161, 0x7632, R159 ;  /* 0x00007632a19f7816 */ /* 0x000fe2000000009f */
[C---:B------:R-:W-:Y:S01]  /*61d0*/  FFMA.FTZ R209, R183.reuse, R209, R200 ;  /* 0x000000d1b7d17223 */ /* 0x040fe200000100c8 */
[----:B------:R-:W-:Y:S01]  /*61e0*/  PRMT R156, R160, 0x7632, R156 ;  /* 0x00007632a09c7816 */ /* 0x000fe2000000009c */
[----:B------:R-:W-:Y:S01]  /*61f0*/  FFMA.FTZ R205, R183, R205, R166 ;  /* 0x000000cdb7cd7223 */ /* 0x000fe200000100a6 */
[----:B------:R-:W-:-:S02]  /*6200*/  PRMT R196, R165, 0x7632, R196 ;  /* 0x00007632a5c47816 */ /* 0x000fc400000000c4 */
[----:B------:R-:W-:Y:S01]  /*6210*/  SHF.L.U32 R198, R165, 0x10, RZ ;  /* 0x00000010a5c67819 */ /* 0x000fe200000006ff */
[----:B------:R-:W-:Y:S01]  /*6220*/  FADD.FTZ R165, R24, -R207 ;  /* 0x800000cf18a57221 */ /* 0x000fe20000010000 */
[----:B------:R-:W-:Y:S01]  /*6230*/  SHF.L.U32 R158, R160, 0x10, RZ ;  /* 0x00000010a09e7819 */ /* 0x000fe200000006ff */
[-C--:B------:R-:W-:Y:S01]  /*6240*/  FMUL.FTZ R207, R205, R184.reuse ;  /* 0x000000b8cdcf7220 */ /* 0x080fe20000410000 */
[C---:B------:R-:W-:Y:S02]  /*6250*/  PRMT R203, R167.reuse, 0x7632, R203 ;  /* 0x00007632a7cb7816 */ /* 0x040fe400000000cb */
[----:B------:R-:W-:Y:S01]  /*6260*/  SHF.L.U32 R208, R167, 0x10, RZ ;  /* 0x00000010a7d07819 */ /* 0x000fe200000006ff */
[----:B------:R-:W-:Y:S01]  /*6270*/  FADD.FTZ R167, R26, -R211 ;  /* 0x800000d31aa77221 */ /* 0x000fe20000010000 */
[----:B------:R-:W-:Y:S01]  /*6280*/  SHF.L.U32 R200, R159, 0x10, RZ ;  /* 0x000000109fc87819 */ /* 0x000fe200000006ff */
[----:B------:R-:W-:Y:S01]  /*6290*/  FADD.FTZ R159, R175, -R206 ;  /* 0x800000ceaf9f7221 */ /* 0x000fe20000010000 */
[----:B------:R-:W-:Y:S01]  /*62a0*/  SHF.L.U32 R156, R156, 0x10, RZ ;  /* 0x000000109c9c7819 */ /* 0x000fe200000006ff */
[----:B------:R-:W-:Y:S01]  /*62b0*/  FADD.FTZ R211, R177, -R210 ;  /* 0x800000d2b1d37221 */ /* 0x000fe20000010000 */
[----:B------:R-:W-:Y:S01]  /*62c0*/  SHF.L.U32 R166, R161, 0x10, RZ ;  /* 0x00000010a1a67819 */ /* 0x000fe200000006ff */
[----:B------:R-:W-:Y:S01]  /*62d0*/  FFMA.FTZ R165, R183, R165, R158 ;  /* 0x000000a5b7a57223 */ /* 0x000fe2000001009e */
[----:B------:R-:W-:Y:S01]  /*62e0*/  SHF.L.U32 R158, R203, 0x10, RZ ;  /* 0x00000010cb9e7819 */ /* 0x000fe200000006ff */
[-C--:B------:R-:W-:Y:S01]  /*62f0*/  FMUL.FTZ R210, R209, R184.reuse ;  /* 0x000000b8d1d27220 */ /* 0x080fe20000410000 */
[----:B------:R-:W-:Y:S01]  /*6300*/  PRMT R157, R164, 0x7632, R157 ;  /* 0x00007632a49d7816 */ /* 0x000fe2000000009d */
[----:B------:R-:W-:Y:S01]  /*6310*/  FFMA.FTZ R156, R183, R159, R156 ;  /* 0x0000009fb79c7223 */ /* 0x000fe2000001009c */
[----:B------:R-:W-:Y:S01]  /*6320*/  SHF.L.U32 R199, R199, 0x10, RZ ;  /* 0x00000010c7c77819 */ /* 0x000fe200000006ff */
[----:B------:R-:W-:Y:S01]  /*6330*/  FMUL.FTZ R206, R204, R184 ;  /* 0x000000b8ccce7220 */ /* 0x000fe20000410000 */
[C---:B------:R-:W-:Y:S01]  /*6340*/  FFMA.FTZ R167, R183.reuse, R167, R166 ;  /* 0x000000a7b7a77223 */ /* 0x040fe200000100a6 */
[----:B------:R-:W-:Y:S01]  /*6350*/  FFMA.FTZ R200, R183, R211, R200 ;  /* 0x000000d3b7c87223 */ /* 0x000fe200000100c8 */
        /* <DEDUP_REMOVED lines=33> */
.L_x_2650:
[-CC-:B------:R-:W-:Y:S01]  /*6570*/  FFMA.FTZ R201, R23, R196.reuse, R199.reuse ;  /* 0x000000c417c97223 */ /* 0x180fe200000100c7 */
[----:B-----5:R-:W-:Y:S01]  /*6580*/  PRMT R206, R165, 0x7632, R206 ;  /* 0x00007632a5ce7816 */ /* 0x020fe200000000ce */
[-CC-:B------:R-:W-:Y:S01]  /*6590*/  FFMA.FTZ R203, R25, R196.reuse, R199.reuse ;  /* 0x000000c419cb7223 */ /* 0x180fe200000100c7 */
[----:B------:R-:W-:Y:S01]  /*65a0*/  SHF.L.U32 R207, R165, 0x10, RZ ;  /* 0x00000010a5cf7819 */ /* 0x000fe200000006ff */
[-C--:B------:R-:W-:Y:S01]  /*65b0*/  FFMA.FTZ R200, R174, R196.reuse, R199 ;  /* 0x000000c4aec87223 */ /* 0x080fe200000100c7 */
[----:B------:R-:W-:Y:S01]  /*65c0*/  PRMT R165, R160, 0x7632, R165 ;  /* 0x00007632a0a57816 */ /* 0x000fe200000000a5 */
[-CC-:B------:R-:W-:Y:S01]  /*65d0*/  FFMA.FTZ R208, R176, R196.reuse, R199.reuse ;  /* 0x000000c4b0d07223 */ /* 0x180fe200000100c7 */
[-CC-:B------:R-:W-:Y:S01]  /*65e0*/  FFMA.FTZ R209, R27, R196.reuse, R199.reuse ;  /* 0x000000c41bd17223 */ /* 0x180fe200000100c7 */
[-CC-:B------:R-:W-:Y:S01]  /*65f0*/  FFMA.FTZ R212, R178, R196.reuse, R199.reuse ;  /* 0x000000c4b2d47223 */ /* 0x180fe200000100c7 */
[-CC-:B------:R-:W-:Y:S01]  /*6600*/  FFMA.FTZ R214, R182, R196.reuse, R199.reuse ;  /* 0x000000c4b6d67223 */ /* 0x180fe200000100c7 */
[----:B------:R-:W-:Y:S01]  /*6610*/  FFMA.FTZ R215, R173, R196, R199 ;  /* 0x000000c4add77223 */ /* 0x000fe200000100c7 */
[----:B------:R-:W-:Y:S01]  /*6620*/  PRMT R210, R166, 0x7632, R210 ;  /* 0x00007632a6d27816 */ /* 0x000fe200000000d2 */
[----:B------:R-:W-:Y:S01]  /*6630*/  FADD.FTZ R202, R26, -R203 ;  /* 0x800000cb1aca7221 */ /* 0x000fe20000010000 */
        /* <DEDUP_REMOVED lines=21> */
[----:B------:R-:W-:Y:S01]  /*6790*/  FADD.FTZ R196, R180, -R215 ;  /* 0x800000d7b4c47221 */ /* 0x000fe20000010000 */
[----:B------:R-:W-:Y:S01]  /*67a0*/  SHF.L.U32 R219, R202, 0x10, RZ ;  /* 0x00000010cadb7819 */ /* 0x000fe200000006ff */
[C---:B------:R-:W-:Y:S01]  /*67b0*/  FFMA.FTZ R203, R183.reuse, R208, R203 ;  /* 0x000000d0b7cb7223 */ /* 0x040fe200000100cb */
[C---:B------:R-:W-:Y:S01]  /*67c0*/  PRMT R198, R164.reuse, 0x7632, R198 ;  /* 0x00007632a4c67816 */ /* 0x040fe200000000c6 */
[C---:B------:R-:W-:Y:S01]  /*67d0*/  FFMA.FTZ R213, R183.reuse, R212, R213 ;  /* 0x000000d4b7d57223 */ /* 0x040fe200000100d5 */
[C---:B------:R-:W-:Y:S01]  /*67e0*/  FFMA.FTZ R217, R183.reuse, R196, R217 ;  /* 0x000000c4b7d97223 */ /* 0x040fe200000100d9 */
[----:B------:R-:W-:Y:S01]  /*67f0*/  SHF.L.U32 R199, R164, 0x10, RZ ;  /* 0x00000010a4c77819 */ /* 0x000fe200000006ff */
[----:B------:R-:W-:Y:S01]  /*6800*/  FFMA.FTZ R219, R183, R214, R219 ;  /* 0x000000d6b7db7223 */ /* 0x000fe200000100db */
[----:B------:R-:W-:Y:S01]  /*6810*/  PRMT R164, R167, 0x7632, R164 ;  /* 0x00007632a7a47816 */ /* 0x000fe200000000a4 */
[-C--:B------:R-:W-:Y:S01]  /*6820*/  FMUL.FTZ R209, R209, R184.reuse ;  /* 0x000000b8d1d17220 */ /* 0x080fe20000410000 */
[----:B------:R-:W-:Y:S01]  /*6830*/  SHF.L.U32 R167, R167, 0x10, RZ ;  /* 0x00000010a7a77819 */ /* 0x000fe200000006ff */
        /* <DEDUP_REMOVED lines=31> */
.L_x_2651:
[----:B------:R-:W0:Y:S01]  /*6a30*/  @P1 LDC.64 R198, c[0x0][0x478] ;  /* 0x00011e00ffc61b82 */ /* 0x000e220000000a00 */
[----:B------:R-:W-:-:S07]  /*6a40*/  MOV R155, R211 ;  /* 0x000000d3009b7202 */ /* 0x000fce0000000f00 */
[----:B------:R-:W1:Y:S01]  /*6a50*/  LDC.64 R148, c[0x0][0x468] ;  /* 0x00011a00ff947b82 */ /* 0x000e620000000a00 */
[----:B0-----:R-:W-:-:S05]  /*6a60*/  @P1 IMAD.WIDE.U32 R198, R6, 0x10, R198 ;  /* 0x0000001006c61825 */ /* 0x001fca00078e00c6 */
[----:B------:R3:W-:Y:S01]  /*6a70*/  @P1 STG.E.128 desc[UR6][R198.64], R156 ;  /* 0x0000009cc6001986 */ /* 0x0007e2000c101d06 */
[----:B-1----:R-:W-:Y:S01]  /*6a80*/  IMAD.WIDE.U32 R200, R6, 0x10, R148 ;  /* 0x0000001006c87825 */ /* 0x002fe200078e0094 */
[----:B------:R-:W-:Y:S02]  /*6a90*/  MOV R148, R183 ;  /* 0x000000b700947202 */ /* 0x000fe40000000f00 */
[----:B------:R-:W-:Y:S02]  /*6aa0*/  MOV R149, R184 ;  /* 0x000000b800957202 */ /* 0x000fe40000000f00 */
[----:B------:R3:W-:Y:S05]  /*6ab0*/  STG.E.128 desc[UR6][R200.64], R164 ;  /* 0x000000a4c8007986 */ /* 0x0007ea000c101d06 */
.L_x_2639:
[----:B------:R-:W-:Y:S05]  /*6ac0*/  BSYNC.RECONVERGENT B0 ;  /* 0x0000000000007941 */ /* 0x000fea0003800200 */
.L_x_2629:
[----:B0-234-:R-:W0:Y:S02]  /*6ad0*/  LDC.64 R164, c[0x0][0x380] ;  /* 0x0000e000ffa47b82 */ /* 0x01de240000000a00 */
[----:B0-----:R-:W-:-:S04]  /*6ae0*/  LEA R5, R164, R5, 0x2 ;  /* 0x00000005a4057211 */ /* 0x001fc800078e10ff */
[----:B------:R-:W-:-:S13]  /*6af0*/  ISETP.GE.AND P1, PT, R5, R165, PT ;  /* 0x000000a50500720c */ /* 0x000fda0003f26270 */
[----:B------:R-:W-:Y:S05]  /*6b00*/  @!P1 BRA `(.L_x_2652) ;  /* 0xffffff9c00389947 */ /* 0x000fea000383ffff */
.L_x_2616:
        /* <DEDUP_REMOVED lines=21> */
[----:B-----5:R-:W-:Y:S01]  /*6c60*/  IADD3 R40, P6, PT, R5, R0, RZ ;  /* 0x0000000005287210 */ /* 0x020fe20007fde0ff */
[----:B------:R-:W-:Y:S03]  /*6c70*/  STS.128 [R3], R80 ;  /* 0x0000005003007388 */ /* 0x000fe60000000c00 */
[----:B------:R-:W-:Y:S01]  /*6c80*/  IADD3.X R33, PT, PT, RZ, RZ, RZ, P6, !PT ;  /* 0x000000ffff217210 */ /* 0x000fe200037fe4ff */
[----:B------:R-:W-:Y:S03]  /*6c90*/  STS.128 [R3+0x10], R84 ;  /* 0x0000105403007388 */ /* 0x000fe60000000c00 */
[C---:B------:R-:W-:Y:S01]  /*6ca0*/  SHF.L.U64.HI R42, R40.reuse, 0x2, R33 ;  /* 0x00000002282a7819 */ /* 0x040fe20000010221 */
[----:B------:R-:W-:Y:S01]  /*6cb0*/  STS.128 [R3+0x400], R116 ;  /* 0x0004007403007388 */ /* 0x000fe20000000c00 */
[----:B------:R-:W-:-:S03]  /*6cc0*/  SHF.L.U32 R40, R40, 0x2, RZ ;  /* 0x0000000228287819 */ /* 0x000fc600000006ff */
[----:B------:R-:W-:Y:S01]  /*6cd0*/  STS.128 [R3+0x410], R120 ;  /* 0x0004107803007388 */ /* 0x000fe20000000c00 */
[----:B--2---:R-:W-:-:S03]  /*6ce0*/  IADD3 R38, P6, PT, R40, UR18, RZ ;  /* 0x0000001228267c10 */ /* 0x004fc6000ffde0ff */
[----:B------:R-:W-:Y:S01]  /*6cf0*/  STS.128 [R3+0x800], R124 ;  /* 0x0008007c03007388 */ /* 0x000fe20000000c00 */
[----:B------:R-:W-:Y:S02]  /*6d00*/  IADD3.X R71, PT, PT, R42, UR19, RZ, P6, !PT ;  /* 0x000000132a477c10 */ /* 0x000fe4000b7fe4ff */
[----:B------:R-:W-:Y:S01]  /*6d10*/  IADD3 R36, P6, PT, R40, UR16, RZ ;  /* 0x0000001028247c10 */ /* 0x000fe2000ffde0ff */
[----:B------:R-:W-:Y:S03]  /*6d20*/  STS.128 [R3+0x810], R128 ;  /* 0x0008108003007388 */ /* 0x000fe60000000c00 */
[----:B------:R-:W-:Y:S01]  /*6d30*/  IADD3.X R69, PT, PT, R42, UR17, RZ, P6, !PT ;  /* 0x000000112a457c10 */ /* 0x000fe2000b7fe4ff */
        /* <DEDUP_REMOVED lines=161> */
[----:B------:R-:W-:Y:S02]  /*7750*/  MOV R3, R71 ;  /* 0x0000004700037202 */ /* 0x000fe40000000f00 */
[----:B0-----:R-:W-:Y:S02]  /*7760*/  MOV R4, R36 ;  /* 0x0000002400047202 */ /* 0x001fe40000000f00 */
        /* <DEDUP_REMOVED lines=12> */
.L_x_2654:
[----:B------:R-:W-:Y:S05]  /*7830*/  BSYNC.RECONVERGENT B0 ;  /* 0x0000000000007941 */ /* 0x000fea0003800200 */
.L_x_2653:
[----:B------:R-:W-:Y:S01]  /*7840*/  BSSY.RECONVERGENT B0, `(.L_x_2655) ;  /* 0x0000012000007945 */ /* 0x000fe20003800200 */
[----:B------:R-:W-:-:S03]  /*7850*/  FADD.FTZ R21, R21, R20 ;  /* 0x0000001415157221 */ /* 0x000fc60000010000 */
[----:B------:R-:W-:Y:S05]  /*7860*/  @!P0 BRA `(.L_x_2656) ;  /* 0x00000000003c8947 */ /* 0x000fea0003800000 */
[----:B-1----:R-:W-:Y:S02]  /*7870*/  MOV R2, R38 ;  /* 0x0000002600027202 */ /* 0x002fe40000000f00 */
        /* <DEDUP_REMOVED lines=14> */
.L_x_2656:
[----:B------:R-:W-:Y:S05]  /*7960*/  BSYNC.RECONVERGENT B0 ;  /* 0x0000000000007941 */ /* 0x000fea0003800200 */
.L_x_2655:
[----:B------:R-:W-:Y:S01]  /*7970*/  BSSY.RECONVERGENT B0, `(.L_x_2657) ;  /* 0x0000012000007945 */ /* 0x000fe20003800200 */
[----:B------:R-:W-:-:S03]  /*7980*/  FADD.FTZ R35, R14, R35 ;  /* 0x000000230e237221 */ /* 0x000fc60000010000 */
[----:B------:R-:W-:Y:S05]  /*7990*/  @!P1 BRA `(.L_x_2658) ;  /* 0x00000000003c9947 */ /* 0x000fea0003800000 */
[----:B-12---:R-:W-:Y:S02]  /*79a0*/  MOV R2, R38 ;  /* 0x0000002600027202 */ /* 0x006fe40000000f00 */
        /* <DEDUP_REMOVED lines=14> */
.L_x_2658:
[----:B------:R-:W-:Y:S05]  /*7a90*/  BSYNC.RECONVERGENT B0 ;  /* 0x0000000000007941 */ /* 0x000fea0003800200 */
.L_x_2657:
        /* <DEDUP_REMOVED lines=18> */
.L_x_2660:
[----:B------:R-:W-:Y:S05]  /*7bc0*/  BSYNC.RECONVERGENT B0 ;  /* 0x0000000000007941 */ /* 0x000fea0003800200 */
.L_x_2659:
        /* <DEDUP_REMOVED lines=18> */
.L_x_2662:
[----:B------:R-:W-:Y:S05]  /*7cf0*/  BSYNC.RECONVERGENT B0 ;  /* 0x0000000000007941 */ /* 0x000fea0003800200 */
.L_x_2661:
        /* <DEDUP_REMOVED lines=11> */
.L_x_2628:
        /* <DEDUP_REMOVED lines=8> */
.L_x_2664:
[----:B------:R-:W-:Y:S05]  /*7e30*/  BSYNC B0 ;  /* 0x0000000000007941 */ /* 0x000fea0003800000 */
.L_x_2663:
        /* <DEDUP_REMOVED lines=8> */
.L_x_2665:
[----:B------:R-:W-:-:S05]  /*7ec0*/  FADD.FTZ R164, R164, R199 ;  /* 0x000000c7a4a47221 */ /* 0x000fca0000010000 */
[----:B------:R-:W-:Y:S01]  /*7ed0*/  MOV R203, R164 ;  /* 0x000000a400cb7202 */ /* 0x000fe20000000f00 */
[----:B------:R-:W-:Y:S01]  /*7ee0*/  HFMA2 R204, -RZ, RZ, 0, 1.1920928955078125e-07 ;  /* 0x00000002ffcc7431 */ /* 0x000fe200000001ff */
[----:B------:R-:W-:-:S07]  /*7ef0*/  MOV R165, R202 ;  /* 0x000000ca00a57202 */ /* 0x000fce0000000f00 */
[----:B------:R-:W-:Y:S05]  /*7f00*/  WARPSYNC.COLLECTIVE R200, `(.L_x_2666) ;  /* 0x00000000c8087348 */ /* 0x000fea0003c00000 */
[----:B------:R0:W1:Y:S02]  /*7f10*/  SHFL.BFLY P6, R202, R203, R204, R205 ;  /* 0x0c0000cccbca7389 */ /* 0x00006400000c00cd */
[----:B01----:R-:W-:Y:S05]  /*7f20*/  ENDCOLLECTIVE ;  /* 0x000000000000791b */ /* 0x003fea0003800000 */
.L_x_2666:
[----:B------:R-:W-:-:S05]  /*7f30*/  FADD.FTZ R165, R165, R198 ;  /* 0x000000c6a5a57221 */ /* 0x000fca0000010000 */
[----:B------:R-:W-:Y:S02]  /*7f40*/  MOV R203, R165 ;  /* 0x000000a500cb7202 */ /* 0x000fe40000000f00 */
[----:B------:R-:W-:-:S07]  /*7f50*/  MOV R167, R202 ;  /* 0x000000ca00a77202 */ /* 0x000fce0000000f00 */
[----:B------:R-:W-:Y:S05]  /*7f60*/  WARPSYNC.COLLECTIVE R200, `(.L_x_2667) ;  /* 0x00000000c8087348 */ /* 0x000fea0003c00000 */
[----:B------:R0:W1:Y:S02]  /*7f70*/  SHFL.BFLY P6, R202, R203, R204, R205 ;  /* 0x0c0000cccbca7389 */ /* 0x00006400000c00cd */
[----:B01----:R-:W-:Y:S05]  /*7f80*/  ENDCOLLECTIVE ;  /* 0x000000000000791b */ /* 0x003fea0003800000 */
.L_x_2667:
[----:B------:R-:W-:-:S05]  /*7f90*/  FADD.FTZ R167, R164, R167 ;  /* 0x000000a7a4a77221 */ /* 0x000fca0000010000 */
[----:B------:R-:W-:Y:S01]  /*7fa0*/  MOV R203, R167 ;  /* 0x000000a700cb7202 */ /* 0x000fe20000000f00 */
[----:B------:R-:W-:Y:S01]  /*7fb0*/  HFMA2 R204, -RZ, RZ, 0, 2.384185791015625e-07 ;  /* 0x00000004ffcc7431 */ /* 0x000fe200000001ff */
[----:B------:R-:W-:-:S07]  /*7fc0*/  MOV R166, R202 ;  /* 0x000000ca00a67202 */ /* 0x000fce0000000f00 */
[----:B------:R-:W-:Y:S05]  /*7fd0*/  WARPSYNC.COLLECTIVE R200, `(.L_x_2668) ;  /* 0x00000000c8087348 */ /* 0x000fea0003c00000 */
[----:B------:R0:W1:Y:S02]  /*7fe0*/  SHFL.BFLY P6, R202, R203, R204, R205 ;  /* 0x0c0000cccbca7389 */ /* 0x00006400000c00cd */
[----:B01----:R-:W-:Y:S05]  /*7ff0*/  ENDCOLLECTIVE ;  /* 0x000000000000791b */ /* 0x003fea0003800000 */
.L_x_2668:
[----:B------:R-:W-:-:S05]  /*8000*/  FADD.FTZ R166, R165, R166 ;  /* 0x000000a6a5a67221 */ /* 0x000fca0000010000 */
[----:B------:R-:W-:Y:S02]  /*8010*/  MOV R203, R166 ;  /* 0x000000a600cb7202 */ /* 0x000fe40000000f00 */
[----:B------:R-:W-:-:S07]  /*8020*/  MOV R196, R202 ;  /* 0x000000ca00c47202 */ /* 0x000fce0000000f00 */
[----:B------:R-:W-:Y:S05]  /*8030*/  WARPSYNC.COLLECTIVE R200, `(.L_x_2669) ;  /* 0x00000000c8087348 */ /* 0x000fea0003c00000 */
[----:B------:R0:W1:Y:S02]  /*8040*/  SHFL.BFLY P6, R202, R203, R204, R205 ;  /* 0x0c0000cccbca7389 */ /* 0x00006400000c00cd */
[----:B01----:R-:W-:Y:S05]  /*8050*/  ENDCOLLECTIVE ;  /* 0x000000000000791b */ /* 0x003fea0003800000 */
.L_x_2669:
[----:B------:R-:W-:-:S05]  /*8060*/  FADD.FTZ R196, R167, R196 ;  /* 0x000000c4a7c47221 */ /* 0x000fca0000010000 */
[----:B------:R-:W-:Y:S01]  /*8070*/  MOV R203, R196 ;  /* 0x000000c400cb7202 */ /* 0x000fe20000000f00 */
[----:B------:R-:W-:Y:S01]  /*8080*/  HFMA2 R204, -RZ, RZ, 0, 4.76837158203125e-07 ;  /* 0x00000008ffcc7431 */ /* 0x000fe200000001ff */
[----:B------:R-:W-:-:S07]  /*8090*/  MOV R201, R202 ;  /* 0x000000ca00c97202 */ /* 0x000fce0000000f00 */
[----:B------:R-:W-:Y:S05]  /*80a0*/  WARPSYNC.COLLECTIVE R200, `(.L_x_2670) ;  /* 0x00000000c8087348 */ /* 0x000fea0003c00000 */
[----:B------:R0:W1:Y:S02]  /*80b0*/  SHFL.BFLY P6, R202, R203, R204, R205 ;  /* 0x0c0000cccbca7389 */ /* 0x00006400000c00cd */
[----:B01----:R-:W-:Y:S05]  /*80c0*/  ENDCOLLECTIVE ;  /* 0x000000000000791b */ /* 0x003fea0003800000 */
.L_x_2670:
[----:B------:R-:W-:-:S05]  /*80d0*/  FADD.FTZ R201, R166, R201 ;  /* 0x000000c9a6c97221 */ /* 0x000fca0000010000 */
[----:B------:R-:W-:Y:S02]  /*80e0*/  MOV R203, R201 ;  /* 0x000000c900cb7202 */ /* 0x000fe40000000f00 */
[----:B------:R-:W-:-:S07]  /*80f0*/  MOV R199, R202 ;  /* 0x000000ca00c77202 */ /* 0x000fce0000000f00 */
[----:B------:R-:W-:Y:S05]  /*8100*/  WARPSYNC.COLLECTIVE R200, `(.L_x_2671) ;  /* 0x00000000c8087348 */ /* 0x000fea0003c00000 */
[----:B------:R0:W1:Y:S02]  /*8110*/  SHFL.BFLY P6, R202, R203, R204, R205 ;  /* 0x0c0000cccbca7389 */ /* 0x00006400000c00cd */
[----:B01----:R-:W-:Y:S05]  /*8120*/  ENDCOLLECTIVE ;  /* 0x000000000000791b */ /* 0x003fea0003800000 */
.L_x_2671:
[----:B------:R-:W-:-:S05]  /*8130*/  FADD.FTZ R199, R196, R199 ;  /* 0x000000c7c4c77221 */ /* 0x000fca0000010000 */
[----:B------:R-:W-:Y:S01]  /*8140*/  MOV R203, R199 ;  /* 0x000000c700cb7202 */ /* 0x000fe20000000f00 */
[----:B------:R-:W-:Y:S01]  /*8150*/  HFMA2 R204, -RZ, RZ, 0, 9.5367431640625e-07 ;  /* 0x00000010ffcc7431 */ /* 0x000fe200000001ff */
[----:B------:R-:W-:-:S07]  /*8160*/  MOV R198, R202 ;  /* 0x000000ca00c67202 */ /* 0x000fce0000000f00 */
[----:B------:R-:W-:Y:S05]  /*8170*/  WARPSYNC.COLLECTIVE R200, `(.L_x_2672) ;  /* 0x00000000c8087348 */ /* 0x000fea0003c00000 */
[----:B------:R0:W1:Y:S02]  /*8180*/  SHFL.BFLY P6, R202, R203, R204, R205 ;  /* 0x0c0000cccbca7389 */ /* 0x00006400000c00cd */
[----:B01----:R-:W-:Y:S05]  /*8190*/  ENDCOLLECTIVE ;  /* 0x000000000000791b */ /* 0x003fea0003800000 */
.L_x_2672:
[----:B------:R-:W-:-:S05]  /*81a0*/  FADD.FTZ R198, R201, R198 ;  /* 0x000000c6c9c67221 */ /* 0x000fca0000010000 */
[----:B------:R-:W-:Y:S02]  /*81b0*/  MOV R203, R198 ;  /* 0x000000c600cb7202 */ /* 0x000fe40000000f00 */
[----:B------:R-:W-:-:S07]  /*81c0*/  MOV R164, R202 ;  /* 0x000000ca00a47202 */ /* 0x000fce0000000f00 */
[----:B------:R-:W-:Y:S05]  /*81d0*/  WARPSYNC.COLLECTIVE R200, `(.L_x_2673) ;  /* 0x00000000c8087348 */ /* 0x000fea0003c00000 */
[----:B------:R0:W1:Y:S02]  /*81e0*/  SHFL.BFLY P6, R202, R203, R204, R205 ;  /* 0x0c0000cccbca7389 */ /* 0x00006400000c00cd */
[----:B01----:R-:W-:Y:S05]  /*81f0*/  ENDCOLLECTIVE ;  /* 0x000000000000791b */ /* 0x003fea0003800000 */
.L_x_2673:
[----:B------:R-:W-:Y:S01]  /*8200*/  MOV R165, R202 ;  /* 0x000000ca00a57202 */ /* 0x000fe20000000f00 */
[----:B------:R-:W-:Y:S06]  /*8210*/  BRA `(.L_x_2674) ;  /* 0xffffffa800d07947 */ /* 0x000fec000383ffff */
.L_x_2675:
        /* <DEDUP_REMOVED lines=14> */
.L_x_14455:


//--------------------- .text._ZN10layer_norm13ln_bwd_kernelINS_13Kernel_traitsIf13__nv_bfloat16S2_S2_fjLj768ELj1ELj4ELj1ELj16ENS_18Kernel_traits_baseILj768EfS2_S2_S2_fjLj128EEEEELb0ELb1ELb0ELb1EEEvNS_9BwdParamsE --------------------------
	.section	.text._ZN10layer_norm13ln_bwd_kernelINS_13Kernel_traitsIf13__nv_bfloat16S2_S2_fjLj768ELj1ELj4ELj1ELj16ENS_18Kernel_traits_baseILj768EfS2_S2_S2_fjLj128EEEEELb0ELb1ELb0ELb1EEEvNS_9BwdParamsE,"ax",@progbits
	.align	128
        .global         _ZN10layer_norm13ln_bwd_kernelINS_13Kernel_traitsIf13__nv_bfloat16S2_S2_fjLj768ELj1ELj4ELj1ELj16ENS_18Kernel_traits_baseILj768EfS2_S2_S2_fjLj128EEEEELb0ELb1ELb0ELb1EEEvNS_9BwdParamsE
        .type           _ZN10layer_norm13ln_bwd_kernelINS_13Kernel_traitsIf13__nv_bfloat16S2_S2_fjLj768ELj1ELj4ELj1ELj16ENS_18Kernel_traits_baseILj768EfS2_S2_S2_fjLj128EEEEELb0ELb1ELb0ELb1EEEvNS_9BwdParamsE,@function
        .size           _ZN10layer_norm13ln_bwd_kernelINS_13Kernel_traitsIf13__nv_bfloat16S2_S2_fjLj768ELj1ELj4ELj1ELj16ENS_18Kernel_traits_baseILj768EfS2_S2_S2_fjLj128EEEEELb0ELb1ELb0ELb1EEEvNS_9BwdParamsE,(.L_x_14456 - _ZN10layer_norm13ln_bwd_kernelINS_13Kernel_traitsIf13__nv_bfloat16S2_S2_fjLj768ELj1ELj4ELj1ELj16ENS_18Kernel_traits_baseILj768EfS2_S2_S2_fjLj128EEEEELb0ELb1ELb0ELb1EEEvNS_9BwdParamsE)
        .other          _ZN10layer_norm13ln_bwd_kernelINS_13Kernel_traitsIf13__nv_bfloat16S2_S2_fjLj768ELj1ELj4ELj1ELj16ENS_18Kernel_traits_baseILj768EfS2_S2_S2_fjLj128EEEEELb0ELb1ELb0ELb1EEEvNS_9BwdParamsE,@"STO_CUDA_ENTRY STV_DEFAULT"
_ZN10layer_norm13ln_bwd_kernelINS_13Kernel_traitsIf13__nv_bfloat16S2_S2_fjLj768ELj1ELj4ELj1ELj16ENS_18Kernel_traits_baseILj768EfS2_S2_S2_fjLj128EEEEELb0ELb1ELb0ELb1EEEvNS_9BwdParamsE:
.text._ZN10layer_norm13ln_bwd_kernelINS_13Kernel_traitsIf13__nv_bfloat16S2_S2_fjLj768ELj1ELj4ELj1ELj16ENS_18Kernel_traits_baseILj768EfS2_S2_S2_fjLj128EEEEELb0ELb1ELb0ELb1EEEvNS_9BwdParamsE:
        /* <DEDUP_REMOVED lines=56> */
[----:B0-----:R-:W-:Y:S01]  /*0380*/  IMAD.WIDE.U32 R2, R146, 0x20, R2 ;  /* 0x0000002092027825 */ /* 0x001fe200078e0002 */
[----:B-1----:R-:W-:-:S03]  /*0390*/  ISETP.NE.U32.AND P0, PT, RZ, UR4, PT ;  /* 0x00000004ff007c0c */ /* 0x002fc6000bf05070 */
[----:B------:R-:W-:Y:S01]  /*03a0*/  HFMA2 R164, -RZ, RZ, 0, 0 ;  /* 0x00000000ffa47431 */ /* 0x000fe200000001ff */
[----:B------:R-:W-:Y:S01]  /*03b0*/  BSSY B1, `(.L_x_2678) ;  /* 0x0000628000017945 */ /* 0x000fe20003800000 */
[----:B------:R-:W-:Y:S01]  /*03c0*/  CS2R R160, SRZ ;  /* 0x0000000000a07805 */ /* 0x000fe2000001ff00 */
[----:B------:R-:W5:Y:S01]  /*03d0*/  LDG.E.128 R48, desc[UR6][R2.64+0x810] ;  /* 0x0008100602307981 */ /* 0x000f62000c1e1d00 */
[----:B--2---:R-:W-:-:S03]  /*03e0*/  IMAD.WIDE.U32 R146, R146, 0x20, R4 ;  /* 0x0000002092927825 */ /* 0x004fc600078e0004 */
[----:B------:R-:W5:Y:S04]  /*03f0*/  LDG.E.128 R44, desc[UR6][R2.64+0x800] ;  /* 0x00080006022c7981 */ /* 0x000f68000c1e1d00 */
[----:B------:R-:W5:Y:S04]  /*0400*/  LDG.E.128 R24, desc[UR6][R146.64+0x810] ;  /* 0x0008100692187981 */ /* 0x000f68000c1e1d00 */
[----:B------:R-:W5:Y:S04]  /*0410*/  LDG.E.128 R20, desc[UR6][R146.64+0x800] ;  /* 0x0008000692147981 */ /* 0x000f68000c1e1d00 */
[----:B------:R-:W5:Y:S04]  /*0420*/  LDG.E.128 R16, desc[UR6][R146.64+0x410] ;  /* 0x0004100692107981 */ /* 0x000f68000c1e1d00 */
[----:B------:R-:W5:Y:S04]  /*0430*/  LDG.E.128 R12, desc[UR6][R146.64+0x400] ;  /* 0x00040006920c7981 */ /* 0x000f68000c1e1d00 */
[----:B------:R-:W5:Y:S04]  /*0440*/  LDG.E.128 R8, desc[UR6][R146.64+0x10] ;  /* 0x0000100692087981 */ /* 0x000f68000c1e1d00 */
[----:B------:R-:W5:Y:S01]  /*0450*/  LDG.E.128 R4, desc[UR6][R146.64] ;  /* 0x0000000692047981 */ /* 0x000f62000c1e1d00 */
[----:B------:R-:W-:-:S02]  /*0460*/  ISETP.NE.AND.EX P0, PT, RZ, UR5, PT, P0 ;  /* 0x00000005ff007c0c */ /* 0x000fc4000bf05300 */
[----:B------:R-:W-:Y:S02]  /*0470*/  CS2R R158, SRZ ;  /* 0x00000000009e7805 */ /* 0x000fe4000001ff00 */
[----:B------:R-:W-:Y:S01]  /*0480*/  MOV R162, RZ ;  /* 0x000000ff00a27202 */ /* 0x000fe20000000f00 */
[----:B------:R-:W5:Y:S01]  /*0490*/  LDG.E.128 R40, desc[UR6][R2.64+0x410] ;  /* 0x0004100602287981 */ /* 0x000f62000c1e1d00 */
[----:B------:R-:W-:Y:S02]  /*04a0*/  CS2R R156, SRZ ;  /* 0x00000000009c7805 */ /* 0x000fe4000001ff00 */
[----:B------:R-:W-:Y:S02]  /*04b0*/  CS2R R154, SRZ ;  /* 0x00000000009a7805 */ /* 0x000fe4000001ff00 */
[----:B------:R-:W-:Y:S01]  /*04c0*/  CS2R R152, SRZ ;  /* 0x0000000000987805 */ /* 0x000fe2000001ff00 */
[----:B------:R-:W5:Y:S01]  /*04d0*/  LDG.E.128 R36, desc[UR6][R2.64+0x400] ;  /* 0x0004000602247981 */ /* 0x000f62000c1e1d00 */
[----:B------:R-:W-:-:S02]  /*04e0*/  CS2R R150, SRZ ;  /* 0x0000000000967805 */ /* 0x000fc4000001ff00 */
[----:B------:R-:W-:Y:S02]  /*04f0*/  CS2R R148, SRZ ;  /* 0x0000000000947805 */ /* 0x000fe4000001ff00 */
[----:B------:R-:W-:Y:S01]  /*0500*/  CS2R R144, SRZ ;  /* 0x0000000000907805 */ /* 0x000fe2000001ff00 */
[----:B------:R-:W5:Y:S01]  /*0510*/  LDG.E.128 R32, desc[UR6][R2.64+0x10] ;  /* 0x0000100602207981 */ /* 0x000f62000c1e1d00 */
[----:B------:R-:W-:Y:S02]  /*0520*/  CS2R R142, SRZ ;  /* 0x00000000008e7805 */ /* 0x000fe4000001ff00 */
[----:B------:R-:W-:Y:S02]  /*0530*/  CS2R R140, SRZ ;  /* 0x00000000008c7805 */ /* 0x000fe4000001ff00 */
[----:B------:R-:W-:Y:S01]  /*0540*/  CS2R R138, SRZ ;  /* 0x00000000008a7805 */ /* 0x000fe2000001ff00 */
[----:B------:R0:W5:Y:S01]  /*0550*/  LDG.E.128 R28, desc[UR6][R2.64] ;  /* 0x00000006021c7981 */ /* 0x000162000c1e1d00 */
        /* <DEDUP_REMOVED lines=23> */
[----:B0-----:R-:W-:-:S07]  /*06d0*/  CS2R R2, SRZ ;  /* 0x0000000000027805 */ /* 0x001fce000001ff00 */
.L_x_2696:
        /* <DEDUP_REMOVED lines=32> */
[----:B------:R-:W4:Y:S04]  /*08e0*/  LDG.E.128 R76, desc[UR6][R76.64] ;  /* 0x000000064c4c7981 */ /* 0x000f28000c1e1d00 */
[----:B------:R-:W4:Y:S01]  /*08f0*/  LDG.E.128 R80, desc[UR6][R80.64] ;  /* 0x0000000650507981 */ /* 0x000f22000c1e1d00 */
[----:B------:R-:W-:-:S06]  /*0900*/  IMAD.WIDE.U32 R84, R169, 0x10, R88 ;  /* 0x00000010a9547825 */ /* 0x000fcc00078e0058 */
[----:B------:R-:W4:Y:S01]  /*0910*/  LDG.E.128 R84, desc[UR6][R84.64] ;  /* 0x0000000654547981 */ /* 0x000f22000c1e1d00 */
[----:B------:R-:W-:-:S06]  /*0920*/  IMAD.WIDE.U32 R88, R165, 0x10, R88 ;  /* 0x00000010a5587825 */ /* 0x000fcc00078e0058 */
[----:B------:R-:W4:Y:S01]  /*0930*/  LDG.E.128 R88, desc[UR6][R88.64] ;  /* 0x0000000658587981 */ /* 0x000f22000c1e1d00 */
[C---:B--2---:R-:W-:Y:S02]  /*0940*/  PRMT R168, R68.reuse, 0x7632, R168 ;  /* 0x0000763244a87816 */ /* 0x044fe400000000a8 */
[----:B------:R-:W-:Y:S02]  /*0950*/  SHF.L.U32 R193, R68, 0x10, RZ ;  /* 0x0000001044c17819 */ /* 0x000fe400000006ff */
[C---:B------:R-:W-:Y:S02]  /*0960*/  PRMT R68, R69.reuse, 0x7632, R68 ;  /* 0x0000763245447816 */ /* 0x040fe40000000044 */
[----:B------:R-:W-:Y:S01]  /*0970*/  SHF.L.U32 R233, R69, 0x10, RZ ;  /* 0x0000001045e97819 */ /* 0x000fe200000006ff */
[----:B------:R-:W-:Y:S01]  /*0980*/  FADD.FTZ R193, -R0, R193 ;  /* 0x000000c100c17221 */ /* 0x000fe20000010100 */
[----:B------:R-:W-:Y:S02]  /*0990*/  SHF.L.U32 R171, R71, 0x10, RZ ;  /* 0x0000001047ab7819 */ /* 0x000fe400000006ff */
[----:B------:R-:W-:Y:S01]  /*09a0*/  SHF.L.U32 R69, R168, 0x10, RZ ;  /* 0x00000010a8457819 */ /* 0x000fe200000006ff */
[----:B------:R-:W-:Y:S01]  /*09b0*/  FADD.FTZ R233, -R0, R233 ;  /* 0x000000e900e97221 */ /* 0x000fe20000010100 */
[----:B------:R-:W-:-:S02]  /*09c0*/  PRMT R170, R70, 0x7632, R170 ;  /* 0x0000763246aa7816 */ /* 0x000fc400000000aa */
[----:B------:R-:W-:Y:S01]  /*09d0*/  SHF.L.U32 R235, R70, 0x10, RZ ;  /* 0x0000001046eb7819 */ /* 0x000fe200000006ff */
[----:B------:R-:W-:Y:S01]  /*09e0*/  FADD.FTZ R239, -R0, R69 ;  /* 0x0000004500ef7221 */ /* 0x000fe20000010100 */
[----:B---3--:R-:W-:Y:S01]  /*09f0*/  PRMT R172, R72, 0x7632, R172 ;  /* 0x0000763248ac7816 */ /* 0x008fe200000000ac */
[----:B-----5:R-:W-:Y:S01]  /*0a00*/  FMUL.FTZ R180, R166, R233 ;  /* 0x000000e9a6b47220 */ /* 0x020fe20000410000 */
[----:B------:R-:W-:Y:S01]  /*0a10*/  SHF.L.U32 R231, R72, 0x10, RZ ;  /* 0x0000001048e77819 */ /* 0x000fe200000006ff */
[----:B------:R-:W-:Y:S01]  /*0a20*/  FADD.FTZ R235, -R0, R235 ;  /* 0x000000eb00eb7221 */ /* 0x000fe20000010100 */
[C---:B------:R-:W-:Y:S02]  /*0a30*/  PRMT R173, R74.reuse, 0x7632, R173 ;  /* 0x000076324aad7816 */ /* 0x040fe400000000ad */
[----:B------:R-:W-:Y:S01]  /*0a40*/  SHF.L.U32 R229, R74, 0x10, RZ ;  /* 0x000000104ae57819 */ /* 0x000fe200000006ff */
[----:B------:R-:W-:Y:S01]  /*0a50*/  FADD.FTZ R231, -R0, R231 ;  /* 0x000000e700e77221 */ /* 0x000fe20000010100 */
[----:B----4-:R-:W-:Y:S01]  /*0a60*/  PRMT R174, R76, 0x7632, R174 ;  /* 0x000076324cae7816 */ /* 0x010fe200000000ae */
[----:B------:R-:W-:Y:S01]  /*0a70*/  FMUL.FTZ R178, R166, R235 ;  /* 0x000000eba6b27220 */ /* 0x000fe20000410000 */
[----:B------:R-:W-:Y:S01]  /*0a80*/  SHF.L.U32 R177, R76, 0x10, RZ ;  /* 0x000000104cb17819 */ /* 0x000fe200000006ff */
[----:B------:R-:W-:Y:S01]  /*0a90*/  FADD.FTZ R229, -R0, R229 ;  /* 0x000000e500e57221 */ /* 0x000fe20000010100 */
[----:B------:R-:W-:-:S02]  /*0aa0*/  PRMT R176, R78, 0x7632, R176 ;  /* 0x000076324eb07816 */ /* 0x000fc400000000b0 */
[----:B------:R-:W-:Y:S01]  /*0ab0*/  SHF.L.U32 R195, R78, 0x10, RZ ;  /* 0x000000104ec37819 */ /* 0x000fe200000006ff */
[----:B------:R-:W-:Y:S01]  /*0ac0*/  FMUL.FTZ R192, R166, R229 ;  /* 0x000000e5a6c07220 */ /* 0x000fe20000410000 */
[----:B------:R-:W-:Y:S02]  /*0ad0*/  PRMT R70, R71, 0x7632, R70 ;  /* 0x0000763247467816 */ /* 0x000fe40000000046 */
[----:B------:R-:W-:Y:S01]  /*0ae0*/  PRMT R72, R73, 0x7632, R72 ;  /* 0x0000763249487816 */ /* 0x000fe20000000048 */
[----:B------:R-:W-:Y:S01]  /*0af0*/  FADD.FTZ R195, -R0, R195 ;  /* 0x000000c300c37221 */ /* 0x000fe20000010100 */
[----:B------:R-:W-:Y:S02]  /*0b00*/  PRMT R74, R75, 0x7632, R74 ;  /* 0x000076324b4a7816 */ /* 0x000fe4000000004a */
[----:B------:R-:W-:Y:S02]  /*0b10*/  PRMT R76, R77, 0x7632, R76 ;  /* 0x000076324d4c7816 */ /* 0x000fe4000000004c */
[----:B------:R-:W-:-:S02]  /*0b20*/  PRMT R78, R79, 0x7632, R78 ;  /* 0x000076324f4e7816 */ /* 0x000fc4000000004e */
[----:B------:R-:W-:Y:S01]  /*0b30*/  SHF.L.U32 R225, R77, 0x10, RZ ;  /* 0x000000104de17819 */ /* 0x000fe200000006ff */
[C---:B------:R-:W-:Y:S01]  /*0b40*/  FADD.FTZ R77, -R0.reuse, R171 ;  /* 0x000000ab004d7221 */ /* 0x040fe20000010100 */
[----:B------:R-:W-:Y:S02]  /*0b50*/  SHF.L.U32 R73, R73, 0x10, RZ ;  /* 0x0000001049497819 */ /* 0x000fe400000006ff */
        /* <DEDUP_REMOVED lines=28> */
[----:B------:R-:W-:Y:S01]  /*0d20*/  SHF.L.U32 R69, R80, 0x10, RZ ;  /* 0x0000001050457819 */ /* 0x000fe200000006ff */
[----:B------:R-:W-:Y:S01]  /*0d30*/  FADD.FTZ R213, -R0, R213 ;  /* 0x000000d500d57221 */ /* 0x000fe20000010100 */
[----:B------:R-:W-:Y:S01]  /*0d40*/  SHF.L.U32 R224, R224, 0x10, RZ ;  /* 0x00000010e0e07819 */ /* 0x000fe200000006ff */
[----:B------:R-:W-:Y:S01]  /*0d50*/  FADD.FTZ R215, -R0, R215 ;  /* 0x000000d700d77221 */ /* 0x000fe20000010100 */
[----:B------:R-:W-:Y:S01]  /*0d60*/  FMUL.FTZ R0, R166, R193 ;  /* 0x000000c1a6007220 */ /* 0x000fe20000410000 */
[----:B------:R-:W-:Y:S01]  /*0d70*/  FMUL.FTZ R189, R28, R69 ;  /* 0x000000451cbd7220 */ /* 0x000fe20000410000 */
[C---:B------:R-:W-:Y:S01]  /*0d80*/  PRMT R222, R81.reuse, 0x7632, R222 ;  /* 0x0000763251de7816 */ /* 0x040fe200000000de */
[C---:B------:R-:W-:Y:S01]  /*0d90*/  FMUL.FTZ R80, R166.reuse, R77 ;  /* 0x0000004da6507220 */ /* 0x040fe20000410000 */
[----:B------:R-:W-:Y:S01]  /*0da0*/  SHF.L.U32 R81, R81, 0x10, RZ ;  /* 0x0000001051517819 */ /* 0x000fe200000006ff */
[----:B------:R-:W-:Y:S01]  /*0db0*/  FADD.FTZ R68, RZ, R189 ;  /* 0x000000bdff447221 */ /* 0x000fe20000010000 */
[C---:B------:R-:W-:Y:S01]  /*0dc0*/  PRMT R218, R83.reuse, 0x7632, R218 ;  /* 0x0000763253da7816 */ /* 0x040fe200000000da */
[----:B------:R-:W-:Y:S01]  /*0dd0*/  FMUL.FTZ R76, R166, R241 ;  /* 0x000000f1a64c7220 */ /* 0x000fe20000410000 */
[----:B------:R-:W-:Y:S01]  /*0de0*/  SHF.L.U32 R79, R83, 0x10, RZ ;  /* 0x00000010534f7819 */ /* 0x000fe200000006ff */
[----:B------:R-:W-:Y:S01]  /*0df0*/  FMUL.FTZ R83, R29, R224 ;  /* 0x000000e01d537220 */ /* 0x000fe20000410000 */
[----:B------:R-:W-:Y:S01]  /*0e00*/  PRMT R220, R82, 0x7632, R220 ;  /* 0x0000763252dc7816 */ /* 0x000fe200000000dc */
[----:B------:R-:W-:Y:S01]  /*0e10*/  FMUL.FTZ R187, R30, R81 ;  /* 0x000000511ebb7220 */ /* 0x000fe20000410000 */
[----:B------:R-:W-:Y:S01]  /*0e20*/  SHF.L.U32 R71, R82, 0x10, RZ ;  /* 0x0000001052477819 */ /* 0x000fe200000006ff */
[----:B------:R-:W-:Y:S01]  /*0e30*/  FMUL.FTZ R82, R166, R239 ;  /* 0x000000efa6527220 */ /* 0x000fe20000410000 */
[C---:B------:R-:W-:Y:S01]  /*0e40*/  PRMT R210, R87.reuse, 0x7632, R210 ;  /* 0x0000763257d27816 */ /* 0x040fe200000000d2 */
[----:B------:R-:W-:Y:S01]  /*0e50*/  FADD.FTZ R68, R68, R83 ;  /* 0x0000005344447221 */ /* 0x000fe20000010000 */
[----:B------:R-:W-:Y:S01]  /*0e60*/  SHF.L.U32 R203, R87, 0x10, RZ ;  /* 0x0000001057cb7819 */ /* 0x000fe200000006ff */
[----:B------:R-:W-:Y:S01]  /*0e70*/  FFMA.FTZ R87, R0, R189, RZ ;  /* 0x000000bd00577223 */ /* 0x000fe200000100ff */
[----:B------:R-:W-:Y:S01]  /*0e80*/  SHF.L.U32 R222, R222, 0x10, RZ ;  /* 0x00000010dede7819 */ /* 0x000fe200000006ff */
[----:B------:R-:W-:Y:S01]  /*0e90*/  FADD.FTZ R68, R68, R187 ;  /* 0x000000bb44447221 */ /* 0x000fe20000010000 */
[----:B------:R-:W-:Y:S01]  /*0ea0*/  SHF.L.U32 R220, R220, 0x10, RZ ;  /* 0x00000010dcdc7819 */ /* 0x000fe200000006ff */
[----:B------:R-:W-:Y:S01]  /*0eb0*/  FFMA.FTZ R87, R82, R83, R87 ;  /* 0x0000005352577223 */ /* 0x000fe20000010057 */
[----:B------:R-:W-:Y:S01]  /*0ec0*/  FMUL.FTZ R185, R32, R71 ;  /* 0x0000004720b97220 */ /* 0x000fe20000410000 */
[----:B------:R-:W-:Y:S01]  /*0ed0*/  FMUL.FTZ R77, R31, R222 ;  /* 0x000000de1f4d7220 */ /* 0x000fe20000410000 */
        /* <DEDUP_REMOVED lines=10> */
[----:B------:R-:W-:Y:S01]  /*0f80*/  PRMT R216, R84, 0x7632, R216 ;  /* 0x0000763254d87816 */ /* 0x000fe200000000d8 */
        /* <DEDUP_REMOVED lines=8> */
[C---:B------:R-:W-:Y:S01]  /*1010*/  PRMT R206, R89.reuse, 0x7632, R206 ;  /* 0x0000763259ce7816 */ /* 0x040fe200000000ce */
[----:B------:R-:W-:Y:S01]  /*1020*/  FMUL.FTZ R182, R36, R191 ;  /* 0x000000bf24b67220 */ /* 0x000fe20000410000 */
[----:B------:R-:W-:Y:S01]  /*1030*/  SHF.L.U32 R207, R89, 0x10, RZ ;  /* 0x0000001059cf7819 */ /* 0x000fe200000006ff */
[----:B------:R-:W-:Y:S01]  /*1040*/  FADD.FTZ R89, R68, R73 ;  /* 0x0000004944597221 */ /* 0x000fe20000010000 */
[----:B------:R-:W-:Y:S01]  /*1050*/  SHF.L.U32 R216, R216, 0x10, RZ ;  /* 0x00000010d8d87819 */ /* 0x000fe200000006ff */
[----:B------:R-:W-:Y:S01]  /*1060*/  FMUL.FTZ R193, R166, R231 ;  /* 0x000000e7a6c17220 */ /* 0x000fe20000410000 */
[----:B------:R-:W-:Y:S01]  /*1070*/  FFMA.FTZ R68, R72, R73, R87 ;  /* 0x0000004948447223 */ /* 0x000fe20000010057 */
[C---:B------:R-:W-:Y:S01]  /*1080*/  PRMT R214, R85.reuse, 0x7632, R214 ;  /* 0x0000763255d67816 */ /* 0x040fe200000000d6 */
[C---:B------:R-:W-:Y:S01]  /*1090*/  FMUL.FTZ R172, R166.reuse, R195 ;  /* 0x000000c3a6ac7220 */ /* 0x040fe20000410000 */
[----:B------:R-:W-:Y:S01]  /*10a0*/  SHF.L.U32 R85, R85, 0x10, RZ ;  /* 0x0000001055557819 */ /* 0x000fe200000006ff */
[----:B------:R-:W-:Y:S01]  /*10b0*/  FMUL.FTZ R195, R37, R216 ;  /* 0x000000d825c37220 */ /* 0x000fe20000410000 */
        /* <DEDUP_REMOVED lines=27> */
[C---:B------:R-:W-:Y:S01]  /*1270*/  SHF.L.U32 R205, R88.reuse, 0x10, RZ ;  /* 0x0000001058cd7819 */ /* 0x040fe200000006ff */
[----:B------:R-:W-:Y:S01]  /*1280*/  FMUL.FTZ R199, R43, R210 ;  /* 0x000000d22bc77220 */ /* 0x000fe20000410000 */
[----:B------:R-:W-:Y:S01]  /*1290*/  PRMT R208, R88, 0x7632, R208 ;  /* 0x0000763258d07816 */ /* 0x000fe200000000d0 */
[----:B------:R-:W-:Y:S01]  /*12a0*/  FADD.FTZ R68, R223, R188 ;  /* 0x000000bcdf447221 */ /* 0x000fe20000010000 */
[----:B------:R-:W-:Y:S01]  /*12b0*/  FMUL.FTZ R204, R166, R221 ;  /* 0x000000dda6cc7220 */ /* 0x000fe20000410000 */
[----:B------:R-:W-:Y:S01]  /*12c0*/  FFMA.FTZ R225, R194, R188, R225 ;  /* 0x000000bcc2e17223 */ /* 0x000fe200000100e1 */
[----:B------:R-:W-:Y:S01]  /*12d0*/  FMUL.FTZ R88, R166, R213 ;  /* 0x000000d5a6587220 */ /* 0x000fe20000410000 */
[----:B------:R-:W-:Y:S01]  /*12e0*/  SHF.L.U32 R208, R208, 0x10, RZ ;  /* 0x00000010d0d07819 */ /* 0x000fe200000006ff */
        /* <DEDUP_REMOVED lines=16> */
[C---:B------:R-:W-:Y:S01]  /*13f0*/  PRMT R78, R91.reuse, 0x7632, R78 ;  /* 0x000076325b4e7816 */ /* 0x040fe2000000004e */
[----:B------:R-:W-:Y:S01]  /*1400*/  FADD.FTZ R70, R70, R179 ;  /* 0x000000b346467221 */ /* 0x000fe20000010000 */
[----:B------:R-:W-:Y:S01]  /*1410*/  SHF.L.U32 R211, R91, 0x10, RZ ;  /* 0x000000105bd37819 */ /* 0x000fe200000006ff */
[----:B------:R-:W-:Y:S01]  /*1420*/  FMUL.FTZ R91, R47, R206 ;  /* 0x000000ce2f5b7220 */ /* 0x000fe20000410000 */
        /* <DEDUP_REMOVED lines=42> */
.L_x_2679:
        /* <DEDUP_REMOVED lines=13> */
[----:B------:R-:W-:-:S06]  /*17a0*/  IMAD.WIDE.U32 R84, R169, 0x10, R52 ;  /* 0x00000010a9547825 */ /* 0x000fcc00078e0034 */
        /* <DEDUP_REMOVED lines=13> */
[----:B------:R-:W-:Y:S02]  /*1880*/  SHF.L.U32 R171, R71, 0x10, RZ ;  /* 0x0000001047ab7819 */ /* 0x000fe400000006ff */
[----:B------:R-:W-:Y:S02]  /*1890*/  SHF.L.U32 R69, R168, 0x10, RZ ;  /* 0x00000010a8457819 */ /* 0x000fe400000006ff */
[----:B------:R-:W-:-:S02]  /*18a0*/  PRMT R170, R70, 0x7632, R170 ;  /* 0x0000763246aa7816 */ /* 0x000fc400000000aa */
[----:B------:R-:W-:Y:S02]  /*18b0*/  SHF.L.U32 R235, R70, 0x10, RZ ;  /* 0x0000001046eb7819 */ /* 0x000fe400000006ff */
[C---:B---3--:R-:W-:Y:S02]  /*18c0*/  PRMT R172, R72.reuse, 0x7632, R172 ;  /* 0x0000763248ac7816 */ /* 0x048fe400000000ac */
[----:B------:R-:W-:Y:S02]  /*18d0*/  SHF.L.U32 R231, R72, 0x10, RZ ;  /* 0x0000001048e77819 */ /* 0x000fe400000006ff */
[C---:B------:R-:W-:Y:S02]  /*18e0*/  PRMT R173, R74.reuse, 0x7632, R173 ;  /* 0x000076324aad7816 */ /* 0x040fe400000000ad */
[----:B------:R-:W-:Y:S02]  /*18f0*/  SHF.L.U32 R229, R74, 0x10, RZ ;  /* 0x000000104ae57819 */ /* 0x000fe400000006ff */
[----:B----4-:R-:W-:-:S02]  /*1900*/  PRMT R174, R76, 0x7632, R174 ;  /* 0x000076324cae7816 */ /* 0x010fc400000000ae */
[----:B------:R-:W-:Y:S02]  /*1910*/  SHF.L.U32 R177, R76, 0x10, RZ ;  /* 0x000000104cb17819 */ /* 0x000fe400000006ff */
[C---:B------:R-:W-:Y:S02]  /*1920*/  PRMT R176, R78.reuse, 0x7632, R176 ;  /* 0x000076324eb07816 */ /* 0x040fe400000000b0 */
[----:B------:R-:W-:Y:S02]  /*1930*/  SHF.L.U32 R195, R78, 0x10, RZ ;  /* 0x000000104ec37819 */ /* 0x000fe400000006ff */
[----:B------:R-:W-:Y:S02]  /*1940*/  PRMT R70, R71, 0x7632, R70 ;  /* 0x0000763247467816 */ /* 0x000fe40000000046 */
[----:B------:R-:W-:Y:S02]  /*1950*/  PRMT R72, R73, 0x7632, R72 ;  /* 0x0000763249487816 */ /* 0x000fe40000000048 */
[----:B------:R-:W-:-:S02]  /*1960*/  PRMT R74, R75, 0x7632, R74 ;  /* 0x000076324b4a7816 */ /* 0x000fc4000000004a */
[----:B------:R-:W-:Y:S02]  /*1970*/  PRMT R76, R77, 0x7632, R76 ;  /* 0x000076324d4c7816 */ /* 0x000fe4000000004c */
[----:B------:R-:W-:Y:S01]  /*1980*/  PRMT R78, R79, 0x7632, R78 ;  /* 0x000076324f4e7816 */ /* 0x000fe2000000004e */
[C---:B------:R-:W-:Y:S01]  /*1990*/  FADD.FTZ R239, -R0.reuse, R69 ;  /* 0x0000004500ef7221 */ /* 0x040fe20000010100 */
[----:B------:R-:W-:Y:S01]  /*19a0*/  SHF.L.U32 R225, R77, 0x10, RZ ;  /* 0x000000104de17819 */ /* 0x000fe200000006ff */
[----:B------:R-:W-:Y:S01]  /*19b0*/  FADD.FTZ R77, -R0, R171 ;  /* 0x000000ab004d7221 */ /* 0x000fe20000010100 */
        /* <DEDUP_REMOVED lines=14> */
[----:B------:R-:W-:-:S02]  /*1aa0*/  PRMT R224, R80, 0x7632, R224 ;  /* 0x0000763250e07816 */ /* 0x000fc400000000e0 */
[----:B------:R-:W-:Y:S01]  /*1ab0*/  SHF.L.U32 R69, R80, 0x10, RZ ;  /* 0x0000001050457819 */ /* 0x000fe200000006ff */
[C---:B------:R-:W-:Y:S01]  /*1ac0*/  FADD.FTZ R193, -R0.reuse, R193 ;  /* 0x000000c100c17221 */ /* 0x040fe20000010100 */
        /* <DEDUP_REMOVED lines=22> */
[----:B------:R-:W-:Y:S01]  /*1c30*/  FMUL.FTZ R189, R28, R69 ;  /* 0x000000451cbd7220 */ /* 0x000fe20000410000 */
[----:B-----5:R-:W-:Y:S01]  /*1c40*/  FMUL.FTZ R0, R166, R193 ;  /* 0x000000c1a6007220 */ /* 0x020fe20000410000 */
[----:B------:R-:W-:-:S02]  /*1c50*/  PRMT R222, R81, 0x7632, R222 ;  /* 0x0000763251de7816 */ /* 0x000fc400000000de */
[----:B------:R-:W-:Y:S01]  /*1c60*/  SHF.L.U32 R81, R81, 0x10, RZ ;  /* 0x0000001051517819 */ /* 0x000fe200000006ff */
[----:B------:R-:W-:Y:S01]  /*1c70*/  FADD.FTZ R68, RZ, R189 ;  /* 0x000000bdff447221 */ /* 0x000fe20000010000 */
[C---:B------:R-:W-:Y:S02]  /*1c80*/  PRMT R218, R83.reuse, 0x7632, R218 ;  /* 0x0000763253da7816 */ /* 0x040fe400000000da */
[----:B------:R-:W-:Y:S01]  /*1c90*/  SHF.L.U32 R79, R83, 0x10, RZ ;  /* 0x00000010534f7819 */ /* 0x000fe200000006ff */
[----:B------:R-:W-:Y:S01]  /*1ca0*/  FMUL.FTZ R83, R29, R224 ;  /* 0x000000e01d537220 */ /* 0x000fe20000410000 */
[C---:B------:R-:W-:Y:S02]  /*1cb0*/  PRMT R220, R82.reuse, 0x7632, R220 ;  /* 0x0000763252dc7816 */ /* 0x040fe400000000dc */
[----:B------:R-:W-:Y:S01]  /*1cc0*/  SHF.L.U32 R71, R82, 0x10, RZ ;  /* 0x0000001052477819 */ /* 0x000fe200000006ff */
[----:B------:R-:W-:Y:S01]  /*1cd0*/  FMUL.FTZ R82, R166, R239 ;  /* 0x000000efa6527220 */ /* 0x000fe20000410000 */
[----:B------:R-:W-:-:S02]  /*1ce0*/  PRMT R210, R87, 0x7632, R210 ;  /* 0x0000763257d27816 */ /* 0x000fc400000000d2 */
[----:B------:R-:W-:Y:S01]  /*1cf0*/  SHF.L.U32 R203, R87, 0x10, RZ ;  /* 0x0000001057cb7819 */ /* 0x000fe200000006ff */
[----:B------:R-:W-:Y:S01]  /*1d00*/  FFMA.FTZ R87, R0, R189, RZ ;  /* 0x000000bd00577223 */ /* 0x000fe200000100ff */
        /* <DEDUP_REMOVED lines=90> */
[----:B------:R-:W-:-:S02]  /*22b0*/  PRMT R84, R90, 0x7632, R84 ;  /* 0x000076325a547816 */ /* 0x000fc40000000054 */
        /* <DEDUP_REMOVED lines=10> */
[----:B------:R-:W-:-:S02]  /*2360*/  FFMA.FTZ R213, R90, R91, R213 ;  /* 0x0000005b5ad57223 */ /* 0x000fc400000100d5 */
        /* <DEDUP_REMOVED lines=37> */
.L_x_2680:
        /* <DEDUP_REMOVED lines=68> */
.L_x_2708:
        /* <DEDUP_REMOVED lines=15> */
[C---:B------:R-:W-:Y:S01]  /*2af0*/  FFMA.FTZ R76, R84.reuse, R76, R85 ;  /* 0x0000004c544c7223 */ /* 0x040fe20000010055 */
[C---:B-----5:R-:W-:Y:S01]  /*2b00*/  PRMT R191, R69.reuse, 0x7632, R191 ;  /* 0x0000763245bf7816 */ /* 0x060fe200000000bf */
[C-C-:B------:R-:W-:Y:S01]  /*2b10*/  FFMA.FTZ R178, R84.reuse, R178, R85.reuse ;  /* 0x000000b254b27223 */ /* 0x140fe20000010055 */
[----:B------:R-:W-:Y:S01]  /*2b20*/  SHF.L.U32 R206, R69, 0x10, RZ ;  /* 0x0000001045ce7819 */ /* 0x000fe200000006ff */
[----:B------:R-:W-:Y:S01]  /*2b30*/  FFMA.FTZ R80, R84, R80, R85 ;  /* 0x0000005054507223 */ /* 0x000fe20000010055 */
[----:B------:R-:W-:Y:S01]  /*2b40*/  PRMT R69, R70, 0x7632, R69 ;  /* 0x0000763246457816 */ /* 0x000fe20000000045 */
[----:B------:R-:W-:Y:S01]  /*2b50*/  FADD.FTZ R189, -R0, R189 ;  /* 0x000000bd00bd7221 */ /* 0x000fe20000010100 */
[----:B------:R-:W-:Y:S01]  /*2b60*/  SHF.L.U32 R208, R70, 0x10, RZ ;  /* 0x0000001046d07819 */ /* 0x000fe200000006ff */
[C-C-:B------:R-:W-:Y:S01]  /*2b70*/  FFMA.FTZ R74, R84.reuse, R74, R85.reuse ;  /* 0x0000004a544a7223 */ /* 0x140fe20000010055 */
[----:B------:R-:W-:Y:S01]  /*2b80*/  FFMA.FTZ R72, R84, R72, R85 ;  /* 0x0000004854487223 */ /* 0x000fe20000010055 */
[----:B------:R-:W-:Y:S01]  /*2b90*/  PRMT R70, R71, 0x7632, R70 ;  /* 0x0000763247467816 */ /* 0x000fe20000000046 */
        /* <DEDUP_REMOVED lines=8> */
[----:B------:R-:W-:Y:S01]  /*2c20*/  PRMT R81, R68, 0x7632, R81 ;  /* 0x0000763244517816 */ /* 0x000fe20000000051 */
[----:B------:R-:W-:Y:S01]  /*2c30*/  FMUL.FTZ R72, R166, R187 ;  /* 0x000000bba6487220 */ /* 0x000fe20000410000 */
[----:B------:R-:W-:Y:S01]  /*2c40*/  SHF.L.U32 R203, R70, 0x10, RZ ;  /* 0x0000001046cb7819 */ /* 0x000fe200000006ff */
[C---:B------:R-:W-:Y:S01]  /*2c50*/  FMUL.FTZ R70, R166.reuse, R83 ;  /* 0x00000053a6467220 */ /* 0x040fe20000410000 */
[----:B------:R-:W-:Y:S01]  /*2c60*/  FMUL.FTZ R74, R166, R77 ;  /* 0x0000004da64a7220 */ /* 0x000fe20000410000 */
[----:B------:R-:W-:Y:S01]  /*2c70*/  SHF.L.U32 R68, R68, 0x10, RZ ;  /* 0x0000001044447819 */ /* 0x000fe200000006ff */
[C---:B------:R-:W-:Y:S01]  /*2c80*/  FMUL.FTZ R76, R166.reuse, R185 ;  /* 0x000000b9a64c7220 */ /* 0x040fe20000410000 */
[----:B------:R-:W-:Y:S01]  /*2c90*/  SHF.L.U32 R201, R69, 0x10, RZ ;  /* 0x0000001045c97819 */ /* 0x000fe200000006ff */
[C---:B------:R-:W-:Y:S01]  /*2ca0*/  FMUL.FTZ R82, R166.reuse, R183 ;  /* 0x000000b7a6527220 */ /* 0x040fe20000410000 */
[C---:B------:R-:W-:Y:S01]  /*2cb0*/  FMUL.FTZ R80, R166.reuse, R75 ;  /* 0x0000004ba6507220 */ /* 0x040fe20000410000 */
[----:B------:R-:W-:Y:S01]  /*2cc0*/  FMUL.FTZ R178, R166, R73 ;  /* 0x00000049a6b27220 */ /* 0x000fe20000410000 */
        /* <DEDUP_REMOVED lines=26> */
[----:B------:R-:W-:Y:S01]  /*2e70*/  FMUL.FTZ R189, R80, R201 ;  /* 0x000000c950bd7220 */ /* 0x000fe20000410000 */
[----:B------:R-:W-:Y:S01]  /*2e80*/  F2FP.BF16.F32.PACK_AB R69, R74, R71 ;  /* 0x000000474a45723e */ /* 0x000fe200000010ff */
[----:B------:R-:W-:Y:S01]  /*2e90*/  FMUL.FTZ R191, R72, R203 ;  /* 0x000000cb48bf7220 */ /* 0x000fe20000410000 */
[----:B------:R-:W-:-:S02]  /*2ea0*/  F2FP.BF16.F32.PACK_AB R70, R73, R70 ;  /* 0x000000464946723e */ /* 0x000fc400000010ff */
[----:B------:R-:W-:Y:S01]  /*2eb0*/  F2FP.BF16.F32.PACK_AB R71, R76, R75 ;  /* 0x0000004b4c47723e */ /* 0x000fe200000010ff */
[----:B------:R-:W-:Y:S06]  /*2ec0*/  BRA `(.L_x_2684) ;  /* 0x0000000400107947 */ /* 0x000fec0003800000 */
.L_x_2683:
        /* <DEDUP_REMOVED lines=8> */
[----:B-----5:R-:W-:Y:S01]  /*2f50*/  PRMT R64, R68, 0x7632, R64 ;  /* 0x0000763244407816 */ /* 0x020fe20000000040 */
[----:B------:R-:W-:Y:S01]  /*2f60*/  FADD.FTZ R189, -R0, R189 ;  /* 0x000000bd00bd7221 */ /* 0x000fe20000010100 */
[----:B------:R-:W-:Y:S01]  /*2f70*/  PRMT R66, R70, 0x7632, R66 ;  /* 0x0000763246427816 */ /* 0x000fe20000000042 */
[----:B------:R-:W-:Y:S01]  /*2f80*/  FADD.FTZ R83, -R82, R83 ;  /* 0x0000005352537221 */ /* 0x000fe20000010100 */
[----:B------:R-:W-:Y:S01]  /*2f90*/  FADD.FTZ R187, -R180, R187 ;  /* 0x000000bbb4bb7221 */ /* 0x000fe20000010100 */
[----:B------:R-:W-:Y:S01]  /*2fa0*/  FADD.FTZ R77, -R76, R77 ;  /* 0x0000004d4c4d7221 */ /* 0x000fe20000010100 */
[C---:B------:R-:W-:Y:S01]  /*2fb0*/  PRMT R67, R71.reuse, 0x7632, R67 ;  /* 0x0000763247437816 */ /* 0x040fe20000000043 */
[----:B------:R-:W-:Y:S01]  /*2fc0*/  FADD.FTZ R185, -R178, R185 ;  /* 0x000000b9b2b97221 */ /* 0x000fe20000010100 */
[----:B------:R-:W-:Y:S01]  /*2fd0*/  SHF.L.U32 R210, R71, 0x10, RZ ;  /* 0x0000001047d27819 */ /* 0x000fe200000006ff */
[----:B------:R-:W-:Y:S01]  /*2fe0*/  FADD.FTZ R75, -R74, R75 ;  /* 0x0000004b4a4b7221 */ /* 0x000fe20000010100 */
[C---:B------:R-:W-:Y:S01]  /*2ff0*/  PRMT R65, R69.reuse, 0x7632, R65 ;  /* 0x0000763245417816 */ /* 0x040fe20000000041 */
[----:B------:R-:W-:Y:S01]  /*3000*/  FADD.FTZ R183, -R80, R183 ;  /* 0x000000b750b77221 */ /* 0x000fe20000010100 */
[----:B------:R-:W-:Y:S01]  /*3010*/  SHF.L.U32 R206, R69, 0x10, RZ ;  /* 0x0000001045ce7819 */ /* 0x000fe200000006ff */
[----:B------:R-:W-:Y:S01]  /*3020*/  FADD.FTZ R71, -R72, R73 ;  /* 0x0000004948477221 */ /* 0x000fe20000010100 */
[----:B------:R-:W-:Y:S01]  /*3030*/  SHF.L.U32 R69, R64, 0x10, RZ ;  /* 0x0000001040457819 */ /* 0x000fe200000006ff */
        /* <DEDUP_REMOVED lines=16> */
[CC--:B------:R-:W-:Y:S01]  /*3140*/  FMUL.FTZ R72, R77.reuse, R167.reuse ;  /* 0x000000a74d487220 */ /* 0x0c0fe20000410000 */
[----:B------:R-:W-:Y:S01]  /*3150*/  F2FP.BF16.F32.PACK_AB R65, R77, R0 ;  /* 0x000000004d41723e */ /* 0x000fe200000010ff */
[-C--:B------:R-:W-:Y:S01]  /*3160*/  FMUL.FTZ R75, R66, R167.reuse ;  /* 0x000000a7424b7220 */ /* 0x080fe20000410000 */
[----:B------:R-:W-:Y:S01]  /*3170*/  F2FP.BF16.F32.PACK_AB R66, R74, R66 ;  /* 0x000000424a42723e */ /* 0x000fe200000010ff */
        /* <DEDUP_REMOVED lines=22> */
[----:B------:R-:W-:Y:S02]  /*32e0*/  F2FP.BF16.F32.PACK_AB R67, R80, R76 ;  /* 0x0000004c5043723e */ /* 0x000fe400000010ff */
[----:B------:R-:W-:Y:S02]  /*32f0*/  F2FP.BF16.F32.PACK_AB R70, R73, R70 ;  /* 0x000000464946723e */ /* 0x000fe400000010ff */
[----:B------:R-:W-:-:S07]  /*3300*/  F2FP.BF16.F32.PACK_AB R71, R82, R77 ;  /* 0x0000004d5247723e */ /* 0x000fce00000010ff */
.L_x_2684:
        /* <DEDUP_REMOVED lines=12> */
[C-C-:B0-----:R-:W-:Y:S01]  /*33d0*/  FFMA.FTZ R65, R84.reuse, R190, R85.reuse ;  /* 0x000000be54417223 */ /* 0x141fe20000010055 */
        /* <DEDUP_REMOVED lines=10> */
[----:B------:R-:W-:Y:S01]  /*3480*/  FADD.FTZ R69, -R69, R198 ;  /* 0x000000c645457221 */ /* 0x000fe20000010100 */
[----:B------:R-:W-:Y:S01]  /*3490*/  PRMT R68, R74, 0x7632, R68 ;  /* 0x000076324a447816 */ /* 0x000fe20000000044 */
[----:B------:R-:W-:Y:S01]  /*34a0*/  FADD.FTZ R71, -R71, R188 ;  /* 0x000000bc47477221 */ /* 0x000fe20000010100 */
[----:B------:R-:W-:Y:S01]  /*34b0*/  FADD.FTZ R199, -R204, R199 ;  /* 0x000000c7ccc77221 */ /* 0x000fe20000010100 */
[----:B------:R-:W-:Y:S01]  /*34c0*/  SHF.L.U32 R80, R73, 0x10, RZ ;  /* 0x0000001049507819 */ /* 0x000fe200000006ff */
        /* <DEDUP_REMOVED lines=18> */
[-C--:B------:R-:W-:Y:S01]  /*35f0*/  FMUL.FTZ R70, R195, R167.reuse ;  /* 0x000000a7c3467220 */ /* 0x080fe20000410000 */
[-C--:B------:R-:W-:Y:S01]  /*3600*/  FMUL.FTZ R71, R66, R167.reuse ;  /* 0x000000a742477220 */ /* 0x080fe20000410000 */
[-C--:B------:R-:W-:Y:S01]  /*3610*/  FMUL.FTZ R188, R69, R167.reuse ;  /* 0x000000a745bc7220 */ /* 0x080fe20000410000 */
[-C--:B------:R-:W-:Y:S01]  /*3620*/  FMUL.FTZ R83, R190, R167.reuse ;  /* 0x000000a7be537220 */ /* 0x080fe20000410000 */
[-C--:B------:R-:W-:Y:S01]  /*3630*/  FMUL.FTZ R192, R199, R167.reuse ;  /* 0x000000a7c7c07220 */ /* 0x080fe20000410000 */
[----:B------:R-:W-:Y:S01]  /*3640*/  F2FP.BF16.F32.PACK_AB R65, R197, R66 ;  /* 0x00000042c541723e */ /* 0x000fe200000010ff */
[----:B------:R-:W-:Y:S01]  /*3650*/  FMUL.FTZ R75, R68, R167 ;  /* 0x000000a7444b7220 */ /* 0x000fe20000410000 */
[----:B------:R-:W-:Y:S01]  /*3660*/  F2FP.BF16.F32.PACK_AB R64, R195, R64 ;  /* 0x00000040c340723e */ /* 0x000fe200000010ff */
[----:B------:R-:W-:Y:S01]  /*3670*/  FMUL.FTZ R193, R74, R73 ;  /* 0x000000494ac17220 */ /* 0x000fe20000410000 */
[----:B------:R-:W-:Y:S01]  /*3680*/  F2FP.BF16.F32.PACK_AB R66, R69, R68 ;  /* 0x000000444542723e */ /* 0x000fe200000010ff */
[----:B------:R-:W-:Y:S01]  /*3690*/  FMUL.FTZ R68, R12, R67 ;  /* 0x000000430c447220 */ /* 0x000fe20000410000 */
[----:B------:R-:W-:Y:S01]  /*36a0*/  FMUL.FTZ R69, R13, R70 ;  /* 0x000000460d457220 */ /* 0x000fe20000410000 */
        /* <DEDUP_REMOVED lines=18> */
[----:B------:R-:W-:Y:S01]  /*37d0*/  F2FP.BF16.F32.PACK_AB R71, R192, R83 ;  /* 0x00000053c047723e */ /* 0x000fe200000010ff */
[----:B------:R-:W-:Y:S06]  /*37e0*/  BRA `(.L_x_2686) ;  /* 0x0000000400007947 */ /* 0x000fec0003800000 */
.L_x_2685:
[C-C-:B------:R-:W-:Y:S01]  /*37f0*/  FFMA.FTZ R193, R84.reuse, R193, R85.reuse ;  /* 0x000000c154c17223 */ /* 0x140fe20000010055 */
[C-C-:B------:R-:W-:Y:S01]  /*3800*/  FFMA.FTZ R196, R84.reuse, R196, R85.reuse ;  /* 0x000000c454c47223 */ /* 0x140fe20000010055 */
[C-C-:B0-----:R-:W-:Y:S01]  /*3810*/  FFMA.FTZ R69, R84.reuse, R190, R85.reuse ;  /* 0x000000be54457223 */ /* 0x141fe20000010055 */
[C-C-:B------:R-:W-:Y:S01]  /*3820*/  FFMA.FTZ R200, R84.reuse, R200, R85.reuse ;  /* 0x000000c854c87223 */ /* 0x140fe20000010055 */
[C---:B-----5:R-:W-:Y:S01]  /*3830*/  PRMT R70, R73.reuse, 0x7632, R70 ;  /* 0x0000763249467816 */ /* 0x060fe20000000046 */
[C-C-:B------:R-:W-:Y:S01]  /*3840*/  FFMA.FTZ R83, R84.reuse, R194, R85.reuse ;  /* 0x000000c254537223 */ /* 0x140fe20000010055 */
[----:B------:R-:W-:Y:S01]  /*3850*/  SHF.L.U32 R80, R73, 0x10, RZ ;  /* 0x0000001049507819 */ /* 0x000fe200000006ff */
[--C-:B------:R-:W-:Y:S01]  /*3860*/  FFMA.FTZ R71, R84, R192, R85.reuse ;  /* 0x000000c054477223 */ /* 0x100fe20000010055 */
[----:B------:R-:W-:Y:S01]  /*3870*/  PRMT R68, R72, 0x7632, R68 ;  /* 0x0000763248447816 */ /* 0x000fe20000000044 */
[----:B------:R-:W-:Y:S01]  /*3880*/  FFMA.FTZ R73, R84, R202, R85 ;  /* 0x000000ca54497223 */ /* 0x000fe20000010055 */
[----:B------:R-:W-:Y:S01]  /*3890*/  PRMT R81, R74, 0x7632, R81 ;  /* 0x000076324a517816 */ /* 0x000fe20000000051 */
[----:B------:R-:W-:Y:S01]  /*38a0*/  FFMA.FTZ R204, R84, R204, R85 ;  /* 0x000000cc54cc7223 */ /* 0x000fe20000010055 */
[----:B------:R-:W-:Y:S01]  /*38b0*/  SHF.L.U32 R206, R74, 0x10, RZ ;  /* 0x000000104ace7819 */ /* 0x000fe200000006ff */
[----:B------:R-:W-:Y:S01]  /*38c0*/  FADD.FTZ R193, -R193, R182 ;  /* 0x000000b6c1c17221 */ /* 0x000fe20000010100 */
[----:B------:R-:W-:Y:S01]  /*38d0*/  PRMT R74, R75, 0x7632, R74 ;  /* 0x000076324b4a7816 */ /* 0x000fe2000000004a */
[----:B------:R-:W-:Y:S01]  /*38e0*/  FADD.FTZ R195, -R196, R195 ;  /* 0x000000c3c4c37221 */ /* 0x000fe20000010100 */
[----:B------:R-:W-:Y:S01]  /*38f0*/  FADD.FTZ R69, -R69, R184 ;  /* 0x000000b845457221 */ /* 0x000fe20000010100 */
[----:B------:R-:W-:Y:S01]  /*3900*/  FADD.FTZ R197, -R200, R197 ;  /* 0x000000c5c8c57221 */ /* 0x000fe20000010100 */
[----:B------:R-:W-:Y:S01]  /*3910*/  SHF.L.U32 R208, R75, 0x10, RZ ;  /* 0x000000104bd07819 */ /* 0x000fe200000006ff */
[----:B------:R-:W-:Y:S01]  /*3920*/  FADD.FTZ R83, -R83, R188 ;  /* 0x000000bc53537221 */ /* 0x000fe20000010100 */
[----:B------:R-:W-:Y:S01]  /*3930*/  FADD.FTZ R71, -R71, R186 ;  /* 0x000000ba47477221 */ /* 0x000fe20000010100 */
[----:B------:R-:W-:Y:S01]  /*3940*/  FADD.FTZ R75, -R73, R198 ;  /* 0x000000c6494b7221 */ /* 0x000fe20000010100 */
[----:B------:R-:W-:Y:S01]  /*3950*/  FADD.FTZ R199, -R204, R199 ;  /* 0x000000c7ccc77221 */ /* 0x000fe20000010100 */
[----:B------:R-:W-:Y:S01]  /*3960*/  SHF.L.U32 R181, R68, 0x10, RZ ;  /* 0x0000001044b57819 */ /* 0x000fe200000006ff */
        /* <DEDUP_REMOVED lines=37> */
[----:B------:R-:W-:Y:S01]  /*3bc0*/  FMUL.FTZ R197, R190, R201 ;  /* 0x000000c9bec57220 */ /* 0x000fe20000410000 */
[----:B------:R-:W-:-:S02]  /*3bd0*/  F2FP.BF16.F32.PACK_AB R70, R73, R70 ;  /* 0x000000464946723e */ /* 0x000fc400000010ff */
[----:B------:R-:W-:-:S07]  /*3be0*/  F2FP.BF16.F32.PACK_AB R71, R72, R83 ;  /* 0x000000534847723e */ /* 0x000fce00000010ff */
.L_x_2686:
        /* <DEDUP_REMOVED lines=24> */
[----:B0----5:R-:W-:Y:S01]  /*3d70*/  PRMT R65, R72, 0x7632, R65 ;  /* 0x0000763248417816 */ /* 0x021fe20000000041 */
[C---:B------:R-:W-:Y:S01]  /*3d80*/  FMUL.FTZ R171, R166.reuse, R171 ;  /* 0x000000aba6ab7220 */ /* 0x040fe20000410000 */
[----:B------:R-:W-:Y:S01]  /*3d90*/  PRMT R70, R75, 0x7632, R70 ;  /* 0x000076324b467816 */ /* 0x000fe20000000046 */
[C---:B------:R-:W-:Y:S01]  /*3da0*/  FMUL.FTZ R64, R166.reuse, R173 ;  /* 0x000000ada6407220 */ /* 0x040fe20000410000 */
[----:B------:R-:W-:Y:S01]  /*3db0*/  PRMT R67, R73, 0x7632, R67 ;  /* 0x0000763249437816 */ /* 0x000fe20000000043 */
[----:B------:R-:W-:Y:S01]  /*3dc0*/  FMUL.FTZ R66, R166, R179 ;  /* 0x000000b3a6427220 */ /* 0x000fe20000410000 */
[----:B------:R-:W-:Y:S01]  /*3dd0*/  PRMT R69, R74, 0x7632, R69 ;  /* 0x000076324a457816 */ /* 0x000fe20000000045 */
[C---:B------:R-:W-:Y:S01]  /*3de0*/  FMUL.FTZ R91, R166.reuse, R91 ;  /* 0x0000005ba65b7220 */ /* 0x040fe20000410000 */
[C---:B------:R-:W-:Y:S01]  /*3df0*/  FMUL.FTZ R68, R166.reuse, R177 ;  /* 0x000000b1a6447220 */ /* 0x040fe20000410000 */
[C---:B------:R-:W-:Y:S01]  /*3e00*/  FMUL.FTZ R89, R166.reuse, R89 ;  /* 0x00000059a6597220 */ /* 0x040fe20000410000 */
        /* <DEDUP_REMOVED lines=41> */
[----:B------:R-:W-:Y:S01]  /*40a0*/  F2FP.BF16.F32.PACK_AB R71, R88, R167 ;  /* 0x000000a75847723e */ /* 0x000fe200000010ff */
[----:B------:R-:W-:Y:S06]  /*40b0*/  BRA `(.L_x_2688) ;  /* 0x0000000400007947 */ /* 0x000fec0003800000 */
.L_x_2687:
[C-C-:B------:R-:W-:Y:S01]  /*40c0*/  FFMA.FTZ R173, R84.reuse, R173, R85.reuse ;  /* 0x000000ad54ad7223 */ /* 0x140fe20000010055 */
[C-C-:B------:R-:W-:Y:S01]  /*40d0*/  FFMA.FTZ R168, R84.reuse, R168, R85.reuse ;  /* 0x000000a854a87223 */ /* 0x140fe20000010055 */
[C-C-:B------:R-:W-:Y:S01]  /*40e0*/  FFMA.FTZ R174, R84.reuse, R174, R85.reuse ;  /* 0x000000ae54ae7223 */ /* 0x140fe20000010055 */
[C-C-:B------:R-:W-:Y:S01]  /*40f0*/  FFMA.FTZ R90, R84.reuse, R90, R85.reuse ;  /* 0x0000005a545a7223 */ /* 0x140fe20000010055 */
[C-C-:B------:R-:W-:Y:S01]  /*4100*/  FFMA.FTZ R172, R84.reuse, R172, R85.reuse ;  /* 0x000000ac54ac7223 */ /* 0x140fe20000010055 */
[C-C-:B0-----:R-:W-:Y:S01]  /*4110*/  FFMA.FTZ R68, R84.reuse, R88, R85.reuse ;  /* 0x0000005854447223 */ /* 0x141fe20000010055 */
        /* <DEDUP_REMOVED lines=9> */
[----:B-----5:R-:W-:Y:S01]  /*41b0*/  PRMT R70, R72, 0x7632, R70 ;  /* 0x0000763248467816 */ /* 0x020fe20000000046 */
[----:B------:R-:W-:Y:S01]  /*41c0*/  FADD.FTZ R87, -R84, R87 ;  /* 0x0000005754577221 */ /* 0x000fe20000010100 */
[----:B------:R-:W-:Y:S01]  /*41d0*/  PRMT R81, R74, 0x7632, R81 ;  /* 0x000076324a517816 */ /* 0x000fe20000000051 */
[----:B------:R-:W-:Y:S01]  /*41e0*/  FMUL.FTZ R68, R166, R173 ;  /* 0x000000ada6447220 */ /* 0x000fe20000410000 */
[----:B------:R-:W-:Y:S01]  /*41f0*/  SHF.L.U32 R88, R74, 0x10, RZ ;  /* 0x000000104a587819 */ /* 0x000fe200000006ff */
[C---:B------:R-:W-:Y:S01]  /*4200*/  FMUL.FTZ R74, R166.reuse, R171 ;  /* 0x000000aba64a7220 */ /* 0x040fe20000410000 */
[----:B------:R-:W-:Y:S01]  /*4210*/  PRMT R79, R73, 0x7632, R79 ;  /* 0x00007632494f7816 */ /* 0x000fe2000000004f */
[C---:B------:R-:W-:Y:S01]  /*4220*/  FMUL.FTZ R80, R166.reuse, R179 ;  /* 0x000000b3a6507220 */ /* 0x040fe20000410000 */
[----:B------:R-:W-:Y:S01]  /*4230*/  FMUL.FTZ R84, R166, R91 ;  /* 0x0000005ba6547220 */ /* 0x000fe20000410000 */
[----:B------:R-:W-:Y:S01]  /*4240*/  SHF.L.U32 R72, R72, 0x10, RZ ;  /* 0x0000001048487819 */ /* 0x000fe200000006ff */
[C---:B------:R-:W-:Y:S01]  /*4250*/  FMUL.FTZ R86, R166.reuse, R177 ;  /* 0x000000b1a6567220 */ /* 0x040fe20000410000 */
[C---:B------:R-:W-:Y:S01]  /*4260*/  PRMT R85, R75.reuse, 0x7632, R85 ;  /* 0x000076324b557816 */ /* 0x040fe20000000055 */
[C---:B------:R-:W-:Y:S01]  /*4270*/  FMUL.FTZ R90, R166.reuse, R89 ;  /* 0x00000059a65a7220 */ /* 0x040fe20000410000 */
[----:B------:R-:W-:Y:S01]  /*4280*/  SHF.L.U32 R190, R75, 0x10, RZ ;  /* 0x000000104bbe7819 */ /* 0x000fe200000006ff */
        /* <DEDUP_REMOVED lines=25> */
[----:B------:R-:W-:Y:S01]  /*4420*/  SHF.L.U32 R85, R85, 0x10, RZ ;  /* 0x0000001055557819 */ /* 0x000fe200000006ff */
        /* <DEDUP_REMOVED lines=9> */
.L_x_2688:
[----:B------:R-:W0:Y:S01]  /*44c0*/  @P1 LDC.64 R72, c[0x0][0x478] ;  /* 0x00011e00ff481b82 */ /* 0x000e220000000a00 */
[----:B------:R-:W-:-:S04]  /*44d0*/  IMAD.WIDE.U32 R76, R165, 0x10, R76 ;  /* 0x00000010a54c7825 */ /* 0x000fc800078e004c */
[----:B0-----:R-:W-:-:S05]  /*44e0*/  @P1 IMAD.WIDE.U32 R72, R165, 0x10, R72 ;  /* 0x00000010a5481825 */ /* 0x001fca00078e0048 */
[----:B------:R1:W-:Y:S04]  /*44f0*/  @P1 STG.E.128 desc[UR6][R72.64], R64 ;  /* 0x0000004048001986 */ /* 0x0003e8000c101d06 */
[----:B------:R1:W-:Y:S01]  /*4500*/  STG.E.128 desc[UR6][R76.64], R68 ;  /* 0x000000444c007986 */ /* 0x0003e2000c101d06 */
[----:B------:R-:W-:Y:S05]  /*4510*/  BRA `(.L_x_2689) ;  /* 0x0000001c00d47947 */ /* 0x000fea0003800000 */
.L_x_2682:
        /* <DEDUP_REMOVED lines=11> */
[----:B------:R-:W-:Y:S01]  /*45d0*/  FFMA.FTZ R0, R84, R178, R85 ;  /* 0x000000b254007223 */ /* 0x000fe20000010055 */
[----:B------:R-:W-:Y:S01]  /*45e0*/  FADD.FTZ R74, -R180, R187 ;  /* 0x000000bbb44a7221 */ /* 0x000fe20000010100 */
[----:B------:R-:W-:Y:S01]  /*45f0*/  FFMA.FTZ R82, R84, R82, R85 ;  /* 0x0000005254527223 */ /* 0x000fe20000010055 */
[----:B------:R-:W-:Y:S01]  /*4600*/  FADD.FTZ R206, -R206, R75 ;  /* 0x0000004bcece7221 */ /* 0x000fe20000010100 */
[----:B------:R-:W-:Y:S01]  /*4610*/  FADD.FTZ R180, -R0, R185 ;  /* 0x000000b900b47221 */ /* 0x000fe20000010100 */
[----:B------:R-:W-:Y:S01]  /*4620*/  PRMT R0, R52, 0x7632, R0 ;  /* 0x0000763234007816 */ /* 0x000fe20000000000 */
[----:B------:R-:W-:Y:S01]  /*4630*/  FFMA.FTZ R72, R84, R72, R85 ;  /* 0x0000004854487223 */ /* 0x000fe20000010055 */
[----:B------:R-:W-:Y:S01]  /*4640*/  SHF.L.U32 R75, R52, 0x10, RZ ;  /* 0x00000010344b7819 */ /* 0x000fe200000006ff */
[----:B------:R-:W-:Y:S01]  /*4650*/  FADD.FTZ R178, -R76, R77 ;  /* 0x0000004d4cb27221 */ /* 0x000fe20000010100 */
[----:B------:R-:W-:Y:S01]  /*4660*/  FADD.FTZ R82, -R82, R83 ;  /* 0x0000005352527221 */ /* 0x000fe20000010100 */
[----:B------:R-:W-:Y:S01]  /*4670*/  SHF.L.U32 R77, R0, 0x10, RZ ;  /* 0x00000010004d7819 */ /* 0x000fe200000006ff */
[----:B------:R-:W-:Y:S01]  /*4680*/  FADD.FTZ R210, -R72, R73 ;  /* 0x0000004948d27221 */ /* 0x000fe20000010100 */
[C---:B------:R-:W-:Y:S01]  /*4690*/  SHF.L.U32 R83, R53.reuse, 0x10, RZ ;  /* 0x0000001035537819 */ /* 0x040fe200000006ff */
[----:B------:R-:W-:Y:S01]  /*46a0*/  FFMA.FTZ R80, R84, R80, R85 ;  /* 0x0000005054507223 */ /* 0x000fe20000010055 */
[----:B------:R-:W-:Y:S01]  /*46b0*/  PRMT R73, R53, 0x7632, R73 ;  /* 0x0000763235497816 */ /* 0x000fe20000000049 */
[--C-:B------:R-:W-:Y:S01]  /*46c0*/  FFMA.FTZ R0, R166, R189, R75.reuse ;  /* 0x000000bda6007223 */ /* 0x100fe2000001004b */
[----:B------:R-:W-:Y:S01]  /*46d0*/  PRMT R75, R54, 0x7632, R75 ;  /* 0x00007632364b7816 */ /* 0x000fe2000000004b */
[C---:B------:R-:W-:Y:S01]  /*46e0*/  FFMA.FTZ R72, R166.reuse, R82, R77 ;  /* 0x00000052a6487223 */ /* 0x040fe2000001004d */
[----:B------:R-:W-:Y:S01]  /*46f0*/  PRMT R76, R55, 0x7632, R76 ;  /* 0x00007632374c7816 */ /* 0x000fe2000000004c */
[----:B------:R-:W-:Y:S01]  /*4700*/  FFMA.FTZ R74, R166, R74, R83 ;  /* 0x0000004aa64a7223 */ /* 0x000fe20000010053 */
[----:B------:R-:W-:Y:S01]  /*4710*/  SHF.L.U32 R73, R73, 0x10, RZ ;  /* 0x0000001049497819 */ /* 0x000fe200000006ff */
[----:B------:R-:W-:Y:S01]  /*4720*/  FADD.FTZ R208, -R80, R183 ;  /* 0x000000b750d07221 */ /* 0x000fe20000010100 */
[----:B------:R-:W-:Y:S01]  /*4730*/  SHF.L.U32 R77, R54, 0x10, RZ ;  /* 0x00000010364d7819 */ /* 0x000fe200000006ff */
[-C--:B------:R-:W-:Y:S01]  /*4740*/  FMUL.FTZ R72, R72, R167.reuse ;  /* 0x000000a748487220 */ /* 0x080fe20000410000 */
[----:B------:R-:W-:Y:S01]  /*4750*/  SHF.L.U32 R83, R55, 0x10, RZ ;  /* 0x0000001037537819 */ /* 0x000fe200000006ff */
[-C--:B------:R-:W-:Y:S01]  /*4760*/  FMUL.FTZ R74, R74, R167.reuse ;  /* 0x000000a74a4a7220 */ /* 0x080fe20000410000 */
[----:B------:R-:W-:Y:S01]  /*4770*/  SHF.L.U32 R75, R75, 0x10, RZ ;  /* 0x000000104b4b7819 */ /* 0x000fe200000006ff */
[----:B------:R-:W-:Y:S01]  /*4780*/  FFMA.FTZ R80, R166, R180, R77 ;  /* 0x000000b4a6507223 */ /* 0x000fe2000001004d */
[----:B------:R-:W-:Y:S01]  /*4790*/  SHF.L.U32 R183, R76, 0x10, RZ ;  /* 0x000000104cb77819 */ /* 0x000fe200000006ff */
[----:B------:R-:W-:Y:S01]  /*47a0*/  FFMA.FTZ R76, R166, R178, R73 ;  /* 0x000000b2a64c7223 */ /* 0x000fe20000010049 */
[----:B-----5:R-:W-:Y:S01]  /*47b0*/  PRMT R81, R68, 0x7632, R81 ;  /* 0x0000763244517816 */ /* 0x020fe20000000051 */
[C---:B------:R-:W-:Y:S01]  /*47c0*/  FFMA.FTZ R178, R166.reuse, R208, R83 ;  /* 0x000000d0a6b27223 */ /* 0x040fe20000010053 */
[----:B------:R-:W-:Y:S01]  /*47d0*/  PRMT R191, R69, 0x7632, R191 ;  /* 0x0000763245bf7816 */ /* 0x000fe200000000bf */
[----:B------:R-:W-:Y:S01]  /*47e0*/  FFMA.FTZ R82, R166, R206, R75 ;  /* 0x000000cea6527223 */ /* 0x000fe2000001004b */
[----:B------:R-:W-:Y:S01]  /*47f0*/  SHF.L.U32 R68, R68, 0x10, RZ ;  /* 0x0000001044447819 */ /* 0x000fe200000006ff */
[----:B------:R-:W-:Y:S01]  /*4800*/  FFMA.FTZ R180, R166, R210, R183 ;  /* 0x000000d2a6b47223 */ /* 0x000fe200000100b7 */
[----:B------:R-:W-:Y:S01]  /*4810*/  PRMT R201, R70, 0x7632, R201 ;  /* 0x0000763246c97816 */ /* 0x000fe200000000c9 */
[-C--:B------:R-:W-:Y:S01]  /*4820*/  FMUL.FTZ R73, R0, R167.reuse ;  /* 0x000000a700497220 */ /* 0x080fe20000410000 */
[----:B------:R-:W-:Y:S01]  /*4830*/  SHF.L.U32 R70, R70, 0x10, RZ ;  /* 0x0000001046467819 */ /* 0x000fe200000006ff */
[-C--:B------:R-:W-:Y:S01]  /*4840*/  FMUL.FTZ R75, R80, R167.reuse ;  /* 0x000000a7504b7220 */ /* 0x080fe20000410000 */
[----:B------:R-:W-:Y:S01]  /*4850*/  PRMT R203, R71, 0x7632, R203 ;  /* 0x0000763247cb7816 */ /* 0x000fe200000000cb */
        /* <DEDUP_REMOVED lines=31> */
.L_x_2690:
[C-C-:B------:R-:W-:Y:S01]  /*4a50*/  FFMA.FTZ R0, R84.reuse, R0, R85.reuse ;  /* 0x0000000054007223 */ /* 0x140fe20000010055 */
[C-C-:B------:R-:W-:Y:S01]  /*4a60*/  FFMA.FTZ R180, R84.reuse, R180, R85.reuse ;  /* 0x000000b454b47223 */ /* 0x140fe20000010055 */
[----:B------:R-:W-:Y:S01]  /*4a70*/  FFMA.FTZ R64, R84, R72, R85 ;  /* 0x0000004854407223 */ /* 0x000fe20000010055 */
[----:B------:R-:W-:Y:S01]  /*4a80*/  SHF.L.U32 R65, R52, 0x10, RZ ;  /* 0x0000001034417819 */ /* 0x000fe200000006ff */
[----:B------:R-:W-:Y:S01]  /*4a90*/  FADD.FTZ R189, -R0, R189 ;  /* 0x000000bd00bd7221 */ /* 0x000fe20000010100 */
[----:B------:R-:W-:Y:S01]  /*4aa0*/  FFMA.FTZ R74, R84, R74, R85 ;  /* 0x0000004a544a7223 */ /* 0x000fe20000010055 */
[C---:B------:R-:W-:Y:S01]  /*4ab0*/  SHF.L.U32 R72, R53.reuse, 0x10, RZ ;  /* 0x0000001035487819 */ /* 0x040fe200000006ff */
[----:B------:R-:W-:Y:S01]  /*4ac0*/  FADD.FTZ R187, -R180, R187 ;  /* 0x000000bbb4bb7221 */ /* 0x000fe20000010100 */
[----:B------:R-:W-:Y:S01]  /*4ad0*/  FADD.FTZ R81, -R64, R73 ;  /* 0x0000004940517221 */ /* 0x000fe20000010100 */
[----:B------:R-:W-:Y:S01]  /*4ae0*/  FADD.FTZ R75, -R74, R75 ;  /* 0x0000004b4a4b7221 */ /* 0x000fe20000010100 */
[----:B------:R-:W-:Y:S01]  /*4af0*/  FFMA.FTZ R64, R166, R189, R65 ;  /* 0x000000bda6407223 */ /* 0x000fe20000010041 */
[----:B------:R-:W-:Y:S01]  /*4b00*/  FFMA.FTZ R76, R84, R76, R85 ;  /* 0x0000004c544c7223 */ /* 0x000fe20000010055 */
[----:B------:R-:W-:Y:S01]  /*4b10*/  PRMT R65, R53, 0x7632, R65 ;  /* 0x0000763235417816 */ /* 0x000fe20000000041 */
[--C-:B------:R-:W-:Y:S01]  /*4b20*/  FFMA.FTZ R74, R166, R187, R72.reuse ;  /* 0x000000bba64a7223 */ /* 0x100fe20000010048 */
[----:B------:R-:W-:Y:S01]  /*4b30*/  PRMT R72, R54, 0x7632, R72 ;  /* 0x0000763236487816 */ /* 0x000fe20000000048 */
[C-C-:B------:R-:W-:Y:S01]  /*4b40*/  FFMA.FTZ R178, R84.reuse, R178, R85.reuse ;  /* 0x000000b254b27223 */ /* 0x140fe20000010055 */
[----:B------:R-:W-:Y:S01]  /*4b50*/  FFMA.FTZ R82, R84, R82, R85 ;  /* 0x0000005254527223 */ /* 0x000fe20000010055 */
[----:B------:R-:W-:Y:S01]  /*4b60*/  PRMT R0, R52, 0x7632, R0 ;  /* 0x0000763234007816 */ /* 0x000fe20000000000 */
[----:B------:R-:W-:Y:S01]  /*4b70*/  FADD.FTZ R77, -R76, R77 ;  /* 0x0000004d4c4d7221 */ /* 0x000fe20000010100 */
[----:B------:R-:W-:Y:S01]  /*4b80*/  PRMT R73, R55, 0x7632, R73 ;  /* 0x0000763237497816 */ /* 0x000fe20000000049 */
        /* <DEDUP_REMOVED lines=11> */
[----:B------:R-:W-:Y:S01]  /*4c40*/  SHF.L.U32 R178, R73, 0x10, RZ ;  /* 0x0000001049b27819 */ /* 0x000fe200000006ff */
[----:B------:R-:W-:Y:S01]  /*4c50*/  FFMA.FTZ R80, R166, R75, R72 ;  /* 0x0000004ba6507223 */ /* 0x000fe20000010048 */
[----:B-----5:R-:W-:Y:S01]  /*4c60*/  PRMT R66, R68, 0x7632, R66 ;  /* 0x0000763244427816 */ /* 0x020fe20000000042 */
[----:B------:R-:W-:Y:S01]  /*4c70*/  FFMA.FTZ R0, R166, R83, R0 ;  /* 0x00000053a6007223 */ /* 0x000fe20000010000 */
[----:B------:R-:W-:Y:S01]  /*4c80*/  PRMT R191, R70, 0x7632, R191 ;  /* 0x0000763246bf7816 */ /* 0x000fe200000000bf */
[C---:B------:R-:W-:Y:S01]  /*4c90*/  FFMA.FTZ R82, R166.reuse, R183, R82 ;  /* 0x000000b7a6527223 */ /* 0x040fe20000010052 */
[----:B------:R-:W-:Y:S01]  /*4ca0*/  PRMT R67, R69, 0x7632, R67 ;  /* 0x0000763245437816 */ /* 0x000fe20000000043 */
[----:B------:R-:W-:Y:S01]  /*4cb0*/  FFMA.FTZ R83, R166, R81, R178 ;  /* 0x00000051a6537223 */ /* 0x000fe200000100b2 */
[----:B------:R-:W-:Y:S01]  /*4cc0*/  PRMT R201, R71, 0x7632, R201 ;  /* 0x0000763247c97816 */ /* 0x000fe200000000c9 */
[-C--:B------:R-:W-:Y:S01]  /*4cd0*/  FMUL.FTZ R75, R74, R167.reuse ;  /* 0x000000a74a4b7220 */ /* 0x080fe20000410000 */
[----:B------:R-:W-:Y:S01]  /*4ce0*/  SHF.L.U32 R73, R66, 0x10, RZ ;  /* 0x0000001042497819 */ /* 0x000fe200000006ff */
[-C--:B------:R-:W-:Y:S01]  /*4cf0*/  FMUL.FTZ R72, R0, R167.reuse ;  /* 0x000000a700487220 */ /* 0x080fe20000410000 */
[C---:B------:R-:W-:Y:S01]  /*4d00*/  F2FP.BF16.F32.PACK_AB R65, R77.reuse, R74 ;  /* 0x0000004a4d41723e */ /* 0x040fe200000010ff */
[-C--:B------:R-:W-:Y:S01]  /*4d10*/  FMUL.FTZ R74, R77, R167.reuse ;  /* 0x000000a74d4a7220 */ /* 0x080fe20000410000 */
[----:B------:R-:W-:Y:S01]  /*4d20*/  SHF.L.U32 R69, R69, 0x10, RZ ;  /* 0x0000001045457819 */ /* 0x000fe200000006ff */
[-C--:B------:R-:W-:Y:S01]  /*4d30*/  FMUL.FTZ R77, R76, R167.reuse ;  /* 0x000000a74c4d7220 */ /* 0x080fe20000410000 */
[----:B------:R-:W-:Y:S01]  /*4d40*/  SHF.L.U32 R191, R191, 0x10, RZ ;  /* 0x00000010bfbf7819 */ /* 0x000fe200000006ff */
[-C--:B------:R-:W-:Y:S01]  /*4d50*/  FMUL.FTZ R206, R83, R167.reuse ;  /* 0x000000a753ce7220 */ /* 0x080fe20000410000 */
[C---:B------:R-:W-:Y:S01]  /*4d60*/  F2FP.BF16.F32.PACK_AB R66, R80.reuse, R76 ;  /* 0x0000004c5042723e */ /* 0x040fe200000010ff */
        /* <DEDUP_REMOVED lines=29> */
[----:B------:R-:W-:-:S07]  /*4f40*/  F2FP.BF16.F32.PACK_AB R71, R206, R71 ;  /* 0x00000047ce47723e */ /* 0x000fce00000010ff */
.L_x_2691:
        /* <DEDUP_REMOVED lines=12> */
[C-C-:B------:R-:W-:Y:S01]  /*5010*/  FFMA.FTZ R69, R84.reuse, R202, R85.reuse ;  /* 0x000000ca54457223 */ /* 0x140fe20000010055 */
[C-C-:B------:R-:W-:Y:S01]  /*5020*/  FFMA.FTZ R193, R84.reuse, R193, R85.reuse ;  /* 0x000000c154c17223 */ /* 0x140fe20000010055 */
[----:B------:R-:W-:Y:S01]  /*5030*/  FFMA.FTZ R65, R84, R190, R85 ;  /* 0x000000be54417223 */ /* 0x000fe20000010055 */
[----:B------:R-:W-:Y:S01]  /*5040*/  FADD.FTZ R68, -R64, R195 ;  /* 0x000000c340447221 */ /* 0x000fe20000010100 */
[--C-:B------:R-:W-:Y:S01]  /*5050*/  FFMA.FTZ R67, R84, R192, R85.reuse ;  /* 0x000000c054437223 */ /* 0x100fe20000010055 */
[----:B------:R-:W-:Y:S01]  /*5060*/  FADD.FTZ R198, -R69, R198 ;  /* 0x000000c645c67221 */ /* 0x000fe20000010100 */
[----:B------:R-:W-:Y:S01]  /*5070*/  PRMT R64, R56, 0x7632, R64 ;  /* 0x0000763238407816 */ /* 0x000fe20000000040 */
[--C-:B------:R-:W-:Y:S01]  /*5080*/  FFMA.FTZ R69, R84, R194, R85.reuse ;  /* 0x000000c254457223 */ /* 0x100fe20000010055 */
[----:B------:R-:W-:Y:S01]  /*5090*/  FADD.FTZ R193, -R193, R182 ;  /* 0x000000b6c1c17221 */ /* 0x000fe20000010100 */
[----:B------:R-:W-:Y:S01]  /*50a0*/  FADD.FTZ R184, -R65, R184 ;  /* 0x000000b841b87221 */ /* 0x000fe20000010100 */
[----:B------:R-:W-:Y:S01]  /*50b0*/  FADD.FTZ R182, -R67, R186 ;  /* 0x000000ba43b67221 */ /* 0x000fe20000010100 */
[----:B------:R-:W-:Y:S01]  /*50c0*/  SHF.L.U32 R65, R56, 0x10, RZ ;  /* 0x0000001038417819 */ /* 0x000fe200000006ff */
[----:B------:R-:W-:Y:S01]  /*50d0*/  FADD.FTZ R190, -R69, R188 ;  /* 0x000000bc45be7221 */ /* 0x000fe20000010100 */
[----:B------:R-:W-:Y:S01]  /*50e0*/  SHF.L.U32 R67, R64, 0x10, RZ ;  /* 0x0000001040437819 */ /* 0x000fe200000006ff */
[----:B------:R-:W-:Y:S01]  /*50f0*/  FFMA.FTZ R200, R84, R200, R85 ;  /* 0x000000c854c87223 */ /* 0x000fe20000010055 */
[----:B------:R-:W-:Y:S01]  /*5100*/  SHF.L.U32 R69, R57, 0x10, RZ ;  /* 0x0000001039457819 */ /* 0x000fe200000006ff */
[C---:B------:R-:W-:Y:S01]  /*5110*/  FFMA.FTZ R64, R166.reuse, R193, R65 ;  /* 0x000000c1a6407223 */ /* 0x040fe20000010041 */
[----:B------:R-:W-:Y:S01]  /*5120*/  PRMT R82, R59, 0x7632, R82 ;  /* 0x000076323b527816 */ /* 0x000fe20000000052 */
[C-C-:B------:R-:W-:Y:S01]  /*5130*/  FFMA.FTZ R65, R166.reuse, R68, R67.reuse ;  /* 0x00000044a6417223 */ /* 0x140fe20000010043 */
[----:B------:R-:W-:Y:S01]  /*5140*/  PRMT R67, R57, 0x7632, R67 ;  /* 0x0000763239437816 */ /* 0x000fe20000000043 */
[--C-:B------:R-:W-:Y:S01]  /*5150*/  FFMA.FTZ R68, R166, R184, R69.reuse ;  /* 0x000000b8a6447223 */ /* 0x100fe20000010045 */
[----:B------:R-:W-:Y:S01]  /*5160*/  PRMT R69, R58, 0x7632, R69 ;  /* 0x000076323a457816 */ /* 0x000fe20000000045 */
[----:B------:R-:W-:Y:S01]  /*5170*/  FFMA.FTZ R204, R84, R204, R85 ;  /* 0x000000cc54cc7223 */ /* 0x000fe20000010055 */
[----:B------:R-:W-:Y:S01]  /*5180*/  SHF.L.U32 R71, R58, 0x10, RZ ;  /* 0x000000103a477819 */ /* 0x000fe200000006ff */
[----:B------:R-:W-:Y:S01]  /*5190*/  FADD.FTZ R200, -R200, R197 ;  /* 0x000000c5c8c87221 */ /* 0x000fe20000010100 */
[----:B------:R-:W-:Y:S01]  /*51a0*/  SHF.L.U32 R81, R69, 0x10, RZ ;  /* 0x0000001045517819 */ /* 0x000fe200000006ff */
[----:B------:R-:W-:Y:S01]  /*51b0*/  FADD.FTZ R204, -R204, R199 ;  /* 0x000000c7cccc7221 */ /* 0x000fe20000010100 */
[----:B------:R-:W-:Y:S01]  /*51c0*/  SHF.L.U32 R83, R59, 0x10, RZ ;  /* 0x000000103b537819 */ /* 0x000fe200000006ff */
[C---:B------:R-:W-:Y:S01]  /*51d0*/  FFMA.FTZ R182, R166.reuse, R182, R71 ;  /* 0x000000b6a6b67223 */ /* 0x040fe20000010047 */
[----:B------:R-:W-:Y:S01]  /*51e0*/  SHF.L.U32 R67, R67, 0x10, RZ ;  /* 0x0000001043437819 */ /* 0x000fe200000006ff */
[----:B------:R-:W-:Y:S01]  /*51f0*/  FFMA.FTZ R81, R166, R198, R81 ;  /* 0x000000c6a6517223 */ /* 0x000fe20000010051 */
[----:B------:R-:W-:Y:S01]  /*5200*/  SHF.L.U32 R181, R82, 0x10, RZ ;  /* 0x0000001052b57819 */ /* 0x000fe200000006ff */
[----:B------:R-:W-:Y:S01]  /*5210*/  FFMA.FTZ R190, R166, R190, R83 ;  /* 0x000000bea6be7223 */ /* 0x000fe20000010053 */
[----:B-----5:R-:W-:Y:S01]  /*5220*/  PRMT R66, R72, 0x7632, R66 ;  /* 0x0000763248427816 */ /* 0x020fe20000000042 */
[C---:B------:R-:W-:Y:S01]  /*5230*/  FFMA.FTZ R69, R166.reuse, R200, R67 ;  /* 0x000000c8a6457223 */ /* 0x040fe20000010043 */
[C---:B------:R-:W-:Y:S01]  /*5240*/  PRMT R70, R73.reuse, 0x7632, R70 ;  /* 0x0000763249467816 */ /* 0x040fe20000000046 */
[----:B------:R-:W-:Y:S01]  /*5250*/  FFMA.FTZ R83, R166, R204, R181 ;  /* 0x000000cca6537223 */ /* 0x000fe200000100b5 */
[----:B------:R-:W-:Y:S01]  /*5260*/  SHF.L.U32 R80, R73, 0x10, RZ ;  /* 0x0000001049507819 */ /* 0x000fe200000006ff */
[-C--:B------:R-:W-:Y:S01]  /*5270*/  FMUL.FTZ R67, R64, R167.reuse ;  /* 0x000000a740437220 */ /* 0x080fe20000410000 */
[----:B------:R-:W-:Y:S01]  /*5280*/  PRMT R73, R74, 0x7632, R73 ;  /* 0x000076324a497816 */ /* 0x000fe20000000049 */
        /* <DEDUP_REMOVED lines=38> */
[----:B------:R-:W-:Y:S01]  /*54f0*/  F2FP.BF16.F32.PACK_AB R71, R192, R81 ;  /* 0x00000051c047723e */ /* 0x000fe200000010ff */
[----:B------:R-:W-:Y:S06]  /*5500*/  BRA `(.L_x_2693) ;  /* 0x0000000400307947 */ /* 0x000fec0003800000 */
.L_x_2692:
[C-C-:B0-----:R-:W-:Y:S01]  /*5510*/  FFMA.FTZ R69, R84.reuse, R190, R85.reuse ;  /* 0x000000be54457223 */ /* 0x141fe20000010055 */
[--C-:B------:R-:W-:Y:S01]  /*5520*/  FFMA.FTZ R193, R84, R193, R85.reuse ;  /* 0x000000c154c17223 */ /* 0x100fe20000010055 */
[----:B------:R-:W-:Y:S01]  /*5530*/  PRMT R68, R56, 0x7632, R68 ;  /* 0x0000763238447816 */ /* 0x000fe20000000044 */
[--C-:B------:R-:W-:Y:S01]  /*5540*/  FFMA.FTZ R201, R84, R194, R85.reuse ;  /* 0x000000c254c97223 */ /* 0x100fe20000010055 */
[----:B------:R-:W-:Y:S01]  /*5550*/  FADD.FTZ R71, -R69, R184 ;  /* 0x000000b845477221 */ /* 0x000fe20000010100 */
[----:B------:R-:W-:Y:S01]  /*5560*/  SHF.L.U32 R69, R56, 0x10, RZ ;  /* 0x0000001038457819 */ /* 0x000fe200000006ff */
[----:B------:R-:W-:Y:S01]  /*5570*/  FADD.FTZ R193, -R193, R182 ;  /* 0x000000b6c1c17221 */ /* 0x000fe20000010100 */
[----:B------:R-:W-:Y:S01]  /*5580*/  SHF.L.U32 R82, R57, 0x10, RZ ;  /* 0x0000001039527819 */ /* 0x000fe200000006ff */
[----:B------:R-:W-:Y:S01]  /*5590*/  FFMA.FTZ R196, R84, R196, R85 ;  /* 0x000000c454c47223 */ /* 0x000fe20000010055 */
[----:B------:R-:W-:Y:S01]  /*55a0*/  SHF.L.U32 R80, R68, 0x10, RZ ;  /* 0x0000001044507819 */ /* 0x000fe200000006ff */
[C---:B------:R-:W-:Y:S01]  /*55b0*/  FFMA.FTZ R68, R166.reuse, R193, R69 ;  /* 0x000000c1a6447223 */ /* 0x040fe20000010045 */
[C---:B-----5:R-:W-:Y:S01]  /*55c0*/  PRMT R81, R73.reuse, 0x7632, R81 ;  /* 0x0000763249517816 */ /* 0x060fe20000000051 */
[----:B------:R-:W-:Y:S01]  /*55d0*/  FFMA.FTZ R82, R166, R71, R82 ;  /* 0x00000047a6527223 */ /* 0x000fe20000010052 */
[----:B------:R-:W-:Y:S01]  /*55e0*/  SHF.L.U32 R206, R73, 0x10, RZ ;  /* 0x0000001049ce7819 */ /* 0x000fe200000006ff */
[C---:B------:R-:W-:Y:S01]  /*55f0*/  FFMA.FTZ R73, R84.reuse, R192, R85 ;  /* 0x000000c054497223 */ /* 0x040fe20000010055 */
[----:B------:R-:W-:Y:S01]  /*5600*/  PRMT R69, R57, 0x7632, R69 ;  /* 0x0000763239457816 */ /* 0x000fe20000000045 */
[----:B------:R-:W-:Y:S01]  /*5610*/  FFMA.FTZ R200, R84, R200, R85 ;  /* 0x000000c854c87223 */ /* 0x000fe20000010055 */
[----:B------:R-:W-:Y:S01]  /*5620*/  PRMT R71, R58, 0x7632, R71 ;  /* 0x000076323a477816 */ /* 0x000fe20000000047 */
[C-C-:B------:R-:W-:Y:S01]  /*5630*/  FFMA.FTZ R181, R84.reuse, R202, R85.reuse ;  /* 0x000000ca54b57223 */ /* 0x140fe20000010055 */
[----:B------:R-:W-:Y:S01]  /*5640*/  PRMT R182, R59, 0x7632, R182 ;  /* 0x000076323bb67816 */ /* 0x000fe200000000b6 */
[----:B------:R-:W-:Y:S01]  /*5650*/  FFMA.FTZ R204, R84, R204, R85 ;  /* 0x000000cc54cc7223 */ /* 0x000fe20000010055 */
[----:B------:R-:W-:Y:S01]  /*5660*/  FADD.FTZ R73, -R73, R186 ;  /* 0x000000ba49497221 */ /* 0x000fe20000010100 */
[----:B------:R-:W-:Y:S01]  /*5670*/  FADD.FTZ R201, -R201, R188 ;  /* 0x000000bcc9c97221 */ /* 0x000fe20000010100 */
[----:B------:R-:W-:Y:S01]  /*5680*/  SHF.L.U32 R69, R69, 0x10, RZ ;  /* 0x0000001045457819 */ /* 0x000fe200000006ff */
[----:B------:R-:W-:Y:S01]  /*5690*/  FADD.FTZ R195, -R196, R195 ;  /* 0x000000c3c4c37221 */ /* 0x000fe20000010100 */
        /* <DEDUP_REMOVED lines=8> */
[----:B------:R-:W-:Y:S01]  /*5720*/  FFMA.FTZ R182, R166, R197, R69 ;  /* 0x000000c5a6b67223 */ /* 0x000fe20000010045 */
[----:B------:R-:W-:Y:S01]  /*5730*/  PRMT R70, R72, 0x7632, R70 ;  /* 0x0000763248467816 */ /* 0x000fe20000000046 */
[----:B------:R-:W-:Y:S01]  /*5740*/  FFMA.FTZ R184, R166, R73, R184 ;  /* 0x00000049a6b87223 */ /* 0x000fe200000100b8 */
[----:B------:R-:W-:Y:S01]  /*5750*/  PRMT R83, R74, 0x7632, R83 ;  /* 0x000076324a537816 */ /* 0x000fe20000000053 */
[C---:B------:R-:W-:Y:S01]  /*5760*/  FFMA.FTZ R186, R166.reuse, R181, R186 ;  /* 0x000000b5a6ba7223 */ /* 0x040fe200000100ba */
[----:B------:R-:W-:Y:S01]  /*5770*/  FFMA.FTZ R188, R166, R201, R188 ;  /* 0x000000c9a6bc7223 */ /* 0x000fe200000100bc */
        /* <DEDUP_REMOVED lines=36> */
[----:B------:R-:W-:-:S07]  /*59c0*/  F2FP.BF16.F32.PACK_AB R71, R75, R190 ;  /* 0x000000be4b47723e */ /* 0x000fce00000010ff */
.L_x_2693:
        /* <DEDUP_REMOVED lines=8> */
[----:B0-----:R-:W-:Y:S01]  /*5a50*/  PRMT R65, R63, 0x7632, R65 ;  /* 0x000076323f417816 */ /* 0x001fe20000000041 */
[--C-:B------:R-:W-:Y:S01]  /*5a60*/  FFMA.FTZ R173, R84, R173, R85.reuse ;  /* 0x000000ad54ad7223 */ /* 0x100fe20000010055 */
[----:B------:R-:W-:Y:S01]  /*5a70*/  PRMT R64, R60, 0x7632, R64 ;  /* 0x000076323c407816 */ /* 0x000fe20000000040 */
[C-C-:B------:R-:W-:Y:S01]  /*5a80*/  FFMA.FTZ R168, R84.reuse, R168, R85.reuse ;  /* 0x000000a854a87223 */ /* 0x140fe20000010055 */
[C-C-:B------:R-:W-:Y:S01]  /*5a90*/  FFMA.FTZ R86, R84.reuse, R86, R85.reuse ;  /* 0x0000005654567223 */ /* 0x140fe20000010055 */
[----:B------:R-:W-:Y:S01]  /*5aa0*/  SHF.L.U32 R71, R65, 0x10, RZ ;  /* 0x0000001041477819 */ /* 0x000fe200000006ff */
[--C-:B------:R-:W-:Y:S01]  /*5ab0*/  FFMA.FTZ R174, R84, R174, R85.reuse ;  /* 0x000000ae54ae7223 */ /* 0x100fe20000010055 */
[----:B------:R-:W-:Y:S01]  /*5ac0*/  SHF.L.U32 R65, R60, 0x10, RZ ;  /* 0x000000103c417819 */ /* 0x000fe200000006ff */
[C-C-:B------:R-:W-:Y:S01]  /*5ad0*/  FFMA.FTZ R90, R84.reuse, R90, R85.reuse ;  /* 0x0000005a545a7223 */ /* 0x140fe20000010055 */
[C-C-:B------:R-:W-:Y:S01]  /*5ae0*/  FFMA.FTZ R172, R84.reuse, R172, R85.reuse ;  /* 0x000000ac54ac7223 */ /* 0x140fe20000010055 */
[C-C-:B------:R-:W-:Y:S01]  /*5af0*/  FFMA.FTZ R88, R84.reuse, R88, R85.reuse ;  /* 0x0000005854587223 */ /* 0x140fe20000010055 */
[----:B------:R-:W-:Y:S01]  /*5b00*/  FFMA.FTZ R170, R84, R170, R85 ;  /* 0x000000aa54aa7223 */ /* 0x000fe20000010055 */
[----:B------:R-:W-:Y:S01]  /*5b10*/  FADD.FTZ R176, -R173, R176 ;  /* 0x000000b0adb07221 */ /* 0x000fe20000010100 */
[----:B------:R-:W-:Y:S01]  /*5b20*/  SHF.L.U32 R67, R64, 0x10, RZ ;  /* 0x0000001040437819 */ /* 0x000fe200000006ff */
[----:B------:R-:W-:Y:S01]  /*5b30*/  FADD.FTZ R168, -R168, R171 ;  /* 0x000000aba8a87221 */ /* 0x000fe20000010100 */
[----:B------:R-:W-:Y:S01]  /*5b40*/  FADD.FTZ R85, -R86, R87 ;  /* 0x0000005756557221 */ /* 0x000fe20000010100 */
[C---:B------:R-:W-:Y:S01]  /*5b50*/  PRMT R68, R61.reuse, 0x7632, R68 ;  /* 0x000076323d447816 */ /* 0x040fe20000000044 */
[----:B------:R-:W-:Y:S01]  /*5b60*/  FFMA.FTZ R64, R166, R176, R65 ;  /* 0x000000b0a6407223 */ /* 0x000fe20000010041 */
[----:B------:R-:W-:Y:S01]  /*5b70*/  PRMT R70, R62, 0x7632, R70 ;  /* 0x000076323e467816 */ /* 0x000fe20000000046 */
[C---:B------:R-:W-:Y:S01]  /*5b80*/  FFMA.FTZ R85, R166.reuse, R85, R71 ;  /* 0x00000055a6557223 */ /* 0x040fe20000010047 */
[----:B------:R-:W-:Y:S01]  /*5b90*/  FFMA.FTZ R65, R166, R168, R67 ;  /* 0x000000a8a6417223 */ /* 0x000fe20000010043 */
[----:B------:R-:W-:Y:S01]  /*5ba0*/  SHF.L.U32 R67, R61, 0x10, RZ ;  /* 0x000000103d437819 */ /* 0x000fe200000006ff */
[----:B------:R-:W-:Y:S01]  /*5bb0*/  FADD.FTZ R174, -R174, R179 ;  /* 0x000000b3aeae7221 */ /* 0x000fe20000010100 */
[----:B------:R-:W-:Y:S01]  /*5bc0*/  SHF.L.U32 R71, R68, 0x10, RZ ;  /* 0x0000001044477819 */ /* 0x000fe200000006ff */
[----:B------:R-:W-:Y:S01]  /*5bd0*/  FADD.FTZ R90, -R90, R91 ;  /* 0x0000005b5a5a7221 */ /* 0x000fe20000010100 */
[C---:B-----5:R-:W-:Y:S01]  /*5be0*/  PRMT R84, R75.reuse, 0x7632, R84 ;  /* 0x000076324b547816 */ /* 0x060fe20000000054 */
[----:B------:R-:W-:Y:S01]  /*5bf0*/  FADD.FTZ R88, -R88, R89 ;  /* 0x0000005958587221 */ /* 0x000fe20000010100 */
[----:B------:R-:W-:Y:S01]  /*5c00*/  SHF.L.U32 R190, R75, 0x10, RZ ;  /* 0x000000104bbe7819 */ /* 0x000fe200000006ff */
[----:B------:R-:W-:Y:S01]  /*5c10*/  FADD.FTZ R170, -R170, R175 ;  /* 0x000000afaaaa7221 */ /* 0x000fe20000010100 */
        /* <DEDUP_REMOVED lines=9> */
[C---:B------:R-:W-:Y:S01]  /*5cb0*/  FFMA.FTZ R74, R166.reuse, R74, R75 ;  /* 0x0000004aa64a7223 */ /* 0x040fe2000001004b */
[C---:B------:R-:W-:Y:S01]  /*5cc0*/  PRMT R69, R73.reuse, 0x7632, R69 ;  /* 0x0000763249457816 */ /* 0x040fe20000000045 */
[C---:B------:R-:W-:Y:S01]  /*5cd0*/  FFMA.FTZ R81, R166.reuse, R88, R79 ;  /* 0x00000058a6517223 */ /* 0x040fe2000001004f */
[----:B------:R-:W-:Y:S01]  /*5ce0*/  SHF.L.U32 R78, R73, 0x10, RZ ;  /* 0x00000010494e7819 */ /* 0x000fe200000006ff */
[----:B------:R-:W-:Y:S01]  /*5cf0*/  FFMA.FTZ R73, R166, R90, R71 ;  /* 0x0000005aa6497223 */ /* 0x000fe20000010047 */
[----:B------:R-:W-:Y:S01]  /*5d00*/  PRMT R66, R72, 0x7632, R66 ;  /* 0x0000763248427816 */ /* 0x000fe20000000042 */
[----:B------:R-:W-:Y:S01]  /*5d10*/  FFMA.FTZ R166, R166, R170, R83 ;  /* 0x000000aaa6a67223 */ /* 0x000fe20000010053 */
[----:B------:R-:W-:Y:S01]  /*5d20*/  SHF.L.U32 R83, R80, 0x10, RZ ;  /* 0x0000001050537819 */ /* 0x000fe200000006ff */
[-C--:B------:R-:W-:Y:S01]  /*5d30*/  FMUL.FTZ R80, R73, R167.reuse ;  /* 0x000000a749507220 */ /* 0x080fe20000410000 */
[----:B------:R-:W-:Y:S01]  /*5d40*/  SHF.L.U32 R75, R66, 0x10, RZ ;  /* 0x00000010424b7819 */ /* 0x000fe200000006ff */
[-C--:B------:R-:W-:Y:S01]  /*5d50*/  FMUL.FTZ R71, R68, R167.reuse ;  /* 0x000000a744477220 */ /* 0x080fe20000410000 */
[----:B------:R-:W-:Y:S01]  /*5d60*/  F2FP.BF16.F32.PACK_AB R64, R65, R64 ;  /* 0x000000404140723e */ /* 0x000fe200000010ff */
[----:B------:R-:W-:Y:S01]  /*5d70*/  FMUL.FTZ R86, R85, R167 ;  /* 0x000000a755567220 */ /* 0x000fe20000410000 */
[----:B------:R-:W-:Y:S01]  /*5d80*/  SHF.L.U32 R79, R69, 0x10, RZ ;  /* 0x00000010454f7819 */ /* 0x000fe200000006ff */
[----:B------:R-:W-:Y:S01]  /*5d90*/  FMUL.FTZ R75, R70, R75 ;  /* 0x0000004b464b7220 */ /* 0x000fe20000410000 */
[----:B------:R-:W-:Y:S01]  /*5da0*/  SHF.L.U32 R87, R84, 0x10, RZ ;  /* 0x0000001054577819 */ /* 0x000fe200000006ff */
[-C--:B------:R-:W-:Y:S01]  /*5db0*/  FMUL.FTZ R84, R81, R167.reuse ;  /* 0x000000a751547220 */ /* 0x080fe20000410000 */
[----:B------:R-:W-:Y:S01]  /*5dc0*/  F2FP.BF16.F32.PACK_AB R65, R73, R68 ;  /* 0x000000444941723e */ /* 0x000fe200000010ff */
[-C--:B------:R-:W-:Y:S01]  /*5dd0*/  FMUL.FTZ R73, R74, R167.reuse ;  /* 0x000000a74a497220 */ /* 0x080fe20000410000 */
        /* <DEDUP_REMOVED lines=24> */
.L_x_2694:
[C-C-:B------:R-:W-:Y:S01]  /*5f60*/  FFMA.FTZ R173, R84.reuse, R173, R85.reuse ;  /* 0x000000ad54ad7223 */ /* 0x140fe20000010055 */
[C-C-:B------:R-:W-:Y:S01]  /*5f70*/  FFMA.FTZ R168, R84.reuse, R168, R85.reuse ;  /* 0x000000a854a87223 */ /* 0x140fe20000010055 */
[C-C-:B------:R-:W-:Y:S01]  /*5f80*/  FFMA.FTZ R174, R84.reuse, R174, R85.reuse ;  /* 0x000000ae54ae7223 */ /* 0x140fe20000010055 */
[C-C-:B------:R-:W-:Y:S01]  /*5f90*/  FFMA.FTZ R90, R84.reuse, R90, R85.reuse ;  /* 0x0000005a545a7223 */ /* 0x140fe20000010055 */
[C-C-:B------:R-:W-:Y:S01]  /*5fa0*/  FFMA.FTZ R172, R84.reuse, R172, R85.reuse ;  /* 0x000000ac54ac7223 */ /* 0x140fe20000010055 */
[C-C-:B------:R-:W-:Y:S01]  /*5fb0*/  FFMA.FTZ R88, R84.reuse, R88, R85.reuse ;  /* 0x0000005854587223 */ /* 0x140fe20000010055 */
[C---:B------:R-:W-:Y:S01]  /*5fc0*/  FFMA.FTZ R170, R84.reuse, R170, R85 ;  /* 0x000000aa54aa7223 */ /* 0x040fe20000010055 */
[----:B0-----:R-:W-:Y:S01]  /*5fd0*/  PRMT R69, R63, 0x7632, R69 ;  /* 0x000076323f457816 */ /* 0x001fe20000000045 */
[----:B------:R-:W-:Y:S01]  /*5fe0*/  FFMA.FTZ R84, R84, R86, R85 ;  /* 0x0000005654547223 */ /* 0x000fe20000010055 */
[----:B------:R-:W-:Y:S01]  /*5ff0*/  FADD.FTZ R171, -R168, R171 ;  /* 0x000000aba8ab7221 */ /* 0x000fe20000010100 */
[----:B-----5:R-:W-:Y:S01]  /*6000*/  PRMT R83, R74, 0x7632, R83 ;  /* 0x000076324a537816 */ /* 0x020fe20000000053 */
[----:B------:R-:W-:Y:S01]  /*6010*/  FADD.FTZ R89, -R88, R89 ;  /* 0x0000005958597221 */ /* 0x000fe20000010100 */
[----:B------:R-:W-:Y:S01]  /*6020*/  SHF.L.U32 R69, R69, 0x10, RZ ;  /* 0x0000001045457819 */ /* 0x000fe200000006ff */
[----:B------:R-:W-:Y:S01]  /*6030*/  FADD.FTZ R87, -R84, R87 ;  /* 0x0000005754577221 */ /* 0x000fe20000010100 */
[----:B------:R-:W-:Y:S01]  /*6040*/  SHF.L.U32 R86, R74, 0x10, RZ ;  /* 0x000000104a567819 */ /* 0x000fe200000006ff */
[----:B------:R-:W-:Y:S01]  /*6050*/  FADD.FTZ R173, -R173, R176 ;  /* 0x000000b0adad7221 */ /* 0x000fe20000010100 */
[----:B------:R-:W-:Y:S01]  /*6060*/  PRMT R68, R60, 0x7632, R68 ;  /* 0x000076323c447816 */ /* 0x000fe20000000044 */
[--C-:B------:R-:W-:Y:S01]  /*6070*/  FFMA.FTZ R168, R166, R87, R69.reuse ;  /* 0x00000057a6a87223 */ /* 0x100fe20000010045 */
[----:B------:R-:W-:Y:S01]  /*6080*/  PRMT R69, R61, 0x7632, R69 ;  /* 0x000076323d457816 */ /* 0x000fe20000000045 */
[----:B------:R-:W-:Y:S01]  /*6090*/  FADD.FTZ R91, -R90, R91 ;  /* 0x0000005b5a5b7221 */ /* 0x000fe20000010100 */
[----:B------:R-:W-:Y:S01]  /*60a0*/  PRMT R74, R62, 0x7632, R74 ;  /* 0x000076323e4a7816 */ /* 0x000fe2000000004a */
[----:B------:R-:W-:Y:S01]  /*60b0*/  FADD.FTZ R179, -R174, R179 ;  /* 0x000000b3aeb37221 */ /* 0x000fe20000010100 */
[C---:B------:R-:W-:Y:S01]  /*60c0*/  PRMT R78, R73.reuse, 0x7632, R78 ;  /* 0x00007632494e7816 */ /* 0x040fe2000000004e */
[----:B------:R-:W-:Y:S01]  /*60d0*/  FADD.FTZ R177, -R172, R177 ;  /* 0x000000b1acb17221 */ /* 0x000fe20000010100 */
[----:B------:R-:W-:Y:S01]  /*60e0*/  SHF.L.U32 R80, R73, 0x10, RZ ;  /* 0x0000001049507819 */ /* 0x000fe200000006ff */
[----:B------:R-:W-:Y:S01]  /*60f0*/  FADD.FTZ R175, -R170, R175 ;  /* 0x000000afaaaf7221 */ /* 0x000fe20000010100 */
[----:B------:R-:W-:Y:S01]  /*6100*/  SHF.L.U32 R70, R60, 0x10, RZ ;  /* 0x000000103c467819 */ /* 0x000fe200000006ff */
[----:B------:R-:W-:Y:S01]  /*6110*/  FMUL.FTZ R168, R168, R167 ;  /* 0x000000a7a8a87220 */ /* 0x000fe20000410000 */
[----:B------:R-:W-:-:S02]  /*6120*/  SHF.L.U32 R68, R68, 0x10, RZ ;  /* 0x0000001044447819 */ /* 0x000fc400000006ff */
[----:B------:R-:W-:Y:S01]  /*6130*/  SHF.L.U32 R73, R61, 0x10, RZ ;  /* 0x000000103d497819 */ /* 0x000fe200000006ff */
[C---:B------:R-:W-:Y:S01]  /*6140*/  FFMA.FTZ R70, R166.reuse, R173, R70 ;  /* 0x000000ada6467223 */ /* 0x040fe20000010046 */
[----:B------:R-:W-:Y:S01]  /*6150*/  SHF.L.U32 R82, R69, 0x10, RZ ;  /* 0x0000001045527819 */ /* 0x000fe200000006ff */
[----:B------:R-:W-:Y:S01]  /*6160*/  FFMA.FTZ R68, R166, R171, R68 ;  /* 0x000000aba6447223 */ /* 0x000fe20000010044 */
[----:B------:R-:W-:Y:S01]  /*6170*/  SHF.L.U32 R84, R62, 0x10, RZ ;  /* 0x000000103e547819 */ /* 0x000fe200000006ff */
[----:B------:R-:W-:Y:S01]  /*6180*/  FMUL.FTZ R69, R70, R167 ;  /* 0x000000a746457220 */ /* 0x000fe20000410000 */
[----:B------:R-:W-:Y:S01]  /*6190*/  SHF.L.U32 R88, R74, 0x10, RZ ;  /* 0x000000104a587819 */ /* 0x000fe200000006ff */
[C---:B------:R-:W-:Y:S01]  /*61a0*/  FFMA.FTZ R74, R166.reuse, R179, R73 ;  /* 0x000000b3a64a7223 */ /* 0x040fe20000010049 */
[----:B------:R-:W-:Y:S01]  /*61b0*/  SHF.L.U32 R90, R63, 0x10, RZ ;  /* 0x000000103f5a7819 */ /* 0x000fe200000006ff */
[----:B------:R-:W-:Y:S01]  /*61c0*/  FFMA.FTZ R82, R166, R91, R82 ;  /* 0x0000005ba6527223 */ /* 0x000fe20000010052 */
[----:B------:R-:W-:Y:S01]  /*61d0*/  PRMT R71, R72, 0x7632, R71 ;  /* 0x0000763248477816 */ /* 0x000fe20000000047 */
[C---:B------:R-:W-:Y:S01]  /*61e0*/  FFMA.FTZ R84, R166.reuse, R177, R84 ;  /* 0x000000b1a6547223 */ /* 0x040fe20000010054 */
[C---:B------:R-:W-:Y:S01]  /*61f0*/  FFMA.FTZ R88, R166.reuse, R89, R88 ;  /* 0x00000059a6587223 */ /* 0x040fe20000010058 */
[----:B------:R-:W-:Y:S01]  /*6200*/  FFMA.FTZ R90, R166, R175, R90 ;  /* 0x000000afa65a7223 */ /* 0x000fe2000001005a */
[----:B------:R-:W-:Y:S01]  /*6210*/  SHF.L.U32 R72, R72, 0x10, RZ ;  /* 0x0000001048487819 */ /* 0x000fe200000006ff */
[-C--:B------:R-:W-:Y:S01]  /*6220*/  FMUL.FTZ R70, R68, R167.reuse ;  /* 0x000000a744467220 */ /* 0x080fe20000410000 */
[----:B------:R-:W-:Y:S01]  /*6230*/  SHF.L.U32 R71, R71, 0x10, RZ ;  /* 0x0000001047477819 */ /* 0x000fe200000006ff */
[-C--:B------:R-:W-:Y:S01]  /*6240*/  FMUL.FTZ R73, R74, R167.reuse ;  /* 0x000000a74a497220 */ /* 0x080fe20000410000 */
[C---:B------:R-:W-:Y:S01]  /*6250*/  SHF.L.U32 R190, R75.reuse, 0x10, RZ ;  /* 0x000000104bbe7819 */ /* 0x040fe200000006ff */
[-C--:B------:R-:W-:Y:S01]  /*6260*/  FMUL.FTZ R82, R82, R167.reuse ;  /* 0x000000a752527220 */ /* 0x080fe20000410000 */
[-C--:B------:R-:W-:Y:S01]  /*6270*/  FMUL.FTZ R81, R84, R167.reuse ;  /* 0x000000a754517220 */ /* 0x080fe20000410000 */
[-C--:B------:R-:W-:Y:S01]  /*6280*/  FMUL.FTZ R88, R88, R167.reuse ;  /* 0x000000a758587220 */ /* 0x080fe20000410000 */
[----:B------:R-:W-:Y:S01]  /*6290*/  SHF.L.U32 R79, R78, 0x10, RZ ;  /* 0x000000104e4f7819 */ /* 0x000fe200000006ff */
[----:B------:R-:W-:Y:S01]  /*62a0*/  FMUL.FTZ R167, R90, R167 ;  /* 0x000000a75aa77220 */ /* 0x000fe20000410000 */
[----:B------:R-:W-:Y:S01]  /*62b0*/  PRMT R85, R75, 0x7632, R85 ;  /* 0x000076324b557816 */ /* 0x000fe20000000055 */
        /* <DEDUP_REMOVED lines=22> */
.L_x_2695:
[----:B------:R-:W0:Y:S01]  /*6420*/  @P1 LDC.64 R72, c[0x0][0x478] ;  /* 0x00011e00ff481b82 */ /* 0x000e220000000a00 */
[----:B------:R-:W-:-:S04]  /*6430*/  IMAD.WIDE.U32 R76, R165, 0x10, R76 ;  /* 0x00000010a54c7825 */ /* 0x000fc800078e004c */
[----:B0-----:R-:W-:-:S05]  /*6440*/  @P1 IMAD.WIDE.U32 R72, R165, 0x10, R72 ;  /* 0x00000010a5481825 */ /* 0x001fca00078e0048 */
[----:B------:R0:W-:Y:S04]  /*6450*/  @P1 STG.E.128 desc[UR6][R72.64], R64 ;  /* 0x0000004048001986 */ /* 0x0001e8000c101d06 */
[----:B------:R0:W-:Y:S02]  /*6460*/  STG.E.128 desc[UR6][R76.64], R68 ;  /* 0x000000444c007986 */ /* 0x0001e4000c101d06 */
.L_x_2689:
        /* <DEDUP_REMOVED lines=29> */
.L_x_2678:
        /* <DEDUP_REMOVED lines=72> */
.L_x_2677:
[----:B------:R-:W-:Y:S05]  /*6ac0*/  BSYNC B0 ;  /* 0x0000000000007941 */ /* 0x000fea0003800000 */
.L_x_2676:
        /* <DEDUP_REMOVED lines=34> */
[----:B-----5:R-:W-:-:S03]  /*6cf0*/  FADD.FTZ R36, RZ, R36 ;  /* 0x00000024ff247221 */ /* 0x020fc60000010000 */
[----:B------:R-:W5:Y:S01]  /*6d00*/  LDS R34, [R0+0x1c00] ;  /* 0x001c000000227984 */ /* 0x000f620000000800 */
[----:B--2---:R-:W-:Y:S01]  /*6d10*/  FADD.FTZ R2, R2, R73 ;  /* 0x0000004902027221 */ /* 0x004fe20000010000 */
[----:B-1----:R-:W-:Y:S02]  /*6d20*/  FADD.FTZ R3, R3, R68 ;  /* 0x0000004403037221 */ /* 0x002fe40000010000 */
[----:B------:R-:W-:Y:S01]  /*6d30*/  LDS R39, [R0+0x2a00] ;  /* 0x002a000000277984 */ /* 0x000fe20000000800 */
[----:B------:R-:W-:-:S03]  /*6d40*/  FADD.FTZ R32, RZ, R32 ;  /* 0x00000020ff207221 */ /* 0x000fc60000010000 */
[----:B------:R-:W-:Y:S01]  /*6d50*/  LDS R65, [R0+0x2c00] ;  /* 0x002c000000417984 */ /* 0x000fe20000000800 */
[----:B------:R-:W-:-:S03]  /*6d60*/  FADD.FTZ R28, RZ, R28 ;  /* 0x0000001cff1c7221 */ /* 0x000fc60000010000 */
[----:B------:R-:W-:Y:S01]  /*6d70*/  LDS R67, [R0+0x2e00] ;  /* 0x002e000000437984 */ /* 0x000fe20000000800 */
[----:B------:R-:W-:Y:S01]  /*6d80*/  FADD.FTZ R29, R64, R29 ;  /* 0x0000001d401d7221 */ /* 0x000fe20000010000 */
[----:B------:R-:W-:Y:S02]  /*6d90*/  FADD.FTZ R31, R36, R31 ;  /* 0x0000001f241f7221 */ /* 0x000fe40000010000 */
[----:B------:R-:W1:Y:S01]  /*6da0*/  LDS R36, [R0+0x2800] ;  /* 0x0028000000247984 */ /* 0x000e620000000800 */
        /* <DEDUP_REMOVED lines=8> */
[----:B-----5:R-:W-:-:S03]  /*6e30*/  FADD.FTZ R29, R29, R34 ;  /* 0x000000221d1d7221 */ /* 0x020fc60000010000 */
[----:B------:R-:W-:Y:S01]  /*6e40*/  LDS R34, [R0+0x2600] ;  /* 0x0026000000227984 */ /* 0x000fe20000000800 */
[----:B------:R-:W-:Y:S01]  /*6e50*/  BAR.SYNC.DEFER_BLOCKING 0x0 ;  /* 0x0000000000007b1d */ /* 0x000fe20000010000 */
[----:B-1----:R-:W-:Y:S01]  /*6e60*/  FADD.FTZ R29, R29, R36 ;  /* 0x000000241d1d7221 */ /* 0x002fe20000010000 */
[----:B--2---:R-:W-:-:S04]  /*6e70*/  FADD.FTZ R32, R32, R33 ;  /* 0x0000002120207221 */ /* 0x004fc80000010000 */
[----:B------:R-:W-:Y:S01]  /*6e80*/  STS.128 [R146], R60 ;  /* 0x0000003c92007388 */ /* 0x000fe20000000c00 */
[----:B0-----:R-:W-:Y:S01]  /*6e90*/  FADD.FTZ R28, R28, R35 ;  /* 0x000000231c1c7221 */ /* 0x001fe20000010000 */
[----:B------:R-:W-:Y:S02]  /*6ea0*/  FADD.FTZ R65, R32, R65 ;  /* 0x0000004120417221 */ /* 0x000fe40000010000 */
[----:B------:R-:W-:Y:S01]  /*6eb0*/  STS.128 [R146+0x10], R56 ;  /* 0x0000103892007388 */ /* 0x000fe20000000c00 */
[----:B---3--:R-:W-:Y:S01]  /*6ec0*/  FADD.FTZ R37, R2, R37 ;  /* 0x0000002502257221 */ /* 0x008fe20000010000 */
[----:B------:R-:W-:Y:S02]  /*6ed0*/  FADD.FTZ R67, R28, R67 ;  /* 0x000000431c437221 */ /* 0x000fe40000010000 */
[----:B------:R-:W-:Y:S01]  /*6ee0*/  STS.128 [R146+0x400], R52 ;  /* 0x0004003492007388 */ /* 0x000fe20000000c00 */
[----:B----4-:R-:W-:-:S03]  /*6ef0*/  FADD.FTZ R30, R31, R30 ;  /* 0x0000001e1f1e7221 */ /* 0x010fc60000010000 */
[----:B------:R-:W-:Y:S01]  /*6f00*/  STS.128 [R146+0x410], R48 ;  /* 0x0004103092007388 */ /* 0x000fe20000000c00 */
[----:B------:R-:W-:-:S03]  /*6f10*/  FADD.FTZ R39, R30, R39 ;  /* 0x000000271e277221 */ /* 0x000fc60000010000 */
        /* <DEDUP_REMOVED lines=57> */
[----:B------:R0:W-:Y:S01]  /*72b0*/  STS.128 [R146+0x810], R24 ;  /* 0x0008101892007388 */ /* 0x0001e20000000c00 */
[----:B------:R-:W-:Y:S01]  /*72c0*/  BAR.SYNC.DEFER_BLOCKING 0x0 ;  /* 0x0000000000007b1d */ /* 0x000fe20000010000 */
[----:B--2---:R-:W-:-:S07]  /*72d0*/  FADD.FTZ R9, R3, R34 ;  /* 0x0000002203097221 */ /* 0x004fce0000010000 */
[----:B------:R-:W0:Y:S01]  /*72e0*/  LDC R3, c[0x0][0x388] ;  /* 0x0000e200ff037b82 */ /* 0x000e220000000800 */
[----:B------:R-:W1:Y:S04]  /*72f0*/  LDS R56, [R0] ;  /* 0x0000000000387984 */ /* 0x000e680000000800 */
[----:B------:R-:W2:Y:S01]  /*7300*/  LDS R17, [R0+0xc00] ;  /* 0x000c000000117984 */ /* 0x000ea20000000800 */
[----:B0-----:R-:W-:Y:S01]  /*7310*/  IMAD R26, R3, UR4, RZ ;  /* 0x00000004031a7c24 */ /* 0x001fe2000f8e02ff */
[----:B------:R-:W0:Y:S02]  /*7320*/  LDCU.64 UR4, c[0x0][0x460] ;  /* 0x00008c00ff0477ac */ /* 0x000e240008000a00 */
[----:B------:R-:W3:Y:S02]  /*7330*/  LDS R2, [R0+0x1800] ;  /* 0x0018000000027984 */ /* 0x000ee40000000800 */
[----:B------:R-:W-:-:S02]  /*7340*/  IADD3 R26, P0, PT, R26, R147, RZ ;  /* 0x000000931a1a7210 */ /* 0x000fc40007f1e0ff */
[----:B------:R-:W4:Y:S02]  /*7350*/  LDS R6, [R0+0x200] ;  /* 0x0002000000067984 */ /* 0x000f240000000800 */
[----:B------:R-:W-:Y:S02]  /*7360*/  IADD3.X R3, PT, PT, RZ, RZ, RZ, P0, !PT ;  /* 0x000000ffff037210 */ /* 0x000fe400007fe4ff */
[----:B------:R-:W5:Y:S01]  /*7370*/  LDS R8, [R0+0x400] ;  /* 0x0004000000087984 */ /* 0x000f620000000800 */
[C---:B------:R-:W-:Y:S02]  /*7380*/  SHF.L.U32 R24, R26.reuse, 0x2, RZ ;  /* 0x000000021a187819 */ /* 0x040fe400000006ff */
[----:B------:R-:W-:Y:S01]  /*7390*/  SHF.L.U64.HI R26, R26, 0x2, R3 ;  /* 0x000000021a1a7819 */ /* 0x000fe20000010203 */
[----:B------:R-:W0:Y:S01]  /*73a0*/  LDS R14, [R0+0xe00] ;  /* 0x000e0000000e7984 */ /* 0x000e220000000800 */
[----:B------:R-:W-:-:S03]  /*73b0*/  IADD3 R4, P1, PT, R24, UR16, RZ ;  /* 0x0000001018047c10 */ /* 0x000fc6000ff3e0ff */
        /* <DEDUP_REMOVED lines=10> */
[----:B------:R-:W-:Y:S01]  /*7460*/  IADD3 R2, P0, PT, R24, UR18, RZ ;  /* 0x0000001218027c10 */ /* 0x000fe2000ff1e0ff */
[----:B----4-:R-:W-:Y:S02]  /*7470*/  FADD.FTZ R7, RZ, R6 ;  /* 0x00000006ff077221 */ /* 0x010fe40000010000 */
[----:B------:R-:W4:Y:S01]  /*7480*/  LDS R31, [R0+0x2600] ;  /* 0x00260000001f7984 */ /* 0x000f220000000800 */
[----:B------:R-:W-:Y:S01]  /*7490*/  IADD3.X R3, PT, PT, R26, UR19, RZ, P0, !PT ;  /* 0x000000131a037c10 */ /* 0x000fe200087fe4ff */
[----:B-----5:R-:W-:Y:S02]  /*74a0*/  FADD.FTZ R8, RZ, R8 ;  /* 0x00000008ff087221 */ /* 0x020fe40000010000 */
[----:B------:R-:W5:Y:S01]  /*74b0*/  LDS R12, [R0+0xa00] ;  /* 0x000a0000000c7984 */ /* 0x000f620000000800 */
[----:B0-----:R-:W-:Y:S01]  /*74c0*/  IADD3 R6, P0, PT, R24, UR4, RZ ;  /* 0x0000000418067c10 */ /* 0x001fe2000ff1e0ff */
[----:B------:R-:W-:-:S02]  /*74d0*/  FADD.FTZ R14, R7, R14 ;  /* 0x0000000e070e7221 */ /* 0x000fc40000010000 */
[----:B------:R-:W0:Y:S01]  /*74e0*/  LDS R16, [R0+0x1400] ;  /* 0x0014000000107984 */ /* 0x000e220000000800 */
[----:B------:R-:W-:Y:S01]  /*74f0*/  IADD3.X R7, PT, PT, R26, UR5, RZ, P0, !PT ;  /* 0x000000051a077c10 */ /* 0x000fe200087fe4ff */
[----:B------:R-:W-:Y:S02]  /*7500*/  FADD.FTZ R10, RZ, R10 ;  /* 0x0000000aff0a7221 */ /* 0x000fe40000010000 */
[----:B------:R-:W0:Y:S01]  /*7510*/  LDS R23, [R0+0x1e00] ;  /* 0x001e000000177984 */ /* 0x000e220000000800 */
[----:B------:R-:W-:-:S03]  /*7520*/  FADD.FTZ R27, R5, R20 ;  /* 0x00000014051b7221 */ /* 0x000fc60000010000 */
[----:B------:R-:W0:Y:S01]  /*7530*/  LDS R33, [R0+0x2800] ;  /* 0x0028000000217984 */ /* 0x000e220000000800 */
[----:B------:R-:W-:Y:S01]  /*7540*/  IADD3.X R5, PT, PT, R26, UR17, RZ, P1, !PT ;  /* 0x000000111a057c10 */ /* 0x000fe20008ffe4ff */
[----:B------:R-:W-:Y:S02]  /*7550*/  FADD.FTZ R8, R8, R13 ;  /* 0x0000000d08087221 */ /* 0x000fe40000010000 */
        /* <DEDUP_REMOVED lines=12> */
[----:B-----5:R-:W-:-:S03]  /*7620*/  FADD.FTZ R12, RZ, R12 ;  /* 0x0000000cff0c7221 */ /* 0x020fc60000010000 */
        /* <DEDUP_REMOVED lines=27> */
.L_x_2681:
        /* <DEDUP_REMOVED lines=8> */
.L_x_2698:
[----:B------:R-:W-:Y:S05]  /*7860*/  BSYNC B2 ;  /* 0x0000000000027941 */ /* 0x000fea0003800000 */
.L_x_2697:
        /* <DEDUP_REMOVED lines=8> */
.L_x_2699:
[----:B------:R-:W-:-:S05]  /*78f0*/  FADD.FTZ R69, R69, R70 ;  /* 0x0000004645457221 */ /* 0x000fca0000010000 */
[----:B------:R-:W-:Y:S01]  /*7900*/  MOV R206, R69 ;  /* 0x0000004500ce7202 */ /* 0x000fe20000000f00 */
[----:B------:R-:W-:Y:S01]  /*7910*/  HFMA2 R201, -RZ, RZ, 0, 1.1920928955078125e-07 ;  /* 0x00000002ffc97431 */ /* 0x000fe200000001ff */
[----:B------:R-:W-:-:S07]  /*7920*/  MOV R71, R191 ;  /* 0x000000bf00477202 */ /* 0x000fce0000000f00 */
[----:B------:R-:W-:Y:S05]  /*7930*/  WARPSYNC.COLLECTIVE R85, `(.L_x_2700) ;  /* 0x0000000055087348 */ /* 0x000fea0003c00000 */
[----:B------:R0:W1:Y:S02]  /*7940*/  SHFL.BFLY P3, R191, R206, R201, R208 ;  /* 0x0c0000c9cebf7389 */ /* 0x00006400000600d0 */
[----:B01----:R-:W-:Y:S05]  /*7950*/  ENDCOLLECTIVE ;  /* 0x000000000000791b */ /* 0x003fea0003800000 */
.L_x_2700:
[----:B------:R-:W-:-:S05]  /*7960*/  FADD.FTZ R71, R71, R68 ;  /* 0x0000004447477221 */ /* 0x000fca0000010000 */
[----:B------:R-:W-:Y:S02]  /*7970*/  MOV R206, R71 ;  /* 0x0000004700ce7202 */ /* 0x000fe40000000f00 */
[----:B------:R-:W-:-:S07]  /*7980*/  MOV R78, R191 ;  /* 0x000000bf004e7202 */ /* 0x000fce0000000f00 */
[----:B------:R-:W-:Y:S05]  /*7990*/  WARPSYNC.COLLECTIVE R85, `(.L_x_2701) ;  /* 0x0000000055087348 */ /* 0x000fea0003c00000 */
[----:B------:R0:W1:Y:S02]  /*79a0*/  SHFL.BFLY P3, R191, R206, R201, R208 ;  /* 0x0c0000c9cebf7389 */ /* 0x00006400000600d0 */
[----:B01----:R-:W-:Y:S05]  /*79b0*/  ENDCOLLECTIVE ;  /* 0x000000000000791b */ /* 0x003fea0003800000 */
.L_x_2701:
[----:B------:R-:W-:-:S05]  /*79c0*/  FADD.FTZ R78, R69, R78 ;  /* 0x0000004e454e7221 */ /* 0x000fca0000010000 */
[----:B------:R-:W-:Y:S01]  /*79d0*/  MOV R206, R78 ;  /* 0x0000004e00ce7202 */ /* 0x000fe20000000f00 */
[----:B------:R-:W-:Y:S01]  /*79e0*/  HFMA2 R201, -RZ, RZ, 0, 2.384185791015625e-07 ;  /* 0x00000004ffc97431 */ /* 0x000fe200000001ff */
[----:B------:R-:W-:-:S07]  /*79f0*/  MOV R84, R191 ;  /* 0x000000bf00547202 */ /* 0x000fce0000000f00 */
[----:B------:R-:W-:Y:S05]  /*7a00*/  WARPSYNC.COLLECTIVE R85, `(.L_x_2702) ;  /* 0x0000000055087348 */ /* 0x000fea0003c00000 */
[----:B------:R0:W1:Y:S02]  /*7a10*/  SHFL.BFLY P3, R191, R206, R201, R208 ;  /* 0x0c0000c9cebf7389 */ /* 0x00006400000600d0 */
[----:B01----:R-:W-:Y:S05]  /*7a20*/  ENDCOLLECTIVE ;  /* 0x000000000000791b */ /* 0x003fea0003800000 */
.L_x_2702:
[----:B------:R-:W-:-:S05]  /*7a30*/  FADD.FTZ R84, R71, R84 ;  /* 0x0000005447547221 */ /* 0x000fca0000010000 */
[----:B------:R-:W-:Y:S02]  /*7a40*/  MOV R206, R84 ;  /* 0x0000005400ce7202 */ /* 0x000fe40000000f00 */
[----:B------:R-:W-:-:S07]  /*7a50*/  MOV R79, R191 ;  /* 0x000000bf004f7202 */ /* 0x000fce0000000f00 */
[----:B------:R-:W-:Y:S05]  /*7a60*/  WARPSYNC.COLLECTIVE R85, `(.L_x_2703) ;  /* 0x0000000055087348 */ /* 0x000fea0003c00000 */
[----:B------:R0:W1:Y:S02]  /*7a70*/  SHFL.BFLY P3, R191, R206, R201, R208 ;  /* 0x0c0000c9cebf7389 */ /* 0x00006400000600d0 */
[----:B01----:R-:W-:Y:S05]  /*7a80*/  ENDCOLLECTIVE ;  /* 0x000000000000791b */ /* 0x003fea0003800000 */
.L_x_2703:
[----:B------:R-:W-:-:S05]  /*7a90*/  FADD.FTZ R79, R78, R79 ;  /* 0x0000004f4e4f7221 */ /* 0x000fca0000010000 */
[----:B------:R-:W-:Y:S01]  /*7aa0*/  MOV R206, R79 ;  /* 0x0000004f00ce7202 */ /* 0x000fe20000000f00 */
[----:B------:R-:W-:Y:S01]  /*7ab0*/  HFMA2 R201, -RZ, RZ, 0, 4.76837158203125e-07 ;  /* 0x00000008ffc97431 */ /* 0x000fe200000001ff */
[----:B------:R-:W-:-:S07]  /*7ac0*/  MOV R81, R191 ;  /* 0x000000bf00517202 */ /* 0x000fce0000000f00 */
[----:B------:R-:W-:Y:S05]  /*7ad0*/  WARPSYNC.COLLECTIVE R85, `(.L_x_2704) ;  /* 0x0000000055087348 */ /* 0x000fea0003c00000 */
[----:B------:R0:W1:Y:S02]  /*7ae0*/  SHFL.BFLY P3, R191, R206, R201, R208 ;  /* 0x0c0000c9cebf7389 */ /* 0x00006400000600d0 */
[----:B01----:R-:W-:Y:S05]  /*7af0*/  ENDCOLLECTIVE ;  /* 0x000000000000791b */ /* 0x003fea0003800000 */
.L_x_2704:
[----:B------:R-:W-:-:S05]  /*7b00*/  FADD.FTZ R81, R84, R81 ;  /* 0x0000005154517221 */ /* 0x000fca0000010000 */
[----:B------:R-:W-:Y:S02]  /*7b10*/  MOV R206, R81 ;  /* 0x0000005100ce7202 */ /* 0x000fe40000000f00 */
[----:B------:R-:W-:-:S07]  /*7b20*/  MOV R68, R191 ;  /* 0x000000bf00447202 */ /* 0x000fce0000000f00 */
[----:B------:R-:W-:Y:S05]  /*7b30*/  WARPSYNC.COLLECTIVE R85, `(.L_x_2705) ;  /* 0x0000000055087348 */ /* 0x000fea0003c00000 */
[----:B------:R0:W1:Y:S02]  /*7b40*/  SHFL.BFLY P3, R191, R206, R201, R208 ;  /* 0x0c0000c9cebf7389 */ /* 0x00006400000600d0 */
[----:B01----:R-:W-:Y:S05]  /*7b50*/  ENDCOLLECTIVE ;  /* 0x000000000000791b */ /* 0x003fea0003800000 */
.L_x_2705:
[----:B------:R-:W-:-:S05]  /*7b60*/  FADD.FTZ R68, R79, R68 ;  /* 0x000000444f447221 */ /* 0x000fca0000010000 */
[----:B------:R-:W-:Y:S01]  /*7b70*/  MOV R206, R68 ;  /* 0x0000004400ce7202 */ /* 0x000fe20000000f00 */
[----:B------:R-:W-:Y:S01]  /*7b80*/  HFMA2 R201, -RZ, RZ, 0, 9.5367431640625e-07 ;  /* 0x00000010ffc97431 */ /* 0x000fe200000001ff */
[----:B------:R-:W-:-:S07]  /*7b90*/  MOV R70, R191 ;  /* 0x000000bf00467202 */ /* 0x000fce0000000f00 */
[----:B------:R-:W-:Y:S05]  /*7ba0*/  WARPSYNC.COLLECTIVE R85, `(.L_x_2706) ;  /* 0x0000000055087348 */ /* 0x000fea0003c00000 */
[----:B------:R0:W1:Y:S02]  /*7bb0*/  SHFL.BFLY P3, R191, R206, R201, R208 ;  /* 0x0c0000c9cebf7389 */ /* 0x00006400000600d0 */
[----:B01----:R-:W-:Y:S05]  /*7bc0*/  ENDCOLLECTIVE ;  /* 0x000000000000791b */ /* 0x003fea0003800000 */
.L_x_2706:
[----:B------:R-:W-:-:S05]  /*7bd0*/  FADD.FTZ R70, R81, R70 ;  /* 0x0000004651467221 */ /* 0x000fca0000010000 */
[----:B------:R-:W-:Y:S02]  /*7be0*/  MOV R206, R70 ;  /* 0x0000004600ce7202 */ /* 0x000fe40000000f00 */
[----:B------:R-:W-:-:S07]  /*7bf0*/  MOV R69, R191 ;  /* 0x000000bf00457202 */ /* 0x000fce0000000f00 */
[----:B------:R-:W-:Y:S05]  /*7c00*/  WARPSYNC.COLLECTIVE R85, `(.L_x_2707) ;  /* 0x0000000055087348 */ /* 0x000fea0003c00000 */
[----:B------:R0:W1:Y:S02]  /*7c10*/  SHFL.BFLY P3, R191, R206, R201, R208 ;  /* 0x0c0000c9cebf7389 */ /* 0x00006400000600d0 */
[----:B01----:R-:W-:Y:S05]  /*7c20*/  ENDCOLLECTIVE ;  /* 0x000000000000791b */ /* 0x003fea0003800000 */
.L_x_2707:
[----:B------:R-:W-:Y:S01]  /*7c30*/  MOV R71, R191 ;  /* 0x000000bf00477202 */ /* 0x000fe20000000f00 */
[----:B------:R-:W-:Y:S06]  /*7c40*/  BRA `(.L_x_2708) ;  /* 0xffffffac006c7947 */ /* 0x000fec000383ffff */
.L_x_2709:
        /* <DEDUP_REMOVED lines=11> */
.L_x_14456:


//--------------------- .text._ZN10layer_norm13ln_bwd_kernelINS_13Kernel_traitsIf13__nv_bfloat16S2_S2_fjLj768ELj1ELj4ELj1ELj16ENS_18Kernel_traits_baseILj768EfS2_S2_S2_fjLj128EEEEELb0ELb1ELb1ELb0EEEvNS_9BwdParamsE --------------------------
	.section	.text._ZN10layer_norm13ln_bwd_kernelINS_13Kernel_traitsIf13__nv_bfloat16S2_S2_fjLj768ELj1ELj4ELj1ELj16ENS_18Kernel_traits_baseILj768EfS2_S2_S2_fjLj128EEEEELb0ELb1ELb1ELb0EEEvNS_9BwdParamsE,"ax",@progbits
	.align	128
        .global         _ZN10layer_norm13ln_bwd_kernelINS_13Kernel_traitsIf13__nv_bfloat16S2_S2_fjLj768ELj1ELj4ELj1ELj16ENS_18Kernel_traits_baseILj768EfS2_S2_S2_fjLj128EEEEELb0ELb1ELb1ELb0EEEvNS_9BwdParamsE
        .type           _ZN10layer_norm13ln_bwd_kernelINS_13Kernel_traitsIf13__nv_bfloat16S2_S2_fjLj768ELj1ELj4ELj1ELj16ENS_18Kernel_traits_baseILj768EfS2_S2_S2_fjLj128EEEEELb0ELb1ELb1ELb0EEEvNS_9BwdParamsE,@function
        .size           _ZN10layer_norm13ln_bwd_kernelINS_13Kernel_traitsIf13__nv_bfloat16S2_S2_fjLj768ELj1ELj4ELj1ELj16ENS_18Kernel_traits_baseILj768EfS2_S2_S2_fjLj128EEEEELb0ELb1ELb1ELb0EEEvNS_9BwdParamsE,(.L_x_14457 - _ZN10layer_norm13ln_bwd_kernelINS_13Kernel_traitsIf13__nv_bfloat16S2_S2_fjLj768ELj1ELj4ELj1ELj16ENS_18Kernel_traits_baseILj768EfS2_S2_S2_fjLj128EEEEELb0ELb1ELb1ELb0EEEvNS_9BwdParamsE)
        .other          _ZN10layer_norm13ln_bwd_kernelINS_13Kernel_traitsIf13__nv_bfloat16S2_S2_fjLj768ELj1ELj4ELj1ELj16ENS_18Kernel_traits_baseILj768EfS2_S2_S2_fjLj128EEEEELb0ELb1ELb1ELb0EEEvNS_9BwdParamsE,@"STO_CUDA_ENTRY STV_DEFAULT"
_ZN10layer_norm13ln_bwd_kernelINS_13Kernel_traitsIf13__nv_bfloat16S2_S2_fjLj768ELj1ELj4ELj1ELj16ENS_18Kernel_traits_baseILj768EfS2_S2_S2_fjLj128EEEEELb0ELb1ELb1ELb0EEEvNS_9BwdParamsE:
.text._ZN10layer_norm13ln_bwd_kernelINS_13Kernel_traitsIf13__nv_bfloat16S2_S2_fjLj768ELj1ELj4ELj1ELj16ENS_18Kernel_traits_baseILj768EfS2_S2_S2_fjLj128EEEEELb0ELb1ELb1ELb0EEEvNS_9BwdParamsE:
        /* <DEDUP_REMOVED lines=16> */
[----:B------:R-:W2:Y:S01]  /*0100*/  S2UR UR4, SR_CTAID.X ;  /* 0x00000000000479c3 */ /* 0x000ea20000002500 */
[----:B------:R-:W-:Y:S01]  /*0110*/  MOV R67, R154 ;  /* 0x0000009a00437202 */ /* 0x000fe20000000f00 */
[----:B------:R-:W0:Y:S01]  /*0120*/  LDCU.64 UR10, c[0x0][0x3c0] ;  /* 0x00007800ff0a77ac */ /* 0x000e220008000a00 */
[----:B------:R-:W-:-:S04]  /*0130*/  LEA.HI.SX32 R156, R0, R3, 0x1d ;  /* 0x00000003009c7211 */ /* 0x000fc800078feaff */
[C---:B------:R-:W-:Y:S02]  /*0140*/  ISETP.GE.U32.AND P0, PT, R156.reuse, 0x20, PT ;  /* 0x000000209c00780c */ /* 0x040fe40003f06070 */
[C---:B------:R-:W-:Y:S02]  /*0150*/  ISETP.GE.U32.AND P1, PT, R156.reuse, 0x40, PT ;  /* 0x000000409c00780c */ /* 0x040fe40003f26070 */
[----:B------:R-:W-:-:S09]  /*0160*/  ISETP.GE.U32.AND P2, PT, R156, 0x60, PT ;  /* 0x000000609c00780c */ /* 0x000fd20003f46070 */
[----:B------:R-:W3:Y:S08]  /*0170*/  @P0 LDC.64 R2, c[0x0][0x3d0] ;  /* 0x0000f400ff020b82 */ /* 0x000ef00000000a00 */
[----:B------:R-:W4:Y:S08]  /*0180*/  @P0 LDC.64 R52, c[0x0][0x3e8] ;  /* 0x0000fa00ff340b82 */ /* 0x000f300000000a00 */
[----:B------:R-:W1:Y:S08]  /*0190*/  @P1 LDC.64 R54, c[0x0][0x3d0] ;  /* 0x0000f400ff361b82 */ /* 0x000e700000000a00 */
[----:B------:R-:W0:Y:S01]  /*01a0*/  @P1 LDC.64 R56, c[0x0][0x3e8] ;  /* 0x0000fa00ff381b82 */ /* 0x000e220000000a00 */
[----:B---3--:R-:W-:Y:S01]  /*01b0*/  @P0 IMAD.WIDE.U32 R2, R67, 0x20, R2 ;  /* 0x0000002043020825 */ /* 0x008fe200078e0002 */
[----:B--2---:R-:W-:-:S04]  /*01c0*/  USHF.L.U32 UR4, UR4, 0x2, URZ ;  /* 0x0000000204047899 */ /* 0x004fc800080006ff */
[----:B------:R-:W5:Y:S02]  /*01d0*/  @P0 LDG.E.128 R4, desc[UR6][R2.64] ;  /* 0x0000000602040981 */ /* 0x000f64000c1e1d00 */
[----:B------:R-:W2:Y:S01]  /*01e0*/  @P2 LDC.64 R62, c[0x0][0x3d0] ;  /* 0x0000f400ff3e2b82 */ /* 0x000ea20000000a00 */
[C---:B----4-:R-:W-:Y:S01]  /*01f0*/  @P0 IMAD.WIDE.U32 R52, R67.reuse, 0x20, R52 ;  /* 0x0000002043340825 */ /* 0x050fe200078e0034 */
[----:B------:R3:W5:Y:S01]  /*0200*/  @P0 LDG.E.128 R8, desc[UR6][R2.64+0x10] ;  /* 0x0000100602080981 */ /* 0x000762000c1e1d00 */
[----:B------:R-:W-:-:S03]  /*0210*/  @P0 LOP3.LUT R67, R67, 0x20, RZ, 0xfc, !PT ;  /* 0x0000002043430812 */ /* 0x000fc600078efcff */
[----:B------:R-:W5:Y:S02]  /*0220*/  @P0 LDG.E.128 R12, desc[UR6][R52.64] ;  /* 0x00000006340c0981 */ /* 0x000f64000c1e1d00 */
[----:B------:R-:W4:Y:S01]  /*0230*/  @P2 LDC.64 R64, c[0x0][0x3e8] ;  /* 0x0000fa00ff402b82 */ /* 0x000f220000000a00 */
[C---:B-1----:R-:W-:Y:S01]  /*0240*/  @P1 IMAD.WIDE.U32 R58, R67.reuse, 0x20, R54 ;  /* 0x00000020433a1825 */ /* 0x042fe200078e0036 */
[----:B------:R1:W5:Y:S01]  /*0250*/  @P0 LDG.E.128 R16, desc[UR6][R52.64+0x10] ;  /* 0x0000100634100981 */ /* 0x000362000c1e1d00 */
[----:B---3--:R-:W-:Y:S02]  /*0260*/  SHF.R.U32.HI R2, RZ, 0x5, R152 ;  /* 0x00000005ff027819 */ /* 0x008fe40000011698 */
[----:B------:R-:W-:Y:S01]  /*0270*/  CS2R R68, SRZ ;  /* 0x0000000000447805 */ /* 0x000fe2000001ff00 */
[----:B------:R-:W5:Y:S01]  /*0280*/  @P1 LDG.E.128 R20, desc[UR6][R58.64] ;  /* 0x000000063a141981 */ /* 0x000f62000c1e1d00 */
[----:B------:R-:W-:Y:S01]  /*0290*/  LOP3.LUT R2, R2, UR4, RZ, 0xfc, !PT ;  /* 0x0000000402027c12 */ /* 0x000fe2000f8efcff */
[C---:B0-----:R-:W-:Y:S01]  /*02a0*/  @P1 IMAD.WIDE.U32 R60, R67.reuse, 0x20, R56 ;  /* 0x00000020433c1825 */ /* 0x041fe200078e0038 */
[----:B------:R-:W-:Y:S01]  /*02b0*/  @P1 IADD3 R67, PT, PT, R67, 0x20, RZ ;  /* 0x0000002043431810 */ /* 0x000fe20007ffe0ff */
[----:B------:R0:W5:Y:S01]  /*02c0*/  @P1 LDG.E.128 R24, desc[UR6][R58.64+0x10] ;  /* 0x000010063a181981 */ /* 0x000162000c1e1d00 */
[----:B------:R-:W-:-:S02]  /*02d0*/  ISETP.GE.AND P0, PT, R2, UR5, PT ;  /* 0x0000000502007c0c */ /* 0x000fc4000bf06270 */
[----:B-1----:R-:W-:Y:S02]  /*02e0*/  CS2R R52, SRZ ;  /* 0x0000000000347805 */ /* 0x002fe4000001ff00 */
[----:B------:R-:W-:Y:S01]  /*02f0*/  CS2R R70, SRZ ;  /* 0x0000000000467805 */ /* 0x000fe2000001ff00 */
[----:B------:R-:W5:Y:S01]  /*0300*/  @P1 LDG.E.128 R28, desc[UR6][R60.64] ;  /* 0x000000063c1c1981 */ /* 0x000f62000c1e1d00 */
[C---:B--2---:R-:W-:Y:S01]  /*0310*/  @P2 IMAD.WIDE.U32 R54, R67.reuse, 0x20, R62 ;  /* 0x0000002043362825 */ /* 0x044fe200078e003e */
[----:B------:R-:W-:Y:S02]  /*0320*/  CS2R R62, SRZ ;  /* 0x00000000003e7805 */ /* 0x000fe4000001ff00 */
[----:B------:R-:W-:Y:S01]  /*0330*/  CS2R R72, SRZ ;  /* 0x0000000000487805 */ /* 0x000fe2000001ff00 */
[----:B------:R1:W5:Y:S01]  /*0340*/  @P1 LDG.E.128 R32, desc[UR6][R60.64+0x10] ;  /* 0x000010063c201981 */ /* 0x000362000c1e1d00 */
[----:B----4-:R-:W-:-:S03]  /*0350*/  @P2 IMAD.WIDE.U32 R56, R67, 0x20, R64 ;  /* 0x0000002043382825 */ /* 0x010fc600078e0040 */
[----:B------:R-:W5:Y:S01]  /*0360*/  @P2 LDG.E.128 R36, desc[UR6][R54.64] ;  /* 0x0000000636242981 */ /* 0x000f62000c1e1d00 */
[----:B0-----:R-:W-:Y:S02]  /*0370*/  CS2R R58, SRZ ;  /* 0x00000000003a7805 */ /* 0x001fe4000001ff00 */
[----:B------:R-:W-:Y:S02]  /*0380*/  CS2R R64, SRZ ;  /* 0x0000000000407805 */ /* 0x000fe4000001ff00 */
[----:B------:R-:W-:Y:S01]  /*0390*/  CS2R R66, SRZ ;  /* 0x0000000000427805 */ /* 0x000fe2000001ff00 */
[----:B------:R0:W5:Y:S01]  /*03a0*/  @P2 LDG.E.128 R40, desc[UR6][R54.64+0x10] ;  /* 0x0000100636282981 */ /* 0x000162000c1e1d00 */
[----:B-1----:R-:W-:Y:S02]  /*03b0*/  CS2R R60, SRZ ;  /* 0x00000000003c7805 */ /* 0x002fe4000001ff00 */
[----:B------:R-:W-:Y:S02]  /*03c0*/  CS2R R74, SRZ ;  /* 0x00000000004a7805 */ /* 0x000fe4000001ff00 */
[----:B------:R-:W-:Y:S01]  /*03d0*/  CS2R R76, SRZ ;  /* 0x00000000004c7805 */ /* 0x000fe2000001ff00 */
[----:B------:R-:W5:Y:S01]  /*03e0*/  @P2 LDG.E.128 R44, desc[UR6][R56.64] ;  /* 0x00000006382c2981 */ /* 0x000f62000c1e1d00 */
[----:B------:R-:W-:-:S02]  /*03f0*/  CS2R R78, SRZ ;  /* 0x00000000004e7805 */ /* 0x000fc4000001ff00 */
[----:B------:R-:W-:Y:S02]  /*0400*/  CS2R R80, SRZ ;  /* 0x0000000000507805 */ /* 0x000fe4000001ff00 */
[----:B------:R-:W-:Y:S01]  /*0410*/  CS2R R82, SRZ ;  /* 0x0000000000527805 */ /* 0x000fe2000001ff00 */
[----:B------:R1:W5:Y:S01]  /*0420*/  @P2 LDG.E.128 R48, desc[UR6][R56.64+0x10] ;  /* 0x0000100638302981 */ /* 0x000362000c1e1d00 */
[----:B------:R-:W-:Y:S02]  /*0430*/  CS2R R84, SRZ ;  /* 0x0000000000547805 */ /* 0x000fe4000001ff00 */
[----:B0-----:R-:W-:Y:S02]  /*0440*/  CS2R R54, SRZ ;  /* 0x0000000000367805 */ /* 0x001fe4000001ff00 */
[----:B------:R-:W-:Y:S02]  /*0450*/  CS2R R86, SRZ ;  /* 0x0000000000567805 */ /* 0x000fe4000001ff00 */
[----:B------:R-:W-:-:S02]  /*0460*/  CS2R R88, SRZ ;  /* 0x0000000000587805 */ /* 0x000fc4000001ff00 */
[----:B------:R-:W-:Y:S02]  /*0470*/  CS2R R90, SRZ ;  /* 0x00000000005a7805 */ /* 0x000fe4000001ff00 */
[----:B------:R-:W-:Y:S02]  /*0480*/  CS2R R92, SRZ ;  /* 0x00000000005c7805 */ /* 0x000fe4000001ff00 */
[----:B------:R-:W-:Y:S02]  /*0490*/  CS2R R94, SRZ ;  /* 0x00000000005e7805 */ /* 0x000fe4000001ff00 */
[----:B------:R-:W-:Y:S02]  /*04a0*/  CS2R R96, SRZ ;  /* 0x0000000000607805 */ /* 0x000fe4000001ff00 */
        /* <DEDUP_REMOVED lines=13> */
[----:B------:R-:W-:Y:S01]  /*0580*/  CS2R R122, SRZ ;  /* 0x00000000007a7805 */ /* 0x000fe2000001ff00 */
[----:B------:R-:W-:Y:S06]  /*0590*/  @P0 BRA `(.L_x_2710) ;  /* 0x0000006c00b00947 */ /* 0x000fec0003800000 */
        /* <DEDUP_REMOVED lines=36> */
.L_x_2788:
        /* <DEDUP_REMOVED lines=20> */
[----:B------:R-:W-:Y:S02]  /*0920*/  CS2R R210, SRZ ;  /* 0x0000000000d27805 */ /* 0x000fe4000001ff00 */
[----:B------:R-:W-:Y:S01]  /*0930*/  ISETP.GE.U32.AND P3, PT, R156, 0x20, PT ;  /* 0x000000209c00780c */ /* 0x000fe20003f66070 */
        /* <DEDUP_REMOVED lines=8> */
[----:B------:R-:W-:Y:S02]  /*09c0*/  LEA.HI.SX32 R207, R151, R154, 0x1d ;  /* 0x0000009a97cf7211 */ /* 0x000fe400078feaff */
        /* <DEDUP_REMOVED lines=18> */
[----:B--2---:R-:W-:Y:S02]  /*0af0*/  PRMT R3, R148, 0x7632, R3 ;  /* 0x0000763294037816 */ /* 0x004fe40000000003 */
[C---:B------:R-:W-:Y:S02]  /*0b00*/  PRMT R160, R149.reuse, 0x7632, R160 ;  /* 0x0000763295a07816 */ /* 0x040fe400000000a0 */
[----:B------:R-:W-:Y:S02]  /*0b10*/  SHF.L.U32 R163, R149, 0x10, RZ ;  /* 0x0000001095a37819 */ /* 0x000fe400000006ff */
[----:B------:R-:W-:-:S02]  /*0b20*/  PRMT R166, R151, 0x7632, R166 ;  /* 0x0000763297a67816 */ /* 0x000fc400000000a6 */
[----:B------:R-:W-:Y:S02]  /*0b30*/  SHF.L.U32 R171, R151, 0x10, RZ ;  /* 0x0000001097ab7819 */ /* 0x000fe400000006ff */
[----:B------:R-:W-:Y:S02]  /*0b40*/  SHF.L.U32 R161, R148, 0x10, RZ ;  /* 0x0000001094a17819 */ /* 0x000fe400000006ff */
[----:B---3--:R-:W-:Y:S01]  /*0b50*/  PRMT R149, R152, 0x7632, R149 ;  /* 0x0000763298957816 */ /* 0x008fe20000000095 */
[----:B------:R-:W-:Y:S01]  /*0b60*/  FADD.FTZ R168, -R208, R171 ;  /* 0x000000abd0a87221 */ /* 0x000fe20000010100 */
[----:B------:R-:W-:Y:S01]  /*0b70*/  SHF.L.U32 R151, R152, 0x10, RZ ;  /* 0x0000001098977819 */ /* 0x000fe200000006ff */
[----:B------:R-:W-:Y:S01]  /*0b80*/  FADD.FTZ R148, -R208, R161 ;  /* 0x000000a1d0947221 */ /* 0x000fe20000010100 */
[C---:B------:R-:W-:Y:S02]  /*0b90*/  PRMT R152, R153.reuse, 0x7632, R152 ;  /* 0x0000763299987816 */ /* 0x040fe40000000098 */
[----:B------:R-:W-:Y:S01]  /*0ba0*/  SHF.L.U32 R165, R153, 0x10, RZ ;  /* 0x0000001099a57819 */ /* 0x000fe200000006ff */
[----:B0-----:R-:W-:Y:S01]  /*0bb0*/  FMUL.FTZ R158, R4, R151 ;  /* 0x00000097049e7220 */ /* 0x001fe20000410000 */
[----:B------:R-:W-:Y:S01]  /*0bc0*/  SHF.L.U32 R153, R3, 0x10, RZ ;  /* 0x0000001003997819 */ /* 0x000fe200000006ff */
[----:B-----5:R-:W-:Y:S01]  /*0bd0*/  FMUL.FTZ R3, R205, R148 ;  /* 0x00000094cd037220 */ /* 0x020fe20000410000 */
[----:B------:R-:W-:Y:S01]  /*0be0*/  PRMT R162, R150, 0x7632, R162 ;  /* 0x0000763296a27816 */ /* 0x000fe200000000a2 */
[----:B------:R-:W-:Y:S01]  /*0bf0*/  FADD.FTZ R78, R78, R165 ;  /* 0x000000a54e4e7221 */ /* 0x000fe20000010000 */
[----:B------:R-:W-:Y:S01]  /*0c00*/  SHF.L.U32 R167, R150, 0x10, RZ ;  /* 0x0000001096a77819 */ /* 0x000fe200000006ff */
[----:B------:R-:W-:Y:S01]  /*0c10*/  FADD.FTZ R150, -R208, R163 ;  /* 0x000000a3d0967221 */ /* 0x000fe20000010100 */
[----:B------:R-:W-:Y:S01]  /*0c20*/  SHF.L.U32 R171, R166, 0x10, RZ ;  /* 0x00000010a6ab7819 */ /* 0x000fe200000006ff */
[----:B------:R-:W-:Y:S01]  /*0c30*/  FADD.FTZ R166, -R208, R153 ;  /* 0x00000099d0a67221 */ /* 0x000fe20000010100 */
[----:B------:R-:W-:Y:S01]  /*0c40*/  SHF.L.U32 R148, R149, 0x10, RZ ;  /* 0x0000001095947819 */ /* 0x000fe200000006ff */
[----:B------:R-:W-:Y:S01]  /*0c50*/  FMUL.FTZ R159, R205, R150 ;  /* 0x00000096cd9f7220 */ /* 0x000fe20000410000 */
[----:B------:R-:W-:Y:S01]  /*0c60*/  PRMT R170, R155, 0x7632, R170 ;  /* 0x000076329baa7816 */ /* 0x000fe200000000aa */
[----:B------:R-:W-:Y:S01]  /*0c70*/  FMUL.FTZ R166, R205, R166 ;  /* 0x000000a6cda67220 */ /* 0x000fe20000410000 */
[----:B------:R-:W-:Y:S01]  /*0c80*/  SHF.L.U32 R211, R155, 0x10, RZ ;  /* 0x000000109bd37819 */ /* 0x000fe200000006ff */
[-C--:B------:R-:W-:Y:S01]  /*0c90*/  FFMA.FTZ R54, R159, R165.reuse, R54 ;  /* 0x000000a59f367223 */ /* 0x080fe20000010036 */
[----:B------:R-:W-:Y:S01]  /*0ca0*/  SHF.L.U32 R155, R160, 0x10, RZ ;  /* 0x00000010a09b7819 */ /* 0x000fe200000006ff */
[----:B------:R-:W-:Y:S01]  /*0cb0*/  FMUL.FTZ R160, R6, R165 ;  /* 0x000000a506a07220 */ /* 0x000fe20000410000 */
[----:B------:R-:W-:Y:S01]  /*0cc0*/  FADD.FTZ R77, R77, R148 ;  /* 0x000000944d4d7221 */ /* 0x000fe20000010000 */
[-C--:B------:R-:W-:Y:S01]  /*0cd0*/  FFMA.FTZ R53, R166, R148.reuse, R53 ;  /* 0x00000094a6357223 */ /* 0x080fe20000010035 */
[----:B------:R-:W-:Y:S01]  /*0ce0*/  FMUL.FTZ R165, R5, R148 ;  /* 0x0000009405a57220 */ /* 0x000fe20000410000 */
[----:B------:R-:W-:Y:S01]  /*0cf0*/  FADD.FTZ R148, RZ, R158 ;  /* 0x0000009eff947221 */ /* 0x000fe20000010000 */
[C---:B------:R-:W-:Y:S01]  /*0d00*/  PRMT R164, R154.reuse, 0x7632, R164 ;  /* 0x000076329aa47816 */ /* 0x040fe200000000a4 */
[C---:B------:R-:W-:Y:S01]  /*0d10*/  FFMA.FTZ R149, R3.reuse, R158, RZ ;  /* 0x0000009e03957223 */ /* 0x040fe200000100ff */
[----:B------:R-:W-:Y:S01]  /*0d20*/  SHF.L.U32 R169, R154, 0x10, RZ ;  /* 0x000000109aa97819 */ /* 0x000fe200000006ff */
[----:B------:R-:W-:Y:S01]  /*0d30*/  FADD.FTZ R154, -R208, R167 ;  /* 0x000000a7d09a7221 */ /* 0x000fe20000010100 */
[----:B------:R-:W-:Y:S01]  /*0d40*/  SHF.L.U32 R167, R162, 0x10, RZ ;  /* 0x00000010a2a77819 */ /* 0x000fe200000006ff */
[----:B------:R-:W-:Y:S01]  /*0d50*/  FADD.FTZ R76, R76, R151 ;  /* 0x000000974c4c7221 */ /* 0x000fe20000010000 */
[----:B------:R-:W-:Y:S01]  /*0d60*/  FFMA.FTZ R52, R3, R151, R52 ;  /* 0x0000009703347223 */ /* 0x000fe20000010034 */
[----:B------:R-:W-:Y:S01]  /*0d70*/  SHF.L.U32 R152, R152, 0x10, RZ ;  /* 0x0000001098987819 */ /* 0x000fe200000006ff */
[C---:B------:R-:W-:Y:S01]  /*0d80*/  FMUL.FTZ R163, R205.reuse, R168 ;  /* 0x000000a8cda37220 */ /* 0x040fe20000410000 */
[----:B------:R-:W-:Y:S01]  /*0d90*/  FADD.FTZ R151, R148, R165 ;  /* 0x000000a594977221 */ /* 0x000fe20000010000 */
[----:B------:R-:W-:Y:S01]  /*0da0*/  FADD.FTZ R168, -R208, R155 ;  /* 0x0000009bd0a87221 */ /* 0x000fe20000010100 */
[----:B------:R-:W-:Y:S01]  /*0db0*/  FFMA.FTZ R148, R166, R165, R149 ;  /* 0x000000a5a6947223 */ /* 0x000fe20000010095 */
[----:B------:R-:W-:Y:S01]  /*0dc0*/  SHF.L.U32 R210, R170, 0x10, RZ ;  /* 0x00000010aad27819 */ /* 0x000fe200000006ff */
[----:B------:R-:W-:Y:S01]  /*0dd0*/  FADD.FTZ R170, -R208, R167 ;  /* 0x000000a7d0aa7221 */ /* 0x000fe20000010100 */
[----:B------:R-:W-:Y:S01]  /*0de0*/  FMUL.FTZ R168, R205, R168 ;  /* 0x000000a8cda87220 */ /* 0x000fe20000410000 */
[----:B------:R-:W-:Y:S01]  /*0df0*/  FMUL.FTZ R167, R7, R152 ;  /* 0x0000009807a77220 */ /* 0x000fe20000410000 */
[----:B------:R-:W-:Y:S01]  /*0e00*/  FADD.FTZ R150, R151, R160 ;  /* 0x000000a097967221 */ /* 0x000fe20000010000 */
[----:B------:R-:W-:Y:S01]  /*0e10*/  FFMA.FTZ R149, R159, R160, R148 ;  /* 0x000000a09f957223 */ /* 0x000fe20000010094 */
        /* <DEDUP_REMOVED lines=29> */
.L_x_2714:
[----:B------:R-:W-:Y:S05]  /*0ff0*/  BSYNC.RECONVERGENT B1 ;  /* 0x0000000000017941 */ /* 0x000fea0003800200 */
.L_x_2713:
        /* <DEDUP_REMOVED lines=15> */
[----:B--2---:R-:W-:Y:S02]  /*10f0*/  SHF.L.U32 R185, R150, 0x10, RZ ;  /* 0x0000001096b97819 */ /* 0x004fe400000006ff */
[----:B------:R-:W-:Y:S02]  /*1100*/  SHF.L.U32 R177, R148, 0x10, RZ ;  /* 0x0000001094b17819 */ /* 0x000fe400000006ff */
[----:B------:R-:W-:Y:S02]  /*1110*/  PRMT R182, R150, 0x7632, R182 ;  /* 0x0000763296b67816 */ /* 0x000fe400000000b6 */
[----:B------:R-:W-:Y:S01]  /*1120*/  SHF.L.U32 R187, R151, 0x10, RZ ;  /* 0x0000001097bb7819 */ /* 0x000fe200000006ff */
[----:B------:R-:W-:Y:S01]  /*1130*/  FADD.FTZ R150, -R208, R177 ;  /* 0x000000b1d0967221 */ /* 0x000fe20000010100 */
[----:B---3--:R-:W-:-:S02]  /*1140*/  PRMT R178, R154, 0x7632, R178 ;  /* 0x000076329ab27816 */ /* 0x008fc400000000b2 */
[----:B------:R-:W-:Y:S01]  /*1150*/  SHF.L.U32 R179, R154, 0x10, RZ ;  /* 0x000000109ab37819 */ /* 0x000fe200000006ff */
[----:B------:R-:W-:Y:S01]  /*1160*/  FADD.FTZ R154, -R208, R185 ;  /* 0x000000b9d09a7221 */ /* 0x000fe20000010100 */
[----:B------:R-:W-:Y:S02]  /*1170*/  PRMT R173, R148, 0x7632, R173 ;  /* 0x0000763294ad7816 */ /* 0x000fe400000000ad */
[----:B------:R-:W-:Y:S01]  /*1180*/  PRMT R176, R149, 0x7632, R176 ;  /* 0x0000763295b07816 */ /* 0x000fe200000000b0 */
[----:B-----5:R-:W-:Y:S01]  /*1190*/  FMUL.FTZ R177, R205, R154 ;  /* 0x0000009acdb17220 */ /* 0x020fe20000410000 */
[----:B------:R-:W-:Y:S01]  /*11a0*/  SHF.L.U32 R183, R149, 0x10, RZ ;  /* 0x0000001095b77819 */ /* 0x000fe200000006ff */
[----:B------:R-:W-:Y:S01]  /*11b0*/  FADD.FTZ R88, R88, R179 ;  /* 0x000000b358587221 */ /* 0x000fe20000010000 */
[C---:B------:R-:W-:Y:S01]  /*11c0*/  PRMT R148, R152.reuse, 0x7632, R148 ;  /* 0x0000763298947816 */ /* 0x040fe20000000094 */
[-C--:B------:R-:W-:Y:S01]  /*11d0*/  FFMA.FTZ R64, R177, R179.reuse, R64 ;  /* 0x000000b3b1407223 */ /* 0x080fe20000010040 */
[----:B------:R-:W-:Y:S01]  /*11e0*/  SHF.L.U32 R149, R152, 0x10, RZ ;  /* 0x0000001098957819 */ /* 0x000fe200000006ff */
[----:B------:R-:W-:Y:S01]  /*11f0*/  FADD.FTZ R152, -R208, R183 ;  /* 0x000000b7d0987221 */ /* 0x000fe20000010100 */
[----:B------:R-:W-:Y:S01]  /*1200*/  SHF.L.U32 R185, R182, 0x10, RZ ;  /* 0x00000010b6b97819 */ /* 0x000fe200000006ff */
[----:B------:R-:W-:Y:S01]  /*1210*/  FADD.FTZ R182, -R208, R187 ;  /* 0x000000bbd0b67221 */ /* 0x000fe20000010100 */
[----:B------:R-:W-:Y:S01]  /*1220*/  SHF.L.U32 R181, R173, 0x10, RZ ;  /* 0x00000010adb57819 */ /* 0x000fe200000006ff */
[C---:B------:R-:W-:Y:S01]  /*1230*/  FMUL.FTZ R173, R205.reuse, R150 ;  /* 0x00000096cdad7220 */ /* 0x040fe20000410000 */
[----:B------:R-:W-:Y:S01]  /*1240*/  SHF.L.U32 R154, R178, 0x10, RZ ;  /* 0x00000010b29a7819 */ /* 0x000fe200000006ff */
[----:B------:R-:W-:Y:S01]  /*1250*/  FMUL.FTZ R178, R24, R179 ;  /* 0x000000b318b27220 */ /* 0x000fe20000410000 */
[----:B------:R-:W-:Y:S01]  /*1260*/  SHF.L.U32 R150, R148, 0x10, RZ ;  /* 0x0000001094967819 */ /* 0x000fe200000006ff */
[-C--:B0-----:R-:W-:Y:S01]  /*1270*/  FMUL.FTZ R174, R20, R149.reuse ;  /* 0x0000009514ae7220 */ /* 0x081fe20000410000 */
[----:B------:R-:W-:Y:S01]  /*1280*/  FMUL.FTZ R179, R205, R182 ;  /* 0x000000b6cdb37220 */ /* 0x000fe20000410000 */
[----:B------:R-:W-:Y:S01]  /*1290*/  FADD.FTZ R182, -R208, R181 ;  /* 0x000000b5d0b67221 */ /* 0x000fe20000010100 */
[----:B------:R-:W-:Y:S01]  /*12a0*/  PRMT R184, R151, 0x7632, R184 ;  /* 0x0000763297b87816 */ /* 0x000fe200000000b8 */
[----:B------:R-:W-:Y:S01]  /*12b0*/  FADD.FTZ R84, R84, R149 ;  /* 0x0000009554547221 */ /* 0x000fe20000010000 */
[----:B------:R-:W-:Y:S01]  /*12c0*/  PRMT R151, R153, 0x7632, R151 ;  /* 0x0000763299977816 */ /* 0x000fe20000000097 */
[----:B------:R-:W-:Y:S01]  /*12d0*/  FFMA.FTZ R60, R173, R149, R60 ;  /* 0x00000095ad3c7223 */ /* 0x000fe2000001003c */
[----:B------:R-:W-:Y:S01]  /*12e0*/  SHF.L.U32 R153, R153, 0x10, RZ ;  /* 0x0000001099997819 */ /* 0x000fe200000006ff */
[----:B------:R-:W-:Y:S01]  /*12f0*/  FADD.FTZ R148, R211, R174 ;  /* 0x000000aed3947221 */ /* 0x000fe20000010000 */
[----:B------:R-:W-:Y:S01]  /*1300*/  SHF.L.U32 R183, R176, 0x10, RZ ;  /* 0x00000010b0b77819 */ /* 0x000fe200000006ff */
[----:B------:R-:W-:Y:S01]  /*1310*/  FMUL.FTZ R181, R21, R150 ;  /* 0x0000009615b57220 */ /* 0x000fe20000410000 */
[----:B------:R-:W-:Y:S01]  /*1320*/  FMUL.FTZ R182, R205, R182 ;  /* 0x000000b6cdb67220 */ /* 0x000fe20000410000 */
[----:B------:R-:W-:Y:S01]  /*1330*/  FFMA.FTZ R149, R173, R174, R210 ;  /* 0x000000aead957223 */ /* 0x000fe200000100d2 */
[----:B------:R-:W-:Y:S01]  /*1340*/  FMUL.FTZ R175, R205, R152 ;  /* 0x00000098cdaf7220 */ /* 0x000fe20000410000 */
[----:B------:R-:W-:Y:S01]  /*1350*/  SHF.L.U32 R152, R151, 0x10, RZ ;  /* 0x0000001097987819 */ /* 0x000fe200000006ff */
[----:B------:R-:W-:Y:S01]  /*1360*/  FADD.FTZ R151, R148, R181 ;  /* 0x000000b594977221 */ /* 0x000fe20000010000 */
[----:B------:R-:W-:Y:S01]  /*1370*/  SHF.L.U32 R187, R184, 0x10, RZ ;  /* 0x00000010b8bb7819 */ /* 0x000fe200000006ff */
[----:B------:R-:W-:Y:S01]  /*1380*/  FMUL.FTZ R176, R22, R153 ;  /* 0x0000009916b07220 */ /* 0x000fe20000410000 */
[----:B------:R-:W-:Y:S01]  /*1390*/  FADD.FTZ R184, -R208, R183 ;  /* 0x000000b7d0b87221 */ /* 0x000fe20000010100 */
[C---:B------:R-:W-:Y:S01]  /*13a0*/  FFMA.FTZ R148, R182.reuse, R181, R149 ;  /* 0x000000b5b6947223 */ /* 0x040fe20000010095 */
[----:B------:R-:W-:Y:S01]  /*13b0*/  FADD.FTZ R85, R85, R150 ;  /* 0x0000009655557221 */ /* 0x000fe20000010000 */
[----:B------:R-:W-:Y:S01]  /*13c0*/  FFMA.FTZ R61, R182, R150, R61 ;  /* 0x00000096b63d7223 */ /* 0x000fe2000001003d */
[----:B------:R-:W-:Y:S01]  /*13d0*/  FMUL.FTZ R184, R205, R184 ;  /* 0x000000b8cdb87220 */ /* 0x000fe20000410000 */
[----:B------:R-:W-:Y:S01]  /*13e0*/  FMUL.FTZ R183, R23, R152 ;  /* 0x0000009817b77220 */ /* 0x000fe20000410000 */
[----:B------:R-:W-:Y:S01]  /*13f0*/  FADD.FTZ R150, R151, R176 ;  /* 0x000000b097967221 */ /* 0x000fe20000010000 */
[----:B------:R-:W-:Y:S01]  /*1400*/  FFMA.FTZ R149, R175, R176, R148 ;  /* 0x000000b0af957223 */ /* 0x000fe20000010094 */
[----:B------:R-:W-:Y:S01]  /*1410*/  FADD.FTZ R186, -R208, R185 ;  /* 0x000000b9d0ba7221 */ /* 0x000fe20000010100 */
[C---:B------:R-:W-:Y:S01]  /*1420*/  PRMT R180, R155.reuse, 0x7632, R180 ;  /* 0x000076329bb47816 */ /* 0x040fe200000000b4 */
        /* <DEDUP_REMOVED lines=28> */
.L_x_2716:
[----:B------:R-:W-:Y:S05]  /*15f0*/  BSYNC.RECONVERGENT B1 ;  /* 0x0000000000017941 */ /* 0x000fea0003800200 */
.L_x_2715:
        /* <DEDUP_REMOVED lines=12> */
[C---:B--2---:R-:W-:Y:S01]  /*16c0*/  PRMT R192, R149.reuse, 0x7632, R192 ;  /* 0x0000763295c07816 */ /* 0x044fe200000000c0 */
[----:B------:R-:W-:Y:S01]  /*16d0*/  IMAD.U32 R193, R148, 0x10000, RZ ;  /* 0x0001000094c17824 */ /* 0x000fe200078e00ff */
[----:B------:R-:W-:Y:S02]  /*16e0*/  SHF.L.U32 R149, R149, 0x10, RZ ;  /* 0x0000001095957819 */ /* 0x000fe400000006ff */
[C---:B------:R-:W-:Y:S02]  /*16f0*/  PRMT R195, R150.reuse, 0x7632, R195 ;  /* 0x0000763296c37816 */ /* 0x040fe400000000c3 */
[----:B------:R-:W-:Y:S01]  /*1700*/  SHF.L.U32 R197, R150, 0x10, RZ ;  /* 0x0000001096c57819 */ /* 0x000fe200000006ff */
[----:B------:R-:W-:Y:S01]  /*1710*/  FADD.FTZ R194, -R208, R149 ;  /* 0x00000095d0c27221 */ /* 0x000fe20000010100 */
[C---:B------:R-:W-:Y:S02]  /*1720*/  PRMT R150, R151.reuse, 0x7632, R150 ;  /* 0x0000763297967816 */ /* 0x040fe40000000096 */
[----:B------:R-:W-:-:S02]  /*1730*/  SHF.L.U32 R151, R151, 0x10, RZ ;  /* 0x0000001097977819 */ /* 0x000fc400000006ff */
[----:B------:R-:W-:Y:S01]  /*1740*/  SHF.L.U32 R149, R192, 0x10, RZ ;  /* 0x00000010c0957819 */ /* 0x000fe200000006ff */
[----:B------:R-:W-:Y:S01]  /*1750*/  FADD.FTZ R192, -R208, R197 ;  /* 0x000000c5d0c07221 */ /* 0x000fe20000010100 */
[----:B------:R-:W-:Y:S01]  /*1760*/  PRMT R189, R148, 0x7632, R189 ;  /* 0x0000763294bd7816 */ /* 0x000fe200000000bd */
[----:B------:R-:W-:Y:S01]  /*1770*/  FADD.FTZ R202, -R208, R151 ;  /* 0x00000097d0ca7221 */ /* 0x000fe20000010100 */
[----:B---3--:R-:W-:Y:S01]  /*1780*/  SHF.L.U32 R151, R152, 0x10, RZ ;  /* 0x0000001098977819 */ /* 0x008fe200000006ff */
[C---:B------:R-:W-:Y:S01]  /*1790*/  FADD.FTZ R198, -R208.reuse, R149 ;  /* 0x00000095d0c67221 */ /* 0x040fe20000010100 */
[----:B------:R-:W-:Y:S01]  /*17a0*/  SHF.L.U32 R189, R189, 0x10, RZ ;  /* 0x00000010bdbd7819 */ /* 0x000fe200000006ff */
[----:B------:R-:W-:Y:S01]  /*17b0*/  FADD.FTZ R148, -R208, R193 ;  /* 0x000000c1d0947221 */ /* 0x000fe20000010100 */
[----:B------:R-:W-:Y:S01]  /*17c0*/  PRMT R149, R152, 0x7632, R149 ;  /* 0x0000763298957816 */ /* 0x000fe20000000095 */
[----:B-----5:R-:W-:Y:S01]  /*17d0*/  FMUL.FTZ R193, R205, R192 ;  /* 0x000000c0cdc17220 */ /* 0x020fe20000410000 */
[----:B0-----:R-:W-:Y:S01]  /*17e0*/  SHF.L.U32 R191, R150, 0x10, RZ ;  /* 0x0000001096bf7819 */ /* 0x001fe200000006ff */
[----:B------:R-:W-:Y:S01]  /*17f0*/  FADD.FTZ R196, -R208, R189 ;  /* 0x000000bdd0c47221 */ /* 0x000fe20000010100 */
[----:B------:R-:W-:Y:S01]  /*1800*/  SHF.L.U32 R197, R154, 0x10, RZ ;  /* 0x000000109ac57819 */ /* 0x000fe200000006ff */
[----:B------:R-:W-:Y:S01]  /*1810*/  FMUL.FTZ R190, R36, R151 ;  /* 0x0000009724be7220 */ /* 0x000fe20000410000 */
[----:B------:R-:W-:Y:S01]  /*1820*/  SHF.L.U32 R150, R149, 0x10, RZ ;  /* 0x0000001095967819 */ /* 0x000fe200000006ff */
[----:B------:R-:W-:Y:S01]  /*1830*/  FADD.FTZ R204, -R208, R191 ;  /* 0x000000bfd0cc7221 */ /* 0x000fe20000010100 */
[C---:B------:R-:W-:Y:S01]  /*1840*/  FMUL.FTZ R189, R205.reuse, R148 ;  /* 0x00000094cdbd7220 */ /* 0x040fe20000410000 */
[----:B------:R-:W-:Y:S01]  /*1850*/  FMUL.FTZ R191, R205, R194 ;  /* 0x000000c2cdbf7220 */ /* 0x000fe20000410000 */
[----:B------:R-:W-:Y:S01]  /*1860*/  PRMT R152, R153, 0x7632, R152 ;  /* 0x0000763299987816 */ /* 0x000fe20000000098 */
[----:B------:R-:W-:Y:S01]  /*1870*/  FADD.FTZ R96, R96, R197 ;  /* 0x000000c560607221 */ /* 0x000fe20000010000 */
[-C--:B------:R-:W-:Y:S01]  /*1880*/  FFMA.FTZ R72, R193, R197.reuse, R72 ;  /* 0x000000c5c1487223 */ /* 0x080fe20000010048 */
[----:B------:R-:W-:Y:S01]  /*1890*/  FMUL.FTZ R194, R40, R197 ;  /* 0x000000c528c27220 */ /* 0x000fe20000410000 */
[----:B------:R-:W-:Y:S01]  /*18a0*/  SHF.L.U32 R153, R153, 0x10, RZ ;  /* 0x0000001099997819 */ /* 0x000fe200000006ff */
[----:B------:R-:W-:Y:S01]  /*18b0*/  FADD.FTZ R148, R211, R190 ;  /* 0x000000bed3947221 */ /* 0x000fe20000010000 */
[----:B------:R-:W-:Y:S01]  /*18c0*/  FMUL.FTZ R197, R37, R150 ;  /* 0x0000009625c57220 */ /* 0x000fe20000410000 */
[----:B------:R-:W-:Y:S01]  /*18d0*/  FMUL.FTZ R196, R205, R196 ;  /* 0x000000c4cdc47220 */ /* 0x000fe20000410000 */
[----:B------:R-:W-:Y:S01]  /*18e0*/  FFMA.FTZ R149, R189, R190, R210 ;  /* 0x000000bebd957223 */ /* 0x000fe200000100d2 */
[----:B------:R-:W-:Y:S01]  /*18f0*/  SHF.L.U32 R195, R195, 0x10, RZ ;  /* 0x00000010c3c37819 */ /* 0x000fe200000006ff */
[----:B------:R-:W-:Y:S01]  /*1900*/  FADD.FTZ R92, R92, R151 ;  /* 0x000000975c5c7221 */ /* 0x000fe20000010000 */
[----:B------:R-:W-:Y:S01]  /*1910*/  FFMA.FTZ R68, R189, R151, R68 ;  /* 0x00000097bd447223 */ /* 0x000fe20000010044 */
[----:B------:R-:W-:Y:S01]  /*1920*/  PRMT R199, R155, 0x7632, R199 ;  /* 0x000076329bc77816 */ /* 0x000fe200000000c7 */
[----:B------:R-:W-:Y:S01]  /*1930*/  FADD.FTZ R151, R148, R197 ;  /* 0x000000c594977221 */ /* 0x000fe20000010000 */
[----:B------:R-:W-:Y:S01]  /*1940*/  SHF.L.U32 R152, R152, 0x10, RZ ;  /* 0x0000001098987819 */ /* 0x000fe200000006ff */
[----:B------:R-:W-:Y:S01]  /*1950*/  FMUL.FTZ R192, R38, R153 ;  /* 0x0000009926c07220 */ /* 0x000fe20000410000 */
[----:B------:R-:W-:Y:S01]  /*1960*/  FFMA.FTZ R148, R196, R197, R149 ;  /* 0x000000c5c4947223 */ /* 0x000fe20000010095 */
[--C-:B------:R-:W-:Y:S01]  /*1970*/  FADD.FTZ R200, -R208, R195.reuse ;  /* 0x000000c3d0c87221 */ /* 0x100fe20000010100 */
[----:B------:R-:W-:Y:S01]  /*1980*/  PRMT R195, R154, 0x7632, R195 ;  /* 0x000076329ac37816 */ /* 0x000fe200000000c3 */
        /* <DEDUP_REMOVED lines=26> */
[----:B------:R-:W-:Y:S01]  /*1b30*/  FADD.FTZ R95, R95, R152 ;  /* 0x000000985f5f7221 */ /* 0x000fe20000010000 */
[----:B------:R-:W-:Y:S01]  /*1b40*/  FFMA.FTZ R71, R198, R152, R71 ;  /* 0x00000098c6477223 */ /* 0x000fe20000010047 */
        /* <DEDUP_REMOVED lines=8> */
.L_x_2712:
        /* <DEDUP_REMOVED lines=23> */
.L_x_2717:
[----:B------:R-:W-:Y:S05]  /*1d40*/  BSYNC.RECONVERGENT B0 ;  /* 0x0000000000007941 */ /* 0x000fea0003800200 */
.L_x_2711:
        /* <DEDUP_REMOVED lines=21> */
.L_x_2810:
        /* <DEDUP_REMOVED lines=9> */
[----:B------:R-:W-:Y:S01]  /*1f30*/  HFMA2 R153, -RZ, RZ, 0, 0 ;  /* 0x00000000ff997431 */ /* 0x000fe200000001ff */
[----:B0-----:R-:W-:-:S02]  /*1f40*/  MOV R155, R207 ;  /* 0x000000cf009b7202 */ /* 0x001fc40000000f00 */
[----:B------:R-:W-:Y:S02]  /*1f50*/  @P2 SHF.R.S32.HI R151, RZ, 0x1f, R206 ;  /* 0x0000001fff972819 */ /* 0x000fe400000114ce */
[----:B------:R-:W-:Y:S02]  /*1f60*/  FSEL R207, R148, RZ, !P0 ;  /* 0x000000ff94cf7208 */ /* 0x000fe40004000000 */
[----:B------:R-:W-:Y:S01]  /*1f70*/  @P2 LEA.HI R151, R151, R206, RZ, 0x3 ;  /* 0x000000ce97972211 */ /* 0x000fe200078f18ff */
[----:B------:R-:W-:Y:S01]  /*1f80*/  FMUL.FTZ R206, R149, UR9 ;  /* 0x0000000995ce7c20 */ /* 0x000fe20008410000 */
        /* <DEDUP_REMOVED lines=8> */
.L_x_2722:
[----:B------:R-:W-:Y:S05]  /*2010*/  BSYNC.RECONVERGENT B1 ;  /* 0x0000000000017941 */ /* 0x000fea0003800200 */
.L_x_2721:
        /* <DEDUP_REMOVED lines=15> */
[----:B------:R-:W-:-:S05]  /*2110*/  FSEL R148, R148, RZ, P0 ;  /* 0x000000ff94947208 */ /* 0x000fca0000000000 */
[----:B------:R-:W-:Y:S01]  /*2120*/  FMUL.FTZ R149, R148, UR14 ;  /* 0x0000000e94957c20 */ /* 0x000fe20008410000 */
[----:B-----5:R-:W-:-:S03]  /*2130*/  SHF.L.U32 R148, R136, 0x10, RZ ;  /* 0x0000001088947819 */ /* 0x020fc600000006ff */
[----:B------:R-:W-:Y:S02]  /*2140*/  FMUL.FTZ R150, R12, R149 ;  /* 0x000000950c967220 */ /* 0x000fe40000410000 */
[----:B------:R-:W-:-:S03]  /*2150*/  FFMA.FTZ R100, R149, R148, R100 ;  /* 0x0000009495647223 */ /* 0x000fc60000010064 */
[----:B------:R-:W-:-:S04]  /*2160*/  F2FP.BF16.F32.PACK_AB R150, RZ, R150 ;  /* 0x00000096ff96723e */ /* 0x000fc800000010ff */
[----:B------:R-:W-:-:S07]  /*2170*/  PRMT R140, R150, 0x7610, R140 ;  /* 0x00007610968c7816 */ /* 0x000fce000000008c */
.L_x_2727:
[----:B------:R-:W-:Y:S05]  /*2180*/  BSYNC.RECONVERGENT B2 ;  /* 0x0000000000027941 */ /* 0x000fea0003800200 */
.L_x_2726:
[----:B------:R-:W-:Y:S04]  /*2190*/  BSSY.RECONVERGENT B2, `(.L_x_2728) ;  /* 0x000000e000027945 */ /* 0x000fe80003800200 */
[----:B------:R-:W-:Y:S05]  /*21a0*/  @!P2 BRA `(.L_x_2729) ;  /* 0x000000000030a947 */ /* 0x000fea0003800000 */
[----:B------:R-:W-:Y:S01]  /*21b0*/  FFMA.FTZ R148, R166, R206, R207 ;  /* 0x000000cea6947223 */ /* 0x000fe200000100cf */
[----:B------:R-:W-:Y:S02]  /*21c0*/  ISETP.GT.AND P0, PT, R0, RZ, PT ;  /* 0x000000ff0000720c */ /* 0x000fe40003f04270 */
        /* <DEDUP_REMOVED lines=10> */
.L_x_2729:
[----:B------:R-:W-:Y:S05]  /*2270*/  BSYNC.RECONVERGENT B2 ;  /* 0x0000000000027941 */ /* 0x000fea0003800200 */
.L_x_2728:
        /* <DEDUP_REMOVED lines=13> */
.L_x_2731:
[----:B------:R-:W-:Y:S05]  /*2350*/  BSYNC.RECONVERGENT B2 ;  /* 0x0000000000027941 */ /* 0x000fea0003800200 */
.L_x_2730:
        /* <DEDUP_REMOVED lines=14> */
.L_x_2733:
[----:B------:R-:W-:Y:S05]  /*2440*/  BSYNC.RECONVERGENT B2 ;  /* 0x0000000000027941 */ /* 0x000fea0003800200 */
.L_x_2732:
        /* <DEDUP_REMOVED lines=13> */
.L_x_2735:
[----:B------:R-:W-:Y:S05]  /*2520*/  BSYNC.RECONVERGENT B2 ;  /* 0x0000000000027941 */ /* 0x000fea0003800200 */
.L_x_2734:
        /* <DEDUP_REMOVED lines=14> */
.L_x_2737:
[----:B------:R-:W-:Y:S05]  /*2610*/  BSYNC.RECONVERGENT B2 ;  /* 0x0000000000027941 */ /* 0x000fea0003800200 */
.L_x_2736:
        /* <DEDUP_REMOVED lines=13> */
.L_x_2739:
[----:B------:R-:W-:Y:S05]  /*26f0*/  BSYNC.RECONVERGENT B2 ;  /* 0x0000000000027941 */ /* 0x000fea0003800200 */
.L_x_2738:
        /* <DEDUP_REMOVED lines=12> */
[----:B------:R-:W-:Y:S01]  /*27c0*/  PRMT R143, R143, 0x5410, R150 ;  /* 0x000054108f8f7816 */ /* 0x000fe20000000096 */
[----:B------:R-:W-:Y:S06]  /*27d0*/  BRA `(.L_x_2740) ;  /* 0x0000001000e87947 */ /* 0x000fec0003800000 */
.L_x_2725:
[----:B------:R-:W0:Y:S01]  /*27e0*/  @P2 LDC R147, c[0x0][0x40c] ;  /* 0x00010300ff932b82 */ /* 0x000e220000000800 */
[-CC-:B------:R-:W-:Y:S01]  /*27f0*/  FFMA.FTZ R145, R3, R206.reuse, R207.reuse ;  /* 0x000000ce03917223 */ /* 0x180fe200000100cf */
[----:B------:R-:W-:Y:S01]  /*2800*/  ISETP.GT.AND P0, PT, R0, RZ, PT ;  /* 0x000000ff0000720c */ /* 0x000fe20003f04270 */
[-CC-:B------:R-:W-:Y:S01]  /*2810*/  FFMA.FTZ R146, R166, R206.reuse, R207.reuse ;  /* 0x000000cea6927223 */ /* 0x180fe200000100cf */
[-C--:B------:R-:W-:Y:S01]  /*2820*/  FFMA.FTZ R150, R168, R206.reuse, R207 ;  /* 0x000000cea8967223 */ /* 0x080fe200000100cf */
[----:B------:R-:W-:Y:S01]  /*2830*/  FADD.FTZ R144, R158, -R145 ;  /* 0x800000919e907221 */ /* 0x000fe20000010000 */
[--C-:B------:R-:W-:Y:S01]  /*2840*/  FFMA.FTZ R216, R170, R206, R207.reuse ;  /* 0x000000ceaad87223 */ /* 0x100fe200000100cf */
[----:B------:R-:W-:Y:S01]  /*2850*/  FADD.FTZ R146, R165, -R146 ;  /* 0x80000092a5927221 */ /* 0x000fe20000010000 */
[----:B------:R-:W1:Y:S01]  /*2860*/  @P2 LDC R212, c[0x0][0x40c] ;  /* 0x00010300ffd42b82 */ /* 0x000e620000000800 */
[----:B------:R-:W-:Y:S01]  /*2870*/  FMUL.FTZ R144, R205, R144 ;  /* 0x00000090cd907220 */ /* 0x000fe20000410000 */
[----:B------:R-:W-:Y:S01]  /*2880*/  FADD.FTZ R150, R167, -R150 ;  /* 0x80000096a7967221 */ /* 0x000fe20000010000 */
[----:B------:R-:W-:Y:S01]  /*2890*/  FMUL.FTZ R146, R205, R146 ;  /* 0x00000092cd927220 */ /* 0x000fe20000410000 */
[-CC-:B------:R-:W-:Y:S01]  /*28a0*/  FFMA.FTZ R149, R161, R206.reuse, R207.reuse ;  /* 0x000000cea1957223 */ /* 0x180fe200000100cf */
[----:B------:R-:W-:Y:S01]  /*28b0*/  FFMA.FTZ R213, R163, R206, R207 ;  /* 0x000000cea3d57223 */ /* 0x000fe200000100cf */
[----:B------:R-:W-:Y:S01]  /*28c0*/  FSEL R144, R144, RZ, P0 ;  /* 0x000000ff90907208 */ /* 0x000fe20000000000 */
[----:B------:R-:W-:Y:S01]  /*28d0*/  FMUL.FTZ R150, R205, R150 ;  /* 0x00000096cd967220 */ /* 0x000fe20000410000 */
[----:B------:R-:W2:Y:S01]  /*28e0*/  @P2 LDC R209, c[0x0][0x40c] ;  /* 0x00010300ffd12b82 */ /* 0x000ea20000000800 */
[----:B------:R-:W-:Y:S01]  /*28f0*/  FADD.FTZ R210, R162, -R149 ;  /* 0x80000095a2d27221 */ /* 0x000fe20000010000 */
[----:B-----5:R-:W-:-:S02]  /*2900*/  @P2 SHF.L.U32 R221, R136, 0x10, RZ ;  /* 0x0000001088dd2819 */ /* 0x020fc400000006ff */
[----:B------:R-:W-:Y:S01]  /*2910*/  FSEL R150, R150, RZ, P0 ;  /* 0x000000ff96967208 */ /* 0x000fe20000000000 */
[----:B------:R-:W-:Y:S01]  /*2920*/  FMUL.FTZ R210, R205, R210 ;  /* 0x000000d2cdd27220 */ /* 0x000fe20000410000 */
[----:B0-----:R-:W-:Y:S02]  /*2930*/  @P2 FMUL.FTZ R145, R144, R147 ;  /* 0x0000009390912220 */ /* 0x001fe40000410000 */
[----:B------:R-:W0:Y:S01]  /*2940*/  @P2 LDC R214, c[0x0][0x40c] ;  /* 0x00010300ffd62b82 */ /* 0x000e220000000800 */
[----:B------:R-:W-:Y:S01]  /*2950*/  FFMA.FTZ R147, R159, R206, R207 ;  /* 0x000000ce9f937223 */ /* 0x000fe200000100cf */
[----:B------:R-:W-:Y:S01]  /*2960*/  FSEL R210, R210, RZ, P0 ;  /* 0x000000ffd2d27208 */ /* 0x000fe20000000000 */
[----:B------:R-:W-:Y:S01]  /*2970*/  @P2 FFMA.FTZ R100, R221, R145, R100 ;  /* 0x00000091dd642223 */ /* 0x000fe20000010064 */
[----:B------:R-:W-:Y:S01]  /*2980*/  F2FP.BF16.F32.PACK_AB R144, RZ, R144 ;  /* 0x00000090ff90723e */ /* 0x000fe200000010ff */
[----:B------:R-:W-:Y:S01]  /*2990*/  FADD.FTZ R148, R160, -R147 ;  /* 0x80000093a0947221 */ /* 0x000fe20000010000 */
[----:B------:R-:W-:-:S02]  /*29a0*/  FSEL R147, R146, RZ, P0 ;  /* 0x000000ff92937208 */ /* 0x000fc40000000000 */
[----:B------:R-:W3:Y:S01]  /*29b0*/  @P2 LDC R220, c[0x0][0x40c] ;  /* 0x00010300ffdc2b82 */ /* 0x000ee20000000800 */
[----:B------:R-:W-:Y:S01]  /*29c0*/  FMUL.FTZ R148, R205, R148 ;  /* 0x00000094cd947220 */ /* 0x000fe20000410000 */
[----:B------:R-:W-:Y:S01]  /*29d0*/  F2FP.BF16.F32.PACK_AB R218, RZ, R210 ;  /* 0x000000d2ffda723e */ /* 0x000fe200000010ff */
[----:B-1----:R-:W-:Y:S01]  /*29e0*/  @P2 FMUL.FTZ R146, R147, R212 ;  /* 0x000000d493922220 */ /* 0x002fe20000410000 */
[----:B------:R-:W-:Y:S01]  /*29f0*/  FADD.FTZ R212, R169, -R216 ;  /* 0x800000d8a9d47221 */ /* 0x000fe20000010000 */
[----:B------:R-:W-:Y:S01]  /*2a00*/  FADD.FTZ R216, R164, -R213 ;  /* 0x800000d5a4d87221 */ /* 0x000fe20000010000 */
[----:B------:R-:W-:Y:S02]  /*2a10*/  FSEL R149, R148, RZ, P0 ;  /* 0x000000ff94957208 */ /* 0x000fe40000000000 */
[----:B------:R-:W1:Y:S01]  /*2a20*/  @P2 LDC R215, c[0x0][0x40c] ;  /* 0x00010300ffd72b82 */ /* 0x000e620000000800 */
[----:B------:R-:W-:Y:S01]  /*2a30*/  F2FP.BF16.F32.PACK_AB R148, RZ, R147 ;  /* 0x00000093ff94723e */ /* 0x000fe200000010ff */
[C---:B------:R-:W-:Y:S01]  /*2a40*/  FMUL.FTZ R147, R205.reuse, R212 ;  /* 0x000000d4cd937220 */ /* 0x040fe20000410000 */
[----:B--2---:R-:W-:Y:S01]  /*2a50*/  @P2 FMUL.FTZ R212, R150, R209 ;  /* 0x000000d196d42220 */ /* 0x004fe20000410000 */
[----:B------:R-:W-:Y:S01]  /*2a60*/  FMUL.FTZ R216, R205, R216 ;  /* 0x000000d8cdd87220 */ /* 0x000fe20000410000 */
[----:B------:R-:W-:-:S02]  /*2a70*/  F2FP.BF16.F32.PACK_AB R150, RZ, R150 ;  /* 0x00000096ff96723e */ /* 0x000fc400000010ff */
[----:B------:R-:W-:Y:S01]  /*2a80*/  FSEL R209, R147, RZ, P0 ;  /* 0x000000ff93d17208 */ /* 0x000fe20000000000 */
[----:B------:R-:W2:Y:S01]  /*2a90*/  @P2 LDC R217, c[0x0][0x40c] ;  /* 0x00010300ffd92b82 */ /* 0x000ea20000000800 */
[----:B------:R-:W-:Y:S01]  /*2aa0*/  @P2 FMUL.FTZ R147, R12, R145 ;  /* 0x000000910c932220 */ /* 0x000fe20000410000 */
[----:B0-----:R-:W-:Y:S01]  /*2ab0*/  @P2 FMUL.FTZ R211, R149, R214 ;  /* 0x000000d695d32220 */ /* 0x001fe20000410000 */
[----:B------:R-:W-:Y:S01]  /*2ac0*/  F2FP.BF16.F32.PACK_AB R219, RZ, R209 ;  /* 0x000000d1ffdb723e */ /* 0x000fe200000010ff */
[----:B------:R-:W-:Y:S01]  /*2ad0*/  @P2 FMUL.FTZ R213, R15, R212 ;  /* 0x000000d40fd52220 */ /* 0x000fe20000410000 */
[----:B------:R-:W-:Y:S02]  /*2ae0*/  @P2 PRMT R145, R137, 0x7632, R145 ;  /* 0x0000763289912816 */ /* 0x000fe40000000091 */
[----:B------:R-:W-:Y:S01]  /*2af0*/  @P2 F2FP.BF16.F32.PACK_AB R147, RZ, R147 ;  /* 0x00000093ff93223e */ /* 0x000fe200000010ff */
[----:B---3--:R-:W-:Y:S01]  /*2b00*/  @P2 FMUL.FTZ R214, R209, R220 ;  /* 0x000000dcd1d62220 */ /* 0x008fe20000410000 */
[----:B------:R-:W-:Y:S01]  /*2b10*/  @P2 FMUL.FTZ R209, R13, R146 ;  /* 0x000000920dd12220 */ /* 0x000fe20000410000 */
[----:B------:R-:W-:Y:S01]  /*2b20*/  FSEL R220, R216, RZ, P0 ;  /* 0x000000ffd8dc7208 */ /* 0x000fe20000000000 */
[----:B------:R-:W-:Y:S01]  /*2b30*/  FFMA.FTZ R216, R172, R206, R207 ;  /* 0x000000ceacd87223 */ /* 0x000fe200000100cf */
[----:B------:R-:W-:-:S02]  /*2b40*/  @P2 PRMT R140, R147, 0x7610, R140 ;  /* 0x00007610938c2816 */ /* 0x000fc4000000008c */
[----:B------:R-:W-:Y:S01]  /*2b50*/  @P2 F2FP.BF16.F32.PACK_AB R209, RZ, R209 ;  /* 0x000000d1ffd1223e */ /* 0x000fe200000010ff */
[----:B------:R-:W-:Y:S01]  /*2b60*/  FADD.FTZ R216, R171, -R216 ;  /* 0x800000d8abd87221 */ /* 0x000fe20000010000 */
[----:B-1----:R-:W-:Y:S01]  /*2b70*/  @P2 FMUL.FTZ R215, R210, R215 ;  /* 0x000000d7d2d72220 */ /* 0x002fe20000410000 */
[----:B------:R-:W-:Y:S01]  /*2b80*/  @P2 FMUL.FTZ R210, R14, R211 ;  /* 0x000000d30ed22220 */ /* 0x000fe20000410000 */
[----:B------:R-:W-:Y:S01]  /*2b90*/  @P2 PRMT R140, R140, 0x5410, R209 ;  /* 0x000054108c8c2816 */ /* 0x000fe200000000d1 */
[----:B------:R-:W-:Y:S01]  /*2ba0*/  FMUL.FTZ R216, R205, R216 ;  /* 0x000000d8cdd87220 */ /* 0x000fe20000410000 */
[----:B------:R-:W-:Y:S01]  /*2bb0*/  @P2 FMUL.FTZ R147, R16, R215 ;  /* 0x000000d710932220 */ /* 0x000fe20000410000 */
[----:B------:R-:W-:Y:S02]  /*2bc0*/  @P2 F2FP.BF16.F32.PACK_AB R213, RZ, R213 ;  /* 0x000000d5ffd5223e */ /* 0x000fe400000010ff */
[----:B------:R-:W-:Y:S01]  /*2bd0*/  @P2 F2FP.BF16.F32.PACK_AB R210, RZ, R210 ;  /* 0x000000d2ffd2223e */ /* 0x000fe200000010ff */
[----:B--2---:R-:W-:Y:S01]  /*2be0*/  @P2 FMUL.FTZ R217, R220, R217 ;  /* 0x000000d9dcd92220 */ /* 0x004fe20000410000 */
[----:B------:R-:W-:-:S02]  /*2bf0*/  @P2 F2FP.BF16.F32.PACK_AB R209, RZ, R147 ;  /* 0x00000093ffd1223e */ /* 0x000fc400000010ff */
[----:B------:R-:W-:Y:S02]  /*2c00*/  @P2 PRMT R147, R136, 0x7632, R147 ;  /* 0x0000763288932816 */ /* 0x000fe40000000093 */
[----:B------:R-:W-:Y:S01]  /*2c10*/  @P2 PRMT R141, R210, 0x7610, R141 ;  /* 0x00007610d28d2816 */ /* 0x000fe2000000008d */
[----:B------:R-:W-:Y:S01]  /*2c20*/  @P2 FMUL.FTZ R210, R17, R214 ;  /* 0x000000d611d22220 */ /* 0x000fe20000410000 */
[----:B------:R-:W-:Y:S02]  /*2c30*/  @P2 SHF.L.U32 R147, R147, 0x10, RZ ;  /* 0x0000001093932819 */ /* 0x000fe400000006ff */
[----:B------:R-:W-:Y:S02]  /*2c40*/  @P2 SHF.L.U32 R145, R145, 0x10, RZ ;  /* 0x0000001091912819 */ /* 0x000fe400000006ff */
[----:B------:R-:W-:Y:S01]  /*2c50*/  @P2 PRMT R142, R209, 0x7610, R142 ;  /* 0x00007610d18e2816 */ /* 0x000fe2000000008e */
[----:B------:R-:W-:Y:S01]  /*2c60*/  @P2 FFMA.FTZ R101, R146, R147, R101 ;  /* 0x0000009392652223 */ /* 0x000fe20000010065 */
[----:B------:R-:W-:Y:S01]  /*2c70*/  @P2 PRMT R141, R141, 0x5410, R213 ;  /* 0x000054108d8d2816 */ /* 0x000fe200000000d5 */
[----:B------:R-:W-:Y:S01]  /*2c80*/  @P2 FMUL.FTZ R213, R18, R217 ;  /* 0x000000d912d52220 */ /* 0x000fe20000410000 */
[----:B------:R-:W-:Y:S01]  /*2c90*/  @P2 SHF.L.U32 R209, R137, 0x10, RZ ;  /* 0x0000001089d12819 */ /* 0x000fe200000006ff */
[----:B------:R-:W-:Y:S01]  /*2ca0*/  @P2 FFMA.FTZ R103, R212, R145, R103 ;  /* 0x00000091d4672223 */ /* 0x000fe20000010067 */
[C---:B------:R-:W-:Y:S01]  /*2cb0*/  @P2 PRMT R146, R138.reuse, 0x7632, R146 ;  /* 0x000076328a922816 */ /* 0x040fe20000000092 */
        /* <DEDUP_REMOVED lines=26> */
.L_x_2724:
[----:B------:R-:W-:Y:S02]  /*2e60*/  MOV R151, UR20 ;  /* 0x0000001400977c02 */ /* 0x000fe40008000f00 */
[----:B------:R-:W-:Y:S02]  /*2e70*/  MOV R208, UR21 ;  /* 0x0000001500d07c02 */ /* 0x000fe40008000f00 */
[----:B------:R-:W-:-:S04]  /*2e80*/  ISETP.NE.U32.AND P0, PT, R151, RZ, PT ;  /* 0x000000ff9700720c */ /* 0x000fc80003f05070 */
[----:B------:R-:W-:-:S13]  /*2e90*/  ISETP.NE.AND.EX P0, PT, R208, RZ, PT, P0 ;  /* 0x000000ffd000720c */ /* 0x000fda0003f05300 */
[----:B------:R-:W-:Y:S05]  /*2ea0*/  @P0 BRA `(.L_x_2741) ;  /* 0x0000000400880947 */ /* 0x000fea0003800000 */
[----:B------:R-:W-:Y:S01]  /*2eb0*/  ISETP.GT.AND P0, PT, R0, RZ, PT ;  /* 0x000000ff0000720c */ /* 0x000fe20003f04270 */
[----:B------:R-:W0:Y:S01]  /*2ec0*/  @P2 LDC R211, c[0x0][0x40c] ;  /* 0x00010300ffd32b82 */ /* 0x000e220000000800 */
[C---:B------:R-:W-:Y:S02]  /*2ed0*/  PRMT R149, R124.reuse, 0x7632, R149 ;  /* 0x000076327c957816 */ /* 0x040fe40000000095 */
[----:B------:R-:W-:Y:S02]  /*2ee0*/  SHF.L.U32 R148, R124, 0x10, RZ ;  /* 0x000000107c947819 */ /* 0x000fe400000006ff */
[----:B------:R-:W-:Y:S02]  /*2ef0*/  SHF.L.U32 R150, R149, 0x10, RZ ;  /* 0x0000001095967819 */ /* 0x000fe400000006ff */
[C---:B------:R-:W-:Y:S01]  /*2f00*/  SHF.L.U32 R210, R125.reuse, 0x10, RZ ;  /* 0x000000107dd27819 */ /* 0x040fe200000006ff */
[----:B------:R-:W1:Y:S01]  /*2f10*/  @P2 LDC R213, c[0x0][0x40c] ;  /* 0x00010300ffd52b82 */ /* 0x000e620000000800 */
[----:B------:R-:W-:-:S03]  /*2f20*/  PRMT R209, R125, 0x7632, R209 ;  /* 0x000076327dd17816 */ /* 0x000fc600000000d1 */
[-CC-:B------:R-:W-:Y:S01]  /*2f30*/  @P0 FFMA.FTZ R215, R159, R206.reuse, R207.reuse ;  /* 0x000000ce9fd70223 */ /* 0x180fe200000100cf */
[-CC-:B------:R-:W-:Y:S01]  /*2f40*/  @P0 FFMA.FTZ R149, R3, R206.reuse, R207.reuse ;  /* 0x000000ce03950223 */ /* 0x180fe200000100cf */
[-CC-:B------:R-:W-:Y:S01]  /*2f50*/  @P0 FFMA.FTZ R216, R168, R206.reuse, R207.reuse ;  /* 0x000000cea8d80223 */ /* 0x180fe200000100cf */
[-C--:B------:R-:W-:Y:S01]  /*2f60*/  @P0 FFMA.FTZ R214, R166, R206.reuse, R207 ;  /* 0x000000cea6d60223 */ /* 0x080fe200000100cf */
[----:B------:R-:W2:Y:S01]  /*2f70*/  @P2 LDC R217, c[0x0][0x40c] ;  /* 0x00010300ffd92b82 */ /* 0x000ea20000000800 */
[----:B------:R-:W-:Y:S01]  /*2f80*/  @P0 FADD.FTZ R215, R160, -R215 ;  /* 0x800000d7a0d70221 */ /* 0x000fe20000010000 */
[----:B------:R-:W-:Y:S01]  /*2f90*/  @P0 FADD.FTZ R149, R158, -R149 ;  /* 0x800000959e950221 */ /* 0x000fe20000010000 */
[----:B------:R-:W-:Y:S01]  /*2fa0*/  SHF.L.U32 R212, R209, 0x10, RZ ;  /* 0x00000010d1d47819 */ /* 0x000fe200000006ff */
[----:B------:R-:W-:Y:S01]  /*2fb0*/  @P0 FADD.FTZ R219, R167, -R216 ;  /* 0x800000d8a7db0221 */ /* 0x000fe20000010000 */
[C---:B------:R-:W-:Y:S01]  /*2fc0*/  @P0 FFMA.FTZ R210, R205.reuse, R215, R210 ;  /* 0x000000d7cdd20223 */ /* 0x040fe200000100d2 */
[----:B------:R-:W-:Y:S01]  /*2fd0*/  @P0 FFMA.FTZ R148, R205, R149, R148 ;  /* 0x00000095cd940223 */ /* 0x000fe20000010094 */
[----:B------:R-:W-:Y:S01]  /*2fe0*/  @P0 FADD.FTZ R209, R165, -R214 ;  /* 0x800000d6a5d10221 */ /* 0x000fe20000010000 */
[----:B------:R-:W3:Y:S01]  /*2ff0*/  @P2 LDC R221, c[0x0][0x40c] ;  /* 0x00010300ffdd2b82 */ /* 0x000ee20000000800 */
[C---:B------:R-:W-:Y:S01]  /*3000*/  @P0 FFMA.FTZ R212, R205.reuse, R219, R212 ;  /* 0x000000dbcdd40223 */ /* 0x040fe200000100d4 */
[----:B0-----:R-:W-:Y:S01]  /*3010*/  @P2 FMUL.FTZ R149, R148, R211 ;  /* 0x000000d394952220 */ /* 0x001fe20000410000 */
[----:B------:R-:W-:Y:S01]  /*3020*/  @P0 FFMA.FTZ R150, R205, R209, R150 ;  /* 0x000000d1cd960223 */ /* 0x000fe20000010096 */
[----:B------:R-:W-:Y:S01]  /*3030*/  PRMT R148, R126, 0x7632, R148 ;  /* 0x000076327e947816 */ /* 0x000fe20000000094 */
[-CC-:B------:R-:W-:Y:S01]  /*3040*/  @P0 FFMA.FTZ R209, R161, R206.reuse, R207.reuse ;  /* 0x000000cea1d10223 */ /* 0x180fe200000100cf */
[----:B------:R-:W-:Y:S01]  /*3050*/  @P0 FFMA.FTZ R218, R170, R206, R207 ;  /* 0x000000ceaada0223 */ /* 0x000fe200000100cf */
[----:B------:R-:W-:Y:S01]  /*3060*/  SHF.L.U32 R214, R126, 0x10, RZ ;  /* 0x000000107ed67819 */ /* 0x000fe200000006ff */
[----:B------:R-:W0:Y:S01]  /*3070*/  @P2 LDC R215, c[0x0][0x40c] ;  /* 0x00010300ffd72b82 */ /* 0x000e220000000800 */
[----:B------:R-:W-:Y:S01]  /*3080*/  SHF.L.U32 R216, R148, 0x10, RZ ;  /* 0x0000001094d87819 */ /* 0x000fe200000006ff */
[----:B------:R-:W-:Y:S01]  /*3090*/  @P0 FADD.FTZ R209, R162, -R209 ;  /* 0x800000d1a2d10221 */ /* 0x000fe20000010000 */
[----:B------:R-:W-:Y:S01]  /*30a0*/  @P0 FADD.FTZ R211, R169, -R218 ;  /* 0x800000daa9d30221 */ /* 0x000fe20000010000 */
[----:B------:R-:W-:Y:S01]  /*30b0*/  @P2 FMUL.FTZ R148, R12, R149 ;  /* 0x000000950c942220 */ /* 0x000fe20000410000 */
[----:B-1----:R-:W-:Y:S01]  /*30c0*/  @P2 FMUL.FTZ R150, R150, R213 ;  /* 0x000000d596962220 */ /* 0x002fe20000410000 */
[C---:B------:R-:W-:Y:S01]  /*30d0*/  @P0 FFMA.FTZ R214, R205.reuse, R209, R214 ;  /* 0x000000d1cdd60223 */ /* 0x040fe200000100d6 */
[----:B------:R-:W-:Y:S01]  /*30e0*/  @P0 FFMA.FTZ R216, R205, R211, R216 ;  /* 0x000000d3cdd80223 */ /* 0x000fe200000100d8 */
[----:B------:R-:W1:Y:S01]  /*30f0*/  @P2 LDC R219, c[0x0][0x40c] ;  /* 0x00010300ffdb2b82 */ /* 0x000e620000000800 */
[----:B--2---:R-:W-:Y:S01]  /*3100*/  @P2 FMUL.FTZ R211, R210, R217 ;  /* 0x000000d9d2d32220 */ /* 0x004fe20000410000 */
[----:B------:R-:W-:Y:S01]  /*3110*/  @P2 FMUL.FTZ R209, R13, R150 ;  /* 0x000000960dd12220 */ /* 0x000fe20000410000 */
[----:B------:R-:W-:Y:S01]  /*3120*/  @P2 F2FP.BF16.F32.PACK_AB R148, RZ, R148 ;  /* 0x00000094ff94223e */ /* 0x000fe200000010ff */
[----:B------:R-:W-:Y:S01]  /*3130*/  @P0 FFMA.FTZ R213, R163, R206, R207 ;  /* 0x000000cea3d50223 */ /* 0x000fe200000100cf */
[----:B------:R-:W-:Y:S01]  /*3140*/  @P2 FMUL.FTZ R210, R14, R211 ;  /* 0x000000d30ed22220 */ /* 0x000fe20000410000 */
[----:B------:R-:W-:-:S02]  /*3150*/  SHF.L.U32 R218, R127, 0x10, RZ ;  /* 0x000000107fda7819 */ /* 0x000fc400000006ff */
[----:B------:R-:W2:Y:S01]  /*3160*/  @P2 LDC R223, c[0x0][0x40c] ;  /* 0x00010300ffdf2b82 */ /* 0x000ea20000000800 */
[----:B---3--:R-:W-:Y:S01]  /*3170*/  @P2 FMUL.FTZ R212, R212, R221 ;  /* 0x000000ddd4d42220 */ /* 0x008fe20000410000 */
[----:B------:R-:W-:Y:S01]  /*3180*/  @P0 FADD.FTZ R217, R164, -R213 ;  /* 0x800000d5a4d90221 */ /* 0x000fe20000010000 */
[----:B------:R-:W-:Y:S02]  /*3190*/  @P2 F2FP.BF16.F32.PACK_AB R209, RZ, R209 ;  /* 0x000000d1ffd1223e */ /* 0x000fe400000010ff */
[----:B------:R-:W-:Y:S01]  /*31a0*/  @P2 PRMT R140, R148, 0x7610, R140 ;  /* 0x00007610948c2816 */ /* 0x000fe2000000008c */
[----:B------:R-:W-:Y:S01]  /*31b0*/  @P2 FMUL.FTZ R213, R15, R212 ;  /* 0x000000d40fd52220 */ /* 0x000fe20000410000 */
[----:B-----5:R-:W-:Y:S01]  /*31c0*/  @P2 PRMT R148, R136, 0x7632, R148 ;  /* 0x0000763288942816 */ /* 0x020fe20000000094 */
[----:B------:R-:W-:Y:S01]  /*31d0*/  @P0 FFMA.FTZ R218, R205, R217, R218 ;  /* 0x000000d9cdda0223 */ /* 0x000fe200000100da */
[----:B------:R-:W-:Y:S02]  /*31e0*/  @P2 F2FP.BF16.F32.PACK_AB R210, RZ, R210 ;  /* 0x000000d2ffd2223e */ /* 0x000fe400000010ff */
[----:B------:R-:W-:Y:S01]  /*31f0*/  @P2 PRMT R140, R140, 0x5410, R209 ;  /* 0x000054108c8c2816 */ /* 0x000fe200000000d1 */
[----:B0-----:R-:W-:Y:S01]  /*3200*/  @P2 FMUL.FTZ R209, R214, R215 ;  /* 0x000000d7d6d12220 */ /* 0x001fe20000410000 */
[----:B------:R-:W-:-:S02]  /*3210*/  @P2 SHF.L.U32 R217, R136, 0x10, RZ ;  /* 0x0000001088d92819 */ /* 0x000fc400000006ff */
[----:B------:R-:W-:Y:S01]  /*3220*/  @P2 SHF.L.U32 R148, R148, 0x10, RZ ;  /* 0x0000001094942819 */ /* 0x000fe200000006ff */
[----:B-1----:R-:W-:Y:S01]  /*3230*/  @P2 FMUL.FTZ R216, R216, R219 ;  /* 0x000000dbd8d82220 */ /* 0x002fe20000410000 */
[----:B------:R-:W-:Y:S01]  /*3240*/  @P2 F2FP.BF16.F32.PACK_AB R213, RZ, R213 ;  /* 0x000000d5ffd5223e */ /* 0x000fe200000010ff */
[----:B------:R-:W-:Y:S01]  /*3250*/  @P2 FFMA.FTZ R100, R217, R149, R100 ;  /* 0x00000095d9642223 */ /* 0x000fe20000010064 */
[----:B------:R-:W-:Y:S01]  /*3260*/  @P2 PRMT R141, R210, 0x7610, R141 ;  /* 0x00007610d28d2816 */ /* 0x000fe2000000008d */
[----:B------:R-:W-:Y:S01]  /*3270*/  @P2 FMUL.FTZ R210, R16, R209 ;  /* 0x000000d110d22220 */ /* 0x000fe20000410000 */
[----:B------:R-:W-:Y:S01]  /*3280*/  @P2 SHF.L.U32 R217, R137, 0x10, RZ ;  /* 0x0000001089d92819 */ /* 0x000fe200000006ff */
[----:B------:R-:W-:Y:S01]  /*3290*/  @P2 FFMA.FTZ R101, R150, R148, R101 ;  /* 0x0000009496652223 */ /* 0x000fe20000010065 */
[----:B------:R-:W-:Y:S01]  /*32a0*/  @P2 PRMT R141, R141, 0x5410, R213 ;  /* 0x000054108d8d2816 */ /* 0x000fe200000000d5 */
[----:B--2---:R-:W-:Y:S01]  /*32b0*/  @P2 FMUL.FTZ R215, R218, R223 ;  /* 0x000000dfdad72220 */ /* 0x004fe20000410000 */
[----:B------:R-:W-:Y:S01]  /*32c0*/  @P2 FMUL.FTZ R213, R17, R216 ;  /* 0x000000d811d52220 */ /* 0x000fe20000410000 */
[----:B------:R-:W-:Y:S01]  /*32d0*/  @P2 PRMT R149, R137, 0x7632, R149 ;  /* 0x0000763289952816 */ /* 0x000fe20000000095 */
[----:B------:R-:W-:Y:S01]  /*32e0*/  @P2 FFMA.FTZ R102, R217, R211, R102 ;  /* 0x000000d3d9662223 */ /* 0x000fe20000010066 */
[----:B------:R-:W-:Y:S01]  /*32f0*/  @P2 FMUL.FTZ R214, R18, R215 ;  /* 0x000000d712d62220 */ /* 0x000fe20000410000 */
        /* <DEDUP_REMOVED lines=18> */
[----:B------:R-:W-:Y:S02]  /*3420*/  PRMT R149, R139, 0x7632, R149 ;  /* 0x000076328b957816 */ /* 0x000fe40000000095 */
[----:B------:R-:W-:Y:S01]  /*3430*/  SHF.L.U32 R148, R148, 0x10, RZ ;  /* 0x0000001094947819 */ /* 0x000fe200000006ff */
        /* <DEDUP_REMOVED lines=9> */
.L_x_2741:
[----:B------:R-:W-:Y:S01]  /*34d0*/  ISETP.GT.AND P0, PT, R0, RZ, PT ;  /* 0x000000ff0000720c */ /* 0x000fe20003f04270 */
[-C--:B------:R-:W-:Y:S01]  /*34e0*/  @P1 FFMA.FTZ R147, R3, R206.reuse, R207 ;  /* 0x000000ce03931223 */ /* 0x080fe200000100cf */
[----:B------:R-:W-:Y:S01]  /*34f0*/  SHF.L.U32 R150, R125, 0x10, RZ ;  /* 0x000000107d967819 */ /* 0x000fe200000006ff */
[----:B------:R-:W0:Y:S01]  /*3500*/  @P2 LDC R211, c[0x0][0x40c] ;  /* 0x00010300ffd32b82 */ /* 0x000e220000000800 */
[----:B------:R-:W-:Y:S01]  /*3510*/  PRMT R145, R124, 0x7632, R145 ;  /* 0x000076327c917816 */ /* 0x000fe20000000091 */
[----:B------:R-:W-:Y:S01]  /*3520*/  @P1 FADD.FTZ R147, R158, -R147 ;  /* 0x800000939e931221 */ /* 0x000fe20000010000 */
[----:B------:R-:W-:Y:S02]  /*3530*/  SHF.L.U32 R144, R124, 0x10, RZ ;  /* 0x000000107c907819 */ /* 0x000fe400000006ff */
[----:B------:R-:W-:Y:S02]  /*3540*/  SHF.L.U32 R148, R145, 0x10, RZ ;  /* 0x0000001091947819 */ /* 0x000fe400000006ff */
[----:B------:R-:W-:Y:S01]  /*3550*/  SHF.L.U32 R214, R126, 0x10, RZ ;  /* 0x000000107ed67819 */ /* 0x000fe200000006ff */
[----:B------:R-:W-:Y:S01]  /*3560*/  @P1 FFMA.FTZ R144, R205, R147, R144 ;  /* 0x00000093cd901223 */ /* 0x000fe20000010090 */
[----:B------:R-:W1:Y:S01]  /*3570*/  @P2 LDC R209, c[0x0][0x40c] ;  /* 0x00010300ffd12b82 */ /* 0x000e620000000800 */
[-CC-:B------:R-:W-:Y:S01]  /*3580*/  @P0 FFMA.FTZ R149, R159, R206.reuse, R207.reuse ;  /* 0x000000ce9f950223 */ /* 0x180fe200000100cf */
[-CC-:B------:R-:W-:Y:S01]  /*3590*/  @P0 FFMA.FTZ R146, R166, R206.reuse, R207.reuse ;  /* 0x000000cea6920223 */ /* 0x180fe200000100cf */
[-CC-:B------:R-:W-:Y:S01]  /*35a0*/  @P0 FFMA.FTZ R216, R170, R206.reuse, R207.reuse ;  /* 0x000000ceaad80223 */ /* 0x180fe200000100cf */
[----:B------:R-:W-:Y:S01]  /*35b0*/  @P0 FFMA.FTZ R210, R168, R206, R207 ;  /* 0x000000cea8d20223 */ /* 0x000fe200000100cf */
[----:B------:R-:W-:Y:S01]  /*35c0*/  @P0 FADD.FTZ R149, R160, -R149 ;  /* 0x80000095a0950221 */ /* 0x000fe20000010000 */
[--C-:B------:R-:W-:Y:S01]  /*35d0*/  @P0 FADD.FTZ R145, R165, -R146.reuse ;  /* 0x80000092a5910221 */ /* 0x100fe20000010000 */
[----:B------:R-:W-:Y:S01]  /*35e0*/  PRMT R146, R126, 0x7632, R146 ;  /* 0x000076327e927816 */ /* 0x000fe20000000092 */
[----:B------:R-:W-:Y:S01]  /*35f0*/  @P0 FADD.FTZ R147, R169, -R216 ;  /* 0x800000d8a9930221 */ /* 0x000fe20000010000 */
[C---:B------:R-:W-:Y:S01]  /*3600*/  @P0 FFMA.FTZ R150, R205.reuse, R149, R150 ;  /* 0x00000095cd960223 */ /* 0x040fe20000010096 */
[----:B------:R-:W-:Y:S01]  /*3610*/  @P0 FFMA.FTZ R148, R205, R145, R148 ;  /* 0x00000091cd940223 */ /* 0x000fe20000010094 */
[----:B------:R-:W2:Y:S01]  /*3620*/  @P2 LDC R149, c[0x0][0x40c] ;  /* 0x00010300ff952b82 */ /* 0x000ea20000000800 */
[----:B------:R-:W-:Y:S01]  /*3630*/  PRMT R145, R125, 0x7632, R145 ;  /* 0x000076327d917816 */ /* 0x000fe20000000091 */
[----:B------:R-:W-:Y:S01]  /*3640*/  @P0 FADD.FTZ R210, R167, -R210 ;  /* 0x800000d2a7d20221 */ /* 0x000fe20000010000 */
[----:B------:R-:W-:-:S02]  /*3650*/  SHF.L.U32 R218, R146, 0x10, RZ ;  /* 0x0000001092da7819 */ /* 0x000fc400000006ff */
[----:B------:R-:W-:Y:S01]  /*3660*/  SHF.L.U32 R212, R145, 0x10, RZ ;  /* 0x0000001091d47819 */ /* 0x000fe200000006ff */
[----:B------:R-:W-:Y:S01]  /*3670*/  @P0 FFMA.FTZ R145, R161, R206, R207 ;  /* 0x000000cea1910223 */ /* 0x000fe200000100cf */
[----:B------:R-:W-:Y:S01]  /*3680*/  SHF.L.U32 R146, R127, 0x10, RZ ;  /* 0x000000107f927819 */ /* 0x000fe200000006ff */
[----:B------:R-:W3:Y:S01]  /*3690*/  @P2 LDC R224, c[0x0][0x40c] ;  /* 0x00010300ffe02b82 */ /* 0x000ee20000000800 */
[C---:B------:R-:W-:Y:S01]  /*36a0*/  @P0 FFMA.FTZ R218, R205.reuse, R147, R218 ;  /* 0x00000093cdda0223 */ /* 0x040fe200000100da */
[----:B------:R-:W-:Y:S01]  /*36b0*/  @P0 FFMA.FTZ R212, R205, R210, R212 ;  /* 0x000000d2cdd40223 */ /* 0x000fe200000100d4 */
[----:B------:R-:W-:Y:S01]  /*36c0*/  PRMT R147, R127, 0x7632, R147 ;  /* 0x000076327f937816 */ /* 0x000fe20000000093 */
[-C--:B------:R-:W-:Y:S01]  /*36d0*/  @P0 FFMA.FTZ R210, R172, R206.reuse, R207 ;  /* 0x000000ceacd20223 */ /* 0x080fe200000100cf */
[----:B------:R-:W-:Y:S01]  /*36e0*/  @P0 FADD.FTZ R145, R162, -R145 ;  /* 0x80000091a2910221 */ /* 0x000fe20000010000 */
[----:B0-----:R-:W-:Y:S01]  /*36f0*/  @P2 FMUL.FTZ R216, R212, R211 ;  /* 0x000000d3d4d82220 */ /* 0x001fe20000410000 */
[----:B------:R-:W-:Y:S01]  /*3700*/  SHF.L.U32 R147, R147, 0x10, RZ ;  /* 0x0000001093937819 */ /* 0x000fe200000006ff */
[----:B------:R-:W0:Y:S01]  /*3710*/  @P2 LDC R221, c[0x0][0x40c] ;  /* 0x00010300ffdd2b82 */ /* 0x000e220000000800 */
[----:B------:R-:W-:Y:S01]  /*3720*/  @P0 FADD.FTZ R210, R171, -R210 ;  /* 0x800000d2abd20221 */ /* 0x000fe20000010000 */
[----:B------:R-:W-:Y:S01]  /*3730*/  @P0 FFMA.FTZ R214, R205, R145, R214 ;  /* 0x00000091cdd60223 */ /* 0x000fe200000100d6 */
[----:B------:R-:W-:Y:S01]  /*3740*/  @P0 FFMA.FTZ R145, R163, R206, R207 ;  /* 0x000000cea3910223 */ /* 0x000fe200000100cf */
[----:B-1----:R-:W-:Y:S01]  /*3750*/  @P2 FMUL.FTZ R209, R144, R209 ;  /* 0x000000d190d12220 */ /* 0x002fe20000410000 */
[C---:B------:R-:W-:Y:S01]  /*3760*/  @P0 FFMA.FTZ R147, R205.reuse, R210, R147 ;  /* 0x000000d2cd930223 */ /* 0x040fe20000010093 */
[----:B-----5:R-:W-:Y:S01]  /*3770*/  @P2 SHF.L.U32 R227, R136, 0x10, RZ ;  /* 0x0000001088e32819 */ /* 0x020fe200000006ff */
[----:B------:R-:W-:Y:S01]  /*3780*/  @P0 FADD.FTZ R145, R164, -R145 ;  /* 0x80000091a4910221 */ /* 0x000fe20000010000 */
[----:B------:R-:W1:Y:S01]  /*3790*/  @P2 LDC R213, c[0x0][0x40c] ;  /* 0x00010300ffd52b82 */ /* 0x000e620000000800 */
[----:B--2---:R-:W-:Y:S01]  /*37a0*/  @P2 FMUL.FTZ R210, R148, R149 ;  /* 0x0000009594d22220 */ /* 0x004fe20000410000 */
[----:B------:R-:W-:Y:S01]  /*37b0*/  F2FP.BF16.F32.PACK_AB R149, RZ, R212 ;  /* 0x000000d4ff95723e */ /* 0x000fe200000010ff */
[----:B------:R-:W-:Y:S01]  /*37c0*/  @P0 FFMA.FTZ R146, R205, R145, R146 ;  /* 0x00000091cd920223 */ /* 0x000fe20000010092 */
[----:B------:R-:W-:Y:S01]  /*37d0*/  F2FP.BF16.F32.PACK_AB R145, RZ, R150 ;  /* 0x00000096ff91723e */ /* 0x000fe200000010ff */
[----:B------:R-:W-:Y:S01]  /*37e0*/  @P2 FMUL.FTZ R211, R13, R210 ;  /* 0x000000d20dd32220 */ /* 0x000fe20000410000 */
[----:B------:R-:W-:Y:S01]  /*37f0*/  F2FP.BF16.F32.PACK_AB R225, RZ, R214 ;  /* 0x000000d6ffe1723e */ /* 0x000fe200000010ff */
[----:B------:R-:W-:Y:S01]  /*3800*/  @P2 FFMA.FTZ R100, R227, R209, R100 ;  /* 0x000000d1e3642223 */ /* 0x000fe20000010064 */
[----:B------:R-:W2:Y:S01]  /*3810*/  @P2 LDC R217, c[0x0][0x40c] ;  /* 0x00010300ffd92b82 */ /* 0x000ea20000000800 */
[----:B---3--:R-:W-:Y:S01]  /*3820*/  @P2 FMUL.FTZ R224, R147, R224 ;  /* 0x000000e093e02220 */ /* 0x008fe20000410000 */
[----:B------:R-:W-:Y:S01]  /*3830*/  @P2 F2FP.BF16.F32.PACK_AB R212, RZ, R211 ;  /* 0x000000d3ffd4223e */ /* 0x000fe200000010ff */
[----:B------:R-:W-:Y:S01]  /*3840*/  @P2 FMUL.FTZ R211, R15, R216 ;  /* 0x000000d80fd32220 */ /* 0x000fe20000410000 */
[----:B------:R-:W-:Y:S01]  /*3850*/  F2FP.BF16.F32.PACK_AB R147, R147, R146 ;  /* 0x000000929393723e */ /* 0x000fe200000010ff */
[----:B------:R-:W-:Y:S01]  /*3860*/  @P2 FMUL.FTZ R223, R19, R224 ;  /* 0x000000e013df2220 */ /* 0x000fe20000410000 */
[----:B------:R-:W-:-:S02]  /*3870*/  F2FP.BF16.F32.PACK_AB R226, RZ, R218 ;  /* 0x000000daffe2723e */ /* 0x000fc400000010ff */
[----:B------:R-:W3:Y:S01]  /*3880*/  @P2 LDC R215, c[0x0][0x40c] ;  /* 0x00010300ffd72b82 */ /* 0x000ee20000000800 */
[----:B0-----:R-:W-:Y:S01]  /*3890*/  @P2 FMUL.FTZ R221, R146, R221 ;  /* 0x000000dd92dd2220 */ /* 0x001fe20000410000 */
[C---:B------:R-:W-:Y:S02]  /*38a0*/  @P2 PRMT R146, R137.reuse, 0x7632, R146 ;  /* 0x0000763289922816 */ /* 0x040fe40000000092 */
[----:B------:R-:W-:Y:S01]  /*38b0*/  F2FP.BF16.F32.PACK_AB R144, RZ, R144 ;  /* 0x00000090ff90723e */ /* 0x000fe200000010ff */
[----:B------:R-:W-:Y:S01]  /*38c0*/  @P2 FMUL.FTZ R222, R18, R221 ;  /* 0x000000dd12de2220 */ /* 0x000fe20000410000 */
[----:B------:R-:W-:Y:S01]  /*38d0*/  @P2 SHF.L.U32 R146, R146, 0x10, RZ ;  /* 0x0000001092922819 */ /* 0x000fe200000006ff */
[----:B-1----:R-:W-:Y:S01]  /*38e0*/  @P2 FMUL.FTZ R213, R150, R213 ;  /* 0x000000d596d52220 */ /* 0x002fe20000410000 */
[----:B------:R-:W-:Y:S01]  /*38f0*/  @P2 FMUL.FTZ R150, R12, R209 ;  /* 0x000000d10c962220 */ /* 0x000fe20000410000 */
[----:B------:R-:W-:Y:S02]  /*3900*/  @P2 SHF.L.U32 R209, R137, 0x10, RZ ;  /* 0x0000001089d12819 */ /* 0x000fe400000006ff */
[----:B------:R-:W-:Y:S01]  /*3910*/  @P2 FFMA.FTZ R103, R216, R146, R103 ;  /* 0x00000092d8672223 */ /* 0x000fe20000010067 */
[----:B------:R-:W-:-:S02]  /*3920*/  @P2 PRMT R146, R139, 0x7632, R146 ;  /* 0x000076328b922816 */ /* 0x000fc40000000092 */
[----:B------:R-:W-:Y:S01]  /*3930*/  @P2 F2FP.BF16.F32.PACK_AB R150, RZ, R150 ;  /* 0x00000096ff96223e */ /* 0x000fe200000010ff */
[----:B------:R-:W-:Y:S01]  /*3940*/  @P2 FFMA.FTZ R102, R209, R213, R102 ;  /* 0x000000d5d1662223 */ /* 0x000fe20000010066 */
[----:B--2---:R-:W-:Y:S01]  /*3950*/  @P2 FMUL.FTZ R217, R214, R217 ;  /* 0x000000d9d6d92220 */ /* 0x004fe20000410000 */
[----:B------:R-:W-:Y:S01]  /*3960*/  @P2 FMUL.FTZ R214, R14, R213 ;  /* 0x000000d50ed62220 */ /* 0x000fe20000410000 */
[----:B------:R-:W-:Y:S01]  /*3970*/  @P2 PRMT R140, R150, 0x7610, R140 ;  /* 0x00007610968c2816 */ /* 0x000fe2000000008c */
[----:B------:R-:W-:Y:S01]  /*3980*/  @P2 IMAD.U32 R146, R146, 0x10000, RZ ;  /* 0x0001000092922824 */ /* 0x000fe200078e00ff */
[----:B------:R-:W-:Y:S02]  /*3990*/  @P2 PRMT R150, R138, 0x7632, R150 ;  /* 0x000076328a962816 */ /* 0x000fe40000000096 */
[----:B------:R-:W-:Y:S01]  /*39a0*/  @P2 F2FP.BF16.F32.PACK_AB R214, RZ, R214 ;  /* 0x000000d6ffd6223e */ /* 0x000fe200000010ff */
[----:B------:R-:W-:Y:S01]  /*39b0*/  @P2 FFMA.FTZ R107, R224, R146, R107 ;  /* 0x00000092e06b2223 */ /* 0x000fe2000001006b */
[----:B---3--:R-:W-:Y:S01]  /*39c0*/  @P2 FMUL.FTZ R220, R218, R215 ;  /* 0x000000d7dadc2220 */ /* 0x008fe20000410000 */
[----:B------:R-:W-:Y:S01]  /*39d0*/  @P2 F2FP.BF16.F32.PACK_AB R215, RZ, R211 ;  /* 0x000000d3ffd7223e */ /* 0x000fe200000010ff */
[----:B------:R-:W-:Y:S01]  /*39e0*/  @P2 FMUL.FTZ R218, R16, R217 ;  /* 0x000000d910da2220 */ /* 0x000fe20000410000 */
[----:B------:R-:W-:Y:S01]  /*39f0*/  @P2 PRMT R211, R136, 0x7632, R211 ;  /* 0x0000763288d32816 */ /* 0x000fe200000000d3 */
[----:B------:R-:W-:Y:S01]  /*3a00*/  @P2 FMUL.FTZ R219, R17, R220 ;  /* 0x000000dc11db2220 */ /* 0x000fe20000410000 */
[----:B------:R-:W-:-:S02]  /*3a10*/  @P2 F2FP.BF16.F32.PACK_AB R222, RZ, R222 ;  /* 0x000000deffde223e */ /* 0x000fc400000010ff */
[----:B------:R-:W-:Y:S02]  /*3a20*/  @P2 SHF.L.U32 R211, R211, 0x10, RZ ;  /* 0x00000010d3d32819 */ /* 0x000fe400000006ff */
[----:B------:R-:W-:Y:S02]  /*3a30*/  @P2 F2FP.BF16.F32.PACK_AB R218, RZ, R218 ;  /* 0x000000daffda223e */ /* 0x000fe400000010ff */
[----:B------:R-:W-:Y:S01]  /*3a40*/  @P2 SHF.L.U32 R209, R138, 0x10, RZ ;  /* 0x000000108ad12819 */ /* 0x000fe200000006ff */
[----:B------:R-:W-:Y:S01]  /*3a50*/  @P2 FFMA.FTZ R101, R210, R211, R101 ;  /* 0x000000d3d2652223 */ /* 0x000fe20000010065 */
[----:B------:R-:W-:Y:S02]  /*3a60*/  @P2 SHF.L.U32 R150, R150, 0x10, RZ ;  /* 0x0000001096962819 */ /* 0x000fe400000006ff */
        /* <DEDUP_REMOVED lines=15> */
[----:B------:R-:W-:Y:S02]  /*3b60*/  PRMT R145, R145, 0x5410, R149 ;  /* 0x0000541091917816 */ /* 0x000fe40000000095 */
[----:B------:R-:W-:-:S07]  /*3b70*/  PRMT R144, R144, 0x5410, R148 ;  /* 0x0000541090907816 */ /* 0x000fce0000000094 */
.L_x_2740:
[----:B------:R-:W-:Y:S05]  /*3b80*/  BSYNC.RECONVERGENT B1 ;  /* 0x0000000000017941 */ /* 0x000fea0003800200 */
.L_x_2723:
        /* <DEDUP_REMOVED lines=10> */
.L_x_2720:
[----:B------:R-:W-:Y:S05]  /*3c30*/  BSYNC.RECONVERGENT B0 ;  /* 0x0000000000007941 */ /* 0x000fea0003800200 */
.L_x_2719:
        /* <DEDUP_REMOVED lines=8> */
.L_x_2745:
[----:B------:R-:W-:Y:S05]  /*3cc0*/  BSYNC.RECONVERGENT B1 ;  /* 0x0000000000017941 */ /* 0x000fea0003800200 */
.L_x_2744:
        /* <DEDUP_REMOVED lines=10> */
[C---:B0-----:R-:W-:Y:S02]  /*3d70*/  SHF.L.U32 R144, R128.reuse, 0x10, RZ ;  /* 0x0000001080907819 */ /* 0x041fe400000006ff */
[----:B------:R-:W-:Y:S02]  /*3d80*/  PRMT R146, R128, 0x7632, R146 ;  /* 0x0000763280927816 */ /* 0x000fe40000000092 */
[----:B------:R-:W-:Y:S02]  /*3d90*/  SHF.L.U32 R208, R129, 0x10, RZ ;  /* 0x0000001081d07819 */ /* 0x000fe400000006ff */
[----:B------:R-:W-:Y:S01]  /*3da0*/  SHF.L.U32 R146, R146, 0x10, RZ ;  /* 0x0000001092927819 */ /* 0x000fe200000006ff */
[----:B------:R-:W0:Y:S01]  /*3db0*/  @P2 LDC R211, c[0x0][0x40c] ;  /* 0x00010300ffd32b82 */ /* 0x000e220000000800 */
[----:B------:R-:W-:-:S02]  /*3dc0*/  SHF.L.U32 R214, R130, 0x10, RZ ;  /* 0x0000001082d67819 */ /* 0x000fc400000006ff */
[----:B------:R-:W-:Y:S01]  /*3dd0*/  PRMT R151, R131, 0x7632, R151 ;  /* 0x0000763283977816 */ /* 0x000fe20000000097 */
[-CC-:B------:R-:W-:Y:S01]  /*3de0*/  @P1 FFMA.FTZ R145, R173, R206.reuse, R207.reuse ;  /* 0x000000cead911223 */ /* 0x180fe200000100cf */
[-CC-:B------:R-:W-:Y:S01]  /*3df0*/  @P1 FFMA.FTZ R148, R182, R206.reuse, R207.reuse ;  /* 0x000000ceb6941223 */ /* 0x180fe200000100cf */
[-CC-:B------:R-:W-:Y:S01]  /*3e00*/  @P1 FFMA.FTZ R149, R175, R206.reuse, R207.reuse ;  /* 0x000000ceaf951223 */ /* 0x180fe200000100cf */
[-C--:B------:R-:W-:Y:S01]  /*3e10*/  @P1 FFMA.FTZ R212, R188, R206.reuse, R207 ;  /* 0x000000cebcd41223 */ /* 0x080fe200000100cf */
[----:B------:R-:W-:Y:S01]  /*3e20*/  @P1 FADD.FTZ R145, R174, -R145 ;  /* 0x80000091ae911221 */ /* 0x000fe20000010000 */
[----:B------:R-:W-:Y:S01]  /*3e30*/  @P1 FADD.FTZ R147, R181, -R148 ;  /* 0x80000094b5931221 */ /* 0x000fe20000010000 */
[----:B------:R-:W2:Y:S01]  /*3e40*/  @P2 LDC R213, c[0x0][0x40c] ;  /* 0x00010300ffd52b82 */ /* 0x000ea20000000800 */
[-C--:B------:R-:W-:Y:S01]  /*3e50*/  @P1 FFMA.FTZ R148, R184, R206.reuse, R207 ;  /* 0x000000ceb8941223 */ /* 0x080fe200000100cf */
[----:B------:R-:W-:Y:S01]  /*3e60*/  @P1 FFMA.FTZ R144, R205, R145, R144 ;  /* 0x00000091cd901223 */ /* 0x000fe20000010090 */
[----:B------:R-:W-:Y:S01]  /*3e70*/  PRMT R145, R129, 0x7632, R145 ;  /* 0x0000763281917816 */ /* 0x000fe20000000091 */
[----:B------:R-:W-:Y:S01]  /*3e80*/  @P1 FFMA.FTZ R146, R205, R147, R146 ;  /* 0x00000093cd921223 */ /* 0x000fe20000010092 */
[----:B------:R-:W-:Y:S01]  /*3e90*/  @P1 FADD.FTZ R148, R183, -R148 ;  /* 0x80000094b7941221 */ /* 0x000fe20000010000 */
[----:B------:R-:W-:Y:S01]  /*3ea0*/  @P1 FFMA.FTZ R147, R177, R206, R207 ;  /* 0x000000ceb1931223 */ /* 0x000fe200000100cf */
[----:B------:R-:W-:Y:S01]  /*3eb0*/  SHF.L.U32 R210, R145, 0x10, RZ ;  /* 0x0000001091d27819 */ /* 0x000fe200000006ff */
[----:B------:R-:W3:Y:S01]  /*3ec0*/  @P2 LDC R219, c[0x0][0x40c] ;  /* 0x00010300ffdb2b82 */ /* 0x000ee20000000800 */
[----:B------:R-:W-:Y:S01]  /*3ed0*/  @P1 FADD.FTZ R149, R176, -R149 ;  /* 0x80000095b0951221 */ /* 0x000fe20000010000 */
[----:B------:R-:W-:Y:S01]  /*3ee0*/  PRMT R145, R130, 0x7632, R145 ;  /* 0x0000763282917816 */ /* 0x000fe20000000091 */
[----:B------:R-:W-:Y:S01]  /*3ef0*/  @P1 FADD.FTZ R147, R178, -R147 ;  /* 0x80000093b2931221 */ /* 0x000fe20000010000 */
[C---:B------:R-:W-:Y:S01]  /*3f00*/  @P1 FFMA.FTZ R210, R205.reuse, R148, R210 ;  /* 0x00000094cdd21223 */ /* 0x040fe200000100d2 */
[-CC-:B------:R-:W-:Y:S01]  /*3f10*/  @P1 FFMA.FTZ R148, R186, R206.reuse, R207.reuse ;  /* 0x000000ceba941223 */ /* 0x180fe200000100cf */
[----:B------:R-:W-:Y:S01]  /*3f20*/  @P1 FFMA.FTZ R208, R205, R149, R208 ;  /* 0x00000095cdd01223 */ /* 0x000fe200000100d0 */
[----:B------:R-:W-:Y:S01]  /*3f30*/  @P1 FFMA.FTZ R149, R179, R206, R207 ;  /* 0x000000ceb3951223 */ /* 0x000fe200000100cf */
[----:B------:R-:W4:Y:S01]  /*3f40*/  @P2 LDC R223, c[0x0][0x40c] ;  /* 0x00010300ffdf2b82 */ /* 0x000f220000000800 */
[----:B------:R-:W-:Y:S01]  /*3f50*/  SHF.L.U32 R216, R145, 0x10, RZ ;  /* 0x0000001091d87819 */ /* 0x000fe200000006ff */
[----:B------:R-:W-:Y:S01]  /*3f60*/  @P1 FADD.FTZ R145, R185, -R148 ;  /* 0x80000094b9911221 */ /* 0x000fe20000010000 */
[----:B------:R-:W-:Y:S01]  /*3f70*/  @P1 FFMA.FTZ R214, R205, R147, R214 ;  /* 0x00000093cdd61223 */ /* 0x000fe200000100d6 */
[----:B------:R-:W-:Y:S01]  /*3f80*/  SHF.L.U32 R147, R131, 0x10, RZ ;  /* 0x0000001083937819 */ /* 0x000fe200000006ff */
[----:B------:R-:W-:Y:S01]  /*3f90*/  @P1 FADD.FTZ R150, R180, -R149 ;  /* 0x80000095b4961221 */ /* 0x000fe20000010000 */
[----:B------:R-:W-:Y:S01]  /*3fa0*/  @P1 FFMA.FTZ R216, R205, R145, R216 ;  /* 0x00000091cdd81223 */ /* 0x000fe200000100d8 */
[----:B-1----:R-:W-:Y:S01]  /*3fb0*/  @P2 FMUL.FTZ R145, R144, R209 ;  /* 0x000000d190912220 */ /* 0x002fe20000410000 */
[----:B------:R-:W1:Y:S01]  /*3fc0*/  @P2 LDC R221, c[0x0][0x40c] ;  /* 0x00010300ffdd2b82 */ /* 0x000e620000000800 */
[----:B------:R-:W-:Y:S01]  /*3fd0*/  SHF.L.U32 R148, R151, 0x10, RZ ;  /* 0x0000001097947819 */ /* 0x000fe200000006ff */
[----:B------:R-:W-:Y:S01]  /*3fe0*/  @P1 FFMA.FTZ R147, R205, R150, R147 ;  /* 0x00000096cd931223 */ /* 0x000fe20000010093 */
[----:B------:R-:W-:Y:S01]  /*3ff0*/  @P1 FADD.FTZ R149, R187, -R212 ;  /* 0x800000d4bb951221 */ /* 0x000fe20000010000 */
[----:B0-----:R-:W-:Y:S01]  /*4000*/  @P2 FMUL.FTZ R150, R146, R211 ;  /* 0x000000d392962220 */ /* 0x001fe20000410000 */
[----:B------:R-:W-:Y:S01]  /*4010*/  F2FP.BF16.F32.PACK_AB R215, RZ, R146 ;  /* 0x00000092ffd7723e */ /* 0x000fe200000010ff */
[----:B------:R-:W-:Y:S01]  /*4020*/  @P2 FMUL.FTZ R146, R28, R145 ;  /* 0x000000911c922220 */ /* 0x000fe20000410000 */
[----:B--2---:R-:W-:Y:S01]  /*4030*/  @P2 FMUL.FTZ R151, R208, R213 ;  /* 0x000000d5d0972220 */ /* 0x004fe20000410000 */
[----:B------:R-:W0:Y:S01]  /*4040*/  @P2 LDC R220, c[0x0][0x40c] ;  /* 0x00010300ffdc2b82 */ /* 0x000e220000000800 */
[----:B------:R-:W-:Y:S01]  /*4050*/  @P1 FFMA.FTZ R148, R205, R149, R148 ;  /* 0x00000095cd941223 */ /* 0x000fe20000010094 */
[----:B------:R-:W-:Y:S01]  /*4060*/  F2FP.BF16.F32.PACK_AB R217, RZ, R208 ;  /* 0x000000d0ffd9723e */ /* 0x000fe200000010ff */
[----:B------:R-:W-:Y:S01]  /*4070*/  @P2 FMUL.FTZ R149, R29, R150 ;  /* 0x000000961d952220 */ /* 0x000fe20000410000 */
[----:B---3--:R-:W-:Y:S01]  /*4080*/  @P2 FMUL.FTZ R212, R210, R219 ;  /* 0x000000dbd2d42220 */ /* 0x008fe20000410000 */
[----:B------:R-:W-:Y:S01]  /*4090*/  @P2 F2FP.BF16.F32.PACK_AB R146, RZ, R146 ;  /* 0x00000092ff92223e */ /* 0x000fe200000010ff */
[----:B------:R-:W-:Y:S01]  /*40a0*/  @P2 FMUL.FTZ R208, R30, R151 ;  /* 0x000000971ed02220 */ /* 0x000fe20000410000 */
[----:B------:R-:W-:Y:S01]  /*40b0*/  F2FP.BF16.F32.PACK_AB R218, RZ, R210 ;  /* 0x000000d2ffda723e */ /* 0x000fe200000010ff */
[----:B------:R-:W-:Y:S01]  /*40c0*/  @P2 FMUL.FTZ R209, R31, R212 ;  /* 0x000000d41fd12220 */ /* 0x000fe20000410000 */
[----:B------:R-:W-:Y:S01]  /*40d0*/  @P2 F2FP.BF16.F32.PACK_AB R149, RZ, R149 ;  /* 0x00000095ff95223e */ /* 0x000fe200000010ff */
[----:B----4-:R-:W-:Y:S01]  /*40e0*/  @P2 FMUL.FTZ R210, R216, R223 ;  /* 0x000000dfd8d22220 */ /* 0x010fe20000410000 */
[----:B------:R-:W-:-:S02]  /*40f0*/  @P2 PRMT R140, R146, 0x7610, R140 ;  /* 0x00007610928c2816 */ /* 0x000fc4000000008c */
[----:B------:R-:W-:Y:S02]  /*4100*/  @P2 F2FP.BF16.F32.PACK_AB R208, RZ, R208 ;  /* 0x000000d0ffd0223e */ /* 0x000fe400000010ff */
[----:B------:R-:W-:Y:S01]  /*4110*/  @P2 PRMT R140, R140, 0x5410, R149 ;  /* 0x000054108c8c2816 */ /* 0x000fe20000000095 */
[----:B------:R-:W-:Y:S01]  /*4120*/  @P2 FMUL.FTZ R149, R33, R210 ;  /* 0x000000d221952220 */ /* 0x000fe20000410000 */
[----:B------:R-:W-:Y:S01]  /*4130*/  @P2 F2FP.BF16.F32.PACK_AB R209, RZ, R209 ;  /* 0x000000d1ffd1223e */ /* 0x000fe200000010ff */
[----:B-1----:R-:W-:Y:S01]  /*4140*/  @P2 FMUL.FTZ R211, R214, R221 ;  /* 0x000000ddd6d32220 */ /* 0x002fe20000410000 */
[----:B------:R-:W-:Y:S02]  /*4150*/  @P2 PRMT R141, R208, 0x7610, R141 ;  /* 0x00007610d08d2816 */ /* 0x000fe4000000008d */
[----:B-----5:R-:W-:Y:S01]  /*4160*/  @P2 SHF.L.U32 R221, R136, 0x10, RZ ;  /* 0x0000001088dd2819 */ /* 0x020fe200000006ff */
[----:B------:R-:W-:Y:S01]  /*4170*/  @P2 FMUL.FTZ R146, R32, R211 ;  /* 0x000000d320922220 */ /* 0x000fe20000410000 */
[----:B------:R-:W-:Y:S01]  /*4180*/  @P2 PRMT R141, R141, 0x5410, R209 ;  /* 0x000054108d8d2816 */ /* 0x000fe200000000d1 */
[----:B0-----:R-:W-:Y:S01]  /*4190*/  @P2 FMUL.FTZ R213, R147, R220 ;  /* 0x000000dc93d52220 */ /* 0x001fe20000410000 */
[----:B------:R-:W-:Y:S01]  /*41a0*/  @P2 F2FP.BF16.F32.PACK_AB R209, RZ, R149 ;  /* 0x00000095ffd1223e */ /* 0x000fe200000010ff */
[----:B------:R-:W-:Y:S01]  /*41b0*/  @P2 FFMA.FTZ R108, R221, R145, R108 ;  /* 0x00000091dd6c2223 */ /* 0x000fe2000001006c */
[----:B------:R-:W-:-:S02]  /*41c0*/  @P2 PRMT R149, R137, 0x7632, R149 ;  /* 0x0000763289952816 */ /* 0x000fc40000000095 */
[----:B------:R-:W-:Y:S02]  /*41d0*/  @P2 F2FP.BF16.F32.PACK_AB R208, RZ, R146 ;  /* 0x00000092ffd0223e */ /* 0x000fe400000010ff */
[----:B------:R-:W-:Y:S02]  /*41e0*/  @P2 SHF.L.U32 R149, R149, 0x10, RZ ;  /* 0x0000001095952819 */ /* 0x000fe400000006ff */
[----:B------:R-:W-:Y:S01]  /*41f0*/  F2FP.BF16.F32.PACK_AB R219, RZ, R214 ;  /* 0x000000d6ffdb723e */ /* 0x000fe200000010ff */
[----:B------:R-:W-:Y:S01]  /*4200*/  @P2 FMUL.FTZ R214, R34, R213 ;  /* 0x000000d522d62220 */ /* 0x000fe20000410000 */
[----:B------:R-:W-:Y:S01]  /*4210*/  @P2 PRMT R146, R136, 0x7632, R146 ;  /* 0x0000763288922816 */ /* 0x000fe20000000092 */
[----:B------:R-:W-:Y:S01]  /*4220*/  @P2 FFMA.FTZ R111, R212, R149, R111 ;  /* 0x00000095d46f2223 */ /* 0x000fe2000001006f */
[----:B------:R-:W-:Y:S02]  /*4230*/  @P2 PRMT R145, R138, 0x7632, R145 ;  /* 0x000076328a912816 */ /* 0x000fe40000000091 */
[----:B------:R-:W-:-:S02]  /*4240*/  @P2 SHF.L.U32 R146, R146, 0x10, RZ ;  /* 0x0000001092922819 */ /* 0x000fc400000006ff */
        /* <DEDUP_REMOVED lines=9> */
[----:B------:R-:W-:Y:S01]  /*42e0*/  F2FP.BF16.F32.PACK_AB R216, RZ, R216 ;  /* 0x000000d8ffd8723e */ /* 0x000fe200000010ff */
[----:B------:R-:W-:Y:S01]  /*42f0*/  @P2 FFMA.FTZ R114, R149, R213, R114 ;  /* 0x000000d595722223 */ /* 0x000fe20000010072 */
[----:B------:R-:W-:-:S02]  /*4300*/  @P2 F2FP.BF16.F32.PACK_AB R214, RZ, R214 ;  /* 0x000000d6ffd6223e */ /* 0x000fc400000010ff */
[----:B------:R-:W-:Y:S02]  /*4310*/  @P2 PRMT R142, R208, 0x7610, R142 ;  /* 0x00007610d08e2816 */ /* 0x000fe4000000008e */
        /* <DEDUP_REMOVED lines=15> */
.L_x_2748:
[----:B------:R-:W-:Y:S01]  /*4410*/  ISETP.GT.AND P1, PT, R0, RZ, PT ;  /* 0x000000ff0000720c */ /* 0x000fe20003f24270 */
[----:B------:R-:W1:Y:S01]  /*4420*/  @P2 LDC R209, c[0x0][0x40c] ;  /* 0x00010300ffd12b82 */ /* 0x000e620000000800 */
[C---:B0-----:R-:W-:Y:S02]  /*4430*/  PRMT R149, R128.reuse, 0x7632, R149 ;  /* 0x0000763280957816 */ /* 0x041fe40000000095 */
[----:B------:R-:W-:Y:S02]  /*4440*/  SHF.L.U32 R148, R128, 0x10, RZ ;  /* 0x0000001080947819 */ /* 0x000fe400000006ff */
[----:B------:R-:W-:Y:S02]  /*4450*/  SHF.L.U32 R150, R149, 0x10, RZ ;  /* 0x0000001095967819 */ /* 0x000fe400000006ff */
[C---:B------:R-:W-:Y:S01]  /*4460*/  SHF.L.U32 R208, R129.reuse, 0x10, RZ ;  /* 0x0000001081d07819 */ /* 0x040fe200000006ff */
[----:B------:R-:W0:Y:S01]  /*4470*/  @P2 LDC R211, c[0x0][0x40c] ;  /* 0x00010300ffd32b82 */ /* 0x000e220000000800 */
        /* <DEDUP_REMOVED lines=15> */
[----:B-1----:R-:W-:Y:S01]  /*4570*/  @P2 FMUL.FTZ R149, R148, R209 ;  /* 0x000000d194952220 */ /* 0x002fe20000410000 */
[----:B------:R-:W-:Y:S01]  /*4580*/  @P1 FFMA.FTZ R150, R205, R151, R150 ;  /* 0x00000097cd961223 */ /* 0x000fe20000010096 */
[----:B------:R-:W-:Y:S01]  /*4590*/  PRMT R148, R130, 0x7632, R148 ;  /* 0x0000763282947816 */ /* 0x000fe20000000094 */
[-CC-:B------:R-:W-:Y:S01]  /*45a0*/  @P1 FFMA.FTZ R151, R177, R206.reuse, R207.reuse ;  /* 0x000000ceb1971223 */ /* 0x180fe200000100cf */
[----:B------:R-:W-:Y:S01]  /*45b0*/  @P1 FFMA.FTZ R216, R186, R206, R207 ;  /* 0x000000cebad81223 */ /* 0x000fe200000100cf */
[----:B------:R-:W-:Y:S01]  /*45c0*/  SHF.L.U32 R212, R130, 0x10, RZ ;  /* 0x0000001082d47819 */ /* 0x000fe200000006ff */
[----:B------:R-:W1:Y:S01]  /*45d0*/  @P2 LDC R213, c[0x0][0x40c] ;  /* 0x00010300ffd52b82 */ /* 0x000e620000000800 */
[----:B------:R-:W-:Y:S01]  /*45e0*/  SHF.L.U32 R214, R148, 0x10, RZ ;  /* 0x0000001094d67819 */ /* 0x000fe200000006ff */
[----:B------:R-:W-:Y:S01]  /*45f0*/  @P1 FADD.FTZ R151, R178, -R151 ;  /* 0x80000097b2971221 */ /* 0x000fe20000010000 */
[----:B------:R-:W-:Y:S01]  /*4600*/  @P1 FADD.FTZ R209, R185, -R216 ;  /* 0x800000d8b9d11221 */ /* 0x000fe20000010000 */
[----:B------:R-:W-:Y:S01]  /*4610*/  @P2 FMUL.FTZ R148, R28, R149 ;  /* 0x000000951c942220 */ /* 0x000fe20000410000 */
[----:B0-----:R-:W-:Y:S01]  /*4620*/  @P2 FMUL.FTZ R150, R150, R211 ;  /* 0x000000d396962220 */ /* 0x001fe20000410000 */
[C---:B------:R-:W-:Y:S01]  /*4630*/  @P1 FFMA.FTZ R212, R205.reuse, R151, R212 ;  /* 0x00000097cdd41223 */ /* 0x040fe200000100d4 */
[----:B------:R-:W-:Y:S01]  /*4640*/  @P1 FFMA.FTZ R214, R205, R209, R214 ;  /* 0x000000d1cdd61223 */ /* 0x000fe200000100d6 */
[----:B------:R-:W0:Y:S01]  /*4650*/  @P2 LDC R217, c[0x0][0x40c] ;  /* 0x00010300ffd92b82 */ /* 0x000e220000000800 */
        /* <DEDUP_REMOVED lines=16> */
[----:B-1----:R-:W-:Y:S01]  /*4760*/  @P2 FMUL.FTZ R151, R212, R213 ;  /* 0x000000d5d4972220 */ /* 0x002fe20000410000 */
[----:B------:R-:W-:-:S02]  /*4770*/  @P2 SHF.L.U32 R215, R136, 0x10, RZ ;  /* 0x0000001088d72819 */ /* 0x000fc400000006ff */
[----:B------:R-:W-:Y:S01]  /*4780*/  @P2 SHF.L.U32 R148, R148, 0x10, RZ ;  /* 0x0000001094942819 */ /* 0x000fe200000006ff */
[----:B0-----:R-:W-:Y:S01]  /*4790*/  @P2 FMUL.FTZ R214, R214, R217 ;  /* 0x000000d9d6d62220 */ /* 0x001fe20000410000 */
        /* <DEDUP_REMOVED lines=41> */
.L_x_2747:
        /* <DEDUP_REMOVED lines=16> */
[-C--:B------:R-:W-:Y:S01]  /*4b30*/  FFMA.FTZ R216, R186, R206.reuse, R207 ;  /* 0x000000cebad87223 */ /* 0x080fe200000100cf */
[----:B------:R-:W-:Y:S01]  /*4b40*/  FADD.FTZ R212, R178, -R149 ;  /* 0x80000095b2d47221 */ /* 0x000fe20000010000 */
[----:B------:R-:W-:Y:S01]  /*4b50*/  FSEL R144, R144, RZ, P1 ;  /* 0x000000ff90907208 */ /* 0x000fe20000800000 */
[----:B------:R-:W-:Y:S01]  /*4b60*/  FFMA.FTZ R211, R179, R206, R207 ;  /* 0x000000ceb3d37223 */ /* 0x000fe200000100cf */
[----:B------:R-:W2:Y:S01]  /*4b70*/  @P2 LDC R210, c[0x0][0x40c] ;  /* 0x00010300ffd22b82 */ /* 0x000ea20000000800 */
[----:B------:R-:W-:Y:S01]  /*4b80*/  FADD.FTZ R216, R185, -R216 ;  /* 0x800000d8b9d87221 */ /* 0x000fe20000010000 */
[----:B-----5:R-:W-:-:S06]  /*4b90*/  @P2 SHF.L.U32 R219, R136, 0x10, RZ ;  /* 0x0000001088db2819 */ /* 0x020fcc00000006ff */
[----:B------:R-:W3:Y:S01]  /*4ba0*/  @P2 LDC R209, c[0x0][0x40c] ;  /* 0x00010300ffd12b82 */ /* 0x000ee20000000800 */
[----:B0-----:R-:W-:Y:S01]  /*4bb0*/  @P2 FMUL.FTZ R145, R144, R147 ;  /* 0x0000009390912220 */ /* 0x001fe20000410000 */
[----:B------:R-:W-:Y:S01]  /*4bc0*/  FFMA.FTZ R147, R175, R206, R207 ;  /* 0x000000ceaf937223 */ /* 0x000fe200000100cf */
[----:B------:R-:W-:Y:S02]  /*4bd0*/  F2FP.BF16.F32.PACK_AB R144, RZ, R144 ;  /* 0x00000090ff90723e */ /* 0x000fe400000010ff */
[----:B------:R-:W-:Y:S01]  /*4be0*/  @P2 FFMA.FTZ R108, R219, R145, R108 ;  /* 0x00000091db6c2223 */ /* 0x000fe2000001006c */
[----:B------:R-:W-:Y:S02]  /*4bf0*/  FADD.FTZ R148, R176, -R147 ;  /* 0x80000093b0947221 */ /* 0x000fe40000010000 */
[----:B------:R-:W0:Y:S02]  /*4c00*/  @P2 LDC R214, c[0x0][0x40c] ;  /* 0x00010300ffd62b82 */ /* 0x000e240000000800 */
[C---:B------:R-:W-:Y:S01]  /*4c10*/  FMUL.FTZ R147, R205.reuse, R148 ;  /* 0x00000094cd937220 */ /* 0x040fe20000410000 */
[----:B------:R-:W-:Y:S01]  /*4c20*/  FSEL R148, R146, RZ, P1 ;  /* 0x000000ff92947208 */ /* 0x000fe20000800000 */
[----:B------:R-:W-:-:S03]  /*4c30*/  FMUL.FTZ R146, R205, R150 ;  /* 0x00000096cd927220 */ /* 0x000fc60000410000 */
[----:B------:R-:W-:Y:S01]  /*4c40*/  FSEL R149, R147, RZ, P1 ;  /* 0x000000ff93957208 */ /* 0x000fe20000800000 */
[----:B------:R-:W4:Y:S01]  /*4c50*/  @P2 LDC R218, c[0x0][0x40c] ;  /* 0x00010300ffda2b82 */ /* 0x000f220000000800 */
[----:B------:R-:W-:Y:S01]  /*4c60*/  FSEL R150, R146, RZ, P1 ;  /* 0x000000ff92967208 */ /* 0x000fe20000800000 */
[C---:B------:R-:W-:Y:S01]  /*4c70*/  FMUL.FTZ R147, R205.reuse, R212 ;  /* 0x000000d4cd937220 */ /* 0x040fe20000410000 */
[----:B------:R-:W-:Y:S01]  /*4c80*/  FMUL.FTZ R146, R205, R216 ;  /* 0x000000d8cd927220 */ /* 0x000fe20000410000 */
[----:B-1----:R-:W-:Y:S01]  /*4c90*/  @P2 FMUL.FTZ R208, R148, R151 ;  /* 0x0000009794d02220 */ /* 0x002fe20000410000 */
[----:B--2---:R-:W-:Y:S01]  /*4ca0*/  @P2 FMUL.FTZ R151, R149, R210 ;  /* 0x000000d295972220 */ /* 0x004fe20000410000 */
[----:B------:R-:W-:Y:S01]  /*4cb0*/  F2FP.BF16.F32.PACK_AB R148, RZ, R148 ;  /* 0x00000094ff94723e */ /* 0x000fe200000010ff */
[----:B---3--:R-:W-:Y:S01]  /*4cc0*/  @P2 FMUL.FTZ R210, R150, R209 ;  /* 0x000000d196d22220 */ /* 0x008fe20000410000 */
[----:B------:R-:W1:Y:S01]  /*4cd0*/  @P2 LDC R215, c[0x0][0x40c] ;  /* 0x00010300ffd72b82 */ /* 0x000e620000000800 */
[----:B------:R-:W-:-:S02]  /*4ce0*/  FSEL R147, R147, RZ, P1 ;  /* 0x000000ff93937208 */ /* 0x000fc40000800000 */
[----:B------:R-:W-:Y:S01]  /*4cf0*/  FSEL R209, R146, RZ, P1 ;  /* 0x000000ff92d17208 */ /* 0x000fe20000800000 */
[----:B------:R-:W-:Y:S01]  /*4d00*/  @P2 FMUL.FTZ R146, R28, R145 ;  /* 0x000000911c922220 */ /* 0x000fe20000410000 */
[----:B------:R-:W-:Y:S01]  /*4d10*/  F2FP.BF16.F32.PACK_AB R216, RZ, R147 ;  /* 0x00000093ffd8723e */ /* 0x000fe200000010ff */
[----:B0-----:R-:W-:Y:S01]  /*4d20*/  @P2 FMUL.FTZ R213, R147, R214 ;  /* 0x000000d693d52220 */ /* 0x001fe20000410000 */
[----:B------:R-:W-:Y:S02]  /*4d30*/  @P2 FMUL.FTZ R147, R29, R208 ;  /* 0x000000d01d932220 */ /* 0x000fe40000410000 */
[----:B------:R-:W-:Y:S01]  /*4d40*/  @P2 F2FP.BF16.F32.PACK_AB R146, RZ, R146 ;  /* 0x00000092ff92223e */ /* 0x000fe200000010ff */
[----:B------:R-:W-:Y:S01]  /*4d50*/  FADD.FTZ R214, R180, -R211 ;  /* 0x800000d3b4d67221 */ /* 0x000fe20000010000 */
[----:B------:R-:W-:Y:S01]  /*4d60*/  F2FP.BF16.F32.PACK_AB R217, RZ, R209 ;  /* 0x000000d1ffd9723e */ /* 0x000fe200000010ff */
[----:B------:R-:W-:Y:S01]  /*4d70*/  @P2 FMUL.FTZ R211, R31, R210 ;  /* 0x000000d21fd32220 */ /* 0x000fe20000410000 */
[----:B------:R-:W-:Y:S01]  /*4d80*/  @P2 PRMT R140, R146, 0x7610, R140 ;  /* 0x00007610928c2816 */ /* 0x000fe2000000008c */
[----:B------:R-:W-:Y:S01]  /*4d90*/  @P2 FMUL.FTZ R146, R32, R213 ;  /* 0x000000d520922220 */ /* 0x000fe20000410000 */
[----:B------:R-:W-:Y:S01]  /*4da0*/  @P2 F2FP.BF16.F32.PACK_AB R147, RZ, R147 ;  /* 0x00000093ff93223e */ /* 0x000fe200000010ff */
[----:B----4-:R-:W-:Y:S01]  /*4db0*/  @P2 FMUL.FTZ R212, R209, R218 ;  /* 0x000000dad1d42220 */ /* 0x010fe20000410000 */
[----:B------:R-:W-:Y:S01]  /*4dc0*/  @P2 FMUL.FTZ R209, R30, R151 ;  /* 0x000000971ed12220 */ /* 0x000fe20000410000 */
[----:B------:R-:W-:Y:S01]  /*4dd0*/  FMUL.FTZ R214, R205, R214 ;  /* 0x000000d6cdd67220 */ /* 0x000fe20000410000 */
[----:B------:R-:W-:Y:S01]  /*4de0*/  @P2 PRMT R140, R140, 0x5410, R147 ;  /* 0x000054108c8c2816 */ /* 0x000fe20000000093 */
[----:B------:R-:W-:Y:S01]  /*4df0*/  FFMA.FTZ R218, R188, R206, R207 ;  /* 0x000000cebcda7223 */ /* 0x000fe200000100cf */
[----:B------:R-:W-:-:S02]  /*4e00*/  @P2 F2FP.BF16.F32.PACK_AB R147, RZ, R146 ;  /* 0x00000092ff93223e */ /* 0x000fc400000010ff */
[----:B------:R-:W-:Y:S01]  /*4e10*/  @P2 PRMT R146, R136, 0x7632, R146 ;  /* 0x0000763288922816 */ /* 0x000fe20000000092 */
[----:B------:R-:W-:Y:S01]  /*4e20*/  FADD.FTZ R218, R187, -R218 ;  /* 0x800000dabbda7221 */ /* 0x000fe20000010000 */
[----:B------:R-:W-:Y:S02]  /*4e30*/  @P2 F2FP.BF16.F32.PACK_AB R209, RZ, R209 ;  /* 0x000000d1ffd1223e */ /* 0x000fe400000010ff */
[----:B------:R-:W-:Y:S02]  /*4e40*/  FSEL R214, R214, RZ, P1 ;  /* 0x000000ffd6d67208 */ /* 0x000fe40000800000 */
[----:B------:R-:W-:Y:S01]  /*4e50*/  @P2 PRMT R142, R147, 0x7610, R142 ;  /* 0x00007610938e2816 */ /* 0x000fe2000000008e */
[C---:B------:R-:W-:Y:S01]  /*4e60*/  @P2 IMAD.U32 R147, R137.reuse, 0x10000, RZ ;  /* 0x0001000089932824 */ /* 0x040fe200078e00ff */
[----:B------:R-:W-:Y:S01]  /*4e70*/  @P2 SHF.L.U32 R146, R146, 0x10, RZ ;  /* 0x0000001092922819 */ /* 0x000fe200000006ff */
[----:B-1----:R-:W-:Y:S01]  /*4e80*/  @P2 FMUL.FTZ R215, R214, R215 ;  /* 0x000000d7d6d72220 */ /* 0x002fe20000410000 */
[----:B------:R-:W-:Y:S01]  /*4e90*/  @P2 PRMT R145, R137, 0x7632, R145 ;  /* 0x0000763289912816 */ /* 0x000fe20000000091 */
[----:B------:R-:W-:Y:S01]  /*4ea0*/  @P2 FFMA.FTZ R110, R147, R151, R110 ;  /* 0x00000097936e2223 */ /* 0x000fe2000001006e */
[----:B------:R-:W-:Y:S01]  /*4eb0*/  @P2 F2FP.BF16.F32.PACK_AB R211, RZ, R211 ;  /* 0x000000d3ffd3223e */ /* 0x000fe200000010ff */
[----:B------:R-:W-:Y:S01]  /*4ec0*/  @P2 FFMA.FTZ R109, R208, R146, R109 ;  /* 0x00000092d06d2223 */ /* 0x000fe2000001006d */
[----:B------:R-:W-:Y:S01]  /*4ed0*/  @P2 PRMT R141, R209, 0x7610, R141 ;  /* 0x00007610d18d2816 */ /* 0x000fe2000000008d */
[----:B------:R-:W-:Y:S01]  /*4ee0*/  @P2 FMUL.FTZ R209, R33, R212 ;  /* 0x000000d421d12220 */ /* 0x000fe20000410000 */
[----:B------:R-:W-:Y:S01]  /*4ef0*/  @P2 SHF.L.U32 R145, R145, 0x10, RZ ;  /* 0x0000001091912819 */ /* 0x000fe200000006ff */
[----:B------:R-:W-:Y:S01]  /*4f00*/  FMUL.FTZ R147, R205, R218 ;  /* 0x000000dacd937220 */ /* 0x000fe20000410000 */
[----:B------:R-:W-:Y:S01]  /*4f10*/  @P2 PRMT R141, R141, 0x5410, R211 ;  /* 0x000054108d8d2816 */ /* 0x000fe200000000d3 */
[----:B------:R-:W-:Y:S01]  /*4f20*/  @P2 FMUL.FTZ R211, R34, R215 ;  /* 0x000000d722d32220 */ /* 0x000fe20000410000 */
[----:B------:R-:W-:Y:S01]  /*4f30*/  @P2 PRMT R146, R138, 0x7632, R146 ;  /* 0x000076328a922816 */ /* 0x000fe20000000092 */
        /* <DEDUP_REMOVED lines=27> */
.L_x_2750:
[----:B------:R-:W-:Y:S04]  /*50f0*/  BSSY.RECONVERGENT B2, `(.L_x_2751) ;  /* 0x000000d000027945 */ /* 0x000fe80003800200 */
[----:B------:R-:W-:Y:S05]  /*5100*/  @!P2 BRA `(.L_x_2752) ;  /* 0x00000000002ca947 */ /* 0x000fea0003800000 */
[----:B0-----:R-:W-:Y:S01]  /*5110*/  FFMA.FTZ R149, R173, R206, R207 ;  /* 0x000000cead957223 */ /* 0x001fe200000100cf */
[----:B------:R-:W-:Y:S02]  /*5120*/  ISETP.GT.AND P1, PT, R0, RZ, PT ;  /* 0x000000ff0000720c */ /* 0x000fe40003f24270 */
[----:B-----5:R-:W-:Y:S01]  /*5130*/  SHF.L.U32 R151, R136, 0x10, RZ ;  /* 0x0000001088977819 */ /* 0x020fe200000006ff */
        /* <DEDUP_REMOVED lines=8> */
.L_x_2752:
[----:B------:R-:W-:Y:S05]  /*51c0*/  BSYNC.RECONVERGENT B2 ;  /* 0x0000000000027941 */ /* 0x000fea0003800200 */
.L_x_2751:
[----:B------:R-:W-:Y:S04]  /*51d0*/  BSSY.RECONVERGENT B2, `(.L_x_2753) ;  /* 0x000000e000027945 */ /* 0x000fe80003800200 */
[----:B------:R-:W-:Y:S05]  /*51e0*/  @!P2 BRA `(.L_x_2754) ;  /* 0x000000000030a947 */ /* 0x000fea0003800000 */
[----:B0-----:R-:W-:Y:S01]  /*51f0*/  FFMA.FTZ R148, R182, R206, R207 ;  /* 0x000000ceb6947223 */ /* 0x001fe200000100cf */
        /* <DEDUP_REMOVED lines=11> */
.L_x_2754:
[----:B------:R-:W-:Y:S05]  /*52b0*/  BSYNC.RECONVERGENT B2 ;  /* 0x0000000000027941 */ /* 0x000fea0003800200 */
.L_x_2753:
        /* <DEDUP_REMOVED lines=13> */
.L_x_2756:
[----:B------:R-:W-:Y:S05]  /*5390*/  BSYNC.RECONVERGENT B2 ;  /* 0x0000000000027941 */ /* 0x000fea0003800200 */
.L_x_2755:
        /* <DEDUP_REMOVED lines=14> */
.L_x_2758:
[----:B------:R-:W-:Y:S05]  /*5480*/  BSYNC.RECONVERGENT B2 ;  /* 0x0000000000027941 */ /* 0x000fea0003800200 */
.L_x_2757:
        /* <DEDUP_REMOVED lines=13> */
.L_x_2760:
[----:B------:R-:W-:Y:S05]  /*5560*/  BSYNC.RECONVERGENT B2 ;  /* 0x0000000000027941 */ /* 0x000fea0003800200 */
.L_x_2759:
        /* <DEDUP_REMOVED lines=14> */
.L_x_2762:
[----:B------:R-:W-:Y:S05]  /*5650*/  BSYNC.RECONVERGENT B2 ;  /* 0x0000000000027941 */ /* 0x000fea0003800200 */
.L_x_2761:
        /* <DEDUP_REMOVED lines=13> */
.L_x_2764:
[----:B------:R-:W-:Y:S05]  /*5730*/  BSYNC.RECONVERGENT B2 ;  /* 0x0000000000027941 */ /* 0x000fea0003800200 */
.L_x_2763:
        /* <DEDUP_REMOVED lines=13> */
.L_x_2749:
[----:B------:R-:W-:Y:S05]  /*5810*/  BSYNC.RECONVERGENT B1 ;  /* 0x0000000000017941 */ /* 0x000fea0003800200 */
.L_x_2746:
        /* <DEDUP_REMOVED lines=8> */
.L_x_2743:
[----:B------:R-:W-:Y:S05]  /*58a0*/  BSYNC.RECONVERGENT B0 ;  /* 0x0000000000007941 */ /* 0x000fea0003800200 */
.L_x_2742:
        /* <DEDUP_REMOVED lines=8> */
.L_x_2768:
[----:B------:R-:W-:Y:S05]  /*5930*/  BSYNC.RECONVERGENT B1 ;  /* 0x0000000000017941 */ /* 0x000fea0003800200 */
.L_x_2767:
        /* <DEDUP_REMOVED lines=14> */
[C---:B------:R-:W-:Y:S02]  /*5a20*/  SHF.L.U32 R0, R133.reuse, 0x10, RZ ;  /* 0x0000001085007819 */ /* 0x040fe400000006ff */
[----:B------:R-:W-:Y:S02]  /*5a30*/  PRMT R145, R132, 0x7632, R145 ;  /* 0x0000763284917816 */ /* 0x000fe40000000091 */
[----:B------:R-:W-:Y:S02]  /*5a40*/  PRMT R149, R133, 0x7632, R149 ;  /* 0x0000763285957816 */ /* 0x000fe40000000095 */
[----:B------:R-:W-:Y:S01]  /*5a50*/  SHF.L.U32 R148, R145, 0x10, RZ ;  /* 0x0000001091947819 */ /* 0x000fe200000006ff */
[----:B------:R-:W1:Y:S01]  /*5a60*/  @P2 LDC R212, c[0x0][0x40c] ;  /* 0x00010300ffd42b82 */ /* 0x000e620000000800 */
[----:B------:R-:W-:-:S02]  /*5a70*/  SHF.L.U32 R145, R149, 0x10, RZ ;  /* 0x0000001095917819 */ /* 0x000fc400000006ff */
[----:B------:R-:W-:Y:S01]  /*5a80*/  SHF.L.U32 R144, R132, 0x10, RZ ;  /* 0x0000001084907819 */ /* 0x000fe200000006ff */
        /* <DEDUP_REMOVED lines=10> */
[--C-:B------:R-:W-:Y:S01]  /*5b30*/  @P1 FADD.FTZ R149, R197, -R146.reuse ;  /* 0x80000092c5951221 */ /* 0x100fe20000010000 */
[----:B------:R-:W-:Y:S01]  /*5b40*/  PRMT R146, R134, 0x7632, R146 ;  /* 0x0000763286927816 */ /* 0x000fe20000000092 */
[----:B------:R-:W-:Y:S01]  /*5b50*/  @P1 FFMA.FTZ R0, R205, R151, R0 ;  /* 0x00000097cd001223 */ /* 0x000fe20000010000 */
[----:B------:R-:W-:Y:S01]  /*5b60*/  @P1 FADD.FTZ R147, R190, -R147 ;  /* 0x80000093be931221 */ /* 0x000fe20000010000 */
[----:B------:R-:W-:Y:S01]  /*5b70*/  SHF.L.U32 R208, R134, 0x10, RZ ;  /* 0x0000001086d07819 */ /* 0x000fe200000006ff */
[----:B------:R-:W-:Y:S01]  /*5b80*/  @P1 FADD.FTZ R150, R199, -R150 ;  /* 0x80000096c7961221 */ /* 0x000fe20000010000 */
[----:B------:R-:W-:Y:S01]  /*5b90*/  SHF.L.U32 R211, R146, 0x10, RZ ;  /* 0x0000001092d37819 */ /* 0x000fe200000006ff */
[----:B------:R-:W3:Y:S01]  /*5ba0*/  @P2 LDC R151, c[0x0][0x40c] ;  /* 0x00010300ff972b82 */ /* 0x000ee20000000800 */
[----:B------:R-:W-:Y:S01]  /*5bb0*/  @P1 FFMA.FTZ R144, R205, R147, R144 ;  /* 0x00000093cd901223 */ /* 0x000fe20000010090 */
[----:B------:R-:W-:Y:S01]  /*5bc0*/  PRMT R146, R135, 0x7632, R146 ;  /* 0x0000763287927816 */ /* 0x000fe20000000092 */
[----:B------:R-:W-:Y:S01]  /*5bd0*/  @P1 FADD.FTZ R209, R194, -R209 ;  /* 0x800000d1c2d11221 */ /* 0x000fe20000010000 */
[----:B------:R-:W-:Y:S01]  /*5be0*/  @P1 FADD.FTZ R206, R203, -R206 ;  /* 0x800000cecbce1221 */ /* 0x000fe20000010000 */
[C---:B------:R-:W-:Y:S01]  /*5bf0*/  @P1 FFMA.FTZ R148, R205.reuse, R149, R148 ;  /* 0x00000095cd941223 */ /* 0x040fe20000010094 */
[----:B------:R-:W-:Y:S01]  /*5c00*/  SHF.L.U32 R217, R146, 0x10, RZ ;  /* 0x0000001092d97819 */ /* 0x000fe200000006ff */
[C---:B------:R-:W-:Y:S01]  /*5c10*/  @P1 FFMA.FTZ R145, R205.reuse, R150, R145 ;  /* 0x00000096cd911223 */ /* 0x040fe20000010091 */
[----:B------:R-:W4:Y:S01]  /*5c20*/  @P2 LDC R221, c[0x0][0x40c] ;  /* 0x00010300ffdd2b82 */ /* 0x000f220000000800 */
[----:B------:R-:W-:Y:S01]  /*5c30*/  @P1 FFMA.FTZ R208, R205, R209, R208 ;  /* 0x000000d1cdd01223 */ /* 0x000fe200000100d0 */
[----:B------:R-:W-:Y:S01]  /*5c40*/  SHF.L.U32 R214, R135, 0x10, RZ ;  /* 0x0000001087d67819 */ /* 0x000fe200000006ff */
[----:B------:R-:W-:Y:S01]  /*5c50*/  @P1 FADD.FTZ R210, R201, -R210 ;  /* 0x800000d2c9d21221 */ /* 0x000fe20000010000 */
[----:B------:R-:W-:Y:S01]  /*5c60*/  @P1 FADD.FTZ R213, R202, -R213 ;  /* 0x800000d5cad51221 */ /* 0x000fe20000010000 */
[----:B------:R-:W-:Y:S01]  /*5c70*/  @P1 FFMA.FTZ R217, R205, R206, R217 ;  /* 0x000000cecdd91223 */ /* 0x000fe200000100d9 */
[----:B0-----:R-:W-:Y:S01]  /*5c80*/  @P2 FMUL.FTZ R150, R148, R215 ;  /* 0x000000d794962220 */ /* 0x001fe20000410000 */
[----:B-1----:R-:W-:Y:S01]  /*5c90*/  @P2 FMUL.FTZ R206, R145, R212 ;  /* 0x000000d491ce2220 */ /* 0x002fe20000410000 */
[----:B------:R-:W0:Y:S01]  /*5ca0*/  @P2 LDC R216, c[0x0][0x40c] ;  /* 0x00010300ffd82b82 */ /* 0x000e220000000800 */
[----:B--2---:R-:W-:Y:S01]  /*5cb0*/  @P2 FMUL.FTZ R147, R144, R207 ;  /* 0x000000cf90932220 */ /* 0x004fe20000410000 */
[C---:B------:R-:W-:Y:S01]  /*5cc0*/  @P1 FFMA.FTZ R211, R205.reuse, R210, R211 ;  /* 0x000000d2cdd31223 */ /* 0x040fe200000100d3 */
[----:B------:R-:W-:Y:S01]  /*5cd0*/  @P1 FFMA.FTZ R214, R205, R213, R214 ;  /* 0x000000d5cdd61223 */ /* 0x000fe200000100d6 */
[----:B------:R-:W-:Y:S01]  /*5ce0*/  F2FP.BF16.F32.PACK_AB R218, RZ, R144 ;  /* 0x00000090ffda723e */ /* 0x000fe200000010ff */
[----:B------:R-:W-:Y:S01]  /*5cf0*/  @P2 FMUL.FTZ R146, R44, R147 ;  /* 0x000000932c922220 */ /* 0x000fe20000410000 */
[----:B------:R-:W-:Y:S01]  /*5d00*/  F2FP.BF16.F32.PACK_AB R219, RZ, R148 ;  /* 0x00000094ffdb723e */ /* 0x000fe200000010ff */
[----:B------:R-:W-:Y:S01]  /*5d10*/  @P2 FMUL.FTZ R149, R45, R150 ;  /* 0x000000962d952220 */ /* 0x000fe20000410000 */
[----:B------:R-:W1:Y:S01]  /*5d20*/  @P2 LDC R223, c[0x0][0x40c] ;  /* 0x00010300ffdf2b82 */ /* 0x000e620000000800 */
[----:B---3--:R-:W-:Y:S01]  /*5d30*/  @P2 FMUL.FTZ R151, R0, R151 ;  /* 0x0000009700972220 */ /* 0x008fe20000410000 */
[----:B------:R-:W-:Y:S01]  /*5d40*/  @P2 F2FP.BF16.F32.PACK_AB R144, RZ, R146 ;  /* 0x00000092ff90223e */ /* 0x000fe200000010ff */
[----:B------:R-:W-:Y:S01]  /*5d50*/  @P2 FMUL.FTZ R148, R47, R206 ;  /* 0x000000ce2f942220 */ /* 0x000fe20000410000 */
[----:B------:R-:W-:Y:S01]  /*5d60*/  @P2 F2FP.BF16.F32.PACK_AB R149, RZ, R149 ;  /* 0x00000095ff95223e */ /* 0x000fe200000010ff */
[----:B------:R-:W-:Y:S01]  /*5d70*/  @P2 FMUL.FTZ R146, R46, R151 ;  /* 0x000000972e922220 */ /* 0x000fe20000410000 */
[----:B------:R-:W-:Y:S01]  /*5d80*/  @P2 PRMT R140, R144, 0x7610, R140 ;  /* 0x00007610908c2816 */ /* 0x000fe2000000008c */
[----:B----4-:R-:W-:Y:S01]  /*5d90*/  @P2 FMUL.FTZ R209, R208, R221 ;  /* 0x000000ddd0d12220 */ /* 0x010fe20000410000 */
[----:B------:R-:W-:-:S02]  /*5da0*/  @P2 SHF.L.U32 R221, R136, 0x10, RZ ;  /* 0x0000001088dd2819 */ /* 0x000fc400000006ff */
[----:B------:R-:W-:Y:S01]  /*5db0*/  @P2 F2FP.BF16.F32.PACK_AB R205, RZ, R146 ;  /* 0x00000092ffcd223e */ /* 0x000fe200000010ff */
[----:B------:R-:W-:Y:S01]  /*5dc0*/  @P2 FMUL.FTZ R210, R48, R209 ;  /* 0x000000d130d22220 */ /* 0x000fe20000410000 */
[----:B------:R-:W-:Y:S01]  /*5dd0*/  @P2 F2FP.BF16.F32.PACK_AB R207, RZ, R148 ;  /* 0x00000094ffcf223e */ /* 0x000fe200000010ff */
[----:B------:R-:W-:Y:S01]  /*5de0*/  @P2 FFMA.FTZ R116, R221, R147, R116 ;  /* 0x00000093dd742223 */ /* 0x000fe20000010074 */
[----:B------:R-:W-:Y:S01]  /*5df0*/  @P2 SHF.L.U32 R147, R137, 0x10, RZ ;  /* 0x0000001089932819 */ /* 0x000fe200000006ff */
[----:B0-----:R-:W-:Y:S01]  /*5e00*/  @P2 FMUL.FTZ R212, R211, R216 ;  /* 0x000000d8d3d42220 */ /* 0x001fe20000410000 */
[----:B------:R-:W-:Y:S02]  /*5e10*/  F2FP.BF16.F32.PACK_AB R145, R145, R0 ;  /* 0x000000009191723e */ /* 0x000fe400000010ff */
[----:B------:R-:W-:Y:S01]  /*5e20*/  @P2 PRMT R144, R138, 0x7632, R144 ;  /* 0x000076328a902816 */ /* 0x000fe20000000090 */
[----:B------:R-:W-:Y:S01]  /*5e30*/  @P2 FMUL.FTZ R213, R49, R212 ;  /* 0x000000d431d52220 */ /* 0x000fe20000410000 */
[----:B------:R-:W-:Y:S01]  /*5e40*/  @P2 PRMT R148, R136, 0x7632, R148 ;  /* 0x0000763288942816 */ /* 0x000fe20000000094 */
[----:B------:R-:W-:Y:S01]  /*5e50*/  @P2 FFMA.FTZ R118, R147, R151, R118 ;  /* 0x0000009793762223 */ /* 0x000fe20000010076 */
[----:B------:R-:W-:Y:S01]  /*5e60*/  @P2 PRMT R0, R137, 0x7632, R0 ;  /* 0x0000763289002816 */ /* 0x000fe20000000000 */
[----:B-1----:R-:W-:Y:S01]  /*5e70*/  @P2 FMUL.FTZ R215, R214, R223 ;  /* 0x000000dfd6d72220 */ /* 0x002fe20000410000 */
[----:B------:R-:W-:-:S02]  /*5e80*/  @P2 F2FP.BF16.F32.PACK_AB R210, RZ, R210 ;  /* 0x000000d2ffd2223e */ /* 0x000fc400000010ff */
[----:B------:R-:W-:Y:S01]  /*5e90*/  @P2 PRMT R140, R140, 0x5410, R149 ;  /* 0x000054108c8c2816 */ /* 0x000fe20000000095 */
[----:B------:R-:W-:Y:S01]  /*5ea0*/  @P2 FMUL.FTZ R146, R50, R215 ;  /* 0x000000d732922220 */ /* 0x000fe20000410000 */
        /* <DEDUP_REMOVED lines=15> */
[----:B------:R-:W-:Y:S02]  /*5fa0*/  @P2 PRMT R141, R141, 0x5410, R207 ;  /* 0x000054108d8d2816 */ /* 0x000fe400000000cf */
[----:B------:R-:W-:Y:S02]  /*5fb0*/  @P2 PRMT R142, R142, 0x5410, R213 ;  /* 0x000054108e8e2816 */ /* 0x000fe400000000d5 */
[----:B------:R-:W-:Y:S02]  /*5fc0*/  F2FP.BF16.F32.PACK_AB R147, R217, R214 ;  /* 0x000000d6d993723e */ /* 0x000fe400000010ff */
[----:B------:R-:W-:-:S02]  /*5fd0*/  @P2 PRMT R143, R216, 0x7610, R143 ;  /* 0x00007610d88f2816 */ /* 0x000fc4000000008f */
        /* <DEDUP_REMOVED lines=10> */
.L_x_2771:
[----:B------:R-:W-:Y:S01]  /*6080*/  ISETP.GT.AND P1, PT, R0, RZ, PT ;  /* 0x000000ff0000720c */ /* 0x000fe20003f24270 */
[----:B------:R-:W0:Y:S01]  /*6090*/  @P2 LDC R151, c[0x0][0x40c] ;  /* 0x00010300ff972b82 */ /* 0x000e220000000800 */
[----:B------:R-:W-:Y:S02]  /*60a0*/  PRMT R149, R133, 0x7632, R149 ;  /* 0x0000763285957816 */ /* 0x000fe40000000095 */
[C---:B------:R-:W-:Y:S02]  /*60b0*/  SHF.L.U32 R0, R132.reuse, 0x10, RZ ;  /* 0x0000001084007819 */ /* 0x040fe400000006ff */
[----:B------:R-:W-:Y:S02]  /*60c0*/  SHF.L.U32 R208, R149, 0x10, RZ ;  /* 0x0000001095d07819 */ /* 0x000fe400000006ff */
[----:B------:R-:W-:Y:S01]  /*60d0*/  SHF.L.U32 R150, R133, 0x10, RZ ;  /* 0x0000001085967819 */ /* 0x000fe200000006ff */
[----:B------:R-:W1:Y:S01]  /*60e0*/  @P2 LDC R215, c[0x0][0x40c] ;  /* 0x00010300ffd72b82 */ /* 0x000e620000000800 */
[----:B------:R-:W-:-:S02]  /*60f0*/  PRMT R148, R132, 0x7632, R148 ;  /* 0x0000763284947816 */ /* 0x000fc40000000094 */
[----:B------:R-:W-:Y:S01]  /*6100*/  SHF.L.U32 R216, R135, 0x10, RZ ;  /* 0x0000001087d87819 */ /* 0x000fe200000006ff */
        /* <DEDUP_REMOVED lines=8> */
[----:B------:R-:W-:Y:S01]  /*6190*/  SHF.L.U32 R148, R148, 0x10, RZ ;  /* 0x0000001094947819 */ /* 0x000fe200000006ff */
[C---:B------:R-:W-:Y:S01]  /*61a0*/  @P1 FFMA.FTZ R0, R205.reuse, R149, R0 ;  /* 0x00000095cd001223 */ /* 0x040fe20000010000 */
[----:B------:R-:W-:Y:S01]  /*61b0*/  @P1 FFMA.FTZ R150, R205, R213, R150 ;  /* 0x000000d5cd961223 */ /* 0x000fe20000010096 */
[----:B------:R-:W-:Y:S01]  /*61c0*/  @P1 FADD.FTZ R209, R197, -R210 ;  /* 0x800000d2c5d11221 */ /* 0x000fe20000010000 */
[----:B------:R-:W3:Y:S01]  /*61d0*/  @P2 LDC R211, c[0x0][0x40c] ;  /* 0x00010300ffd32b82 */ /* 0x000ee20000000800 */
[----:B0-----:R-:W-:Y:S01]  /*61e0*/  @P2 FMUL.FTZ R149, R0, R151 ;  /* 0x0000009700952220 */ /* 0x001fe20000410000 */
[-CC-:B------:R-:W-:Y:S01]  /*61f0*/  @P1 FFMA.FTZ R151, R193, R206.reuse, R207.reuse ;  /* 0x000000cec1971223 */ /* 0x180fe200000100cf */
[C---:B------:R-:W-:Y:S01]  /*6200*/  @P1 FFMA.FTZ R208, R205.reuse, R217, R208 ;  /* 0x000000d9cdd01223 */ /* 0x040fe200000100d0 */
[----:B------:R-:W-:Y:S01]  /*6210*/  PRMT R0, R134, 0x7632, R0 ;  /* 0x0000763286007816 */ /* 0x000fe20000000000 */
[----:B------:R-:W-:Y:S01]  /*6220*/  @P1 FFMA.FTZ R210, R200, R206, R207 ;  /* 0x000000cec8d21223 */ /* 0x000fe200000100cf */
[----:B------:R-:W-:Y:S01]  /*6230*/  SHF.L.U32 R212, R134, 0x10, RZ ;  /* 0x0000001086d47819 */ /* 0x000fe200000006ff */
[----:B------:R-:W-:Y:S01]  /*6240*/  @P1 FADD.FTZ R151, R194, -R151 ;  /* 0x80000097c2971221 */ /* 0x000fe20000010000 */
[----:B------:R-:W0:Y:S01]  /*6250*/  @P2 LDC R213, c[0x0][0x40c] ;  /* 0x00010300ffd52b82 */ /* 0x000e220000000800 */
[----:B------:R-:W-:Y:S01]  /*6260*/  @P1 FFMA.FTZ R148, R205, R209, R148 ;  /* 0x000000d1cd941223 */ /* 0x000fe20000010094 */
[----:B------:R-:W-:-:S02]  /*6270*/  IMAD.U32 R214, R0, 0x10000, RZ ;  /* 0x0001000000d67824 */ /* 0x000fc400078e00ff */
[----:B------:R-:W-:Y:S01]  /*6280*/  @P1 FADD.FTZ R209, R201, -R210 ;  /* 0x800000d2c9d11221 */ /* 0x000fe20000010000 */
[C---:B------:R-:W-:Y:S01]  /*6290*/  @P1 FFMA.FTZ R212, R205.reuse, R151, R212 ;  /* 0x00000097cdd41223 */ /* 0x040fe200000100d4 */
[----:B-1----:R-:W-:Y:S01]  /*62a0*/  @P2 FMUL.FTZ R151, R150, R215 ;  /* 0x000000d796972220 */ /* 0x002fe20000410000 */
[----:B------:R-:W-:Y:S01]  /*62b0*/  @P2 FMUL.FTZ R0, R44, R149 ;  /* 0x000000952c002220 */ /* 0x000fe20000410000 */
[----:B------:R-:W-:Y:S01]  /*62c0*/  @P1 FFMA.FTZ R214, R205, R209, R214 ;  /* 0x000000d1cdd61223 */ /* 0x000fe200000100d6 */
[----:B------:R-:W1:Y:S01]  /*62d0*/  @P2 LDC R217, c[0x0][0x40c] ;  /* 0x00010300ffd92b82 */ /* 0x000e620000000800 */
[----:B--2---:R-:W-:Y:S01]  /*62e0*/  @P2 FMUL.FTZ R210, R208, R219 ;  /* 0x000000dbd0d22220 */ /* 0x004fe20000410000 */
[----:B------:R-:W-:Y:S01]  /*62f0*/  @P1 FFMA.FTZ R209, R195, R206, R207 ;  /* 0x000000cec3d11223 */ /* 0x000fe200000100cf */
[----:B------:R-:W-:Y:S01]  /*6300*/  @P2 FMUL.FTZ R208, R46, R151 ;  /* 0x000000972ed02220 */ /* 0x000fe20000410000 */
[----:B------:R-:W-:Y:S02]  /*6310*/  @P2 F2FP.BF16.F32.PACK_AB R0, RZ, R0 ;  /* 0x00000000ff00223e */ /* 0x000fe400000010ff */
[----:B------:R-:W-:-:S02]  /*6320*/  @P2 SHF.L.U32 R215, R138, 0x10, RZ ;  /* 0x000000108ad72819 */ /* 0x000fc400000006ff */
[----:B------:R-:W2:Y:S01]  /*6330*/  @P2 LDC R221, c[0x0][0x40c] ;  /* 0x00010300ffdd2b82 */ /* 0x000ea20000000800 */
[----:B---3--:R-:W-:Y:S01]  /*6340*/  @P2 FMUL.FTZ R148, R148, R211 ;  /* 0x000000d394942220 */ /* 0x008fe20000410000 */
[----:B------:R-:W-:Y:S01]  /*6350*/  @P1 FADD.FTZ R211, R202, -R209 ;  /* 0x800000d1cad31221 */ /* 0x000fe20000010000 */
[----:B------:R-:W-:Y:S01]  /*6360*/  @P2 FMUL.FTZ R209, R47, R210 ;  /* 0x000000d22fd12220 */ /* 0x000fe20000410000 */
[----:B------:R-:W-:Y:S01]  /*6370*/  @P2 F2FP.BF16.F32.PACK_AB R208, RZ, R208 ;  /* 0x000000d0ffd0223e */ /* 0x000fe200000010ff */
[----:B------:R-:W-:Y:S01]  /*6380*/  @P2 FMUL.FTZ R150, R45, R148 ;  /* 0x000000942d962220 */ /* 0x000fe20000410000 */
[----:B------:R-:W-:Y:S01]  /*6390*/  @P2 PRMT R140, R0, 0x7610, R140 ;  /* 0x00007610008c2816 */ /* 0x000fe2000000008c */
[----:B------:R-:W-:Y:S01]  /*63a0*/  @P1 FFMA.FTZ R216, R205, R211, R216 ;  /* 0x000000d3cdd81223 */ /* 0x000fe200000100d8 */
[----:B------:R-:W-:Y:S01]  /*63b0*/  @P2 PRMT R0, R136, 0x7632, R0 ;  /* 0x0000763288002816 */ /* 0x000fe20000000000 */
[----:B0-----:R-:W-:Y:S01]  /*63c0*/  @P2 FMUL.FTZ R211, R212, R213 ;  /* 0x000000d5d4d32220 */ /* 0x001fe20000410000 */
[----:B------:R-:W-:-:S02]  /*63d0*/  @P2 F2FP.BF16.F32.PACK_AB R150, RZ, R150 ;  /* 0x00000096ff96223e */ /* 0x000fc400000010ff */
[----:B------:R-:W-:Y:S01]  /*63e0*/  @P2 F2FP.BF16.F32.PACK_AB R209, RZ, R209 ;  /* 0x000000d1ffd1223e */ /* 0x000fe200000010ff */
[----:B------:R-:W-:Y:S01]  /*63f0*/  @P2 FFMA.FTZ R120, R215, R211, R120 ;  /* 0x000000d3d7782223 */ /* 0x000fe20000010078 */
[----:B------:R-:W-:Y:S02]  /*6400*/  @P2 PRMT R141, R208, 0x7610, R141 ;  /* 0x00007610d08d2816 */ /* 0x000fe4000000008d */
[----:B------:R-:W-:Y:S01]  /*6410*/  @P2 SHF.L.U32 R213, R136, 0x10, RZ ;  /* 0x0000001088d52819 */ /* 0x000fe200000006ff */
[----:B-1----:R-:W-:Y:S01]  /*6420*/  @P2 FMUL.FTZ R214, R214, R217 ;  /* 0x000000d9d6d62220 */ /* 0x002fe20000410000 */
[----:B------:R-:W-:Y:S02]  /*6430*/  @P2 SHF.L.U32 R0, R0, 0x10, RZ ;  /* 0x0000001000002819 */ /* 0x000fe400000006ff */
[----:B------:R-:W-:Y:S01]  /*6440*/  @P2 PRMT R140, R140, 0x5410, R150 ;  /* 0x000054108c8c2816 */ /* 0x000fe20000000096 */
[----:B------:R-:W-:Y:S01]  /*6450*/  @P2 FMUL.FTZ R150, R48, R211 ;  /* 0x000000d330962220 */ /* 0x000fe20000410000 */
[----:B------:R-:W-:Y:S01]  /*6460*/  @P2 PRMT R141, R141, 0x5410, R209 ;  /* 0x000054108d8d2816 */ /* 0x000fe200000000d1 */
[----:B------:R-:W-:Y:S01]  /*6470*/  @P2 FFMA.FTZ R116, R213, R149, R116 ;  /* 0x00000095d5742223 */ /* 0x000fe20000010074 */
[----:B--2---:R-:W-:Y:S01]  /*6480*/  @P2 FMUL.FTZ R209, R216, R221 ;  /* 0x000000ddd8d12220 */ /* 0x004fe20000410000 */
[----:B------:R-:W-:Y:S01]  /*6490*/  @P2 SHF.L.U32 R213, R137, 0x10, RZ ;  /* 0x0000001089d52819 */ /* 0x000fe200000006ff */
        /* <DEDUP_REMOVED lines=32> */
.L_x_2770:
[----:B------:R-:W-:-:S04]  /*66a0*/  UISETP.NE.U32.AND UP0, UPT, UR20, URZ, UPT ;  /* 0x000000ff1400728c */ /* 0x000fc8000bf05070 */
[----:B------:R-:W-:-:S06]  /*66b0*/  UISETP.NE.AND.EX UP0, UPT, UR21, URZ, UPT, UP0 ;  /* 0x000000ff1500728c */ /* 0x000fcc000bf05300 */
[----:B------:R-:W-:-:S13]  /*66c0*/  PLOP3.LUT P0, PT, PT, PT, UP0, 0x80, 0x8 ;  /* 0x000000000008781c */ /* 0x000fda0003f0f008 */
[----:B------:R-:W-:Y:S05]  /*66d0*/  @!P0 BRA `(.L_x_2773) ;  /* 0x0000000400788947 */ /* 0x000fea0003800000 */
[----:B------:R-:W0:Y:S01]  /*66e0*/  @P2 LDC R146, c[0x0][0x40c] ;  /* 0x00010300ff922b82 */ /* 0x000e220000000800 */
[-CC-:B------:R-:W-:Y:S01]  /*66f0*/  FFMA.FTZ R144, R196, R206.reuse, R207.reuse ;  /* 0x000000cec4907223 */ /* 0x180fe200000100cf */
[-CC-:B------:R-:W-:Y:S01]  /*6700*/  FFMA.FTZ R209, R191, R206.reuse, R207.reuse ;  /* 0x000000cebfd17223 */ /* 0x180fe200000100cf */
[-CC-:B------:R-:W-:Y:S01]  /*6710*/  FFMA.FTZ R213, R193, R206.reuse, R207.reuse ;  /* 0x000000cec1d57223 */ /* 0x180fe200000100cf */
[-CC-:B------:R-:W-:Y:S01]  /*6720*/  FFMA.FTZ R217, R195, R206.reuse, R207.reuse ;  /* 0x000000cec3d97223 */ /* 0x180fe200000100cf */
[----:B------:R-:W-:Y:S01]  /*6730*/  FADD.FTZ R144, R197, -R144 ;  /* 0x80000090c5907221 */ /* 0x000fe20000010000 */
[-CC-:B------:R-:W-:Y:S01]  /*6740*/  FFMA.FTZ R145, R189, R206.reuse, R207.reuse ;  /* 0x000000cebd917223 */ /* 0x180fe200000100cf */
[-CC-:B------:R-:W-:Y:S01]  /*6750*/  FFMA.FTZ R208, R198, R206.reuse, R207.reuse ;  /* 0x000000cec6d07223 */ /* 0x180fe200000100cf */
[----:B------:R-:W1:Y:S01]  /*6760*/  @P2 LDC R211, c[0x0][0x40c] ;  /* 0x00010300ffd32b82 */ /* 0x000e620000000800 */
[-CC-:B------:R-:W-:Y:S01]  /*6770*/  FFMA.FTZ R214, R200, R206.reuse, R207.reuse ;  /* 0x000000cec8d67223 */ /* 0x180fe200000100cf */
[----:B------:R-:W-:Y:S01]  /*6780*/  FFMA.FTZ R222, R204, R206, R207 ;  /* 0x000000ceccde7223 */ /* 0x000fe200000100cf */
[----:B------:R-:W-:Y:S01]  /*6790*/  FADD.FTZ R206, R192, -R209 ;  /* 0x800000d1c0ce7221 */ /* 0x000fe20000010000 */
[C---:B------:R-:W-:Y:S01]  /*67a0*/  FMUL.FTZ R144, R205.reuse, R144 ;  /* 0x00000090cd907220 */ /* 0x040fe20000410000 */
[----:B------:R-:W-:Y:S01]  /*67b0*/  ISETP.GT.AND P1, PT, R0, RZ, PT ;  /* 0x000000ff0000720c */ /* 0x000fe20003f24270 */
[----:B------:R-:W-:Y:S01]  /*67c0*/  FADD.FTZ R212, R194, -R213 ;  /* 0x800000d5c2d47221 */ /* 0x000fe20000010000 */
[----:B------:R-:W-:Y:S01]  /*67d0*/  FADD.FTZ R220, R202, -R217 ;  /* 0x800000d9cadc7221 */ /* 0x000fe20000010000 */
[----:B------:R-:W2:Y:S01]  /*67e0*/  @P2 LDC R215, c[0x0][0x40c] ;  /* 0x00010300ffd72b82 */ /* 0x000ea20000000800 */
[----:B------:R-:W-:Y:S01]  /*67f0*/  FADD.FTZ R0, R190, -R145 ;  /* 0x80000091be007221 */ /* 0x000fe20000010000 */
[----:B------:R-:W-:Y:S01]  /*6800*/  FMUL.FTZ R145, R205, R206 ;  /* 0x000000cecd917220 */ /* 0x000fe20000410000 */
[----:B------:R-:W-:Y:S01]  /*6810*/  FSEL R219, R144, RZ, P1 ;  /* 0x000000ff90db7208 */ /* 0x000fe20000800000 */
[----:B------:R-:W-:Y:S01]  /*6820*/  FADD.FTZ R222, R203, -R222 ;  /* 0x800000decbde7221 */ /* 0x000fe20000010000 */
[C---:B------:R-:W-:Y:S01]  /*6830*/  FMUL.FTZ R207, R205.reuse, R212 ;  /* 0x000000d4cdcf7220 */ /* 0x040fe20000410000 */
[----:B------:R-:W-:Y:S01]  /*6840*/  FMUL.FTZ R209, R205, R220 ;  /* 0x000000dccdd17220 */ /* 0x000fe20000410000 */
[----:B------:R-:W-:Y:S01]  /*6850*/  FADD.FTZ R208, R199, -R208 ;  /* 0x800000d0c7d07221 */ /* 0x000fe20000010000 */
[----:B------:R-:W3:Y:S01]  /*6860*/  @P2 LDC R225, c[0x0][0x40c] ;  /* 0x00010300ffe12b82 */ /* 0x000ee20000000800 */
[----:B------:R-:W-:Y:S01]  /*6870*/  FMUL.FTZ R0, R205, R0 ;  /* 0x00000000cd007220 */ /* 0x000fe20000410000 */
[----:B------:R-:W-:Y:S01]  /*6880*/  FADD.FTZ R214, R201, -R214 ;  /* 0x800000d6c9d67221 */ /* 0x000fe20000010000 */
[----:B------:R-:W-:Y:S01]  /*6890*/  FMUL.FTZ R217, R205, R222 ;  /* 0x000000decdd97220 */ /* 0x000fe20000410000 */
[----:B------:R-:W-:Y:S01]  /*68a0*/  FSEL R220, R145, RZ, P1 ;  /* 0x000000ff91dc7208 */ /* 0x000fe20000800000 */
[----:B0-----:R-:W-:Y:S01]  /*68b0*/  @P2 FMUL.FTZ R206, R219, R146 ;  /* 0x00000092dbce2220 */ /* 0x001fe20000410000 */
[----:B------:R-:W-:Y:S01]  /*68c0*/  FSEL R222, R207, RZ, P1 ;  /* 0x000000ffcfde7208 */ /* 0x000fe20000800000 */
[----:B------:R-:W-:Y:S01]  /*68d0*/  FMUL.FTZ R146, R205, R208 ;  /* 0x000000d0cd927220 */ /* 0x000fe20000410000 */
[----:B------:R-:W0:Y:S01]  /*68e0*/  @P2 LDC R147, c[0x0][0x40c] ;  /* 0x00010300ff932b82 */ /* 0x000e220000000800 */
[----:B------:R-:W-:Y:S01]  /*68f0*/  FSEL R224, R209, RZ, P1 ;  /* 0x000000ffd1e07208 */ /* 0x000fe20000800000 */
[----:B------:R-:W-:Y:S01]  /*6900*/  FMUL.FTZ R208, R205, R214 ;  /* 0x000000d6cdd07220 */ /* 0x000fe20000410000 */
[----:B------:R-:W-:Y:S01]  /*6910*/  FSEL R218, R0, RZ, P1 ;  /* 0x000000ff00da7208 */ /* 0x000fe20000800000 */
[----:B-1----:R-:W-:Y:S01]  /*6920*/  @P2 FMUL.FTZ R207, R220, R211 ;  /* 0x000000d3dccf2220 */ /* 0x002fe20000410000 */
[----:B------:R-:W-:Y:S01]  /*6930*/  @P2 FMUL.FTZ R144, R45, R206 ;  /* 0x000000ce2d902220 */ /* 0x000fe20000410000 */
[----:B------:R-:W-:-:S02]  /*6940*/  FSEL R221, R146, RZ, P1 ;  /* 0x000000ff92dd7208 */ /* 0x000fc40000800000 */
[----:B------:R-:W1:Y:S01]  /*6950*/  @P2 LDC R210, c[0x0][0x40c] ;  /* 0x00010300ffd22b82 */ /* 0x000e620000000800 */
[----:B--2---:R-:W-:Y:S01]  /*6960*/  @P2 FMUL.FTZ R211, R222, R215 ;  /* 0x000000d7ded32220 */ /* 0x004fe20000410000 */
[----:B------:R-:W-:Y:S02]  /*6970*/  FSEL R223, R208, RZ, P1 ;  /* 0x000000ffd0df7208 */ /* 0x000fe40000800000 */
[----:B------:R-:W-:Y:S01]  /*6980*/  @P2 F2FP.BF16.F32.PACK_AB R205, RZ, R144 ;  /* 0x00000090ffcd223e */ /* 0x000fe200000010ff */
[----:B------:R-:W-:Y:S01]  /*6990*/  @P2 FMUL.FTZ R144, R46, R207 ;  /* 0x000000cf2e902220 */ /* 0x000fe20000410000 */
[----:B------:R-:W-:Y:S01]  /*69a0*/  @P2 FMUL.FTZ R146, R48, R211 ;  /* 0x000000d330922220 */ /* 0x000fe20000410000 */
[----:B------:R-:W-:Y:S01]  /*69b0*/  @P2 SHF.L.U32 R149, R149, 0x10, RZ ;  /* 0x0000001095952819 */ /* 0x000fe200000006ff */
[----:B------:R-:W2:Y:S01]  /*69c0*/  @P2 LDC R216, c[0x0][0x40c] ;  /* 0x00010300ffd82b82 */ /* 0x000ea20000000800 */
[----:B---3--:R-:W-:Y:S01]  /*69d0*/  @P2 FMUL.FTZ R215, R224, R225 ;  /* 0x000000e1e0d72220 */ /* 0x008fe20000410000 */
[----:B------:R-:W-:-:S02]  /*69e0*/  @P2 SHF.L.U32 R225, R136, 0x10, RZ ;  /* 0x0000001088e12819 */ /* 0x000fc400000006ff */
[----:B------:R-:W-:Y:S02]  /*69f0*/  @P2 F2FP.BF16.F32.PACK_AB R208, RZ, R144 ;  /* 0x00000090ffd0223e */ /* 0x000fe400000010ff */
[----:B------:R-:W-:Y:S01]  /*6a00*/  @P2 F2FP.BF16.F32.PACK_AB R212, RZ, R146 ;  /* 0x00000092ffd4223e */ /* 0x000fe200000010ff */
[----:B0-----:R-:W-:Y:S01]  /*6a10*/  @P2 FMUL.FTZ R147, R218, R147 ;  /* 0x00000093da932220 */ /* 0x001fe20000410000 */
[----:B------:R-:W-:Y:S02]  /*6a20*/  @P2 SHF.L.U32 R150, R150, 0x10, RZ ;  /* 0x0000001096962819 */ /* 0x000fe400000006ff */
[----:B------:R-:W-:Y:S01]  /*6a30*/  @P2 SHF.L.U32 R148, R148, 0x10, RZ ;  /* 0x0000001094942819 */ /* 0x000fe200000006ff */
[-C--:B------:R-:W-:Y:S01]  /*6a40*/  @P2 FMUL.FTZ R0, R44, R147.reuse ;  /* 0x000000932c002220 */ /* 0x080fe20000410000 */
[----:B------:R-:W-:Y:S01]  /*6a50*/  @P2 FFMA.FTZ R116, R225, R147, R116 ;  /* 0x00000093e1742223 */ /* 0x000fe20000010074 */
[----:B------:R-:W-:Y:S01]  /*6a60*/  @P2 SHF.L.U32 R147, R137, 0x10, RZ ;  /* 0x0000001089932819 */ /* 0x000fe200000006ff */
[----:B------:R-:W-:Y:S01]  /*6a70*/  @P2 FFMA.FTZ R117, R206, R150, R117 ;  /* 0x00000096ce752223 */ /* 0x000fe20000010075 */
[----:B-1----:R-:W-:Y:S01]  /*6a80*/  @P2 FMUL.FTZ R210, R221, R210 ;  /* 0x000000d2ddd22220 */ /* 0x002fe20000410000 */
[----:B------:R-:W-:-:S02]  /*6a90*/  @P2 F2FP.BF16.F32.PACK_AB R0, RZ, R0 ;  /* 0x00000000ff00223e */ /* 0x000fc400000010ff */
[----:B------:R-:W-:Y:S01]  /*6aa0*/  @P2 FFMA.FTZ R118, R147, R207, R118 ;  /* 0x000000cf93762223 */ /* 0x000fe20000010076 */
[----:B------:R-:W-:Y:S01]  /*6ab0*/  @P2 FMUL.FTZ R145, R47, R210 ;  /* 0x000000d22f912220 */ /* 0x000fe20000410000 */
[----:B------:R-:W-:Y:S01]  /*6ac0*/  @P2 SHF.L.U32 R147, R138, 0x10, RZ ;  /* 0x000000108a932819 */ /* 0x000fe200000006ff */
[----:B------:R-:W-:Y:S01]  /*6ad0*/  @P2 FFMA.FTZ R119, R210, R149, R119 ;  /* 0x00000095d2772223 */ /* 0x000fe20000010077 */
[----:B------:R-:W-:Y:S01]  /*6ae0*/  @P2 SHF.L.U32 R149, R139, 0x10, RZ ;  /* 0x000000108b952819 */ /* 0x000fe200000006ff */
[----:B--2---:R-:W-:Y:S01]  /*6af0*/  @P2 FMUL.FTZ R214, R223, R216 ;  /* 0x000000d8dfd62220 */ /* 0x004fe20000410000 */
[----:B------:R-:W-:Y:S01]  /*6b00*/  @P2 FMUL.FTZ R216, R50, R215 ;  /* 0x000000d732d82220 */ /* 0x000fe20000410000 */
[----:B------:R-:W-:Y:S01]  /*6b10*/  @P2 F2FP.BF16.F32.PACK_AB R209, RZ, R145 ;  /* 0x00000091ffd1223e */ /* 0x000fe200000010ff */
[----:B------:R-:W-:Y:S01]  /*6b20*/  @P2 FFMA.FTZ R120, R147, R211, R120 ;  /* 0x000000d393782223 */ /* 0x000fe20000010078 */
[----:B------:R-:W-:Y:S01]  /*6b30*/  @P2 FMUL.FTZ R213, R49, R214 ;  /* 0x000000d631d52220 */ /* 0x000fe20000410000 */
[----:B------:R-:W-:Y:S01]  /*6b40*/  @P2 PRMT R140, R0, 0x7610, R140 ;  /* 0x00007610008c2816 */ /* 0x000fe2000000008c */
[----:B------:R-:W-:Y:S01]  /*6b50*/  @P2 FFMA.FTZ R121, R214, R148, R121 ;  /* 0x00000094d6792223 */ /* 0x000fe20000010079 */
[----:B------:R-:W-:Y:S01]  /*6b60*/  @P2 F2FP.BF16.F32.PACK_AB R216, RZ, R216 ;  /* 0x000000d8ffd8223e */ /* 0x000fe200000010ff */
[----:B------:R-:W-:Y:S01]  /*6b70*/  @P2 FFMA.FTZ R122, R149, R215, R122 ;  /* 0x000000d7957a2223 */ /* 0x000fe2000001007a */
[----:B------:R-:W-:-:S02]  /*6b80*/  @P2 F2FP.BF16.F32.PACK_AB R213, RZ, R213 ;  /* 0x000000d5ffd5223e */ /* 0x000fc400000010ff */
[----:B------:R-:W-:Y:S02]  /*6b90*/  @P2 PRMT R141, R208, 0x7610, R141 ;  /* 0x00007610d08d2816 */ /* 0x000fe4000000008d */
[----:B------:R-:W-:Y:S02]  /*6ba0*/  FSEL R217, R217, RZ, P1 ;  /* 0x000000ffd9d97208 */ /* 0x000fe40000800000 */
        /* <DEDUP_REMOVED lines=11> */
[----:B------:R-:W-:-:S03]  /*6c60*/  SHF.L.U32 R151, R151, 0x10, RZ ;  /* 0x0000001097977819 */ /* 0x000fc600000006ff */
[----:B------:R-:W-:Y:S02]  /*6c70*/  FMUL.FTZ R148, R51, R0 ;  /* 0x0000000033947220 */ /* 0x000fe40000410000 */
[----:B------:R-:W-:-:S03]  /*6c80*/  FFMA.FTZ R123, R0, R151, R123 ;  /* 0x00000097007b7223 */ /* 0x000fc6000001007b */
[----:B------:R-:W-:-:S04]  /*6c90*/  F2FP.BF16.F32.PACK_AB R148, RZ, R148 ;  /* 0x00000094ff94723e */ /* 0x000fc800000010ff */
[----:B------:R-:W-:Y:S01]  /*6ca0*/  PRMT R143, R143, 0x5410, R148 ;  /* 0x000054108f8f7816 */ /* 0x000fe20000000094 */
[----:B------:R-:W-:Y:S06]  /*6cb0*/  BRA `(.L_x_2772) ;  /* 0x0000000400b87947 */ /* 0x000fec0003800000 */
.L_x_2773:
[----:B------:R-:W0:Y:S01]  /*6cc0*/  @P2 LDC R209, c[0x0][0x40c] ;  /* 0x00010300ffd12b82 */ /* 0x000e220000000800 */
[----:B------:R-:W-:Y:S01]  /*6cd0*/  FFMA.FTZ R208, R204, R206, R207 ;  /* 0x000000ceccd07223 */ /* 0x000fe200000100cf */
[----:B------:R-:W-:Y:S01]  /*6ce0*/  ISETP.GT.AND P1, PT, R0, RZ, PT ;  /* 0x000000ff0000720c */ /* 0x000fe20003f24270 */
[----:B------:R-:W-:Y:S01]  /*6cf0*/  BSSY.RECONVERGENT B2, `(.L_x_2774) ;  /* 0x0000013000027945 */ /* 0x000fe20003800200 */
[----:B------:R-:W-:Y:S01]  /*6d00*/  @P2 SHF.L.U32 R210, R151, 0x10, RZ ;  /* 0x0000001097d22819 */ /* 0x000fe200000006ff */
[----:B------:R-:W-:-:S04]  /*6d10*/  FADD.FTZ R208, R203, -R208 ;  /* 0x800000d0cbd07221 */ /* 0x000fc80000010000 */
        /* <DEDUP_REMOVED lines=16> */
.L_x_2775:
[----:B------:R-:W-:Y:S05]  /*6e20*/  BSYNC.RECONVERGENT B2 ;  /* 0x0000000000027941 */ /* 0x000fea0003800200 */
.L_x_2774:
        /* <DEDUP_REMOVED lines=13> */
.L_x_2777:
[----:B------:R-:W-:Y:S05]  /*6f00*/  BSYNC.RECONVERGENT B2 ;  /* 0x0000000000027941 */ /* 0x000fea0003800200 */
.L_x_2776:
        /* <DEDUP_REMOVED lines=13> */
.L_x_2779:
[----:B------:R-:W-:Y:S05]  /*6fe0*/  BSYNC.RECONVERGENT B2 ;  /* 0x0000000000027941 */ /* 0x000fea0003800200 */
.L_x_2778:
        /* <DEDUP_REMOVED lines=13> */
.L_x_2781:
[----:B------:R-:W-:Y:S05]  /*70c0*/  BSYNC.RECONVERGENT B2 ;  /* 0x0000000000027941 */ /* 0x000fea0003800200 */
.L_x_2780:
        /* <DEDUP_REMOVED lines=13> */
.L_x_2783:
[----:B------:R-:W-:Y:S05]  /*71a0*/  BSYNC.RECONVERGENT B2 ;  /* 0x0000000000027941 */ /* 0x000fea0003800200 */
.L_x_2782:
        /* <DEDUP_REMOVED lines=13> */
.L_x_2785:
[----:B------:R-:W-:Y:S05]  /*7280*/  BSYNC.RECONVERGENT B2 ;  /* 0x0000000000027941 */ /* 0x000fea0003800200 */
.L_x_2784:
[----:B------:R-:W-:Y:S04]  /*7290*/  BSSY.RECONVERGENT B2, `(.L_x_2786) ;  /* 0x000000d000027945 */ /* 0x000fe80003800200 */
[----:B------:R-:W-:Y:S05]  /*72a0*/  @!P2 BRA `(.L_x_2787) ;  /* 0x00000000002ca947 */ /* 0x000fea0003800000 */
[----:B------:R-:W-:Y:S01]  /*72b0*/  FFMA.FTZ R207, R195, R206, R207 ;  /* 0x000000cec3cf7223 */ /* 0x000fe200000100cf */
[----:B------:R-:W-:-:S03]  /*72c0*/  ISETP.GT.AND P1, PT, R0, RZ, PT ;  /* 0x000000ff0000720c */ /* 0x000fc60003f24270 */
        /* <DEDUP_REMOVED lines=9> */
.L_x_2787:
[----:B------:R-:W-:Y:S05]  /*7360*/  BSYNC.RECONVERGENT B2 ;  /* 0x0000000000027941 */ /* 0x000fea0003800200 */
.L_x_2786:
[----:B------:R-:W-:Y:S01]  /*7370*/  @P2 F2FP.BF16.F32.PACK_AB R151, RZ, R151 ;  /* 0x00000097ff97223e */ /* 0x000fe200000010ff */
[----:B------:R-:W-:-:S03]  /*7380*/  @P2 FFMA.FTZ R123, R210, R208, R123 ;  /* 0x000000d0d27b2223 */ /* 0x000fc6000001007b */
[----:B------:R-:W-:-:S07]  /*7390*/  @P2 PRMT R143, R143, 0x5410, R151 ;  /* 0x000054108f8f2816 */ /* 0x000fce0000000097 */
.L_x_2772:
[----:B------:R-:W-:Y:S05]  /*73a0*/  BSYNC.RECONVERGENT B1 ;  /* 0x0000000000017941 */ /* 0x000fea0003800200 */
.L_x_2769:
[----:B------:R-:W0:Y:S08]  /*73b0*/  @P0 LDC.64 R150, c[0x0][0x478] ;  /* 0x00011e00ff960b82 */ /* 0x000e300000000a00 */
[----:B------:R-:W1:Y:S01]  /*73c0*/  @P2 LDC.64 R148, c[0x0][0x468] ;  /* 0x00011a00ff942b82 */ /* 0x000e620000000a00 */
[----:B0-----:R-:W-:-:S05]  /*73d0*/  @P0 IMAD.WIDE.U32 R150, R155, 0x10, R150 ;  /* 0x000000109b960825 */ /* 0x001fca00078e0096 */
[----:B------:R3:W-:Y:S01]  /*73e0*/  @P0 STG.E.128 desc[UR6][R150.64], R144 ;  /* 0x0000009096000986 */ /* 0x0007e2000c101d06 */
[----:B-1----:R-:W-:-:S05]  /*73f0*/  @P2 IMAD.WIDE.U32 R148, R153, 0x10, R148 ;  /* 0x0000001099942825 */ /* 0x002fca00078e0094 */
[----:B------:R3:W-:Y:S02]  /*7400*/  @P2 STG.E.128 desc[UR6][R148.64], R140 ;  /* 0x0000008c94002986 */ /* 0x0007e4000c101d06 */
.L_x_2766:
[----:B------:R-:W-:Y:S05]  /*7410*/  BSYNC.RECONVERGENT B0 ;  /* 0x0000000000007941 */ /* 0x000fea0003800200 */
.L_x_2765:
[----:B0-23--:R-:W0:Y:S02]  /*7420*/  LDC.64 R148, c[0x0][0x380] ;  /* 0x0000e000ff947b82 */ /* 0x00de240000000a00 */
[----:B0-----:R-:W-:-:S04]  /*7430*/  LEA R2, R148, R2, 0x2 ;  /* 0x0000000294027211 */ /* 0x001fc800078e10ff */
[----:B------:R-:W-:-:S13]  /*7440*/  ISETP.GE.AND P0, PT, R2, R149, PT ;  /* 0x000000950200720c */ /* 0x000fda0003f06270 */
[----:B------:R-:W-:Y:S05]  /*7450*/  @!P0 BRA `(.L_x_2788) ;  /* 0xffffff9000e08947 */ /* 0x000fea000383ffff */
.L_x_2710:
        /* <DEDUP_REMOVED lines=87> */
[----:B------:R0:W-:Y:S01]  /*79d0*/  STS.128 [R154+0x810], R72 ;  /* 0x000810489a007388 */ /* 0x0001e20000000c00 */
        /* <DEDUP_REMOVED lines=92> */
[----:B------:R-:W-:Y:S01]  /*7fa0*/  FADD.FTZ R2, R2, R13 ;  /* 0x0000000d02027221 */ /* 0x000fe20000010000 */
[----:B------:R-:W-:Y:S02]  /*7fb0*/  IADD3.X R13, PT, PT, R38, UR5, RZ, P6, !PT ;  /* 0x00000005260d7c10 */ /* 0x000fe4000b7fe4ff */
        /* <DEDUP_REMOVED lines=13> */
[----:B------:R-:W-:Y:S01]  /*8090*/  MOV R2, R34 ;  /* 0x0000002200027202 */ /* 0x000fe20000000f00 */
[----:B------:R-:W-:Y:S01]  /*80a0*/  IMAD.MOV.U32 R7, RZ, RZ, R13 ;  /* 0x000000ffff077224 */ /* 0x000fe200078e000d */
[----:B0-----:R-:W-:Y:S02]  /*80b0*/  MOV R3, R73 ;  /* 0x0000004900037202 */ /* 0x001fe40000000f00 */
        /* <DEDUP_REMOVED lines=12> */
.L_x_2790:
[----:B------:R-:W-:Y:S05]  /*8180*/  BSYNC.RECONVERGENT B0 ;  /* 0x0000000000007941 */ /* 0x000fea0003800200 */
.L_x_2789:
        /* <DEDUP_REMOVED lines=18> */
.L_x_2792:
[----:B------:R-:W-:Y:S05]  /*82b0*/  BSYNC.RECONVERGENT B0 ;  /* 0x0000000000007941 */ /* 0x000fea0003800200 */
.L_x_2791:
        /* <DEDUP_REMOVED lines=18> */
.L_x_2794:
[----:B------:R-:W-:Y:S05]  /*83e0*/  BSYNC.RECONVERGENT B0 ;  /* 0x0000000000007941 */ /* 0x000fea0003800200 */
.L_x_2793:
        /* <DEDUP_REMOVED lines=18> */
.L_x_2796:
[----:B------:R-:W-:Y:S05]  /*8510*/  BSYNC.RECONVERGENT B0 ;  /* 0x0000000000007941 */ /* 0x000fea0003800200 */
.L_x_2795:
        /* <DEDUP_REMOVED lines=18> */
.L_x_2798:
[----:B------:R-:W-:Y:S05]  /*8640*/  BSYNC.RECONVERGENT B0 ;  /* 0x0000000000007941 */ /* 0x000fea0003800200 */
.L_x_2797:
        /* <DEDUP_REMOVED lines=11> */
.L_x_2718:
        /* <DEDUP_REMOVED lines=8> */
.L_x_2800:
[----:B------:R-:W-:Y:S05]  /*8780*/  BSYNC B0 ;  /* 0x0000000000007941 */ /* 0x000fea0003800000 */
.L_x_2799:
        /* <DEDUP_REMOVED lines=8> */
.L_x_2801:
[----:B------:R-:W-:-:S05]  /*8810*/  FADD.FTZ R148, R148, R211 ;  /* 0x000000d394947221 */ /* 0x000fca0000010000 */
[----:B------:R-:W-:Y:S01]  /*8820*/  MOV R213, R148 ;  /* 0x0000009400d57202 */ /* 0x000fe20000000f00 */
[----:B------:R-:W-:Y:S01]  /*8830*/  HFMA2 R212, -RZ, RZ, 0, 1.1920928955078125e-07 ;  /* 0x00000002ffd47431 */ /* 0x000fe200000001ff */
[----:B------:R-:W-:-:S07]  /*8840*/  MOV R149, R209 ;  /* 0x000000d100957202 */ /* 0x000fce0000000f00 */
[----:B------:R-:W-:Y:S05]  /*8850*/  WARPSYNC.COLLECTIVE R208, `(.L_x_2802) ;  /* 0x00000000d0087348 */ /* 0x000fea0003c00000 */
[----:B------:R0:W1:Y:S02]  /*8860*/  SHFL.BFLY P0, R209, R213, R212, R215 ;  /* 0x0c0000d4d5d17389 */ /* 0x00006400000000d7 */
[----:B01----:R-:W-:Y:S05]  /*8870*/  ENDCOLLECTIVE ;  /* 0x000000000000791b */ /* 0x003fea0003800000 */
.L_x_2802:
[----:B------:R-:W-:-:S05]  /*8880*/  FADD.FTZ R149, R149, R210 ;  /* 0x000000d295957221 */ /* 0x000fca0000010000 */
[----:B------:R-:W-:Y:S02]  /*8890*/  MOV R213, R149 ;  /* 0x0000009500d57202 */ /* 0x000fe40000000f00 */
[----:B------:R-:W-:-:S07]  /*88a0*/  MOV R151, R209 ;  /* 0x000000d100977202 */ /* 0x000fce0000000f00 */
[----:B------:R-:W-:Y:S05]  /*88b0*/  WARPSYNC.COLLECTIVE R208, `(.L_x_2803) ;  /* 0x00000000d0087348 */ /* 0x000fea0003c00000 */
[----:B------:R0:W1:Y:S02]  /*88c0*/  SHFL.BFLY P0, R209, R213, R212, R215 ;  /* 0x0c0000d4d5d17389 */ /* 0x00006400000000d7 */
[----:B01----:R-:W-:Y:S05]  /*88d0*/  ENDCOLLECTIVE ;  /* 0x000000000000791b */ /* 0x003fea0003800000 */
.L_x_2803:
[----:B------:R-:W-:-:S05]  /*88e0*/  FADD.FTZ R151, R148, R151 ;  /* 0x0000009794977221 */ /* 0x000fca0000010000 */
[----:B------:R-:W-:Y:S01]  /*88f0*/  MOV R213, R151 ;  /* 0x0000009700d57202 */ /* 0x000fe20000000f00 */
[----:B------:R-:W-:Y:S01]  /*8900*/  HFMA2 R212, -RZ, RZ, 0, 2.384185791015625e-07 ;  /* 0x00000004ffd47431 */ /* 0x000fe200000001ff */
[----:B------:R-:W-:-:S07]  /*8910*/  MOV R150, R209 ;  /* 0x000000d100967202 */ /* 0x000fce0000000f00 */
[----:B------:R-:W-:Y:S05]  /*8920*/  WARPSYNC.COLLECTIVE R208, `(.L_x_2804) ;  /* 0x00000000d0087348 */ /* 0x000fea0003c00000 */
[----:B------:R0:W1:Y:S02]  /*8930*/  SHFL.BFLY P0, R209, R213, R212, R215 ;  /* 0x0c0000d4d5d17389 */ /* 0x00006400000000d7 */
[----:B01----:R-:W-:Y:S05]  /*8940*/  ENDCOLLECTIVE ;  /* 0x000000000000791b */ /* 0x003fea0003800000 */
.L_x_2804:
[----:B------:R-:W-:-:S05]  /*8950*/  FADD.FTZ R150, R149, R150 ;  /* 0x0000009695967221 */ /* 0x000fca0000010000 */
[----:B------:R-:W-:Y:S02]  /*8960*/  MOV R213, R150 ;  /* 0x0000009600d57202 */ /* 0x000fe40000000f00 */
[----:B------:R-:W-:-:S07]  /*8970*/  MOV R152, R209 ;  /* 0x000000d100987202 */ /* 0x000fce0000000f00 */
[----:B------:R-:W-:Y:S05]  /*8980*/  WARPSYNC.COLLECTIVE R208, `(.L_x_2805) ;  /* 0x00000000d0087348 */ /* 0x000fea0003c00000 */
[----:B------:R0:W1:Y:S02]  /*8990*/  SHFL.BFLY P0, R209, R213, R212, R215 ;  /* 0x0c0000d4d5d17389 */ /* 0x00006400000000d7 */
[----:B01----:R-:W-:Y:S05]  /*89a0*/  ENDCOLLECTIVE ;  /* 0x000000000000791b */ /* 0x003fea0003800000 */
.L_x_2805:
[----:B------:R-:W-:-:S05]  /*89b0*/  FADD.FTZ R152, R151, R152 ;  /* 0x0000009897987221 */ /* 0x000fca0000010000 */
[----:B------:R-:W-:Y:S01]  /*89c0*/  MOV R213, R152 ;  /* 0x0000009800d57202 */ /* 0x000fe20000000f00 */
[----:B------:R-:W-:Y:S01]  /*89d0*/  HFMA2 R212, -RZ, RZ, 0, 4.76837158203125e-07 ;  /* 0x00000008ffd47431 */ /* 0x000fe200000001ff */
[----:B------:R-:W-:-:S07]  /*89e0*/  MOV R153, R209 ;  /* 0x000000d100997202 */ /* 0x000fce0000000f00 */
[----:B------:R-:W-:Y:S05]  /*89f0*/  WARPSYNC.COLLECTIVE R208, `(.L_x_2806) ;  /* 0x00000000d0087348 */ /* 0x000fea0003c00000 */
[----:B------:R0:W1:Y:S02]  /*8a00*/  SHFL.BFLY P0, R209, R213, R212, R215 ;  /* 0x0c0000d4d5d17389 */ /* 0x00006400000000d7 */
[----:B01----:R-:W-:Y:S05]  /*8a10*/  ENDCOLLECTIVE ;  /* 0x000000000000791b */ /* 0x003fea0003800000 */
.L_x_2806:
[----:B------:R-:W-:-:S05]  /*8a20*/  FADD.FTZ R153, R150, R153 ;  /* 0x0000009996997221 */ /* 0x000fca0000010000 */
[----:B------:R-:W-:Y:S02]  /*8a30*/  MOV R213, R153 ;  /* 0x0000009900d57202 */ /* 0x000fe40000000f00 */
[----:B------:R-:W-:-:S07]  /*8a40*/  MOV R155, R209 ;  /* 0x000000d1009b7202 */ /* 0x000fce0000000f00 */
[----:B------:R-:W-:Y:S05]  /*8a50*/  WARPSYNC.COLLECTIVE R208, `(.L_x_2807) ;  /* 0x00000000d0087348 */ /* 0x000fea0003c00000 */
[----:B------:R0:W1:Y:S02]  /*8a60*/  SHFL.BFLY P0, R209, R213, R212, R215 ;  /* 0x0c0000d4d5d17389 */ /* 0x00006400000000d7 */
[----:B01----:R-:W-:Y:S05]  /*8a70*/  ENDCOLLECTIVE ;  /* 0x000000000000791b */ /* 0x003fea0003800000 */
.L_x_2807:
[----:B------:R-:W-:-:S05]  /*8a80*/  FADD.FTZ R155, R152, R155 ;  /* 0x0000009b989b7221 */ /* 0x000fca0000010000 */
[----:B------:R-:W-:Y:S01]  /*8a90*/  MOV R213, R155 ;  /* 0x0000009b00d57202 */ /* 0x000fe20000000f00 */
[----:B------:R-:W-:Y:S01]  /*8aa0*/  HFMA2 R212, -RZ, RZ, 0, 9.5367431640625e-07 ;  /* 0x00000010ffd47431 */ /* 0x000fe200000001ff */
[----:B------:R-:W-:-:S07]  /*8ab0*/  MOV R154, R209 ;  /* 0x000000d1009a7202 */ /* 0x000fce0000000f00 */
[----:B------:R-:W-:Y:S05]  /*8ac0*/  WARPSYNC.COLLECTIVE R208, `(.L_x_2808) ;  /* 0x00000000d0087348 */ /* 0x000fea0003c00000 */
[----:B------:R0:W1:Y:S02]  /*8ad0*/  SHFL.BFLY P0, R209, R213, R212, R215 ;  /* 0x0c0000d4d5d17389 */ /* 0x00006400000000d7 */
[----:B01----:R-:W-:Y:S05]  /*8ae0*/  ENDCOLLECTIVE ;  /* 0x000000000000791b */ /* 0x003fea0003800000 */
.L_x_2808:
[----:B------:R-:W-:-:S05]  /*8af0*/  FADD.FTZ R154, R153, R154 ;  /* 0x0000009a999a7221 */ /* 0x000fca0000010000 */
[----:B------:R-:W-:Y:S02]  /*8b00*/  MOV R213, R154 ;  /* 0x0000009a00d57202 */ /* 0x000fe40000000f00 */
[----:B------:R-:W-:-:S07]  /*8b10*/  MOV R148, R209 ;  /* 0x000000d100947202 */ /* 0x000fce0000000f00 */
[----:B------:R-:W-:Y:S05]  /*8b20*/  WARPSYNC.COLLECTIVE R208, `(.L_x_2809) ;  /* 0x00000000d0087348 */ /* 0x000fea0003c00000 */
[----:B------:R0:W1:Y:S02]  /*8b30*/  SHFL.BFLY P0, R209, R213, R212, R215 ;  /* 0x0c0000d4d5d17389 */ /* 0x00006400000000d7 */
[----:B01----:R-:W-:Y:S05]  /*8b40*/  ENDCOLLECTIVE ;  /* 0x000000000000791b */ /* 0x003fea0003800000 */
.L_x_2809:
[----:B------:R-:W-:Y:S01]  /*8b50*/  MOV R149, R209 ;  /* 0x000000d100957202 */ /* 0x000fe20000000f00 */
[----:B------:R-:W-:Y:S06]  /*8b60*/  BRA `(.L_x_2810) ;  /* 0xffffff9000cc7947 */ /* 0x000fec000383ffff */
.L_x_2811:
        /* <DEDUP_REMOVED lines=9> */
.L_x_14457:


//--------------------- .text._ZN10layer_norm13ln_bwd_kernelINS_13Kernel_traitsIf13__nv_bfloat16S2_S2_fjLj768ELj1ELj4ELj1ELj16ENS_18Kernel_traits_baseILj768EfS2_S2_S2_fjLj128EEEEELb0ELb1ELb1ELb1EEEvNS_9BwdParamsE --------------------------
	.section	.text._ZN10layer_norm13ln_bwd_kernelINS_13Kernel_traitsIf13__nv_bfloat16S2_S2_fjLj768ELj1ELj4ELj1ELj16ENS_18Kernel_traits_baseILj768EfS2_S2_S2_fjLj128EEEEELb0ELb1ELb1ELb1EEEvNS_9BwdParamsE,"ax",@progbits
	.align	128
        .global         _ZN10layer_norm13ln_bwd_kernelINS_13Kernel_traitsIf13__nv_bfloat16S2_S2_fjLj768ELj1ELj4ELj1ELj16ENS_18Kernel_traits_baseILj768EfS2_S2_S2_fjLj128EEEEELb0ELb1ELb1ELb1EEEvNS_9BwdParamsE
        .type           _ZN10layer_norm13ln_bwd_kernelINS_13Kernel_traitsIf13__nv_bfloat16S2_S2_fjLj768ELj1ELj4ELj1ELj16ENS_18Kernel_traits_baseILj768EfS2_S2_S2_fjLj128EEEEELb0ELb1ELb1ELb1EEEvNS_9BwdParamsE,@function
        .size           _ZN10layer_norm13ln_bwd_kernelINS_13Kernel_traitsIf13__nv_bfloat16S2_S2_fjLj768ELj1ELj4ELj1ELj16ENS_18Kernel_traits_baseILj768EfS2_S2_S2_fjLj128EEEEELb0ELb1ELb1ELb1EEEvNS_9BwdParamsE,(.L_x_14458 - _ZN10layer_norm13ln_bwd_kernelINS_13Kernel_traitsIf13__nv_bfloat16S2_S2_fjLj768ELj1ELj4ELj1ELj16ENS_18Kernel_traits_baseILj768EfS2_S2_S2_fjLj128EEEEELb0ELb1ELb1ELb1EEEvNS_9BwdParamsE)
        .other          _ZN10layer_norm13ln_bwd_kernelINS_13Kernel_traitsIf13__nv_bfloat16S2_S2_fjLj768ELj1ELj4ELj1ELj16ENS_18Kernel_traits_baseILj768EfS2_S2_S2_fjLj128EEEEELb0ELb1ELb1ELb1EEEvNS_9BwdParamsE,@"STO_CUDA_ENTRY STV_DEFAULT"
_ZN10layer_norm13ln_bwd_kernelINS_13Kernel_traitsIf13__nv_bfloat16S2_S2_fjLj768ELj1ELj4ELj1ELj16ENS_18Kernel_traits_baseILj768EfS2_S2_S2_fjLj128EEEEELb0ELb1ELb1ELb1EEEvNS_9BwdParamsE:
.text._ZN10layer_norm13ln_bwd_kernelINS_13Kernel_traitsIf13__nv_bfloat16S2_S2_fjLj768ELj1ELj4ELj1ELj16ENS_18Kernel_traits_baseILj768EfS2_S2_S2_fjLj128EEEEELb0ELb1ELb1ELb1EEEvNS_9BwdParamsE:
        /* <DEDUP_REMOVED lines=70> */
[----:B------:R0:W5:Y:S01]  /*0460*/  LDG.E.128 R12, desc[UR6][R4.64] ;  /* 0x00000006040c7981 */ /* 0x000162000c1e1d00 */
[----:B------:R-:W-:-:S07]  /*0470*/  HFMA2 R128, -RZ, RZ, 0, 0 ;  /* 0x00000000ff807431 */ /* 0x000fce00000001ff */
.L_x_2879:
        /* <DEDUP_REMOVED lines=10> */
[----:B------:R-:W-:Y:S02]  /*0520*/  CS2R R206, SRZ ;  /* 0x0000000000ce7805 */ /* 0x000fe4000001ff00 */
[----:B----4-:R-:W-:-:S13]  /*0530*/  ISETP.GE.AND P3, PT, R2, 0x1, PT ;  /* 0x000000010200780c */ /* 0x010fda0003f66270 */
[----:B0-----:R-:W-:Y:S05]  /*0540*/  @!P3 BRA `(.L_x_2815) ;  /* 0x00000010007cb947 */ /* 0x001fea0003800000 */
[----:B------:R-:W-:Y:S01]  /*0550*/  IADD3 R151, PT, PT, R2, -0x1, RZ ;  /* 0xffffffff02977810 */ /* 0x000fe20007ffe0ff */
[----:B------:R-:W0:Y:S01]  /*0560*/  LDC.64 R156, c[0x0][0x3a8] ;  /* 0x0000ea00ff9c7b82 */ /* 0x000e220000000a00 */
[----:B------:R-:W-:-:S03]  /*0570*/  IMAD R3, R0, UR9, RZ ;  /* 0x0000000900037c24 */ /* 0x000fc6000f8e02ff */
[----:B------:R-:W-:Y:S02]  /*0580*/  IMAD R151, R151, UR9, RZ ;  /* 0x0000000997977c24 */ /* 0x000fe4000f8e02ff */
[----:B------:R-:W-:Y:S02]  /*0590*/  SHF.R.S32.HI R150, RZ, 0x1f, R3 ;  /* 0x0000001fff967819 */ /* 0x000fe40000011403 */
[----:B------:R-:W1:Y:S01]  /*05a0*/  LDC.64 R148, c[0x0][0x428] ;  /* 0x00010a00ff947b82 */ /* 0x000e620000000a00 */
[----:B------:R-:W-:Y:S02]  /*05b0*/  SHF.R.S32.HI R154, RZ, 0x1f, R151 ;  /* 0x0000001fff9a7819 */ /* 0x000fe40000011497 */
[----:B------:R-:W-:Y:S02]  /*05c0*/  LEA.HI R150, R150, R3, RZ, 0x3 ;  /* 0x0000000396967211 */ /* 0x000fe400078f18ff */
[----:B------:R-:W-:Y:S02]  /*05d0*/  LEA.HI R154, R154, R151, RZ, 0x3 ;  /* 0x000000979a9a7211 */ /* 0x000fe400078f18ff */
[----:B------:R-:W-:-:S02]  /*05e0*/  LEA.HI.SX32 R183, R150, R203, 0x1d ;  /* 0x000000cb96b77211 */ /* 0x000fc400078feaff */
[----:B------:R-:W-:Y:S02]  /*05f0*/  LEA.HI.SX32 R151, R154, R203, 0x1d ;  /* 0x000000cb9a977211 */ /* 0x000fe400078feaff */
[C---:B------:R-:W-:Y:S02]  /*0600*/  IADD3 R185, PT, PT, R183.reuse, 0x20, RZ ;  /* 0x00000020b7b97810 */ /* 0x040fe40007ffe0ff */
[----:B------:R-:W-:Y:S02]  /*0610*/  IADD3 R187, PT, PT, R183, 0x40, RZ ;  /* 0x00000040b7bb7810 */ /* 0x000fe40007ffe0ff */
[----:B------:R-:W-:Y:S01]  /*0620*/  IADD3 R161, PT, PT, R151, 0x20, RZ ;  /* 0x0000002097a17810 */ /* 0x000fe20007ffe0ff */
[----:B0-----:R-:W-:Y:S01]  /*0630*/  IMAD.WIDE.U32 R172, R183, 0x10, R156 ;  /* 0x00000010b7ac7825 */ /* 0x001fe200078e009c */
[----:B------:R-:W-:Y:S02]  /*0640*/  SHF.R.S32.HI R3, RZ, 0x1f, R0 ;  /* 0x0000001fff037819 */ /* 0x000fe40000011400 */
[----:B------:R-:W-:Y:S01]  /*0650*/  LEA R154, P0, R0, UR10, 0x2 ;  /* 0x0000000a009a7c11 */ /* 0x000fe2000f8010ff */
[----:B------:R-:W-:-:S02]  /*0660*/  IMAD.WIDE.U32 R168, R185, 0x10, R156 ;  /* 0x00000010b9a87825 */ /* 0x000fc400078e009c */
[----:B------:R-:W2:Y:S02]  /*0670*/  LDG.E.128 R172, desc[UR6][R172.64] ;  /* 0x00000006acac7981 */ /* 0x000ea4000c1e1d00 */
[----:B------:R-:W-:Y:S01]  /*0680*/  IMAD.WIDE.U32 R156, R187, 0x10, R156 ;  /* 0x00000010bb9c7825 */ /* 0x000fe200078e009c */
[----:B------:R-:W-:Y:S01]  /*0690*/  LEA.HI.X R155, R0, UR11, R3, 0x2, P0 ;  /* 0x0000000b009b7c11 */ /* 0x000fe200080f1403 */
[----:B------:R-:W3:Y:S02]  /*06a0*/  LDG.E.128 R168, desc[UR6][R168.64] ;  /* 0x00000006a8a87981 */ /* 0x000ee4000c1e1d00 */
[--C-:B-1----:R-:W-:Y:S02]  /*06b0*/  IMAD.WIDE.U32 R160, R161, 0x10, R148.reuse ;  /* 0x00000010a1a07825 */ /* 0x102fe400078e0094 */
[----:B------:R-:W4:Y:S02]  /*06c0*/  LDG.E.128 R156, desc[UR6][R156.64] ;  /* 0x000000069c9c7981 */ /* 0x000f24000c1e1d00 */
[C-C-:B------:R-:W-:Y:S01]  /*06d0*/  IMAD.WIDE.U32 R164, R151.reuse, 0x10, R148.reuse ;  /* 0x0000001097a47825 */ /* 0x140fe200078e0094 */
[----:B------:R-:W-:Y:S01]  /*06e0*/  IADD3 R151, PT, PT, R151, 0x40, RZ ;  /* 0x0000004097977810 */ /* 0x000fe20007ffe0ff */
[----:B------:R-:W3:Y:S04]  /*06f0*/  LDG.E.128 R160, desc[UR6][R160.64] ;  /* 0x00000006a0a07981 */ /* 0x000ee8000c1e1d00 */
[----:B------:R0:W3:Y:S01]  /*0700*/  LDG.E R3, desc[UR6][R154.64] ;  /* 0x000000069a037981 */ /* 0x0000e2000c1e1900 */
        /* <DEDUP_REMOVED lines=17> */
[----:B--2---:R-:W-:Y:S02]  /*0820*/  PRMT R180, R172, 0x7632, R180 ;  /* 0x00007632acb47816 */ /* 0x004fe400000000b4 */
[C---:B------:R-:W-:Y:S02]  /*0830*/  PRMT R186, R174.reuse, 0x7632, R186 ;  /* 0x00007632aeba7816 */ /* 0x040fe400000000ba */
[----:B------:R-:W-:Y:S02]  /*0840*/  SHF.L.U32 R187, R174, 0x10, RZ ;  /* 0x00000010aebb7819 */ /* 0x000fe400000006ff */
[C---:B----4-:R-:W-:Y:S02]  /*0850*/  PRMT R198, R159.reuse, 0x7632, R198 ;  /* 0x000076329fc67816 */ /* 0x050fe400000000c6 */
[----:B------:R-:W-:Y:S02]  /*0860*/  SHF.L.U32 R199, R159, 0x10, RZ ;  /* 0x000000109fc77819 */ /* 0x000fe400000006ff */
[----:B---3--:R-:W-:-:S02]  /*0870*/  PRMT R174, R162, 0x7632, R174 ;  /* 0x00007632a2ae7816 */ /* 0x008fc400000000ae */
[----:B0-----:R-:W-:Y:S02]  /*0880*/  SHF.L.U32 R179, R162, 0x10, RZ ;  /* 0x00000010a2b37819 */ /* 0x001fe400000006ff */
[----:B------:R-:W-:Y:S02]  /*0890*/  PRMT R162, R157, 0x7632, R162 ;  /* 0x000076329da27816 */ /* 0x000fe400000000a2 */
[----:B------:R-:W-:Y:S02]  /*08a0*/  FSEL R215, R3, RZ, !P1 ;  /* 0x000000ff03d77208 */ /* 0x000fe40004800000 */
[----:B------:R-:W-:Y:S02]  /*08b0*/  SHF.L.U32 R180, R180, 0x10, RZ ;  /* 0x00000010b4b47819 */ /* 0x000fe400000006ff */
[----:B------:R-:W-:Y:S02]  /*08c0*/  SHF.L.U32 R198, R198, 0x10, RZ ;  /* 0x00000010c6c67819 */ /* 0x000fe400000006ff */
[----:B------:R-:W-:-:S02]  /*08d0*/  SHF.L.U32 R182, R172, 0x10, RZ ;  /* 0x00000010acb67819 */ /* 0x000fc400000006ff */
[----:B------:R-:W-:Y:S02]  /*08e0*/  SHF.L.U32 R195, R171, 0x10, RZ ;  /* 0x00000010abc37819 */ /* 0x000fe400000006ff */
[----:B------:R-:W-:Y:S01]  /*08f0*/  SHF.L.U32 R162, R162, 0x10, RZ ;  /* 0x00000010a2a27819 */ /* 0x000fe200000006ff */
[----:B------:R-:W-:Y:S01]  /*0900*/  FADD.FTZ R225, -R215, R199 ;  /* 0x000000c7d7e17221 */ /* 0x000fe20000010100 */
[----:B------:R-:W-:Y:S02]  /*0910*/  PRMT R188, R175, 0x7632, R188 ;  /* 0x00007632afbc7816 */ /* 0x000fe400000000bc */
[C---:B------:R-:W-:Y:S02]  /*0920*/  PRMT R154, R164.reuse, 0x7632, R154 ;  /* 0x00007632a49a7816 */ /* 0x040fe4000000009a */
[C---:B------:R-:W-:Y:S02]  /*0930*/  PRMT R172, R161.reuse, 0x7632, R172 ;  /* 0x00007632a1ac7816 */ /* 0x040fe400000000ac */
[----:B------:R-:W-:Y:S01]  /*0940*/  SHF.L.U32 R181, R161, 0x10, RZ ;  /* 0x00000010a1b57819 */ /* 0x000fe200000006ff */
[C---:B------:R-:W-:Y:S01]  /*0950*/  FADD.FTZ R161, -R215.reuse, R180 ;  /* 0x000000b4d7a17221 */ /* 0x040fe20000010100 */
[----:B------:R-:W-:Y:S01]  /*0960*/  SHF.L.U32 R203, R164, 0x10, RZ ;  /* 0x00000010a4cb7819 */ /* 0x000fe200000006ff */
[----:B------:R-:W-:Y:S01]  /*0970*/  FADD.FTZ R199, -R215, R198 ;  /* 0x000000c6d7c77221 */ /* 0x000fe20000010100 */
[----:B------:R-:W-:Y:S01]  /*0980*/  SHF.L.U32 R189, R175, 0x10, RZ ;  /* 0x00000010afbd7819 */ /* 0x000fe200000006ff */
[C---:B------:R-:W-:Y:S01]  /*0990*/  FADD.FTZ R3, -R215.reuse, R182 ;  /* 0x000000b6d7037221 */ /* 0x040fe20000010100 */
[C---:B------:R-:W-:Y:S01]  /*09a0*/  FADD.FTZ R211, -R215.reuse, R195 ;  /* 0x000000c3d7d37221 */ /* 0x040fe20000010100 */
[C---:B------:R-:W-:Y:S01]  /*09b0*/  PRMT R198, R150.reuse, 0x7632, R198 ;  /* 0x0000763296c67816 */ /* 0x040fe200000000c6 */
[----:B------:R-:W-:Y:S01]  /*09c0*/  FADD.FTZ R195, -R215, R162 ;  /* 0x000000a2d7c37221 */ /* 0x000fe20000010100 */
[----:B------:R-:W-:Y:S01]  /*09d0*/  SHF.L.U32 R223, R150, 0x10, RZ ;  /* 0x0000001096df7819 */ /* 0x000fe200000006ff */
[----:B-----5:R-:W-:Y:S01]  /*09e0*/  FMUL.FTZ R162, R152, R161 ;  /* 0x000000a198a27220 */ /* 0x020fe20000410000 */
[----:B------:R-:W-:-:S02]  /*09f0*/  PRMT R184, R173, 0x7632, R184 ;  /* 0x00007632adb87816 */ /* 0x000fc400000000b8 */
[----:B------:R-:W-:Y:S02]  /*0a00*/  SHF.L.U32 R185, R173, 0x10, RZ ;  /* 0x00000010adb97819 */ /* 0x000fe400000006ff */
[C---:B------:R-:W-:Y:S02]  /*0a10*/  PRMT R178, R165.reuse, 0x7632, R178 ;  /* 0x00007632a5b27816 */ /* 0x040fe400000000b2 */
[----:B------:R-:W-:Y:S02]  /*0a20*/  SHF.L.U32 R175, R165, 0x10, RZ ;  /* 0x00000010a5af7819 */ /* 0x000fe400000006ff */
[C---:B------:R-:W-:Y:S02]  /*0a30*/  PRMT R192, R170.reuse, 0x7632, R192 ;  /* 0x00007632aac07816 */ /* 0x040fe400000000c0 */
[----:B------:R-:W-:Y:S02]  /*0a40*/  SHF.L.U32 R193, R170, 0x10, RZ ;  /* 0x00000010aac17819 */ /* 0x000fe400000006ff */
[----:B------:R-:W-:-:S02]  /*0a50*/  SHF.L.U32 R196, R157, 0x10, RZ ;  /* 0x000000109dc47819 */ /* 0x000fc400000006ff */
[----:B------:R-:W-:Y:S02]  /*0a60*/  SHF.L.U32 R188, R188, 0x10, RZ ;  /* 0x00000010bcbc7819 */ /* 0x000fe400000006ff */
[----:B------:R-:W-:Y:S01]  /*0a70*/  SHF.L.U32 R150, R154, 0x10, RZ ;  /* 0x000000109a967819 */ /* 0x000fe200000006ff */
[----:B------:R-:W-:Y:S01]  /*0a80*/  FMUL.FTZ R154, R56, R203 ;  /* 0x000000cb389a7220 */ /* 0x000fe20000410000 */
[C---:B------:R-:W-:Y:S02]  /*0a90*/  PRMT R173, R166.reuse, 0x7632, R173 ;  /* 0x00007632a6ad7816 */ /* 0x040fe400000000ad */
[----:B------:R-:W-:Y:S02]  /*0aa0*/  SHF.L.U32 R165, R166, 0x10, RZ ;  /* 0x00000010a6a57819 */ /* 0x000fe400000006ff */
[C---:B------:R-:W-:Y:S02]  /*0ab0*/  PRMT R170, R160.reuse, 0x7632, R170 ;  /* 0x00007632a0aa7816 */ /* 0x040fe400000000aa */
[----:B------:R-:W-:Y:S01]  /*0ac0*/  SHF.L.U32 R183, R160, 0x10, RZ ;  /* 0x00000010a0b77819 */ /* 0x000fe200000006ff */
[----:B------:R-:W-:Y:S01]  /*0ad0*/  FMUL.FTZ R3, R152, R3 ;  /* 0x0000000398037220 */ /* 0x000fe20000410000 */
[----:B------:R-:W-:-:S02]  /*0ae0*/  PRMT R166, R168, 0x7632, R166 ;  /* 0x00007632a8a67816 */ /* 0x000fc400000000a6 */
[----:B------:R-:W-:Y:S01]  /*0af0*/  PRMT R160, R156, 0x7632, R160 ;  /* 0x000076329ca07816 */ /* 0x000fe200000000a0 */
[C---:B------:R-:W-:Y:S01]  /*0b00*/  FADD.FTZ R159, -R215.reuse, R189 ;  /* 0x000000bdd79f7221 */ /* 0x040fe20000010100 */
[----:B------:R-:W-:Y:S01]  /*0b10*/  SHF.L.U32 R168, R168, 0x10, RZ ;  /* 0x00000010a8a87819 */ /* 0x000fe200000006ff */
[----:B------:R-:W-:Y:S01]  /*0b20*/  FADD.FTZ R217, -R215, R196 ;  /* 0x000000c4d7d97221 */ /* 0x000fe20000010100 */
[----:B------:R-:W-:Y:S01]  /*0b30*/  PRMT R164, R167, 0x7632, R164 ;  /* 0x00007632a7a47816 */ /* 0x000fe200000000a4 */
[----:B------:R-:W-:Y:S01]  /*0b40*/  FADD.FTZ R85, R85, R150 ;  /* 0x0000009655557221 */ /* 0x000fe20000010000 */
[----:B------:R-:W-:Y:S01]  /*0b50*/  PRMT R194, R171, 0x7632, R194 ;  /* 0x00007632abc27816 */ /* 0x000fe200000000c2 */
[----:B------:R-:W-:Y:S01]  /*0b60*/  FADD.FTZ R171, -R215, R188 ;  /* 0x000000bcd7ab7221 */ /* 0x000fe20000010100 */
[----:B------:R-:W-:Y:S01]  /*0b70*/  SHF.L.U32 R156, R156, 0x10, RZ ;  /* 0x000000109c9c7819 */ /* 0x000fe200000006ff */
[-C--:B------:R-:W-:Y:S01]  /*0b80*/  FFMA.FTZ R61, R162, R150.reuse, R61 ;  /* 0x00000096a23d7223 */ /* 0x080fe2000001003d */
[----:B------:R-:W-:Y:S01]  /*0b90*/  SHF.L.U32 R184, R184, 0x10, RZ ;  /* 0x00000010b8b87819 */ /* 0x000fe200000006ff */
[----:B------:R-:W-:Y:S01]  /*0ba0*/  FMUL.FTZ R161, R57, R150 ;  /* 0x0000009639a17220 */ /* 0x000fe20000410000 */
[----:B------:R-:W-:Y:S01]  /*0bb0*/  SHF.L.U32 R160, R160, 0x10, RZ ;  /* 0x00000010a0a07819 */ /* 0x000fe200000006ff */
[----:B------:R-:W-:Y:S01]  /*0bc0*/  FADD.FTZ R150, RZ, R154 ;  /* 0x0000009aff967221 */ /* 0x000fe20000010000 */
[----:B------:R-:W-:Y:S01]  /*0bd0*/  PRMT R196, R149, 0x7632, R196 ;  /* 0x0000763295c47816 */ /* 0x000fe200000000c4 */
[----:B------:R-:W-:Y:S01]  /*0be0*/  FADD.FTZ R155, -R215, R185 ;  /* 0x000000b9d79b7221 */ /* 0x000fe20000010100 */
[----:B------:R-:W-:Y:S01]  /*0bf0*/  SHF.L.U32 R219, R149, 0x10, RZ ;  /* 0x0000001095db7819 */ /* 0x000fe200000006ff */
[----:B------:R-:W-:Y:S01]  /*0c00*/  FFMA.FTZ R149, R3, R154, RZ ;  /* 0x0000009a03957223 */ /* 0x000fe200000100ff */
[----:B------:R-:W-:Y:S01]  /*0c10*/  SHF.L.U32 R167, R167, 0x10, RZ ;  /* 0x00000010a7a77819 */ /* 0x000fe200000006ff */
[----:B------:R-:W-:Y:S01]  /*0c20*/  FADD.FTZ R205, -R215, R168 ;  /* 0x000000a8d7cd7221 */ /* 0x000fe20000010100 */
[C---:B------:R-:W-:Y:S01]  /*0c30*/  PRMT R176, R163.reuse, 0x7632, R176 ;  /* 0x00007632a3b07816 */ /* 0x040fe200000000b0 */
[----:B------:R-:W-:Y:S01]  /*0c40*/  FMUL.FTZ R159, R152, R159 ;  /* 0x0000009f989f7220 */ /* 0x000fe20000410000 */
[----:B------:R-:W-:Y:S01]  /*0c50*/  SHF.L.U32 R177, R163, 0x10, RZ ;  /* 0x00000010a3b17819 */ /* 0x000fe200000006ff */
[C---:B------:R-:W-:Y:S01]  /*0c60*/  FADD.FTZ R163, -R215.reuse, R184 ;  /* 0x000000b8d7a37221 */ /* 0x040fe20000010100 */
[----:B------:R-:W-:Y:S01]  /*0c70*/  SHF.L.U32 R182, R164, 0x10, RZ ;  /* 0x00000010a4b67819 */ /* 0x000fe200000006ff */
[----:B------:R-:W-:Y:S01]  /*0c80*/  FADD.FTZ R213, -R215, R156 ;  /* 0x0000009cd7d57221 */ /* 0x000fe20000010100 */
[----:B------:R-:W-:Y:S01]  /*0c90*/  FADD.FTZ R84, R84, R203 ;  /* 0x000000cb54547221 */ /* 0x000fe20000010000 */
[----:B------:R-:W-:Y:S01]  /*0ca0*/  FFMA.FTZ R60, R3, R203, R60 ;  /* 0x000000cb033c7223 */ /* 0x000fe2000001003c */
[----:B------:R-:W-:Y:S01]  /*0cb0*/  SHF.L.U32 R178, R178, 0x10, RZ ;  /* 0x00000010b2b27819 */ /* 0x000fe200000006ff */
[----:B------:R-:W-:Y:S01]  /*0cc0*/  FMUL.FTZ R168, R152, R171 ;  /* 0x000000ab98a87220 */ /* 0x000fe20000410000 */
[C---:B------:R-:W-:Y:S01]  /*0cd0*/  FADD.FTZ R209, -R215.reuse, R193 ;  /* 0x000000c1d7d17221 */ /* 0x040fe20000010100 */
[----:B------:R-:W-:Y:S01]  /*0ce0*/  FMUL.FTZ R156, R58, R175 ;  /* 0x000000af3a9c7220 */ /* 0x000fe20000410000 */
[----:B------:R-:W-:Y:S01]  /*0cf0*/  FADD.FTZ R203, R150, R161 ;  /* 0x000000a196cb7221 */ /* 0x000fe20000010000 */
[----:B------:R-:W-:Y:S01]  /*0d00*/  PRMT R197, R158, 0x7632, R197 ;  /* 0x000076329ec57816 */ /* 0x000fe200000000c5 */
[----:B------:R-:W-:Y:S01]  /*0d10*/  FADD.FTZ R193, -R215, R160 ;  /* 0x000000a0d7c17221 */ /* 0x000fe20000010100 */
[----:B------:R-:W-:Y:S01]  /*0d20*/  FMUL.FTZ R155, R152, R155 ;  /* 0x0000009b989b7220 */ /* 0x000fe20000410000 */
[----:B------:R-:W-:Y:S01]  /*0d30*/  FFMA.FTZ R150, R162, R161, R149 ;  /* 0x000000a1a2967223 */ /* 0x000fe20000010095 */
[----:B------:R-:W-:Y:S01]  /*0d40*/  SHF.L.U32 R191, R169, 0x10, RZ ;  /* 0x00000010a9bf7819 */ /* 0x000fe200000006ff */
[----:B------:R-:W-:Y:S01]  /*0d50*/  FADD.FTZ R90, R90, R167 ;  /* 0x000000a75a5a7221 */ /* 0x000fe20000010000 */
[----:B------:R-:W-:Y:S01]  /*0d60*/  SHF.L.U32 R158, R158, 0x10, RZ ;  /* 0x000000109e9e7819 */ /* 0x000fe200000006ff */
[-C--:B------:R-:W-:Y:S01]  /*0d70*/  FFMA.FTZ R66, R159, R167.reuse, R66 ;  /* 0x000000a79f427223 */ /* 0x080fe20000010042 */
[----:B------:R-:W-:Y:S01]  /*0d80*/  FMUL.FTZ R160, R54, R167 ;  /* 0x000000a736a07220 */ /* 0x000fe20000410000 */
[----:B------:R-:W-:Y:S01]  /*0d90*/  FADD.FTZ R157, -R215, R187 ;  /* 0x000000bbd79d7221 */ /* 0x000fe20000010100 */
[----:B------:R-:W-:Y:S01]  /*0da0*/  FMUL.FTZ R164, R152, R163 ;  /* 0x000000a398a47220 */ /* 0x000fe20000410000 */
[----:B------:R-:W-:Y:S01]  /*0db0*/  FADD.FTZ R91, R91, R182 ;  /* 0x000000b65b5b7221 */ /* 0x000fe20000010000 */
[-C--:B------:R-:W-:Y:S01]  /*0dc0*/  FFMA.FTZ R67, R168, R182.reuse, R67 ;  /* 0x000000b6a8437223 */ /* 0x080fe20000010043 */
[----:B------:R-:W-:Y:S01]  /*0dd0*/  FMUL.FTZ R167, R55, R182 ;  /* 0x000000b637a77220 */ /* 0x000fe20000410000 */
[----:B------:R-:W-:Y:S01]  /*0de0*/  PRMT R190, R169, 0x7632, R190 ;  /* 0x00007632a9be7816 */ /* 0x000fe200000000be */
[----:B------:R-:W-:Y:S01]  /*0df0*/  FMUL.FTZ R163, R59, R178 ;  /* 0x000000b23ba37220 */ /* 0x000fe20000410000 */
[----:B------:R-:W-:Y:S01]  /*0e00*/  SHF.L.U32 R186, R186, 0x10, RZ ;  /* 0x00000010baba7819 */ /* 0x000fe200000006ff */
[----:B------:R-:W-:Y:S01]  /*0e10*/  FADD.FTZ R182, R203, R156 ;  /* 0x0000009ccbb67221 */ /* 0x000fe20000010000 */
[----:B------:R-:W-:Y:S01]  /*0e20*/  FFMA.FTZ R149, R155, R156, R150 ;  /* 0x0000009c9b957223 */ /* 0x000fe20000010096 */
[----:B------:R-:W-:Y:S01]  /*0e30*/  SHF.L.U32 R166, R166, 0x10, RZ ;  /* 0x00000010a6a67819 */ /* 0x000fe200000006ff */
[C---:B------:R-:W-:Y:S01]  /*0e40*/  FADD.FTZ R207, -R215.reuse, R191 ;  /* 0x000000bfd7cf7221 */ /* 0x040fe20000010100 */
[----:B------:R-:W-:Y:S01]  /*0e50*/  FADD.FTZ R221, -R215, R158 ;  /* 0x0000009ed7dd7221 */ /* 0x000fe20000010100 */
        /* <DEDUP_REMOVED lines=9> */
[----:B------:R-:W-:Y:S01]  /*0ef0*/  FFMA.FTZ R150, R164, R163, R149 ;  /* 0x000000a3a4967223 */ /* 0x000fe20000010095 */
[----:B------:R-:W-:Y:S01]  /*0f00*/  SHF.L.U32 R197, R197, 0x10, RZ ;  /* 0x00000010c5c57819 */ /* 0x000fe200000006ff */
[----:B------:R-:W-:Y:S01]  /*0f10*/  FADD.FTZ R88, R88, R165 ;  /* 0x000000a558587221 */ /* 0x000fe20000010000 */
[----:B------:R-:W-:Y:S01]  /*0f20*/  FFMA.FTZ R64, R157, R165, R64 ;  /* 0x000000a59d407223 */ /* 0x000fe20000010040 */
[----:B------:R-:W-:Y:S01]  /*0f30*/  SHF.L.U32 R194, R184, 0x10, RZ ;  /* 0x00000010b8c27819 */ /* 0x000fe200000006ff */
[----:B------:R-:W-:Y:S01]  /*0f40*/  FADD.FTZ R185, -R215, R166 ;  /* 0x000000a6d7b97221 */ /* 0x000fe20000010100 */
[----:B------:R-:W-:Y:S01]  /*0f50*/  FMUL.FTZ R165, R53, R180 ;  /* 0x000000b435a57220 */ /* 0x000fe20000410000 */
[----:B------:R-:W-:Y:S01]  /*0f60*/  FADD.FTZ R184, R203, R158 ;  /* 0x0000009ecbb87221 */ /* 0x000fe20000010000 */
[C---:B------:R-:W-:Y:S01]  /*0f70*/  FADD.FTZ R187, -R215.reuse, R187 ;  /* 0x000000bbd7bb7221 */ /* 0x040fe20000010100 */
[C---:B------:R-:W-:Y:S01]  /*0f80*/  FADD.FTZ R189, -R215.reuse, R189 ;  /* 0x000000bdd7bd7221 */ /* 0x040fe20000010100 */
[C---:B------:R-:W-:Y:S01]  /*0f90*/  FADD.FTZ R191, -R215.reuse, R191 ;  /* 0x000000bfd7bf7221 */ /* 0x040fe20000010100 */
[----:B------:R-:W-:Y:S01]  /*0fa0*/  FADD.FTZ R197, -R215, R197 ;  /* 0x000000c5d7c57221 */ /* 0x000fe20000010100 */
[----:B------:R-:W-:Y:S01]  /*0fb0*/  FMUL.FTZ R166, R152, R169 ;  /* 0x000000a998a67220 */ /* 0x000fe20000410000 */
[----:B------:R-:W-:Y:S01]  /*0fc0*/  FFMA.FTZ R149, R157, R158, R150 ;  /* 0x0000009e9d957223 */ /* 0x000fe20000010096 */
[----:B------:R-:W-:Y:S01]  /*0fd0*/  SHF.L.U32 R215, R148, 0x10, RZ ;  /* 0x0000001094d77819 */ /* 0x000fe200000006ff */
[----:B------:R-:W-:Y:S01]  /*0fe0*/  FADD.FTZ R203, R184, R165 ;  /* 0x000000a5b8cb7221 */ /* 0x000fe20000010000 */
[----:B------:R-:W-:Y:S01]  /*0ff0*/  PRMT R148, R151, 0x7632, R148 ;  /* 0x0000763297947816 */ /* 0x000fe20000000094 */
[----:B------:R-:W-:-:S03]  /*1000*/  FFMA.FTZ R150, R166, R165, R149 ;  /* 0x000000a5a6967223 */ /* 0x000fc60000010095 */
[----:B------:R-:W-:Y:S01]  /*1010*/  SHF.L.U32 R204, R148, 0x10, RZ ;  /* 0x0000001094cc7819 */ /* 0x000fe200000006ff */
[----:B------:R-:W-:Y:S01]  /*1020*/  FADD.FTZ R148, R203, R160 ;  /* 0x000000a0cb947221 */ /* 0x000fe20000010000 */
        /* <DEDUP_REMOVED lines=64> */
[----:B------:R-:W-:Y:S01]  /*1430*/  FADD.FTZ R203, R148, R193 ;  /* 0x000000c194cb7221 */ /* 0x000fe20000010000 */
[----:B------:R-:W-:Y:S01]  /*1440*/  FMUL.FTZ R179, R152, R217 ;  /* 0x000000d998b37220 */ /* 0x000fe20000410000 */
        /* <DEDUP_REMOVED lines=14> */
[C---:B------:R-:W-:Y:S01]  /*1530*/  FFMA.FTZ R148, R194.reuse, R195, R149 ;  /* 0x000000c3c2947223 */ /* 0x040fe20000010095 */
[----:B------:R-:W-:Y:S01]  /*1540*/  FADD.FTZ R103, R103, R196 ;  /* 0x000000c467677221 */ /* 0x000fe20000010000 */
[----:B------:R-:W-:Y:S01]  /*1550*/  FFMA.FTZ R79, R194, R196, R79 ;  /* 0x000000c4c24f7223 */ /* 0x000fe2000001004f */
[----:B------:R-:W-:Y:S01]  /*1560*/  SHF.L.U32 R151, R151, 0x10, RZ ;  /* 0x0000001097977819 */ /* 0x000fe200000006ff */
        /* <DEDUP_REMOVED lines=29> */
.L_x_2815:
        /* <DEDUP_REMOVED lines=18> */
.L_x_2816:
[----:B------:R-:W-:Y:S05]  /*1860*/  BSYNC.RECONVERGENT B1 ;  /* 0x0000000000017941 */ /* 0x000fea0003800200 */
.L_x_2814:
        /* <DEDUP_REMOVED lines=21> */
.L_x_2891:
[----:B------:R-:W3:Y:S01]  /*19c0*/  S2R R204, SR_TID.X ;  /* 0x0000000000cc7919 */ /* 0x000ee20000002100 */
[----:B------:R-:W4:Y:S01]  /*19d0*/  @P2 LDC.64 R148, c[0x0][0x390] ;  /* 0x0000e400ff942b82 */ /* 0x000f220000000a00 */
[----:B------:R-:W-:Y:S01]  /*19e0*/  @P2 IADD3 R202, PT, PT, R202, -0x1, RZ ;  /* 0xffffffffcaca2810 */ /* 0x000fe20007ffe0ff */
[----:B------:R-:W-:-:S04]  /*19f0*/  HFMA2 R205, -RZ, RZ, 0, 0 ;  /* 0x00000000ffcd7431 */ /* 0x000fc800000001ff */
        /* <DEDUP_REMOVED lines=21> */
[----:B------:R-:W-:Y:S02]  /*1b50*/  MOV R151, UR20 ;  /* 0x0000001400977c02 */ /* 0x000fe40008000f00 */
[----:B0-----:R-:W-:Y:S02]  /*1b60*/  MOV R206, UR21 ;  /* 0x0000001500ce7c02 */ /* 0x001fe40008000f00 */
[----:B------:R-:W-:-:S04]  /*1b70*/  ISETP.NE.U32.AND P1, PT, R151, RZ, PT ;  /* 0x000000ff9700720c */ /* 0x000fc80003f25070 */
[----:B------:R-:W-:-:S13]  /*1b80*/  ISETP.NE.AND.EX P1, PT, R206, RZ, PT, P1 ;  /* 0x000000ffce00720c */ /* 0x000fda0003f25310 */
[----:B------:R-:W-:Y:S05]  /*1b90*/  @P1 BRA `(.L_x_2820) ;  /* 0x0000000400cc1947 */ /* 0x000fea0003800000 */
[----:B------:R-:W-:Y:S04]  /*1ba0*/  BSSY.RECONVERGENT B2, `(.L_x_2821) ;  /* 0x000000d000027945 */ /* 0x000fe80003800200 */
[----:B------:R-:W-:Y:S05]  /*1bb0*/  @!P2 BRA `(.L_x_2822) ;  /* 0x00000000002ca947 */ /* 0x000fea0003800000 */
[----:B------:R-:W-:Y:S01]  /*1bc0*/  FFMA.FTZ R149, R3, R202, R153 ;  /* 0x000000ca03957223 */ /* 0x000fe20000010099 */
[----:B------:R-:W-:Y:S02]  /*1bd0*/  ISETP.GT.AND P1, PT, R2, RZ, PT ;  /* 0x000000ff0200720c */ /* 0x000fe40003f24270 */
[----:B-----5:R-:W-:Y:S01]  /*1be0*/  SHF.L.U32 R148, R144, 0x10, RZ ;  /* 0x0000001090947819 */ /* 0x020fe200000006ff */
[----:B------:R-:W-:-:S04]  /*1bf0*/  FADD.FTZ R149, R154, -R149 ;  /* 0x800000959a957221 */ /* 0x000fc80000010000 */
[----:B------:R-:W-:-:S05]  /*1c00*/  FMUL.FTZ R149, R152, R149 ;  /* 0x0000009598957220 */ /* 0x000fca0000410000 */
[----:B------:R-:W-:-:S05]  /*1c10*/  FSEL R149, R149, RZ, P1 ;  /* 0x000000ff95957208 */ /* 0x000fca0000800000 */
[----:B------:R-:W-:-:S04]  /*1c20*/  FMUL.FTZ R149, R149, UR13 ;  /* 0x0000000d95957c20 */ /* 0x000fc80008410000 */
[----:B------:R-:W-:Y:S01]  /*1c30*/  FMUL.FTZ R150, R12, R149 ;  /* 0x000000950c967220 */ /* 0x000fe20000410000 */
[----:B------:R-:W-:-:S04]  /*1c40*/  FFMA.FTZ R128, R149, R148, R128 ;  /* 0x0000009495807223 */ /* 0x000fc80000010080 */
[----:B------:R-:W-:-:S04]  /*1c50*/  F2FP.BF16.F32.PACK_AB R150, RZ, R150 ;  /* 0x00000096ff96723e */ /* 0x000fc800000010ff */
[----:B------:R-:W-:-:S07]  /*1c60*/  PRMT R132, R150, 0x7610, R132 ;  /* 0x0000761096847816 */ /* 0x000fce0000000084 */
.L_x_2822:
[----:B------:R-:W-:Y:S05]  /*1c70*/  BSYNC.RECONVERGENT B2 ;  /* 0x0000000000027941 */ /* 0x000fea0003800200 */
.L_x_2821:
        /* <DEDUP_REMOVED lines=14> */
.L_x_2824:
[----:B------:R-:W-:Y:S05]  /*1d60*/  BSYNC.RECONVERGENT B2 ;  /* 0x0000000000027941 */ /* 0x000fea0003800200 */
.L_x_2823:
        /* <DEDUP_REMOVED lines=13> */
.L_x_2826:
[----:B------:R-:W-:Y:S05]  /*1e40*/  BSYNC.RECONVERGENT B2 ;  /* 0x0000000000027941 */ /* 0x000fea0003800200 */
.L_x_2825:
        /* <DEDUP_REMOVED lines=14> */
.L_x_2828:
[----:B------:R-:W-:Y:S05]  /*1f30*/  BSYNC.RECONVERGENT B2 ;  /* 0x0000000000027941 */ /* 0x000fea0003800200 */
.L_x_2827:
        /* <DEDUP_REMOVED lines=13> */
.L_x_2830:
[----:B------:R-:W-:Y:S05]  /*2010*/  BSYNC.RECONVERGENT B2 ;  /* 0x0000000000027941 */ /* 0x000fea0003800200 */
.L_x_2829:
        /* <DEDUP_REMOVED lines=14> */
.L_x_2832:
[----:B------:R-:W-:Y:S05]  /*2100*/  BSYNC.RECONVERGENT B2 ;  /* 0x0000000000027941 */ /* 0x000fea0003800200 */
.L_x_2831:
        /* <DEDUP_REMOVED lines=13> */
.L_x_2834:
[----:B------:R-:W-:Y:S05]  /*21e0*/  BSYNC.RECONVERGENT B2 ;  /* 0x0000000000027941 */ /* 0x000fea0003800200 */
.L_x_2833:
[----:B------:R-:W-:Y:S05]  /*21f0*/  @!P2 BRA `(.L_x_2835) ;  /* 0x00000014002ca947 */ /* 0x000fea0003800000 */
[----:B------:R-:W-:Y:S01]  /*2200*/  FFMA.FTZ R148, R168, R202, R153 ;  /* 0x000000caa8947223 */ /* 0x000fe20000010099 */
[----:B------:R-:W-:-:S03]  /*2210*/  ISETP.GT.AND P1, PT, R2, RZ, PT ;  /* 0x000000ff0200720c */ /* 0x000fc60003f24270 */
[----:B------:R-:W-:-:S04]  /*2220*/  FADD.FTZ R149, R167, -R148 ;  /* 0x80000094a7957221 */ /* 0x000fc80000010000 */
[----:B------:R-:W-:-:S05]  /*2230*/  FMUL.FTZ R149, R152, R149 ;  /* 0x0000009598957220 */ /* 0x000fca0000410000 */
[----:B------:R-:W-:-:S05]  /*2240*/  FSEL R149, R149, RZ, P1 ;  /* 0x000000ff95957208 */ /* 0x000fca0000800000 */
[----:B------:R-:W-:Y:S01]  /*2250*/  FMUL.FTZ R148, R149, UR13 ;  /* 0x0000000d95947c20 */ /* 0x000fe20008410000 */
[----:B-----5:R-:W-:-:S03]  /*2260*/  PRMT R149, R147, 0x7632, R149 ;  /* 0x0000763293957816 */ /* 0x020fc60000000095 */
[----:B------:R-:W-:Y:S01]  /*2270*/  FMUL.FTZ R150, R19, R148 ;  /* 0x0000009413967220 */ /* 0x000fe20000410000 */
[----:B------:R-:W-:-:S04]  /*2280*/  SHF.L.U32 R149, R149, 0x10, RZ ;  /* 0x0000001095957819 */ /* 0x000fc800000006ff */
[----:B------:R-:W-:Y:S01]  /*2290*/  F2FP.BF16.F32.PACK_AB R150, RZ, R150 ;  /* 0x00000096ff96723e */ /* 0x000fe200000010ff */
[----:B------:R-:W-:-:S03]  /*22a0*/  FFMA.FTZ R127, R148, R149, R127 ;  /* 0x00000095947f7223 */ /* 0x000fc6000001007f */
[----:B------:R-:W-:Y:S01]  /*22b0*/  PRMT R135, R135, 0x5410, R150 ;  /* 0x0000541087877816 */ /* 0x000fe20000000096 */
[----:B------:R-:W-:Y:S06]  /*22c0*/  BRA `(.L_x_2835) ;  /* 0x0000001000f87947 */ /* 0x000fec0003800000 */
.L_x_2820:
[----:B------:R-:W0:Y:S01]  /*22d0*/  @P2 LDC R209, c[0x0][0x40c] ;  /* 0x00010300ffd12b82 */ /* 0x000e220000000800 */
[-CC-:B------:R-:W-:Y:S01]  /*22e0*/  FFMA.FTZ R137, R155, R202.reuse, R153.reuse ;  /* 0x000000ca9b897223 */ /* 0x180fe20000010099 */
[-CC-:B------:R-:W-:Y:S01]  /*22f0*/  FFMA.FTZ R149, R157, R202.reuse, R153.reuse ;  /* 0x000000ca9d957223 */ /* 0x180fe20000010099 */
[-C--:B------:R-:W-:Y:S01]  /*2300*/  FFMA.FTZ R136, R164, R202.reuse, R153 ;  /* 0x000000caa4887223 */ /* 0x080fe20000010099 */
[----:B------:R-:W-:Y:S01]  /*2310*/  ISETP.GT.AND P1, PT, R2, RZ, PT ;  /* 0x000000ff0200720c */ /* 0x000fe20003f24270 */
[----:B------:R-:W-:Y:S01]  /*2320*/  FADD.FTZ R137, R156, -R137 ;  /* 0x800000899c897221 */ /* 0x000fe20000010000 */
[----:B------:R-:W-:Y:S01]  /*2330*/  FADD.FTZ R149, R158, -R149 ;  /* 0x800000959e957221 */ /* 0x000fe20000010000 */
[----:B------:R-:W-:Y:S01]  /*2340*/  FADD.FTZ R139, R163, -R136 ;  /* 0x80000088a38b7221 */ /* 0x000fe20000010000 */
[----:B------:R-:W1:Y:S01]  /*2350*/  @P2 LDC R148, c[0x0][0x40c] ;  /* 0x00010300ff942b82 */ /* 0x000e620000000800 */
[C---:B------:R-:W-:Y:S01]  /*2360*/  FMUL.FTZ R137, R152.reuse, R137 ;  /* 0x0000008998897220 */ /* 0x040fe20000410000 */
[----:B------:R-:W-:Y:S01]  /*2370*/  FMUL.FTZ R149, R152, R149 ;  /* 0x0000009598957220 */ /* 0x000fe20000410000 */
[----:B------:R-:W-:Y:S01]  /*2380*/  FFMA.FTZ R208, R166, R202, R153 ;  /* 0x000000caa6d07223 */ /* 0x000fe20000010099 */
[----:B------:R-:W-:Y:S01]  /*2390*/  FMUL.FTZ R139, R152, R139 ;  /* 0x0000008b988b7220 */ /* 0x000fe20000410000 */
[----:B-----5:R-:W-:-:S02]  /*23a0*/  @P2 SHF.L.U32 R217, R147, 0x10, RZ ;  /* 0x0000001093d92819 */ /* 0x020fc400000006ff */
[----:B------:R-:W-:Y:S01]  /*23b0*/  FSEL R138, R137, RZ, P1 ;  /* 0x000000ff898a7208 */ /* 0x000fe20000800000 */
[----:B------:R-:W2:Y:S01]  /*23c0*/  @P2 LDC R150, c[0x0][0x40c] ;  /* 0x00010300ff962b82 */ /* 0x000ea20000000800 */
[----:B------:R-:W-:Y:S01]  /*23d0*/  FADD.FTZ R207, R165, -R208 ;  /* 0x800000d0a5cf7221 */ /* 0x000fe20000010000 */
[----:B------:R-:W-:Y:S02]  /*23e0*/  FSEL R149, R149, RZ, P1 ;  /* 0x000000ff95957208 */ /* 0x000fe40000800000 */
[----:B------:R-:W-:Y:S01]  /*23f0*/  FSEL R213, R139, RZ, P1 ;  /* 0x000000ff8bd57208 */ /* 0x000fe20000800000 */
[----:B------:R-:W-:Y:S01]  /*2400*/  FMUL.FTZ R207, R152, R207 ;  /* 0x000000cf98cf7220 */ /* 0x000fe20000410000 */
[----:B------:R-:W-:Y:S01]  /*2410*/  F2FP.BF16.F32.PACK_AB R212, RZ, R149 ;  /* 0x00000095ffd4723e */ /* 0x000fe200000010ff */
[----:B0-----:R-:W-:Y:S01]  /*2420*/  @P2 FMUL.FTZ R137, R138, R209 ;  /* 0x000000d18a892220 */ /* 0x001fe20000410000 */
[----:B------:R-:W0:Y:S02]  /*2430*/  @P2 LDC R210, c[0x0][0x40c] ;  /* 0x00010300ffd22b82 */ /* 0x000e240000000800 */
[----:B------:R-:W-:-:S04]  /*2440*/  FSEL R209, R207, RZ, P1 ;  /* 0x000000ffcfd17208 */ /* 0x000fc80000800000 */
[----:B------:R-:W-:Y:S01]  /*2450*/  F2FP.BF16.F32.PACK_AB R214, RZ, R209 ;  /* 0x000000d1ffd6723e */ /* 0x000fe200000010ff */
[----:B-1----:R-:W-:Y:S01]  /*2460*/  @P2 FMUL.FTZ R139, R149, R148 ;  /* 0x00000094958b2220 */ /* 0x002fe20000410000 */
[----:B------:R-:W-:Y:S01]  /*2470*/  FFMA.FTZ R149, R159, R202, R153 ;  /* 0x000000ca9f957223 */ /* 0x000fe20000010099 */
[----:B------:R-:W1:Y:S01]  /*2480*/  @P2 LDC R218, c[0x0][0x40c] ;  /* 0x00010300ffda2b82 */ /* 0x000e620000000800 */
[----:B------:R-:W-:Y:S02]  /*2490*/  @P2 FMUL.FTZ R148, R14, R137 ;  /* 0x000000890e942220 */ /* 0x000fe40000410000 */
[----:B------:R-:W-:Y:S01]  /*24a0*/  FADD.FTZ R207, R160, -R149 ;  /* 0x80000095a0cf7221 */ /* 0x000fe20000010000 */
[----:B--2---:R-:W-:Y:S02]  /*24b0*/  @P2 FMUL.FTZ R136, R213, R150 ;  /* 0x00000096d5882220 */ /* 0x004fe40000410000 */
[----:B------:R-:W-:Y:S02]  /*24c0*/  @P2 F2FP.BF16.F32.PACK_AB R148, RZ, R148 ;  /* 0x00000094ff94223e */ /* 0x000fe400000010ff */
[----:B------:R-:W2:Y:S01]  /*24d0*/  @P2 LDC R216, c[0x0][0x40c] ;  /* 0x00010300ffd82b82 */ /* 0x000ea20000000800 */
[----:B------:R-:W-:Y:S01]  /*24e0*/  FMUL.FTZ R207, R152, R207 ;  /* 0x000000cf98cf7220 */ /* 0x000fe20000410000 */
[----:B------:R-:W-:Y:S01]  /*24f0*/  @P2 FMUL.FTZ R149, R15, R136 ;  /* 0x000000880f952220 */ /* 0x000fe20000410000 */
[----:B------:R-:W-:Y:S01]  /*2500*/  @P2 PRMT R133, R148, 0x7610, R133 ;  /* 0x0000761094852816 */ /* 0x000fe20000000085 */
[----:B------:R-:W-:Y:S01]  /*2510*/  @P2 FMUL.FTZ R150, R16, R139 ;  /* 0x0000008b10962220 */ /* 0x000fe20000410000 */
[----:B------:R-:W-:-:S02]  /*2520*/  @P2 PRMT R148, R146, 0x7632, R148 ;  /* 0x0000763292942816 */ /* 0x000fc40000000094 */
[----:B------:R-:W-:Y:S01]  /*2530*/  @P2 F2FP.BF16.F32.PACK_AB R149, RZ, R149 ;  /* 0x00000095ff95223e */ /* 0x000fe200000010ff */
[----:B------:R-:W3:Y:S01]  /*2540*/  @P2 LDC R220, c[0x0][0x40c] ;  /* 0x00010300ffdc2b82 */ /* 0x000ee20000000800 */
[----:B------:R-:W-:Y:S01]  /*2550*/  FSEL R215, R207, RZ, P1 ;  /* 0x000000ffcfd77208 */ /* 0x000fe20000800000 */
[----:B0-----:R-:W-:Y:S01]  /*2560*/  @P2 FMUL.FTZ R208, R209, R210 ;  /* 0x000000d2d1d02220 */ /* 0x001fe20000410000 */
[----:B------:R-:W-:Y:S01]  /*2570*/  @P2 PRMT R133, R133, 0x5410, R149 ;  /* 0x0000541085852816 */ /* 0x000fe20000000095 */
[----:B------:R-:W-:Y:S01]  /*2580*/  FFMA.FTZ R149, R3, R202, R153 ;  /* 0x000000ca03957223 */ /* 0x000fe20000010099 */
[----:B------:R-:W-:Y:S02]  /*2590*/  @P2 F2FP.BF16.F32.PACK_AB R150, RZ, R150 ;  /* 0x00000096ff96223e */ /* 0x000fe400000010ff */
[----:B------:R-:W-:Y:S01]  /*25a0*/  @P2 SHF.L.U32 R148, R148, 0x10, RZ ;  /* 0x0000001094942819 */ /* 0x000fe200000006ff */
[----:B------:R-:W-:Y:S01]  /*25b0*/  FADD.FTZ R149, R154, -R149 ;  /* 0x800000959a957221 */ /* 0x000fe20000010000 */
[----:B-1----:R-:W-:Y:S01]  /*25c0*/  @P2 FMUL.FTZ R209, R215, R218 ;  /* 0x000000dad7d12220 */ /* 0x002fe20000410000 */
[----:B------:R-:W-:Y:S01]  /*25d0*/  FFMA.FTZ R218, R162, R202, R153 ;  /* 0x000000caa2da7223 */ /* 0x000fe20000010099 */
[----:B------:R-:W-:Y:S01]  /*25e0*/  @P2 PRMT R134, R150, 0x7610, R134 ;  /* 0x0000761096862816 */ /* 0x000fe20000000086 */
[----:B------:R-:W-:Y:S01]  /*25f0*/  FMUL.FTZ R149, R152, R149 ;  /* 0x0000009598957220 */ /* 0x000fe20000410000 */
[----:B------:R-:W-:Y:S01]  /*2600*/  @P2 FMUL.FTZ R150, R17, R208 ;  /* 0x000000d011962220 */ /* 0x000fe20000410000 */
[----:B------:R-:W-:Y:S01]  /*2610*/  FADD.FTZ R207, R161, -R218 ;  /* 0x800000daa1cf7221 */ /* 0x000fe20000010000 */
[----:B------:R-:W-:Y:S01]  /*2620*/  @P2 FFMA.FTZ R125, R208, R148, R125 ;  /* 0x00000094d07d2223 */ /* 0x000fe2000001007d */
[----:B------:R-:W-:Y:S01]  /*2630*/  @P2 FMUL.FTZ R210, R18, R209 ;  /* 0x000000d112d22220 */ /* 0x000fe20000410000 */
[----:B------:R-:W-:Y:S01]  /*2640*/  FSEL R211, R149, RZ, P1 ;  /* 0x000000ff95d37208 */ /* 0x000fe20000800000 */
[----:B------:R-:W-:Y:S01]  /*2650*/  FMUL.FTZ R207, R152, R207 ;  /* 0x000000cf98cf7220 */ /* 0x000fe20000410000 */
[----:B------:R-:W-:Y:S01]  /*2660*/  @P2 F2FP.BF16.F32.PACK_AB R150, RZ, R150 ;  /* 0x00000096ff96223e */ /* 0x000fe200000010ff */
[----:B------:R-:W-:Y:S01]  /*2670*/  @P2 FFMA.FTZ R126, R217, R209, R126 ;  /* 0x000000d1d97e2223 */ /* 0x000fe2000001007e */
[----:B------:R-:W-:Y:S01]  /*2680*/  PRMT R208, R212, 0x5410, R214 ;  /* 0x00005410d4d07816 */ /* 0x000fe200000000d6 */
[----:B--2---:R-:W-:Y:S01]  /*2690*/  @P2 FMUL.FTZ R149, R211, R216 ;  /* 0x000000d8d3952220 */ /* 0x004fe20000410000 */
[----:B------:R-:W-:Y:S01]  /*26a0*/  FSEL R207, R207, RZ, P1 ;  /* 0x000000ffcfcf7208 */ /* 0x000fe20000800000 */
[----:B------:R-:W-:Y:S01]  /*26b0*/  FFMA.FTZ R214, R168, R202, R153 ;  /* 0x000000caa8d67223 */ /* 0x000fe20000010099 */
[----:B------:R-:W-:Y:S01]  /*26c0*/  @P2 F2FP.BF16.F32.PACK_AB R210, RZ, R210 ;  /* 0x000000d2ffd2223e */ /* 0x000fe200000010ff */
[----:B------:R-:W-:Y:S01]  /*26d0*/  @P2 FMUL.FTZ R148, R12, R149 ;  /* 0x000000950c942220 */ /* 0x000fe20000410000 */
[----:B------:R-:W-:Y:S01]  /*26e0*/  F2FP.BF16.F32.PACK_AB R212, RZ, R138 ;  /* 0x0000008affd4723e */ /* 0x000fe200000010ff */
[----:B------:R-:W-:Y:S01]  /*26f0*/  FADD.FTZ R209, R167, -R214 ;  /* 0x800000d6a7d17221 */ /* 0x000fe20000010000 */
[----:B------:R-:W-:Y:S01]  /*2700*/  @P2 PRMT R134, R134, 0x5410, R150 ;  /* 0x0000541086862816 */ /* 0x000fe20000000096 */
[----:B---3--:R-:W-:Y:S01]  /*2710*/  @P2 FMUL.FTZ R150, R207, R220 ;  /* 0x000000dccf962220 */ /* 0x008fe20000410000 */
[----:B------:R-:W-:Y:S01]  /*2720*/  @P2 F2FP.BF16.F32.PACK_AB R148, RZ, R148 ;  /* 0x00000094ff94223e */ /* 0x000fe200000010ff */
[----:B------:R-:W-:Y:S01]  /*2730*/  FMUL.FTZ R209, R152, R209 ;  /* 0x000000d198d17220 */ /* 0x000fe20000410000 */
[----:B------:R-:W-:-:S02]  /*2740*/  @P2 PRMT R138, R144, 0x7632, R138 ;  /* 0x00007632908a2816 */ /* 0x000fc4000000008a */
[----:B------:R-:W-:Y:S02]  /*2750*/  @P2 SHF.L.U32 R217, R144, 0x10, RZ ;  /* 0x0000001090d92819 */ /* 0x000fe400000006ff */
[----:B------:R-:W-:Y:S02]  /*2760*/  @P2 PRMT R135, R210, 0x7610, R135 ;  /* 0x00007610d2872816 */ /* 0x000fe40000000087 */
[----:B------:R-:W-:Y:S01]  /*2770*/  @P2 PRMT R132, R148, 0x7610, R132 ;  /* 0x0000761094842816 */ /* 0x000fe20000000084 */
[----:B------:R-:W-:Y:S01]  /*2780*/  @P2 FFMA.FTZ R128, R217, R149, R128 ;  /* 0x00000095d9802223 */ /* 0x000fe20000010080 */
[----:B------:R-:W-:Y:S01]  /*2790*/  F2FP.BF16.F32.PACK_AB R210, RZ, R207 ;  /* 0x000000cfffd2723e */ /* 0x000fe200000010ff */
[----:B------:R-:W-:Y:S01]  /*27a0*/  @P2 FMUL.FTZ R207, R13, R150 ;  /* 0x000000960dcf2220 */ /* 0x000fe20000410000 */
[----:B------:R-:W-:Y:S02]  /*27b0*/  @P2 SHF.L.U32 R138, R138, 0x10, RZ ;  /* 0x000000108a8a2819 */ /* 0x000fe400000006ff */
[----:B------:R-:W-:-:S02]  /*27c0*/  @P2 PRMT R148, R145, 0x7632, R148 ;  /* 0x0000763291942816 */ /* 0x000fc40000000094 */
[----:B------:R-:W-:Y:S01]  /*27d0*/  @P2 SHF.L.U32 R149, R145, 0x10, RZ ;  /* 0x0000001091952819 */ /* 0x000fe200000006ff */
[----:B------:R-:W-:Y:S01]  /*27e0*/  @P2 FFMA.FTZ R129, R150, R138, R129 ;  /* 0x0000008a96812223 */ /* 0x000fe20000010081 */
[----:B------:R-:W-:Y:S02]  /*27f0*/  @P2 SHF.L.U32 R148, R148, 0x10, RZ ;  /* 0x0000001094942819 */ /* 0x000fe400000006ff */
[----:B------:R-:W-:Y:S01]  /*2800*/  @P2 SHF.L.U32 R217, R146, 0x10, RZ ;  /* 0x0000001092d92819 */ /* 0x000fe200000006ff */
[----:B------:R-:W-:Y:S01]  /*2810*/  @P2 FFMA.FTZ R130, R149, R137, R130 ;  /* 0x0000008995822223 */ /* 0x000fe20000010082 */
[----:B------:R-:W-:Y:S01]  /*2820*/  F2FP.BF16.F32.PACK_AB R211, RZ, R211 ;  /* 0x000000d3ffd3723e */ /* 0x000fe200000010ff */
[----:B------:R-:W-:Y:S01]  /*2830*/  @P2 FFMA.FTZ R131, R136, R148, R131 ;  /* 0x0000009488832223 */ /* 0x000fe20000010083 */
[----:B------:R-:W-:Y:S01]  /*2840*/  F2FP.BF16.F32.PACK_AB R213, RZ, R213 ;  /* 0x000000d5ffd5723e */ /* 0x000fe200000010ff */
[----:B------:R-:W-:Y:S01]  /*2850*/  @P2 FFMA.FTZ R124, R217, R139, R124 ;  /* 0x0000008bd97c2223 */ /* 0x000fe2000001007c */
[----:B------:R-:W-:-:S02]  /*2860*/  @P2 F2FP.BF16.F32.PACK_AB R207, RZ, R207 ;  /* 0x000000cfffcf223e */ /* 0x000fc400000010ff */
[----:B------:R-:W-:Y:S02]  /*2870*/  FSEL R150, R209, RZ, P1 ;  /* 0x000000ffd1967208 */ /* 0x000fe40000800000 */
[----:B------:R-:W-:Y:S02]  /*2880*/  @P2 PRMT R132, R132, 0x5410, R207 ;  /* 0x0000541084842816 */ /* 0x000fe400000000cf */
[----:B------:R-:W-:Y:S02]  /*2890*/  F2FP.BF16.F32.PACK_AB R139, R150, R215 ;  /* 0x000000d7968b723e */ /* 0x000fe400000010ff */
[----:B------:R-:W-:Y:S02]  /*28a0*/  MOV R138, R208 ;  /* 0x000000d0008a7202 */ /* 0x000fe40000000f00 */
[----:B------:R-:W-:Y:S02]  /*28b0*/  PRMT R137, R212, 0x5410, R213 ;  /* 0x00005410d4897816 */ /* 0x000fe400000000d5 */
[----:B------:R-:W-:Y:S01]  /*28c0*/  PRMT R136, R211, 0x5410, R210 ;  /* 0x00005410d3887816 */ /* 0x000fe200000000d2 */
[----:B------:R-:W-:Y:S06]  /*28d0*/  @!P2 BRA `(.L_x_2835) ;  /* 0x0000000c0074a947 */ /* 0x000fec0003800000 */
        /* <DEDUP_REMOVED lines=9> */
.L_x_2819:
[----:B------:R-:W-:Y:S02]  /*2970*/  MOV R151, UR20 ;  /* 0x0000001400977c02 */ /* 0x000fe40008000f00 */
[----:B0-----:R-:W-:Y:S02]  /*2980*/  MOV R206, UR21 ;  /* 0x0000001500ce7c02 */ /* 0x001fe40008000f00 */
[----:B------:R-:W-:-:S04]  /*2990*/  ISETP.NE.U32.AND P1, PT, R151, RZ, PT ;  /* 0x000000ff9700720c */ /* 0x000fc80003f25070 */
[----:B------:R-:W-:-:S13]  /*29a0*/  ISETP.NE.AND.EX P1, PT, R206, RZ, PT, P1 ;  /* 0x000000ffce00720c */ /* 0x000fda0003f25310 */
[----:B------:R-:W-:Y:S05]  /*29b0*/  @P1 BRA `(.L_x_2836) ;  /* 0x0000000400881947 */ /* 0x000fea0003800000 */
[----:B------:R-:W-:Y:S01]  /*29c0*/  ISETP.GT.AND P1, PT, R2, RZ, PT ;  /* 0x000000ff0200720c */ /* 0x000fe20003f24270 */
[----:B------:R-:W0:Y:S01]  /*29d0*/  @P2 LDC R208, c[0x0][0x40c] ;  /* 0x00010300ffd02b82 */ /* 0x000e220000000800 */
[----:B------:R-:W-:Y:S02]  /*29e0*/  PRMT R148, R8, 0x7632, R148 ;  /* 0x0000763208947816 */ /* 0x000fe40000000094 */
[----:B------:R-:W-:Y:S02]  /*29f0*/  PRMT R150, R9, 0x7632, R150 ;  /* 0x0000763209967816 */ /* 0x000fe40000000096 */
[----:B------:R-:W-:Y:S02]  /*2a00*/  SHF.L.U32 R207, R148, 0x10, RZ ;  /* 0x0000001094cf7819 */ /* 0x000fe400000006ff */
[----:B------:R-:W-:Y:S01]  /*2a10*/  SHF.L.U32 R149, R8, 0x10, RZ ;  /* 0x0000001008957819 */ /* 0x000fe200000006ff */
[----:B------:R-:W1:Y:S01]  /*2a20*/  @P2 LDC R212, c[0x0][0x40c] ;  /* 0x00010300ffd42b82 */ /* 0x000e620000000800 */
[----:B------:R-:W-:-:S02]  /*2a30*/  SHF.L.U32 R211, R150, 0x10, RZ ;  /* 0x0000001096d37819 */ /* 0x000fc400000006ff */
[----:B------:R-:W-:Y:S01]  /*2a40*/  SHF.L.U32 R209, R9, 0x10, RZ ;  /* 0x0000001009d17819 */ /* 0x000fe200000006ff */
[-CC-:B------:R-:W-:Y:S01]  /*2a50*/  @P1 FFMA.FTZ R214, R164, R202.reuse, R153.reuse ;  /* 0x000000caa4d61223 */ /* 0x180fe20000010099 */
[-CC-:B------:R-:W-:Y:S01]  /*2a60*/  @P1 FFMA.FTZ R213, R3, R202.reuse, R153.reuse ;  /* 0x000000ca03d51223 */ /* 0x180fe20000010099 */
[-CC-:B------:R-:W-:Y:S01]  /*2a70*/  @P1 FFMA.FTZ R148, R162, R202.reuse, R153.reuse ;  /* 0x000000caa2941223 */ /* 0x180fe20000010099 */
        /* <DEDUP_REMOVED lines=8> */
[----:B------:R-:W-:Y:S01]  /*2b00*/  @P1 FFMA.FTZ R207, R152, R148, R207 ;  /* 0x0000009498cf1223 */ /* 0x000fe200000100cf */
[----:B------:R-:W3:Y:S01]  /*2b10*/  @P2 LDC R216, c[0x0][0x40c] ;  /* 0x00010300ffd82b82 */ /* 0x000ee20000000800 */
[--C-:B------:R-:W-:Y:S01]  /*2b20*/  @P1 FFMA.FTZ R215, R157, R202, R153.reuse ;  /* 0x000000ca9dd71223 */ /* 0x100fe20000010099 */
[----:B0-----:R-:W-:Y:S01]  /*2b30*/  @P2 FMUL.FTZ R149, R149, R208 ;  /* 0x000000d095952220 */ /* 0x001fe20000410000 */
[----:B------:R-:W-:Y:S01]  /*2b40*/  PRMT R148, R10, 0x7632, R148 ;  /* 0x000076320a947816 */ /* 0x000fe20000000094 */
[----:B------:R-:W-:Y:S01]  /*2b50*/  @P1 FFMA.FTZ R208, R166, R202, R153 ;  /* 0x000000caa6d01223 */ /* 0x000fe20000010099 */
[----:B------:R-:W-:Y:S01]  /*2b60*/  @P1 FFMA.FTZ R209, R152, R150, R209 ;  /* 0x0000009698d11223 */ /* 0x000fe200000100d1 */
[----:B------:R-:W-:Y:S01]  /*2b70*/  @P1 FADD.FTZ R150, R158, -R215 ;  /* 0x800000d79e961221 */ /* 0x000fe20000010000 */
[----:B------:R-:W-:Y:S01]  /*2b80*/  SHF.L.U32 R215, R148, 0x10, RZ ;  /* 0x0000001094d77819 */ /* 0x000fe200000006ff */
[----:B------:R-:W0:Y:S01]  /*2b90*/  @P2 LDC R218, c[0x0][0x40c] ;  /* 0x00010300ffda2b82 */ /* 0x000e220000000800 */
[----:B------:R-:W-:Y:S01]  /*2ba0*/  SHF.L.U32 R213, R10, 0x10, RZ ;  /* 0x000000100ad57819 */ /* 0x000fe200000006ff */
[----:B------:R-:W-:Y:S01]  /*2bb0*/  @P1 FADD.FTZ R208, R165, -R208 ;  /* 0x800000d0a5d01221 */ /* 0x000fe20000010000 */
[----:B-1----:R-:W-:Y:S01]  /*2bc0*/  @P2 FMUL.FTZ R209, R209, R212 ;  /* 0x000000d4d1d12220 */ /* 0x002fe20000410000 */
[----:B------:R-:W-:Y:S01]  /*2bd0*/  @P2 FMUL.FTZ R148, R12, R149 ;  /* 0x000000950c942220 */ /* 0x000fe20000410000 */
[----:B------:R-:W-:Y:S01]  /*2be0*/  SHF.L.U32 R217, R11, 0x10, RZ ;  /* 0x000000100bd97819 */ /* 0x000fe200000006ff */
[C---:B------:R-:W-:Y:S01]  /*2bf0*/  @P1 FFMA.FTZ R215, R152.reuse, R208, R215 ;  /* 0x000000d098d71223 */ /* 0x040fe200000100d7 */
[----:B------:R-:W-:Y:S01]  /*2c00*/  @P1 FFMA.FTZ R213, R152, R150, R213 ;  /* 0x0000009698d51223 */ /* 0x000fe200000100d5 */
[----:B------:R-:W1:Y:S01]  /*2c10*/  @P2 LDC R214, c[0x0][0x40c] ;  /* 0x00010300ffd62b82 */ /* 0x000e620000000800 */
[----:B------:R-:W-:Y:S01]  /*2c20*/  @P2 FMUL.FTZ R208, R14, R209 ;  /* 0x000000d10ed02220 */ /* 0x000fe20000410000 */
[----:B--2---:R-:W-:Y:S01]  /*2c30*/  @P2 FMUL.FTZ R150, R207, R210 ;  /* 0x000000d2cf962220 */ /* 0x004fe20000410000 */
[----:B------:R-:W-:-:S02]  /*2c40*/  @P2 F2FP.BF16.F32.PACK_AB R148, RZ, R148 ;  /* 0x00000094ff94223e */ /* 0x000fc400000010ff */
[----:B-----5:R-:W-:Y:S01]  /*2c50*/  @P2 SHF.L.U32 R219, R146, 0x10, RZ ;  /* 0x0000001092db2819 */ /* 0x020fe200000006ff */
[----:B------:R-:W-:Y:S01]  /*2c60*/  @P2 FMUL.FTZ R207, R13, R150 ;  /* 0x000000960dcf2220 */ /* 0x000fe20000410000 */
[----:B------:R-:W-:Y:S01]  /*2c70*/  @P2 F2FP.BF16.F32.PACK_AB R208, RZ, R208 ;  /* 0x000000d0ffd0223e */ /* 0x000fe200000010ff */
[----:B------:R-:W2:Y:S01]  /*2c80*/  @P2 LDC R220, c[0x0][0x40c] ;  /* 0x00010300ffdc2b82 */ /* 0x000ea20000000800 */
[----:B---3--:R-:W-:Y:S01]  /*2c90*/  @P2 FMUL.FTZ R210, R211, R216 ;  /* 0x000000d8d3d22220 */ /* 0x008fe20000410000 */
[----:B------:R-:W-:Y:S01]  /*2ca0*/  @P1 FFMA.FTZ R211, R159, R202, R153 ;  /* 0x000000ca9fd31223 */ /* 0x000fe20000010099 */
[----:B------:R-:W-:Y:S02]  /*2cb0*/  @P2 PRMT R132, R148, 0x7610, R132 ;  /* 0x0000761094842816 */ /* 0x000fe40000000084 */
[----:B------:R-:W-:Y:S01]  /*2cc0*/  @P2 PRMT R133, R208, 0x7610, R133 ;  /* 0x00007610d0852816 */ /* 0x000fe20000000085 */
[----:B------:R-:W-:Y:S01]  /*2cd0*/  @P1 FADD.FTZ R212, R160, -R211 ;  /* 0x800000d3a0d41221 */ /* 0x000fe20000010000 */
[----:B------:R-:W-:Y:S01]  /*2ce0*/  @P2 FMUL.FTZ R211, R15, R210 ;  /* 0x000000d20fd32220 */ /* 0x000fe20000410000 */
[----:B------:R-:W-:Y:S01]  /*2cf0*/  @P2 PRMT R148, R144, 0x7632, R148 ;  /* 0x0000763290942816 */ /* 0x000fe20000000094 */
[----:B0-----:R-:W-:Y:S01]  /*2d00*/  @P2 FMUL.FTZ R208, R215, R218 ;  /* 0x000000dad7d02220 */ /* 0x001fe20000410000 */
[----:B------:R-:W-:Y:S01]  /*2d10*/  @P2 F2FP.BF16.F32.PACK_AB R207, RZ, R207 ;  /* 0x000000cfffcf223e */ /* 0x000fe200000010ff */
[----:B------:R-:W-:Y:S01]  /*2d20*/  @P1 FFMA.FTZ R217, R152, R212, R217 ;  /* 0x000000d498d91223 */ /* 0x000fe200000100d9 */
        /* <DEDUP_REMOVED lines=15> */
[----:B------:R-:W-:Y:S01]  /*2e20*/  @P2 PRMT R148, R146, 0x7632, R148 ;  /* 0x0000763292942816 */ /* 0x000fe20000000094 */
[----:B------:R-:W-:Y:S01]  /*2e30*/  @P2 FFMA.FTZ R124, R219, R213, R124 ;  /* 0x000000d5db7c2223 */ /* 0x000fe2000001007c */
[----:B------:R-:W-:-:S02]  /*2e40*/  @P2 F2FP.BF16.F32.PACK_AB R207, RZ, R207 ;  /* 0x000000cfffcf223e */ /* 0x000fc400000010ff */
        /* <DEDUP_REMOVED lines=13> */
[----:B------:R-:W-:-:S03]  /*2f20*/  @P1 FFMA.FTZ R150, R168, R202, R153 ;  /* 0x000000caa8961223 */ /* 0x000fc60000010099 */
[----:B------:R-:W-:Y:S01]  /*2f30*/  SHF.L.U32 R149, R148, 0x10, RZ ;  /* 0x0000001094957819 */ /* 0x000fe200000006ff */
[----:B------:R-:W-:-:S04]  /*2f40*/  @P1 FADD.FTZ R150, R167, -R150 ;  /* 0x80000096a7961221 */ /* 0x000fc80000010000 */
[----:B------:R-:W-:-:S04]  /*2f50*/  @P1 FFMA.FTZ R149, R152, R150, R149 ;  /* 0x0000009698951223 */ /* 0x000fc80000010095 */
        /* <DEDUP_REMOVED lines=8> */
.L_x_2836:
[----:B------:R-:W-:Y:S01]  /*2fe0*/  ISETP.GT.AND P1, PT, R2, RZ, PT ;  /* 0x000000ff0200720c */ /* 0x000fe20003f24270 */
[----:B------:R-:W0:Y:S01]  /*2ff0*/  @P2 LDC R208, c[0x0][0x40c] ;  /* 0x00010300ffd02b82 */ /* 0x000e220000000800 */
[----:B------:R-:W-:Y:S01]  /*3000*/  PRMT R136, R8, 0x7632, R136 ;  /* 0x0000763208887816 */ /* 0x000fe20000000088 */
[----:B------:R-:W-:Y:S01]  /*3010*/  @P3 FFMA.FTZ R137, R3, R202, R153 ;  /* 0x000000ca03893223 */ /* 0x000fe20000010099 */
[----:B------:R-:W-:Y:S02]  /*3020*/  SHF.L.U32 R213, R9, 0x10, RZ ;  /* 0x0000001009d57819 */ /* 0x000fe400000006ff */
[----:B------:R-:W-:Y:S01]  /*3030*/  SHF.L.U32 R211, R136, 0x10, RZ ;  /* 0x0000001088d37819 */ /* 0x000fe200000006ff */
[----:B------:R-:W-:Y:S01]  /*3040*/  @P3 FADD.FTZ R137, R154, -R137 ;  /* 0x800000899a893221 */ /* 0x000fe20000010000 */
[----:B------:R-:W-:Y:S01]  /*3050*/  SHF.L.U32 R207, R8, 0x10, RZ ;  /* 0x0000001008cf7819 */ /* 0x000fe200000006ff */
[----:B------:R-:W1:Y:S01]  /*3060*/  @P2 LDC R218, c[0x0][0x40c] ;  /* 0x00010300ffda2b82 */ /* 0x000e620000000800 */
[----:B------:R-:W-:-:S02]  /*3070*/  PRMT R149, R11, 0x7632, R149 ;  /* 0x000076320b957816 */ /* 0x000fc40000000095 */
[----:B-----5:R-:W-:Y:S01]  /*3080*/  @P2 SHF.L.U32 R225, R144, 0x10, RZ ;  /* 0x0000001090e12819 */ /* 0x020fe200000006ff */
[-CC-:B------:R-:W-:Y:S01]  /*3090*/  @P1 FFMA.FTZ R139, R155, R202.reuse, R153.reuse ;  /* 0x000000ca9b8b1223 */ /* 0x180fe20000010099 */
[-CC-:B------:R-:W-:Y:S01]  /*30a0*/  @P1 FFMA.FTZ R138, R162, R202.reuse, R153.reuse ;  /* 0x000000caa28a1223 */ /* 0x180fe20000010099 */
[-C--:B------:R-:W-:Y:S01]  /*30b0*/  @P1 FFMA.FTZ R150, R164, R202.reuse, R153 ;  /* 0x000000caa4961223 */ /* 0x080fe20000010099 */
[----:B------:R-:W-:Y:S01]  /*30c0*/  @P3 FFMA.FTZ R207, R152, R137, R207 ;  /* 0x0000008998cf3223 */ /* 0x000fe200000100cf */
[----:B------:R-:W-:Y:S01]  /*30d0*/  @P1 FADD.FTZ R136, R156, -R139 ;  /* 0x8000008b9c881221 */ /* 0x000fe20000010000 */
[----:B------:R-:W2:Y:S01]  /*30e0*/  @P2 LDC R148, c[0x0][0x40c] ;  /* 0x00010300ff942b82 */ /* 0x000ea20000000800 */
[----:B------:R-:W-:Y:S01]  /*30f0*/  @P1 FADD.FTZ R138, R161, -R138 ;  /* 0x8000008aa18a1221 */ /* 0x000fe20000010000 */
[----:B------:R-:W-:Y:S01]  /*3100*/  @P1 FFMA.FTZ R139, R157, R202, R153 ;  /* 0x000000ca9d8b1223 */ /* 0x000fe20000010099 */
[C---:B------:R-:W-:Y:S01]  /*3110*/  @P1 FFMA.FTZ R213, R152.reuse, R136, R213 ;  /* 0x0000008898d51223 */ /* 0x040fe200000100d5 */
[----:B------:R-:W-:Y:S01]  /*3120*/  PRMT R136, R9, 0x7632, R136 ;  /* 0x0000763209887816 */ /* 0x000fe20000000088 */
[----:B------:R-:W-:Y:S01]  /*3130*/  @P1 FFMA.FTZ R211, R152, R138, R211 ;  /* 0x0000008a98d31223 */ /* 0x000fe200000100d3 */
[----:B------:R-:W-:Y:S01]  /*3140*/  SHF.L.U32 R137, R10, 0x10, RZ ;  /* 0x000000100a897819 */ /* 0x000fe200000006ff */
[----:B------:R-:W-:Y:S01]  /*3150*/  @P1 FFMA.FTZ R212, R166, R202, R153 ;  /* 0x000000caa6d41223 */ /* 0x000fe20000010099 */
[----:B------:R-:W3:Y:S01]  /*3160*/  @P2 LDC R210, c[0x0][0x40c] ;  /* 0x00010300ffd22b82 */ /* 0x000ee20000000800 */
[----:B------:R-:W-:Y:S01]  /*3170*/  SHF.L.U32 R215, R136, 0x10, RZ ;  /* 0x0000001088d77819 */ /* 0x000fe200000006ff */
[----:B------:R-:W-:Y:S01]  /*3180*/  @P1 FADD.FTZ R136, R158, -R139 ;  /* 0x8000008b9e881221 */ /* 0x000fe20000010000 */
[----:B------:R-:W-:Y:S01]  /*3190*/  PRMT R138, R10, 0x7632, R138 ;  /* 0x000076320a8a7816 */ /* 0x000fe2000000008a */
[----:B------:R-:W-:Y:S01]  /*31a0*/  @P1 FADD.FTZ R150, R163, -R150 ;  /* 0x80000096a3961221 */ /* 0x000fe20000010000 */
[----:B------:R-:W-:Y:S01]  /*31b0*/  @P1 FADD.FTZ R212, R165, -R212 ;  /* 0x800000d4a5d41221 */ /* 0x000fe20000010000 */
[----:B------:R-:W-:Y:S01]  /*31c0*/  @P1 FFMA.FTZ R137, R152, R136, R137 ;  /* 0x0000008898891223 */ /* 0x000fe20000010089 */
[----:B------:R-:W-:Y:S01]  /*31d0*/  SHF.L.U32 R209, R138, 0x10, RZ ;  /* 0x000000108ad17819 */ /* 0x000fe200000006ff */
[----:B------:R-:W4:Y:S01]  /*31e0*/  @P2 LDC R214, c[0x0][0x40c] ;  /* 0x00010300ffd62b82 */ /* 0x000f220000000800 */
[----:B------:R-:W-:Y:S01]  /*31f0*/  @P1 FFMA.FTZ R136, R168, R202, R153 ;  /* 0x000000caa8881223 */ /* 0x000fe20000010099 */
[C---:B------:R-:W-:Y:S01]  /*3200*/  @P1 FFMA.FTZ R215, R152.reuse, R150, R215 ;  /* 0x0000009698d71223 */ /* 0x040fe200000100d7 */
[----:B------:R-:W-:Y:S01]  /*3210*/  SHF.L.U32 R149, R149, 0x10, RZ ;  /* 0x0000001095957819 */ /* 0x000fe200000006ff */
[C---:B------:R-:W-:Y:S01]  /*3220*/  @P1 FFMA.FTZ R209, R152.reuse, R212, R209 ;  /* 0x000000d498d11223 */ /* 0x040fe200000100d1 */
[----:B------:R-:W-:Y:S01]  /*3230*/  @P1 FADD.FTZ R136, R167, -R136 ;  /* 0x80000088a7881221 */ /* 0x000fe20000010000 */
[----:B0-----:R-:W-:Y:S01]  /*3240*/  @P2 FMUL.FTZ R208, R211, R208 ;  /* 0x000000d0d3d02220 */ /* 0x001fe20000410000 */
[----:B------:R-:W-:Y:S01]  /*3250*/  F2FP.BF16.F32.PACK_AB R216, RZ, R137 ;  /* 0x00000089ffd8723e */ /* 0x000fe200000010ff */
[----:B------:R-:W0:Y:S01]  /*3260*/  @P2 LDC R150, c[0x0][0x40c] ;  /* 0x00010300ff962b82 */ /* 0x000e220000000800 */
[----:B------:R-:W-:Y:S01]  /*3270*/  @P1 FFMA.FTZ R149, R152, R136, R149 ;  /* 0x0000008898951223 */ /* 0x000fe20000010095 */
[----:B------:R-:W-:Y:S01]  /*3280*/  F2FP.BF16.F32.PACK_AB R138, RZ, R209 ;  /* 0x000000d1ff8a723e */ /* 0x000fe200000010ff */
[----:B-1----:R-:W-:Y:S01]  /*3290*/  @P2 FMUL.FTZ R136, R209, R218 ;  /* 0x000000dad1882220 */ /* 0x002fe20000410000 */
[----:B--2---:R-:W-:Y:S01]  /*32a0*/  @P2 FMUL.FTZ R209, R207, R148 ;  /* 0x00000094cfd12220 */ /* 0x004fe20000410000 */
[----:B------:R-:W-:Y:S01]  /*32b0*/  F2FP.BF16.F32.PACK_AB R148, RZ, R207 ;  /* 0x000000cfff94723e */ /* 0x000fe200000010ff */
[----:B------:R-:W-:Y:S01]  /*32c0*/  @P2 FMUL.FTZ R207, R13, R208 ;  /* 0x000000d00dcf2220 */ /* 0x000fe20000410000 */
[----:B------:R-:W-:Y:S01]  /*32d0*/  @P1 FFMA.FTZ R217, R159, R202, R153 ;  /* 0x000000ca9fd91223 */ /* 0x000fe20000010099 */
[----:B------:R-:W1:Y:S01]  /*32e0*/  @P2 LDC R220, c[0x0][0x40c] ;  /* 0x00010300ffdc2b82 */ /* 0x000e620000000800 */
[----:B---3--:R-:W-:Y:S01]  /*32f0*/  @P2 FMUL.FTZ R137, R137, R210 ;  /* 0x000000d289892220 */ /* 0x008fe20000410000 */
[----:B------:R-:W-:Y:S01]  /*3300*/  SHF.L.U32 R139, R11, 0x10, RZ ;  /* 0x000000100b8b7819 */ /* 0x000fe200000006ff */
[----:B------:R-:W-:Y:S01]  /*3310*/  @P1 FADD.FTZ R217, R160, -R217 ;  /* 0x800000d9a0d91221 */ /* 0x000fe20000010000 */
[----:B------:R-:W-:Y:S01]  /*3320*/  @P2 F2FP.BF16.F32.PACK_AB R210, RZ, R207 ;  /* 0x000000cfffd2223e */ /* 0x000fe200000010ff */
[----:B------:R-:W-:Y:S01]  /*3330*/  @P2 FMUL.FTZ R207, R16, R137 ;  /* 0x0000008910cf2220 */ /* 0x000fe20000410000 */
[----:B------:R-:W-:Y:S01]  /*3340*/  PRMT R216, R216, 0x5410, R138 ;  /* 0x00005410d8d87816 */ /* 0x000fe2000000008a */
[----:B------:R-:W-:Y:S01]  /*3350*/  @P1 FFMA.FTZ R139, R152, R217, R139 ;  /* 0x000000d9988b1223 */ /* 0x000fe2000001008b */
[----:B------:R-:W2:Y:S01]  /*3360*/  @P2 LDC R226, c[0x0][0x40c] ;  /* 0x00010300ffe22b82 */ /* 0x000ea20000000800 */
[----:B----4-:R-:W-:Y:S01]  /*3370*/  @P2 FMUL.FTZ R214, R215, R214 ;  /* 0x000000d6d7d62220 */ /* 0x010fe20000410000 */
[----:B------:R-:W-:Y:S01]  /*3380*/  F2FP.BF16.F32.PACK_AB R224, RZ, R215 ;  /* 0x000000d7ffe0723e */ /* 0x000fe200000010ff */
[----:B------:R-:W-:Y:S01]  /*3390*/  @P2 FMUL.FTZ R138, R12, R209 ;  /* 0x000000d10c8a2220 */ /* 0x000fe20000410000 */
[----:B------:R-:W-:Y:S01]  /*33a0*/  @P2 F2FP.BF16.F32.PACK_AB R215, RZ, R207 ;  /* 0x000000cfffd7223e */ /* 0x000fe200000010ff */
[----:B------:R-:W-:Y:S01]  /*33b0*/  @P2 FMUL.FTZ R217, R17, R136 ;  /* 0x0000008811d92220 */ /* 0x000fe20000410000 */
[----:B------:R-:W-:Y:S01]  /*33c0*/  @P2 PRMT R207, R144, 0x7632, R207 ;  /* 0x0000763290cf2816 */ /* 0x000fe200000000cf */
[----:B------:R-:W-:Y:S01]  /*33d0*/  @P2 FFMA.FTZ R128, R225, R209, R128 ;  /* 0x000000d1e1802223 */ /* 0x000fe20000010080 */
[----:B------:R-:W-:Y:S01]  /*33e0*/  F2FP.BF16.F32.PACK_AB R222, RZ, R211 ;  /* 0x000000d3ffde723e */ /* 0x000fe200000010ff */
[----:B0-----:R-:W-:Y:S01]  /*33f0*/  @P2 FMUL.FTZ R211, R213, R150 ;  /* 0x00000096d5d32220 */ /* 0x001fe20000410000 */
[----:B------:R-:W-:Y:S01]  /*3400*/  @P2 F2FP.BF16.F32.PACK_AB R150, RZ, R138 ;  /* 0x0000008aff96223e */ /* 0x000fe200000010ff */
[----:B------:R-:W-:Y:S01]  /*3410*/  @P2 FMUL.FTZ R138, R15, R214 ;  /* 0x000000d60f8a2220 */ /* 0x000fe20000410000 */
[----:B------:R-:W-:Y:S01]  /*3420*/  @P2 SHF.L.U32 R207, R207, 0x10, RZ ;  /* 0x00000010cfcf2819 */ /* 0x000fe200000006ff */
[----:B------:R-:W-:Y:S01]  /*3430*/  @P2 FMUL.FTZ R212, R14, R211 ;  /* 0x000000d30ed42220 */ /* 0x000fe20000410000 */
[----:B------:R-:W-:Y:S01]  /*3440*/  @P2 PRMT R132, R150, 0x7610, R132 ;  /* 0x0000761096842816 */ /* 0x000fe20000000084 */
[----:B-1----:R-:W-:Y:S01]  /*3450*/  @P2 FMUL.FTZ R219, R139, R220 ;  /* 0x000000dc8bdb2220 */ /* 0x002fe20000410000 */
[----:B------:R-:W-:Y:S01]  /*3460*/  F2FP.BF16.F32.PACK_AB R139, R149, R139 ;  /* 0x0000008b958b723e */ /* 0x000fe200000010ff */
[----:B------:R-:W-:Y:S01]  /*3470*/  @P2 FFMA.FTZ R129, R208, R207, R129 ;  /* 0x000000cfd0812223 */ /* 0x000fe20000010081 */
[----:B------:R-:W-:Y:S01]  /*3480*/  @P2 PRMT R150, R146, 0x7632, R150 ;  /* 0x0000763292962816 */ /* 0x000fe20000000096 */
[----:B------:R-:W-:Y:S01]  /*3490*/  @P2 FMUL.FTZ R218, R18, R219 ;  /* 0x000000db12da2220 */ /* 0x000fe20000410000 */
[----:B------:R-:W-:-:S02]  /*34a0*/  @P2 PRMT R207, R147, 0x7632, R207 ;  /* 0x0000763293cf2816 */ /* 0x000fc400000000cf */
[----:B------:R-:W-:Y:S01]  /*34b0*/  @P2 F2FP.BF16.F32.PACK_AB R212, RZ, R212 ;  /* 0x000000d4ffd4223e */ /* 0x000fe200000010ff */
[----:B--2---:R-:W-:Y:S01]  /*34c0*/  @P2 FMUL.FTZ R220, R149, R226 ;  /* 0x000000e295dc2220 */ /* 0x004fe20000410000 */
[----:B------:R-:W-:Y:S02]  /*34d0*/  @P2 SHF.L.U32 R149, R145, 0x10, RZ ;  /* 0x0000001091952819 */ /* 0x000fe400000006ff */
[----:B------:R-:W-:Y:S01]  /*34e0*/  @P2 F2FP.BF16.F32.PACK_AB R218, RZ, R218 ;  /* 0x000000daffda223e */ /* 0x000fe200000010ff */
[----:B------:R-:W-:Y:S01]  /*34f0*/  @P2 FMUL.FTZ R221, R19, R220 ;  /* 0x000000dc13dd2220 */ /* 0x000fe20000410000 */
[----:B------:R-:W-:Y:S01]  /*3500*/  @P2 SHF.L.U32 R209, R146, 0x10, RZ ;  /* 0x0000001092d12819 */ /* 0x000fe200000006ff */
[----:B------:R-:W-:Y:S01]  /*3510*/  @P2 FFMA.FTZ R130, R149, R211, R130 ;  /* 0x000000d395822223 */ /* 0x000fe20000010082 */
[----:B------:R-:W-:Y:S02]  /*3520*/  @P2 PRMT R149, R145, 0x7632, R149 ;  /* 0x0000763291952816 */ /* 0x000fe40000000095 */
[----:B------:R-:W-:Y:S01]  /*3530*/  @P2 SHF.L.U32 R150, R150, 0x10, RZ ;  /* 0x0000001096962819 */ /* 0x000fe200000006ff */
[----:B------:R-:W-:Y:S01]  /*3540*/  @P2 FFMA.FTZ R124, R209, R137, R124 ;  /* 0x00000089d17c2223 */ /* 0x000fe2000001007c */
[----:B------:R-:W-:-:S02]  /*3550*/  F2FP.BF16.F32.PACK_AB R223, RZ, R213 ;  /* 0x000000d5ffdf723e */ /* 0x000fc400000010ff */
[----:B------:R-:W-:Y:S01]  /*3560*/  @P2 SHF.L.U32 R149, R149, 0x10, RZ ;  /* 0x0000001095952819 */ /* 0x000fe200000006ff */
[----:B------:R-:W-:Y:S01]  /*3570*/  @P2 FFMA.FTZ R125, R136, R150, R125 ;  /* 0x00000096887d2223 */ /* 0x000fe2000001007d */
[----:B------:R-:W-:Y:S02]  /*3580*/  @P2 SHF.L.U32 R211, R147, 0x10, RZ ;  /* 0x0000001093d32819 */ /* 0x000fe400000006ff */
[----:B------:R-:W-:Y:S01]  /*3590*/  @P2 SHF.L.U32 R207, R207, 0x10, RZ ;  /* 0x00000010cfcf2819 */ /* 0x000fe200000006ff */
        /* <DEDUP_REMOVED lines=8> */
[----:B------:R-:W-:Y:S02]  /*3620*/  @P2 PRMT R135, R218, 0x7610, R135 ;  /* 0x00007610da872816 */ /* 0x000fe40000000087 */
[-C--:B------:R-:W-:Y:S02]  /*3630*/  MOV R138, R216.reuse ;  /* 0x000000d8008a7202 */ /* 0x080fe40000000f00 */
[----:B------:R-:W-:Y:S02]  /*3640*/  @P2 MOV R138, R216 ;  /* 0x000000d8008a2202 */ /* 0x000fe40000000f00 */
[----:B------:R-:W-:-:S02]  /*3650*/  @P2 PRMT R132, R132, 0x5410, R210 ;  /* 0x0000541084842816 */ /* 0x000fc400000000d2 */
[----:B------:R-:W-:Y:S02]  /*3660*/  @P2 PRMT R133, R133, 0x5410, R213 ;  /* 0x0000541085852816 */ /* 0x000fe400000000d5 */
[----:B------:R-:W-:Y:S02]  /*3670*/  @P2 PRMT R134, R134, 0x5410, R217 ;  /* 0x0000541086862816 */ /* 0x000fe400000000d9 */
[----:B------:R-:W-:Y:S02]  /*3680*/  @P2 PRMT R135, R135, 0x5410, R221 ;  /* 0x0000541087872816 */ /* 0x000fe400000000dd */
[----:B------:R-:W-:Y:S02]  /*3690*/  PRMT R137, R223, 0x5410, R224 ;  /* 0x00005410df897816 */ /* 0x000fe400000000e0 */
[----:B------:R-:W-:-:S07]  /*36a0*/  PRMT R136, R148, 0x5410, R222 ;  /* 0x0000541094887816 */ /* 0x000fce00000000de */
.L_x_2835:
[----:B------:R-:W-:Y:S05]  /*36b0*/  BSYNC.RECONVERGENT B1 ;  /* 0x0000000000017941 */ /* 0x000fea0003800200 */
.L_x_2818:
        /* <DEDUP_REMOVED lines=14> */
.L_x_2838:
[----:B------:R-:W-:Y:S05]  /*37a0*/  BSYNC.RECONVERGENT B1 ;  /* 0x0000000000017941 */ /* 0x000fea0003800200 */
.L_x_2837:
[----:B------:R-:W-:Y:S04]  /*37b0*/  BSSY.RECONVERGENT B1, `(.L_x_2839) ;  /* 0x00001b0000017945 */ /* 0x000fe80003800200 */
[----:B------:R-:W-:Y:S05]  /*37c0*/  @!P0 BRA `(.L_x_2840) ;  /* 0x0000000c00448947 */ /* 0x000fea0003800000 */
[----:B------:R-:W-:Y:S05]  /*37d0*/  @!P1 BRA `(.L_x_2841) ;  /* 0x0000000400b89947 */ /* 0x000fea0003800000 */
[----:B------:R-:W-:Y:S01]  /*37e0*/  ISETP.GT.AND P3, PT, R2, RZ, PT ;  /* 0x000000ff0200720c */ /* 0x000fe20003f64270 */
[----:B0-----:R-:W0:Y:S01]  /*37f0*/  @P2 LDC R150, c[0x0][0x40c] ;  /* 0x00010300ff962b82 */ /* 0x001e220000000800 */
[C---:B------:R-:W-:Y:S02]  /*3800*/  PRMT R209, R4.reuse, 0x7632, R209 ;  /* 0x0000763204d17816 */ /* 0x040fe400000000d1 */
[----:B------:R-:W-:Y:S02]  /*3810*/  SHF.L.U32 R151, R4, 0x10, RZ ;  /* 0x0000001004977819 */ /* 0x000fe400000006ff */
[----:B------:R-:W-:Y:S02]  /*3820*/  SHF.L.U32 R209, R209, 0x10, RZ ;  /* 0x00000010d1d17819 */ /* 0x000fe400000006ff */
[----:B------:R-:W-:Y:S01]  /*3830*/  SHF.L.U32 R211, R5, 0x10, RZ ;  /* 0x0000001005d37819 */ /* 0x000fe200000006ff */
[----:B------:R-:W1:Y:S01]  /*3840*/  @P2 LDC R206, c[0x0][0x40c] ;  /* 0x00010300ffce2b82 */ /* 0x000e620000000800 */
[----:B------:R-:W-:-:S02]  /*3850*/  SHF.L.U32 R215, R6, 0x10, RZ ;  /* 0x0000001006d77819 */ /* 0x000fc400000006ff */
[----:B-----5:R-:W-:Y:S01]  /*3860*/  @P2 SHF.L.U32 R221, R147, 0x10, RZ ;  /* 0x0000001093dd2819 */ /* 0x020fe200000006ff */
        /* <DEDUP_REMOVED lines=11> */
[-C--:B------:R-:W-:Y:S01]  /*3920*/  @P3 FFMA.FTZ R136, R186, R202.reuse, R153 ;  /* 0x000000caba883223 */ /* 0x080fe20000010099 */
[----:B------:R-:W-:Y:S01]  /*3930*/  @P3 FADD.FTZ R138, R174, -R149 ;  /* 0x80000095ae8a3221 */ /* 0x000fe20000010000 */
[----:B------:R-:W-:Y:S01]  /*3940*/  @P3 FFMA.FTZ R213, R175, R202, R153 ;  /* 0x000000caafd53223 */ /* 0x000fe20000010099 */
[----:B------:R-:W-:Y:S01]  /*3950*/  SHF.L.U32 R137, R137, 0x10, RZ ;  /* 0x0000001089897819 */ /* 0x000fe200000006ff */
[----:B------:R-:W-:Y:S01]  /*3960*/  @P3 FADD.FTZ R136, R187, -R136 ;  /* 0x80000088bb883221 */ /* 0x000fe20000010000 */
[----:B------:R-:W3:Y:S01]  /*3970*/  @P2 LDC R212, c[0x0][0x40c] ;  /* 0x00010300ffd42b82 */ /* 0x000ee20000000800 */
[C---:B------:R-:W-:Y:S01]  /*3980*/  @P3 FFMA.FTZ R211, R152.reuse, R139, R211 ;  /* 0x0000008b98d33223 */ /* 0x040fe200000100d3 */
[C---:B------:R-:W-:Y:S01]  /*3990*/  @P3 FFMA.FTZ R215, R152.reuse, R138, R215 ;  /* 0x0000008a98d73223 */ /* 0x040fe200000100d7 */
[----:B------:R-:W-:Y:S01]  /*39a0*/  @P3 FFMA.FTZ R137, R152, R136, R137 ;  /* 0x0000008898893223 */ /* 0x000fe20000010089 */
[----:B------:R-:W-:Y:S01]  /*39b0*/  PRMT R136, R6, 0x7632, R136 ;  /* 0x0000763206887816 */ /* 0x000fe20000000088 */
[----:B------:R-:W-:Y:S01]  /*39c0*/  @P3 FADD.FTZ R138, R176, -R213 ;  /* 0x800000d5b08a3221 */ /* 0x000fe20000010000 */
[----:B0-----:R-:W-:Y:S01]  /*39d0*/  @P2 FMUL.FTZ R213, R211, R150 ;  /* 0x00000096d3d52220 */ /* 0x001fe20000410000 */
[C---:B------:R-:W-:Y:S01]  /*39e0*/  SHF.L.U32 R139, R7.reuse, 0x10, RZ ;  /* 0x00000010078b7819 */ /* 0x040fe200000006ff */
[----:B------:R-:W0:Y:S01]  /*39f0*/  @P2 LDC R218, c[0x0][0x40c] ;  /* 0x00010300ffda2b82 */ /* 0x000e220000000800 */
[----:B------:R-:W-:Y:S01]  /*3a00*/  SHF.L.U32 R219, R136, 0x10, RZ ;  /* 0x0000001088db7819 */ /* 0x000fe200000006ff */
[-C--:B------:R-:W-:Y:S01]  /*3a10*/  @P3 FFMA.FTZ R136, R188, R202.reuse, R153 ;  /* 0x000000cabc883223 */ /* 0x080fe20000010099 */
[----:B------:R-:W-:Y:S01]  /*3a20*/  PRMT R149, R7, 0x7632, R149 ;  /* 0x0000763207957816 */ /* 0x000fe20000000095 */
[----:B------:R-:W-:Y:S01]  /*3a30*/  @P3 FFMA.FTZ R148, R190, R202, R153 ;  /* 0x000000cabe943223 */ /* 0x000fe20000010099 */
[----:B-1----:R-:W-:Y:S01]  /*3a40*/  @P2 FMUL.FTZ R150, R137, R206 ;  /* 0x000000ce89962220 */ /* 0x002fe20000410000 */
[----:B------:R-:W-:Y:S01]  /*3a50*/  @P3 FADD.FTZ R136, R189, -R136 ;  /* 0x80000088bd883221 */ /* 0x000fe20000010000 */
[----:B------:R-:W-:Y:S01]  /*3a60*/  SHF.L.U32 R149, R149, 0x10, RZ ;  /* 0x0000001095957819 */ /* 0x000fe200000006ff */
[----:B------:R-:W1:Y:S01]  /*3a70*/  @P2 LDC R214, c[0x0][0x40c] ;  /* 0x00010300ffd62b82 */ /* 0x000e620000000800 */
[----:B------:R-:W-:Y:S01]  /*3a80*/  @P3 FADD.FTZ R148, R191, -R148 ;  /* 0x80000094bf943221 */ /* 0x000fe20000010000 */
[----:B------:R-:W-:Y:S01]  /*3a90*/  @P3 FFMA.FTZ R219, R152, R136, R219 ;  /* 0x0000008898db3223 */ /* 0x000fe200000100db */
[----:B------:R-:W-:Y:S01]  /*3aa0*/  @P2 FMUL.FTZ R136, R22, R213 ;  /* 0x000000d516882220 */ /* 0x000fe20000410000 */
[C---:B------:R-:W-:Y:S01]  /*3ab0*/  @P3 FFMA.FTZ R139, R152.reuse, R138, R139 ;  /* 0x0000008a988b3223 */ /* 0x040fe2000001008b */
[----:B--2---:R-:W-:Y:S01]  /*3ac0*/  @P2 FMUL.FTZ R217, R215, R208 ;  /* 0x000000d0d7d92220 */ /* 0x004fe20000410000 */
[----:B------:R-:W-:Y:S01]  /*3ad0*/  @P2 FMUL.FTZ R138, R23, R150 ;  /* 0x00000096178a2220 */ /* 0x000fe20000410000 */
[----:B------:R-:W-:Y:S01]  /*3ae0*/  @P3 FFMA.FTZ R149, R152, R148, R149 ;  /* 0x0000009498953223 */ /* 0x000fe20000010095 */
[----:B------:R-:W2:Y:S01]  /*3af0*/  @P2 LDC R216, c[0x0][0x40c] ;  /* 0x00010300ffd82b82 */ /* 0x000ea20000000800 */
[----:B------:R-:W-:Y:S01]  /*3b00*/  @P2 F2FP.BF16.F32.PACK_AB R136, RZ, R136 ;  /* 0x00000088ff88223e */ /* 0x000fe200000010ff */
[----:B---3--:R-:W-:Y:S01]  /*3b10*/  @P2 FMUL.FTZ R148, R219, R212 ;  /* 0x000000d4db942220 */ /* 0x008fe20000410000 */
[----:B------:R-:W-:-:S02]  /*3b20*/  F2FP.BF16.F32.PACK_AB R212, RZ, R219 ;  /* 0x000000dbffd4723e */ /* 0x000fc400000010ff */
[----:B------:R-:W-:Y:S01]  /*3b30*/  @P2 PRMT R133, R136, 0x7610, R133 ;  /* 0x0000761088852816 */ /* 0x000fe20000000085 */
[----:B------:R-:W-:Y:S01]  /*3b40*/  @P2 FMUL.FTZ R136, R24, R217 ;  /* 0x000000d918882220 */ /* 0x000fe20000410000 */
[----:B------:R-:W-:Y:S01]  /*3b50*/  @P2 F2FP.BF16.F32.PACK_AB R138, RZ, R138 ;  /* 0x0000008aff8a223e */ /* 0x000fe200000010ff */
[----:B0-----:R-:W-:Y:S01]  /*3b60*/  @P2 FMUL.FTZ R219, R139, R218 ;  /* 0x000000da8bdb2220 */ /* 0x001fe20000410000 */
[----:B------:R-:W-:Y:S01]  /*3b70*/  F2FP.BF16.F32.PACK_AB R210, RZ, R215 ;  /* 0x000000d7ffd2723e */ /* 0x000fe200000010ff */
[----:B------:R-:W-:Y:S01]  /*3b80*/  @P2 FMUL.FTZ R208, R25, R148 ;  /* 0x0000009419d02220 */ /* 0x000fe20000410000 */
[----:B------:R-:W-:Y:S01]  /*3b90*/  @P2 F2FP.BF16.F32.PACK_AB R136, RZ, R136 ;  /* 0x00000088ff88223e */ /* 0x000fe200000010ff */
[-C--:B------:R-:W-:Y:S01]  /*3ba0*/  @P2 FFMA.FTZ R118, R221, R219.reuse, R118 ;  /* 0x000000dbdd762223 */ /* 0x080fe20000010076 */
[----:B------:R-:W-:Y:S01]  /*3bb0*/  @P2 PRMT R133, R133, 0x5410, R138 ;  /* 0x0000541085852816 */ /* 0x000fe2000000008a */
[----:B------:R-:W-:Y:S01]  /*3bc0*/  @P2 FMUL.FTZ R138, R26, R219 ;  /* 0x000000db1a8a2220 */ /* 0x000fe20000410000 */
[----:B------:R-:W-:Y:S01]  /*3bd0*/  @P2 PRMT R134, R136, 0x7610, R134 ;  /* 0x0000761088862816 */ /* 0x000fe20000000086 */
[----:B-1----:R-:W-:Y:S01]  /*3be0*/  @P2 FMUL.FTZ R215, R151, R214 ;  /* 0x000000d697d72220 */ /* 0x002fe20000410000 */
[----:B------:R-:W-:-:S02]  /*3bf0*/  @P2 PRMT R206, R146, 0x7632, R206 ;  /* 0x0000763292ce2816 */ /* 0x000fc400000000ce */
[----:B------:R-:W-:Y:S01]  /*3c00*/  @P2 F2FP.BF16.F32.PACK_AB R138, RZ, R138 ;  /* 0x0000008aff8a223e */ /* 0x000fe200000010ff */
[----:B------:R-:W-:Y:S01]  /*3c10*/  @P2 FMUL.FTZ R136, R20, R215 ;  /* 0x000000d714882220 */ /* 0x000fe20000410000 */
[----:B------:R-:W-:Y:S02]  /*3c20*/  @P2 F2FP.BF16.F32.PACK_AB R208, RZ, R208 ;  /* 0x000000d0ffd0223e */ /* 0x000fe400000010ff */
[----:B------:R-:W-:Y:S02]  /*3c30*/  @P2 SHF.L.U32 R206, R206, 0x10, RZ ;  /* 0x00000010cece2819 */ /* 0x000fe400000006ff */
[----:B------:R-:W-:Y:S02]  /*3c40*/  @P2 F2FP.BF16.F32.PACK_AB R136, RZ, R136 ;  /* 0x00000088ff88223e */ /* 0x000fe400000010ff */
[----:B------:R-:W-:Y:S01]  /*3c50*/  @P2 PRMT R135, R138, 0x7610, R135 ;  /* 0x000076108a872816 */ /* 0x000fe20000000087 */
[----:B--2---:R-:W-:Y:S01]  /*3c60*/  @P2 FMUL.FTZ R138, R209, R216 ;  /* 0x000000d8d18a2220 */ /* 0x004fe20000410000 */
[----:B------:R-:W-:Y:S01]  /*3c70*/  @P2 PRMT R134, R134, 0x5410, R208 ;  /* 0x0000541086862816 */ /* 0x000fe200000000d0 */
[----:B------:R-:W-:Y:S01]  /*3c80*/  @P2 FFMA.FTZ R117, R148, R206, R117 ;  /* 0x000000ce94752223 */ /* 0x000fe20000010075 */
[----:B------:R-:W-:Y:S01]  /*3c90*/  F2FP.BF16.F32.PACK_AB R208, RZ, R137 ;  /* 0x00000089ffd0723e */ /* 0x000fe200000010ff */
[----:B------:R-:W-:Y:S01]  /*3ca0*/  @P2 FMUL.FTZ R148, R21, R138 ;  /* 0x0000008a15942220 */ /* 0x000fe20000410000 */
[----:B------:R-:W-:-:S02]  /*3cb0*/  @P2 SHF.L.U32 R219, R144, 0x10, RZ ;  /* 0x0000001090db2819 */ /* 0x000fc400000006ff */
[----:B------:R-:W-:Y:S02]  /*3cc0*/  @P2 PRMT R132, R136, 0x7610, R132 ;  /* 0x0000761088842816 */ /* 0x000fe40000000084 */
[----:B------:R-:W-:Y:S01]  /*3cd0*/  @P2 PRMT R137, R144, 0x7632, R137 ;  /* 0x0000763290892816 */ /* 0x000fe20000000089 */
[----:B------:R-:W-:Y:S01]  /*3ce0*/  @P2 FFMA.FTZ R120, R219, R215, R120 ;  /* 0x000000d7db782223 */ /* 0x000fe20000010078 */
[----:B------:R-:W-:Y:S02]  /*3cf0*/  @P2 PRMT R136, R145, 0x7632, R136 ;  /* 0x0000763291882816 */ /* 0x000fe40000000088 */
[----:B------:R-:W-:Y:S02]  /*3d00*/  @P2 SHF.L.U32 R137, R137, 0x10, RZ ;  /* 0x0000001089892819 */ /* 0x000fe400000006ff */
[----:B------:R-:W-:Y:S02]  /*3d10*/  @P2 SHF.L.U32 R136, R136, 0x10, RZ ;  /* 0x0000001088882819 */ /* 0x000fe400000006ff */
[----:B------:R-:W-:Y:S01]  /*3d20*/  @P2 SHF.L.U32 R215, R145, 0x10, RZ ;  /* 0x0000001091d72819 */ /* 0x000fe200000006ff */
[----:B------:R-:W-:Y:S01]  /*3d30*/  @P2 FFMA.FTZ R121, R138, R137, R121 ;  /* 0x000000898a792223 */ /* 0x000fe20000010079 */
[----:B------:R-:W-:Y:S01]  /*3d40*/  @P2 SHF.L.U32 R219, R146, 0x10, RZ ;  /* 0x0000001092db2819 */ /* 0x000fe200000006ff */
[----:B------:R-:W-:Y:S01]  /*3d50*/  @P2 FFMA.FTZ R123, R150, R136, R123 ;  /* 0x00000088967b2223 */ /* 0x000fe2000001007b */
[----:B------:R-:W-:Y:S01]  /*3d60*/  PRMT R206, R210, 0x5410, R212 ;  /* 0x00005410d2ce7816 */ /* 0x000fe200000000d4 */
[----:B------:R-:W-:Y:S01]  /*3d70*/  @P2 FFMA.FTZ R122, R215, R213, R122 ;  /* 0x000000d5d77a2223 */ /* 0x000fe2000001007a */
[----:B------:R-:W-:Y:S01]  /*3d80*/  F2FP.BF16.F32.PACK_AB R151, RZ, R151 ;  /* 0x00000097ff97723e */ /* 0x000fe200000010ff */
[----:B------:R-:W-:Y:S01]  /*3d90*/  @P2 FFMA.FTZ R116, R219, R217, R116 ;  /* 0x000000d9db742223 */ /* 0x000fe20000010074 */
[----:B------:R-:W-:-:S02]  /*3da0*/  F2FP.BF16.F32.PACK_AB R209, RZ, R209 ;  /* 0x000000d1ffd1723e */ /* 0x000fc400000010ff */
[----:B------:R-:W-:Y:S02]  /*3db0*/  F2FP.BF16.F32.PACK_AB R211, RZ, R211 ;  /* 0x000000d3ffd3723e */ /* 0x000fe400000010ff */
[----:B------:R-:W-:Y:S02]  /*3dc0*/  @P2 F2FP.BF16.F32.PACK_AB R148, RZ, R148 ;  /* 0x00000094ff94223e */ /* 0x000fe400000010ff */
[----:B------:R-:W-:Y:S02]  /*3dd0*/  F2FP.BF16.F32.PACK_AB R139, R149, R139 ;  /* 0x0000008b958b723e */ /* 0x000fe400000010ff */
[----:B------:R-:W-:Y:S02]  /*3de0*/  @P2 PRMT R132, R132, 0x5410, R148 ;  /* 0x0000541084842816 */ /* 0x000fe40000000094 */
[----:B------:R-:W-:Y:S02]  /*3df0*/  MOV R138, R206 ;  /* 0x000000ce008a7202 */ /* 0x000fe40000000f00 */
[----:B------:R-:W-:-:S02]  /*3e00*/  PRMT R137, R211, 0x5410, R208 ;  /* 0x00005410d3897816 */ /* 0x000fc400000000d0 */
        /* <DEDUP_REMOVED lines=11> */
.L_x_2841:
[----:B------:R-:W-:Y:S01]  /*3ec0*/  ISETP.GT.AND P3, PT, R2, RZ, PT ;  /* 0x000000ff0200720c */ /* 0x000fe20003f64270 */
[----:B------:R-:W1:Y:S01]  /*3ed0*/  @P2 LDC R206, c[0x0][0x40c] ;  /* 0x00010300ffce2b82 */ /* 0x000e620000000800 */
[----:B0-----:R-:W-:Y:S02]  /*3ee0*/  PRMT R148, R4, 0x7632, R148 ;  /* 0x0000763204947816 */ /* 0x001fe40000000094 */
        /* <DEDUP_REMOVED lines=20> */
[----:B-1----:R-:W-:Y:S01]  /*4030*/  @P2 FMUL.FTZ R149, R149, R206 ;  /* 0x000000ce95952220 */ /* 0x002fe20000410000 */
[----:B------:R-:W-:Y:S01]  /*4040*/  PRMT R148, R6, 0x7632, R148 ;  /* 0x0000763206947816 */ /* 0x000fe20000000094 */
[----:B------:R-:W-:Y:S01]  /*4050*/  @P3 FFMA.FTZ R206, R188, R202, R153 ;  /* 0x000000cabcce3223 */ /* 0x000fe20000010099 */
[----:B------:R-:W-:Y:S01]  /*4060*/  @P3 FFMA.FTZ R209, R152, R150, R209 ;  /* 0x0000009698d13223 */ /* 0x000fe200000100d1 */
[----:B------:R-:W-:Y:S01]  /*4070*/  @P3 FADD.FTZ R150, R174, -R215 ;  /* 0x800000d7ae963221 */ /* 0x000fe20000010000 */
[----:B------:R-:W-:Y:S01]  /*4080*/  SHF.L.U32 R215, R148, 0x10, RZ ;  /* 0x0000001094d77819 */ /* 0x000fe200000006ff */
[----:B------:R-:W1:Y:S01]  /*4090*/  @P2 LDC R216, c[0x0][0x40c] ;  /* 0x00010300ffd82b82 */ /* 0x000e620000000800 */
[----:B------:R-:W-:Y:S01]  /*40a0*/  SHF.L.U32 R213, R6, 0x10, RZ ;  /* 0x0000001006d57819 */ /* 0x000fe200000006ff */
[----:B------:R-:W-:Y:S01]  /*40b0*/  @P3 FADD.FTZ R206, R189, -R206 ;  /* 0x800000cebdce3221 */ /* 0x000fe20000010000 */
[----:B0-----:R-:W-:Y:S01]  /*40c0*/  @P2 FMUL.FTZ R209, R209, R210 ;  /* 0x000000d2d1d12220 */ /* 0x001fe20000410000 */
[----:B------:R-:W-:Y:S01]  /*40d0*/  @P2 FMUL.FTZ R148, R20, R149 ;  /* 0x0000009514942220 */ /* 0x000fe20000410000 */
[----:B------:R-:W-:Y:S01]  /*40e0*/  @P3 FFMA.FTZ R217, R175, R202, R153 ;  /* 0x000000caafd93223 */ /* 0x000fe20000010099 */
[C---:B------:R-:W-:Y:S01]  /*40f0*/  @P3 FFMA.FTZ R215, R152.reuse, R206, R215 ;  /* 0x000000ce98d73223 */ /* 0x040fe200000100d7 */
[----:B------:R-:W-:Y:S01]  /*4100*/  @P3 FFMA.FTZ R213, R152, R150, R213 ;  /* 0x0000009698d53223 */ /* 0x000fe200000100d5 */
[----:B------:R-:W0:Y:S01]  /*4110*/  @P2 LDC R212, c[0x0][0x40c] ;  /* 0x00010300ffd42b82 */ /* 0x000e220000000800 */
[----:B------:R-:W-:Y:S01]  /*4120*/  @P2 FMUL.FTZ R206, R22, R209 ;  /* 0x000000d116ce2220 */ /* 0x000fe20000410000 */
[----:B--2---:R-:W-:Y:S01]  /*4130*/  @P2 FMUL.FTZ R150, R151, R208 ;  /* 0x000000d097962220 */ /* 0x004fe20000410000 */
[----:B------:R-:W-:Y:S01]  /*4140*/  @P2 F2FP.BF16.F32.PACK_AB R148, RZ, R148 ;  /* 0x00000094ff94223e */ /* 0x000fe200000010ff */
[----:B------:R-:W-:-:S02]  /*4150*/  @P3 FADD.FTZ R217, R176, -R217 ;  /* 0x800000d9b0d93221 */ /* 0x000fc40000010000 */
[----:B------:R-:W-:Y:S01]  /*4160*/  @P2 FMUL.FTZ R151, R21, R150 ;  /* 0x0000009615972220 */ /* 0x000fe20000410000 */
[----:B------:R-:W-:Y:S01]  /*4170*/  @P2 F2FP.BF16.F32.PACK_AB R206, RZ, R206 ;  /* 0x000000ceffce223e */ /* 0x000fe200000010ff */
[----:B------:R-:W2:Y:S01]  /*4180*/  @P2 LDC R218, c[0x0][0x40c] ;  /* 0x00010300ffda2b82 */ /* 0x000ea20000000800 */
[----:B---3--:R-:W-:Y:S01]  /*4190*/  @P2 FMUL.FTZ R208, R211, R214 ;  /* 0x000000d6d3d02220 */ /* 0x008fe20000410000 */
[----:B------:R-:W-:Y:S02]  /*41a0*/  SHF.L.U32 R211, R7, 0x10, RZ ;  /* 0x0000001007d37819 */ /* 0x000fe400000006ff */
[----:B------:R-:W-:Y:S01]  /*41b0*/  @P2 PRMT R132, R148, 0x7610, R132 ;  /* 0x0000761094842816 */ /* 0x000fe20000000084 */
[----:B------:R-:W-:Y:S01]  /*41c0*/  @P2 FMUL.FTZ R210, R23, R208 ;  /* 0x000000d017d22220 */ /* 0x000fe20000410000 */
[----:B------:R-:W-:Y:S01]  /*41d0*/  @P2 PRMT R133, R206, 0x7610, R133 ;  /* 0x00007610ce852816 */ /* 0x000fe20000000085 */
[----:B------:R-:W-:Y:S01]  /*41e0*/  @P3 FFMA.FTZ R211, R152, R217, R211 ;  /* 0x000000d998d33223 */ /* 0x000fe200000100d3 */
[----:B-----5:R-:W-:Y:S01]  /*41f0*/  @P2 PRMT R148, R144, 0x7632, R148 ;  /* 0x0000763290942816 */ /* 0x020fe20000000094 */
[----:B-1----:R-:W-:Y:S01]  /*4200*/  @P2 FMUL.FTZ R206, R215, R216 ;  /* 0x000000d8d7ce2220 */ /* 0x002fe20000410000 */
[----:B------:R-:W-:-:S02]  /*4210*/  @P2 F2FP.BF16.F32.PACK_AB R151, RZ, R151 ;  /* 0x00000097ff97223e */ /* 0x000fc400000010ff */
[----:B------:R-:W-:Y:S02]  /*4220*/  @P2 SHF.L.U32 R215, R144, 0x10, RZ ;  /* 0x0000001090d72819 */ /* 0x000fe400000006ff */
        /* <DEDUP_REMOVED lines=43> */
.L_x_2840:
[----:B------:R-:W-:Y:S05]  /*44e0*/  @!P1 BRA `(.L_x_2843) ;  /* 0x0000000400a89947 */ /* 0x000fea0003800000 */
[----:B0-----:R-:W0:Y:S01]  /*44f0*/  @P2 LDC R139, c[0x0][0x40c] ;  /* 0x00010300ff8b2b82 */ /* 0x001e220000000800 */
[-CC-:B------:R-:W-:Y:S01]  /*4500*/  FFMA.FTZ R137, R171, R202.reuse, R153.reuse ;  /* 0x000000caab897223 */ /* 0x180fe20000010099 */
[-CC-:B------:R-:W-:Y:S01]  /*4510*/  FFMA.FTZ R149, R173, R202.reuse, R153.reuse ;  /* 0x000000caad957223 */ /* 0x180fe20000010099 */
[-C--:B------:R-:W-:Y:S01]  /*4520*/  FFMA.FTZ R136, R186, R202.reuse, R153 ;  /* 0x000000caba887223 */ /* 0x080fe20000010099 */
[----:B------:R-:W-:Y:S01]  /*4530*/  ISETP.GT.AND P3, PT, R2, RZ, PT ;  /* 0x000000ff0200720c */ /* 0x000fe20003f64270 */
[----:B------:R-:W-:Y:S01]  /*4540*/  FADD.FTZ R137, R172, -R137 ;  /* 0x80000089ac897221 */ /* 0x000fe20000010000 */
[----:B------:R-:W-:Y:S01]  /*4550*/  FADD.FTZ R151, R174, -R149 ;  /* 0x80000095ae977221 */ /* 0x000fe20000010000 */
[----:B------:R-:W-:Y:S01]  /*4560*/  FFMA.FTZ R148, R188, R202, R153 ;  /* 0x000000cabc947223 */ /* 0x000fe20000010099 */
[----:B------:R-:W1:Y:S01]  /*4570*/  @P2 LDC R209, c[0x0][0x40c] ;  /* 0x00010300ffd12b82 */ /* 0x000e620000000800 */
[C---:B------:R-:W-:Y:S01]  /*4580*/  FMUL.FTZ R138, R152.reuse, R137 ;  /* 0x00000089988a7220 */ /* 0x040fe20000410000 */
[----:B------:R-:W-:Y:S01]  /*4590*/  FMUL.FTZ R137, R152, R151 ;  /* 0x0000009798897220 */ /* 0x000fe20000410000 */
[----:B------:R-:W-:Y:S01]  /*45a0*/  FADD.FTZ R149, R187, -R136 ;  /* 0x80000088bb957221 */ /* 0x000fe20000010000 */
[----:B------:R-:W-:-:S02]  /*45b0*/  FADD.FTZ R151, R189, -R148 ;  /* 0x80000094bd977221 */ /* 0x000fc40000010000 */
[----:B------:R-:W-:Y:S01]  /*45c0*/  FSEL R138, R138, RZ, P3 ;  /* 0x000000ff8a8a7208 */ /* 0x000fe20001800000 */
[C---:B------:R-:W-:Y:S01]  /*45d0*/  FMUL.FTZ R136, R152.reuse, R149 ;  /* 0x0000009598887220 */ /* 0x040fe20000410000 */
[----:B------:R-:W2:Y:S01]  /*45e0*/  @P2 LDC R206, c[0x0][0x40c] ;  /* 0x00010300ffce2b82 */ /* 0x000ea20000000800 */
[----:B------:R-:W-:Y:S01]  /*45f0*/  FSEL R150, R137, RZ, P3 ;  /* 0x000000ff89967208 */ /* 0x000fe20001800000 */
[----:B------:R-:W-:Y:S02]  /*4600*/  FMUL.FTZ R149, R152, R151 ;  /* 0x0000009798957220 */ /* 0x000fe40000410000 */
[----:B------:R-:W-:Y:S02]  /*4610*/  FSEL R211, R136, RZ, P3 ;  /* 0x000000ff88d37208 */ /* 0x000fe40001800000 */
[----:B------:R-:W-:Y:S02]  /*4620*/  F2FP.BF16.F32.PACK_AB R210, RZ, R150 ;  /* 0x00000096ffd2723e */ /* 0x000fe400000010ff */
[----:B------:R-:W3:Y:S01]  /*4630*/  @P2 LDC R208, c[0x0][0x40c] ;  /* 0x00010300ffd02b82 */ /* 0x000ee20000000800 */
[----:B0-----:R-:W-:Y:S01]  /*4640*/  @P2 FMUL.FTZ R137, R138, R139 ;  /* 0x0000008b8a892220 */ /* 0x001fe20000410000 */
[----:B------:R-:W-:-:S03]  /*4650*/  FSEL R151, R149, RZ, P3 ;  /* 0x000000ff95977208 */ /* 0x000fc60001800000 */
[----:B------:R-:W-:Y:S01]  /*4660*/  @P2 FMUL.FTZ R148, R22, R137 ;  /* 0x0000008916942220 */ /* 0x000fe20000410000 */
[----:B------:R-:W-:Y:S02]  /*4670*/  F2FP.BF16.F32.PACK_AB R212, RZ, R151 ;  /* 0x00000097ffd4723e */ /* 0x000fe400000010ff */
[----:B------:R-:W0:Y:S01]  /*4680*/  @P2 LDC R216, c[0x0][0x40c] ;  /* 0x00010300ffd82b82 */ /* 0x000e220000000800 */
[----:B-1----:R-:W-:Y:S01]  /*4690*/  @P2 FMUL.FTZ R139, R150, R209 ;  /* 0x000000d1968b2220 */ /* 0x002fe20000410000 */
[----:B------:R-:W-:Y:S01]  /*46a0*/  FFMA.FTZ R209, R175, R202, R153 ;  /* 0x000000caafd17223 */ /* 0x000fe20000010099 */
[----:B------:R-:W-:Y:S02]  /*46b0*/  @P2 F2FP.BF16.F32.PACK_AB R148, RZ, R148 ;  /* 0x00000094ff94223e */ /* 0x000fe400000010ff */
[----:B------:R-:W-:Y:S01]  /*46c0*/  @P2 FMUL.FTZ R150, R24, R139 ;  /* 0x0000008b18962220 */ /* 0x000fe20000410000 */
[----:B------:R-:W-:Y:S01]  /*46d0*/  FADD.FTZ R209, R176, -R209 ;  /* 0x800000d1b0d17221 */ /* 0x000fe20000010000 */
[----:B------:R-:W-:Y:S01]  /*46e0*/  @P2 PRMT R133, R148, 0x7610, R133 ;  /* 0x0000761094852816 */ /* 0x000fe20000000085 */
[----:B--2---:R-:W-:Y:S01]  /*46f0*/  @P2 FMUL.FTZ R136, R211, R206 ;  /* 0x000000ced3882220 */ /* 0x004fe20000410000 */
[----:B------:R-:W1:Y:S01]  /*4700*/  @P2 LDC R217, c[0x0][0x40c] ;  /* 0x00010300ffd92b82 */ /* 0x000e620000000800 */
[----:B------:R-:W-:-:S02]  /*4710*/  @P2 F2FP.BF16.F32.PACK_AB R150, RZ, R150 ;  /* 0x00000096ff96223e */ /* 0x000fc400000010ff */
[----:B------:R-:W-:Y:S01]  /*4720*/  @P2 FMUL.FTZ R149, R23, R136 ;  /* 0x0000008817952220 */ /* 0x000fe20000410000 */
[----:B------:R-:W-:Y:S02]  /*4730*/  F2FP.BF16.F32.PACK_AB R211, RZ, R211 ;  /* 0x000000d3ffd3723e */ /* 0x000fe400000010ff */
[----:B------:R-:W-:Y:S01]  /*4740*/  @P2 PRMT R134, R150, 0x7610, R134 ;  /* 0x0000761096862816 */ /* 0x000fe20000000086 */
[----:B---3--:R-:W-:Y:S01]  /*4750*/  @P2 FMUL.FTZ R206, R151, R208 ;  /* 0x000000d097ce2220 */ /* 0x008fe20000410000 */
[----:B------:R-:W-:Y:S01]  /*4760*/  FMUL.FTZ R151, R152, R209 ;  /* 0x000000d198977220 */ /* 0x000fe20000410000 */
[----:B------:R-:W-:Y:S01]  /*4770*/  @P2 F2FP.BF16.F32.PACK_AB R149, RZ, R149 ;  /* 0x00000095ff95223e */ /* 0x000fe200000010ff */
[----:B------:R-:W2:Y:S01]  /*4780*/  @P2 LDC R214, c[0x0][0x40c] ;  /* 0x00010300ffd62b82 */ /* 0x000ea20000000800 */
[----:B------:R-:W-:Y:S01]  /*4790*/  @P2 FMUL.FTZ R148, R25, R206 ;  /* 0x000000ce19942220 */ /* 0x000fe20000410000 */
[-CC-:B------:R-:W-:Y:S01]  /*47a0*/  FFMA.FTZ R150, R184, R202.reuse, R153.reuse ;  /* 0x000000cab8967223 */ /* 0x180fe20000010099 */
[----:B------:R-:W-:Y:S01]  /*47b0*/  FSEL R213, R151, RZ, P3 ;  /* 0x000000ff97d57208 */ /* 0x000fe20001800000 */
[----:B------:R-:W-:Y:S01]  /*47c0*/  FFMA.FTZ R151, R169, R202, R153 ;  /* 0x000000caa9977223 */ /* 0x000fe20000010099 */
[--C-:B------:R-:W-:Y:S01]  /*47d0*/  @P2 PRMT R133, R133, 0x5410, R149.reuse ;  /* 0x0000541085852816 */ /* 0x100fe20000000095 */
[----:B------:R-:W-:Y:S01]  /*47e0*/  FADD.FTZ R219, R185, -R150 ;  /* 0x80000096b9db7221 */ /* 0x000fe20000010000 */
[----:B-----5:R-:W-:Y:S01]  /*47f0*/  @P2 PRMT R149, R146, 0x7632, R149 ;  /* 0x0000763292952816 */ /* 0x020fe20000000095 */
[----:B------:R-:W-:Y:S01]  /*4800*/  FADD.FTZ R215, R170, -R151 ;  /* 0x80000097aad77221 */ /* 0x000fe20000010000 */
[----:B0-----:R-:W-:Y:S01]  /*4810*/  @P2 FMUL.FTZ R209, R213, R216 ;  /* 0x000000d8d5d12220 */ /* 0x001fe20000410000 */
[----:B------:R-:W-:-:S02]  /*4820*/  @P2 F2FP.BF16.F32.PACK_AB R151, RZ, R148 ;  /* 0x00000094ff97223e */ /* 0x000fc400000010ff */
[----:B------:R-:W-:Y:S01]  /*4830*/  FMUL.FTZ R148, R152, R215 ;  /* 0x000000d798947220 */ /* 0x000fe20000410000 */
[----:B------:R-:W-:Y:S01]  /*4840*/  @P2 FMUL.FTZ R208, R26, R209 ;  /* 0x000000d11ad02220 */ /* 0x000fe20000410000 */
[----:B------:R-:W-:Y:S01]  /*4850*/  @P2 SHF.L.U32 R150, R149, 0x10, RZ ;  /* 0x0000001095962819 */ /* 0x000fe200000006ff */
[----:B------:R-:W-:Y:S01]  /*4860*/  FMUL.FTZ R149, R152, R219 ;  /* 0x000000db98957220 */ /* 0x000fe20000410000 */
[----:B------:R-:W-:Y:S02]  /*4870*/  @P2 PRMT R134, R134, 0x5410, R151 ;  /* 0x0000541086862816 */ /* 0x000fe40000000097 */
[----:B------:R-:W-:Y:S01]  /*4880*/  FSEL R148, R148, RZ, P3 ;  /* 0x000000ff94947208 */ /* 0x000fe20001800000 */
[----:B------:R-:W-:Y:S01]  /*4890*/  @P2 FFMA.FTZ R117, R206, R150, R117 ;  /* 0x00000096ce752223 */ /* 0x000fe20000010075 */
[----:B------:R-:W-:Y:S02]  /*48a0*/  @P2 F2FP.BF16.F32.PACK_AB R208, RZ, R208 ;  /* 0x000000d0ffd0223e */ /* 0x000fe400000010ff */
[----:B------:R-:W-:Y:S01]  /*48b0*/  FSEL R151, R149, RZ, P3 ;  /* 0x000000ff95977208 */ /* 0x000fe20001800000 */
[----:B-1----:R-:W-:Y:S01]  /*48c0*/  @P2 FMUL.FTZ R149, R148, R217 ;  /* 0x000000d994952220 */ /* 0x002fe20000410000 */
[----:B------:R-:W-:-:S02]  /*48d0*/  @P2 PRMT R135, R208, 0x7610, R135 ;  /* 0x00007610d0872816 */ /* 0x000fc40000000087 */
[----:B------:R-:W-:Y:S01]  /*48e0*/  PRMT R206, R210, 0x5410, R212 ;  /* 0x00005410d2ce7816 */ /* 0x000fe200000000d4 */
[----:B------:R-:W-:Y:S01]  /*48f0*/  FFMA.FTZ R212, R190, R202, R153 ;  /* 0x000000cabed47223 */ /* 0x000fe20000010099 */
[----:B------:R-:W-:Y:S01]  /*4900*/  F2FP.BF16.F32.PACK_AB R208, RZ, R148 ;  /* 0x00000094ffd0723e */ /* 0x000fe200000010ff */
[----:B------:R-:W-:Y:S01]  /*4910*/  @P2 FMUL.FTZ R148, R20, R149 ;  /* 0x0000009514942220 */ /* 0x000fe20000410000 */
[----:B------:R-:W-:Y:S01]  /*4920*/  F2FP.BF16.F32.PACK_AB R210, RZ, R138 ;  /* 0x0000008affd2723e */ /* 0x000fe200000010ff */
[----:B--2---:R-:W-:Y:S01]  /*4930*/  @P2 FMUL.FTZ R150, R151, R214 ;  /* 0x000000d697962220 */ /* 0x004fe20000410000 */
[----:B------:R-:W-:Y:S01]  /*4940*/  @P2 PRMT R138, R144, 0x7632, R138 ;  /* 0x00007632908a2816 */ /* 0x000fe2000000008a */
[----:B------:R-:W-:Y:S01]  /*4950*/  FADD.FTZ R217, R191, -R212 ;  /* 0x800000d4bfd97221 */ /* 0x000fe20000010000 */
[----:B------:R-:W-:Y:S02]  /*4960*/  @P2 SHF.L.U32 R215, R147, 0x10, RZ ;  /* 0x0000001093d72819 */ /* 0x000fe400000006ff */
[----:B------:R-:W-:-:S02]  /*4970*/  @P2 F2FP.BF16.F32.PACK_AB R148, RZ, R148 ;  /* 0x00000094ff94223e */ /* 0x000fc400000010ff */
[----:B------:R-:W-:Y:S01]  /*4980*/  @P2 SHF.L.U32 R138, R138, 0x10, RZ ;  /* 0x000000108a8a2819 */ /* 0x000fe200000006ff */
[----:B------:R-:W-:Y:S01]  /*4990*/  @P2 FFMA.FTZ R118, R215, R209, R118 ;  /* 0x000000d1d7762223 */ /* 0x000fe20000010076 */
[----:B------:R-:W-:Y:S02]  /*49a0*/  @P2 SHF.L.U32 R215, R144, 0x10, RZ ;  /* 0x0000001090d72819 */ /* 0x000fe400000006ff */
[----:B------:R-:W-:Y:S01]  /*49b0*/  @P2 PRMT R132, R148, 0x7610, R132 ;  /* 0x0000761094842816 */ /* 0x000fe20000000084 */
[----:B------:R-:W-:Y:S01]  /*49c0*/  @P2 FFMA.FTZ R121, R150, R138, R121 ;  /* 0x0000008a96792223 */ /* 0x000fe20000010079 */
[----:B------:R-:W-:Y:S01]  /*49d0*/  F2FP.BF16.F32.PACK_AB R209, RZ, R151 ;  /* 0x00000097ffd1723e */ /* 0x000fe200000010ff */
[----:B------:R-:W-:Y:S01]  /*49e0*/  @P2 FMUL.FTZ R151, R21, R150 ;  /* 0x0000009615972220 */ /* 0x000fe20000410000 */
[----:B------:R-:W-:Y:S01]  /*49f0*/  @P2 PRMT R148, R145, 0x7632, R148 ;  /* 0x0000763291942816 */ /* 0x000fe20000000094 */
[----:B------:R-:W-:Y:S01]  /*4a00*/  FMUL.FTZ R138, R152, R217 ;  /* 0x000000d9988a7220 */ /* 0x000fe20000410000 */
[----:B------:R-:W-:Y:S01]  /*4a10*/  @P2 FFMA.FTZ R120, R215, R149, R120 ;  /* 0x00000095d7782223 */ /* 0x000fe20000010078 */
[----:B------:R-:W-:-:S02]  /*4a20*/  @P2 SHF.L.U32 R149, R145, 0x10, RZ ;  /* 0x0000001091952819 */ /* 0x000fc400000006ff */
[----:B------:R-:W-:Y:S02]  /*4a30*/  @P2 SHF.L.U32 R148, R148, 0x10, RZ ;  /* 0x0000001094942819 */ /* 0x000fe400000006ff */
[----:B------:R-:W-:Y:S01]  /*4a40*/  @P2 SHF.L.U32 R215, R146, 0x10, RZ ;  /* 0x0000001092d72819 */ /* 0x000fe200000006ff */
[----:B------:R-:W-:Y:S01]  /*4a50*/  @P2 FFMA.FTZ R122, R149, R137, R122 ;  /* 0x00000089957a2223 */ /* 0x000fe2000001007a */
[----:B------:R-:W-:Y:S01]  /*4a60*/  @P2 F2FP.BF16.F32.PACK_AB R151, RZ, R151 ;  /* 0x00000097ff97223e */ /* 0x000fe200000010ff */
[----:B------:R-:W-:Y:S01]  /*4a70*/  @P2 FFMA.FTZ R123, R136, R148, R123 ;  /* 0x00000094887b2223 */ /* 0x000fe2000001007b */
[----:B------:R-:W-:Y:S01]  /*4a80*/  FSEL R150, R138, RZ, P3 ;  /* 0x000000ff8a967208 */ /* 0x000fe20001800000 */
[----:B------:R-:W-:Y:S01]  /*4a90*/  @P2 FFMA.FTZ R116, R215, R139, R116 ;  /* 0x0000008bd7742223 */ /* 0x000fe20000010074 */
[----:B------:R-:W-:Y:S02]  /*4aa0*/  @P2 PRMT R132, R132, 0x5410, R151 ;  /* 0x0000541084842816 */ /* 0x000fe40000000097 */
[----:B------:R-:W-:-:S02]  /*4ab0*/  F2FP.BF16.F32.PACK_AB R139, R150, R213 ;  /* 0x000000d5968b723e */ /* 0x000fc400000010ff */
        /* <DEDUP_REMOVED lines=13> */
.L_x_2843:
        /* <DEDUP_REMOVED lines=13> */
.L_x_2845:
[----:B------:R-:W-:Y:S05]  /*4c60*/  BSYNC.RECONVERGENT B2 ;  /* 0x0000000000027941 */ /* 0x000fea0003800200 */
.L_x_2844:
        /* <DEDUP_REMOVED lines=14> */
.L_x_2847:
[----:B------:R-:W-:Y:S05]  /*4d50*/  BSYNC.RECONVERGENT B2 ;  /* 0x0000000000027941 */ /* 0x000fea0003800200 */
.L_x_2846:
        /* <DEDUP_REMOVED lines=13> */
.L_x_2849:
[----:B------:R-:W-:Y:S05]  /*4e30*/  BSYNC.RECONVERGENT B2 ;  /* 0x0000000000027941 */ /* 0x000fea0003800200 */
.L_x_2848:
        /* <DEDUP_REMOVED lines=14> */
.L_x_2851:
[----:B------:R-:W-:Y:S05]  /*4f20*/  BSYNC.RECONVERGENT B2 ;  /* 0x0000000000027941 */ /* 0x000fea0003800200 */
.L_x_2850:
        /* <DEDUP_REMOVED lines=13> */
.L_x_2853:
[----:B------:R-:W-:Y:S05]  /*5000*/  BSYNC.RECONVERGENT B2 ;  /* 0x0000000000027941 */ /* 0x000fea0003800200 */
.L_x_2852:
        /* <DEDUP_REMOVED lines=14> */
.L_x_2855:
[----:B------:R-:W-:Y:S05]  /*50f0*/  BSYNC.RECONVERGENT B2 ;  /* 0x0000000000027941 */ /* 0x000fea0003800200 */
.L_x_2854:
        /* <DEDUP_REMOVED lines=13> */
.L_x_2857:
[----:B------:R-:W-:Y:S05]  /*51d0*/  BSYNC.RECONVERGENT B2 ;  /* 0x0000000000027941 */ /* 0x000fea0003800200 */
.L_x_2856:
        /* <DEDUP_REMOVED lines=13> */
.L_x_2842:
[----:B------:R-:W-:Y:S05]  /*52b0*/  BSYNC.RECONVERGENT B1 ;  /* 0x0000000000017941 */ /* 0x000fea0003800200 */
.L_x_2839:
        /* <DEDUP_REMOVED lines=13> */
.L_x_2859:
[----:B------:R-:W-:Y:S05]  /*5390*/  BSYNC.RECONVERGENT B1 ;  /* 0x0000000000017941 */ /* 0x000fea0003800200 */
.L_x_2858:
        /* <DEDUP_REMOVED lines=9> */
[----:B------:R-:W-:Y:S02]  /*5430*/  SHF.L.U32 R137, R141, 0x10, RZ ;  /* 0x000000108d897819 */ /* 0x000fe400000006ff */
[C---:B------:R-:W-:Y:S02]  /*5440*/  PRMT R136, R140.reuse, 0x7632, R136 ;  /* 0x000076328c887816 */ /* 0x040fe40000000088 */
        /* <DEDUP_REMOVED lines=13> */
[----:B------:R-:W-:Y:S01]  /*5520*/  @P0 FADD.FTZ R138, R195, -R138 ;  /* 0x8000008ac38a0221 */ /* 0x000fe20000010000 */
[----:B------:R-:W-:Y:S01]  /*5530*/  @P0 FFMA.FTZ R211, R181, R202, R153 ;  /* 0x000000cab5d30223 */ /* 0x000fe20000010099 */
[C---:B------:R-:W-:Y:S01]  /*5540*/  @P0 FFMA.FTZ R137, R152.reuse, R2, R137 ;  /* 0x0000000298890223 */ /* 0x040fe20000010089 */
[----:B------:R-:W-:Y:S01]  /*5550*/  PRMT R2, R141, 0x7632, R2 ;  /* 0x000076328d027816 */ /* 0x000fe20000000002 */
[----:B------:R-:W3:Y:S01]  /*5560*/  @P2 LDC R210, c[0x0][0x40c] ;  /* 0x00010300ffd22b82 */ /* 0x000ee20000000800 */
[----:B------:R-:W-:Y:S01]  /*5570*/  @P0 FFMA.FTZ R139, R152, R149, R139 ;  /* 0x00000095988b0223 */ /* 0x000fe2000001008b */
[-CC-:B------:R-:W-:Y:S01]  /*5580*/  @P0 FFMA.FTZ R148, R196, R202.reuse, R153.reuse ;  /* 0x000000cac4940223 */ /* 0x180fe20000010099 */
[----:B------:R-:W-:Y:S01]  /*5590*/  SHF.L.U32 R207, R2, 0x10, RZ ;  /* 0x0000001002cf7819 */ /* 0x000fe200000006ff */
[-C--:B------:R-:W-:Y:S01]  /*55a0*/  @P0 FFMA.FTZ R217, R183, R202.reuse, R153 ;  /* 0x000000cab7d90223 */ /* 0x080fe20000010099 */
[----:B------:R-:W-:Y:S01]  /*55b0*/  PRMT R149, R143, 0x7632, R149 ;  /* 0x000076328f957816 */ /* 0x000fe20000000095 */
[----:B------:R-:W-:Y:S01]  /*55c0*/  @P0 FFMA.FTZ R136, R152, R151, R136 ;  /* 0x0000009798880223 */ /* 0x000fe20000010088 */
[----:B------:R-:W-:Y:S01]  /*55d0*/  @P0 FFMA.FTZ R206, R200, R202, R153 ;  /* 0x000000cac8ce0223 */ /* 0x000fe20000010099 */
[----:B------:R-:W4:Y:S01]  /*55e0*/  @P2 LDC R214, c[0x0][0x40c] ;  /* 0x00010300ffd62b82 */ /* 0x000f220000000800 */
[----:B------:R-:W-:Y:S01]  /*55f0*/  @P0 FFMA.FTZ R207, R152, R138, R207 ;  /* 0x0000008a98cf0223 */ /* 0x000fe200000100cf */
[----:B------:R-:W-:Y:S01]  /*5600*/  PRMT R138, R142, 0x7632, R138 ;  /* 0x000076328e8a7816 */ /* 0x000fe2000000008a */
[----:B------:R-:W-:Y:S01]  /*5610*/  @P0 FADD.FTZ R2, R182, -R211 ;  /* 0x800000d3b6020221 */ /* 0x000fe20000010000 */
[----:B------:R-:W-:Y:S01]  /*5620*/  SHF.L.U32 R216, R149, 0x10, RZ ;  /* 0x0000001095d87819 */ /* 0x000fe200000006ff */
[----:B------:R-:W-:Y:S01]  /*5630*/  @P0 FADD.FTZ R150, R197, -R148 ;  /* 0x80000094c5960221 */ /* 0x000fe20000010000 */
[----:B------:R-:W-:Y:S01]  /*5640*/  @P0 FADD.FTZ R202, R198, -R217 ;  /* 0x800000d9c6ca0221 */ /* 0x000fe20000010000 */
[----:B0-----:R-:W-:Y:S01]  /*5650*/  @P2 FMUL.FTZ R149, R139, R208 ;  /* 0x000000d08b952220 */ /* 0x001fe20000410000 */
[----:B------:R-:W0:Y:S01]  /*5660*/  @P2 LDC R218, c[0x0][0x40c] ;  /* 0x00010300ffda2b82 */ /* 0x000e220000000800 */
[----:B-1----:R-:W-:Y:S01]  /*5670*/  @P2 FMUL.FTZ R148, R136, R219 ;  /* 0x000000db88942220 */ /* 0x002fe20000410000 */
[----:B------:R-:W-:Y:S01]  /*5680*/  SHF.L.U32 R213, R138, 0x10, RZ ;  /* 0x000000108ad57819 */ /* 0x000fe200000006ff */
[C---:B------:R-:W-:Y:S01]  /*5690*/  @P0 FFMA.FTZ R209, R152.reuse, R2, R209 ;  /* 0x0000000298d10223 */ /* 0x040fe200000100d1 */
[----:B------:R-:W-:Y:S01]  /*56a0*/  @P0 FFMA.FTZ R215, R152, R202, R215 ;  /* 0x000000ca98d70223 */ /* 0x000fe200000100d7 */
[----:B------:R-:W-:Y:S01]  /*56b0*/  @P0 FADD.FTZ R151, R199, -R206 ;  /* 0x800000cec7970221 */ /* 0x000fe20000010000 */
[----:B------:R-:W-:Y:S01]  /*56c0*/  @P2 FMUL.FTZ R2, R28, R149 ;  /* 0x000000951c022220 */ /* 0x000fe20000410000 */
[----:B------:R-:W-:Y:S01]  /*56d0*/  @P2 FMUL.FTZ R138, R29, R148 ;  /* 0x000000941d8a2220 */ /* 0x000fe20000410000 */
[----:B------:R-:W1:Y:S01]  /*56e0*/  @P2 LDC R220, c[0x0][0x40c] ;  /* 0x00010300ffdc2b82 */ /* 0x000e620000000800 */
[----:B--2---:R-:W-:Y:S01]  /*56f0*/  @P2 FMUL.FTZ R202, R207, R212 ;  /* 0x000000d4cfca2220 */ /* 0x004fe20000410000 */
[----:B------:R-:W-:Y:S01]  /*5700*/  @P0 FFMA.FTZ R213, R152, R150, R213 ;  /* 0x0000009698d50223 */ /* 0x000fe200000100d5 */
[----:B---3--:R-:W-:Y:S01]  /*5710*/  @P2 FMUL.FTZ R153, R137, R210 ;  /* 0x000000d289992220 */ /* 0x008fe20000410000 */
[----:B------:R-:W-:Y:S01]  /*5720*/  @P2 SHF.L.U32 R219, R144, 0x10, RZ ;  /* 0x0000001090db2819 */ /* 0x000fe200000006ff */
[----:B------:R-:W-:Y:S01]  /*5730*/  @P0 FFMA.FTZ R216, R152, R151, R216 ;  /* 0x0000009798d80223 */ /* 0x000fe200000100d8 */
[----:B------:R-:W-:Y:S01]  /*5740*/  F2FP.BF16.F32.PACK_AB R136, R136, R139 ;  /* 0x0000008b8888723e */ /* 0x000fe200000010ff */
[----:B------:R-:W-:Y:S01]  /*5750*/  @P2 FMUL.FTZ R150, R31, R202 ;  /* 0x000000ca1f962220 */ /* 0x000fe20000410000 */
[----:B----4-:R-:W-:Y:S01]  /*5760*/  @P2 FMUL.FTZ R211, R209, R214 ;  /* 0x000000d6d1d32220 */ /* 0x010fe20000410000 */
[----:B------:R-:W-:Y:S01]  /*5770*/  @P2 PRMT R139, R145, 0x7632, R139 ;  /* 0x00007632918b2816 */ /* 0x000fe2000000008b */
[----:B------:R-:W-:Y:S01]  /*5780*/  @P2 FFMA.FTZ R112, R219, R149, R112 ;  /* 0x00000095db702223 */ /* 0x000fe20000010070 */
[----:B------:R-:W-:Y:S01]  /*5790*/  @P2 F2FP.BF16.F32.PACK_AB R2, RZ, R2 ;  /* 0x00000002ff02223e */ /* 0x000fe200000010ff */
[----:B------:R-:W-:Y:S01]  /*57a0*/  @P2 FMUL.FTZ R208, R32, R211 ;  /* 0x000000d320d02220 */ /* 0x000fe20000410000 */
[----:B------:R-:W-:Y:S01]  /*57b0*/  @P2 F2FP.BF16.F32.PACK_AB R151, RZ, R138 ;  /* 0x0000008aff97223e */ /* 0x000fe200000010ff */
[----:B------:R-:W-:Y:S01]  /*57c0*/  @P2 FMUL.FTZ R138, R30, R153 ;  /* 0x000000991e8a2220 */ /* 0x000fe20000410000 */
[----:B------:R-:W-:Y:S01]  /*57d0*/  @P2 SHF.L.U32 R139, R139, 0x10, RZ ;  /* 0x000000108b8b2819 */ /* 0x000fe200000006ff */
[----:B0-----:R-:W-:Y:S01]  /*57e0*/  @P2 FMUL.FTZ R210, R213, R218 ;  /* 0x000000dad5d22220 */ /* 0x001fe20000410000 */
[----:B------:R-:W-:-:S02]  /*57f0*/  @P2 SHF.L.U32 R149, R145, 0x10, RZ ;  /* 0x0000001091952819 */ /* 0x000fc400000006ff */
[----:B------:R-:W-:Y:S01]  /*5800*/  @P2 F2FP.BF16.F32.PACK_AB R206, RZ, R150 ;  /* 0x00000096ffce223e */ /* 0x000fe200000010ff */
[----:B------:R-:W-:Y:S01]  /*5810*/  @P2 FMUL.FTZ R212, R33, R210 ;  /* 0x000000d221d42220 */ /* 0x000fe20000410000 */
[----:B------:R-:W-:Y:S01]  /*5820*/  @P2 PRMT R132, R2, 0x7610, R132 ;  /* 0x0000761002842816 */ /* 0x000fe20000000084 */
[----:B------:R-:W-:Y:S01]  /*5830*/  @P2 FFMA.FTZ R115, R202, R139, R115 ;  /* 0x0000008bca732223 */ /* 0x000fe20000010073 */
[----:B------:R-:W-:Y:S01]  /*5840*/  @P2 PRMT R150, R144, 0x7632, R150 ;  /* 0x0000763290962816 */ /* 0x000fe20000000096 */
[----:B-1----:R-:W-:Y:S01]  /*5850*/  @P2 FMUL.FTZ R217, R215, R220 ;  /* 0x000000dcd7d92220 */ /* 0x002fe20000410000 */
[----:B------:R-:W-:Y:S01]  /*5860*/  @P2 PRMT R2, R146, 0x7632, R2 ;  /* 0x0000763292022816 */ /* 0x000fe20000000002 */
[----:B------:R-:W-:Y:S01]  /*5870*/  @P2 FFMA.FTZ R114, R149, R153, R114 ;  /* 0x0000009995722223 */ /* 0x000fe20000010072 */
[----:B------:R-:W-:Y:S01]  /*5880*/  @P2 F2FP.BF16.F32.PACK_AB R152, RZ, R138 ;  /* 0x0000008aff98223e */ /* 0x000fe200000010ff */
[----:B------:R-:W-:Y:S01]  /*5890*/  @P2 FMUL.FTZ R214, R34, R217 ;  /* 0x000000d922d62220 */ /* 0x000fe20000410000 */
[----:B------:R-:W-:-:S02]  /*58a0*/  @P2 F2FP.BF16.F32.PACK_AB R208, RZ, R208 ;  /* 0x000000d0ffd0223e */ /* 0x000fc400000010ff */
        /* <DEDUP_REMOVED lines=28> */
.L_x_2862:
        /* <DEDUP_REMOVED lines=22> */
[----:B------:R-:W-:Y:S01]  /*5bd0*/  @P0 FFMA.FTZ R151, R152, R2, R151 ;  /* 0x0000000298970223 */ /* 0x000fe20000010097 */
[----:B------:R-:W-:Y:S01]  /*5be0*/  PRMT R2, R142, 0x7632, R2 ;  /* 0x000076328e027816 */ /* 0x000fe20000000002 */
[----:B------:R-:W-:Y:S01]  /*5bf0*/  @P0 FFMA.FTZ R207, R152, R148, R207 ;  /* 0x0000009498cf0223 */ /* 0x000fe200000100cf */
[----:B0-----:R-:W-:Y:S01]  /*5c00*/  @P2 FMUL.FTZ R149, R149, R150 ;  /* 0x0000009695952220 */ /* 0x001fe20000410000 */
[----:B------:R-:W-:Y:S01]  /*5c10*/  SHF.L.U32 R211, R142, 0x10, RZ ;  /* 0x000000108ed37819 */ /* 0x000fe200000006ff */
[----:B------:R-:W-:Y:S01]  /*5c20*/  @P0 FFMA.FTZ R150, R196, R202, R153 ;  /* 0x000000cac4960223 */ /* 0x000fe20000010099 */
[----:B------:R-:W-:Y:S01]  /*5c30*/  @P0 FADD.FTZ R148, R182, -R213 ;  /* 0x800000d5b6940221 */ /* 0x000fe20000010000 */
[----:B------:R-:W0:Y:S01]  /*5c40*/  @P2 LDC R210, c[0x0][0x40c] ;  /* 0x00010300ffd22b82 */ /* 0x000e220000000800 */
[----:B------:R-:W-:Y:S01]  /*5c50*/  SHF.L.U32 R213, R2, 0x10, RZ ;  /* 0x0000001002d57819 */ /* 0x000fe200000006ff */
[----:B------:R-:W-:Y:S01]  /*5c60*/  @P2 FMUL.FTZ R2, R28, R149 ;  /* 0x000000951c022220 */ /* 0x000fe20000410000 */
[----:B------:R-:W-:Y:S01]  /*5c70*/  @P0 FADD.FTZ R150, R197, -R150 ;  /* 0x80000096c5960221 */ /* 0x000fe20000010000 */
[C---:B------:R-:W-:Y:S01]  /*5c80*/  @P0 FFMA.FTZ R211, R152.reuse, R148, R211 ;  /* 0x0000009498d30223 */ /* 0x040fe200000100d3 */
[----:B-1----:R-:W-:Y:S01]  /*5c90*/  @P2 FMUL.FTZ R148, R151, R206 ;  /* 0x000000ce97942220 */ /* 0x002fe20000410000 */
[----:B------:R-:W-:Y:S01]  /*5ca0*/  @P0 FFMA.FTZ R215, R183, R202, R153 ;  /* 0x000000cab7d70223 */ /* 0x000fe20000010099 */
[----:B------:R-:W-:Y:S01]  /*5cb0*/  @P0 FFMA.FTZ R213, R152, R150, R213 ;  /* 0x0000009698d50223 */ /* 0x000fe200000100d5 */
[----:B------:R-:W1:Y:S01]  /*5cc0*/  @P2 LDC R214, c[0x0][0x40c] ;  /* 0x00010300ffd62b82 */ /* 0x000e620000000800 */
[----:B--2---:R-:W-:Y:S01]  /*5cd0*/  @P2 FMUL.FTZ R207, R207, R208 ;  /* 0x000000d0cfcf2220 */ /* 0x004fe20000410000 */
[----:B------:R-:W-:Y:S01]  /*5ce0*/  @P2 F2FP.BF16.F32.PACK_AB R2, RZ, R2 ;  /* 0x00000002ff02223e */ /* 0x000fe200000010ff */
[----:B------:R-:W-:Y:S01]  /*5cf0*/  @P2 FMUL.FTZ R150, R29, R148 ;  /* 0x000000941d962220 */ /* 0x000fe20000410000 */
[----:B------:R-:W-:Y:S01]  /*5d00*/  @P0 FADD.FTZ R215, R198, -R215 ;  /* 0x800000d7c6d70221 */ /* 0x000fe20000010000 */
[----:B------:R-:W-:Y:S01]  /*5d10*/  @P2 FMUL.FTZ R151, R30, R207 ;  /* 0x000000cf1e972220 */ /* 0x000fe20000410000 */
[----:B------:R-:W-:-:S02]  /*5d20*/  @P2 PRMT R132, R2, 0x7610, R132 ;  /* 0x0000761002842816 */ /* 0x000fc40000000084 */
[----:B------:R-:W2:Y:S01]  /*5d30*/  @P2 LDC R216, c[0x0][0x40c] ;  /* 0x00010300ffd82b82 */ /* 0x000ea20000000800 */
[----:B---3--:R-:W-:Y:S01]  /*5d40*/  @P2 FMUL.FTZ R206, R209, R212 ;  /* 0x000000d4d1ce2220 */ /* 0x008fe20000410000 */
[----:B------:R-:W-:Y:S02]  /*5d50*/  SHF.L.U32 R209, R143, 0x10, RZ ;  /* 0x000000108fd17819 */ /* 0x000fe400000006ff */
[----:B------:R-:W-:Y:S01]  /*5d60*/  @P2 PRMT R2, R144, 0x7632, R2 ;  /* 0x0000763290022816 */ /* 0x000fe20000000002 */
[----:B------:R-:W-:Y:S01]  /*5d70*/  @P2 FMUL.FTZ R208, R31, R206 ;  /* 0x000000ce1fd02220 */ /* 0x000fe20000410000 */
[----:B------:R-:W-:Y:S01]  /*5d80*/  @P2 F2FP.BF16.F32.PACK_AB R150, RZ, R150 ;  /* 0x00000096ff96223e */ /* 0x000fe200000010ff */
[----:B------:R-:W-:Y:S01]  /*5d90*/  @P0 FFMA.FTZ R209, R152, R215, R209 ;  /* 0x000000d798d10223 */ /* 0x000fe200000100d1 */
[----:B0-----:R-:W-:Y:S01]  /*5da0*/  @P2 FMUL.FTZ R211, R211, R210 ;  /* 0x000000d2d3d32220 */ /* 0x001fe20000410000 */
[----:B------:R-:W-:Y:S02]  /*5db0*/  @P2 F2FP.BF16.F32.PACK_AB R151, RZ, R151 ;  /* 0x00000097ff97223e */ /* 0x000fe400000010ff */
[----:B------:R-:W-:-:S02]  /*5dc0*/  @P2 SHF.L.U32 R2, R2, 0x10, RZ ;  /* 0x0000001002022819 */ /* 0x000fc400000006ff */
[----:B------:R-:W-:Y:S02]  /*5dd0*/  @P2 F2FP.BF16.F32.PACK_AB R208, RZ, R208 ;  /* 0x000000d0ffd0223e */ /* 0x000fe400000010ff */
[----:B------:R-:W-:Y:S01]  /*5de0*/  @P2 PRMT R132, R132, 0x5410, R150 ;  /* 0x0000541084842816 */ /* 0x000fe20000000096 */
[----:B-1----:R-:W-:Y:S01]  /*5df0*/  @P2 FMUL.FTZ R210, R213, R214 ;  /* 0x000000d6d5d22220 */ /* 0x002fe20000410000 */
[----:B------:R-:W-:Y:S01]  /*5e00*/  @P2 SHF.L.U32 R213, R144, 0x10, RZ ;  /* 0x0000001090d52819 */ /* 0x000fe200000006ff */
[----:B------:R-:W-:Y:S01]  /*5e10*/  @P2 FMUL.FTZ R150, R32, R211 ;  /* 0x000000d320962220 */ /* 0x000fe20000410000 */
[----:B------:R-:W-:Y:S01]  /*5e20*/  @P2 PRMT R133, R151, 0x7610, R133 ;  /* 0x0000761097852816 */ /* 0x000fe20000000085 */
[----:B------:R-:W-:Y:S01]  /*5e30*/  @P2 FFMA.FTZ R113, R148, R2, R113 ;  /* 0x0000000294712223 */ /* 0x000fe20000010071 */
[----:B------:R-:W-:Y:S01]  /*5e40*/  @P2 FMUL.FTZ R151, R33, R210 ;  /* 0x000000d221972220 */ /* 0x000fe20000410000 */
[----:B------:R-:W-:Y:S01]  /*5e50*/  @P2 FFMA.FTZ R112, R213, R149, R112 ;  /* 0x00000095d5702223 */ /* 0x000fe20000010070 */
[----:B------:R-:W-:Y:S01]  /*5e60*/  @P2 SHF.L.U32 R213, R145, 0x10, RZ ;  /* 0x0000001091d52819 */ /* 0x000fe200000006ff */
[----:B--2---:R-:W-:Y:S01]  /*5e70*/  @P2 FMUL.FTZ R209, R209, R216 ;  /* 0x000000d8d1d12220 */ /* 0x004fe20000410000 */
[----:B------:R-:W-:-:S02]  /*5e80*/  @P2 PRMT R133, R133, 0x5410, R208 ;  /* 0x0000541085852816 */ /* 0x000fc400000000d0 */
[----:B------:R-:W-:Y:S01]  /*5e90*/  @P2 PRMT R149, R145, 0x7632, R149 ;  /* 0x0000763291952816 */ /* 0x000fe20000000095 */
[----:B------:R-:W-:Y:S01]  /*5ea0*/  @P2 FMUL.FTZ R208, R34, R209 ;  /* 0x000000d122d02220 */ /* 0x000fe20000410000 */
[C---:B------:R-:W-:Y:S01]  /*5eb0*/  @P2 PRMT R2, R146.reuse, 0x7632, R2 ;  /* 0x0000763292022816 */ /* 0x040fe20000000002 */
[----:B------:R-:W-:Y:S01]  /*5ec0*/  @P2 FFMA.FTZ R114, R213, R207, R114 ;  /* 0x000000cfd5722223 */ /* 0x000fe20000010072 */
        /* <DEDUP_REMOVED lines=28> */
.L_x_2861:
[----:B------:R-:W-:Y:S05]  /*6090*/  @!P1 BRA `(.L_x_2864) ;  /* 0x0000000400789947 */ /* 0x000fea0003800000 */
[----:B------:R-:W0:Y:S01]  /*60a0*/  @P2 LDC R138, c[0x0][0x40c] ;  /* 0x00010300ff8a2b82 */ /* 0x000e220000000800 */
        /* <DEDUP_REMOVED lines=10> */
[----:B------:R-:W1:Y:S01]  /*6150*/  @P2 LDC R209, c[0x0][0x40c] ;  /* 0x00010300ffd12b82 */ /* 0x000e620000000800 */
[----:B------:R-:W-:Y:S01]  /*6160*/  FADD.FTZ R137, R178, -R137 ;  /* 0x80000089b2897221 */ /* 0x000fe20000010000 */
[----:B------:R-:W-:Y:S01]  /*6170*/  FADD.FTZ R207, R180, -R207 ;  /* 0x800000cfb4cf7221 */ /* 0x000fe20000010000 */
[----:B------:R-:W-:Y:S01]  /*6180*/  FMUL.FTZ R136, R152, R153 ;  /* 0x0000009998887220 */ /* 0x000fe20000410000 */
[----:B------:R-:W-:Y:S01]  /*6190*/  FADD.FTZ R153, R195, -R206 ;  /* 0x800000cec3997221 */ /* 0x000fe20000010000 */
[----:B------:R-:W-:Y:S01]  /*61a0*/  FADD.FTZ R211, R182, -R211 ;  /* 0x800000d3b6d37221 */ /* 0x000fe20000010000 */
[----:B------:R-:W-:Y:S01]  /*61b0*/  FADD.FTZ R219, R198, -R219 ;  /* 0x800000dbc6db7221 */ /* 0x000fe20000010000 */
[----:B------:R-:W-:Y:S01]  /*61c0*/  FADD.FTZ R221, R199, -R202 ;  /* 0x800000cac7dd7221 */ /* 0x000fe20000010000 */
[----:B------:R-:W2:Y:S01]  /*61d0*/  @P2 LDC R213, c[0x0][0x40c] ;  /* 0x00010300ffd52b82 */ /* 0x000ea20000000800 */
[----:B------:R-:W-:Y:S01]  /*61e0*/  FSEL R217, R136, RZ, P0 ;  /* 0x000000ff88d97208 */ /* 0x000fe20000000000 */
[C---:B------:R-:W-:Y:S01]  /*61f0*/  FMUL.FTZ R2, R152.reuse, R137 ;  /* 0x0000008998027220 */ /* 0x040fe20000410000 */
[C---:B------:R-:W-:Y:S01]  /*6200*/  FMUL.FTZ R137, R152.reuse, R207 ;  /* 0x000000cf98897220 */ /* 0x040fe20000410000 */
[C---:B------:R-:W-:Y:S01]  /*6210*/  FMUL.FTZ R207, R152.reuse, R219 ;  /* 0x000000db98cf7220 */ /* 0x040fe20000410000 */
[----:B------:R-:W-:Y:S01]  /*6220*/  FADD.FTZ R215, R197, -R210 ;  /* 0x800000d2c5d77221 */ /* 0x000fe20000010000 */
[----:B0-----:R-:W-:Y:S01]  /*6230*/  @P2 FMUL.FTZ R202, R217, R138 ;  /* 0x0000008ad9ca2220 */ /* 0x001fe20000410000 */
[C---:B------:R-:W-:Y:S01]  /*6240*/  FMUL.FTZ R138, R152.reuse, R153 ;  /* 0x00000099988a7220 */ /* 0x040fe20000410000 */
[----:B------:R-:W0:Y:S01]  /*6250*/  @P2 LDC R223, c[0x0][0x40c] ;  /* 0x00010300ffdf2b82 */ /* 0x000e220000000800 */
[C---:B------:R-:W-:Y:S01]  /*6260*/  FMUL.FTZ R153, R152.reuse, R211 ;  /* 0x000000d398997220 */ /* 0x040fe20000410000 */
[----:B------:R-:W-:Y:S01]  /*6270*/  FSEL R218, R137, RZ, P0 ;  /* 0x000000ff89da7208 */ /* 0x000fe20000000000 */
[C---:B------:R-:W-:Y:S01]  /*6280*/  FMUL.FTZ R206, R152.reuse, R215 ;  /* 0x000000d798ce7220 */ /* 0x040fe20000410000 */
[----:B------:R-:W-:Y:S01]  /*6290*/  FSEL R222, R207, RZ, P0 ;  /* 0x000000ffcfde7208 */ /* 0x000fe20000000000 */
[----:B------:R-:W-:Y:S01]  /*62a0*/  @P2 FMUL.FTZ R136, R29, R202 ;  /* 0x000000ca1d882220 */ /* 0x000fe20000410000 */
[----:B------:R-:W-:Y:S01]  /*62b0*/  FSEL R220, R153, RZ, P0 ;  /* 0x000000ff99dc7208 */ /* 0x000fe20000000000 */
[----:B------:R-:W-:Y:S01]  /*62c0*/  FMUL.FTZ R215, R152, R221 ;  /* 0x000000dd98d77220 */ /* 0x000fe20000410000 */
[----:B------:R-:W3:Y:S01]  /*62d0*/  @P2 LDC R139, c[0x0][0x40c] ;  /* 0x00010300ff8b2b82 */ /* 0x000ee20000000800 */
[----:B------:R-:W-:Y:S01]  /*62e0*/  FSEL R216, R2, RZ, P0 ;  /* 0x000000ff02d87208 */ /* 0x000fe20000000000 */
[----:B-1----:R-:W-:Y:S01]  /*62f0*/  @P2 FMUL.FTZ R153, R218, R209 ;  /* 0x000000d1da992220 */ /* 0x002fe20000410000 */
[----:B------:R-:W-:-:S02]  /*6300*/  FSEL R219, R138, RZ, P0 ;  /* 0x000000ff8adb7208 */ /* 0x000fc40000000000 */
[----:B------:R-:W-:Y:S02]  /*6310*/  FSEL R221, R206, RZ, P0 ;  /* 0x000000ffcedd7208 */ /* 0x000fe40000000000 */
[----:B------:R-:W-:Y:S01]  /*6320*/  @P2 F2FP.BF16.F32.PACK_AB R152, RZ, R136 ;  /* 0x00000088ff98223e */ /* 0x000fe200000010ff */
[----:B------:R-:W1:Y:S01]  /*6330*/  @P2 LDC R208, c[0x0][0x40c] ;  /* 0x00010300ffd02b82 */ /* 0x000e620000000800 */
[----:B--2---:R-:W-:Y:S01]  /*6340*/  @P2 FMUL.FTZ R209, R220, R213 ;  /* 0x000000d5dcd12220 */ /* 0x004fe20000410000 */
[----:B------:R-:W-:Y:S01]  /*6350*/  @P2 FMUL.FTZ R136, R30, R153 ;  /* 0x000000991e882220 */ /* 0x000fe20000410000 */
[----:B------:R-:W-:Y:S02]  /*6360*/  @P2 SHF.L.U32 R149, R149, 0x10, RZ ;  /* 0x0000001095952819 */ /* 0x000fe400000006ff */
[----:B------:R-:W-:Y:S01]  /*6370*/  @P2 FMUL.FTZ R138, R32, R209 ;  /* 0x000000d1208a2220 */ /* 0x000fe20000410000 */
[----:B------:R-:W-:Y:S02]  /*6380*/  @P2 SHF.L.U32 R150, R150, 0x10, RZ ;  /* 0x0000001096962819 */ /* 0x000fe400000006ff */
[----:B------:R-:W2:Y:S01]  /*6390*/  @P2 LDC R212, c[0x0][0x40c] ;  /* 0x00010300ffd42b82 */ /* 0x000ea20000000800 */
[----:B0-----:R-:W-:Y:S01]  /*63a0*/  @P2 FMUL.FTZ R213, R222, R223 ;  /* 0x000000dfded52220 */ /* 0x001fe20000410000 */
[----:B------:R-:W-:Y:S01]  /*63b0*/  @P2 SHF.L.U32 R223, R144, 0x10, RZ ;  /* 0x0000001090df2819 */ /* 0x000fe200000006ff */
[----:B------:R-:W-:Y:S01]  /*63c0*/  @P2 FFMA.FTZ R113, R202, R150, R113 ;  /* 0x00000096ca712223 */ /* 0x000fe20000010071 */
[----:B------:R-:W-:Y:S01]  /*63d0*/  @P2 F2FP.BF16.F32.PACK_AB R206, RZ, R136 ;  /* 0x00000088ffce223e */ /* 0x000fe200000010ff */
[----:B------:R-:W-:Y:S01]  /*63e0*/  @P2 FMUL.FTZ R214, R34, R213 ;  /* 0x000000d522d62220 */ /* 0x000fe20000410000 */
[----:B------:R-:W-:Y:S01]  /*63f0*/  @P2 F2FP.BF16.F32.PACK_AB R210, RZ, R138 ;  /* 0x0000008affd2223e */ /* 0x000fe200000010ff */
[----:B---3--:R-:W-:Y:S01]  /*6400*/  @P2 FMUL.FTZ R139, R216, R139 ;  /* 0x0000008bd88b2220 */ /* 0x008fe20000410000 */
[----:B------:R-:W-:-:S02]  /*6410*/  @P2 SHF.L.U32 R148, R148, 0x10, RZ ;  /* 0x0000001094942819 */ /* 0x000fc400000006ff */
[----:B------:R-:W-:Y:S01]  /*6420*/  @P2 F2FP.BF16.F32.PACK_AB R214, RZ, R214 ;  /* 0x000000d6ffd6223e */ /* 0x000fe200000010ff */
[-C--:B------:R-:W-:Y:S01]  /*6430*/  @P2 FMUL.FTZ R2, R28, R139.reuse ;  /* 0x0000008b1c022220 */ /* 0x080fe20000410000 */
[----:B------:R-:W-:Y:S01]  /*6440*/  @P2 FFMA.FTZ R112, R223, R139, R112 ;  /* 0x0000008bdf702223 */ /* 0x000fe20000010070 */
[----:B------:R-:W-:Y:S01]  /*6450*/  @P2 SHF.L.U32 R139, R145, 0x10, RZ ;  /* 0x00000010918b2819 */ /* 0x000fe200000006ff */
[----:B-1----:R-:W-:Y:S02]  /*6460*/  @P2 FMUL.FTZ R208, R219, R208 ;  /* 0x000000d0dbd02220 */ /* 0x002fe40000410000 */
[----:B------:R-:W-:Y:S02]  /*6470*/  @P2 F2FP.BF16.F32.PACK_AB R2, RZ, R2 ;  /* 0x00000002ff02223e */ /* 0x000fe400000010ff */
[----:B------:R-:W-:Y:S01]  /*6480*/  @P2 FFMA.FTZ R114, R139, R153, R114 ;  /* 0x000000998b722223 */ /* 0x000fe20000010072 */
[----:B------:R-:W-:Y:S01]  /*6490*/  @P2 FMUL.FTZ R137, R31, R208 ;  /* 0x000000d01f892220 */ /* 0x000fe20000410000 */
[----:B------:R-:W-:Y:S01]  /*64a0*/  @P2 SHF.L.U32 R139, R146, 0x10, RZ ;  /* 0x00000010928b2819 */ /* 0x000fe200000006ff */
[----:B------:R-:W-:Y:S01]  /*64b0*/  @P2 FFMA.FTZ R115, R208, R149, R115 ;  /* 0x00000095d0732223 */ /* 0x000fe20000010073 */
[----:B------:R-:W-:Y:S01]  /*64c0*/  @P2 SHF.L.U32 R149, R147, 0x10, RZ ;  /* 0x0000001093952819 */ /* 0x000fe200000006ff */
[----:B--2---:R-:W-:Y:S01]  /*64d0*/  @P2 FMUL.FTZ R212, R221, R212 ;  /* 0x000000d4ddd42220 */ /* 0x004fe20000410000 */
[----:B------:R-:W-:Y:S01]  /*64e0*/  @P2 F2FP.BF16.F32.PACK_AB R207, RZ, R137 ;  /* 0x00000089ffcf223e */ /* 0x000fe200000010ff */
[----:B------:R-:W-:Y:S01]  /*64f0*/  @P2 FFMA.FTZ R108, R139, R209, R108 ;  /* 0x000000d18b6c2223 */ /* 0x000fe2000001006c */
[----:B------:R-:W-:Y:S01]  /*6500*/  @P2 PRMT R132, R2, 0x7610, R132 ;  /* 0x0000761002842816 */ /* 0x000fe20000000084 */
[----:B------:R-:W-:Y:S01]  /*6510*/  @P2 FMUL.FTZ R211, R33, R212 ;  /* 0x000000d421d32220 */ /* 0x000fe20000410000 */
[----:B------:R-:W-:Y:S01]  /*6520*/  @P2 PRMT R133, R206, 0x7610, R133 ;  /* 0x00007610ce852816 */ /* 0x000fe20000000085 */
[----:B------:R-:W-:Y:S01]  /*6530*/  @P2 FFMA.FTZ R109, R212, R148, R109 ;  /* 0x00000094d46d2223 */ /* 0x000fe2000001006d */
[----:B------:R-:W-:Y:S01]  /*6540*/  FSEL R215, R215, RZ, P0 ;  /* 0x000000ffd7d77208 */ /* 0x000fe20000000000 */
[----:B------:R-:W-:Y:S01]  /*6550*/  @P2 FFMA.FTZ R110, R149, R213, R110 ;  /* 0x000000d5956e2223 */ /* 0x000fe2000001006e */
[----:B------:R-:W-:-:S02]  /*6560*/  @P2 F2FP.BF16.F32.PACK_AB R211, RZ, R211 ;  /* 0x000000d3ffd3223e */ /* 0x000fc400000010ff */
        /* <DEDUP_REMOVED lines=17> */
.L_x_2864:
        /* <DEDUP_REMOVED lines=22> */
.L_x_2866:
[----:B------:R-:W-:Y:S05]  /*67e0*/  BSYNC.RECONVERGENT B2 ;  /* 0x0000000000027941 */ /* 0x000fea0003800200 */
.L_x_2865:
        /* <DEDUP_REMOVED lines=13> */
.L_x_2868:
[----:B------:R-:W-:Y:S05]  /*68c0*/  BSYNC.RECONVERGENT B2 ;  /* 0x0000000000027941 */ /* 0x000fea0003800200 */
.L_x_2867:
        /* <DEDUP_REMOVED lines=13> */
.L_x_2870:
[----:B------:R-:W-:Y:S05]  /*69a0*/  BSYNC.RECONVERGENT B2 ;  /* 0x0000000000027941 */ /* 0x000fea0003800200 */
.L_x_2869:
        /* <DEDUP_REMOVED lines=13> */
.L_x_2872:
[----:B------:R-:W-:Y:S05]  /*6a80*/  BSYNC.RECONVERGENT B2 ;  /* 0x0000000000027941 */ /* 0x000fea0003800200 */
.L_x_2871:
        /* <DEDUP_REMOVED lines=13> */
.L_x_2874:
[----:B------:R-:W-:Y:S05]  /*6b60*/  BSYNC.RECONVERGENT B2 ;  /* 0x0000000000027941 */ /* 0x000fea0003800200 */
.L_x_2873:
        /* <DEDUP_REMOVED lines=13> */
.L_x_2876:
[----:B------:R-:W-:Y:S05]  /*6c40*/  BSYNC.RECONVERGENT B2 ;  /* 0x0000000000027941 */ /* 0x000fea0003800200 */
.L_x_2875:
        /* <DEDUP_REMOVED lines=13> */
.L_x_2878:
[----:B------:R-:W-:Y:S05]  /*6d20*/  BSYNC.RECONVERGENT B2 ;  /* 0x0000000000027941 */ /* 0x000fea0003800200 */
.L_x_2877:
[----:B------:R-:W-:Y:S01]  /*6d30*/  @P2 F2FP.BF16.F32.PACK_AB R151, RZ, R151 ;  /* 0x00000097ff97223e */ /* 0x000fe200000010ff */
[----:B------:R-:W-:-:S03]  /*6d40*/  @P2 FFMA.FTZ R111, R208, R206, R111 ;  /* 0x000000ced06f2223 */ /* 0x000fc6000001006f */
[----:B------:R-:W-:-:S07]  /*6d50*/  @P2 PRMT R135, R135, 0x5410, R151 ;  /* 0x0000541087872816 */ /* 0x000fce0000000097 */
.L_x_2863:
[----:B------:R-:W-:Y:S05]  /*6d60*/  BSYNC.RECONVERGENT B1 ;  /* 0x0000000000017941 */ /* 0x000fea0003800200 */
.L_x_2860:
        /* <DEDUP_REMOVED lines=11> */
.L_x_2813:
[----:B------:R-:W-:Y:S05]  /*6e20*/  BSYNC B0 ;  /* 0x0000000000007941 */ /* 0x000fea0003800000 */
.L_x_2812:
        /* <DEDUP_REMOVED lines=209> */
.L_x_2817:
        /* <DEDUP_REMOVED lines=8> */
.L_x_2881:
[----:B------:R-:W-:Y:S05]  /*7bc0*/  BSYNC B1 ;  /* 0x0000000000017941 */ /* 0x000fea0003800000 */
.L_x_2880:
        /* <DEDUP_REMOVED lines=8> */
.L_x_2882:
[----:B------:R-:W-:-:S05]  /*7c50*/  FADD.FTZ R149, R149, R206 ;  /* 0x000000ce95957221 */ /* 0x000fca0000010000 */
[----:B------:R-:W-:Y:S01]  /*7c60*/  MOV R211, R149 ;  /* 0x0000009500d37202 */ /* 0x000fe20000000f00 */
[----:B------:R-:W-:Y:S01]  /*7c70*/  HFMA2 R212, -RZ, RZ, 0, 1.1920928955078125e-07 ;  /* 0x00000002ffd47431 */ /* 0x000fe200000001ff */
[----:B------:R-:W-:-:S07]  /*7c80*/  MOV R148, R205 ;  /* 0x000000cd00947202 */ /* 0x000fce0000000f00 */
[----:B------:R-:W-:Y:S05]  /*7c90*/  WARPSYNC.COLLECTIVE R210, `(.L_x_2883) ;  /* 0x00000000d2087348 */ /* 0x000fea0003c00000 */
[----:B------:R0:W1:Y:S02]  /*7ca0*/  SHFL.BFLY P1, R205, R211, R212, R213 ;  /* 0x0c0000d4d3cd7389 */ /* 0x00006400000200d5 */
[----:B01----:R-:W-:Y:S05]  /*7cb0*/  ENDCOLLECTIVE ;  /* 0x000000000000791b */ /* 0x003fea0003800000 */
.L_x_2883:
[----:B------:R-:W-:-:S05]  /*7cc0*/  FADD.FTZ R148, R148, R207 ;  /* 0x000000cf94947221 */ /* 0x000fca0000010000 */
[----:B------:R-:W-:Y:S02]  /*7cd0*/  MOV R211, R148 ;  /* 0x0000009400d37202 */ /* 0x000fe40000000f00 */
[----:B------:R-:W-:-:S07]  /*7ce0*/  MOV R150, R205 ;  /* 0x000000cd00967202 */ /* 0x000fce0000000f00 */
[----:B------:R-:W-:Y:S05]  /*7cf0*/  WARPSYNC.COLLECTIVE R210, `(.L_x_2884) ;  /* 0x00000000d2087348 */ /* 0x000fea0003c00000 */
[----:B------:R0:W1:Y:S02]  /*7d00*/  SHFL.BFLY P1, R205, R211, R212, R213 ;  /* 0x0c0000d4d3cd7389 */ /* 0x00006400000200d5 */
[----:B01----:R-:W-:Y:S05]  /*7d10*/  ENDCOLLECTIVE ;  /* 0x000000000000791b */ /* 0x003fea0003800000 */
.L_x_2884:
[----:B------:R-:W-:-:S05]  /*7d20*/  FADD.FTZ R150, R149, R150 ;  /* 0x0000009695967221 */ /* 0x000fca0000010000 */
[----:B------:R-:W-:Y:S01]  /*7d30*/  MOV R211, R150 ;  /* 0x0000009600d37202 */ /* 0x000fe20000000f00 */
[----:B------:R-:W-:Y:S01]  /*7d40*/  HFMA2 R212, -RZ, RZ, 0, 2.384185791015625e-07 ;  /* 0x00000004ffd47431 */ /* 0x000fe200000001ff */
[----:B------:R-:W-:-:S07]  /*7d50*/  MOV R151, R205 ;  /* 0x000000cd00977202 */ /* 0x000fce0000000f00 */
[----:B------:R-:W-:Y:S05]  /*7d60*/  WARPSYNC.COLLECTIVE R210, `(.L_x_2885) ;  /* 0x00000000d2087348 */ /* 0x000fea0003c00000 */
[----:B------:R0:W1:Y:S02]  /*7d70*/  SHFL.BFLY P1, R205, R211, R212, R213 ;  /* 0x0c0000d4d3cd7389 */ /* 0x00006400000200d5 */
[----:B01----:R-:W-:Y:S05]  /*7d80*/  ENDCOLLECTIVE ;  /* 0x000000000000791b */ /* 0x003fea0003800000 */
.L_x_2885:
[----:B------:R-:W-:-:S05]  /*7d90*/  FADD.FTZ R151, R148, R151 ;  /* 0x0000009794977221 */ /* 0x000fca0000010000 */
[----:B------:R-:W-:Y:S02]  /*7da0*/  MOV R211, R151 ;  /* 0x0000009700d37202 */ /* 0x000fe40000000f00 */
[----:B------:R-:W-:-:S07]  /*7db0*/  MOV R203, R205 ;  /* 0x000000cd00cb7202 */ /* 0x000fce0000000f00 */
[----:B------:R-:W-:Y:S05]  /*7dc0*/  WARPSYNC.COLLECTIVE R210, `(.L_x_2886) ;  /* 0x00000000d2087348 */ /* 0x000fea0003c00000 */
[----:B------:R0:W1:Y:S02]  /*7dd0*/  SHFL.BFLY P1, R205, R211, R212, R213 ;  /* 0x0c0000d4d3cd7389 */ /* 0x00006400000200d5 */
[----:B01----:R-:W-:Y:S05]  /*7de0*/  ENDCOLLECTIVE ;  /* 0x000000000000791b */ /* 0x003fea0003800000 */
.L_x_2886:
[----:B------:R-:W-:-:S05]  /*7df0*/  FADD.FTZ R203, R150, R203 ;  /* 0x000000cb96cb7221 */ /* 0x000fca0000010000 */
[----:B------:R-:W-:Y:S01]  /*7e00*/  MOV R211, R203 ;  /* 0x000000cb00d37202 */ /* 0x000fe20000000f00 */
[----:B------:R-:W-:Y:S01]  /*7e10*/  HFMA2 R212, -RZ, RZ, 0, 4.76837158203125e-07 ;  /* 0x00000008ffd47431 */ /* 0x000fe200000001ff */
[----:B------:R-:W-:-:S07]  /*7e20*/  MOV R204, R205 ;  /* 0x000000cd00cc7202 */ /* 0x000fce0000000f00 */
[----:B------:R-:W-:Y:S05]  /*7e30*/  WARPSYNC.COLLECTIVE R210, `(.L_x_2887) ;  /* 0x00000000d2087348 */ /* 0x000fea0003c00000 */
[----:B------:R0:W1:Y:S02]  /*7e40*/  SHFL.BFLY P1, R205, R211, R212, R213 ;  /* 0x0c0000d4d3cd7389 */ /* 0x00006400000200d5 */
[----:B01----:R-:W-:Y:S05]  /*7e50*/  ENDCOLLECTIVE ;  /* 0x000000000000791b */ /* 0x003fea0003800000 */
.L_x_2887:
[----:B------:R-:W-:-:S05]  /*7e60*/  FADD.FTZ R204, R151, R204 ;  /* 0x000000cc97cc7221 */ /* 0x000fca0000010000 */
[----:B------:R-:W-:Y:S02]  /*7e70*/  MOV R211, R204 ;  /* 0x000000cc00d37202 */ /* 0x000fe40000000f00 */
[----:B------:R-:W-:-:S07]  /*7e80*/  MOV R206, R205 ;  /* 0x000000cd00ce7202 */ /* 0x000fce0000000f00 */
[----:B------:R-:W-:Y:S05]  /*7e90*/  WARPSYNC.COLLECTIVE R210, `(.L_x_2888) ;  /* 0x00000000d2087348 */ /* 0x000fea0003c00000 */
[----:B------:R0:W1:Y:S02]  /*7ea0*/  SHFL.BFLY P1, R205, R211, R212, R213 ;  /* 0x0c0000d4d3cd7389 */ /* 0x00006400000200d5 */
[----:B01----:R-:W-:Y:S05]  /*7eb0*/  ENDCOLLECTIVE ;  /* 0x000000000000791b */ /* 0x003fea0003800000 */
.L_x_2888:
[----:B------:R-:W-:-:S05]  /*7ec0*/  FADD.FTZ R206, R203, R206 ;  /* 0x000000cecbce7221 */ /* 0x000fca0000010000 */
[----:B------:R-:W-:Y:S01]  /*7ed0*/  MOV R211, R206 ;  /* 0x000000ce00d37202 */ /* 0x000fe20000000f00 */
[----:B------:R-:W-:Y:S02]  /*7ee0*/  HFMA2 R212, -RZ, RZ, 0, 9.5367431640625e-07 ;  /* 0x00000010ffd47431 */ /* 0x000fe400000001ff */
[----:B------:R-:W-:-:S07]  /*7ef0*/  FADD.FTZ R207, R204, R205 ;  /* 0x000000cdcccf7221 */ /* 0x000fce0000010000 */
[----:B------:R-:W-:Y:S05]  /*7f00*/  WARPSYNC.COLLECTIVE R210, `(.L_x_2889) ;  /* 0x00000000d2087348 */ /* 0x000fea0003c00000 */
[----:B------:R0:W1:Y:S02]  /*7f10*/  SHFL.BFLY P1, R205, R211, R212, R213 ;  /* 0x0c0000d4d3cd7389 */ /* 0x00006400000200d5 */
[----:B01----:R-:W-:Y:S05]  /*7f20*/  ENDCOLLECTIVE ;  /* 0x000000000000791b */ /* 0x003fea0003800000 */
.L_x_2889:
[----:B------:R-:W-:Y:S02]  /*7f30*/  MOV R211, R207 ;  /* 0x000000cf00d37202 */ /* 0x000fe40000000f00 */
[----:B------:R-:W-:-:S07]  /*7f40*/  MOV R209, R205 ;  /* 0x000000cd00d17202 */ /* 0x000fce0000000f00 */
[----:B------:R-:W-:Y:S05]  /*7f50*/  WARPSYNC.COLLECTIVE R210, `(.L_x_2890) ;  /* 0x00000000d2087348 */ /* 0x000fea0003c00000 */
[----:B------:R0:W1:Y:S02]  /*7f60*/  SHFL.BFLY P1, R205, R211, R212, R213 ;  /* 0x0c0000d4d3cd7389 */ /* 0x00006400000200d5 */
[----:B01----:R-:W-:Y:S05]  /*7f70*/  ENDCOLLECTIVE ;  /* 0x000000000000791b */ /* 0x003fea0003800000 */
.L_x_2890:
[----:B------:R-:W-:Y:S01]  /*7f80*/  MOV R208, R205 ;  /* 0x000000cd00d07202 */ /* 0x000fe20000000f00 */
[----:B------:R-:W-:Y:S06]  /*7f90*/  BRA `(.L_x_2891) ;  /* 0xffffff9800887947 */ /* 0x000fec000383ffff */
.L_x_2892:
        /* <DEDUP_REMOVED lines=14> */
.L_x_14458:


//--------------------- .text._ZN10layer_norm13ln_bwd_kernelINS_13Kernel_traitsIf13__nv_bfloat16S2_S2_fjLj768ELj1ELj4ELj1ELj16ENS_18Kernel_traits_baseILj768EfS2_S2_S2_fjLj128EEEEELb1ELb0ELb0ELb0EEEvNS_9BwdParamsE --------------------------
	.section	.text._ZN10layer_norm13ln_bwd_kernelINS_13Kernel_traitsIf13__nv_bfloat16S2_S2_fjLj768ELj1ELj4ELj1ELj16ENS_18Kernel_traits_baseILj768EfS2_S2_S2_fjLj128EEEEELb1ELb0ELb0ELb0EEEvNS_9BwdParamsE,"ax",@progbits
	.align	128
        .global         _ZN10layer_norm13ln_bwd_kernelINS_13Kernel_traitsIf13__nv_bfloat16S2_S2_fjLj768ELj1ELj4ELj1ELj16ENS_18Kernel_traits_baseILj768EfS2_S2_S2_fjLj128EEEEELb1ELb0ELb0ELb0EEEvNS_9BwdParamsE
        .type           _ZN10layer_norm13ln_bwd_kernelINS_13Kernel_traitsIf13__nv_bfloat16S2_S2_fjLj768ELj1ELj4ELj1ELj16ENS_18Kernel_traits_baseILj768EfS2_S2_S2_fjLj128EEEEELb1ELb0ELb0ELb0EEEvNS_9BwdParamsE,@function
        .size           _ZN10layer_norm13ln_bwd_kernelINS_13Kernel_traitsIf13__nv_bfloat16S2_S2_fjLj768ELj1ELj4ELj1ELj16ENS_18Kernel_traits_baseILj768EfS2_S2_S2_fjLj128EEEEELb1ELb0ELb0ELb0EEEvNS_9BwdParamsE,(.L_x_14459 - _ZN10layer_norm13ln_bwd_kernelINS_13Kernel_traitsIf13__nv_bfloat16S2_S2_fjLj768ELj1ELj4ELj1ELj16ENS_18Kernel_traits_baseILj768EfS2_S2_S2_fjLj128EEEEELb1ELb0ELb0ELb0EEEvNS_9BwdParamsE)
        .other          _ZN10layer_norm13ln_bwd_kernelINS_13Kernel_traitsIf13__nv_bfloat16S2_S2_fjLj768ELj1ELj4ELj1ELj16ENS_18Kernel_traits_baseILj768EfS2_S2_S2_fjLj128EEEEELb1ELb0ELb0ELb0EEEvNS_9BwdParamsE,@"STO_CUDA_ENTRY STV_DEFAULT"
_ZN10layer_norm13ln_bwd_kernelINS_13Kernel_traitsIf13__nv_bfloat16S2_S2_fjLj768ELj1ELj4ELj1ELj16ENS_18Kernel_traits_baseILj768EfS2_S2_S2_fjLj128EEEEELb1ELb0ELb0ELb0EEEvNS_9BwdParamsE:
.text._ZN10layer_norm13ln_bwd_kernelINS_13Kernel_traitsIf13__nv_bfloat16S2_S2_fjLj768ELj1ELj4ELj1ELj16ENS_18Kernel_traits_baseILj768EfS2_S2_S2_fjLj128EEEEELb1ELb0ELb0ELb0EEEvNS_9BwdParamsE:
        /* <DEDUP_REMOVED lines=15> */
[----:B------:R-:W-:-:S04]  /*00f0*/  LOP3.LUT R112, R114, 0x1f, RZ, 0x3c, !PT ;  /* 0x0000001f72707812 */ /* 0x000fc800078e3cff */
[----:B------:R-:W-:Y:S02]  /*0100*/  LEA.HI.SX32 R112, R3, R112, 0x1d ;  /* 0x0000007003707211 */ /* 0x000fe400078feaff */
[----:B------:R-:W-:Y:S02]  /*0110*/  MOV R3, R114 ;  /* 0x0000007200037202 */ /* 0x000fe40000000f00 */
        /* <DEDUP_REMOVED lines=74> */
.L_x_2922:
        /* <DEDUP_REMOVED lines=11> */
[----:B------:R-:W-:-:S03]  /*0670*/  ISETP.GE.U32.AND P5, PT, R112, 0x20, PT ;  /* 0x000000207000780c */ /* 0x000fc60003fa6070 */
[----:B------:R-:W-:-:S05]  /*0680*/  IMAD R19, R113, R2, RZ ;  /* 0x0000000271137224 */ /* 0x000fca00078e02ff */
[----:B------:R-:W-:-:S04]  /*0690*/  SHF.R.S32.HI R110, RZ, 0x1f, R19 ;  /* 0x0000001fff6e7819 */ /* 0x000fc80000011413 */
[----:B------:R-:W-:Y:S01]  /*06a0*/  LEA.HI R19, R110, R19, RZ, 0x3 ;  /* 0x000000136e137211 */ /* 0x000fe200078f18ff */
[----:B------:R-:W-:Y:S01]  /*06b0*/  BSSY.RECONVERGENT B0, `(.L_x_2894) ;  /* 0x000006e000007945 */ /* 0x000fe20003800200 */
[----:B------:R-:W-:Y:S02]  /*06c0*/  ISETP.NE.U32.AND P1, PT, RZ, UR10, PT ;  /* 0x0000000aff007c0c */ /* 0x000fe4000bf25070 */
[----:B------:R-:W-:Y:S01]  /*06d0*/  ISETP.NE.AND P6, PT, RZ, UR8, PT ;  /* 0x00000008ff007c0c */ /* 0x000fe2000bfc5270 */
[----:B------:R-:W-:Y:S01]  /*06e0*/  HFMA2 R156, -RZ, RZ, 0, 0 ;  /* 0x00000000ff9c7431 */ /* 0x000fe200000001ff */
[C---:B------:R-:W-:Y:S01]  /*06f0*/  ISETP.GE.U32.AND P4, PT, R112.reuse, 0x40, PT ;  /* 0x000000407000780c */ /* 0x040fe20003f86070 */
[----:B------:R-:W-:Y:S01]  /*0700*/  HFMA2 R146, -RZ, RZ, 1.875, 0 ;  /* 0x3f800000ff927431 */ /* 0x000fe200000001ff */
[----:B------:R-:W-:Y:S02]  /*0710*/  ISETP.GE.U32.AND P3, PT, R112, 0x60, PT ;  /* 0x000000607000780c */ /* 0x000fe40003f66070 */
[----:B-1----:R-:W-:-:S04]  /*0720*/  LOP3.LUT R114, R0, 0x1f, RZ, 0xc0, !PT ;  /* 0x0000001f00727812 */ /* 0x002fc800078ec0ff */
[----:B------:R-:W-:Y:S02]  /*0730*/  LEA.HI.SX32 R19, R19, R114, 0x1d ;  /* 0x0000007213137211 */ /* 0x000fe400078feaff */
[----:B------:R-:W-:Y:S02]  /*0740*/  ISETP.NE.AND.EX P1, PT, RZ, UR11, PT, P1 ;  /* 0x0000000bff007c0c */ /* 0x000fe4000bf25310 */
[----:B------:R-:W-:Y:S02]  /*0750*/  MOV R155, RZ ;  /* 0x000000ff009b7202 */ /* 0x000fe40000000f00 */
[----:B------:R-:W-:Y:S02]  /*0760*/  MOV R154, R19 ;  /* 0x00000013009a7202 */ /* 0x000fe40000000f00 */
[----:B---3--:R-:W-:Y:S02]  /*0770*/  @P0 SHF.L.U32 R146, R104, 0x10, RZ ;  /* 0x0000001068920819 */ /* 0x008fe400000006ff */
[----:B----4-:R-:W-:Y:S01]  /*0780*/  FSEL R149, R106, RZ, !P6 ;  /* 0x000000ff6a957208 */ /* 0x010fe20007000000 */
        /* <DEDUP_REMOVED lines=11> */
[----:B------:R-:W5:Y:S07]  /*0840*/  LDG.E.64 R158, desc[UR6][R132.64] ;  /* 0x00000006849e7981 */ /* 0x000f6e000c1e1b00 */
[----:B------:R-:W0:Y:S02]  /*0850*/  @P2 LDC.64 R134, c[0x0][0x438] ;  /* 0x00010e00ff862b82 */ /* 0x000e240000000a00 */
[----:B0-----:R-:W-:-:S05]  /*0860*/  @P2 IMAD.WIDE.U32 R134, R19, 0x10, R134 ;  /* 0x0000001013862825 */ /* 0x001fca00078e0086 */
[----:B------:R0:W5:Y:S01]  /*0870*/  @P2 LDG.E.128 R96, desc[UR6][R134.64] ;  /* 0x0000000686602981 */ /* 0x000162000c1e1d00 */
[----:B------:R-:W-:Y:S02]  /*0880*/  IADD3 R154, PT, PT, R19, 0x20, RZ ;  /* 0x00000020139a7810 */ /* 0x000fe40007ffe0ff */
[C---:B---3--:R-:W-:Y:S02]  /*0890*/  PRMT R130, R104.reuse, 0x7632, R130 ;  /* 0x0000763268827816 */ /* 0x048fe40000000082 */
[----:B------:R-:W-:Y:S02]  /*08a0*/  SHF.L.U32 R104, R104, 0x10, RZ ;  /* 0x0000001068687819 */ /* 0x000fe400000006ff */
[----:B------:R-:W-:Y:S02]  /*08b0*/  SHF.L.U32 R142, R107, 0x10, RZ ;  /* 0x000000106b8e7819 */ /* 0x000fe400000006ff */
[C---:B------:R-:W-:Y:S02]  /*08c0*/  PRMT R136, R105.reuse, 0x7632, R136 ;  /* 0x0000763269887816 */ /* 0x040fe40000000088 */
[----:B------:R-:W-:Y:S01]  /*08d0*/  SHF.L.U32 R138, R105, 0x10, RZ ;  /* 0x00000010698a7819 */ /* 0x000fe200000006ff */
[----:B------:R-:W-:Y:S01]  /*08e0*/  FADD.FTZ R147, -R149, R104 ;  /* 0x0000006895937221 */ /* 0x000fe20000010100 */
[----:B----4-:R-:W-:-:S02]  /*08f0*/  PRMT R105, R108, 0x7632, R105 ;  /* 0x000076326c697816 */ /* 0x010fc40000000069 */
[----:B------:R-:W-:Y:S01]  /*0900*/  SHF.L.U32 R130, R130, 0x10, RZ ;  /* 0x0000001082827819 */ /* 0x000fe200000006ff */
[----:B0-----:R-:W-:Y:S01]  /*0910*/  FADD.FTZ R135, -R149, R142 ;  /* 0x0000008e95877221 */ /* 0x001fe20000010100 */
[----:B------:R-:W-:Y:S01]  /*0920*/  PRMT R141, R107, 0x7632, R141 ;  /* 0x000076326b8d7816 */ /* 0x000fe2000000008d */
[----:B-----5:R-:W-:Y:S01]  /*0930*/  FMUL.FTZ R147, R148, R147 ;  /* 0x0000009394937220 */ /* 0x020fe20000410000 */
[----:B------:R-:W-:Y:S02]  /*0940*/  SHF.L.U32 R145, R108, 0x10, RZ ;  /* 0x000000106c917819 */ /* 0x000fe400000006ff */
[----:B------:R-:W-:Y:S02]  /*0950*/  PRMT R107, R109, 0x7632, R107 ;  /* 0x000076326d6b7816 */ /* 0x000fe4000000006b */
[----:B------:R-:W-:Y:S02]  /*0960*/  SHF.L.U32 R136, R136, 0x10, RZ ;  /* 0x0000001088887819 */ /* 0x000fe400000006ff */
[----:B------:R-:W-:Y:S01]  /*0970*/  SHF.L.U32 R142, R105, 0x10, RZ ;  /* 0x00000010698e7819 */ /* 0x000fe200000006ff */
[C---:B------:R-:W-:Y:S01]  /*0980*/  FADD.FTZ R105, -R149.reuse, R130 ;  /* 0x0000008295697221 */ /* 0x040fe20000010100 */
[C---:B------:R-:W-:Y:S01]  /*0990*/  SHF.L.U32 R140, R106.reuse, 0x10, RZ ;  /* 0x000000106a8c7819 */ /* 0x040fe200000006ff */
[----:B------:R-:W-:Y:S01]  /*09a0*/  FADD.FTZ R143, -R149, R138 ;  /* 0x0000008a958f7221 */ /* 0x000fe20000010100 */
[----:B------:R-:W-:Y:S01]  /*09b0*/  PRMT R137, R106, 0x7632, R137 ;  /* 0x000076326a897816 */ /* 0x000fe20000000089 */
[----:B------:R-:W-:Y:S01]  /*09c0*/  FADD.FTZ R72, R72, R145 ;  /* 0x0000009148487221 */ /* 0x000fe20000010000 */
[----:B------:R-:W-:Y:S01]  /*09d0*/  SHF.L.U32 R138, R107, 0x10, RZ ;  /* 0x000000106b8a7819 */ /* 0x000fe200000006ff */
[----:B------:R-:W-:Y:S01]  /*09e0*/  FFMA.FTZ R48, R147, R145, R48 ;  /* 0x0000009193307223 */ /* 0x000fe20000010030 */
[----:B------:R-:W-:Y:S01]  /*09f0*/  FADD.FTZ R107, -R149, R136 ;  /* 0x00000088956b7221 */ /* 0x000fe20000010100 */
[----:B------:R-:W-:Y:S01]  /*0a00*/  FMUL.FTZ R144, R148, R105 ;  /* 0x0000006994907220 */ /* 0x000fe20000410000 */
[----:B------:R-:W-:Y:S01]  /*0a10*/  FMUL.FTZ R145, R24, R145 ;  /* 0x0000009118917220 */ /* 0x000fe20000410000 */
        /* <DEDUP_REMOVED lines=8> */
[----:B------:R-:W-:Y:S01]  /*0aa0*/  FMUL.FTZ R140, R148, R107 ;  /* 0x0000006b948c7220 */ /* 0x000fe20000410000 */
[----:B------:R-:W-:Y:S01]  /*0ab0*/  FMUL.FTZ R142, R25, R142 ;  /* 0x0000008e198e7220 */ /* 0x000fe20000410000 */
[----:B------:R-:W-:Y:S01]  /*0ac0*/  FADD.FTZ R105, RZ, R145 ;  /* 0x00000091ff697221 */ /* 0x000fe20000010000 */
[----:B------:R-:W-:Y:S01]  /*0ad0*/  FFMA.FTZ R107, R147, R145, RZ ;  /* 0x00000091936b7223 */ /* 0x000fe200000100ff */
[----:B------:R-:W-:Y:S01]  /*0ae0*/  SHF.L.U32 R104, R141, 0x10, RZ ;  /* 0x000000108d687819 */ /* 0x000fe200000006ff */
[----:B------:R-:W-:Y:S01]  /*0af0*/  FADD.FTZ R74, R74, R109 ;  /* 0x0000006d4a4a7221 */ /* 0x000fe20000010000 */
[-C--:B------:R-:W-:Y:S01]  /*0b00*/  FFMA.FTZ R50, R143, R109.reuse, R50 ;  /* 0x0000006d8f327223 */ /* 0x080fe20000010032 */
[----:B------:R-:W-:Y:S01]  /*0b10*/  FMUL.FTZ R141, R26, R109 ;  /* 0x0000006d1a8d7220 */ /* 0x000fe20000410000 */
[----:B------:R-:W-:Y:S01]  /*0b20*/  SHF.L.U32 R134, R108, 0x10, RZ ;  /* 0x000000106c867819 */ /* 0x000fe200000006ff */
[----:B------:R-:W-:Y:S01]  /*0b30*/  FADD.FTZ R109, -R149, R110 ;  /* 0x0000006e956d7221 */ /* 0x000fe20000010100 */
[----:B------:R-:W-:Y:S01]  /*0b40*/  FADD.FTZ R108, R105, R142 ;  /* 0x0000008e696c7221 */ /* 0x000fe20000010000 */
[----:B------:R-:W-:Y:S01]  /*0b50*/  FFMA.FTZ R110, R144, R142, R107 ;  /* 0x0000008e906e7223 */ /* 0x000fe2000001006b */
[----:B------:R-:W-:Y:S01]  /*0b60*/  FADD.FTZ R75, R75, R138 ;  /* 0x0000008a4b4b7221 */ /* 0x000fe20000010000 */
[-C--:B------:R-:W-:Y:S01]  /*0b70*/  FFMA.FTZ R51, R140, R138.reuse, R51 ;  /* 0x0000008a8c337223 */ /* 0x080fe20000010033 */
        /* <DEDUP_REMOVED lines=14> */
[C---:B------:R-:W-:Y:S01]  /*0c60*/  FFMA.FTZ R107, R139.reuse, R137, R110 ;  /* 0x000000898b6b7223 */ /* 0x040fe2000001006e */
[----:B------:R-:W-:Y:S01]  /*0c70*/  FADD.FTZ R76, R76, R133 ;  /* 0x000000854c4c7221 */ /* 0x000fe20000010000 */
        /* <DEDUP_REMOVED lines=8> */
[-C--:B------:R-:W-:Y:S01]  /*0d00*/  FMUL.FTZ R130, R31, R106.reuse ;  /* 0x0000006a1f827220 */ /* 0x080fe20000410000 */
[----:B------:R-:W-:Y:S01]  /*0d10*/  FADD.FTZ R155, R104, R133 ;  /* 0x00000085689b7221 */ /* 0x000fe20000010000 */
[C---:B------:R-:W-:Y:S01]  /*0d20*/  FFMA.FTZ R105, R135.reuse, R133, R108 ;  /* 0x0000008587697223 */ /* 0x040fe2000001006c */
[----:B------:R-:W-:Y:S01]  /*0d30*/  FADD.FTZ R78, R78, R111 ;  /* 0x0000006f4e4e7221 */ /* 0x000fe20000010000 */
[----:B------:R-:W-:Y:S01]  /*0d40*/  FFMA.FTZ R54, R135, R111, R54 ;  /* 0x0000006f87367223 */ /* 0x000fe20000010036 */
[----:B------:R-:W-:Y:S01]  /*0d50*/  FADD.FTZ R79, R79, R106 ;  /* 0x0000006a4f4f7221 */ /* 0x000fe20000010000 */
[C---:B------:R-:W-:Y:S01]  /*0d60*/  FFMA.FTZ R55, R132.reuse, R106, R55 ;  /* 0x0000006a84377223 */ /* 0x040fe20000010037 */
[----:B------:R-:W-:Y:S01]  /*0d70*/  FADD.FTZ R155, R155, R130 ;  /* 0x000000829b9b7221 */ /* 0x000fe20000010000 */
[----:B------:R-:W-:-:S07]  /*0d80*/  FFMA.FTZ R156, R132, R130, R105 ;  /* 0x00000082849c7223 */ /* 0x000fce0000010069 */
.L_x_2895:
[----:B------:R-:W-:Y:S05]  /*0d90*/  BSYNC.RECONVERGENT B0 ;  /* 0x0000000000007941 */ /* 0x000fea0003800200 */
.L_x_2894:
        /* <DEDUP_REMOVED lines=19> */
[C---:B------:R-:W-:Y:S02]  /*0ed0*/  PRMT R122, R105.reuse, 0x7632, R122 ;  /* 0x00007632697a7816 */ /* 0x040fe4000000007a */
[----:B------:R-:W-:Y:S02]  /*0ee0*/  SHF.L.U32 R124, R105, 0x10, RZ ;  /* 0x00000010697c7819 */ /* 0x000fe400000006ff */
[----:B------:R-:W-:-:S02]  /*0ef0*/  PRMT R123, R106, 0x7632, R123 ;  /* 0x000076326a7b7816 */ /* 0x000fc4000000007b */
[----:B------:R-:W-:Y:S01]  /*0f00*/  SHF.L.U32 R128, R106, 0x10, RZ ;  /* 0x000000106a807819 */ /* 0x000fe200000006ff */
[----:B------:R-:W-:Y:S01]  /*0f10*/  FADD.FTZ R131, -R149, R120 ;  /* 0x0000007895837221 */ /* 0x000fe20000010100 */
[----:B----4-:R-:W-:Y:S02]  /*0f20*/  PRMT R105, R109, 0x7632, R105 ;  /* 0x000076326d697816 */ /* 0x010fe40000000069 */
[----:B------:R-:W-:Y:S02]  /*0f30*/  SHF.L.U32 R106, R115, 0x10, RZ ;  /* 0x00000010736a7819 */ /* 0x000fe400000006ff */
[C---:B------:R-:W-:Y:S02]  /*0f40*/  PRMT R126, R108.reuse, 0x7632, R126 ;  /* 0x000076326c7e7816 */ /* 0x040fe4000000007e */
[----:B------:R-:W-:Y:S02]  /*0f50*/  SHF.L.U32 R129, R108, 0x10, RZ ;  /* 0x000000106c817819 */ /* 0x000fe400000006ff */
[----:B------:R-:W-:Y:S01]  /*0f60*/  SHF.L.U32 R108, R122, 0x10, RZ ;  /* 0x000000107a6c7819 */ /* 0x000fe200000006ff */
[----:B-----5:R-:W-:Y:S01]  /*0f70*/  FMUL.FTZ R131, R148, R131 ;  /* 0x0000008394837220 */ /* 0x020fe20000410000 */
[----:B------:R-:W-:Y:S01]  /*0f80*/  SHF.L.U32 R122, R105, 0x10, RZ ;  /* 0x00000010697a7819 */ /* 0x000fe200000006ff */
[----:B------:R-:W-:Y:S01]  /*0f90*/  FADD.FTZ R105, -R149, R106 ;  /* 0x0000006a95697221 */ /* 0x000fe20000010100 */
[----:B------:R-:W-:-:S02]  /*0fa0*/  PRMT R125, R107, 0x7632, R125 ;  /* 0x000076326b7d7816 */ /* 0x000fc4000000007d */
[----:B------:R-:W-:Y:S01]  /*0fb0*/  SHF.L.U32 R160, R107, 0x10, RZ ;  /* 0x000000106ba07819 */ /* 0x000fe200000006ff */
[----:B------:R-:W-:Y:S01]  /*0fc0*/  FADD.FTZ R107, -R149, R128 ;  /* 0x00000080956b7221 */ /* 0x000fe20000010100 */
[----:B------:R-:W-:Y:S01]  /*0fd0*/  SHF.L.U32 R126, R126, 0x10, RZ ;  /* 0x000000107e7e7819 */ /* 0x000fe200000006ff */
[----:B------:R-:W-:Y:S01]  /*0fe0*/  FADD.FTZ R56, R56, R129 ;  /* 0x0000008138387221 */ /* 0x000fe20000010000 */
[----:B------:R-:W-:Y:S01]  /*0ff0*/  FFMA.FTZ R80, R131, R129, R80 ;  /* 0x0000008183507223 */ /* 0x000fe20000010050 */
[----:B------:R-:W-:Y:S01]  /*1000*/  FMUL.FTZ R128, R148, R105 ;  /* 0x0000006994807220 */ /* 0x000fe20000410000 */
[----:B0-----:R-:W-:Y:S01]  /*1010*/  PRMT R118, R110, 0x7632, R118 ;  /* 0x000076326e767816 */ /* 0x001fe20000000076 */
[----:B------:R-:W-:Y:S01]  /*1020*/  FMUL.FTZ R129, R32, R129 ;  /* 0x0000008120817220 */ /* 0x000fe20000410000 */
[----:B------:R-:W-:Y:S01]  /*1030*/  SHF.L.U32 R121, R110, 0x10, RZ ;  /* 0x000000106e797819 */ /* 0x000fe200000006ff */
[----:B------:R-:W-:Y:S01]  /*1040*/  FADD.FTZ R127, -R149, R124 ;  /* 0x0000007c957f7221 */ /* 0x000fe20000010100 */
[----:B------:R-:W-:Y:S01]  /*1050*/  SHF.L.U32 R110, R123, 0x10, RZ ;  /* 0x000000107b6e7819 */ /* 0x000fe200000006ff */
[----:B------:R-:W-:Y:S01]  /*1060*/  FMUL.FTZ R123, R148, R107 ;  /* 0x0000006b947b7220 */ /* 0x000fe20000410000 */
[----:B------:R-:W-:Y:S01]  /*1070*/  SHF.L.U32 R109, R109, 0x10, RZ ;  /* 0x000000106d6d7819 */ /* 0x000fe200000006ff */
[----:B------:R-:W-:Y:S01]  /*1080*/  FADD.FTZ R107, -R149, R108 ;  /* 0x0000006c956b7221 */ /* 0x000fe20000010100 */
[----:B------:R-:W-:Y:S01]  /*1090*/  FADD.FTZ R57, R57, R126 ;  /* 0x0000007e39397221 */ /* 0x000fe20000010000 */
[-C--:B------:R-:W-:Y:S01]  /*10a0*/  FFMA.FTZ R81, R128, R126.reuse, R81 ;  /* 0x0000007e80517223 */ /* 0x080fe20000010051 */
[----:B------:R-:W-:Y:S01]  /*10b0*/  FADD.FTZ R155, R155, R129 ;  /* 0x000000819b9b7221 */ /* 0x000fe20000010000 */
[----:B------:R-:W-:Y:S01]  /*10c0*/  FMUL.FTZ R126, R33, R126 ;  /* 0x0000007e217e7220 */ /* 0x000fe20000410000 */
[----:B------:R-:W-:Y:S01]  /*10d0*/  FFMA.FTZ R105, R131, R129, R156 ;  /* 0x0000008183697223 */ /* 0x000fe2000001009c */
[C---:B------:R-:W-:Y:S01]  /*10e0*/  FMUL.FTZ R127, R148.reuse, R127 ;  /* 0x0000007f947f7220 */ /* 0x040fe20000410000 */
[----:B------:R-:W-:Y:S01]  /*10f0*/  SHF.L.U32 R116, R125, 0x10, RZ ;  /* 0x000000107d747819 */ /* 0x000fe200000006ff */
[----:B------:R-:W-:Y:S01]  /*1100*/  FMUL.FTZ R124, R148, R107 ;  /* 0x0000006b947c7220 */ /* 0x000fe20000410000 */
[-C--:B------:R-:W-:Y:S01]  /*1110*/  FMUL.FTZ R125, R34, R109.reuse ;  /* 0x0000006d227d7220 */ /* 0x080fe20000410000 */
        /* <DEDUP_REMOVED lines=11> */
[----:B------:R-:W-:Y:S01]  /*11d0*/  FADD.FTZ R119, -R149, R160 ;  /* 0x000000a095777221 */ /* 0x000fe20000010100 */
[----:B------:R-:W-:Y:S01]  /*11e0*/  FADD.FTZ R60, R60, R121 ;  /* 0x000000793c3c7221 */ /* 0x000fe20000010000 */
[----:B------:R-:W-:Y:S01]  /*11f0*/  FFMA.FTZ R84, R123, R121, R84 ;  /* 0x000000797b547223 */ /* 0x000fe20000010054 */
        /* <DEDUP_REMOVED lines=27> */
.L_x_2897:
[----:B------:R-:W-:Y:S05]  /*13b0*/  BSYNC.RECONVERGENT B0 ;  /* 0x0000000000007941 */ /* 0x000fea0003800200 */
.L_x_2896:
        /* <DEDUP_REMOVED lines=16> */
[C---:B---3--:R-:W-:Y:S02]  /*14c0*/  PRMT R3, R8.reuse, 0x7632, R3 ;  /* 0x0000763208037816 */ /* 0x048fe40000000003 */
[----:B------:R-:W-:Y:S02]  /*14d0*/  SHF.L.U32 R8, R8, 0x10, RZ ;  /* 0x0000001008087819 */ /* 0x000fe400000006ff */
[C---:B------:R-:W-:Y:S02]  /*14e0*/  PRMT R16, R9.reuse, 0x7632, R16 ;  /* 0x0000763209107816 */ /* 0x040fe40000000010 */
[----:B------:R-:W-:Y:S02]  /*14f0*/  SHF.L.U32 R18, R9, 0x10, RZ ;  /* 0x0000001009127819 */ /* 0x000fe400000006ff */
[C---:B------:R-:W-:Y:S02]  /*1500*/  PRMT R9, R10.reuse, 0x7632, R9 ;  /* 0x000076320a097816 */ /* 0x040fe40000000009 */
[----:B------:R-:W-:Y:S01]  /*1510*/  SHF.L.U32 R10, R10, 0x10, RZ ;  /* 0x000000100a0a7819 */ /* 0x000fe200000006ff */
[----:B------:R-:W-:Y:S01]  /*1520*/  FADD.FTZ R17, -R149, R8 ;  /* 0x0000000895117221 */ /* 0x000fe20000010100 */
[----:B------:R-:W-:-:S03]  /*1530*/  SHF.L.U32 R8, R3, 0x10, RZ ;  /* 0x0000001003087819 */ /* 0x000fc600000006ff */
[----:B------:R-:W-:Y:S01]  /*1540*/  FADD.FTZ R111, -R149, R10 ;  /* 0x0000000a956f7221 */ /* 0x000fe20000010100 */
[----:B------:R-:W-:Y:S02]  /*1550*/  SHF.L.U32 R10, R9, 0x10, RZ ;  /* 0x00000010090a7819 */ /* 0x000fe400000006ff */
[C---:B------:R-:W-:Y:S02]  /*1560*/  PRMT R104, R11.reuse, 0x7632, R104 ;  /* 0x000076320b687816 */ /* 0x040fe40000000068 */
[----:B------:R-:W-:Y:S01]  /*1570*/  SHF.L.U32 R106, R11, 0x10, RZ ;  /* 0x000000100b6a7819 */ /* 0x000fe200000006ff */
[C---:B------:R-:W-:Y:S01]  /*1580*/  FADD.FTZ R11, -R149.reuse, R8 ;  /* 0x00000008950b7221 */ /* 0x040fe20000010100 */
[----:B------:R-:W-:Y:S01]  /*1590*/  SHF.L.U32 R16, R16, 0x10, RZ ;  /* 0x0000001010107819 */ /* 0x000fe200000006ff */
[----:B0-----:R-:W-:Y:S01]  /*15a0*/  FADD.FTZ R15, -R149, R10 ;  /* 0x0000000a950f7221 */ /* 0x001fe20000010100 */
[C---:B----4-:R-:W-:Y:S02]  /*15b0*/  PRMT R8, R4.reuse, 0x7632, R8 ;  /* 0x0000763204087816 */ /* 0x050fe40000000008 */
[----:B------:R-:W-:-:S02]  /*15c0*/  SHF.L.U32 R105, R4, 0x10, RZ ;  /* 0x0000001004697819 */ /* 0x000fc400000006ff */
[----:B------:R-:W-:Y:S01]  /*15d0*/  PRMT R10, R5, 0x7632, R10 ;  /* 0x00007632050a7816 */ /* 0x000fe2000000000a */
[C---:B------:R-:W-:Y:S01]  /*15e0*/  FADD.FTZ R13, -R149.reuse, R16 ;  /* 0x00000010950d7221 */ /* 0x040fe20000010100 */
[----:B------:R-:W-:Y:S01]  /*15f0*/  PRMT R14, R6, 0x7632, R14 ;  /* 0x00007632060e7816 */ /* 0x000fe2000000000e */
[----:B-----5:R-:W-:Y:S01]  /*1600*/  FMUL.FTZ R3, R148, R17 ;  /* 0x0000001194037220 */ /* 0x020fe20000410000 */
[----:B------:R-:W-:Y:S01]  /*1610*/  SHF.L.U32 R12, R8, 0x10, RZ ;  /* 0x00000010080c7819 */ /* 0x000fe200000006ff */
[----:B------:R-:W-:Y:S01]  /*1620*/  FMUL.FTZ R4, R40, R105 ;  /* 0x0000006928047220 */ /* 0x000fe20000410000 */
[----:B------:R-:W-:Y:S01]  /*1630*/  SHF.L.U32 R16, R10, 0x10, RZ ;  /* 0x000000100a107819 */ /* 0x000fe200000006ff */
[----:B------:R-:W-:Y:S01]  /*1640*/  FADD.FTZ R107, -R149, R18 ;  /* 0x00000012956b7221 */ /* 0x000fe20000010100 */
[----:B------:R-:W-:Y:S01]  /*1650*/  FMUL.FTZ R10, R148, R11 ;  /* 0x0000000b940a7220 */ /* 0x000fe20000410000 */
[----:B------:R-:W-:Y:S01]  /*1660*/  SHF.L.U32 R109, R5, 0x10, RZ ;  /* 0x00000010056d7819 */ /* 0x000fe200000006ff */
[----:B------:R-:W-:Y:S01]  /*1670*/  FADD.FTZ R88, R88, R105 ;  /* 0x0000006958587221 */ /* 0x000fe20000010000 */
[----:B------:R-:W-:Y:S01]  /*1680*/  SHF.L.U32 R18, R14, 0x10, RZ ;  /* 0x000000100e127819 */ /* 0x000fe200000006ff */
[----:B------:R-:W-:Y:S01]  /*1690*/  FFMA.FTZ R64, R3, R105, R64 ;  /* 0x0000006903407223 */ /* 0x000fe20000010040 */
[----:B------:R-:W-:Y:S01]  /*16a0*/  FADD.FTZ R14, R155, R4 ;  /* 0x000000049b0e7221 */ /* 0x000fe20000010000 */
[----:B------:R-:W-:Y:S01]  /*16b0*/  FMUL.FTZ R11, R41, R12 ;  /* 0x0000000c290b7220 */ /* 0x000fe20000410000 */
[----:B------:R-:W-:Y:S01]  /*16c0*/  FFMA.FTZ R105, R3, R4, R156 ;  /* 0x0000000403697223 */ /* 0x000fe2000001009c */
[----:B------:R-:W-:Y:S01]  /*16d0*/  FADD.FTZ R89, R89, R12 ;  /* 0x0000000c59597221 */ /* 0x000fe20000010000 */
[----:B------:R-:W-:Y:S01]  /*16e0*/  FFMA.FTZ R65, R10, R12, R65 ;  /* 0x0000000c0a417223 */ /* 0x000fe20000010041 */
[----:B------:R-:W-:Y:S01]  /*16f0*/  SHF.L.U32 R157, R6, 0x10, RZ ;  /* 0x00000010069d7819 */ /* 0x000fe200000006ff */
[C---:B------:R-:W-:Y:S01]  /*1700*/  FMUL.FTZ R5, R148.reuse, R107 ;  /* 0x0000006b94057220 */ /* 0x040fe20000410000 */
[----:B------:R-:W-:Y:S01]  /*1710*/  FMUL.FTZ R12, R148, R13 ;  /* 0x0000000d940c7220 */ /* 0x000fe20000410000 */
        /* <DEDUP_REMOVED lines=9> */
[C---:B------:R-:W-:Y:S01]  /*17b0*/  FADD.FTZ R9, -R149.reuse, R106 ;  /* 0x0000006a95097221 */ /* 0x040fe20000010100 */
[--C-:B------:R-:W-:Y:S01]  /*17c0*/  FADD.FTZ R149, -R149, R104.reuse ;  /* 0x0000006895957221 */ /* 0x100fe20000010100 */
[C---:B------:R-:W-:Y:S01]  /*17d0*/  PRMT R104, R7.reuse, 0x7632, R104 ;  /* 0x0000763207687816 */ /* 0x040fe20000000068 */
[----:B------:R-:W-:Y:S01]  /*17e0*/  FMUL.FTZ R14, R148, R15 ;  /* 0x0000000f940e7220 */ /* 0x000fe20000410000 */
        /* <DEDUP_REMOVED lines=29> */
.L_x_2899:
[----:B------:R-:W-:Y:S05]  /*19c0*/  BSYNC.RECONVERGENT B0 ;  /* 0x0000000000007941 */ /* 0x000fea0003800200 */
.L_x_2898:
        /* <DEDUP_REMOVED lines=20> */
.L_x_2934:
        /* <DEDUP_REMOVED lines=16> */
[----:B------:R-:W-:Y:S01]  /*1c10*/  ISETP.GE.U32.AND P1, PT, R158, RZ, PT ;  /* 0x000000ff9e00720c */ /* 0x000fe20003f26070 */
[----:B0-----:R-:W-:Y:S01]  /*1c20*/  FADD.FTZ R111, R133, -R104 ;  /* 0x80000068856f7221 */ /* 0x001fe20000010000 */
[----:B------:R-:W-:Y:S01]  /*1c30*/  FADD.FTZ R149, R130, -R105 ;  /* 0x8000006982957221 */ /* 0x000fe20000010000 */
[----:B------:R-:W-:Y:S01]  /*1c40*/  FADD.FTZ R107, R134, -R107 ;  /* 0x8000006b866b7221 */ /* 0x000fe20000010000 */
[----:B------:R-:W-:Y:S01]  /*1c50*/  FFMA.FTZ R104, R139, R109, R108 ;  /* 0x0000006d8b687223 */ /* 0x000fe2000001006c */
[C---:B-----5:R-:W-:Y:S01]  /*1c60*/  FMUL.FTZ R111, R148.reuse, R111 ;  /* 0x0000006f946f7220 */ /* 0x060fe20000410000 */
[C---:B------:R-:W-:Y:S01]  /*1c70*/  FMUL.FTZ R149, R148.reuse, R149 ;  /* 0x0000009594957220 */ /* 0x040fe20000410000 */
[C---:B------:R-:W-:Y:S01]  /*1c80*/  FMUL.FTZ R107, R148.reuse, R107 ;  /* 0x0000006b946b7220 */ /* 0x040fe20000410000 */
[----:B------:R-:W-:Y:S01]  /*1c90*/  FADD.FTZ R105, R137, -R104 ;  /* 0x8000006889697221 */ /* 0x000fe20000010000 */
[-C--:B------:R-:W-:Y:S01]  /*1ca0*/  FMUL.FTZ R111, R111, R146.reuse ;  /* 0x000000926f6f7220 */ /* 0x080fe20000410000 */
[-C--:B------:R-:W-:Y:S01]  /*1cb0*/  FMUL.FTZ R149, R149, R146.reuse ;  /* 0x0000009295957220 */ /* 0x080fe20000410000 */
[-C--:B------:R-:W-:Y:S01]  /*1cc0*/  FMUL.FTZ R107, R107, R146.reuse ;  /* 0x000000926b6b7220 */ /* 0x080fe20000410000 */
[----:B------:R-:W-:Y:S01]  /*1cd0*/  FMUL.FTZ R105, R148, R105 ;  /* 0x0000006994697220 */ /* 0x000fe20000410000 */
[----:B------:R-:W-:Y:S01]  /*1ce0*/  FMUL.FTZ R111, R111, UR14 ;  /* 0x0000000e6f6f7c20 */ /* 0x000fe20008410000 */
[----:B------:R-:W-:Y:S01]  /*1cf0*/  FMUL.FTZ R149, R149, UR14 ;  /* 0x0000000e95957c20 */ /* 0x000fe20008410000 */
[----:B------:R-:W-:Y:S01]  /*1d00*/  LOP3.LUT P5, RZ, R159, 0xff0000, RZ, 0xc0, !PT ;  /* 0x00ff00009fff7812 */ /* 0x000fe200078ac0ff */
[----:B------:R-:W-:Y:S01]  /*1d10*/  FMUL.FTZ R107, R107, UR14 ;  /* 0x0000000e6b6b7c20 */ /* 0x000fe20008410000 */
[----:B------:R-:W-:Y:S01]  /*1d20*/  ISETP.GE.U32.AND.EX P1, PT, R159, 0x1000000, PT, P1 ;  /* 0x010000009f00780c */ /* 0x000fe20003f26110 */
[----:B------:R-:W-:Y:S01]  /*1d30*/  FMUL.FTZ R105, R105, R146 ;  /* 0x0000009269697220 */ /* 0x000fe20000410000 */
[----:B------:R-:W-:-:S02]  /*1d40*/  LOP3.LUT P6, RZ, R159, 0xff00, RZ, 0xc0, !PT ;  /* 0x0000ff009fff7812 */ /* 0x000fc400078cc0ff */
[----:B------:R-:W-:Y:S01]  /*1d50*/  FSEL R111, R111, RZ, P5 ;  /* 0x000000ff6f6f7208 */ /* 0x000fe20002800000 */
[----:B------:R-:W-:Y:S01]  /*1d60*/  FMUL.FTZ R105, R105, UR14 ;  /* 0x0000000e69697c20 */ /* 0x000fe20008410000 */
[----:B------:R-:W-:Y:S01]  /*1d70*/  FSEL R104, R149, RZ, P1 ;  /* 0x000000ff95687208 */ /* 0x000fe20000800000 */
[--C-:B------:R-:W-:Y:S01]  /*1d80*/  FFMA.FTZ R149, R140, R109, R108.reuse ;  /* 0x0000006d8c957223 */ /* 0x100fe2000001006c */
[----:B------:R-:W-:Y:S02]  /*1d90*/  FSEL R106, R107, RZ, P6 ;  /* 0x000000ff6b6a7208 */ /* 0x000fe40003000000 */
[----:B------:R-:W-:Y:S01]  /*1da0*/  LOP3.LUT P2, RZ, R159, 0xff, RZ, 0xc0, !PT ;  /* 0x000000ff9fff7812 */ /* 0x000fe2000784c0ff */
[----:B------:R-:W-:Y:S01]  /*1db0*/  FADD.FTZ R157, R138, -R149 ;  /* 0x800000958a9d7221 */ /* 0x000fe20000010000 */
[----:B------:R-:W-:Y:S01]  /*1dc0*/  F2FP.BF16.F32.PACK_AB R107, R104, R111 ;  /* 0x0000006f686b723e */ /* 0x000fe200000010ff */
[----:B------:R-:W-:Y:S01]  /*1dd0*/  FFMA.FTZ R104, R143, R109, R108 ;  /* 0x0000006d8f687223 */ /* 0x000fe2000001006c */
[----:B------:R-:W-:Y:S01]  /*1de0*/  FSEL R105, R105, RZ, P2 ;  /* 0x000000ff69697208 */ /* 0x000fe20001000000 */
[----:B------:R-:W-:Y:S01]  /*1df0*/  FMUL.FTZ R157, R148, R157 ;  /* 0x0000009d949d7220 */ /* 0x000fe20000410000 */
[----:B------:R-:W-:Y:S01]  /*1e00*/  LOP3.LUT P5, RZ, R158, 0xff0000, RZ, 0xc0, !PT ;  /* 0x00ff00009eff7812 */ /* 0x000fe200078ac0ff */
[----:B------:R-:W-:Y:S01]  /*1e10*/  FADD.FTZ R111, R141, -R104 ;  /* 0x800000688d6f7221 */ /* 0x000fe20000010000 */
[----:B------:R-:W-:Y:S01]  /*1e20*/  F2FP.BF16.F32.PACK_AB R106, R106, R105 ;  /* 0x000000696a6a723e */ /* 0x000fe200000010ff */
[-CC-:B------:R-:W-:Y:S01]  /*1e30*/  FFMA.FTZ R105, R144, R109.reuse, R108.reuse ;  /* 0x0000006d90697223 */ /* 0x180fe2000001006c */
[----:B------:R-:W-:Y:S01]  /*1e40*/  FFMA.FTZ R104, R147, R109, R108 ;  /* 0x0000006d93687223 */ /* 0x000fe2000001006c */
[----:B------:R-:W-:Y:S01]  /*1e50*/  FMUL.FTZ R155, R148, R111 ;  /* 0x0000006f949b7220 */ /* 0x000fe20000410000 */
[-C--:B------:R-:W-:Y:S01]  /*1e60*/  FMUL.FTZ R157, R157, R146.reuse ;  /* 0x000000929d9d7220 */ /* 0x080fe20000410000 */
[----:B------:R-:W0:Y:S01]  /*1e70*/  LDC.64 R110, c[0x0][0x468] ;  /* 0x00011a00ff6e7b82 */ /* 0x000e220000000a00 */
[----:B------:R-:W-:Y:S01]  /*1e80*/  FADD.FTZ R149, R142, -R105 ;  /* 0x800000698e957221 */ /* 0x000fe20000010000 */
[----:B------:R-:W-:Y:S01]  /*1e90*/  FADD.FTZ R105, R145, -R104 ;  /* 0x8000006891697221 */ /* 0x000fe20000010000 */
[-C--:B------:R-:W-:Y:S01]  /*1ea0*/  FMUL.FTZ R155, R155, R146.reuse ;  /* 0x000000929b9b7220 */ /* 0x080fe20000410000 */
[----:B------:R-:W-:Y:S01]  /*1eb0*/  FMUL.FTZ R157, R157, UR14 ;  /* 0x0000000e9d9d7c20 */ /* 0x000fe20008410000 */
[C---:B------:R-:W-:Y:S01]  /*1ec0*/  FMUL.FTZ R149, R148.reuse, R149 ;  /* 0x0000009594957220 */ /* 0x040fe20000410000 */
[----:B------:R-:W-:Y:S01]  /*1ed0*/  FMUL.FTZ R105, R148, R105 ;  /* 0x0000006994697220 */ /* 0x000fe20000410000 */
[----:B------:R-:W-:Y:S01]  /*1ee0*/  FMUL.FTZ R155, R155, UR14 ;  /* 0x0000000e9b9b7c20 */ /* 0x000fe20008410000 */
[C---:B------:R-:W-:Y:S01]  /*1ef0*/  LOP3.LUT P6, RZ, R158.reuse, 0xff000000, RZ, 0xc0, !PT ;  /* 0xff0000009eff7812 */ /* 0x040fe200078cc0ff */
[-C--:B------:R-:W-:Y:S01]  /*1f00*/  FMUL.FTZ R149, R149, R146.reuse ;  /* 0x0000009295957220 */ /* 0x080fe20000410000 */
[----:B------:R-:W-:Y:S01]  /*1f10*/  FMUL.FTZ R105, R105, R146 ;  /* 0x0000009269697220 */ /* 0x000fe20000410000 */
[----:B------:R-:W-:-:S02]  /*1f20*/  LOP3.LUT P2, RZ, R158, 0xff00, RZ, 0xc0, !PT ;  /* 0x0000ff009eff7812 */ /* 0x000fc4000784c0ff */
[----:B------:R-:W-:Y:S01]  /*1f30*/  FMUL.FTZ R149, R149, UR14 ;  /* 0x0000000e95957c20 */ /* 0x000fe20008410000 */
[----:B------:R-:W-:Y:S01]  /*1f40*/  FMUL.FTZ R105, R105, UR14 ;  /* 0x0000000e69697c20 */ /* 0x000fe20008410000 */
[----:B------:R-:W-:Y:S02]  /*1f50*/  LOP3.LUT P1, RZ, R158, 0xff, RZ, 0xc0, !PT ;  /* 0x000000ff9eff7812 */ /* 0x000fe4000782c0ff */
[----:B------:R-:W-:Y:S02]  /*1f60*/  FSEL R155, R155, RZ, P5 ;  /* 0x000000ff9b9b7208 */ /* 0x000fe40002800000 */
[----:B------:R-:W-:Y:S02]  /*1f70*/  FSEL R154, R157, RZ, P6 ;  /* 0x000000ff9d9a7208 */ /* 0x000fe40003000000 */
[----:B------:R-:W-:Y:S02]  /*1f80*/  FSEL R149, R149, RZ, P2 ;  /* 0x000000ff95957208 */ /* 0x000fe40001000000 */
[----:B------:R-:W-:Y:S01]  /*1f90*/  FSEL R104, R105, RZ, P1 ;  /* 0x000000ff69687208 */ /* 0x000fe20000800000 */
[----:B0-----:R-:W-:Y:S01]  /*1fa0*/  IMAD.WIDE.U32 R110, R19, 0x10, R110 ;  /* 0x00000010136e7825 */ /* 0x001fe200078e006e */
[----:B------:R-:W-:-:S02]  /*1fb0*/  F2FP.BF16.F32.PACK_AB R105, R154, R155 ;  /* 0x0000009b9a69723e */ /* 0x000fc400000010ff */
[----:B------:R-:W-:Y:S02]  /*1fc0*/  F2FP.BF16.F32.PACK_AB R104, R149, R104 ;  /* 0x000000689568723e */ /* 0x000fe400000010ff */
[----:B------:R-:W-:-:S03]  /*1fd0*/  IADD3 R19, PT, PT, R19, 0x20, RZ ;  /* 0x0000002013137810 */ /* 0x000fc60007ffe0ff */
[----:B------:R1:W-:Y:S04]  /*1fe0*/  STG.E.128 desc[UR6][R110.64], R104 ;  /* 0x000000686e007986 */ /* 0x0003e8000c101d06 */
.L_x_2905:
[----:B------:R-:W-:Y:S05]  /*1ff0*/  BSYNC.RECONVERGENT B1 ;  /* 0x0000000000017941 */ /* 0x000fea0003800200 */
.L_x_2904:
[----:B------:R-:W-:Y:S04]  /*2000*/  BSSY.RECONVERGENT B1, `(.L_x_2906) ;  /* 0x0000043000017945 */ /* 0x000fe80003800200 */
[----:B------:R-:W-:Y:S05]  /*2010*/  @!P4 BRA `(.L_x_2907) ;  /* 0x000000040004c947 */ /* 0x000fea0003800000 */
[-CC-:B-1----:R-:W-:Y:S01]  /*2020*/  FFMA.FTZ R104, R119, R109.reuse, R108.reuse ;  /* 0x0000006d77687223 */ /* 0x182fe2000001006c */
        /* <DEDUP_REMOVED lines=64> */
.L_x_2907:
[----:B------:R-:W-:Y:S05]  /*2430*/  BSYNC.RECONVERGENT B1 ;  /* 0x0000000000017941 */ /* 0x000fea0003800200 */
.L_x_2906:
[----:B------:R-:W-:Y:S05]  /*2440*/  @!P3 BRA `(.L_x_2908) ;  /* 0x000000300054b947 */ /* 0x000fea0003800000 */
[-CC-:B-12---:R-:W-:Y:S01]  /*2450*/  FFMA.FTZ R107, R7, R109.reuse, R108.reuse ;  /* 0x0000006d076b7223 */ /* 0x186fe2000001006c */
[-CC-:B------:R-:W-:Y:S01]  /*2460*/  FFMA.FTZ R154, R18, R109.reuse, R108.reuse ;  /* 0x0000006d129a7223 */ /* 0x180fe2000001006c */
[-CC-:B0-----:R-:W-:Y:S01]  /*2470*/  FFMA.FTZ R111, R9, R109.reuse, R108.reuse ;  /* 0x0000006d096f7223 */ /* 0x181fe2000001006c */
        /* <DEDUP_REMOVED lines=29> */
[----:B------:R-:W-:Y:S01]  /*2650*/  ISETP.GE.U32.AND P1, PT, R150, RZ, PT ;  /* 0x000000ff9600720c */ /* 0x000fe20003f26070 */
[----:B------:R-:W0:Y:S01]  /*2660*/  LDC.64 R108, c[0x0][0x468] ;  /* 0x00011a00ff6c7b82 */ /* 0x000e220000000a00 */
[----:B------:R-:W-:Y:S01]  /*2670*/  FMUL.FTZ R157, R157, UR14 ;  /* 0x0000000e9d9d7c20 */ /* 0x000fe20008410000 */
[----:B------:R-:W-:Y:S01]  /*2680*/  FMUL.FTZ R161, R161, UR14 ;  /* 0x0000000ea1a17c20 */ /* 0x000fe20008410000 */
[----:B------:R-:W-:Y:S01]  /*2690*/  LOP3.LUT P2, RZ, R151, 0xff0000, RZ, 0xc0, !PT ;  /* 0x00ff000097ff7812 */ /* 0x000fe2000784c0ff */
[----:B------:R-:W-:Y:S01]  /*26a0*/  FMUL.FTZ R149, R149, UR14 ;  /* 0x0000000e95957c20 */ /* 0x000fe20008410000 */
[----:B------:R-:W-:Y:S01]  /*26b0*/  ISETP.GE.U32.AND.EX P1, PT, R151, 0x1000000, PT, P1 ;  /* 0x010000009700780c */ /* 0x000fe20003f26110 */
[----:B------:R-:W-:Y:S01]  /*26c0*/  FMUL.FTZ R155, R155, UR14 ;  /* 0x0000000e9b9b7c20 */ /* 0x000fe20008410000 */
[----:B------:R-:W-:Y:S01]  /*26d0*/  FSEL R107, R157, RZ, P2 ;  /* 0x000000ff9d6b7208 */ /* 0x000fe20001000000 */
[----:B------:R-:W-:Y:S01]  /*26e0*/  FMUL.FTZ R104, R104, UR14 ;  /* 0x0000000e68687c20 */ /* 0x000fe20008410000 */
[----:B------:R-:W-:Y:S01]  /*26f0*/  FSEL R106, R161, RZ, P1 ;  /* 0x000000ffa16a7208 */ /* 0x000fe20000800000 */
[----:B------:R-:W-:Y:S01]  /*2700*/  FMUL.FTZ R111, R111, UR14 ;  /* 0x0000000e6f6f7c20 */ /* 0x000fe20008410000 */
[----:B------:R-:W-:Y:S01]  /*2710*/  LOP3.LUT P1, RZ, R151, 0xff, RZ, 0xc0, !PT ;  /* 0x000000ff97ff7812 */ /* 0x000fe2000782c0ff */
[----:B------:R-:W-:Y:S01]  /*2720*/  FMUL.FTZ R105, R105, UR14 ;  /* 0x0000000e69697c20 */ /* 0x000fe20008410000 */
[----:B------:R-:W-:Y:S01]  /*2730*/  LOP3.LUT P2, RZ, R151, 0xff00, RZ, 0xc0, !PT ;  /* 0x0000ff0097ff7812 */ /* 0x000fe2000784c0ff */
[----:B------:R-:W-:Y:S01]  /*2740*/  FMUL.FTZ R146, R146, UR14 ;  /* 0x0000000e92927c20 */ /* 0x000fe20008410000 */
[----:B------:R-:W-:-:S02]  /*2750*/  F2FP.BF16.F32.PACK_AB R107, R106, R107 ;  /* 0x0000006b6a6b723e */ /* 0x000fc400000010ff */
[----:B------:R-:W-:Y:S02]  /*2760*/  FSEL R106, R149, RZ, P1 ;  /* 0x000000ff956a7208 */ /* 0x000fe40000800000 */
[----:B------:R-:W-:Y:S02]  /*2770*/  FSEL R155, R155, RZ, P2 ;  /* 0x000000ff9b9b7208 */ /* 0x000fe40001000000 */
[C---:B------:R-:W-:Y:S02]  /*2780*/  LOP3.LUT P3, RZ, R150.reuse, 0xff0000, RZ, 0xc0, !PT ;  /* 0x00ff000096ff7812 */ /* 0x040fe4000786c0ff */
[C---:B------:R-:W-:Y:S01]  /*2790*/  LOP3.LUT P4, RZ, R150.reuse, 0xff000000, RZ, 0xc0, !PT ;  /* 0xff00000096ff7812 */ /* 0x040fe2000788c0ff */
[----:B0-----:R-:W-:Y:S01]  /*27a0*/  IMAD.WIDE.U32 R108, R19, 0x10, R108 ;  /* 0x00000010136c7825 */ /* 0x001fe200078e006c */
[C---:B------:R-:W-:Y:S02]  /*27b0*/  LOP3.LUT P2, RZ, R150.reuse, 0xff00, RZ, 0xc0, !PT ;  /* 0x0000ff0096ff7812 */ /* 0x040fe4000784c0ff */
[----:B------:R-:W-:-:S02]  /*27c0*/  LOP3.LUT P1, RZ, R150, 0xff, RZ, 0xc0, !PT ;  /* 0x000000ff96ff7812 */ /* 0x000fc4000782c0ff */
[----:B------:R-:W-:Y:S02]  /*27d0*/  FSEL R110, R104, RZ, P3 ;  /* 0x000000ff686e7208 */ /* 0x000fe40001800000 */
[----:B------:R-:W-:Y:S02]  /*27e0*/  FSEL R149, R111, RZ, P4 ;  /* 0x000000ff6f957208 */ /* 0x000fe40002000000 */
[----:B------:R-:W-:Y:S02]  /*27f0*/  FSEL R111, R105, RZ, P2 ;  /* 0x000000ff696f7208 */ /* 0x000fe40001000000 */
[----:B------:R-:W-:Y:S02]  /*2800*/  FSEL R104, R146, RZ, P1 ;  /* 0x000000ff92687208 */ /* 0x000fe40000800000 */
[----:B------:R-:W-:Y:S02]  /*2810*/  F2FP.BF16.F32.PACK_AB R106, R155, R106 ;  /* 0x0000006a9b6a723e */ /* 0x000fe400000010ff */
[----:B------:R-:W-:-:S02]  /*2820*/  F2FP.BF16.F32.PACK_AB R105, R149, R110 ;  /* 0x0000006e9569723e */ /* 0x000fc400000010ff */
[----:B------:R-:W-:-:S05]  /*2830*/  F2FP.BF16.F32.PACK_AB R104, R111, R104 ;  /* 0x000000686f68723e */ /* 0x000fca00000010ff */
[----:B------:R4:W-:Y:S01]  /*2840*/  STG.E.128 desc[UR6][R108.64], R104 ;  /* 0x000000686c007986 */ /* 0x0009e2000c101d06 */
[----:B------:R-:W-:Y:S05]  /*2850*/  BRA `(.L_x_2908) ;  /* 0x0000002c00507947 */ /* 0x000fea0003800000 */
.L_x_2903:
        /* <DEDUP_REMOVED lines=9> */
[-C--:B------:R-:W-:Y:S01]  /*28f0*/  FFMA.FTZ R104, R143, R109.reuse, R108 ;  /* 0x0000006d8f687223 */ /* 0x080fe2000001006c */
[----:B------:R-:W-:Y:S01]  /*2900*/  FADD.FTZ R157, R138, -R155 ;  /* 0x8000009b8a9d7221 */ /* 0x000fe20000010000 */
[----:B------:R-:W-:Y:S01]  /*2910*/  FADD.FTZ R161, R137, -R106 ;  /* 0x8000006a89a17221 */ /* 0x000fe20000010000 */
[-C--:B------:R-:W-:Y:S01]  /*2920*/  FFMA.FTZ R155, R136, R109.reuse, R108 ;  /* 0x0000006d889b7223 */ /* 0x080fe2000001006c */
[----:B------:R-:W-:Y:S01]  /*2930*/  FADD.FTZ R149, R141, -R104 ;  /* 0x800000688d957221 */ /* 0x000fe20000010000 */
[-CC-:B------:R-:W-:Y:S01]  /*2940*/  FFMA.FTZ R104, R135, R109.reuse, R108.reuse ;  /* 0x0000006d87687223 */ /* 0x180fe2000001006c */
[----:B------:R-:W-:Y:S01]  /*2950*/  FFMA.FTZ R106, R132, R109, R108 ;  /* 0x0000006d846a7223 */ /* 0x000fe2000001006c */
        /* <DEDUP_REMOVED lines=19> */
[----:B------:R-:W-:Y:S01]  /*2a90*/  F2FP.BF16.F32.PACK_AB R107, R161, R165 ;  /* 0x000000a5a16b723e */ /* 0x000fe200000010ff */
        /* <DEDUP_REMOVED lines=9> */
[C---:B------:R-:W-:Y:S01]  /*2b30*/  LOP3.LUT P5, RZ, R159.reuse, 0xff0000, RZ, 0xc0, !PT ;  /* 0x00ff00009fff7812 */ /* 0x040fe200078ac0ff */
[-C--:B------:R-:W-:Y:S01]  /*2b40*/  FMUL.FTZ R154, R154, R146.reuse ;  /* 0x000000929a9a7220 */ /* 0x080fe20000410000 */
[----:B------:R-:W-:Y:S01]  /*2b50*/  LOP3.LUT P2, RZ, R159, 0xff, RZ, 0xc0, !PT ;  /* 0x000000ff9fff7812 */ /* 0x000fe2000784c0ff */
[----:B------:R-:W-:Y:S01]  /*2b60*/  FMUL.FTZ R155, R155, R146 ;  /* 0x000000929b9b7220 */ /* 0x000fe20000410000 */
[----:B------:R-:W-:Y:S01]  /*2b70*/  ISETP.GE.U32.AND.EX P1, PT, R159, 0x1000000, PT, P1 ;  /* 0x010000009f00780c */ /* 0x000fe20003f26110 */
        /* <DEDUP_REMOVED lines=9> */
[----:B------:R-:W-:Y:S02]  /*2c10*/  FSEL R105, R160, RZ, P6 ;  /* 0x000000ffa0697208 */ /* 0x000fe40003000000 */
[C---:B------:R-:W-:Y:S02]  /*2c20*/  LOP3.LUT P5, RZ, R158.reuse, 0xff0000, RZ, 0xc0, !PT ;  /* 0x00ff00009eff7812 */ /* 0x040fe400078ac0ff */
[C---:B------:R-:W-:Y:S02]  /*2c30*/  LOP3.LUT P6, RZ, R158.reuse, 0xff000000, RZ, 0xc0, !PT ;  /* 0xff0000009eff7812 */ /* 0x040fe400078cc0ff */
[----:B------:R-:W-:-:S02]  /*2c40*/  LOP3.LUT P1, RZ, R158, 0xff, RZ, 0xc0, !PT ;  /* 0x000000ff9eff7812 */ /* 0x000fc4000782c0ff */
[----:B------:R-:W-:Y:S02]  /*2c50*/  LOP3.LUT P2, RZ, R158, 0xff00, RZ, 0xc0, !PT ;  /* 0x0000ff009eff7812 */ /* 0x000fe4000784c0ff */
[----:B------:R-:W-:Y:S02]  /*2c60*/  F2FP.BF16.F32.PACK_AB R107, R104, R107 ;  /* 0x0000006b686b723e */ /* 0x000fe400000010ff */
[----:B------:R-:W-:Y:S02]  /*2c70*/  F2FP.BF16.F32.PACK_AB R106, R105, R106 ;  /* 0x0000006a696a723e */ /* 0x000fe400000010ff */
[----:B------:R-:W-:Y:S02]  /*2c80*/  FSEL R105, R149, RZ, P5 ;  /* 0x000000ff95697208 */ /* 0x000fe40002800000 */
[----:B------:R-:W-:Y:S01]  /*2c90*/  FSEL R154, R154, RZ, P6 ;  /* 0x000000ff9a9a7208 */ /* 0x000fe20003000000 */
[----:B0-----:R-:W-:Y:S01]  /*2ca0*/  IMAD.WIDE.U32 R110, R19, 0x10, R110 ;  /* 0x00000010136e7825 */ /* 0x001fe200078e006e */
[----:B------:R-:W-:-:S02]  /*2cb0*/  FSEL R104, R156, RZ, P1 ;  /* 0x000000ff9c687208 */ /* 0x000fc40000800000 */
[----:B------:R-:W-:Y:S02]  /*2cc0*/  FSEL R155, R155, RZ, P2 ;  /* 0x000000ff9b9b7208 */ /* 0x000fe40001000000 */
[----:B------:R-:W-:Y:S02]  /*2cd0*/  F2FP.BF16.F32.PACK_AB R105, R154, R105 ;  /* 0x000000699a69723e */ /* 0x000fe400000010ff */
[----:B------:R-:W-:Y:S02]  /*2ce0*/  F2FP.BF16.F32.PACK_AB R104, R155, R104 ;  /* 0x000000689b68723e */ /* 0x000fe400000010ff */
[----:B------:R-:W-:-:S03]  /*2cf0*/  IADD3 R19, PT, PT, R19, 0x20, RZ ;  /* 0x0000002013137810 */ /* 0x000fc60007ffe0ff */
[----:B------:R1:W-:Y:S04]  /*2d00*/  STG.E.128 desc[UR6][R110.64], R104 ;  /* 0x000000686e007986 */ /* 0x0003e8000c101d06 */
.L_x_2910:
[----:B------:R-:W-:Y:S05]  /*2d10*/  BSYNC.RECONVERGENT B1 ;  /* 0x0000000000017941 */ /* 0x000fea0003800200 */
.L_x_2909:
        /* <DEDUP_REMOVED lines=74> */
.L_x_2912:
[----:B------:R-:W-:Y:S05]  /*31c0*/  BSYNC.RECONVERGENT B1 ;  /* 0x0000000000017941 */ /* 0x000fea0003800200 */
.L_x_2911:
        /* <DEDUP_REMOVED lines=26> */
[----:B-1----:R-:W-:Y:S01]  /*3370*/  IMAD.WIDE.U32 R108, R19, 0x10, R104 ;  /* 0x00000010136c7825 */ /* 0x002fe200078e0068 */
[----:B------:R-:W-:-:S03]  /*3380*/  F2FP.BF16.F32.PACK_AB R104, R110, R155 ;  /* 0x0000009b6e68723e */ /* 0x000fc600000010ff */
[-C--:B------:R-:W-:Y:S01]  /*3390*/  FMUL.FTZ R155, R155, R146.reuse ;  /* 0x000000929b9b7220 */ /* 0x080fe20000410000 */
[----:B------:R-:W-:Y:S01]  /*33a0*/  F2FP.BF16.F32.PACK_AB R105, R154, R157 ;  /* 0x0000009d9a69723e */ /* 0x000fe200000010ff */
[----:B------:R-:W-:Y:S01]  /*33b0*/  FMUL.FTZ R110, R110, R146 ;  /* 0x000000926e6e7220 */ /* 0x000fe20000410000 */
[----:B------:R-:W-:Y:S01]  /*33c0*/  F2FP.BF16.F32.PACK_AB R106, R149, R156 ;  /* 0x0000009c956a723e */ /* 0x000fe200000010ff */
[-C--:B------:R-:W-:Y:S01]  /*33d0*/  FMUL.FTZ R157, R157, R146.reuse ;  /* 0x000000929d9d7220 */ /* 0x080fe20000410000 */
[----:B------:R-:W-:Y:S01]  /*33e0*/  F2FP.BF16.F32.PACK_AB R107, R111, R165 ;  /* 0x000000a56f6b723e */ /* 0x000fe200000010ff */
[-C--:B------:R-:W-:Y:S01]  /*33f0*/  FMUL.FTZ R165, R165, R146.reuse ;  /* 0x00000092a5a57220 */ /* 0x080fe20000410000 */
[-C--:B------:R-:W-:Y:S01]  /*3400*/  FMUL.FTZ R111, R111, R146.reuse ;  /* 0x000000926f6f7220 */ /* 0x080fe20000410000 */
[----:B------:R-:W-:Y:S01]  /*3410*/  ISETP.GE.U32.AND P1, PT, R150, RZ, PT ;  /* 0x000000ff9600720c */ /* 0x000fe20003f26070 */
[-C--:B------:R-:W-:Y:S01]  /*3420*/  FMUL.FTZ R154, R154, R146.reuse ;  /* 0x000000929a9a7220 */ /* 0x080fe20000410000 */
[----:B------:R0:W-:Y:S01]  /*3430*/  STG.E.128 desc[UR6][R108.64], R104 ;  /* 0x000000686c007986 */ /* 0x0001e2000c101d06 */
[----:B------:R-:W-:Y:S01]  /*3440*/  FMUL.FTZ R165, R165, UR14 ;  /* 0x0000000ea5a57c20 */ /* 0x000fe20008410000 */
[----:B------:R-:W-:Y:S01]  /*3450*/  FMUL.FTZ R111, R111, UR14 ;  /* 0x0000000e6f6f7c20 */ /* 0x000fe20008410000 */
[-C--:B------:R-:W-:Y:S01]  /*3460*/  FMUL.FTZ R156, R156, R146.reuse ;  /* 0x000000929c9c7220 */ /* 0x080fe20000410000 */
[----:B------:R-:W-:Y:S01]  /*3470*/  LOP3.LUT P2, RZ, R151, 0xff0000, RZ, 0xc0, !PT ;  /* 0x00ff000097ff7812 */ /* 0x000fe2000784c0ff */
[----:B------:R-:W-:Y:S01]  /*3480*/  FMUL.FTZ R146, R149, R146 ;  /* 0x0000009295927220 */ /* 0x000fe20000410000 */
[----:B------:R-:W-:Y:S01]  /*3490*/  ISETP.GE.U32.AND.EX P1, PT, R151, 0x1000000, PT, P1 ;  /* 0x010000009700780c */ /* 0x000fe20003f26110 */
[----:B------:R-:W-:Y:S01]  /*34a0*/  FMUL.FTZ R156, R156, UR14 ;  /* 0x0000000e9c9c7c20 */ /* 0x000fe20008410000 */
[----:B------:R-:W-:Y:S01]  /*34b0*/  FMUL.FTZ R157, R157, UR14 ;  /* 0x0000000e9d9d7c20 */ /* 0x000fe20008410000 */
[----:B------:R-:W-:Y:S01]  /*34c0*/  FMUL.FTZ R146, R146, UR14 ;  /* 0x0000000e92927c20 */ /* 0x000fe20008410000 */
[----:B------:R-:W-:Y:S01]  /*34d0*/  FMUL.FTZ R154, R154, UR14 ;  /* 0x0000000e9a9a7c20 */ /* 0x000fe20008410000 */
[----:B------:R-:W-:Y:S01]  /*34e0*/  FMUL.FTZ R155, R155, UR14 ;  /* 0x0000000e9b9b7c20 */ /* 0x000fe20008410000 */
[----:B------:R-:W-:Y:S01]  /*34f0*/  FMUL.FTZ R110, R110, UR14 ;  /* 0x0000000e6e6e7c20 */ /* 0x000fe20008410000 */
[----:B------:R-:W-:-:S02]  /*3500*/  LOP3.LUT P3, RZ, R150, 0xff0000, RZ, 0xc0, !PT ;  /* 0x00ff000096ff7812 */ /* 0x000fc4000786c0ff */
[----:B------:R-:W-:Y:S01]  /*3510*/  LOP3.LUT P4, RZ, R150, 0xff000000, RZ, 0xc0, !PT ;  /* 0xff00000096ff7812 */ /* 0x000fe2000788c0ff */
[----:B0-----:R-:W0:Y:S01]  /*3520*/  LDC.64 R108, c[0x0][0x468] ;  /* 0x00011a00ff6c7b82 */ /* 0x001e220000000a00 */
[----:B------:R-:W-:Y:S02]  /*3530*/  FSEL R107, R165, RZ, P2 ;  /* 0x000000ffa56b7208 */ /* 0x000fe40001000000 */
[----:B------:R-:W-:Y:S02]  /*3540*/  FSEL R104, R111, RZ, P1 ;  /* 0x000000ff6f687208 */ /* 0x000fe40000800000 */
[C---:B------:R-:W-:Y:S02]  /*3550*/  LOP3.LUT P1, RZ, R151.reuse, 0xff, RZ, 0xc0, !PT ;  /* 0x000000ff97ff7812 */ /* 0x040fe4000782c0ff */
[----:B------:R-:W-:Y:S02]  /*3560*/  LOP3.LUT P2, RZ, R151, 0xff00, RZ, 0xc0, !PT ;  /* 0x0000ff0097ff7812 */ /* 0x000fe4000784c0ff */
[----:B------:R-:W-:-:S02]  /*3570*/  FSEL R106, R156, RZ, P1 ;  /* 0x000000ff9c6a7208 */ /* 0x000fc40000800000 */
[----:B------:R-:W-:Y:S02]  /*3580*/  FSEL R105, R146, RZ, P2 ;  /* 0x000000ff92697208 */ /* 0x000fe40001000000 */
[C---:B------:R-:W-:Y:S02]  /*3590*/  LOP3.LUT P1, RZ, R150.reuse, 0xff, RZ, 0xc0, !PT ;  /* 0x000000ff96ff7812 */ /* 0x040fe4000782c0ff */
[----:B------:R-:W-:Y:S02]  /*35a0*/  LOP3.LUT P2, RZ, R150, 0xff00, RZ, 0xc0, !PT ;  /* 0x0000ff0096ff7812 */ /* 0x000fe4000784c0ff */
[----:B------:R-:W-:Y:S02]  /*35b0*/  F2FP.BF16.F32.PACK_AB R107, R104, R107 ;  /* 0x0000006b686b723e */ /* 0x000fe400000010ff */
[----:B------:R-:W-:Y:S02]  /*35c0*/  F2FP.BF16.F32.PACK_AB R106, R105, R106 ;  /* 0x0000006a696a723e */ /* 0x000fe400000010ff */
[----:B------:R-:W-:-:S02]  /*35d0*/  FSEL R105, R157, RZ, P3 ;  /* 0x000000ff9d697208 */ /* 0x000fc40001800000 */
[----:B------:R-:W-:Y:S01]  /*35e0*/  FSEL R154, R154, RZ, P4 ;  /* 0x000000ff9a9a7208 */ /* 0x000fe20002000000 */
[----:B0-----:R-:W-:Y:S01]  /*35f0*/  IMAD.WIDE.U32 R108, R19, 0x10, R108 ;  /* 0x00000010136c7825 */ /* 0x001fe200078e006c */
[----:B------:R-:W-:Y:S02]  /*3600*/  FSEL R104, R155, RZ, P1 ;  /* 0x000000ff9b687208 */ /* 0x000fe40000800000 */
[----:B------:R-:W-:Y:S02]  /*3610*/  FSEL R111, R110, RZ, P2 ;  /* 0x000000ff6e6f7208 */ /* 0x000fe40001000000 */
[----:B------:R-:W-:Y:S02]  /*3620*/  F2FP.BF16.F32.PACK_AB R105, R154, R105 ;  /* 0x000000699a69723e */ /* 0x000fe400000010ff */
[----:B------:R-:W-:-:S05]  /*3630*/  F2FP.BF16.F32.PACK_AB R104, R111, R104 ;  /* 0x000000686f68723e */ /* 0x000fca00000010ff */
[----:B------:R3:W-:Y:S01]  /*3640*/  STG.E.128 desc[UR6][R108.64], R104 ;  /* 0x000000686c007986 */ /* 0x0007e2000c101d06 */
[----:B------:R-:W-:Y:S05]  /*3650*/  BRA `(.L_x_2908) ;  /* 0x0000001c00d07947 */ /* 0x000fea0003800000 */
.L_x_2902:
[----:B------:R-:W-:-:S04]  /*3660*/  UISETP.NE.U32.AND UP0, UPT, UR12, URZ, UPT ;  /* 0x000000ff0c00728c */ /* 0x000fc8000bf05070 */
[----:B------:R-:W-:-:S09]  /*3670*/  UISETP.NE.AND.EX UP0, UPT, UR13, URZ, UPT, UP0 ;  /* 0x000000ff0d00728c */ /* 0x000fd2000bf05300 */
[----:B------:R-:W-:Y:S05]  /*3680*/  BRA.U UP0, `(.L_x_2913) ;  /* 0x0000000d00bc7547 */ /* 0x000fea000b800000 */
[----:B------:R-:W-:Y:S01]  /*3690*/  ISETP.GT.U32.AND P1, PT, R112, 0x1f, PT ;  /* 0x0000001f7000780c */ /* 0x000fe20003f24070 */
[----:B------:R-:W-:-:S12]  /*36a0*/  BSSY.RECONVERGENT B1, `(.L_x_2914) ;  /* 0x000004f000017945 */ /* 0x000fd80003800200 */
[----:B------:R-:W-:Y:S05]  /*36b0*/  @!P1 BRA `(.L_x_2915) ;  /* 0x0000000400349947 */ /* 0x000fea0003800000 */
[-C--:B------:R-:W-:Y:S01]  /*36c0*/  FFMA.FTZ R105, R132, R109.reuse, R108 ;  /* 0x0000006d84697223 */ /* 0x080fe2000001006c */
[----:B------:R-:W-:Y:S01]  /*36d0*/  PRMT R104, R98, 0x7632, R104 ;  /* 0x0000763262687816 */ /* 0x000fe20000000068 */
[-CC-:B0-----:R-:W-:Y:S01]  /*36e0*/  FFMA.FTZ R111, R136, R109.reuse, R108.reuse ;  /* 0x0000006d886f7223 */ /* 0x181fe2000001006c */
[-CC-:B------:R-:W-:Y:S01]  /*36f0*/  FFMA.FTZ R155, R144, R109.reuse, R108.reuse ;  /* 0x0000006d909b7223 */ /* 0x180fe2000001006c */
[--C-:B------:R-:W-:Y:S01]  /*3700*/  FADD.FTZ R106, R130, -R105.reuse ;  /* 0x80000069826a7221 */ /* 0x100fe20000010000 */
[----:B------:R-:W-:Y:S01]  /*3710*/  PRMT R105, R99, 0x7632, R105 ;  /* 0x0000763263697816 */ /* 0x000fe20000000069 */
[-C--:B------:R-:W-:Y:S01]  /*3720*/  FFMA.FTZ R110, R143, R109.reuse, R108 ;  /* 0x0000006d8f6e7223 */ /* 0x080fe2000001006c */
[----:B------:R-:W-:Y:S01]  /*3730*/  SHF.L.U32 R107, R104, 0x10, RZ ;  /* 0x00000010686b7819 */ /* 0x000fe200000006ff */
[----:B------:R-:W-:Y:S01]  /*3740*/  FADD.FTZ R104, R134, -R111 ;  /* 0x8000006f86687221 */ /* 0x000fe20000010000 */
[----:B------:R-:W-:Y:S01]  /*3750*/  SHF.L.U32 R105, R105, 0x10, RZ ;  /* 0x0000001069697819 */ /* 0x000fe200000006ff */
[----:B------:R-:W-:Y:S01]  /*3760*/  FADD.FTZ R110, R141, -R110 ;  /* 0x8000006e8d6e7221 */ /* 0x000fe20000010000 */
[----:B------:R-:W-:Y:S01]  /*3770*/  SHF.L.U32 R157, R99, 0x10, RZ ;  /* 0x00000010639d7819 */ /* 0x000fe200000006ff */
[----:B-----5:R-:W-:Y:S01]  /*3780*/  FFMA.FTZ R107, R148, R104, R107 ;  /* 0x00000068946b7223 */ /* 0x020fe2000001006b */
[----:B------:R-:W-:Y:S01]  /*3790*/  PRMT R104, R96, 0x7632, R104 ;  /* 0x0000763260687816 */ /* 0x000fe20000000068 */
[----:B------:R-:W-:Y:S01]  /*37a0*/  FFMA.FTZ R111, R148, R106, R105 ;  /* 0x0000006a946f7223 */ /* 0x000fe20000010069 */
[-CC-:B------:R-:W-:Y:S01]  /*37b0*/  FFMA.FTZ R105, R140, R109.reuse, R108.reuse ;  /* 0x0000006d8c697223 */ /* 0x180fe2000001006c */
[----:B------:R-:W-:Y:S01]  /*37c0*/  ISETP.GE.U32.AND P1, PT, R158, RZ, PT ;  /* 0x000000ff9e00720c */ /* 0x000fe20003f26070 */
[-C--:B------:R-:W-:Y:S01]  /*37d0*/  FMUL.FTZ R107, R107, R146.reuse ;  /* 0x000000926b6b7220 */ /* 0x080fe20000410000 */
[----:B------:R-:W-:Y:S01]  /*37e0*/  SHF.L.U32 R149, R104, 0x10, RZ ;  /* 0x0000001068957819 */ /* 0x000fe200000006ff */
[--C-:B------:R-:W-:Y:S01]  /*37f0*/  FADD.FTZ R106, R138, -R105.reuse ;  /* 0x800000698a6a7221 */ /* 0x100fe20000010000 */
[----:B------:R-:W-:Y:S01]  /*3800*/  PRMT R105, R97, 0x7632, R105 ;  /* 0x0000763261697816 */ /* 0x000fe20000000069 */
[----:B------:R-:W-:Y:S01]  /*3810*/  FADD.FTZ R104, R142, -R155 ;  /* 0x8000009b8e687221 */ /* 0x000fe20000010000 */
[----:B------:R-:W-:Y:S01]  /*3820*/  SHF.L.U32 R155, R98, 0x10, RZ ;  /* 0x00000010629b7819 */ /* 0x000fe200000006ff */
[----:B------:R-:W-:Y:S01]  /*3830*/  FMUL.FTZ R111, R111, R146 ;  /* 0x000000926f6f7220 */ /* 0x000fe20000410000 */
[----:B------:R-:W-:Y:S01]  /*3840*/  SHF.L.U32 R105, R105, 0x10, RZ ;  /* 0x0000001069697819 */ /* 0x000fe200000006ff */
[C---:B------:R-:W-:Y:S01]  /*3850*/  FFMA.FTZ R149, R148.reuse, R104, R149 ;  /* 0x0000006894957223 */ /* 0x040fe20000010095 */
[-CC-:B------:R-:W-:Y:S01]  /*3860*/  FFMA.FTZ R104, R139, R109.reuse, R108.reuse ;  /* 0x0000006d8b687223 */ /* 0x180fe2000001006c */
[----:B------:R-:W-:Y:S01]  /*3870*/  FMUL.FTZ R111, R111, UR14 ;  /* 0x0000000e6f6f7c20 */ /* 0x000fe20008410000 */
[----:B------:R-:W-:Y:S01]  /*3880*/  LOP3.LUT P5, RZ, R159, 0xff0000, RZ, 0xc0, !PT ;  /* 0x00ff00009fff7812 */ /* 0x000fe200078ac0ff */
[C---:B------:R-:W-:Y:S01]  /*3890*/  FFMA.FTZ R105, R148.reuse, R106, R105 ;  /* 0x0000006a94697223 */ /* 0x040fe20000010069 */
[----:B------:R-:W-:Y:S01]  /*38a0*/  FFMA.FTZ R106, R135, R109, R108 ;  /* 0x0000006d876a7223 */ /* 0x000fe2000001006c */
[----:B------:R-:W-:Y:S01]  /*38b0*/  FADD.FTZ R104, R137, -R104 ;  /* 0x8000006889687221 */ /* 0x000fe20000010000 */
[----:B------:R-:W-:Y:S01]  /*38c0*/  ISETP.GE.U32.AND.EX P1, PT, R159, 0x1000000, PT, P1 ;  /* 0x010000009f00780c */ /* 0x000fe20003f26110 */
[----:B------:R-:W-:Y:S01]  /*38d0*/  FMUL.FTZ R107, R107, UR14 ;  /* 0x0000000e6b6b7c20 */ /* 0x000fe20008410000 */
[----:B------:R-:W-:Y:S01]  /*38e0*/  FADD.FTZ R106, R133, -R106 ;  /* 0x8000006a856a7221 */ /* 0x000fe20000010000 */
[C---:B------:R-:W-:Y:S01]  /*38f0*/  FFMA.FTZ R155, R148.reuse, R104, R155 ;  /* 0x00000068949b7223 */ /* 0x040fe2000001009b */
[----:B------:R-:W-:Y:S01]  /*3900*/  LOP3.LUT P2, RZ, R159, 0xff, RZ, 0xc0, !PT ;  /* 0x000000ff9fff7812 */ /* 0x000fe2000784c0ff */
[----:B------:R-:W-:Y:S01]  /*3910*/  FMUL.FTZ R105, R105, R146 ;  /* 0x0000009269697220 */ /* 0x000fe20000410000 */
[----:B------:R-:W-:Y:S01]  /*3920*/  FFMA.FTZ R157, R148, R106, R157 ;  /* 0x0000006a949d7223 */ /* 0x000fe2000001009d */
[-C--:B------:R-:W-:Y:S01]  /*3930*/  FMUL.FTZ R155, R155, R146.reuse ;  /* 0x000000929b9b7220 */ /* 0x080fe20000410000 */
[----:B------:R-:W-:Y:S01]  /*3940*/  LOP3.LUT P6, RZ, R159, 0xff00, RZ, 0xc0, !PT ;  /* 0x0000ff009fff7812 */ /* 0x000fe200078cc0ff */
[-C--:B------:R-:W-:Y:S01]  /*3950*/  FMUL.FTZ R149, R149, R146.reuse ;  /* 0x0000009295957220 */ /* 0x080fe20000410000 */
[----:B------:R-:W-:Y:S01]  /*3960*/  FMUL.FTZ R157, R157, R146 ;  /* 0x000000929d9d7220 */ /* 0x000fe20000410000 */
[----:B------:R-:W-:Y:S01]  /*3970*/  FMUL.FTZ R155, R155, UR14 ;  /* 0x0000000e9b9b7c20 */ /* 0x000fe20008410000 */
[----:B------:R-:W-:Y:S01]  /*3980*/  FSEL R104, R111, RZ, P1 ;  /* 0x000000ff6f687208 */ /* 0x000fe20000800000 */
[----:B------:R-:W-:Y:S01]  /*3990*/  FMUL.FTZ R149, R149, UR14 ;  /* 0x0000000e95957c20 */ /* 0x000fe20008410000 */
[----:B------:R-:W-:Y:S01]  /*39a0*/  FMUL.FTZ R157, R157, UR14 ;  /* 0x0000000e9d9d7c20 */ /* 0x000fe20008410000 */
[----:B------:R-:W-:-:S02]  /*39b0*/  FSEL R111, R107, RZ, P6 ;  /* 0x000000ff6b6f7208 */ /* 0x000fc40003000000 */
[----:B------:R-:W-:Y:S02]  /*39c0*/  FSEL R106, R155, RZ, P2 ;  /* 0x000000ff9b6a7208 */ /* 0x000fe40001000000 */
[----:B------:R-:W-:Y:S02]  /*39d0*/  FSEL R157, R157, RZ, P5 ;  /* 0x000000ff9d9d7208 */ /* 0x000fe40002800000 */
[----:B------:R-:W-:Y:S02]  /*39e0*/  F2FP.BF16.F32.PACK_AB R106, R111, R106 ;  /* 0x0000006a6f6a723e */ /* 0x000fe400000010ff */
[----:B------:R-:W-:Y:S01]  /*39f0*/  F2FP.BF16.F32.PACK_AB R107, R104, R157 ;  /* 0x0000009d686b723e */ /* 0x000fe200000010ff */
[----:B------:R-:W-:Y:S01]  /*3a00*/  FFMA.FTZ R104, R147, R109, R108 ;  /* 0x0000006d93687223 */ /* 0x000fe2000001006c */
[----:B------:R-:W-:Y:S02]  /*3a10*/  SHF.L.U32 R155, R97, 0x10, RZ ;  /* 0x00000010619b7819 */ /* 0x000fe400000006ff */
[----:B------:R-:W-:Y:S01]  /*3a20*/  SHF.L.U32 R111, R96, 0x10, RZ ;  /* 0x00000010606f7819 */ /* 0x000fe200000006ff */
[----:B------:R-:W-:Y:S01]  /*3a30*/  FADD.FTZ R104, R145, -R104 ;  /* 0x8000006891687221 */ /* 0x000fe20000010000 */
[----:B------:R-:W-:Y:S01]  /*3a40*/  LOP3.LUT P6, RZ, R158, 0xff000000, RZ, 0xc0, !PT ;  /* 0xff0000009eff7812 */ /* 0x000fe200078cc0ff */
[----:B------:R-:W-:Y:S01]  /*3a50*/  FFMA.FTZ R157, R148, R110, R155 ;  /* 0x0000006e949d7223 */ /* 0x000fe2000001009b */
[----:B------:R-:W-:Y:S01]  /*3a60*/  LOP3.LUT P5, RZ, R158, 0xff0000, RZ, 0xc0, !PT ;  /* 0x00ff00009eff7812 */ /* 0x000fe200078ac0ff */
[----:B------:R-:W-:Y:S01]  /*3a70*/  FFMA.FTZ R155, R148, R104, R111 ;  /* 0x00000068949b7223 */ /* 0x000fe2000001006f */
[----:B------:R-:W-:Y:S01]  /*3a80*/  FMUL.FTZ R104, R105, UR14 ;  /* 0x0000000e69687c20 */ /* 0x000fe20008410000 */
[----:B------:R-:W0:Y:S01]  /*3a90*/  LDC.64 R110, c[0x0][0x468] ;  /* 0x00011a00ff6e7b82 */ /* 0x000e220000000a00 */
        /* <DEDUP_REMOVED lines=9> */
[----:B------:R-:W-:-:S02]  /*3b30*/  FSEL R104, R155, RZ, P1 ;  /* 0x000000ff9b687208 */ /* 0x000fc40000800000 */
[----:B------:R-:W-:Y:S02]  /*3b40*/  F2FP.BF16.F32.PACK_AB R105, R154, R105 ;  /* 0x000000699a69723e */ /* 0x000fe400000010ff */
[----:B------:R-:W-:Y:S01]  /*3b50*/  F2FP.BF16.F32.PACK_AB R104, R149, R104 ;  /* 0x000000689568723e */ /* 0x000fe200000010ff */
[C---:B0-----:R-:W-:Y:S01]  /*3b60*/  IMAD.WIDE.U32 R110, R19.reuse, 0x10, R110 ;  /* 0x00000010136e7825 */ /* 0x041fe200078e006e */
[----:B------:R-:W-:-:S04]  /*3b70*/  IADD3 R19, PT, PT, R19, 0x20, RZ ;  /* 0x0000002013137810 */ /* 0x000fc80007ffe0ff */
[----:B------:R1:W-:Y:S03]  /*3b80*/  STG.E.128 desc[UR6][R110.64], R104 ;  /* 0x000000686e007986 */ /* 0x0003e6000c101d06 */
.L_x_2915:
[----:B------:R-:W-:Y:S05]  /*3b90*/  BSYNC.RECONVERGENT B1 ;  /* 0x0000000000017941 */ /* 0x000fea0003800200 */
.L_x_2914:
[----:B------:R-:W-:Y:S04]  /*3ba0*/  BSSY.RECONVERGENT B1, `(.L_x_2916) ;  /* 0x000004f000017945 */ /* 0x000fe80003800200 */
[----:B------:R-:W-:Y:S05]  /*3bb0*/  @!P4 BRA `(.L_x_2917) ;  /* 0x000000040034c947 */ /* 0x000fea0003800000 */
[-CC-:B-1----:R-:W-:Y:S01]  /*3bc0*/  FFMA.FTZ R104, R116, R109.reuse, R108.reuse ;  /* 0x0000006d74687223 */ /* 0x182fe2000001006c */
[----:B------:R-:W-:Y:S01]  /*3bd0*/  PRMT R105, R23, 0x7632, R105 ;  /* 0x0000763217697816 */ /* 0x000fe20000000069 */
[-CC-:B0-----:R-:W-:Y:S01]  /*3be0*/  FFMA.FTZ R111, R120, R109.reuse, R108.reuse ;  /* 0x0000006d786f7223 */ /* 0x181fe2000001006c */
[-C--:B------:R-:W-:Y:S01]  /*3bf0*/  FFMA.FTZ R155, R128, R109.reuse, R108 ;  /* 0x0000006d809b7223 */ /* 0x080fe2000001006c */
[--C-:B------:R-:W-:Y:S01]  /*3c00*/  FADD.FTZ R106, R115, -R104.reuse ;  /* 0x80000068736a7221 */ /* 0x100fe20000010000 */
[----:B------:R-:W-:Y:S01]  /*3c10*/  PRMT R104, R22, 0x7632, R104 ;  /* 0x0000763216687816 */ /* 0x000fe20000000068 */
[-CC-:B------:R-:W-:Y:S01]  /*3c20*/  FFMA.FTZ R110, R127, R109.reuse, R108.reuse ;  /* 0x0000006d7f6e7223 */ /* 0x180fe2000001006c */
[----:B------:R-:W-:Y:S02]  /*3c30*/  SHF.L.U32 R105, R105, 0x10, RZ ;  /* 0x0000001069697819 */ /* 0x000fe400000006ff */
[----:B------:R-:W-:Y:S01]  /*3c40*/  SHF.L.U32 R107, R104, 0x10, RZ ;  /* 0x00000010686b7819 */ /* 0x000fe200000006ff */
[----:B------:R-:W-:Y:S01]  /*3c50*/  FADD.FTZ R104, R118, -R111 ;  /* 0x8000006f76687221 */ /* 0x000fe20000010000 */
[----:B------:R-:W-:Y:S01]  /*3c60*/  SHF.L.U32 R157, R23, 0x10, RZ ;  /* 0x00000010179d7819 */ /* 0x000fe200000006ff */
[----:B-----5:R-:W-:Y:S01]  /*3c70*/  FFMA.FTZ R111, R148, R106, R105 ;  /* 0x0000006a946f7223 */ /* 0x020fe20000010069 */
[-C--:B------:R-:W-:Y:S01]  /*3c80*/  FFMA.FTZ R105, R124, R109.reuse, R108 ;  /* 0x0000006d7c697223 */ /* 0x080fe2000001006c */
[----:B------:R-:W-:Y:S01]  /*3c90*/  FFMA.FTZ R107, R148, R104, R107 ;  /* 0x00000068946b7223 */ /* 0x000fe2000001006b */
[----:B------:R-:W-:Y:S01]  /*3ca0*/  PRMT R104, R20, 0x7632, R104 ;  /* 0x0000763214687816 */ /* 0x000fe20000000068 */
[-C--:B------:R-:W-:Y:S01]  /*3cb0*/  FMUL.FTZ R111, R111, R146.reuse ;  /* 0x000000926f6f7220 */ /* 0x080fe20000410000 */
[--C-:B------:R-:W-:Y:S01]  /*3cc0*/  FADD.FTZ R106, R122, -R105.reuse ;  /* 0x800000697a6a7221 */ /* 0x100fe20000010000 */
[----:B------:R-:W-:Y:S01]  /*3cd0*/  PRMT R105, R21, 0x7632, R105 ;  /* 0x0000763215697816 */ /* 0x000fe20000000069 */
[----:B------:R-:W-:Y:S01]  /*3ce0*/  FMUL.FTZ R107, R107, R146 ;  /* 0x000000926b6b7220 */ /* 0x000fe20000410000 */
[----:B------:R-:W-:Y:S01]  /*3cf0*/  SHF.L.U32 R149, R104, 0x10, RZ ;  /* 0x0000001068957819 */ /* 0x000fe200000006ff */
[----:B------:R-:W-:Y:S01]  /*3d00*/  FADD.FTZ R104, R126, -R155 ;  /* 0x8000009b7e687221 */ /* 0x000fe20000010000 */
[----:B------:R-:W-:Y:S01]  /*3d10*/  SHF.L.U32 R105, R105, 0x10, RZ ;  /* 0x0000001069697819 */ /* 0x000fe200000006ff */
[----:B------:R-:W-:Y:S01]  /*3d20*/  FMUL.FTZ R111, R111, UR14 ;  /* 0x0000000e6f6f7c20 */ /* 0x000fe20008410000 */
[----:B------:R-:W-:Y:S01]  /*3d30*/  SHF.L.U32 R155, R22, 0x10, RZ ;  /* 0x00000010169b7819 */ /* 0x000fe200000006ff */
[C---:B------:R-:W-:Y:S01]  /*3d40*/  FFMA.FTZ R149, R148.reuse, R104, R149 ;  /* 0x0000006894957223 */ /* 0x040fe20000010095 */
[-CC-:B------:R-:W-:Y:S01]  /*3d50*/  FFMA.FTZ R104, R123, R109.reuse, R108.reuse ;  /* 0x0000006d7b687223 */ /* 0x180fe2000001006c */
[----:B------:R-:W-:Y:S01]  /*3d60*/  FFMA.FTZ R105, R148, R106, R105 ;  /* 0x0000006a94697223 */ /* 0x000fe20000010069 */
[----:B------:R-:W-:Y:S01]  /*3d70*/  FFMA.FTZ R106, R119, R109, R108 ;  /* 0x0000006d776a7223 */ /* 0x000fe2000001006c */
[----:B------:R-:W-:Y:S01]  /*3d80*/  ISETP.GE.U32.AND P1, PT, R152, RZ, PT ;  /* 0x000000ff9800720c */ /* 0x000fe20003f26070 */
[----:B------:R-:W-:Y:S01]  /*3d90*/  FADD.FTZ R104, R121, -R104 ;  /* 0x8000006879687221 */ /* 0x000fe20000010000 */
[----:B------:R-:W-:Y:S01]  /*3da0*/  LOP3.LUT P5, RZ, R153, 0xff0000, RZ, 0xc0, !PT ;  /* 0x00ff000099ff7812 */ /* 0x000fe200078ac0ff */
[----:B------:R-:W-:Y:S01]  /*3db0*/  FADD.FTZ R106, R117, -R106 ;  /* 0x8000006a756a7221 */ /* 0x000fe20000010000 */
[----:B------:R-:W-:Y:S01]  /*3dc0*/  ISETP.GE.U32.AND.EX P1, PT, R153, 0x1000000, PT, P1 ;  /* 0x010000009900780c */ /* 0x000fe20003f26110 */
[C---:B------:R-:W-:Y:S01]  /*3dd0*/  FFMA.FTZ R155, R148.reuse, R104, R155 ;  /* 0x00000068949b7223 */ /* 0x040fe2000001009b */
[----:B------:R-:W-:Y:S01]  /*3de0*/  FMUL.FTZ R107, R107, UR14 ;  /* 0x0000000e6b6b7c20 */ /* 0x000fe20008410000 */
[----:B------:R-:W-:Y:S01]  /*3df0*/  FFMA.FTZ R157, R148, R106, R157 ;  /* 0x0000006a949d7223 */ /* 0x000fe2000001009d */
[----:B------:R-:W-:Y:S01]  /*3e00*/  LOP3.LUT P2, RZ, R153, 0xff, RZ, 0xc0, !PT ;  /* 0x000000ff99ff7812 */ /* 0x000fe2000784c0ff */
[-C--:B------:R-:W-:Y:S01]  /*3e10*/  FMUL.FTZ R155, R155, R146.reuse ;  /* 0x000000929b9b7220 */ /* 0x080fe20000410000 */
[----:B------:R-:W-:Y:S01]  /*3e20*/  LOP3.LUT P4, RZ, R153, 0xff00, RZ, 0xc0, !PT ;  /* 0x0000ff0099ff7812 */ /* 0x000fe2000788c0ff */
[-C--:B------:R-:W-:Y:S01]  /*3e30*/  FMUL.FTZ R157, R157, R146.reuse ;  /* 0x000000929d9d7220 */ /* 0x080fe20000410000 */
[----:B------:R-:W-:Y:S01]  /*3e40*/  FSEL R104, R111, RZ, P1 ;  /* 0x000000ff6f687208 */ /* 0x000fe20000800000 */
[----:B------:R-:W-:Y:S01]  /*3e50*/  FMUL.FTZ R155, R155, UR14 ;  /* 0x0000000e9b9b7c20 */ /* 0x000fe20008410000 */
[----:B------:R-:W-:Y:S01]  /*3e60*/  FSEL R111, R107, RZ, P4 ;  /* 0x000000ff6b6f7208 */ /* 0x000fe20002000000 */
[----:B------:R-:W-:Y:S01]  /*3e70*/  FMUL.FTZ R157, R157, UR14 ;  /* 0x0000000e9d9d7c20 */ /* 0x000fe20008410000 */
[----:B------:R-:W-:Y:S01]  /*3e80*/  FADD.FTZ R110, R125, -R110 ;  /* 0x8000006e7d6e7221 */ /* 0x000fe20000010000 */
[-C--:B------:R-:W-:Y:S01]  /*3e90*/  FMUL.FTZ R105, R105, R146.reuse ;  /* 0x0000009269697220 */ /* 0x080fe20000410000 */
[----:B------:R-:W-:Y:S01]  /*3ea0*/  FSEL R106, R155, RZ, P2 ;  /* 0x000000ff9b6a7208 */ /* 0x000fe20001000000 */
[----:B------:R-:W-:Y:S01]  /*3eb0*/  FMUL.FTZ R149, R149, R146 ;  /* 0x0000009295957220 */ /* 0x000fe20000410000 */
[----:B------:R-:W-:-:S02]  /*3ec0*/  FSEL R157, R157, RZ, P5 ;  /* 0x000000ff9d9d7208 */ /* 0x000fc40002800000 */
[----:B------:R-:W-:Y:S01]  /*3ed0*/  F2FP.BF16.F32.PACK_AB R106, R111, R106 ;  /* 0x0000006a6f6a723e */ /* 0x000fe200000010ff */
[----:B------:R-:W-:Y:S01]  /*3ee0*/  FMUL.FTZ R149, R149, UR14 ;  /* 0x0000000e95957c20 */ /* 0x000fe20008410000 */
        /* <DEDUP_REMOVED lines=26> */
.L_x_2917:
[----:B------:R-:W-:Y:S05]  /*4090*/  BSYNC.RECONVERGENT B1 ;  /* 0x0000000000017941 */ /* 0x000fea0003800200 */
.L_x_2916:
[----:B------:R-:W-:Y:S05]  /*40a0*/  @!P3 BRA `(.L_x_2908) ;  /* 0x00000014003cb947 */ /* 0x000fea0003800000 */
[----:B-12---:R-:W-:Y:S01]  /*40b0*/  PRMT R104, R103, 0x7632, R104 ;  /* 0x0000763267687816 */ /* 0x006fe20000000068 */
[-CC-:B------:R-:W-:Y:S01]  /*40c0*/  FFMA.FTZ R106, R18, R109.reuse, R108.reuse ;  /* 0x0000006d126a7223 */ /* 0x180fe2000001006c */
[-CC-:B------:R-:W-:Y:S01]  /*40d0*/  FFMA.FTZ R157, R9, R109.reuse, R108.reuse ;  /* 0x0000006d099d7223 */ /* 0x180fe2000001006c */
[-C--:B------:R-:W-:Y:S01]  /*40e0*/  FFMA.FTZ R155, R7, R109.reuse, R108 ;  /* 0x0000006d079b7223 */ /* 0x080fe2000001006c */
[----:B------:R-:W-:Y:S01]  /*40f0*/  SHF.L.U32 R105, R104, 0x10, RZ ;  /* 0x0000001068697819 */ /* 0x000fe200000006ff */
[----:B------:R-:W-:Y:S01]  /*4100*/  FADD.FTZ R106, R17, -R106 ;  /* 0x8000006a116a7221 */ /* 0x000fe20000010000 */
[-CC-:B------:R-:W-:Y:S01]  /*4110*/  FFMA.FTZ R154, R14, R109.reuse, R108.reuse ;  /* 0x0000006d0e9a7223 */ /* 0x180fe2000001006c */
[-CC-:B0-----:R-:W-:Y:S01]  /*4120*/  FFMA.FTZ R111, R5, R109.reuse, R108.reuse ;  /* 0x0000006d056f7223 */ /* 0x181fe2000001006c */
[-C--:B------:R-:W-:Y:S01]  /*4130*/  FFMA.FTZ R110, R12, R109.reuse, R108 ;  /* 0x0000006d0c6e7223 */ /* 0x080fe2000001006c */
[----:B-----5:R-:W-:Y:S01]  /*4140*/  FFMA.FTZ R105, R148, R106, R105 ;  /* 0x0000006a94697223 */ /* 0x020fe20000010069 */
[----:B------:R-:W-:Y:S01]  /*4150*/  PRMT R106, R102, 0x7632, R106 ;  /* 0x00007632666a7816 */ /* 0x000fe2000000006a */
        /* <DEDUP_REMOVED lines=12> */
[----:B------:R-:W-:Y:S01]  /*4220*/  FMUL.FTZ R105, R105, R146 ;  /* 0x0000009269697220 */ /* 0x000fe20000410000 */
[----:B------:R-:W-:Y:S01]  /*4230*/  FFMA.FTZ R107, R148, R110, R107 ;  /* 0x0000006e946b7223 */ /* 0x000fe2000001006b */
[----:B------:R-:W-:Y:S01]  /*4240*/  ISETP.GE.U32.AND P1, PT, R150, RZ, PT ;  /* 0x000000ff9600720c */ /* 0x000fe20003f26070 */
[----:B------:R-:W-:Y:S01]  /*4250*/  FMUL.FTZ R157, R157, R146 ;  /* 0x000000929d9d7220 */ /* 0x000fe20000410000 */
[C---:B------:R-:W-:Y:S01]  /*4260*/  FFMA.FTZ R155, R148.reuse, R104, R155 ;  /* 0x00000068949b7223 */ /* 0x040fe2000001009b */
[----:B------:R-:W-:Y:S01]  /*4270*/  FFMA.FTZ R109, R148, R154, R109 ;  /* 0x0000009a946d7223 */ /* 0x000fe2000001006d */
[----:B------:R-:W-:Y:S01]  /*4280*/  FADD.FTZ R110, R6, -R111 ;  /* 0x8000006f066e7221 */ /* 0x000fe20000010000 */
[----:B------:R-:W-:Y:S01]  /*4290*/  SHF.L.U32 R111, R100, 0x10, RZ ;  /* 0x00000010646f7819 */ /* 0x000fe200000006ff */
[----:B------:R-:W-:Y:S01]  /*42a0*/  FADD.FTZ R106, R4, -R149 ;  /* 0x80000095046a7221 */ /* 0x000fe20000010000 */
[----:B------:R-:W-:Y:S01]  /*42b0*/  FMUL.FTZ R157, R157, UR14 ;  /* 0x0000000e9d9d7c20 */ /* 0x000fe20008410000 */
[----:B------:R-:W-:Y:S01]  /*42c0*/  FMUL.FTZ R105, R105, UR14 ;  /* 0x0000000e69697c20 */ /* 0x000fe20008410000 */
[----:B------:R-:W-:Y:S01]  /*42d0*/  LOP3.LUT P2, RZ, R151, 0xff0000, RZ, 0xc0, !PT ;  /* 0x00ff000097ff7812 */ /* 0x000fe2000784c0ff */
[-C--:B------:R-:W-:Y:S01]  /*42e0*/  FMUL.FTZ R155, R155, R146.reuse ;  /* 0x000000929b9b7220 */ /* 0x080fe20000410000 */
[----:B------:R-:W-:Y:S01]  /*42f0*/  ISETP.GE.U32.AND.EX P1, PT, R151, 0x1000000, PT, P1 ;  /* 0x010000009700780c */ /* 0x000fe20003f26110 */
[----:B------:R-:W-:Y:S01]  /*4300*/  FMUL.FTZ R109, R109, R146 ;  /* 0x000000926d6d7220 */ /* 0x000fe20000410000 */
[----:B------:R-:W-:Y:S01]  /*4310*/  PRMT R104, R100, 0x7632, R104 ;  /* 0x0000763264687816 */ /* 0x000fe20000000068 */
[----:B------:R-:W-:Y:S01]  /*4320*/  FFMA.FTZ R111, R148, R106, R111 ;  /* 0x0000006a946f7223 */ /* 0x000fe2000001006f */
[----:B------:R-:W-:Y:S01]  /*4330*/  FSEL R157, R157, RZ, P2 ;  /* 0x000000ff9d9d7208 */ /* 0x000fe20001000000 */
[----:B------:R-:W-:Y:S01]  /*4340*/  FMUL.FTZ R155, R155, UR14 ;  /* 0x0000000e9b9b7c20 */ /* 0x000fe20008410000 */
[----:B------:R-:W-:Y:S01]  /*4350*/  FSEL R106, R105, RZ, P1 ;  /* 0x000000ff696a7208 */ /* 0x000fe20000800000 */
[----:B------:R-:W-:Y:S01]  /*4360*/  FADD.FTZ R108, R11, -R108 ;  /* 0x8000006c0b6c7221 */ /* 0x000fe20000010000 */
[----:B------:R-:W-:Y:S01]  /*4370*/  SHF.L.U32 R149, R104, 0x10, RZ ;  /* 0x0000001068957819 */ /* 0x000fe200000006ff */
[----:B------:R-:W-:Y:S01]  /*4380*/  FMUL.FTZ R109, R109, UR14 ;  /* 0x0000000e6d6d7c20 */ /* 0x000fe20008410000 */
[----:B------:R-:W-:Y:S01]  /*4390*/  LOP3.LUT P1, RZ, R151, 0xff, RZ, 0xc0, !PT ;  /* 0x000000ff97ff7812 */ /* 0x000fe2000782c0ff */
[----:B------:R-:W-:Y:S01]  /*43a0*/  FMUL.FTZ R105, R107, R146 ;  /* 0x000000926b697220 */ /* 0x000fe20000410000 */
[----:B------:R-:W-:Y:S01]  /*43b0*/  LOP3.LUT P2, RZ, R151, 0xff00, RZ, 0xc0, !PT ;  /* 0x0000ff0097ff7812 */ /* 0x000fe2000784c0ff */
[----:B------:R-:W-:Y:S01]  /*43c0*/  FFMA.FTZ R149, R148, R108, R149 ;  /* 0x0000006c94957223 */ /* 0x000fe20000010095 */
[----:B------:R-:W-:Y:S01]  /*43d0*/  F2FP.BF16.F32.PACK_AB R107, R106, R157 ;  /* 0x0000009d6a6b723e */ /* 0x000fe200000010ff */
[-C--:B------:R-:W-:Y:S01]  /*43e0*/  FMUL.FTZ R111, R111, R146.reuse ;  /* 0x000000926f6f7220 */ /* 0x080fe20000410000 */
[----:B------:R-:W-:Y:S01]  /*43f0*/  FSEL R106, R155, RZ, P1 ;  /* 0x000000ff9b6a7208 */ /* 0x000fe20000800000 */
[----:B------:R-:W-:Y:S01]  /*4400*/  FMUL.FTZ R149, R149, R146 ;  /* 0x0000009295957220 */ /* 0x000fe20000410000 */
[----:B------:R-:W-:Y:S01]  /*4410*/  FSEL R155, R109, RZ, P2 ;  /* 0x000000ff6d9b7208 */ /* 0x000fe20001000000 */
[----:B------:R-:W-:Y:S01]  /*4420*/  FMUL.FTZ R111, R111, UR14 ;  /* 0x0000000e6f6f7c20 */ /* 0x000fe20008410000 */
[----:B------:R-:W0:Y:S01]  /*4430*/  LDC.64 R108, c[0x0][0x468] ;  /* 0x00011a00ff6c7b82 */ /* 0x000e220000000a00 */
[----:B------:R-:W-:Y:S01]  /*4440*/  SHF.L.U32 R161, R101, 0x10, RZ ;  /* 0x0000001065a17819 */ /* 0x000fe200000006ff */
[----:B------:R-:W-:Y:S01]  /*4450*/  FMUL.FTZ R149, R149, UR14 ;  /* 0x0000000e95957c20 */ /* 0x000fe20008410000 */
[----:B------:R-:W-:-:S02]  /*4460*/  LOP3.LUT P3, RZ, R150, 0xff0000, RZ, 0xc0, !PT ;  /* 0x00ff000096ff7812 */ /* 0x000fc4000786c0ff */
[----:B------:R-:W-:Y:S01]  /*4470*/  LOP3.LUT P4, RZ, R150, 0xff000000, RZ, 0xc0, !PT ;  /* 0xff00000096ff7812 */ /* 0x000fe2000788c0ff */
[----:B------:R-:W-:Y:S01]  /*4480*/  FFMA.FTZ R161, R148, R110, R161 ;  /* 0x0000006e94a17223 */ /* 0x000fe200000100a1 */
[----:B------:R-:W-:Y:S01]  /*4490*/  FMUL.FTZ R110, R105, UR14 ;  /* 0x0000000e696e7c20 */ /* 0x000fe20008410000 */
[C---:B------:R-:W-:Y:S02]  /*44a0*/  LOP3.LUT P1, RZ, R150.reuse, 0xff, RZ, 0xc0, !PT ;  /* 0x000000ff96ff7812 */ /* 0x040fe4000782c0ff */
[----:B------:R-:W-:Y:S01]  /*44b0*/  FMUL.FTZ R104, R161, R146 ;  /* 0x00000092a1687220 */ /* 0x000fe20000410000 */
[----:B------:R-:W-:Y:S02]  /*44c0*/  LOP3.LUT P2, RZ, R150, 0xff00, RZ, 0xc0, !PT ;  /* 0x0000ff0096ff7812 */ /* 0x000fe4000784c0ff */
[----:B------:R-:W-:Y:S01]  /*44d0*/  FSEL R110, R110, RZ, P4 ;  /* 0x000000ff6e6e7208 */ /* 0x000fe20002000000 */
[----:B------:R-:W-:Y:S01]  /*44e0*/  FMUL.FTZ R104, R104, UR14 ;  /* 0x0000000e68687c20 */ /* 0x000fe20008410000 */
[----:B------:R-:W-:-:S02]  /*44f0*/  FSEL R149, R149, RZ, P2 ;  /* 0x000000ff95957208 */ /* 0x000fc40001000000 */
[----:B------:R-:W-:Y:S02]  /*4500*/  F2FP.BF16.F32.PACK_AB R106, R155, R106 ;  /* 0x0000006a9b6a723e */ /* 0x000fe400000010ff */
[----:B------:R-:W-:Y:S02]  /*4510*/  FSEL R105, R104, RZ, P3 ;  /* 0x000000ff68697208 */ /* 0x000fe40001800000 */
[----:B------:R-:W-:Y:S02]  /*4520*/  FSEL R104, R111, RZ, P1 ;  /* 0x000000ff6f687208 */ /* 0x000fe40000800000 */
[----:B------:R-:W-:Y:S01]  /*4530*/  F2FP.BF16.F32.PACK_AB R105, R110, R105 ;  /* 0x000000696e69723e */ /* 0x000fe200000010ff */
[----:B0-----:R-:W-:Y:S01]  /*4540*/  IMAD.WIDE.U32 R108, R19, 0x10, R108 ;  /* 0x00000010136c7825 */ /* 0x001fe200078e006c */
[----:B------:R-:W-:-:S05]  /*4550*/  F2FP.BF16.F32.PACK_AB R104, R149, R104 ;  /* 0x000000689568723e */ /* 0x000fca00000010ff */
[----:B------:R0:W-:Y:S01]  /*4560*/  STG.E.128 desc[UR6][R108.64], R104 ;  /* 0x000000686c007986 */ /* 0x0001e2000c101d06 */
[----:B------:R-:W-:Y:S05]  /*4570*/  BRA `(.L_x_2908) ;  /* 0x0000001000087947 */ /* 0x000fea0003800000 */
.L_x_2913:
[----:B------:R-:W-:Y:S04]  /*4580*/  BSSY.RECONVERGENT B1, `(.L_x_2918) ;  /* 0x0000056000017945 */ /* 0x000fe80003800200 */
[----:B------:R-:W-:Y:S05]  /*4590*/  @!P5 BRA `(.L_x_2919) ;  /* 0x000000040050d947 */ /* 0x000fea0003800000 */
[----:B------:R-:W-:Y:S01]  /*45a0*/  PRMT R106, R97, 0x7632, R106 ;  /* 0x00007632616a7816 */ /* 0x000fe2000000006a */
[-C--:B------:R-:W-:Y:S01]  /*45b0*/  FFMA.FTZ R107, R140, R109.reuse, R108 ;  /* 0x0000006d8c6b7223 */ /* 0x080fe2000001006c */
[----:B------:R-:W-:Y:S01]  /*45c0*/  PRMT R104, R96, 0x7632, R104 ;  /* 0x0000763260687816 */ /* 0x000fe20000000068 */
[----:B------:R-:W-:Y:S01]  /*45d0*/  FFMA.FTZ R105, R144, R109, R108 ;  /* 0x0000006d90697223 */ /* 0x000fe2000001006c */
[----:B------:R-:W-:Y:S01]  /*45e0*/  SHF.L.U32 R106, R106, 0x10, RZ ;  /* 0x000000106a6a7819 */ /* 0x000fe200000006ff */
[----:B------:R-:W-:Y:S01]  /*45f0*/  FADD.FTZ R107, R138, -R107 ;  /* 0x8000006b8a6b7221 */ /* 0x000fe20000010000 */
[----:B------:R-:W-:Y:S01]  /*4600*/  SHF.L.U32 R155, R104, 0x10, RZ ;  /* 0x00000010689b7819 */ /* 0x000fe200000006ff */
[----:B------:R-:W-:Y:S01]  /*4610*/  FADD.FTZ R105, R142, -R105 ;  /* 0x800000698e697221 */ /* 0x000fe20000010000 */
[----:B------:R-:W-:Y:S01]  /*4620*/  PRMT R104, R98, 0x7632, R104 ;  /* 0x0000763262687816 */ /* 0x000fe20000000068 */
[--C-:B-----5:R-:W-:Y:S01]  /*4630*/  FFMA.FTZ R149, R148, R107, R106.reuse ;  /* 0x0000006b94957223 */ /* 0x120fe2000001006a */
[----:B------:R-:W-:Y:S01]  /*4640*/  PRMT R106, R99, 0x7632, R106 ;  /* 0x00007632636a7816 */ /* 0x000fe2000000006a */
[--C-:B------:R-:W-:Y:S01]  /*4650*/  FFMA.FTZ R107, R132, R109, R108.reuse ;  /* 0x0000006d846b7223 */ /* 0x100fe2000001006c */
[----:B------:R-:W-:Y:S01]  /*4660*/  FFMA.FTZ R155, R148, R105, R155 ;  /* 0x00000069949b7223 */ /* 0x000fe2000001009b */
[-CC-:B------:R-:W-:Y:S01]  /*4670*/  FFMA.FTZ R105, R136, R109.reuse, R108.reuse ;  /* 0x0000006d88697223 */ /* 0x180fe2000001006c */
[----:B------:R-:W-:Y:S01]  /*4680*/  SHF.L.U32 R106, R106, 0x10, RZ ;  /* 0x000000106a6a7819 */ /* 0x000fe200000006ff */
[----:B0-----:R-:W0:Y:S01]  /*4690*/  LDC.64 R110, c[0x0][0x478] ;  /* 0x00011e00ff6e7b82 */ /* 0x001e220000000a00 */
[----:B------:R-:W-:Y:S01]  /*46a0*/  FADD.FTZ R107, R130, -R107 ;  /* 0x8000006b826b7221 */ /* 0x000fe20000010000 */
[----:B------:R-:W-:Y:S01]  /*46b0*/  SHF.L.U32 R157, R104, 0x10, RZ ;  /* 0x00000010689d7819 */ /* 0x000fe200000006ff */
[----:B------:R-:W-:Y:S01]  /*46c0*/  FADD.FTZ R105, R134, -R105 ;  /* 0x8000006986697221 */ /* 0x000fe20000010000 */
[----:B------:R-:W-:Y:S01]  /*46d0*/  FFMA.FTZ R104, R147, R109, R108 ;  /* 0x0000006d93687223 */ /* 0x000fe2000001006c */
[C---:B------:R-:W-:Y:S01]  /*46e0*/  FFMA.FTZ R161, R148.reuse, R107, R106 ;  /* 0x0000006b94a17223 */ /* 0x040fe2000001006a */
[----:B------:R-:W-:Y:S01]  /*46f0*/  FFMA.FTZ R106, R143, R109, R108 ;  /* 0x0000006d8f6a7223 */ /* 0x000fe2000001006c */
[----:B------:R-:W-:Y:S01]  /*4700*/  FFMA.FTZ R157, R148, R105, R157 ;  /* 0x00000069949d7223 */ /* 0x000fe2000001009d */
[----:B------:R-:W-:Y:S01]  /*4710*/  SHF.L.U32 R107, R96, 0x10, RZ ;  /* 0x00000010606b7819 */ /* 0x000fe200000006ff */
[----:B------:R-:W-:Y:S01]  /*4720*/  FADD.FTZ R105, R145, -R104 ;  /* 0x8000006891697221 */ /* 0x000fe20000010000 */
[----:B------:R-:W-:Y:S01]  /*4730*/  SHF.L.U32 R156, R97, 0x10, RZ ;  /* 0x00000010619c7819 */ /* 0x000fe200000006ff */
[-C--:B------:R-:W-:Y:S01]  /*4740*/  FFMA.FTZ R104, R139, R109.reuse, R108 ;  /* 0x0000006d8b687223 */ /* 0x080fe2000001006c */
[----:B------:R-:W-:Y:S01]  /*4750*/  FADD.FTZ R163, R141, -R106 ;  /* 0x8000006a8da37221 */ /* 0x000fe20000010000 */
[----:B------:R-:W-:Y:S01]  /*4760*/  FFMA.FTZ R106, R135, R109, R108 ;  /* 0x0000006d876a7223 */ /* 0x000fe2000001006c */
[C---:B------:R-:W-:Y:S01]  /*4770*/  FFMA.FTZ R154, R148.reuse, R105, R107 ;  /* 0x00000069949a7223 */ /* 0x040fe2000001006b */
[----:B------:R-:W-:Y:S01]  /*4780*/  FADD.FTZ R105, R137, -R104 ;  /* 0x8000006889697221 */ /* 0x000fe20000010000 */
[----:B------:R-:W-:Y:S01]  /*4790*/  FFMA.FTZ R156, R148, R163, R156 ;  /* 0x000000a3949c7223 */ /* 0x000fe2000001009c */
[----:B------:R-:W-:Y:S01]  /*47a0*/  SHF.L.U32 R107, R98, 0x10, RZ ;  /* 0x00000010626b7819 */ /* 0x000fe200000006ff */
[----:B------:R-:W-:Y:S01]  /*47b0*/  FADD.FTZ R163, R133, -R106 ;  /* 0x8000006a85a37221 */ /* 0x000fe20000010000 */
[----:B------:R-:W-:-:S02]  /*47c0*/  SHF.L.U32 R104, R99, 0x10, RZ ;  /* 0x0000001063687819 */ /* 0x000fc400000006ff */
[----:B------:R-:W-:Y:S01]  /*47d0*/  ISETP.GE.U32.AND P1, PT, R158, RZ, PT ;  /* 0x000000ff9e00720c */ /* 0x000fe20003f26070 */
[C---:B------:R-:W-:Y:S01]  /*47e0*/  FFMA.FTZ R160, R148.reuse, R105, R107 ;  /* 0x0000006994a07223 */ /* 0x040fe2000001006b */
[----:B------:R-:W-:Y:S01]  /*47f0*/  F2FP.BF16.F32.PACK_AB R105, R149, R156 ;  /* 0x0000009c9569723e */ /* 0x000fe200000010ff */
[----:B------:R-:W-:Y:S01]  /*4800*/  FFMA.FTZ R163, R148, R163, R104 ;  /* 0x000000a394a37223 */ /* 0x000fe20000010068 */
[----:B0-----:R-:W-:Y:S01]  /*4810*/  IMAD.WIDE.U32 R110, R19, 0x10, R110 ;  /* 0x00000010136e7825 */ /* 0x001fe200078e006e */
[----:B------:R-:W-:-:S03]  /*4820*/  F2FP.BF16.F32.PACK_AB R104, R155, R154 ;  /* 0x0000009a9b68723e */ /* 0x000fc600000010ff */
[----:B------:R-:W-:Y:S01]  /*4830*/  FMUL.FTZ R156, R156, R146 ;  /* 0x000000929c9c7220 */ /* 0x000fe20000410000 */
[----:B------:R-:W-:Y:S01]  /*4840*/  F2FP.BF16.F32.PACK_AB R106, R157, R160 ;  /* 0x000000a09d6a723e */ /* 0x000fe200000010ff */
[-C--:B------:R-:W-:Y:S01]  /*4850*/  FMUL.FTZ R160, R160, R146.reuse ;  /* 0x00000092a0a07220 */ /* 0x080fe20000410000 */
[----:B------:R-:W-:Y:S01]  /*4860*/  F2FP.BF16.F32.PACK_AB R107, R161, R163 ;  /* 0x000000a3a16b723e */ /* 0x000fe200000010ff */
[-C--:B------:R-:W-:Y:S01]  /*4870*/  FMUL.FTZ R163, R163, R146.reuse ;  /* 0x00000092a3a37220 */ /* 0x080fe20000410000 */
[-C--:B------:R-:W-:Y:S01]  /*4880*/  FMUL.FTZ R161, R161, R146.reuse ;  /* 0x00000092a1a17220 */ /* 0x080fe20000410000 */
[-C--:B------:R-:W-:Y:S01]  /*4890*/  FMUL.FTZ R157, R157, R146.reuse ;  /* 0x000000929d9d7220 */ /* 0x080fe20000410000 */
[----:B------:R-:W-:Y:S01]  /*48a0*/  LOP3.LUT P5, RZ, R159, 0xff0000, RZ, 0xc0, !PT ;  /* 0x00ff00009fff7812 */ /* 0x000fe200078ac0ff */
[----:B------:R0:W-:Y:S01]  /*48b0*/  STG.E.128 desc[UR6][R110.64], R104 ;  /* 0x000000686e007986 */ /* 0x0001e2000c101d06 */
[----:B------:R-:W-:Y:S01]  /*48c0*/  FMUL.FTZ R163, R163, UR14 ;  /* 0x0000000ea3a37c20 */ /* 0x000fe20008410000 */
[----:B------:R-:W-:Y:S01]  /*48d0*/  FMUL.FTZ R161, R161, UR14 ;  /* 0x0000000ea1a17c20 */ /* 0x000fe20008410000 */
[----:B------:R-:W-:Y:S01]  /*48e0*/  FMUL.FTZ R160, R160, UR14 ;  /* 0x0000000ea0a07c20 */ /* 0x000fe20008410000 */
[----:B------:R-:W-:Y:S01]  /*48f0*/  FMUL.FTZ R157, R157, UR14 ;  /* 0x0000000e9d9d7c20 */ /* 0x000fe20008410000 */
[----:B------:R-:W-:Y:S01]  /*4900*/  LOP3.LUT P2, RZ, R159, 0xff, RZ, 0xc0, !PT ;  /* 0x000000ff9fff7812 */ /* 0x000fe2000784c0ff */
[-C--:B------:R-:W-:Y:S01]  /*4910*/  FMUL.FTZ R149, R149, R146.reuse ;  /* 0x0000009295957220 */ /* 0x080fe20000410000 */
[C---:B------:R-:W-:Y:S01]  /*4920*/  ISETP.GE.U32.AND.EX P1, PT, R159.reuse, 0x1000000, PT, P1 ;  /* 0x010000009f00780c */ /* 0x040fe20003f26110 */
[-C--:B------:R-:W-:Y:S01]  /*4930*/  FMUL.FTZ R154, R154, R146.reuse ;  /* 0x000000929a9a7220 */ /* 0x080fe20000410000 */
[----:B------:R-:W-:Y:S01]  /*4940*/  LOP3.LUT P6, RZ, R159, 0xff00, RZ, 0xc0, !PT ;  /* 0x0000ff009fff7812 */ /* 0x000fe200078cc0ff */
[----:B------:R-:W-:Y:S01]  /*4950*/  FMUL.FTZ R155, R155, R146 ;  /* 0x000000929b9b7220 */ /* 0x000fe20000410000 */
[----:B------:R-:W-:Y:S01]  /*4960*/  FMUL.FTZ R156, R156, UR14 ;  /* 0x0000000e9c9c7c20 */ /* 0x000fe20008410000 */
[----:B------:R-:W-:Y:S01]  /*4970*/  FMUL.FTZ R149, R149, UR14 ;  /* 0x0000000e95957c20 */ /* 0x000fe20008410000 */
[----:B------:R-:W-:Y:S01]  /*4980*/  FSEL R157, R157, RZ, P6 ;  /* 0x000000ff9d9d7208 */ /* 0x000fe20003000000 */
[----:B------:R-:W-:Y:S01]  /*4990*/  FMUL.FTZ R154, R154, UR14 ;  /* 0x0000000e9a9a7c20 */ /* 0x000fe20008410000 */
        /* <DEDUP_REMOVED lines=20> */
.L_x_2919:
[----:B------:R-:W-:Y:S05]  /*4ae0*/  BSYNC.RECONVERGENT B1 ;  /* 0x0000000000017941 */ /* 0x000fea0003800200 */
.L_x_2918:
[----:B------:R-:W-:Y:S04]  /*4af0*/  BSSY.RECONVERGENT B1, `(.L_x_2920) ;  /* 0x0000056000017945 */ /* 0x000fe80003800200 */
[----:B------:R-:W-:Y:S05]  /*4b00*/  @!P4 BRA `(.L_x_2921) ;  /* 0x000000040050c947 */ /* 0x000fea0003800000 */
[----:B-1----:R-:W-:Y:S01]  /*4b10*/  PRMT R106, R21, 0x7632, R106 ;  /* 0x00007632156a7816 */ /* 0x002fe2000000006a */
[-C--:B------:R-:W-:Y:S01]  /*4b20*/  FFMA.FTZ R107, R124, R109.reuse, R108 ;  /* 0x0000006d7c6b7223 */ /* 0x080fe2000001006c */
[----:B------:R-:W-:Y:S01]  /*4b30*/  PRMT R104, R20, 0x7632, R104 ;  /* 0x0000763214687816 */ /* 0x000fe20000000068 */
[-CC-:B------:R-:W-:Y:S01]  /*4b40*/  FFMA.FTZ R105, R128, R109.reuse, R108.reuse ;  /* 0x0000006d80697223 */ /* 0x180fe2000001006c */
[----:B------:R-:W-:Y:S01]  /*4b50*/  SHF.L.U32 R106, R106, 0x10, RZ ;  /* 0x000000106a6a7819 */ /* 0x000fe200000006ff */
[----:B------:R-:W-:Y:S01]  /*4b60*/  FADD.FTZ R107, R122, -R107 ;  /* 0x8000006b7a6b7221 */ /* 0x000fe20000010000 */
[----:B------:R-:W-:Y:S01]  /*4b70*/  SHF.L.U32 R155, R104, 0x10, RZ ;  /* 0x00000010689b7819 */ /* 0x000fe200000006ff */
[----:B------:R-:W-:Y:S01]  /*4b80*/  FADD.FTZ R105, R126, -R105 ;  /* 0x800000697e697221 */ /* 0x000fe20000010000 */
[----:B0-----:R-:W-:Y:S01]  /*4b90*/  FFMA.FTZ R110, R116, R109, R108 ;  /* 0x0000006d746e7223 */ /* 0x001fe2000001006c */
[C-C-:B-----5:R-:W-:Y:S01]  /*4ba0*/  FFMA.FTZ R149, R148.reuse, R107, R106.reuse ;  /* 0x0000006b94957223 */ /* 0x160fe2000001006a */
[----:B------:R-:W-:Y:S01]  /*4bb0*/  PRMT R106, R23, 0x7632, R106 ;  /* 0x00007632176a7816 */ /* 0x000fe2000000006a */
[----:B------:R-:W-:Y:S01]  /*4bc0*/  FFMA.FTZ R155, R148, R105, R155 ;  /* 0x00000069949b7223 */ /* 0x000fe2000001009b */
[----:B------:R-:W-:Y:S01]  /*4bd0*/  PRMT R104, R22, 0x7632, R104 ;  /* 0x0000763216687816 */ /* 0x000fe20000000068 */
[-C--:B------:R-:W-:Y:S01]  /*4be0*/  FFMA.FTZ R105, R120, R109.reuse, R108 ;  /* 0x0000006d78697223 */ /* 0x080fe2000001006c */
[----:B------:R-:W-:Y:S01]  /*4bf0*/  FADD.FTZ R161, R115, -R110 ;  /* 0x8000006e73a17221 */ /* 0x000fe20000010000 */
[----:B------:R-:W-:Y:S01]  /*4c00*/  SHF.L.U32 R106, R106, 0x10, RZ ;  /* 0x000000106a6a7819 */ /* 0x000fe200000006ff */
[----:B------:R-:W0:Y:S01]  /*4c10*/  LDC.64 R110, c[0x0][0x478] ;  /* 0x00011e00ff6e7b82 */ /* 0x000e220000000a00 */
        /* <DEDUP_REMOVED lines=25> */
[C---:B------:R-:W-:Y:S01]  /*4db0*/  F2FP.BF16.F32.PACK_AB R106, R157.reuse, R160 ;  /* 0x000000a09d6a723e */ /* 0x040fe200000010ff */
[-C--:B------:R-:W-:Y:S01]  /*4dc0*/  FMUL.FTZ R157, R157, R146.reuse ;  /* 0x000000929d9d7220 */ /* 0x080fe20000410000 */
[----:B------:R-:W-:Y:S01]  /*4dd0*/  F2FP.BF16.F32.PACK_AB R107, R161, R163 ;  /* 0x000000a3a16b723e */ /* 0x000fe200000010ff */
        /* <DEDUP_REMOVED lines=14> */
[----:B------:R-:W-:Y:S01]  /*4ec0*/  ISETP.GE.U32.AND.EX P1, PT, R153, 0x1000000, PT, P1 ;  /* 0x010000009900780c */ /* 0x000fe20003f26110 */
[----:B------:R-:W-:Y:S01]  /*4ed0*/  FMUL.FTZ R156, R156, UR14 ;  /* 0x0000000e9c9c7c20 */ /* 0x000fe20008410000 */
[----:B------:R-:W-:Y:S01]  /*4ee0*/  FSEL R157, R157, RZ, P4 ;  /* 0x000000ff9d9d7208 */ /* 0x000fe20002000000 */
[----:B------:R-:W-:Y:S01]  /*4ef0*/  FMUL.FTZ R149, R149, UR14 ;  /* 0x0000000e95957c20 */ /* 0x000fe20008410000 */
[----:B------:R-:W-:Y:S01]  /*4f00*/  LOP3.LUT P4, RZ, R152, 0xff0000, RZ, 0xc0, !PT ;  /* 0x00ff000098ff7812 */ /* 0x000fe2000788c0ff */
        /* <DEDUP_REMOVED lines=20> */
.L_x_2921:
[----:B------:R-:W-:Y:S05]  /*5050*/  BSYNC.RECONVERGENT B1 ;  /* 0x0000000000017941 */ /* 0x000fea0003800200 */
.L_x_2920:
[----:B------:R-:W-:Y:S05]  /*5060*/  @!P3 BRA `(.L_x_2908) ;  /* 0x00000004004cb947 */ /* 0x000fea0003800000 */
[-CC-:B------:R-:W-:Y:S01]  /*5070*/  FFMA.FTZ R154, R18, R109.reuse, R108.reuse ;  /* 0x0000006d129a7223 */ /* 0x180fe2000001006c */
[-CC-:B------:R-:W-:Y:S01]  /*5080*/  FFMA.FTZ R163, R3, R109.reuse, R108.reuse ;  /* 0x0000006d03a37223 */ /* 0x180fe2000001006c */
[-CC-:B012---:R-:W-:Y:S01]  /*5090*/  FFMA.FTZ R110, R10, R109.reuse, R108.reuse ;  /* 0x0000006d0a6e7223 */ /* 0x187fe2000001006c */
[-CC-:B------:R-:W-:Y:S01]  /*50a0*/  FFMA.FTZ R161, R5, R109.reuse, R108.reuse ;  /* 0x0000006d05a17223 */ /* 0x180fe2000001006c */
[-CC-:B------:R-:W-:Y:S01]  /*50b0*/  FFMA.FTZ R106, R12, R109.reuse, R108.reuse ;  /* 0x0000006d0c6a7223 */ /* 0x180fe2000001006c */
[-CC-:B------:R-:W-:Y:S01]  /*50c0*/  FFMA.FTZ R105, R7, R109.reuse, R108.reuse ;  /* 0x0000006d07697223 */ /* 0x180fe2000001006c */
[-CC-:B------:R-:W-:Y:S01]  /*50d0*/  FFMA.FTZ R104, R14, R109.reuse, R108.reuse ;  /* 0x0000006d0e687223 */ /* 0x180fe2000001006c */
[--C-:B------:R-:W-:Y:S01]  /*50e0*/  FFMA.FTZ R107, R9, R109, R108.reuse ;  /* 0x0000006d096b7223 */ /* 0x100fe2000001006c */
        /* <DEDUP_REMOVED lines=8> */
[----:B------:R-:W-:Y:S01]  /*5170*/  PRMT R110, R102, 0x7632, R110 ;  /* 0x00007632666e7816 */ /* 0x000fe2000000006e */
[C-C-:B-----5:R-:W-:Y:S01]  /*5180*/  FFMA.FTZ R155, R148.reuse, R155, R108.reuse ;  /* 0x0000009b949b7223 */ /* 0x160fe2000001006c */
[----:B------:R-:W-:Y:S01]  /*5190*/  PRMT R108, R101, 0x7632, R108 ;  /* 0x00007632656c7816 */ /* 0x000fe2000000006c */
[----:B------:R-:W-:Y:S01]  /*51a0*/  FFMA.FTZ R157, R148, R157, R109 ;  /* 0x0000009d949d7223 */ /* 0x000fe2000001006d */
[----:B------:R-:W-:Y:S01]  /*51b0*/  SHF.L.U32 R161, R100, 0x10, RZ ;  /* 0x0000001064a17819 */ /* 0x000fe200000006ff */
[----:B------:R-:W-:Y:S01]  /*51c0*/  FADD.FTZ R163, R4, -R163 ;  /* 0x800000a304a37221 */ /* 0x000fe20000010000 */
[----:B------:R-:W-:Y:S01]  /*51d0*/  SHF.L.U32 R109, R108, 0x10, RZ ;  /* 0x000000106c6d7819 */ /* 0x000fe200000006ff */
[----:B------:R-:W-:Y:S01]  /*51e0*/  FADD.FTZ R149, R15, -R104 ;  /* 0x800000680f957221 */ /* 0x000fe20000010000 */
[----:B------:R-:W-:Y:S01]  /*51f0*/  SHF.L.U32 R110, R110, 0x10, RZ ;  /* 0x000000106e6e7819 */ /* 0x000fe200000006ff */
[----:B------:R-:W-:Y:S01]  /*5200*/  FFMA.FTZ R154, R148, R163, R161 ;  /* 0x000000a3949a7223 */ /* 0x000fe200000100a1 */
[----:B------:R-:W-:Y:S01]  /*5210*/  FADD.FTZ R161, R16, -R107 ;  /* 0x8000006b10a17221 */ /* 0x000fe20000010000 */
[----:B------:R-:W-:Y:S01]  /*5220*/  FFMA.FTZ R111, R148, R111, R109 ;  /* 0x0000006f946f7223 */ /* 0x000fe2000001006d */
[----:B------:R-:W-:Y:S01]  /*5230*/  SHF.L.U32 R107, R102, 0x10, RZ ;  /* 0x00000010666b7819 */ /* 0x000fe200000006ff */
[----:B------:R-:W0:Y:S01]  /*5240*/  LDC.64 R108, c[0x0][0x478] ;  /* 0x00011e00ff6c7b82 */ /* 0x000e220000000a00 */
[----:B------:R-:W-:Y:S01]  /*5250*/  FFMA.FTZ R149, R148, R149, R110 ;  /* 0x0000009594957223 */ /* 0x000fe2000001006e */
[----:B------:R-:W-:Y:S01]  /*5260*/  SHF.L.U32 R110, R101, 0x10, RZ ;  /* 0x00000010656e7819 */ /* 0x000fe200000006ff */
[----:B------:R-:W-:Y:S01]  /*5270*/  FADD.FTZ R105, R8, -R105 ;  /* 0x8000006908697221 */ /* 0x000fe20000010000 */
[----:B------:R-:W-:-:S02]  /*5280*/  SHF.L.U32 R104, R103, 0x10, RZ ;  /* 0x0000001067687819 */ /* 0x000fc400000006ff */
[----:B------:R-:W-:Y:S01]  /*5290*/  ISETP.GE.U32.AND P1, PT, R150, RZ, PT ;  /* 0x000000ff9600720c */ /* 0x000fe20003f26070 */
[C---:B------:R-:W-:Y:S01]  /*52a0*/  FFMA.FTZ R110, R148.reuse, R165, R110 ;  /* 0x000000a5946e7223 */ /* 0x040fe2000001006e */
[C---:B------:R-:W-:Y:S01]  /*52b0*/  FFMA.FTZ R156, R148.reuse, R105, R107 ;  /* 0x00000069949c7223 */ /* 0x040fe2000001006b */
[----:B------:R-:W-:Y:S01]  /*52c0*/  FFMA.FTZ R161, R148, R161, R104 ;  /* 0x000000a194a17223 */ /* 0x000fe20000010068 */
[----:B------:R-:W-:Y:S01]  /*52d0*/  F2FP.BF16.F32.PACK_AB R104, R155, R154 ;  /* 0x0000009a9b68723e */ /* 0x000fe200000010ff */
[----:B------:R-:W-:Y:S01]  /*52e0*/  FMUL.FTZ R154, R154, R146 ;  /* 0x000000929a9a7220 */ /* 0x000fe20000410000 */
[----:B------:R-:W-:Y:S01]  /*52f0*/  F2FP.BF16.F32.PACK_AB R105, R111, R110 ;  /* 0x0000006e6f69723e */ /* 0x000fe200000010ff */
[----:B------:R-:W-:Y:S01]  /*5300*/  FMUL.FTZ R155, R155, R146 ;  /* 0x000000929b9b7220 */ /* 0x000fe20000410000 */
[----:B------:R-:W-:Y:S01]  /*5310*/  F2FP.BF16.F32.PACK_AB R106, R149, R156 ;  /* 0x0000009c956a723e */ /* 0x000fe200000010ff */
[-C--:B------:R-:W-:Y:S01]  /*5320*/  FMUL.FTZ R110, R110, R146.reuse ;  /* 0x000000926e6e7220 */ /* 0x080fe20000410000 */
[----:B------:R-:W-:Y:S01]  /*5330*/  F2FP.BF16.F32.PACK_AB R107, R157, R161 ;  /* 0x000000a19d6b723e */ /* 0x000fe200000010ff */
[-C--:B------:R-:W-:Y:S01]  /*5340*/  FMUL.FTZ R161, R161, R146.reuse ;  /* 0x00000092a1a17220 */ /* 0x080fe20000410000 */
[-C--:B------:R-:W-:Y:S01]  /*5350*/  FMUL.FTZ R157, R157, R146.reuse ;  /* 0x000000929d9d7220 */ /* 0x080fe20000410000 */
[-C--:B------:R-:W-:Y:S01]  /*5360*/  FMUL.FTZ R111, R111, R146.reuse ;  /* 0x000000926f6f7220 */ /* 0x080fe20000410000 */
[----:B------:R-:W-:Y:S01]  /*5370*/  FMUL.FTZ R156, R156, R146 ;  /* 0x000000929c9c7220 */ /* 0x000fe20000410000 */
[----:B------:R-:W-:Y:S01]  /*5380*/  FMUL.FTZ R161, R161, UR14 ;  /* 0x0000000ea1a17c20 */ /* 0x000fe20008410000 */
[----:B------:R-:W-:Y:S01]  /*5390*/  FMUL.FTZ R157, R157, UR14 ;  /* 0x0000000e9d9d7c20 */ /* 0x000fe20008410000 */
[----:B------:R-:W-:Y:S01]  /*53a0*/  LOP3.LUT P2, RZ, R151, 0xff0000, RZ, 0xc0, !PT ;  /* 0x00ff000097ff7812 */ /* 0x000fe2000784c0ff */
[----:B0-----:R-:W-:Y:S01]  /*53b0*/  IMAD.WIDE.U32 R108, R19, 0x10, R108 ;  /* 0x00000010136c7825 */ /* 0x001fe200078e006c */
[----:B------:R-:W-:-:S03]  /*53c0*/  ISETP.GE.U32.AND.EX P1, PT, R151, 0x1000000, PT, P1 ;  /* 0x010000009700780c */ /* 0x000fc60003f26110 */
[----:B------:R-:W-:Y:S01]  /*53d0*/  FMUL.FTZ R146, R149, R146 ;  /* 0x0000009295927220 */ /* 0x000fe20000410000 */
[----:B------:R-:W-:Y:S01]  /*53e0*/  FMUL.FTZ R156, R156, UR14 ;  /* 0x0000000e9c9c7c20 */ /* 0x000fe20008410000 */
[----:B------:R-:W-:Y:S01]  /*53f0*/  FMUL.FTZ R110, R110, UR14 ;  /* 0x0000000e6e6e7c20 */ /* 0x000fe20008410000 */
[----:B------:R0:W-:Y:S01]  /*5400*/  STG.E.128 desc[UR6][R108.64], R104 ;  /* 0x000000686c007986 */ /* 0x0001e2000c101d06 */
[----:B------:R-:W-:Y:S01]  /*5410*/  FMUL.FTZ R146, R146, UR14 ;  /* 0x0000000e92927c20 */ /* 0x000fe20008410000 */
[----:B------:R-:W-:Y:S01]  /*5420*/  LOP3.LUT P3, RZ, R150, 0xff0000, RZ, 0xc0, !PT ;  /* 0x00ff000096ff7812 */ /* 0x000fe2000786c0ff */
[----:B------:R-:W-:Y:S01]  /*5430*/  FMUL.FTZ R111, R111, UR14 ;  /* 0x0000000e6f6f7c20 */ /* 0x000fe20008410000 */
[----:B------:R-:W-:Y:S01]  /*5440*/  FMUL.FTZ R154, R154, UR14 ;  /* 0x0000000e9a9a7c20 */ /* 0x000fe20008410000 */
[----:B------:R-:W-:Y:S01]  /*5450*/  FMUL.FTZ R155, R155, UR14 ;  /* 0x0000000e9b9b7c20 */ /* 0x000fe20008410000 */
[----:B------:R-:W-:Y:S01]  /*5460*/  LOP3.LUT P4, RZ, R150, 0xff000000, RZ, 0xc0, !PT ;  /* 0xff00000096ff7812 */ /* 0x000fe2000788c0ff */
[----:B0-----:R-:W0:Y:S01]  /*5470*/  LDC.64 R108, c[0x0][0x468] ;  /* 0x00011a00ff6c7b82 */ /* 0x001e220000000a00 */
[----:B------:R-:W-:-:S02]  /*5480*/  FSEL R107, R161, RZ, P2 ;  /* 0x000000ffa16b7208 */ /* 0x000fc40001000000 */
[----:B------:R-:W-:Y:S02]  /*5490*/  FSEL R104, R157, RZ, P1 ;  /* 0x000000ff9d687208 */ /* 0x000fe40000800000 */
[C---:B------:R-:W-:Y:S02]  /*54a0*/  LOP3.LUT P1, RZ, R151.reuse, 0xff, RZ, 0xc0, !PT ;  /* 0x000000ff97ff7812 */ /* 0x040fe4000782c0ff */
[----:B------:R-:W-:Y:S02]  /*54b0*/  LOP3.LUT P2, RZ, R151, 0xff00, RZ, 0xc0, !PT ;  /* 0x0000ff0097ff7812 */ /* 0x000fe4000784c0ff */
[----:B------:R-:W-:Y:S02]  /*54c0*/  FSEL R106, R156, RZ, P1 ;  /* 0x000000ff9c6a7208 */ /* 0x000fe40000800000 */
[----:B------:R-:W-:Y:S02]  /*54d0*/  FSEL R105, R146, RZ, P2 ;  /* 0x000000ff92697208 */ /* 0x000fe40001000000 */
        /* <DEDUP_REMOVED lines=10> */
[----:B------:R-:W-:-:S05]  /*5580*/  F2FP.BF16.F32.PACK_AB R104, R155, R104 ;  /* 0x000000689b68723e */ /* 0x000fca00000010ff */
[----:B------:R0:W-:Y:S02]  /*5590*/  STG.E.128 desc[UR6][R108.64], R104 ;  /* 0x000000686c007986 */ /* 0x0001e4000c101d06 */
.L_x_2908:
[----:B------:R-:W-:Y:S05]  /*55a0*/  BSYNC.RECONVERGENT B0 ;  /* 0x0000000000007941 */ /* 0x000fea0003800200 */
.L_x_2901:
[----:B01234-:R-:W0:Y:S02]  /*55b0*/  LDC.64 R104, c[0x0][0x380] ;  /* 0x0000e000ff687b82 */ /* 0x01fe240000000a00 */
[----:B0-----:R-:W-:-:S04]  /*55c0*/  LEA R113, R104, R113, 0x2 ;  /* 0x0000007168717211 */ /* 0x001fc800078e10ff */
[----:B------:R-:W-:-:S13]  /*55d0*/  ISETP.GE.AND P1, PT, R113, R105, PT ;  /* 0x000000697100720c */ /* 0x000fda0003f26270 */
[----:B------:R-:W-:Y:S05]  /*55e0*/  @!P1 BRA `(.L_x_2922) ;  /* 0xffffffac00f49947 */ /* 0x000fea000383ffff */
.L_x_2893:
        /* <DEDUP_REMOVED lines=196> */
.L_x_2900:
        /* <DEDUP_REMOVED lines=8> */
.L_x_2924:
[----:B------:R-:W-:Y:S05]  /*62b0*/  BSYNC B0 ;  /* 0x0000000000007941 */ /* 0x000fea0003800000 */
.L_x_2923:
        /* <DEDUP_REMOVED lines=8> */
.L_x_2925:
[----:B------:R-:W-:-:S05]  /*6340*/  FADD.FTZ R104, R104, R155 ;  /* 0x0000009b68687221 */ /* 0x000fca0000010000 */
[----:B------:R-:W-:Y:S01]  /*6350*/  MOV R160, R104 ;  /* 0x0000006800a07202 */ /* 0x000fe20000000f00 */
[----:B------:R-:W-:Y:S01]  /*6360*/  HFMA2 R157, -RZ, RZ, 0, 1.1920928955078125e-07 ;  /* 0x00000002ff9d7431 */ /* 0x000fe200000001ff */
[----:B------:R-:W-:-:S07]  /*6370*/  MOV R105, R154 ;  /* 0x0000009a00697202 */ /* 0x000fce0000000f00 */
[----:B------:R-:W-:Y:S05]  /*6380*/  WARPSYNC.COLLECTIVE R149, `(.L_x_2926) ;  /* 0x0000000095087348 */ /* 0x000fea0003c00000 */
[----:B------:R0:W1:Y:S02]  /*6390*/  SHFL.BFLY P2, R154, R160, R157, R162 ;  /* 0x0c00009da09a7389 */ /* 0x00006400000400a2 */
[----:B01----:R-:W-:Y:S05]  /*63a0*/  ENDCOLLECTIVE ;  /* 0x000000000000791b */ /* 0x003fea0003800000 */
.L_x_2926:
[----:B------:R-:W-:-:S05]  /*63b0*/  FADD.FTZ R105, R105, R156 ;  /* 0x0000009c69697221 */ /* 0x000fca0000010000 */
[----:B------:R-:W-:Y:S02]  /*63c0*/  MOV R160, R105 ;  /* 0x0000006900a07202 */ /* 0x000fe40000000f00 */
[----:B------:R-:W-:-:S07]  /*63d0*/  MOV R107, R154 ;  /* 0x0000009a006b7202 */ /* 0x000fce0000000f00 */
[----:B------:R-:W-:Y:S05]  /*63e0*/  WARPSYNC.COLLECTIVE R149, `(.L_x_2927) ;  /* 0x0000000095087348 */ /* 0x000fea0003c00000 */
[----:B------:R0:W1:Y:S02]  /*63f0*/  SHFL.BFLY P2, R154, R160, R157, R162 ;  /* 0x0c00009da09a7389 */ /* 0x00006400000400a2 */
[----:B01----:R-:W-:Y:S05]  /*6400*/  ENDCOLLECTIVE ;  /* 0x000000000000791b */ /* 0x003fea0003800000 */
.L_x_2927:
[----:B------:R-:W-:-:S05]  /*6410*/  FADD.FTZ R107, R104, R107 ;  /* 0x0000006b686b7221 */ /* 0x000fca0000010000 */
[----:B------:R-:W-:Y:S01]  /*6420*/  MOV R160, R107 ;  /* 0x0000006b00a07202 */ /* 0x000fe20000000f00 */
[----:B------:R-:W-:Y:S01]  /*6430*/  HFMA2 R157, -RZ, RZ, 0, 2.384185791015625e-07 ;  /* 0x00000004ff9d7431 */ /* 0x000fe200000001ff */
[----:B------:R-:W-:-:S07]  /*6440*/  MOV R106, R154 ;  /* 0x0000009a006a7202 */ /* 0x000fce0000000f00 */
[----:B------:R-:W-:Y:S05]  /*6450*/  WARPSYNC.COLLECTIVE R149, `(.L_x_2928) ;  /* 0x0000000095087348 */ /* 0x000fea0003c00000 */
[----:B------:R0:W1:Y:S02]  /*6460*/  SHFL.BFLY P2, R154, R160, R157, R162 ;  /* 0x0c00009da09a7389 */ /* 0x00006400000400a2 */
[----:B01----:R-:W-:Y:S05]  /*6470*/  ENDCOLLECTIVE ;  /* 0x000000000000791b */ /* 0x003fea0003800000 */
.L_x_2928:
[----:B------:R-:W-:-:S05]  /*6480*/  FADD.FTZ R106, R105, R106 ;  /* 0x0000006a696a7221 */ /* 0x000fca0000010000 */
[----:B------:R-:W-:Y:S02]  /*6490*/  MOV R160, R106 ;  /* 0x0000006a00a07202 */ /* 0x000fe40000000f00 */
[----:B------:R-:W-:-:S07]  /*64a0*/  MOV R108, R154 ;  /* 0x0000009a006c7202 */ /* 0x000fce0000000f00 */
[----:B------:R-:W-:Y:S05]  /*64b0*/  WARPSYNC.COLLECTIVE R149, `(.L_x_2929) ;  /* 0x0000000095087348 */ /* 0x000fea0003c00000 */
[----:B------:R0:W1:Y:S02]  /*64c0*/  SHFL.BFLY P2, R154, R160, R157, R162 ;  /* 0x0c00009da09a7389 */ /* 0x00006400000400a2 */
[----:B01----:R-:W-:Y:S05]  /*64d0*/  ENDCOLLECTIVE ;  /* 0x000000000000791b */ /* 0x003fea0003800000 */
.L_x_2929:
[----:B------:R-:W-:-:S05]  /*64e0*/  FADD.FTZ R108, R107, R108 ;  /* 0x0000006c6b6c7221 */ /* 0x000fca0000010000 */
[----:B------:R-:W-:Y:S01]  /*64f0*/  MOV R160, R108 ;  /* 0x0000006c00a07202 */ /* 0x000fe20000000f00 */
[----:B------:R-:W-:Y:S01]  /*6500*/  HFMA2 R157, -RZ, RZ, 0, 4.76837158203125e-07 ;  /* 0x00000008ff9d7431 */ /* 0x000fe200000001ff */
[----:B------:R-:W-:-:S07]  /*6510*/  MOV R109, R154 ;  /* 0x0000009a006d7202 */ /* 0x000fce0000000f00 */
[----:B------:R-:W-:Y:S05]  /*6520*/  WARPSYNC.COLLECTIVE R149, `(.L_x_2930) ;  /* 0x0000000095087348 */ /* 0x000fea0003c00000 */
[----:B------:R0:W1:Y:S02]  /*6530*/  SHFL.BFLY P2, R154, R160, R157, R162 ;  /* 0x0c00009da09a7389 */ /* 0x00006400000400a2 */
[----:B01----:R-:W-:Y:S05]  /*6540*/  ENDCOLLECTIVE ;  /* 0x000000000000791b */ /* 0x003fea0003800000 */
.L_x_2930:
[----:B------:R-:W-:-:S05]  /*6550*/  FADD.FTZ R109, R106, R109 ;  /* 0x0000006d6a6d7221 */ /* 0x000fca0000010000 */
[----:B------:R-:W-:Y:S02]  /*6560*/  MOV R160, R109 ;  /* 0x0000006d00a07202 */ /* 0x000fe40000000f00 */
[----:B------:R-:W-:-:S07]  /*6570*/  MOV R111, R154 ;  /* 0x0000009a006f7202 */ /* 0x000fce0000000f00 */
[----:B------:R-:W-:Y:S05]  /*6580*/  WARPSYNC.COLLECTIVE R149, `(.L_x_2931) ;  /* 0x0000000095087348 */ /* 0x000fea0003c00000 */
[----:B------:R0:W1:Y:S02]  /*6590*/  SHFL.BFLY P2, R154, R160, R157, R162 ;  /* 0x0c00009da09a7389 */ /* 0x00006400000400a2 */
[----:B01----:R-:W-:Y:S05]  /*65a0*/  ENDCOLLECTIVE ;  /* 0x000000000000791b */ /* 0x003fea0003800000 */
.L_x_2931:
[----:B------:R-:W-:-:S05]  /*65b0*/  FADD.FTZ R111, R108, R111 ;  /* 0x0000006f6c6f7221 */ /* 0x000fca0000010000 */
[----:B------:R-:W-:Y:S01]  /*65c0*/  MOV R160, R111 ;  /* 0x0000006f00a07202 */ /* 0x000fe20000000f00 */
[----:B------:R-:W-:Y:S01]  /*65d0*/  HFMA2 R157, -RZ, RZ, 0, 9.5367431640625e-07 ;  /* 0x00000010ff9d7431 */ /* 0x000fe200000001ff */
[----:B------:R-:W-:-:S07]  /*65e0*/  MOV R110, R154 ;  /* 0x0000009a006e7202 */ /* 0x000fce0000000f00 */
[----:B------:R-:W-:Y:S05]  /*65f0*/  WARPSYNC.COLLECTIVE R149, `(.L_x_2932) ;  /* 0x0000000095087348 */ /* 0x000fea0003c00000 */
[----:B------:R0:W1:Y:S02]  /*6600*/  SHFL.BFLY P2, R154, R160, R157, R162 ;  /* 0x0c00009da09a7389 */ /* 0x00006400000400a2 */
[----:B01----:R-:W-:Y:S05]  /*6610*/  ENDCOLLECTIVE ;  /* 0x000000000000791b */ /* 0x003fea0003800000 */
.L_x_2932:
[----:B------:R-:W-:-:S05]  /*6620*/  FADD.FTZ R110, R109, R110 ;  /* 0x0000006e6d6e7221 */ /* 0x000fca0000010000 */
[----:B------:R-:W-:Y:S02]  /*6630*/  MOV R160, R110 ;  /* 0x0000006e00a07202 */ /* 0x000fe40000000f00 */
[----:B------:R-:W-:-:S07]  /*6640*/  MOV R104, R154 ;  /* 0x0000009a00687202 */ /* 0x000fce0000000f00 */
[----:B------:R-:W-:Y:S05]  /*6650*/  WARPSYNC.COLLECTIVE R149, `(.L_x_2933) ;  /* 0x0000000095087348 */ /* 0x000fea0003c00000 */
[----:B------:R0:W1:Y:S02]  /*6660*/  SHFL.BFLY P2, R154, R160, R157, R162 ;  /* 0x0c00009da09a7389 */ /* 0x00006400000400a2 */
[----:B01----:R-:W-:Y:S05]  /*6670*/  ENDCOLLECTIVE ;  /* 0x000000000000791b */ /* 0x003fea0003800000 */
.L_x_2933:
[----:B------:R-:W-:Y:S01]  /*6680*/  MOV R105, R154 ;  /* 0x0000009a00697202 */ /* 0x000fe20000000f00 */
[----:B------:R-:W-:Y:S06]  /*6690*/  BRA `(.L_x_2934) ;  /* 0xffffffb4001c7947 */ /* 0x000fec000383ffff */
.L_x_2935:
        /* <DEDUP_REMOVED lines=14> */
.L_x_14459:


//--------------------- .text._ZN10layer_norm13ln_bwd_kernelINS_13Kernel_traitsIf13__nv_bfloat16S2_S2_fjLj768ELj1ELj4ELj1ELj16ENS_18Kernel_traits_baseILj768EfS2_S2_S2_fjLj128EEEEELb1ELb0ELb0ELb1EEEvNS_9BwdParamsE --------------------------
	.section	.text._ZN10layer_norm13ln_bwd_kernelINS_13Kernel_traitsIf13__nv_bfloat16S2_S2_fjLj768ELj1ELj4ELj1ELj16ENS_18Kernel_traits_baseILj768EfS2_S2_S2_fjLj128EEEEELb1ELb0ELb0ELb1EEEvNS_9BwdParamsE,"ax",@progbits
	.align	128
        .global         _ZN10layer_norm13ln_bwd_kernelINS_13Kernel_traitsIf13__nv_bfloat16S2_S2_fjLj768ELj1ELj4ELj1ELj16ENS_18Kernel_traits_baseILj768EfS2_S2_S2_fjLj128EEEEELb1ELb0ELb0ELb1EEEvNS_9BwdParamsE
        .type           _ZN10layer_norm13ln_bwd_kernelINS_13Kernel_traitsIf13__nv_bfloat16S2_S2_fjLj768ELj1ELj4ELj1ELj16ENS_18Kernel_traits_baseILj768EfS2_S2_S2_fjLj128EEEEELb1ELb0ELb0ELb1EEEvNS_9BwdParamsE,@function
        .size           _ZN10layer_norm13ln_bwd_kernelINS_13Kernel_traitsIf13__nv_bfloat16S2_S2_fjLj768ELj1ELj4ELj1ELj16ENS_18Kernel_traits_baseILj768EfS2_S2_S2_fjLj128EEEEELb1ELb0ELb0ELb1EEEvNS_9BwdParamsE,(.L_x_14460 - _ZN10layer_norm13ln_bwd_kernelINS_13Kernel_traitsIf13__nv_bfloat16S2_S2_fjLj768ELj1ELj4ELj1ELj16ENS_18Kernel_traits_baseILj768EfS2_S2_S2_fjLj128EEEEELb1ELb0ELb0ELb1EEEvNS_9BwdParamsE)
        .other          _ZN10layer_norm13ln_bwd_kernelINS_13Kernel_traitsIf13__nv_bfloat16S2_S2_fjLj768ELj1ELj4ELj1ELj16ENS_18Kernel_traits_baseILj768EfS2_S2_S2_fjLj128EEEEELb1ELb0ELb0ELb1EEEvNS_9BwdParamsE,@"STO_CUDA_ENTRY STV_DEFAULT"
_ZN10layer_norm13ln_bwd_kernelINS_13Kernel_traitsIf13__nv_bfloat16S2_S2_fjLj768ELj1ELj4ELj1ELj16ENS_18Kernel_traits_baseILj768EfS2_S2_S2_fjLj128EEEEELb1ELb0ELb0ELb1EEEvNS_9BwdParamsE:
.text._ZN10layer_norm13ln_bwd_kernelINS_13Kernel_traitsIf13__nv_bfloat16S2_S2_fjLj768ELj1ELj4ELj1ELj16ENS_18Kernel_traits_baseILj768EfS2_S2_S2_fjLj128EEEEELb1ELb0ELb0ELb1EEEvNS_9BwdParamsE:
        /* <DEDUP_REMOVED lines=47> */
[----:B------:R0:W5:Y:S04]  /*02f0*/  LDG.E.128 R16, desc[UR6][R2.64+0x410] ;  /* 0x0004100602107981 */ /* 0x000168000c1e1d00 */
        /* <DEDUP_REMOVED lines=30> */
.L_x_2951:
        /* <DEDUP_REMOVED lines=34> */
[----:B------:R-:W4:Y:S04]  /*0700*/  LDG.E.128 R56, desc[UR6][R56.64] ;  /* 0x0000000638387981 */ /* 0x000f28000c1e1d00 */
[----:B------:R-:W4:Y:S01]  /*0710*/  LDG.E.128 R60, desc[UR6][R60.64] ;  /* 0x000000063c3c7981 */ /* 0x000f22000c1e1d00 */
[----:B------:R-:W-:-:S06]  /*0720*/  IMAD.WIDE.U32 R64, R124, 0x10, R64 ;  /* 0x000000107c407825 */ /* 0x000fcc00078e0040 */
[----:B------:R-:W4:Y:S01]  /*0730*/  LDG.E.128 R64, desc[UR6][R64.64] ;  /* 0x0000000640407981 */ /* 0x000f22000c1e1d00 */
[----:B--2---:R-:W-:-:S04]  /*0740*/  IMAD.WIDE.U32 R70, R128, 0x8, R2 ;  /* 0x0000000880467825 */ /* 0x004fc800078e0002 */
[--C-:B------:R-:W-:Y:S02]  /*0750*/  IMAD.WIDE.U32 R68, R127, 0x8, R2.reuse ;  /* 0x000000087f447825 */ /* 0x100fe400078e0002 */
[----:B------:R-:W5:Y:S02]  /*0760*/  LDG.E.64 R70, desc[UR6][R70.64] ;  /* 0x0000000646467981 */ /* 0x000f64000c1e1b00 */
[----:B------:R-:W-:Y:S02]  /*0770*/  IMAD.WIDE.U32 R2, R124, 0x8, R2 ;  /* 0x000000087c027825 */ /* 0x000fe400078e0002 */
[----:B------:R-:W5:Y:S04]  /*0780*/  LDG.E.64 R68, desc[UR6][R68.64] ;  /* 0x0000000644447981 */ /* 0x000f68000c1e1b00 */
[----:B------:R-:W5:Y:S01]  /*0790*/  LDG.E.64 R2, desc[UR6][R2.64] ;  /* 0x0000000602027981 */ /* 0x000f62000c1e1b00 */
[----:B---3--:R-:W-:-:S02]  /*07a0*/  PRMT R129, R44, 0x7632, R129 ;  /* 0x000076322c817816 */ /* 0x008fc40000000081 */
[----:B------:R-:W-:Y:S02]  /*07b0*/  SHF.L.U32 R131, R44, 0x10, RZ ;  /* 0x000000102c837819 */ /* 0x000fe400000006ff */
[C---:B------:R-:W-:Y:S02]  /*07c0*/  PRMT R44, R45.reuse, 0x7632, R44 ;  /* 0x000076322d2c7816 */ /* 0x040fe4000000002c */
[----:B------:R-:W-:Y:S02]  /*07d0*/  SHF.L.U32 R45, R45, 0x10, RZ ;  /* 0x000000102d2d7819 */ /* 0x000fe400000006ff */
[C---:B----4-:R-:W-:Y:S02]  /*07e0*/  PRMT R132, R48.reuse, 0x7632, R132 ;  /* 0x0000763230847816 */ /* 0x050fe40000000084 */
[----:B------:R-:W-:Y:S02]  /*07f0*/  SHF.L.U32 R137, R48, 0x10, RZ ;  /* 0x0000001030897819 */ /* 0x000fe400000006ff */
[----:B------:R-:W-:-:S02]  /*0800*/  PRMT R48, R49, 0x7632, R48 ;  /* 0x0000763231307816 */ /* 0x000fc40000000030 */
[----:B------:R-:W-:Y:S01]  /*0810*/  SHF.L.U32 R139, R49, 0x10, RZ ;  /* 0x00000010318b7819 */ /* 0x000fe200000006ff */
[----:B------:R-:W-:Y:S01]  /*0820*/  FADD.FTZ R49, -R0, R45 ;  /* 0x0000002d00317221 */ /* 0x000fe20000010100 */
[C---:B------:R-:W-:Y:S02]  /*0830*/  SHF.L.U32 R143, R50.reuse, 0x10, RZ ;  /* 0x00000010328f7819 */ /* 0x040fe400000006ff */
[----:B------:R-:W-:Y:S02]  /*0840*/  SHF.L.U32 R135, R47, 0x10, RZ ;  /* 0x000000102f877819 */ /* 0x000fe400000006ff */
[----:B------:R-:W-:Y:S02]  /*0850*/  PRMT R134, R50, 0x7632, R134 ;  /* 0x0000763232867816 */ /* 0x000fe40000000086 */
[----:B------:R-:W-:Y:S02]  /*0860*/  SHF.L.U32 R151, R52, 0x10, RZ ;  /* 0x0000001034977819 */ /* 0x000fe400000006ff */
[----:B------:R-:W-:-:S02]  /*0870*/  SHF.L.U32 R153, R53, 0x10, RZ ;  /* 0x0000001035997819 */ /* 0x000fc400000006ff */
[----:B------:R-:W-:Y:S02]  /*0880*/  SHF.L.U32 R159, R54, 0x10, RZ ;  /* 0x00000010369f7819 */ /* 0x000fe400000006ff */
[----:B------:R-:W-:Y:S02]  /*0890*/  SHF.L.U32 R163, R55, 0x10, RZ ;  /* 0x0000001037a37819 */ /* 0x000fe400000006ff */
[----:B------:R-:W-:Y:S02]  /*08a0*/  SHF.L.U32 R45, R44, 0x10, RZ ;  /* 0x000000102c2d7819 */ /* 0x000fe400000006ff */
[C---:B------:R-:W-:Y:S02]  /*08b0*/  PRMT R130, R46.reuse, 0x7632, R130 ;  /* 0x000076322e827816 */ /* 0x040fe40000000082 */
[----:B------:R-:W-:Y:S02]  /*08c0*/  SHF.L.U32 R133, R46, 0x10, RZ ;  /* 0x000000102e857819 */ /* 0x000fe400000006ff */
[----:B------:R-:W-:-:S02]  /*08d0*/  PRMT R50, R51, 0x7632, R50 ;  /* 0x0000763233327816 */ /* 0x000fc40000000032 */
[----:B------:R-:W-:Y:S02]  /*08e0*/  PRMT R136, R52, 0x7632, R136 ;  /* 0x0000763234887816 */ /* 0x000fe40000000088 */
[----:B------:R-:W-:Y:S02]  /*08f0*/  PRMT R138, R54, 0x7632, R138 ;  /* 0x00007632368a7816 */ /* 0x000fe4000000008a */
[----:B------:R-:W-:Y:S02]  /*0900*/  PRMT R46, R47, 0x7632, R46 ;  /* 0x000076322f2e7816 */ /* 0x000fe4000000002e */
[----:B------:R-:W-:Y:S02]  /*0910*/  PRMT R52, R53, 0x7632, R52 ;  /* 0x0000763235347816 */ /* 0x000fe40000000034 */
[----:B------:R-:W-:Y:S01]  /*0920*/  PRMT R54, R55, 0x7632, R54 ;  /* 0x0000763237367816 */ /* 0x000fe20000000036 */
[C---:B------:R-:W-:Y:S01]  /*0930*/  FADD.FTZ R147, -R0.reuse, R143 ;  /* 0x0000008f00937221 */ /* 0x040fe20000010100 */
        /* <DEDUP_REMOVED lines=19> */
[C---:B------:R-:W-:Y:S02]  /*0a70*/  PRMT R158, R56.reuse, 0x7632, R158 ;  /* 0x00007632389e7816 */ /* 0x040fe4000000009e */
[----:B------:R-:W-:Y:S01]  /*0a80*/  SHF.L.U32 R45, R56, 0x10, RZ ;  /* 0x00000010382d7819 */ /* 0x000fe200000006ff */
[C---:B------:R-:W-:Y:S01]  /*0a90*/  FADD.FTZ R131, -R0.reuse, R131 ;  /* 0x0000008300837221 */ /* 0x040fe20000010100 */
[C---:B------:R-:W-:Y:S01]  /*0aa0*/  FADD.FTZ R53, -R0.reuse, R137 ;  /* 0x0000008900357221 */ /* 0x040fe20000010100 */
        /* <DEDUP_REMOVED lines=18> */
[C---:B------:R-:W-:Y:S01]  /*0bd0*/  FMUL.FTZ R60, R126.reuse, R161 ;  /* 0x000000a17e3c7220 */ /* 0x040fe20000410000 */
[C---:B------:R-:W-:Y:S01]  /*0be0*/  PRMT R160, R57.reuse, 0x7632, R160 ;  /* 0x0000763239a07816 */ /* 0x040fe200000000a0 */
[----:B------:R-:W-:Y:S01]  /*0bf0*/  FADD.FTZ R50, RZ, R143 ;  /* 0x0000008fff327221 */ /* 0x000fe20000010000 */
[----:B------:R-:W-:Y:S01]  /*0c00*/  SHF.L.U32 R47, R57, 0x10, RZ ;  /* 0x00000010392f7819 */ /* 0x000fe200000006ff */
[----:B------:R-:W-:Y:S01]  /*0c10*/  FMUL.FTZ R161, R5, R158 ;  /* 0x0000009e05a17220 */ /* 0x000fe20000410000 */
[----:B------:R-:W-:Y:S01]  /*0c20*/  FMUL.FTZ R169, R126, R169 ;  /* 0x000000a97ea97220 */ /* 0x000fe20000410000 */
[----:B------:R-:W-:Y:S01]  /*0c30*/  FFMA.FTZ R52, R0, R143, RZ ;  /* 0x0000008f00347223 */ /* 0x000fe200000100ff */
[----:B------:R-:W-:Y:S01]  /*0c40*/  SHF.L.U32 R160, R160, 0x10, RZ ;  /* 0x00000010a0a07819 */ /* 0x000fe200000006ff */
[----:B------:R-:W-:Y:S01]  /*0c50*/  FMUL.FTZ R150, R126, R49 ;  /* 0x000000317e967220 */ /* 0x000fe20000410000 */
[----:B------:R-:W-:Y:S01]  /*0c60*/  FMUL.FTZ R44, R6, R47 ;  /* 0x0000002f062c7220 */ /* 0x000fe20000410000 */
        /* <DEDUP_REMOVED lines=15> */
[C---:B------:R-:W-:Y:S01]  /*0d60*/  FMUL.FTZ R130, R126.reuse, R141 ;  /* 0x0000008d7e827220 */ /* 0x040fe20000410000 */
        /* <DEDUP_REMOVED lines=12> */
[----:B------:R-:W-:-:S02]  /*0e30*/  PRMT R166, R61, 0x7632, R166 ;  /* 0x000076323da67816 */ /* 0x000fc400000000a6 */
[----:B------:R-:W-:Y:S01]  /*0e40*/  SHF.L.U32 R139, R61, 0x10, RZ ;  /* 0x000000103d8b7819 */ /* 0x000fe200000006ff */
[C---:B------:R-:W-:Y:S01]  /*0e50*/  FMUL.FTZ R61, R126.reuse, R157 ;  /* 0x0000009d7e3d7220 */ /* 0x040fe20000410000 */
[----:B------:R-:W-:Y:S01]  /*0e60*/  FMUL.FTZ R157, R11, R164 ;  /* 0x000000a40b9d7220 */ /* 0x000fe20000410000 */
[----:B------:R-:W-:Y:S01]  /*0e70*/  FADD.FTZ R134, R49, R136 ;  /* 0x0000008831867221 */ /* 0x000fe20000010000 */
[----:B------:R-:W-:Y:S01]  /*0e80*/  FMUL.FTZ R174, R126, R137 ;  /* 0x000000897eae7220 */ /* 0x000fe20000410000 */
[----:B------:R-:W-:Y:S01]  /*0e90*/  FFMA.FTZ R133, R155, R136, R50 ;  /* 0x000000889b857223 */ /* 0x000fe20000010032 */
[----:B------:R-:W-:Y:S01]  /*0ea0*/  PRMT R165, R64, 0x7632, R165 ;  /* 0x0000763240a57816 */ /* 0x000fe200000000a5 */
[----:B------:R-:W-:Y:S01]  /*0eb0*/  FADD.FTZ R137, R134, R157 ;  /* 0x0000009d86897221 */ /* 0x000fe20000010000 */
[----:B------:R-:W-:Y:S01]  /*0ec0*/  SHF.L.U32 R148, R64, 0x10, RZ ;  /* 0x0000001040947819 */ /* 0x000fe200000006ff */
[----:B------:R-:W-:Y:S01]  /*0ed0*/  FMUL.FTZ R64, R12, R54 ;  /* 0x000000360c407220 */ /* 0x000fe20000410000 */
[----:B------:R-:W-:Y:S01]  /*0ee0*/  SHF.L.U32 R159, R159, 0x10, RZ ;  /* 0x000000109f9f7819 */ /* 0x000fe200000006ff */
[----:B------:R-:W-:Y:S01]  /*0ef0*/  FFMA.FTZ R134, R174, R157, R133 ;  /* 0x0000009dae867223 */ /* 0x000fe20000010085 */
[----:B------:R-:W-:Y:S01]  /*0f00*/  PRMT R170, R65, 0x7632, R170 ;  /* 0x0000763241aa7816 */ /* 0x000fe200000000aa */
[----:B------:R-:W-:Y:S01]  /*0f10*/  FADD.FTZ R138, R137, R64 ;  /* 0x00000040898a7221 */ /* 0x000fe20000010000 */
[----:B------:R-:W-:Y:S01]  /*0f20*/  SHF.L.U32 R151, R65, 0x10, RZ ;  /* 0x0000001041977819 */ /* 0x000fe200000006ff */
[----:B------:R-:W-:Y:S01]  /*0f30*/  FMUL.FTZ R65, R13, R159 ;  /* 0x0000009f0d417220 */ /* 0x000fe20000410000 */
[----:B------:R-:W-:Y:S01]  /*0f40*/  FMUL.FTZ R146, R126, R145 ;  /* 0x000000917e927220 */ /* 0x000fe20000410000 */
[----:B------:R-:W-:Y:S01]  /*0f50*/  FFMA.FTZ R133, R131, R64, R134 ;  /* 0x0000004083857223 */ /* 0x000fe20000010086 */
[C---:B------:R-:W-:Y:S01]  /*0f60*/  PRMT R168, R63.reuse, 0x7632, R168 ;  /* 0x000076323fa87816 */ /* 0x040fe200000000a8 */
[----:B------:R-:W-:Y:S01]  /*0f70*/  FADD.FTZ R134, R138, R65 ;  /* 0x000000418a867221 */ /* 0x000fe20000010000 */
[----:B------:R-:W-:Y:S01]  /*0f80*/  SHF.L.U32 R142, R63, 0x10, RZ ;  /* 0x000000103f8e7819 */ /* 0x000fe200000006ff */
[----:B------:R-:W-:Y:S01]  /*0f90*/  FMUL.FTZ R63, R14, R139 ;  /* 0x0000008b0e3f7220 */ /* 0x000fe20000410000 */
[----:B------:R-:W-:Y:S01]  /*0fa0*/  SHF.L.U32 R166, R166, 0x10, RZ ;  /* 0x00000010a6a67819 */ /* 0x000fe200000006ff */
[----:B------:R-:W-:Y:S01]  /*0fb0*/  FFMA.FTZ R133, R146, R65, R133 ;  /* 0x0000004192857223 */ /* 0x000fe20000010085 */
[----:B------:R-:W-:Y:S01]  /*0fc0*/  SHF.L.U32 R140, R62, 0x10, RZ ;  /* 0x000000103e8c7819 */ /* 0x000fe200000006ff */
[----:B------:R-:W-:Y:S01]  /*0fd0*/  FMUL.FTZ R154, R126, R177 ;  /* 0x000000b17e9a7220 */ /* 0x000fe20000410000 */
[----:B------:R-:W-:Y:S01]  /*0fe0*/  PRMT R167, R66, 0x7632, R167 ;  /* 0x0000763242a77816 */ /* 0x000fe200000000a7 */
[----:B------:R-:W-:Y:S01]  /*0ff0*/  FADD.FTZ R177, R134, R63 ;  /* 0x0000003f86b17221 */ /* 0x000fe20000010000 */
[----:B------:R-:W-:Y:S01]  /*1000*/  SHF.L.U32 R153, R66, 0x10, RZ ;  /* 0x0000001042997819 */ /* 0x000fe200000006ff */
[----:B------:R-:W-:Y:S01]  /*1010*/  FMUL.FTZ R66, R15, R166 ;  /* 0x000000a60f427220 */ /* 0x000fe20000410000 */
[----:B------:R-:W-:Y:S01]  /*1020*/  PRMT R163, R62, 0x7632, R163 ;  /* 0x000076323ea37816 */ /* 0x000fe200000000a3 */
[----:B------:R-:W-:Y:S01]  /*1030*/  FMUL.FTZ R145, R126, R175 ;  /* 0x000000af7e917220 */ /* 0x000fe20000410000 */
[----:B------:R-:W-:Y:S01]  /*1040*/  FFMA.FTZ R176, R130, R63, R133 ;  /* 0x0000003f82b07223 */ /* 0x000fe20000010085 */
[----:B------:R-:W-:Y:S01]  /*1050*/  FMUL.FTZ R62, R16, R140 ;  /* 0x0000008c103e7220 */ /* 0x000fe20000410000 */
[----:B------:R-:W-:Y:S01]  /*1060*/  SHF.L.U32 R163, R163, 0x10, RZ ;  /* 0x00000010a3a37819 */ /* 0x000fe200000006ff */
[----:B------:R-:W-:Y:S01]  /*1070*/  FADD.FTZ R177, R177, R66 ;  /* 0x00000042b1b17221 */ /* 0x000fe20000010000 */
[----:B------:R-:W-:Y:S01]  /*1080*/  FFMA.FTZ R176, R145, R66, R176 ;  /* 0x0000004291b07223 */ /* 0x000fe200000100b0 */
[----:B------:R-:W-:-:S02]  /*1090*/  PRMT R172, R67, 0x7632, R172 ;  /* 0x0000763243ac7816 */ /* 0x000fc400000000ac */
        /* <DEDUP_REMOVED lines=9> */
[----:B------:R-:W-:Y:S02]  /*1130*/  FMUL.FTZ R144, R19, R168 ;  /* 0x000000a813907220 */ /* 0x000fe40000410000 */
        /* <DEDUP_REMOVED lines=63> */
.L_x_2939:
        /* <DEDUP_REMOVED lines=15> */
[----:B------:R-:W-:Y:S02]  /*1620*/  IMAD.WIDE.U32 R64, R124, 0x10, R2 ;  /* 0x000000107c407825 */ /* 0x000fe400078e0002 */
[----:B------:R-:W0:Y:S04]  /*1630*/  LDC.64 R2, c[0x0][0x3b0] ;  /* 0x0000ec00ff027b82 */ /* 0x000e280000000a00 */
        /* <DEDUP_REMOVED lines=13> */
[----:B--2---:R-:W-:-:S02]  /*1710*/  PRMT R129, R44, 0x7632, R129 ;  /* 0x000076322c817816 */ /* 0x004fc40000000081 */
[----:B------:R-:W-:Y:S02]  /*1720*/  SHF.L.U32 R131, R44, 0x10, RZ ;  /* 0x000000102c837819 */ /* 0x000fe400000006ff */
[C---:B------:R-:W-:Y:S02]  /*1730*/  PRMT R44, R45.reuse, 0x7632, R44 ;  /* 0x000076322d2c7816 */ /* 0x040fe4000000002c */
[----:B------:R-:W-:Y:S02]  /*1740*/  SHF.L.U32 R45, R45, 0x10, RZ ;  /* 0x000000102d2d7819 */ /* 0x000fe400000006ff */
[C---:B---3--:R-:W-:Y:S02]  /*1750*/  PRMT R132, R48.reuse, 0x7632, R132 ;  /* 0x0000763230847816 */ /* 0x048fe40000000084 */
[----:B------:R-:W-:Y:S02]  /*1760*/  SHF.L.U32 R137, R48, 0x10, RZ ;  /* 0x0000001030897819 */ /* 0x000fe400000006ff */
[----:B------:R-:W-:-:S02]  /*1770*/  PRMT R48, R49, 0x7632, R48 ;  /* 0x0000763231307816 */ /* 0x000fc40000000030 */
[----:B------:R-:W-:Y:S01]  /*1780*/  SHF.L.U32 R139, R49, 0x10, RZ ;  /* 0x00000010318b7819 */ /* 0x000fe200000006ff */
[----:B------:R-:W-:Y:S01]  /*1790*/  FADD.FTZ R49, -R0, R45 ;  /* 0x0000002d00317221 */ /* 0x000fe20000010100 */
[C---:B------:R-:W-:Y:S02]  /*17a0*/  SHF.L.U32 R143, R50.reuse, 0x10, RZ ;  /* 0x00000010328f7819 */ /* 0x040fe400000006ff */
[----:B------:R-:W-:Y:S02]  /*17b0*/  SHF.L.U32 R135, R47, 0x10, RZ ;  /* 0x000000102f877819 */ /* 0x000fe400000006ff */
[----:B------:R-:W-:Y:S02]  /*17c0*/  PRMT R134, R50, 0x7632, R134 ;  /* 0x0000763232867816 */ /* 0x000fe40000000086 */
[----:B----4-:R-:W-:Y:S02]  /*17d0*/  SHF.L.U32 R151, R52, 0x10, RZ ;  /* 0x0000001034977819 */ /* 0x010fe400000006ff */
        /* <DEDUP_REMOVED lines=203> */
.L_x_2940:
        /* <DEDUP_REMOVED lines=70> */
.L_x_2963:
[----:B-1----:R-:W-:Y:S01]  /*28f0*/  FADD.FTZ R45, R148, R45 ;  /* 0x0000002d942d7221 */ /* 0x002fe20000010000 */
[----:B--2---:R-:W-:-:S03]  /*2900*/  FADD.FTZ R54, R135, R54 ;  /* 0x0000003687367221 */ /* 0x004fc60000010000 */
[----:B------:R-:W-:Y:S01]  /*2910*/  FMUL.FTZ R45, R45, UR15 ;  /* 0x0000000f2d2d7c20 */ /* 0x000fe20008410000 */
[----:B------:R-:W-:-:S04]  /*2920*/  FMUL.FTZ R140, R54, UR15 ;  /* 0x0000000f368c7c20 */ /* 0x000fc80008410000 */
[----:B0-----:R-:W-:Y:S01]  /*2930*/  FSEL R135, R45, RZ, !P2 ;  /* 0x000000ff2d877208 */ /* 0x001fe20005000000 */
        /* <DEDUP_REMOVED lines=23> */
[----:B------:R-:W-:Y:S01]  /*2ab0*/  LOP3.LUT P5, RZ, R70, 0xff, RZ, 0xc0, !PT ;  /* 0x000000ff46ff7812 */ /* 0x000fe200078ac0ff */
[----:B------:R-:W-:Y:S01]  /*2ac0*/  FFMA.FTZ R131, R140, R131, R135 ;  /* 0x000000838c837223 */ /* 0x000fe20000010087 */
[C---:B------:R-:W-:Y:S01]  /*2ad0*/  FFMA.FTZ R0, R126.reuse, R143, R163 ;  /* 0x0000008f7e007223 */ /* 0x040fe200000100a3 */
[----:B------:R-:W-:Y:S01]  /*2ae0*/  FFMA.FTZ R60, R126, R161, R159 ;  /* 0x000000a17e3c7223 */ /* 0x000fe2000001009f */
[----:B------:R-:W-:Y:S01]  /*2af0*/  LOP3.LUT P2, RZ, R70, 0xff00, RZ, 0xc0, !PT ;  /* 0x0000ff0046ff7812 */ /* 0x000fe2000784c0ff */
[--C-:B------:R-:W-:Y:S01]  /*2b00*/  FFMA.FTZ R143, R140, R150, R135.reuse ;  /* 0x000000968c8f7223 */ /* 0x100fe20000010087 */
[-C--:B------:R-:W-:Y:S01]  /*2b10*/  FMUL.FTZ R0, R0, R125.reuse ;  /* 0x0000007d00007220 */ /* 0x080fe20000410000 */
[----:B------:R-:W-:Y:S01]  /*2b20*/  FMUL.FTZ R60, R60, R125 ;  /* 0x0000007d3c3c7220 */ /* 0x000fe20000410000 */
[----:B------:R-:W-:Y:S01]  /*2b30*/  ISETP.GE.U32.AND P1, PT, R70, RZ, PT ;  /* 0x000000ff4600720c */ /* 0x000fe20003f26070 */
[--C-:B------:R-:W-:Y:S01]  /*2b40*/  FFMA.FTZ R150, R140, R171, R135.reuse ;  /* 0x000000ab8c967223 */ /* 0x100fe20000010087 */
[----:B------:R-:W-:Y:S01]  /*2b50*/  FMUL.FTZ R0, R0, UR4 ;  /* 0x0000000400007c20 */ /* 0x000fe20008410000 */
[----:B------:R-:W-:Y:S01]  /*2b60*/  FMUL.FTZ R60, R60, UR4 ;  /* 0x000000043c3c7c20 */ /* 0x000fe20008410000 */
[C-C-:B------:R-:W-:Y:S01]  /*2b70*/  FFMA.FTZ R167, R140.reuse, R61, R135.reuse ;  /* 0x0000003d8ca77223 */ /* 0x140fe20000010087 */
[--C-:B------:R-:W-:Y:S01]  /*2b80*/  FFMA.FTZ R174, R140, R174, R135.reuse ;  /* 0x000000ae8cae7223 */ /* 0x100fe20000010087 */
[----:B------:R-:W-:Y:S01]  /*2b90*/  LOP3.LUT P6, RZ, R71, 0xff, RZ, 0xc0, !PT ;  /* 0x000000ff47ff7812 */ /* 0x000fe200078cc0ff */
[----:B------:R-:W-:Y:S01]  /*2ba0*/  FADD.FTZ R143, -R143, R44 ;  /* 0x0000002c8f8f7221 */ /* 0x000fe20000010100 */
[----:B------:R-:W-:Y:S01]  /*2bb0*/  FSEL R0, R0, RZ, P5 ;  /* 0x000000ff00007208 */ /* 0x000fe20002800000 */
[--C-:B------:R-:W-:Y:S01]  /*2bc0*/  FFMA.FTZ R163, R140, R152, R135.reuse ;  /* 0x000000988ca37223 */ /* 0x100fe20000010087 */
[----:B------:R-:W-:Y:S01]  /*2bd0*/  FSEL R61, R60, RZ, P2 ;  /* 0x000000ff3c3d7208 */ /* 0x000fe20001000000 */
[C-C-:B------:R-:W-:Y:S01]  /*2be0*/  FFMA.FTZ R155, R140.reuse, R155, R135.reuse ;  /* 0x0000009b8c9b7223 */ /* 0x140fe20000010087 */
[C---:B------:R-:W-:Y:S01]  /*2bf0*/  LOP3.LUT P5, RZ, R71.reuse, 0xff00, RZ, 0xc0, !PT ;  /* 0x0000ff0047ff7812 */ /* 0x040fe200078ac0ff */
[----:B------:R-:W-:Y:S01]  /*2c00*/  FFMA.FTZ R146, R140, R146, R135 ;  /* 0x000000928c927223 */ /* 0x000fe20000010087 */
[----:B------:R-:W-:Y:S01]  /*2c10*/  LOP3.LUT P2, RZ, R71, 0xff0000, RZ, 0xc0, !PT ;  /* 0x00ff000047ff7812 */ /* 0x000fe2000784c0ff */
[----:B------:R-:W-:Y:S01]  /*2c20*/  FADD.FTZ R131, -R131, R64 ;  /* 0x0000004083837221 */ /* 0x000fe20000010100 */
[----:B------:R-:W-:Y:S01]  /*2c30*/  ISETP.GE.U32.AND.EX P1, PT, R71, 0x1000000, PT, P1 ;  /* 0x010000004700780c */ /* 0x000fe20003f26110 */
[----:B------:R-:W-:Y:S01]  /*2c40*/  FADD.FTZ R147, -R150, R147 ;  /* 0x0000009396937221 */ /* 0x000fe20000010100 */
[----:B------:R-:W-:Y:S01]  /*2c50*/  SHF.L.U32 R71, R158, 0x10, RZ ;  /* 0x000000109e477819 */ /* 0x000fe200000006ff */
[----:B------:R-:W-:Y:S01]  /*2c60*/  FADD.FTZ R157, -R174, R157 ;  /* 0x0000009dae9d7221 */ /* 0x000fe20000010100 */
[----:B------:R-:W-:Y:S01]  /*2c70*/  SHF.L.U32 R44, R29, 0x10, RZ ;  /* 0x000000101d2c7819 */ /* 0x000fe200000006ff */
[C-C-:B------:R-:W-:Y:S01]  /*2c80*/  FFMA.FTZ R152, R140.reuse, R173, R135.reuse ;  /* 0x000000ad8c987223 */ /* 0x140fe20000010087 */
[----:B------:R-:W-:Y:S01]  /*2c90*/  SHF.L.U32 R64, R153, 0x10, RZ ;  /* 0x0000001099407819 */ /* 0x000fe200000006ff */
[C-C-:B------:R-:W-:Y:S01]  /*2ca0*/  FFMA.FTZ R165, R140.reuse, R129, R135.reuse ;  /* 0x000000818ca57223 */ /* 0x140fe20000010087 */
[----:B------:R-:W-:Y:S01]  /*2cb0*/  FFMA.FTZ R160, R140, R130, R135 ;  /* 0x000000828ca07223 */ /* 0x000fe20000010087 */
[----:B------:R-:W-:Y:S01]  /*2cc0*/  FADD.FTZ R163, -R163, R46 ;  /* 0x0000002ea3a37221 */ /* 0x000fe20000010100 */
[----:B------:R-:W-:Y:S01]  /*2cd0*/  FADD.FTZ R155, -R155, R136 ;  /* 0x000000889b9b7221 */ /* 0x000fe20000010100 */
[----:B------:R-:W-:Y:S01]  /*2ce0*/  FADD.FTZ R129, -R146, R65 ;  /* 0x0000004192817221 */ /* 0x000fe20000010100 */
[----:B------:R-:W-:Y:S01]  /*2cf0*/  LOP3.LUT P4, RZ, R70, 0xff0000, RZ, 0xc0, !PT ;  /* 0x00ff000046ff7812 */ /* 0x000fe2000788c0ff */
[----:B------:R-:W-:Y:S01]  /*2d00*/  FFMA.FTZ R46, R126, R147, R71 ;  /* 0x000000937e2e7223 */ /* 0x000fe20000010047 */
[----:B------:R-:W-:Y:S01]  /*2d10*/  LOP3.LUT P3, RZ, R70, 0xff000000, RZ, 0xc0, !PT ;  /* 0xff00000046ff7812 */ /* 0x000fe2000786c0ff */
[C---:B------:R-:W-:Y:S01]  /*2d20*/  FFMA.FTZ R44, R126.reuse, R143, R44 ;  /* 0x0000008f7e2c7223 */ /* 0x040fe2000001002c */
[----:B------:R-:W-:Y:S01]  /*2d30*/  SHF.L.U32 R65, R31, 0x10, RZ ;  /* 0x000000101f417819 */ /* 0x000fe200000006ff */
[----:B------:R-:W-:Y:S01]  /*2d40*/  FFMA.FTZ R70, R126, R157, R64 ;  /* 0x0000009d7e467223 */ /* 0x000fe20000010040 */
[----:B------:R-:W-:Y:S01]  /*2d50*/  SHF.L.U32 R136, R151, 0x10, RZ ;  /* 0x0000001097887819 */ /* 0x000fe200000006ff */
[----:B------:R-:W-:Y:S01]  /*2d60*/  FADD.FTZ R149, -R152, R149 ;  /* 0x0000009598957221 */ /* 0x000fe20000010100 */
[----:B------:R-:W-:Y:S01]  /*2d70*/  SHF.L.U32 R130, R32, 0x10, RZ ;  /* 0x0000001020827819 */ /* 0x000fe200000006ff */
[-C--:B------:R-:W-:Y:S01]  /*2d80*/  FMUL.FTZ R44, R44, R125.reuse ;  /* 0x0000007d2c2c7220 */ /* 0x080fe20000410000 */
[----:B------:R-:W-:Y:S01]  /*2d90*/  SHF.L.U32 R156, R156, 0x10, RZ ;  /* 0x000000109c9c7819 */ /* 0x000fe200000006ff */
[----:B------:R-:W-:Y:S01]  /*2da0*/  FMUL.FTZ R46, R46, R125 ;  /* 0x0000007d2e2e7220 */ /* 0x000fe20000410000 */
[----:B------:R-:W-:Y:S01]  /*2db0*/  SHF.L.U32 R60, R30, 0x10, RZ ;  /* 0x000000101e3c7819 */ /* 0x000fe200000006ff */
[C---:B------:R-:W-:Y:S01]  /*2dc0*/  FFMA.FTZ R64, R126.reuse, R155, R65 ;  /* 0x0000009b7e407223 */ /* 0x040fe20000010041 */
[C---:B------:R-:W-:Y:S01]  /*2dd0*/  FFMA.FTZ R136, R126.reuse, R129, R136 ;  /* 0x000000817e887223 */ /* 0x040fe20000010088 */
[----:B------:R-:W-:Y:S01]  /*2de0*/  FFMA.FTZ R130, R126, R131, R130 ;  /* 0x000000837e827223 */ /* 0x000fe20000010082 */
[----:B------:R-:W-:Y:S01]  /*2df0*/  FMUL.FTZ R70, R70, R125 ;  /* 0x0000007d46467220 */ /* 0x000fe20000410000 */
[C---:B------:R-:W-:Y:S01]  /*2e00*/  FFMA.FTZ R156, R126.reuse, R149, R156 ;  /* 0x000000957e9c7223 */ /* 0x040fe2000001009c */
[----:B------:R-:W-:Y:S01]  /*2e10*/  FFMA.FTZ R60, R126, R163, R60 ;  /* 0x000000a37e3c7223 */ /* 0x000fe2000001003c */
[----:B------:R-:W-:Y:S01]  /*2e20*/  FMUL.FTZ R44, R44, UR4 ;  /* 0x000000042c2c7c20 */ /* 0x000fe20008410000 */
[----:B------:R-:W-:Y:S01]  /*2e30*/  FMUL.FTZ R46, R46, UR4 ;  /* 0x000000042e2e7c20 */ /* 0x000fe20008410000 */
[-C--:B------:R-:W-:Y:S01]  /*2e40*/  FMUL.FTZ R64, R64, R125.reuse ;  /* 0x0000007d40407220 */ /* 0x080fe20000410000 */
[-C--:B------:R-:W-:Y:S01]  /*2e50*/  FMUL.FTZ R130, R130, R125.reuse ;  /* 0x0000007d82827220 */ /* 0x080fe20000410000 */
[-C--:B------:R-:W-:Y:S01]  /*2e60*/  FMUL.FTZ R136, R136, R125.reuse ;  /* 0x0000007d88887220 */ /* 0x080fe20000410000 */
[----:B------:R-:W-:Y:S01]  /*2e70*/  FMUL.FTZ R70, R70, UR4 ;  /* 0x0000000446467c20 */ /* 0x000fe20008410000 */
[-C--:B------:R-:W-:Y:S01]  /*2e80*/  FMUL.FTZ R60, R60, R125.reuse ;  /* 0x0000007d3c3c7220 */ /* 0x080fe20000410000 */
[----:B------:R-:W-:Y:S01]  /*2e90*/  FMUL.FTZ R156, R156, R125 ;  /* 0x0000007d9c9c7220 */ /* 0x000fe20000410000 */
[----:B------:R-:W-:Y:S01]  /*2ea0*/  FSEL R44, R44, RZ, P4 ;  /* 0x000000ff2c2c7208 */ /* 0x000fe20002000000 */
[----:B------:R-:W-:Y:S01]  /*2eb0*/  FMUL.FTZ R64, R64, UR4 ;  /* 0x0000000440407c20 */ /* 0x000fe20008410000 */
[----:B------:R-:W-:Y:S01]  /*2ec0*/  FSEL R65, R46, RZ, P3 ;  /* 0x000000ff2e417208 */ /* 0x000fe20001800000 */
[----:B------:R-:W-:Y:S01]  /*2ed0*/  FMUL.FTZ R130, R130, UR4 ;  /* 0x0000000482827c20 */ /* 0x000fe20008410000 */
[----:B------:R-:W-:Y:S01]  /*2ee0*/  FMUL.FTZ R136, R136, UR4 ;  /* 0x0000000488887c20 */ /* 0x000fe20008410000 */
[--C-:B------:R-:W-:Y:S01]  /*2ef0*/  FFMA.FTZ R175, R140, R175, R135.reuse ;  /* 0x000000af8caf7223 */ /* 0x100fe20000010087 */
[----:B------:R-:W-:Y:S01]  /*2f00*/  LOP3.LUT P4, RZ, R68, 0xff, RZ, 0xc0, !PT ;  /* 0x000000ff44ff7812 */ /* 0x000fe2000788c0ff */
[----:B------:R-:W-:Y:S01]  /*2f10*/  FMUL.FTZ R60, R60, UR4 ;  /* 0x000000043c3c7c20 */ /* 0x000fe20008410000 */
[----:B------:R-:W-:Y:S01]  /*2f20*/  LOP3.LUT P3, RZ, R68, 0xff00, RZ, 0xc0, !PT ;  /* 0x0000ff0044ff7812 */ /* 0x000fe2000786c0ff */
[----:B------:R-:W-:Y:S01]  /*2f30*/  FMUL.FTZ R156, R156, UR4 ;  /* 0x000000049c9c7c20 */ /* 0x000fe20008410000 */
[----:B------:R-:W-:Y:S01]  /*2f40*/  FSEL R131, R70, RZ, P1 ;  /* 0x000000ff46837208 */ /* 0x000fe20000800000 */
[----:B------:R-:W-:Y:S01]  /*2f50*/  FADD.FTZ R165, -R165, R62 ;  /* 0x0000003ea5a57221 */ /* 0x000fe20000010100 */
[----:B------:R-:W-:Y:S01]  /*2f60*/  ISETP.GE.U32.AND P1, PT, R68, RZ, PT ;  /* 0x000000ff4400720c */ /* 0x000fe20003f26070 */
[----:B------:R-:W-:Y:S01]  /*2f70*/  FADD.FTZ R167, -R167, R56 ;  /* 0x00000038a7a77221 */ /* 0x000fe20000010100 */
[----:B------:R-:W-:Y:S01]  /*2f80*/  SHF.L.U32 R56, R33, 0x10, RZ ;  /* 0x0000001021387819 */ /* 0x000fe200000006ff */
[--C-:B------:R-:W-:Y:S01]  /*2f90*/  FFMA.FTZ R145, R140, R145, R135.reuse ;  /* 0x000000918c917223 */ /* 0x100fe20000010087 */
        /* <DEDUP_REMOVED lines=10> */
[----:B------:R-:W-:Y:S01]  /*3040*/  SHF.L.U32 R148, R148, 0x10, RZ ;  /* 0x0000001094947819 */ /* 0x000fe200000006ff */
[----:B------:R-:W-:Y:S01]  /*3050*/  FADD.FTZ R175, -R175, R144 ;  /* 0x00000090afaf7221 */ /* 0x000fe20000010100 */
[----:B------:R-:W-:Y:S01]  /*3060*/  FSEL R64, R64, RZ, P2 ;  /* 0x000000ff40407208 */ /* 0x000fe20001000000 */
[----:B------:R-:W-:Y:S01]  /*3070*/  FADD.FTZ R145, -R145, R66 ;  /* 0x0000004291917221 */ /* 0x000fe20000010100 */
[----:B------:R-:W-:Y:S01]  /*3080*/  FSEL R130, R130, RZ, P4 ;  /* 0x000000ff82827208 */ /* 0x000fe20002000000 */
[----:B------:R-:W-:Y:S01]  /*3090*/  FFMA.FTZ R56, R126, R63, R56 ;  /* 0x0000003f7e387223 */ /* 0x000fe20000010038 */
[----:B------:R-:W-:Y:S01]  /*30a0*/  FSEL R135, R136, RZ, P3 ;  /* 0x000000ff88877208 */ /* 0x000fe20001800000 */
[----:B------:R-:W-:Y:S01]  /*30b0*/  FFMA.FTZ R62, R126, R165, R62 ;  /* 0x000000a57e3e7223 */ /* 0x000fe2000001003e */
[----:B------:R-:W-:Y:S01]  /*30c0*/  FSEL R46, R60, RZ, P6 ;  /* 0x000000ff3c2e7208 */ /* 0x000fe20003000000 */
[----:B------:R-:W-:Y:S01]  /*30d0*/  FADD.FTZ R67, -R154, R67 ;  /* 0x000000439a437221 */ /* 0x000fe20000010100 */
[----:B------:R-:W-:Y:S01]  /*30e0*/  FSEL R71, R156, RZ, P5 ;  /* 0x000000ff9c477208 */ /* 0x000fe20002800000 */
[----:B------:R-:W-:Y:S01]  /*30f0*/  FADD.FTZ R141, -R141, R132 ;  /* 0x000000848d8d7221 */ /* 0x000fe20000010100 */
[C---:B------:R-:W-:Y:S01]  /*3100*/  LOP3.LUT P2, RZ, R69.reuse, 0xff, RZ, 0xc0, !PT ;  /* 0x000000ff45ff7812 */ /* 0x040fe2000784c0ff */
[----:B------:R-:W-:Y:S01]  /*3110*/  FFMA.FTZ R148, R126, R175, R148 ;  /* 0x000000af7e947223 */ /* 0x000fe20000010094 */
[C---:B------:R-:W-:Y:S01]  /*3120*/  LOP3.LUT P4, RZ, R69.reuse, 0xff00, RZ, 0xc0, !PT ;  /* 0x0000ff0045ff7812 */ /* 0x040fe2000788c0ff */
[-C--:B------:R-:W-:Y:S01]  /*3130*/  FMUL.FTZ R56, R56, R125.reuse ;  /* 0x0000007d38387220 */ /* 0x080fe20000410000 */
[C---:B------:R-:W-:Y:S01]  /*3140*/  LOP3.LUT P3, RZ, R69.reuse, 0xff0000, RZ, 0xc0, !PT ;  /* 0x00ff000045ff7812 */ /* 0x040fe2000786c0ff */
[-C--:B------:R-:W-:Y:S01]  /*3150*/  FMUL.FTZ R62, R62, R125.reuse ;  /* 0x0000007d3e3e7220 */ /* 0x080fe20000410000 */
[----:B------:R-:W-:Y:S01]  /*3160*/  ISETP.GE.U32.AND.EX P1, PT, R69, 0x1000000, PT, P1 ;  /* 0x010000004500780c */ /* 0x000fe20003f26110 */
[----:B------:R-:W-:Y:S01]  /*3170*/  FADD.FTZ R69, -R162, R57 ;  /* 0x00000039a2457221 */ /* 0x000fe20000010100 */
[----:B------:R-:W-:Y:S01]  /*3180*/  LOP3.LUT P6, RZ, R68, 0xff0000, RZ, 0xc0, !PT ;  /* 0x00ff000044ff7812 */ /* 0x000fe200078cc0ff */
[----:B------:R-:W-:Y:S01]  /*3190*/  FMUL.FTZ R148, R148, R125 ;  /* 0x0000007d94947220 */ /* 0x000fe20000410000 */
[----:B------:R-:W-:Y:S01]  /*31a0*/  LOP3.LUT P5, RZ, R68, 0xff000000, RZ, 0xc0, !PT ;  /* 0xff00000044ff7812 */ /* 0x000fe200078ac0ff */
[----:B------:R-:W-:Y:S01]  /*31b0*/  FMUL.FTZ R56, R56, UR4 ;  /* 0x0000000438387c20 */ /* 0x000fe20008410000 */
[----:B------:R-:W-:Y:S01]  /*31c0*/  SHF.L.U32 R139, R139, 0x10, RZ ;  /* 0x000000108b8b7819 */ /* 0x000fe200000006ff */
[----:B------:R-:W-:Y:S01]  /*31d0*/  FMUL.FTZ R62, R62, UR4 ;  /* 0x000000043e3e7c20 */ /* 0x000fe20008410000 */
[----:B------:R-:W-:Y:S01]  /*31e0*/  SHF.L.U32 R142, R142, 0x10, RZ ;  /* 0x000000108e8e7819 */ /* 0x000fe200000006ff */
[----:B------:R-:W-:Y:S01]  /*31f0*/  FMUL.FTZ R148, R148, UR4 ;  /* 0x0000000494947c20 */ /* 0x000fe20008410000 */
[----:B------:R-:W-:Y:S01]  /*3200*/  SHF.L.U32 R57, R35, 0x10, RZ ;  /* 0x0000001023397819 */ /* 0x000fe200000006ff */
[----:B------:R-:W-:Y:S01]  /*3210*/  FFMA.FTZ R60, R126, R145, R139 ;  /* 0x000000917e3c7223 */ /* 0x000fe2000001008b */
[----:B------:R-:W-:Y:S01]  /*3220*/  SHF.L.U32 R68, R36, 0x10, RZ ;  /* 0x0000001024447819 */ /* 0x000fe200000006ff */
[C---:B------:R-:W-:Y:S01]  /*3230*/  FFMA.FTZ R142, R126.reuse, R67, R142 ;  /* 0x000000437e8e7223 */ /* 0x040fe2000001008e */
[----:B------:R-:W-:Y:S01]  /*3240*/  SHF.L.U32 R70, R37, 0x10, RZ ;  /* 0x0000001025467819 */ /* 0x000fe200000006ff */
[----:B------:R-:W-:Y:S01]  /*3250*/  FFMA.FTZ R66, R126, R141, R57 ;  /* 0x0000008d7e427223 */ /* 0x000fe20000010039 */
[----:B------:R-:W-:Y:S01]  /*3260*/  FMUL.FTZ R60, R60, R125 ;  /* 0x0000007d3c3c7220 */ /* 0x000fe20000410000 */
[----:B------:R-:W-:Y:S01]  /*3270*/  FFMA.FTZ R68, R126, R167, R68 ;  /* 0x000000a77e447223 */ /* 0x000fe20000010044 */
[----:B------:R-:W-:Y:S01]  /*3280*/  FMUL.FTZ R142, R142, R125 ;  /* 0x0000007d8e8e7220 */ /* 0x000fe20000410000 */
[----:B------:R-:W-:Y:S01]  /*3290*/  FFMA.FTZ R70, R126, R69, R70 ;  /* 0x000000457e467223 */ /* 0x000fe20000010046 */
[-C--:B------:R-:W-:Y:S01]  /*32a0*/  FMUL.FTZ R66, R66, R125.reuse ;  /* 0x0000007d42427220 */ /* 0x080fe20000410000 */
[-C--:B------:R-:W-:Y:S01]  /*32b0*/  FMUL.FTZ R68, R68, R125.reuse ;  /* 0x0000007d44447220 */ /* 0x080fe20000410000 */
[----:B------:R-:W-:Y:S01]  /*32c0*/  FMUL.FTZ R57, R60, UR4 ;  /* 0x000000043c397c20 */ /* 0x000fe20008410000 */
[----:B------:R-:W-:Y:S01]  /*32d0*/  FMUL.FTZ R70, R70, R125 ;  /* 0x0000007d46467220 */ /* 0x000fe20000410000 */
[----:B------:R-:W-:Y:S01]  /*32e0*/  FSEL R60, R56, RZ, P6 ;  /* 0x000000ff383c7208 */ /* 0x000fe20003000000 */
[----:B------:R-:W-:Y:S01]  /*32f0*/  FMUL.FTZ R142, R142, UR4 ;  /* 0x000000048e8e7c20 */ /* 0x000fe20008410000 */
[----:B------:R-:W-:Y:S01]  /*3300*/  FSEL R62, R62, RZ, P2 ;  /* 0x000000ff3e3e7208 */ /* 0x000fe20001000000 */
        /* <DEDUP_REMOVED lines=8> */
[----:B------:R-:W-:Y:S01]  /*3390*/  FADD.FTZ R49, -R134, R49 ;  /* 0x0000003186317221 */ /* 0x000fe20000010100 */
[----:B------:R-:W-:Y:S01]  /*33a0*/  ISETP.GE.U32.AND P1, PT, R2, RZ, PT ;  /* 0x000000ff0200720c */ /* 0x000fe20003f26070 */
[----:B------:R-:W-:Y:S01]  /*33b0*/  FADD.FTZ R53, -R138, R53 ;  /* 0x000000358a357221 */ /* 0x000fe20000010100 */
[----:B------:R-:W-:Y:S01]  /*33c0*/  FSEL R63, R57, RZ, P5 ;  /* 0x000000ff393f7208 */ /* 0x000fe20002800000 */
[----:B------:R-:W-:Y:S01]  /*33d0*/  FADD.FTZ R59, -R59, R48 ;  /* 0x000000303b3b7221 */ /* 0x000fe20000010100 */
[----:B------:R-:W-:Y:S01]  /*33e0*/  FSEL R67, R142, RZ, P4 ;  /* 0x000000ff8e437208 */ /* 0x000fe20002000000 */
[----:B------:R-:W-:Y:S01]  /*33f0*/  FADD.FTZ R133, -R133, R50 ;  /* 0x0000003285857221 */ /* 0x000fe20000010100 */
[----:B------:R-:W-:-:S02]  /*3400*/  FSEL R66, R66, RZ, P3 ;  /* 0x000000ff42427208 */ /* 0x000fc40001800000 */
[----:B------:R-:W-:Y:S02]  /*3410*/  FSEL R68, R68, RZ, P6 ;  /* 0x000000ff44447208 */ /* 0x000fe40003000000 */
[----:B------:R-:W-:Y:S02]  /*3420*/  FSEL R70, R70, RZ, P2 ;  /* 0x000000ff46467208 */ /* 0x000fe40001000000 */
[C---:B------:R-:W-:Y:S02]  /*3430*/  LOP3.LUT P5, RZ, R2.reuse, 0xff00, RZ, 0xc0, !PT ;  /* 0x0000ff0002ff7812 */ /* 0x040fe400078ac0ff */
[----:B------:R-:W-:Y:S02]  /*3440*/  LOP3.LUT P4, RZ, R2, 0xff000000, RZ, 0xc0, !PT ;  /* 0xff00000002ff7812 */ /* 0x000fe4000788c0ff */
[C---:B------:R-:W-:Y:S02]  /*3450*/  LOP3.LUT P3, RZ, R3.reuse, 0xff, RZ, 0xc0, !PT ;  /* 0x000000ff03ff7812 */ /* 0x040fe4000786c0ff */
[----:B------:R-:W-:-:S02]  /*3460*/  LOP3.LUT P6, RZ, R3, 0xff00, RZ, 0xc0, !PT ;  /* 0x0000ff0003ff7812 */ /* 0x000fc400078cc0ff */
[C---:B------:R-:W-:Y:S02]  /*3470*/  LOP3.LUT P2, RZ, R3.reuse, 0xff0000, RZ, 0xc0, !PT ;  /* 0x00ff000003ff7812 */ /* 0x040fe4000784c0ff */
[----:B------:R-:W-:Y:S02]  /*3480*/  ISETP.GE.U32.AND.EX P1, PT, R3, 0x1000000, PT, P1 ;  /* 0x010000000300780c */ /* 0x000fe40003f26110 */
[----:B------:R-:W0:Y:S01]  /*3490*/  LDC.64 R2, c[0x0][0x468] ;  /* 0x00011a00ff027b82 */ /* 0x000e220000000a00 */
[----:B------:R-:W-:Y:S02]  /*34a0*/  SHF.L.U32 R57, R54, 0x10, RZ ;  /* 0x0000001036397819 */ /* 0x000fe400000006ff */
[----:B------:R-:W-:Y:S02]  /*34b0*/  SHF.L.U32 R54, R47, 0x10, RZ ;  /* 0x000000102f367819 */ /* 0x000fe400000006ff */
        /* <DEDUP_REMOVED lines=22> */
[----:B------:R-:W-:Y:S01]  /*3620*/  F2FP.BF16.F32.PACK_AB R45, R65, R44 ;  /* 0x0000002c412d723e */ /* 0x000fe200000010ff */
[----:B0-----:R-:W-:Y:S01]  /*3630*/  IMAD.WIDE.U32 R128, R128, 0x10, R2 ;  /* 0x0000001080807825 */ /* 0x001fe200078e0002 */
[----:B------:R-:W-:-:S02]  /*3640*/  F2FP.BF16.F32.PACK_AB R44, R61, R0 ;  /* 0x000000003d2c723e */ /* 0x000fc400000010ff */
[----:B------:R-:W-:Y:S01]  /*3650*/  F2FP.BF16.F32.PACK_AB R49, R63, R60 ;  /* 0x0000003c3f31723e */ /* 0x000fe200000010ff */
[--C-:B------:R-:W-:Y:S01]  /*3660*/  IMAD.WIDE.U32 R56, R127, 0x10, R2.reuse ;  /* 0x000000107f387825 */ /* 0x100fe200078e0002 */
[----:B------:R-:W-:Y:S02]  /*3670*/  FSEL R54, R54, RZ, P3 ;  /* 0x000000ff36367208 */ /* 0x000fe40001800000 */
[----:B------:R-:W-:Y:S01]  /*3680*/  FSEL R58, R58, RZ, P2 ;  /* 0x000000ff3a3a7208 */ /* 0x000fe20001000000 */
[----:B------:R-:W-:Y:S01]  /*3690*/  IMAD.WIDE.U32 R2, R124, 0x10, R2 ;  /* 0x000000107c027825 */ /* 0x000fe200078e0002 */
        /* <DEDUP_REMOVED lines=17> */
.L_x_2943:
[C-C-:B------:R-:W-:Y:S01]  /*37b0*/  FFMA.FTZ R155, R140.reuse, R155, R135.reuse ;  /* 0x0000009b8c9b7223 */ /* 0x140fe20000010087 */
[C-C-:B------:R-:W-:Y:S01]  /*37c0*/  FFMA.FTZ R174, R140.reuse, R174, R135.reuse ;  /* 0x000000ae8cae7223 */ /* 0x140fe20000010087 */
[----:B------:R-:W-:Y:S01]  /*37d0*/  SHF.L.U32 R41, R31, 0x10, RZ ;  /* 0x000000101f297819 */ /* 0x000fe200000006ff */
[----:B------:R-:W-:Y:S01]  /*37e0*/  FFMA.FTZ R42, R140, R169, R135 ;  /* 0x000000a98c2a7223 */ /* 0x000fe20000010087 */
[----:B------:R-:W-:Y:S01]  /*37f0*/  FADD.FTZ R155, -R155, R136 ;  /* 0x000000889b9b7221 */ /* 0x000fe20000010100 */
[----:B------:R-:W-:Y:S01]  /*3800*/  SHF.L.U32 R136, R153, 0x10, RZ ;  /* 0x0000001099887819 */ /* 0x000fe200000006ff */
[----:B------:R-:W-:Y:S01]  /*3810*/  FADD.FTZ R157, -R174, R157 ;  /* 0x0000009dae9d7221 */ /* 0x000fe20000010100 */
[----:B------:R-:W-:Y:S01]  /*3820*/  ISETP.GE.U32.AND P5, PT, R70, RZ, PT ;  /* 0x000000ff4600720c */ /* 0x000fe20003fa6070 */
[C---:B------:R-:W-:Y:S01]  /*3830*/  FFMA.FTZ R40, R126.reuse, R155, R41 ;  /* 0x0000009b7e287223 */ /* 0x040fe20000010029 */
[----:B------:R-:W-:Y:S01]  /*3840*/  LOP3.LUT P3, RZ, R71, 0xff0000, RZ, 0xc0, !PT ;  /* 0x00ff000047ff7812 */ /* 0x000fe2000786c0ff */
[----:B------:R-:W-:Y:S01]  /*3850*/  FFMA.FTZ R41, R126, R157, R136 ;  /* 0x0000009d7e297223 */ /* 0x000fe20000010088 */
[----:B------:R-:W-:Y:S01]  /*3860*/  LOP3.LUT P4, RZ, R70, 0xff, RZ, 0xc0, !PT ;  /* 0x000000ff46ff7812 */ /* 0x000fe2000788c0ff */
[-C--:B------:R-:W-:Y:S01]  /*3870*/  FMUL.FTZ R43, R40, R125.reuse ;  /* 0x0000007d282b7220 */ /* 0x080fe20000410000 */
[C---:B------:R-:W-:Y:S01]  /*3880*/  LOP3.LUT P6, RZ, R70.reuse, 0xff00, RZ, 0xc0, !PT ;  /* 0x0000ff0046ff7812 */ /* 0x040fe200078cc0ff */
[----:B------:R-:W-:Y:S01]  /*3890*/  FMUL.FTZ R136, R41, R125 ;  /* 0x0000007d29887220 */ /* 0x000fe20000410000 */
[----:B------:R-:W-:Y:S01]  /*38a0*/  LOP3.LUT P2, RZ, R70, 0xff0000, RZ, 0xc0, !PT ;  /* 0x00ff000046ff7812 */ /* 0x000fe2000784c0ff */
[----:B------:R-:W-:Y:S01]  /*38b0*/  FMUL.FTZ R43, R43, UR4 ;  /* 0x000000042b2b7c20 */ /* 0x000fe20008410000 */
[----:B------:R-:W-:Y:S01]  /*38c0*/  ISETP.GE.U32.AND.EX P5, PT, R71, 0x1000000, PT, P5 ;  /* 0x010000004700780c */ /* 0x000fe20003fa6150 */
[----:B------:R-:W-:Y:S01]  /*38d0*/  FMUL.FTZ R136, R136, UR4 ;  /* 0x0000000488887c20 */ /* 0x000fe20008410000 */
[----:B------:R-:W-:Y:S01]  /*38e0*/  LOP3.LUT P1, RZ, R70, 0xff000000, RZ, 0xc0, !PT ;  /* 0xff00000046ff7812 */ /* 0x000fe2000782c0ff */
[----:B------:R-:W-:Y:S01]  /*38f0*/  FADD.FTZ R161, -R42, R161 ;  /* 0x000000a12aa17221 */ /* 0x000fe20000010100 */
[C-C-:B------:R-:W-:Y:S01]  /*3900*/  FFMA.FTZ R0, R140.reuse, R0, R135.reuse ;  /* 0x000000008c007223 */ /* 0x140fe20000010087 */
[----:B------:R-:W-:Y:S01]  /*3910*/  FSEL R70, R43, RZ, P3 ;  /* 0x000000ff2b467208 */ /* 0x000fe20001800000 */
[C-C-:B------:R-:W-:Y:S01]  /*3920*/  FFMA.FTZ R42, R140.reuse, R173, R135.reuse ;  /* 0x000000ad8c2a7223 */ /* 0x140fe20000010087 */
[--C-:B------:R-:W-:Y:S01]  /*3930*/  FFMA.FTZ R43, R140, R150, R135.reuse ;  /* 0x000000968c2b7223 */ /* 0x100fe20000010087 */
[----:B------:R-:W-:Y:S01]  /*3940*/  FSEL R153, R136, RZ, P5 ;  /* 0x000000ff88997208 */ /* 0x000fe20002800000 */
[----:B------:R-:W-:Y:S01]  /*3950*/  FFMA.FTZ R175, R140, R175, R135 ;  /* 0x000000af8caf7223 */ /* 0x000fe20000010087 */
[----:B------:R-:W-:Y:S01]  /*3960*/  FADD.FTZ R143, -R0, R143 ;  /* 0x0000008f008f7221 */ /* 0x000fe20000010100 */
[----:B------:R-:W-:Y:S01]  /*3970*/  SHF.L.U32 R150, R156, 0x10, RZ ;  /* 0x000000109c967819 */ /* 0x000fe200000006ff */
[----:B------:R-:W-:Y:S01]  /*3980*/  FFMA.FTZ R141, R140, R141, R135 ;  /* 0x0000008d8c8d7223 */ /* 0x000fe20000010087 */
[C---:B------:R-:W-:Y:S01]  /*3990*/  LOP3.LUT P3, RZ, R71.reuse, 0xff, RZ, 0xc0, !PT ;  /* 0x000000ff47ff7812 */ /* 0x040fe2000786c0ff */
[----:B------:R-:W-:Y:S01]  /*39a0*/  FADD.FTZ R149, -R42, R149 ;  /* 0x000000952a957221 */ /* 0x000fe20000010100 */
[----:B------:R-:W-:Y:S01]  /*39b0*/  LOP3.LUT P5, RZ, R71, 0xff00, RZ, 0xc0, !PT ;  /* 0x0000ff0047ff7812 */ /* 0x000fe200078ac0ff */
[C-C-:B------:R-:W-:Y:S01]  /*39c0*/  FFMA.FTZ R136, R140.reuse, R171, R135.reuse ;  /* 0x000000ab8c887223 */ /* 0x140fe20000010087 */
[----:B------:R-:W-:Y:S01]  /*39d0*/  SHF.L.U32 R0, R29, 0x10, RZ ;  /* 0x000000101d007819 */ /* 0x000fe200000006ff */
[----:B------:R-:W-:Y:S01]  /*39e0*/  FFMA.FTZ R71, R140, R152, R135 ;  /* 0x000000988c477223 */ /* 0x000fe20000010087 */
[----:B------:R-:W-:Y:S01]  /*39f0*/  FADD.FTZ R155, -R43, R44 ;  /* 0x0000002c2b9b7221 */ /* 0x000fe20000010100 */
[----:B------:R-:W-:Y:S01]  /*3a00*/  SHF.L.U32 R43, R28, 0x10, RZ ;  /* 0x000000101c2b7819 */ /* 0x000fe200000006ff */
[----:B------:R-:W-:Y:S01]  /*3a10*/  FADD.FTZ R175, -R175, R144 ;  /* 0x00000090afaf7221 */ /* 0x000fe20000010100 */
[----:B------:R-:W-:Y:S01]  /*3a20*/  SHF.L.U32 R42, R35, 0x10, RZ ;  /* 0x00000010232a7819 */ /* 0x000fe200000006ff */
[----:B------:R-:W-:Y:S01]  /*3a30*/  FADD.FTZ R141, -R141, R132 ;  /* 0x000000848d8d7221 */ /* 0x000fe20000010100 */
[----:B------:R-:W-:Y:S01]  /*3a40*/  SHF.L.U32 R144, R158, 0x10, RZ ;  /* 0x000000109e907819 */ /* 0x000fe200000006ff */
[----:B------:R-:W-:Y:S01]  /*3a50*/  FFMA.FTZ R150, R126, R149, R150 ;  /* 0x000000957e967223 */ /* 0x000fe20000010096 */
[----:B------:R-:W-:Y:S01]  /*3a60*/  FADD.FTZ R147, -R136, R147 ;  /* 0x0000009388937221 */ /* 0x000fe20000010100 */
[----:B------:R-:W-:Y:S01]  /*3a70*/  FADD.FTZ R71, -R71, R46 ;  /* 0x0000002e47477221 */ /* 0x000fe20000010100 */
[----:B------:R-:W-:Y:S01]  /*3a80*/  FFMA.FTZ R155, R126, R155, R0 ;  /* 0x0000009b7e9b7223 */ /* 0x000fe20000010000 */
[----:B------:R-:W-:Y:S01]  /*3a90*/  SHF.L.U32 R152, R30, 0x10, RZ ;  /* 0x000000101e987819 */ /* 0x000fe200000006ff */
[----:B------:R-:W-:Y:S01]  /*3aa0*/  FFMA.FTZ R144, R126, R147, R144 ;  /* 0x000000937e907223 */ /* 0x000fe20000010090 */
[----:B------:R-:W-:Y:S01]  /*3ab0*/  SHF.L.U32 R46, R148, 0x10, RZ ;  /* 0x00000010942e7819 */ /* 0x000fe200000006ff */
[----:B------:R-:W-:Y:S01]  /*3ac0*/  FFMA.FTZ R148, R126, R143, R43 ;  /* 0x0000008f7e947223 */ /* 0x000fe2000001002b */
[----:B------:R-:W-:Y:S01]  /*3ad0*/  FMUL.FTZ R43, R150, R125 ;  /* 0x0000007d962b7220 */ /* 0x000fe20000410000 */
[C---:B------:R-:W-:Y:S01]  /*3ae0*/  FFMA.FTZ R143, R126.reuse, R141, R42 ;  /* 0x0000008d7e8f7223 */ /* 0x040fe2000001002a */
[----:B------:R-:W-:Y:S01]  /*3af0*/  SHF.L.U32 R159, R159, 0x10, RZ ;  /* 0x000000109f9f7819 */ /* 0x000fe200000006ff */
[----:B------:R-:W-:Y:S01]  /*3b00*/  FMUL.FTZ R42, R155, R125 ;  /* 0x0000007d9b2a7220 */ /* 0x000fe20000410000 */
[----:B------:R-:W-:Y:S01]  /*3b10*/  FFMA.FTZ R152, R126, R71, R152 ;  /* 0x000000477e987223 */ /* 0x000fe20000010098 */
[----:B------:R-:W-:Y:S01]  /*3b20*/  FMUL.FTZ R71, R43, UR4 ;  /* 0x000000042b477c20 */ /* 0x000fe20008410000 */
[----:B------:R-:W-:Y:S01]  /*3b30*/  FMUL.FTZ R43, R144, R125 ;  /* 0x0000007d902b7220 */ /* 0x000fe20000410000 */
[----:B------:R-:W-:Y:S01]  /*3b40*/  FMUL.FTZ R132, R42, UR4 ;  /* 0x000000042a847c20 */ /* 0x000fe20008410000 */
[----:B------:R-:W-:Y:S01]  /*3b50*/  FFMA.FTZ R44, R126, R161, R159 ;  /* 0x000000a17e2c7223 */ /* 0x000fe2000001009f */
[-C--:B------:R-:W-:Y:S01]  /*3b60*/  FMUL.FTZ R42, R148, R125.reuse ;  /* 0x0000007d942a7220 */ /* 0x080fe20000410000 */
[----:B------:R-:W-:Y:S01]  /*3b70*/  FMUL.FTZ R141, R43, UR4 ;  /* 0x000000042b8d7c20 */ /* 0x000fe20008410000 */
[-C--:B------:R-:W-:Y:S01]  /*3b80*/  FMUL.FTZ R0, R152, R125.reuse ;  /* 0x0000007d98007220 */ /* 0x080fe20000410000 */
[-C--:B------:R-:W-:Y:S01]  /*3b90*/  FMUL.FTZ R43, R44, R125.reuse ;  /* 0x0000007d2c2b7220 */ /* 0x080fe20000410000 */
[----:B------:R-:W-:Y:S01]  /*3ba0*/  FMUL.FTZ R42, R42, UR4 ;  /* 0x000000042a2a7c20 */ /* 0x000fe20008410000 */
[----:B------:R-:W-:Y:S01]  /*3bb0*/  FMUL.FTZ R147, R143, R125 ;  /* 0x0000007d8f937220 */ /* 0x000fe20000410000 */
[----:B------:R-:W-:Y:S01]  /*3bc0*/  FMUL.FTZ R0, R0, UR4 ;  /* 0x0000000400007c20 */ /* 0x000fe20008410000 */
[----:B------:R-:W-:Y:S01]  /*3bd0*/  FMUL.FTZ R43, R43, UR4 ;  /* 0x000000042b2b7c20 */ /* 0x000fe20008410000 */
[--C-:B------:R-:W-:Y:S01]  /*3be0*/  FFMA.FTZ R129, R140, R129, R135.reuse ;  /* 0x000000818c817223 */ /* 0x100fe20000010087 */
[----:B------:R-:W-:Y:S01]  /*3bf0*/  FSEL R136, R42, RZ, P4 ;  /* 0x000000ff2a887208 */ /* 0x000fe20002000000 */
[----:B------:R-:W-:Y:S01]  /*3c00*/  FMUL.FTZ R42, R147, UR4 ;  /* 0x00000004932a7c20 */ /* 0x000fe20008410000 */
[----:B------:R-:W-:Y:S01]  /*3c10*/  LOP3.LUT P4, RZ, R69, 0xff0000, RZ, 0xc0, !PT ;  /* 0x00ff000045ff7812 */ /* 0x000fe2000788c0ff */
[--C-:B------:R-:W-:Y:S01]  /*3c20*/  FFMA.FTZ R158, R140, R58, R135.reuse ;  /* 0x0000003a8c9e7223 */ /* 0x100fe20000010087 */
[----:B------:R-:W-:Y:S01]  /*3c30*/  FSEL R0, R0, RZ, P3 ;  /* 0x000000ff00007208 */ /* 0x000fe20001800000 */
[C-C-:B------:R-:W-:Y:S01]  /*3c40*/  FFMA.FTZ R130, R140.reuse, R130, R135.reuse ;  /* 0x000000828c827223 */ /* 0x140fe20000010087 */
[----:B------:R-:W-:Y:S01]  /*3c50*/  FSEL R71, R71, RZ, P5 ;  /* 0x000000ff47477208 */ /* 0x000fe20002800000 */
[--C-:B------:R-:W-:Y:S01]  /*3c60*/  FFMA.FTZ R61, R140, R61, R135.reuse ;  /* 0x0000003d8c3d7223 */ /* 0x100fe20000010087 */
[----:B------:R-:W-:Y:S01]  /*3c70*/  FSEL R132, R132, RZ, P2 ;  /* 0x000000ff84847208 */ /* 0x000fe20001000000 */
[----:B------:R-:W-:Y:S01]  /*3c80*/  FADD.FTZ R129, -R129, R62 ;  /* 0x0000003e81817221 */ /* 0x000fe20000010100 */
[----:B------:R-:W-:Y:S01]  /*3c90*/  FSEL R141, R141, RZ, P1 ;  /* 0x000000ff8d8d7208 */ /* 0x000fe20000800000 */
[C-C-:B------:R-:W-:Y:S01]  /*3ca0*/  FFMA.FTZ R145, R140.reuse, R145, R135.reuse ;  /* 0x000000918c917223 */ /* 0x140fe20000010087 */
[----:B------:R-:W-:Y:S01]  /*3cb0*/  FSEL R147, R43, RZ, P6 ;  /* 0x000000ff2b937208 */ /* 0x000fe20003000000 */
[--C-:B------:R-:W-:Y:S01]  /*3cc0*/  FFMA.FTZ R131, R140, R131, R135.reuse ;  /* 0x000000838c837223 */ /* 0x100fe20000010087 */
[----:B------:R-:W-:Y:S01]  /*3cd0*/  SHF.L.U32 R58, R34, 0x10, RZ ;  /* 0x00000010223a7819 */ /* 0x000fe200000006ff */
[----:B------:R-:W-:Y:S01]  /*3ce0*/  FFMA.FTZ R160, R140, R134, R135 ;  /* 0x000000868ca07223 */ /* 0x000fe20000010087 */
[----:B------:R-:W-:Y:S01]  /*3cf0*/  LOP3.LUT P3, RZ, R68, 0xff, RZ, 0xc0, !PT ;  /* 0x000000ff44ff7812 */ /* 0x000fe2000786c0ff */
[----:B------:R-:W-:Y:S01]  /*3d00*/  FADD.FTZ R63, -R130, R63 ;  /* 0x0000003f823f7221 */ /* 0x000fe20000010100 */
[C---:B------:R-:W-:Y:S01]  /*3d10*/  LOP3.LUT P5, RZ, R68.reuse, 0xff00, RZ, 0xc0, !PT ;  /* 0x0000ff0044ff7812 */ /* 0x040fe200078ac0ff */
[----:B------:R-:W-:Y:S01]  /*3d20*/  FADD.FTZ R61, -R61, R56 ;  /* 0x000000383d3d7221 */ /* 0x000fe20000010100 */
[----:B------:R-:W-:Y:S01]  /*3d30*/  LOP3.LUT P2, RZ, R68, 0xff0000, RZ, 0xc0, !PT ;  /* 0x00ff000044ff7812 */ /* 0x000fe2000784c0ff */
[----:B------:R-:W-:Y:S01]  /*3d40*/  FFMA.FTZ R134, R126, R129, R58 ;  /* 0x000000817e867223 */ /* 0x000fe2000001003a */
[----:B------:R-:W-:Y:S01]  /*3d50*/  ISETP.GE.U32.AND P1, PT, R68, RZ, PT ;  /* 0x000000ff4400720c */ /* 0x000fe20003f26070 */
[----:B------:R-:W-:Y:S01]  /*3d60*/  FFMA.FTZ R154, R140, R154, R135 ;  /* 0x0000009a8c9a7223 */ /* 0x000fe20000010087 */
[----:B------:R-:W-:Y:S01]  /*3d70*/  LOP3.LUT P6, RZ, R68, 0xff000000, RZ, 0xc0, !PT ;  /* 0xff00000044ff7812 */ /* 0x000fe200078cc0ff */
[----:B------:R-:W-:Y:S01]  /*3d80*/  FADD.FTZ R145, -R145, R66 ;  /* 0x0000004291917221 */ /* 0x000fe20000010100 */
[----:B------:R-:W-:Y:S01]  /*3d90*/  FSEL R68, R42, RZ, P4 ;  /* 0x000000ff2a447208 */ /* 0x000fe20002000000 */
[----:B------:R-:W-:Y:S01]  /*3da0*/  FADD.FTZ R131, -R131, R64 ;  /* 0x0000004083837221 */ /* 0x000fe20000010100 */
[----:B------:R-:W-:Y:S01]  /*3db0*/  SHF.L.U32 R42, R33, 0x10, RZ ;  /* 0x00000010212a7819 */ /* 0x000fe200000006ff */
[----:B------:R-:W-:Y:S01]  /*3dc0*/  FFMA.FTZ R46, R126, R175, R46 ;  /* 0x000000af7e2e7223 */ /* 0x000fe2000001002e */
[----:B------:R-:W-:Y:S01]  /*3dd0*/  SHF.L.U32 R56, R139, 0x10, RZ ;  /* 0x000000108b387819 */ /* 0x000fe200000006ff */
[----:B------:R-:W-:Y:S01]  /*3de0*/  FADD.FTZ R67, -R154, R67 ;  /* 0x000000439a437221 */ /* 0x000fe20000010100 */
[----:B------:R-:W-:Y:S01]  /*3df0*/  SHF.L.U32 R43, R32, 0x10, RZ ;  /* 0x00000010202b7819 */ /* 0x000fe200000006ff */
[----:B------:R-:W-:Y:S01]  /*3e00*/  FFMA.FTZ R66, R126, R63, R42 ;  /* 0x0000003f7e427223 */ /* 0x000fe2000001002a */
[----:B------:R-:W-:Y:S01]  /*3e10*/  FMUL.FTZ R42, R134, R125 ;  /* 0x0000007d862a7220 */ /* 0x000fe20000410000 */
[----:B------:R-:W-:Y:S01]  /*3e20*/  SHF.L.U32 R142, R142, 0x10, RZ ;  /* 0x000000108e8e7819 */ /* 0x000fe200000006ff */
[C---:B------:R-:W-:Y:S01]  /*3e30*/  FFMA.FTZ R145, R126.reuse, R145, R56 ;  /* 0x000000917e917223 */ /* 0x040fe20000010038 */
[----:B------:R-:W-:Y:S01]  /*3e40*/  FFMA.FTZ R56, R126, R131, R43 ;  /* 0x000000837e387223 */ /* 0x000fe2000001002b */
[C-C-:B------:R-:W-:Y:S01]  /*3e50*/  FFMA.FTZ R146, R140.reuse, R146, R135.reuse ;  /* 0x000000928c927223 */ /* 0x140fe20000010087 */
[--C-:B------:R-:W-:Y:S01]  /*3e60*/  FFMA.FTZ R60, R140, R60, R135.reuse ;  /* 0x0000003c8c3c7223 */ /* 0x100fe20000010087 */
[----:B------:R-:W-:Y:S01]  /*3e70*/  FMUL.FTZ R43, R42, UR4 ;  /* 0x000000042a2b7c20 */ /* 0x000fe20008410000 */
[----:B------:R-:W-:Y:S01]  /*3e80*/  FMUL.FTZ R149, R46, R125 ;  /* 0x0000007d2e957220 */ /* 0x000fe20000410000 */
[----:B------:R-:W-:Y:S01]  /*3e90*/  LOP3.LUT P4, RZ, R69, 0xff, RZ, 0xc0, !PT ;  /* 0x000000ff45ff7812 */ /* 0x000fe2000788c0ff */
[----:B------:R-:W-:Y:S01]  /*3ea0*/  FFMA.FTZ R142, R126, R67, R142 ;  /* 0x000000437e8e7223 */ /* 0x000fe2000001008e */
[----:B------:R-:W-:Y:S01]  /*3eb0*/  FMUL.FTZ R42, R66, R125 ;  /* 0x0000007d422a7220 */ /* 0x000fe20000410000 */
[----:B------:R-:W-:Y:S01]  /*3ec0*/  FFMA.FTZ R157, R140, R59, R135 ;  /* 0x0000003b8c9d7223 */ /* 0x000fe20000010087 */
[----:B------:R-:W-:Y:S01]  /*3ed0*/  SHF.L.U32 R151, R151, 0x10, RZ ;  /* 0x0000001097977819 */ /* 0x000fe200000006ff */
[----:B------:R-:W-:Y:S01]  /*3ee0*/  FADD.FTZ R65, -R146, R65 ;  /* 0x0000004192417221 */ /* 0x000fe20000010100 */
[----:B------:R-:W-:Y:S01]  /*3ef0*/  FADD.FTZ R59, -R60, R57 ;  /* 0x000000393c3b7221 */ /* 0x000fe20000010100 */
[----:B------:R-:W-:Y:S01]  /*3f00*/  SHF.L.U32 R58, R36, 0x10, RZ ;  /* 0x00000010243a7819 */ /* 0x000fe200000006ff */
[----:B------:R-:W-:Y:S01]  /*3f10*/  FMUL.FTZ R149, R149, UR4 ;  /* 0x0000000495957c20 */ /* 0x000fe20008410000 */
[----:B------:R-:W-:Y:S01]  /*3f20*/  SHF.L.U32 R60, R37, 0x10, RZ ;  /* 0x00000010253c7819 */ /* 0x000fe200000006ff */
[----:B------:R-:W-:Y:S01]  /*3f30*/  FMUL.FTZ R57, R142, R125 ;  /* 0x0000007d8e397220 */ /* 0x000fe20000410000 */
[----:B------:R-:W-:Y:S01]  /*3f40*/  FSEL R67, R43, RZ, P4 ;  /* 0x000000ff2b437208 */ /* 0x000fe20002000000 */
[----:B------:R-:W-:Y:S01]  /*3f50*/  FMUL.FTZ R43, R42, UR4 ;  /* 0x000000042a2b7c20 */ /* 0x000fe20008410000 */
[----:B------:R-:W-:Y:S01]  /*3f60*/  ISETP.GE.U32.AND.EX P1, PT, R69, 0x1000000, PT, P1 ;  /* 0x010000004500780c */ /* 0x000fe20003f26110 */
[C-C-:B------:R-:W-:Y:S01]  /*3f70*/  FFMA.FTZ R156, R140.reuse, R138, R135.reuse ;  /* 0x0000008a8c9c7223 */ /* 0x140fe20000010087 */
[C-C-:B------:R-:W-:Y:S01]  /*3f80*/  FFMA.FTZ R137, R140.reuse, R137, R135.reuse ;  /* 0x000000898c897223 */ /* 0x140fe20000010087 */
[----:B------:R-:W-:Y:S01]  /*3f90*/  FFMA.FTZ R133, R140, R133, R135 ;  /* 0x000000858c857223 */ /* 0x000fe20000010087 */
[C---:B------:R-:W-:Y:S01]  /*3fa0*/  FFMA.FTZ R151, R126.reuse, R65, R151 ;  /* 0x000000417e977223 */ /* 0x040fe20000010097 */
[C---:B------:R-:W-:Y:S01]  /*3fb0*/  FFMA.FTZ R140, R126.reuse, R61, R58 ;  /* 0x0000003d7e8c7223 */ /* 0x040fe2000001003a */
[----:B------:R-:W-:Y:S01]  /*3fc0*/  FSEL R149, R149, RZ, P1 ;  /* 0x000000ff95957208 */ /* 0x000fe20000800000 */
[----:B------:R-:W-:Y:S01]  /*3fd0*/  FFMA.FTZ R146, R126, R59, R60 ;  /* 0x0000003b7e927223 */ /* 0x000fe2000001003c */
[----:B------:R-:W-:Y:S01]  /*3fe0*/  FMUL.FTZ R58, R57, UR4 ;  /* 0x00000004393a7c20 */ /* 0x000fe20008410000 */
[----:B------:R-:W-:Y:S01]  /*3ff0*/  LOP3.LUT P1, RZ, R69, 0xff00, RZ, 0xc0, !PT ;  /* 0x0000ff0045ff7812 */ /* 0x000fe2000782c0ff */
[-C--:B------:R-:W-:Y:S01]  /*4000*/  FMUL.FTZ R57, R145, R125.reuse ;  /* 0x0000007d91397220 */ /* 0x080fe20000410000 */
[----:B------:R-:W-:Y:S01]  /*4010*/  FSEL R59, R43, RZ, P2 ;  /* 0x000000ff2b3b7208 */ /* 0x000fe20001000000 */
[-C--:B------:R-:W-:Y:S01]  /*4020*/  FMUL.FTZ R43, R151, R125.reuse ;  /* 0x0000007d972b7220 */ /* 0x080fe20000410000 */
[----:B------:R-:W-:Y:S01]  /*4030*/  FSEL R138, R58, RZ, P1 ;  /* 0x000000ff3a8a7208 */ /* 0x000fe20000800000 */
        /* <DEDUP_REMOVED lines=8> */
[----:B------:R-:W-:Y:S01]  /*40c0*/  LOP3.LUT P4, RZ, R2, 0xff, RZ, 0xc0, !PT ;  /* 0x000000ff02ff7812 */ /* 0x000fe2000788c0ff */
[----:B------:R-:W-:Y:S01]  /*40d0*/  FADD.FTZ R53, -R156, R53 ;  /* 0x000000359c357221 */ /* 0x000fe20000010100 */
[C---:B------:R-:W-:Y:S01]  /*40e0*/  LOP3.LUT P2, RZ, R2.reuse, 0xff0000, RZ, 0xc0, !PT ;  /* 0x00ff000002ff7812 */ /* 0x040fe2000784c0ff */
[----:B------:R-:W-:Y:S01]  /*40f0*/  FADD.FTZ R137, -R137, R52 ;  /* 0x0000003489897221 */ /* 0x000fe20000010100 */
[----:B------:R-:W-:Y:S01]  /*4100*/  FSEL R58, R43, RZ, P5 ;  /* 0x000000ff2b3a7208 */ /* 0x000fe20002800000 */
[----:B------:R-:W-:Y:S01]  /*4110*/  FADD.FTZ R157, -R157, R48 ;  /* 0x000000309d9d7221 */ /* 0x000fe20000010100 */
[----:B------:R-:W-:Y:S01]  /*4120*/  ISETP.GE.U32.AND P5, PT, R2, RZ, PT ;  /* 0x000000ff0200720c */ /* 0x000fe20003fa6070 */
[----:B------:R-:W-:Y:S01]  /*4130*/  FADD.FTZ R133, -R133, R50 ;  /* 0x0000003285857221 */ /* 0x000fe20000010100 */
[----:B------:R-:W-:-:S02]  /*4140*/  FSEL R130, R57, RZ, P6 ;  /* 0x000000ff39827208 */ /* 0x000fc40003000000 */
[----:B------:R-:W-:Y:S02]  /*4150*/  FSEL R57, R42, RZ, P3 ;  /* 0x000000ff2a397208 */ /* 0x000fe40001800000 */
[----:B------:R-:W-:Y:S01]  /*4160*/  FSEL R69, R60, RZ, P4 ;  /* 0x000000ff3c457208 */ /* 0x000fe20002000000 */
[----:B------:R-:W0:Y:S01]  /*4170*/  LDC.64 R42, c[0x0][0x478] ;  /* 0x00011e00ff2a7b82 */ /* 0x000e220000000a00 */
[----:B------:R-:W-:Y:S01]  /*4180*/  FSEL R131, R61, RZ, P2 ;  /* 0x000000ff3d837208 */ /* 0x000fe20001000000 */
[----:B------:R-:W-:Y:S01]  /*4190*/  FADD.FTZ R61, -R158, R51 ;  /* 0x000000339e3d7221 */ /* 0x000fe20000010100 */
[C---:B------:R-:W-:Y:S02]  /*41a0*/  LOP3.LUT P1, RZ, R2.reuse, 0xff00, RZ, 0xc0, !PT ;  /* 0x0000ff0002ff7812 */ /* 0x040fe4000782c0ff */
[----:B------:R-:W-:Y:S02]  /*41b0*/  LOP3.LUT P6, RZ, R2, 0xff000000, RZ, 0xc0, !PT ;  /* 0xff00000002ff7812 */ /* 0x000fe400078cc0ff */
[----:B------:R-:W-:-:S02]  /*41c0*/  LOP3.LUT P3, RZ, R3, 0xff, RZ, 0xc0, !PT ;  /* 0x000000ff03ff7812 */ /* 0x000fc4000786c0ff */
[C---:B------:R-:W-:Y:S02]  /*41d0*/  LOP3.LUT P4, RZ, R3.reuse, 0xff00, RZ, 0xc0, !PT ;  /* 0x0000ff0003ff7812 */ /* 0x040fe4000788c0ff */
[C---:B------:R-:W-:Y:S02]  /*41e0*/  LOP3.LUT P2, RZ, R3.reuse, 0xff0000, RZ, 0xc0, !PT ;  /* 0x00ff000003ff7812 */ /* 0x040fe4000784c0ff */
[----:B------:R-:W-:Y:S02]  /*41f0*/  ISETP.GE.U32.AND.EX P5, PT, R3, 0x1000000, PT, P5 ;  /* 0x010000000300780c */ /* 0x000fe40003fa6150 */
[----:B------:R-:W1:Y:S01]  /*4200*/  LDC.64 R2, c[0x0][0x468] ;  /* 0x00011a00ff027b82 */ /* 0x000e620000000a00 */
[----:B------:R-:W-:Y:S02]  /*4210*/  SHF.L.U32 R51, R54, 0x10, RZ ;  /* 0x0000001036337819 */ /* 0x000fe400000006ff */
[----:B------:R-:W-:Y:S01]  /*4220*/  SHF.L.U32 R52, R55, 0x10, RZ ;  /* 0x0000001037347819 */ /* 0x000fe200000006ff */
[----:B------:R-:W-:Y:S01]  /*4230*/  FADD.FTZ R55, -R160, R49 ;  /* 0x00000031a0377221 */ /* 0x000fe20000010100 */
[----:B------:R-:W-:Y:S01]  /*4240*/  F2FP.BF16.F32.PACK_AB R48, R44, R148 ;  /* 0x000000942c30723e */ /* 0x000fe200000010ff */
[C---:B------:R-:W-:Y:S01]  /*4250*/  FFMA.FTZ R54, R126.reuse, R53, R51 ;  /* 0x000000357e367223 */ /* 0x040fe20000010033 */
[----:B------:R-:W-:Y:S01]  /*4260*/  F2FP.BF16.F32.PACK_AB R51, R41, R40 ;  /* 0x000000282933723e */ /* 0x000fe200000010ff */
[----:B------:R-:W-:Y:S01]  /*4270*/  FFMA.FTZ R137, R126, R137, R52 ;  /* 0x000000897e897223 */ /* 0x000fe20000010034 */
[----:B------:R-:W-:Y:S01]  /*4280*/  SHF.L.U32 R47, R47, 0x10, RZ ;  /* 0x000000102f2f7819 */ /* 0x000fe200000006ff */
[----:B0-----:R-:W-:Y:S01]  /*4290*/  IMAD.WIDE.U32 R52, R128, 0x10, R42 ;  /* 0x0000001080347825 */ /* 0x001fe200078e002a */
[----:B------:R-:W-:-:S02]  /*42a0*/  SHF.L.U32 R60, R45, 0x10, RZ ;  /* 0x000000102d3c7819 */ /* 0x000fc400000006ff */
[----:B------:R-:W-:Y:S01]  /*42b0*/  SHF.L.U32 R40, R38, 0x10, RZ ;  /* 0x0000001026287819 */ /* 0x000fe200000006ff */
[C---:B------:R-:W-:Y:S01]  /*42c0*/  FFMA.FTZ R55, R126.reuse, R55, R47 ;  /* 0x000000377e377223 */ /* 0x040fe2000001002f */
[----:B------:R-:W-:Y:S01]  /*42d0*/  SHF.L.U32 R44, R39, 0x10, RZ ;  /* 0x00000010272c7819 */ /* 0x000fe200000006ff */
[----:B------:R-:W-:Y:S01]  /*42e0*/  FFMA.FTZ R133, R126, R133, R60 ;  /* 0x000000857e857223 */ /* 0x000fe2000001003c */
[----:B------:R-:W-:Y:S01]  /*42f0*/  F2FP.BF16.F32.PACK_AB R49, R144, R155 ;  /* 0x0000009b9031723e */ /* 0x000fe200000010ff */
[----:B------:R-:W-:Y:S01]  /*4300*/  FFMA.FTZ R144, R126, R61, R40 ;  /* 0x0000003d7e907223 */ /* 0x000fe20000010028 */
[----:B------:R-:W-:-:S04]  /*4310*/  IMAD.WIDE.U32 R60, R127, 0x10, R42 ;  /* 0x000000107f3c7825 */ /* 0x000fc800078e002a */
[----:B------:R-:W-:Y:S01]  /*4320*/  FFMA.FTZ R126, R126, R157, R44 ;  /* 0x0000009d7e7e7223 */ /* 0x000fe2000001002c */
[----:B------:R-:W-:Y:S01]  /*4330*/  F2FP.BF16.F32.PACK_AB R45, R145, R66 ;  /* 0x00000042912d723e */ /* 0x000fe200000010ff */
[----:B------:R-:W-:Y:S01]  /*4340*/  FMUL.FTZ R66, R144, R125 ;  /* 0x0000007d90427220 */ /* 0x000fe20000410000 */
[----:B------:R-:W-:Y:S01]  /*4350*/  IMAD.WIDE.U32 R62, R124, 0x10, R42 ;  /* 0x000000107c3e7825 */ /* 0x000fe200078e002a */
[----:B------:R-:W-:-:S03]  /*4360*/  F2FP.BF16.F32.PACK_AB R44, R151, R56 ;  /* 0x00000038972c723e */ /* 0x000fc600000010ff */
[----:B------:R-:W-:Y:S01]  /*4370*/  FMUL.FTZ R56, R54, R125 ;  /* 0x0000007d36387220 */ /* 0x000fe20000410000 */
[----:B------:R-:W-:Y:S01]  /*4380*/  F2FP.BF16.F32.PACK_AB R41, R137, R146 ;  /* 0x000000928929723e */ /* 0x000fe200000010ff */
[----:B-1----:R-:W-:-:S04]  /*4390*/  IMAD.WIDE.U32 R128, R128, 0x10, R2 ;  /* 0x0000001080807825 */ /* 0x002fc800078e0002 */
[----:B------:R-:W-:Y:S01]  /*43a0*/  FMUL.FTZ R137, R137, R125 ;  /* 0x0000007d89897220 */ /* 0x000fe20000410000 */
[----:B------:R-:W-:Y:S01]  /*43b0*/  F2FP.BF16.F32.PACK_AB R50, R150, R152 ;  /* 0x000000989632723e */ /* 0x000fe200000010ff */
[----:B------:R-:W-:Y:S01]  /*43c0*/  FMUL.FTZ R66, R66, UR4 ;  /* 0x0000000442427c20 */ /* 0x000fe20008410000 */
[----:B------:R-:W-:-:S04]  /*43d0*/  IMAD.WIDE.U32 R64, R127, 0x10, R2 ;  /* 0x000000107f407825 */ /* 0x000fc800078e0002 */
[----:B------:R-:W-:Y:S01]  /*43e0*/  FMUL.FTZ R127, R126, R125 ;  /* 0x0000007d7e7f7220 */ /* 0x000fe20000410000 */
[----:B------:R-:W-:Y:S01]  /*43f0*/  FMUL.FTZ R56, R56, UR4 ;  /* 0x0000000438387c20 */ /* 0x000fe20008410000 */
[----:B------:R-:W-:Y:S01]  /*4400*/  FMUL.FTZ R137, R137, UR4 ;  /* 0x0000000489897c20 */ /* 0x000fe20008410000 */
[----:B------:R-:W-:-:S04]  /*4410*/  IMAD.WIDE.U32 R2, R124, 0x10, R2 ;  /* 0x000000107c027825 */ /* 0x000fc800078e0002 */
[-C--:B------:R-:W-:Y:S01]  /*4420*/  FMUL.FTZ R124, R55, R125.reuse ;  /* 0x0000007d377c7220 */ /* 0x080fe20000410000 */
[----:B------:R-:W-:Y:S01]  /*4430*/  FMUL.FTZ R125, R133, R125 ;  /* 0x0000007d857d7220 */ /* 0x000fe20000410000 */
[----:B------:R-:W-:Y:S01]  /*4440*/  FMUL.FTZ R127, R127, UR4 ;  /* 0x000000047f7f7c20 */ /* 0x000fe20008410000 */
[----:B------:R0:W-:Y:S01]  /*4450*/  STG.E.128 desc[UR6][R52.64], R48 ;  /* 0x0000003034007986 */ /* 0x0001e2000c101d06 */
[----:B------:R-:W-:Y:S01]  /*4460*/  FMUL.FTZ R124, R124, UR4 ;  /* 0x000000047c7c7c20 */ /* 0x000fe20008410000 */
[----:B------:R-:W-:Y:S01]  /*4470*/  FMUL.FTZ R125, R125, UR4 ;  /* 0x000000047d7d7c20 */ /* 0x000fe20008410000 */
[----:B------:R-:W-:Y:S02]  /*4480*/  F2FP.BF16.F32.PACK_AB R47, R46, R143 ;  /* 0x0000008f2e2f723e */ /* 0x000fe400000010ff */
[----:B------:R-:W-:Y:S02]  /*4490*/  FSEL R56, R56, RZ, P1 ;  /* 0x000000ff38387208 */ /* 0x000fe40000800000 */
[----:B------:R-:W-:-:S02]  /*44a0*/  F2FP.BF16.F32.PACK_AB R46, R142, R134 ;  /* 0x000000868e2e723e */ /* 0x000fc400000010ff */
[----:B------:R-:W-:Y:S02]  /*44b0*/  F2FP.BF16.F32.PACK_AB R40, R54, R140 ;  /* 0x0000008c3628723e */ /* 0x000fe400000010ff */
[----:B------:R-:W-:Y:S02]  /*44c0*/  F2FP.BF16.F32.PACK_AB R42, R55, R144 ;  /* 0x00000090372a723e */ /* 0x000fe400000010ff */
[----:B------:R-:W-:Y:S02]  /*44d0*/  F2FP.BF16.F32.PACK_AB R55, R149, R68 ;  /* 0x000000449537723e */ /* 0x000fe400000010ff */
[----:B------:R-:W-:Y:S02]  /*44e0*/  F2FP.BF16.F32.PACK_AB R54, R138, R67 ;  /* 0x000000438a36723e */ /* 0x000fe400000010ff */
[----:B------:R-:W-:Y:S02]  /*44f0*/  F2FP.BF16.F32.PACK_AB R43, R133, R126 ;  /* 0x0000007e852b723e */ /* 0x000fe400000010ff */
[----:B0-----:R-:W-:-:S02]  /*4500*/  F2FP.BF16.F32.PACK_AB R52, R58, R57 ;  /* 0x000000393a34723e */ /* 0x001fc400000010ff */
[----:B------:R-:W-:Y:S02]  /*4510*/  F2FP.BF16.F32.PACK_AB R50, R71, R0 ;  /* 0x000000004732723e */ /* 0x000fe400000010ff */
[----:B------:R-:W-:Y:S02]  /*4520*/  F2FP.BF16.F32.PACK_AB R53, R130, R59 ;  /* 0x0000003b8235723e */ /* 0x000fe400000010ff */
[----:B------:R-:W-:Y:S02]  /*4530*/  FSEL R58, R66, RZ, P3 ;  /* 0x000000ff423a7208 */ /* 0x000fe40001800000 */
[----:B------:R-:W-:Y:S02]  /*4540*/  FSEL R57, R124, RZ, P4 ;  /* 0x000000ff7c397208 */ /* 0x000fe40002000000 */
[----:B------:R-:W-:Y:S02]  /*4550*/  F2FP.BF16.F32.PACK_AB R51, R153, R70 ;  /* 0x000000469933723e */ /* 0x000fe400000010ff */
[----:B------:R-:W-:-:S02]  /*4560*/  F2FP.BF16.F32.PACK_AB R49, R141, R132 ;  /* 0x000000848d31723e */ /* 0x000fc400000010ff */
[----:B------:R-:W-:Y:S02]  /*4570*/  F2FP.BF16.F32.PACK_AB R48, R147, R136 ;  /* 0x000000889330723e */ /* 0x000fe400000010ff */
[----:B------:R-:W-:Y:S02]  /*4580*/  FSEL R59, R127, RZ, P2 ;  /* 0x000000ff7f3b7208 */ /* 0x000fe40001000000 */
[----:B------:R-:W-:Y:S01]  /*4590*/  FSEL R66, R125, RZ, P5 ;  /* 0x000000ff7d427208 */ /* 0x000fe20002800000 */
[----:B------:R1:W-:Y:S01]  /*45a0*/  STG.E.128 desc[UR6][R128.64], R48 ;  /* 0x0000003080007986 */ /* 0x0003e2000c101d06 */
[----:B------:R-:W-:Y:S02]  /*45b0*/  FSEL R0, R137, RZ, P6 ;  /* 0x000000ff89007208 */ /* 0x000fe40003000000 */
[----:B------:R-:W-:Y:S01]  /*45c0*/  F2FP.BF16.F32.PACK_AB R58, R57, R58 ;  /* 0x0000003a393a723e */ /* 0x000fe200000010ff */
[----:B------:R1:W-:Y:S01]  /*45d0*/  STG.E.128 desc[UR6][R60.64], R44 ;  /* 0x0000002c3c007986 */ /* 0x0003e2000c101d06 */
[----:B------:R-:W-:-:S02]  /*45e0*/  F2FP.BF16.F32.PACK_AB R59, R66, R59 ;  /* 0x0000003b423b723e */ /* 0x000fc400000010ff */
[----:B------:R-:W-:Y:S01]  /*45f0*/  F2FP.BF16.F32.PACK_AB R57, R0, R131 ;  /* 0x000000830039723e */ /* 0x000fe200000010ff */
[----:B------:R1:W-:Y:S01]  /*4600*/  STG.E.128 desc[UR6][R64.64], R52 ;  /* 0x0000003440007986 */ /* 0x0003e2000c101d06 */
[----:B------:R-:W-:-:S03]  /*4610*/  F2FP.BF16.F32.PACK_AB R56, R56, R69 ;  /* 0x000000453838723e */ /* 0x000fc600000010ff */
[----:B------:R1:W-:Y:S04]  /*4620*/  STG.E.128 desc[UR6][R62.64], R40 ;  /* 0x000000283e007986 */ /* 0x0003e8000c101d06 */
[----:B------:R1:W-:Y:S01]  /*4630*/  STG.E.128 desc[UR6][R2.64], R56 ;  /* 0x0000003802007986 */ /* 0x0003e2000c101d06 */
[----:B------:R-:W-:Y:S05]  /*4640*/  BRA `(.L_x_2944) ;  /* 0x0000001800487947 */ /* 0x000fea0003800000 */
.L_x_2942:
        /* <DEDUP_REMOVED lines=9> */
[----:B------:R-:W-:Y:S01]  /*46e0*/  FADD.FTZ R47, -R47, R46 ;  /* 0x0000002e2f2f7221 */ /* 0x000fe20000010100 */
[--C-:B------:R-:W-:Y:S01]  /*46f0*/  FFMA.FTZ R142, R140, R171, R135.reuse ;  /* 0x000000ab8c8e7223 */ /* 0x100fe20000010087 */
        /* <DEDUP_REMOVED lines=10> */
[--C-:B------:R-:W-:Y:S01]  /*47a0*/  FFMA.FTZ R0, R140, R0, R135.reuse ;  /* 0x000000008c007223 */ /* 0x100fe20000010087 */
[----:B------:R-:W-:Y:S01]  /*47b0*/  LOP3.LUT P6, RZ, R70, 0xff0000, RZ, 0xc0, !PT ;  /* 0x00ff000046ff7812 */ /* 0x000fe200078cc0ff */
        /* <DEDUP_REMOVED lines=15> */
[----:B------:R-:W-:Y:S01]  /*48b0*/  ISETP.GE.U32.AND P2, PT, R70, RZ, PT ;  /* 0x000000ff4600720c */ /* 0x000fe20003f46070 */
[----:B------:R-:W-:Y:S01]  /*48c0*/  FMUL.FTZ R0, R126, R143 ;  /* 0x0000008f7e007220 */ /* 0x000fe20000410000 */
[----:B------:R-:W-:Y:S01]  /*48d0*/  LOP3.LUT P3, RZ, R70, 0xff, RZ, 0xc0, !PT ;  /* 0x000000ff46ff7812 */ /* 0x000fe2000786c0ff */
        /* <DEDUP_REMOVED lines=24> */
.L_x_2945:
[C-C-:B------:R-:W-:Y:S01]  /*4a60*/  FFMA.FTZ R41, R140.reuse, R152, R135.reuse ;  /* 0x000000988c297223 */ /* 0x140fe20000010087 */
[C-C-:B------:R-:W-:Y:S01]  /*4a70*/  FFMA.FTZ R174, R140.reuse, R174, R135.reuse ;  /* 0x000000ae8cae7223 */ /* 0x140fe20000010087 */
[----:B------:R-:W-:Y:S01]  /*4a80*/  FFMA.FTZ R40, R140, R169, R135 ;  /* 0x000000a98c287223 */ /* 0x000fe20000010087 */
[----:B------:R-:W-:Y:S01]  /*4a90*/  LOP3.LUT P5, RZ, R71, 0xff, RZ, 0xc0, !PT ;  /* 0x000000ff47ff7812 */ /* 0x000fe200078ac0ff */
[----:B------:R-:W-:Y:S01]  /*4aa0*/  FADD.FTZ R41, -R41, R46 ;  /* 0x0000002e29297221 */ /* 0x000fe20000010100 */
[----:B------:R-:W-:Y:S01]  /*4ab0*/  FADD.FTZ R157, -R174, R157 ;  /* 0x0000009dae9d7221 */ /* 0x000fe20000010100 */
[----:B------:R-:W-:Y:S01]  /*4ac0*/  FFMA.FTZ R155, R140, R155, R135 ;  /* 0x0000009b8c9b7223 */ /* 0x000fe20000010087 */
[----:B------:R-:W-:Y:S01]  /*4ad0*/  FADD.FTZ R161, -R40, R161 ;  /* 0x000000a128a17221 */ /* 0x000fe20000010100 */
[C---:B------:R-:W-:Y:S01]  /*4ae0*/  FMUL.FTZ R42, R126.reuse, R41 ;  /* 0x000000297e2a7220 */ /* 0x040fe20000410000 */
[----:B------:R-:W-:Y:S01]  /*4af0*/  FMUL.FTZ R157, R126, R157 ;  /* 0x0000009d7e9d7220 */ /* 0x000fe20000410000 */
[C-C-:B------:R-:W-:Y:S01]  /*4b00*/  FFMA.FTZ R40, R140.reuse, R171, R135.reuse ;  /* 0x000000ab8c287223 */ /* 0x140fe20000010087 */
[--C-:B------:R-:W-:Y:S01]  /*4b10*/  FFMA.FTZ R54, R140, R173, R135.reuse ;  /* 0x000000ad8c367223 */ /* 0x100fe20000010087 */
[-C--:B------:R-:W-:Y:S01]  /*4b20*/  FMUL.FTZ R41, R42, R125.reuse ;  /* 0x0000007d2a297220 */ /* 0x080fe20000410000 */
[----:B------:R-:W-:Y:S01]  /*4b30*/  FFMA.FTZ R0, R140, R0, R135 ;  /* 0x000000008c007223 */ /* 0x000fe20000010087 */
[----:B------:R-:W-:Y:S01]  /*4b40*/  FADD.FTZ R155, -R155, R136 ;  /* 0x000000889b9b7221 */ /* 0x000fe20000010100 */
[----:B------:R-:W-:Y:S01]  /*4b50*/  FMUL.FTZ R45, R157, R125 ;  /* 0x0000007d9d2d7220 */ /* 0x000fe20000410000 */
[----:B------:R-:W-:Y:S01]  /*4b60*/  FMUL.FTZ R41, R41, UR4 ;  /* 0x0000000429297c20 */ /* 0x000fe20008410000 */
[----:B------:R-:W-:Y:S01]  /*4b70*/  ISETP.GE.U32.AND P2, PT, R70, RZ, PT ;  /* 0x000000ff4600720c */ /* 0x000fe20003f46070 */
[----:B------:R-:W-:Y:S01]  /*4b80*/  FADD.FTZ R147, -R40, R147 ;  /* 0x0000009328937221 */ /* 0x000fe20000010100 */
[----:B------:R-:W-:Y:S01]  /*4b90*/  FADD.FTZ R149, -R54, R149 ;  /* 0x0000009536957221 */ /* 0x000fe20000010100 */
[----:B------:R-:W-:Y:S01]  /*4ba0*/  FADD.FTZ R143, -R0, R143 ;  /* 0x0000008f008f7221 */ /* 0x000fe20000010100 */
[----:B------:R-:W-:Y:S01]  /*4bb0*/  FSEL R46, R41, RZ, P5 ;  /* 0x000000ff292e7208 */ /* 0x000fe20002800000 */
[----:B------:R-:W-:Y:S01]  /*4bc0*/  FFMA.FTZ R41, R140, R150, R135 ;  /* 0x000000968c297223 */ /* 0x000fe20000010087 */
[C---:B------:R-:W-:Y:S01]  /*4bd0*/  FMUL.FTZ R136, R126.reuse, R155 ;  /* 0x0000009b7e887220 */ /* 0x040fe20000410000 */
[----:B------:R-:W-:Y:S01]  /*4be0*/  FMUL.FTZ R45, R45, UR4 ;  /* 0x000000042d2d7c20 */ /* 0x000fe20008410000 */
[----:B------:R-:W-:Y:S01]  /*4bf0*/  ISETP.GE.U32.AND.EX P2, PT, R71, 0x1000000, PT, P2 ;  /* 0x010000004700780c */ /* 0x000fe20003f46120 */
[----:B------:R-:W-:Y:S01]  /*4c00*/  FADD.FTZ R41, -R41, R44 ;  /* 0x0000002c29297221 */ /* 0x000fe20000010100 */
[C---:B------:R-:W-:Y:S01]  /*4c10*/  FMUL.FTZ R147, R126.reuse, R147 ;  /* 0x000000937e937220 */ /* 0x040fe20000410000 */
[C---:B------:R-:W-:Y:S01]  /*4c20*/  FMUL.FTZ R149, R126.reuse, R149 ;  /* 0x000000957e957220 */ /* 0x040fe20000410000 */
[C---:B------:R-:W-:Y:S01]  /*4c30*/  FMUL.FTZ R40, R126.reuse, R161 ;  /* 0x000000a17e287220 */ /* 0x040fe20000410000 */
[C---:B------:R-:W-:Y:S01]  /*4c40*/  FMUL.FTZ R44, R126.reuse, R41 ;  /* 0x000000297e2c7220 */ /* 0x040fe20000410000 */
[----:B------:R-:W-:Y:S01]  /*4c50*/  FMUL.FTZ R0, R126, R143 ;  /* 0x0000008f7e007220 */ /* 0x000fe20000410000 */
[-C--:B------:R-:W-:Y:S01]  /*4c60*/  FMUL.FTZ R43, R136, R125.reuse ;  /* 0x0000007d882b7220 */ /* 0x080fe20000410000 */
[----:B------:R-:W-:Y:S01]  /*4c70*/  FSEL R142, R45, RZ, P2 ;  /* 0x000000ff2d8e7208 */ /* 0x000fe20001000000 */
[-C--:B------:R-:W-:Y:S01]  /*4c80*/  FMUL.FTZ R45, R44, R125.reuse ;  /* 0x0000007d2c2d7220 */ /* 0x080fe20000410000 */
[----:B------:R-:W-:Y:S01]  /*4c90*/  F2FP.BF16.F32.PACK_AB R41, R147, R44 ;  /* 0x0000002c9329723e */ /* 0x000fe200000010ff */
[CC--:B------:R-:W-:Y:S01]  /*4ca0*/  FMUL.FTZ R44, R40.reuse, R125.reuse ;  /* 0x0000007d282c7220 */ /* 0x0c0fe20000410000 */
[----:B------:R-:W-:Y:S01]  /*4cb0*/  FMUL.FTZ R43, R43, UR4 ;  /* 0x000000042b2b7c20 */ /* 0x000fe20008410000 */
[C---:B------:R-:W-:Y:S01]  /*4cc0*/  F2FP.BF16.F32.PACK_AB R42, R149.reuse, R42 ;  /* 0x0000002a952a723e */ /* 0x040fe200000010ff */
[-C--:B------:R-:W-:Y:S01]  /*4cd0*/  FMUL.FTZ R149, R149, R125.reuse ;  /* 0x0000007d95957220 */ /* 0x080fe20000410000 */
[----:B------:R-:W-:Y:S01]  /*4ce0*/  F2FP.BF16.F32.PACK_AB R40, R40, R0 ;  /* 0x000000002828723e */ /* 0x000fe200000010ff */
        /* <DEDUP_REMOVED lines=22> */
[----:B------:R-:W-:Y:S02]  /*4e50*/  F2FP.BF16.F32.PACK_AB R45, R54, R45 ;  /* 0x0000002d362d723e */ /* 0x000fe400000010ff */
[----:B------:R-:W-:-:S07]  /*4e60*/  F2FP.BF16.F32.PACK_AB R44, R55, R0 ;  /* 0x00000000372c723e */ /* 0x000fce00000010ff */
.L_x_2946:
        /* <DEDUP_REMOVED lines=9> */
[--C-:B------:R-:W-:Y:S01]  /*4f00*/  FFMA.FTZ R129, R140, R129, R135.reuse ;  /* 0x000000818c817223 */ /* 0x100fe20000010087 */
[----:B------:R-:W-:Y:S01]  /*4f10*/  LOP3.LUT P6, RZ, R69, 0xff0000, RZ, 0xc0, !PT ;  /* 0x00ff000045ff7812 */ /* 0x000fe200078cc0ff */
[----:B------:R-:W-:Y:S01]  /*4f20*/  FADD.FTZ R141, -R141, R132 ;  /* 0x000000848d8d7221 */ /* 0x000fe20000010100 */
[----:B0-----:R-:W-:Y:S01]  /*4f30*/  FADD.FTZ R43, -R175, R144 ;  /* 0x00000090af2b7221 */ /* 0x001fe20000010100 */
        /* <DEDUP_REMOVED lines=9> */
[C-C-:B------:R-:W-:Y:S01]  /*4fd0*/  FFMA.FTZ R130, R140.reuse, R130, R135.reuse ;  /* 0x000000828c827223 */ /* 0x140fe20000010087 */
[----:B------:R-:W-:Y:S01]  /*4fe0*/  FMUL.FTZ R41, R41, UR4 ;  /* 0x0000000429297c20 */ /* 0x000fe20008410000 */
[C-C-:B------:R-:W-:Y:S01]  /*4ff0*/  FFMA.FTZ R145, R140.reuse, R145, R135.reuse ;  /* 0x000000918c917223 */ /* 0x140fe20000010087 */
[--C-:B------:R-:W-:Y:S01]  /*5000*/  FFMA.FTZ R146, R140, R146, R135.reuse ;  /* 0x000000928c927223 */ /* 0x100fe20000010087 */
[----:B------:R-:W-:Y:S01]  /*5010*/  FMUL.FTZ R44, R44, UR4 ;  /* 0x000000042c2c7c20 */ /* 0x000fe20008410000 */
[----:B------:R-:W-:Y:S01]  /*5020*/  FFMA.FTZ R131, R140, R131, R135 ;  /* 0x000000838c837223 */ /* 0x000fe20000010087 */
[----:B------:R-:W-:Y:S01]  /*5030*/  FSEL R70, R41, RZ, P6 ;  /* 0x000000ff29467208 */ /* 0x000fe20003000000 */
[----:B------:R-:W-:Y:S01]  /*5040*/  FADD.FTZ R41, -R154, R67 ;  /* 0x000000439a297221 */ /* 0x000fe20000010100 */
[----:B------:R-:W-:Y:S01]  /*5050*/  ISETP.GE.U32.AND.EX P2, PT, R69, 0x1000000, PT, P2 ;  /* 0x010000004500780c */ /* 0x000fe20003f46120 */
[----:B------:R-:W-:Y:S01]  /*5060*/  FMUL.FTZ R0, R0, UR4 ;  /* 0x0000000400007c20 */ /* 0x000fe20008410000 */
[----:B------:R-:W-:Y:S01]  /*5070*/  FADD.FTZ R63, -R130, R63 ;  /* 0x0000003f823f7221 */ /* 0x000fe20000010100 */
[----:B------:R-:W-:Y:S01]  /*5080*/  FADD.FTZ R145, -R145, R66 ;  /* 0x0000004291917221 */ /* 0x000fe20000010100 */
[----:B------:R-:W-:Y:S01]  /*5090*/  LOP3.LUT P5, RZ, R69, 0xff, RZ, 0xc0, !PT ;  /* 0x000000ff45ff7812 */ /* 0x000fe200078ac0ff */
        /* <DEDUP_REMOVED lines=8> */
[C---:B------:R-:W-:Y:S01]  /*5120*/  LOP3.LUT P6, RZ, R68.reuse, 0xff0000, RZ, 0xc0, !PT ;  /* 0x00ff000044ff7812 */ /* 0x040fe200078cc0ff */
[-C--:B------:R-:W-:Y:S01]  /*5130*/  FMUL.FTZ R47, R41, R125.reuse ;  /* 0x0000007d292f7220 */ /* 0x080fe20000410000 */
[----:B------:R-:W-:Y:S01]  /*5140*/  LOP3.LUT P2, RZ, R68, 0xff000000, RZ, 0xc0, !PT ;  /* 0xff00000044ff7812 */ /* 0x000fe2000784c0ff */
[----:B------:R-:W-:Y:S01]  /*5150*/  FMUL.FTZ R45, R44, R125 ;  /* 0x0000007d2c2d7220 */ /* 0x000fe20000410000 */
[----:B------:R-:W-:Y:S01]  /*5160*/  FSEL R68, R0, RZ, P5 ;  /* 0x000000ff00447208 */ /* 0x000fe20002800000 */
[C---:B------:R-:W-:Y:S01]  /*5170*/  FMUL.FTZ R0, R126.reuse, R131 ;  /* 0x000000837e007220 */ /* 0x040fe20000410000 */
[----:B------:R-:W-:Y:S01]  /*5180*/  F2FP.BF16.F32.PACK_AB R43, R43, R40 ;  /* 0x000000282b2b723e */ /* 0x000fe200000010ff */
[----:B------:R-:W-:Y:S01]  /*5190*/  FMUL.FTZ R40, R126, R65 ;  /* 0x000000417e287220 */ /* 0x000fe20000410000 */
[----:B------:R-:W-:Y:S01]  /*51a0*/  F2FP.BF16.F32.PACK_AB R42, R41, R42 ;  /* 0x0000002a292a723e */ /* 0x000fe200000010ff */
[----:B------:R-:W-:Y:S01]  /*51b0*/  FMUL.FTZ R47, R47, UR4 ;  /* 0x000000042f2f7c20 */ /* 0x000fe20008410000 */
        /* <DEDUP_REMOVED lines=9> */
[----:B------:R-:W-:-:S02]  /*5250*/  LOP3.LUT P5, RZ, R69, 0xff00, RZ, 0xc0, !PT ;  /* 0x0000ff0045ff7812 */ /* 0x000fc400078ac0ff */
[----:B------:R-:W-:Y:S02]  /*5260*/  FSEL R45, R45, RZ, P6 ;  /* 0x000000ff2d2d7208 */ /* 0x000fe40003000000 */
[----:B------:R-:W-:Y:S02]  /*5270*/  FSEL R65, R47, RZ, P5 ;  /* 0x000000ff2f417208 */ /* 0x000fe40002800000 */
[----:B------:R-:W-:Y:S02]  /*5280*/  FSEL R62, R46, RZ, P2 ;  /* 0x000000ff2e3e7208 */ /* 0x000fe40001000000 */
[----:B------:R-:W-:Y:S02]  /*5290*/  FSEL R63, R44, RZ, P4 ;  /* 0x000000ff2c3f7208 */ /* 0x000fe40002000000 */
[----:B------:R-:W-:Y:S02]  /*52a0*/  FSEL R0, R0, RZ, P3 ;  /* 0x000000ff00007208 */ /* 0x000fe40001800000 */
[----:B------:R-:W-:-:S02]  /*52b0*/  F2FP.BF16.F32.PACK_AB R47, R71, R70 ;  /* 0x00000046472f723e */ /* 0x000fc400000010ff */
[----:B------:R-:W-:Y:S02]  /*52c0*/  F2FP.BF16.F32.PACK_AB R46, R65, R68 ;  /* 0x00000044412e723e */ /* 0x000fe400000010ff */
[----:B------:R-:W-:Y:S02]  /*52d0*/  F2FP.BF16.F32.PACK_AB R45, R62, R45 ;  /* 0x0000002d3e2d723e */ /* 0x000fe400000010ff */
[----:B------:R-:W-:Y:S01]  /*52e0*/  F2FP.BF16.F32.PACK_AB R44, R63, R0 ;  /* 0x000000003f2c723e */ /* 0x000fe200000010ff */
[----:B------:R-:W-:Y:S06]  /*52f0*/  BRA `(.L_x_2948) ;  /* 0x0000000000f47947 */ /* 0x000fec0003800000 */
.L_x_2947:
[C-C-:B------:R-:W-:Y:S01]  /*5300*/  FFMA.FTZ R146, R140.reuse, R146, R135.reuse ;  /* 0x000000928c927223 */ /* 0x140fe20000010087 */
[C-C-:B------:R-:W-:Y:S01]  /*5310*/  FFMA.FTZ R129, R140.reuse, R129, R135.reuse ;  /* 0x000000818c817223 */ /* 0x140fe20000010087 */
[C-C-:B------:R-:W-:Y:S01]  /*5320*/  FFMA.FTZ R130, R140.reuse, R130, R135.reuse ;  /* 0x000000828c827223 */ /* 0x140fe20000010087 */
[----:B------:R-:W-:Y:S01]  /*5330*/  FFMA.FTZ R145, R140, R145, R135 ;  /* 0x000000918c917223 */ /* 0x000fe20000010087 */
[----:B------:R-:W-:Y:S01]  /*5340*/  FADD.FTZ R65, -R146, R65 ;  /* 0x0000004192417221 */ /* 0x000fe20000010100 */
[----:B------:R-:W-:Y:S01]  /*5350*/  FADD.FTZ R129, -R129, R62 ;  /* 0x0000003e81817221 */ /* 0x000fe20000010100 */
[----:B------:R-:W-:Y:S01]  /*5360*/  FADD.FTZ R63, -R130, R63 ;  /* 0x0000003f823f7221 */ /* 0x000fe20000010100 */
[--C-:B------:R-:W-:Y:S01]  /*5370*/  FFMA.FTZ R154, R140, R154, R135.reuse ;  /* 0x0000009a8c9a7223 */ /* 0x100fe20000010087 */
[C---:B------:R-:W-:Y:S01]  /*5380*/  FMUL.FTZ R0, R126.reuse, R65 ;  /* 0x000000417e007220 */ /* 0x040fe20000410000 */
[----:B0-----:R-:W-:Y:S01]  /*5390*/  FMUL.FTZ R46, R126, R129 ;  /* 0x000000817e2e7220 */ /* 0x001fe20000410000 */
[C-C-:B------:R-:W-:Y:S01]  /*53a0*/  FFMA.FTZ R141, R140.reuse, R141, R135.reuse ;  /* 0x0000008d8c8d7223 */ /* 0x140fe20000010087 */
[--C-:B------:R-:W-:Y:S01]  /*53b0*/  FFMA.FTZ R175, R140, R175, R135.reuse ;  /* 0x000000af8caf7223 */ /* 0x100fe20000010087 */
[-C--:B------:R-:W-:Y:S01]  /*53c0*/  FMUL.FTZ R0, R0, R125.reuse ;  /* 0x0000007d00007220 */ /* 0x080fe20000410000 */
[----:B------:R-:W-:Y:S01]  /*53d0*/  FMUL.FTZ R46, R46, R125 ;  /* 0x0000007d2e2e7220 */ /* 0x000fe20000410000 */
[----:B------:R-:W-:Y:S01]  /*53e0*/  FFMA.FTZ R131, R140, R131, R135 ;  /* 0x000000838c837223 */ /* 0x000fe20000010087 */
[----:B------:R-:W-:Y:S01]  /*53f0*/  LOP3.LUT P2, RZ, R68, 0xff00, RZ, 0xc0, !PT ;  /* 0x0000ff0044ff7812 */ /* 0x000fe2000784c0ff */
[----:B------:R-:W-:Y:S01]  /*5400*/  FMUL.FTZ R0, R0, UR4 ;  /* 0x0000000400007c20 */ /* 0x000fe20008410000 */
[----:B------:R-:W-:Y:S01]  /*5410*/  FMUL.FTZ R46, R46, UR4 ;  /* 0x000000042e2e7c20 */ /* 0x000fe20008410000 */
[----:B------:R-:W-:Y:S01]  /*5420*/  LOP3.LUT P3, RZ, R69, 0xff, RZ, 0xc0, !PT ;  /* 0x000000ff45ff7812 */ /* 0x000fe2000786c0ff */
[----:B------:R-:W-:Y:S01]  /*5430*/  FMUL.FTZ R44, R126, R63 ;  /* 0x0000003f7e2c7220 */ /* 0x000fe20000410000 */
        /* <DEDUP_REMOVED lines=13> */
[----:B------:R-:W-:Y:S01]  /*5510*/  ISETP.GE.U32.AND P2, PT, R68, RZ, PT ;  /* 0x000000ff4400720c */ /* 0x000fe20003f46070 */
[----:B------:R-:W-:Y:S01]  /*5520*/  FMUL.FTZ R0, R126, R131 ;  /* 0x000000837e007220 */ /* 0x000fe20000410000 */
[----:B------:R-:W-:Y:S01]  /*5530*/  LOP3.LUT P3, RZ, R68, 0xff, RZ, 0xc0, !PT ;  /* 0x000000ff44ff7812 */ /* 0x000fe2000786c0ff */
[----:B------:R-:W-:Y:S01]  /*5540*/  FMUL.FTZ R68, R126, R175 ;  /* 0x000000af7e447220 */ /* 0x000fe20000410000 */
[----:B------:R-:W-:Y:S01]  /*5550*/  FMUL.FTZ R44, R44, UR4 ;  /* 0x000000042c2c7c20 */ /* 0x000fe20008410000 */
        /* <DEDUP_REMOVED lines=22> */
[----:B------:R-:W-:-:S07]  /*56c0*/  F2FP.BF16.F32.PACK_AB R44, R63, R0 ;  /* 0x000000003f2c723e */ /* 0x000fce00000010ff */
.L_x_2948:
        /* <DEDUP_REMOVED lines=11> */
[----:B------:R-:W-:Y:S01]  /*5780*/  FADD.FTZ R57, -R60, R57 ;  /* 0x000000393c397221 */ /* 0x000fe20000010100 */
[----:B------:R-:W-:Y:S01]  /*5790*/  FADD.FTZ R51, -R58, R51 ;  /* 0x000000333a337221 */ /* 0x000fe20000010100 */
[----:B------:R-:W-:Y:S01]  /*57a0*/  LOP3.LUT P5, RZ, R2, 0xff0000, RZ, 0xc0, !PT ;  /* 0x00ff000002ff7812 */ /* 0x000fe200078ac0ff */
[C---:B------:R-:W-:Y:S01]  /*57b0*/  FMUL.FTZ R0, R126.reuse, R53 ;  /* 0x000000357e007220 */ /* 0x040fe20000410000 */
[C---:B0-----:R-:W-:Y:S01]  /*57c0*/  FMUL.FTZ R42, R126.reuse, R57 ;  /* 0x000000397e2a7220 */ /* 0x041fe20000410000 */
[----:B------:R-:W-:Y:S01]  /*57d0*/  FMUL.FTZ R44, R126, R51 ;  /* 0x000000337e2c7220 */ /* 0x000fe20000410000 */
[----:B------:R-:W-:Y:S01]  /*57e0*/  LOP3.LUT P6, RZ, R3, 0xff, RZ, 0xc0, !PT ;  /* 0x000000ff03ff7812 */ /* 0x000fe200078cc0ff */
        /* <DEDUP_REMOVED lines=17> */
[----:B------:R-:W-:Y:S01]  /*5900*/  LOP3.LUT P5, RZ, R3, 0xff00, RZ, 0xc0, !PT ;  /* 0x0000ff0003ff7812 */ /* 0x000fe200078ac0ff */
[----:B------:R-:W-:Y:S01]  /*5910*/  FADD.FTZ R47, -R133, R50 ;  /* 0x00000032852f7221 */ /* 0x000fe20000010100 */
[----:B------:R-:W-:Y:S01]  /*5920*/  LOP3.LUT P6, RZ, R3, 0xff0000, RZ, 0xc0, !PT ;  /* 0x00ff000003ff7812 */ /* 0x000fe200078cc0ff */
[----:B------:R-:W-:Y:S01]  /*5930*/  FADD.FTZ R61, -R61, R56 ;  /* 0x000000383d3d7221 */ /* 0x000fe20000010100 */
[----:B------:R-:W-:Y:S01]  /*5940*/  ISETP.GE.U32.AND.EX P2, PT, R3, 0x1000000, PT, P2 ;  /* 0x010000000300780c */ /* 0x000fe20003f46120 */
[----:B------:R-:W-:Y:S01]  /*5950*/  FADD.FTZ R3, -R134, R49 ;  /* 0x0000003186037221 */ /* 0x000fe20000010100 */
[----:B------:R-:W-:Y:S01]  /*5960*/  LOP3.LUT P3, RZ, R2, 0xff, RZ, 0xc0, !PT ;  /* 0x000000ff02ff7812 */ /* 0x000fe2000786c0ff */
[----:B------:R-:W-:Y:S01]  /*5970*/  FMUL.FTZ R48, R126, R59 ;  /* 0x0000003b7e307220 */ /* 0x000fe20000410000 */
[----:B------:R-:W-:Y:S01]  /*5980*/  LOP3.LUT P4, RZ, R2, 0xff000000, RZ, 0xc0, !PT ;  /* 0xff00000002ff7812 */ /* 0x000fe2000788c0ff */
[C---:B------:R-:W-:Y:S01]  /*5990*/  FMUL.FTZ R2, R126.reuse, R137 ;  /* 0x000000897e027220 */ /* 0x040fe20000410000 */
[C---:B------:R-:W-:Y:S01]  /*59a0*/  FMUL.FTZ R3, R126.reuse, R3 ;  /* 0x000000037e037220 */ /* 0x040fe20000410000 */
[C---:B------:R-:W-:Y:S01]  /*59b0*/  FMUL.FTZ R47, R126.reuse, R47 ;  /* 0x0000002f7e2f7220 */ /* 0x040fe20000410000 */
[----:B------:R-:W-:-:S02]  /*59c0*/  FMUL.FTZ R40, R126, R61 ;  /* 0x0000003d7e287220 */ /* 0x000fc40000410000 */
        /* <DEDUP_REMOVED lines=24> */
.L_x_2949:
        /* <DEDUP_REMOVED lines=9> */
[C---:B0-----:R-:W-:Y:S01]  /*5be0*/  FMUL.FTZ R46, R126.reuse, R51 ;  /* 0x000000337e2e7220 */ /* 0x041fe20000410000 */
[----:B------:R-:W-:Y:S01]  /*5bf0*/  FMUL.FTZ R44, R126, R57 ;  /* 0x000000397e2c7220 */ /* 0x000fe20000410000 */
[--C-:B------:R-:W-:Y:S01]  /*5c00*/  FFMA.FTZ R59, R140, R59, R135.reuse ;  /* 0x0000003b8c3b7223 */ /* 0x100fe20000010087 */
[-C--:B------:R-:W-:Y:S01]  /*5c10*/  FMUL.FTZ R0, R0, R125.reuse ;  /* 0x0000007d00007220 */ /* 0x080fe20000410000 */
[-C--:B------:R-:W-:Y:S01]  /*5c20*/  FMUL.FTZ R46, R46, R125.reuse ;  /* 0x0000007d2e2e7220 */ /* 0x080fe20000410000 */
[----:B------:R-:W-:Y:S01]  /*5c30*/  FMUL.FTZ R44, R44, R125 ;  /* 0x0000007d2c2c7220 */ /* 0x000fe20000410000 */
[C-C-:B------:R-:W-:Y:S01]  /*5c40*/  FFMA.FTZ R133, R140.reuse, R133, R135.reuse ;  /* 0x000000858c857223 */ /* 0x140fe20000010087 */
[----:B------:R-:W-:Y:S01]  /*5c50*/  FFMA.FTZ R61, R140, R61, R135 ;  /* 0x0000003d8c3d7223 */ /* 0x000fe20000010087 */
[----:B------:R-:W-:Y:S01]  /*5c60*/  FMUL.FTZ R0, R0, UR4 ;  /* 0x0000000400007c20 */ /* 0x000fe20008410000 */
[----:B------:R-:W-:Y:S01]  /*5c70*/  FMUL.FTZ R46, R46, UR4 ;  /* 0x000000042e2e7c20 */ /* 0x000fe20008410000 */
[----:B------:R-:W-:Y:S01]  /*5c80*/  LOP3.LUT P2, RZ, R2, 0xff00, RZ, 0xc0, !PT ;  /* 0x0000ff0002ff7812 */ /* 0x000fe2000784c0ff */
[----:B------:R-:W-:Y:S01]  /*5c90*/  FMUL.FTZ R44, R44, UR4 ;  /* 0x000000042c2c7c20 */ /* 0x000fe20008410000 */
[----:B------:R-:W-:Y:S01]  /*5ca0*/  LOP3.LUT P3, RZ, R3, 0xff, RZ, 0xc0, !PT ;  /* 0x000000ff03ff7812 */ /* 0x000fe2000786c0ff */
[----:B------:R-:W-:Y:S01]  /*5cb0*/  FADD.FTZ R137, -R137, R52 ;  /* 0x0000003489897221 */ /* 0x000fe20000010100 */
[----:B------:R-:W-:Y:S01]  /*5cc0*/  LOP3.LUT P6, RZ, R2, 0xff0000, RZ, 0xc0, !PT ;  /* 0x00ff000002ff7812 */ /* 0x000fe200078cc0ff */
        /* <DEDUP_REMOVED lines=9> */
[-C--:B------:R-:W-:Y:S01]  /*5d60*/  FMUL.FTZ R0, R0, R125.reuse ;  /* 0x0000007d00007220 */ /* 0x080fe20000410000 */
[----:B------:R-:W-:Y:S01]  /*5d70*/  ISETP.GE.U32.AND P2, PT, R2, RZ, PT ;  /* 0x000000ff0200720c */ /* 0x000fe20003f46070 */
[----:B------:R-:W-:Y:S01]  /*5d80*/  FMUL.FTZ R48, R48, R125 ;  /* 0x0000007d30307220 */ /* 0x000fe20000410000 */
[----:B------:R-:W-:Y:S01]  /*5d90*/  FSEL R45, R44, RZ, P6 ;  /* 0x000000ff2c2d7208 */ /* 0x000fe20003000000 */
[----:B------:R-:W-:Y:S01]  /*5da0*/  FMUL.FTZ R44, R126, R59 ;  /* 0x0000003b7e2c7220 */ /* 0x000fe20000410000 */
[----:B------:R-:W-:Y:S01]  /*5db0*/  LOP3.LUT P3, RZ, R2, 0xff, RZ, 0xc0, !PT ;  /* 0x000000ff02ff7812 */ /* 0x000fe2000786c0ff */
[C---:B------:R-:W-:Y:S01]  /*5dc0*/  FMUL.FTZ R2, R126.reuse, R49 ;  /* 0x000000317e027220 */ /* 0x040fe20000410000 */
[----:B------:R-:W-:Y:S01]  /*5dd0*/  FMUL.FTZ R126, R126, R61 ;  /* 0x0000003d7e7e7220 */ /* 0x000fe20000410000 */
[-C--:B------:R-:W-:Y:S01]  /*5de0*/  FMUL.FTZ R44, R44, R125.reuse ;  /* 0x0000007d2c2c7220 */ /* 0x080fe20000410000 */
[C---:B------:R-:W-:Y:S01]  /*5df0*/  LOP3.LUT P6, RZ, R3.reuse, 0xff0000, RZ, 0xc0, !PT ;  /* 0x00ff000003ff7812 */ /* 0x040fe200078cc0ff */
        /* <DEDUP_REMOVED lines=8> */
[----:B------:R-:W-:Y:S02]  /*5e80*/  ISETP.GE.U32.AND.EX P2, PT, R3, 0x1000000, PT, P2 ;  /* 0x010000000300780c */ /* 0x000fe40003f46120 */
[----:B------:R-:W-:Y:S02]  /*5e90*/  FSEL R47, R44, RZ, P6 ;  /* 0x000000ff2c2f7208 */ /* 0x000fe40003000000 */
[----:B------:R-:W-:Y:S02]  /*5ea0*/  FSEL R48, R48, RZ, P2 ;  /* 0x000000ff30307208 */ /* 0x000fe40001000000 */
[----:B------:R-:W-:Y:S02]  /*5eb0*/  FSEL R3, R2, RZ, P5 ;  /* 0x000000ff02037208 */ /* 0x000fe40002800000 */
[----:B------:R-:W-:Y:S02]  /*5ec0*/  FSEL R0, R0, RZ, P4 ;  /* 0x000000ff00007208 */ /* 0x000fe40002000000 */
[----:B------:R-:W-:-:S02]  /*5ed0*/  FSEL R44, R126, RZ, P3 ;  /* 0x000000ff7e2c7208 */ /* 0x000fc40001800000 */
[----:B------:R-:W-:Y:S02]  /*5ee0*/  F2FP.BF16.F32.PACK_AB R47, R48, R47 ;  /* 0x0000002f302f723e */ /* 0x000fe400000010ff */
[----:B------:R-:W-:Y:S02]  /*5ef0*/  F2FP.BF16.F32.PACK_AB R46, R3, R46 ;  /* 0x0000002e032e723e */ /* 0x000fe400000010ff */
[----:B------:R-:W-:Y:S02]  /*5f00*/  F2FP.BF16.F32.PACK_AB R45, R0, R45 ;  /* 0x0000002d002d723e */ /* 0x000fe400000010ff */
[----:B------:R-:W-:-:S07]  /*5f10*/  F2FP.BF16.F32.PACK_AB R44, R51, R44 ;  /* 0x0000002c332c723e */ /* 0x000fce00000010ff */
.L_x_2950:
[----:B------:R-:W0:Y:S01]  /*5f20*/  @P1 LDC.64 R2, c[0x0][0x478] ;  /* 0x00011e00ff021b82 */ /* 0x000e220000000a00 */
[----:B------:R-:W-:-:S04]  /*5f30*/  IMAD.WIDE.U32 R54, R124, 0x10, R54 ;  /* 0x000000107c367825 */ /* 0x000fc800078e0036 */
[----:B0-----:R-:W-:-:S05]  /*5f40*/  @P1 IMAD.WIDE.U32 R2, R124, 0x10, R2 ;  /* 0x000000107c021825 */ /* 0x001fca00078e0002 */
[----:B------:R0:W-:Y:S04]  /*5f50*/  @P1 STG.E.128 desc[UR6][R2.64], R40 ;  /* 0x0000002802001986 */ /* 0x0001e8000c101d06 */
[----:B------:R0:W-:Y:S02]  /*5f60*/  STG.E.128 desc[UR6][R54.64], R44 ;  /* 0x0000002c36007986 */ /* 0x0001e4000c101d06 */
.L_x_2944:
[----:B012---:R-:W0:Y:S02]  /*5f70*/  LDC.64 R2, c[0x0][0x380] ;  /* 0x0000e000ff027b82 */ /* 0x007e240000000a00 */
[----:B0-----:R-:W-:-:S04]  /*5f80*/  LEA R123, R2, R123, 0x2 ;  /* 0x0000007b027b7211 */ /* 0x001fc800078e10ff */
[----:B------:R-:W-:-:S13]  /*5f90*/  ISETP.GE.AND P1, PT, R123, R3, PT ;  /* 0x000000037b00720c */ /* 0x000fda0003f26270 */
[----:B------:R-:W-:Y:S05]  /*5fa0*/  @!P1 BRA `(.L_x_2951) ;  /* 0xffffffa4004c9947 */ /* 0x000fea000383ffff */
[----:B------:R-:W-:Y:S05]  /*5fb0*/  BSYNC B1 ;  /* 0x0000000000017941 */ /* 0x000fea0003800000 */
.L_x_2938:
        /* <DEDUP_REMOVED lines=24> */
.L_x_2937:
[----:B------:R-:W-:Y:S05]  /*6140*/  BSYNC B0 ;  /* 0x0000000000007941 */ /* 0x000fea0003800000 */
.L_x_2936:
        /* <DEDUP_REMOVED lines=14> */
[----:B------:R0:W-:Y:S01]  /*6230*/  STS.128 [R116+0x810], R24 ;  /* 0x0008101874007388 */ /* 0x0001e20000000c00 */
[----:B------:R-:W-:Y:S08]  /*6240*/  BAR.SYNC.DEFER_BLOCKING 0x0 ;  /* 0x0000000000007b1d */ /* 0x000ff00000010000 */
[----:B0-----:R-:W0:Y:S01]  /*6250*/  LDC R24, c[0x0][0x388] ;  /* 0x0000e200ff187b82 */ /* 0x001e220000000800 */
[----:B------:R-:W2:Y:S04]  /*6260*/  LDS R3, [R0+0x200] ;  /* 0x0002000000037984 */ /* 0x000ea80000000800 */
[----:B------:R-:W3:Y:S04]  /*6270*/  LDS R8, [R0+0xe00] ;  /* 0x000e000000087984 */ /* 0x000ee80000000800 */
[----:B------:R-:W4:Y:S04]  /*6280*/  LDS R2, [R0] ;  /* 0x0000000000027984 */ /* 0x000f280000000800 */
[----:B------:R-:W5:Y:S04]  /*6290*/  LDS R29, [R0+0xc00] ;  /* 0x000c0000001d7984 */ /* 0x000f680000000800 */
[----:B------:R-:W1:Y:S04]  /*62a0*/  LDS R4, [R0+0x400] ;  /* 0x0004000000047984 */ /* 0x000e680000000800 */
[----:B------:R-:W0:Y:S04]  /*62b0*/  LDS R5, [R0+0x600] ;  /* 0x0006000000057984 */ /* 0x000e280000000800 */
[----:B------:R-:W0:Y:S04]  /*62c0*/  LDS R6, [R0+0x800] ;  /* 0x0008000000067984 */ /* 0x000e280000000800 */
[----:B------:R-:W0:Y:S04]  /*62d0*/  LDS R7, [R0+0xa00] ;  /* 0x000a000000077984 */ /* 0x000e280000000800 */
[----:B------:R-:W0:Y:S04]  /*62e0*/  LDS R9, [R0+0x1000] ;  /* 0x0010000000097984 */ /* 0x000e280000000800 */
[----:B------:R-:W0:Y:S01]  /*62f0*/  LDS R10, [R0+0x1200] ;  /* 0x00120000000a7984 */ /* 0x000e220000000800 */
        /* <DEDUP_REMOVED lines=8> */
[----:B-1----:R-:W-:-:S03]  /*6380*/  FADD.FTZ R4, RZ, R4 ;  /* 0x00000004ff047221 */ /* 0x002fc60000010000 */
[----:B------:R-:W1:Y:S01]  /*6390*/  LDS R15, [R0+0x1c00] ;  /* 0x001c0000000f7984 */ /* 0x000e620000000800 */
[----:B0-----:R-:W-:-:S03]  /*63a0*/  FADD.FTZ R5, RZ, R5 ;  /* 0x00000005ff057221 */ /* 0x001fc60000010000 */
[----:B------:R-:W0:Y:S01]  /*63b0*/  LDS R16, [R0+0x1e00] ;  /* 0x001e000000107984 */ /* 0x000e220000000800 */
[----:B------:R-:W-:-:S03]  /*63c0*/  FADD.FTZ R6, RZ, R6 ;  /* 0x00000006ff067221 */ /* 0x000fc60000010000 */
[----:B------:R-:W0:Y:S01]  /*63d0*/  LDS R17, [R0+0x2000] ;  /* 0x0020000000117984 */ /* 0x000e220000000800 */
[----:B------:R-:W-:-:S03]  /*63e0*/  FADD.FTZ R7, RZ, R7 ;  /* 0x00000007ff077221 */ /* 0x000fc60000010000 */
[----:B------:R-:W0:Y:S01]  /*63f0*/  LDS R18, [R0+0x2200] ;  /* 0x0022000000127984 */ /* 0x000e220000000800 */
[----:B------:R-:W-:-:S03]  /*6400*/  FADD.FTZ R4, R4, R9 ;  /* 0x0000000904047221 */ /* 0x000fc60000010000 */
[----:B------:R-:W0:Y:S01]  /*6410*/  LDS R19, [R0+0x2400] ;  /* 0x0024000000137984 */ /* 0x000e220000000800 */
[----:B------:R-:W-:-:S03]  /*6420*/  FADD.FTZ R5, R5, R10 ;  /* 0x0000000a05057221 */ /* 0x000fc60000010000 */
[----:B------:R-:W0:Y:S04]  /*6430*/  LDS R20, [R0+0x2600] ;  /* 0x0026000000147984 */ /* 0x000e280000000800 */
[----:B------:R-:W0:Y:S01]  /*6440*/  LDS R21, [R0+0x2800] ;  /* 0x0028000000157984 */ /* 0x000e220000000800 */
[----:B--2---:R-:W-:-:S03]  /*6450*/  FADD.FTZ R6, R6, R11 ;  /* 0x0000000b06067221 */ /* 0x004fc60000010000 */
[----:B------:R-:W2:Y:S01]  /*6460*/  LDS R22, [R0+0x2a00] ;  /* 0x002a000000167984 */ /* 0x000ea20000000800 */
[----:B---3--:R-:W-:-:S03]  /*6470*/  FADD.FTZ R7, R7, R12 ;  /* 0x0000000c07077221 */ /* 0x008fc60000010000 */
[----:B------:R-:W3:Y:S01]  /*6480*/  LDS R23, [R0+0x2c00] ;  /* 0x002c000000177984 */ /* 0x000ee20000000800 */
[----:B----4-:R-:W-:-:S03]  /*6490*/  FADD.FTZ R2, R2, R13 ;  /* 0x0000000d02027221 */ /* 0x010fc60000010000 */
[----:B------:R-:W4:Y:S01]  /*64a0*/  LDS R8, [R0+0x2e00] ;  /* 0x002e000000087984 */ /* 0x000f220000000800 */
[----:B-----5:R-:W-:Y:S01]  /*64b0*/  FADD.FTZ R3, R3, R14 ;  /* 0x0000000e03037221 */ /* 0x020fe20000010000 */
[----:B------:R-:W-:Y:S01]  /*64c0*/  BAR.SYNC.DEFER_BLOCKING 0x0 ;  /* 0x0000000000007b1d */ /* 0x000fe20000010000 */
[----:B-1----:R-:W-:Y:S01]  /*64d0*/  FADD.FTZ R4, R4, R15 ;  /* 0x0000000f04047221 */ /* 0x002fe20000010000 */
[----:B0-----:R-:W-:Y:S01]  /*64e0*/  FADD.FTZ R5, R5, R16 ;  /* 0x0000001005057221 */ /* 0x001fe20000010000 */
[----:B------:R-:W-:Y:S01]  /*64f0*/  FADD.FTZ R6, R6, R17 ;  /* 0x0000001106067221 */ /* 0x000fe20000010000 */
[----:B------:R-:W-:Y:S01]  /*6500*/  FADD.FTZ R7, R7, R18 ;  /* 0x0000001207077221 */ /* 0x000fe20000010000 */
[----:B------:R-:W-:Y:S01]  /*6510*/  FADD.FTZ R19, R2, R19 ;  /* 0x0000001302137221 */ /* 0x000fe20000010000 */
[----:B------:R-:W-:Y:S02]  /*6520*/  IMAD R2, R24, UR8, RZ ;  /* 0x0000000818027c24 */ /* 0x000fe4000f8e02ff */
[----:B------:R-:W-:Y:S01]  /*6530*/  FADD.FTZ R9, R3, R20 ;  /* 0x0000001403097221 */ /* 0x000fe20000010000 */
[----:B------:R-:W-:Y:S01]  /*6540*/  STS.128 [R116], R72 ;  /* 0x0000004874007388 */ /* 0x000fe20000000c00 */
[----:B------:R-:W-:-:S03]  /*6550*/  FADD.FTZ R21, R4, R21 ;  /* 0x0000001504157221 */ /* 0x000fc60000010000 */
[----:B------:R-:W-:Y:S01]  /*6560*/  STS.128 [R116+0x10], R76 ;  /* 0x0000104c74007388 */ /* 0x000fe20000000c00 */
[----:B--2---:R-:W-:Y:S01]  /*6570*/  FADD.FTZ R11, R5, R22 ;  /* 0x00000016050b7221 */ /* 0x004fe20000010000 */
[----:B------:R-:W-:Y:S02]  /*6580*/  IADD3 R5, P0, PT, R2, R117, RZ ;  /* 0x0000007502057210 */ /* 0x000fe40007f1e0ff */
[----:B------:R-:W-:Y:S01]  /*6590*/  STS.128 [R116+0x400], R80 ;  /* 0x0004005074007388 */ /* 0x000fe20000000c00 */
[----:B---3--:R-:W-:Y:S01]  /*65a0*/  FADD.FTZ R23, R6, R23 ;  /* 0x0000001706177221 */ /* 0x008fe20000010000 */
[----:B------:R-:W-:Y:S02]  /*65b0*/  IADD3.X R2, PT, PT, RZ, RZ, RZ, P0, !PT ;  /* 0x000000ffff027210 */ /* 0x000fe400007fe4ff */
[----:B------:R-:W-:Y:S01]  /*65c0*/  STS.128 [R116+0x410], R84 ;  /* 0x0004105474007388 */ /* 0x000fe20000000c00 */
[----:B------:R-:W-:Y:S01]  /*65d0*/  SHF.L.U32 R4, R5, 0x2, RZ ;  /* 0x0000000205047819 */ /* 0x000fe200000006ff */
[----:B----4-:R-:W-:Y:S01]  /*65e0*/  FADD.FTZ R7, R7, R8 ;  /* 0x0000000807077221 */ /* 0x010fe20000010000 */
[----:B------:R-:W-:Y:S01]  /*65f0*/  SHF.L.U64.HI R5, R5, 0x2, R2 ;  /* 0x0000000205057819 */ /* 0x000fe20000010202 */
[----:B------:R-:W-:Y:S01]  /*6600*/  STS.128 [R116+0x800], R88 ;  /* 0x0008005874007388 */ /* 0x000fe20000000c00 */
[----:B------:R-:W-:-:S02]  /*6610*/  IADD3 R2, P0, PT, R4, UR22, RZ ;  /* 0x0000001604027c10 */ /* 0x000fc4000ff1e0ff */
[----:B------:R-:W-:Y:S01]  /*6620*/  IADD3 R4, P1, PT, R4, UR20, RZ ;  /* 0x0000001404047c10 */ /* 0x000fe2000ff3e0ff */
[----:B------:R-:W-:Y:S01]  /*6630*/  STS.128 [R116+0x810], R92 ;  /* 0x0008105c74007388 */ /* 0x000fe20000000c00 */
[C---:B------:R-:W-:Y:S02]  /*6640*/  IADD3.X R3, PT, PT, R5.reuse, UR23, RZ, P0, !PT ;  /* 0x0000001705037c10 */ /* 0x040fe400087fe4ff */
        /* <DEDUP_REMOVED lines=63> */
.L_x_2941:
        /* <DEDUP_REMOVED lines=8> */
.L_x_2953:
[----:B------:R-:W-:Y:S05]  /*6ac0*/  BSYNC B2 ;  /* 0x0000000000027941 */ /* 0x000fea0003800000 */
.L_x_2952:
        /* <DEDUP_REMOVED lines=8> */
.L_x_2954:
[----:B------:R-:W-:-:S05]  /*6b50*/  FADD.FTZ R45, R45, R176 ;  /* 0x000000b02d2d7221 */ /* 0x000fca0000010000 */
[----:B------:R-:W-:Y:S01]  /*6b60*/  MOV R156, R45 ;  /* 0x0000002d009c7202 */ /* 0x000fe20000000f00 */
[----:B------:R-:W-:Y:S01]  /*6b70*/  HFMA2 R153, -RZ, RZ, 0, 1.1920928955078125e-07 ;  /* 0x00000002ff997431 */ /* 0x000fe200000001ff */
[----:B------:R-:W-:-:S07]  /*6b80*/  MOV R54, R151 ;  /* 0x0000009700367202 */ /* 0x000fce0000000f00 */
[----:B------:R-:W-:Y:S05]  /*6b90*/  WARPSYNC.COLLECTIVE R139, `(.L_x_2955) ;  /* 0x000000008b087348 */ /* 0x000fea0003c00000 */
[----:B------:R0:W1:Y:S02]  /*6ba0*/  SHFL.BFLY P3, R151, R156, R153, R158 ;  /* 0x0c0000999c977389 */ /* 0x000064000006009e */
[----:B01----:R-:W-:Y:S05]  /*6bb0*/  ENDCOLLECTIVE ;  /* 0x000000000000791b */ /* 0x003fea0003800000 */
.L_x_2955:
[----:B------:R-:W-:-:S05]  /*6bc0*/  FADD.FTZ R54, R54, R177 ;  /* 0x000000b136367221 */ /* 0x000fca0000010000 */
[----:B------:R-:W-:Y:S02]  /*6bd0*/  MOV R156, R54 ;  /* 0x00000036009c7202 */ /* 0x000fe40000000f00 */
[----:B------:R-:W-:-:S07]  /*6be0*/  MOV R140, R151 ;  /* 0x00000097008c7202 */ /* 0x000fce0000000f00 */
[----:B------:R-:W-:Y:S05]  /*6bf0*/  WARPSYNC.COLLECTIVE R139, `(.L_x_2956) ;  /* 0x000000008b087348 */ /* 0x000fea0003c00000 */
[----:B------:R0:W1:Y:S02]  /*6c00*/  SHFL.BFLY P3, R151, R156, R153, R158 ;  /* 0x0c0000999c977389 */ /* 0x000064000006009e */
[----:B01----:R-:W-:Y:S05]  /*6c10*/  ENDCOLLECTIVE ;  /* 0x000000000000791b */ /* 0x003fea0003800000 */
.L_x_2956:
[----:B------:R-:W-:-:S05]  /*6c20*/  FADD.FTZ R140, R45, R140 ;  /* 0x0000008c2d8c7221 */ /* 0x000fca0000010000 */
[----:B------:R-:W-:Y:S01]  /*6c30*/  MOV R156, R140 ;  /* 0x0000008c009c7202 */ /* 0x000fe20000000f00 */
[----:B------:R-:W-:Y:S01]  /*6c40*/  HFMA2 R153, -RZ, RZ, 0, 2.384185791015625e-07 ;  /* 0x00000004ff997431 */ /* 0x000fe200000001ff */
[----:B------:R-:W-:-:S07]  /*6c50*/  MOV R47, R151 ;  /* 0x00000097002f7202 */ /* 0x000fce0000000f00 */
[----:B------:R-:W-:Y:S05]  /*6c60*/  WARPSYNC.COLLECTIVE R139, `(.L_x_2957) ;  /* 0x000000008b087348 */ /* 0x000fea0003c00000 */
[----:B------:R0:W1:Y:S02]  /*6c70*/  SHFL.BFLY P3, R151, R156, R153, R158 ;  /* 0x0c0000999c977389 */ /* 0x000064000006009e */
[----:B01----:R-:W-:Y:S05]  /*6c80*/  ENDCOLLECTIVE ;  /* 0x000000000000791b */ /* 0x003fea0003800000 */
.L_x_2957:
[----:B------:R-:W-:-:S05]  /*6c90*/  FADD.FTZ R47, R54, R47 ;  /* 0x0000002f362f7221 */ /* 0x000fca0000010000 */
[----:B------:R-:W-:Y:S02]  /*6ca0*/  MOV R156, R47 ;  /* 0x0000002f009c7202 */ /* 0x000fe40000000f00 */
[----:B------:R-:W-:-:S07]  /*6cb0*/  MOV R55, R151 ;  /* 0x0000009700377202 */ /* 0x000fce0000000f00 */
[----:B------:R-:W-:Y:S05]  /*6cc0*/  WARPSYNC.COLLECTIVE R139, `(.L_x_2958) ;  /* 0x000000008b087348 */ /* 0x000fea0003c00000 */
[----:B------:R0:W1:Y:S02]  /*6cd0*/  SHFL.BFLY P3, R151, R156, R153, R158 ;  /* 0x0c0000999c977389 */ /* 0x000064000006009e */
[----:B01----:R-:W-:Y:S05]  /*6ce0*/  ENDCOLLECTIVE ;  /* 0x000000000000791b */ /* 0x003fea0003800000 */
.L_x_2958:
[----:B------:R-:W-:-:S05]  /*6cf0*/  FADD.FTZ R55, R140, R55 ;  /* 0x000000378c377221 */ /* 0x000fca0000010000 */
[----:B------:R-:W-:Y:S01]  /*6d00*/  MOV R156, R55 ;  /* 0x00000037009c7202 */ /* 0x000fe20000000f00 */
[----:B------:R-:W-:Y:S01]  /*6d10*/  HFMA2 R153, -RZ, RZ, 0, 4.76837158203125e-07 ;  /* 0x00000008ff997431 */ /* 0x000fe200000001ff */
[----:B------:R-:W-:-:S07]  /*6d20*/  MOV R142, R151 ;  /* 0x00000097008e7202 */ /* 0x000fce0000000f00 */
[----:B------:R-:W-:Y:S05]  /*6d30*/  WARPSYNC.COLLECTIVE R139, `(.L_x_2959) ;  /* 0x000000008b087348 */ /* 0x000fea0003c00000 */
[----:B------:R0:W1:Y:S02]  /*6d40*/  SHFL.BFLY P3, R151, R156, R153, R158 ;  /* 0x0c0000999c977389 */ /* 0x000064000006009e */
[----:B01----:R-:W-:Y:S05]  /*6d50*/  ENDCOLLECTIVE ;  /* 0x000000000000791b */ /* 0x003fea0003800000 */
.L_x_2959:
[----:B------:R-:W-:-:S05]  /*6d60*/  FADD.FTZ R142, R47, R142 ;  /* 0x0000008e2f8e7221 */ /* 0x000fca0000010000 */
[----:B------:R-:W-:Y:S02]  /*6d70*/  MOV R156, R142 ;  /* 0x0000008e009c7202 */ /* 0x000fe40000000f00 */
[----:B------:R-:W-:-:S07]  /*6d80*/  MOV R148, R151 ;  /* 0x0000009700947202 */ /* 0x000fce0000000f00 */
[----:B------:R-:W-:Y:S05]  /*6d90*/  WARPSYNC.COLLECTIVE R139, `(.L_x_2960) ;  /* 0x000000008b087348 */ /* 0x000fea0003c00000 */
[----:B------:R0:W1:Y:S02]  /*6da0*/  SHFL.BFLY P3, R151, R156, R153, R158 ;  /* 0x0c0000999c977389 */ /* 0x000064000006009e */
[----:B01----:R-:W-:Y:S05]  /*6db0*/  ENDCOLLECTIVE ;  /* 0x000000000000791b */ /* 0x003fea0003800000 */
.L_x_2960:
[----:B------:R-:W-:-:S05]  /*6dc0*/  FADD.FTZ R148, R55, R148 ;  /* 0x0000009437947221 */ /* 0x000fca0000010000 */
[----:B------:R-:W-:Y:S01]  /*6dd0*/  MOV R156, R148 ;  /* 0x00000094009c7202 */ /* 0x000fe20000000f00 */
[----:B------:R-:W-:Y:S01]  /*6de0*/  HFMA2 R153, -RZ, RZ, 0, 9.5367431640625e-07 ;  /* 0x00000010ff997431 */ /* 0x000fe200000001ff */
[----:B------:R-:W-:-:S07]  /*6df0*/  MOV R135, R151 ;  /* 0x0000009700877202 */ /* 0x000fce0000000f00 */
[----:B------:R-:W-:Y:S05]  /*6e00*/  WARPSYNC.COLLECTIVE R139, `(.L_x_2961) ;  /* 0x000000008b087348 */ /* 0x000fea0003c00000 */
[----:B------:R0:W1:Y:S02]  /*6e10*/  SHFL.BFLY P3, R151, R156, R153, R158 ;  /* 0x0c0000999c977389 */ /* 0x000064000006009e */
[----:B01----:R-:W-:Y:S05]  /*6e20*/  ENDCOLLECTIVE ;  /* 0x000000000000791b */ /* 0x003fea0003800000 */
.L_x_2961:
[----:B------:R-:W-:-:S05]  /*6e30*/  FADD.FTZ R135, R142, R135 ;  /* 0x000000878e877221 */ /* 0x000fca0000010000 */
[----:B------:R-:W-:Y:S02]  /*6e40*/  MOV R156, R135 ;  /* 0x00000087009c7202 */ /* 0x000fe40000000f00 */
[----:B------:R-:W-:-:S07]  /*6e50*/  MOV R45, R151 ;  /* 0x00000097002d7202 */ /* 0x000fce0000000f00 */
[----:B------:R-:W-:Y:S05]  /*6e60*/  WARPSYNC.COLLECTIVE R139, `(.L_x_2962) ;  /* 0x000000008b087348 */ /* 0x000fea0003c00000 */
[----:B------:R0:W1:Y:S02]  /*6e70*/  SHFL.BFLY P3, R151, R156, R153, R158 ;  /* 0x0c0000999c977389 */ /* 0x000064000006009e */
[----:B01----:R-:W-:Y:S05]  /*6e80*/  ENDCOLLECTIVE ;  /* 0x000000000000791b */ /* 0x003fea0003800000 */
.L_x_2962:
[----:B------:R-:W-:Y:S01]  /*6e90*/  MOV R54, R151 ;  /* 0x0000009700367202 */ /* 0x000fe20000000f00 */
[----:B------:R-:W-:Y:S06]  /*6ea0*/  BRA `(.L_x_2963) ;  /* 0xffffffb800907947 */ /* 0x000fec000383ffff */
.L_x_2964:
        /* <DEDUP_REMOVED lines=13> */
.L_x_14460:


//--------------------- .text._ZN10layer_norm22ln_bwd_finalize_kernelINS_22Kernel_traits_finalizeILj768Ef13__nv_bfloat16S2_S2_fjLb0ELj1024ELj4ENS_18Kernel_traits_baseILj768EfS2_S2_S2_fjLj1024EEEEELb0ELb0EEEvNS_9BwdParamsE --------------------------
	.section	.text._ZN10layer_norm22ln_bwd_finalize_kernelINS_22Kernel_traits_finalizeILj768Ef13__nv_bfloat16S2_S2_fjLb0ELj1024ELj4ENS_18Kernel_traits_baseILj768EfS2_S2_S2_fjLj1024EEEEELb0ELb0EEEvNS_9BwdParamsE,"ax",@progbits
	.align	128
        .global         _ZN10layer_norm22ln_bwd_finalize_kernelINS_22Kernel_traits_finalizeILj768Ef13__nv_bfloat16S2_S2_fjLb0ELj1024ELj4ENS_18Kernel_traits_baseILj768EfS2_S2_S2_fjLj1024EEEEELb0ELb0EEEvNS_9BwdParamsE
        .type           _ZN10layer_norm22ln_bwd_finalize_kernelINS_22Kernel_traits_finalizeILj768Ef13__nv_bfloat16S2_S2_fjLb0ELj1024ELj4ENS_18Kernel_traits_baseILj768EfS2_S2_S2_fjLj1024EEEEELb0ELb0EEEvNS_9BwdParamsE,@function
        .size           _ZN10layer_norm22ln_bwd_finalize_kernelINS_22Kernel_traits_finalizeILj768Ef13__nv_bfloat16S2_S2_fjLb0ELj1024ELj4ENS_18Kernel_traits_baseILj768EfS2_S2_S2_fjLj1024EEEEELb0ELb0EEEvNS_9BwdParamsE,(.L_x_14461 - _ZN10layer_norm22ln_bwd_finalize_kernelINS_22Kernel_traits_finalizeILj768Ef13__nv_bfloat16S2_S2_fjLb0ELj1024ELj4ENS_18Kernel_traits_baseILj768EfS2_S2_S2_fjLj1024EEEEELb0ELb0EEEvNS_9BwdParamsE)
        .other          _ZN10layer_norm22ln_bwd_finalize_kernelINS_22Kernel_traits_finalizeILj768Ef13__nv_bfloat16S2_S2_fjLb0ELj1024ELj4ENS_18Kernel_traits_baseILj768EfS2_S2_S2_fjLj1024EEEEELb0ELb0EEEvNS_9BwdParamsE,@"STO_CUDA_ENTRY STV_DEFAULT"
_ZN10layer_norm22ln_bwd_finalize_kernelINS_22Kernel_traits_finalizeILj768Ef13__nv_bfloat16S2_S2_fjLb0ELj1024ELj4ENS_18Kernel_traits_baseILj768EfS2_S2_S2_fjLj1024EEEEELb0ELb0EEEvNS_9BwdParamsE:
.text._ZN10layer_norm22ln_bwd_finalize_kernelINS_22Kernel_traits_finalizeILj768Ef13__nv_bfloat16S2_S2_fjLb0ELj1024ELj4ENS_18Kernel_traits_baseILj768EfS2_S2_S2_fjLj1024EEEEELb0ELb0EEEvNS_9BwdParamsE:
        /* <DEDUP_REMOVED lines=13> */
[----:B------:R-:W-:Y:S02]  /*00d0*/  LOP3.LUT R17, R2, 0x1f, RZ, 0xc0, !PT ;  /* 0x0000001f02117812 */ /* 0x000fe400078ec0ff */
        /* <DEDUP_REMOVED lines=24> */
[C---:B------:R-:W-:Y:S01]  /*0260*/  LOP3.LUT R13, R58.reuse, 0x1c0, RZ, 0xfc, !PT ;  /* 0x000001c03a0d7812 */ /* 0x040fe200078efcff */
[-CC-:B------:R-:W-:Y:S01]  /*0270*/  IMAD R12, R11, R56.reuse, R59.reuse ;  /* 0x000000380b0c7224 */ /* 0x180fe200078e023b */
[----:B------:R-:W-:Y:S01]  /*0280*/  LOP3.LUT R15, R58, 0x1e0, RZ, 0xfc, !PT ;  /* 0x000001e03a0f7812 */ /* 0x000fe200078efcff */
[-CC-:B------:R-:W-:Y:S01]  /*0290*/  IMAD R4, R4, R56.reuse, R59.reuse ;  /* 0x0000003804047224 */ /* 0x180fe200078e023b */
[C---:B------:R-:W-:Y:S01]  /*02a0*/  LOP3.LUT R2, R58.reuse, 0x100, RZ, 0xfc, !PT ;  /* 0x000001003a027812 */ /* 0x040fe200078efcff */
[-CC-:B------:R-:W-:Y:S01]  /*02b0*/  IMAD R14, R13, R56.reuse, R59.reuse ;  /* 0x000000380d0e7224 */ /* 0x180fe200078e023b */
[C---:B------:R-:W-:Y:S01]  /*02c0*/  LOP3.LUT R3, R58.reuse, 0x120, RZ, 0xfc, !PT ;  /* 0x000001203a037812 */ /* 0x040fe200078efcff */
[-CC-:B------:R-:W-:Y:S01]  /*02d0*/  IMAD R18, R15, R56.reuse, R59.reuse ;  /* 0x000000380f127224 */ /* 0x180fe200078e023b */
[----:B------:R-:W-:Y:S01]  /*02e0*/  LOP3.LUT R7, R58, 0x160, RZ, 0xfc, !PT ;  /* 0x000001603a077812 */ /* 0x000fe200078efcff */
[-CC-:B------:R-:W-:Y:S01]  /*02f0*/  IMAD R2, R2, R56.reuse, R59.reuse ;  /* 0x0000003802027224 */ /* 0x180fe200078e023b */
[C---:B------:R-:W-:Y:S01]  /*0300*/  LOP3.LUT R16, R58.reuse, 0x80, RZ, 0xfc, !PT ;  /* 0x000000803a107812 */ /* 0x040fe200078efcff */
[----:B------:R-:W-:Y:S01]  /*0310*/  HFMA2 R36, -RZ, RZ, 0, 0 ;  /* 0x00000000ff247431 */ /* 0x000fe200000001ff */
        /* <DEDUP_REMOVED lines=29> */
[----:B------:R-:W-:Y:S02]  /*04f0*/  IADD3 R17, PT, PT, R17, R30, RZ ;  /* 0x0000001e11117210 */ /* 0x000fe40007ffe0ff */
[----:B------:R-:W-:Y:S02]  /*0500*/  MOV R2, R58 ;  /* 0x0000003a00027202 */ /* 0x000fe40000000f00 */
[----:B------:R-:W-:-:S07]  /*0510*/  IADD3 R19, PT, PT, -R29, RZ, RZ ;  /* 0x000000ff1d137210 */ /* 0x000fce0007ffe1ff */
.L_x_2969:
        /* <DEDUP_REMOVED lines=118> */
.L_x_2968:
[----:B------:R-:W-:Y:S05]  /*0c80*/  BSYNC.RECONVERGENT B1 ;  /* 0x0000000000017941 */ /* 0x000fea0003800200 */
.L_x_2967:
        /* <DEDUP_REMOVED lines=75> */
.L_x_2971:
[----:B------:R-:W-:Y:S05]  /*1140*/  BSYNC.RECONVERGENT B1 ;  /* 0x0000000000017941 */ /* 0x000fea0003800200 */
.L_x_2970:
        /* <DEDUP_REMOVED lines=37> */
.L_x_2973:
[----:B------:R-:W-:Y:S05]  /*13a0*/  BSYNC.RECONVERGENT B1 ;  /* 0x0000000000017941 */ /* 0x000fea0003800200 */
.L_x_2972:
[----:B------:R-:W-:Y:S05]  /*13b0*/  @!P1 BRA `(.L_x_2966) ;  /* 0x0000000000409947 */ /* 0x000fea0003800000 */
[----:B------:R-:W0:Y:S01]  /*13c0*/  LDC.64 R6, c[0x0][0x440] ;  /* 0x00011000ff067b82 */ /* 0x000e220000000a00 */
[----:B------:R-:W-:Y:S01]  /*13d0*/  IMAD R59, R2, R56, R59 ;  /* 0x00000038023b7224 */ /* 0x000fe200078e023b */
[----:B------:R-:W-:Y:S02]  /*13e0*/  LOP3.LUT R8, R8, 0x1f, RZ, 0xc0, !PT ;  /* 0x0000001f08087812 */ /* 0x000fe400078ec0ff */
[----:B------:R-:W-:Y:S02]  /*13f0*/  IADD3 R9, PT, PT, -R9, RZ, RZ ;  /* 0x000000ff09097210 */ /* 0x000fe40007ffe1ff */
[----:B------:R-:W-:Y:S02]  /*1400*/  IADD3 R59, PT, PT, R8, R59, RZ ;  /* 0x0000003b083b7210 */ /* 0x000fe40007ffe0ff */
[----:B------:R-:W1:Y:S05]  /*1410*/  LDC.64 R10, c[0x0][0x448] ;  /* 0x00011200ff0a7b82 */ /* 0x000e6a0000000a00 */
.L_x_2974:
        /* <DEDUP_REMOVED lines=10> */
.L_x_2966:
[----:B------:R-:W-:Y:S05]  /*14c0*/  BSYNC.RECONVERGENT B0 ;  /* 0x0000000000007941 */ /* 0x000fea0003800200 */
.L_x_2965:
        /* <DEDUP_REMOVED lines=51> */
[----:B------:R-:W3:Y:S01]  /*1800*/  LDC.64 R8, c[0x0][0x480] ;  /* 0x00012000ff087b82 */ /* 0x000ee20000000a00 */
[----:B0-----:R-:W-:-:S04]  /*1810*/  IMAD.WIDE.U32 R6, R57, 0x8, R6 ;  /* 0x0000000839067825 */ /* 0x001fc800078e0006 */
[----:B---3--:R-:W-:Y:S01]  /*1820*/  IMAD.WIDE.U32 R8, R57, 0x8, R8 ;  /* 0x0000000839087825 */ /* 0x008fe200078e0008 */
[----:B-1----:R-:W-:Y:S04]  /*1830*/  STG.E.64 desc[UR6][R6.64], R4 ;  /* 0x0000000406007986 */ /* 0x002fe8000c101b06 */
[----:B--2---:R-:W-:Y:S01]  /*1840*/  STG.E.64 desc[UR6][R8.64], R2 ;  /* 0x0000000208007986 */ /* 0x004fe2000c101b06 */
[----:B------:R-:W-:Y:S05]  /*1850*/  EXIT ;  /* 0x000000000000794d */ /* 0x000fea0003800000 */
.L_x_2975:
        /* <DEDUP_REMOVED lines=10> */
.L_x_14461:


//--------------------- .text._ZN10layer_norm13ln_bwd_kernelINS_13Kernel_traitsIf13__nv_bfloat16S2_S2_fjLj768ELj1ELj4ELj1ELj16ENS_18Kernel_traits_baseILj768EfS2_S2_S2_fjLj128EEEEELb1ELb0ELb1ELb0EEEvNS_9BwdParamsE --------------------------
	.section	.text._ZN10layer_norm13ln_bwd_kernelINS_13Kernel_traitsIf13__nv_bfloat16S2_S2_fjLj768ELj1ELj4ELj1ELj16ENS_18Kernel_traits_baseILj768EfS2_S2_S2_fjLj128EEEEELb1ELb0ELb1ELb0EEEvNS_9BwdParamsE,"ax",@progbits
	.align	128
        .global         _ZN10layer_norm13ln_bwd_kernelINS_13Kernel_traitsIf13__nv_bfloat16S2_S2_fjLj768ELj1ELj4ELj1ELj16ENS_18Kernel_traits_baseILj768EfS2_S2_S2_fjLj128EEEEELb1ELb0ELb1ELb0EEEvNS_9BwdParamsE
        .type           _ZN10layer_norm13ln_bwd_kernelINS_13Kernel_traitsIf13__nv_bfloat16S2_S2_fjLj768ELj1ELj4ELj1ELj16ENS_18Kernel_traits_baseILj768EfS2_S2_S2_fjLj128EEEEELb1ELb0ELb1ELb0EEEvNS_9BwdParamsE,@function
        .size           _ZN10layer_norm13ln_bwd_kernelINS_13Kernel_traitsIf13__nv_bfloat16S2_S2_fjLj768ELj1ELj4ELj1ELj16ENS_18Kernel_traits_baseILj768EfS2_S2_S2_fjLj128EEEEELb1ELb0ELb1ELb0EEEvNS_9BwdParamsE,(.L_x_14462 - _ZN10layer_norm13ln_bwd_kernelINS_13Kernel_traitsIf13__nv_bfloat16S2_S2_fjLj768ELj1ELj4ELj1ELj16ENS_18Kernel_traits_baseILj768EfS2_S2_S2_fjLj128EEEEELb1ELb0ELb1ELb0EEEvNS_9BwdParamsE)
        .other          _ZN10layer_norm13ln_bwd_kernelINS_13Kernel_traitsIf13__nv_bfloat16S2_S2_fjLj768ELj1ELj4ELj1ELj16ENS_18Kernel_traits_baseILj768EfS2_S2_S2_fjLj128EEEEELb1ELb0ELb1ELb0EEEvNS_9BwdParamsE,@"STO_CUDA_ENTRY STV_DEFAULT"
_ZN10layer_norm13ln_bwd_kernelINS_13Kernel_traitsIf13__nv_bfloat16S2_S2_fjLj768ELj1ELj4ELj1ELj16ENS_18Kernel_traits_baseILj768EfS2_S2_S2_fjLj128EEEEELb1ELb0ELb1ELb0EEEvNS_9BwdParamsE:
.text._ZN10layer_norm13ln_bwd_kernelINS_13Kernel_traitsIf13__nv_bfloat16S2_S2_fjLj768ELj1ELj4ELj1ELj16ENS_18Kernel_traits_baseILj768EfS2_S2_S2_fjLj128EEEEELb1ELb0ELb1ELb0EEEvNS_9BwdParamsE:
        /* <DEDUP_REMOVED lines=29> */
[----:B---3--:R-:W-:-:S03]  /*01d0*/  @P1 IMAD.WIDE.U32 R8, R3, 0x20, R6 ;  /* 0x0000002003081825 */ /* 0x008fc600078e0006 */
[----:B------:R3:W5:Y:S01]  /*01e0*/  @P0 LDG.E.128 R76, desc[UR6][R4.64+0x10] ;  /* 0x00001006044c0981 */ /* 0x000762000c1e1d00 */
[----:B------:R-:W-:-:S03]  /*01f0*/  @P1 VIADD R3, R3, 0x20 ;  /* 0x0000002003031836 */ /* 0x000fc60000000000 */
        /* <DEDUP_REMOVED lines=57> */
.L_x_3049:
[----:B0-----:R-:W0:Y:S08]  /*0590*/  LDC.64 R100, c[0x0][0x3f8] ;  /* 0x0000fe00ff647b82 */ /* 0x001e300000000a00 */
[----:B-1----:R-:W1:Y:S08]  /*05a0*/  LDC.64 R98, c[0x0][0x3c8] ;  /* 0x0000f200ff627b82 */ /* 0x002e700000000a00 */
[----:B------:R-:W2:Y:S01]  /*05b0*/  LDC.64 R102, c[0x0][0x3f0] ;  /* 0x0000fc00ff667b82 */ /* 0x000ea20000000a00 */
        /* <DEDUP_REMOVED lines=14> */
[----:B------:R-:W-:Y:S02]  /*06a0*/  MOV R0, UR14 ;  /* 0x0000000e00007c02 */ /* 0x000fe40008000f00 */
[----:B------:R-:W-:Y:S02]  /*06b0*/  CS2R R166, SRZ ;  /* 0x0000000000a67805 */ /* 0x000fe4000001ff00 */
[----:B------:R-:W-:Y:S02]  /*06c0*/  IADD3 R101, PT, PT, R110, -0x1, RZ ;  /* 0xffffffff6e657810 */ /* 0x000fe40007ffe0ff */
[C---:B------:R-:W-:Y:S01]  /*06d0*/  ISETP.GE.U32.AND P5, PT, R2.reuse, 0x20, PT ;  /* 0x000000200200780c */ /* 0x040fe20003fa6070 */
[-C--:B------:R-:W-:Y:S01]  /*06e0*/  IMAD R97, R111, R0.reuse, RZ ;  /* 0x000000006f617224 */ /* 0x080fe200078e02ff */
[----:B------:R-:W-:Y:S01]  /*06f0*/  ISETP.NE.AND P0, PT, RZ, UR8, PT ;  /* 0x00000008ff007c0c */ /* 0x000fe2000bf05270 */
[----:B------:R-:W-:Y:S01]  /*0700*/  IMAD R101, R101, R0, RZ ;  /* 0x0000000065657224 */ /* 0x000fe200078e02ff */
[----:B------:R-:W-:-:S02]  /*0710*/  ISETP.GE.U32.AND P3, PT, R2, 0x40, PT ;  /* 0x000000400200780c */ /* 0x000fc40003f66070 */
[----:B------:R-:W-:Y:S01]  /*0720*/  SHF.R.S32.HI R100, RZ, 0x1f, R97 ;  /* 0x0000001fff647819 */ /* 0x000fe20000011461 */
[----:B------:R-:W-:Y:S01]  /*0730*/  @P1 VIADD R103, R159, 0xffffffff ;  /* 0xffffffff9f671836 */ /* 0x000fe20000000000 */
[----:B------:R-:W-:Y:S02]  /*0740*/  SHF.R.S32.HI R102, RZ, 0x1f, R101 ;  /* 0x0000001fff667819 */ /* 0x000fe40000011465 */
[----:B------:R-:W-:Y:S01]  /*0750*/  LEA.HI R97, R100, R97, RZ, 0x3 ;  /* 0x0000006164617211 */ /* 0x000fe200078f18ff */
[----:B------:R-:W-:Y:S01]  /*0760*/  @P1 IMAD R103, R103, R0, RZ ;  /* 0x0000000067671224 */ /* 0x000fe200078e02ff */
[----:B------:R-:W-:Y:S02]  /*0770*/  LEA.HI R101, R102, R101, RZ, 0x3 ;  /* 0x0000006566657211 */ /* 0x000fe400078f18ff */
[----:B------:R-:W-:Y:S02]  /*0780*/  LEA.HI.SX32 R161, R97, R96, 0x1d ;  /* 0x0000006061a17211 */ /* 0x000fe400078feaff */
[----:B------:R-:W-:-:S02]  /*0790*/  @P1 SHF.R.S32.HI R162, RZ, 0x1f, R103 ;  /* 0x0000001fffa21819 */ /* 0x000fc40000011467 */
[----:B------:R-:W-:Y:S02]  /*07a0*/  ISETP.GE.U32.AND P2, PT, R2, 0x60, PT ;  /* 0x000000600200780c */ /* 0x000fe40003f46070 */
[----:B------:R-:W-:Y:S01]  /*07b0*/  @P1 LEA.HI R103, R162, R103, RZ, 0x3 ;  /* 0x00000067a2671211 */ /* 0x000fe200078f18ff */
[----:B------:R-:W-:Y:S01]  /*07c0*/  HFMA2 R162, -RZ, RZ, 0, 0 ;  /* 0x00000000ffa27431 */ /* 0x000fe200000001ff */
[-C--:B------:R-:W-:Y:S02]  /*07d0*/  LEA.HI.SX32 R165, R101, R96.reuse, 0x1d ;  /* 0x0000006065a57211 */ /* 0x080fe400078feaff */
[----:B------:R-:W-:Y:S02]  /*07e0*/  @P1 LEA.HI.SX32 R162, R103, R96, 0x1d ;  /* 0x0000006067a21211 */ /* 0x000fe400078feaff */
[----:B------:R-:W-:Y:S02]  /*07f0*/  MOV R164, R161 ;  /* 0x000000a100a47202 */ /* 0x000fe40000000f00 */
        /* <DEDUP_REMOVED lines=19> */
[C---:B---3--:R-:W-:Y:S01]  /*0930*/  PRMT R3, R96.reuse, 0x7632, R3 ;  /* 0x0000763260037816 */ /* 0x048fe20000000003 */
[----:B------:R-:W-:Y:S01]  /*0940*/  IMAD.U32 R96, R96, 0x10000, RZ ;  /* 0x0001000060607824 */ /* 0x000fe200078e00ff */
[C---:B------:R-:W-:Y:S02]  /*0950*/  SHF.L.U32 R120, R98.reuse, 0x10, RZ ;  /* 0x0000001062787819 */ /* 0x040fe400000006ff */
[----:B------:R-:W-:Y:S01]  /*0960*/  SHF.L.U32 R118, R97, 0x10, RZ ;  /* 0x0000001061767819 */ /* 0x000fe200000006ff */
[----:B------:R-:W-:Y:S01]  /*0970*/  IMAD.U32 R126, R99, 0x10000, RZ ;  /* 0x00010000637e7824 */ /* 0x000fe200078e00ff */
[----:B------:R-:W-:Y:S01]  /*0980*/  PRMT R116, R97, 0x7632, R116 ;  /* 0x0000763261747816 */ /* 0x000fe20000000074 */
[----:B------:R-:W-:Y:S01]  /*0990*/  FADD.FTZ R97, -R163, R96 ;  /* 0x00000060a3617221 */ /* 0x000fe20000010100 */
[----:B------:R-:W-:-:S02]  /*09a0*/  PRMT R117, R98, 0x7632, R117 ;  /* 0x0000763262757816 */ /* 0x000fc40000000075 */
[----:B------:R-:W-:Y:S02]  /*09b0*/  PRMT R122, R99, 0x7632, R122 ;  /* 0x00007632637a7816 */ /* 0x000fe4000000007a */
[C---:B----4-:R-:W-:Y:S02]  /*09c0*/  PRMT R125, R103.reuse, 0x7632, R125 ;  /* 0x00007632677d7816 */ /* 0x050fe4000000007d */
[----:B------:R-:W-:Y:S01]  /*09d0*/  SHF.L.U32 R127, R103, 0x10, RZ ;  /* 0x00000010677f7819 */ /* 0x000fe200000006ff */
[----:B------:R-:W-:Y:S01]  /*09e0*/  FADD.FTZ R103, -R163, R120 ;  /* 0x00000078a3677221 */ /* 0x000fe20000010100 */
[C---:B------:R-:W-:Y:S01]  /*09f0*/  PRMT R98, R100.reuse, 0x7632, R98 ;  /* 0x0000763264627816 */ /* 0x040fe20000000062 */
[----:B------:R-:W-:Y:S01]  /*0a00*/  IMAD.U32 R96, R3, 0x10000, RZ ;  /* 0x0001000003607824 */ /* 0x000fe200078e00ff */
[----:B------:R-:W-:Y:S01]  /*0a10*/  SHF.L.U32 R99, R100, 0x10, RZ ;  /* 0x0000001064637819 */ /* 0x000fe200000006ff */
[C---:B------:R-:W-:Y:S01]  /*0a20*/  IMAD.U32 R121, R102.reuse, 0x10000, RZ ;  /* 0x0001000066797824 */ /* 0x040fe200078e00ff */
[----:B------:R-:W-:Y:S01]  /*0a30*/  PRMT R119, R102, 0x7632, R119 ;  /* 0x0000763266777816 */ /* 0x000fe20000000077 */
[----:B0-----:R-:W-:Y:S01]  /*0a40*/  FADD.FTZ R115, -R163, R118 ;  /* 0x00000076a3737221 */ /* 0x001fe20000010100 */
[----:B------:R-:W-:Y:S01]  /*0a50*/  SHF.L.U32 R102, R116, 0x10, RZ ;  /* 0x0000001074667819 */ /* 0x000fe200000006ff */
[C---:B------:R-:W-:Y:S01]  /*0a60*/  FMUL.FTZ R3, R112.reuse, R97 ;  /* 0x0000006170037220 */ /* 0x040fe20000410000 */
[----:B------:R-:W-:Y:S01]  /*0a70*/  SHF.L.U32 R124, R117, 0x10, RZ ;  /* 0x00000010757c7819 */ /* 0x000fe200000006ff */
[----:B------:R-:W-:Y:S01]  /*0a80*/  FMUL.FTZ R117, R112, R103 ;  /* 0x0000006770757220 */ /* 0x000fe20000410000 */
[----:B------:R-:W-:Y:S01]  /*0a90*/  PRMT R100, R101, 0x7632, R100 ;  /* 0x0000763265647816 */ /* 0x000fe20000000064 */
[----:B------:R-:W-:Y:S01]  /*0aa0*/  FMUL.FTZ R114, R80, R99 ;  /* 0x0000006350727220 */ /* 0x000fe20000410000 */
[----:B------:R-:W-:Y:S01]  /*0ab0*/  SHF.L.U32 R98, R98, 0x10, RZ ;  /* 0x0000001062627819 */ /* 0x000fe200000006ff */
[----:B------:R-:W-:Y:S01]  /*0ac0*/  FADD.FTZ R97, -R163, R96 ;  /* 0x00000060a3617221 */ /* 0x000fe20000010100 */
[----:B------:R-:W-:Y:S01]  /*0ad0*/  SHF.L.U32 R101, R101, 0x10, RZ ;  /* 0x0000001065657819 */ /* 0x000fe200000006ff */
[----:B------:R-:W-:Y:S01]  /*0ae0*/  FMUL.FTZ R115, R112, R115 ;  /* 0x0000007370737220 */ /* 0x000fe20000410000 */
[----:B------:R-:W-:Y:S01]  /*0af0*/  FADD.FTZ R123, -R163, R126 ;  /* 0x0000007ea37b7221 */ /* 0x000fe20000010100 */
[----:B------:R-:W-:Y:S01]  /*0b00*/  FADD.FTZ R32, R32, R99 ;  /* 0x0000006320207221 */ /* 0x000fe20000010000 */
[----:B------:R-:W-:Y:S01]  /*0b10*/  FFMA.FTZ R56, R3, R99, R56 ;  /* 0x0000006303387223 */ /* 0x000fe20000010038 */
[----:B------:R-:W-:-:S02]  /*0b20*/  IMAD.U32 R126, R122, 0x10000, RZ ;  /* 0x000100007a7e7824 */ /* 0x000fc400078e00ff */
[----:B------:R-:W-:Y:S01]  /*0b30*/  FADD.FTZ R28, R28, R121 ;  /* 0x000000791c1c7221 */ /* 0x000fe20000010000 */
[-C--:B------:R-:W-:Y:S01]  /*0b40*/  FFMA.FTZ R52, R117, R121.reuse, R52 ;  /* 0x0000007975347223 */ /* 0x080fe20000010034 */
[----:B------:R-:W-:Y:S01]  /*0b50*/  FMUL.FTZ R118, R76, R121 ;  /* 0x000000794c767220 */ /* 0x000fe20000410000 */
[----:B------:R-:W-:Y:S01]  /*0b60*/  FADD.FTZ R99, -R163, R102 ;  /* 0x00000066a3637221 */ /* 0x000fe20000010100 */
[----:B------:R-:W-:Y:S01]  /*0b70*/  FMUL.FTZ R122, R112, R97 ;  /* 0x00000061707a7220 */ /* 0x000fe20000410000 */
[----:B------:R-:W-:Y:S01]  /*0b80*/  FMUL.FTZ R121, R81, R98 ;  /* 0x0000006251797220 */ /* 0x000fe20000410000 */
[----:B------:R-:W-:Y:S01]  /*0b90*/  FADD.FTZ R96, RZ, R114 ;  /* 0x00000072ff607221 */ /* 0x000fe20000010000 */
[----:B------:R-:W-:Y:S01]  /*0ba0*/  FADD.FTZ R34, R34, R101 ;  /* 0x0000006522227221 */ /* 0x000fe20000010000 */
[-C--:B------:R-:W-:Y:S01]  /*0bb0*/  FFMA.FTZ R58, R115, R101.reuse, R58 ;  /* 0x00000065733a7223 */ /* 0x080fe2000001003a */
[----:B------:R-:W-:Y:S01]  /*0bc0*/  FMUL.FTZ R116, R82, R101 ;  /* 0x0000006552747220 */ /* 0x000fe20000410000 */
[----:B------:R-:W-:Y:S01]  /*0bd0*/  FFMA.FTZ R97, R3, R114, RZ ;  /* 0x0000007203617223 */ /* 0x000fe200000100ff */
[----:B------:R-:W-:Y:S01]  /*0be0*/  FADD.FTZ R101, -R163, R124 ;  /* 0x0000007ca3657221 */ /* 0x000fe20000010100 */
[----:B------:R-:W-:Y:S01]  /*0bf0*/  FMUL.FTZ R124, R112, R99 ;  /* 0x00000063707c7220 */ /* 0x000fe20000410000 */
[----:B------:R-:W-:Y:S01]  /*0c00*/  SHF.L.U32 R100, R100, 0x10, RZ ;  /* 0x0000001064647819 */ /* 0x000fe200000006ff */
[----:B------:R-:W-:Y:S01]  /*0c10*/  FADD.FTZ R99, R96, R121 ;  /* 0x0000007960637221 */ /* 0x000fe20000010000 */
[----:B------:R-:W-:Y:S01]  /*0c20*/  FFMA.FTZ R96, R122, R121, R97 ;  /* 0x000000797a607223 */ /* 0x000fe20000010061 */
[----:B------:R-:W-:-:S02]  /*0c30*/  IMAD.U32 R128, R119, 0x10000, RZ ;  /* 0x0001000077807824 */ /* 0x000fc400078e00ff */
[----:B------:R-:W-:Y:S01]  /*0c40*/  FMUL.FTZ R119, R112, R123 ;  /* 0x0000007b70777220 */ /* 0x000fe20000410000 */
[----:B------:R-:W-:Y:S01]  /*0c50*/  FADD.FTZ R33, R33, R98 ;  /* 0x0000006221217221 */ /* 0x000fe20000010000 */
[----:B------:R-:W-:Y:S01]  /*0c60*/  FFMA.FTZ R57, R122, R98, R57 ;  /* 0x000000627a397223 */ /* 0x000fe20000010039 */
[----:B------:R-:W-:Y:S01]  /*0c70*/  FMUL.FTZ R123, R83, R100 ;  /* 0x00000064537b7220 */ /* 0x000fe20000410000 */
[----:B------:R-:W-:Y:S01]  /*0c80*/  FADD.FTZ R98, R99, R116 ;  /* 0x0000007463627221 */ /* 0x000fe20000010000 */
[----:B------:R-:W-:-:S03]  /*0c90*/  FFMA.FTZ R97, R115, R116, R96 ;  /* 0x0000007473617223 */ /* 0x000fc60000010060 */
        /* <DEDUP_REMOVED lines=8> */
[----:B------:R-:W-:Y:S02]  /*0d20*/  FMUL.FTZ R120, R78, R127 ;  /* 0x0000007f4e787220 */ /* 0x000fe40000410000 */
[----:B------:R-:W-:Y:S01]  /*0d30*/  FADD.FTZ R99, R98, R125 ;  /* 0x0000007d62637221 */ /* 0x000fe20000010000 */
[C---:B------:R-:W-:Y:S01]  /*0d40*/  FFMA.FTZ R96, R126.reuse, R125, R97 ;  /* 0x0000007d7e607223 */ /* 0x040fe20000010061 */
        /* <DEDUP_REMOVED lines=14> */
.L_x_2980:
[----:B------:R-:W-:Y:S05]  /*0e30*/  BSYNC.RECONVERGENT B1 ;  /* 0x0000000000017941 */ /* 0x000fea0003800200 */
.L_x_2979:
        /* <DEDUP_REMOVED lines=13> */
[C---:B0-----:R-:W-:Y:S02]  /*0f10*/  @P0 IMAD.WIDE.U32 R130, R164.reuse, 0x10, R106 ;  /* 0x00000010a4820825 */ /* 0x041fe400078e006a */
[----:B------:R-:W5:Y:S04]  /*0f20*/  LDG.E.64 R106, desc[UR6][R132.64] ;  /* 0x00000006846a7981 */ /* 0x000f68000c1e1b00 */
[----:B------:R0:W5:Y:S01]  /*0f30*/  @P0 LDG.E.128 R4, desc[UR6][R130.64] ;  /* 0x0000000682040981 */ /* 0x000162000c1e1d00 */
[----:B------:R-:W-:Y:S01]  /*0f40*/  VIADD R165, R165, 0x20 ;  /* 0x00000020a5a57836 */ /* 0x000fe20000000000 */
[----:B------:R-:W-:Y:S01]  /*0f50*/  IADD3 R164, PT, PT, R164, 0x20, RZ ;  /* 0x00000020a4a47810 */ /* 0x000fe20007ffe0ff */
[----:B------:R-:W-:Y:S01]  /*0f60*/  VIADD R162, R162, 0x20 ;  /* 0x00000020a2a27836 */ /* 0x000fe20000000000 */
[----:B---3--:R-:W-:-:S02]  /*0f70*/  SHF.L.U32 R138, R96, 0x10, RZ ;  /* 0x00000010608a7819 */ /* 0x008fc400000006ff */
[----:B------:R-:W-:Y:S02]  /*0f80*/  PRMT R129, R96, 0x7632, R129 ;  /* 0x0000763260817816 */ /* 0x000fe40000000081 */
[----:B------:R-:W-:Y:S01]  /*0f90*/  SHF.L.U32 R140, R97, 0x10, RZ ;  /* 0x00000010618c7819 */ /* 0x000fe200000006ff */
[----:B0-----:R-:W-:Y:S01]  /*0fa0*/  FADD.FTZ R131, -R163, R138 ;  /* 0x0000008aa3837221 */ /* 0x001fe20000010100 */
[----:B------:R-:W-:Y:S02]  /*0fb0*/  PRMT R137, R97, 0x7632, R137 ;  /* 0x0000763261897816 */ /* 0x000fe40000000089 */
[C---:B------:R-:W-:Y:S01]  /*0fc0*/  PRMT R139, R98.reuse, 0x7632, R139 ;  /* 0x00007632628b7816 */ /* 0x040fe2000000008b */
[----:B------:R-:W-:Y:S01]  /*0fd0*/  IMAD.U32 R98, R98, 0x10000, RZ ;  /* 0x0001000062627824 */ /* 0x000fe200078e00ff */
[----:B----4-:R-:W-:Y:S02]  /*0fe0*/  SHF.L.U32 R97, R100, 0x10, RZ ;  /* 0x0000001064617819 */ /* 0x010fe400000006ff */
[----:B------:R-:W-:Y:S01]  /*0ff0*/  SHF.L.U32 R138, R129, 0x10, RZ ;  /* 0x00000010818a7819 */ /* 0x000fe200000006ff */
[----:B------:R-:W-:Y:S01]  /*1000*/  FMUL.FTZ R129, R112, R131 ;  /* 0x0000008370817220 */ /* 0x000fe20000410000 */
[----:B------:R-:W-:Y:S01]  /*1010*/  PRMT R96, R100, 0x7632, R96 ;  /* 0x0000763264607816 */ /* 0x000fe20000000060 */
[----:B------:R-:W-:Y:S01]  /*1020*/  FADD.FTZ R133, -R163, R140 ;  /* 0x0000008ca3857221 */ /* 0x000fe20000010100 */
[----:B------:R-:W-:-:S02]  /*1030*/  PRMT R141, R99, 0x7632, R141 ;  /* 0x00007632638d7816 */ /* 0x000fc4000000008d */
[----:B------:R-:W-:Y:S02]  /*1040*/  SHF.L.U32 R144, R99, 0x10, RZ ;  /* 0x0000001063907819 */ /* 0x000fe400000006ff */
[----:B------:R-:W-:Y:S02]  /*1050*/  PRMT R99, R101, 0x7632, R99 ;  /* 0x0000763265637816 */ /* 0x000fe40000000063 */
[----:B------:R-:W-:Y:S01]  /*1060*/  SHF.L.U32 R140, R137, 0x10, RZ ;  /* 0x00000010898c7819 */ /* 0x000fe200000006ff */
[----:B------:R-:W-:Y:S01]  /*1070*/  FADD.FTZ R137, -R163, R98 ;  /* 0x00000062a3897221 */ /* 0x000fe20000010100 */
[----:B------:R-:W-:Y:S01]  /*1080*/  SHF.L.U32 R98, R96, 0x10, RZ ;  /* 0x0000001060627819 */ /* 0x000fe200000006ff */
[----:B------:R-:W-:Y:S01]  /*1090*/  FADD.FTZ R24, R24, R97 ;  /* 0x0000006118187221 */ /* 0x000fe20000010000 */
[-C--:B------:R-:W-:Y:S01]  /*10a0*/  FFMA.FTZ R48, R129, R97.reuse, R48 ;  /* 0x0000006181307223 */ /* 0x080fe20000010030 */
[----:B------:R-:W-:Y:S01]  /*10b0*/  FMUL.FTZ R130, R72, R97 ;  /* 0x0000006148827220 */ /* 0x000fe20000410000 */
[----:B------:R-:W-:Y:S01]  /*10c0*/  FADD.FTZ R97, -R163, R138 ;  /* 0x0000008aa3617221 */ /* 0x000fe20000010100 */
[----:B------:R-:W-:Y:S01]  /*10d0*/  FMUL.FTZ R131, R112, R133 ;  /* 0x0000008570837220 */ /* 0x000fe20000410000 */
[----:B------:R-:W-:-:S02]  /*10e0*/  IMAD.U32 R100, R99, 0x10000, RZ ;  /* 0x0001000063647824 */ /* 0x000fc400078e00ff */
[C---:B------:R-:W-:Y:S01]  /*10f0*/  FMUL.FTZ R133, R112.reuse, R137 ;  /* 0x0000008970857220 */ /* 0x040fe20000410000 */
[----:B------:R-:W-:Y:S01]  /*1100*/  FADD.FTZ R99, -R163, R140 ;  /* 0x0000008ca3637221 */ /* 0x000fe20000010100 */
[----:B------:R-:W-:Y:S01]  /*1110*/  FMUL.FTZ R138, R112, R97 ;  /* 0x00000061708a7220 */ /* 0x000fe20000410000 */
[----:B------:R-:W-:Y:S01]  /*1120*/  FADD.FTZ R96, R167, R130 ;  /* 0x00000082a7607221 */ /* 0x000fe20000010000 */
[----:B------:R-:W-:Y:S01]  /*1130*/  FMUL.FTZ R137, R73, R98 ;  /* 0x0000006249897220 */ /* 0x000fe20000410000 */
[----:B------:R-:W-:Y:S02]  /*1140*/  IMAD.U32 R101, R101, 0x10000, RZ ;  /* 0x0001000065657824 */ /* 0x000fe400078e00ff */
[----:B------:R-:W-:Y:S01]  /*1150*/  FFMA.FTZ R97, R129, R130, R166 ;  /* 0x0000008281617223 */ /* 0x000fe200000100a6 */
[C---:B------:R-:W-:Y:S01]  /*1160*/  PRMT R134, R102.reuse, 0x7632, R134 ;  /* 0x0000763266867816 */ /* 0x040fe20000000086 */
[----:B------:R-:W-:Y:S01]  /*1170*/  IMAD.U32 R142, R139, 0x10000, RZ ;  /* 0x000100008b8e7824 */ /* 0x000fe200078e00ff */
[----:B------:R-:W-:Y:S01]  /*1180*/  SHF.L.U32 R135, R102, 0x10, RZ ;  /* 0x0000001066877819 */ /* 0x000fe200000006ff */
[----:B------:R-:W-:Y:S01]  /*1190*/  FMUL.FTZ R140, R112, R99 ;  /* 0x00000063708c7220 */ /* 0x000fe20000410000 */
[----:B------:R-:W-:Y:S01]  /*11a0*/  FADD.FTZ R139, -R163, R144 ;  /* 0x00000090a38b7221 */ /* 0x000fe20000010100 */
[----:B------:R-:W-:Y:S01]  /*11b0*/  FADD.FTZ R99, R96, R137 ;  /* 0x0000008960637221 */ /* 0x000fe20000010000 */
[----:B------:R-:W-:Y:S01]  /*11c0*/  FMUL.FTZ R132, R74, R101 ;  /* 0x000000654a847220 */ /* 0x000fe20000410000 */
[----:B------:R-:W-:Y:S01]  /*11d0*/  FFMA.FTZ R96, R138, R137, R97 ;  /* 0x000000898a607223 */ /* 0x000fe20000010061 */
[----:B------:R-:W-:Y:S01]  /*11e0*/  SHF.L.U32 R102, R134, 0x10, RZ ;  /* 0x0000001086667819 */ /* 0x000fe200000006ff */
[----:B------:R-:W-:Y:S01]  /*11f0*/  FADD.FTZ R20, R20, R135 ;  /* 0x0000008714147221 */ /* 0x000fe20000010000 */
[-C--:B------:R-:W-:Y:S01]  /*1200*/  FFMA.FTZ R44, R133, R135.reuse, R44 ;  /* 0x00000087852c7223 */ /* 0x080fe2000001002c */
[----:B------:R-:W-:Y:S01]  /*1210*/  FMUL.FTZ R134, R68, R135 ;  /* 0x0000008744867220 */ /* 0x000fe20000410000 */
[----:B------:R-:W-:Y:S01]  /*1220*/  FMUL.FTZ R135, R112, R139 ;  /* 0x0000008b70877220 */ /* 0x000fe20000410000 */
[----:B------:R-:W-:Y:S01]  /*1230*/  FADD.FTZ R25, R25, R98 ;  /* 0x0000006219197221 */ /* 0x000fe20000010000 */
[----:B------:R-:W-:Y:S01]  /*1240*/  FFMA.FTZ R49, R138, R98, R49 ;  /* 0x000000628a317223 */ /* 0x000fe20000010031 */
[----:B------:R-:W-:Y:S01]  /*1250*/  FMUL.FTZ R139, R75, R100 ;  /* 0x000000644b8b7220 */ /* 0x000fe20000410000 */
[----:B------:R-:W-:Y:S01]  /*1260*/  FADD.FTZ R98, R99, R132 ;  /* 0x0000008463627221 */ /* 0x000fe20000010000 */
[C---:B------:R-:W-:Y:S01]  /*1270*/  FFMA.FTZ R97, R131.reuse, R132, R96 ;  /* 0x0000008483617223 */ /* 0x040fe20000010060 */
[----:B------:R-:W-:Y:S01]  /*1280*/  FADD.FTZ R26, R26, R101 ;  /* 0x000000651a1a7221 */ /* 0x000fe20000010000 */
[----:B------:R-:W-:Y:S01]  /*1290*/  FFMA.FTZ R50, R131, R101, R50 ;  /* 0x0000006583327223 */ /* 0x000fe20000010032 */
[----:B------:R-:W-:Y:S01]  /*12a0*/  FADD.FTZ R101, -R163, R142 ;  /* 0x0000008ea3657221 */ /* 0x000fe20000010100 */
[----:B------:R-:W-:Y:S01]  /*12b0*/  FADD.FTZ R99, R98, R139 ;  /* 0x0000008b62637221 */ /* 0x000fe20000010000 */
[----:B------:R-:W-:Y:S01]  /*12c0*/  FFMA.FTZ R96, R140, R139, R97 ;  /* 0x0000008b8c607223 */ /* 0x000fe20000010061 */
[----:B------:R-:W-:-:S02]  /*12d0*/  PRMT R136, R103, 0x7632, R136 ;  /* 0x0000763267887816 */ /* 0x000fc40000000088 */
[----:B------:R-:W-:Y:S01]  /*12e0*/  SHF.L.U32 R103, R103, 0x10, RZ ;  /* 0x0000001067677819 */ /* 0x000fe200000006ff */
[----:B------:R-:W-:Y:S01]  /*12f0*/  FMUL.FTZ R142, R112, R101 ;  /* 0x00000065708e7220 */ /* 0x000fe20000410000 */
        /* <DEDUP_REMOVED lines=23> */
.L_x_2982:
[----:B------:R-:W-:Y:S05]  /*1470*/  BSYNC.RECONVERGENT B1 ;  /* 0x0000000000017941 */ /* 0x000fea0003800200 */
.L_x_2981:
        /* <DEDUP_REMOVED lines=16> */
[----:B------:R-:W-:Y:S01]  /*1580*/  SHF.L.U32 R100, R100, 0x10, RZ ;  /* 0x0000001064647819 */ /* 0x000fe200000006ff */
[C---:B------:R-:W-:Y:S01]  /*1590*/  IMAD.U32 R148, R101.reuse, 0x10000, RZ ;  /* 0x0001000065947824 */ /* 0x040fe200078e00ff */
[----:B------:R-:W-:Y:S02]  /*15a0*/  PRMT R145, R101, 0x7632, R145 ;  /* 0x0000763265917816 */ /* 0x000fe40000000091 */
[C---:B------:R-:W-:Y:S01]  /*15b0*/  PRMT R149, R102.reuse, 0x7632, R149 ;  /* 0x0000763266957816 */ /* 0x040fe20000000095 */
[----:B------:R-:W-:Y:S01]  /*15c0*/  FADD.FTZ R101, -R163, R100 ;  /* 0x00000064a3657221 */ /* 0x000fe20000010100 */
[----:B------:R-:W-:Y:S01]  /*15d0*/  PRMT R152, R103, 0x7632, R152 ;  /* 0x0000763267987816 */ /* 0x000fe20000000098 */
[----:B------:R-:W-:Y:S01]  /*15e0*/  IMAD.U32 R100, R113, 0x10000, RZ ;  /* 0x0001000071647824 */ /* 0x000fe200078e00ff */
[----:B------:R-:W-:-:S02]  /*15f0*/  SHF.L.U32 R150, R102, 0x10, RZ ;  /* 0x0000001066967819 */ /* 0x000fc400000006ff */
[----:B------:R-:W-:Y:S02]  /*1600*/  SHF.L.U32 R154, R103, 0x10, RZ ;  /* 0x00000010679a7819 */ /* 0x000fe400000006ff */
[----:B------:R-:W-:Y:S02]  /*1610*/  SHF.L.U32 R102, R145, 0x10, RZ ;  /* 0x0000001091667819 */ /* 0x000fe400000006ff */
[----:B0-----:R-:W-:Y:S01]  /*1620*/  SHF.L.U32 R146, R149, 0x10, RZ ;  /* 0x0000001095927819 */ /* 0x001fe200000006ff */
[C-C-:B------:R-:W-:Y:S01]  /*1630*/  FADD.FTZ R149, -R163.reuse, R100.reuse ;  /* 0x00000064a3957221 */ /* 0x140fe20000010100 */
[----:B------:R-:W-:Y:S01]  /*1640*/  IMAD.U32 R152, R152, 0x10000, RZ ;  /* 0x0001000098987824 */ /* 0x000fe200078e00ff */
[C---:B----4-:R-:W-:Y:S01]  /*1650*/  PRMT R100, R96.reuse, 0x7632, R100 ;  /* 0x0000763260647816 */ /* 0x050fe20000000064 */
[C---:B------:R-:W-:Y:S01]  /*1660*/  FADD.FTZ R147, -R163.reuse, R148 ;  /* 0x00000094a3937221 */ /* 0x040fe20000010100 */
[----:B------:R-:W-:Y:S01]  /*1670*/  SHF.L.U32 R103, R96, 0x10, RZ ;  /* 0x0000001060677819 */ /* 0x000fe200000006ff */
[C---:B------:R-:W-:Y:S01]  /*1680*/  FADD.FTZ R151, -R163.reuse, R150 ;  /* 0x00000096a3977221 */ /* 0x040fe20000010100 */
[C---:B------:R-:W-:Y:S01]  /*1690*/  FADD.FTZ R165, -R163.reuse, R154 ;  /* 0x0000009aa3a57221 */ /* 0x040fe20000010100 */
[C---:B------:R-:W-:Y:S01]  /*16a0*/  FADD.FTZ R153, -R163.reuse, R102 ;  /* 0x00000066a3997221 */ /* 0x040fe20000010100 */
[----:B------:R-:W-:Y:S01]  /*16b0*/  FADD.FTZ R157, -R163, R146 ;  /* 0x00000092a39d7221 */ /* 0x000fe20000010100 */
[----:B------:R-:W-:Y:S01]  /*16c0*/  PRMT R96, R97, 0x7632, R96 ;  /* 0x0000763261607816 */ /* 0x000fe20000000060 */
[--C-:B------:R-:W-:Y:S01]  /*16d0*/  FADD.FTZ R163, -R163, R152.reuse ;  /* 0x00000098a3a37221 */ /* 0x100fe20000010100 */
[----:B------:R-:W-:Y:S01]  /*16e0*/  SHF.L.U32 R97, R97, 0x10, RZ ;  /* 0x0000001061617819 */ /* 0x000fe200000006ff */
[----:B------:R-:W-:Y:S01]  /*16f0*/  FMUL.FTZ R146, R64, R103 ;  /* 0x0000006740927220 */ /* 0x000fe20000410000 */
[----:B------:R-:W-:Y:S01]  /*1700*/  SHF.L.U32 R100, R100, 0x10, RZ ;  /* 0x0000001064647819 */ /* 0x000fe200000006ff */
[C---:B------:R-:W-:Y:S01]  /*1710*/  FMUL.FTZ R145, R112.reuse, R147 ;  /* 0x0000009370917220 */ /* 0x040fe20000410000 */
[----:B------:R-:W-:Y:S01]  /*1720*/  PRMT R152, R99, 0x7632, R152 ;  /* 0x0000763263987816 */ /* 0x000fe20000000098 */
[----:B------:R-:W-:Y:S01]  /*1730*/  FMUL.FTZ R113, R112, R101 ;  /* 0x0000006570717220 */ /* 0x000fe20000410000 */
[C---:B------:R-:W-:Y:S01]  /*1740*/  PRMT R102, R98.reuse, 0x7632, R102 ;  /* 0x0000763262667816 */ /* 0x040fe20000000066 */
[----:B------:R-:W-:-:S02]  /*1750*/  IMAD.U32 R155, R98, 0x10000, RZ ;  /* 0x00010000629b7824 */ /* 0x000fc400078e00ff */
[----:B------:R-:W-:Y:S01]  /*1760*/  FMUL.FTZ R147, R112, R151 ;  /* 0x0000009770937220 */ /* 0x000fe20000410000 */
[----:B------:R-:W-:Y:S02]  /*1770*/  IMAD.U32 R98, R96, 0x10000, RZ ;  /* 0x0001000060627824 */ /* 0x000fe400078e00ff */
[----:B------:R-:W-:Y:S01]  /*1780*/  FADD.FTZ R18, R18, R97 ;  /* 0x0000006112127221 */ /* 0x000fe20000010000 */
[-C--:B------:R-:W-:Y:S01]  /*1790*/  FFMA.FTZ R42, R145, R97.reuse, R42 ;  /* 0x00000061912a7223 */ /* 0x080fe2000001002a */
[----:B------:R-:W-:Y:S01]  /*17a0*/  FMUL.FTZ R148, R66, R97 ;  /* 0x0000006142947220 */ /* 0x000fe20000410000 */
[----:B------:R-:W-:Y:S01]  /*17b0*/  SHF.L.U32 R162, R152, 0x10, RZ ;  /* 0x0000001098a27819 */ /* 0x000fe200000006ff */
[----:B------:R-:W-:Y:S01]  /*17c0*/  FADD.FTZ R96, R167, R146 ;  /* 0x00000092a7607221 */ /* 0x000fe20000010000 */
[----:B------:R-:W-:Y:S01]  /*17d0*/  FMUL.FTZ R151, R65, R100 ;  /* 0x0000006441977220 */ /* 0x000fe20000410000 */
[C---:B------:R-:W-:Y:S01]  /*17e0*/  FMUL.FTZ R152, R112.reuse, R149 ;  /* 0x0000009570987220 */ /* 0x040fe20000410000 */
[----:B------:R-:W-:Y:S01]  /*17f0*/  FFMA.FTZ R97, R113, R146, R166 ;  /* 0x0000009271617223 */ /* 0x000fe200000100a6 */
        /* <DEDUP_REMOVED lines=40> */
.L_x_2978:
[----:B-----5:R-:W-:Y:S01]  /*1a80*/  ISETP.GE.AND P1, PT, R159, 0x1, PT ;  /* 0x000000019f00780c */ /* 0x020fe20003f26270 */
[----:B------:R-:W-:Y:S01]  /*1a90*/  IMAD.U32 R0, RZ, RZ, UR14 ;  /* 0x0000000eff007e24 */ /* 0x000fe2000f8e00ff */
[----:B------:R-:W-:Y:S01]  /*1aa0*/  UISETP.NE.U32.AND UP0, UPT, UR10, URZ, UPT ;  /* 0x000000ff0a00728c */ /* 0x000fe2000bf05070 */
[----:B------:R-:W-:Y:S02]  /*1ab0*/  HFMA2 R173, -RZ, RZ, 0, 0 ;  /* 0x00000000ffad7431 */ /* 0x000fe400000001ff */
[----:B------:R-:W-:Y:S01]  /*1ac0*/  IMAD R97, R111, R0, RZ ;  /* 0x000000006f617224 */ /* 0x000fe200078e02ff */
[----:B------:R-:W-:-:S04]  /*1ad0*/  UISETP.NE.AND.EX UP0, UPT, UR11, URZ, UPT, UP0 ;  /* 0x000000ff0b00728c */ /* 0x000fc8000bf05300 */
[----:B------:R-:W-:-:S03]  /*1ae0*/  SHF.R.S32.HI R98, RZ, 0x1f, R97 ;  /* 0x0000001fff627819 */ /* 0x000fc60000011461 */
        /* <DEDUP_REMOVED lines=26> */
.L_x_2984:
[C---:B------:R-:W-:Y:S02]  /*1c90*/  ISETP.GE.U32.AND P5, PT, R2.reuse, 0x20, PT ;  /* 0x000000200200780c */ /* 0x040fe40003fa6070 */
[C---:B------:R-:W-:Y:S02]  /*1ca0*/  ISETP.GE.U32.AND P3, PT, R2.reuse, 0x40, PT ;  /* 0x000000400200780c */ /* 0x040fe40003f66070 */
[----:B------:R-:W-:-:S09]  /*1cb0*/  ISETP.GE.U32.AND P2, PT, R2, 0x60, PT ;  /* 0x000000600200780c */ /* 0x000fd20003f46070 */
[----:B------:R-:W0:Y:S08]  /*1cc0*/  @P5 LDC.64 R98, c[0x0][0x3b0] ;  /* 0x0000ec00ff625b82 */ /* 0x000e300000000a00 */
[----:B------:R-:W1:Y:S08]  /*1cd0*/  @P5 LDC.64 R96, c[0x0][0x438] ;  /* 0x00010e00ff605b82 */ /* 0x000e700000000a00 */
[----:B------:R-:W2:Y:S08]  /*1ce0*/  @P3 LDC.64 R162, c[0x0][0x3b0] ;  /* 0x0000ec00ffa23b82 */ /* 0x000eb00000000a00 */
[----:B------:R-:W3:Y:S01]  /*1cf0*/  @P3 LDC.64 R100, c[0x0][0x438] ;  /* 0x00010e00ff643b82 */ /* 0x000ee20000000a00 */
[----:B0-----:R-:W-:-:S04]  /*1d00*/  @P5 IMAD.WIDE.U32 R102, R173, 0x8, R98 ;  /* 0x00000008ad665825 */ /* 0x001fc800078e0062 */
[----:B------:R-:W-:Y:S01]  /*1d10*/  @P5 VIADD R173, R173, 0x20 ;  /* 0x00000020adad5836 */ /* 0x000fe20000000000 */
        /* <DEDUP_REMOVED lines=16> */
[----:B------:R-:W-:-:S07]  /*1e20*/  CS2R R166, SRZ ;  /* 0x0000000000a67805 */ /* 0x000fce000001ff00 */
.L_x_2983:
[----:B------:R-:W-:Y:S05]  /*1e30*/  BSYNC.RECONVERGENT B0 ;  /* 0x0000000000007941 */ /* 0x000fea0003800200 */
.L_x_2977:
        /* <DEDUP_REMOVED lines=22> */
.L_x_3061:
[----:B------:R-:W0:Y:S01]  /*1fa0*/  S2R R97, SR_TID.X ;  /* 0x0000000000617919 */ /* 0x000e220000002100 */
[----:B------:R-:W-:Y:S01]  /*1fb0*/  @P1 IADD3 R159, PT, PT, R159, -0x1, RZ ;  /* 0xffffffff9f9f1810 */ /* 0x000fe20007ffe0ff */
[----:B-1----:R-:W-:Y:S01]  /*1fc0*/  FADD.FTZ R100, R162, R163 ;  /* 0x000000a3a2647221 */ /* 0x002fe20000010000 */
[----:B--2---:R-:W-:Y:S01]  /*1fd0*/  FADD.FTZ R101, R96, R165 ;  /* 0x000000a560657221 */ /* 0x004fe20000010000 */
[----:B------:R-:W-:Y:S01]  /*1fe0*/  ISETP.NE.AND P0, PT, RZ, UR8, PT ;  /* 0x00000008ff007c0c */ /* 0x000fe2000bf05270 */
[----:B------:R-:W-:Y:S01]  /*1ff0*/  BSSY.RECONVERGENT B1, `(.L_x_2986) ;  /* 0x00001b1000017945 */ /* 0x000fe20003800200 */
[----:B------:R-:W-:Y:S02]  /*2000*/  @P1 IMAD R159, R159, R0, RZ ;  /* 0x000000009f9f1224 */ /* 0x000fe400078e02ff */
[----:B------:R-:W-:Y:S01]  /*2010*/  FMUL.FTZ R100, R100, UR9 ;  /* 0x0000000964647c20 */ /* 0x000fe20008410000 */
[----:B------:R-:W-:Y:S02]  /*2020*/  IMAD.MOV.U32 R99, RZ, RZ, R161 ;  /* 0x000000ffff637224 */ /* 0x000fe400078e00a1 */
[----:B------:R-:W-:Y:S01]  /*2030*/  FMUL.FTZ R101, R101, UR9 ;  /* 0x0000000965657c20 */ /* 0x000fe20008410000 */
[----:B------:R-:W-:-:S02]  /*2040*/  @P1 SHF.R.S32.HI R98, RZ, 0x1f, R159 ;  /* 0x0000001fff621819 */ /* 0x000fc4000001149f */
[----:B------:R-:W-:Y:S02]  /*2050*/  FSEL R100, R100, RZ, !P0 ;  /* 0x000000ff64647208 */ /* 0x000fe40004000000 */
[----:B------:R-:W-:Y:S01]  /*2060*/  @P1 LEA.HI R159, R98, R159, RZ, 0x3 ;  /* 0x0000009f629f1211 */ /* 0x000fe200078f18ff */
[----:B------:R-:W-:Y:S01]  /*2070*/  HFMA2 R98, -RZ, RZ, 0, 0 ;  /* 0x00000000ff627431 */ /* 0x000fe200000001ff */
        /* <DEDUP_REMOVED lines=29> */
.L_x_2992:
[----:B------:R-:W-:Y:S05]  /*2250*/  BSYNC.RECONVERGENT B2 ;  /* 0x0000000000027941 */ /* 0x000fea0003800200 */
.L_x_2991:
        /* <DEDUP_REMOVED lines=13> */
.L_x_2994:
[----:B------:R-:W-:Y:S05]  /*2330*/  BSYNC.RECONVERGENT B2 ;  /* 0x0000000000027941 */ /* 0x000fea0003800200 */
.L_x_2993:
        /* <DEDUP_REMOVED lines=13> */
.L_x_2996:
[----:B------:R-:W-:Y:S05]  /*2410*/  BSYNC.RECONVERGENT B2 ;  /* 0x0000000000027941 */ /* 0x000fea0003800200 */
.L_x_2995:
        /* <DEDUP_REMOVED lines=13> */
.L_x_2998:
[----:B------:R-:W-:Y:S05]  /*24f0*/  BSYNC.RECONVERGENT B2 ;  /* 0x0000000000027941 */ /* 0x000fea0003800200 */
.L_x_2997:
        /* <DEDUP_REMOVED lines=13> */
.L_x_3000:
[----:B------:R-:W-:Y:S05]  /*25d0*/  BSYNC.RECONVERGENT B2 ;  /* 0x0000000000027941 */ /* 0x000fea0003800200 */
.L_x_2999:
        /* <DEDUP_REMOVED lines=13> */
.L_x_3002:
[----:B------:R-:W-:Y:S05]  /*26b0*/  BSYNC.RECONVERGENT B2 ;  /* 0x0000000000027941 */ /* 0x000fea0003800200 */
.L_x_3001:
        /* <DEDUP_REMOVED lines=13> */
.L_x_3004:
[----:B------:R-:W-:Y:S05]  /*2790*/  BSYNC.RECONVERGENT B2 ;  /* 0x0000000000027941 */ /* 0x000fea0003800200 */
.L_x_3003:
        /* <DEDUP_REMOVED lines=14> */
.L_x_2990:
        /* <DEDUP_REMOVED lines=12> */
[-CC-:B------:R-:W-:Y:S01]  /*2940*/  FFMA.FTZ R173, R117, R101.reuse, R100.reuse ;  /* 0x0000006575ad7223 */ /* 0x180fe20000010064 */
[----:B------:R-:W-:Y:S01]  /*2950*/  FFMA.FTZ R179, R119, R101, R100 ;  /* 0x0000006577b37223 */ /* 0x000fe20000010064 */
[----:B------:R-:W-:Y:S01]  /*2960*/  FSEL R170, R95, RZ, P0 ;  /* 0x000000ff5faa7208 */ /* 0x000fe20000000000 */
[----:B------:R-:W-:Y:S01]  /*2970*/  FADD.FTZ R171, R123, -R172 ;  /* 0x800000ac7bab7221 */ /* 0x000fe20000010000 */
[----:B------:R-:W-:Y:S01]  /*2980*/  FSEL R168, R93, RZ, P0 ;  /* 0x000000ff5da87208 */ /* 0x000fe20000000000 */
[----:B------:R-:W2:Y:S01]  /*2990*/  @P1 LDC.64 R164, c[0x0][0x408] ;  /* 0x00010200ffa41b82 */ /* 0x000ea20000000a00 */
[----:B------:R-:W-:Y:S01]  /*29a0*/  FMUL.FTZ R169, R112, R169 ;  /* 0x000000a970a97220 */ /* 0x000fe20000410000 */
[----:B------:R-:W-:Y:S01]  /*29b0*/  FFMA.FTZ R176, R126, R101, R100 ;  /* 0x000000657eb07223 */ /* 0x000fe20000010064 */
[----:B------:R-:W-:Y:S01]  /*29c0*/  FADD.FTZ R173, R118, -R173 ;  /* 0x800000ad76ad7221 */ /* 0x000fe20000010000 */
[----:B------:R-:W-:Y:S01]  /*29d0*/  FADD.FTZ R179, R120, -R179 ;  /* 0x800000b378b37221 */ /* 0x000fe20000010000 */
[----:B------:R-:W-:Y:S01]  /*29e0*/  FMUL.FTZ R171, R112, R171 ;  /* 0x000000ab70ab7220 */ /* 0x000fe20000410000 */
[----:B------:R-:W-:Y:S01]  /*29f0*/  FADD.FTZ R177, R125, -R176 ;  /* 0x800000b07db17221 */ /* 0x000fe20000010000 */
[----:B0-----:R-:W-:Y:S01]  /*2a00*/  @P1 FMUL.FTZ R95, R170, R167 ;  /* 0x000000a7aa5f1220 */ /* 0x001fe20000410000 */
[C---:B------:R-:W-:Y:S01]  /*2a10*/  FMUL.FTZ R173, R112.reuse, R173 ;  /* 0x000000ad70ad7220 */ /* 0x040fe20000410000 */
[----:B------:R-:W-:Y:S01]  /*2a20*/  FSEL R172, R169, RZ, P0 ;  /* 0x000000ffa9ac7208 */ /* 0x000fe20000000000 */
[C---:B------:R-:W-:Y:S01]  /*2a30*/  FMUL.FTZ R179, R112.reuse, R179 ;  /* 0x000000b370b37220 */ /* 0x040fe20000410000 */
[----:B------:R-:W-:Y:S01]  /*2a40*/  @P1 FMUL.FTZ R161, R95, R166 ;  /* 0x000000a65fa11220 */ /* 0x000fe20000410000 */
[----:B------:R-:W-:Y:S01]  /*2a50*/  FMUL.FTZ R177, R112, R177 ;  /* 0x000000b170b17220 */ /* 0x000fe20000410000 */
[----:B------:R-:W0:Y:S01]  /*2a60*/  @P1 LDC.64 R166, c[0x0][0x408] ;  /* 0x00010200ffa61b82 */ /* 0x000e220000000a00 */
[----:B------:R-:W-:Y:S01]  /*2a70*/  FSEL R171, R171, RZ, P0 ;  /* 0x000000ffabab7208 */ /* 0x000fe20000000000 */
[----:B-1----:R-:W-:Y:S01]  /*2a80*/  @P1 FMUL.FTZ R93, R168, R163 ;  /* 0x000000a3a85d1220 */ /* 0x002fe20000410000 */
[----:B------:R-:W-:Y:S01]  /*2a90*/  FSEL R176, R173, RZ, P0 ;  /* 0x000000ffadb07208 */ /* 0x000fe20000000000 */
[----:B------:R-:W-:Y:S01]  /*2aa0*/  FFMA.FTZ R180, R128, R101, R100 ;  /* 0x0000006580b47223 */ /* 0x000fe20000010064 */
[----:B------:R-:W-:Y:S01]  /*2ab0*/  FSEL R178, R179, RZ, P0 ;  /* 0x000000ffb3b27208 */ /* 0x000fe20000000000 */
[----:B------:R-:W-:Y:S01]  /*2ac0*/  @P1 FMUL.FTZ R159, R93, R162 ;  /* 0x000000a25d9f1220 */ /* 0x000fe20000410000 */
[----:B------:R-:W-:Y:S01]  /*2ad0*/  FSEL R177, R177, RZ, P0 ;  /* 0x000000ffb1b17208 */ /* 0x000fe20000000000 */
[----:B------:R-:W1:Y:S01]  /*2ae0*/  @P1 LDC.64 R94, c[0x0][0x408] ;  /* 0x00010200ff5e1b82 */ /* 0x000e620000000a00 */
[----:B------:R-:W-:Y:S01]  /*2af0*/  @P1 LOP3.LUT P6, RZ, R104, 0xff, RZ, 0xc0, !PT ;  /* 0x000000ff68ff1812 */ /* 0x000fe200078cc0ff */
[----:B--2---:R-:W-:Y:S01]  /*2b00*/  @P1 FMUL.FTZ R165, R172, R165 ;  /* 0x000000a5aca51220 */ /* 0x004fe20000410000 */
[----:B------:R-:W-:-:S02]  /*2b10*/  @P1 LOP3.LUT P4, RZ, R104, 0xff0000, RZ, 0xc0, !PT ;  /* 0x00ff000068ff1812 */ /* 0x000fc4000788c0ff */
[----:B------:R-:W-:Y:S01]  /*2b20*/  @P1 FSEL R159, R159, RZ, P6 ;  /* 0x000000ff9f9f1208 */ /* 0x000fe20003000000 */
[----:B------:R-:W-:Y:S02]  /*2b30*/  @P1 FMUL.FTZ R164, R165, R164 ;  /* 0x000000a4a5a41220 */ /* 0x000fe40000410000 */
[----:B------:R-:W2:Y:S01]  /*2b40*/  @P1 LDC.64 R92, c[0x0][0x408] ;  /* 0x00010200ff5c1b82 */ /* 0x000ea20000000a00 */
[C---:B------:R-:W-:Y:S02]  /*2b50*/  @P1 LOP3.LUT P5, RZ, R104.reuse, 0xff00, RZ, 0xc0, !PT ;  /* 0x0000ff0068ff1812 */ /* 0x040fe400078ac0ff */
[----:B------:R-:W-:Y:S02]  /*2b60*/  @P1 LOP3.LUT P6, RZ, R104, 0xff000000, RZ, 0xc0, !PT ;  /* 0xff00000068ff1812 */ /* 0x000fe400078cc0ff */
[----:B------:R-:W-:Y:S02]  /*2b70*/  @P1 FSEL R164, R164, RZ, P4 ;  /* 0x000000ffa4a41208 */ /* 0x000fe40002000000 */
[----:B------:R-:W-:Y:S01]  /*2b80*/  @P1 LOP3.LUT P4, RZ, R105, 0xff, RZ, 0xc0, !PT ;  /* 0x000000ff69ff1812 */ /* 0x000fe2000788c0ff */
[----:B------:R-:W3:Y:S01]  /*2b90*/  @P1 LDC.64 R162, c[0x0][0x408] ;  /* 0x00010200ffa21b82 */ /* 0x000ee20000000a00 */
[----:B0-----:R-:W-:Y:S01]  /*2ba0*/  @P1 FMUL.FTZ R167, R171, R167 ;  /* 0x000000a7aba71220 */ /* 0x001fe20000410000 */
[----:B------:R-:W-:-:S02]  /*2bb0*/  @P1 FSEL R161, R161, RZ, P5 ;  /* 0x000000ffa1a11208 */ /* 0x000fc40002800000 */
[----:B------:R-:W-:Y:S01]  /*2bc0*/  @P1 LOP3.LUT P5, RZ, R105, 0xff00, RZ, 0xc0, !PT ;  /* 0x0000ff0069ff1812 */ /* 0x000fe200078ac0ff */
[----:B------:R-:W-:Y:S01]  /*2bd0*/  @P1 FMUL.FTZ R166, R167, R166 ;  /* 0x000000a6a7a61220 */ /* 0x000fe20000410000 */
[----:B------:R-:W-:Y:S01]  /*2be0*/  @P1 F2FP.BF16.F32.PACK_AB R159, RZ, R159 ;  /* 0x0000009fff9f123e */ /* 0x000fe200000010ff */
        /* <DEDUP_REMOVED lines=10> */
[----:B------:R-:W-:Y:S01]  /*2c90*/  FADD.FTZ R93, R127, -R180 ;  /* 0x800000b47f5d7221 */ /* 0x000fe20000010000 */
[----:B------:R-:W-:Y:S01]  /*2ca0*/  @P1 F2FP.BF16.F32.PACK_AB R95, RZ, R94 ;  /* 0x0000005eff5f123e */ /* 0x000fe200000010ff */
[----:B---3--:R-:W-:Y:S02]  /*2cb0*/  @P1 FMUL.FTZ R163, R177, R163 ;  /* 0x000000a3b1a31220 */ /* 0x008fe40000410000 */
[----:B------:R-:W-:Y:S01]  /*2cc0*/  FMUL.FTZ R165, R112, R93 ;  /* 0x0000005d70a57220 */ /* 0x000fe20000410000 */
[----:B------:R-:W-:Y:S01]  /*2cd0*/  @P1 FSEL R92, R92, RZ, P6 ;  /* 0x000000ff5c5c1208 */ /* 0x000fe20003000000 */
[----:B------:R-:W-:Y:S01]  /*2ce0*/  @P1 FMUL.FTZ R162, R163, R162 ;  /* 0x000000a2a3a21220 */ /* 0x000fe20000410000 */
[----:B------:R-:W-:Y:S02]  /*2cf0*/  @P1 PRMT R88, R159, 0x7610, R88 ;  /* 0x000076109f581816 */ /* 0x000fe40000000058 */
[----:B------:R-:W-:-:S02]  /*2d00*/  @P1 F2FP.BF16.F32.PACK_AB R163, RZ, R92 ;  /* 0x0000005cffa3123e */ /* 0x000fc400000010ff */
[----:B------:R-:W-:Y:S02]  /*2d10*/  @P1 FSEL R162, R162, RZ, P5 ;  /* 0x000000ffa2a21208 */ /* 0x000fe40002800000 */
[----:B------:R-:W-:Y:S02]  /*2d20*/  FSEL R165, R165, RZ, P0 ;  /* 0x000000ffa5a57208 */ /* 0x000fe40000000000 */
[----:B------:R-:W-:Y:S02]  /*2d30*/  @P1 F2FP.BF16.F32.PACK_AB R162, RZ, R162 ;  /* 0x000000a2ffa2123e */ /* 0x000fe400000010ff */
        /* <DEDUP_REMOVED lines=19> */
.L_x_2989:
        /* <DEDUP_REMOVED lines=85> */
[----:B------:R-:W-:-:S03]  /*33c0*/  IMAD.U32 R159, R159, 0x10000, RZ ;  /* 0x000100009f9f7824 */ /* 0x000fc600078e00ff */
        /* <DEDUP_REMOVED lines=10> */
.L_x_3006:
[----:B------:R-:W-:Y:S01]  /*3470*/  ISETP.GT.AND P0, PT, R110, RZ, PT ;  /* 0x000000ff6e00720c */ /* 0x000fe20003f04270 */
[----:B------:R-:W-:Y:S01]  /*3480*/  @P4 FFMA.FTZ R93, R3, R101, R100 ;  /* 0x00000065035d4223 */ /* 0x000fe20000010064 */
[----:B------:R-:W-:Y:S01]  /*3490*/  SHF.L.U32 R178, R9, 0x10, RZ ;  /* 0x0000001009b27819 */ /* 0x000fe200000006ff */
[----:B------:R-:W-:Y:S01]  /*34a0*/  IMAD.U32 R177, R8, 0x10000, RZ ;  /* 0x0001000008b17824 */ /* 0x000fe200078e00ff */
[----:B------:R-:W-:Y:S01]  /*34b0*/  SHF.L.U32 R176, R165, 0x10, RZ ;  /* 0x00000010a5b07819 */ /* 0x000fe200000006ff */
[----:B------:R-:W-:Y:S01]  /*34c0*/  @P4 FADD.FTZ R93, R114, -R93 ;  /* 0x8000005d725d4221 */ /* 0x000fe20000010000 */
[----:B------:R-:W-:Y:S01]  /*34d0*/  SHF.L.U32 R179, R164, 0x10, RZ ;  /* 0x00000010a4b37819 */ /* 0x000fe200000006ff */
[----:B------:R-:W0:Y:S01]  /*34e0*/  @P1 LDC.64 R172, c[0x0][0x408] ;  /* 0x00010200ffac1b82 */ /* 0x000e220000000a00 */
[----:B------:R-:W-:Y:S02]  /*34f0*/  IMAD.U32 R183, R159, 0x10000, RZ ;  /* 0x000100009fb77824 */ /* 0x000fe400078e00ff */
[----:B------:R-:W-:Y:S01]  /*3500*/  @P4 FFMA.FTZ R177, R112, R93, R177 ;  /* 0x0000005d70b14223 */ /* 0x000fe200000100b1 */
[----:B------:R-:W-:-:S02]  /*3510*/  SHF.L.U32 R181, R10, 0x10, RZ ;  /* 0x000000100ab57819 */ /* 0x000fc400000006ff */
        /* <DEDUP_REMOVED lines=18> */
[----:B------:R-:W-:Y:S01]  /*3640*/  SHF.L.U32 R180, R161, 0x10, RZ ;  /* 0x00000010a1b47819 */ /* 0x000fe200000006ff */
[----:B------:R-:W-:Y:S01]  /*3650*/  @P0 FADD.FTZ R161, R125, -R184 ;  /* 0x800000b87da10221 */ /* 0x000fe20000010000 */
[----:B------:R-:W3:Y:S01]  /*3660*/  @P1 LDC.64 R92, c[0x0][0x408] ;  /* 0x00010200ff5c1b82 */ /* 0x000ee20000000a00 */
[----:B------:R-:W-:Y:S01]  /*3670*/  @P0 FADD.FTZ R186, R127, -R186 ;  /* 0x800000ba7fba0221 */ /* 0x000fe20000010000 */
[----:B0-----:R-:W-:Y:S01]  /*3680*/  @P1 FMUL.FTZ R173, R177, R173 ;  /* 0x000000adb1ad1220 */ /* 0x001fe20000410000 */
[C---:B------:R-:W-:Y:S01]  /*3690*/  @P0 FFMA.FTZ R181, R112.reuse, R159, R181 ;  /* 0x0000009f70b50223 */ /* 0x040fe200000100b5 */
[C---:B------:R-:W-:Y:S01]  /*36a0*/  @P0 FFMA.FTZ R182, R112.reuse, R185, R182 ;  /* 0x000000b970b60223 */ /* 0x040fe200000100b6 */
[C---:B------:R-:W-:Y:S01]  /*36b0*/  @P0 FFMA.FTZ R180, R112.reuse, R161, R180 ;  /* 0x000000a170b40223 */ /* 0x040fe200000100b4 */
[----:B------:R-:W-:Y:S01]  /*36c0*/  @P0 FFMA.FTZ R183, R112, R186, R183 ;  /* 0x000000ba70b70223 */ /* 0x000fe200000100b7 */
[----:B------:R-:W-:Y:S01]  /*36d0*/  @P1 FMUL.FTZ R172, R173, R172 ;  /* 0x000000acadac1220 */ /* 0x000fe20000410000 */
        /* <DEDUP_REMOVED lines=8> */
[----:B------:R-:W-:Y:S02]  /*3760*/  @P1 LOP3.LUT P5, RZ, R104, 0xff0000, RZ, 0xc0, !PT ;  /* 0x00ff000068ff1812 */ /* 0x000fe400078ac0ff */
[----:B------:R-:W-:Y:S01]  /*3770*/  @P1 FSEL R172, R172, RZ, P0 ;  /* 0x000000ffacac1208 */ /* 0x000fe20000000000 */
[----:B------:R-:W-:Y:S01]  /*3780*/  @P1 FMUL.FTZ R162, R163, R162 ;  /* 0x000000a2a3a21220 */ /* 0x000fe20000410000 */
[----:B------:R-:W-:-:S02]  /*3790*/  @P1 ISETP.GE.U32.AND P0, PT, R104, RZ, PT ;  /* 0x000000ff6800120c */ /* 0x000fc40003f06070 */
[----:B------:R-:W2:Y:S01]  /*37a0*/  @P1 LDC.64 R170, c[0x0][0x408] ;  /* 0x00010200ffaa1b82 */ /* 0x000ea20000000a00 */
[----:B---3--:R-:W-:Y:S01]  /*37b0*/  @P1 FMUL.FTZ R93, R179, R93 ;  /* 0x0000005db35d1220 */ /* 0x008fe20000410000 */
[----:B------:R-:W-:Y:S02]  /*37c0*/  @P1 FSEL R162, R162, RZ, P4 ;  /* 0x000000ffa2a21208 */ /* 0x000fe40002000000 */
[----:B------:R-:W-:Y:S01]  /*37d0*/  @P1 LOP3.LUT P4, RZ, R105, 0xff0000, RZ, 0xc0, !PT ;  /* 0x00ff000069ff1812 */ /* 0x000fe2000788c0ff */
[----:B------:R-:W-:Y:S01]  /*37e0*/  @P1 FMUL.FTZ R92, R93, R92 ;  /* 0x0000005c5d5c1220 */ /* 0x000fe20000410000 */
[----:B------:R-:W-:Y:S02]  /*37f0*/  @P1 ISETP.GE.U32.AND.EX P0, PT, R105, 0x1000000, PT, P0 ;  /* 0x010000006900180c */ /* 0x000fe40003f06100 */
[----:B------:R-:W3:Y:S01]  /*3800*/  @P1 LDC.64 R166, c[0x0][0x408] ;  /* 0x00010200ffa61b82 */ /* 0x000ee20000000a00 */
[----:B0-----:R-:W-:Y:S01]  /*3810*/  @P1 FMUL.FTZ R95, R178, R95 ;  /* 0x0000005fb25f1220 */ /* 0x001fe20000410000 */
[----:B------:R-:W-:-:S02]  /*3820*/  @P1 FSEL R92, R92, RZ, P6 ;  /* 0x000000ff5c5c1208 */ /* 0x000fc40003000000 */
[----:B------:R-:W-:Y:S01]  /*3830*/  @P1 LOP3.LUT P6, RZ, R105, 0xff, RZ, 0xc0, !PT ;  /* 0x000000ff69ff1812 */ /* 0x000fe200078cc0ff */
[----:B------:R-:W-:Y:S01]  /*3840*/  @P1 FMUL.FTZ R94, R95, R94 ;  /* 0x0000005e5f5e1220 */ /* 0x000fe20000410000 */
[----:B------:R-:W-:Y:S01]  /*3850*/  @P1 F2FP.BF16.F32.PACK_AB R172, RZ, R172 ;  /* 0x000000acffac123e */ /* 0x000fe200000010ff */
[----:B-1----:R-:W-:Y:S01]  /*3860*/  @P1 FMUL.FTZ R169, R182, R169 ;  /* 0x000000a9b6a91220 */ /* 0x002fe20000410000 */
[----:B------:R-:W-:Y:S02]  /*3870*/  @P1 FSEL R164, R164, RZ, P6 ;  /* 0x000000ffa4a41208 */ /* 0x000fe40003000000 */
        /* <DEDUP_REMOVED lines=12> */
[----:B------:R-:W-:Y:S01]  /*3940*/  @P1 F2FP.BF16.F32.PACK_AB R161, RZ, R92 ;  /* 0x0000005cffa1123e */ /* 0x000fe200000010ff */
[----:B------:R-:W-:Y:S01]  /*3950*/  @P1 FMUL.FTZ R166, R167, R166 ;  /* 0x000000a6a7a61220 */ /* 0x000fe20000410000 */
[----:B------:R-:W-:-:S02]  /*3960*/  @P1 F2FP.BF16.F32.PACK_AB R170, RZ, R170 ;  /* 0x000000aaffaa123e */ /* 0x000fc400000010ff */
[----:B------:R-:W-:Y:S02]  /*3970*/  @P1 PRMT R88, R172, 0x7610, R88 ;  /* 0x00007610ac581816 */ /* 0x000fe40000000058 */
[----:B------:R-:W-:Y:S02]  /*3980*/  @P1 FSEL R166, R166, RZ, P0 ;  /* 0x000000ffa6a61208 */ /* 0x000fe40000000000 */
[----:B------:R-:W-:Y:S02]  /*3990*/  @P1 PRMT R89, R159, 0x7610, R89 ;  /* 0x000076109f591816 */ /* 0x000fe40000000059 */
[----:B------:R-:W-:Y:S02]  /*39a0*/  @P1 F2FP.BF16.F32.PACK_AB R166, RZ, R166 ;  /* 0x000000a6ffa6123e */ /* 0x000fe400000010ff */
[----:B------:R-:W-:Y:S02]  /*39b0*/  @P1 PRMT R90, R164, 0x7610, R90 ;  /* 0x00007610a45a1816 */ /* 0x000fe4000000005a */
[----:B------:R-:W-:-:S02]  /*39c0*/  @P1 PRMT R91, R168, 0x7610, R91 ;  /* 0x00007610a85b1816 */ /* 0x000fc4000000005b */
[----:B------:R-:W-:Y:S02]  /*39d0*/  F2FP.BF16.F32.PACK_AB R92, R176, R177 ;  /* 0x000000b1b05c723e */ /* 0x000fe400000010ff */
[----:B------:R-:W-:Y:S02]  /*39e0*/  F2FP.BF16.F32.PACK_AB R93, R179, R178 ;  /* 0x000000b2b35d723e */ /* 0x000fe400000010ff */
[----:B------:R-:W-:Y:S02]  /*39f0*/  F2FP.BF16.F32.PACK_AB R94, R180, R181 ;  /* 0x000000b5b45e723e */ /* 0x000fe400000010ff */
[----:B------:R-:W-:Y:S02]  /*3a00*/  F2FP.BF16.F32.PACK_AB R95, R183, R182 ;  /* 0x000000b6b75f723e */ /* 0x000fe400000010ff */
[----:B------:R-:W-:Y:S02]  /*3a10*/  @P1 PRMT R88, R88, 0x5410, R162 ;  /* 0x0000541058581816 */ /* 0x000fe400000000a2 */
[----:B------:R-:W-:-:S02]  /*3a20*/  @P1 PRMT R89, R89, 0x5410, R161 ;  /* 0x0000541059591816 */ /* 0x000fc400000000a1 */
[----:B------:R-:W-:Y:S02]  /*3a30*/  @P1 PRMT R90, R90, 0x5410, R170 ;  /* 0x000054105a5a1816 */ /* 0x000fe400000000aa */
[----:B------:R-:W-:-:S07]  /*3a40*/  @P1 PRMT R91, R91, 0x5410, R166 ;  /* 0x000054105b5b1816 */ /* 0x000fce00000000a6 */
.L_x_3005:
[----:B------:R-:W-:Y:S05]  /*3a50*/  BSYNC.RECONVERGENT B0 ;  /* 0x0000000000007941 */ /* 0x000fea0003800200 */
.L_x_2988:
[----:B------:R-:W-:Y:S01]  /*3a60*/  ISETP.NE.U32.AND P0, PT, R174, RZ, PT ;  /* 0x000000ffae00720c */ /* 0x000fe20003f05070 */
[----:B------:R-:W0:Y:S03]  /*3a70*/  @P1 LDC.64 R164, c[0x0][0x468] ;  /* 0x00011a00ffa41b82 */ /* 0x000e260000000a00 */
[----:B------:R-:W-:-:S13]  /*3a80*/  ISETP.NE.AND.EX P0, PT, R175, RZ, PT, P0 ;  /* 0x000000ffaf00720c */ /* 0x000fda0003f05300 */
[----:B------:R-:W1:Y:S01]  /*3a90*/  @P0 LDC.64 R162, c[0x0][0x478] ;  /* 0x00011e00ffa20b82 */ /* 0x000e620000000a00 */
[----:B0-----:R-:W-:-:S04]  /*3aa0*/  @P1 IMAD.WIDE.U32 R164, R98, 0x10, R164 ;  /* 0x0000001062a41825 */ /* 0x001fc800078e00a4 */
[----:B------:R-:W-:Y:S02]  /*3ab0*/  VIADD R98, R98, 0x20 ;  /* 0x0000002062627836 */ /* 0x000fe40000000000 */
[C---:B-1----:R-:W-:Y:S01]  /*3ac0*/  @P0 IMAD.WIDE.U32 R162, R99.reuse, 0x10, R162 ;  /* 0x0000001063a20825 */ /* 0x042fe200078e00a2 */
[----:B------:R-:W-:-:S04]  /*3ad0*/  IADD3 R99, PT, PT, R99, 0x20, RZ ;  /* 0x0000002063637810 */ /* 0x000fc80007ffe0ff */
[----:B------:R0:W-:Y:S04]  /*3ae0*/  @P0 STG.E.128 desc[UR6][R162.64], R92 ;  /* 0x0000005ca2000986 */ /* 0x0001e8000c101d06 */
[----:B------:R0:W-:Y:S02]  /*3af0*/  @P1 STG.E.128 desc[UR6][R164.64], R88 ;  /* 0x00000058a4001986 */ /* 0x0001e4000c101d06 */
.L_x_2987:
[----:B------:R-:W-:Y:S05]  /*3b00*/  BSYNC.RECONVERGENT B1 ;  /* 0x0000000000017941 */ /* 0x000fea0003800200 */
.L_x_2986:
        /* <DEDUP_REMOVED lines=11> */
[----:B0-----:R-:W0:Y:S01]  /*3bc0*/  @P1 LDC.64 R162, c[0x0][0x408] ;  /* 0x00010200ffa21b82 */ /* 0x001e220000000a00 */
[----:B------:R-:W-:Y:S01]  /*3bd0*/  SHF.L.U32 R171, R5, 0x10, RZ ;  /* 0x0000001005ab7819 */ /* 0x000fe200000006ff */
[----:B------:R-:W-:Y:S01]  /*3be0*/  IMAD.U32 R173, R6, 0x10000, RZ ;  /* 0x0001000006ad7824 */ /* 0x000fe200078e00ff */
[C---:B------:R-:W-:Y:S01]  /*3bf0*/  PRMT R161, R4.reuse, 0x7632, R161 ;  /* 0x0000763204a17816 */ /* 0x040fe200000000a1 */
[----:B------:R-:W-:Y:S01]  /*3c00*/  IMAD.U32 R175, R7, 0x10000, RZ ;  /* 0x0001000007af7824 */ /* 0x000fe200078e00ff */
[----:B------:R-:W-:Y:S02]  /*3c10*/  SHF.L.U32 R159, R4, 0x10, RZ ;  /* 0x00000010049f7819 */ /* 0x000fe400000006ff */
[----:B------:R-:W-:Y:S01]  /*3c20*/  SHF.L.U32 R170, R161, 0x10, RZ ;  /* 0x00000010a1aa7819 */ /* 0x000fe200000006ff */
[----:B------:R-:W1:Y:S01]  /*3c30*/  @P1 LDC.64 R168, c[0x0][0x408] ;  /* 0x00010200ffa81b82 */ /* 0x000e620000000a00 */
[----:B------:R-:W-:-:S02]  /*3c40*/  PRMT R176, R7, 0x7632, R176 ;  /* 0x0000763207b07816 */ /* 0x000fc400000000b0 */
[----:B------:R-:W-:Y:S01]  /*3c50*/  @P1 LOP3.LUT P4, RZ, R106, 0xff000000, RZ, 0xc0, !PT ;  /* 0xff0000006aff1812 */ /* 0x000fe2000788c0ff */
[-C--:B------:R-:W-:Y:S01]  /*3c60*/  @P0 FFMA.FTZ R94, R140, R101.reuse, R100 ;  /* 0x000000658c5e0223 */ /* 0x080fe20000010064 */
[----:B------:R-:W-:Y:S01]  /*3c70*/  @!P0 PRMT R92, R5, 0x7632, R92 ;  /* 0x00007632055c8816 */ /* 0x000fe2000000005c */
[-C--:B------:R-:W-:Y:S01]  /*3c80*/  @P0 FFMA.FTZ R93, R131, R101.reuse, R100 ;  /* 0x00000065835d0223 */ /* 0x080fe20000010064 */
[----:B------:R-:W-:Y:S01]  /*3c90*/  @P0 SHF.L.U32 R103, R103, 0x10, RZ ;  /* 0x0000001067670819 */ /* 0x000fe200000006ff */
[----:B------:R-:W-:Y:S01]  /*3ca0*/  @P0 FADD.FTZ R95, R139, -R94 ;  /* 0x8000005e8b5f0221 */ /* 0x000fe20000010000 */
[--C-:B------:R-:W-:Y:S01]  /*3cb0*/  @P0 FFMA.FTZ R164, R138, R101, R100.reuse ;  /* 0x000000658aa40223 */ /* 0x100fe20000010064 */
[----:B------:R-:W-:Y:S02]  /*3cc0*/  @!P0 IMAD.U32 R172, R92, 0x10000, RZ ;  /* 0x000100005cac8824 */ /* 0x000fe400078e00ff */
[----:B------:R-:W-:Y:S01]  /*3cd0*/  @P0 FADD.FTZ R92, R132, -R93 ;  /* 0x8000005d845c0221 */ /* 0x000fe20000010000 */
[C---:B------:R-:W-:Y:S01]  /*3ce0*/  @P0 FFMA.FTZ R172, R112.reuse, R95, R103 ;  /* 0x0000005f70ac0223 */ /* 0x040fe20000010067 */
[-CC-:B------:R-:W-:Y:S01]  /*3cf0*/  @P0 FFMA.FTZ R103, R129, R101.reuse, R100.reuse ;  /* 0x0000006581670223 */ /* 0x180fe20000010064 */
[----:B------:R-:W-:Y:S01]  /*3d00*/  @P0 FFMA.FTZ R165, R133, R101, R100 ;  /* 0x0000006585a50223 */ /* 0x000fe20000010064 */
[----:B------:R-:W-:Y:S01]  /*3d10*/  @P0 FFMA.FTZ R171, R112, R92, R171 ;  /* 0x0000005c70ab0223 */ /* 0x000fe200000100ab */
[----:B------:R-:W-:Y:S01]  /*3d20*/  @P0 FADD.FTZ R161, R137, -R164 ;  /* 0x800000a489a10221 */ /* 0x000fe20000010000 */
[----:B------:R-:W-:Y:S01]  /*3d30*/  @P0 FADD.FTZ R103, R130, -R103 ;  /* 0x8000006782670221 */ /* 0x000fe20000010000 */
[----:B------:R-:W-:Y:S01]  /*3d40*/  @P0 FADD.FTZ R166, R134, -R165 ;  /* 0x800000a586a60221 */ /* 0x000fe20000010000 */
[----:B------:R-:W2:Y:S01]  /*3d50*/  @P1 LDC.64 R94, c[0x0][0x408] ;  /* 0x00010200ff5e1b82 */ /* 0x000ea20000000a00 */
[C---:B------:R-:W-:Y:S01]  /*3d60*/  @P0 FFMA.FTZ R170, R112.reuse, R161, R170 ;  /* 0x000000a170aa0223 */ /* 0x040fe200000100aa */
[C---:B------:R-:W-:Y:S01]  /*3d70*/  @P0 FFMA.FTZ R159, R112.reuse, R103, R159 ;  /* 0x00000067709f0223 */ /* 0x040fe2000001009f */
[----:B------:R-:W-:Y:S01]  /*3d80*/  @P0 FFMA.FTZ R173, R112, R166, R173 ;  /* 0x000000a670ad0223 */ /* 0x000fe200000100ad */
[----:B------:R-:W-:Y:S01]  /*3d90*/  SHF.L.U32 R161, R102, 0x10, RZ ;  /* 0x0000001066a17819 */ /* 0x000fe200000006ff */
[-CC-:B------:R-:W-:Y:S01]  /*3da0*/  @P0 FFMA.FTZ R177, R135, R101.reuse, R100.reuse ;  /* 0x0000006587b10223 */ /* 0x180fe20000010064 */
[-CC-:B------:R-:W-:Y:S01]  /*3db0*/  @P0 FFMA.FTZ R174, R142, R101.reuse, R100.reuse ;  /* 0x000000658eae0223 */ /* 0x180fe20000010064 */
[----:B------:R-:W-:Y:S01]  /*3dc0*/  @P0 FFMA.FTZ R180, R144, R101, R100 ;  /* 0x0000006590b40223 */ /* 0x000fe20000010064 */
[----:B------:R-:W3:Y:S01]  /*3dd0*/  @P1 LDC.64 R92, c[0x0][0x408] ;  /* 0x00010200ff5c1b82 */ /* 0x000ee20000000a00 */
[----:B------:R-:W-:Y:S01]  /*3de0*/  SHF.L.U32 R178, R176, 0x10, RZ ;  /* 0x00000010b0b27819 */ /* 0x000fe200000006ff */
[----:B------:R-:W-:Y:S01]  /*3df0*/  @P0 FADD.FTZ R176, R136, -R177 ;  /* 0x800000b188b00221 */ /* 0x000fe20000010000 */
[----:B0-----:R-:W-:Y:S01]  /*3e00*/  @P1 FMUL.FTZ R163, R172, R163 ;  /* 0x000000a3aca31220 */ /* 0x001fe20000410000 */
[----:B------:R-:W-:Y:S01]  /*3e10*/  @P0 FADD.FTZ R174, R141, -R174 ;  /* 0x800000ae8dae0221 */ /* 0x000fe20000010000 */
[----:B------:R-:W-:Y:S01]  /*3e20*/  @P0 FADD.FTZ R177, R143, -R180 ;  /* 0x800000b48fb10221 */ /* 0x000fe20000010000 */
[----:B-1----:R-:W-:Y:S01]  /*3e30*/  @P1 FMUL.FTZ R169, R171, R169 ;  /* 0x000000a9aba91220 */ /* 0x002fe20000410000 */
[----:B------:R-:W-:Y:S01]  /*3e40*/  @P1 FMUL.FTZ R162, R163, R162 ;  /* 0x000000a2a3a21220 */ /* 0x000fe20000410000 */
[----:B------:R-:W0:Y:S01]  /*3e50*/  @P1 LDC.64 R164, c[0x0][0x408] ;  /* 0x00010200ffa41b82 */ /* 0x000e220000000a00 */
[C---:B------:R-:W-:Y:S01]  /*3e60*/  @P0 FFMA.FTZ R161, R112.reuse, R174, R161 ;  /* 0x000000ae70a10223 */ /* 0x040fe200000100a1 */
[C---:B------:R-:W-:Y:S01]  /*3e70*/  @P0 FFMA.FTZ R175, R112.reuse, R176, R175 ;  /* 0x000000b070af0223 */ /* 0x040fe200000100af */
[----:B------:R-:W-:Y:S01]  /*3e80*/  @P0 FFMA.FTZ R178, R112, R177, R178 ;  /* 0x000000b170b20223 */ /* 0x000fe200000100b2 */
[----:B------:R-:W-:Y:S01]  /*3e90*/  @P1 FMUL.FTZ R168, R169, R168 ;  /* 0x000000a8a9a81220 */ /* 0x000fe20000410000 */
[----:B------:R-:W-:-:S02]  /*3ea0*/  @P1 LOP3.LUT P0, RZ, R106, 0xff0000, RZ, 0xc0, !PT ;  /* 0x00ff00006aff1812 */ /* 0x000fc4000780c0ff */
[----:B------:R-:W-:Y:S01]  /*3eb0*/  @P1 FSEL R162, R162, RZ, P4 ;  /* 0x000000ffa2a21208 */ /* 0x000fe20002000000 */
[----:B------:R-:W1:Y:S01]  /*3ec0*/  @P1 LDC.64 R102, c[0x0][0x408] ;  /* 0x00010200ff661b82 */ /* 0x000e620000000a00 */
[----:B--2---:R-:W-:Y:S01]  /*3ed0*/  @P1 FMUL.FTZ R95, R159, R95 ;  /* 0x0000005f9f5f1220 */ /* 0x004fe20000410000 */
[----:B------:R-:W-:Y:S02]  /*3ee0*/  @P1 FSEL R168, R168, RZ, P0 ;  /* 0x000000ffa8a81208 */ /* 0x000fe40000000000 */
[C---:B------:R-:W-:Y:S01]  /*3ef0*/  @P1 LOP3.LUT P4, RZ, R106.reuse, 0xff, RZ, 0xc0, !PT ;  /* 0x000000ff6aff1812 */ /* 0x040fe2000788c0ff */
[----:B------:R-:W-:Y:S01]  /*3f00*/  @P1 FMUL.FTZ R94, R95, R94 ;  /* 0x0000005e5f5e1220 */ /* 0x000fe20000410000 */
[----:B------:R-:W-:Y:S02]  /*3f10*/  @P1 LOP3.LUT P5, RZ, R106, 0xff00, RZ, 0xc0, !PT ;  /* 0x0000ff006aff1812 */ /* 0x000fe400078ac0ff */
[----:B------:R-:W2:Y:S01]  /*3f20*/  @P1 LDC.64 R166, c[0x0][0x408] ;  /* 0x00010200ffa61b82 */ /* 0x000ea20000000a00 */
[----:B---3--:R-:W-:Y:S01]  /*3f30*/  @P1 FMUL.FTZ R93, R170, R93 ;  /* 0x0000005daa5d1220 */ /* 0x008fe20000410000 */
[----:B------:R-:W-:-:S02]  /*3f40*/  @P1 LOP3.LUT P0, RZ, R107, 0xff, RZ, 0xc0, !PT ;  /* 0x000000ff6bff1812 */ /* 0x000fc4000780c0ff */
[----:B------:R-:W-:Y:S01]  /*3f50*/  @P1 FSEL R94, R94, RZ, P4 ;  /* 0x000000ff5e5e1208 */ /* 0x000fe20002000000 */
[----:B------:R-:W-:Y:S01]  /*3f60*/  @P1 FMUL.FTZ R92, R93, R92 ;  /* 0x0000005c5d5c1220 */ /* 0x000fe20000410000 */
[----:B------:R-:W-:Y:S01]  /*3f70*/  @P1 LOP3.LUT P4, RZ, R107, 0xff00, RZ, 0xc0, !PT ;  /* 0x0000ff006bff1812 */ /* 0x000fe2000788c0ff */
[----:B0-----:R-:W-:Y:S01]  /*3f80*/  @P1 FMUL.FTZ R165, R173, R165 ;  /* 0x000000a5ada51220 */ /* 0x001fe20000410000 */
[----:B------:R-:W-:Y:S02]  /*3f90*/  @P1 F2FP.BF16.F32.PACK_AB R168, RZ, R168 ;  /* 0x000000a8ffa8123e */ /* 0x000fe400000010ff */
[----:B------:R-:W-:Y:S01]  /*3fa0*/  @P1 FSEL R92, R92, RZ, P5 ;  /* 0x000000ff5c5c1208 */ /* 0x000fe20002800000 */
[----:B------:R-:W-:Y:S01]  /*3fb0*/  @P1 FMUL.FTZ R164, R165, R164 ;  /* 0x000000a4a5a41220 */ /* 0x000fe20000410000 */
[----:B------:R-:W-:Y:S02]  /*3fc0*/  @P1 LOP3.LUT P5, RZ, R107, 0xff0000, RZ, 0xc0, !PT ;  /* 0x00ff00006bff1812 */ /* 0x000fe400078ac0ff */
[----:B------:R-:W-:Y:S01]  /*3fd0*/  @P1 F2FP.BF16.F32.PACK_AB R95, RZ, R94 ;  /* 0x0000005eff5f123e */ /* 0x000fe200000010ff */
[----:B-1----:R-:W-:Y:S01]  /*3fe0*/  @P1 FMUL.FTZ R103, R161, R103 ;  /* 0x00000067a1671220 */ /* 0x002fe20000410000 */
[----:B------:R-:W-:-:S02]  /*3ff0*/  @P1 FSEL R164, R164, RZ, P0 ;  /* 0x000000ffa4a41208 */ /* 0x000fc40000000000 */
[----:B------:R-:W-:Y:S01]  /*4000*/  @P1 F2FP.BF16.F32.PACK_AB R162, RZ, R162 ;  /* 0x000000a2ffa2123e */ /* 0x000fe200000010ff */
[----:B------:R-:W-:Y:S01]  /*4010*/  @P1 FMUL.FTZ R102, R103, R102 ;  /* 0x0000006667661220 */ /* 0x000fe20000410000 */
[----:B------:R-:W-:Y:S02]  /*4020*/  @P1 F2FP.BF16.F32.PACK_AB R164, RZ, R164 ;  /* 0x000000a4ffa4123e */ /* 0x000fe400000010ff */
[----:B------:R-:W-:Y:S01]  /*4030*/  @P1 PRMT R89, R168, 0x7610, R89 ;  /* 0x00007610a8591816 */ /* 0x000fe20000000059 */
[----:B--2---:R-:W-:Y:S01]  /*4040*/  @P1 FMUL.FTZ R167, R175, R167 ;  /* 0x000000a7afa71220 */ /* 0x004fe20000410000 */
        /* <DEDUP_REMOVED lines=25> */
.L_x_3011:
[----:B------:R-:W-:Y:S01]  /*41e0*/  ISETP.GT.AND P0, PT, R110, RZ, PT ;  /* 0x000000ff6e00720c */ /* 0x000fe20003f04270 */
[----:B0-----:R-:W0:Y:S01]  /*41f0*/  @P1 LDC.64 R164, c[0x0][0x408] ;  /* 0x00010200ffa41b82 */ /* 0x001e220000000a00 */
[----:B------:R-:W-:Y:S01]  /*4200*/  PRMT R102, R4, 0x7632, R102 ;  /* 0x0000763204667816 */ /* 0x000fe20000000066 */
[----:B------:R-:W-:Y:S01]  /*4210*/  IMAD.U32 R172, R6, 0x10000, RZ ;  /* 0x0001000006ac7824 */ /* 0x000fe200078e00ff */
[----:B------:R-:W-:Y:S02]  /*4220*/  SHF.L.U32 R103, R4, 0x10, RZ ;  /* 0x0000001004677819 */ /* 0x000fe400000006ff */
[C---:B------:R-:W-:Y:S01]  /*4230*/  SHF.L.U32 R171, R5.reuse, 0x10, RZ ;  /* 0x0000001005ab7819 */ /* 0x040fe200000006ff */
[----:B------:R-:W-:Y:S01]  /*4240*/  IMAD.U32 R159, R102, 0x10000, RZ ;  /* 0x00010000669f7824 */ /* 0x000fe200078e00ff */
[----:B------:R-:W-:Y:S01]  /*4250*/  PRMT R102, R5, 0x7632, R102 ;  /* 0x0000763205667816 */ /* 0x000fe20000000066 */
[----:B------:R-:W1:Y:S01]  /*4260*/  @P1 LDC.64 R168, c[0x0][0x408] ;  /* 0x00010200ffa81b82 */ /* 0x000e620000000a00 */
[----:B------:R-:W-:-:S02]  /*4270*/  PRMT R173, R6, 0x7632, R173 ;  /* 0x0000763206ad7816 */ /* 0x000fc400000000ad */
        /* <DEDUP_REMOVED lines=8> */
[-CC-:B------:R-:W-:Y:S01]  /*4300*/  @P0 FFMA.FTZ R175, R135, R101.reuse, R100.reuse ;  /* 0x0000006587af0223 */ /* 0x180fe20000010064 */
[----:B------:R-:W-:Y:S01]  /*4310*/  @P0 FFMA.FTZ R159, R112, R162, R159 ;  /* 0x000000a2709f0223 */ /* 0x000fe2000001009f */
[--C-:B------:R-:W-:Y:S01]  /*4320*/  @P0 FFMA.FTZ R162, R140, R101, R100.reuse ;  /* 0x000000658ca20223 */ /* 0x100fe20000010064 */
[C---:B------:R-:W-:Y:S01]  /*4330*/  @P0 FFMA.FTZ R103, R112.reuse, R161, R103 ;  /* 0x000000a170670223 */ /* 0x040fe20000010067 */
[----:B------:R-:W-:Y:S01]  /*4340*/  @P0 FFMA.FTZ R161, R131, R101, R100 ;  /* 0x0000006583a10223 */ /* 0x000fe20000010064 */
[----:B------:R-:W-:Y:S01]  /*4350*/  @P0 FFMA.FTZ R172, R112, R167, R172 ;  /* 0x000000a770ac0223 */ /* 0x000fe200000100ac */
[----:B------:R-:W-:Y:S01]  /*4360*/  @P0 FADD.FTZ R163, R139, -R162 ;  /* 0x800000a28ba30221 */ /* 0x000fe20000010000 */
[----:B0-----:R-:W-:Y:S01]  /*4370*/  @P1 FMUL.FTZ R165, R103, R165 ;  /* 0x000000a567a51220 */ /* 0x001fe20000410000 */
[----:B------:R-:W-:Y:S01]  /*4380*/  @P0 FADD.FTZ R161, R132, -R161 ;  /* 0x800000a184a10221 */ /* 0x000fe20000010000 */
[----:B------:R-:W0:Y:S01]  /*4390*/  @P1 LDC.64 R102, c[0x0][0x408] ;  /* 0x00010200ff661b82 */ /* 0x000e220000000a00 */
[C---:B------:R-:W-:Y:S01]  /*43a0*/  @P0 FFMA.FTZ R170, R112.reuse, R163, R170 ;  /* 0x000000a370aa0223 */ /* 0x040fe200000100aa */
[----:B------:R-:W-:Y:S01]  /*43b0*/  SHF.L.U32 R174, R7, 0x10, RZ ;  /* 0x0000001007ae7819 */ /* 0x000fe200000006ff */
[----:B------:R-:W-:Y:S01]  /*43c0*/  @P0 FFMA.FTZ R171, R112, R161, R171 ;  /* 0x000000a170ab0223 */ /* 0x000fe200000100ab */
[----:B-1----:R-:W-:Y:S01]  /*43d0*/  @P1 FMUL.FTZ R169, R159, R169 ;  /* 0x000000a99fa91220 */ /* 0x002fe20000410000 */
[----:B------:R-:W-:Y:S01]  /*43e0*/  @P1 FMUL.FTZ R159, R165, R164 ;  /* 0x000000a4a59f1220 */ /* 0x000fe20000410000 */
[----:B------:R-:W-:Y:S01]  /*43f0*/  SHF.L.U32 R173, R173, 0x10, RZ ;  /* 0x00000010adad7819 */ /* 0x000fe200000006ff */
[----:B------:R-:W-:Y:S01]  /*4400*/  @P0 FADD.FTZ R176, R141, -R176 ;  /* 0x800000b08db00221 */ /* 0x000fe20000010000 */
[----:B------:R-:W1:Y:S01]  /*4410*/  @P1 LDC.64 R162, c[0x0][0x408] ;  /* 0x00010200ffa21b82 */ /* 0x000e620000000a00 */
[----:B------:R-:W-:Y:S01]  /*4420*/  @P1 FMUL.FTZ R161, R169, R168 ;  /* 0x000000a8a9a11220 */ /* 0x000fe20000410000 */
[----:B------:R-:W-:Y:S01]  /*4430*/  @P0 FADD.FTZ R175, R136, -R175 ;  /* 0x800000af88af0221 */ /* 0x000fe20000010000 */
[----:B------:R-:W-:Y:S01]  /*4440*/  @P1 LOP3.LUT P4, RZ, R106, 0xff, RZ, 0xc0, !PT ;  /* 0x000000ff6aff1812 */ /* 0x000fe2000788c0ff */
[----:B------:R-:W-:Y:S01]  /*4450*/  @P0 FFMA.FTZ R173, R112, R176, R173 ;  /* 0x000000b070ad0223 */ /* 0x000fe200000100ad */
[----:B------:R-:W-:Y:S01]  /*4460*/  @P1 LOP3.LUT P5, RZ, R106, 0xff00, RZ, 0xc0, !PT ;  /* 0x0000ff006aff1812 */ /* 0x000fe200078ac0ff */
[----:B------:R-:W-:Y:S01]  /*4470*/  @P0 FFMA.FTZ R174, R112, R175, R174 ;  /* 0x000000af70ae0223 */ /* 0x000fe200000100ae */
[----:B------:R-:W-:Y:S01]  /*4480*/  @P1 FSEL R159, R159, RZ, P4 ;  /* 0x000000ff9f9f1208 */ /* 0x000fe20002000000 */
[----:B------:R-:W2:Y:S01]  /*4490*/  @P1 LDC.64 R164, c[0x0][0x408] ;  /* 0x00010200ffa41b82 */ /* 0x000ea20000000a00 */
[----:B------:R-:W-:-:S02]  /*44a0*/  @P1 FSEL R161, R161, RZ, P5 ;  /* 0x000000ffa1a11208 */ /* 0x000fc40002800000 */
[C---:B------:R-:W-:Y:S02]  /*44b0*/  @P1 LOP3.LUT P6, RZ, R106.reuse, 0xff0000, RZ, 0xc0, !PT ;  /* 0x00ff00006aff1812 */ /* 0x040fe400078cc0ff */
[----:B------:R-:W-:Y:S02]  /*44c0*/  @P1 LOP3.LUT P4, RZ, R106, 0xff000000, RZ, 0xc0, !PT ;  /* 0xff0000006aff1812 */ /* 0x000fe4000788c0ff */
[----:B------:R-:W-:Y:S01]  /*44d0*/  @P1 LOP3.LUT P5, RZ, R107, 0xff, RZ, 0xc0, !PT ;  /* 0x000000ff6bff1812 */ /* 0x000fe200078ac0ff */
[----:B------:R-:W3:Y:S01]  /*44e0*/  @P1 LDC.64 R166, c[0x0][0x408] ;  /* 0x00010200ffa61b82 */ /* 0x000ee20000000a00 */
[----:B0-----:R-:W-:Y:S01]  /*44f0*/  @P1 FMUL.FTZ R103, R171, R103 ;  /* 0x00000067ab671220 */ /* 0x001fe20000410000 */
[----:B------:R-:W-:Y:S02]  /*4500*/  @P1 F2FP.BF16.F32.PACK_AB R159, RZ, R159 ;  /* 0x0000009fff9f123e */ /* 0x000fe400000010ff */
[----:B------:R-:W-:Y:S01]  /*4510*/  @P1 F2FP.BF16.F32.PACK_AB R161, RZ, R161 ;  /* 0x000000a1ffa1123e */ /* 0x000fe200000010ff */
[----:B------:R-:W-:Y:S01]  /*4520*/  @P1 FMUL.FTZ R102, R103, R102 ;  /* 0x0000006667661220 */ /* 0x000fe20000410000 */
[----:B------:R-:W-:-:S02]  /*4530*/  @P1 PRMT R88, R159, 0x7610, R88 ;  /* 0x000076109f581816 */ /* 0x000fc40000000058 */
        /* <DEDUP_REMOVED lines=29> */
[----:B------:R-:W-:-:S04]  /*4710*/  @P0 FFMA.FTZ R162, R144, R101, R100 ;  /* 0x0000006590a20223 */ /* 0x000fc80000010064 */
[----:B------:R-:W-:Y:S02]  /*4720*/  IMAD.U32 R103, R102, 0x10000, RZ ;  /* 0x0001000066677824 */ /* 0x000fe400078e00ff */
        /* <DEDUP_REMOVED lines=10> */
.L_x_3010:
        /* <DEDUP_REMOVED lines=16> */
[-C--:B------:R-:W-:Y:S01]  /*48d0*/  FFMA.FTZ R173, R133, R101.reuse, R100 ;  /* 0x0000006585ad7223 */ /* 0x080fe20000010064 */
[----:B------:R-:W-:Y:S01]  /*48e0*/  FADD.FTZ R169, R139, -R166 ;  /* 0x800000a68ba97221 */ /* 0x000fe20000010000 */
[----:B------:R-:W-:Y:S01]  /*48f0*/  FSEL R170, R92, RZ, P0 ;  /* 0x000000ff5caa7208 */ /* 0x000fe20000000000 */
[--C-:B------:R-:W-:Y:S01]  /*4900*/  FFMA.FTZ R168, R142, R101, R100.reuse ;  /* 0x000000658ea87223 */ /* 0x100fe20000010064 */
        /* <DEDUP_REMOVED lines=9> */
[----:B------:R-:W0:Y:S01]  /*49a0*/  @P1 LDC.64 R102, c[0x0][0x408] ;  /* 0x00010200ff661b82 */ /* 0x000e220000000a00 */
[----:B------:R-:W-:Y:S01]  /*49b0*/  FMUL.FTZ R168, R112, R173 ;  /* 0x000000ad70a87220 */ /* 0x000fe20000410000 */
[----:B------:R-:W-:Y:S01]  /*49c0*/  FSEL R172, R166, RZ, P0 ;  /* 0x000000ffa6ac7208 */ /* 0x000fe20000000000 */
[----:B------:R-:W-:Y:S01]  /*49d0*/  @P1 FMUL.FTZ R159, R93, R94 ;  /* 0x0000005e5d9f1220 */ /* 0x000fe20000410000 */
[C---:B------:R-:W-:Y:S01]  /*49e0*/  FMUL.FTZ R166, R112.reuse, R175 ;  /* 0x000000af70a67220 */ /* 0x040fe20000410000 */
[----:B------:R-:W-:Y:S01]  /*49f0*/  FMUL.FTZ R169, R112, R177 ;  /* 0x000000b170a97220 */ /* 0x000fe20000410000 */
[----:B------:R-:W-:Y:S01]  /*4a00*/  FSEL R167, R167, RZ, P0 ;  /* 0x000000ffa7a77208 */ /* 0x000fe20000000000 */
[----:B-1----:R-:W-:Y:S01]  /*4a10*/  @P1 FMUL.FTZ R95, R171, R163 ;  /* 0x000000a3ab5f1220 */ /* 0x002fe20000410000 */
[----:B------:R-:W1:Y:S01]  /*4a20*/  @P1 LDC.64 R92, c[0x0][0x408] ;  /* 0x00010200ff5c1b82 */ /* 0x000e620000000a00 */
[----:B------:R-:W-:Y:S01]  /*4a30*/  FSEL R168, R168, RZ, P0 ;  /* 0x000000ffa8a87208 */ /* 0x000fe20000000000 */
[----:B------:R-:W-:Y:S01]  /*4a40*/  FFMA.FTZ R176, R144, R101, R100 ;  /* 0x0000006590b07223 */ /* 0x000fe20000010064 */
[----:B------:R-:W-:Y:S01]  /*4a50*/  @P1 FMUL.FTZ R161, R95, R162 ;  /* 0x000000a25fa11220 */ /* 0x000fe20000410000 */
[----:B------:R-:W-:-:S02]  /*4a60*/  FSEL R166, R166, RZ, P0 ;  /* 0x000000ffa6a67208 */ /* 0x000fc40000000000 */
[----:B------:R-:W-:Y:S02]  /*4a70*/  FSEL R174, R169, RZ, P0 ;  /* 0x000000ffa9ae7208 */ /* 0x000fe40000000000 */
[----:B------:R-:W3:Y:S01]  /*4a80*/  @P1 LDC.64 R162, c[0x0][0x408] ;  /* 0x00010200ffa21b82 */ /* 0x000ee20000000a00 */
[----:B--2---:R-:W-:Y:S01]  /*4a90*/  @P1 FMUL.FTZ R165, R172, R165 ;  /* 0x000000a5aca51220 */ /* 0x004fe20000410000 */
[C---:B------:R-:W-:Y:S02]  /*4aa0*/  @P1 LOP3.LUT P6, RZ, R106.reuse, 0xff, RZ, 0xc0, !PT ;  /* 0x000000ff6aff1812 */ /* 0x040fe400078cc0ff */
[----:B------:R-:W-:Y:S01]  /*4ab0*/  @P1 LOP3.LUT P4, RZ, R106, 0xff0000, RZ, 0xc0, !PT ;  /* 0x00ff00006aff1812 */ /* 0x000fe2000788c0ff */
[----:B------:R-:W-:Y:S01]  /*4ac0*/  @P1 FMUL.FTZ R164, R165, R164 ;  /* 0x000000a4a5a41220 */ /* 0x000fe20000410000 */
[----:B------:R-:W-:Y:S02]  /*4ad0*/  @P1 FSEL R159, R159, RZ, P6 ;  /* 0x000000ff9f9f1208 */ /* 0x000fe40003000000 */
[----:B------:R-:W2:Y:S01]  /*4ae0*/  @P1 LDC.64 R94, c[0x0][0x408] ;  /* 0x00010200ff5e1b82 */ /* 0x000ea20000000a00 */
[----:B0-----:R-:W-:Y:S01]  /*4af0*/  @P1 FMUL.FTZ R103, R168, R103 ;  /* 0x00000067a8671220 */ /* 0x001fe20000410000 */
[----:B------:R-:W-:-:S02]  /*4b00*/  @P1 LOP3.LUT P5, RZ, R106, 0xff00, RZ, 0xc0, !PT ;  /* 0x0000ff006aff1812 */ /* 0x000fc400078ac0ff */
[----:B------:R-:W-:Y:S01]  /*4b10*/  @P1 LOP3.LUT P6, RZ, R106, 0xff000000, RZ, 0xc0, !PT ;  /* 0xff0000006aff1812 */ /* 0x000fe200078cc0ff */
[----:B------:R-:W-:Y:S01]  /*4b20*/  @P1 FMUL.FTZ R102, R103, R102 ;  /* 0x0000006667661220 */ /* 0x000fe20000410000 */
[----:B------:R-:W-:Y:S01]  /*4b30*/  @P1 FSEL R164, R164, RZ, P4 ;  /* 0x000000ffa4a41208 */ /* 0x000fe20002000000 */
[----:B-1----:R-:W-:Y:S01]  /*4b40*/  @P1 FMUL.FTZ R93, R174, R93 ;  /* 0x0000005dae5d1220 */ /* 0x002fe20000410000 */
[----:B------:R-:W-:Y:S02]  /*4b50*/  @P1 LOP3.LUT P4, RZ, R107, 0xff, RZ, 0xc0, !PT ;  /* 0x000000ff6bff1812 */ /* 0x000fe4000788c0ff */
[----:B------:R-:W-:Y:S01]  /*4b60*/  @P1 FSEL R161, R161, RZ, P5 ;  /* 0x000000ffa1a11208 */ /* 0x000fe20002800000 */
[----:B------:R-:W-:Y:S01]  /*4b70*/  @P1 FMUL.FTZ R92, R93, R92 ;  /* 0x0000005c5d5c1220 */ /* 0x000fe20000410000 */
[----:B------:R-:W-:Y:S02]  /*4b80*/  @P1 LOP3.LUT P5, RZ, R107, 0xff00, RZ, 0xc0, !PT ;  /* 0x0000ff006bff1812 */ /* 0x000fe400078ac0ff */
[----:B------:R-:W-:Y:S01]  /*4b90*/  @P1 FSEL R102, R102, RZ, P4 ;  /* 0x000000ff66661208 */ /* 0x000fe20002000000 */
[----:B---3--:R-:W-:Y:S01]  /*4ba0*/  @P1 FMUL.FTZ R163, R167, R163 ;  /* 0x000000a3a7a31220 */ /* 0x008fe20000410000 */
[----:B------:R-:W-:-:S02]  /*4bb0*/  @P1 F2FP.BF16.F32.PACK_AB R159, RZ, R159 ;  /* 0x0000009fff9f123e */ /* 0x000fc400000010ff */
[----:B------:R-:W-:Y:S01]  /*4bc0*/  @P1 F2FP.BF16.F32.PACK_AB R164, RZ, R164 ;  /* 0x000000a4ffa4123e */ /* 0x000fe200000010ff */
[----:B------:R-:W-:Y:S01]  /*4bd0*/  @P1 FMUL.FTZ R162, R163, R162 ;  /* 0x000000a2a3a21220 */ /* 0x000fe20000410000 */
[----:B------:R-:W-:Y:S02]  /*4be0*/  @P1 F2FP.BF16.F32.PACK_AB R102, RZ, R102 ;  /* 0x00000066ff66123e */ /* 0x000fe400000010ff */
[----:B------:R-:W-:Y:S01]  /*4bf0*/  @P1 PRMT R88, R159, 0x7610, R88 ;  /* 0x000076109f581816 */ /* 0x000fe20000000058 */
[----:B--2---:R-:W-:Y:S01]  /*4c00*/  @P1 FMUL.FTZ R95, R166, R95 ;  /* 0x0000005fa65f1220 */ /* 0x004fe20000410000 */
[----:B------:R-:W-:Y:S02]  /*4c10*/  @P1 FSEL R162, R162, RZ, P6 ;  /* 0x000000ffa2a21208 */ /* 0x000fe40003000000 */
[----:B------:R-:W-:Y:S01]  /*4c20*/  @P1 LOP3.LUT P6, RZ, R107, 0xff0000, RZ, 0xc0, !PT ;  /* 0x00ff00006bff1812 */ /* 0x000fe200078cc0ff */
[----:B------:R-:W-:Y:S01]  /*4c30*/  @P1 FMUL.FTZ R94, R95, R94 ;  /* 0x0000005e5f5e1220 */ /* 0x000fe20000410000 */
[----:B------:R-:W-:Y:S01]  /*4c40*/  FADD.FTZ R95, R143, -R176 ;  /* 0x800000b08f5f7221 */ /* 0x000fe20000010000 */
[----:B------:R-:W-:-:S02]  /*4c50*/  @P1 F2FP.BF16.F32.PACK_AB R161, RZ, R161 ;  /* 0x000000a1ffa1123e */ /* 0x000fc400000010ff */
[----:B------:R-:W-:Y:S01]  /*4c60*/  @P1 FSEL R92, R92, RZ, P6 ;  /* 0x000000ff5c5c1208 */ /* 0x000fe20003000000 */
[----:B------:R-:W-:Y:S01]  /*4c70*/  FMUL.FTZ R95, R112, R95 ;  /* 0x0000005f705f7220 */ /* 0x000fe20000410000 */
[----:B------:R-:W-:Y:S02]  /*4c80*/  @P1 FSEL R94, R94, RZ, P5 ;  /* 0x000000ff5e5e1208 */ /* 0x000fe40002800000 */
[----:B------:R-:W-:Y:S02]  /*4c90*/  @P1 F2FP.BF16.F32.PACK_AB R162, RZ, R162 ;  /* 0x000000a2ffa2123e */ /* 0x000fe400000010ff */
[----:B------:R-:W-:Y:S02]  /*4ca0*/  @P1 F2FP.BF16.F32.PACK_AB R103, RZ, R94 ;  /* 0x0000005eff67123e */ /* 0x000fe400000010ff */
[----:B------:R-:W-:Y:S02]  /*4cb0*/  @P1 F2FP.BF16.F32.PACK_AB R163, RZ, R92 ;  /* 0x0000005cffa3123e */ /* 0x000fe400000010ff */
        /* <DEDUP_REMOVED lines=20> */
.L_x_3013:
        /* <DEDUP_REMOVED lines=13> */
.L_x_3015:
[----:B------:R-:W-:Y:S05]  /*4ed0*/  BSYNC.RECONVERGENT B2 ;  /* 0x0000000000027941 */ /* 0x000fea0003800200 */
.L_x_3014:
        /* <DEDUP_REMOVED lines=13> */
.L_x_3017:
[----:B------:R-:W-:Y:S05]  /*4fb0*/  BSYNC.RECONVERGENT B2 ;  /* 0x0000000000027941 */ /* 0x000fea0003800200 */
.L_x_3016:
        /* <DEDUP_REMOVED lines=13> */
.L_x_3019:
[----:B------:R-:W-:Y:S05]  /*5090*/  BSYNC.RECONVERGENT B2 ;  /* 0x0000000000027941 */ /* 0x000fea0003800200 */
.L_x_3018:
        /* <DEDUP_REMOVED lines=13> */
.L_x_3021:
[----:B------:R-:W-:Y:S05]  /*5170*/  BSYNC.RECONVERGENT B2 ;  /* 0x0000000000027941 */ /* 0x000fea0003800200 */
.L_x_3020:
        /* <DEDUP_REMOVED lines=13> */
.L_x_3023:
[----:B------:R-:W-:Y:S05]  /*5250*/  BSYNC.RECONVERGENT B2 ;  /* 0x0000000000027941 */ /* 0x000fea0003800200 */
.L_x_3022:
        /* <DEDUP_REMOVED lines=13> */
.L_x_3025:
[----:B------:R-:W-:Y:S05]  /*5330*/  BSYNC.RECONVERGENT B2 ;  /* 0x0000000000027941 */ /* 0x000fea0003800200 */
.L_x_3024:
        /* <DEDUP_REMOVED lines=13> */
.L_x_3027:
[----:B------:R-:W-:Y:S05]  /*5410*/  BSYNC.RECONVERGENT B2 ;  /* 0x0000000000027941 */ /* 0x000fea0003800200 */
.L_x_3026:
        /* <DEDUP_REMOVED lines=12> */
[----:B0-----:R-:W-:-:S07]  /*54e0*/  PRMT R91, R91, 0x5410, R103 ;  /* 0x000054105b5b7816 */ /* 0x001fce0000000067 */
.L_x_3012:
[----:B------:R-:W-:Y:S05]  /*54f0*/  BSYNC.RECONVERGENT B0 ;  /* 0x0000000000007941 */ /* 0x000fea0003800200 */
.L_x_3009:
[----:B------:R-:W1:Y:S08]  /*5500*/  @P3 LDC.64 R102, c[0x0][0x478] ;  /* 0x00011e00ff663b82 */ /* 0x000e700000000a00 */
[----:B0-----:R-:W0:Y:S01]  /*5510*/  @P1 LDC.64 R162, c[0x0][0x468] ;  /* 0x00011a00ffa21b82 */ /* 0x001e220000000a00 */
[C---:B-1----:R-:W-:Y:S01]  /*5520*/  @P3 IMAD.WIDE.U32 R102, R99.reuse, 0x10, R102 ;  /* 0x0000001063663825 */ /* 0x042fe200078e0066 */
[----:B------:R-:W-:-:S04]  /*5530*/  IADD3 R99, PT, PT, R99, 0x20, RZ ;  /* 0x0000002063637810 */ /* 0x000fc80007ffe0ff */
[----:B------:R1:W-:Y:S01]  /*5540*/  @P3 STG.E.128 desc[UR6][R102.64], R92 ;  /* 0x0000005c66003986 */ /* 0x0003e2000c101d06 */
[C---:B0-----:R-:W-:Y:S01]  /*5550*/  @P1 IMAD.WIDE.U32 R162, R98.reuse, 0x10, R162 ;  /* 0x0000001062a21825 */ /* 0x041fe200078e00a2 */
[----:B------:R-:W-:-:S04]  /*5560*/  IADD3 R98, PT, PT, R98, 0x20, RZ ;  /* 0x0000002062627810 */ /* 0x000fc80007ffe0ff */
[----:B------:R1:W-:Y:S03]  /*5570*/  @P1 STG.E.128 desc[UR6][R162.64], R88 ;  /* 0x00000058a2001986 */ /* 0x0003e6000c101d06 */
.L_x_3008:
[----:B------:R-:W-:Y:S05]  /*5580*/  BSYNC.RECONVERGENT B1 ;  /* 0x0000000000017941 */ /* 0x000fea0003800200 */
.L_x_3007:
        /* <DEDUP_REMOVED lines=12> */
[C---:B-1----:R-:W-:Y:S01]  /*5650*/  PRMT R92, R84.reuse, 0x7632, R92 ;  /* 0x00007632545c7816 */ /* 0x042fe2000000005c */
[----:B------:R-:W-:Y:S01]  /*5660*/  IMAD.U32 R159, R84, 0x10000, RZ ;  /* 0x00010000549f7824 */ /* 0x000fe200078e00ff */
[----:B------:R-:W-:Y:S02]  /*5670*/  SHF.L.U32 R161, R85, 0x10, RZ ;  /* 0x0000001055a17819 */ /* 0x000fe400000006ff */
[----:B------:R-:W-:Y:S02]  /*5680*/  SHF.L.U32 R110, R92, 0x10, RZ ;  /* 0x000000105c6e7819 */ /* 0x000fe400000006ff */
[C---:B------:R-:W-:Y:S01]  /*5690*/  PRMT R170, R86.reuse, 0x7632, R170 ;  /* 0x0000763256aa7816 */ /* 0x040fe200000000aa */
[----:B------:R-:W1:Y:S01]  /*56a0*/  @P1 LDC.64 R166, c[0x0][0x408] ;  /* 0x00010200ffa61b82 */ /* 0x000e620000000a00 */
        /* <DEDUP_REMOVED lines=9> */
[--C-:B------:R-:W-:Y:S01]  /*5740*/  @P0 FFMA.FTZ R175, R149, R101, R100.reuse ;  /* 0x0000006595af0223 */ /* 0x100fe20000010064 */
[----:B------:R-:W-:Y:S01]  /*5750*/  PRMT R100, R85, 0x7632, R100 ;  /* 0x0000763255647816 */ /* 0x000fe20000000064 */
[----:B------:R-:W-:Y:S01]  /*5760*/  @P0 FADD.FTZ R95, R151, -R92 ;  /* 0x8000005c975f0221 */ /* 0x000fe20000010000 */
[----:B------:R-:W-:Y:S01]  /*5770*/  @P0 FADD.FTZ R93, R146, -R93 ;  /* 0x8000005d925d0221 */ /* 0x000fe20000010000 */
[----:B------:R-:W-:Y:S01]  /*5780*/  @P0 FADD.FTZ R101, R153, -R102 ;  /* 0x8000006699650221 */ /* 0x000fe20000010000 */
[----:B------:R-:W2:Y:S01]  /*5790*/  @P1 LDC.64 R162, c[0x0][0x408] ;  /* 0x00010200ffa21b82 */ /* 0x000ea20000000a00 */
[----:B------:R-:W-:-:S02]  /*57a0*/  IMAD.U32 R168, R100, 0x10000, RZ ;  /* 0x0001000064a87824 */ /* 0x000fc400078e00ff */
[----:B------:R-:W-:Y:S01]  /*57b0*/  @P0 FFMA.FTZ R110, R112, R95, R110 ;  /* 0x0000005f706e0223 */ /* 0x000fe2000001006e */
[----:B------:R-:W-:Y:S01]  /*57c0*/  @P0 FADD.FTZ R100, R148, -R103 ;  /* 0x8000006794640221 */ /* 0x000fe20000010000 */
[C---:B------:R-:W-:Y:S01]  /*57d0*/  @P0 FFMA.FTZ R159, R112.reuse, R93, R159 ;  /* 0x0000005d709f0223 */ /* 0x040fe2000001009f */
[----:B------:R-:W-:Y:S01]  /*57e0*/  @P0 FFMA.FTZ R168, R112, R101, R168 ;  /* 0x0000006570a80223 */ /* 0x000fe200000100a8 */
[----:B------:R-:W-:Y:S01]  /*57f0*/  @P0 FADD.FTZ R171, R150, -R171 ;  /* 0x800000ab96ab0221 */ /* 0x000fe20000010000 */
[C---:B------:R-:W-:Y:S01]  /*5800*/  @P0 FFMA.FTZ R161, R112.reuse, R100, R161 ;  /* 0x0000006470a10223 */ /* 0x040fe200000100a1 */
[----:B------:R-:W3:Y:S01]  /*5810*/  @P1 LDC.64 R94, c[0x0][0x408] ;  /* 0x00010200ff5e1b82 */ /* 0x000ee20000000a00 */
[--C-:B------:R-:W-:Y:S01]  /*5820*/  @P0 FADD.FTZ R173, R155, -R172.reuse ;  /* 0x800000ac9bad0221 */ /* 0x100fe20000010000 */
[C---:B------:R-:W-:Y:S01]  /*5830*/  PRMT R172, R87.reuse, 0x7632, R172 ;  /* 0x0000763257ac7816 */ /* 0x040fe200000000ac */
[----:B------:R-:W-:Y:S01]  /*5840*/  @P0 FFMA.FTZ R169, R112, R171, R169 ;  /* 0x000000ab70a90223 */ /* 0x000fe200000100a9 */
[----:B0-----:R-:W-:Y:S01]  /*5850*/  @P1 FMUL.FTZ R165, R110, R165 ;  /* 0x000000a56ea51220 */ /* 0x001fe20000410000 */
[----:B------:R-:W-:-:S02]  /*5860*/  IMAD.U32 R171, R87, 0x10000, RZ ;  /* 0x0001000057ab7824 */ /* 0x000fc400078e00ff */
[----:B------:R-:W-:Y:S01]  /*5870*/  @P0 FADD.FTZ R175, R158, -R175 ;  /* 0x800000af9eaf0221 */ /* 0x000fe20000010000 */
[----:B------:R-:W-:Y:S01]  /*5880*/  @P0 FFMA.FTZ R170, R112, R173, R170 ;  /* 0x000000ad70aa0223 */ /* 0x000fe200000100aa */
[----:B------:R-:W0:Y:S01]  /*5890*/  @P1 LDC.64 R102, c[0x0][0x408] ;  /* 0x00010200ff661b82 */ /* 0x000e220000000a00 */
[----:B------:R-:W-:Y:S01]  /*58a0*/  SHF.L.U32 R172, R172, 0x10, RZ ;  /* 0x00000010acac7819 */ /* 0x000fe200000006ff */
[----:B------:R-:W-:Y:S01]  /*58b0*/  @P0 FADD.FTZ R173, R157, -R174 ;  /* 0x800000ae9dad0221 */ /* 0x000fe20000010000 */
[----:B-1----:R-:W-:Y:S01]  /*58c0*/  @P1 FMUL.FTZ R167, R159, R167 ;  /* 0x000000a79fa71220 */ /* 0x002fe20000410000 */
[----:B------:R-:W-:Y:S01]  /*58d0*/  @P1 FMUL.FTZ R164, R165, R164 ;  /* 0x000000a4a5a41220 */ /* 0x000fe20000410000 */
[----:B------:R-:W-:Y:S01]  /*58e0*/  @P0 FFMA.FTZ R171, R112, R175, R171 ;  /* 0x000000af70ab0223 */ /* 0x000fe200000100ab */
[----:B------:R-:W-:Y:S01]  /*58f0*/  @P1 LOP3.LUT P3, RZ, R108, 0xff00, RZ, 0xc0, !PT ;  /* 0x0000ff006cff1812 */ /* 0x000fe2000786c0ff */
[----:B------:R-:W-:Y:S01]  /*5900*/  @P0 FFMA.FTZ R172, R112, R173, R172 ;  /* 0x000000ad70ac0223 */ /* 0x000fe200000100ac */
[----:B------:R-:W1:Y:S01]  /*5910*/  @P1 LDC.64 R92, c[0x0][0x408] ;  /* 0x00010200ff5c1b82 */ /* 0x000e620000000a00 */
[----:B------:R-:W-:Y:S01]  /*5920*/  @P1 FMUL.FTZ R166, R167, R166 ;  /* 0x000000a6a7a61220 */ /* 0x000fe20000410000 */
[----:B--2---:R-:W-:Y:S01]  /*5930*/  @P1 FMUL.FTZ R163, R170, R163 ;  /* 0x000000a3aaa31220 */ /* 0x004fe20000410000 */
[----:B------:R-:W-:-:S02]  /*5940*/  @P1 LOP3.LUT P0, RZ, R108, 0xff, RZ, 0xc0, !PT ;  /* 0x000000ff6cff1812 */ /* 0x000fc4000780c0ff */
[----:B------:R-:W-:Y:S01]  /*5950*/  @P1 LOP3.LUT P4, RZ, R108, 0xff0000, RZ, 0xc0, !PT ;  /* 0x00ff00006cff1812 */ /* 0x000fe2000788c0ff */
[----:B------:R-:W-:Y:S01]  /*5960*/  @P1 FMUL.FTZ R162, R163, R162 ;  /* 0x000000a2a3a21220 */ /* 0x000fe20000410000 */
[----:B------:R-:W-:Y:S01]  /*5970*/  @P1 FSEL R164, R164, RZ, P3 ;  /* 0x000000ffa4a41208 */ /* 0x000fe20001800000 */
[----:B------:R-:W2:Y:S01]  /*5980*/  @P1 LDC.64 R100, c[0x0][0x408] ;  /* 0x00010200ff641b82 */ /* 0x000ea20000000a00 */
[----:B---3--:R-:W-:Y:S01]  /*5990*/  @P1 FMUL.FTZ R95, R161, R95 ;  /* 0x0000005fa15f1220 */ /* 0x008fe20000410000 */
[----:B------:R-:W-:Y:S02]  /*59a0*/  @P1 LOP3.LUT P3, RZ, R109, 0xff, RZ, 0xc0, !PT ;  /* 0x000000ff6dff1812 */ /* 0x000fe4000786c0ff */
[----:B------:R-:W-:Y:S01]  /*59b0*/  @P1 FSEL R166, R166, RZ, P0 ;  /* 0x000000ffa6a61208 */ /* 0x000fe20000000000 */
[----:B------:R-:W-:Y:S01]  /*59c0*/  @P1 FMUL.FTZ R94, R95, R94 ;  /* 0x0000005e5f5e1220 */ /* 0x000fe20000410000 */
[----:B------:R-:W-:Y:S01]  /*59d0*/  @P1 LOP3.LUT P0, RZ, R108, 0xff000000, RZ, 0xc0, !PT ;  /* 0xff0000006cff1812 */ /* 0x000fe2000780c0ff */
[----:B0-----:R-:W-:Y:S01]  /*59e0*/  @P1 FMUL.FTZ R103, R169, R103 ;  /* 0x00000067a9671220 */ /* 0x001fe20000410000 */
[----:B------:R-:W-:-:S02]  /*59f0*/  @P1 LOP3.LUT P5, RZ, R109, 0xff0000, RZ, 0xc0, !PT ;  /* 0x00ff00006dff1812 */ /* 0x000fc400078ac0ff */
[----:B------:R-:W-:Y:S01]  /*5a00*/  @P1 FSEL R94, R94, RZ, P4 ;  /* 0x000000ff5e5e1208 */ /* 0x000fe20002000000 */
[----:B------:R-:W-:Y:S01]  /*5a10*/  @P1 FMUL.FTZ R102, R103, R102 ;  /* 0x0000006667661220 */ /* 0x000fe20000410000 */
[----:B------:R-:W-:Y:S02]  /*5a20*/  @P1 LOP3.LUT P4, RZ, R109, 0xff00, RZ, 0xc0, !PT ;  /* 0x0000ff006dff1812 */ /* 0x000fe4000788c0ff */
[----:B------:R-:W-:Y:S01]  /*5a30*/  @P1 F2FP.BF16.F32.PACK_AB R166, RZ, R166 ;  /* 0x000000a6ffa6123e */ /* 0x000fe200000010ff */
[----:B-1----:R-:W-:Y:S01]  /*5a40*/  @P1 FMUL.FTZ R93, R168, R93 ;  /* 0x0000005da85d1220 */ /* 0x002fe20000410000 */
[----:B------:R-:W-:Y:S02]  /*5a50*/  @P1 FSEL R102, R102, RZ, P3 ;  /* 0x000000ff66661208 */ /* 0x000fe40001800000 */
[----:B------:R-:W-:Y:S01]  /*5a60*/  @P1 F2FP.BF16.F32.PACK_AB R95, RZ, R94 ;  /* 0x0000005eff5f123e */ /* 0x000fe200000010ff */
[----:B------:R-:W-:Y:S01]  /*5a70*/  @P1 FMUL.FTZ R92, R93, R92 ;  /* 0x0000005c5d5c1220 */ /* 0x000fe20000410000 */
[----:B------:R-:W-:-:S02]  /*5a80*/  @P1 FSEL R162, R162, RZ, P4 ;  /* 0x000000ffa2a21208 */ /* 0x000fc40002000000 */
        /* <DEDUP_REMOVED lines=8> */
[----:B------:R-:W-:Y:S02]  /*5b10*/  @P1 F2FP.BF16.F32.PACK_AB R100, RZ, R92 ;  /* 0x0000005cff64123e */ /* 0x000fe400000010ff */
[----:B------:R-:W-:Y:S02]  /*5b20*/  @P1 F2FP.BF16.F32.PACK_AB R101, RZ, R93 ;  /* 0x0000005dff65123e */ /* 0x000fe400000010ff */
        /* <DEDUP_REMOVED lines=19> */
.L_x_3032:
[----:B------:R-:W-:Y:S01]  /*5c60*/  ISETP.GT.AND P0, PT, R110, RZ, PT ;  /* 0x000000ff6e00720c */ /* 0x000fe20003f04270 */
[----:B------:R-:W2:Y:S01]  /*5c70*/  @P1 LDC.64 R166, c[0x0][0x408] ;  /* 0x00010200ffa61b82 */ /* 0x000ea20000000a00 */
[C---:B-1----:R-:W-:Y:S02]  /*5c80*/  PRMT R102, R84.reuse, 0x7632, R102 ;  /* 0x0000763254667816 */ /* 0x042fe40000000066 */
[----:B------:R-:W-:Y:S02]  /*5c90*/  SHF.L.U32 R103, R84, 0x10, RZ ;  /* 0x0000001054677819 */ /* 0x000fe400000006ff */
[----:B------:R-:W-:Y:S01]  /*5ca0*/  SHF.L.U32 R161, R85, 0x10, RZ ;  /* 0x0000001055a17819 */ /* 0x000fe200000006ff */
[----:B------:R-:W-:Y:S01]  /*5cb0*/  IMAD.U32 R102, R102, 0x10000, RZ ;  /* 0x0001000066667824 */ /* 0x000fe200078e00ff */
[C---:B------:R-:W-:Y:S01]  /*5cc0*/  SHF.L.U32 R170, R86.reuse, 0x10, RZ ;  /* 0x0000001056aa7819 */ /* 0x040fe200000006ff */
[----:B0-----:R-:W0:Y:S01]  /*5cd0*/  @P1 LDC.64 R164, c[0x0][0x408] ;  /* 0x00010200ffa41b82 */ /* 0x001e220000000a00 */
        /* <DEDUP_REMOVED lines=11> */
[C---:B------:R-:W-:Y:S01]  /*5d90*/  @P0 FFMA.FTZ R102, R112.reuse, R163, R102 ;  /* 0x000000a370660223 */ /* 0x040fe20000010066 */
[----:B------:R-:W-:Y:S01]  /*5da0*/  @P0 FFMA.FTZ R161, R112, R110, R161 ;  /* 0x0000006e70a10223 */ /* 0x000fe200000100a1 */
[--C-:B------:R-:W-:Y:S01]  /*5db0*/  @P0 FFMA.FTZ R110, R154, R101, R100.reuse ;  /* 0x000000659a6e0223 */ /* 0x100fe20000010064 */
[----:B--2---:R-:W-:Y:S01]  /*5dc0*/  @P1 FMUL.FTZ R167, R103, R167 ;  /* 0x000000a767a71220 */ /* 0x004fe20000410000 */
[----:B------:R-:W-:Y:S01]  /*5dd0*/  @P0 FFMA.FTZ R103, R147, R101, R100 ;  /* 0x0000006593670223 */ /* 0x000fe20000010064 */
[----:B------:R-:W1:Y:S01]  /*5de0*/  @P1 LDC.64 R162, c[0x0][0x408] ;  /* 0x00010200ffa21b82 */ /* 0x000e620000000a00 */
[----:B------:R-:W-:Y:S01]  /*5df0*/  @P0 FADD.FTZ R110, R153, -R110 ;  /* 0x8000006e996e0221 */ /* 0x000fe20000010000 */
[----:B------:R-:W-:Y:S01]  /*5e00*/  SHF.L.U32 R173, R172, 0x10, RZ ;  /* 0x00000010acad7819 */ /* 0x000fe200000006ff */
[----:B------:R-:W-:Y:S01]  /*5e10*/  @P0 FADD.FTZ R159, R150, -R103 ;  /* 0x80000067969f0221 */ /* 0x000fe20000010000 */
[----:B------:R-:W-:Y:S01]  /*5e20*/  @P0 FADD.FTZ R176, R155, -R176 ;  /* 0x800000b09bb00221 */ /* 0x000fe20000010000 */
[----:B------:R-:W-:Y:S01]  /*5e30*/  @P0 FADD.FTZ R175, R158, -R175 ;  /* 0x800000af9eaf0221 */ /* 0x000fe20000010000 */
[----:B0-----:R-:W-:Y:S01]  /*5e40*/  @P1 FMUL.FTZ R165, R102, R165 ;  /* 0x000000a566a51220 */ /* 0x001fe20000410000 */
[----:B------:R-:W-:Y:S01]  /*5e50*/  PRMT R102, R85, 0x7632, R102 ;  /* 0x0000763255667816 */ /* 0x000fe20000000066 */
[----:B------:R-:W-:Y:S01]  /*5e60*/  @P0 FFMA.FTZ R170, R112, R159, R170 ;  /* 0x0000009f70aa0223 */ /* 0x000fe200000100aa */
[----:B------:R-:W0:Y:S01]  /*5e70*/  @P1 LDC.64 R168, c[0x0][0x408] ;  /* 0x00010200ffa81b82 */ /* 0x000e220000000a00 */
[----:B------:R-:W-:Y:S01]  /*5e80*/  @P1 FMUL.FTZ R159, R165, R164 ;  /* 0x000000a4a59f1220 */ /* 0x000fe20000410000 */
[----:B------:R-:W-:Y:S01]  /*5e90*/  @P1 LOP3.LUT P3, RZ, R108, 0xff, RZ, 0xc0, !PT ;  /* 0x000000ff6cff1812 */ /* 0x000fe2000786c0ff */
[----:B------:R-:W-:Y:S01]  /*5ea0*/  IMAD.U32 R171, R102, 0x10000, RZ ;  /* 0x0001000066ab7824 */ /* 0x000fe200078e00ff */
[----:B------:R-:W-:Y:S01]  /*5eb0*/  @P1 LOP3.LUT P4, RZ, R108, 0xff00, RZ, 0xc0, !PT ;  /* 0x0000ff006cff1812 */ /* 0x000fe2000788c0ff */
[C---:B------:R-:W-:Y:S01]  /*5ec0*/  @P0 FFMA.FTZ R173, R112.reuse, R176, R173 ;  /* 0x000000b070ad0223 */ /* 0x040fe200000100ad */
[C---:B------:R-:W-:Y:S01]  /*5ed0*/  @P0 FFMA.FTZ R174, R112.reuse, R175, R174 ;  /* 0x000000af70ae0223 */ /* 0x040fe200000100ae */
[----:B------:R-:W-:Y:S01]  /*5ee0*/  @P0 FFMA.FTZ R171, R112, R110, R171 ;  /* 0x0000006e70ab0223 */ /* 0x000fe200000100ab */
[----:B------:R-:W2:Y:S01]  /*5ef0*/  @P1 LDC.64 R164, c[0x0][0x408] ;  /* 0x00010200ffa41b82 */ /* 0x000ea20000000a00 */
[----:B------:R-:W-:Y:S01]  /*5f00*/  @P1 FMUL.FTZ R110, R167, R166 ;  /* 0x000000a6a76e1220 */ /* 0x000fe20000410000 */
[----:B------:R-:W-:-:S02]  /*5f10*/  @P1 FSEL R159, R159, RZ, P4 ;  /* 0x000000ff9f9f1208 */ /* 0x000fc40002000000 */
[----:B------:R-:W-:Y:S02]  /*5f20*/  @P1 LOP3.LUT P4, RZ, R109, 0xff, RZ, 0xc0, !PT ;  /* 0x000000ff6dff1812 */ /* 0x000fe4000788c0ff */
[----:B------:R-:W-:Y:S01]  /*5f30*/  @P1 FSEL R110, R110, RZ, P3 ;  /* 0x000000ff6e6e1208 */ /* 0x000fe20001800000 */
[----:B-1----:R-:W-:Y:S01]  /*5f40*/  @P1 FMUL.FTZ R163, R161, R163 ;  /* 0x000000a3a1a31220 */ /* 0x002fe20000410000 */
[----:B------:R-:W1:Y:S01]  /*5f50*/  @P1 LDC.64 R102, c[0x0][0x408] ;  /* 0x00010200ff661b82 */ /* 0x000e620000000a00 */
[----:B------:R-:W-:Y:S02]  /*5f60*/  @P1 LOP3.LUT P3, RZ, R108, 0xff0000, RZ, 0xc0, !PT ;  /* 0x00ff00006cff1812 */ /* 0x000fe4000786c0ff */
[----:B------:R-:W-:Y:S01]  /*5f70*/  @P1 FMUL.FTZ R162, R163, R162 ;  /* 0x000000a2a3a21220 */ /* 0x000fe20000410000 */
[C---:B------:R-:W-:Y:S02]  /*5f80*/  @P1 LOP3.LUT P5, RZ, R109.reuse, 0xff00, RZ, 0xc0, !PT ;  /* 0x0000ff006dff1812 */ /* 0x040fe400078ac0ff */
[----:B------:R-:W-:-:S02]  /*5f90*/  @P1 LOP3.LUT P6, RZ, R109, 0xff0000, RZ, 0xc0, !PT ;  /* 0x00ff00006dff1812 */ /* 0x000fc400078cc0ff */
[----:B------:R-:W3:Y:S01]  /*5fa0*/  @P1 LDC.64 R166, c[0x0][0x408] ;  /* 0x00010200ffa61b82 */ /* 0x000ee20000000a00 */
[----:B0-----:R-:W-:Y:S01]  /*5fb0*/  @P1 FMUL.FTZ R169, R174, R169 ;  /* 0x000000a9aea91220 */ /* 0x001fe20000410000 */
[----:B------:R-:W-:Y:S02]  /*5fc0*/  @P1 FSEL R162, R162, RZ, P3 ;  /* 0x000000ffa2a21208 */ /* 0x000fe40001800000 */
[----:B------:R-:W-:Y:S01]  /*5fd0*/  @P1 LOP3.LUT P3, RZ, R108, 0xff000000, RZ, 0xc0, !PT ;  /* 0xff0000006cff1812 */ /* 0x000fe2000786c0ff */
[----:B------:R-:W-:Y:S01]  /*5fe0*/  @P1 FMUL.FTZ R168, R169, R168 ;  /* 0x000000a8a9a81220 */ /* 0x000fe20000410000 */
[----:B------:R-:W-:Y:S01]  /*5ff0*/  @P1 F2FP.BF16.F32.PACK_AB R110, RZ, R110 ;  /* 0x0000006eff6e123e */ /* 0x000fe200000010ff */
[----:B--2---:R-:W-:Y:S01]  /*6000*/  @P1 FMUL.FTZ R165, R170, R165 ;  /* 0x000000a5aaa51220 */ /* 0x004fe20000410000 */
[----:B------:R-:W-:Y:S02]  /*6010*/  @P1 F2FP.BF16.F32.PACK_AB R162, RZ, R162 ;  /* 0x000000a2ffa2123e */ /* 0x000fe400000010ff */
[----:B------:R-:W-:Y:S01]  /*6020*/  @P1 FSEL R168, R168, RZ, P6 ;  /* 0x000000ffa8a81208 */ /* 0x000fe20003000000 */
[----:B------:R-:W-:Y:S01]  /*6030*/  @P1 FMUL.FTZ R164, R165, R164 ;  /* 0x000000a4a5a41220 */ /* 0x000fe20000410000 */
[----:B------:R-:W-:-:S02]  /*6040*/  @P1 F2FP.BF16.F32.PACK_AB R159, RZ, R159 ;  /* 0x0000009fff9f123e */ /* 0x000fc400000010ff */
[----:B------:R-:W-:Y:S01]  /*6050*/  @P1 PRMT R88, R110, 0x7610, R88 ;  /* 0x000076106e581816 */ /* 0x000fe20000000058 */
[----:B-1----:R-:W-:Y:S01]  /*6060*/  @P1 FMUL.FTZ R103, R171, R103 ;  /* 0x00000067ab671220 */ /* 0x002fe20000410000 */
[----:B------:R-:W-:Y:S02]  /*6070*/  @P1 FSEL R164, R164, RZ, P4 ;  /* 0x000000ffa4a41208 */ /* 0x000fe40002000000 */
[----:B------:R-:W-:Y:S01]  /*6080*/  @P1 F2FP.BF16.F32.PACK_AB R168, RZ, R168 ;  /* 0x000000a8ffa8123e */ /* 0x000fe200000010ff */
[----:B------:R-:W-:Y:S01]  /*6090*/  @P1 FMUL.FTZ R102, R103, R102 ;  /* 0x0000006667661220 */ /* 0x000fe20000410000 */
[----:B------:R-:W-:Y:S02]  /*60a0*/  @P1 F2FP.BF16.F32.PACK_AB R164, RZ, R164 ;  /* 0x000000a4ffa4123e */ /* 0x000fe400000010ff */
[----:B------:R-:W-:Y:S01]  /*60b0*/  @P1 PRMT R89, R162, 0x7610, R89 ;  /* 0x00007610a2591816 */ /* 0x000fe20000000059 */
[----:B---3--:R-:W-:Y:S01]  /*60c0*/  @P1 FMUL.FTZ R167, R173, R167 ;  /* 0x000000a7ada71220 */ /* 0x008fe20000410000 */
[----:B------:R-:W-:-:S02]  /*60d0*/  @P1 FSEL R102, R102, RZ, P3 ;  /* 0x000000ff66661208 */ /* 0x000fc40001800000 */
[----:B------:R-:W-:Y:S01]  /*60e0*/  @P1 PRMT R90, R164, 0x7610, R90 ;  /* 0x00007610a45a1816 */ /* 0x000fe2000000005a */
[----:B------:R-:W-:Y:S01]  /*60f0*/  @P1 FMUL.FTZ R166, R167, R166 ;  /* 0x000000a6a7a61220 */ /* 0x000fe20000410000 */
[----:B------:R-:W-:Y:S02]  /*6100*/  @P1 F2FP.BF16.F32.PACK_AB R102, RZ, R102 ;  /* 0x00000066ff66123e */ /* 0x000fe400000010ff */
[----:B------:R-:W-:Y:S02]  /*6110*/  @P1 PRMT R88, R88, 0x5410, R159 ;  /* 0x0000541058581816 */ /* 0x000fe4000000009f */
[----:B------:R-:W-:Y:S02]  /*6120*/  @P1 FSEL R166, R166, RZ, P5 ;  /* 0x000000ffa6a61208 */ /* 0x000fe40002800000 */
[----:B------:R-:W-:Y:S02]  /*6130*/  @P1 PRMT R89, R89, 0x5410, R102 ;  /* 0x0000541059591816 */ /* 0x000fe40000000066 */
[----:B------:R-:W-:-:S02]  /*6140*/  @P1 F2FP.BF16.F32.PACK_AB R166, RZ, R166 ;  /* 0x000000a6ffa6123e */ /* 0x000fc400000010ff */
[----:B------:R-:W-:Y:S02]  /*6150*/  @P1 PRMT R91, R168, 0x7610, R91 ;  /* 0x00007610a85b1816 */ /* 0x000fe4000000005b */
        /* <DEDUP_REMOVED lines=15> */
.L_x_3031:
[----:B------:R-:W-:-:S04]  /*6250*/  UISETP.NE.U32.AND UP0, UPT, UR20, URZ, UPT ;  /* 0x000000ff1400728c */ /* 0x000fc8000bf05070 */
[----:B------:R-:W-:-:S06]  /*6260*/  UISETP.NE.AND.EX UP0, UPT, UR21, URZ, UPT, UP0 ;  /* 0x000000ff1500728c */ /* 0x000fcc000bf05300 */
[----:B------:R-:W-:-:S13]  /*6270*/  PLOP3.LUT P2, PT, PT, PT, UP0, 0x80, 0x8 ;  /* 0x000000000008781c */ /* 0x000fda0003f4f008 */
[----:B------:R-:W-:Y:S05]  /*6280*/  @!P2 BRA `(.L_x_3034) ;  /* 0x00000004007ca947 */ /* 0x000fea0003800000 */
[----:B0-----:R-:W0:Y:S01]  /*6290*/  @P1 LDC.64 R164, c[0x0][0x408] ;  /* 0x00010200ffa41b82 */ /* 0x001e220000000a00 */
[----:B------:R-:W-:Y:S01]  /*62a0*/  ISETP.GT.AND P0, PT, R110, RZ, PT ;  /* 0x000000ff6e00720c */ /* 0x000fe20003f04270 */
[-CC-:B------:R-:W-:Y:S01]  /*62b0*/  FFMA.FTZ R159, R113, R101.reuse, R100.reuse ;  /* 0x00000065719f7223 */ /* 0x180fe20000010064 */
[-CC-:B------:R-:W-:Y:S01]  /*62c0*/  FFMA.FTZ R110, R152, R101.reuse, R100.reuse ;  /* 0x00000065986e7223 */ /* 0x180fe20000010064 */
[-CC-:B------:R-:W-:Y:S01]  /*62d0*/  FFMA.FTZ R169, R145, R101.reuse, R100.reuse ;  /* 0x0000006591a97223 */ /* 0x180fe20000010064 */
[-CC-:B------:R-:W-:Y:S01]  /*62e0*/  FFMA.FTZ R168, R154, R101.reuse, R100.reuse ;  /* 0x000000659aa87223 */ /* 0x180fe20000010064 */
[-CC-:B------:R-:W-:Y:S01]  /*62f0*/  FFMA.FTZ R173, R147, R101.reuse, R100.reuse ;  /* 0x0000006593ad7223 */ /* 0x180fe20000010064 */
[-CC-:B------:R-:W-:Y:S01]  /*6300*/  FFMA.FTZ R170, R156, R101.reuse, R100.reuse ;  /* 0x000000659caa7223 */ /* 0x180fe20000010064 */
[----:B------:R-:W2:Y:S01]  /*6310*/  @P1 LDC.64 R166, c[0x0][0x408] ;  /* 0x00010200ffa61b82 */ /* 0x000ea20000000a00 */
[-CC-:B------:R-:W-:Y:S01]  /*6320*/  FFMA.FTZ R177, R149, R101.reuse, R100.reuse ;  /* 0x0000006595b17223 */ /* 0x180fe20000010064 */
[----:B------:R-:W-:Y:S01]  /*6330*/  FFMA.FTZ R172, R160, R101, R100 ;  /* 0x00000065a0ac7223 */ /* 0x000fe20000010064 */
[----:B------:R-:W-:Y:S01]  /*6340*/  FADD.FTZ R159, R146, -R159 ;  /* 0x8000009f929f7221 */ /* 0x000fe20000010000 */
[----:B------:R-:W-:Y:S01]  /*6350*/  FADD.FTZ R161, R151, -R110 ;  /* 0x8000006e97a17221 */ /* 0x000fe20000010000 */
[----:B------:R-:W-:Y:S01]  /*6360*/  FADD.FTZ R169, R148, -R169 ;  /* 0x800000a994a97221 */ /* 0x000fe20000010000 */
[----:B------:R-:W-:Y:S01]  /*6370*/  FADD.FTZ R173, R150, -R173 ;  /* 0x800000ad96ad7221 */ /* 0x000fe20000010000 */
[C---:B------:R-:W-:Y:S01]  /*6380*/  FMUL.FTZ R110, R112.reuse, R159 ;  /* 0x0000009f706e7220 */ /* 0x040fe20000410000 */
[----:B-1----:R-:W1:Y:S01]  /*6390*/  @P1 LDC.64 R162, c[0x0][0x408] ;  /* 0x00010200ffa21b82 */ /* 0x002e620000000a00 */
[----:B------:R-:W-:Y:S01]  /*63a0*/  FMUL.FTZ R159, R112, R161 ;  /* 0x000000a1709f7220 */ /* 0x000fe20000410000 */
[----:B------:R-:W-:Y:S01]  /*63b0*/  FADD.FTZ R179, R157, -R172 ;  /* 0x800000ac9db37221 */ /* 0x000fe20000010000 */
[----:B------:R-:W-:Y:S01]  /*63c0*/  FADD.FTZ R177, R158, -R177 ;  /* 0x800000b19eb17221 */ /* 0x000fe20000010000 */
[----:B------:R-:W-:Y:S01]  /*63d0*/  FSEL R172, R110, RZ, P0 ;  /* 0x000000ff6eac7208 */ /* 0x000fe20000000000 */
[----:B------:R-:W-:Y:S01]  /*63e0*/  FADD.FTZ R171, R153, -R168 ;  /* 0x800000a899ab7221 */ /* 0x000fe20000010000 */
[C---:B------:R-:W-:Y:S01]  /*63f0*/  FMUL.FTZ R110, R112.reuse, R169 ;  /* 0x000000a9706e7220 */ /* 0x040fe20000410000 */
[----:B------:R-:W-:Y:S01]  /*6400*/  FADD.FTZ R175, R155, -R170 ;  /* 0x800000aa9baf7221 */ /* 0x000fe20000010000 */
[----:B------:R-:W3:Y:S01]  /*6410*/  @P1 LDC.64 R100, c[0x0][0x408] ;  /* 0x00010200ff641b82 */ /* 0x000ee20000000a00 */
[C---:B------:R-:W-:Y:S01]  /*6420*/  FMUL.FTZ R168, R112.reuse, R173 ;  /* 0x000000ad70a87220 */ /* 0x040fe20000410000 */
[----:B------:R-:W-:Y:S01]  /*6430*/  FSEL R159, R159, RZ, P0 ;  /* 0x000000ff9f9f7208 */ /* 0x000fe20000000000 */
[C---:B------:R-:W-:Y:S01]  /*6440*/  FMUL.FTZ R170, R112.reuse, R177 ;  /* 0x000000b170aa7220 */ /* 0x040fe20000410000 */
[C---:B------:R-:W-:Y:S01]  /*6450*/  FMUL.FTZ R161, R112.reuse, R171 ;  /* 0x000000ab70a17220 */ /* 0x040fe20000410000 */
[----:B------:R-:W-:Y:S01]  /*6460*/  FMUL.FTZ R169, R112, R175 ;  /* 0x000000af70a97220 */ /* 0x000fe20000410000 */
[----:B------:R-:W-:Y:S01]  /*6470*/  FSEL R110, R110, RZ, P0 ;  /* 0x000000ff6e6e7208 */ /* 0x000fe20000000000 */
[----:B0-----:R-:W-:Y:S01]  /*6480*/  @P1 FMUL.FTZ R165, R159, R165 ;  /* 0x000000a59fa51220 */ /* 0x001fe20000410000 */
[----:B------:R-:W0:Y:S01]  /*6490*/  @P1 LDC.64 R92, c[0x0][0x408] ;  /* 0x00010200ff5c1b82 */ /* 0x000e220000000a00 */
[----:B------:R-:W-:Y:S01]  /*64a0*/  FSEL R168, R168, RZ, P0 ;  /* 0x000000ffa8a87208 */ /* 0x000fe20000000000 */
[----:B--2---:R-:W-:Y:S01]  /*64b0*/  @P1 FMUL.FTZ R167, R172, R167 ;  /* 0x000000a7aca71220 */ /* 0x004fe20000410000 */
[----:B------:R-:W-:Y:S01]  /*64c0*/  FSEL R170, R170, RZ, P0 ;  /* 0x000000ffaaaa7208 */ /* 0x000fe20000000000 */
[----:B------:R-:W-:Y:S01]  /*64d0*/  @P1 FMUL.FTZ R164, R165, R164 ;  /* 0x000000a4a5a41220 */ /* 0x000fe20000410000 */
[----:B------:R-:W-:Y:S01]  /*64e0*/  FSEL R161, R161, RZ, P0 ;  /* 0x000000ffa1a17208 */ /* 0x000fe20000000000 */
[----:B------:R-:W-:Y:S01]  /*64f0*/  @P1 FMUL.FTZ R166, R167, R166 ;  /* 0x000000a6a7a61220 */ /* 0x000fe20000410000 */
[----:B------:R-:W-:Y:S01]  /*6500*/  FSEL R169, R169, RZ, P0 ;  /* 0x000000ffa9a97208 */ /* 0x000fe20000000000 */
[----:B------:R-:W2:Y:S01]  /*6510*/  @P1 LDC.64 R102, c[0x0][0x408] ;  /* 0x00010200ff661b82 */ /* 0x000ea20000000a00 */
[----:B-1----:R-:W-:Y:S01]  /*6520*/  @P1 FMUL.FTZ R163, R110, R163 ;  /* 0x000000a36ea31220 */ /* 0x002fe20000410000 */
[----:B------:R-:W-:Y:S01]  /*6530*/  @P1 LOP3.LUT P4, RZ, R108, 0xff00, RZ, 0xc0, !PT ;  /* 0x0000ff006cff1812 */ /* 0x000fe2000788c0ff */
[----:B------:R-:W-:Y:S01]  /*6540*/  FMUL.FTZ R112, R112, R179 ;  /* 0x000000b370707220 */ /* 0x000fe20000410000 */
[C---:B------:R-:W-:Y:S01]  /*6550*/  @P1 LOP3.LUT P3, RZ, R108.reuse, 0xff, RZ, 0xc0, !PT ;  /* 0x000000ff6cff1812 */ /* 0x040fe2000786c0ff */
[----:B------:R-:W-:Y:S01]  /*6560*/  @P1 FMUL.FTZ R162, R163, R162 ;  /* 0x000000a2a3a21220 */ /* 0x000fe20000410000 */
[----:B------:R-:W-:-:S02]  /*6570*/  @P1 LOP3.LUT P5, RZ, R108, 0xff0000, RZ, 0xc0, !PT ;  /* 0x00ff00006cff1812 */ /* 0x000fc400078ac0ff */
[----:B------:R-:W1:Y:S01]  /*6580*/  @P1 LDC.64 R94, c[0x0][0x408] ;  /* 0x00010200ff5e1b82 */ /* 0x000e620000000a00 */
[----:B---3--:R-:W-:Y:S01]  /*6590*/  @P1 FMUL.FTZ R101, R168, R101 ;  /* 0x00000065a8651220 */ /* 0x008fe20000410000 */
[----:B------:R-:W-:Y:S02]  /*65a0*/  @P1 FSEL R164, R164, RZ, P4 ;  /* 0x000000ffa4a41208 */ /* 0x000fe40002000000 */
[----:B------:R-:W-:Y:S01]  /*65b0*/  @P1 LOP3.LUT P4, RZ, R109, 0xff, RZ, 0xc0, !PT ;  /* 0x000000ff6dff1812 */ /* 0x000fe2000788c0ff */
[----:B------:R-:W-:Y:S01]  /*65c0*/  @P1 FMUL.FTZ R100, R101, R100 ;  /* 0x0000006465641220 */ /* 0x000fe20000410000 */
[----:B------:R-:W-:Y:S01]  /*65d0*/  @P1 LOP3.LUT P6, RZ, R109, 0xff0000, RZ, 0xc0, !PT ;  /* 0x00ff00006dff1812 */ /* 0x000fe200078cc0ff */
[----:B0-----:R-:W-:Y:S01]  /*65e0*/  @P1 FMUL.FTZ R93, R170, R93 ;  /* 0x0000005daa5d1220 */ /* 0x001fe20000410000 */
[----:B------:R-:W-:Y:S02]  /*65f0*/  @P1 FSEL R166, R166, RZ, P3 ;  /* 0x000000ffa6a61208 */ /* 0x000fe40001800000 */
[----:B------:R-:W-:Y:S01]  /*6600*/  @P1 FSEL R162, R162, RZ, P5 ;  /* 0x000000ffa2a21208 */ /* 0x000fe20002800000 */
[----:B------:R-:W-:Y:S01]  /*6610*/  @P1 FMUL.FTZ R92, R93, R92 ;  /* 0x0000005c5d5c1220 */ /* 0x000fe20000410000 */
[----:B------:R-:W-:-:S02]  /*6620*/  @P1 LOP3.LUT P3, RZ, R108, 0xff000000, RZ, 0xc0, !PT ;  /* 0xff0000006cff1812 */ /* 0x000fc4000786c0ff */
[----:B------:R-:W-:Y:S01]  /*6630*/  @P1 LOP3.LUT P5, RZ, R109, 0xff00, RZ, 0xc0, !PT ;  /* 0x0000ff006dff1812 */ /* 0x000fe200078ac0ff */
[----:B--2---:R-:W-:Y:S01]  /*6640*/  @P1 FMUL.FTZ R103, R161, R103 ;  /* 0x00000067a1671220 */ /* 0x004fe20000410000 */
[----:B------:R-:W-:Y:S02]  /*6650*/  @P1 FSEL R100, R100, RZ, P4 ;  /* 0x000000ff64641208 */ /* 0x000fe40002000000 */
[----:B------:R-:W-:Y:S01]  /*6660*/  @P1 FSEL R92, R92, RZ, P6 ;  /* 0x000000ff5c5c1208 */ /* 0x000fe20003000000 */
[----:B------:R-:W-:Y:S01]  /*6670*/  @P1 FMUL.FTZ R102, R103, R102 ;  /* 0x0000006667661220 */ /* 0x000fe20000410000 */
[----:B------:R-:W-:Y:S02]  /*6680*/  @P1 F2FP.BF16.F32.PACK_AB R166, RZ, R166 ;  /* 0x000000a6ffa6123e */ /* 0x000fe400000010ff */
[----:B------:R-:W-:Y:S01]  /*6690*/  @P1 F2FP.BF16.F32.PACK_AB R162, RZ, R162 ;  /* 0x000000a2ffa2123e */ /* 0x000fe200000010ff */
[----:B-1----:R-:W-:Y:S01]  /*66a0*/  @P1 FMUL.FTZ R95, R169, R95 ;  /* 0x0000005fa95f1220 */ /* 0x002fe20000410000 */
[----:B------:R-:W-:-:S02]  /*66b0*/  @P1 FSEL R102, R102, RZ, P3 ;  /* 0x000000ff66661208 */ /* 0x000fc40001800000 */
[----:B------:R-:W-:Y:S01]  /*66c0*/  @P1 F2FP.BF16.F32.PACK_AB R100, RZ, R100 ;  /* 0x00000064ff64123e */ /* 0x000fe200000010ff */
[----:B------:R-:W-:Y:S01]  /*66d0*/  @P1 FMUL.FTZ R94, R95, R94 ;  /* 0x0000005e5f5e1220 */ /* 0x000fe20000410000 */
[----:B------:R-:W-:Y:S02]  /*66e0*/  @P1 F2FP.BF16.F32.PACK_AB R103, RZ, R92 ;  /* 0x0000005cff67123e */ /* 0x000fe400000010ff */
[----:B------:R-:W-:Y:S02]  /*66f0*/  F2FP.BF16.F32.PACK_AB R92, R159, R172 ;  /* 0x000000ac9f5c723e */ /* 0x000fe400000010ff */
[----:B------:R-:W-:Y:S02]  /*6700*/  @P1 FSEL R94, R94, RZ, P5 ;  /* 0x000000ff5e5e1208 */ /* 0x000fe40002800000 */
[----:B------:R-:W-:Y:S02]  /*6710*/  @P1 F2FP.BF16.F32.PACK_AB R164, RZ, R164 ;  /* 0x000000a4ffa4123e */ /* 0x000fe400000010ff */
[----:B------:R-:W-:-:S02]  /*6720*/  @P1 F2FP.BF16.F32.PACK_AB R102, RZ, R102 ;  /* 0x00000066ff66123e */ /* 0x000fc400000010ff */
[----:B------:R-:W-:Y:S02]  /*6730*/  @P1 F2FP.BF16.F32.PACK_AB R101, RZ, R94 ;  /* 0x0000005eff65123e */ /* 0x000fe400000010ff */
[----:B------:R-:W-:Y:S02]  /*6740*/  @P1 PRMT R88, R166, 0x7610, R88 ;  /* 0x00007610a6581816 */ /* 0x000fe40000000058 */
[----:B------:R-:W-:Y:S02]  /*6750*/  FSEL R159, R112, RZ, P0 ;  /* 0x000000ff709f7208 */ /* 0x000fe40000000000 */
[----:B------:R-:W-:Y:S02]  /*6760*/  @P1 PRMT R89, R162, 0x7610, R89 ;  /* 0x00007610a2591816 */ /* 0x000fe40000000059 */
[----:B------:R-:W-:Y:S02]  /*6770*/  @P1 PRMT R90, R100, 0x7610, R90 ;  /* 0x00007610645a1816 */ /* 0x000fe4000000005a */
        /* <DEDUP_REMOVED lines=16> */
.L_x_3034:
[----:B01----:R-:W0:Y:S01]  /*6880*/  @P1 LDC.64 R162, c[0x0][0x408] ;  /* 0x00010200ffa21b82 */ /* 0x003e220000000a00 */
        /* <DEDUP_REMOVED lines=23> */
.L_x_3036:
[----:B------:R-:W-:Y:S05]  /*6a00*/  BSYNC.RECONVERGENT B2 ;  /* 0x0000000000027941 */ /* 0x000fea0003800200 */
.L_x_3035:
        /* <DEDUP_REMOVED lines=13> */
.L_x_3038:
[----:B------:R-:W-:Y:S05]  /*6ae0*/  BSYNC.RECONVERGENT B2 ;  /* 0x0000000000027941 */ /* 0x000fea0003800200 */
.L_x_3037:
        /* <DEDUP_REMOVED lines=13> */
.L_x_3040:
[----:B------:R-:W-:Y:S05]  /*6bc0*/  BSYNC.RECONVERGENT B2 ;  /* 0x0000000000027941 */ /* 0x000fea0003800200 */
.L_x_3039:
        /* <DEDUP_REMOVED lines=13> */
.L_x_3042:
[----:B------:R-:W-:Y:S05]  /*6ca0*/  BSYNC.RECONVERGENT B2 ;  /* 0x0000000000027941 */ /* 0x000fea0003800200 */
.L_x_3041:
        /* <DEDUP_REMOVED lines=13> */
.L_x_3044:
[----:B------:R-:W-:Y:S05]  /*6d80*/  BSYNC.RECONVERGENT B2 ;  /* 0x0000000000027941 */ /* 0x000fea0003800200 */
.L_x_3043:
        /* <DEDUP_REMOVED lines=13> */
.L_x_3046:
[----:B------:R-:W-:Y:S05]  /*6e60*/  BSYNC.RECONVERGENT B2 ;  /* 0x0000000000027941 */ /* 0x000fea0003800200 */
.L_x_3045:
        /* <DEDUP_REMOVED lines=13> */
.L_x_3048:
[----:B------:R-:W-:Y:S05]  /*6f40*/  BSYNC.RECONVERGENT B2 ;  /* 0x0000000000027941 */ /* 0x000fea0003800200 */
.L_x_3047:
[----:B------:R-:W-:-:S04]  /*6f50*/  @P1 F2FP.BF16.F32.PACK_AB R102, RZ, R102 ;  /* 0x00000066ff66123e */ /* 0x000fc800000010ff */
[----:B------:R-:W-:-:S07]  /*6f60*/  @P1 PRMT R91, R91, 0x5410, R102 ;  /* 0x000054105b5b1816 */ /* 0x000fce0000000066 */
.L_x_3033:
[----:B------:R-:W-:Y:S05]  /*6f70*/  BSYNC.RECONVERGENT B0 ;  /* 0x0000000000007941 */ /* 0x000fea0003800200 */
.L_x_3030:
[----:B------:R-:W0:Y:S08]  /*6f80*/  @P2 LDC.64 R100, c[0x0][0x478] ;  /* 0x00011e00ff642b82 */ /* 0x000e300000000a00 */
[----:B------:R-:W1:Y:S01]  /*6f90*/  @P1 LDC.64 R102, c[0x0][0x468] ;  /* 0x00011a00ff661b82 */ /* 0x000e620000000a00 */
[----:B0-----:R-:W-:-:S05]  /*6fa0*/  @P2 IMAD.WIDE.U32 R100, R99, 0x10, R100 ;  /* 0x0000001063642825 */ /* 0x001fca00078e0064 */
[----:B------:R2:W-:Y:S01]  /*6fb0*/  @P2 STG.E.128 desc[UR6][R100.64], R92 ;  /* 0x0000005c64002986 */ /* 0x0005e2000c101d06 */
[----:B-1----:R-:W-:-:S05]  /*6fc0*/  @P1 IMAD.WIDE.U32 R98, R98, 0x10, R102 ;  /* 0x0000001062621825 */ /* 0x002fca00078e0066 */
[----:B------:R2:W-:Y:S02]  /*6fd0*/  @P1 STG.E.128 desc[UR6][R98.64], R88 ;  /* 0x0000005862001986 */ /* 0x0005e4000c101d06 */
.L_x_3029:
[----:B------:R-:W-:Y:S05]  /*6fe0*/  BSYNC.RECONVERGENT B1 ;  /* 0x0000000000017941 */ /* 0x000fea0003800200 */
.L_x_3028:
[----:B--2---:R-:W2:Y:S02]  /*6ff0*/  LDC.64 R98, c[0x0][0x380] ;  /* 0x0000e000ff627b82 */ /* 0x004ea40000000a00 */
[----:B--2---:R-:W-:-:S04]  /*7000*/  LEA R111, R98, R111, 0x2 ;  /* 0x0000006f626f7211 */ /* 0x004fc800078e10ff */
[----:B------:R-:W-:-:S13]  /*7010*/  ISETP.GE.AND P0, PT, R111, R99, PT ;  /* 0x000000636f00720c */ /* 0x000fda0003f06270 */
[----:B------:R-:W-:Y:S05]  /*7020*/  @!P0 BRA `(.L_x_3049) ;  /* 0xffffff9400588947 */ /* 0x000fea000383ffff */
.L_x_2976:
[----:B------:R-:W2:Y:S01]  /*7030*/  S2R R3, SR_CgaCtaId ;  /* 0x0000000000037919 */ /* 0x000ea20000008800 */
[----:B------:R-:W-:Y:S01]  /*7040*/  SHF.R.U32.HI R5, RZ, 0x5, R97 ;  /* 0x00000005ff057819 */ /* 0x000fe20000011661 */
[----:B------:R-:W-:Y:S05]  /*7050*/  WARPSYNC.ALL ;  /* 0x0000000000007948 */ /* 0x000fea0003800000 */
[----:B------:R-:W-:Y:S01]  /*7060*/  MOV R2, 0x400 ;  /* 0x0000040000027802 */ /* 0x000fe20000000f00 */
[----:B------:R-:W-:Y:S01]  /*7070*/  IMAD R96, R5, 0x60, R96 ;  /* 0x0000006005607824 */ /* 0x000fe200078e0260 */
[----:B------:R-:W3:Y:S01]  /*7080*/  S2UR UR4, SR_CTAID.X ;  /* 0x00000000000479c3 */ /* 0x000ee20000002500 */
[----:B------:R-:W4:Y:S01]  /*7090*/  LDCU.128 UR16, c[0x0][0x440] ;  /* 0x00008800ff1077ac */ /* 0x000f220008000c00 */
[----:B--2---:R-:W-:Y:S01]  /*70a0*/  LEA R2, R3, R2, 0x18 ;  /* 0x0000000203027211 */ /* 0x004fe200078ec0ff */
[----:B---3--:R-:W-:Y:S01]  /*70b0*/  IMAD R4, R0, UR4, RZ ;  /* 0x0000000400047c24 */ /* 0x008fe2000f8e02ff */
[----:B------:R-:W-:-:S02]  /*70c0*/  LOP3.LUT R3, R97, 0x7f, RZ, 0x3c, !PT ;  /* 0x0000007f61037812 */ /* 0x000fc400078e3cff */
[----:B------:R-:W-:-:S03]  /*70d0*/  LEA R96, R96, R2, 0x5 ;  /* 0x0000000260607211 */ /* 0x000fc600078e28ff */
[----:B-----5:R-:W-:Y:S01]  /*70e0*/  IMAD.IADD R60, R3, 0x1, R0 ;  /* 0x00000001033c7824 */ /* 0x020fe200078e0200 */
[----:B------:R-:W-:Y:S01]  /*70f0*/  LEA R0, R97, R2, 0x2 ;  /* 0x0000000261007211 */ /* 0x000fe200078e10ff */
[----:B------:R2:W-:Y:S01]  /*7100*/  STS.128 [R96], R32 ;  /* 0x0000002060007388 */ /* 0x0005e20000000c00 */
[----:B------:R-:W-:Y:S02]  /*7110*/  IADD3 R97, P0, PT, R4, R97, RZ ;  /* 0x0000006104617210 */ /* 0x000fe40007f1e0ff */
[C---:B------:R-:W-:Y:S01]  /*7120*/  ISETP.GE.U32.AND P5, PT, R60.reuse, 0x80, PT ;  /* 0x000000803c00780c */ /* 0x040fe20003fa6070 */
        /* <DEDUP_REMOVED lines=8> */
[----:B--2---:R-:W-:-:S03]  /*71b0*/  IMAD.SHL.U32 R34, R97, 0x4, RZ ;  /* 0x0000000461227824 */ /* 0x004fc600078e00ff */
[----:B------:R-:W-:Y:S01]  /*71c0*/  STS.128 [R96+0x810], R12 ;  /* 0x0008100c60007388 */ /* 0x000fe20000000c00 */
[----:B---3--:R-:W-:Y:S01]  /*71d0*/  IADD3.X R28, PT, PT, RZ, RZ, RZ, P0, !PT ;  /* 0x000000ffff1c7210 */ /* 0x008fe200007fe4ff */
[----:B------:R-:W-:Y:S03]  /*71e0*/  BAR.SYNC.DEFER_BLOCKING 0x0 ;  /* 0x0000000000007b1d */ /* 0x000fe60000010000 */
[----:B------:R-:W-:Y:S02]  /*71f0*/  SHF.L.U64.HI R35, R97, 0x2, R28 ;  /* 0x0000000261237819 */ /* 0x000fe4000001021c */
[----:B------:R-:W-:Y:S01]  /*7200*/  ISETP.GE.U32.AND P0, PT, R60, 0x300, PT ;  /* 0x000003003c00780c */ /* 0x000fe20003f06070 */
[----:B------:R-:W2:Y:S04]  /*7210*/  LDS R2, [R0] ;  /* 0x0000000000027984 */ /* 0x000ea80000000800 */
[----:B------:R-:W3:Y:S04]  /*7220*/  LDS R9, [R0+0xc00] ;  /* 0x000c000000097984 */ /* 0x000ee80000000800 */
[----:B------:R-:W0:Y:S04]  /*7230*/  LDS R3, [R0+0x200] ;  /* 0x0002000000037984 */ /* 0x000e280000000800 */
[----:B------:R-:W1:Y:S04]  /*7240*/  LDS R8, [R0+0xe00] ;  /* 0x000e000000087984 */ /* 0x000e680000000800 */
[----:B------:R-:W4:Y:S04]  /*7250*/  LDS R4, [R0+0x400] ;  /* 0x0004000000047984 */ /* 0x000f280000000800 */
[----:B------:R-:W4:Y:S04]  /*7260*/  LDS R11, [R0+0x1000] ;  /* 0x00100000000b7984 */ /* 0x000f280000000800 */
[----:B------:R-:W4:Y:S04]  /*7270*/  LDS R5, [R0+0x600] ;  /* 0x0006000000057984 */ /* 0x000f280000000800 */
[----:B------:R-:W4:Y:S04]  /*7280*/  LDS R10, [R0+0x1200] ;  /* 0x00120000000a7984 */ /* 0x000f280000000800 */
[----:B------:R-:W4:Y:S04]  /*7290*/  LDS R6, [R0+0x800] ;  /* 0x0008000000067984 */ /* 0x000f280000000800 */
[----:B------:R-:W4:Y:S04]  /*72a0*/  LDS R13, [R0+0x1400] ;  /* 0x00140000000d7984 */ /* 0x000f280000000800 */
[----:B------:R-:W4:Y:S01]  /*72b0*/  LDS R7, [R0+0xa00] ;  /* 0x000a000000077984 */ /* 0x000f220000000800 */
[----:B--2---:R-:W-:-:S03]  /*72c0*/  FADD.FTZ R2, RZ, R2 ;  /* 0x00000002ff027221 */ /* 0x004fc60000010000 */
[----:B------:R-:W2:Y:S01]  /*72d0*/  LDS R12, [R0+0x1600] ;  /* 0x00160000000c7984 */ /* 0x000ea20000000800 */
[----:B---3--:R-:W-:-:S03]  /*72e0*/  FADD.FTZ R2, R2, R9 ;  /* 0x0000000902027221 */ /* 0x008fc60000010000 */
[----:B------:R-:W3:Y:S01]  /*72f0*/  LDS R15, [R0+0x1800] ;  /* 0x00180000000f7984 */ /* 0x000ee20000000800 */
[----:B0-----:R-:W-:-:S03]  /*7300*/  FADD.FTZ R3, RZ, R3 ;  /* 0x00000003ff037221 */ /* 0x001fc60000010000 */
[----:B------:R-:W0:Y:S01]  /*7310*/  LDS R14, [R0+0x1a00] ;  /* 0x001a0000000e7984 */ /* 0x000e220000000800 */
[----:B-1----:R-:W-:-:S03]  /*7320*/  FADD.FTZ R3, R3, R8 ;  /* 0x0000000803037221 */ /* 0x002fc60000010000 */
[----:B------:R-:W1:Y:S01]  /*7330*/  LDS R17, [R0+0x1c00] ;  /* 0x001c000000117984 */ /* 0x000e620000000800 */
        /* <DEDUP_REMOVED lines=14> */
[----:B--2---:R-:W-:-:S03]  /*7420*/  FADD.FTZ R7, R7, R12 ;  /* 0x0000000c07077221 */ /* 0x004fc60000010000 */
[----:B------:R-:W2:Y:S01]  /*7430*/  LDS R25, [R0+0x2c00] ;  /* 0x002c000000197984 */ /* 0x000ea20000000800 */
[----:B---3--:R-:W-:-:S03]  /*7440*/  FADD.FTZ R2, R2, R15 ;  /* 0x0000000f02027221 */ /* 0x008fc60000010000 */
[----:B------:R-:W3:Y:S01]  /*7450*/  LDS R24, [R0+0x2e00] ;  /* 0x002e000000187984 */ /* 0x000ee20000000800 */
[----:B0-----:R-:W-:Y:S01]  /*7460*/  FADD.FTZ R3, R3, R14 ;  /* 0x0000000e03037221 */ /* 0x001fe20000010000 */
[----:B------:R-:W-:Y:S01]  /*7470*/  BAR.SYNC.DEFER_BLOCKING 0x0 ;  /* 0x0000000000007b1d */ /* 0x000fe20000010000 */
[----:B-1----:R-:W-:Y:S01]  /*7480*/  FADD.FTZ R4, R4, R17 ;  /* 0x0000001104047221 */ /* 0x002fe20000010000 */
        /* <DEDUP_REMOVED lines=14> */
[----:B------:R0:W-:Y:S01]  /*7570*/  STS.128 [R96+0x810], R36 ;  /* 0x0008102460007388 */ /* 0x0001e20000000c00 */
[----:B------:R-:W-:Y:S01]  /*7580*/  BAR.SYNC.DEFER_BLOCKING 0x0 ;  /* 0x0000000000007b1d */ /* 0x000fe20000010000 */
[----:B0-----:R-:W-:-:S04]  /*7590*/  IADD3 R36, P6, PT, R34, UR18, RZ ;  /* 0x0000001222247c10 */ /* 0x001fc8000ffde0ff */
[C---:B------:R-:W-:Y:S02]  /*75a0*/  IADD3.X R37, PT, PT, R35.reuse, UR19, RZ, P6, !PT ;  /* 0x0000001323257c10 */ /* 0x040fe4000b7fe4ff */
[----:B------:R-:W-:Y:S02]  /*75b0*/  IADD3 R34, P6, PT, R34, UR16, RZ ;  /* 0x0000001022227c10 */ /* 0x000fe4000ffde0ff */
[----:B------:R-:W-:Y:S02]  /*75c0*/  @P5 MOV R2, R36 ;  /* 0x0000002400025202 */ /* 0x000fe40000000f00 */
[-C--:B------:R-:W-:Y:S01]  /*75d0*/  @P5 MOV R3, R37.reuse ;  /* 0x0000002500035202 */ /* 0x080fe20000000f00 */
[----:B------:R-:W0:Y:S01]  /*75e0*/  LDS R26, [R0] ;  /* 0x00000000001a7984 */ /* 0x000e220000000800 */
[----:B------:R-:W-:Y:S02]  /*75f0*/  IADD3.X R35, PT, PT, R35, UR17, RZ, P6, !PT ;  /* 0x0000001123237c10 */ /* 0x000fe4000b7fe4ff */
[----:B------:R-:W-:Y:S01]  /*7600*/  @P5 IADD3 R36, P6, PT, R36, 0x200, RZ ;  /* 0x0000020024245810 */ /* 0x000fe20007fde0ff */
[----:B------:R-:W1:Y:S03]  /*7610*/  LDS R29, [R0+0xc00] ;  /* 0x000c0000001d7984 */ /* 0x000e660000000800 */
[----:B------:R-:W-:Y:S01]  /*7620*/  @P5 IADD3.X R37, PT, PT, RZ, R37, RZ, P6, !PT ;  /* 0x00000025ff255210 */ /* 0x000fe200037fe4ff */
        /* <DEDUP_REMOVED lines=24> */
[----:B------:R-:W-:Y:S01]  /*77b0*/  LDS R18, [R0+0x2a00] ;  /* 0x002a000000127984 */ /* 0x000fe20000000800 */
        /* <DEDUP_REMOVED lines=10> */
[----:B--2---:R-:W-:Y:S01]  /*7860*/  FADD.FTZ R4, RZ, R4 ;  /* 0x00000004ff047221 */ /* 0x004fe20000010000 */
[----:B---3--:R-:W-:Y:S01]  /*7870*/  @P5 IMAD.MOV.U32 R2, RZ, RZ, R34 ;  /* 0x000000ffff025224 */ /* 0x008fe200078e0022 */
[-C--:B------:R-:W-:Y:S01]  /*7880*/  @P5 MOV R3, R35.reuse ;  /* 0x0000002300035202 */ /* 0x080fe20000000f00 */
[----:B------:R-:W2:Y:S01]  /*7890*/  LDS R19, [R0+0x2e00] ;  /* 0x002e000000137984 */ /* 0x000ea20000000800 */
[----:B------:R-:W-:Y:S01]  /*78a0*/  @P5 IADD3 R34, P6, PT, R34, 0x200, RZ ;  /* 0x0000020022225810 */ /* 0x000fe20007fde0ff */
[----:B------:R-:W-:Y:S01]  /*78b0*/  FADD.FTZ R5, R10, R5 ;  /* 0x000000050a057221 */ /* 0x000fe20000010000 */
[----:B----4-:R-:W-:Y:S01]  /*78c0*/  FADD.FTZ R7, R4, R7 ;  /* 0x0000000704077221 */ /* 0x010fe20000010000 */
[----:B------:R3:W-:Y:S01]  /*78d0*/  @P5 STG.E desc[UR6][R2.64], R21 ;  /* 0x0000001502005986 */ /* 0x0007e2000c101906 */
[----:B------:R-:W-:Y:S01]  /*78e0*/  @P5 IADD3.X R35, PT, PT, RZ, R35, RZ, P6, !PT ;  /* 0x00000023ff235210 */ /* 0x000fe200037fe4ff */
[----:B------:R-:W-:Y:S01]  /*78f0*/  FADD.FTZ R5, R5, R12 ;  /* 0x0000000c05057221 */ /* 0x000fe20000010000 */
[----:B------:R-:W-:Y:S01]  /*7900*/  FADD.FTZ R6, RZ, R6 ;  /* 0x00000006ff067221 */ /* 0x000fe20000010000 */
[----:B---3--:R-:W-:Y:S01]  /*7910*/  @P4 IMAD.MOV.U32 R2, RZ, RZ, R36 ;  /* 0x000000ffff024224 */ /* 0x008fe200078e0024 */
[----:B------:R-:W-:Y:S01]  /*7920*/  @P4 MOV R3, R37 ;  /* 0x0000002500034202 */ /* 0x000fe20000000f00 */
[----:B------:R-:W-:Y:S01]  /*7930*/  FADD.FTZ R7, R7, R14 ;  /* 0x0000000e07077221 */ /* 0x000fe20000010000 */
[----:B------:R-:W-:-:S03]  /*7940*/  @P4 IADD3 R36, P5, PT, R36, 0x200, RZ ;  /* 0x0000020024244810 */ /* 0x000fc60007fbe0ff */
[----:B------:R3:W-:Y:S01]  /*7950*/  @P4 STG.E desc[UR6][R2.64], R27 ;  /* 0x0000001b02004986 */ /* 0x0007e2000c101906 */
[----:B------:R-:W-:Y:S01]  /*7960*/  @P4 IADD3.X R37, PT, PT, RZ, R37, RZ, P5, !PT ;  /* 0x00000025ff254210 */ /* 0x000fe20002ffe4ff */
[----:B------:R-:W-:Y:S01]  /*7970*/  FADD.FTZ R17, R6, R17 ;  /* 0x0000001106117221 */ /* 0x000fe20000010000 */
[----:B0-----:R-:W-:Y:S01]  /*7980*/  FADD.FTZ R15, R7, R20 ;  /* 0x00000014070f7221 */ /* 0x001fe20000010000 */
[----:B---3--:R-:W-:Y:S01]  /*7990*/  @P4 IMAD.MOV.U32 R2, RZ, RZ, R34 ;  /* 0x000000ffff024224 */ /* 0x008fe200078e0022 */
[----:B------:R-:W-:Y:S01]  /*79a0*/  @P4 MOV R3, R35 ;  /* 0x0000002300034202 */ /* 0x000fe20000000f00 */
[----:B-1----:R-:W-:Y:S01]  /*79b0*/  FADD.FTZ R16, R17, R16 ;  /* 0x0000001011107221 */ /* 0x002fe20000010000 */
[----:B------:R-:W-:-:S03]  /*79c0*/  @P4 IADD3 R34, P6, PT, R34, 0x200, RZ ;  /* 0x0000020022224810 */ /* 0x000fc60007fde0ff */
[----:B------:R0:W-:Y:S01]  /*79d0*/  @P4 STG.E desc[UR6][R2.64], R9 ;  /* 0x0000000902004986 */ /* 0x0001e2000c101906 */
[----:B--2---:R-:W-:Y:S01]  /*79e0*/  FADD.FTZ R19, R16, R19 ;  /* 0x0000001310137221 */ /* 0x004fe20000010000 */
[----:B------:R-:W-:Y:S01]  /*79f0*/  @P4 IMAD.X R35, RZ, RZ, R35, P6 ;  /* 0x000000ffff234224 */ /* 0x000fe200030e0623 */
[----:B0-----:R-:W-:Y:S01]  /*7a00*/  @P3 MOV R2, R36 ;  /* 0x0000002400023202 */ /* 0x001fe20000000f00 */
[----:B------:R-:W-:Y:S01]  /*7a10*/  FADD.FTZ R9, R5, R18 ;  /* 0x0000001205097221 */ /* 0x000fe20000010000 */
[----:B------:R-:W-:Y:S02]  /*7a20*/  @P3 MOV R3, R37 ;  /* 0x0000002500033202 */ /* 0x000fe40000000f00 */
[----:B------:R-:W-:-:S03]  /*7a30*/  @P3 IADD3 R36, P4, PT, R36, 0x200, RZ ;  /* 0x0000020024243810 */ /* 0x000fc60007f9e0ff */
[----:B------:R0:W-:Y:S01]  /*7a40*/  @P3 STG.E desc[UR6][R2.64], R29 ;  /* 0x0000001d02003986 */ /* 0x0001e2000c101906 */
[----:B------:R-:W-:Y:S01]  /*7a50*/  @P3 IADD3.X R37, PT, PT, RZ, R37, RZ, P4, !PT ;  /* 0x00000025ff253210 */ /* 0x000fe200027fe4ff */
[----:B0-----:R-:W-:Y:S01]  /*7a60*/  @P3 IMAD.MOV.U32 R2, RZ, RZ, R34 ;  /* 0x000000ffff023224 */ /* 0x001fe200078e0022 */
[----:B------:R-:W-:Y:S02]  /*7a70*/  @P3 MOV R3, R35 ;  /* 0x0000002300033202 */ /* 0x000fe40000000f00 */
[----:B------:R-:W-:-:S03]  /*7a80*/  @P3 IADD3 R34, P5, PT, R34, 0x200, RZ ;  /* 0x0000020022223810 */ /* 0x000fc60007fbe0ff */
[----:B------:R0:W-:Y:S02]  /*7a90*/  @P3 STG.E desc[UR6][R2.64], R23 ;  /* 0x0000001702003986 */ /* 0x0001e4000c101906 */
[----:B------:R-:W-:Y:S02]  /*7aa0*/  @P3 IMAD.X R35, RZ, RZ, R35, P5 ;  /* 0x000000ffff233224 */ /* 0x000fe400028e0623 */
[----:B------:R-:W-:Y:S01]  /*7ab0*/  @P2 IMAD.MOV.U32 R4, RZ, RZ, R34 ;  /* 0x000000ffff042224 */ /* 0x000fe200078e0022 */
[----:B------:R-:W-:Y:S02]  /*7ac0*/  @P2 IADD3 R34, P4, PT, R34, 0x200, RZ ;  /* 0x0000020022222810 */ /* 0x000fe40007f9e0ff */
[----:B------:R-:W-:-:S03]  /*7ad0*/  @P2 MOV R5, R35 ;  /* 0x0000002300052202 */ /* 0x000fc60000000f00 */
[----:B------:R-:W-:Y:S01]  /*7ae0*/  @P2 IMAD.X R35, RZ, RZ, R35, P4 ;  /* 0x000000ffff232224 */ /* 0x000fe200020e0623 */
[----:B0-----:R-:W-:Y:S01]  /*7af0*/  @P2 MOV R2, R36 ;  /* 0x0000002400022202 */ /* 0x001fe20000000f00 */
[----:B------:R-:W-:Y:S01]  /*7b00*/  @P1 IMAD.MOV.U32 R6, RZ, RZ, R34 ;  /* 0x000000ffff061224 */ /* 0x000fe200078e0022 */
[----:B------:R-:W-:Y:S02]  /*7b10*/  @P2 IADD3 R36, P3, PT, R36, 0x200, RZ ;  /* 0x0000020024242810 */ /* 0x000fe40007f7e0ff */
[-C--:B------:R-:W-:Y:S02]  /*7b20*/  @P2 MOV R3, R37.reuse ;  /* 0x0000002500032202 */ /* 0x080fe40000000f00 */
[----:B------:R-:W-:Y:S02]  /*7b30*/  @P2 IADD3.X R37, PT, PT, RZ, R37, RZ, P3, !PT ;  /* 0x00000025ff252210 */ /* 0x000fe40001ffe4ff */
[----:B------:R-:W-:Y:S01]  /*7b40*/  @P1 IADD3 R34, P4, PT, R34, 0x200, RZ ;  /* 0x0000020022221810 */ /* 0x000fe20007f9e0ff */
[----:B------:R0:W-:Y:S01]  /*7b50*/  @P2 STG.E desc[UR6][R2.64], R9 ;  /* 0x0000000902002986 */ /* 0x0001e2000c101906 */
[----:B------:R-:W-:-:S03]  /*7b60*/  @P1 MOV R7, R35 ;  /* 0x0000002300071202 */ /* 0x000fc60000000f00 */
[----:B------:R1:W-:Y:S01]  /*7b70*/  @P2 STG.E desc[UR6][R4.64], R11 ;  /* 0x0000000b04002986 */ /* 0x0003e2000c101906 */
[----:B------:R-:W-:Y:S01]  /*7b80*/  @P1 IMAD.X R35, RZ, RZ, R35, P4 ;  /* 0x000000ffff231224 */ /* 0x000fe200020e0623 */
[----:B0-----:R-:W-:Y:S02]  /*7b90*/  @P1 MOV R2, R36 ;  /* 0x0000002400021202 */ /* 0x001fe40000000f00 */
[----:B------:R-:W-:Y:S02]  /*7ba0*/  @P1 MOV R3, R37 ;  /* 0x0000002500031202 */ /* 0x000fe40000000f00 */
[----:B------:R-:W-:Y:S01]  /*7bb0*/  @P1 IADD3 R36, P3, PT, R36, 0x200, RZ ;  /* 0x0000020024241810 */ /* 0x000fe20007f7e0ff */
[----:B-1----:R-:W-:Y:S01]  /*7bc0*/  IMAD.MOV.U32 R4, RZ, RZ, R34 ;  /* 0x000000ffff047224 */ /* 0x002fe200078e0022 */
[----:B------:R-:W-:Y:S01]  /*7bd0*/  MOV R5, R35 ;  /* 0x0000002300057202 */ /* 0x000fe20000000f00 */
[----:B------:R0:W-:Y:S01]  /*7be0*/  @P1 STG.E desc[UR6][R2.64], R15 ;  /* 0x0000000f02001986 */ /* 0x0001e2000c101906 */
[----:B------:R-:W-:-:S03]  /*7bf0*/  @P1 IADD3.X R37, PT, PT, RZ, R37, RZ, P3, !PT ;  /* 0x00000025ff251210 */ /* 0x000fc60001ffe4ff */
[----:B------:R1:W-:Y:S01]  /*7c00*/  @P1 STG.E desc[UR6][R6.64], R25 ;  /* 0x0000001906001986 */ /* 0x0003e2000c101906 */
[----:B0-----:R-:W-:Y:S02]  /*7c10*/  MOV R2, R36 ;  /* 0x0000002400027202 */ /* 0x001fe40000000f00 */
[----:B------:R-:W-:Y:S01]  /*7c20*/  MOV R3, R37 ;  /* 0x0000002500037202 */ /* 0x000fe20000000f00 */
[----:B------:R-:W-:Y:S06]  /*7c30*/  @!P0 EXIT ;  /* 0x000000000000894d */ /* 0x000fec0003800000 */
[----:B------:R-:W-:Y:S04]  /*7c40*/  STG.E desc[UR6][R2.64], R19 ;  /* 0x0000001302007986 */ /* 0x000fe8000c101906 */
[----:B------:R-:W-:Y:S01]  /*7c50*/  STG.E desc[UR6][R4.64], R13 ;  /* 0x0000000d04007986 */ /* 0x000fe2000c101906 */
[----:B------:R-:W-:Y:S05]  /*7c60*/  EXIT ;  /* 0x000000000000794d */ /* 0x000fea0003800000 */
.L_x_2985:
[----:B------:R-:W-:Y:S01]  /*7c70*/  HFMA2 R171, -RZ, RZ, 0, 1.847743988037109375e-06 ;  /* 0x0000001fffab7431 */ /* 0x000fe200000001ff */
[----:B------:R-:W-:Y:S01]  /*7c80*/  BSSY B0, `(.L_x_3050) ;  /* 0x0000007000007945 */ /* 0x000fe20003800000 */
[----:B------:R-:W-:Y:S01]  /*7c90*/  MOV R169, R167 ;  /* 0x000000a700a97202 */ /* 0x000fe20000000f00 */
[----:B------:R-:W-:Y:S01]  /*7ca0*/  IMAD.MOV.U32 R168, RZ, RZ, 0x1 ;  /* 0x00000001ffa87424 */ /* 0x000fe200078e00ff */
[----:B0-----:R-:W-:-:S07]  /*7cb0*/  MOV R164, 0xffffffff ;  /* 0xffffffff00a47802 */ /* 0x001fce0000000f00 */
[----:B-----5:R-:W-:Y:S05]  /*7cc0*/  WARPSYNC.COLLECTIVE R164, `(.L_x_3051) ;  /* 0x00000000a4087348 */ /* 0x020fea0003c00000 */
[----:B------:R0:W1:Y:S02]  /*7cd0*/  SHFL.BFLY P0, R102, R169, R168, R171 ;  /* 0x0c0000a8a9667389 */ /* 0x00006400000000ab */
[----:B01---5:R-:W-:Y:S05]  /*7ce0*/  ENDCOLLECTIVE ;  /* 0x000000000000791b */ /* 0x023fea0003800000 */
.L_x_3051:
[----:B------:R-:W-:Y:S05]  /*7cf0*/  BSYNC B0 ;  /* 0x0000000000007941 */ /* 0x000fea0003800000 */
.L_x_3050:
[----:B------:R-:W-:Y:S01]  /*7d00*/  MOV R169, R166 ;  /* 0x000000a600a97202 */ /* 0x000fe20000000f00 */
[----:B------:R-:W-:Y:S02]  /*7d10*/  HFMA2 R168, -RZ, RZ, 0, 5.9604644775390625e-08 ;  /* 0x00000001ffa87431 */ /* 0x000fe400000001ff */
[----:B------:R-:W-:Y:S01]  /*7d20*/  IMAD.MOV.U32 R171, RZ, RZ, 0x1f ;  /* 0x0000001fffab7424 */ /* 0x000fe200078e00ff */
[----:B------:R-:W-:Y:S01]  /*7d30*/  MOV R164, 0xffffffff ;  /* 0xffffffff00a47802 */ /* 0x000fe20000000f00 */
[----:B------:R-:W-:-:S07]  /*7d40*/  IMAD.MOV.U32 R96, RZ, RZ, R102 ;  /* 0x000000ffff607224 */ /* 0x000fce00078e0066 */
[----:B------:R-:W-:Y:S05]  /*7d50*/  WARPSYNC.COLLECTIVE R164, `(.L_x_3052) ;  /* 0x00000000a4087348 */ /* 0x000fea0003c00000 */
[----:B------:R0:W1:Y:S02]  /*7d60*/  SHFL.BFLY P0, R102, R169, R168, R171 ;  /* 0x0c0000a8a9667389 */ /* 0x00006400000000ab */
[----:B01----:R-:W-:Y:S05]  /*7d70*/  ENDCOLLECTIVE ;  /* 0x000000000000791b */ /* 0x003fea0003800000 */
.L_x_3052:
[----:B------:R-:W-:-:S04]  /*7d80*/  FADD.FTZ R96, R96, R167 ;  /* 0x000000a760607221 */ /* 0x000fc80000010000 */
[----:B------:R-:W-:Y:S02]  /*7d90*/  IMAD.MOV.U32 R169, RZ, RZ, R96 ;  /* 0x000000ffffa97224 */ /* 0x000fe400078e0060 */
[----:B------:R-:W-:Y:S01]  /*7da0*/  HFMA2 R168, -RZ, RZ, 0, 1.1920928955078125e-07 ;  /* 0x00000002ffa87431 */ /* 0x000fe200000001ff */
[----:B------:R-:W-:-:S07]  /*7db0*/  MOV R97, R102 ;  /* 0x0000006600617202 */ /* 0x000fce0000000f00 */
[----:B------:R-:W-:Y:S05]  /*7dc0*/  WARPSYNC.COLLECTIVE R164, `(.L_x_3053) ;  /* 0x00000000a4087348 */ /* 0x000fea0003c00000 */
[----:B------:R0:W1:Y:S02]  /*7dd0*/  SHFL.BFLY P0, R102, R169, R168, R171 ;  /* 0x0c0000a8a9667389 */ /* 0x00006400000000ab */
[----:B01----:R-:W-:Y:S05]  /*7de0*/  ENDCOLLECTIVE ;  /* 0x000000000000791b */ /* 0x003fea0003800000 */
.L_x_3053:
[----:B------:R-:W-:-:S04]  /*7df0*/  FADD.FTZ R97, R97, R166 ;  /* 0x000000a661617221 */ /* 0x000fc80000010000 */
[----:B------:R-:W-:Y:S01]  /*7e00*/  IMAD.MOV.U32 R169, RZ, RZ, R97 ;  /* 0x000000ffffa97224 */ /* 0x000fe200078e0061 */
[----:B------:R-:W-:-:S07]  /*7e10*/  MOV R99, R102 ;  /* 0x0000006600637202 */ /* 0x000fce0000000f00 */
[----:B------:R-:W-:Y:S05]  /*7e20*/  WARPSYNC.COLLECTIVE R164, `(.L_x_3054) ;  /* 0x00000000a4087348 */ /* 0x000fea0003c00000 */
[----:B------:R0:W1:Y:S02]  /*7e30*/  SHFL.BFLY P0, R102, R169, R168, R171 ;  /* 0x0c0000a8a9667389 */ /* 0x00006400000000ab */
[----:B01----:R-:W-:Y:S05]  /*7e40*/  ENDCOLLECTIVE ;  /* 0x000000000000791b */ /* 0x003fea0003800000 */
.L_x_3054:
[----:B------:R-:W-:-:S05]  /*7e50*/  FADD.FTZ R99, R96, R99 ;  /* 0x0000006360637221 */ /* 0x000fca0000010000 */
[----:B------:R-:W-:Y:S01]  /*7e60*/  MOV R169, R99 ;  /* 0x0000006300a97202 */ /* 0x000fe20000000f00 */
[----:B------:R-:W-:Y:S01]  /*7e70*/  IMAD.MOV.U32 R168, RZ, RZ, 0x4 ;  /* 0x00000004ffa87424 */ /* 0x000fe200078e00ff */
[----:B------:R-:W-:-:S07]  /*7e80*/  MOV R98, R102 ;  /* 0x0000006600627202 */ /* 0x000fce0000000f00 */
[----:B------:R-:W-:Y:S05]  /*7e90*/  WARPSYNC.COLLECTIVE R164, `(.L_x_3055) ;  /* 0x00000000a4087348 */ /* 0x000fea0003c00000 */
[----:B------:R0:W1:Y:S02]  /*7ea0*/  SHFL.BFLY P0, R102, R169, R168, R171 ;  /* 0x0c0000a8a9667389 */ /* 0x00006400000000ab */
[----:B01----:R-:W-:Y:S05]  /*7eb0*/  ENDCOLLECTIVE ;  /* 0x000000000000791b */ /* 0x003fea0003800000 */
.L_x_3055:
[----:B------:R-:W-:-:S05]  /*7ec0*/  FADD.FTZ R98, R97, R98 ;  /* 0x0000006261627221 */ /* 0x000fca0000010000 */
[----:B------:R-:W-:Y:S02]  /*7ed0*/  MOV R169, R98 ;  /* 0x0000006200a97202 */ /* 0x000fe40000000f00 */
[----:B------:R-:W-:-:S07]  /*7ee0*/  MOV R100, R102 ;  /* 0x0000006600647202 */ /* 0x000fce0000000f00 */
[----:B------:R-:W-:Y:S05]  /*7ef0*/  WARPSYNC.COLLECTIVE R164, `(.L_x_3056) ;  /* 0x00000000a4087348 */ /* 0x000fea0003c00000 */
[----:B------:R0:W1:Y:S02]  /*7f00*/  SHFL.BFLY P0, R102, R169, R168, R171 ;  /* 0x0c0000a8a9667389 */ /* 0x00006400000000ab */
[----:B01----:R-:W-:Y:S05]  /*7f10*/  ENDCOLLECTIVE ;  /* 0x000000000000791b */ /* 0x003fea0003800000 */
.L_x_3056:
[----:B------:R-:W-:-:S05]  /*7f20*/  FADD.FTZ R100, R99, R100 ;  /* 0x0000006463647221 */ /* 0x000fca0000010000 */
[----:B------:R-:W-:Y:S01]  /*7f30*/  MOV R169, R100 ;  /* 0x0000006400a97202 */ /* 0x000fe20000000f00 */
[----:B------:R-:W-:Y:S02]  /*7f40*/  HFMA2 R168, -RZ, RZ, 0, 4.76837158203125e-07 ;  /* 0x00000008ffa87431 */ /* 0x000fe400000001ff */
[----:B------:R-:W-:-:S07]  /*7f50*/  IMAD.MOV.U32 R101, RZ, RZ, R102 ;  /* 0x000000ffff657224 */ /* 0x000fce00078e0066 */
[----:B------:R-:W-:Y:S05]  /*7f60*/  WARPSYNC.COLLECTIVE R164, `(.L_x_3057) ;  /* 0x00000000a4087348 */ /* 0x000fea0003c00000 */
[----:B------:R0:W1:Y:S02]  /*7f70*/  SHFL.BFLY P0, R102, R169, R168, R171 ;  /* 0x0c0000a8a9667389 */ /* 0x00006400000000ab */
[----:B01----:R-:W-:Y:S05]  /*7f80*/  ENDCOLLECTIVE ;  /* 0x000000000000791b */ /* 0x003fea0003800000 */
.L_x_3057:
[----:B------:R-:W-:-:S05]  /*7f90*/  FADD.FTZ R101, R98, R101 ;  /* 0x0000006562657221 */ /* 0x000fca0000010000 */
[----:B------:R-:W-:Y:S01]  /*7fa0*/  MOV R169, R101 ;  /* 0x0000006500a97202 */ /* 0x000fe20000000f00 */
[----:B------:R-:W-:-:S07]  /*7fb0*/  IMAD.MOV.U32 R103, RZ, RZ, R102 ;  /* 0x000000ffff677224 */ /* 0x000fce00078e0066 */
[----:B------:R-:W-:Y:S05]  /*7fc0*/  WARPSYNC.COLLECTIVE R164, `(.L_x_3058) ;  /* 0x00000000a4087348 */ /* 0x000fea0003c00000 */
[----:B------:R0:W1:Y:S02]  /*7fd0*/  SHFL.BFLY P0, R102, R169, R168, R171 ;  /* 0x0c0000a8a9667389 */ /* 0x00006400000000ab */
[----:B01----:R-:W-:Y:S05]  /*7fe0*/  ENDCOLLECTIVE ;  /* 0x000000000000791b */ /* 0x003fea0003800000 */
.L_x_3058:
[--C-:B------:R-:W-:Y:S01]  /*7ff0*/  FADD.FTZ R162, R100, R103.reuse ;  /* 0x0000006764a27221 */ /* 0x100fe20000010000 */
[----:B------:R-:W-:-:S04]  /*8000*/  PRMT R103, R5, 0x7632, R103 ;  /* 0x0000763205677816 */ /* 0x000fc80000000067 */
[----:B------:R-:W-:Y:S01]  /*8010*/  MOV R169, R162 ;  /* 0x000000a200a97202 */ /* 0x000fe20000000f00 */
[----:B------:R-:W-:Y:S02]  /*8020*/  IMAD.MOV.U32 R168, RZ, RZ, 0x10 ;  /* 0x00000010ffa87424 */ /* 0x000fe400078e00ff */
[----:B------:R-:W-:-:S07]  /*8030*/  FADD.FTZ R96, R101, R102 ;  /* 0x0000006665607221 */ /* 0x000fce0000010000 */
[----:B------:R-:W-:Y:S05]  /*8040*/  WARPSYNC.COLLECTIVE R164, `(.L_x_3059) ;  /* 0x00000000a4087348 */ /* 0x000fea0003c00000 */
[----:B------:R0:W1:Y:S02]  /*8050*/  SHFL.BFLY P0, R102, R169, R168, R171 ;  /* 0x0c0000a8a9667389 */ /* 0x00006400000000ab */
[----:B01----:R-:W-:Y:S05]  /*8060*/  ENDCOLLECTIVE ;  /* 0x000000000000791b */ /* 0x003fea0003800000 */
.L_x_3059:
[----:B------:R-:W-:Y:S02]  /*8070*/  MOV R169, R96 ;  /* 0x0000006000a97202 */ /* 0x000fe40000000f00 */
[----:B------:R-:W-:-:S07]  /*8080*/  MOV R163, R102 ;  /* 0x0000006600a37202 */ /* 0x000fce0000000f00 */
[----:B------:R-:W-:Y:S05]  /*8090*/  WARPSYNC.COLLECTIVE R164, `(.L_x_3060) ;  /* 0x00000000a4087348 */ /* 0x000fea0003c00000 */
[----:B------:R0:W1:Y:S02]  /*80a0*/  SHFL.BFLY P0, R102, R169, R168, R171 ;  /* 0x0c0000a8a9667389 */ /* 0x00006400000000ab */
[----:B01----:R-:W-:Y:S05]  /*80b0*/  ENDCOLLECTIVE ;  /* 0x000000000000791b */ /* 0x003fea0003800000 */
.L_x_3060:
[----:B------:R-:W-:Y:S02]  /*80c0*/  MOV R165, R102 ;  /* 0x0000006600a57202 */ /* 0x000fe40000000f00 */
[----:B------:R-:W-:Y:S01]  /*80d0*/  PRMT R102, R6, 0x7632, R102 ;  /* 0x0000763206667816 */ /* 0x000fe20000000066 */
[----:B------:R-:W-:Y:S06]  /*80e0*/  BRA `(.L_x_3061) ;  /* 0xffffff9c00ac7947 */ /* 0x000fec000383ffff */
.L_x_3062:
        /* <DEDUP_REMOVED lines=9> */
.L_x_14462:


//--------------------- .text._ZN10layer_norm22ln_bwd_finalize_kernelINS_22Kernel_traits_finalizeILj768Ef13__nv_bfloat16S2_S2_fjLb0ELj1024ELj4ENS_18Kernel_traits_baseILj768EfS2_S2_S2_fjLj1024EEEEELb0ELb1EEEvNS_9BwdParamsE --------------------------
	.section	.text._ZN10layer_norm22ln_bwd_finalize_kernelINS_22Kernel_traits_finalizeILj768Ef13__nv_bfloat16S2_S2_fjLb0ELj1024ELj4ENS_18Kernel_traits_baseILj768EfS2_S2_S2_fjLj1024EEEEELb0ELb1EEEvNS_9BwdParamsE,"ax",@progbits
	.align	128
        .global         _ZN10layer_norm22ln_bwd_finalize_kernelINS_22Kernel_traits_finalizeILj768Ef13__nv_bfloat16S2_S2_fjLb0ELj1024ELj4ENS_18Kernel_traits_baseILj768EfS2_S2_S2_fjLj1024EEEEELb0ELb1EEEvNS_9BwdParamsE
        .type           _ZN10layer_norm22ln_bwd_finalize_kernelINS_22Kernel_traits_finalizeILj768Ef13__nv_bfloat16S2_S2_fjLb0ELj1024ELj4ENS_18Kernel_traits_baseILj768EfS2_S2_S2_fjLj1024EEEEELb0ELb1EEEvNS_9BwdParamsE,@function
        .size           _ZN10layer_norm22ln_bwd_finalize_kernelINS_22Kernel_traits_finalizeILj768Ef13__nv_bfloat16S2_S2_fjLb0ELj1024ELj4ENS_18Kernel_traits_baseILj768EfS2_S2_S2_fjLj1024EEEEELb0ELb1EEEvNS_9BwdParamsE,(.L_x_14463 - _ZN10layer_norm22ln_bwd_finalize_kernelINS_22Kernel_traits_finalizeILj768Ef13__nv_bfloat16S2_S2_fjLb0ELj1024ELj4ENS_18Kernel_traits_baseILj768EfS2_S2_S2_fjLj1024EEEEELb0ELb1EEEvNS_9BwdParamsE)
        .other          _ZN10layer_norm22ln_bwd_finalize_kernelINS_22Kernel_traits_finalizeILj768Ef13__nv_bfloat16S2_S2_fjLb0ELj1024ELj4ENS_18Kernel_traits_baseILj768EfS2_S2_S2_fjLj1024EEEEELb0ELb1EEEvNS_9BwdParamsE,@"STO_CUDA_ENTRY STV_DEFAULT"
_ZN10layer_norm22ln_bwd_finalize_kernelINS_22Kernel_traits_finalizeILj768Ef13__nv_bfloat16S2_S2_fjLb0ELj1024ELj4ENS_18Kernel_traits_baseILj768EfS2_S2_S2_fjLj1024EEEEELb0ELb1EEEvNS_9BwdParamsE:
.text._ZN10layer_norm22ln_bwd_finalize_kernelINS_22Kernel_traits_finalizeILj768Ef13__nv_bfloat16S2_S2_fjLb0ELj1024ELj4ENS_18Kernel_traits_baseILj768EfS2_S2_S2_fjLj1024EEEEELb0ELb1EEEvNS_9BwdParamsE:
        /* <DEDUP_REMOVED lines=21> */
[----:B------:R-:W-:Y:S02]  /*0150*/  LOP3.LUT R3, RZ, R0, RZ, 0x33, !PT ;  /* 0x00000000ff037212 */ /* 0x000fe400078e33ff */
[----:B------:R-:W-:Y:S02]  /*0160*/  VIMNMX.U32 R2, PT, PT, R8, UR10, !PT ;  /* 0x0000000a08027c48 */ /* 0x000fe4000ffe0000 */
[----:B------:R-:W-:Y:S02]  /*0170*/  MOV R26, RZ ;  /* 0x000000ff001a7202 */ /* 0x000fe40000000f00 */
[----:B------:R-:W-:Y:S02]  /*0180*/  IADD3 R5, PT, PT, R2, R3, RZ ;  /* 0x0000000302057210 */ /* 0x000fe40007ffe0ff */
[----:B------:R-:W-:-:S02]  /*0190*/  MOV R2, RZ ;  /* 0x000000ff00027202 */ /* 0x000fc40000000f00 */
[C---:B------:R-:W-:Y:S02]  /*01a0*/  ISETP.GE.U32.AND P0, PT, R5.reuse, 0x1e0, PT ;  /* 0x000001e00500780c */ /* 0x040fe40003f06070 */
[----:B------:R-:W-:Y:S02]  /*01b0*/  MOV R3, R0 ;  /* 0x0000000000037202 */ /* 0x000fe40000000f00 */
        /* <DEDUP_REMOVED lines=25> */
[-C--:B------:R-:W-:Y:S01]  /*0350*/  IMAD R29, R28, R5.reuse, UR7 ;  /* 0x000000071c1d7e24 */ /* 0x080fe2000f8e0205 */
[C---:B------:R-:W-:Y:S01]  /*0360*/  IADD3 R8, PT, PT, R4.reuse, R8, RZ ;  /* 0x0000000804087210 */ /* 0x040fe20007ffe0ff */
[-C--:B------:R-:W-:Y:S01]  /*0370*/  IMAD R27, R27, R5.reuse, UR7 ;  /* 0x000000071b1b7e24 */ /* 0x080fe2000f8e0205 */
[C---:B------:R-:W-:Y:S01]  /*0380*/  IADD3 R10, PT, PT, R4.reuse, R10, RZ ;  /* 0x0000000a040a7210 */ /* 0x040fe20007ffe0ff */
[-C--:B------:R-:W-:Y:S01]  /*0390*/  IMAD R23, R23, R5.reuse, UR7 ;  /* 0x0000000717177e24 */ /* 0x080fe2000f8e0205 */
[----:B------:R-:W-:Y:S01]  /*03a0*/  IADD3 R12, PT, PT, R4, R12, RZ ;  /* 0x0000000c040c7210 */ /* 0x000fe20007ffe0ff */
[-C--:B------:R-:W-:Y:S01]  /*03b0*/  IMAD R7, R7, R5.reuse, UR7 ;  /* 0x0000000707077e24 */ /* 0x080fe2000f8e0205 */
[----:B------:R-:W-:Y:S01]  /*03c0*/  IADD3 R24, PT, PT, -R24, RZ, RZ ;  /* 0x000000ff18187210 */ /* 0x000fe20007ffe1ff */
[----:B------:R-:W-:-:S02]  /*03d0*/  IMAD R19, R19, R5, UR7 ;  /* 0x0000000713137e24 */ /* 0x000fc4000f8e0205 */
        /* <DEDUP_REMOVED lines=11> */
[C---:B------:R-:W-:Y:S01]  /*0490*/  IADD3 R9, PT, PT, R4.reuse, R9, RZ ;  /* 0x0000000904097210 */ /* 0x040fe20007ffe0ff */
[----:B------:R-:W-:Y:S01]  /*04a0*/  HFMA2 R2, -RZ, RZ, 0, 0 ;  /* 0x00000000ff027431 */ /* 0x000fe200000001ff */
[----:B------:R-:W-:-:S02]  /*04b0*/  IADD3 R11, PT, PT, R4, R11, RZ ;  /* 0x0000000b040b7210 */ /* 0x000fc40007ffe0ff */
[C---:B------:R-:W-:Y:S02]  /*04c0*/  IADD3 R13, PT, PT, R4.reuse, R13, RZ ;  /* 0x0000000d040d7210 */ /* 0x040fe40007ffe0ff */
[C---:B------:R-:W-:Y:S02]  /*04d0*/  IADD3 R6, PT, PT, R4.reuse, R21, RZ ;  /* 0x0000001504067210 */ /* 0x040fe40007ffe0ff */
[C---:B------:R-:W-:Y:S02]  /*04e0*/  IADD3 R17, PT, PT, R4.reuse, R17, RZ ;  /* 0x0000001104117210 */ /* 0x040fe40007ffe0ff */
[----:B------:R-:W-:Y:S02]  /*04f0*/  IADD3 R4, PT, PT, R4, R3, RZ ;  /* 0x0000000304047210 */ /* 0x000fe40007ffe0ff */
[----:B------:R-:W-:-:S07]  /*0500*/  MOV R3, R0 ;  /* 0x0000000000037202 */ /* 0x000fce0000000f00 */
.L_x_3067:
        /* <DEDUP_REMOVED lines=118> */
.L_x_3066:
[----:B------:R-:W-:Y:S05]  /*0c70*/  BSYNC.RECONVERGENT B1 ;  /* 0x0000000000017941 */ /* 0x000fea0003800200 */
.L_x_3065:
        /* <DEDUP_REMOVED lines=25> */
[----:B--2---:R-:W-:Y:S01]  /*0e10*/  IMAD.WIDE.U32 R20, R19, 0x4, R14 ;  /* 0x0000000413147825 */ /* 0x004fe200078e000e */
[----:B------:R0:W2:Y:S04]  /*0e20*/  LDG.E R22, desc[UR8][R12.64] ;  /* 0x000000080c167981 */ /* 0x0000a8000c1e1900 */
[----:B------:R1:W4:Y:S01]  /*0e30*/  LDG.E R23, desc[UR8][R20.64] ;  /* 0x0000000814177981 */ /* 0x000322000c1e1900 */
[----:B------:R-:W-:-:S04]  /*0e40*/  LEA R17, R18, R19, 0x6 ;  /* 0x0000001312117211 */ /* 0x000fc800078e30ff */
[C---:B------:R-:W-:Y:S02]  /*0e50*/  LEA R27, R18.reuse, R17, 0x5 ;  /* 0x00000011121b7211 */ /* 0x040fe400078e28ff */
[----:B------:R-:W-:Y:S01]  /*0e60*/  LEA R19, R18, R19, 0x7 ;  /* 0x0000001312137211 */ /* 0x000fe200078e38ff */
[----:B------:R-:W-:-:S04]  /*0e70*/  IMAD.WIDE.U32 R24, R25, 0x4, R14 ;  /* 0x0000000419187825 */ /* 0x000fc800078e000e */
[----:B0-----:R-:W-:-:S04]  /*0e80*/  IMAD.WIDE.U32 R12, R27, 0x4, R10 ;  /* 0x000000041b0c7825 */ /* 0x001fc800078e000a */
[--C-:B-1----:R-:W-:Y:S02]  /*0e90*/  IMAD.WIDE.U32 R20, R19, 0x4, R10.reuse ;  /* 0x0000000413147825 */ /* 0x102fe400078e000a */
[----:B------:R-:W5:Y:S02]  /*0ea0*/  LDG.E R13, desc[UR8][R12.64] ;  /* 0x000000080c0d7981 */ /* 0x000f64000c1e1900 */
[----:B------:R-:W-:Y:S02]  /*0eb0*/  IMAD.WIDE.U32 R28, R17, 0x4, R10 ;  /* 0x00000004111c7825 */ /* 0x000fe400078e000a */
[----:B------:R0:W5:Y:S04]  /*0ec0*/  LDG.E R8, desc[UR8][R20.64] ;  /* 0x0000000814087981 */ /* 0x000168000c1e1900 */
[----:B------:R1:W5:Y:S04]  /*0ed0*/  LDG.E R9, desc[UR8][R28.64] ;  /* 0x000000081c097981 */ /* 0x000368000c1e1900 */
[----:B------:R1:W5:Y:S01]  /*0ee0*/  LDG.E R12, desc[UR8][R24.64] ;  /* 0x00000008180c7981 */ /* 0x000362000c1e1900 */
[CC--:B0-----:R-:W-:Y:S01]  /*0ef0*/  LEA R21, R18.reuse, R19.reuse, 0x5 ;  /* 0x0000001312157211 */ /* 0x0c1fe200078e28ff */
[----:B-1----:R-:W-:Y:S01]  /*0f00*/  IMAD.WIDE.U32 R28, R19, 0x4, R14 ;  /* 0x00000004131c7825 */ /* 0x002fe200078e000e */
[----:B------:R-:W-:-:S03]  /*0f10*/  LEA R19, R18, R19, 0x6 ;  /* 0x0000001312137211 */ /* 0x000fc600078e30ff */
[----:B------:R-:W-:-:S04]  /*0f20*/  IMAD.WIDE.U32 R24, R21, 0x4, R10 ;  /* 0x0000000415187825 */ /* 0x000fc800078e000a */
[----:B------:R-:W-:-:S06]  /*0f30*/  IMAD.WIDE.U32 R20, R21, 0x4, R14 ;  /* 0x0000000415147825 */ /* 0x000fcc00078e000e */
[----:B------:R-:W5:Y:S01]  /*0f40*/  LDG.E R20, desc[UR8][R20.64] ;  /* 0x0000000814147981 */ /* 0x000f62000c1e1900 */
[----:B---3--:R-:W-:Y:S01]  /*0f50*/  FADD.FTZ R26, R26, R16 ;  /* 0x000000101a1a7221 */ /* 0x008fe20000010000 */
[----:B------:R-:W-:-:S04]  /*0f60*/  IMAD.WIDE.U32 R16, R17, 0x4, R14 ;  /* 0x0000000411107825 */ /* 0x000fc800078e000e */
[----:B--2---:R-:W-:Y:S01]  /*0f70*/  FADD.FTZ R22, R26, R22 ;  /* 0x000000161a167221 */ /* 0x004fe20000010000 */
[----:B------:R-:W-:Y:S01]  /*0f80*/  IMAD.WIDE.U32 R26, R27, 0x4, R14 ;  /* 0x000000041b1a7825 */ /* 0x000fe200078e000e */
[----:B------:R-:W2:Y:S03]  /*0f90*/  LDG.E R16, desc[UR8][R16.64] ;  /* 0x0000000810107981 */ /* 0x000ea6000c1e1900 */
[----:B----4-:R-:W-:Y:S02]  /*0fa0*/  FADD.FTZ R23, R2, R23 ;  /* 0x0000001702177221 */ /* 0x010fe40000010000 */
[----:B------:R-:W3:Y:S04]  /*0fb0*/  LDG.E R26, desc[UR8][R26.64] ;  /* 0x000000081a1a7981 */ /* 0x000ee8000c1e1900 */
[----:B------:R0:W4:Y:S04]  /*0fc0*/  LDG.E R2, desc[UR8][R24.64] ;  /* 0x0000000818027981 */ /* 0x000128000c1e1900 */
[----:B------:R1:W4:Y:S01]  /*0fd0*/  LDG.E R17, desc[UR8][R28.64] ;  /* 0x000000081c117981 */ /* 0x000322000c1e1900 */
[----:B0-----:R-:W-:Y:S01]  /*0fe0*/  LEA R25, R18, R19, 0x5 ;  /* 0x0000001312197211 */ /* 0x001fe200078e28ff */
[----:B-1----:R-:W-:-:S04]  /*0ff0*/  IMAD.WIDE.U32 R28, R19, 0x4, R10 ;  /* 0x00000004131c7825 */ /* 0x002fc800078e000a */
[----:B------:R-:W-:Y:S01]  /*1000*/  IMAD.WIDE.U32 R18, R19, 0x4, R14 ;  /* 0x0000000413127825 */ /* 0x000fe200078e000e */
[----:B------:R-:W4:Y:S03]  /*1010*/  LDG.E R24, desc[UR8][R28.64] ;  /* 0x000000081c187981 */ /* 0x000f26000c1e1900 */
[C---:B------:R-:W-:Y:S02]  /*1020*/  IMAD.WIDE.U32 R10, R25.reuse, 0x4, R10 ;  /* 0x00000004190a7825 */ /* 0x040fe400078e000a */
[----:B------:R-:W4:Y:S02]  /*1030*/  LDG.E R18, desc[UR8][R18.64] ;  /* 0x0000000812127981 */ /* 0x000f24000c1e1900 */
[----:B------:R-:W-:Y:S02]  /*1040*/  IMAD.WIDE.U32 R14, R25, 0x4, R14 ;  /* 0x00000004190e7825 */ /* 0x000fe400078e000e */
[----:B------:R-:W4:Y:S04]  /*1050*/  LDG.E R10, desc[UR8][R10.64] ;  /* 0x000000080a0a7981 */ /* 0x000f28000c1e1900 */
[----:B------:R-:W4:Y:S01]  /*1060*/  LDG.E R14, desc[UR8][R14.64] ;  /* 0x000000080e0e7981 */ /* 0x000f22000c1e1900 */
[----:B-----5:R-:W-:Y:S01]  /*1070*/  FADD.FTZ R23, R23, R12 ;  /* 0x0000000c17177221 */ /* 0x020fe20000010000 */
[----:B------:R-:W-:-:S04]  /*1080*/  FADD.FTZ R22, R22, R9 ;  /* 0x0000000916167221 */ /* 0x000fc80000010000 */
[----:B------:R-:W-:-:S04]  /*1090*/  FADD.FTZ R13, R22, R13 ;  /* 0x0000000d160d7221 */ /* 0x000fc80000010000 */
[----:B------:R-:W-:Y:S01]  /*10a0*/  FADD.FTZ R13, R13, R8 ;  /* 0x000000080d0d7221 */ /* 0x000fe20000010000 */
[----:B------:R-:W-:Y:S01]  /*10b0*/  IADD3 R3, PT, PT, R3, 0x100, RZ ;  /* 0x0000010003037810 */ /* 0x000fe20007ffe0ff */
[----:B--2---:R-:W-:-:S04]  /*10c0*/  FADD.FTZ R23, R23, R16 ;  /* 0x0000001017177221 */ /* 0x004fc80000010000 */
[----:B---3--:R-:W-:Y:S01]  /*10d0*/  FADD.FTZ R26, R23, R26 ;  /* 0x0000001a171a7221 */ /* 0x008fe20000010000 */
[----:B----4-:R-:W-:-:S03]  /*10e0*/  FADD.FTZ R13, R13, R2 ;  /* 0x000000020d0d7221 */ /* 0x010fc60000010000 */
[----:B------:R-:W-:-:S04]  /*10f0*/  FADD.FTZ R17, R26, R17 ;  /* 0x000000111a117221 */ /* 0x000fc80000010000 */
[----:B------:R-:W-:Y:S01]  /*1100*/  FADD.FTZ R17, R17, R20 ;  /* 0x0000001411117221 */ /* 0x000fe20000010000 */
[----:B------:R-:W-:-:S03]  /*1110*/  FADD.FTZ R13, R13, R24 ;  /* 0x000000180d0d7221 */ /* 0x000fc60000010000 */
[----:B------:R-:W-:Y:S01]  /*1120*/  FADD.FTZ R17, R17, R18 ;  /* 0x0000001211117221 */ /* 0x000fe20000010000 */
[----:B------:R-:W-:-:S03]  /*1130*/  FADD.FTZ R26, R13, R10 ;  /* 0x0000000a0d1a7221 */ /* 0x000fc60000010000 */
[----:B------:R-:W-:-:S07]  /*1140*/  FADD.FTZ R2, R17, R14 ;  /* 0x0000000e11027221 */ /* 0x000fce0000010000 */
.L_x_3069:
[----:B------:R-:W-:Y:S05]  /*1150*/  BSYNC.RECONVERGENT B1 ;  /* 0x0000000000017941 */ /* 0x000fea0003800200 */
.L_x_3068:
        /* <DEDUP_REMOVED lines=16> */
[----:B------:R-:W3:Y:S01]  /*1260*/  LDG.E R7, desc[UR8][R22.64] ;  /* 0x0000000816077981 */ /* 0x000ee2000c1e1900 */
[----:B------:R-:W-:Y:S01]  /*1270*/  LEA R25, R12, R15, 0x5 ;  /* 0x0000000f0c197211 */ /* 0x000fe200078e28ff */
[----:B------:R-:W-:Y:S02]  /*1280*/  IMAD.WIDE.U32 R16, R17, 0x4, R8 ;  /* 0x0000000411107825 */ /* 0x000fe400078e0008 */
        /* <DEDUP_REMOVED lines=19> */
.L_x_3071:
[----:B------:R-:W-:Y:S05]  /*13c0*/  BSYNC.RECONVERGENT B1 ;  /* 0x0000000000017941 */ /* 0x000fea0003800200 */
.L_x_3070:
[----:B------:R-:W-:Y:S05]  /*13d0*/  @!P1 BRA `(.L_x_3064) ;  /* 0x0000000000449947 */ /* 0x000fea0003800000 */
[----:B------:R-:W0:Y:S01]  /*13e0*/  LDC R14, c[0x0][0x388] ;  /* 0x0000e200ff0e7b82 */ /* 0x000e220000000800 */
[----:B------:R-:W-:Y:S02]  /*13f0*/  LOP3.LUT R6, R6, 0x1f, RZ, 0xc0, !PT ;  /* 0x0000001f06067812 */ /* 0x000fe400078ec0ff */
[----:B------:R-:W-:-:S05]  /*1400*/  IADD3 R12, PT, PT, -R5, RZ, RZ ;  /* 0x000000ff050c7210 */ /* 0x000fca0007ffe1ff */
[----:B------:R-:W1:Y:S08]  /*1410*/  LDC.64 R8, c[0x0][0x440] ;  /* 0x00011000ff087b82 */ /* 0x000e700000000a00 */
[----:B------:R-:W2:Y:S01]  /*1420*/  LDC.64 R10, c[0x0][0x448] ;  /* 0x00011200ff0a7b82 */ /* 0x000ea20000000a00 */
[----:B0-----:R-:W-:-:S05]  /*1430*/  IMAD R3, R3, R14, UR7 ;  /* 0x0000000703037e24 */ /* 0x001fca000f8e020e */
[----:B------:R-:W-:-:S07]  /*1440*/  IADD3 R3, PT, PT, R6, R3, RZ ;  /* 0x0000000306037210 */ /* 0x000fce0007ffe0ff */
.L_x_3072:
        /* <DEDUP_REMOVED lines=10> */
.L_x_3064:
[----:B------:R-:W-:Y:S05]  /*14f0*/  BSYNC.RECONVERGENT B0 ;  /* 0x0000000000007941 */ /* 0x000fea0003800200 */
.L_x_3063:
        /* <DEDUP_REMOVED lines=55> */
.L_x_3073:
        /* <DEDUP_REMOVED lines=9> */
.L_x_14463:


//--------------------- .text._ZN10layer_norm13ln_bwd_kernelINS_13Kernel_traitsIf13__nv_bfloat16S2_S2_fjLj768ELj1ELj4ELj1ELj16ENS_18Kernel_traits_baseILj768EfS2_S2_S2_fjLj128EEEEELb1ELb0ELb1ELb1EEEvNS_9BwdParamsE --------------------------
	.section	.text._ZN10layer_norm13ln_bwd_kernelINS_13Kernel_traitsIf13__nv_bfloat16S2_S2_fjLj768ELj1ELj4ELj1ELj16ENS_18Kernel_traits_baseILj768EfS2_S2_S2_fjLj128EEEEELb1ELb0ELb1ELb1EEEvNS_9BwdParamsE,"ax",@progbits
	.align	128
        .global         _ZN10layer_norm13ln_bwd_kernelINS_13Kernel_traitsIf13__nv_bfloat16S2_S2_fjLj768ELj1ELj4ELj1ELj16ENS_18Kernel_traits_baseILj768EfS2_S2_S2_fjLj128EEEEELb1ELb0ELb1ELb1EEEvNS_9BwdParamsE
        .type           _ZN10layer_norm13ln_bwd_kernelINS_13Kernel_traitsIf13__nv_bfloat16S2_S2_fjLj768ELj1ELj4ELj1ELj16ENS_18Kernel_traits_baseILj768EfS2_S2_S2_fjLj128EEEEELb1ELb0ELb1ELb1EEEvNS_9BwdParamsE,@function
        .size           _ZN10layer_norm13ln_bwd_kernelINS_13Kernel_traitsIf13__nv_bfloat16S2_S2_fjLj768ELj1ELj4ELj1ELj16ENS_18Kernel_traits_baseILj768EfS2_S2_S2_fjLj128EEEEELb1ELb0ELb1ELb1EEEvNS_9BwdParamsE,(.L_x_14464 - _ZN10layer_norm13ln_bwd_kernelINS_13Kernel_traitsIf13__nv_bfloat16S2_S2_fjLj768ELj1ELj4ELj1ELj16ENS_18Kernel_traits_baseILj768EfS2_S2_S2_fjLj128EEEEELb1ELb0ELb1ELb1EEEvNS_9BwdParamsE)
        .other          _ZN10layer_norm13ln_bwd_kernelINS_13Kernel_traitsIf13__nv_bfloat16S2_S2_fjLj768ELj1ELj4ELj1ELj16ENS_18Kernel_traits_baseILj768EfS2_S2_S2_fjLj128EEEEELb1ELb0ELb1ELb1EEEvNS_9BwdParamsE,@"STO_CUDA_ENTRY STV_DEFAULT"
_ZN10layer_norm13ln_bwd_kernelINS_13Kernel_traitsIf13__nv_bfloat16S2_S2_fjLj768ELj1ELj4ELj1ELj16ENS_18Kernel_traits_baseILj768EfS2_S2_S2_fjLj128EEEEELb1ELb0ELb1ELb1EEEvNS_9BwdParamsE:
.text._ZN10layer_norm13ln_bwd_kernelINS_13Kernel_traitsIf13__nv_bfloat16S2_S2_fjLj768ELj1ELj4ELj1ELj16ENS_18Kernel_traits_baseILj768EfS2_S2_S2_fjLj128EEEEELb1ELb0ELb1ELb1EEEvNS_9BwdParamsE:
        /* <DEDUP_REMOVED lines=51> */
.L_x_3137:
[----:B------:R-:W1:Y:S08]  /*0330*/  LDC.64 R100, c[0x0][0x3f8] ;  /* 0x0000fe00ff647b82 */ /* 0x000e700000000a00 */
[----:B------:R-:W2:Y:S08]  /*0340*/  LDC.64 R152, c[0x0][0x3f0] ;  /* 0x0000fc00ff987b82 */ /* 0x000eb00000000a00 */
[----:B------:R-:W3:Y:S01]  /*0350*/  LDC.64 R98, c[0x0][0x3c8] ;  /* 0x0000f200ff627b82 */ /* 0x000ee20000000a00 */
[----:B-1----:R-:W-:-:S07]  /*0360*/  IMAD.WIDE R100, R0, 0x4, R100 ;  /* 0x0000000400647825 */ /* 0x002fce00078e0264 */
[----:B------:R-:W1:Y:S01]  /*0370*/  LDC.64 R96, c[0x0][0x3c0] ;  /* 0x0000f000ff607b82 */ /* 0x000e620000000a00 */
[----:B0-----:R-:W4:Y:S01]  /*0380*/  LDG.E R2, desc[UR6][R100.64] ;  /* 0x0000000664027981 */ /* 0x001f22000c1e1900 */
[----:B--2---:R-:W-:-:S06]  /*0390*/  IMAD.WIDE R152, R0, 0x4, R152 ;  /* 0x0000000400987825 */ /* 0x004fcc00078e0298 */
[----:B-----5:R0:W5:Y:S01]  /*03a0*/  LDG.E R152, desc[UR6][R152.64] ;  /* 0x0000000698987981 */ /* 0x020162000c1e1900 */
[----:B---3--:R-:W-:-:S05]  /*03b0*/  IMAD.WIDE R98, R0, 0x4, R98 ;  /* 0x0000000400627825 */ /* 0x008fca00078e0262 */
[----:B------:R0:W5:Y:S01]  /*03c0*/  LDG.E R102, desc[UR6][R98.64] ;  /* 0x0000000662667981 */ /* 0x000162000c1e1900 */
[----:B------:R-:W-:Y:S01]  /*03d0*/  BSSY.RECONVERGENT B1, `(.L_x_3076) ;  /* 0x000015e000017945 */ /* 0x000fe20003800200 */
[----:B----4-:R-:W-:-:S13]  /*03e0*/  ISETP.GE.AND P1, PT, R2, 0x1, PT ;  /* 0x000000010200780c */ /* 0x010fda0003f26270 */
        /* <DEDUP_REMOVED lines=12> */
[----:B------:R-:W-:Y:S01]  /*04b0*/  IADD3 R137, PT, PT, R135, 0x20, RZ ;  /* 0x0000002087897810 */ /* 0x000fe20007ffe0ff */
[----:B------:R-:W-:Y:S01]  /*04c0*/  IMAD.WIDE R96, R0, 0x4, R96 ;  /* 0x0000000400607825 */ /* 0x000fe200078e0260 */
[----:B------:R-:W-:Y:S01]  /*04d0*/  IADD3 R117, PT, PT, R3, 0x20, RZ ;  /* 0x0000002003757810 */ /* 0x000fe20007ffe0ff */
[----:B------:R-:W2:Y:S02]  /*04e0*/  LDC.64 R100, c[0x0][0x3b0] ;  /* 0x0000ec00ff647b82 */ /* 0x000ea40000000a00 */
[C-C-:B0-----:R-:W-:Y:S01]  /*04f0*/  IMAD.WIDE.U32 R104, R135.reuse, 0x10, R124.reuse ;  /* 0x0000001087687825 */ /* 0x141fe200078e007c */
[----:B------:R-:W-:Y:S01]  /*0500*/  IADD3 R139, PT, PT, R135, 0x40, RZ ;  /* 0x00000040878b7810 */ /* 0x000fe20007ffe0ff */
[----:B------:R0:W3:Y:S02]  /*0510*/  LDG.E R151, desc[UR6][R96.64] ;  /* 0x0000000660977981 */ /* 0x0000e4000c1e1900 */
[----:B------:R-:W-:-:S02]  /*0520*/  IMAD.WIDE.U32 R112, R137, 0x10, R124 ;  /* 0x0000001089707825 */ /* 0x000fc400078e007c */
[----:B------:R-:W4:Y:S02]  /*0530*/  LDG.E.128 R104, desc[UR6][R104.64] ;  /* 0x0000000668687981 */ /* 0x000f24000c1e1d00 */
[----:B-1----:R-:W-:Y:S02]  /*0540*/  IMAD.WIDE.U32 R116, R117, 0x10, R120 ;  /* 0x0000001075747825 */ /* 0x002fe400078e0078 */
[----:B------:R-:W4:Y:S02]  /*0550*/  LDG.E.128 R112, desc[UR6][R112.64] ;  /* 0x0000000670707981 */ /* 0x000f24000c1e1d00 */
[----:B------:R-:W-:Y:S02]  /*0560*/  IMAD.WIDE.U32 R124, R139, 0x10, R124 ;  /* 0x000000108b7c7825 */ /* 0x000fe400078e007c */
[----:B------:R-:W4:Y:S02]  /*0570*/  LDG.E.128 R116, desc[UR6][R116.64] ;  /* 0x0000000674747981 */ /* 0x000f24000c1e1d00 */
[C-C-:B------:R-:W-:Y:S01]  /*0580*/  IMAD.WIDE.U32 R108, R3.reuse, 0x10, R120.reuse ;  /* 0x00000010036c7825 */ /* 0x140fe200078e0078 */
[----:B------:R-:W-:Y:S01]  /*0590*/  IADD3 R3, PT, PT, R3, 0x40, RZ ;  /* 0x0000004003037810 */ /* 0x000fe20007ffe0ff */
[----:B------:R-:W4:Y:S04]  /*05a0*/  LDG.E.128 R124, desc[UR6][R124.64] ;  /* 0x000000067c7c7981 */ /* 0x000f28000c1e1d00 */
[----:B------:R-:W4:Y:S01]  /*05b0*/  LDG.E.128 R108, desc[UR6][R108.64] ;  /* 0x000000066c6c7981 */ /* 0x000f22000c1e1d00 */
[----:B------:R-:W-:-:S06]  /*05c0*/  IMAD.WIDE.U32 R120, R3, 0x10, R120 ;  /* 0x0000001003787825 */ /* 0x000fcc00078e0078 */
[----:B------:R-:W4:Y:S01]  /*05d0*/  LDG.E.128 R120, desc[UR6][R120.64] ;  /* 0x0000000678787981 */ /* 0x000f22000c1e1d00 */
[----:B-----5:R-:W-:-:S13]  /*05e0*/  ISETP.GE.AND P2, PT, R152, 0x1, PT ;  /* 0x000000019800780c */ /* 0x020fda0003f46270 */
[----:B------:R-:W-:-:S05]  /*05f0*/  @P2 IADD3 R3, PT, PT, R152, -0x1, RZ ;  /* 0xffffffff98032810 */ /* 0x000fca0007ffe0ff */
[----:B------:R-:W-:-:S05]  /*0600*/  @P2 IMAD R3, R3, UR8, RZ ;  /* 0x0000000803032c24 */ /* 0x000fca000f8e02ff */
[----:B0-----:R-:W-:-:S04]  /*0610*/  @P2 SHF.R.S32.HI R96, RZ, 0x1f, R3 ;  /* 0x0000001fff602819 */ /* 0x001fc80000011403 */
        /* <DEDUP_REMOVED lines=11> */
[----:B------:R-:W-:Y:S01]  /*06d0*/  IMAD.U32 R157, RZ, RZ, UR14 ;  /* 0x0000000eff9d7e24 */ /* 0x000fe2000f8e00ff */
[----:B------:R-:W-:-:S04]  /*06e0*/  MOV R156, UR15 ;  /* 0x0000000f009c7c02 */ /* 0x000fc80008000f00 */
[----:B------:R-:W-:-:S04]  /*06f0*/  ISETP.NE.U32.AND P0, PT, R157, RZ, PT ;  /* 0x000000ff9d00720c */ /* 0x000fc80003f05070 */
[----:B------:R-:W-:-:S13]  /*0700*/  ISETP.NE.AND.EX P0, PT, R156, RZ, PT, P0 ;  /* 0x000000ff9c00720c */ /* 0x000fda0003f05300 */
[----:B------:R-:W0:Y:S08]  /*0710*/  @P0 LDC.64 R128, c[0x0][0x438] ;  /* 0x00010e00ff800b82 */ /* 0x000e300000000a00 */
[----:B------:R-:W1:Y:S08]  /*0720*/  @P0 LDC.64 R130, c[0x0][0x438] ;  /* 0x00010e00ff820b82 */ /* 0x000e700000000a00 */
[----:B------:R-:W2:Y:S01]  /*0730*/  @P0 LDC.64 R132, c[0x0][0x438] ;  /* 0x00010e00ff840b82 */ /* 0x000ea20000000a00 */
[----:B0-----:R-:W-:-:S05]  /*0740*/  @P0 IMAD.WIDE.U32 R128, R135, 0x10, R128 ;  /* 0x0000001087800825 */ /* 0x001fca00078e0080 */
[----:B------:R-:W5:Y:S01]  /*0750*/  @P0 LDG.E.128 R12, desc[UR6][R128.64] ;  /* 0x00000006800c0981 */ /* 0x000f62000c1e1d00 */
[----:B-1----:R-:W-:-:S05]  /*0760*/  @P0 IMAD.WIDE.U32 R130, R137, 0x10, R130 ;  /* 0x0000001089820825 */ /* 0x002fca00078e0082 */
[----:B------:R0:W5:Y:S01]  /*0770*/  @P0 LDG.E.128 R8, desc[UR6][R130.64] ;  /* 0x0000000682080981 */ /* 0x000162000c1e1d00 */
[----:B--2---:R-:W-:-:S05]  /*0780*/  @P0 IMAD.WIDE.U32 R132, R139, 0x10, R132 ;  /* 0x000000108b840825 */ /* 0x004fca00078e0084 */
[----:B------:R1:W5:Y:S01]  /*0790*/  @P0 LDG.E.128 R4, desc[UR6][R132.64] ;  /* 0x0000000684040981 */ /* 0x000362000c1e1d00 */
[----:B------:R-:W-:-:S04]  /*07a0*/  ISETP.NE.AND P0, PT, RZ, UR9, PT ;  /* 0x00000009ff007c0c */ /* 0x000fc8000bf05270 */
[----:B---3--:R-:W-:Y:S02]  /*07b0*/  FSEL R163, R151, RZ, !P0 ;  /* 0x000000ff97a37208 */ /* 0x008fe40004000000 */
[----:B----4-:R-:W-:Y:S02]  /*07c0*/  PRMT R103, R105, 0x7632, R103 ;  /* 0x0000763269677816 */ /* 0x010fe40000000067 */
[----:B------:R-:W-:Y:S02]  /*07d0*/  PRMT R3, R104, 0x7632, R3 ;  /* 0x0000763268037816 */ /* 0x000fe40000000003 */
[----:B------:R-:W-:Y:S02]  /*07e0*/  PRMT R135, R106, 0x7632, R135 ;  /* 0x000076326a877816 */ /* 0x000fe40000000087 */
[----:B------:R-:W-:Y:S02]  /*07f0*/  SHF.L.U32 R103, R103, 0x10, RZ ;  /* 0x0000001067677819 */ /* 0x000fe400000006ff */
[----:B------:R-:W-:-:S02]  /*0800*/  SHF.L.U32 R3, R3, 0x10, RZ ;  /* 0x0000001003037819 */ /* 0x000fc400000006ff */
[----:B------:R-:W-:Y:S02]  /*0810*/  PRMT R147, R115, 0x7632, R147 ;  /* 0x0000763273937816 */ /* 0x000fe40000000093 */
[C---:B------:R-:W-:Y:S02]  /*0820*/  PRMT R139, R116.reuse, 0x7632, R139 ;  /* 0x00007632748b7816 */ /* 0x040fe4000000008b */
        /* <DEDUP_REMOVED lines=8> */
[----:B------:R-:W-:Y:S02]  /*08b0*/  PRMT R118, R125, 0x7632, R118 ;  /* 0x000076327d767816 */ /* 0x000fe40000000076 */
[----:B------:R-:W-:-:S02]  /*08c0*/  PRMT R154, R126, 0x7632, R154 ;  /* 0x000076327e9a7816 */ /* 0x000fc4000000009a */
[----:B------:R-:W-:Y:S01]  /*08d0*/  PRMT R158, R127, 0x7632, R158 ;  /* 0x000076327f9e7816 */ /* 0x000fe2000000009e */
[----:B------:R-:W-:Y:S01]  /*08e0*/  IMAD.U32 R135, R135, 0x10000, RZ ;  /* 0x0001000087877824 */ /* 0x000fe200078e00ff */
[----:B------:R-:W-:Y:S02]  /*08f0*/  SHF.L.U32 R104, R104, 0x10, RZ ;  /* 0x0000001068687819 */ /* 0x000fe400000006ff */
[C---:B0-----:R-:W-:Y:S02]  /*0900*/  PRMT R130, R110.reuse, 0x7632, R130 ;  /* 0x000076326e827816 */ /* 0x041fe40000000082 */
[----:B-1----:R-:W-:Y:S02]  /*0910*/  SHF.L.U32 R133, R110, 0x10, RZ ;  /* 0x000000106e857819 */ /* 0x002fe400000006ff */
[----:B------:R-:W-:Y:S01]  /*0920*/  SHF.L.U32 R142, R113, 0x10, RZ ;  /* 0x00000010718e7819 */ /* 0x000fe200000006ff */
[----:B------:R-:W-:Y:S01]  /*0930*/  FADD.FTZ R113, -R163, R103 ;  /* 0x00000067a3717221 */ /* 0x000fe20000010100 */
[----:B------:R-:W-:Y:S01]  /*0940*/  PRMT R110, R111, 0x7632, R110 ;  /* 0x000076326f6e7816 */ /* 0x000fe2000000006e */
[----:B------:R-:W-:Y:S01]  /*0950*/  IMAD.U32 R134, R105, 0x10000, RZ ;  /* 0x0001000069867824 */ /* 0x000fe200078e00ff */
[----:B------:R-:W-:Y:S01]  /*0960*/  SHF.L.U32 R137, R111, 0x10, RZ ;  /* 0x000000106f897819 */ /* 0x000fe200000006ff */
[----:B------:R-:W-:Y:S01]  /*0970*/  FADD.FTZ R111, -R163, R3 ;  /* 0x00000003a36f7221 */ /* 0x000fe20000010100 */
[----:B------:R-:W-:-:S02]  /*0980*/  SHF.L.U32 R159, R127, 0x10, RZ ;  /* 0x000000107f9f7819 */ /* 0x000fc400000006ff */
[----:B------:R-:W-:Y:S02]  /*0990*/  SHF.L.U32 R128, R106, 0x10, RZ ;  /* 0x000000106a807819 */ /* 0x000fe400000006ff */
[----:B------:R-:W-:Y:S02]  /*09a0*/  SHF.L.U32 R151, R125, 0x10, RZ ;  /* 0x000000107d977819 */ /* 0x000fe400000006ff */
[----:B------:R-:W-:Y:S01]  /*09b0*/  SHF.L.U32 R103, R147, 0x10, RZ ;  /* 0x0000001093677819 */ /* 0x000fe200000006ff */
[----:B------:R-:W-:Y:S01]  /*09c0*/  IMAD.U32 R112, R112, 0x10000, RZ ;  /* 0x0001000070707824 */ /* 0x000fe200078e00ff */
[----:B------:R-:W-:Y:S01]  /*09d0*/  SHF.L.U32 R132, R107, 0x10, RZ ;  /* 0x000000106b847819 */ /* 0x000fe200000006ff */
[----:B------:R-:W-:Y:S01]  /*09e0*/  IMAD.U32 R118, R118, 0x10000, RZ ;  /* 0x0001000076767824 */ /* 0x000fe200078e00ff */
        /* <DEDUP_REMOVED lines=10> */
[----:B------:R-:W-:Y:S01]  /*0a90*/  SHF.L.U32 R158, R158, 0x10, RZ ;  /* 0x000000109e9e7819 */ /* 0x000fe200000006ff */
[C---:B------:R-:W-:Y:S01]  /*0aa0*/  FADD.FTZ R105, -R163.reuse, R104 ;  /* 0x00000068a3697221 */ /* 0x040fe20000010100 */
[C---:B------:R-:W-:Y:S01]  /*0ab0*/  PRMT R106, R108.reuse, 0x7632, R106 ;  /* 0x000076326c6a7816 */ /* 0x040fe2000000006a */
[C---:B------:R-:W-:Y:S01]  /*0ac0*/  FADD.FTZ R135, -R163.reuse, R135 ;  /* 0x00000087a3877221 */ /* 0x040fe20000010100 */
[----:B------:R-:W-:Y:S01]  /*0ad0*/  SHF.L.U32 R129, R108, 0x10, RZ ;  /* 0x000000106c817819 */ /* 0x000fe200000006ff */
[----:B------:R-:W-:Y:S01]  /*0ae0*/  FADD.FTZ R107, -R163, R134 ;  /* 0x00000086a36b7221 */ /* 0x000fe20000010100 */
[----:B------:R-:W-:Y:S01]  /*0af0*/  PRMT R108, R109, 0x7632, R108 ;  /* 0x000076326d6c7816 */ /* 0x000fe2000000006c */
[----:B------:R-:W-:Y:S01]  /*0b00*/  FADD.FTZ R179, -R163, R159 ;  /* 0x0000009fa3b37221 */ /* 0x000fe20000010100 */
[----:B------:R-:W-:Y:S01]  /*0b10*/  SHF.L.U32 R131, R109, 0x10, RZ ;  /* 0x000000106d837819 */ /* 0x000fe200000006ff */
[----:B------:R-:W-:Y:S01]  /*0b20*/  IMAD.U32 R155, R119, 0x10000, RZ ;  /* 0x00010000779b7824 */ /* 0x000fe200078e00ff */
[----:B------:R-:W-:Y:S01]  /*0b30*/  PRMT R144, R117, 0x7632, R144 ;  /* 0x0000763275907816 */ /* 0x000fe20000000090 */
[----:B------:R-:W-:Y:S01]  /*0b40*/  FADD.FTZ R109, -R163, R128 ;  /* 0x00000080a36d7221 */ /* 0x000fe20000010100 */
[----:B------:R-:W-:Y:S01]  /*0b50*/  SHF.L.U32 R145, R117, 0x10, RZ ;  /* 0x0000001075917819 */ /* 0x000fe200000006ff */
[----:B------:R-:W-:Y:S01]  /*0b60*/  FADD.FTZ R167, -R163, R151 ;  /* 0x00000097a3a77221 */ /* 0x000fe20000010100 */
[----:B------:R-:W-:Y:S01]  /*0b70*/  PRMT R150, R119, 0x7632, R150 ;  /* 0x0000763277967816 */ /* 0x000fe20000000096 */
        /* <DEDUP_REMOVED lines=16> */
[----:B------:R-:W-:Y:S01]  /*0c80*/  SHF.L.U32 R130, R130, 0x10, RZ ;  /* 0x0000001082827819 */ /* 0x000fe200000006ff */
[----:B------:R-:W-:Y:S01]  /*0c90*/  FMUL.FTZ R3, R102, R105 ;  /* 0x0000006966037220 */ /* 0x000fe20000410000 */
[----:B------:R-:W-:Y:S01]  /*0ca0*/  PRMT R128, R120, 0x7632, R128 ;  /* 0x0000763278807816 */ /* 0x000fe20000000080 */
[----:B------:R-:W-:Y:S01]  /*0cb0*/  FMUL.FTZ R116, R102, R135 ;  /* 0x0000008766747220 */ /* 0x000fe20000410000 */
[----:B------:R-:W-:Y:S01]  /*0cc0*/  SHF.L.U32 R163, R120, 0x10, RZ ;  /* 0x0000001078a37819 */ /* 0x000fe200000006ff */
[----:B------:R-:W-:Y:S01]  /*0cd0*/  FMUL.FTZ R105, R102, R107 ;  /* 0x0000006b66697220 */ /* 0x000fe20000410000 */
[----:B------:R-:W-:-:S02]  /*0ce0*/  IMAD.U32 R120, R106, 0x10000, RZ ;  /* 0x000100006a787824 */ /* 0x000fc400078e00ff */
[----:B------:R-:W-:Y:S01]  /*0cf0*/  FMUL.FTZ R104, R36, R129 ;  /* 0x0000008124687220 */ /* 0x000fe20000410000 */
[C---:B------:R-:W-:Y:S01]  /*0d00*/  FMUL.FTZ R107, R102.reuse, R109 ;  /* 0x0000006d666b7220 */ /* 0x040fe20000410000 */
[C---:B------:R-:W-:Y:S01]  /*0d10*/  FMUL.FTZ R109, R102.reuse, R115 ;  /* 0x00000073666d7220 */ /* 0x040fe20000410000 */
[----:B------:R-:W-:Y:S01]  /*0d20*/  FMUL.FTZ R112, R102, R111 ;  /* 0x0000006f66707220 */ /* 0x000fe20000410000 */
[----:B------:R-:W-:Y:S01]  /*0d30*/  FADD.FTZ R81, R81, R130 ;  /* 0x0000008251517221 */ /* 0x000fe20000010000 */
[-C--:B------:R-:W-:Y:S01]  /*0d40*/  FFMA.FTZ R45, R116, R130.reuse, R45 ;  /* 0x00000082742d7223 */ /* 0x080fe2000001002d */
[----:B------:R-:W-:Y:S01]  /*0d50*/  FMUL.FTZ R115, R33, R130 ;  /* 0x0000008221737220 */ /* 0x000fe20000410000 */
[----:B------:R-:W-:Y:S01]  /*0d60*/  FMUL.FTZ R111, R37, R120 ;  /* 0x00000078256f7220 */ /* 0x000fe20000410000 */
[----:B------:R-:W-:Y:S01]  /*0d70*/  FADD.FTZ R130, RZ, R104 ;  /* 0x00000068ff827221 */ /* 0x000fe20000010000 */
[----:B------:R-:W-:Y:S01]  /*0d80*/  FFMA.FTZ R135, R3, R104, RZ ;  /* 0x0000006803877223 */ /* 0x000fe200000100ff */
[----:B------:R-:W-:Y:S01]  /*0d90*/  PRMT R134, R122, 0x7632, R134 ;  /* 0x000076327a867816 */ /* 0x000fe20000000086 */
[----:B------:R-:W-:Y:S01]  /*0da0*/  FADD.FTZ R82, R82, R137 ;  /* 0x0000008952527221 */ /* 0x000fe20000010000 */
[----:B------:R-:W-:Y:S01]  /*0db0*/  SHF.L.U32 R175, R122, 0x10, RZ ;  /* 0x000000107aaf7819 */ /* 0x000fe200000006ff */
[-C--:B------:R-:W-:Y:S01]  /*0dc0*/  FFMA.FTZ R46, R109, R137.reuse, R46 ;  /* 0x000000896d2e7223 */ /* 0x080fe2000001002e */
[----:B------:R-:W-:Y:S01]  /*0dd0*/  SHF.L.U32 R124, R110, 0x10, RZ ;  /* 0x000000106e7c7819 */ /* 0x000fe200000006ff */
[----:B------:R-:W-:Y:S01]  /*0de0*/  FMUL.FTZ R110, R34, R137 ;  /* 0x00000089226e7220 */ /* 0x000fe20000410000 */
[----:B------:R-:W-:Y:S01]  /*0df0*/  PRMT R132, R121, 0x7632, R132 ;  /* 0x0000763279847816 */ /* 0x000fe20000000084 */
[----:B------:R-:W-:Y:S01]  /*0e00*/  FMUL.FTZ R106, R38, R131 ;  /* 0x00000083266a7220 */ /* 0x000fe20000410000 */
[----:B------:R-:W-:Y:S01]  /*0e10*/  SHF.L.U32 R122, R108, 0x10, RZ ;  /* 0x000000106c7a7819 */ /* 0x000fe200000006ff */
[----:B------:R-:W-:Y:S01]  /*0e20*/  FADD.FTZ R137, R130, R111 ;  /* 0x0000006f82897221 */ /* 0x000fe20000010000 */
[----:B------:R-:W-:Y:S01]  /*0e30*/  FFMA.FTZ R130, R112, R111, R135 ;  /* 0x0000006f70827223 */ /* 0x000fe20000010087 */
[----:B------:R-:W-:Y:S01]  /*0e40*/  FMUL.FTZ R114, R102, R113 ;  /* 0x0000007166727220 */ /* 0x000fe20000410000 */
        /* <DEDUP_REMOVED lines=9> */
[----:B------:R-:W-:Y:S01]  /*0ee0*/  FFMA.FTZ R135, R107, R108, R132 ;  /* 0x0000006c6b877223 */ /* 0x000fe20000010084 */
[----:B------:R-:W-:Y:S02]  /*0ef0*/  PRMT R136, R123, 0x7632, R136 ;  /* 0x000076327b887816 */ /* 0x000fe40000000088 */
[----:B------:R-:W-:Y:S01]  /*0f00*/  FADD.FTZ R137, R134, R115 ;  /* 0x0000007386897221 */ /* 0x000fe20000010000 */
[----:B------:R-:W-:Y:S01]  /*0f10*/  FFMA.FTZ R134, R116, R115, R135 ;  /* 0x0000007374867223 */ /* 0x000fe20000010087 */
[----:B------:R-:W-:Y:S01]  /*0f20*/  FMUL.FTZ R118, R102, R117 ;  /* 0x0000007566767220 */ /* 0x000fe20000410000 */
[----:B------:R-:W-:Y:S01]  /*0f30*/  SHF.L.U32 R160, R136, 0x10, RZ ;  /* 0x0000001088a07819 */ /* 0x000fe200000006ff */
[----:B------:R-:W-:Y:S01]  /*0f40*/  FMUL.FTZ R117, R35, R124 ;  /* 0x0000007c23757220 */ /* 0x000fe20000410000 */
[----:B------:R-:W-:Y:S01]  /*0f50*/  FADD.FTZ R136, R137, R110 ;  /* 0x0000006e89887221 */ /* 0x000fe20000010000 */
[----:B------:R-:W-:Y:S01]  /*0f60*/  FFMA.FTZ R135, R109, R110, R134 ;  /* 0x0000006e6d877223 */ /* 0x000fe20000010086 */
[----:B------:R-:W-:Y:S01]  /*0f70*/  SHF.L.U32 R138, R139, 0x10, RZ ;  /* 0x000000108b8a7819 */ /* 0x000fe200000006ff */
[----:B------:R-:W-:Y:S01]  /*0f80*/  FADD.FTZ R85, R85, R120 ;  /* 0x0000007855557221 */ /* 0x000fe20000010000 */
[----:B------:R-:W-:Y:S01]  /*0f90*/  FFMA.FTZ R41, R112, R120, R41 ;  /* 0x0000007870297223 */ /* 0x000fe20000010029 */
[----:B------:R-:W-:Y:S01]  /*0fa0*/  FMUL.FTZ R134, R102, R143 ;  /* 0x0000008f66867220 */ /* 0x000fe20000410000 */
        /* <DEDUP_REMOVED lines=11> */
[----:B------:R-:W-:Y:S01]  /*1060*/  SHF.L.U32 R144, R144, 0x10, RZ ;  /* 0x0000001090907819 */ /* 0x000fe200000006ff */
[----:B------:R-:W-:Y:S01]  /*1070*/  FMUL.FTZ R122, R30, R145 ;  /* 0x000000911e7a7220 */ /* 0x000fe20000410000 */
[----:B------:R-:W-:Y:S01]  /*1080*/  SHF.L.U32 R169, R121, 0x10, RZ ;  /* 0x0000001079a97819 */ /* 0x000fe200000006ff */
[----:B------:R-:W-:Y:S01]  /*1090*/  FADD.FTZ R139, R138, R135 ;  /* 0x000000878a8b7221 */ /* 0x000fe20000010000 */
[----:B------:R-:W-:Y:S01]  /*10a0*/  FMUL.FTZ R121, R102, R125 ;  /* 0x0000007d66797220 */ /* 0x000fe20000410000 */
[----:B------:R-:W-:Y:S01]  /*10b0*/  FFMA.FTZ R138, R134, R135, R137 ;  /* 0x00000087868a7223 */ /* 0x000fe20000010089 */
[----:B------:R-:W-:Y:S01]  /*10c0*/  FMUL.FTZ R137, R31, R144 ;  /* 0x000000901f897220 */ /* 0x000fe20000410000 */
        /* <DEDUP_REMOVED lines=17> */
[----:B------:R-:W-:-:S02]  /*11e0*/  IMAD.U32 R150, R150, 0x10000, RZ ;  /* 0x0001000096967824 */ /* 0x000fc400078e00ff */
[----:B------:R-:W-:Y:S01]  /*11f0*/  FMUL.FTZ R126, R26, R155 ;  /* 0x0000009b1a7e7220 */ /* 0x000fe20000410000 */
[----:B------:R-:W-:Y:S01]  /*1200*/  FADD.FTZ R143, R142, R139 ;  /* 0x0000008b8e8f7221 */ /* 0x000fe20000010000 */
[----:B------:R-:W-:Y:S01]  /*1210*/  FMUL.FTZ R125, R102, R153 ;  /* 0x00000099667d7220 */ /* 0x000fe20000410000 */
[----:B------:R-:W-:Y:S01]  /*1220*/  FFMA.FTZ R142, R138, R139, R141 ;  /* 0x0000008b8a8e7223 */ /* 0x000fe2000001008d */
        /* <DEDUP_REMOVED lines=42> */
[----:B------:R-:W-:Y:S01]  /*14d0*/  FMUL.FTZ R146, R102, R177 ;  /* 0x000000b166927220 */ /* 0x000fe20000410000 */
[----:B------:R-:W-:Y:S01]  /*14e0*/  FMUL.FTZ R147, R17, R158 ;  /* 0x0000009e11937220 */ /* 0x000fe20000410000 */
        /* <DEDUP_REMOVED lines=30> */
.L_x_3077:
[----:B-----5:R-:W-:Y:S01]  /*16d0*/  ISETP.GE.AND P2, PT, R152, 0x1, PT ;  /* 0x000000019800780c */ /* 0x020fe20003f46270 */
[----:B------:R-:W-:Y:S01]  /*16e0*/  HFMA2 R149, -RZ, RZ, 0, 0 ;  /* 0x00000000ff957431 */ /* 0x000fe200000001ff */
[----:B------:R-:W-:Y:S02]  /*16f0*/  MOV R157, UR14 ;  /* 0x0000000e009d7c02 */ /* 0x000fe40008000f00 */
[----:B------:R-:W-:Y:S02]  /*1700*/  MOV R156, UR15 ;  /* 0x0000000f009c7c02 */ /* 0x000fe40008000f00 */
[----:B------:R-:W-:-:S04]  /*1710*/  ISETP.NE.U32.AND P0, PT, R157, RZ, PT ;  /* 0x000000ff9d00720c */ /* 0x000fc80003f05070 */
[----:B------:R-:W-:-:S03]  /*1720*/  ISETP.NE.AND.EX P0, PT, R156, RZ, PT, P0 ;  /* 0x000000ff9c00720c */ /* 0x000fc60003f05300 */
[----:B------:R-:W0:Y:S01]  /*1730*/  @P2 LDC R97, c[0x0][0x388] ;  /* 0x0000e200ff612b82 */ /* 0x000e220000000800 */
[----:B------:R-:W-:-:S09]  /*1740*/  @P2 VIADD R96, R152, 0xffffffff ;  /* 0xffffffff98602836 */ /* 0x000fd20000000000 */
        /* <DEDUP_REMOVED lines=38> */
.L_x_3078:
[----:B------:R-:W-:Y:S05]  /*19b0*/  BSYNC.RECONVERGENT B1 ;  /* 0x0000000000017941 */ /* 0x000fea0003800200 */
.L_x_3076:
        /* <DEDUP_REMOVED lines=27> */
.L_x_3149:
        /* <DEDUP_REMOVED lines=40> */
.L_x_3084:
[----:B------:R-:W-:Y:S05]  /*1df0*/  BSYNC.RECONVERGENT B2 ;  /* 0x0000000000027941 */ /* 0x000fea0003800200 */
.L_x_3083:
        /* <DEDUP_REMOVED lines=13> */
.L_x_3086:
[----:B------:R-:W-:Y:S05]  /*1ed0*/  BSYNC.RECONVERGENT B2 ;  /* 0x0000000000027941 */ /* 0x000fea0003800200 */
.L_x_3085:
        /* <DEDUP_REMOVED lines=13> */
.L_x_3088:
[----:B------:R-:W-:Y:S05]  /*1fb0*/  BSYNC.RECONVERGENT B2 ;  /* 0x0000000000027941 */ /* 0x000fea0003800200 */
.L_x_3087:
        /* <DEDUP_REMOVED lines=13> */
.L_x_3090:
[----:B------:R-:W-:Y:S05]  /*2090*/  BSYNC.RECONVERGENT B2 ;  /* 0x0000000000027941 */ /* 0x000fea0003800200 */
.L_x_3089:
        /* <DEDUP_REMOVED lines=13> */
.L_x_3092:
[----:B------:R-:W-:Y:S05]  /*2170*/  BSYNC.RECONVERGENT B2 ;  /* 0x0000000000027941 */ /* 0x000fea0003800200 */
.L_x_3091:
        /* <DEDUP_REMOVED lines=13> */
.L_x_3094:
[----:B------:R-:W-:Y:S05]  /*2250*/  BSYNC.RECONVERGENT B2 ;  /* 0x0000000000027941 */ /* 0x000fea0003800200 */
.L_x_3093:
        /* <DEDUP_REMOVED lines=13> */
.L_x_3096:
[----:B------:R-:W-:Y:S05]  /*2330*/  BSYNC.RECONVERGENT B2 ;  /* 0x0000000000027941 */ /* 0x000fea0003800200 */
.L_x_3095:
        /* <DEDUP_REMOVED lines=14> */
.L_x_3082:
[----:B------:R-:W0:Y:S01]  /*2420*/  @P2 LDC.64 R162, c[0x0][0x408] ;  /* 0x00010200ffa22b82 */ /* 0x000e220000000a00 */
[-CC-:B------:R-:W-:Y:S01]  /*2430*/  FFMA.FTZ R93, R3, R154.reuse, R155.reuse ;  /* 0x0000009a035d7223 */ /* 0x180fe2000001009b */
[-CC-:B------:R-:W-:Y:S01]  /*2440*/  FFMA.FTZ R92, R112, R154.reuse, R155.reuse ;  /* 0x0000009a705c7223 */ /* 0x180fe2000001009b */
[----:B------:R-:W-:Y:S01]  /*2450*/  ISETP.GT.AND P0, PT, R2, RZ, PT ;  /* 0x000000ff0200720c */ /* 0x000fe20003f04270 */
[-C--:B------:R-:W-:Y:S01]  /*2460*/  FFMA.FTZ R176, R114, R154.reuse, R155 ;  /* 0x0000009a72b07223 */ /* 0x080fe2000001009b */
[----:B------:R-:W-:Y:S01]  /*2470*/  FADD.FTZ R93, R104, -R93 ;  /* 0x8000005d685d7221 */ /* 0x000fe20000010000 */
[----:B------:R-:W-:Y:S01]  /*2480*/  FADD.FTZ R95, R111, -R92 ;  /* 0x8000005c6f5f7221 */ /* 0x000fe20000010000 */
[-CC-:B------:R-:W-:Y:S01]  /*2490*/  FFMA.FTZ R178, R116, R154.reuse, R155.reuse ;  /* 0x0000009a74b27223 */ /* 0x180fe2000001009b */
[----:B------:R-:W1:Y:S01]  /*24a0*/  @P2 LDC.64 R168, c[0x0][0x408] ;  /* 0x00010200ffa82b82 */ /* 0x000e620000000a00 */
[C---:B------:R-:W-:Y:S01]  /*24b0*/  FMUL.FTZ R93, R102.reuse, R93 ;  /* 0x0000005d665d7220 */ /* 0x040fe20000410000 */
[C---:B------:R-:W-:Y:S01]  /*24c0*/  FMUL.FTZ R95, R102.reuse, R95 ;  /* 0x0000005f665f7220 */ /* 0x040fe20000410000 */
[----:B------:R-:W-:Y:S01]  /*24d0*/  FADD.FTZ R171, R113, -R176 ;  /* 0x800000b071ab7221 */ /* 0x000fe20000010000 */
[-CC-:B------:R-:W-:Y:S01]  /*24e0*/  FFMA.FTZ R173, R107, R154.reuse, R155.reuse ;  /* 0x0000009a6bad7223 */ /* 0x180fe2000001009b */
[----:B------:R-:W-:Y:S01]  /*24f0*/  FADD.FTZ R177, R115, -R178 ;  /* 0x800000b273b17221 */ /* 0x000fe20000010000 */
[----:B------:R-:W-:Y:S01]  /*2500*/  FSEL R170, R93, RZ, P0 ;  /* 0x000000ff5daa7208 */ /* 0x000fe20000000000 */
[----:B------:R-:W-:Y:S01]  /*2510*/  FMUL.FTZ R171, R102, R171 ;  /* 0x000000ab66ab7220 */ /* 0x000fe20000410000 */
[----:B------:R-:W-:Y:S01]  /*2520*/  FSEL R172, R95, RZ, P0 ;  /* 0x000000ff5fac7208 */ /* 0x000fe20000000000 */
[----:B------:R-:W2:Y:S01]  /*2530*/  @P2 LDC.64 R92, c[0x0][0x408] ;  /* 0x00010200ff5c2b82 */ /* 0x000ea20000000a00 */
[----:B------:R-:W-:Y:S01]  /*2540*/  FFMA.FTZ R179, R109, R154, R155 ;  /* 0x0000009a6db37223 */ /* 0x000fe2000001009b */
[----:B------:R-:W-:Y:S01]  /*2550*/  FADD.FTZ R173, R108, -R173 ;  /* 0x800000ad6cad7221 */ /* 0x000fe20000010000 */
[----:B------:R-:W-:Y:S01]  /*2560*/  FMUL.FTZ R177, R102, R177 ;  /* 0x000000b166b17220 */ /* 0x000fe20000410000 */
[----:B------:R-:W-:Y:S01]  /*2570*/  FSEL R171, R171, RZ, P0 ;  /* 0x000000ffabab7208 */ /* 0x000fe20000000000 */
[----:B------:R-:W-:Y:S01]  /*2580*/  FADD.FTZ R179, R110, -R179 ;  /* 0x800000b36eb37221 */ /* 0x000fe20000010000 */
[----:B------:R-:W-:Y:S01]  /*2590*/  FMUL.FTZ R173, R102, R173 ;  /* 0x000000ad66ad7220 */ /* 0x000fe20000410000 */
[----:B0-----:R-:W-:Y:S01]  /*25a0*/  @P2 FMUL.FTZ R95, R170, R163 ;  /* 0x000000a3aa5f2220 */ /* 0x001fe20000410000 */
[----:B------:R-:W0:Y:S01]  /*25b0*/  @P2 LDC.64 R166, c[0x0][0x408] ;  /* 0x00010200ffa62b82 */ /* 0x000e220000000a00 */
[----:B------:R-:W-:Y:S01]  /*25c0*/  FSEL R177, R177, RZ, P0 ;  /* 0x000000ffb1b17208 */ /* 0x000fe20000000000 */
[----:B------:R-:W-:Y:S01]  /*25d0*/  FMUL.FTZ R179, R102, R179 ;  /* 0x000000b366b37220 */ /* 0x000fe20000410000 */
[----:B------:R-:W-:Y:S01]  /*25e0*/  @P2 FMUL.FTZ R161, R95, R162 ;  /* 0x000000a25fa12220 */ /* 0x000fe20000410000 */
[----:B------:R-:W-:-:S02]  /*25f0*/  FSEL R178, R173, RZ, P0 ;  /* 0x000000ffadb27208 */ /* 0x000fc40000000000 */
[----:B------:R-:W-:Y:S01]  /*2600*/  @P2 LOP3.LUT P1, RZ, R96, 0xff, RZ, 0xc0, !PT ;  /* 0x000000ff60ff2812 */ /* 0x000fe2000782c0ff */
[----:B-1----:R-:W-:Y:S01]  /*2610*/  @P2 FMUL.FTZ R163, R172, R169 ;  /* 0x000000a9aca32220 */ /* 0x002fe20000410000 */
[----:B------:R-:W-:Y:S01]  /*2620*/  FFMA.FTZ R169, R105, R154, R155 ;  /* 0x0000009a69a97223 */ /* 0x000fe2000001009b */
[----:B------:R-:W1:Y:S01]  /*2630*/  @P2 LDC.64 R94, c[0x0][0x408] ;  /* 0x00010200ff5e2b82 */ /* 0x000e620000000a00 */
[----:B------:R-:W-:Y:S01]  /*2640*/  @P2 LOP3.LUT P4, RZ, R96, 0xff0000, RZ, 0xc0, !PT ;  /* 0x00ff000060ff2812 */ /* 0x000fe2000788c0ff */
[----:B------:R-:W-:Y:S01]  /*2650*/  @P2 FMUL.FTZ R168, R163, R168 ;  /* 0x000000a8a3a82220 */ /* 0x000fe20000410000 */
[----:B------:R-:W-:Y:S01]  /*2660*/  FADD.FTZ R169, R106, -R169 ;  /* 0x800000a96aa97221 */ /* 0x000fe20000010000 */
[----:B------:R-:W-:Y:S02]  /*2670*/  FSEL R180, R179, RZ, P0 ;  /* 0x000000ffb3b47208 */ /* 0x000fe40000000000 */
[----:B------:R-:W-:Y:S01]  /*2680*/  @P2 FSEL R161, R161, RZ, P1 ;  /* 0x000000ffa1a12208 */ /* 0x000fe20000800000 */
[----:B------:R-:W-:Y:S01]  /*2690*/  FMUL.FTZ R169, R102, R169 ;  /* 0x000000a966a97220 */ /* 0x000fe20000410000 */
[----:B------:R-:W3:Y:S01]  /*26a0*/  @P2 LDC.64 R162, c[0x0][0x408] ;  /* 0x00010200ffa22b82 */ /* 0x000ee20000000a00 */
[----:B------:R-:W-:-:S02]  /*26b0*/  @P2 LOP3.LUT P1, RZ, R96, 0xff000000, RZ, 0xc0, !PT ;  /* 0xff00000060ff2812 */ /* 0x000fc4000782c0ff */
[----:B------:R-:W-:Y:S02]  /*26c0*/  @P2 LOP3.LUT P3, RZ, R96, 0xff00, RZ, 0xc0, !PT ;  /* 0x0000ff0060ff2812 */ /* 0x000fe4000786c0ff */
[----:B------:R-:W-:Y:S01]  /*26d0*/  FSEL R176, R169, RZ, P0 ;  /* 0x000000ffa9b07208 */ /* 0x000fe20000000000 */
[----:B0-----:R-:W-:Y:S02]  /*26e0*/  @P2 FMUL.FTZ R167, R171, R167 ;  /* 0x000000a7aba72220 */ /* 0x001fe40000410000 */
[----:B------:R-:W0:Y:S01]  /*26f0*/  @P2 LDC.64 R164, c[0x0][0x408] ;  /* 0x00010200ffa42b82 */ /* 0x000e220000000a00 */
[----:B------:R-:W-:Y:S01]  /*2700*/  @P2 FSEL R168, R168, RZ, P3 ;  /* 0x000000ffa8a82208 */ /* 0x000fe20001800000 */
[----:B--2---:R-:W-:Y:S01]  /*2710*/  @P2 FMUL.FTZ R93, R176, R93 ;  /* 0x0000005db05d2220 */ /* 0x004fe20000410000 */
[----:B------:R-:W-:Y:S01]  /*2720*/  @P2 FMUL.FTZ R166, R167, R166 ;  /* 0x000000a6a7a62220 */ /* 0x000fe20000410000 */
[----:B------:R-:W-:Y:S02]  /*2730*/  @P2 LOP3.LUT P3, RZ, R97, 0xff00, RZ, 0xc0, !PT ;  /* 0x0000ff0061ff2812 */ /* 0x000fe4000786c0ff */
[----:B------:R-:W-:Y:S01]  /*2740*/  @P2 FMUL.FTZ R92, R93, R92 ;  /* 0x0000005c5d5c2220 */ /* 0x000fe20000410000 */
[----:B------:R-:W-:Y:S01]  /*2750*/  @P2 F2FP.BF16.F32.PACK_AB R161, RZ, R161 ;  /* 0x000000a1ffa1223e */ /* 0x000fe200000010ff */
[----:B-1----:R-:W-:Y:S01]  /*2760*/  @P2 FMUL.FTZ R95, R177, R95 ;  /* 0x0000005fb15f2220 */ /* 0x002fe20000410000 */
[----:B------:R-:W-:-:S02]  /*2770*/  @P2 FSEL R166, R166, RZ, P1 ;  /* 0x000000ffa6a62208 */ /* 0x000fc40000800000 */
[----:B------:R-:W-:Y:S01]  /*2780*/  @P2 FSEL R92, R92, RZ, P4 ;  /* 0x000000ff5c5c2208 */ /* 0x000fe20002000000 */
[----:B------:R-:W-:Y:S01]  /*2790*/  @P2 FMUL.FTZ R94, R95, R94 ;  /* 0x0000005e5f5e2220 */ /* 0x000fe20000410000 */
[C---:B------:R-:W-:Y:S02]  /*27a0*/  @P2 LOP3.LUT P1, RZ, R97.reuse, 0xff, RZ, 0xc0, !PT ;  /* 0x000000ff61ff2812 */ /* 0x040fe4000782c0ff */
[----:B------:R-:W-:Y:S01]  /*27b0*/  @P2 F2FP.BF16.F32.PACK_AB R95, RZ, R92 ;  /* 0x0000005cff5f223e */ /* 0x000fe200000010ff */
[----:B---3--:R-:W-:Y:S01]  /*27c0*/  @P2 FMUL.FTZ R163, R178, R163 ;  /* 0x000000a3b2a32220 */ /* 0x008fe20000410000 */
[----:B------:R-:W-:Y:S01]  /*27d0*/  FFMA.FTZ R92, R118, R154, R155 ;  /* 0x0000009a765c7223 */ /* 0x000fe2000001009b */
[----:B------:R-:W-:Y:S02]  /*27e0*/  @P2 LOP3.LUT P4, RZ, R97, 0xff0000, RZ, 0xc0, !PT ;  /* 0x00ff000061ff2812 */ /* 0x000fe4000788c0ff */
[----:B------:R-:W-:Y:S01]  /*27f0*/  @P2 FMUL.FTZ R162, R163, R162 ;  /* 0x000000a2a3a22220 */ /* 0x000fe20000410000 */
[----:B------:R-:W-:Y:S01]  /*2800*/  FADD.FTZ R93, R117, -R92 ;  /* 0x8000005c755d7221 */ /* 0x000fe20000010000 */
[----:B------:R-:W-:Y:S01]  /*2810*/  @P2 FSEL R94, R94, RZ, P3 ;  /* 0x000000ff5e5e2208 */ /* 0x000fe20001800000 */
[----:B0-----:R-:W-:-:S02]  /*2820*/  @P2 FMUL.FTZ R165, R180, R165 ;  /* 0x000000a5b4a52220 */ /* 0x001fc40000410000 */
[----:B------:R-:W-:Y:S02]  /*2830*/  @P2 FSEL R162, R162, RZ, P1 ;  /* 0x000000ffa2a22208 */ /* 0x000fe40000800000 */
[----:B------:R-:W-:Y:S01]  /*2840*/  @P2 F2FP.BF16.F32.PACK_AB R168, RZ, R168 ;  /* 0x000000a8ffa8223e */ /* 0x000fe200000010ff */
[----:B------:R-:W-:Y:S01]  /*2850*/  @P2 FMUL.FTZ R164, R165, R164 ;  /* 0x000000a4a5a42220 */ /* 0x000fe20000410000 */
[----:B------:R-:W-:Y:S01]  /*2860*/  FMUL.FTZ R165, R102, R93 ;  /* 0x0000005d66a57220 */ /* 0x000fe20000410000 */
[----:B------:R-:W-:Y:S02]  /*2870*/  @P2 F2FP.BF16.F32.PACK_AB R162, RZ, R162 ;  /* 0x000000a2ffa2223e */ /* 0x000fe400000010ff */
[----:B------:R-:W-:Y:S02]  /*2880*/  @P2 F2FP.BF16.F32.PACK_AB R166, RZ, R166 ;  /* 0x000000a6ffa6223e */ /* 0x000fe400000010ff */
[----:B------:R-:W-:Y:S02]  /*2890*/  @P2 FSEL R164, R164, RZ, P4 ;  /* 0x000000ffa4a42208 */ /* 0x000fe40002000000 */
        /* <DEDUP_REMOVED lines=23> */
.L_x_3081:
        /* <DEDUP_REMOVED lines=25> */
[C---:B------:R-:W-:Y:S01]  /*2ba0*/  @P0 FFMA.FTZ R177, R102.reuse, R164, R177 ;  /* 0x000000a466b10223 */ /* 0x040fe200000100b1 */
[----:B------:R-:W-:Y:S01]  /*2bb0*/  @P0 FADD.FTZ R171, R113, -R162 ;  /* 0x800000a271ab0221 */ /* 0x000fe20000010000 */
[----:B0-----:R-:W-:Y:S01]  /*2bc0*/  @P2 FMUL.FTZ R169, R163, R169 ;  /* 0x000000a9a3a92220 */ /* 0x001fe20000410000 */
[-C--:B------:R-:W-:Y:S01]  /*2bd0*/  @P0 FFMA.FTZ R163, R107, R154.reuse, R155 ;  /* 0x0000009a6ba30223 */ /* 0x080fe2000001009b */
[----:B------:R-:W0:Y:S01]  /*2be0*/  @P2 LDC.64 R164, c[0x0][0x408] ;  /* 0x00010200ffa42b82 */ /* 0x000e220000000a00 */
[----:B------:R-:W-:Y:S01]  /*2bf0*/  @P0 FFMA.FTZ R179, R102, R171, R179 ;  /* 0x000000ab66b30223 */ /* 0x000fe200000100b3 */
[----:B------:R-:W-:Y:S01]  /*2c00*/  @P0 FFMA.FTZ R183, R109, R154, R155 ;  /* 0x0000009a6db70223 */ /* 0x000fe2000001009b */
[----:B------:R-:W-:Y:S01]  /*2c10*/  @P0 FADD.FTZ R173, R108, -R163 ;  /* 0x800000a36cad0221 */ /* 0x000fe20000010000 */
[----:B------:R-:W-:Y:S01]  /*2c20*/  @P0 FADD.FTZ R180, R115, -R180 ;  /* 0x800000b473b40221 */ /* 0x000fe20000010000 */
[----:B------:R-:W-:Y:S01]  /*2c30*/  @P2 LOP3.LUT P1, RZ, R96, 0xff, RZ, 0xc0, !PT ;  /* 0x000000ff60ff2812 */ /* 0x000fe2000782c0ff */
[----:B-1----:R-:W-:Y:S01]  /*2c40*/  @P2 FMUL.FTZ R167, R170, R167 ;  /* 0x000000a7aaa72220 */ /* 0x002fe20000410000 */
[----:B------:R-:W-:Y:S01]  /*2c50*/  @P0 FFMA.FTZ R178, R102, R173, R178 ;  /* 0x000000ad66b20223 */ /* 0x000fe200000100b2 */
[----:B------:R-:W-:Y:S01]  /*2c60*/  @P2 FMUL.FTZ R173, R169, R168 ;  /* 0x000000a8a9ad2220 */ /* 0x000fe20000410000 */
[----:B------:R-:W1:Y:S01]  /*2c70*/  @P2 LDC.64 R162, c[0x0][0x408] ;  /* 0x00010200ffa22b82 */ /* 0x000e620000000a00 */
[----:B------:R-:W-:Y:S01]  /*2c80*/  @P2 FMUL.FTZ R176, R167, R166 ;  /* 0x000000a6a7b02220 */ /* 0x000fe20000410000 */
[----:B------:R-:W-:Y:S01]  /*2c90*/  @P0 FADD.FTZ R183, R110, -R183 ;  /* 0x800000b76eb70221 */ /* 0x000fe20000010000 */
[----:B------:R-:W-:Y:S01]  /*2ca0*/  @P2 LOP3.LUT P3, RZ, R96, 0xff00, RZ, 0xc0, !PT ;  /* 0x0000ff0060ff2812 */ /* 0x000fe2000786c0ff */
[C---:B------:R-:W-:Y:S01]  /*2cb0*/  @P0 FFMA.FTZ R181, R102.reuse, R180, R181 ;  /* 0x000000b466b50223 */ /* 0x040fe200000100b5 */
[----:B------:R-:W-:Y:S01]  /*2cc0*/  @P2 FSEL R173, R173, RZ, P1 ;  /* 0x000000ffadad2208 */ /* 0x000fe20000800000 */
[----:B------:R-:W-:Y:S01]  /*2cd0*/  @P0 FFMA.FTZ R172, R102, R183, R172 ;  /* 0x000000b766ac0223 */ /* 0x000fe200000100ac */
[----:B------:R-:W-:Y:S01]  /*2ce0*/  @P2 FSEL R176, R176, RZ, P3 ;  /* 0x000000ffb0b02208 */ /* 0x000fe20001800000 */
[----:B------:R-:W2:Y:S01]  /*2cf0*/  @P2 LDC.64 R166, c[0x0][0x408] ;  /* 0x00010200ffa62b82 */ /* 0x000ea20000000a00 */
[----:B------:R-:W-:-:S02]  /*2d00*/  @P2 LOP3.LUT P1, RZ, R96, 0xff0000, RZ, 0xc0, !PT ;  /* 0x00ff000060ff2812 */ /* 0x000fc4000782c0ff */
[C---:B------:R-:W-:Y:S02]  /*2d10*/  @P2 LOP3.LUT P3, RZ, R97.reuse, 0xff, RZ, 0xc0, !PT ;  /* 0x000000ff61ff2812 */ /* 0x040fe4000786c0ff */
[----:B------:R-:W-:Y:S01]  /*2d20*/  @P2 LOP3.LUT P4, RZ, R97, 0xff00, RZ, 0xc0, !PT ;  /* 0x0000ff0061ff2812 */ /* 0x000fe2000788c0ff */
[----:B0-----:R-:W-:Y:S02]  /*2d30*/  @P2 FMUL.FTZ R165, R177, R165 ;  /* 0x000000a5b1a52220 */ /* 0x001fe40000410000 */
[----:B------:R-:W0:Y:S01]  /*2d40*/  @P2 LDC.64 R170, c[0x0][0x408] ;  /* 0x00010200ffaa2b82 */ /* 0x000e220000000a00 */
[----:B------:R-:W-:Y:S01]  /*2d50*/  @P2 LOP3.LUT P5, RZ, R97, 0xff0000, RZ, 0xc0, !PT ;  /* 0x00ff000061ff2812 */ /* 0x000fe200078ac0ff */
[----:B------:R-:W-:Y:S01]  /*2d60*/  @P2 FMUL.FTZ R164, R165, R164 ;  /* 0x000000a4a5a42220 */ /* 0x000fe20000410000 */
[----:B------:R-:W-:Y:S02]  /*2d70*/  @P2 F2FP.BF16.F32.PACK_AB R173, RZ, R173 ;  /* 0x000000adffad223e */ /* 0x000fe400000010ff */
[----:B------:R-:W-:-:S03]  /*2d80*/  @P2 F2FP.BF16.F32.PACK_AB R176, RZ, R176 ;  /* 0x000000b0ffb0223e */ /* 0x000fc600000010ff */
[----:B------:R-:W3:Y:S01]  /*2d90*/  @P2 LDC.64 R168, c[0x0][0x408] ;  /* 0x00010200ffa82b82 */ /* 0x000ee20000000a00 */
        /* <DEDUP_REMOVED lines=11> */
[----:B0-----:R-:W-:Y:S01]  /*2e50*/  @P2 FMUL.FTZ R171, R181, R171 ;  /* 0x000000abb5ab2220 */ /* 0x001fe20000410000 */
[----:B------:R-:W-:Y:S02]  /*2e60*/  @P2 FSEL R166, R166, RZ, P3 ;  /* 0x000000ffa6a62208 */ /* 0x000fe40001800000 */
[----:B------:R-:W-:Y:S01]  /*2e70*/  @P2 PRMT R88, R88, 0x5410, R176 ;  /* 0x0000541058582816 */ /* 0x000fe200000000b0 */
[----:B------:R-:W-:Y:S01]  /*2e80*/  @P2 FMUL.FTZ R170, R171, R170 ;  /* 0x000000aaabaa2220 */ /* 0x000fe20000410000 */
[----:B------:R-:W-:Y:S02]  /*2e90*/  @P2 F2FP.BF16.F32.PACK_AB R166, RZ, R166 ;  /* 0x000000a6ffa6223e */ /* 0x000fe400000010ff */
[----:B------:R-:W-:Y:S01]  /*2ea0*/  @P2 PRMT R89, R89, 0x5410, R162 ;  /* 0x0000541059592816 */ /* 0x000fe200000000a2 */
[----:B---3--:R-:W-:Y:S01]  /*2eb0*/  @P2 FMUL.FTZ R169, R172, R169 ;  /* 0x000000a9aca92220 */ /* 0x008fe20000410000 */
        /* <DEDUP_REMOVED lines=21> */
.L_x_3098:
        /* <DEDUP_REMOVED lines=8> */
[----:B------:R-:W-:Y:S01]  /*3090*/  SHF.L.U32 R180, R14, 0x10, RZ ;  /* 0x000000100eb47819 */ /* 0x000fe200000006ff */
[----:B------:R-:W-:Y:S01]  /*30a0*/  @P1 FFMA.FTZ R177, R102, R93, R177 ;  /* 0x0000005d66b11223 */ /* 0x000fe200000100b1 */
[----:B------:R-:W-:-:S02]  /*30b0*/  SHF.L.U32 R178, R162, 0x10, RZ ;  /* 0x00000010a2b27819 */ /* 0x000fc400000006ff */
[----:B------:R-:W-:Y:S01]  /*30c0*/  SHF.L.U32 R182, R161, 0x10, RZ ;  /* 0x00000010a1b67819 */ /* 0x000fe200000006ff */
        /* <DEDUP_REMOVED lines=8> */
[----:B------:R-:W1:Y:S01]  /*3150*/  @P2 LDC.64 R172, c[0x0][0x408] ;  /* 0x00010200ffac2b82 */ /* 0x000e620000000a00 */
[C---:B------:R-:W-:Y:S01]  /*3160*/  @P0 FFMA.FTZ R176, R102.reuse, R95, R176 ;  /* 0x0000005f66b00223 */ /* 0x040fe200000100b0 */
[----:B------:R-:W-:Y:S01]  /*3170*/  @P0 FADD.FTZ R95, R113, -R92 ;  /* 0x8000005c715f0221 */ /* 0x000fe20000010000 */
[----:B------:R-:W-:Y:S01]  /*3180*/  @P0 FADD.FTZ R94, R115, -R94 ;  /* 0x8000005e735e0221 */ /* 0x000fe20000010000 */
[C---:B------:R-:W-:Y:S01]  /*3190*/  @P0 FFMA.FTZ R179, R102.reuse, R93, R179 ;  /* 0x0000005d66b30223 */ /* 0x040fe200000100b3 */
[C---:B------:R-:W-:Y:S01]  /*31a0*/  @P0 FFMA.FTZ R180, R102.reuse, R163, R180 ;  /* 0x000000a366b40223 */ /* 0x040fe200000100b4 */
[C---:B------:R-:W-:Y:S01]  /*31b0*/  @P0 FFMA.FTZ R178, R102.reuse, R95, R178 ;  /* 0x0000005f66b20223 */ /* 0x040fe200000100b2 */
[----:B------:R-:W-:Y:S01]  /*31c0*/  @P0 FFMA.FTZ R181, R102, R94, R181 ;  /* 0x0000005e66b50223 */ /* 0x000fe200000100b5 */
[----:B------:R-:W2:Y:S01]  /*31d0*/  @P2 LDC.64 R168, c[0x0][0x408] ;  /* 0x00010200ffa82b82 */ /* 0x000ea20000000a00 */
[-CC-:B------:R-:W-:Y:S01]  /*31e0*/  @P0 FFMA.FTZ R183, R109, R154.reuse, R155.reuse ;  /* 0x0000009a6db70223 */ /* 0x180fe2000001009b */
[----:B------:R-:W-:Y:S01]  /*31f0*/  SHF.L.U32 R161, R15, 0x10, RZ ;  /* 0x000000100fa17819 */ /* 0x000fe200000006ff */
[----:B------:R-:W-:Y:S01]  /*3200*/  @P0 FFMA.FTZ R184, R118, R154, R155 ;  /* 0x0000009a76b80223 */ /* 0x000fe2000001009b */
[----:B0-----:R-:W-:Y:S01]  /*3210*/  @P2 FMUL.FTZ R171, R176, R171 ;  /* 0x000000abb0ab2220 */ /* 0x001fe20000410000 */
[----:B------:R-:W-:Y:S01]  /*3220*/  @P0 FADD.FTZ R183, R110, -R183 ;  /* 0x800000b76eb70221 */ /* 0x000fe20000010000 */
[----:B------:R-:W-:Y:S01]  /*3230*/  @P2 LOP3.LUT P1, RZ, R96, 0xff00, RZ, 0xc0, !PT ;  /* 0x0000ff0060ff2812 */ /* 0x000fe2000782c0ff */
[----:B------:R-:W-:Y:S01]  /*3240*/  @P0 FADD.FTZ R185, R117, -R184 ;  /* 0x800000b875b90221 */ /* 0x000fe20000010000 */
[----:B------:R-:W0:Y:S01]  /*3250*/  @P2 LDC.64 R92, c[0x0][0x408] ;  /* 0x00010200ff5c2b82 */ /* 0x000e220000000a00 */
[C---:B------:R-:W-:Y:S01]  /*3260*/  @P0 FFMA.FTZ R161, R102.reuse, R183, R161 ;  /* 0x000000b766a10223 */ /* 0x040fe200000100a1 */
[----:B------:R-:W-:Y:S01]  /*3270*/  @P2 FMUL.FTZ R170, R171, R170 ;  /* 0x000000aaabaa2220 */ /* 0x000fe20000410000 */
[----:B------:R-:W-:Y:S01]  /*3280*/  @P0 FFMA.FTZ R182, R102, R185, R182 ;  /* 0x000000b966b60223 */ /* 0x000fe200000100b6 */
[----:B------:R-:W-:-:S02]  /*3290*/  @P2 LOP3.LUT P0, RZ, R96, 0xff, RZ, 0xc0, !PT ;  /* 0x000000ff60ff2812 */ /* 0x000fc4000780c0ff */
[----:B------:R-:W-:Y:S02]  /*32a0*/  @P2 LOP3.LUT P6, RZ, R96, 0xff0000, RZ, 0xc0, !PT ;  /* 0x00ff000060ff2812 */ /* 0x000fe400078cc0ff */
[----:B------:R-:W3:Y:S01]  /*32b0*/  @P2 LDC.64 R162, c[0x0][0x408] ;  /* 0x00010200ffa22b82 */ /* 0x000ee20000000a00 */
[----:B-1----:R-:W-:Y:S01]  /*32c0*/  @P2 FMUL.FTZ R173, R177, R173 ;  /* 0x000000adb1ad2220 */ /* 0x002fe20000410000 */
[----:B------:R-:W-:Y:S02]  /*32d0*/  @P2 FSEL R170, R170, RZ, P1 ;  /* 0x000000ffaaaa2208 */ /* 0x000fe40000800000 */
[----:B------:R-:W-:Y:S01]  /*32e0*/  @P2 LOP3.LUT P4, RZ, R97, 0xff, RZ, 0xc0, !PT ;  /* 0x000000ff61ff2812 */ /* 0x000fe2000788c0ff */
[----:B------:R-:W-:Y:S01]  /*32f0*/  @P2 FMUL.FTZ R172, R173, R172 ;  /* 0x000000acadac2220 */ /* 0x000fe20000410000 */
[----:B------:R-:W-:Y:S02]  /*3300*/  @P2 LOP3.LUT P1, RZ, R97, 0xff0000, RZ, 0xc0, !PT ;  /* 0x00ff000061ff2812 */ /* 0x000fe4000782c0ff */
[----:B------:R-:W1:Y:S01]  /*3310*/  @P2 LDC.64 R166, c[0x0][0x408] ;  /* 0x00010200ffa62b82 */ /* 0x000e620000000a00 */
[----:B--2---:R-:W-:Y:S01]  /*3320*/  @P2 FMUL.FTZ R169, R179, R169 ;  /* 0x000000a9b3a92220 */ /* 0x004fe20000410000 */
[----:B------:R-:W-:-:S02]  /*3330*/  @P2 FSEL R172, R172, RZ, P0 ;  /* 0x000000ffacac2208 */ /* 0x000fc40000000000 */
[C---:B------:R-:W-:Y:S01]  /*3340*/  @P2 ISETP.GE.U32.AND P0, PT, R96.reuse, RZ, PT ;  /* 0x000000ff6000220c */ /* 0x040fe20003f06070 */
[----:B------:R-:W-:Y:S01]  /*3350*/  @P2 FMUL.FTZ R168, R169, R168 ;  /* 0x000000a8a9a82220 */ /* 0x000fe20000410000 */
[----:B------:R-:W-:Y:S02]  /*3360*/  @P2 LOP3.LUT P5, RZ, R96, 0xff000000, RZ, 0xc0, !PT ;  /* 0xff00000060ff2812 */ /* 0x000fe400078ac0ff */
[----:B------:R-:W2:Y:S01]  /*3370*/  @P2 LDC.64 R164, c[0x0][0x408] ;  /* 0x00010200ffa42b82 */ /* 0x000ea20000000a00 */
[----:B0-----:R-:W-:Y:S01]  /*3380*/  @P2 FMUL.FTZ R93, R180, R93 ;  /* 0x0000005db45d2220 */ /* 0x001fe20000410000 */
[C---:B------:R-:W-:Y:S02]  /*3390*/  @P2 LOP3.LUT P3, RZ, R97.reuse, 0xff00, RZ, 0xc0, !PT ;  /* 0x0000ff0061ff2812 */ /* 0x040fe4000786c0ff */
[----:B------:R-:W-:Y:S01]  /*33a0*/  @P2 ISETP.GE.U32.AND.EX P0, PT, R97, 0x1000000, PT, P0 ;  /* 0x010000006100280c */ /* 0x000fe20003f06100 */
[----:B------:R-:W-:Y:S01]  /*33b0*/  @P2 FMUL.FTZ R92, R93, R92 ;  /* 0x0000005c5d5c2220 */ /* 0x000fe20000410000 */
[----:B------:R-:W-:-:S02]  /*33c0*/  @P2 FSEL R168, R168, RZ, P6 ;  /* 0x000000ffa8a82208 */ /* 0x000fc40003000000 */
[----:B------:R-:W0:Y:S01]  /*33d0*/  @P2 LDC.64 R94, c[0x0][0x408] ;  /* 0x00010200ff5e2b82 */ /* 0x000e220000000a00 */
[----:B---3--:R-:W-:Y:S01]  /*33e0*/  @P2 FMUL.FTZ R163, R161, R163 ;  /* 0x000000a3a1a32220 */ /* 0x008fe20000410000 */
[----:B------:R-:W-:Y:S02]  /*33f0*/  @P2 FSEL R92, R92, RZ, P4 ;  /* 0x000000ff5c5c2208 */ /* 0x000fe40002000000 */
[----:B------:R-:W-:Y:S01]  /*3400*/  @P2 F2FP.BF16.F32.PACK_AB R172, RZ, R172 ;  /* 0x000000acffac223e */ /* 0x000fe200000010ff */
[----:B------:R-:W-:Y:S01]  /*3410*/  @P2 FMUL.FTZ R162, R163, R162 ;  /* 0x000000a2a3a22220 */ /* 0x000fe20000410000 */
        /* <DEDUP_REMOVED lines=17> */
[----:B------:R-:W-:Y:S02]  /*3530*/  @P2 F2FP.BF16.F32.PACK_AB R164, RZ, R164 ;  /* 0x000000a4ffa4223e */ /* 0x000fe400000010ff */
[----:B------:R-:W-:Y:S02]  /*3540*/  @P2 PRMT R91, R162, 0x7610, R91 ;  /* 0x00007610a25b2816 */ /* 0x000fe4000000005b */
[----:B------:R-:W-:Y:S02]  /*3550*/  @P2 FSEL R94, R94, RZ, P0 ;  /* 0x000000ff5e5e2208 */ /* 0x000fe40000000000 */
[----:B------:R-:W-:Y:S02]  /*3560*/  F2FP.BF16.F32.PACK_AB R92, R176, R177 ;  /* 0x000000b1b05c723e */ /* 0x000fe400000010ff */
[----:B------:R-:W-:-:S02]  /*3570*/  @P2 F2FP.BF16.F32.PACK_AB R97, RZ, R94 ;  /* 0x0000005eff61223e */ /* 0x000fc400000010ff */
[----:B------:R-:W-:Y:S02]  /*3580*/  F2FP.BF16.F32.PACK_AB R93, R178, R179 ;  /* 0x000000b3b25d723e */ /* 0x000fe400000010ff */
[----:B------:R-:W-:Y:S02]  /*3590*/  F2FP.BF16.F32.PACK_AB R94, R181, R180 ;  /* 0x000000b4b55e723e */ /* 0x000fe400000010ff */
[----:B------:R-:W-:Y:S02]  /*35a0*/  F2FP.BF16.F32.PACK_AB R95, R182, R161 ;  /* 0x000000a1b65f723e */ /* 0x000fe400000010ff */
[----:B------:R-:W-:Y:S02]  /*35b0*/  @P2 PRMT R88, R88, 0x5410, R170 ;  /* 0x0000541058582816 */ /* 0x000fe400000000aa */
[----:B------:R-:W-:Y:S02]  /*35c0*/  @P2 PRMT R89, R89, 0x5410, R166 ;  /* 0x0000541059592816 */ /* 0x000fe400000000a6 */
[----:B------:R-:W-:-:S02]  /*35d0*/  @P2 PRMT R90, R90, 0x5410, R164 ;  /* 0x000054105a5a2816 */ /* 0x000fc400000000a4 */
[----:B------:R-:W-:-:S07]  /*35e0*/  @P2 PRMT R91, R91, 0x5410, R97 ;  /* 0x000054105b5b2816 */ /* 0x000fce0000000061 */
.L_x_3097:
[----:B------:R-:W-:Y:S05]  /*35f0*/  BSYNC.RECONVERGENT B1 ;  /* 0x0000000000017941 */ /* 0x000fea0003800200 */
.L_x_3080:
        /* <DEDUP_REMOVED lines=14> */
[----:B0-----:R-:W0:Y:S01]  /*36e0*/  @P2 LDC.64 R162, c[0x0][0x408] ;  /* 0x00010200ffa22b82 */ /* 0x001e220000000a00 */
[----:B------:R-:W-:Y:S01]  /*36f0*/  PRMT R92, R8, 0x7632, R92 ;  /* 0x00007632085c7816 */ /* 0x000fe2000000005c */
[----:B------:R-:W-:Y:S01]  /*3700*/  IMAD.U32 R170, R10, 0x10000, RZ ;  /* 0x000100000aaa7824 */ /* 0x000fe200078e00ff */
[----:B------:R-:W-:Y:S02]  /*3710*/  SHF.L.U32 R161, R8, 0x10, RZ ;  /* 0x0000001008a17819 */ /* 0x000fe400000006ff */
[----:B------:R-:W-:Y:S02]  /*3720*/  SHF.L.U32 R168, R92, 0x10, RZ ;  /* 0x000000105ca87819 */ /* 0x000fe400000006ff */
[----:B------:R-:W-:Y:S01]  /*3730*/  SHF.L.U32 R169, R9, 0x10, RZ ;  /* 0x0000001009a97819 */ /* 0x000fe200000006ff */
[----:B------:R-:W1:Y:S01]  /*3740*/  @P2 LDC.64 R166, c[0x0][0x408] ;  /* 0x00010200ffa62b82 */ /* 0x000e620000000a00 */
[----:B------:R-:W-:-:S02]  /*3750*/  PRMT R172, R10, 0x7632, R172 ;  /* 0x000076320aac7816 */ /* 0x000fc400000000ac */
[----:B------:R-:W-:Y:S01]  /*3760*/  PRMT R176, R11, 0x7632, R176 ;  /* 0x000076320bb07816 */ /* 0x000fe200000000b0 */
[-CC-:B------:R-:W-:Y:S01]  /*3770*/  @P3 FFMA.FTZ R94, R134, R154.reuse, R155.reuse ;  /* 0x0000009a865e3223 */ /* 0x180fe2000001009b */
[-CC-:B------:R-:W-:Y:S01]  /*3780*/  @P3 FFMA.FTZ R93, R119, R154.reuse, R155.reuse ;  /* 0x0000009a775d3223 */ /* 0x180fe2000001009b */
[-CC-:B------:R-:W-:Y:S01]  /*3790*/  @P3 FFMA.FTZ R97, R121, R154.reuse, R155.reuse ;  /* 0x0000009a79613223 */ /* 0x180fe2000001009b */
[-C--:B------:R-:W-:Y:S01]  /*37a0*/  @P3 FFMA.FTZ R96, R136, R154.reuse, R155 ;  /* 0x0000009a88603223 */ /* 0x080fe2000001009b */
[--C-:B------:R-:W-:Y:S01]  /*37b0*/  @P3 FADD.FTZ R95, R135, -R94.reuse ;  /* 0x8000005e875f3221 */ /* 0x100fe20000010000 */
[----:B------:R-:W-:Y:S01]  /*37c0*/  @P3 FADD.FTZ R93, R120, -R93 ;  /* 0x8000005d785d3221 */ /* 0x000fe20000010000 */
[----:B------:R-:W-:Y:S01]  /*37d0*/  @P3 FADD.FTZ R92, R122, -R97 ;  /* 0x800000617a5c3221 */ /* 0x000fe20000010000 */
[----:B------:R-:W-:Y:S01]  /*37e0*/  PRMT R94, R9, 0x7632, R94 ;  /* 0x00007632095e7816 */ /* 0x000fe2000000005e */
[C---:B------:R-:W-:Y:S01]  /*37f0*/  @P3 FFMA.FTZ R168, R102.reuse, R95, R168 ;  /* 0x0000005f66a83223 */ /* 0x040fe200000100a8 */
[----:B------:R-:W-:Y:S01]  /*3800*/  @P3 FFMA.FTZ R95, R123, R154, R155 ;  /* 0x0000009a7b5f3223 */ /* 0x000fe2000001009b */
[C---:B------:R-:W-:Y:S01]  /*3810*/  @P3 FFMA.FTZ R161, R102.reuse, R93, R161 ;  /* 0x0000005d66a13223 */ /* 0x040fe200000100a1 */
[----:B------:R-:W-:Y:S01]  /*3820*/  @P3 FFMA.FTZ R169, R102, R92, R169 ;  /* 0x0000005c66a93223 */ /* 0x000fe200000100a9 */
[----:B------:R-:W-:Y:S01]  /*3830*/  SHF.L.U32 R171, R94, 0x10, RZ ;  /* 0x000000105eab7819 */ /* 0x000fe200000006ff */
[----:B------:R-:W-:Y:S01]  /*3840*/  @P3 FADD.FTZ R96, R137, -R96 ;  /* 0x8000006089603221 */ /* 0x000fe20000010000 */
[----:B------:R-:W-:Y:S01]  /*3850*/  @P3 FADD.FTZ R95, R124, -R95 ;  /* 0x8000005f7c5f3221 */ /* 0x000fe20000010000 */
[----:B------:R-:W2:Y:S01]  /*3860*/  @P2 LDC.64 R92, c[0x0][0x408] ;  /* 0x00010200ff5c2b82 */ /* 0x000ea20000000a00 */
[----:B------:R-:W-:Y:S01]  /*3870*/  SHF.L.U32 R173, R172, 0x10, RZ ;  /* 0x00000010acad7819 */ /* 0x000fe200000006ff */
[C---:B------:R-:W-:Y:S01]  /*3880*/  @P3 FFMA.FTZ R171, R102.reuse, R96, R171 ;  /* 0x0000006066ab3223 */ /* 0x040fe200000100ab */
[----:B------:R-:W-:Y:S01]  /*3890*/  @P3 FFMA.FTZ R170, R102, R95, R170 ;  /* 0x0000005f66aa3223 */ /* 0x000fe200000100aa */
[-CC-:B------:R-:W-:Y:S01]  /*38a0*/  @P3 FFMA.FTZ R172, R138, R154.reuse, R155.reuse ;  /* 0x0000009a8aac3223 */ /* 0x180fe2000001009b */
[-CC-:B------:R-:W-:Y:S01]  /*38b0*/  @P3 FFMA.FTZ R175, R125, R154.reuse, R155.reuse ;  /* 0x0000009a7daf3223 */ /* 0x180fe2000001009b */
[----:B------:R-:W-:Y:S01]  /*38c0*/  @P3 FFMA.FTZ R178, R140, R154, R155 ;  /* 0x0000009a8cb23223 */ /* 0x000fe2000001009b */
[----:B------:R-:W-:Y:S01]  /*38d0*/  SHF.L.U32 R174, R11, 0x10, RZ ;  /* 0x000000100bae7819 */ /* 0x000fe200000006ff */
[----:B------:R-:W3:Y:S01]  /*38e0*/  @P2 LDC.64 R164, c[0x0][0x408] ;  /* 0x00010200ffa42b82 */ /* 0x000ee20000000a00 */
[----:B------:R-:W-:Y:S01]  /*38f0*/  SHF.L.U32 R177, R176, 0x10, RZ ;  /* 0x00000010b0b17819 */ /* 0x000fe200000006ff */
[----:B0-----:R-:W-:Y:S01]  /*3900*/  @P2 FMUL.FTZ R163, R168, R163 ;  /* 0x000000a3a8a32220 */ /* 0x001fe20000410000 */
[----:B------:R-:W-:Y:S01]  /*3910*/  @P3 FADD.FTZ R172, R139, -R172 ;  /* 0x800000ac8bac3221 */ /* 0x000fe20000010000 */
        /* <DEDUP_REMOVED lines=10> */
[----:B------:R-:W-:Y:S01]  /*39c0*/  @P2 LOP3.LUT P3, RZ, R98, 0xff, RZ, 0xc0, !PT ;  /* 0x000000ff62ff2812 */ /* 0x000fe2000786c0ff */
[----:B------:R-:W1:Y:S01]  /*39d0*/  @P2 LDC.64 R96, c[0x0][0x408] ;  /* 0x00010200ff602b82 */ /* 0x000e620000000a00 */
[----:B--2---:R-:W-:Y:S01]  /*39e0*/  @P2 FMUL.FTZ R93, R169, R93 ;  /* 0x0000005da95d2220 */ /* 0x004fe20000410000 */
[----:B------:R-:W-:Y:S02]  /*39f0*/  @P2 FSEL R162, R162, RZ, P4 ;  /* 0x000000ffa2a22208 */ /* 0x000fe40002000000 */
[----:B------:R-:W-:Y:S01]  /*3a00*/  @P2 FSEL R166, R166, RZ, P3 ;  /* 0x000000ffa6a62208 */ /* 0x000fe20001800000 */
[----:B------:R-:W-:Y:S01]  /*3a10*/  @P2 FMUL.FTZ R92, R93, R92 ;  /* 0x0000005c5d5c2220 */ /* 0x000fe20000410000 */
[C---:B------:R-:W-:Y:S02]  /*3a20*/  @P2 LOP3.LUT P4, RZ, R98.reuse, 0xff0000, RZ, 0xc0, !PT ;  /* 0x00ff000062ff2812 */ /* 0x040fe4000788c0ff */
[----:B------:R-:W2:Y:S01]  /*3a30*/  @P2 LDC.64 R94, c[0x0][0x408] ;  /* 0x00010200ff5e2b82 */ /* 0x000ea20000000a00 */
[----:B---3--:R-:W-:Y:S01]  /*3a40*/  @P2 FMUL.FTZ R165, R171, R165 ;  /* 0x000000a5aba52220 */ /* 0x008fe20000410000 */
[----:B------:R-:W-:-:S02]  /*3a50*/  @P2 LOP3.LUT P5, RZ, R98, 0xff000000, RZ, 0xc0, !PT ;  /* 0xff00000062ff2812 */ /* 0x000fc400078ac0ff */
[----:B------:R-:W-:Y:S01]  /*3a60*/  @P2 LOP3.LUT P3, RZ, R99, 0xff, RZ, 0xc0, !PT ;  /* 0x000000ff63ff2812 */ /* 0x000fe2000786c0ff */
[----:B------:R-:W-:Y:S01]  /*3a70*/  @P2 FMUL.FTZ R164, R165, R164 ;  /* 0x000000a4a5a42220 */ /* 0x000fe20000410000 */
[----:B------:R-:W-:Y:S01]  /*3a80*/  @P2 FSEL R92, R92, RZ, P4 ;  /* 0x000000ff5c5c2208 */ /* 0x000fe20002000000 */
[----:B0-----:R-:W-:Y:S01]  /*3a90*/  @P2 FMUL.FTZ R157, R170, R157 ;  /* 0x0000009daa9d2220 */ /* 0x001fe20000410000 */
[----:B------:R-:W-:Y:S02]  /*3aa0*/  @P2 LOP3.LUT P4, RZ, R99, 0xff00, RZ, 0xc0, !PT ;  /* 0x0000ff0063ff2812 */ /* 0x000fe4000788c0ff */
        /* <DEDUP_REMOVED lines=15> */
[----:B------:R-:W-:Y:S02]  /*3ba0*/  @P2 F2FP.BF16.F32.PACK_AB R96, RZ, R96 ;  /* 0x00000060ff60223e */ /* 0x000fe400000010ff */
[----:B------:R-:W-:Y:S02]  /*3bb0*/  @P2 FSEL R94, R94, RZ, P5 ;  /* 0x000000ff5e5e2208 */ /* 0x000fe40002800000 */
[----:B------:R-:W-:Y:S02]  /*3bc0*/  @P2 PRMT R89, R95, 0x7610, R89 ;  /* 0x000076105f592816 */ /* 0x000fe40000000059 */
[----:B------:R-:W-:Y:S02]  /*3bd0*/  @P2 F2FP.BF16.F32.PACK_AB R97, RZ, R94 ;  /* 0x0000005eff61223e */ /* 0x000fe400000010ff */
        /* <DEDUP_REMOVED lines=18> */
.L_x_3101:
[----:B------:R-:W-:Y:S01]  /*3d00*/  ISETP.GT.AND P3, PT, R2, RZ, PT ;  /* 0x000000ff0200720c */ /* 0x000fe20003f64270 */
[----:B0-----:R-:W0:Y:S01]  /*3d10*/  @P2 LDC.64 R162, c[0x0][0x408] ;  /* 0x00010200ffa22b82 */ /* 0x001e220000000a00 */
[C---:B------:R-:W-:Y:S01]  /*3d20*/  SHF.L.U32 R97, R8.reuse, 0x10, RZ ;  /* 0x0000001008617819 */ /* 0x040fe200000006ff */
[C---:B------:R-:W-:Y:S01]  /*3d30*/  IMAD.U32 R169, R9.reuse, 0x10000, RZ ;  /* 0x0001000009a97824 */ /* 0x040fe200078e00ff */
[----:B------:R-:W-:Y:S02]  /*3d40*/  PRMT R96, R8, 0x7632, R96 ;  /* 0x0000763208607816 */ /* 0x000fe40000000060 */
[----:B------:R-:W-:Y:S02]  /*3d50*/  SHF.L.U32 R171, R10, 0x10, RZ ;  /* 0x000000100aab7819 */ /* 0x000fe400000006ff */
[----:B------:R-:W-:Y:S01]  /*3d60*/  SHF.L.U32 R156, R96, 0x10, RZ ;  /* 0x00000010609c7819 */ /* 0x000fe200000006ff */
[----:B------:R-:W1:Y:S01]  /*3d70*/  @P2 LDC.64 R166, c[0x0][0x408] ;  /* 0x00010200ffa62b82 */ /* 0x000e620000000a00 */
[----:B------:R-:W-:-:S02]  /*3d80*/  PRMT R96, R9, 0x7632, R96 ;  /* 0x0000763209607816 */ /* 0x000fc40000000060 */
[----:B------:R-:W-:Y:S01]  /*3d90*/  PRMT R172, R10, 0x7632, R172 ;  /* 0x000076320aac7816 */ /* 0x000fe200000000ac */
[-CC-:B------:R-:W-:Y:S01]  /*3da0*/  @P3 FFMA.FTZ R157, R119, R154.reuse, R155.reuse ;  /* 0x0000009a779d3223 */ /* 0x180fe2000001009b */
[-CC-:B------:R-:W-:Y:S01]  /*3db0*/  @P3 FFMA.FTZ R164, R134, R154.reuse, R155.reuse ;  /* 0x0000009a86a43223 */ /* 0x180fe2000001009b */
[----:B------:R-:W-:Y:S01]  /*3dc0*/  SHF.L.U32 R170, R96, 0x10, RZ ;  /* 0x0000001060aa7819 */ /* 0x000fe200000006ff */
[-C--:B------:R-:W-:Y:S01]  /*3dd0*/  @P3 FFMA.FTZ R165, R123, R154.reuse, R155 ;  /* 0x0000009a7ba53223 */ /* 0x080fe2000001009b */
[----:B------:R-:W-:Y:S01]  /*3de0*/  @P3 FADD.FTZ R157, R120, -R157 ;  /* 0x8000009d789d3221 */ /* 0x000fe20000010000 */
[----:B------:R-:W-:Y:S01]  /*3df0*/  @P3 FADD.FTZ R161, R135, -R164 ;  /* 0x800000a487a13221 */ /* 0x000fe20000010000 */
[-C--:B------:R-:W-:Y:S01]  /*3e00*/  @P3 FFMA.FTZ R164, R136, R154.reuse, R155 ;  /* 0x0000009a88a43223 */ /* 0x080fe2000001009b */
[----:B------:R-:W-:Y:S01]  /*3e10*/  SHF.L.U32 R173, R172, 0x10, RZ ;  /* 0x00000010acad7819 */ /* 0x000fe200000006ff */
[C---:B------:R-:W-:Y:S01]  /*3e20*/  @P3 FFMA.FTZ R97, R102.reuse, R157, R97 ;  /* 0x0000009d66613223 */ /* 0x040fe20000010061 */
[----:B------:R-:W-:Y:S01]  /*3e30*/  @P3 FFMA.FTZ R157, R121, R154, R155 ;  /* 0x0000009a799d3223 */ /* 0x000fe2000001009b */
[----:B------:R-:W-:Y:S01]  /*3e40*/  @P3 FFMA.FTZ R156, R102, R161, R156 ;  /* 0x000000a1669c3223 */ /* 0x000fe2000001009c */
[----:B------:R-:W-:Y:S01]  /*3e50*/  @P3 FADD.FTZ R161, R137, -R164 ;  /* 0x800000a489a13221 */ /* 0x000fe20000010000 */
[----:B0-----:R-:W-:Y:S01]  /*3e60*/  @P2 FMUL.FTZ R163, R97, R163 ;  /* 0x000000a361a32220 */ /* 0x001fe20000410000 */
[----:B------:R-:W-:Y:S01]  /*3e70*/  @P3 FADD.FTZ R157, R122, -R157 ;  /* 0x8000009d7a9d3221 */ /* 0x000fe20000010000 */
[----:B------:R-:W-:Y:S01]  /*3e80*/  @P3 FADD.FTZ R164, R124, -R165 ;  /* 0x800000a57ca43221 */ /* 0x000fe20000010000 */
[C---:B------:R-:W-:Y:S01]  /*3e90*/  @P3 FFMA.FTZ R170, R102.reuse, R161, R170 ;  /* 0x000000a166aa3223 */ /* 0x040fe200000100aa */
[----:B------:R-:W0:Y:S01]  /*3ea0*/  @P2 LDC.64 R96, c[0x0][0x408] ;  /* 0x00010200ff602b82 */ /* 0x000e220000000a00 */
[C---:B------:R-:W-:Y:S01]  /*3eb0*/  @P3 FFMA.FTZ R169, R102.reuse, R157, R169 ;  /* 0x0000009d66a93223 */ /* 0x040fe200000100a9 */
[----:B------:R-:W-:Y:S01]  /*3ec0*/  @P2 FMUL.FTZ R161, R163, R162 ;  /* 0x000000a2a3a12220 */ /* 0x000fe20000410000 */
[----:B------:R-:W-:Y:S01]  /*3ed0*/  @P3 FFMA.FTZ R171, R102, R164, R171 ;  /* 0x000000a466ab3223 */ /* 0x000fe200000100ab */
[----:B-1----:R-:W-:Y:S01]  /*3ee0*/  @P2 FMUL.FTZ R167, R156, R167 ;  /* 0x000000a79ca72220 */ /* 0x002fe20000410000 */
[-CC-:B------:R-:W-:Y:S01]  /*3ef0*/  @P3 FFMA.FTZ R172, R138, R154.reuse, R155.reuse ;  /* 0x0000009a8aac3223 */ /* 0x180fe2000001009b */
[----:B------:R-:W-:Y:S01]  /*3f00*/  @P3 FFMA.FTZ R175, R125, R154, R155 ;  /* 0x0000009a7daf3223 */ /* 0x000fe2000001009b */
[----:B------:R-:W-:Y:S01]  /*3f10*/  SHF.L.U32 R174, R11, 0x10, RZ ;  /* 0x000000100bae7819 */ /* 0x000fe200000006ff */
[----:B------:R-:W1:Y:S01]  /*3f20*/  @P2 LDC.64 R156, c[0x0][0x408] ;  /* 0x00010200ff9c2b82 */ /* 0x000e620000000a00 */
[----:B------:R-:W-:Y:S01]  /*3f30*/  @P2 FMUL.FTZ R168, R167, R166 ;  /* 0x000000a6a7a82220 */ /* 0x000fe20000410000 */
[----:B------:R-:W-:Y:S01]  /*3f40*/  @P3 FADD.FTZ R172, R139, -R172 ;  /* 0x800000ac8bac3221 */ /* 0x000fe20000010000 */
[----:B------:R-:W-:Y:S01]  /*3f50*/  @P3 FADD.FTZ R175, R126, -R175 ;  /* 0x800000af7eaf3221 */ /* 0x000fe20000010000 */
[----:B------:R-:W-:-:S02]  /*3f60*/  @P2 LOP3.LUT P4, RZ, R98, 0xff, RZ, 0xc0, !PT ;  /* 0x000000ff62ff2812 */ /* 0x000fc4000788c0ff */
[----:B------:R-:W-:Y:S01]  /*3f70*/  @P2 LOP3.LUT P5, RZ, R98, 0xff00, RZ, 0xc0, !PT ;  /* 0x0000ff0062ff2812 */ /* 0x000fe200078ac0ff */
[C---:B------:R-:W-:Y:S01]  /*3f80*/  @P3 FFMA.FTZ R173, R102.reuse, R172, R173 ;  /* 0x000000ac66ad3223 */ /* 0x040fe200000100ad */
[----:B------:R-:W2:Y:S01]  /*3f90*/  @P2 LDC.64 R162, c[0x0][0x408] ;  /* 0x00010200ffa22b82 */ /* 0x000ea20000000a00 */
[----:B------:R-:W-:Y:S01]  /*3fa0*/  @P3 FFMA.FTZ R174, R102, R175, R174 ;  /* 0x000000af66ae3223 */ /* 0x000fe200000100ae */
[----:B------:R-:W-:Y:S02]  /*3fb0*/  @P2 FSEL R161, R161, RZ, P4 ;  /* 0x000000ffa1a12208 */ /* 0x000fe40002000000 */
[----:B------:R-:W-:Y:S02]  /*3fc0*/  @P2 FSEL R168, R168, RZ, P5 ;  /* 0x000000ffa8a82208 */ /* 0x000fe40002800000 */
[C---:B------:R-:W-:Y:S02]  /*3fd0*/  @P2 LOP3.LUT P6, RZ, R98.reuse, 0xff0000, RZ, 0xc0, !PT ;  /* 0x00ff000062ff2812 */ /* 0x040fe400078cc0ff */
        /* <DEDUP_REMOVED lines=17> */
[----:B------:R-:W-:Y:S01]  /*40f0*/  @P2 PRMT R88, R161, 0x7610, R88 ;  /* 0x00007610a1582816 */ /* 0x000fe20000000058 */
[----:B---3--:R-:W-:Y:S01]  /*4100*/  @P2 FMUL.FTZ R165, R173, R165 ;  /* 0x000000a5ada52220 */ /* 0x008fe20000410000 */
[----:B------:R-:W-:Y:S02]  /*4110*/  @P2 FSEL R162, R162, RZ, P5 ;  /* 0x000000ffa2a22208 */ /* 0x000fe40002800000 */
[----:B------:R-:W-:Y:S01]  /*4120*/  @P2 F2FP.BF16.F32.PACK_AB R156, RZ, R156 ;  /* 0x0000009cff9c223e */ /* 0x000fe200000010ff */
[----:B------:R-:W-:Y:S01]  /*4130*/  @P2 FMUL.FTZ R164, R165, R164 ;  /* 0x000000a4a5a42220 */ /* 0x000fe20000410000 */
[----:B------:R-:W-:-:S02]  /*4140*/  @P2 F2FP.BF16.F32.PACK_AB R162, RZ, R162 ;  /* 0x000000a2ffa2223e */ /* 0x000fc400000010ff */
[----:B------:R-:W-:Y:S01]  /*4150*/  @P2 PRMT R89, R96, 0x7610, R89 ;  /* 0x0000761060592816 */ /* 0x000fe20000000059 */
        /* <DEDUP_REMOVED lines=25> */
.L_x_3100:
        /* <DEDUP_REMOVED lines=11> */
[----:B------:R-:W-:Y:S01]  /*43a0*/  FMUL.FTZ R93, R102, R97 ;  /* 0x00000061665d7220 */ /* 0x000fe20000410000 */
[-CC-:B------:R-:W-:Y:S01]  /*43b0*/  FFMA.FTZ R168, R138, R154.reuse, R155.reuse ;  /* 0x0000009a8aa87223 */ /* 0x180fe2000001009b */
[----:B------:R-:W-:Y:S01]  /*43c0*/  FADD.FTZ R167, R137, -R166 ;  /* 0x800000a689a77221 */ /* 0x000fe20000010000 */
[-C--:B------:R-:W-:Y:S01]  /*43d0*/  FFMA.FTZ R175, R125, R154.reuse, R155 ;  /* 0x0000009a7daf7223 */ /* 0x080fe2000001009b */
[----:B------:R-:W-:Y:S01]  /*43e0*/  FSEL R170, R92, RZ, P3 ;  /* 0x000000ff5caa7208 */ /* 0x000fe20001800000 */
[----:B------:R-:W-:Y:S01]  /*43f0*/  FADD.FTZ R171, R124, -R171 ;  /* 0x800000ab7cab7221 */ /* 0x000fe20000010000 */
[----:B------:R-:W-:Y:S01]  /*4400*/  FSEL R169, R93, RZ, P3 ;  /* 0x000000ff5da97208 */ /* 0x000fe20001800000 */
[----:B------:R-:W2:Y:S01]  /*4410*/  @P2 LDC.64 R162, c[0x0][0x408] ;  /* 0x00010200ffa22b82 */ /* 0x000ea20000000a00 */
[----:B------:R-:W-:Y:S01]  /*4420*/  FADD.FTZ R173, R139, -R168 ;  /* 0x800000a88bad7221 */ /* 0x000fe20000010000 */
[----:B------:R-:W-:Y:S01]  /*4430*/  FMUL.FTZ R166, R102, R167 ;  /* 0x000000a766a67220 */ /* 0x000fe20000410000 */
[----:B------:R-:W-:Y:S01]  /*4440*/  FADD.FTZ R175, R126, -R175 ;  /* 0x800000af7eaf7221 */ /* 0x000fe20000010000 */
[----:B------:R-:W-:Y:S01]  /*4450*/  FMUL.FTZ R167, R102, R171 ;  /* 0x000000ab66a77220 */ /* 0x000fe20000410000 */
[----:B------:R-:W-:Y:S01]  /*4460*/  @P2 LOP3.LUT P6, RZ, R98, 0xff, RZ, 0xc0, !PT ;  /* 0x000000ff62ff2812 */ /* 0x000fe200078cc0ff */
[----:B------:R-:W-:Y:S01]  /*4470*/  FFMA.FTZ R176, R140, R154, R155 ;  /* 0x0000009a8cb07223 */ /* 0x000fe2000001009b */
[----:B0-----:R-:W-:Y:S01]  /*4480*/  @P2 FMUL.FTZ R93, R170, R95 ;  /* 0x0000005faa5d2220 */ /* 0x001fe20000410000 */
[----:B------:R-:W0:Y:S01]  /*4490*/  @P2 LDC.64 R156, c[0x0][0x408] ;  /* 0x00010200ff9c2b82 */ /* 0x000e220000000a00 */
[----:B------:R-:W-:Y:S01]  /*44a0*/  FMUL.FTZ R168, R102, R175 ;  /* 0x000000af66a87220 */ /* 0x000fe20000410000 */
[----:B------:R-:W-:Y:S01]  /*44b0*/  FSEL R166, R166, RZ, P3 ;  /* 0x000000ffa6a67208 */ /* 0x000fe20001800000 */
[----:B------:R-:W-:Y:S01]  /*44c0*/  @P2 FMUL.FTZ R161, R93, R94 ;  /* 0x0000005e5da12220 */ /* 0x000fe20000410000 */
[----:B------:R-:W-:-:S02]  /*44d0*/  FSEL R174, R167, RZ, P3 ;  /* 0x000000ffa7ae7208 */ /* 0x000fc40001800000 */
[----:B------:R-:W-:Y:S01]  /*44e0*/  FSEL R168, R168, RZ, P3 ;  /* 0x000000ffa8a87208 */ /* 0x000fe20001800000 */
[----:B-1----:R-:W-:Y:S01]  /*44f0*/  @P2 FMUL.FTZ R95, R169, R165 ;  /* 0x000000a5a95f2220 */ /* 0x002fe20000410000 */
[----:B------:R-:W1:Y:S01]  /*4500*/  @P2 LDC.64 R96, c[0x0][0x408] ;  /* 0x00010200ff602b82 */ /* 0x000e620000000a00 */
[----:B------:R-:W-:Y:S01]  /*4510*/  FFMA.FTZ R165, R121, R154, R155 ;  /* 0x0000009a79a57223 */ /* 0x000fe2000001009b */
[----:B------:R-:W-:Y:S01]  /*4520*/  @P2 LOP3.LUT P4, RZ, R98, 0xff0000, RZ, 0xc0, !PT ;  /* 0x00ff000062ff2812 */ /* 0x000fe2000788c0ff */
[----:B------:R-:W-:Y:S01]  /*4530*/  @P2 FMUL.FTZ R164, R95, R164 ;  /* 0x000000a45fa42220 */ /* 0x000fe20000410000 */
[----:B------:R-:W-:Y:S01]  /*4540*/  @P2 FSEL R161, R161, RZ, P6 ;  /* 0x000000ffa1a12208 */ /* 0x000fe20003000000 */
[----:B------:R-:W-:Y:S01]  /*4550*/  FADD.FTZ R165, R122, -R165 ;  /* 0x800000a57aa57221 */ /* 0x000fe20000010000 */
[----:B------:R-:W-:Y:S02]  /*4560*/  @P2 LOP3.LUT P5, RZ, R98, 0xff00, RZ, 0xc0, !PT ;  /* 0x0000ff0062ff2812 */ /* 0x000fe400078ac0ff */
[----:B------:R-:W3:Y:S01]  /*4570*/  @P2 LDC.64 R94, c[0x0][0x408] ;  /* 0x00010200ff5e2b82 */ /* 0x000ee20000000a00 */
[----:B------:R-:W-:Y:S01]  /*4580*/  FMUL.FTZ R165, R102, R165 ;  /* 0x000000a566a57220 */ /* 0x000fe20000410000 */
[----:B------:R-:W-:-:S02]  /*4590*/  @P2 LOP3.LUT P6, RZ, R98, 0xff000000, RZ, 0xc0, !PT ;  /* 0xff00000062ff2812 */ /* 0x000fc400078cc0ff */
[----:B------:R-:W-:Y:S02]  /*45a0*/  @P2 FSEL R164, R164, RZ, P5 ;  /* 0x000000ffa4a42208 */ /* 0x000fe40002800000 */
[----:B------:R-:W-:Y:S01]  /*45b0*/  FSEL R172, R165, RZ, P3 ;  /* 0x000000ffa5ac7208 */ /* 0x000fe20001800000 */
[----:B------:R-:W-:Y:S01]  /*45c0*/  FMUL.FTZ R165, R102, R173 ;  /* 0x000000ad66a57220 */ /* 0x000fe20000410000 */
[----:B------:R-:W4:Y:S01]  /*45d0*/  @P2 LDC.64 R92, c[0x0][0x408] ;  /* 0x00010200ff5c2b82 */ /* 0x000f220000000a00 */
[----:B0-----:R-:W-:Y:S01]  /*45e0*/  @P2 FMUL.FTZ R157, R166, R157 ;  /* 0x0000009da69d2220 */ /* 0x001fe20000410000 */
[----:B------:R-:W-:Y:S01]  /*45f0*/  @P2 LOP3.LUT P5, RZ, R99, 0xff00, RZ, 0xc0, !PT ;  /* 0x0000ff0063ff2812 */ /* 0x000fe200078ac0ff */
[----:B--2---:R-:W-:Y:S01]  /*4600*/  @P2 FMUL.FTZ R163, R172, R163 ;  /* 0x000000a3aca32220 */ /* 0x004fe20000410000 */
[----:B------:R-:W-:Y:S01]  /*4610*/  FSEL R165, R165, RZ, P3 ;  /* 0x000000ffa5a57208 */ /* 0x000fe20001800000 */
[----:B------:R-:W-:Y:S01]  /*4620*/  @P2 FMUL.FTZ R156, R157, R156 ;  /* 0x0000009c9d9c2220 */ /* 0x000fe20000410000 */
[----:B------:R-:W-:Y:S01]  /*4630*/  @P2 F2FP.BF16.F32.PACK_AB R161, RZ, R161 ;  /* 0x000000a1ffa1223e */ /* 0x000fe200000010ff */
[----:B------:R-:W-:Y:S01]  /*4640*/  @P2 FMUL.FTZ R162, R163, R162 ;  /* 0x000000a2a3a22220 */ /* 0x000fe20000410000 */
[----:B-1----:R-:W-:Y:S01]  /*4650*/  @P2 FMUL.FTZ R97, R174, R97 ;  /* 0x00000061ae612220 */ /* 0x002fe20000410000 */
[----:B------:R-:W-:-:S02]  /*4660*/  @P2 F2FP.BF16.F32.PACK_AB R164, RZ, R164 ;  /* 0x000000a4ffa4223e */ /* 0x000fc400000010ff */
[----:B------:R-:W-:Y:S01]  /*4670*/  @P2 FSEL R156, R156, RZ, P6 ;  /* 0x000000ff9c9c2208 */ /* 0x000fe20003000000 */
[----:B------:R-:W-:Y:S01]  /*4680*/  @P2 FMUL.FTZ R96, R97, R96 ;  /* 0x0000006061602220 */ /* 0x000fe20000410000 */
[----:B------:R-:W-:Y:S02]  /*4690*/  @P2 FSEL R162, R162, RZ, P4 ;  /* 0x000000ffa2a22208 */ /* 0x000fe40002000000 */
[----:B------:R-:W-:Y:S01]  /*46a0*/  @P2 LOP3.LUT P4, RZ, R99, 0xff, RZ, 0xc0, !PT ;  /* 0x000000ff63ff2812 */ /* 0x000fe2000788c0ff */
[----:B---3--:R-:W-:Y:S01]  /*46b0*/  @P2 FMUL.FTZ R95, R165, R95 ;  /* 0x0000005fa55f2220 */ /* 0x008fe20000410000 */
[----:B------:R-:W-:Y:S02]  /*46c0*/  @P2 LOP3.LUT P6, RZ, R99, 0xff0000, RZ, 0xc0, !PT ;  /* 0x00ff000063ff2812 */ /* 0x000fe400078cc0ff */
[----:B------:R-:W-:Y:S01]  /*46d0*/  @P2 FSEL R96, R96, RZ, P4 ;  /* 0x000000ff60602208 */ /* 0x000fe20002000000 */
[----:B------:R-:W-:Y:S01]  /*46e0*/  @P2 FMUL.FTZ R94, R95, R94 ;  /* 0x0000005e5f5e2220 */ /* 0x000fe20000410000 */
[----:B------:R-:W-:Y:S01]  /*46f0*/  FADD.FTZ R95, R141, -R176 ;  /* 0x800000b08d5f7221 */ /* 0x000fe20000010000 */
[----:B------:R-:W-:Y:S01]  /*4700*/  @P2 F2FP.BF16.F32.PACK_AB R162, RZ, R162 ;  /* 0x000000a2ffa2223e */ /* 0x000fe200000010ff */
[----:B----4-:R-:W-:-:S02]  /*4710*/  @P2 FMUL.FTZ R93, R168, R93 ;  /* 0x0000005da85d2220 */ /* 0x010fc40000410000 */
[----:B------:R-:W-:Y:S01]  /*4720*/  FMUL.FTZ R95, R102, R95 ;  /* 0x0000005f665f7220 */ /* 0x000fe20000410000 */
[----:B------:R-:W-:Y:S01]  /*4730*/  @P2 FSEL R94, R94, RZ, P5 ;  /* 0x000000ff5e5e2208 */ /* 0x000fe20002800000 */
[----:B------:R-:W-:Y:S01]  /*4740*/  @P2 FMUL.FTZ R92, R93, R92 ;  /* 0x0000005c5d5c2220 */ /* 0x000fe20000410000 */
[----:B------:R-:W-:Y:S02]  /*4750*/  @P2 F2FP.BF16.F32.PACK_AB R96, RZ, R96 ;  /* 0x00000060ff60223e */ /* 0x000fe400000010ff */
[----:B------:R-:W-:Y:S02]  /*4760*/  @P2 PRMT R88, R161, 0x7610, R88 ;  /* 0x00007610a1582816 */ /* 0x000fe40000000058 */
[----:B------:R-:W-:Y:S02]  /*4770*/  @P2 FSEL R92, R92, RZ, P6 ;  /* 0x000000ff5c5c2208 */ /* 0x000fe40003000000 */
[----:B------:R-:W-:Y:S02]  /*4780*/  @P2 F2FP.BF16.F32.PACK_AB R156, RZ, R156 ;  /* 0x0000009cff9c223e */ /* 0x000fe400000010ff */
[----:B------:R-:W-:-:S02]  /*4790*/  @P2 F2FP.BF16.F32.PACK_AB R97, RZ, R94 ;  /* 0x0000005eff61223e */ /* 0x000fc400000010ff */
[----:B------:R-:W-:Y:S02]  /*47a0*/  @P2 F2FP.BF16.F32.PACK_AB R157, RZ, R92 ;  /* 0x0000005cff9d223e */ /* 0x000fe400000010ff */
        /* <DEDUP_REMOVED lines=20> */
.L_x_3103:
        /* <DEDUP_REMOVED lines=13> */
.L_x_3105:
[----:B------:R-:W-:Y:S05]  /*49c0*/  BSYNC.RECONVERGENT B2 ;  /* 0x0000000000027941 */ /* 0x000fea0003800200 */
.L_x_3104:
        /* <DEDUP_REMOVED lines=13> */
.L_x_3107:
[----:B------:R-:W-:Y:S05]  /*4aa0*/  BSYNC.RECONVERGENT B2 ;  /* 0x0000000000027941 */ /* 0x000fea0003800200 */
.L_x_3106:
        /* <DEDUP_REMOVED lines=13> */
.L_x_3109:
[----:B------:R-:W-:Y:S05]  /*4b80*/  BSYNC.RECONVERGENT B2 ;  /* 0x0000000000027941 */ /* 0x000fea0003800200 */
.L_x_3108:
        /* <DEDUP_REMOVED lines=13> */
.L_x_3111:
[----:B------:R-:W-:Y:S05]  /*4c60*/  BSYNC.RECONVERGENT B2 ;  /* 0x0000000000027941 */ /* 0x000fea0003800200 */
.L_x_3110:
        /* <DEDUP_REMOVED lines=13> */
.L_x_3113:
[----:B------:R-:W-:Y:S05]  /*4d40*/  BSYNC.RECONVERGENT B2 ;  /* 0x0000000000027941 */ /* 0x000fea0003800200 */
.L_x_3112:
        /* <DEDUP_REMOVED lines=13> */
.L_x_3115:
[----:B------:R-:W-:Y:S05]  /*4e20*/  BSYNC.RECONVERGENT B2 ;  /* 0x0000000000027941 */ /* 0x000fea0003800200 */
.L_x_3114:
        /* <DEDUP_REMOVED lines=13> */
.L_x_3117:
[----:B------:R-:W-:Y:S05]  /*4f00*/  BSYNC.RECONVERGENT B2 ;  /* 0x0000000000027941 */ /* 0x000fea0003800200 */
.L_x_3116:
        /* <DEDUP_REMOVED lines=13> */
.L_x_3102:
[----:B------:R-:W-:Y:S05]  /*4fe0*/  BSYNC.RECONVERGENT B1 ;  /* 0x0000000000017941 */ /* 0x000fea0003800200 */
.L_x_3099:
[----:B0-----:R-:W0:Y:S01]  /*4ff0*/  @P0 LDC.64 R96, c[0x0][0x478] ;  /* 0x00011e00ff600b82 */ /* 0x001e220000000a00 */
[----:B------:R-:W-:Y:S01]  /*5000*/  @P0 IADD3 R157, PT, PT, R153, 0x20, RZ ;  /* 0x00000020999d0810 */ /* 0x000fe20007ffe0ff */
[----:B------:R-:W-:Y:S01]  /*5010*/  @P2 VIADD R161, R152, 0x20 ;  /* 0x0000002098a12836 */ /* 0x000fe20000000000 */
[----:B------:R-:W-:Y:S05]  /*5020*/  BSSY.RECONVERGENT B1, `(.L_x_3118) ;  /* 0x000019a000017945 */ /* 0x000fea0003800200 */
        /* <DEDUP_REMOVED lines=8> */
[----:B------:R-:W1:Y:S01]  /*50b0*/  @P2 LDC.64 R156, c[0x0][0x408] ;  /* 0x00010200ff9c2b82 */ /* 0x000e620000000a00 */
[C---:B0-----:R-:W-:Y:S02]  /*50c0*/  PRMT R96, R4.reuse, 0x7632, R96 ;  /* 0x0000763204607816 */ /* 0x041fe40000000060 */
[----:B------:R-:W-:Y:S02]  /*50d0*/  SHF.L.U32 R2, R4, 0x10, RZ ;  /* 0x0000001004027819 */ /* 0x000fe400000006ff */
[----:B------:R-:W-:Y:S02]  /*50e0*/  SHF.L.U32 R161, R96, 0x10, RZ ;  /* 0x0000001060a17819 */ /* 0x000fe400000006ff */
[----:B------:R-:W-:Y:S01]  /*50f0*/  PRMT R162, R5, 0x7632, R162 ;  /* 0x0000763205a27816 */ /* 0x000fe200000000a2 */
[----:B------:R-:W0:Y:S01]  /*5100*/  @P2 LDC.64 R158, c[0x0][0x408] ;  /* 0x00010200ff9e2b82 */ /* 0x000e220000000a00 */
        /* <DEDUP_REMOVED lines=8> */
[-CC-:B------:R-:W-:Y:S01]  /*5190*/  @P1 FFMA.FTZ R97, R129, R154.reuse, R155.reuse ;  /* 0x0000009a81611223 */ /* 0x180fe2000001009b */
[-CC-:B------:R-:W-:Y:S01]  /*51a0*/  @P1 FFMA.FTZ R164, R144, R154.reuse, R155.reuse ;  /* 0x0000009a90a41223 */ /* 0x180fe2000001009b */
[-CC-:B------:R-:W-:Y:S01]  /*51b0*/  @P1 FFMA.FTZ R167, R131, R154.reuse, R155.reuse ;  /* 0x0000009a83a71223 */ /* 0x180fe2000001009b */
[----:B------:R-:W-:Y:S01]  /*51c0*/  @!P1 SHF.L.U32 R171, R92, 0x10, RZ ;  /* 0x000000105cab9819 */ /* 0x000fe200000006ff */
[-CC-:B------:R-:W-:Y:S01]  /*51d0*/  @P1 FFMA.FTZ R168, R146, R154.reuse, R155.reuse ;  /* 0x0000009a92a81223 */ /* 0x180fe2000001009b */
[----:B------:R-:W-:Y:S01]  /*51e0*/  @P1 FFMA.FTZ R169, R133, R154, R155 ;  /* 0x0000009a85a91223 */ /* 0x000fe2000001009b */
[----:B------:R-:W-:Y:S01]  /*51f0*/  @P1 FADD.FTZ R93, R128, -R93 ;  /* 0x8000005d805d1221 */ /* 0x000fe20000010000 */
[----:B------:R-:W-:Y:S01]  /*5200*/  @P1 FFMA.FTZ R171, R102, R95, R99 ;  /* 0x0000005f66ab1223 */ /* 0x000fe20000010063 */
[----:B------:R-:W-:Y:S01]  /*5210*/  SHF.L.U32 R160, R5, 0x10, RZ ;  /* 0x0000001005a07819 */ /* 0x000fe200000006ff */
[----:B------:R-:W-:Y:S01]  /*5220*/  @P1 FADD.FTZ R154, R143, -R98 ;  /* 0x800000628f9a1221 */ /* 0x000fe20000010000 */
[----:B------:R-:W-:Y:S01]  /*5230*/  @P1 FADD.FTZ R155, R130, -R97 ;  /* 0x80000061829b1221 */ /* 0x000fe20000010000 */
[----:B------:R-:W2:Y:S01]  /*5240*/  @P2 LDC.64 R94, c[0x0][0x408] ;  /* 0x00010200ff5e2b82 */ /* 0x000ea20000000a00 */
[C---:B------:R-:W-:Y:S01]  /*5250*/  @P1 FFMA.FTZ R2, R102.reuse, R93, R2 ;  /* 0x0000005d66021223 */ /* 0x040fe20000010002 */
[C---:B------:R-:W-:Y:S01]  /*5260*/  @P1 FFMA.FTZ R161, R102.reuse, R154, R161 ;  /* 0x0000009a66a11223 */ /* 0x040fe200000100a1 */
[----:B------:R-:W-:Y:S01]  /*5270*/  @P1 FFMA.FTZ R160, R102, R155, R160 ;  /* 0x0000009b66a01223 */ /* 0x000fe200000100a0 */
[----:B------:R-:W-:-:S02]  /*5280*/  IMAD.U32 R163, R162, 0x10000, RZ ;  /* 0x00010000a2a37824 */ /* 0x000fc400078e00ff */
[----:B------:R-:W-:Y:S01]  /*5290*/  @P1 FADD.FTZ R162, R132, -R167 ;  /* 0x800000a784a21221 */ /* 0x000fe20000010000 */
[----:B------:R-:W-:Y:S01]  /*52a0*/  SHF.L.U32 R167, R166, 0x10, RZ ;  /* 0x00000010a6a77819 */ /* 0x000fe200000006ff */
[----:B-1----:R-:W-:Y:S01]  /*52b0*/  @P2 FMUL.FTZ R157, R161, R157 ;  /* 0x0000009da19d2220 */ /* 0x002fe20000410000 */
[----:B------:R-:W1:Y:S01]  /*52c0*/  @P2 LDC.64 R98, c[0x0][0x408] ;  /* 0x00010200ff622b82 */ /* 0x000e620000000a00 */
[----:B------:R-:W-:Y:S01]  /*52d0*/  @P1 FFMA.FTZ R165, R102, R162, R165 ;  /* 0x000000a266a51223 */ /* 0x000fe200000100a5 */
[----:B------:R-:W-:Y:S01]  /*52e0*/  SHF.L.U32 R162, R7, 0x10, RZ ;  /* 0x0000001007a27819 */ /* 0x000fe200000006ff */
[----:B------:R-:W-:Y:S01]  /*52f0*/  @P1 FADD.FTZ R164, R145, -R164 ;  /* 0x800000a491a41221 */ /* 0x000fe20000010000 */
[----:B------:R-:W-:Y:S01]  /*5300*/  @P1 FADD.FTZ R168, R147, -R168 ;  /* 0x800000a893a81221 */ /* 0x000fe20000010000 */
[----:B------:R-:W-:Y:S01]  /*5310*/  @P1 FADD.FTZ R169, R148, -R169 ;  /* 0x800000a994a91221 */ /* 0x000fe20000010000 */
[----:B0-----:R-:W-:Y:S01]  /*5320*/  @P2 FMUL.FTZ R159, R2, R159 ;  /* 0x0000009f029f2220 */ /* 0x001fe20000410000 */
[----:B------:R-:W-:Y:S01]  /*5330*/  @P2 FMUL.FTZ R156, R157, R156 ;  /* 0x0000009c9d9c2220 */ /* 0x000fe20000410000 */
[----:B------:R-:W0:Y:S01]  /*5340*/  @P2 LDC.64 R92, c[0x0][0x408] ;  /* 0x00010200ff5c2b82 */ /* 0x000e220000000a00 */
[C---:B------:R-:W-:Y:S01]  /*5350*/  @P1 FFMA.FTZ R163, R102.reuse, R164, R163 ;  /* 0x000000a466a31223 */ /* 0x040fe200000100a3 */
[C---:B------:R-:W-:Y:S01]  /*5360*/  @P1 FFMA.FTZ R167, R102.reuse, R168, R167 ;  /* 0x000000a866a71223 */ /* 0x040fe200000100a7 */
[----:B------:R-:W-:Y:S01]  /*5370*/  @P1 FFMA.FTZ R162, R102, R169, R162 ;  /* 0x000000a966a21223 */ /* 0x000fe200000100a2 */
[C---:B------:R-:W-:Y:S01]  /*5380*/  @P2 LOP3.LUT P3, RZ, R100.reuse, 0xff00, RZ, 0xc0, !PT ;  /* 0x0000ff0064ff2812 */ /* 0x040fe2000786c0ff */
[----:B------:R-:W-:Y:S01]  /*5390*/  @P2 FMUL.FTZ R158, R159, R158 ;  /* 0x0000009e9f9e2220 */ /* 0x000fe20000410000 */
[----:B------:R-:W-:-:S02]  /*53a0*/  @P2 LOP3.LUT P1, RZ, R100, 0xff, RZ, 0xc0, !PT ;  /* 0x000000ff64ff2812 */ /* 0x000fc4000782c0ff */
[----:B------:R-:W3:Y:S01]  /*53b0*/  @P2 LDC.64 R96, c[0x0][0x408] ;  /* 0x00010200ff602b82 */ /* 0x000ee20000000a00 */
[----:B--2---:R-:W-:Y:S01]  /*53c0*/  @P2 FMUL.FTZ R95, R160, R95 ;  /* 0x0000005fa05f2220 */ /* 0x004fe20000410000 */
[----:B------:R-:W-:Y:S02]  /*53d0*/  @P2 LOP3.LUT P4, RZ, R100, 0xff0000, RZ, 0xc0, !PT ;  /* 0x00ff000064ff2812 */ /* 0x000fe4000788c0ff */
[----:B------:R-:W-:Y:S01]  /*53e0*/  @P2 FSEL R156, R156, RZ, P3 ;  /* 0x000000ff9c9c2208 */ /* 0x000fe20001800000 */
[----:B------:R-:W-:Y:S01]  /*53f0*/  @P2 FMUL.FTZ R94, R95, R94 ;  /* 0x0000005e5f5e2220 */ /* 0x000fe20000410000 */
[----:B------:R-:W-:Y:S02]  /*5400*/  @P2 LOP3.LUT P3, RZ, R101, 0xff, RZ, 0xc0, !PT ;  /* 0x000000ff65ff2812 */ /* 0x000fe4000786c0ff */
[----:B------:R-:W2:Y:S01]  /*5410*/  @P2 LDC.64 R154, c[0x0][0x408] ;  /* 0x00010200ff9a2b82 */ /* 0x000ea20000000a00 */
[----:B-1----:R-:W-:Y:S01]  /*5420*/  @P2 FMUL.FTZ R99, R165, R99 ;  /* 0x00000063a5632220 */ /* 0x002fe20000410000 */
[----:B------:R-:W-:-:S02]  /*5430*/  @P2 FSEL R158, R158, RZ, P1 ;  /* 0x000000ff9e9e2208 */ /* 0x000fc40000800000 */
[----:B------:R-:W-:Y:S01]  /*5440*/  @P2 FSEL R94, R94, RZ, P4 ;  /* 0x000000ff5e5e2208 */ /* 0x000fe20002000000 */
[----:B------:R-:W-:Y:S01]  /*5450*/  @P2 FMUL.FTZ R98, R99, R98 ;  /* 0x0000006263622220 */ /* 0x000fe20000410000 */
[----:B------:R-:W-:Y:S01]  /*5460*/  @P2 LOP3.LUT P1, RZ, R100, 0xff000000, RZ, 0xc0, !PT ;  /* 0xff00000064ff2812 */ /* 0x000fe2000782c0ff */
[----:B0-----:R-:W-:Y:S01]  /*5470*/  @P2 FMUL.FTZ R93, R163, R93 ;  /* 0x0000005da35d2220 */ /* 0x001fe20000410000 */
[C---:B------:R-:W-:Y:S02]  /*5480*/  @P2 LOP3.LUT P4, RZ, R101.reuse, 0xff00, RZ, 0xc0, !PT ;  /* 0x0000ff0065ff2812 */ /* 0x040fe4000788c0ff */
[----:B------:R-:W-:Y:S01]  /*5490*/  @P2 LOP3.LUT P5, RZ, R101, 0xff0000, RZ, 0xc0, !PT ;  /* 0x00ff000065ff2812 */ /* 0x000fe200078ac0ff */
[----:B------:R-:W-:Y:S01]  /*54a0*/  @P2 FMUL.FTZ R92, R93, R92 ;  /* 0x0000005c5d5c2220 */ /* 0x000fe20000410000 */
[----:B------:R-:W-:Y:S02]  /*54b0*/  @P2 FSEL R98, R98, RZ, P3 ;  /* 0x000000ff62622208 */ /* 0x000fe40001800000 */
[----:B------:R-:W-:Y:S01]  /*54c0*/  @P2 F2FP.BF16.F32.PACK_AB R158, RZ, R158 ;  /* 0x0000009eff9e223e */ /* 0x000fe200000010ff */
[----:B---3--:R-:W-:Y:S01]  /*54d0*/  @P2 FMUL.FTZ R97, R167, R97 ;  /* 0x00000061a7612220 */ /* 0x008fe20000410000 */
[----:B------:R-:W-:-:S02]  /*54e0*/  @P2 F2FP.BF16.F32.PACK_AB R95, RZ, R94 ;  /* 0x0000005eff5f223e */ /* 0x000fc400000010ff */
[----:B------:R-:W-:Y:S01]  /*54f0*/  @P2 FSEL R92, R92, RZ, P1 ;  /* 0x000000ff5c5c2208 */ /* 0x000fe20000800000 */
[----:B------:R-:W-:Y:S01]  /*5500*/  @P2 FMUL.FTZ R96, R97, R96 ;  /* 0x0000006061602220 */ /* 0x000fe20000410000 */
[----:B------:R-:W-:Y:S02]  /*5510*/  @P2 F2FP.BF16.F32.PACK_AB R98, RZ, R98 ;  /* 0x00000062ff62223e */ /* 0x000fe400000010ff */
[----:B------:R-:W-:Y:S01]  /*5520*/  @P2 F2FP.BF16.F32.PACK_AB R156, RZ, R156 ;  /* 0x0000009cff9c223e */ /* 0x000fe200000010ff */
        /* <DEDUP_REMOVED lines=27> */
.L_x_3120:
[----:B------:R-:W-:Y:S01]  /*56e0*/  ISETP.GT.AND P1, PT, R2, RZ, PT ;  /* 0x000000ff0200720c */ /* 0x000fe20003f24270 */
[----:B0-----:R-:W0:Y:S01]  /*56f0*/  @P2 LDC.64 R96, c[0x0][0x408] ;  /* 0x00010200ff602b82 */ /* 0x001e220000000a00 */
[----:B------:R-:W-:Y:S01]  /*5700*/  SHF.L.U32 R159, R159, 0x10, RZ ;  /* 0x000000109f9f7819 */ /* 0x000fe200000006ff */
[----:B------:R-:W-:Y:S01]  /*5710*/  IMAD.U32 R165, R6, 0x10000, RZ ;  /* 0x0001000006a57824 */ /* 0x000fe200078e00ff */
[----:B------:R-:W-:Y:S02]  /*5720*/  SHF.L.U32 R157, R4, 0x10, RZ ;  /* 0x00000010049d7819 */ /* 0x000fe400000006ff */
        /* <DEDUP_REMOVED lines=18> */
[----:B------:R-:W-:Y:S01]  /*5850*/  @P1 FFMA.FTZ R159, R131, R154, R155 ;  /* 0x0000009a839f1223 */ /* 0x000fe2000001009b */
[----:B------:R-:W-:Y:S01]  /*5860*/  SHF.L.U32 R163, R5, 0x10, RZ ;  /* 0x0000001005a37819 */ /* 0x000fe200000006ff */
[----:B------:R-:W0:Y:S01]  /*5870*/  @P2 LDC.64 R160, c[0x0][0x408] ;  /* 0x00010200ffa02b82 */ /* 0x000e220000000a00 */
[----:B------:R-:W-:Y:S01]  /*5880*/  @P2 FMUL.FTZ R162, R97, R96 ;  /* 0x0000006061a22220 */ /* 0x000fe20000410000 */
[----:B------:R-:W-:Y:S01]  /*5890*/  @P1 FADD.FTZ R158, R132, -R159 ;  /* 0x8000009f849e1221 */ /* 0x000fe20000010000 */
[-CC-:B------:R-:W-:Y:S01]  /*58a0*/  @P1 FFMA.FTZ R170, R146, R154.reuse, R155.reuse ;  /* 0x0000009a92aa1223 */ /* 0x180fe2000001009b */
[-CC-:B------:R-:W-:Y:S01]  /*58b0*/  @P1 FFMA.FTZ R169, R133, R154.reuse, R155.reuse ;  /* 0x0000009a85a91223 */ /* 0x180fe2000001009b */
[----:B-1----:R-:W-:Y:S01]  /*58c0*/  @P2 FMUL.FTZ R99, R157, R99 ;  /* 0x000000639d632220 */ /* 0x002fe20000410000 */
[----:B------:R-:W-:Y:S01]  /*58d0*/  @P1 FFMA.FTZ R157, R129, R154, R155 ;  /* 0x0000009a819d1223 */ /* 0x000fe2000001009b */
[----:B------:R-:W-:Y:S01]  /*58e0*/  @P1 FFMA.FTZ R165, R102, R158, R165 ;  /* 0x0000009e66a51223 */ /* 0x000fe200000100a5 */
[----:B------:R-:W1:Y:S01]  /*58f0*/  @P2 LDC.64 R96, c[0x0][0x408] ;  /* 0x00010200ff602b82 */ /* 0x000e620000000a00 */
[----:B------:R-:W-:Y:S01]  /*5900*/  @P1 FADD.FTZ R170, R147, -R170 ;  /* 0x800000aa93aa1221 */ /* 0x000fe20000010000 */
[----:B------:R-:W-:Y:S01]  /*5910*/  @P1 FADD.FTZ R2, R130, -R157 ;  /* 0x8000009d82021221 */ /* 0x000fe20000010000 */
[----:B------:R-:W-:Y:S01]  /*5920*/  @P1 FADD.FTZ R169, R148, -R169 ;  /* 0x800000a994a91221 */ /* 0x000fe20000010000 */
[----:B------:R-:W-:Y:S01]  /*5930*/  @P2 LOP3.LUT P4, RZ, R100, 0xff00, RZ, 0xc0, !PT ;  /* 0x0000ff0064ff2812 */ /* 0x000fe2000788c0ff */
[C---:B------:R-:W-:Y:S01]  /*5940*/  @P1 FFMA.FTZ R167, R102.reuse, R170, R167 ;  /* 0x000000aa66a71223 */ /* 0x040fe200000100a7 */
[C---:B------:R-:W-:Y:S01]  /*5950*/  @P1 FFMA.FTZ R163, R102.reuse, R2, R163 ;  /* 0x0000000266a31223 */ /* 0x040fe200000100a3 */
[----:B------:R-:W-:Y:S01]  /*5960*/  @P2 FMUL.FTZ R2, R99, R98 ;  /* 0x0000006263022220 */ /* 0x000fe20000410000 */
[----:B------:R-:W2:Y:S01]  /*5970*/  @P2 LDC.64 R158, c[0x0][0x408] ;  /* 0x00010200ff9e2b82 */ /* 0x000ea20000000a00 */
[----:B------:R-:W-:Y:S01]  /*5980*/  @P1 FFMA.FTZ R168, R102, R169, R168 ;  /* 0x000000a966a81223 */ /* 0x000fe200000100a8 */
[----:B------:R-:W-:-:S02]  /*5990*/  @P2 FSEL R162, R162, RZ, P4 ;  /* 0x000000ffa2a22208 */ /* 0x000fc40002000000 */
[----:B------:R-:W-:Y:S02]  /*59a0*/  @P2 FSEL R2, R2, RZ, P3 ;  /* 0x000000ff02022208 */ /* 0x000fe40001800000 */
[----:B------:R-:W-:Y:S02]  /*59b0*/  @P2 LOP3.LUT P3, RZ, R100, 0xff0000, RZ, 0xc0, !PT ;  /* 0x00ff000064ff2812 */ /* 0x000fe4000786c0ff */
[----:B------:R-:W3:Y:S01]  /*59c0*/  @P2 LDC.64 R156, c[0x0][0x408] ;  /* 0x00010200ff9c2b82 */ /* 0x000ee20000000a00 */
[----:B0-----:R-:W-:Y:S01]  /*59d0*/  @P2 FMUL.FTZ R161, R163, R161 ;  /* 0x000000a1a3a12220 */ /* 0x001fe20000410000 */
[C---:B------:R-:W-:Y:S02]  /*59e0*/  @P2 LOP3.LUT P4, RZ, R101.reuse, 0xff, RZ, 0xc0, !PT ;  /* 0x000000ff65ff2812 */ /* 0x040fe4000788c0ff */
[----:B------:R-:W-:Y:S01]  /*59f0*/  @P2 LOP3.LUT P5, RZ, R101, 0xff00, RZ, 0xc0, !PT ;  /* 0x0000ff0065ff2812 */ /* 0x000fe200078ac0ff */
[----:B------:R-:W-:Y:S01]  /*5a00*/  @P2 FMUL.FTZ R160, R161, R160 ;  /* 0x000000a0a1a02220 */ /* 0x000fe20000410000 */
[----:B------:R-:W-:-:S02]  /*5a10*/  @P2 LOP3.LUT P6, RZ, R101, 0xff0000, RZ, 0xc0, !PT ;  /* 0x00ff000065ff2812 */ /* 0x000fc400078cc0ff */
[----:B------:R-:W0:Y:S01]  /*5a20*/  @P2 LDC.64 R98, c[0x0][0x408] ;  /* 0x00010200ff622b82 */ /* 0x000e220000000a00 */
[----:B-1----:R-:W-:Y:S01]  /*5a30*/  @P2 FMUL.FTZ R97, R168, R97 ;  /* 0x00000061a8612220 */ /* 0x002fe20000410000 */
        /* <DEDUP_REMOVED lines=10> */
[----:B---3--:R-:W-:Y:S01]  /*5ae0*/  @P2 FMUL.FTZ R157, R164, R157 ;  /* 0x0000009da49d2220 */ /* 0x008fe20000410000 */
[----:B------:R-:W-:Y:S02]  /*5af0*/  @P2 FSEL R158, R158, RZ, P4 ;  /* 0x000000ff9e9e2208 */ /* 0x000fe40002000000 */
[----:B------:R-:W-:Y:S01]  /*5b00*/  @P2 F2FP.BF16.F32.PACK_AB R96, RZ, R96 ;  /* 0x00000060ff60223e */ /* 0x000fe200000010ff */
        /* <DEDUP_REMOVED lines=28> */
.L_x_3119:
[----:B------:R-:W-:Y:S05]  /*5cd0*/  @!P0 BRA `(.L_x_3122) ;  /* 0x00000004007c8947 */ /* 0x000fea0003800000 */
[----:B------:R-:W1:Y:S01]  /*5ce0*/  @P2 LDC.64 R156, c[0x0][0x408] ;  /* 0x00010200ff9c2b82 */ /* 0x000e620000000a00 */
        /* <DEDUP_REMOVED lines=15> */
[----:B------:R-:W-:Y:S01]  /*5de0*/  FMUL.FTZ R160, R102, R163 ;  /* 0x000000a366a07220 */ /* 0x000fe20000410000 */
[----:B------:R-:W-:Y:S01]  /*5df0*/  FADD.FTZ R169, R132, -R169 ;  /* 0x800000a984a97221 */ /* 0x000fe20000010000 */
[----:B------:R-:W3:Y:S01]  /*5e00*/  @P2 LDC.64 R154, c[0x0][0x408] ;  /* 0x00010200ff9a2b82 */ /* 0x000ee20000000a00 */
[----:B------:R-:W-:Y:S01]  /*5e10*/  FADD.FTZ R171, R147, -R162 ;  /* 0x800000a293ab7221 */ /* 0x000fe20000010000 */
[----:B------:R-:W-:Y:S01]  /*5e20*/  FSEL R166, R2, RZ, P1 ;  /* 0x000000ff02a67208 */ /* 0x000fe20000800000 */
[----:B------:R-:W-:Y:S01]  /*5e30*/  FMUL.FTZ R2, R102, R165 ;  /* 0x000000a566027220 */ /* 0x000fe20000410000 */
[----:B------:R-:W-:Y:S01]  /*5e40*/  FADD.FTZ R173, R148, -R173 ;  /* 0x800000ad94ad7221 */ /* 0x000fe20000010000 */
[----:B------:R-:W-:Y:S01]  /*5e50*/  FMUL.FTZ R162, R102, R169 ;  /* 0x000000a966a27220 */ /* 0x000fe20000410000 */
[----:B------:R-:W-:Y:S01]  /*5e60*/  FSEL R160, R160, RZ, P1 ;  /* 0x000000ffa0a07208 */ /* 0x000fe20000800000 */
[----:B------:R-:W-:Y:S01]  /*5e70*/  FADD.FTZ R175, R151, -R164 ;  /* 0x800000a497af7221 */ /* 0x000fe20000010000 */
[----:B0-----:R-:W0:Y:S01]  /*5e80*/  @P2 LDC.64 R96, c[0x0][0x408] ;  /* 0x00010200ff602b82 */ /* 0x001e220000000a00 */
[C---:B------:R-:W-:Y:S01]  /*5e90*/  FMUL.FTZ R161, R102.reuse, R167 ;  /* 0x000000a766a17220 */ /* 0x040fe20000410000 */
[C---:B------:R-:W-:Y:S01]  /*5ea0*/  FMUL.FTZ R163, R102.reuse, R171 ;  /* 0x000000ab66a37220 */ /* 0x040fe20000410000 */
[----:B------:R-:W-:Y:S01]  /*5eb0*/  FMUL.FTZ R164, R102, R173 ;  /* 0x000000ad66a47220 */ /* 0x000fe20000410000 */
[----:B------:R-:W-:Y:S01]  /*5ec0*/  FSEL R168, R2, RZ, P1 ;  /* 0x000000ff02a87208 */ /* 0x000fe20000800000 */
[----:B-1----:R-:W-:Y:S01]  /*5ed0*/  @P2 FMUL.FTZ R157, R160, R157 ;  /* 0x0000009da09d2220 */ /* 0x002fe20000410000 */
[----:B------:R-:W-:Y:S01]  /*5ee0*/  FSEL R162, R162, RZ, P1 ;  /* 0x000000ffa2a27208 */ /* 0x000fe20000800000 */
[----:B------:R-:W-:Y:S01]  /*5ef0*/  FMUL.FTZ R102, R102, R175 ;  /* 0x000000af66667220 */ /* 0x000fe20000410000 */
[----:B------:R-:W1:Y:S01]  /*5f00*/  @P2 LDC.64 R98, c[0x0][0x408] ;  /* 0x00010200ff622b82 */ /* 0x000e620000000a00 */
        /* <DEDUP_REMOVED lines=13> */
[----:B0-----:R-:W-:Y:S01]  /*5fe0*/  @P2 FMUL.FTZ R97, R162, R97 ;  /* 0x00000061a2612220 */ /* 0x001fe20000410000 */
[----:B------:R-:W-:-:S02]  /*5ff0*/  @P2 FSEL R156, R156, RZ, P4 ;  /* 0x000000ff9c9c2208 */ /* 0x000fc40002000000 */
[----:B------:R-:W-:Y:S01]  /*6000*/  @P2 LOP3.LUT P4, RZ, R101, 0xff, RZ, 0xc0, !PT ;  /* 0x000000ff65ff2812 */ /* 0x000fe2000788c0ff */
[----:B------:R-:W-:Y:S01]  /*6010*/  @P2 FMUL.FTZ R96, R97, R96 ;  /* 0x0000006061602220 */ /* 0x000fe20000410000 */
[----:B------:R-:W-:Y:S01]  /*6020*/  @P2 FSEL R158, R158, RZ, P3 ;  /* 0x000000ff9e9e2208 */ /* 0x000fe20001800000 */
[----:B-1----:R-:W-:Y:S01]  /*6030*/  @P2 FMUL.FTZ R99, R161, R99 ;  /* 0x00000063a1632220 */ /* 0x002fe20000410000 */
        /* <DEDUP_REMOVED lines=41> */
.L_x_3122:
[----:B0-----:R-:W0:Y:S01]  /*62d0*/  @P2 LDC.64 R98, c[0x0][0x408] ;  /* 0x00010200ff622b82 */ /* 0x001e220000000a00 */
        /* <DEDUP_REMOVED lines=23> */
.L_x_3124:
[----:B------:R-:W-:Y:S05]  /*6450*/  BSYNC.RECONVERGENT B2 ;  /* 0x0000000000027941 */ /* 0x000fea0003800200 */
.L_x_3123:
        /* <DEDUP_REMOVED lines=13> */
.L_x_3126:
[----:B------:R-:W-:Y:S05]  /*6530*/  BSYNC.RECONVERGENT B2 ;  /* 0x0000000000027941 */ /* 0x000fea0003800200 */
.L_x_3125:
        /* <DEDUP_REMOVED lines=13> */
.L_x_3128:
[----:B------:R-:W-:Y:S05]  /*6610*/  BSYNC.RECONVERGENT B2 ;  /* 0x0000000000027941 */ /* 0x000fea0003800200 */
.L_x_3127:
        /* <DEDUP_REMOVED lines=13> */
.L_x_3130:
[----:B------:R-:W-:Y:S05]  /*66f0*/  BSYNC.RECONVERGENT B2 ;  /* 0x0000000000027941 */ /* 0x000fea0003800200 */
.L_x_3129:
        /* <DEDUP_REMOVED lines=13> */
.L_x_3132:
[----:B------:R-:W-:Y:S05]  /*67d0*/  BSYNC.RECONVERGENT B2 ;  /* 0x0000000000027941 */ /* 0x000fea0003800200 */
.L_x_3131:
        /* <DEDUP_REMOVED lines=13> */
.L_x_3134:
[----:B------:R-:W-:Y:S05]  /*68b0*/  BSYNC.RECONVERGENT B2 ;  /* 0x0000000000027941 */ /* 0x000fea0003800200 */
.L_x_3133:
        /* <DEDUP_REMOVED lines=13> */
.L_x_3136:
[----:B------:R-:W-:Y:S05]  /*6990*/  BSYNC.RECONVERGENT B2 ;  /* 0x0000000000027941 */ /* 0x000fea0003800200 */
.L_x_3135:
[----:B------:R-:W-:-:S04]  /*69a0*/  @P2 F2FP.BF16.F32.PACK_AB R96, RZ, R96 ;  /* 0x00000060ff60223e */ /* 0x000fc800000010ff */
[----:B------:R-:W-:-:S07]  /*69b0*/  @P2 PRMT R91, R91, 0x5410, R96 ;  /* 0x000054105b5b2816 */ /* 0x000fce0000000060 */
.L_x_3121:
[----:B------:R-:W-:Y:S05]  /*69c0*/  BSYNC.RECONVERGENT B1 ;  /* 0x0000000000017941 */ /* 0x000fea0003800200 */
.L_x_3118:
        /* <DEDUP_REMOVED lines=12> */
.L_x_3075:
[----:B------:R-:W-:Y:S05]  /*6a90*/  BSYNC B0 ;  /* 0x0000000000007941 */ /* 0x000fea0003800000 */
.L_x_3074:
        /* <DEDUP_REMOVED lines=9> */
[----:B------:R-:W-:Y:S01]  /*6b30*/  LEA R103, R103, R0, 0x5 ;  /* 0x0000000067677211 */ /* 0x000fe200078e28ff */
[----:B------:R-:W-:-:S04]  /*6b40*/  IMAD R0, R149, 0x4, R0 ;  /* 0x0000000495007824 */ /* 0x000fc800078e0200 */
[----:B------:R-:W-:Y:S01]  /*6b50*/  STS.128 [R103], R84 ;  /* 0x0000005467007388 */ /* 0x000fe20000000c00 */
[----:B-1----:R-:W-:-:S03]  /*6b60*/  IMAD R24, R24, UR4, RZ ;  /* 0x0000000418187c24 */ /* 0x002fc6000f8e02ff */
[----:B------:R-:W-:Y:S04]  /*6b70*/  STS.128 [R103+0x10], R80 ;  /* 0x0000105067007388 */ /* 0x000fe80000000c00 */
[----:B------:R-:W-:Y:S04]  /*6b80*/  STS.128 [R103+0x400], R76 ;  /* 0x0004004c67007388 */ /* 0x000fe80000000c00 */
        /* <DEDUP_REMOVED lines=8> */
[----:B------:R-:W5:Y:S04]  /*6c10*/  LDS R8, [R0+0xe00] ;  /* 0x000e000000087984 */ /* 0x000f680000000800 */
[----:B------:R-:W2:Y:S04]  /*6c20*/  LDS R10, [R0+0x1200] ;  /* 0x00120000000a7984 */ /* 0x000ea80000000800 */
[----:B------:R-:W2:Y:S04]  /*6c30*/  LDS R15, [R0+0x1800] ;  /* 0x00180000000f7984 */ /* 0x000ea80000000800 */
[----:B------:R-:W2:Y:S04]  /*6c40*/  LDS R4, [R0+0x400] ;  /* 0x0004000000047984 */ /* 0x000ea80000000800 */
[----:B------:R-:W2:Y:S04]  /*6c50*/  LDS R6, [R0+0x800] ;  /* 0x0008000000067984 */ /* 0x000ea80000000800 */
[----:B------:R-:W2:Y:S01]  /*6c60*/  LDS R7, [R0+0xa00] ;  /* 0x000a000000077984 */ /* 0x000ea20000000800 */
[----:B0-----:R-:W-:-:S03]  /*6c70*/  FADD.FTZ R2, RZ, R2 ;  /* 0x00000002ff027221 */ /* 0x001fc60000010000 */
[----:B------:R-:W0:Y:S01]  /*6c80*/  LDS R11, [R0+0x1000] ;  /* 0x00100000000b7984 */ /* 0x000e220000000800 */
[----:B-1----:R-:W-:-:S03]  /*6c90*/  FADD.FTZ R3, RZ, R3 ;  /* 0x00000003ff037221 */ /* 0x002fc60000010000 */
[----:B------:R-:W1:Y:S01]  /*6ca0*/  LDS R13, [R0+0x1400] ;  /* 0x00140000000d7984 */ /* 0x000e620000000800 */
[----:B---3--:R-:W-:-:S03]  /*6cb0*/  FADD.FTZ R2, R2, R9 ;  /* 0x0000000902027221 */ /* 0x008fc60000010000 */
[----:B------:R-:W3:Y:S01]  /*6cc0*/  LDS R12, [R0+0x1600] ;  /* 0x00160000000c7984 */ /* 0x000ee20000000800 */
[----:B----4-:R-:W-:-:S03]  /*6cd0*/  FADD.FTZ R5, RZ, R5 ;  /* 0x00000005ff057221 */ /* 0x010fc60000010000 */
[----:B------:R-:W4:Y:S01]  /*6ce0*/  LDS R14, [R0+0x1a00] ;  /* 0x001a0000000e7984 */ /* 0x000f220000000800 */
[----:B-----5:R-:W-:-:S03]  /*6cf0*/  FADD.FTZ R3, R3, R8 ;  /* 0x0000000803037221 */ /* 0x020fc60000010000 */
[----:B------:R-:W5:Y:S01]  /*6d00*/  LDS R17, [R0+0x1c00] ;  /* 0x001c000000117984 */ /* 0x000f620000000800 */
[----:B--2---:R-:W-:-:S03]  /*6d10*/  FADD.FTZ R5, R5, R10 ;  /* 0x0000000a05057221 */ /* 0x004fc60000010000 */
[----:B------:R-:W2:Y:S01]  /*6d20*/  LDS R16, [R0+0x1e00] ;  /* 0x001e000000107984 */ /* 0x000ea20000000800 */
[----:B------:R-:W-:-:S03]  /*6d30*/  FADD.FTZ R2, R2, R15 ;  /* 0x0000000f02027221 */ /* 0x000fc60000010000 */
[----:B------:R-:W2:Y:S01]  /*6d40*/  LDS R19, [R0+0x2000] ;  /* 0x0020000000137984 */ /* 0x000ea20000000800 */
[----:B------:R-:W-:-:S03]  /*6d50*/  FADD.FTZ R4, RZ, R4 ;  /* 0x00000004ff047221 */ /* 0x000fc60000010000 */
[----:B------:R-:W2:Y:S01]  /*6d60*/  LDS R18, [R0+0x2200] ;  /* 0x0022000000127984 */ /* 0x000ea20000000800 */
[----:B------:R-:W-:-:S03]  /*6d70*/  FADD.FTZ R6, RZ, R6 ;  /* 0x00000006ff067221 */ /* 0x000fc60000010000 */
[----:B------:R-:W2:Y:S01]  /*6d80*/  LDS R9, [R0+0x2400] ;  /* 0x0024000000097984 */ /* 0x000ea20000000800 */
[----:B------:R-:W-:-:S03]  /*6d90*/  FADD.FTZ R7, RZ, R7 ;  /* 0x00000007ff077221 */ /* 0x000fc60000010000 */
[----:B------:R-:W2:Y:S04]  /*6da0*/  LDS R20, [R0+0x2600] ;  /* 0x0026000000147984 */ /* 0x000ea80000000800 */
[----:B------:R-:W2:Y:S01]  /*6db0*/  LDS R21, [R0+0x2800] ;  /* 0x0028000000157984 */ /* 0x000ea20000000800 */
[----:B0-----:R-:W-:-:S03]  /*6dc0*/  FADD.FTZ R4, R4, R11 ;  /* 0x0000000b04047221 */ /* 0x001fc60000010000 */
[----:B------:R-:W0:Y:S01]  /*6dd0*/  LDS R8, [R0+0x2a00] ;  /* 0x002a000000087984 */ /* 0x000e220000000800 */
[----:B-1----:R-:W-:-:S03]  /*6de0*/  FADD.FTZ R6, R6, R13 ;  /* 0x0000000d06067221 */ /* 0x002fc60000010000 */
[----:B------:R-:W1:Y:S01]  /*6df0*/  LDS R15, [R0+0x2c00] ;  /* 0x002c0000000f7984 */ /* 0x000e620000000800 */
[----:B---3--:R-:W-:-:S03]  /*6e00*/  FADD.FTZ R7, R7, R12 ;  /* 0x0000000c07077221 */ /* 0x008fc60000010000 */
[----:B------:R-:W3:Y:S01]  /*6e10*/  LDS R10, [R0+0x2e00] ;  /* 0x002e0000000a7984 */ /* 0x000ee20000000800 */
[----:B----4-:R-:W-:Y:S01]  /*6e20*/  FADD.FTZ R3, R3, R14 ;  /* 0x0000000e03037221 */ /* 0x010fe20000010000 */
[----:B------:R-:W-:Y:S01]  /*6e30*/  BAR.SYNC.DEFER_BLOCKING 0x0 ;  /* 0x0000000000007b1d */ /* 0x000fe20000010000 */
[----:B-----5:R-:W-:Y:S01]  /*6e40*/  FADD.FTZ R4, R4, R17 ;  /* 0x0000001104047221 */ /* 0x020fe20000010000 */
        /* <DEDUP_REMOVED lines=9> */
[----:B------:R-:W-:Y:S02]  /*6ee0*/  IADD3 R5, P0, PT, R24, R149, RZ ;  /* 0x0000009518057210 */ /* 0x000fe40007f1e0ff */
[----:B------:R-:W-:Y:S01]  /*6ef0*/  STS.128 [R103+0x400], R48 ;  /* 0x0004003067007388 */ /* 0x000fe20000000c00 */
[----:B-1----:R-:W-:Y:S01]  /*6f00*/  FADD.FTZ R15, R6, R15 ;  /* 0x0000000f060f7221 */ /* 0x002fe20000010000 */
[----:B------:R-:W-:Y:S02]  /*6f10*/  IADD3.X R2, PT, PT, RZ, RZ, RZ, P0, !PT ;  /* 0x000000ffff027210 */ /* 0x000fe400007fe4ff */
[----:B------:R-:W-:Y:S01]  /*6f20*/  STS.128 [R103+0x410], R52 ;  /* 0x0004103467007388 */ /* 0x000fe20000000c00 */
[----:B------:R-:W-:Y:S01]  /*6f30*/  SHF.L.U32 R4, R5, 0x2, RZ ;  /* 0x0000000205047819 */ /* 0x000fe200000006ff */
[----:B---3--:R-:W-:Y:S01]  /*6f40*/  FADD.FTZ R7, R7, R10 ;  /* 0x0000000a07077221 */ /* 0x008fe20000010000 */
        /* <DEDUP_REMOVED lines=69> */
.L_x_3079:
        /* <DEDUP_REMOVED lines=8> */
.L_x_3139:
[----:B------:R-:W-:Y:S05]  /*7420*/  BSYNC B1 ;  /* 0x0000000000017941 */ /* 0x000fea0003800000 */
.L_x_3138:
[----:B------:R-:W-:Y:S02]  /*7430*/  IMAD.MOV.U32 R167, RZ, RZ, R154 ;  /* 0x000000ffffa77224 */ /* 0x000fe400078e009a */
        /* <DEDUP_REMOVED lines=8> */
.L_x_3140:
[----:B------:R-:W-:Y:S01]  /*74c0*/  PRMT R161, R15, 0x7632, R161 ;  /* 0x000076320fa17816 */ /* 0x000fe200000000a1 */
[----:B------:R-:W-:Y:S01]  /*74d0*/  FADD.FTZ R103, R103, R158 ;  /* 0x0000009e67677221 */ /* 0x000fe20000010000 */
        /* <DEDUP_REMOVED lines=8> */
.L_x_3141:
[----:B------:R-:W-:-:S04]  /*7560*/  FADD.FTZ R149, R149, R154 ;  /* 0x0000009a95957221 */ /* 0x000fc80000010000 */
[----:B------:R-:W-:Y:S01]  /*7570*/  IMAD.MOV.U32 R167, RZ, RZ, R149 ;  /* 0x000000ffffa77224 */ /* 0x000fe200078e0095 */
[----:B------:R-:W-:-:S07]  /*7580*/  MOV R160, R164 ;  /* 0x000000a400a07202 */ /* 0x000fce0000000f00 */
[----:B------:R-:W-:Y:S05]  /*7590*/  WARPSYNC.COLLECTIVE R166, `(.L_x_3142) ;  /* 0x00000000a6087348 */ /* 0x000fea0003c00000 */
[----:B------:R0:W1:Y:S02]  /*75a0*/  SHFL.BFLY P0, R164, R167, R168, R169 ;  /* 0x0c0000a8a7a47389 */ /* 0x00006400000000a9 */
[----:B01----:R-:W-:Y:S05]  /*75b0*/  ENDCOLLECTIVE ;  /* 0x000000000000791b */ /* 0x003fea0003800000 */
.L_x_3142:
[----:B------:R-:W-:-:S05]  /*75c0*/  FADD.FTZ R160, R103, R160 ;  /* 0x000000a067a07221 */ /* 0x000fca0000010000 */
[----:B------:R-:W-:Y:S01]  /*75d0*/  MOV R167, R160 ;  /* 0x000000a000a77202 */ /* 0x000fe20000000f00 */
[----:B------:R-:W-:Y:S01]  /*75e0*/  HFMA2 R168, -RZ, RZ, 0, 2.384185791015625e-07 ;  /* 0x00000004ffa87431 */ /* 0x000fe200000001ff */
[----:B------:R-:W-:-:S07]  /*75f0*/  MOV R162, R164 ;  /* 0x000000a400a27202 */ /* 0x000fce0000000f00 */
[----:B------:R-:W-:Y:S05]  /*7600*/  WARPSYNC.COLLECTIVE R166, `(.L_x_3143) ;  /* 0x00000000a6087348 */ /* 0x000fea0003c00000 */
[----:B------:R0:W1:Y:S02]  /*7610*/  SHFL.BFLY P0, R164, R167, R168, R169 ;  /* 0x0c0000a8a7a47389 */ /* 0x00006400000000a9 */
[----:B01----:R-:W-:Y:S05]  /*7620*/  ENDCOLLECTIVE ;  /* 0x000000000000791b */ /* 0x003fea0003800000 */
.L_x_3143:
[----:B------:R-:W-:-:S05]  /*7630*/  FADD.FTZ R162, R149, R162 ;  /* 0x000000a295a27221 */ /* 0x000fca0000010000 */
[----:B------:R-:W-:Y:S02]  /*7640*/  MOV R167, R162 ;  /* 0x000000a200a77202 */ /* 0x000fe40000000f00 */
[----:B------:R-:W-:-:S07]  /*7650*/  MOV R153, R164 ;  /* 0x000000a400997202 */ /* 0x000fce0000000f00 */
[----:B------:R-:W-:Y:S05]  /*7660*/  WARPSYNC.COLLECTIVE R166, `(.L_x_3144) ;  /* 0x00000000a6087348 */ /* 0x000fea0003c00000 */
[----:B------:R0:W1:Y:S02]  /*7670*/  SHFL.BFLY P0, R164, R167, R168, R169 ;  /* 0x0c0000a8a7a47389 */ /* 0x00006400000000a9 */
[----:B01----:R-:W-:Y:S05]  /*7680*/  ENDCOLLECTIVE ;  /* 0x000000000000791b */ /* 0x003fea0003800000 */
.L_x_3144:
[----:B------:R-:W-:Y:S01]  /*7690*/  FADD.FTZ R153, R160, R153 ;  /* 0x00000099a0997221 */ /* 0x000fe20000010000 */
[----:B------:R-:W-:-:S04]  /*76a0*/  PRMT R160, R7, 0x7632, R160 ;  /* 0x0000763207a07816 */ /* 0x000fc800000000a0 */
[----:B------:R-:W-:Y:S01]  /*76b0*/  MOV R167, R153 ;  /* 0x0000009900a77202 */ /* 0x000fe20000000f00 */
[----:B------:R-:W-:Y:S01]  /*76c0*/  IMAD.MOV.U32 R168, RZ, RZ, 0x8 ;  /* 0x00000008ffa87424 */ /* 0x000fe200078e00ff */
[----:B------:R-:W-:-:S07]  /*76d0*/  MOV R155, R164 ;  /* 0x000000a4009b7202 */ /* 0x000fce0000000f00 */
[----:B------:R-:W-:Y:S05]  /*76e0*/  WARPSYNC.COLLECTIVE R166, `(.L_x_3145) ;  /* 0x00000000a6087348 */ /* 0x000fea0003c00000 */
[----:B------:R0:W1:Y:S02]  /*76f0*/  SHFL.BFLY P0, R164, R167, R168, R169 ;  /* 0x0c0000a8a7a47389 */ /* 0x00006400000000a9 */
[----:B01----:R-:W-:Y:S05]  /*7700*/  ENDCOLLECTIVE ;  /* 0x000000000000791b */ /* 0x003fea0003800000 */
.L_x_3145:
[----:B------:R-:W-:Y:S01]  /*7710*/  FADD.FTZ R155, R162, R155 ;  /* 0x0000009ba29b7221 */ /* 0x000fe20000010000 */
[----:B------:R-:W-:-:S04]  /*7720*/  PRMT R162, R13, 0x7632, R162 ;  /* 0x000076320da27816 */ /* 0x000fc800000000a2 */
[----:B------:R-:W-:Y:S02]  /*7730*/  MOV R167, R155 ;  /* 0x0000009b00a77202 */ /* 0x000fe40000000f00 */
[----:B------:R-:W-:-:S07]  /*7740*/  MOV R154, R164 ;  /* 0x000000a4009a7202 */ /* 0x000fce0000000f00 */
[----:B------:R-:W-:Y:S05]  /*7750*/  WARPSYNC.COLLECTIVE R166, `(.L_x_3146) ;  /* 0x00000000a6087348 */ /* 0x000fea0003c00000 */
[----:B------:R0:W1:Y:S02]  /*7760*/  SHFL.BFLY P0, R164, R167, R168, R169 ;  /* 0x0c0000a8a7a47389 */ /* 0x00006400000000a9 */
[----:B01----:R-:W-:Y:S05]  /*7770*/  ENDCOLLECTIVE ;  /* 0x000000000000791b */ /* 0x003fea0003800000 */
.L_x_3146:
[----:B------:R-:W-:-:S05]  /*7780*/  FADD.FTZ R154, R153, R154 ;  /* 0x0000009a999a7221 */ /* 0x000fca0000010000 */
[----:B------:R-:W-:Y:S01]  /*7790*/  MOV R167, R154 ;  /* 0x0000009a00a77202 */ /* 0x000fe20000000f00 */
[----:B------:R-:W-:Y:S01]  /*77a0*/  HFMA2 R168, -RZ, RZ, 0, 9.5367431640625e-07 ;  /* 0x00000010ffa87431 */ /* 0x000fe200000001ff */
[----:B------:R-:W-:-:S07]  /*77b0*/  MOV R158, R164 ;  /* 0x000000a4009e7202 */ /* 0x000fce0000000f00 */
[----:B------:R-:W-:Y:S05]  /*77c0*/  WARPSYNC.COLLECTIVE R166, `(.L_x_3147) ;  /* 0x00000000a6087348 */ /* 0x000fea0003c00000 */
[----:B------:R0:W1:Y:S02]  /*77d0*/  SHFL.BFLY P0, R164, R167, R168, R169 ;  /* 0x0c0000a8a7a47389 */ /* 0x00006400000000a9 */
[----:B01----:R-:W-:Y:S05]  /*77e0*/  ENDCOLLECTIVE ;  /* 0x000000000000791b */ /* 0x003fea0003800000 */
.L_x_3147:
[--C-:B------:R-:W-:Y:S01]  /*77f0*/  FADD.FTZ R103, R155, R158.reuse ;  /* 0x0000009e9b677221 */ /* 0x100fe20000010000 */
[----:B------:R-:W-:-:S04]  /*7800*/  PRMT R158, R5, 0x7632, R158 ;  /* 0x00007632059e7816 */ /* 0x000fc8000000009e */
[----:B------:R-:W-:Y:S02]  /*7810*/  MOV R167, R103 ;  /* 0x0000006700a77202 */ /* 0x000fe40000000f00 */
[----:B------:R-:W-:-:S07]  /*7820*/  MOV R165, R164 ;  /* 0x000000a400a57202 */ /* 0x000fce0000000f00 */
[----:B------:R-:W-:Y:S05]  /*7830*/  WARPSYNC.COLLECTIVE R166, `(.L_x_3148) ;  /* 0x00000000a6087348 */ /* 0x000fea0003c00000 */
[----:B------:R0:W1:Y:S02]  /*7840*/  SHFL.BFLY P0, R164, R167, R168, R169 ;  /* 0x0c0000a8a7a47389 */ /* 0x00006400000000a9 */
[----:B01----:R-:W-:Y:S05]  /*7850*/  ENDCOLLECTIVE ;  /* 0x000000000000791b */ /* 0x003fea0003800000 */
.L_x_3148:
[----:B------:R-:W-:Y:S05]  /*7860*/  BRA `(.L_x_3149) ;  /* 0xffffffa000c07947 */ /* 0x000fea000383ffff */
.L_x_3150:
        /* <DEDUP_REMOVED lines=9> */
.L_x_14464:


//--------------------- .text._ZN10layer_norm13ln_bwd_kernelINS_13Kernel_traitsIf13__nv_bfloat16S2_S2_fjLj768ELj1ELj4ELj1ELj16ENS_18Kernel_traits_baseILj768EfS2_S2_S2_fjLj128EEEEELb1ELb1ELb0ELb0EEEvNS_9BwdParamsE --------------------------
	.section	.text._ZN10layer_norm13ln_bwd_kernelINS_13Kernel_traitsIf13__nv_bfloat16S2_S2_fjLj768ELj1ELj4ELj1ELj16ENS_18Kernel_traits_baseILj768EfS2_S2_S2_fjLj128EEEEELb1ELb1ELb0ELb0EEEvNS_9BwdParamsE,"ax",@progbits
	.align	128
        .global         _ZN10layer_norm13ln_bwd_kernelINS_13Kernel_traitsIf13__nv_bfloat16S2_S2_fjLj768ELj1ELj4ELj1ELj16ENS_18Kernel_traits_baseILj768EfS2_S2_S2_fjLj128EEEEELb1ELb1ELb0ELb0EEEvNS_9BwdParamsE
        .type           _ZN10layer_norm13ln_bwd_kernelINS_13Kernel_traitsIf13__nv_bfloat16S2_S2_fjLj768ELj1ELj4ELj1ELj16ENS_18Kernel_traits_baseILj768EfS2_S2_S2_fjLj128EEEEELb1ELb1ELb0ELb0EEEvNS_9BwdParamsE,@function
        .size           _ZN10layer_norm13ln_bwd_kernelINS_13Kernel_traitsIf13__nv_bfloat16S2_S2_fjLj768ELj1ELj4ELj1ELj16ENS_18Kernel_traits_baseILj768EfS2_S2_S2_fjLj128EEEEELb1ELb1ELb0ELb0EEEvNS_9BwdParamsE,(.L_x_14465 - _ZN10layer_norm13ln_bwd_kernelINS_13Kernel_traitsIf13__nv_bfloat16S2_S2_fjLj768ELj1ELj4ELj1ELj16ENS_18Kernel_traits_baseILj768EfS2_S2_S2_fjLj128EEEEELb1ELb1ELb0ELb0EEEvNS_9BwdParamsE)
        .other          _ZN10layer_norm13ln_bwd_kernelINS_13Kernel_traitsIf13__nv_bfloat16S2_S2_fjLj768ELj1ELj4ELj1ELj16ENS_18Kernel_traits_baseILj768EfS2_S2_S2_fjLj128EEEEELb1ELb1ELb0ELb0EEEvNS_9BwdParamsE,@"STO_CUDA_ENTRY STV_DEFAULT"
_ZN10layer_norm13ln_bwd_kernelINS_13Kernel_traitsIf13__nv_bfloat16S2_S2_fjLj768ELj1ELj4ELj1ELj16ENS_18Kernel_traits_baseILj768EfS2_S2_S2_fjLj128EEEEELb1ELb1ELb0ELb0EEEvNS_9BwdParamsE:
.text._ZN10layer_norm13ln_bwd_kernelINS_13Kernel_traitsIf13__nv_bfloat16S2_S2_fjLj768ELj1ELj4ELj1ELj16ENS_18Kernel_traits_baseILj768EfS2_S2_S2_fjLj128EEEEELb1ELb1ELb0ELb0EEEvNS_9BwdParamsE:
        /* <DEDUP_REMOVED lines=29> */
[----:B------:R-:W-:Y:S02]  /*01d0*/  @P1 IADD3 R3, PT, PT, R3, 0x20, RZ ;  /* 0x0000002003031810 */ /* 0x000fe40007ffe0ff */
[----:B------:R0:W5:Y:S01]  /*01e0*/  @P1 LDG.E.128 R48, desc[UR6][R8.64+0x10] ;  /* 0x0000100608301981 */ /* 0x000162000c1e1d00 */
[----:B------:R-:W2:Y:S03]  /*01f0*/  @P0 LDC.64 R4, c[0x0][0x3d0] ;  /* 0x0000f400ff040b82 */ /* 0x000ea60000000a00 */
[----:B------:R0:W5:Y:S01]  /*0200*/  @P1 LDG.E.128 R52, desc[UR6][R10.64] ;  /* 0x000000060a341981 */ /* 0x000162000c1e1d00 */
[----:B---3--:R-:W-:-:S03]  /*0210*/  @P2 IMAD.WIDE.U32 R12, R3, 0x20, R12 ;  /* 0x00000020030c2825 */ /* 0x008fc600078e000c */
[----:B------:R0:W5:Y:S01]  /*0220*/  @P1 LDG.E.128 R56, desc[UR6][R10.64+0x10] ;  /* 0x000010060a381981 */ /* 0x000162000c1e1d00 */
[----:B------:R-:W3:Y:S03]  /*0230*/  @P0 LDC.64 R6, c[0x0][0x3e8] ;  /* 0x0000fa00ff060b82 */ /* 0x000ee60000000a00 */
[----:B------:R0:W5:Y:S01]  /*0240*/  @P2 LDG.E.128 R60, desc[UR6][R12.64] ;  /* 0x000000060c3c2981 */ /* 0x000162000c1e1d00 */
[----:B-1----:R-:W-:-:S03]  /*0250*/  @P2 IMAD.WIDE.U32 R14, R3, 0x20, R14 ;  /* 0x00000020030e2825 */ /* 0x002fc600078e000e */
[----:B------:R0:W5:Y:S04]  /*0260*/  @P2 LDG.E.128 R64, desc[UR6][R12.64+0x10] ;  /* 0x000010060c402981 */ /* 0x000168000c1e1d00 */
[----:B------:R0:W5:Y:S04]  /*0270*/  @P2 LDG.E.128 R68, desc[UR6][R14.64] ;  /* 0x000000060e442981 */ /* 0x000168000c1e1d00 */
[----:B------:R0:W5:Y:S01]  /*0280*/  @P2 LDG.E.128 R72, desc[UR6][R14.64+0x10] ;  /* 0x000010060e482981 */ /* 0x000162000c1e1d00 */
[----:B------:R-:W-:Y:S01]  /*0290*/  USHF.L.U32 UR4, UR5, 0x2, URZ ;  /* 0x0000000205047899 */ /* 0x000fe200080006ff */
[----:B------:R-:W-:Y:S01]  /*02a0*/  SHF.R.U32.HI R3, RZ, 0x5, R16 ;  /* 0x00000005ff037819 */ /* 0x000fe20000011610 */
[----:B--2---:R-:W-:-:S04]  /*02b0*/  @P0 IMAD.WIDE.U32 R4, R181, 0x20, R4 ;  /* 0x00000020b5040825 */ /* 0x004fc800078e0004 */
[----:B------:R-:W-:Y:S01]  /*02c0*/  LOP3.LUT R3, R3, UR4, RZ, 0xfc, !PT ;  /* 0x0000000403037c12 */ /* 0x000fe2000f8efcff */
[----:B------:R0:W5:Y:S01]  /*02d0*/  @P0 LDG.E.128 R28, desc[UR6][R4.64] ;  /* 0x00000006041c0981 */ /* 0x000162000c1e1d00 */
[----:B---3--:R-:W-:-:S03]  /*02e0*/  @P0 IMAD.WIDE.U32 R6, R181, 0x20, R6 ;  /* 0x00000020b5060825 */ /* 0x008fc600078e0006 */
[----:B------:R0:W5:Y:S04]  /*02f0*/  @P0 LDG.E.128 R32, desc[UR6][R4.64+0x10] ;  /* 0x0000100604200981 */ /* 0x000168000c1e1d00 */
[----:B------:R0:W5:Y:S04]  /*0300*/  @P0 LDG.E.128 R36, desc[UR6][R6.64] ;  /* 0x0000000606240981 */ /* 0x000168000c1e1d00 */
[----:B------:R0:W5:Y:S01]  /*0310*/  @P0 LDG.E.128 R40, desc[UR6][R6.64+0x10] ;  /* 0x0000100606280981 */ /* 0x000162000c1e1d00 */
[----:B------:R-:W-:Y:S01]  /*0320*/  ISETP.GE.AND P0, PT, R3, UR8, PT ;  /* 0x0000000803007c0c */ /* 0x000fe2000bf06270 */
[----:B------:R-:W-:Y:S01]  /*0330*/  BSSY B0, `(.L_x_3151) ;  /* 0x000076d000007945 */ /* 0x000fe20003800000 */
        /* <DEDUP_REMOVED lines=35> */
[----:B------:R-:W-:Y:S01]  /*0570*/  CS2R R142, SRZ ;  /* 0x00000000008e7805 */ /* 0x000fe2000001ff00 */
[----:B0-----:R-:W-:Y:S06]  /*0580*/  @P0 BRA `(.L_x_3152) ;  /* 0x00000074001c0947 */ /* 0x001fec0003800000 */
        /* <DEDUP_REMOVED lines=40> */
.L_x_3182:
[----:B0-----:R-:W0:Y:S08]  /*0810*/  LDC.64 R168, c[0x0][0x3c0] ;  /* 0x0000f000ffa87b82 */ /* 0x001e300000000a00 */
[----:B------:R-:W1:Y:S08]  /*0820*/  @P0 LDC.64 R164, c[0x0][0x3e0] ;  /* 0x0000f800ffa40b82 */ /* 0x000e700000000a00 */
[----:B------:R-:W2:Y:S01]  /*0830*/  LDC.64 R166, c[0x0][0x3c8] ;  /* 0x0000f200ffa67b82 */ /* 0x000ea20000000a00 */
[----:B0-----:R-:W-:-:S06]  /*0840*/  IMAD.WIDE R168, R3, 0x4, R168 ;  /* 0x0000000403a87825 */ /* 0x001fcc00078e02a8 */
[----:B------:R0:W3:Y:S01]  /*0850*/  LDG.E R168, desc[UR6][R168.64] ;  /* 0x00000006a8a87981 */ /* 0x0000e2000c1e1900 */
        /* <DEDUP_REMOVED lines=8> */
[----:B------:R-:W-:Y:S01]  /*08e0*/  ISETP.NE.AND P6, PT, R4, RZ, PT ;  /* 0x000000ff0400720c */ /* 0x000fe20003fc5270 */
[----:B------:R-:W-:Y:S01]  /*08f0*/  IMAD R170, R3, R2, RZ ;  /* 0x0000000203aa7224 */ /* 0x000fe200078e02ff */
[----:B------:R-:W-:Y:S02]  /*0900*/  ISETP.NE.U32.AND P1, PT, RZ, UR10, PT ;  /* 0x0000000aff007c0c */ /* 0x000fe4000bf25070 */
[----:B------:R-:W-:Y:S02]  /*0910*/  ISETP.GE.U32.AND P4, PT, R0, 0x40, PT ;  /* 0x000000400000780c */ /* 0x000fe40003f86070 */
[----:B------:R-:W-:-:S02]  /*0920*/  SHF.R.S32.HI R171, RZ, 0x1f, R170 ;  /* 0x0000001fffab7819 */ /* 0x000fc400000114aa */
[----:B------:R-:W-:Y:S02]  /*0930*/  ISETP.GE.U32.AND P3, PT, R0, 0x60, PT ;  /* 0x000000600000780c */ /* 0x000fe40003f66070 */
[----:B------:R-:W-:Y:S02]  /*0940*/  LEA.HI R170, R171, R170, RZ, 0x3 ;  /* 0x000000aaabaa7211 */ /* 0x000fe400078f18ff */
[----:B------:R-:W-:Y:S02]  /*0950*/  ISETP.NE.AND.EX P1, PT, RZ, UR11, PT, P1 ;  /* 0x0000000bff007c0c */ /* 0x000fe4000bf25310 */
[----:B------:R-:W-:Y:S01]  /*0960*/  LEA.HI.SX32 R198, R170, R181, 0x1d ;  /* 0x000000b5aac67211 */ /* 0x000fe200078feaff */
[----:B------:R-:W-:Y:S01]  /*0970*/  HFMA2 R170, -RZ, RZ, 0, 0 ;  /* 0x00000000ffaa7431 */ /* 0x000fe200000001ff */
[----:B0-----:R-:W-:Y:S02]  /*0980*/  MOV R169, RZ ;  /* 0x000000ff00a97202 */ /* 0x001fe40000000f00 */
[----:B---3--:R-:W-:-:S02]  /*0990*/  FSEL R202, R168, RZ, !P6 ;  /* 0x000000ffa8ca7208 */ /* 0x008fc40007000000 */
[----:B------:R-:W-:Y:S01]  /*09a0*/  MOV R168, R198 ;  /* 0x000000c600a87202 */ /* 0x000fe20000000f00 */
[----:B-1----:R-:W-:Y:S06]  /*09b0*/  @!P5 BRA `(.L_x_3154) ;  /* 0x00000004007cd947 */ /* 0x002fec0003800000 */
        /* <DEDUP_REMOVED lines=16> */
[C---:B------:R-:W-:Y:S02]  /*0ac0*/  PRMT R190, R167.reuse, 0x7632, R190 ;  /* 0x00007632a7be7816 */ /* 0x040fe400000000be */
[----:B------:R-:W-:Y:S01]  /*0ad0*/  SHF.L.U32 R191, R167, 0x10, RZ ;  /* 0x00000010a7bf7819 */ /* 0x000fe200000006ff */
[----:B------:R-:W-:Y:S01]  /*0ae0*/  FADD.FTZ R164, -R202, R185 ;  /* 0x000000b9caa47221 */ /* 0x000fe20000010100 */
[----:B------:R-:W-:Y:S02]  /*0af0*/  SHF.L.U32 R167, R184, 0x10, RZ ;  /* 0x00000010b8a77819 */ /* 0x000fe400000006ff */
[----:B------:R-:W-:-:S02]  /*0b00*/  PRMT R186, R165, 0x7632, R186 ;  /* 0x00007632a5ba7816 */ /* 0x000fc400000000ba */
[----:B------:R-:W-:Y:S01]  /*0b10*/  SHF.L.U32 R187, R165, 0x10, RZ ;  /* 0x00000010a5bb7819 */ /* 0x000fe200000006ff */
[C---:B-----5:R-:W-:Y:S01]  /*0b20*/  FMUL.FTZ R197, R199.reuse, R164 ;  /* 0x000000a4c7c57220 */ /* 0x060fe20000410000 */
[----:B----4-:R-:W-:Y:S01]  /*0b30*/  PRMT R165, R168, 0x7632, R165 ;  /* 0x00007632a8a57816 */ /* 0x010fe200000000a5 */
[----:B------:R-:W-:Y:S01]  /*0b40*/  FADD.FTZ R196, -R202, R167 ;  /* 0x000000a7cac47221 */ /* 0x000fe20000010100 */
[----:B------:R-:W-:Y:S02]  /*0b50*/  SHF.L.U32 R195, R168, 0x10, RZ ;  /* 0x00000010a8c37819 */ /* 0x000fe400000006ff */
[----:B------:R-:W-:Y:S01]  /*0b60*/  SHF.L.U32 R189, R166, 0x10, RZ ;  /* 0x00000010a6bd7819 */ /* 0x000fe200000006ff */
[----:B------:R-:W-:Y:S01]  /*0b70*/  FMUL.FTZ R196, R199, R196 ;  /* 0x000000c4c7c47220 */ /* 0x000fe20000410000 */
[----:B------:R-:W-:Y:S01]  /*0b80*/  SHF.L.U32 R194, R165, 0x10, RZ ;  /* 0x00000010a5c27819 */ /* 0x000fe200000006ff */
[----:B------:R-:W-:Y:S01]  /*0b90*/  FADD.FTZ R100, R100, R195 ;  /* 0x000000c364647221 */ /* 0x000fe20000010000 */
[-C--:B------:R-:W-:Y:S01]  /*0ba0*/  FFMA.FTZ R76, R197, R195.reuse, R76 ;  /* 0x000000c3c54c7223 */ /* 0x080fe2000001004c */
[----:B------:R-:W-:Y:S01]  /*0bb0*/  FMUL.FTZ R195, R28, R195 ;  /* 0x000000c31cc37220 */ /* 0x000fe20000410000 */
[----:B0-----:R-:W-:-:S02]  /*0bc0*/  PRMT R182, R170, 0x7632, R182 ;  /* 0x00007632aab67816 */ /* 0x001fc400000000b6 */
[----:B------:R-:W-:Y:S01]  /*0bd0*/  SHF.L.U32 R183, R170, 0x10, RZ ;  /* 0x00000010aab77819 */ /* 0x000fe200000006ff */
[----:B------:R-:W-:Y:S01]  /*0be0*/  FADD.FTZ R170, -R202, R189 ;  /* 0x000000bdcaaa7221 */ /* 0x000fe20000010100 */
[----:B------:R-:W-:Y:S01]  /*0bf0*/  PRMT R188, R166, 0x7632, R188 ;  /* 0x00007632a6bc7816 */ /* 0x000fe200000000bc */
[----:B------:R-:W-:Y:S01]  /*0c00*/  FADD.FTZ R166, -R202, R187 ;  /* 0x000000bbcaa67221 */ /* 0x000fe20000010100 */
[----:B------:R-:W-:Y:S01]  /*0c10*/  PRMT R168, R169, 0x7632, R168 ;  /* 0x00007632a9a87816 */ /* 0x000fe200000000a8 */
[----:B------:R-:W-:Y:S01]  /*0c20*/  FADD.FTZ R101, R101, R194 ;  /* 0x000000c265657221 */ /* 0x000fe20000010000 */
[C---:B------:R-:W-:Y:S01]  /*0c30*/  PRMT R192, R171.reuse, 0x7632, R192 ;  /* 0x00007632abc07816 */ /* 0x040fe200000000c0 */
[-C--:B------:R-:W-:Y:S01]  /*0c40*/  FFMA.FTZ R77, R196, R194.reuse, R77 ;  /* 0x000000c2c44d7223 */ /* 0x080fe2000001004d */
[----:B------:R-:W-:Y:S01]  /*0c50*/  SHF.L.U32 R203, R171, 0x10, RZ ;  /* 0x00000010abcb7819 */ /* 0x000fe200000006ff */
[----:B------:R-:W-:Y:S01]  /*0c60*/  FMUL.FTZ R194, R29, R194 ;  /* 0x000000c21dc27220 */ /* 0x000fe20000410000 */
[----:B------:R-:W-:Y:S01]  /*0c70*/  SHF.L.U32 R169, R169, 0x10, RZ ;  /* 0x00000010a9a97819 */ /* 0x000fe200000006ff */
[----:B------:R-:W-:Y:S01]  /*0c80*/  FADD.FTZ R165, RZ, R195 ;  /* 0x000000c3ffa57221 */ /* 0x000fe20000010000 */
[----:B------:R-:W-:Y:S01]  /*0c90*/  SHF.L.U32 R171, R186, 0x10, RZ ;  /* 0x00000010baab7819 */ /* 0x000fe200000006ff */
[----:B------:R-:W-:Y:S01]  /*0ca0*/  FFMA.FTZ R167, R197, R195, RZ ;  /* 0x000000c3c5a77223 */ /* 0x000fe200000100ff */
[----:B------:R-:W-:Y:S01]  /*0cb0*/  SHF.L.U32 R185, R188, 0x10, RZ ;  /* 0x00000010bcb97819 */ /* 0x000fe200000006ff */
[C---:B------:R-:W-:Y:S01]  /*0cc0*/  FMUL.FTZ R189, R199.reuse, R170 ;  /* 0x000000aac7bd7220 */ /* 0x040fe20000410000 */
[----:B------:R-:W-:Y:S01]  /*0cd0*/  FADD.FTZ R186, -R202, R191 ;  /* 0x000000bfcaba7221 */ /* 0x000fe20000010100 */
[----:B------:R-:W-:Y:S01]  /*0ce0*/  FMUL.FTZ R193, R199, R166 ;  /* 0x000000a6c7c17220 */ /* 0x000fe20000410000 */
[----:B------:R-:W-:Y:S01]  /*0cf0*/  SHF.L.U32 R168, R168, 0x10, RZ ;  /* 0x00000010a8a87819 */ /* 0x000fe200000006ff */
[----:B------:R-:W-:Y:S01]  /*0d00*/  FMUL.FTZ R191, R30, R169 ;  /* 0x000000a91ebf7220 */ /* 0x000fe20000410000 */
[----:B------:R-:W-:Y:S01]  /*0d10*/  SHF.L.U32 R170, R192, 0x10, RZ ;  /* 0x00000010c0aa7819 */ /* 0x000fe200000006ff */
[----:B------:R-:W-:Y:S01]  /*0d20*/  FADD.FTZ R192, -R202, R171 ;  /* 0x000000abcac07221 */ /* 0x000fe20000010100 */
        /* <DEDUP_REMOVED lines=17> */
[C---:B------:R-:W-:Y:S01]  /*0e40*/  FFMA.FTZ R167, R189.reuse, R187, R166 ;  /* 0x000000bbbda77223 */ /* 0x040fe200000100a6 */
[----:B------:R-:W-:Y:S01]  /*0e50*/  FADD.FTZ R104, R104, R183 ;  /* 0x000000b768687221 */ /* 0x000fe20000010000 */
[----:B------:R-:W-:Y:S01]  /*0e60*/  FFMA.FTZ R80, R189, R183, R80 ;  /* 0x000000b7bd507223 */ /* 0x000fe20000010050 */
[----:B------:R-:W-:Y:S01]  /*0e70*/  FMUL.FTZ R183, R199, R186 ;  /* 0x000000bac7b77220 */ /* 0x000fe20000410000 */
[----:B------:R-:W-:Y:S01]  /*0e80*/  FADD.FTZ R186, -R202, R211 ;  /* 0x000000d3caba7221 */ /* 0x000fe20000010100 */
        /* <DEDUP_REMOVED lines=18> */
.L_x_3154:
[----:B------:R-:W-:Y:S05]  /*0fb0*/  BSYNC.RECONVERGENT B1 ;  /* 0x0000000000017941 */ /* 0x000fea0003800200 */
.L_x_3153:
        /* <DEDUP_REMOVED lines=16> */
[----:B------:R-:W-:Y:S02]  /*10c0*/  IADD3 R168, PT, PT, R168, 0x20, RZ ;  /* 0x00000020a8a87810 */ /* 0x000fe40007ffe0ff */
[C---:B---3--:R-:W-:Y:S02]  /*10d0*/  SHF.L.U32 R17, R8.reuse, 0x10, RZ ;  /* 0x0000001008117819 */ /* 0x048fe400000006ff */
[----:B------:R-:W-:Y:S02]  /*10e0*/  SHF.L.U32 R171, R11, 0x10, RZ ;  /* 0x000000100bab7819 */ /* 0x000fe400000006ff */
[----:B------:R-:W-:Y:S01]  /*10f0*/  PRMT R5, R8, 0x7632, R5 ;  /* 0x0000763208057816 */ /* 0x000fe20000000005 */
[----:B0-----:R-:W-:Y:S01]  /*1100*/  FADD.FTZ R6, -R202, R17 ;  /* 0x00000011ca067221 */ /* 0x001fe20000010100 */
[----:B------:R-:W-:Y:S02]  /*1110*/  PRMT R16, R9, 0x7632, R16 ;  /* 0x0000763209107816 */ /* 0x000fe40000000010 */
[----:B------:R-:W-:-:S02]  /*1120*/  PRMT R164, R11, 0x7632, R164 ;  /* 0x000076320ba47816 */ /* 0x000fc400000000a4 */
[C---:B----4-:R-:W-:Y:S02]  /*1130*/  PRMT R8, R12.reuse, 0x7632, R8 ;  /* 0x000076320c087816 */ /* 0x050fe40000000008 */
[----:B------:R-:W-:Y:S02]  /*1140*/  SHF.L.U32 R7, R12, 0x10, RZ ;  /* 0x000000100c077819 */ /* 0x000fe400000006ff */
[C---:B------:R-:W-:Y:S02]  /*1150*/  PRMT R11, R13.reuse, 0x7632, R11 ;  /* 0x000076320d0b7816 */ /* 0x040fe4000000000b */
[----:B------:R-:W-:Y:S02]  /*1160*/  SHF.L.U32 R19, R13, 0x10, RZ ;  /* 0x000000100d137819 */ /* 0x000fe400000006ff */
[C---:B------:R-:W-:Y:S02]  /*1170*/  PRMT R20, R14.reuse, 0x7632, R20 ;  /* 0x000076320e147816 */ /* 0x040fe40000000014 */
[----:B------:R-:W-:Y:S01]  /*1180*/  SHF.L.U32 R167, R14, 0x10, RZ ;  /* 0x000000100ea77819 */ /* 0x000fe200000006ff */
[----:B------:R-:W-:Y:S01]  /*1190*/  FADD.FTZ R14, -R202, R171 ;  /* 0x000000abca0e7221 */ /* 0x000fe20000010100 */
[----:B------:R-:W-:-:S02]  /*11a0*/  SHF.L.U32 R13, R5, 0x10, RZ ;  /* 0x00000010050d7819 */ /* 0x000fc400000006ff */
[C---:B------:R-:W-:Y:S02]  /*11b0*/  PRMT R166, R15.reuse, 0x7632, R166 ;  /* 0x000076320fa67816 */ /* 0x040fe400000000a6 */
[----:B------:R-:W-:Y:S01]  /*11c0*/  SHF.L.U32 R203, R15, 0x10, RZ ;  /* 0x000000100fcb7819 */ /* 0x000fe200000006ff */
[----:B-----5:R-:W-:Y:S01]  /*11d0*/  FMUL.FTZ R5, R199, R6 ;  /* 0x00000006c7057220 */ /* 0x020fe20000410000 */
[----:B------:R-:W-:Y:S02]  /*11e0*/  PRMT R18, R10, 0x7632, R18 ;  /* 0x000076320a127816 */ /* 0x000fe40000000012 */
[----:B------:R-:W-:Y:S02]  /*11f0*/  SHF.L.U32 R15, R16, 0x10, RZ ;  /* 0x00000010100f7819 */ /* 0x000fe400000006ff */
[----:B------:R-:W-:Y:S01]  /*1200*/  SHF.L.U32 R171, R164, 0x10, RZ ;  /* 0x00000010a4ab7819 */ /* 0x000fe200000006ff */
[----:B------:R-:W-:Y:S01]  /*1210*/  FMUL.FTZ R6, R44, R7 ;  /* 0x000000072c067220 */ /* 0x000fe20000410000 */
[----:B------:R-:W-:-:S02]  /*1220*/  SHF.L.U32 R16, R8, 0x10, RZ ;  /* 0x0000001008107819 */ /* 0x000fc400000006ff */
[----:B------:R-:W-:Y:S01]  /*1230*/  SHF.L.U32 R164, R11, 0x10, RZ ;  /* 0x000000100ba47819 */ /* 0x000fe200000006ff */
        /* <DEDUP_REMOVED lines=9> */
[----:B------:R-:W-:Y:S01]  /*12d0*/  FADD.FTZ R10, -R202, R9 ;  /* 0x00000009ca0a7221 */ /* 0x000fe20000010100 */
[----:B------:R-:W-:Y:S01]  /*12e0*/  FMUL.FTZ R14, R199, R14 ;  /* 0x0000000ec70e7220 */ /* 0x000fe20000410000 */
[C---:B------:R-:W-:Y:S01]  /*12f0*/  FFMA.FTZ R15, R5.reuse, R6, R170 ;  /* 0x00000006050f7223 */ /* 0x040fe200000100aa */
[----:B------:R-:W-:Y:S01]  /*1300*/  SHF.L.U32 R212, R166, 0x10, RZ ;  /* 0x00000010a6d47819 */ /* 0x000fe200000006ff */
[----:B------:R-:W-:Y:S01]  /*1310*/  FADD.FTZ R166, -R202, R17 ;  /* 0x00000011caa67221 */ /* 0x000fe20000010100 */
        /* <DEDUP_REMOVED lines=11> */
[----:B------:R-:W-:Y:S01]  /*13d0*/  FADD.FTZ R12, -R202, R165 ;  /* 0x000000a5ca0c7221 */ /* 0x000fe20000010100 */
[C---:B------:R-:W-:Y:S01]  /*13e0*/  FFMA.FTZ R17, R7.reuse, R8, R18 ;  /* 0x0000000807117223 */ /* 0x040fe20000010012 */
        /* <DEDUP_REMOVED lines=15> */
[----:B------:R-:W-:Y:S01]  /*14e0*/  FMUL.FTZ R12, R50, R203 ;  /* 0x000000cb320c7220 */ /* 0x000fe20000410000 */
        /* <DEDUP_REMOVED lines=14> */
.L_x_3156:
[----:B------:R-:W-:Y:S05]  /*15d0*/  BSYNC.RECONVERGENT B1 ;  /* 0x0000000000017941 */ /* 0x000fea0003800200 */
.L_x_3155:
        /* <DEDUP_REMOVED lines=17> */
[C---:B------:R-:W-:Y:S02]  /*16f0*/  PRMT R21, R164.reuse, 0x7632, R21 ;  /* 0x00007632a4157816 */ /* 0x040fe40000000015 */
[----:B------:R-:W-:Y:S02]  /*1700*/  SHF.L.U32 R171, R164, 0x10, RZ ;  /* 0x00000010a4ab7819 */ /* 0x000fe400000006ff */
[----:B------:R-:W-:Y:S02]  /*1710*/  SHF.L.U32 R165, R165, 0x10, RZ ;  /* 0x00000010a5a57819 */ /* 0x000fe400000006ff */
[----:B0-----:R-:W-:Y:S02]  /*1720*/  SHF.L.U32 R23, R168, 0x10, RZ ;  /* 0x00000010a8177819 */ /* 0x001fe400000006ff */
[----:B------:R-:W-:-:S02]  /*1730*/  PRMT R172, R166, 0x7632, R172 ;  /* 0x00007632a6ac7816 */ /* 0x000fc400000000ac */
[----:B------:R-:W-:Y:S01]  /*1740*/  SHF.L.U32 R21, R21, 0x10, RZ ;  /* 0x0000001015157819 */ /* 0x000fe200000006ff */
[----:B------:R-:W-:Y:S01]  /*1750*/  FADD.FTZ R164, -R202, R171 ;  /* 0x000000abcaa47221 */ /* 0x000fe20000010100 */
[----:B------:R-:W-:Y:S01]  /*1760*/  SHF.L.U32 R173, R166, 0x10, RZ ;  /* 0x00000010a6ad7819 */ /* 0x000fe200000006ff */
[C---:B------:R-:W-:Y:S01]  /*1770*/  FADD.FTZ R174, -R202.reuse, R165 ;  /* 0x000000a5caae7221 */ /* 0x040fe20000010100 */
[----:B------:R-:W-:Y:S01]  /*1780*/  PRMT R166, R167, 0x7632, R166 ;  /* 0x00007632a7a67816 */ /* 0x000fe200000000a6 */
[----:B------:R-:W-:Y:S01]  /*1790*/  FADD.FTZ R168, -R202, R23 ;  /* 0x00000017caa87221 */ /* 0x000fe20000010100 */
[----:B------:R-:W-:Y:S01]  /*17a0*/  SHF.L.U32 R165, R172, 0x10, RZ ;  /* 0x00000010aca57819 */ /* 0x000fe200000006ff */
[----:B------:R-:W-:Y:S01]  /*17b0*/  FADD.FTZ R172, -R202, R21 ;  /* 0x00000015caac7221 */ /* 0x000fe20000010100 */
[C---:B----4-:R-:W-:Y:S01]  /*17c0*/  PRMT R22, R24.reuse, 0x7632, R22 ;  /* 0x0000763218167816 */ /* 0x050fe20000000016 */
[----:B-----5:R-:W-:Y:S01]  /*17d0*/  FMUL.FTZ R21, R199, R164 ;  /* 0x000000a4c7157220 */ /* 0x020fe20000410000 */
[----:B------:R-:W-:Y:S01]  /*17e0*/  SHF.L.U32 R23, R24, 0x10, RZ ;  /* 0x0000001018177819 */ /* 0x000fe200000006ff */
[C---:B------:R-:W-:Y:S01]  /*17f0*/  FADD.FTZ R178, -R202.reuse, R173 ;  /* 0x000000adcab27221 */ /* 0x040fe20000010100 */
[----:B------:R-:W-:Y:S01]  /*1800*/  SHF.L.U32 R167, R167, 0x10, RZ ;  /* 0x00000010a7a77819 */ /* 0x000fe200000006ff */
[----:B------:R-:W-:Y:S01]  /*1810*/  FADD.FTZ R180, -R202, R165 ;  /* 0x000000a5cab47221 */ /* 0x000fe20000010100 */
[----:B------:R-:W-:Y:S01]  /*1820*/  SHF.L.U32 R171, R166, 0x10, RZ ;  /* 0x00000010a6ab7819 */ /* 0x000fe200000006ff */
[----:B------:R-:W-:Y:S01]  /*1830*/  FADD.FTZ R116, R116, R23 ;  /* 0x0000001774747221 */ /* 0x000fe20000010000 */
[----:B------:R-:W-:Y:S01]  /*1840*/  SHF.L.U32 R166, R22, 0x10, RZ ;  /* 0x0000001016a67819 */ /* 0x000fe200000006ff */
[-C--:B------:R-:W-:Y:S01]  /*1850*/  FFMA.FTZ R92, R21, R23.reuse, R92 ;  /* 0x00000017155c7223 */ /* 0x080fe2000001005c */
[C---:B------:R-:W-:Y:S01]  /*1860*/  PRMT R24, R25.reuse, 0x7632, R24 ;  /* 0x0000763219187816 */ /* 0x040fe20000000018 */
[----:B------:R-:W-:Y:S01]  /*1870*/  FMUL.FTZ R22, R60, R23 ;  /* 0x000000173c167220 */ /* 0x000fe20000410000 */
[----:B------:R-:W-:Y:S01]  /*1880*/  SHF.L.U32 R165, R25, 0x10, RZ ;  /* 0x0000001019a57819 */ /* 0x000fe200000006ff */
[----:B------:R-:W-:Y:S01]  /*1890*/  FMUL.FTZ R23, R199, R174 ;  /* 0x000000aec7177220 */ /* 0x000fe20000410000 */
[----:B------:R-:W-:Y:S01]  /*18a0*/  PRMT R173, R27, 0x7632, R173 ;  /* 0x000076321bad7816 */ /* 0x000fe200000000ad */
[--C-:B------:R-:W-:Y:S01]  /*18b0*/  FADD.FTZ R210, -R202, R167.reuse ;  /* 0x000000a7cad27221 */ /* 0x100fe20000010100 */
[----:B------:R-:W-:Y:S01]  /*18c0*/  PRMT R167, R26, 0x7632, R167 ;  /* 0x000076321aa77816 */ /* 0x000fe200000000a7 */
[----:B------:R-:W-:Y:S01]  /*18d0*/  FADD.FTZ R118, R118, R165 ;  /* 0x000000a576767221 */ /* 0x000fe20000010000 */
[----:B------:R-:W-:Y:S01]  /*18e0*/  SHF.L.U32 R176, R24, 0x10, RZ ;  /* 0x0000001018b07819 */ /* 0x000fe200000006ff */
[-C--:B------:R-:W-:Y:S01]  /*18f0*/  FFMA.FTZ R94, R23, R165.reuse, R94 ;  /* 0x000000a5175e7223 */ /* 0x080fe2000001005e */
[----:B------:R-:W-:Y:S01]  /*1900*/  SHF.L.U32 R212, R173, 0x10, RZ ;  /* 0x00000010add47819 */ /* 0x000fe200000006ff */
[----:B------:R-:W-:Y:S01]  /*1910*/  FMUL.FTZ R24, R62, R165 ;  /* 0x000000a53e187220 */ /* 0x000fe20000410000 */
[----:B------:R-:W-:Y:S01]  /*1920*/  FADD.FTZ R164, R169, R22 ;  /* 0x00000016a9a47221 */ /* 0x000fe20000010000 */
[----:B------:R-:W-:Y:S01]  /*1930*/  FMUL.FTZ R173, R61, R166 ;  /* 0x000000a63dad7220 */ /* 0x000fe20000410000 */
[----:B------:R-:W-:Y:S01]  /*1940*/  FMUL.FTZ R172, R199, R172 ;  /* 0x000000acc7ac7220 */ /* 0x000fe20000410000 */
[----:B------:R-:W-:Y:S01]  /*1950*/  FFMA.FTZ R165, R21, R22, R170 ;  /* 0x0000001615a57223 */ /* 0x000fe200000100aa */
[----:B------:R-:W-:Y:S01]  /*1960*/  FMUL.FTZ R25, R199, R178 ;  /* 0x000000b2c7197220 */ /* 0x000fe20000410000 */
[----:B------:R-:W-:Y:S01]  /*1970*/  SHF.L.U32 R178, R167, 0x10, RZ ;  /* 0x00000010a7b27819 */ /* 0x000fe200000006ff */
[----:B------:R-:W-:Y:S01]  /*1980*/  FADD.FTZ R167, R164, R173 ;  /* 0x000000ada4a77221 */ /* 0x000fe20000010000 */
[----:B------:R-:W-:Y:S01]  /*1990*/  FFMA.FTZ R164, R172, R173, R165 ;  /* 0x000000adaca47223 */ /* 0x000fe200000100a5 */
        /* <DEDUP_REMOVED lines=36> */
.L_x_3158:
[----:B------:R-:W-:Y:S05]  /*1be0*/  BSYNC.RECONVERGENT B1 ;  /* 0x0000000000017941 */ /* 0x000fea0003800200 */
.L_x_3157:
        /* <DEDUP_REMOVED lines=21> */
.L_x_3204:
        /* <DEDUP_REMOVED lines=17> */
[-C--:B------:R-:W-:Y:S01]  /*1e50*/  FFMA.FTZ R171, R192, R202.reuse, R201 ;  /* 0x000000cac0ab7223 */ /* 0x080fe200000100c9 */
[----:B------:R-:W-:Y:S01]  /*1e60*/  LOP3.LUT P5, RZ, R208, 0xff000000, RZ, 0xc0, !PT ;  /* 0xff000000d0ff7812 */ /* 0x000fe200078ac0ff */
[----:B------:R-:W-:Y:S01]  /*1e70*/  FADD.FTZ R168, R191, -R168 ;  /* 0x800000a8bfa87221 */ /* 0x000fe20000010000 */
[----:B------:R-:W-:Y:S01]  /*1e80*/  LOP3.LUT P2, RZ, R209, 0xff, RZ, 0xc0, !PT ;  /* 0x000000ffd1ff7812 */ /* 0x000fe2000784c0ff */
[----:B------:R-:W-:Y:S01]  /*1e90*/  FADD.FTZ R210, R190, -R171 ;  /* 0x800000abbed27221 */ /* 0x000fe20000010000 */
[--C-:B------:R-:W-:Y:S01]  /*1ea0*/  FFMA.FTZ R213, R183, R202, R201.reuse ;  /* 0x000000cab7d57223 */ /* 0x100fe200000100c9 */
[C---:B0-----:R-:W-:Y:S01]  /*1eb0*/  FMUL.FTZ R169, R199.reuse, R168 ;  /* 0x000000a8c7a97220 */ /* 0x041fe20000410000 */
[----:B------:R-:W-:Y:S02]  /*1ec0*/  HFMA2 R218, -RZ, RZ, 0, 0 ;  /* 0x00000000ffda7431 */ /* 0x000fe400000001ff */
[----:B------:R-:W-:Y:S01]  /*1ed0*/  FMUL.FTZ R171, R199, R210 ;  /* 0x000000d2c7ab7220 */ /* 0x000fe20000410000 */
[----:B------:R-:W-:Y:S01]  /*1ee0*/  FFMA.FTZ R210, R189, R202, R201 ;  /* 0x000000cabdd27223 */ /* 0x000fe200000100c9 */
[-C--:B------:R-:W-:Y:S01]  /*1ef0*/  FMUL.FTZ R168, R169, R200.reuse ;  /* 0x000000c8a9a87220 */ /* 0x080fe20000410000 */
[----:B------:R-:W-:Y:S01]  /*1f00*/  HFMA2 R169, -RZ, RZ, 0, 0 ;  /* 0x00000000ffa97431 */ /* 0x000fe200000001ff */
[----:B-----5:R-:W-:Y:S01]  /*1f10*/  @P6 SHF.L.U32 R170, R165, 0x10, RZ ;  /* 0x00000010a5aa6819 */ /* 0x020fe200000006ff */
[----:B------:R-:W-:Y:S01]  /*1f20*/  FMUL.FTZ R171, R171, R200 ;  /* 0x000000c8abab7220 */ /* 0x000fe20000410000 */
[----:B------:R-:W-:Y:S01]  /*1f30*/  @P5 PRMT R165, R165, 0x7632, R165 ;  /* 0x00007632a5a55816 */ /* 0x000fe200000000a5 */
[----:B------:R-:W-:Y:S01]  /*1f40*/  FMUL.FTZ R203, R168, UR13 ;  /* 0x0000000da8cb7c20 */ /* 0x000fe20008410000 */
[----:B------:R-:W-:Y:S01]  /*1f50*/  FADD.FTZ R210, R187, -R210 ;  /* 0x800000d2bbd27221 */ /* 0x000fe20000010000 */
[----:B------:R-:W-:Y:S01]  /*1f60*/  FMUL.FTZ R211, R171, UR13 ;  /* 0x0000000dabd37c20 */ /* 0x000fe20008410000 */
[----:B------:R-:W-:Y:S01]  /*1f70*/  @P5 SHF.L.U32 R168, R165, 0x10, RZ ;  /* 0x00000010a5a85819 */ /* 0x000fe200000006ff */
[----:B------:R-:W-:Y:S01]  /*1f80*/  FMUL.FTZ R165, R38, R203 ;  /* 0x000000cb26a57220 */ /* 0x000fe20000410000 */
[----:B------:R-:W-:Y:S01]  /*1f90*/  @P6 FMUL.FTZ R169, R203, R170 ;  /* 0x000000aacba96220 */ /* 0x000fe20000410000 */
[----:B------:R-:W-:Y:S01]  /*1fa0*/  MOV R170, RZ ;  /* 0x000000ff00aa7202 */ /* 0x000fe20000000f00 */
[----:B------:R-:W-:Y:S01]  /*1fb0*/  FMUL.FTZ R171, R39, R211 ;  /* 0x000000d327ab7220 */ /* 0x000fe20000410000 */
[----:B------:R-:W-:Y:S01]  /*1fc0*/  @P5 FMUL.FTZ R170, R211, R168 ;  /* 0x000000a8d3aa5220 */ /* 0x000fe20000410000 */
[----:B------:R-:W-:Y:S01]  /*1fd0*/  FSEL R165, R165, RZ, P6 ;  /* 0x000000ffa5a57208 */ /* 0x000fe20003000000 */
[----:B------:R-:W-:Y:S01]  /*1fe0*/  FMUL.FTZ R203, R199, R210 ;  /* 0x000000d2c7cb7220 */ /* 0x000fe20000410000 */
[----:B------:R-:W-:Y:S01]  /*1ff0*/  LOP3.LUT P6, RZ, R209, 0xff00, RZ, 0xc0, !PT ;  /* 0x0000ff00d1ff7812 */ /* 0x000fe200078cc0ff */
[----:B------:R-:W-:Y:S01]  /*2000*/  FFMA.FTZ R211, R188, R202, R201 ;  /* 0x000000cabcd37223 */ /* 0x000fe200000100c9 */
[----:B------:R-:W-:Y:S01]  /*2010*/  FADD.FTZ R214, R182, -R213 ;  /* 0x800000d5b6d67221 */ /* 0x000fe20000010000 */
[----:B------:R-:W-:Y:S01]  /*2020*/  FMUL.FTZ R203, R203, R200 ;  /* 0x000000c8cbcb7220 */ /* 0x000fe20000410000 */
[----:B------:R-:W-:Y:S01]  /*2030*/  FSEL R168, R171, RZ, P5 ;  /* 0x000000ffaba87208 */ /* 0x000fe20002800000 */
[----:B------:R-:W-:Y:S01]  /*2040*/  FADD.FTZ R212, R184, -R211 ;  /* 0x800000d3b8d47221 */ /* 0x000fe20000010000 */
[----:B------:R-:W-:Y:S01]  /*2050*/  LOP3.LUT P5, RZ, R209, 0xff0000, RZ, 0xc0, !PT ;  /* 0x00ff0000d1ff7812 */ /* 0x000fe200078ac0ff */
[----:B------:R-:W-:Y:S01]  /*2060*/  FMUL.FTZ R217, R203, UR13 ;  /* 0x0000000dcbd97c20 */ /* 0x000fe20008410000 */
[C---:B------:R-:W-:Y:S01]  /*2070*/  @P2 SHF.L.U32 R210, R166.reuse, 0x10, RZ ;  /* 0x00000010a6d22819 */ /* 0x040fe200000006ff */
[C---:B------:R-:W-:Y:S01]  /*2080*/  FMUL.FTZ R203, R199.reuse, R212 ;  /* 0x000000d4c7cb7220 */ /* 0x040fe20000410000 */
[----:B------:R-:W-:Y:S01]  /*2090*/  FMUL.FTZ R211, R199, R214 ;  /* 0x000000d6c7d37220 */ /* 0x000fe20000410000 */
[----:B------:R-:W-:Y:S01]  /*20a0*/  HFMA2 R171, -RZ, RZ, 0, 0 ;  /* 0x00000000ffab7431 */ /* 0x000fe200000001ff */
[----:B------:R-:W-:Y:S01]  /*20b0*/  MOV R212, RZ ;  /* 0x000000ff00d47202 */ /* 0x000fe20000000f00 */
[-C--:B------:R-:W-:Y:S01]  /*20c0*/  FMUL.FTZ R203, R203, R200.reuse ;  /* 0x000000c8cbcb7220 */ /* 0x080fe20000410000 */
[----:B------:R-:W-:Y:S01]  /*20d0*/  @P6 PRMT R166, R166, 0x7632, R166 ;  /* 0x00007632a6a66816 */ /* 0x000fe200000000a6 */
[----:B------:R-:W-:Y:S01]  /*20e0*/  FMUL.FTZ R211, R211, R200 ;  /* 0x000000c8d3d37220 */ /* 0x000fe20000410000 */
[----:B------:R-:W-:Y:S01]  /*20f0*/  @P2 FMUL.FTZ R171, R217, R210 ;  /* 0x000000d2d9ab2220 */ /* 0x000fe20000410000 */
[----:B------:R-:W-:Y:S01]  /*2100*/  FMUL.FTZ R203, R203, UR13 ;  /* 0x0000000dcbcb7c20 */ /* 0x000fe20008410000 */
[----:B------:R-:W-:Y:S01]  /*2110*/  @P6 SHF.L.U32 R210, R166, 0x10, RZ ;  /* 0x00000010a6d26819 */ /* 0x000fe200000006ff */
[----:B------:R-:W-:Y:S01]  /*2120*/  FMUL.FTZ R211, R211, UR13 ;  /* 0x0000000dd3d37c20 */ /* 0x000fe20008410000 */
[----:B------:R-:W-:Y:S01]  /*2130*/  FMUL.FTZ R166, R40, R217 ;  /* 0x000000d928a67220 */ /* 0x000fe20000410000 */
[----:B------:R-:W-:-:S02]  /*2140*/  @P5 SHF.L.U32 R213, R167, 0x10, RZ ;  /* 0x00000010a7d55819 */ /* 0x000fc400000006ff */
[----:B------:R-:W-:Y:S01]  /*2150*/  CS2R R214, SRZ ;  /* 0x0000000000d67805 */ /* 0x000fe2000001ff00 */
[----:B------:R-:W-:Y:S01]  /*2160*/  @P6 FMUL.FTZ R212, R203, R210 ;  /* 0x000000d2cbd46220 */ /* 0x000fe20000410000 */
[----:B------:R-:W-:Y:S01]  /*2170*/  FMUL.FTZ R203, R41, R203 ;  /* 0x000000cb29cb7220 */ /* 0x000fe20000410000 */
[----:B------:R-:W-:Y:S01]  /*2180*/  FMUL.FTZ R210, R42, R211 ;  /* 0x000000d32ad27220 */ /* 0x000fe20000410000 */
[----:B------:R-:W-:Y:S01]  /*2190*/  FSEL R220, R166, RZ, P2 ;  /* 0x000000ffa6dc7208 */ /* 0x000fe20001000000 */
[----:B------:R-:W-:Y:S01]  /*21a0*/  @P5 FMUL.FTZ R215, R211, R213 ;  /* 0x000000d5d3d75220 */ /* 0x000fe20000410000 */
[----:B------:R-:W-:Y:S01]  /*21b0*/  ISETP.GE.U32.AND P2, PT, R208, RZ, PT ;  /* 0x000000ffd000720c */ /* 0x000fe20003f46070 */
[----:B------:R-:W-:Y:S01]  /*21c0*/  FADD.FTZ R161, R161, R212 ;  /* 0x000000d4a1a17221 */ /* 0x000fe20000010000 */
[----:B------:R-:W-:Y:S01]  /*21d0*/  FSEL R221, R203, RZ, P6 ;  /* 0x000000ffcbdd7208 */ /* 0x000fe20003000000 */
[----:B------:R-:W-:Y:S01]  /*21e0*/  FADD.FTZ R160, R160, R171 ;  /* 0x000000aba0a07221 */ /* 0x000fe20000010000 */
[----:B------:R-:W-:Y:S01]  /*21f0*/  FSEL R223, R210, RZ, P5 ;  /* 0x000000ffd2df7208 */ /* 0x000fe20002800000 */
[----:B------:R-:W-:Y:S01]  /*2200*/  FFMA.FTZ R210, R186, R202, R201 ;  /* 0x000000cabad27223 */ /* 0x000fe200000100c9 */
[----:B------:R-:W-:Y:S01]  /*2210*/  LOP3.LUT P6, RZ, R208, 0xff, RZ, 0xc0, !PT ;  /* 0x000000ffd0ff7812 */ /* 0x000fe200078cc0ff */
[----:B------:R-:W-:Y:S01]  /*2220*/  FADD.FTZ R162, R162, R215 ;  /* 0x000000d7a2a27221 */ /* 0x000fe20000010000 */
[----:B------:R-:W-:Y:S01]  /*2230*/  LOP3.LUT P5, RZ, R208, 0xff00, RZ, 0xc0, !PT ;  /* 0x0000ff00d0ff7812 */ /* 0x000fe200078ac0ff */
[----:B------:R-:W-:Y:S01]  /*2240*/  FADD.FTZ R216, R185, -R210 ;  /* 0x800000d2b9d87221 */ /* 0x000fe20000010000 */
[----:B------:R-:W-:-:S02]  /*2250*/  ISETP.GE.U32.AND.EX P2, PT, R209, 0x1000000, PT, P2 ;  /* 0x01000000d100780c */ /* 0x000fc40003f46120 */
[----:B------:R-:W-:Y:S01]  /*2260*/  MOV R211, RZ ;  /* 0x000000ff00d37202 */ /* 0x000fe20000000f00 */
[----:B------:R-:W-:Y:S01]  /*2270*/  FMUL.FTZ R217, R199, R216 ;  /* 0x000000d8c7d97220 */ /* 0x000fe20000410000 */
[----:B------:R-:W-:-:S03]  /*2280*/  F2FP.BF16.F32.PACK_AB R165, R168, R165 ;  /* 0x000000a5a8a5723e */ /* 0x000fc600000010ff */
[----:B------:R-:W-:Y:S02]  /*2290*/  FMUL.FTZ R217, R217, R200 ;  /* 0x000000c8d9d97220 */ /* 0x000fe40000410000 */
[C---:B------:R-:W-:Y:S02]  /*22a0*/  @P6 SHF.L.U32 R166, R164.reuse, 0x10, RZ ;  /* 0x00000010a4a66819 */ /* 0x040fe400000006ff */
[----:B------:R-:W-:Y:S01]  /*22b0*/  @P5 PRMT R213, R164, 0x7632, R213 ;  /* 0x00007632a4d55816 */ /* 0x000fe200000000d5 */
[-C--:B------:R-:W-:Y:S01]  /*22c0*/  FFMA.FTZ R164, R197, R202.reuse, R201 ;  /* 0x000000cac5a47223 */ /* 0x080fe200000100c9 */
[----:B------:R-:W-:Y:S01]  /*22d0*/  @P2 PRMT R219, R167, 0x7632, R219 ;  /* 0x00007632a7db2816 */ /* 0x000fe200000000db */
[----:B------:R-:W-:Y:S01]  /*22e0*/  FFMA.FTZ R167, R196, R202, R201 ;  /* 0x000000cac4a77223 */ /* 0x000fe200000100c9 */
[----:B------:R-:W-:Y:S01]  /*22f0*/  @P5 SHF.L.U32 R213, R213, 0x10, RZ ;  /* 0x00000010d5d55819 */ /* 0x000fe200000006ff */
[----:B------:R-:W-:Y:S01]  /*2300*/  FADD.FTZ R164, R195, -R164 ;  /* 0x800000a4c3a47221 */ /* 0x000fe20000010000 */
[----:B------:R-:W-:Y:S01]  /*2310*/  @P2 SHF.L.U32 R219, R219, 0x10, RZ ;  /* 0x00000010dbdb2819 */ /* 0x000fe200000006ff */
[----:B------:R-:W-:-:S02]  /*2320*/  FADD.FTZ R210, R194, -R167 ;  /* 0x800000a7c2d27221 */ /* 0x000fc40000010000 */
[----:B------:R-:W-:Y:S01]  /*2330*/  FMUL.FTZ R167, R199, R164 ;  /* 0x000000a4c7a77220 */ /* 0x000fe20000410000 */
[----:B------:R-:W-:Y:S01]  /*2340*/  FMUL.FTZ R164, R217, UR13 ;  /* 0x0000000dd9a47c20 */ /* 0x000fe20008410000 */
[----:B------:R-:W-:Y:S01]  /*2350*/  FMUL.FTZ R203, R199, R210 ;  /* 0x000000d2c7cb7220 */ /* 0x000fe20000410000 */
[----:B------:R-:W-:Y:S01]  /*2360*/  FADD.FTZ R210, R127, R170 ;  /* 0x000000aa7fd27221 */ /* 0x000fe20000010000 */
[-C--:B------:R-:W-:Y:S01]  /*2370*/  FMUL.FTZ R167, R167, R200.reuse ;  /* 0x000000c8a7a77220 */ /* 0x080fe20000410000 */
[----:B------:R-:W-:Y:S01]  /*2380*/  @P2 FMUL.FTZ R218, R164, R219 ;  /* 0x000000dba4da2220 */ /* 0x000fe20000410000 */
[----:B------:R-:W-:Y:S01]  /*2390*/  FMUL.FTZ R203, R203, R200 ;  /* 0x000000c8cbcb7220 */ /* 0x000fe20000410000 */
[----:B------:R-:W-:Y:S01]  /*23a0*/  FMUL.FTZ R164, R43, R164 ;  /* 0x000000a42ba47220 */ /* 0x000fe20000410000 */
[----:B------:R-:W-:Y:S01]  /*23b0*/  FMUL.FTZ R167, R167, UR13 ;  /* 0x0000000da7a77c20 */ /* 0x000fe20008410000 */
[----:B------:R-:W-:Y:S01]  /*23c0*/  FADD.FTZ R163, R163, R218 ;  /* 0x000000daa3a37221 */ /* 0x000fe20000010000 */
[----:B------:R-:W-:Y:S01]  /*23d0*/  FMUL.FTZ R216, R203, UR13 ;  /* 0x0000000dcbd87c20 */ /* 0x000fe20008410000 */
[----:B------:R-:W-:Y:S01]  /*23e0*/  FADD.FTZ R203, R126, R169 ;  /* 0x000000a97ecb7221 */ /* 0x000fe20000010000 */
[----:B------:R-:W-:Y:S01]  /*23f0*/  FMUL.FTZ R126, R36, R167 ;  /* 0x000000a7247e7220 */ /* 0x000fe20000410000 */
[----:B------:R-:W-:Y:S01]  /*2400*/  FSEL R164, R164, RZ, P2 ;  /* 0x000000ffa4a47208 */ /* 0x000fe20001000000 */
[----:B------:R-:W-:Y:S01]  /*2410*/  FMUL.FTZ R127, R37, R216 ;  /* 0x000000d8257f7220 */ /* 0x000fe20000410000 */
[----:B------:R-:W-:Y:S01]  /*2420*/  @P6 FMUL.FTZ R211, R167, R166 ;  /* 0x000000a6a7d36220 */ /* 0x000fe20000410000 */
[----:B------:R-:W-:Y:S01]  /*2430*/  @P5 FMUL.FTZ R214, R216, R213 ;  /* 0x000000d5d8d65220 */ /* 0x000fe20000410000 */
[----:B------:R-:W-:-:S02]  /*2440*/  FSEL R126, R126, RZ, P6 ;  /* 0x000000ff7e7e7208 */ /* 0x000fc40003000000 */
[----:B------:R-:W-:Y:S01]  /*2450*/  FSEL R127, R127, RZ, P5 ;  /* 0x000000ff7f7f7208 */ /* 0x000fe20002800000 */
[----:B------:R-:W-:Y:S01]  /*2460*/  FADD.FTZ R212, R124, R211 ;  /* 0x000000d37cd47221 */ /* 0x000fe20000010000 */
[----:B------:R-:W-:Y:S01]  /*2470*/  F2FP.BF16.F32.PACK_AB R167, R164, R223 ;  /* 0x000000dfa4a7723e */ /* 0x000fe200000010ff */
[----:B------:R-:W-:Y:S01]  /*2480*/  FADD.FTZ R214, R125, R214 ;  /* 0x000000d67dd67221 */ /* 0x000fe20000010000 */
[----:B------:R-:W-:Y:S02]  /*2490*/  F2FP.BF16.F32.PACK_AB R166, R221, R220 ;  /* 0x000000dcdda6723e */ /* 0x000fe400000010ff */
[----:B------:R-:W-:Y:S01]  /*24a0*/  F2FP.BF16.F32.PACK_AB R164, R127, R126 ;  /* 0x0000007e7fa4723e */ /* 0x000fe200000010ff */
[----:B------:R-:W-:Y:S06]  /*24b0*/  BRA `(.L_x_3165) ;  /* 0x0000000400b47947 */ /* 0x000fec0003800000 */
.L_x_3164:
[-CC-:B------:R-:W-:Y:S01]  /*24c0*/  FFMA.FTZ R144, R193, R202.reuse, R201.reuse ;  /* 0x000000cac1907223 */ /* 0x180fe200000100c9 */
[----:B------:R-:W-:Y:S01]  /*24d0*/  LOP3.LUT P6, RZ, R208, 0xff0000, RZ, 0xc0, !PT ;  /* 0x00ff0000d0ff7812 */ /* 0x000fe200078cc0ff */
[----:B------:R-:W-:Y:S01]  /*24e0*/  FFMA.FTZ R145, R192, R202, R201 ;  /* 0x000000cac0917223 */ /* 0x000fe200000100c9 */
[----:B------:R-:W-:Y:S01]  /*24f0*/  LOP3.LUT P5, RZ, R208, 0xff000000, RZ, 0xc0, !PT ;  /* 0xff000000d0ff7812 */ /* 0x000fe200078ac0ff */
[----:B------:R-:W-:Y:S01]  /*2500*/  FADD.FTZ R144, R191, -R144 ;  /* 0x80000090bf907221 */ /* 0x000fe20000010000 */
[----:B------:R-:W-:Y:S02]  /*2510*/  HFMA2 R203, -RZ, RZ, 0, 0 ;  /* 0x00000000ffcb7431 */ /* 0x000fe400000001ff */
[----:B0-----:R-:W-:Y:S01]  /*2520*/  FADD.FTZ R170, R190, -R145 ;  /* 0x80000091beaa7221 */ /* 0x001fe20000010000 */
[----:B------:R-:W-:Y:S01]  /*2530*/  MOV R210, RZ ;  /* 0x000000ff00d27202 */ /* 0x000fe20000000f00 */
[----:B------:R-:W-:Y:S01]  /*2540*/  FMUL.FTZ R144, R199, R144 ;  /* 0x00000090c7907220 */ /* 0x000fe20000410000 */
[----:B------:R-:W-:Y:S01]  /*2550*/  LOP3.LUT P2, RZ, R209, 0xff, RZ, 0xc0, !PT ;  /* 0x000000ffd1ff7812 */ /* 0x000fe2000784c0ff */
[----:B------:R-:W-:Y:S01]  /*2560*/  FMUL.FTZ R145, R199, R170 ;  /* 0x000000aac7917220 */ /* 0x000fe20000410000 */
[--C-:B------:R-:W-:Y:S01]  /*2570*/  FFMA.FTZ R211, R188, R202, R201.reuse ;  /* 0x000000cabcd37223 */ /* 0x100fe200000100c9 */
[----:B------:R-:W-:Y:S01]  /*2580*/  FMUL.FTZ R146, R144, R200 ;  /* 0x000000c890927220 */ /* 0x000fe20000410000 */
[----:B------:R-:W-:Y:S01]  /*2590*/  FFMA.FTZ R213, R183, R202, R201 ;  /* 0x000000cab7d57223 */ /* 0x000fe200000100c9 */
[----:B-----5:R-:W-:-:S02]  /*25a0*/  @P6 SHF.L.U32 R168, R165, 0x10, RZ ;  /* 0x00000010a5a86819 */ /* 0x020fc400000006ff */
[----:B------:R-:W-:Y:S01]  /*25b0*/  FMUL.FTZ R147, R146, UR13 ;  /* 0x0000000d92937c20 */ /* 0x000fe20008410000 */
[----:B------:R-:W-:Y:S01]  /*25c0*/  @P5 PRMT R165, R165, 0x7632, R165 ;  /* 0x00007632a5a55816 */ /* 0x000fe200000000a5 */
[----:B------:R-:W-:Y:S01]  /*25d0*/  FMUL.FTZ R146, R145, R200 ;  /* 0x000000c891927220 */ /* 0x000fe20000410000 */
[----:B------:R-:W-:Y:S01]  /*25e0*/  FADD.FTZ R212, R182, -R213 ;  /* 0x800000d5b6d47221 */ /* 0x000fe20000010000 */
[----:B------:R-:W-:Y:S01]  /*25f0*/  @P6 FMUL.FTZ R203, R147, R168 ;  /* 0x000000a893cb6220 */ /* 0x000fe20000410000 */
[----:B------:R-:W-:Y:S01]  /*2600*/  FFMA.FTZ R168, R189, R202, R201 ;  /* 0x000000cabda87223 */ /* 0x000fe200000100c9 */
[----:B------:R-:W-:Y:S01]  /*2610*/  @P5 SHF.L.U32 R169, R165, 0x10, RZ ;  /* 0x00000010a5a95819 */ /* 0x000fe200000006ff */
[----:B------:R-:W-:Y:S01]  /*2620*/  FMUL.FTZ R146, R146, UR13 ;  /* 0x0000000d92927c20 */ /* 0x000fe20008410000 */
[----:B------:R-:W-:Y:S01]  /*2630*/  FMUL.FTZ R165, R38, R147 ;  /* 0x0000009326a57220 */ /* 0x000fe20000410000 */
[----:B------:R-:W-:Y:S01]  /*2640*/  FADD.FTZ R170, R187, -R168 ;  /* 0x800000a8bbaa7221 */ /* 0x000fe20000010000 */
[----:B------:R-:W-:-:S02]  /*2650*/  HFMA2 R147, -RZ, RZ, 0, 0 ;  /* 0x00000000ff937431 */ /* 0x000fc400000001ff */
[----:B------:R-:W-:Y:S01]  /*2660*/  @P5 FMUL.FTZ R210, R146, R169 ;  /* 0x000000a992d25220 */ /* 0x000fe20000410000 */
[----:B------:R-:W-:Y:S01]  /*2670*/  FMUL.FTZ R168, R39, R146 ;  /* 0x0000009227a87220 */ /* 0x000fe20000410000 */
[----:B------:R-:W-:Y:S01]  /*2680*/  FMUL.FTZ R169, R199, R170 ;  /* 0x000000aac7a97220 */ /* 0x000fe20000410000 */
[----:B------:R-:W-:Y:S01]  /*2690*/  FSEL R165, R165, RZ, P6 ;  /* 0x000000ffa5a57208 */ /* 0x000fe20003000000 */
[----:B------:R-:W-:Y:S01]  /*26a0*/  HFMA2 R213, -RZ, RZ, 0, 0 ;  /* 0x00000000ffd57431 */ /* 0x000fe200000001ff */
[----:B------:R-:W-:Y:S01]  /*26b0*/  LOP3.LUT P6, RZ, R209, 0xff00, RZ, 0xc0, !PT ;  /* 0x0000ff00d1ff7812 */ /* 0x000fe200078cc0ff */
[----:B------:R-:W-:Y:S01]  /*26c0*/  FMUL.FTZ R146, R169, R200 ;  /* 0x000000c8a9927220 */ /* 0x000fe20000410000 */
[----:B------:R-:W-:Y:S01]  /*26d0*/  FSEL R168, R168, RZ, P5 ;  /* 0x000000ffa8a87208 */ /* 0x000fe20002800000 */
[----:B------:R-:W-:Y:S01]  /*26e0*/  FADD.FTZ R203, R126, R203 ;  /* 0x000000cb7ecb7221 */ /* 0x000fe20000010000 */
[----:B------:R-:W-:Y:S01]  /*26f0*/  @P2 SHF.L.U32 R170, R166, 0x10, RZ ;  /* 0x00000010a6aa2819 */ /* 0x000fe200000006ff */
[----:B------:R-:W-:Y:S01]  /*2700*/  FMUL.FTZ R171, R146, UR13 ;  /* 0x0000000d92ab7c20 */ /* 0x000fe20008410000 */
[----:B------:R-:W-:Y:S01]  /*2710*/  FADD.FTZ R146, R184, -R211 ;  /* 0x800000d3b8927221 */ /* 0x000fe20000010000 */
[----:B------:R-:W-:Y:S01]  /*2720*/  LOP3.LUT P5, RZ, R209, 0xff0000, RZ, 0xc0, !PT ;  /* 0x00ff0000d1ff7812 */ /* 0x000fe200078ac0ff */
[----:B------:R-:W-:Y:S01]  /*2730*/  FMUL.FTZ R211, R199, R212 ;  /* 0x000000d4c7d37220 */ /* 0x000fe20000410000 */
[----:B------:R-:W-:Y:S01]  /*2740*/  @P2 FMUL.FTZ R147, R171, R170 ;  /* 0x000000aaab932220 */ /* 0x000fe20000410000 */
[----:B------:R-:W-:Y:S01]  /*2750*/  FMUL.FTZ R146, R199, R146 ;  /* 0x00000092c7927220 */ /* 0x000fe20000410000 */
[----:B------:R-:W-:Y:S01]  /*2760*/  MOV R216, RZ ;  /* 0x000000ff00d87202 */ /* 0x000fe20000000f00 */
[-C--:B------:R-:W-:Y:S01]  /*2770*/  FMUL.FTZ R170, R211, R200.reuse ;  /* 0x000000c8d3aa7220 */ /* 0x080fe20000410000 */
[----:B------:R-:W-:Y:S01]  /*2780*/  @P6 PRMT R212, R166, 0x7632, R212 ;  /* 0x00007632a6d46816 */ /* 0x000fe200000000d4 */
[----:B------:R-:W-:Y:S01]  /*2790*/  FMUL.FTZ R166, R146, R200 ;  /* 0x000000c892a67220 */ /* 0x000fe20000410000 */
[----:B------:R-:W-:Y:S01]  /*27a0*/  MOV R218, RZ ;  /* 0x000000ff00da7202 */ /* 0x000fe20000000f00 */
[----:B------:R-:W-:Y:S01]  /*27b0*/  FMUL.FTZ R215, R170, UR13 ;  /* 0x0000000daad77c20 */ /* 0x000fe20008410000 */
[----:B------:R-:W-:Y:S01]  /*27c0*/  @P6 SHF.L.U32 R217, R212, 0x10, RZ ;  /* 0x00000010d4d96819 */ /* 0x000fe200000006ff */
[----:B------:R-:W-:Y:S01]  /*27d0*/  FMUL.FTZ R212, R166, UR13 ;  /* 0x0000000da6d47c20 */ /* 0x000fe20008410000 */
[----:B------:R-:W-:Y:S01]  /*27e0*/  FMUL.FTZ R166, R40, R171 ;  /* 0x000000ab28a67220 */ /* 0x000fe20000410000 */
[----:B------:R-:W-:Y:S01]  /*27f0*/  @P5 SHF.L.U32 R214, R167, 0x10, RZ ;  /* 0x00000010a7d65819 */ /* 0x000fe200000006ff */
[----:B------:R-:W-:Y:S01]  /*2800*/  FMUL.FTZ R170, R42, R215 ;  /* 0x000000d72aaa7220 */ /* 0x000fe20000410000 */
[----:B------:R-:W-:Y:S01]  /*2810*/  FMUL.FTZ R171, R41, R212 ;  /* 0x000000d429ab7220 */ /* 0x000fe20000410000 */
[----:B------:R-:W-:Y:S01]  /*2820*/  @P6 FMUL.FTZ R216, R212, R217 ;  /* 0x000000d9d4d86220 */ /* 0x000fe20000410000 */
[--C-:B------:R-:W-:Y:S01]  /*2830*/  FFMA.FTZ R212, R186, R202, R201.reuse ;  /* 0x000000cabad47223 */ /* 0x100fe200000100c9 */
[----:B------:R-:W-:Y:S01]  /*2840*/  @P5 FMUL.FTZ R213, R215, R214 ;  /* 0x000000d6d7d55220 */ /* 0x000fe20000410000 */
[----:B------:R-:W-:Y:S01]  /*2850*/  FSEL R170, R170, RZ, P5 ;  /* 0x000000ffaaaa7208 */ /* 0x000fe20002800000 */
[----:B------:R-:W-:Y:S01]  /*2860*/  FFMA.FTZ R215, R196, R202, R201 ;  /* 0x000000cac4d77223 */ /* 0x000fe200000100c9 */
[----:B------:R-:W-:Y:S01]  /*2870*/  FSEL R171, R171, RZ, P6 ;  /* 0x000000ffabab7208 */ /* 0x000fe20003000000 */
[----:B------:R-:W-:Y:S01]  /*2880*/  FADD.FTZ R224, R185, -R212 ;  /* 0x800000d4b9e07221 */ /* 0x000fe20000010000 */
[----:B------:R-:W-:Y:S01]  /*2890*/  LOP3.LUT P6, RZ, R208, 0xff, RZ, 0xc0, !PT ;  /* 0x000000ffd0ff7812 */ /* 0x000fe200078cc0ff */
[----:B------:R-:W-:Y:S01]  /*28a0*/  FADD.FTZ R212, R194, -R215 ;  /* 0x800000d7c2d47221 */ /* 0x000fe20000010000 */
[----:B------:R-:W-:Y:S01]  /*28b0*/  LOP3.LUT P5, RZ, R208, 0xff00, RZ, 0xc0, !PT ;  /* 0x0000ff00d0ff7812 */ /* 0x000fe200078ac0ff */
[C---:B------:R-:W-:Y:S01]  /*28c0*/  FMUL.FTZ R224, R199.reuse, R224 ;  /* 0x000000e0c7e07220 */ /* 0x040fe20000410000 */
[----:B------:R-:W-:Y:S01]  /*28d0*/  FSEL R166, R166, RZ, P2 ;  /* 0x000000ffa6a67208 */ /* 0x000fe20001000000 */
[----:B------:R-:W-:Y:S01]  /*28e0*/  FMUL.FTZ R219, R199, R212 ;  /* 0x000000d4c7db7220 */ /* 0x000fe20000410000 */
[----:B------:R-:W-:Y:S01]  /*28f0*/  ISETP.GE.U32.AND P2, PT, R208, RZ, PT ;  /* 0x000000ffd000720c */ /* 0x000fe20003f46070 */
[-C--:B------:R-:W-:Y:S01]  /*2900*/  FMUL.FTZ R215, R224, R200.reuse ;  /* 0x000000c8e0d77220 */ /* 0x080fe20000410000 */
[----:B------:R-:W-:Y:S01]  /*2910*/  MOV R214, RZ ;  /* 0x000000ff00d67202 */ /* 0x000fe20000000f00 */
[----:B------:R-:W-:Y:S01]  /*2920*/  FMUL.FTZ R212, R219, R200 ;  /* 0x000000c8dbd47220 */ /* 0x000fe20000410000 */
[----:B------:R-:W-:Y:S01]  /*2930*/  ISETP.GE.U32.AND.EX P2, PT, R209, 0x1000000, PT, P2 ;  /* 0x01000000d100780c */ /* 0x000fe20003f46120 */
[----:B------:R-:W-:Y:S01]  /*2940*/  FADD.FTZ R160, R160, R147 ;  /* 0x00000093a0a07221 */ /* 0x000fe20000010000 */
[----:B------:R-:W-:Y:S01]  /*2950*/  F2FP.BF16.F32.PACK_AB R145, R145, R144 ;  /* 0x000000909191723e */ /* 0x000fe200000010ff */
[----:B------:R-:W-:Y:S01]  /*2960*/  FADD.FTZ R210, R127, R210 ;  /* 0x000000d27fd27221 */ /* 0x000fe20000010000 */
[C---:B------:R-:W-:Y:S01]  /*2970*/  @P6 SHF.L.U32 R222, R164.reuse, 0x10, RZ ;  /* 0x00000010a4de6819 */ /* 0x040fe200000006ff */
[----:B------:R-:W-:Y:S01]  /*2980*/  FADD.FTZ R161, R161, R216 ;  /* 0x000000d8a1a17221 */ /* 0x000fe20000010000 */
[----:B------:R-:W-:Y:S01]  /*2990*/  @P5 PRMT R220, R164, 0x7632, R220 ;  /* 0x00007632a4dc5816 */ /* 0x000fe200000000dc */
[----:B------:R-:W-:Y:S01]  /*29a0*/  FFMA.FTZ R164, R197, R202, R201 ;  /* 0x000000cac5a47223 */ /* 0x000fe200000100c9 */
[----:B------:R-:W-:Y:S01]  /*29b0*/  FADD.FTZ R162, R162, R213 ;  /* 0x000000d5a2a27221 */ /* 0x000fe20000010000 */
[----:B------:R-:W-:-:S02]  /*29c0*/  F2FP.BF16.F32.PACK_AB R147, R224, R211 ;  /* 0x000000d3e093723e */ /* 0x000fc400000010ff */
[----:B------:R-:W-:Y:S01]  /*29d0*/  FADD.FTZ R164, R195, -R164 ;  /* 0x800000a4c3a47221 */ /* 0x000fe20000010000 */
[----:B------:R-:W-:Y:S01]  /*29e0*/  @P5 SHF.L.U32 R221, R220, 0x10, RZ ;  /* 0x00000010dcdd5819 */ /* 0x000fe200000006ff */
[----:B------:R-:W-:Y:S01]  /*29f0*/  FMUL.FTZ R220, R215, UR13 ;  /* 0x0000000dd7dc7c20 */ /* 0x000fe20008410000 */
[----:B------:R-:W-:Y:S01]  /*2a00*/  @P2 PRMT R223, R167, 0x7632, R223 ;  /* 0x00007632a7df2816 */ /* 0x000fe200000000df */
[----:B------:R-:W-:Y:S01]  /*2a10*/  FMUL.FTZ R217, R199, R164 ;  /* 0x000000a4c7d97220 */ /* 0x000fe20000410000 */
[----:B------:R-:W-:Y:S02]  /*2a20*/  HFMA2 R167, -RZ, RZ, 0, 0 ;  /* 0x00000000ffa77431 */ /* 0x000fe400000001ff */
[----:B------:R-:W-:Y:S01]  /*2a30*/  FMUL.FTZ R126, R43, R220 ;  /* 0x000000dc2b7e7220 */ /* 0x000fe20000410000 */
[----:B------:R-:W-:Y:S01]  /*2a40*/  @P2 SHF.L.U32 R223, R223, 0x10, RZ ;  /* 0x00000010dfdf2819 */ /* 0x000fe200000006ff */
[----:B------:R-:W-:Y:S01]  /*2a50*/  FMUL.FTZ R164, R217, R200 ;  /* 0x000000c8d9a47220 */ /* 0x000fe20000410000 */
[----:B------:R-:W-:-:S02]  /*2a60*/  F2FP.BF16.F32.PACK_AB R146, R146, R169 ;  /* 0x000000a99292723e */ /* 0x000fc400000010ff */
[----:B------:R-:W-:Y:S01]  /*2a70*/  F2FP.BF16.F32.PACK_AB R144, R219, R217 ;  /* 0x000000d9db90723e */ /* 0x000fe200000010ff */
[----:B------:R-:W-:Y:S01]  /*2a80*/  FMUL.FTZ R215, R164, UR13 ;  /* 0x0000000da4d77c20 */ /* 0x000fe20008410000 */
[----:B------:R-:W-:Y:S01]  /*2a90*/  FMUL.FTZ R164, R212, UR13 ;  /* 0x0000000dd4a47c20 */ /* 0x000fe20008410000 */
[----:B------:R-:W-:Y:S01]  /*2aa0*/  @P2 FMUL.FTZ R218, R220, R223 ;  /* 0x000000dfdcda2220 */ /* 0x000fe20000410000 */
[----:B------:R-:W-:Y:S01]  /*2ab0*/  F2FP.BF16.F32.PACK_AB R166, R171, R166 ;  /* 0x000000a6aba6723e */ /* 0x000fe200000010ff */
[----:B------:R-:W-:Y:S01]  /*2ac0*/  @P6 FMUL.FTZ R167, R215, R222 ;  /* 0x000000ded7a76220 */ /* 0x000fe20000410000 */
[----:B------:R-:W-:Y:S01]  /*2ad0*/  @P5 FMUL.FTZ R214, R164, R221 ;  /* 0x000000dda4d65220 */ /* 0x000fe20000410000 */
[----:B------:R-:W-:Y:S01]  /*2ae0*/  FADD.FTZ R163, R163, R218 ;  /* 0x000000daa3a37221 */ /* 0x000fe20000010000 */
[----:B------:R-:W-:Y:S01]  /*2af0*/  F2FP.BF16.F32.PACK_AB R165, R168, R165 ;  /* 0x000000a5a8a5723e */ /* 0x000fe200000010ff */
[----:B------:R-:W-:Y:S01]  /*2b00*/  FADD.FTZ R212, R124, R167 ;  /* 0x000000a77cd47221 */ /* 0x000fe20000010000 */
[----:B------:R-:W-:Y:S01]  /*2b10*/  FADD.FTZ R214, R125, R214 ;  /* 0x000000d67dd67221 */ /* 0x000fe20000010000 */
[----:B------:R-:W-:Y:S01]  /*2b20*/  FMUL.FTZ R124, R36, R215 ;  /* 0x000000d7247c7220 */ /* 0x000fe20000410000 */
[----:B------:R-:W-:Y:S01]  /*2b30*/  FMUL.FTZ R125, R37, R164 ;  /* 0x000000a4257d7220 */ /* 0x000fe20000410000 */
[----:B------:R-:W-:-:S03]  /*2b40*/  FSEL R167, R126, RZ, P2 ;  /* 0x000000ff7ea77208 */ /* 0x000fc60001000000 */
[----:B------:R-:W-:Y:S02]  /*2b50*/  FSEL R124, R124, RZ, P6 ;  /* 0x000000ff7c7c7208 */ /* 0x000fe40003000000 */
[----:B------:R-:W-:Y:S02]  /*2b60*/  FSEL R125, R125, RZ, P5 ;  /* 0x000000ff7d7d7208 */ /* 0x000fe40002800000 */
[----:B------:R-:W-:Y:S02]  /*2b70*/  F2FP.BF16.F32.PACK_AB R167, R167, R170 ;  /* 0x000000aaa7a7723e */ /* 0x000fe400000010ff */
[----:B------:R-:W-:-:S07]  /*2b80*/  F2FP.BF16.F32.PACK_AB R164, R125, R124 ;  /* 0x0000007c7da4723e */ /* 0x000fce00000010ff */
.L_x_3165:
        /* <DEDUP_REMOVED lines=11> */
.L_x_3163:
[----:B------:R-:W-:Y:S05]  /*2c40*/  BSYNC.RECONVERGENT B2 ;  /* 0x0000000000027941 */ /* 0x000fea0003800200 */
.L_x_3162:
        /* <DEDUP_REMOVED lines=9> */
[C---:B------:R-:W-:Y:S01]  /*2ce0*/  LOP3.LUT P6, RZ, R206.reuse, 0xff0000, RZ, 0xc0, !PT ;  /* 0x00ff0000ceff7812 */ /* 0x040fe200078cc0ff */
[-C--:B------:R-:W-:Y:S01]  /*2cf0*/  FFMA.FTZ R203, R9, R202.reuse, R201 ;  /* 0x000000ca09cb7223 */ /* 0x080fe200000100c9 */
[----:B------:R-:W-:Y:S01]  /*2d00*/  LOP3.LUT P2, RZ, R206, 0xff000000, RZ, 0xc0, !PT ;  /* 0xff000000ceff7812 */ /* 0x000fe2000784c0ff */
[----:B------:R-:W-:Y:S01]  /*2d10*/  FADD.FTZ R144, R8, -R145 ;  /* 0x8000009108907221 */ /* 0x000fe20000010000 */
[----:B------:R-:W-:Y:S01]  /*2d20*/  FFMA.FTZ R211, R11, R202, R201 ;  /* 0x000000ca0bd37223 */ /* 0x000fe200000100c9 */
[----:B------:R-:W-:Y:S01]  /*2d30*/  LOP3.LUT P5, RZ, R207, 0xff, RZ, 0xc0, !PT ;  /* 0x000000ffcfff7812 */ /* 0x000fe200078ac0ff */
[----:B------:R-:W-:Y:S01]  /*2d40*/  FADD.FTZ R168, R10, -R203 ;  /* 0x800000cb0aa87221 */ /* 0x000fe20000010000 */
[----:B------:R-:W-:Y:S01]  /*2d50*/  FMUL.FTZ R145, R199, R144 ;  /* 0x00000090c7917220 */ /* 0x000fe20000410000 */
[----:B------:R-:W-:Y:S01]  /*2d60*/  FADD.FTZ R212, R12, -R211 ;  /* 0x800000d30cd47221 */ /* 0x000fe20000010000 */
[----:B------:R-:W-:Y:S01]  /*2d70*/  LOP3.LUT P4, RZ, R207, 0xff0000, RZ, 0xc0, !PT ;  /* 0x00ff0000cfff7812 */ /* 0x000fe2000788c0ff */
[----:B0-----:R-:W-:-:S02]  /*2d80*/  HFMA2 R169, -RZ, RZ, 0, 0 ;  /* 0x00000000ffa97431 */ /* 0x001fc400000001ff */
[----:B------:R-:W-:Y:S01]  /*2d90*/  FMUL.FTZ R144, R145, R200 ;  /* 0x000000c891907220 */ /* 0x000fe20000410000 */
[----:B------:R-:W-:Y:S01]  /*2da0*/  FMUL.FTZ R211, R199, R212 ;  /* 0x000000d4c7d37220 */ /* 0x000fe20000410000 */
[C---:B-----5:R-:W-:Y:S01]  /*2db0*/  @P6 SHF.L.U32 R146, R165.reuse, 0x10, RZ ;  /* 0x00000010a5926819 */ /* 0x060fe200000006ff */
[-CC-:B------:R-:W-:Y:S01]  /*2dc0*/  FFMA.FTZ R220, R20, R202.reuse, R201.reuse ;  /* 0x000000ca14dc7223 */ /* 0x180fe200000100c9 */
[----:B------:R-:W-:Y:S01]  /*2dd0*/  FMUL.FTZ R215, R144, UR13 ;  /* 0x0000000d90d77c20 */ /* 0x000fe20008410000 */
[----:B------:R-:W-:Y:S01]  /*2de0*/  FFMA.FTZ R144, R16, R202, R201 ;  /* 0x000000ca10907223 */ /* 0x000fe200000100c9 */
[----:B------:R-:W-:Y:S01]  /*2df0*/  @P2 PRMT R170, R165, 0x7632, R170 ;  /* 0x00007632a5aa2816 */ /* 0x000fe200000000aa */
[----:B------:R-:W-:Y:S01]  /*2e00*/  FMUL.FTZ R165, R199, R168 ;  /* 0x000000a8c7a57220 */ /* 0x000fe20000410000 */
[-C--:B------:R-:W-:Y:S01]  /*2e10*/  FMUL.FTZ R212, R211, R200.reuse ;  /* 0x000000c8d3d47220 */ /* 0x080fe20000410000 */
[----:B------:R-:W-:Y:S01]  /*2e20*/  FADD.FTZ R144, R15, -R144 ;  /* 0x800000900f907221 */ /* 0x000fe20000010000 */
[----:B------:R-:W-:Y:S01]  /*2e30*/  @P5 SHF.L.U32 R210, R166, 0x10, RZ ;  /* 0x00000010a6d25819 */ /* 0x000fe200000006ff */
[----:B------:R-:W-:Y:S01]  /*2e40*/  FMUL.FTZ R203, R165, R200 ;  /* 0x000000c8a5cb7220 */ /* 0x000fe20000410000 */
[----:B------:R-:W-:Y:S01]  /*2e50*/  @P2 SHF.L.U32 R170, R170, 0x10, RZ ;  /* 0x00000010aaaa2819 */ /* 0x000fe200000006ff */
[----:B------:R-:W-:Y:S01]  /*2e60*/  FMUL.FTZ R144, R199, R144 ;  /* 0x00000090c7907220 */ /* 0x000fe20000410000 */
[----:B------:R-:W-:Y:S01]  /*2e70*/  @P6 FMUL.FTZ R169, R215, R146 ;  /* 0x00000092d7a96220 */ /* 0x000fe20000410000 */
[----:B------:R-:W-:Y:S01]  /*2e80*/  FMUL.FTZ R217, R203, UR13 ;  /* 0x0000000dcbd97c20 */ /* 0x000fe20008410000 */
[----:B------:R-:W-:Y:S01]  /*2e90*/  FMUL.FTZ R212, R212, UR13 ;  /* 0x0000000dd4d47c20 */ /* 0x000fe20008410000 */
[----:B------:R-:W-:Y:S01]  /*2ea0*/  FMUL.FTZ R168, R144, R200 ;  /* 0x000000c890a87220 */ /* 0x000fe20000410000 */
[----:B------:R-:W-:-:S02]  /*2eb0*/  CS2R R146, SRZ ;  /* 0x0000000000927805 */ /* 0x000fc4000001ff00 */
[----:B------:R-:W-:Y:S01]  /*2ec0*/  MOV R171, RZ ;  /* 0x000000ff00ab7202 */ /* 0x000fe20000000f00 */
[----:B------:R-:W-:Y:S01]  /*2ed0*/  @P5 FMUL.FTZ R171, R217, R210 ;  /* 0x000000d2d9ab5220 */ /* 0x000fe20000410000 */
[----:B------:R-:W-:Y:S01]  /*2ee0*/  FMUL.FTZ R214, R168, UR13 ;  /* 0x0000000da8d67c20 */ /* 0x000fe20008410000 */
[----:B------:R-:W-:Y:S01]  /*2ef0*/  FMUL.FTZ R168, R54, R215 ;  /* 0x000000d736a87220 */ /* 0x000fe20000410000 */
[----:B------:R-:W-:Y:S01]  /*2f00*/  @P4 SHF.L.U32 R213, R167, 0x10, RZ ;  /* 0x00000010a7d54819 */ /* 0x000fe200000006ff */
[----:B------:R-:W-:Y:S01]  /*2f10*/  FMUL.FTZ R210, R58, R212 ;  /* 0x000000d43ad27220 */ /* 0x000fe20000410000 */
[----:B------:R-:W-:Y:S01]  /*2f20*/  FMUL.FTZ R203, R55, R214 ;  /* 0x000000d637cb7220 */ /* 0x000fe20000410000 */
[----:B------:R-:W-:Y:S01]  /*2f30*/  @P2 FMUL.FTZ R146, R214, R170 ;  /* 0x000000aad6922220 */ /* 0x000fe20000410000 */
[----:B------:R-:W-:Y:S01]  /*2f40*/  FMUL.FTZ R170, R56, R217 ;  /* 0x000000d938aa7220 */ /* 0x000fe20000410000 */
[----:B------:R-:W-:Y:S01]  /*2f50*/  FSEL R168, R168, RZ, P6 ;  /* 0x000000ffa8a87208 */ /* 0x000fe20003000000 */
[----:B------:R-:W-:Y:S01]  /*2f60*/  @P4 FMUL.FTZ R147, R212, R213 ;  /* 0x000000d5d4934220 */ /* 0x000fe20000410000 */
[----:B------:R-:W-:Y:S01]  /*2f70*/  FSEL R203, R203, RZ, P2 ;  /* 0x000000ffcbcb7208 */ /* 0x000fe20001000000 */
[----:B------:R-:W-:Y:S01]  /*2f80*/  FFMA.FTZ R212, R14, R202, R201 ;  /* 0x000000ca0ed47223 */ /* 0x000fe200000100c9 */
[----:B------:R-:W-:Y:S01]  /*2f90*/  ISETP.GE.U32.AND P2, PT, R206, RZ, PT ;  /* 0x000000ffce00720c */ /* 0x000fe20003f46070 */
[----:B------:R-:W-:Y:S01]  /*2fa0*/  FADD.FTZ R220, R19, -R220 ;  /* 0x800000dc13dc7221 */ /* 0x000fe20000010000 */
[----:B------:R-:W-:Y:S01]  /*2fb0*/  LOP3.LUT P6, RZ, R207, 0xff00, RZ, 0xc0, !PT ;  /* 0x0000ff00cfff7812 */ /* 0x000fe200078cc0ff */
[----:B------:R-:W-:Y:S01]  /*2fc0*/  FADD.FTZ R212, R13, -R212 ;  /* 0x800000d40dd47221 */ /* 0x000fe20000010000 */
[----:B------:R-:W-:Y:S01]  /*2fd0*/  FSEL R170, R170, RZ, P5 ;  /* 0x000000ffaaaa7208 */ /* 0x000fe20002800000 */
[C---:B------:R-:W-:Y:S01]  /*2fe0*/  FMUL.FTZ R225, R199.reuse, R220 ;  /* 0x000000dcc7e17220 */ /* 0x040fe20000410000 */
[----:B------:R-:W-:Y:S01]  /*2ff0*/  FSEL R210, R210, RZ, P4 ;  /* 0x000000ffd2d27208 */ /* 0x000fe20002000000 */
[----:B------:R-:W-:Y:S01]  /*3000*/  FMUL.FTZ R220, R199, R212 ;  /* 0x000000d4c7dc7220 */ /* 0x000fe20000410000 */
[C---:B------:R-:W-:Y:S01]  /*3010*/  LOP3.LUT P5, RZ, R206.reuse, 0xff, RZ, 0xc0, !PT ;  /* 0x000000ffceff7812 */ /* 0x040fe200078ac0ff */
[----:B------:R-:W-:Y:S01]  /*3020*/  FADD.FTZ R131, R131, R146 ;  /* 0x0000009283837221 */ /* 0x000fe20000010000 */
[----:B------:R-:W-:Y:S01]  /*3030*/  LOP3.LUT P4, RZ, R206, 0xff00, RZ, 0xc0, !PT ;  /* 0x0000ff00ceff7812 */ /* 0x000fe2000788c0ff */
[----:B------:R-:W-:Y:S01]  /*3040*/  HFMA2 R213, -RZ, RZ, 0, 0 ;  /* 0x00000000ffd57431 */ /* 0x000fe200000001ff */
[----:B------:R-:W-:Y:S01]  /*3050*/  ISETP.GE.U32.AND.EX P2, PT, R207, 0x1000000, PT, P2 ;  /* 0x01000000cf00780c */ /* 0x000fe20003f46120 */
[----:B------:R-:W-:Y:S01]  /*3060*/  HFMA2 R218, -RZ, RZ, 0, 0 ;  /* 0x00000000ffda7431 */ /* 0x000fe200000001ff */
[----:B------:R-:W-:Y:S01]  /*3070*/  MOV R214, RZ ;  /* 0x000000ff00d67202 */ /* 0x000fe20000000f00 */
[----:B------:R-:W-:Y:S01]  /*3080*/  FADD.FTZ R134, R134, R147 ;  /* 0x0000009386867221 */ /* 0x000fe20000010000 */
[----:B------:R-:W-:Y:S01]  /*3090*/  @P6 PRMT R217, R166, 0x7632, R217 ;  /* 0x00007632a6d96816 */ /* 0x000fe200000000d9 */
[----:B------:R-:W-:Y:S01]  /*30a0*/  FADD.FTZ R130, R130, R169 ;  /* 0x000000a982827221 */ /* 0x000fe20000010000 */
[----:B------:R-:W-:Y:S01]  /*30b0*/  MOV R222, RZ ;  /* 0x000000ff00de7202 */ /* 0x000fe20000000f00 */
[----:B------:R-:W-:Y:S01]  /*30c0*/  FADD.FTZ R132, R132, R171 ;  /* 0x000000ab84847221 */ /* 0x000fe20000010000 */
[----:B------:R-:W-:-:S02]  /*30d0*/  @P6 SHF.L.U32 R217, R217, 0x10, RZ ;  /* 0x00000010d9d96819 */ /* 0x000fc400000006ff */
        /* <DEDUP_REMOVED lines=8> */
[----:B------:R-:W-:Y:S01]  /*3160*/  FADD.FTZ R164, R6, -R167 ;  /* 0x800000a706a47221 */ /* 0x000fe20000010000 */
[----:B------:R-:W-:Y:S01]  /*3170*/  FMUL.FTZ R167, R220, R200 ;  /* 0x000000c8dca77220 */ /* 0x000fe20000410000 */
[----:B------:R-:W-:Y:S01]  /*3180*/  FMUL.FTZ R224, R199, R216 ;  /* 0x000000d8c7e07220 */ /* 0x000fe20000410000 */
[----:B------:R-:W-:Y:S01]  /*3190*/  FMUL.FTZ R216, R225, R200 ;  /* 0x000000c8e1d87220 */ /* 0x000fe20000410000 */
[----:B------:R-:W-:Y:S01]  /*31a0*/  FMUL.FTZ R221, R199, R164 ;  /* 0x000000a4c7dd7220 */ /* 0x000fe20000410000 */
[----:B------:R-:W-:Y:S01]  /*31b0*/  F2FP.BF16.F32.PACK_AB R145, R144, R145 ;  /* 0x000000919091723e */ /* 0x000fe200000010ff */
[-C--:B------:R-:W-:Y:S01]  /*31c0*/  FMUL.FTZ R212, R224, R200.reuse ;  /* 0x000000c8e0d47220 */ /* 0x080fe20000410000 */
[----:B------:R-:W-:Y:S01]  /*31d0*/  FMUL.FTZ R216, R216, UR13 ;  /* 0x0000000dd8d87c20 */ /* 0x000fe20008410000 */
[----:B------:R-:W-:Y:S01]  /*31e0*/  FMUL.FTZ R164, R221, R200 ;  /* 0x000000c8dda47220 */ /* 0x000fe20000410000 */
[----:B------:R-:W-:Y:S01]  /*31f0*/  F2FP.BF16.F32.PACK_AB R146, R224, R165 ;  /* 0x000000a5e092723e */ /* 0x000fe200000010ff */
[----:B------:R-:W-:Y:S01]  /*3200*/  FMUL.FTZ R212, R212, UR13 ;  /* 0x0000000dd4d47c20 */ /* 0x000fe20008410000 */
[----:B------:R-:W-:Y:S01]  /*3210*/  @P2 FMUL.FTZ R222, R216, R219 ;  /* 0x000000dbd8de2220 */ /* 0x000fe20000410000 */
[----:B------:R-:W-:Y:S01]  /*3220*/  FMUL.FTZ R223, R164, UR13 ;  /* 0x0000000da4df7c20 */ /* 0x000fe20008410000 */
[----:B------:R-:W-:Y:S01]  /*3230*/  FMUL.FTZ R164, R167, UR13 ;  /* 0x0000000da7a47c20 */ /* 0x000fe20008410000 */
[----:B------:R-:W-:Y:S01]  /*3240*/  FMUL.FTZ R165, R57, R212 ;  /* 0x000000d439a57220 */ /* 0x000fe20000410000 */
[----:B------:R-:W-:Y:S01]  /*3250*/  @P6 FMUL.FTZ R218, R212, R217 ;  /* 0x000000d9d4da6220 */ /* 0x000fe20000410000 */
[----:B------:R-:W-:Y:S01]  /*3260*/  @P5 FMUL.FTZ R213, R223, R166 ;  /* 0x000000a6dfd55220 */ /* 0x000fe20000410000 */
[----:B------:R-:W-:Y:S01]  /*3270*/  @P4 FMUL.FTZ R214, R164, R215 ;  /* 0x000000d7a4d64220 */ /* 0x000fe20000410000 */
[----:B------:R-:W-:Y:S01]  /*3280*/  FMUL.FTZ R166, R59, R216 ;  /* 0x000000d83ba67220 */ /* 0x000fe20000410000 */
[----:B------:R-:W-:Y:S01]  /*3290*/  FMUL.FTZ R164, R53, R164 ;  /* 0x000000a435a47220 */ /* 0x000fe20000410000 */
[----:B------:R-:W-:Y:S01]  /*32a0*/  FSEL R165, R165, RZ, P6 ;  /* 0x000000ffa5a57208 */ /* 0x000fe20003000000 */
[----:B------:R-:W-:Y:S01]  /*32b0*/  FADD.FTZ R214, R129, R214 ;  /* 0x000000d681d67221 */ /* 0x000fe20000010000 */
[----:B------:R-:W-:Y:S01]  /*32c0*/  FMUL.FTZ R129, R52, R223 ;  /* 0x000000df34817220 */ /* 0x000fe20000410000 */
[----:B------:R-:W-:Y:S01]  /*32d0*/  FSEL R167, R166, RZ, P2 ;  /* 0x000000ffa6a77208 */ /* 0x000fe20001000000 */
[----:B------:R-:W-:Y:S01]  /*32e0*/  FADD.FTZ R133, R133, R218 ;  /* 0x000000da85857221 */ /* 0x000fe20000010000 */
[----:B------:R-:W-:Y:S01]  /*32f0*/  FSEL R164, R164, RZ, P4 ;  /* 0x000000ffa4a47208 */ /* 0x000fe20002000000 */
[----:B------:R-:W-:Y:S01]  /*3300*/  FADD.FTZ R135, R135, R222 ;  /* 0x000000de87877221 */ /* 0x000fe20000010000 */
[----:B------:R-:W-:Y:S01]  /*3310*/  FSEL R129, R129, RZ, P5 ;  /* 0x000000ff81817208 */ /* 0x000fe20002800000 */
        /* <DEDUP_REMOVED lines=8> */
.L_x_3168:
[-C--:B0-----:R-:W-:Y:S01]  /*33a0*/  FFMA.FTZ R169, R7, R202.reuse, R201 ;  /* 0x000000ca07a97223 */ /* 0x081fe200000100c9 */
[C---:B------:R-:W-:Y:S01]  /*33b0*/  LOP3.LUT P6, RZ, R206.reuse, 0xff0000, RZ, 0xc0, !PT ;  /* 0x00ff0000ceff7812 */ /* 0x040fe200078cc0ff */
[----:B------:R-:W-:Y:S01]  /*33c0*/  HFMA2 R203, -RZ, RZ, 0, 0 ;  /* 0x00000000ffcb7431 */ /* 0x000fe200000001ff */
[----:B------:R-:W-:Y:S01]  /*33d0*/  LOP3.LUT P2, RZ, R206, 0xff000000, RZ, 0xc0, !PT ;  /* 0xff000000ceff7812 */ /* 0x000fe2000784c0ff */
[----:B------:R-:W-:Y:S01]  /*33e0*/  FADD.FTZ R168, R8, -R169 ;  /* 0x800000a908a87221 */ /* 0x000fe20000010000 */
[-CC-:B------:R-:W-:Y:S01]  /*33f0*/  FFMA.FTZ R213, R9, R202.reuse, R201.reuse ;  /* 0x000000ca09d57223 */ /* 0x180fe200000100c9 */
[----:B------:R-:W-:Y:S01]  /*3400*/  FFMA.FTZ R215, R11, R202, R201 ;  /* 0x000000ca0bd77223 */ /* 0x000fe200000100c9 */
[----:B------:R-:W-:Y:S01]  /*3410*/  LOP3.LUT P5, RZ, R207, 0xff, RZ, 0xc0, !PT ;  /* 0x000000ffcfff7812 */ /* 0x000fe200078ac0ff */
[----:B------:R-:W-:Y:S01]  /*3420*/  FMUL.FTZ R169, R199, R168 ;  /* 0x000000a8c7a97220 */ /* 0x000fe20000410000 */
[----:B------:R-:W-:Y:S01]  /*3430*/  FADD.FTZ R212, R10, -R213 ;  /* 0x800000d50ad47221 */ /* 0x000fe20000010000 */
[----:B------:R-:W-:Y:S01]  /*3440*/  FADD.FTZ R216, R12, -R215 ;  /* 0x800000d70cd87221 */ /* 0x000fe20000010000 */
[----:B------:R-:W-:Y:S01]  /*3450*/  LOP3.LUT P4, RZ, R207, 0xff0000, RZ, 0xc0, !PT ;  /* 0x00ff0000cfff7812 */ /* 0x000fe2000788c0ff */
[----:B------:R-:W-:Y:S01]  /*3460*/  FMUL.FTZ R168, R200, R169 ;  /* 0x000000a9c8a87220 */ /* 0x000fe20000410000 */
[----:B------:R-:W-:Y:S01]  /*3470*/  FMUL.FTZ R213, R199, R212 ;  /* 0x000000d4c7d57220 */ /* 0x000fe20000410000 */
[----:B-----5:R-:W-:Y:S01]  /*3480*/  @P6 SHF.L.U32 R170, R165, 0x10, RZ ;  /* 0x00000010a5aa6819 */ /* 0x020fe200000006ff */
[----:B------:R-:W-:Y:S01]  /*3490*/  FMUL.FTZ R215, R199, R216 ;  /* 0x000000d8c7d77220 */ /* 0x000fe20000410000 */
[----:B------:R-:W-:Y:S01]  /*34a0*/  FMUL.FTZ R211, R168, UR13 ;  /* 0x0000000da8d37c20 */ /* 0x000fe20008410000 */
[----:B------:R-:W-:-:S02]  /*34b0*/  @P2 PRMT R210, R165, 0x7632, R210 ;  /* 0x00007632a5d22816 */ /* 0x000fc400000000d2 */
[----:B------:R-:W-:Y:S02]  /*34c0*/  CS2R R168, SRZ ;  /* 0x0000000000a87805 */ /* 0x000fe4000001ff00 */
[----:B------:R-:W-:Y:S01]  /*34d0*/  MOV R171, RZ ;  /* 0x000000ff00ab7202 */ /* 0x000fe20000000f00 */
[----:B------:R-:W-:Y:S01]  /*34e0*/  @P6 FMUL.FTZ R203, R170, R211 ;  /* 0x000000d3aacb6220 */ /* 0x000fe20000410000 */
[-CC-:B------:R-:W-:Y:S01]  /*34f0*/  FFMA.FTZ R170, R16, R202.reuse, R201.reuse ;  /* 0x000000ca10aa7223 */ /* 0x180fe200000100c9 */
[----:B------:R-:W-:Y:S01]  /*3500*/  @P2 SHF.L.U32 R217, R210, 0x10, RZ ;  /* 0x00000010d2d92819 */ /* 0x000fe200000006ff */
[----:B------:R-:W-:Y:S01]  /*3510*/  FMUL.FTZ R210, R200, R215 ;  /* 0x000000d7c8d27220 */ /* 0x000fe20000410000 */
[----:B------:R-:W-:Y:S01]  /*3520*/  @P5 SHF.L.U32 R214, R166, 0x10, RZ ;  /* 0x00000010a6d65819 */ /* 0x000fe200000006ff */
[----:B------:R-:W-:Y:S01]  /*3530*/  FADD.FTZ R170, R15, -R170 ;  /* 0x800000aa0faa7221 */ /* 0x000fe20000010000 */
[----:B------:R-:W-:Y:S01]  /*3540*/  @P4 SHF.L.U32 R216, R167, 0x10, RZ ;  /* 0x00000010a7d84819 */ /* 0x000fe200000006ff */
[----:B------:R-:W-:Y:S01]  /*3550*/  FMUL.FTZ R215, R210, UR13 ;  /* 0x0000000dd2d77c20 */ /* 0x000fe20008410000 */
[----:B------:R-:W-:Y:S01]  /*3560*/  FFMA.FTZ R224, R20, R202, R201 ;  /* 0x000000ca14e07223 */ /* 0x000fe200000100c9 */
[----:B------:R-:W-:Y:S01]  /*3570*/  FMUL.FTZ R165, R199, R170 ;  /* 0x000000aac7a57220 */ /* 0x000fe20000410000 */
[----:B------:R-:W-:Y:S01]  /*3580*/  FMUL.FTZ R170, R200, R213 ;  /* 0x000000d5c8aa7220 */ /* 0x000fe20000410000 */
[----:B------:R-:W-:Y:S01]  /*3590*/  @P4 FMUL.FTZ R169, R216, R215 ;  /* 0x000000d7d8a94220 */ /* 0x000fe20000410000 */
[----:B------:R-:W-:Y:S01]  /*35a0*/  FADD.FTZ R224, R19, -R224 ;  /* 0x800000e013e07221 */ /* 0x000fe20000010000 */
[----:B------:R-:W-:Y:S01]  /*35b0*/  FMUL.FTZ R165, R200, R165 ;  /* 0x000000a5c8a57220 */ /* 0x000fe20000410000 */
[----:B------:R-:W-:Y:S01]  /*35c0*/  FMUL.FTZ R213, R170, UR13 ;  /* 0x0000000daad57c20 */ /* 0x000fe20008410000 */
[----:B------:R-:W-:-:S02]  /*35d0*/  HFMA2 R216, -RZ, RZ, 0, 0 ;  /* 0x00000000ffd87431 */ /* 0x000fc400000001ff */
[----:B------:R-:W-:Y:S01]  /*35e0*/  FMUL.FTZ R223, R199, R224 ;  /* 0x000000e0c7df7220 */ /* 0x000fe20000410000 */
[----:B------:R-:W-:Y:S01]  /*35f0*/  FMUL.FTZ R212, R165, UR13 ;  /* 0x0000000da5d47c20 */ /* 0x000fe20008410000 */
[----:B------:R-:W-:Y:S01]  /*3600*/  FMUL.FTZ R165, R54, R211 ;  /* 0x000000d336a57220 */ /* 0x000fe20000410000 */
[----:B------:R-:W-:Y:S01]  /*3610*/  FMUL.FTZ R210, R56, R213 ;  /* 0x000000d538d27220 */ /* 0x000fe20000410000 */
[----:B------:R-:W-:Y:S01]  /*3620*/  FMUL.FTZ R211, R58, R215 ;  /* 0x000000d73ad37220 */ /* 0x000fe20000410000 */
[----:B------:R-:W-:Y:S01]  /*3630*/  @P5 FMUL.FTZ R171, R214, R213 ;  /* 0x000000d5d6ab5220 */ /* 0x000fe20000410000 */
[-C--:B------:R-:W-:Y:S01]  /*3640*/  FMUL.FTZ R170, R55, R212.reuse ;  /* 0x000000d437aa7220 */ /* 0x080fe20000410000 */
[----:B------:R-:W-:Y:S01]  /*3650*/  FSEL R165, R165, RZ, P6 ;  /* 0x000000ffa5a57208 */ /* 0x000fe20003000000 */
[----:B------:R-:W-:Y:S01]  /*3660*/  @P2 FMUL.FTZ R168, R217, R212 ;  /* 0x000000d4d9a82220 */ /* 0x000fe20000410000 */
[----:B------:R-:W-:Y:S01]  /*3670*/  FSEL R210, R210, RZ, P5 ;  /* 0x000000ffd2d27208 */ /* 0x000fe20002800000 */
[----:B------:R-:W-:Y:S01]  /*3680*/  FFMA.FTZ R213, R5, R202, R201 ;  /* 0x000000ca05d57223 */ /* 0x000fe200000100c9 */
[----:B------:R-:W-:Y:S01]  /*3690*/  FSEL R211, R211, RZ, P4 ;  /* 0x000000ffd3d37208 */ /* 0x000fe20002000000 */
[----:B------:R-:W-:Y:S01]  /*36a0*/  FADD.FTZ R131, R131, R168 ;  /* 0x000000a883837221 */ /* 0x000fe20000010000 */
[----:B------:R-:W-:Y:S01]  /*36b0*/  LOP3.LUT P5, RZ, R206, 0xff, RZ, 0xc0, !PT ;  /* 0x000000ffceff7812 */ /* 0x000fe200078ac0ff */
[----:B------:R-:W-:Y:S01]  /*36c0*/  FADD.FTZ R134, R134, R169 ;  /* 0x000000a986867221 */ /* 0x000fe20000010000 */
[----:B------:R-:W-:Y:S01]  /*36d0*/  LOP3.LUT P4, RZ, R206, 0xff00, RZ, 0xc0, !PT ;  /* 0x0000ff00ceff7812 */ /* 0x000fe2000788c0ff */
[----:B------:R-:W-:Y:S01]  /*36e0*/  FADD.FTZ R130, R130, R203 ;  /* 0x000000cb82827221 */ /* 0x000fe20000010000 */
[----:B------:R-:W-:Y:S01]  /*36f0*/  LOP3.LUT P6, RZ, R207, 0xff00, RZ, 0xc0, !PT ;  /* 0x0000ff00cfff7812 */ /* 0x000fe200078cc0ff */
[----:B------:R-:W-:Y:S01]  /*3700*/  FADD.FTZ R132, R132, R171 ;  /* 0x000000ab84847221 */ /* 0x000fe20000010000 */
[----:B------:R-:W-:-:S02]  /*3710*/  FSEL R170, R170, RZ, P2 ;  /* 0x000000ffaaaa7208 */ /* 0x000fc40001000000 */
[----:B------:R-:W-:Y:S02]  /*3720*/  ISETP.GE.U32.AND P2, PT, R206, RZ, PT ;  /* 0x000000ffce00720c */ /* 0x000fe40003f46070 */
[----:B------:R-:W-:Y:S02]  /*3730*/  MOV R214, RZ ;  /* 0x000000ff00d67202 */ /* 0x000fe40000000f00 */
[----:B------:R-:W-:Y:S02]  /*3740*/  ISETP.GE.U32.AND.EX P2, PT, R207, 0x1000000, PT, P2 ;  /* 0x01000000cf00780c */ /* 0x000fe40003f46120 */
[C---:B------:R-:W-:Y:S02]  /*3750*/  @P5 SHF.L.U32 R222, R164.reuse, 0x10, RZ ;  /* 0x00000010a4de5819 */ /* 0x040fe400000006ff */
[----:B------:R-:W-:Y:S01]  /*3760*/  @P4 PRMT R212, R164, 0x7632, R212 ;  /* 0x00007632a4d44816 */ /* 0x000fe200000000d4 */
[-C--:B------:R-:W-:Y:S01]  /*3770*/  FFMA.FTZ R164, R18, R202.reuse, R201 ;  /* 0x000000ca12a47223 */ /* 0x080fe200000100c9 */
[----:B------:R-:W-:Y:S01]  /*3780*/  @P6 PRMT R215, R166, 0x7632, R215 ;  /* 0x00007632a6d76816 */ /* 0x000fe200000000d7 */
[----:B------:R-:W-:Y:S01]  /*3790*/  FFMA.FTZ R166, R14, R202, R201 ;  /* 0x000000ca0ea67223 */ /* 0x000fe200000100c9 */
[----:B------:R-:W-:Y:S01]  /*37a0*/  @P4 SHF.L.U32 R219, R212, 0x10, RZ ;  /* 0x00000010d4db4819 */ /* 0x000fe200000006ff */
[----:B------:R-:W-:Y:S01]  /*37b0*/  FADD.FTZ R220, R17, -R164 ;  /* 0x800000a411dc7221 */ /* 0x000fe20000010000 */
[----:B------:R-:W-:Y:S01]  /*37c0*/  FADD.FTZ R164, R6, -R213 ;  /* 0x800000d506a47221 */ /* 0x000fe20000010000 */
[----:B------:R-:W-:Y:S01]  /*37d0*/  @P6 SHF.L.U32 R221, R215, 0x10, RZ ;  /* 0x00000010d7dd6819 */ /* 0x000fe200000006ff */
[----:B------:R-:W-:Y:S01]  /*37e0*/  FADD.FTZ R166, R13, -R166 ;  /* 0x800000a60da67221 */ /* 0x000fe20000010000 */
[C---:B------:R-:W-:Y:S01]  /*37f0*/  FMUL.FTZ R213, R199.reuse, R220 ;  /* 0x000000dcc7d57220 */ /* 0x040fe20000410000 */
[----:B------:R-:W-:Y:S01]  /*3800*/  FMUL.FTZ R215, R199, R164 ;  /* 0x000000a4c7d77220 */ /* 0x000fe20000410000 */
[----:B------:R-:W-:Y:S01]  /*3810*/  @P2 PRMT R225, R167, 0x7632, R225 ;  /* 0x00007632a7e12816 */ /* 0x000fe200000000e1 */
[----:B------:R-:W-:Y:S01]  /*3820*/  FMUL.FTZ R217, R199, R166 ;  /* 0x000000a6c7d97220 */ /* 0x000fe20000410000 */
[C---:B------:R-:W-:Y:S01]  /*3830*/  FMUL.FTZ R212, R200.reuse, R213 ;  /* 0x000000d5c8d47220 */ /* 0x040fe20000410000 */
[C---:B------:R-:W-:Y:S01]  /*3840*/  FMUL.FTZ R213, R200.reuse, R223 ;  /* 0x000000dfc8d57220 */ /* 0x040fe20000410000 */
[C---:B------:R-:W-:Y:S01]  /*3850*/  FMUL.FTZ R164, R200.reuse, R215 ;  /* 0x000000d7c8a47220 */ /* 0x040fe20000410000 */
[----:B------:R-:W-:Y:S01]  /*3860*/  FMUL.FTZ R166, R200, R217 ;  /* 0x000000d9c8a67220 */ /* 0x000fe20000410000 */
[----:B------:R-:W-:-:S02]  /*3870*/  HFMA2 R167, -RZ, RZ, 0, 0 ;  /* 0x00000000ffa77431 */ /* 0x000fc400000001ff */
[----:B------:R-:W-:Y:S01]  /*3880*/  FMUL.FTZ R220, R213, UR13 ;  /* 0x0000000dd5dc7c20 */ /* 0x000fe20008410000 */
[----:B------:R-:W-:Y:S01]  /*3890*/  FMUL.FTZ R213, R164, UR13 ;  /* 0x0000000da4d57c20 */ /* 0x000fe20008410000 */
[----:B------:R-:W-:Y:S01]  /*38a0*/  FMUL.FTZ R166, R166, UR13 ;  /* 0x0000000da6a67c20 */ /* 0x000fe20008410000 */
[----:B------:R-:W-:Y:S01]  /*38b0*/  FMUL.FTZ R212, R212, UR13 ;  /* 0x0000000dd4d47c20 */ /* 0x000fe20008410000 */
[----:B------:R-:W-:Y:S01]  /*38c0*/  @P2 SHF.L.U32 R225, R225, 0x10, RZ ;  /* 0x00000010e1e12819 */ /* 0x000fe200000006ff */
[-C--:B------:R-:W-:Y:S01]  /*38d0*/  @P5 FMUL.FTZ R167, R222, R213.reuse ;  /* 0x000000d5dea75220 */ /* 0x080fe20000410000 */
[----:B------:R-:W-:Y:S01]  /*38e0*/  @P4 FMUL.FTZ R214, R219, R166 ;  /* 0x000000a6dbd64220 */ /* 0x000fe20000410000 */
[----:B------:R-:W-:Y:S01]  /*38f0*/  FMUL.FTZ R168, R59, R220 ;  /* 0x000000dc3ba87220 */ /* 0x000fe20000410000 */
[----:B------:R-:W-:Y:S01]  /*3900*/  FMUL.FTZ R164, R52, R213 ;  /* 0x000000d534a47220 */ /* 0x000fe20000410000 */
[----:B------:R-:W-:Y:S01]  /*3910*/  FADD.FTZ R128, R128, R167 ;  /* 0x000000a780807221 */ /* 0x000fe20000010000 */
[----:B------:R-:W-:Y:S01]  /*3920*/  FMUL.FTZ R167, R57, R212 ;  /* 0x000000d439a77220 */ /* 0x000fe20000410000 */
[----:B------:R-:W-:Y:S01]  /*3930*/  FMUL.FTZ R166, R53, R166 ;  /* 0x000000a635a67220 */ /* 0x000fe20000410000 */
[----:B------:R-:W-:Y:S01]  /*3940*/  MOV R218, RZ ;  /* 0x000000ff00da7202 */ /* 0x000fe20000000f00 */
[----:B------:R-:W-:Y:S01]  /*3950*/  FADD.FTZ R214, R129, R214 ;  /* 0x000000d681d67221 */ /* 0x000fe20000010000 */
[----:B------:R-:W-:Y:S01]  /*3960*/  @P6 FMUL.FTZ R216, R221, R212 ;  /* 0x000000d4ddd86220 */ /* 0x000fe20000410000 */
[----:B------:R-:W-:Y:S01]  /*3970*/  @P2 FMUL.FTZ R218, R225, R220 ;  /* 0x000000dce1da2220 */ /* 0x000fe20000410000 */
[----:B------:R-:W-:-:S02]  /*3980*/  FSEL R168, R168, RZ, P2 ;  /* 0x000000ffa8a87208 */ /* 0x000fc40001000000 */
[----:B------:R-:W-:Y:S01]  /*3990*/  FSEL R169, R167, RZ, P6 ;  /* 0x000000ffa7a97208 */ /* 0x000fe20003000000 */
[----:B------:R-:W-:Y:S01]  /*39a0*/  FADD.FTZ R133, R133, R216 ;  /* 0x000000d885857221 */ /* 0x000fe20000010000 */
[----:B------:R-:W-:Y:S01]  /*39b0*/  FSEL R164, R164, RZ, P5 ;  /* 0x000000ffa4a47208 */ /* 0x000fe20002800000 */
[----:B------:R-:W-:Y:S01]  /*39c0*/  FADD.FTZ R135, R135, R218 ;  /* 0x000000da87877221 */ /* 0x000fe20000010000 */
[----:B------:R-:W-:Y:S02]  /*39d0*/  FSEL R129, R166, RZ, P4 ;  /* 0x000000ffa6817208 */ /* 0x000fe40002000000 */
[----:B------:R-:W-:Y:S02]  /*39e0*/  F2FP.BF16.F32.PACK_AB R167, R168, R211 ;  /* 0x000000d3a8a7723e */ /* 0x000fe400000010ff */
[----:B------:R-:W-:Y:S02]  /*39f0*/  F2FP.BF16.F32.PACK_AB R166, R169, R210 ;  /* 0x000000d2a9a6723e */ /* 0x000fe400000010ff */
[----:B------:R-:W-:-:S02]  /*3a00*/  F2FP.BF16.F32.PACK_AB R165, R170, R165 ;  /* 0x000000a5aaa5723e */ /* 0x000fc400000010ff */
[----:B------:R-:W-:-:S07]  /*3a10*/  F2FP.BF16.F32.PACK_AB R164, R129, R164 ;  /* 0x000000a481a4723e */ /* 0x000fce00000010ff */
.L_x_3169:
        /* <DEDUP_REMOVED lines=8> */
.L_x_3167:
[----:B------:R-:W-:Y:S05]  /*3aa0*/  BSYNC.RECONVERGENT B2 ;  /* 0x0000000000027941 */ /* 0x000fea0003800200 */
.L_x_3166:
[----:B------:R-:W-:Y:S05]  /*3ab0*/  @!P3 BRA `(.L_x_3170) ;  /* 0x0000003c00bcb947 */ /* 0x000fea0003800000 */
[----:B--23--:R-:W1:Y:S02]  /*3ac0*/  LDC.64 R164, c[0x0][0x390] ;  /* 0x0000e400ffa47b82 */ /* 0x00ce640000000a00 */
[----:B-1----:R-:W-:-:S06]  /*3ad0*/  IMAD.WIDE.U32 R164, R198, 0x10, R164 ;  /* 0x00000010c6a47825 */ /* 0x002fcc00078e00a4 */
[----:B------:R-:W5:Y:S01]  /*3ae0*/  LDG.E.128 R164, desc[UR6][R164.64] ;  /* 0x00000006a4a47981 */ /* 0x000f62000c1e1d00 */
[----:B------:R-:W-:-:S04]  /*3af0*/  ISETP.NE.U32.AND P1, PT, RZ, UR14, PT ;  /* 0x0000000eff007c0c */ /* 0x000fc8000bf25070 */
[----:B------:R-:W-:-:S13]  /*3b00*/  ISETP.NE.AND.EX P1, PT, RZ, UR15, PT, P1 ;  /* 0x0000000fff007c0c */ /* 0x000fda000bf25310 */
[----:B------:R-:W-:Y:S05]  /*3b10*/  @!P1 BRA `(.L_x_3171) ;  /* 0x0000000400b09947 */ /* 0x000fea0003800000 */
[C---:B------:R-:W-:Y:S01]  /*3b20*/  LOP3.LUT P2, RZ, R204.reuse, 0xff0000, RZ, 0xc0, !PT ;  /* 0x00ff0000ccff7812 */ /* 0x040fe2000784c0ff */
[-CC-:B------:R-:W-:Y:S01]  /*3b30*/  FFMA.FTZ R145, R23, R202.reuse, R201.reuse ;  /* 0x000000ca17917223 */ /* 0x180fe200000100c9 */
[----:B------:R-:W-:Y:S01]  /*3b40*/  LOP3.LUT P4, RZ, R204, 0xff000000, RZ, 0xc0, !PT ;  /* 0xff000000ccff7812 */ /* 0x000fe2000788c0ff */
[-CC-:B------:R-:W-:Y:S01]  /*3b50*/  FFMA.FTZ R168, R174, R202.reuse, R201.reuse ;  /* 0x000000caaea87223 */ /* 0x180fe200000100c9 */
[----:B0-----:R-:W-:Y:S01]  /*3b60*/  FFMA.FTZ R169, R25, R202, R201 ;  /* 0x000000ca19a97223 */ /* 0x001fe200000100c9 */
[----:B------:R-:W-:Y:S01]  /*3b70*/  FADD.FTZ R144, R24, -R145 ;  /* 0x8000009118907221 */ /* 0x000fe20000010000 */
[----:B------:R-:W-:Y:S01]  /*3b80*/  LOP3.LUT P3, RZ, R205, 0xff, RZ, 0xc0, !PT ;  /* 0x000000ffcdff7812 */ /* 0x000fe2000786c0ff */
[----:B------:R-:W-:Y:S01]  /*3b90*/  FADD.FTZ R168, R175, -R168 ;  /* 0x800000a8afa87221 */ /* 0x000fe20000010000 */
[----:B------:R-:W-:Y:S01]  /*3ba0*/  FADD.FTZ R170, R26, -R169 ;  /* 0x800000a91aaa7221 */ /* 0x000fe20000010000 */
[----:B------:R-:W-:Y:S01]  /*3bb0*/  FMUL.FTZ R145, R199, R144 ;  /* 0x00000090c7917220 */ /* 0x000fe20000410000 */
[----:B------:R-:W-:-:S02]  /*3bc0*/  HFMA2 R171, -RZ, RZ, 0, 0 ;  /* 0x00000000ffab7431 */ /* 0x000fc400000001ff */
[----:B------:R-:W-:Y:S01]  /*3bd0*/  FMUL.FTZ R144, R199, R168 ;  /* 0x000000a8c7907220 */ /* 0x000fe20000410000 */
[----:B------:R-:W-:Y:S02]  /*3be0*/  CS2R R146, SRZ ;  /* 0x0000000000927805 */ /* 0x000fe4000001ff00 */
[----:B-----5:R-:W-:Y:S01]  /*3bf0*/  @P2 SHF.L.U32 R169, R165, 0x10, RZ ;  /* 0x00000010a5a92819 */ /* 0x020fe200000006ff */
[----:B------:R-:W-:Y:S01]  /*3c00*/  FMUL.FTZ R168, R145, R200 ;  /* 0x000000c891a87220 */ /* 0x000fe20000410000 */
[----:B------:R-:W-:Y:S01]  /*3c10*/  @P4 PRMT R210, R165, 0x7632, R210 ;  /* 0x00007632a5d24816 */ /* 0x000fe200000000d2 */
[----:B------:R-:W-:Y:S01]  /*3c20*/  FMUL.FTZ R165, R199, R170 ;  /* 0x000000aac7a57220 */ /* 0x000fe20000410000 */
[-C--:B------:R-:W-:Y:S01]  /*3c30*/  FMUL.FTZ R170, R144, R200.reuse ;  /* 0x000000c890aa7220 */ /* 0x080fe20000410000 */
[----:B------:R-:W-:Y:S01]  /*3c40*/  FMUL.FTZ R168, R168, UR13 ;  /* 0x0000000da8a87c20 */ /* 0x000fe20008410000 */
[----:B------:R-:W-:Y:S01]  /*3c50*/  @P4 SHF.L.U32 R211, R210, 0x10, RZ ;  /* 0x00000010d2d34819 */ /* 0x000fe200000006ff */
[----:B------:R-:W-:Y:S01]  /*3c60*/  FMUL.FTZ R212, R165, R200 ;  /* 0x000000c8a5d47220 */ /* 0x000fe20000410000 */
[----:B------:R-:W-:Y:S01]  /*3c70*/  FMUL.FTZ R170, R170, UR13 ;  /* 0x0000000daaaa7c20 */ /* 0x000fe20008410000 */
[----:B------:R-:W-:Y:S01]  /*3c80*/  @P2 FMUL.FTZ R171, R168, R169 ;  /* 0x000000a9a8ab2220 */ /* 0x000fe20000410000 */
[----:B------:R-:W-:Y:S01]  /*3c90*/  FMUL.FTZ R168, R70, R168 ;  /* 0x000000a846a87220 */ /* 0x000fe20000410000 */
[----:B------:R-:W-:Y:S01]  /*3ca0*/  FMUL.FTZ R212, R212, UR13 ;  /* 0x0000000dd4d47c20 */ /* 0x000fe20008410000 */
[----:B------:R-:W-:Y:S01]  /*3cb0*/  @P4 FMUL.FTZ R146, R170, R211 ;  /* 0x000000d3aa924220 */ /* 0x000fe20000410000 */
[----:B------:R-:W-:Y:S01]  /*3cc0*/  FMUL.FTZ R169, R71, R170 ;  /* 0x000000aa47a97220 */ /* 0x000fe20000410000 */
[----:B------:R-:W-:Y:S01]  /*3cd0*/  @P3 SHF.L.U32 R213, R166, 0x10, RZ ;  /* 0x00000010a6d53819 */ /* 0x000fe200000006ff */
[----:B------:R-:W-:Y:S01]  /*3ce0*/  FMUL.FTZ R170, R72, R212 ;  /* 0x000000d448aa7220 */ /* 0x000fe20000410000 */
[----:B------:R-:W-:Y:S01]  /*3cf0*/  LOP3.LUT P5, RZ, R205, 0xff00, RZ, 0xc0, !PT ;  /* 0x0000ff00cdff7812 */ /* 0x000fe200078ac0ff */
[-CC-:B------:R-:W-:Y:S01]  /*3d00*/  FFMA.FTZ R214, R176, R202.reuse, R201.reuse ;  /* 0x000000cab0d67223 */ /* 0x180fe200000100c9 */
[----:B------:R-:W-:Y:S01]  /*3d10*/  FSEL R168, R168, RZ, P2 ;  /* 0x000000ffa8a87208 */ /* 0x000fe20001000000 */
[-CC-:B------:R-:W-:Y:S01]  /*3d20*/  FFMA.FTZ R216, R180, R202.reuse, R201.reuse ;  /* 0x000000cab4d87223 */ /* 0x180fe200000100c9 */
[----:B------:R-:W-:Y:S01]  /*3d30*/  ISETP.GE.U32.AND P2, PT, R204, RZ, PT ;  /* 0x000000ffcc00720c */ /* 0x000fe20003f46070 */
[----:B------:R-:W-:Y:S01]  /*3d40*/  @P3 FMUL.FTZ R147, R212, R213 ;  /* 0x000000d5d4933220 */ /* 0x000fe20000410000 */
[----:B------:R-:W-:Y:S01]  /*3d50*/  FSEL R169, R169, RZ, P4 ;  /* 0x000000ffa9a97208 */ /* 0x000fe20002000000 */
[-CC-:B------:R-:W-:Y:S01]  /*3d60*/  FFMA.FTZ R215, R27, R202.reuse, R201.reuse ;  /* 0x000000ca1bd77223 */ /* 0x180fe200000100c9 */
[----:B------:R-:W-:Y:S01]  /*3d70*/  LOP3.LUT P4, RZ, R204, 0xff, RZ, 0xc0, !PT ;  /* 0x000000ffccff7812 */ /* 0x000fe2000788c0ff */
[-CC-:B------:R-:W-:Y:S01]  /*3d80*/  FFMA.FTZ R203, R21, R202.reuse, R201.reuse ;  /* 0x000000ca15cb7223 */ /* 0x180fe200000100c9 */
[----:B------:R-:W-:Y:S01]  /*3d90*/  FSEL R170, R170, RZ, P3 ;  /* 0x000000ffaaaa7208 */ /* 0x000fe20001800000 */
[----:B------:R-:W-:Y:S01]  /*3da0*/  FFMA.FTZ R210, R172, R202, R201 ;  /* 0x000000caacd27223 */ /* 0x000fe200000100c9 */
[----:B------:R-:W-:Y:S01]  /*3db0*/  LOP3.LUT P3, RZ, R204, 0xff00, RZ, 0xc0, !PT ;  /* 0x0000ff00ccff7812 */ /* 0x000fe2000786c0ff */
[----:B------:R-:W-:Y:S01]  /*3dc0*/  FADD.FTZ R214, R177, -R214 ;  /* 0x800000d6b1d67221 */ /* 0x000fe20000010000 */
[----:B------:R-:W-:Y:S01]  /*3dd0*/  ISETP.GE.U32.AND.EX P2, PT, R205, 0x1000000, PT, P2 ;  /* 0x01000000cd00780c */ /* 0x000fe20003f46120 */
        /* <DEDUP_REMOVED lines=8> */
[----:B------:R-:W-:Y:S01]  /*3e60*/  FMUL.FTZ R216, R199, R210 ;  /* 0x000000d2c7d87220 */ /* 0x000fe20000410000 */
[----:B------:R-:W-:Y:S01]  /*3e70*/  @P5 PRMT R201, R166, 0x7632, R201 ;  /* 0x00007632a6c95816 */ /* 0x000fe200000000c9 */
[----:B------:R-:W-:Y:S01]  /*3e80*/  FMUL.FTZ R199, R217, R200 ;  /* 0x000000c8d9c77220 */ /* 0x000fe20000410000 */
[----:B------:R-:W-:-:S02]  /*3e90*/  LOP3.LUT P6, RZ, R205, 0xff0000, RZ, 0xc0, !PT ;  /* 0x00ff0000cdff7812 */ /* 0x000fc400078cc0ff */
[----:B------:R-:W-:Y:S02]  /*3ea0*/  CS2R R202, SRZ ;  /* 0x0000000000ca7805 */ /* 0x000fe4000001ff00 */
[C---:B------:R-:W-:Y:S01]  /*3eb0*/  @P4 SHF.L.U32 R166, R164.reuse, 0x10, RZ ;  /* 0x00000010a4a64819 */ /* 0x040fe200000006ff */
[----:B------:R-:W-:Y:S01]  /*3ec0*/  FMUL.FTZ R218, R199, UR13 ;  /* 0x0000000dc7da7c20 */ /* 0x000fe20008410000 */
[----:B------:R-:W-:Y:S01]  /*3ed0*/  @P5 SHF.L.U32 R201, R201, 0x10, RZ ;  /* 0x00000010c9c95819 */ /* 0x000fe200000006ff */
[----:B------:R-:W-:Y:S01]  /*3ee0*/  FADD.FTZ R139, R139, R146 ;  /* 0x000000928b8b7221 */ /* 0x000fe20000010000 */
[----:B------:R-:W-:Y:S01]  /*3ef0*/  @P3 PRMT R164, R164, 0x7632, R164 ;  /* 0x00007632a4a43816 */ /* 0x000fe200000000a4 */
[----:B------:R-:W-:Y:S01]  /*3f00*/  FADD.FTZ R138, R138, R171 ;  /* 0x000000ab8a8a7221 */ /* 0x000fe20000010000 */
[----:B------:R-:W-:Y:S01]  /*3f10*/  @P2 PRMT R212, R167, 0x7632, R212 ;  /* 0x00007632a7d42816 */ /* 0x000fe200000000d4 */
[----:B------:R-:W-:Y:S01]  /*3f20*/  HFMA2 R214, -RZ, RZ, 0, 0 ;  /* 0x00000000ffd67431 */ /* 0x000fe200000001ff */
[----:B------:R-:W-:Y:S01]  /*3f30*/  MOV R210, RZ ;  /* 0x000000ff00d27202 */ /* 0x000fe20000000f00 */
[----:B------:R-:W-:Y:S01]  /*3f40*/  @P5 FMUL.FTZ R210, R218, R201 ;  /* 0x000000c9dad25220 */ /* 0x000fe20000410000 */
[----:B------:R-:W-:Y:S01]  /*3f50*/  @P3 SHF.L.U32 R199, R164, 0x10, RZ ;  /* 0x00000010a4c73819 */ /* 0x000fe200000006ff */
[-C--:B------:R-:W-:Y:S01]  /*3f60*/  FMUL.FTZ R201, R219, R200.reuse ;  /* 0x000000c8dbc97220 */ /* 0x080fe20000410000 */
[----:B------:R-:W-:Y:S01]  /*3f70*/  @P2 SHF.L.U32 R213, R212, 0x10, RZ ;  /* 0x00000010d4d52819 */ /* 0x000fe200000006ff */
[-C--:B------:R-:W-:Y:S01]  /*3f80*/  FMUL.FTZ R212, R221, R200.reuse ;  /* 0x000000c8ddd47220 */ /* 0x080fe20000410000 */
[-C--:B------:R-:W-:Y:S01]  /*3f90*/  FMUL.FTZ R164, R215, R200.reuse ;  /* 0x000000c8d7a47220 */ /* 0x080fe20000410000 */
[----:B------:R-:W-:Y:S01]  /*3fa0*/  FMUL.FTZ R200, R216, R200 ;  /* 0x000000c8d8c87220 */ /* 0x000fe20000410000 */
[----:B------:R-:W-:Y:S01]  /*3fb0*/  FMUL.FTZ R220, R201, UR13 ;  /* 0x0000000dc9dc7c20 */ /* 0x000fe20008410000 */
[----:B------:R-:W-:Y:S01]  /*3fc0*/  FMUL.FTZ R222, R212, UR13 ;  /* 0x0000000dd4de7c20 */ /* 0x000fe20008410000 */
[----:B------:R-:W-:Y:S01]  /*3fd0*/  FMUL.FTZ R201, R164, UR13 ;  /* 0x0000000da4c97c20 */ /* 0x000fe20008410000 */
[----:B------:R-:W-:Y:S01]  /*3fe0*/  FMUL.FTZ R212, R200, UR13 ;  /* 0x0000000dc8d47c20 */ /* 0x000fe20008410000 */
[----:B------:R-:W-:Y:S01]  /*3ff0*/  @P6 SHF.L.U32 R211, R167, 0x10, RZ ;  /* 0x00000010a7d36819 */ /* 0x000fe200000006ff */
[----:B------:R-:W-:Y:S01]  /*4000*/  FMUL.FTZ R164, R73, R218 ;  /* 0x000000da49a47220 */ /* 0x000fe20000410000 */
[----:B------:R-:W-:Y:S01]  /*4010*/  MOV R167, RZ ;  /* 0x000000ff00a77202 */ /* 0x000fe20000000f00 */
[----:B------:R-:W-:Y:S01]  /*4020*/  @P4 FMUL.FTZ R167, R201, R166 ;  /* 0x000000a6c9a74220 */ /* 0x000fe20000410000 */
[----:B------:R-:W-:Y:S01]  /*4030*/  @P3 FMUL.FTZ R202, R212, R199 ;  /* 0x000000c7d4ca3220 */ /* 0x000fe20000410000 */
[----:B------:R-:W-:Y:S01]  /*4040*/  F2FP.BF16.F32.PACK_AB R146, R217, R165 ;  /* 0x000000a5d992723e */ /* 0x000fe200000010ff */
[----:B------:R-:W-:Y:S01]  /*4050*/  FMUL.FTZ R165, R74, R220 ;  /* 0x000000dc4aa57220 */ /* 0x000fe20000410000 */
[----:B------:R-:W-:Y:S01]  /*4060*/  FMUL.FTZ R166, R75, R222 ;  /* 0x000000de4ba67220 */ /* 0x000fe20000410000 */
[----:B------:R-:W-:Y:S01]  /*4070*/  FADD.FTZ R171, R136, R167 ;  /* 0x000000a788ab7221 */ /* 0x000fe20000010000 */
[----:B------:R-:W-:Y:S01]  /*4080*/  FADD.FTZ R200, R137, R202 ;  /* 0x000000ca89c87221 */ /* 0x000fe20000010000 */
[----:B------:R-:W-:Y:S01]  /*4090*/  FMUL.FTZ R136, R68, R201 ;  /* 0x000000c944887220 */ /* 0x000fe20000410000 */
[----:B------:R-:W-:Y:S01]  /*40a0*/  FMUL.FTZ R137, R69, R212 ;  /* 0x000000d445897220 */ /* 0x000fe20000410000 */
[----:B------:R-:W-:Y:S01]  /*40b0*/  FSEL R167, R165, RZ, P6 ;  /* 0x000000ffa5a77208 */ /* 0x000fe20003000000 */
[----:B------:R-:W-:Y:S01]  /*40c0*/  @P6 FMUL.FTZ R203, R220, R211 ;  /* 0x000000d3dccb6220 */ /* 0x000fe20000410000 */
[----:B------:R-:W-:Y:S01]  /*40d0*/  FSEL R166, R166, RZ, P2 ;  /* 0x000000ffa6a67208 */ /* 0x000fe20001000000 */
[----:B------:R-:W-:Y:S01]  /*40e0*/  @P2 FMUL.FTZ R214, R222, R213 ;  /* 0x000000d5ded62220 */ /* 0x000fe20000410000 */
[----:B------:R-:W-:Y:S01]  /*40f0*/  FSEL R165, R164, RZ, P5 ;  /* 0x000000ffa4a57208 */ /* 0x000fe20002800000 */
[----:B------:R-:W-:Y:S01]  /*4100*/  FADD.FTZ R140, R140, R147 ;  /* 0x000000938c8c7221 */ /* 0x000fe20000010000 */
[----:B------:R-:W-:Y:S01]  /*4110*/  FSEL R136, R136, RZ, P4 ;  /* 0x000000ff88887208 */ /* 0x000fe20002000000 */
[----:B------:R-:W-:Y:S01]  /*4120*/  FADD.FTZ R141, R141, R210 ;  /* 0x000000d28d8d7221 */ /* 0x000fe20000010000 */
[----:B------:R-:W-:Y:S01]  /*4130*/  FSEL R137, R137, RZ, P3 ;  /* 0x000000ff89897208 */ /* 0x000fe20001800000 */
[----:B------:R-:W-:Y:S01]  /*4140*/  FADD.FTZ R142, R142, R203 ;  /* 0x000000cb8e8e7221 */ /* 0x000fe20000010000 */
[----:B------:R-:W-:Y:S01]  /*4150*/  F2FP.BF16.F32.PACK_AB R167, R166, R167 ;  /* 0x000000a7a6a7723e */ /* 0x000fe200000010ff */
        /* <DEDUP_REMOVED lines=8> */
.L_x_3171:
[----:B------:R-:W-:Y:S01]  /*41e0*/  LOP3.LUT P2, RZ, R204, 0xff0000, RZ, 0xc0, !PT ;  /* 0x00ff0000ccff7812 */ /* 0x000fe2000784c0ff */
[-CC-:B------:R-:W-:Y:S01]  /*41f0*/  FFMA.FTZ R210, R174, R202.reuse, R201.reuse ;  /* 0x000000caaed27223 */ /* 0x180fe200000100c9 */
[----:B------:R-:W-:Y:S01]  /*4200*/  LOP3.LUT P4, RZ, R204, 0xff000000, RZ, 0xc0, !PT ;  /* 0xff000000ccff7812 */ /* 0x000fe2000788c0ff */
[-CC-:B------:R-:W-:Y:S01]  /*4210*/  FFMA.FTZ R203, R23, R202.reuse, R201.reuse ;  /* 0x000000ca17cb7223 */ /* 0x180fe200000100c9 */
[----:B------:R-:W-:Y:S01]  /*4220*/  FFMA.FTZ R213, R25, R202, R201 ;  /* 0x000000ca19d57223 */ /* 0x000fe200000100c9 */
[----:B------:R-:W-:Y:S01]  /*4230*/  FADD.FTZ R210, R175, -R210 ;  /* 0x800000d2afd27221 */ /* 0x000fe20000010000 */
[----:B------:R-:W-:Y:S01]  /*4240*/  LOP3.LUT P3, RZ, R205, 0xff, RZ, 0xc0, !PT ;  /* 0x000000ffcdff7812 */ /* 0x000fe2000786c0ff */
[----:B0-----:R-:W-:Y:S01]  /*4250*/  FADD.FTZ R170, R24, -R203 ;  /* 0x800000cb18aa7221 */ /* 0x001fe20000010000 */
[----:B------:R-:W-:Y:S01]  /*4260*/  FADD.FTZ R214, R26, -R213 ;  /* 0x800000d51ad67221 */ /* 0x000fe20000010000 */
[----:B------:R-:W-:Y:S01]  /*4270*/  FMUL.FTZ R203, R199, R210 ;  /* 0x000000d2c7cb7220 */ /* 0x000fe20000410000 */
[----:B------:R-:W-:Y:S01]  /*4280*/  CS2R R168, SRZ ;  /* 0x0000000000a87805 */ /* 0x000fe2000001ff00 */
[----:B------:R-:W-:-:S02]  /*4290*/  HFMA2 R171, -RZ, RZ, 0, 0 ;  /* 0x00000000ffab7431 */ /* 0x000fc400000001ff */
[----:B------:R-:W-:Y:S01]  /*42a0*/  FMUL.FTZ R215, R199, R214 ;  /* 0x000000d6c7d77220 */ /* 0x000fe20000410000 */
[C---:B-----5:R-:W-:Y:S01]  /*42b0*/  @P2 SHF.L.U32 R212, R165.reuse, 0x10, RZ ;  /* 0x00000010a5d42819 */ /* 0x060fe200000006ff */
[----:B------:R-:W-:Y:S01]  /*42c0*/  FFMA.FTZ R216, R176, R202, R201 ;  /* 0x000000cab0d87223 */ /* 0x000fe200000100c9 */
[----:B------:R-:W-:Y:S01]  /*42d0*/  @P4 PRMT R213, R165, 0x7632, R213 ;  /* 0x00007632a5d54816 */ /* 0x000fe200000000d5 */
[----:B------:R-:W-:Y:S01]  /*42e0*/  FMUL.FTZ R165, R199, R170 ;  /* 0x000000aac7a57220 */ /* 0x000fe20000410000 */
[C---:B------:R-:W-:Y:S01]  /*42f0*/  FMUL.FTZ R170, R200.reuse, R203 ;  /* 0x000000cbc8aa7220 */ /* 0x040fe20000410000 */
[C---:B------:R-:W-:Y:S01]  /*4300*/  FMUL.FTZ R203, R200.reuse, R215 ;  /* 0x000000d7c8cb7220 */ /* 0x040fe20000410000 */
[----:B------:R-:W-:Y:S01]  /*4310*/  @P4 SHF.L.U32 R213, R213, 0x10, RZ ;  /* 0x00000010d5d54819 */ /* 0x000fe200000006ff */
[----:B------:R-:W-:Y:S01]  /*4320*/  FMUL.FTZ R165, R200, R165 ;  /* 0x000000a5c8a57220 */ /* 0x000fe20000410000 */
[----:B------:R-:W-:Y:S01]  /*4330*/  FMUL.FTZ R170, R170, UR13 ;  /* 0x0000000daaaa7c20 */ /* 0x000fe20008410000 */
[----:B------:R-:W-:Y:S01]  /*4340*/  FMUL.FTZ R203, R203, UR13 ;  /* 0x0000000dcbcb7c20 */ /* 0x000fe20008410000 */
[-CC-:B------:R-:W-:Y:S01]  /*4350*/  FFMA.FTZ R217, R27, R202.reuse, R201.reuse ;  /* 0x000000ca1bd97223 */ /* 0x180fe200000100c9 */
[----:B------:R-:W-:Y:S01]  /*4360*/  FMUL.FTZ R165, R165, UR13 ;  /* 0x0000000da5a57c20 */ /* 0x000fe20008410000 */
[-CC-:B------:R-:W-:Y:S01]  /*4370*/  FFMA.FTZ R218, R180, R202.reuse, R201.reuse ;  /* 0x000000cab4da7223 */ /* 0x180fe200000100c9 */
[-CC-:B------:R-:W-:Y:S01]  /*4380*/  FFMA.FTZ R211, R21, R202.reuse, R201.reuse ;  /* 0x000000ca15d37223 */ /* 0x180fe200000100c9 */
[----:B------:R-:W-:Y:S01]  /*4390*/  FFMA.FTZ R210, R172, R202, R201 ;  /* 0x000000caacd27223 */ /* 0x000fe200000100c9 */
[-C--:B------:R-:W-:Y:S01]  /*43a0*/  @P4 FMUL.FTZ R168, R213, R170.reuse ;  /* 0x000000aad5a84220 */ /* 0x080fe20000410000 */
[----:B------:R-:W-:Y:S01]  /*43b0*/  @P3 SHF.L.U32 R214, R166, 0x10, RZ ;  /* 0x00000010a6d63819 */ /* 0x000fe200000006ff */
[----:B------:R-:W-:Y:S01]  /*43c0*/  @P2 FMUL.FTZ R171, R212, R165 ;  /* 0x000000a5d4ab2220 */ /* 0x000fe20000410000 */
[----:B------:R-:W-:Y:S01]  /*43d0*/  FMUL.FTZ R170, R71, R170 ;  /* 0x000000aa47aa7220 */ /* 0x000fe20000410000 */
[----:B------:R-:W-:Y:S01]  /*43e0*/  FMUL.FTZ R201, R72, R203 ;  /* 0x000000cb48c97220 */ /* 0x000fe20000410000 */
[----:B------:R-:W-:Y:S01]  /*43f0*/  FMUL.FTZ R165, R70, R165 ;  /* 0x000000a546a57220 */ /* 0x000fe20000410000 */
[----:B------:R-:W-:Y:S01]  /*4400*/  @P3 FMUL.FTZ R169, R214, R203 ;  /* 0x000000cbd6a93220 */ /* 0x000fe20000410000 */
[----:B------:R-:W-:Y:S01]  /*4410*/  LOP3.LUT P5, RZ, R205, 0xff00, RZ, 0xc0, !PT ;  /* 0x0000ff00cdff7812 */ /* 0x000fe200078ac0ff */
[----:B------:R-:W-:Y:S01]  /*4420*/  FADD.FTZ R216, R177, -R216 ;  /* 0x800000d8b1d87221 */ /* 0x000fe20000010000 */
[----:B------:R-:W-:Y:S01]  /*4430*/  FSEL R170, R170, RZ, P4 ;  /* 0x000000ffaaaa7208 */ /* 0x000fe20002000000 */
[----:B------:R-:W-:Y:S01]  /*4440*/  FADD.FTZ R218, R179, -R218 ;  /* 0x800000dab3da7221 */ /* 0x000fe20000010000 */
[----:B------:R-:W-:Y:S01]  /*4450*/  FSEL R201, R201, RZ, P3 ;  /* 0x000000ffc9c97208 */ /* 0x000fe20001800000 */
[----:B------:R-:W-:Y:S01]  /*4460*/  FMUL.FTZ R215, R199, R216 ;  /* 0x000000d8c7d77220 */ /* 0x000fe20000410000 */
[----:B------:R-:W-:Y:S01]  /*4470*/  FSEL R165, R165, RZ, P2 ;  /* 0x000000ffa5a57208 */ /* 0x000fe20001000000 */
[----:B------:R-:W-:Y:S01]  /*4480*/  FADD.FTZ R212, R178, -R217 ;  /* 0x800000d9b2d47221 */ /* 0x000fe20000010000 */
[----:B------:R-:W-:Y:S01]  /*4490*/  LOP3.LUT P4, RZ, R204, 0xff, RZ, 0xc0, !PT ;  /* 0x000000ffccff7812 */ /* 0x000fe2000788c0ff */
[----:B------:R-:W-:Y:S01]  /*44a0*/  FADD.FTZ R202, R22, -R211 ;  /* 0x800000d316ca7221 */ /* 0x000fe20000010000 */
[C---:B------:R-:W-:Y:S01]  /*44b0*/  LOP3.LUT P3, RZ, R204.reuse, 0xff00, RZ, 0xc0, !PT ;  /* 0x0000ff00ccff7812 */ /* 0x040fe2000786c0ff */
[----:B------:R-:W-:Y:S01]  /*44c0*/  FADD.FTZ R210, R173, -R210 ;  /* 0x800000d2add27221 */ /* 0x000fe20000010000 */
[----:B------:R-:W-:Y:S01]  /*44d0*/  ISETP.GE.U32.AND P2, PT, R204, RZ, PT ;  /* 0x000000ffcc00720c */ /* 0x000fe20003f46070 */
[----:B------:R-:W-:Y:S01]  /*44e0*/  FMUL.FTZ R219, R199, R218 ;  /* 0x000000dac7db7220 */ /* 0x000fe20000410000 */
[----:B------:R-:W-:Y:S01]  /*44f0*/  LOP3.LUT P6, RZ, R205, 0xff0000, RZ, 0xc0, !PT ;  /* 0x00ff0000cdff7812 */ /* 0x000fe200078cc0ff */
[----:B------:R-:W-:Y:S01]  /*4500*/  FMUL.FTZ R217, R199, R212 ;  /* 0x000000d4c7d97220 */ /* 0x000fe20000410000 */
[----:B------:R-:W-:Y:S01]  /*4510*/  ISETP.GE.U32.AND.EX P2, PT, R205, 0x1000000, PT, P2 ;  /* 0x01000000cd00780c */ /* 0x000fe20003f46120 */
[C---:B------:R-:W-:Y:S01]  /*4520*/  FMUL.FTZ R203, R199.reuse, R202 ;  /* 0x000000cac7cb7220 */ /* 0x040fe20000410000 */
[----:B------:R-:W-:Y:S01]  /*4530*/  FMUL.FTZ R211, R199, R210 ;  /* 0x000000d2c7d37220 */ /* 0x000fe20000410000 */
[----:B------:R-:W-:Y:S01]  /*4540*/  @P5 PRMT R166, R166, 0x7632, R166 ;  /* 0x00007632a6a65816 */ /* 0x000fe200000000a6 */
[----:B------:R-:W-:Y:S01]  /*4550*/  FMUL.FTZ R199, R200, R217 ;  /* 0x000000d9c8c77220 */ /* 0x000fe20000410000 */
[----:B------:R-:W-:Y:S01]  /*4560*/  @P4 SHF.L.U32 R218, R164, 0x10, RZ ;  /* 0x00000010a4da4819 */ /* 0x000fe200000006ff */
[----:B------:R-:W-:Y:S01]  /*4570*/  FMUL.FTZ R210, R200, R219 ;  /* 0x000000dbc8d27220 */ /* 0x000fe20000410000 */
[----:B------:R-:W-:Y:S01]  /*4580*/  @P3 PRMT R213, R164, 0x7632, R213 ;  /* 0x00007632a4d53816 */ /* 0x000fe200000000d5 */
[----:B------:R-:W-:Y:S01]  /*4590*/  FMUL.FTZ R164, R200, R215 ;  /* 0x000000d7c8a47220 */ /* 0x000fe20000410000 */
[----:B------:R-:W-:Y:S01]  /*45a0*/  MOV R202, RZ ;  /* 0x000000ff00ca7202 */ /* 0x000fe20000000f00 */
[----:B------:R-:W-:Y:S01]  /*45b0*/  FADD.FTZ R138, R138, R171 ;  /* 0x000000ab8a8a7221 */ /* 0x000fe20000010000 */
[C---:B------:R-:W-:Y:S01]  /*45c0*/  @P6 SHF.L.U32 R220, R167.reuse, 0x10, RZ ;  /* 0x00000010a7dc6819 */ /* 0x040fe200000006ff */
[----:B------:R-:W-:Y:S01]  /*45d0*/  FMUL.FTZ R214, R164, UR13 ;  /* 0x0000000da4d67c20 */ /* 0x000fe20008410000 */
[----:B------:R-:W-:Y:S01]  /*45e0*/  @P2 PRMT R216, R167, 0x7632, R216 ;  /* 0x00007632a7d82816 */ /* 0x000fe200000000d8 */
[----:B------:R-:W-:Y:S01]  /*45f0*/  FMUL.FTZ R164, R200, R203 ;  /* 0x000000cbc8a47220 */ /* 0x000fe20000410000 */
[----:B------:R-:W-:Y:S01]  /*4600*/  @P5 SHF.L.U32 R167, R166, 0x10, RZ ;  /* 0x00000010a6a75819 */ /* 0x000fe200000006ff */
[----:B------:R-:W-:Y:S01]  /*4610*/  FMUL.FTZ R200, R200, R211 ;  /* 0x000000d3c8c87220 */ /* 0x000fe20000410000 */
[----:B------:R-:W-:Y:S01]  /*4620*/  @P2 SHF.L.U32 R215, R216, 0x10, RZ ;  /* 0x00000010d8d72819 */ /* 0x000fe200000006ff */
[----:B------:R-:W-:Y:S01]  /*4630*/  FMUL.FTZ R211, R199, UR13 ;  /* 0x0000000dc7d37c20 */ /* 0x000fe20008410000 */
[----:B------:R-:W-:Y:S01]  /*4640*/  @P3 SHF.L.U32 R213, R213, 0x10, RZ ;  /* 0x00000010d5d53819 */ /* 0x000fe200000006ff */
[----:B------:R-:W-:Y:S01]  /*4650*/  FMUL.FTZ R216, R210, UR13 ;  /* 0x0000000dd2d87c20 */ /* 0x000fe20008410000 */
[----:B------:R-:W-:Y:S01]  /*4660*/  FMUL.FTZ R199, R164, UR13 ;  /* 0x0000000da4c77c20 */ /* 0x000fe20008410000 */
[----:B------:R-:W-:Y:S01]  /*4670*/  FMUL.FTZ R210, R200, UR13 ;  /* 0x0000000dc8d27c20 */ /* 0x000fe20008410000 */
[-C--:B------:R-:W-:Y:S01]  /*4680*/  @P5 FMUL.FTZ R202, R167, R214.reuse ;  /* 0x000000d6a7ca5220 */ /* 0x080fe20000410000 */
[----:B------:R-:W-:Y:S01]  /*4690*/  CS2R R166, SRZ ;  /* 0x0000000000a67805 */ /* 0x000fe2000001ff00 */
[----:B------:R-:W-:Y:S01]  /*46a0*/  FMUL.FTZ R164, R73, R214 ;  /* 0x000000d649a47220 */ /* 0x000fe20000410000 */
[----:B------:R-:W-:Y:S01]  /*46b0*/  @P4 FMUL.FTZ R167, R218, R199 ;  /* 0x000000c7daa74220 */ /* 0x000fe20000410000 */
[----:B------:R-:W-:Y:S01]  /*46c0*/  @P3 FMUL.FTZ R166, R213, R210 ;  /* 0x000000d2d5a63220 */ /* 0x000fe20000410000 */
[----:B------:R-:W-:Y:S01]  /*46d0*/  HFMA2 R203, -RZ, RZ, 0, 0 ;  /* 0x00000000ffcb7431 */ /* 0x000fe200000001ff */
[----:B------:R-:W-:Y:S01]  /*46e0*/  MOV R212, RZ ;  /* 0x000000ff00d47202 */ /* 0x000fe20000000f00 */
[----:B------:R-:W-:Y:S01]  /*46f0*/  FADD.FTZ R171, R136, R167 ;  /* 0x000000a788ab7221 */ /* 0x000fe20000010000 */
[----:B------:R-:W-:Y:S01]  /*4700*/  FADD.FTZ R200, R137, R166 ;  /* 0x000000a689c87221 */ /* 0x000fe20000010000 */
[----:B------:R-:W-:Y:S01]  /*4710*/  FMUL.FTZ R166, R74, R211 ;  /* 0x000000d34aa67220 */ /* 0x000fe20000410000 */
[----:B------:R-:W-:Y:S01]  /*4720*/  FMUL.FTZ R167, R75, R216 ;  /* 0x000000d84ba77220 */ /* 0x000fe20000410000 */
        /* <DEDUP_REMOVED lines=14> */
[----:B------:R-:W-:Y:S01]  /*4810*/  F2FP.BF16.F32.PACK_AB R166, R164, R201 ;  /* 0x000000c9a4a6723e */ /* 0x000fe200000010ff */
[----:B------:R-:W-:Y:S01]  /*4820*/  FADD.FTZ R143, R143, R212 ;  /* 0x000000d48f8f7221 */ /* 0x000fe20000010000 */
[----:B------:R-:W-:-:S02]  /*4830*/  F2FP.BF16.F32.PACK_AB R165, R170, R165 ;  /* 0x000000a5aaa5723e */ /* 0x000fc400000010ff */
[----:B------:R-:W-:-:S07]  /*4840*/  F2FP.BF16.F32.PACK_AB R164, R137, R136 ;  /* 0x0000008889a4723e */ /* 0x000fce00000010ff */
.L_x_3172:
        /* <DEDUP_REMOVED lines=9> */
.L_x_3161:
        /* <DEDUP_REMOVED lines=8> */
[-CC-:B0-----:R-:W-:Y:S01]  /*4960*/  FFMA.FTZ R170, R197, R202.reuse, R201.reuse ;  /* 0x000000cac5aa7223 */ /* 0x181fe200000100c9 */
[----:B------:R-:W-:Y:S01]  /*4970*/  SHF.L.U32 R168, R148, 0x10, RZ ;  /* 0x0000001094a87819 */ /* 0x000fe200000006ff */
[-CC-:B------:R-:W-:Y:S01]  /*4980*/  FFMA.FTZ R203, R196, R202.reuse, R201.reuse ;  /* 0x000000cac4cb7223 */ /* 0x180fe200000100c9 */
[----:B------:R-:W-:Y:S01]  /*4990*/  LOP3.LUT P6, RZ, R208, 0xff, RZ, 0xc0, !PT ;  /* 0x000000ffd0ff7812 */ /* 0x000fe200078cc0ff */
[----:B------:R-:W-:Y:S01]  /*49a0*/  FADD.FTZ R169, R195, -R170 ;  /* 0x800000aac3a97221 */ /* 0x000fe20000010000 */
[-C--:B------:R-:W-:Y:S01]  /*49b0*/  FFMA.FTZ R210, R193, R202.reuse, R201 ;  /* 0x000000cac1d27223 */ /* 0x080fe200000100c9 */
[----:B------:R-:W-:Y:S01]  /*49c0*/  PRMT R171, R149, 0x7632, R171 ;  /* 0x0000763295ab7816 */ /* 0x000fe200000000ab */
[----:B------:R-:W-:Y:S01]  /*49d0*/  FADD.FTZ R203, R194, -R203 ;  /* 0x800000cbc2cb7221 */ /* 0x000fe20000010000 */
[--C-:B------:R-:W-:Y:S01]  /*49e0*/  FFMA.FTZ R169, R199, R169, R168.reuse ;  /* 0x000000a9c7a97223 */ /* 0x100fe200000100a8 */
[----:B------:R-:W-:Y:S01]  /*49f0*/  PRMT R168, R148, 0x7632, R168 ;  /* 0x0000763294a87816 */ /* 0x000fe200000000a8 */
[----:B------:R-:W-:Y:S01]  /*4a00*/  FADD.FTZ R213, R191, -R210 ;  /* 0x800000d2bfd57221 */ /* 0x000fe20000010000 */
[----:B------:R-:W-:Y:S01]  /*4a10*/  SHF.L.U32 R170, R149, 0x10, RZ ;  /* 0x0000001095aa7819 */ /* 0x000fe200000006ff */
[-CC-:B------:R-:W-:Y:S01]  /*4a20*/  FFMA.FTZ R214, R189, R202.reuse, R201.reuse ;  /* 0x000000cabdd67223 */ /* 0x180fe200000100c9 */
[----:B------:R-:W-:Y:S01]  /*4a30*/  SHF.L.U32 R168, R168, 0x10, RZ ;  /* 0x00000010a8a87819 */ /* 0x000fe200000006ff */
[----:B------:R-:W-:Y:S01]  /*4a40*/  FFMA.FTZ R211, R192, R202, R201 ;  /* 0x000000cac0d37223 */ /* 0x000fe200000100c9 */
[----:B------:R-:W-:Y:S01]  /*4a50*/  SHF.L.U32 R210, R171, 0x10, RZ ;  /* 0x00000010abd27819 */ /* 0x000fe200000006ff */
[----:B------:R-:W-:Y:S01]  /*4a60*/  FMUL.FTZ R169, R169, R200 ;  /* 0x000000c8a9a97220 */ /* 0x000fe20000410000 */
[C---:B------:R-:W-:Y:S01]  /*4a70*/  LOP3.LUT P2, RZ, R208.reuse, 0xff0000, RZ, 0xc0, !PT ;  /* 0x00ff0000d0ff7812 */ /* 0x040fe2000784c0ff */
[C---:B------:R-:W-:Y:S01]  /*4a80*/  FFMA.FTZ R171, R199.reuse, R203, R168 ;  /* 0x000000cbc7ab7223 */ /* 0x040fe200000100a8 */
[C---:B------:R-:W-:Y:S01]  /*4a90*/  LOP3.LUT P5, RZ, R208.reuse, 0xff00, RZ, 0xc0, !PT ;  /* 0x0000ff00d0ff7812 */ /* 0x040fe200078ac0ff */
[----:B------:R-:W-:Y:S01]  /*4aa0*/  FFMA.FTZ R213, R199, R213, R170 ;  /* 0x000000d5c7d57223 */ /* 0x000fe200000100aa */
[----:B------:R-:W-:Y:S01]  /*4ab0*/  LOP3.LUT P1, RZ, R208, 0xff000000, RZ, 0xc0, !PT ;  /* 0xff000000d0ff7812 */ /* 0x000fe2000782c0ff */
[----:B------:R-:W-:Y:S01]  /*4ac0*/  FADD.FTZ R217, R187, -R214 ;  /* 0x800000d6bbd97221 */ /* 0x000fe20000010000 */
[----:B------:R-:W-:Y:S01]  /*4ad0*/  PRMT R168, R150, 0x7632, R168 ;  /* 0x0000763296a87816 */ /* 0x000fe200000000a8 */
[----:B------:R-:W-:Y:S01]  /*4ae0*/  FADD.FTZ R211, R190, -R211 ;  /* 0x800000d3bed37221 */ /* 0x000fe20000010000 */
[----:B------:R-:W-:Y:S01]  /*4af0*/  SHF.L.U32 R212, R150, 0x10, RZ ;  /* 0x0000001096d47819 */ /* 0x000fe200000006ff */
[----:B------:R-:W-:Y:S01]  /*4b00*/  FMUL.FTZ R169, R169, UR13 ;  /* 0x0000000da9a97c20 */ /* 0x000fe20008410000 */
[----:B------:R-:W-:Y:S01]  /*4b10*/  SHF.L.U32 R170, R168, 0x10, RZ ;  /* 0x00000010a8aa7819 */ /* 0x000fe200000006ff */
[----:B------:R-:W-:Y:S01]  /*4b20*/  FFMA.FTZ R219, R188, R202, R201 ;  /* 0x000000cabcdb7223 */ /* 0x000fe200000100c9 */
[C---:B------:R-:W-:Y:S01]  /*4b30*/  FFMA.FTZ R215, R199.reuse, R211, R210 ;  /* 0x000000d3c7d77223 */ /* 0x040fe200000100d2 */
[----:B------:R-:W-:Y:S01]  /*4b40*/  FFMA.FTZ R217, R199, R217, R212 ;  /* 0x000000d9c7d97223 */ /* 0x000fe200000100d4 */
[----:B------:R-:W-:-:S02]  /*4b50*/  HFMA2 R203, -RZ, RZ, 0, 0 ;  /* 0x00000000ffcb7431 */ /* 0x000fc400000001ff */
[-CC-:B------:R-:W-:Y:S01]  /*4b60*/  FFMA.FTZ R212, R186, R202.reuse, R201.reuse ;  /* 0x000000cabad47223 */ /* 0x180fe200000100c9 */
[----:B------:R-:W-:Y:S01]  /*4b70*/  FFMA.FTZ R221, R183, R202, R201 ;  /* 0x000000cab7dd7223 */ /* 0x000fe200000100c9 */
[C---:B------:R-:W-:Y:S01]  /*4b80*/  PRMT R211, R151.reuse, 0x7632, R211 ;  /* 0x0000763297d37816 */ /* 0x040fe200000000d3 */
[----:B------:R-:W-:Y:S01]  /*4b90*/  FADD.FTZ R219, R184, -R219 ;  /* 0x800000dbb8db7221 */ /* 0x000fe20000010000 */
[----:B------:R-:W-:Y:S01]  /*4ba0*/  SHF.L.U32 R210, R151, 0x10, RZ ;  /* 0x0000001097d27819 */ /* 0x000fe200000006ff */
[----:B------:R-:W-:Y:S01]  /*4bb0*/  FADD.FTZ R223, R185, -R212 ;  /* 0x800000d4b9df7221 */ /* 0x000fe20000010000 */
[-C--:B------:R-:W-:Y:S01]  /*4bc0*/  FMUL.FTZ R171, R171, R200.reuse ;  /* 0x000000c8abab7220 */ /* 0x080fe20000410000 */
[-C--:B------:R-:W-:Y:S01]  /*4bd0*/  FMUL.FTZ R215, R215, R200.reuse ;  /* 0x000000c8d7d77220 */ /* 0x080fe20000410000 */
[----:B------:R-:W-:Y:S01]  /*4be0*/  FADD.FTZ R221, R182, -R221 ;  /* 0x800000ddb6dd7221 */ /* 0x000fe20000010000 */
[----:B------:R-:W-:Y:S01]  /*4bf0*/  SHF.L.U32 R212, R211, 0x10, RZ ;  /* 0x00000010d3d47819 */ /* 0x000fe200000006ff */
[----:B------:R-:W-:Y:S01]  /*4c00*/  FFMA.FTZ R219, R199, R219, R170 ;  /* 0x000000dbc7db7223 */ /* 0x000fe200000100aa */
[----:B------:R-:W-:Y:S01]  /*4c10*/  FMUL.FTZ R213, R213, R200 ;  /* 0x000000c8d5d57220 */ /* 0x000fe20000410000 */
[----:B------:R-:W-:Y:S01]  /*4c20*/  FMUL.FTZ R171, R171, UR13 ;  /* 0x0000000dabab7c20 */ /* 0x000fe20008410000 */
[----:B------:R-:W-:Y:S01]  /*4c30*/  FMUL.FTZ R170, R215, UR13 ;  /* 0x0000000dd7aa7c20 */ /* 0x000fe20008410000 */
[C---:B------:R-:W-:Y:S01]  /*4c40*/  FFMA.FTZ R221, R199.reuse, R221, R210 ;  /* 0x000000ddc7dd7223 */ /* 0x040fe200000100d2 */
[----:B------:R-:W-:Y:S01]  /*4c50*/  FFMA.FTZ R223, R199, R223, R212 ;  /* 0x000000dfc7df7223 */ /* 0x000fe200000100d4 */
[----:B------:R-:W-:-:S02]  /*4c60*/  CS2R R210, SRZ ;  /* 0x0000000000d27805 */ /* 0x000fc4000001ff00 */
[----:B------:R-:W-:Y:S01]  /*4c70*/  MOV R212, RZ ;  /* 0x000000ff00d47202 */ /* 0x000fe20000000f00 */
[----:B------:R-:W-:Y:S01]  /*4c80*/  FMUL.FTZ R213, R213, UR13 ;  /* 0x0000000dd5d57c20 */ /* 0x000fe20008410000 */
        /* <DEDUP_REMOVED lines=8> */
[----:B--2---:R-:W-:-:S02]  /*4d10*/  @P6 SHF.L.U32 R168, R164, 0x10, RZ ;  /* 0x00000010a4a86819 */ /* 0x004fc400000006ff */
[----:B------:R-:W-:-:S03]  /*4d20*/  @P5 PRMT R164, R164, 0x7632, R164 ;  /* 0x00007632a4a45816 */ /* 0x000fc600000000a4 */
[----:B------:R-:W-:Y:S01]  /*4d30*/  @P6 FMUL.FTZ R203, R169, R168 ;  /* 0x000000a8a9cb6220 */ /* 0x000fe20000410000 */
[C---:B------:R-:W-:Y:S02]  /*4d40*/  @P2 SHF.L.U32 R168, R165.reuse, 0x10, RZ ;  /* 0x00000010a5a82819 */ /* 0x040fe400000006ff */
[----:B------:R-:W-:Y:S01]  /*4d50*/  @P1 PRMT R165, R165, 0x7632, R165 ;  /* 0x00007632a5a51816 */ /* 0x000fe200000000a5 */
[----:B------:R-:W-:Y:S01]  /*4d60*/  FADD.FTZ R124, R124, R203 ;  /* 0x000000cb7c7c7221 */ /* 0x000fe20000010000 */
[----:B------:R-:W-:Y:S01]  /*4d70*/  @P5 SHF.L.U32 R164, R164, 0x10, RZ ;  /* 0x00000010a4a45819 */ /* 0x000fe200000006ff */
[----:B------:R-:W-:Y:S01]  /*4d80*/  @P2 FMUL.FTZ R211, R213, R168 ;  /* 0x000000a8d5d32220 */ /* 0x000fe20000410000 */
[----:B------:R-:W-:Y:S01]  /*4d90*/  @P1 SHF.L.U32 R165, R165, 0x10, RZ ;  /* 0x00000010a5a51819 */ /* 0x000fe200000006ff */
[----:B------:R-:W-:Y:S02]  /*4da0*/  FMUL.FTZ R168, R38, R213 ;  /* 0x000000d526a87220 */ /* 0x000fe40000410000 */
[----:B------:R-:W-:Y:S01]  /*4db0*/  @P5 FMUL.FTZ R210, R171, R164 ;  /* 0x000000a4abd25220 */ /* 0x000fe20000410000 */
[----:B------:R-:W-:Y:S01]  /*4dc0*/  FMUL.FTZ R164, R36, R169 ;  /* 0x000000a924a47220 */ /* 0x000fe20000410000 */
[----:B------:R-:W-:Y:S01]  /*4dd0*/  @P1 FMUL.FTZ R212, R170, R165 ;  /* 0x000000a5aad41220 */ /* 0x000fe20000410000 */
[----:B------:R-:W-:Y:S01]  /*4de0*/  FMUL.FTZ R165, R37, R171 ;  /* 0x000000ab25a57220 */ /* 0x000fe20000410000 */
[----:B------:R-:W-:Y:S01]  /*4df0*/  FMUL.FTZ R169, R39, R170 ;  /* 0x000000aa27a97220 */ /* 0x000fe20000410000 */
[----:B------:R-:W-:Y:S01]  /*4e00*/  FSEL R215, R168, RZ, P2 ;  /* 0x000000ffa8d77208 */ /* 0x000fe20001000000 */
[----:B------:R-:W-:Y:S01]  /*4e10*/  FMUL.FTZ R168, R40, R220 ;  /* 0x000000dc28a87220 */ /* 0x000fe20000410000 */
[----:B------:R-:W-:Y:S01]  /*4e20*/  FSEL R213, R164, RZ, P6 ;  /* 0x000000ffa4d57208 */ /* 0x000fe20003000000 */
[----:B------:R-:W-:Y:S01]  /*4e30*/  FMUL.FTZ R170, R42, R221 ;  /* 0x000000dd2aaa7220 */ /* 0x000fe20000410000 */
[----:B------:R-:W-:Y:S01]  /*4e40*/  FSEL R214, R165, RZ, P5 ;  /* 0x000000ffa5d67208 */ /* 0x000fe20002800000 */
[----:B------:R-:W-:Y:S01]  /*4e50*/  FMUL.FTZ R171, R43, R224 ;  /* 0x000000e02bab7220 */ /* 0x000fe20000410000 */
[----:B------:R-:W0:Y:S01]  /*4e60*/  LDC.64 R164, c[0x0][0x468] ;  /* 0x00011a00ffa47b82 */ /* 0x000e220000000a00 */
[----:B------:R-:W-:Y:S01]  /*4e70*/  FSEL R216, R169, RZ, P1 ;  /* 0x000000ffa9d87208 */ /* 0x000fe20000800000 */
[----:B------:R-:W-:Y:S01]  /*4e80*/  FMUL.FTZ R169, R41, R219 ;  /* 0x000000db29a97220 */ /* 0x000fe20000410000 */
[----:B------:R-:W-:Y:S01]  /*4e90*/  ISETP.GE.U32.AND P1, PT, R208, RZ, PT ;  /* 0x000000ffd000720c */ /* 0x000fe20003f26070 */
[----:B------:R-:W-:Y:S01]  /*4ea0*/  FADD.FTZ R125, R125, R210 ;  /* 0x000000d27d7d7221 */ /* 0x000fe20000010000 */
[C---:B------:R-:W-:Y:S01]  /*4eb0*/  LOP3.LUT P6, RZ, R209.reuse, 0xff, RZ, 0xc0, !PT ;  /* 0x000000ffd1ff7812 */ /* 0x040fe200078cc0ff */
[----:B------:R-:W-:Y:S01]  /*4ec0*/  FADD.FTZ R126, R126, R211 ;  /* 0x000000d37e7e7221 */ /* 0x000fe20000010000 */
[----:B------:R-:W-:Y:S01]  /*4ed0*/  LOP3.LUT P5, RZ, R209, 0xff00, RZ, 0xc0, !PT ;  /* 0x0000ff00d1ff7812 */ /* 0x000fe200078ac0ff */
[----:B------:R-:W-:Y:S01]  /*4ee0*/  FADD.FTZ R127, R127, R212 ;  /* 0x000000d47f7f7221 */ /* 0x000fe20000010000 */
[----:B------:R-:W-:-:S02]  /*4ef0*/  LOP3.LUT P2, RZ, R209, 0xff0000, RZ, 0xc0, !PT ;  /* 0x00ff0000d1ff7812 */ /* 0x000fc4000784c0ff */
[----:B------:R-:W-:Y:S02]  /*4f00*/  ISETP.GE.U32.AND.EX P1, PT, R209, 0x1000000, PT, P1 ;  /* 0x01000000d100780c */ /* 0x000fe40003f26110 */
[----:B------:R-:W-:Y:S02]  /*4f10*/  FSEL R217, R168, RZ, P6 ;  /* 0x000000ffa8d97208 */ /* 0x000fe40003000000 */
[----:B------:R-:W-:Y:S02]  /*4f20*/  FSEL R218, R169, RZ, P5 ;  /* 0x000000ffa9da7208 */ /* 0x000fe40002800000 */
[----:B------:R-:W-:Y:S02]  /*4f30*/  FSEL R222, R170, RZ, P2 ;  /* 0x000000ffaade7208 */ /* 0x000fe40001000000 */
[----:B------:R-:W-:Y:S02]  /*4f40*/  FSEL R171, R171, RZ, P1 ;  /* 0x000000ffabab7208 */ /* 0x000fe40000800000 */
[----:B------:R-:W-:-:S02]  /*4f50*/  F2FP.BF16.F32.PACK_AB R168, R214, R213 ;  /* 0x000000d5d6a8723e */ /* 0x000fc400000010ff */
[----:B------:R-:W-:Y:S01]  /*4f60*/  F2FP.BF16.F32.PACK_AB R169, R216, R215 ;  /* 0x000000d7d8a9723e */ /* 0x000fe200000010ff */
[----:B0-----:R-:W-:Y:S01]  /*4f70*/  IMAD.WIDE.U32 R164, R198, 0x10, R164 ;  /* 0x00000010c6a47825 */ /* 0x001fe200078e00a4 */
[----:B------:R-:W-:-:S03]  /*4f80*/  F2FP.BF16.F32.PACK_AB R170, R218, R217 ;  /* 0x000000d9daaa723e */ /* 0x000fc600000010ff */
[----:B------:R-:W-:Y:S01]  /*4f90*/  HFMA2 R215, -RZ, RZ, 0, 0 ;  /* 0x00000000ffd77431 */ /* 0x000fe200000001ff */
[----:B------:R-:W-:Y:S02]  /*4fa0*/  F2FP.BF16.F32.PACK_AB R171, R171, R222 ;  /* 0x000000deabab723e */ /* 0x000fe400000010ff */
[C---:B------:R-:W-:Y:S02]  /*4fb0*/  @P5 PRMT R214, R166.reuse, 0x7632, R214 ;  /* 0x00007632a6d65816 */ /* 0x040fe400000000d6 */
[C---:B------:R-:W-:Y:S01]  /*4fc0*/  @P1 PRMT R217, R167.reuse, 0x7632, R217 ;  /* 0x00007632a7d91816 */ /* 0x040fe200000000d9 */
[----:B------:R1:W-:Y:S01]  /*4fd0*/  STG.E.128 desc[UR6][R164.64], R168 ;  /* 0x000000a8a4007986 */ /* 0x0003e2000c101d06 */
[----:B------:R-:W-:Y:S02]  /*4fe0*/  @P6 SHF.L.U32 R213, R166, 0x10, RZ ;  /* 0x00000010a6d56819 */ /* 0x000fe400000006ff */
        /* <DEDUP_REMOVED lines=12> */
[----:B------:R-:W-:Y:S01]  /*50b0*/  IADD3 R198, PT, PT, R198, 0x20, RZ ;  /* 0x00000020c6c67810 */ /* 0x000fe20007ffe0ff */
[----:B-1----:R-:W-:-:S07]  /*50c0*/  FADD.FTZ R163, R163, R218 ;  /* 0x000000daa3a37221 */ /* 0x002fce0000010000 */
.L_x_3175:
[----:B------:R-:W-:Y:S05]  /*50d0*/  BSYNC.RECONVERGENT B2 ;  /* 0x0000000000027941 */ /* 0x000fea0003800200 */
.L_x_3174:
[----:B------:R-:W-:Y:S04]  /*50e0*/  BSSY.RECONVERGENT B2, `(.L_x_3176) ;  /* 0x000007c000027945 */ /* 0x000fe80003800200 */
[----:B------:R-:W-:Y:S05]  /*50f0*/  @!P4 BRA `(.L_x_3177) ;  /* 0x0000000400e8c947 */ /* 0x000fea0003800000 */
[----:B------:R-:W1:Y:S02]  /*5100*/  LDC.64 R164, c[0x0][0x390] ;  /* 0x0000e400ffa47b82 */ /* 0x000e640000000a00 */
[----:B-1----:R-:W-:-:S06]  /*5110*/  IMAD.WIDE.U32 R164, R198, 0x10, R164 ;  /* 0x00000010c6a47825 */ /* 0x002fcc00078e00a4 */
[----:B------:R-:W2:Y:S01]  /*5120*/  LDG.E.128 R164, desc[UR6][R164.64] ;  /* 0x00000006a4a47981 */ /* 0x000ea2000c1e1d00 */
[-CC-:B------:R-:W-:Y:S01]  /*5130*/  FFMA.FTZ R203, R5, R202.reuse, R201.reuse ;  /* 0x000000ca05cb7223 */ /* 0x180fe200000100c9 */
[-C--:B0-----:R-:W-:Y:S01]  /*5140*/  FFMA.FTZ R170, R14, R202.reuse, R201 ;  /* 0x000000ca0eaa7223 */ /* 0x081fe200000100c9 */
[C---:B------:R-:W-:Y:S01]  /*5150*/  PRMT R169, R152.reuse, 0x7632, R169 ;  /* 0x0000763298a97816 */ /* 0x040fe200000000a9 */
[-C--:B------:R-:W-:Y:S01]  /*5160*/  FFMA.FTZ R213, R7, R202.reuse, R201 ;  /* 0x000000ca07d57223 */ /* 0x080fe200000100c9 */
[----:B------:R-:W-:Y:S01]  /*5170*/  SHF.L.U32 R168, R152, 0x10, RZ ;  /* 0x0000001098a87819 */ /* 0x000fe200000006ff */
[----:B------:R-:W-:Y:S01]  /*5180*/  FADD.FTZ R203, R6, -R203 ;  /* 0x800000cb06cb7221 */ /* 0x000fe20000010000 */
[----:B------:R-:W-:Y:S01]  /*5190*/  FADD.FTZ R211, R13, -R170 ;  /* 0x800000aa0dd37221 */ /* 0x000fe20000010000 */
[----:B------:R-:W-:Y:S01]  /*51a0*/  PRMT R171, R153, 0x7632, R171 ;  /* 0x0000763299ab7816 */ /* 0x000fe200000000ab */
[-C--:B------:R-:W-:Y:S01]  /*51b0*/  FFMA.FTZ R214, R16, R202.reuse, R201 ;  /* 0x000000ca10d67223 */ /* 0x080fe200000100c9 */
[----:B------:R-:W-:Y:S01]  /*51c0*/  SHF.L.U32 R170, R169, 0x10, RZ ;  /* 0x00000010a9aa7819 */ /* 0x000fe200000006ff */
[----:B------:R-:W-:Y:S01]  /*51d0*/  FADD.FTZ R213, R8, -R213 ;  /* 0x800000d508d57221 */ /* 0x000fe20000010000 */
[----:B------:R-:W-:Y:S01]  /*51e0*/  SHF.L.U32 R210, R153, 0x10, RZ ;  /* 0x0000001099d27819 */ /* 0x000fe200000006ff */
[----:B------:R-:W-:Y:S01]  /*51f0*/  FFMA.FTZ R169, R199, R203, R168 ;  /* 0x000000cbc7a97223 */ /* 0x000fe200000100a8 */
[-CC-:B------:R-:W-:Y:S01]  /*5200*/  FFMA.FTZ R203, R9, R202.reuse, R201.reuse ;  /* 0x000000ca09cb7223 */ /* 0x180fe200000100c9 */
[----:B------:R-:W-:Y:S01]  /*5210*/  SHF.L.U32 R212, R171, 0x10, RZ ;  /* 0x00000010abd47819 */ /* 0x000fe200000006ff */
[----:B------:R-:W-:Y:S01]  /*5220*/  FADD.FTZ R215, R15, -R214 ;  /* 0x800000d60fd77221 */ /* 0x000fe20000010000 */
[C---:B------:R-:W-:Y:S01]  /*5230*/  LOP3.LUT P4, RZ, R206.reuse, 0xff, RZ, 0xc0, !PT ;  /* 0x000000ffceff7812 */ /* 0x040fe2000788c0ff */
[C---:B------:R-:W-:Y:S01]  /*5240*/  FFMA.FTZ R171, R199.reuse, R211, R170 ;  /* 0x000000d3c7ab7223 */ /* 0x040fe200000100aa */
[----:B------:R-:W-:Y:S01]  /*5250*/  LOP3.LUT P1, RZ, R206, 0xff00, RZ, 0xc0, !PT ;  /* 0x0000ff00ceff7812 */ /* 0x000fe2000782c0ff */
[----:B------:R-:W-:Y:S01]  /*5260*/  FFMA.FTZ R211, R199, R213, R210 ;  /* 0x000000d5c7d37223 */ /* 0x000fe200000100d2 */
[----:B------:R-:W-:Y:S01]  /*5270*/  SHF.L.U32 R168, R154, 0x10, RZ ;  /* 0x000000109aa87819 */ /* 0x000fe200000006ff */
[-C--:B------:R-:W-:Y:S01]  /*5280*/  FFMA.FTZ R213, R11, R202.reuse, R201 ;  /* 0x000000ca0bd57223 */ /* 0x080fe200000100c9 */
[----:B------:R-:W-:Y:S01]  /*5290*/  FADD.FTZ R203, R10, -R203 ;  /* 0x800000cb0acb7221 */ /* 0x000fe20000010000 */
[----:B------:R-:W-:Y:S01]  /*52a0*/  FFMA.FTZ R215, R199, R215, R212 ;  /* 0x000000d7c7d77223 */ /* 0x000fe200000100d4 */
[----:B------:R-:W-:Y:S01]  /*52b0*/  PRMT R170, R154, 0x7632, R170 ;  /* 0x000076329aaa7816 */ /* 0x000fe200000000aa */
[----:B------:R-:W-:Y:S01]  /*52c0*/  FFMA.FTZ R212, R18, R202, R201 ;  /* 0x000000ca12d47223 */ /* 0x000fe200000100c9 */
[----:B------:R-:W-:Y:S01]  /*52d0*/  SHF.L.U32 R210, R155, 0x10, RZ ;  /* 0x000000109bd27819 */ /* 0x000fe200000006ff */
[----:B------:R-:W-:Y:S01]  /*52e0*/  FADD.FTZ R213, R12, -R213 ;  /* 0x800000d50cd57221 */ /* 0x000fe20000010000 */
[----:B------:R-:W-:Y:S01]  /*52f0*/  FFMA.FTZ R217, R199, R203, R168 ;  /* 0x000000cbc7d97223 */ /* 0x000fe200000100a8 */
[----:B------:R-:W-:Y:S01]  /*5300*/  LOP3.LUT P2, RZ, R206, 0xff0000, RZ, 0xc0, !PT ;  /* 0x00ff0000ceff7812 */ /* 0x000fe2000784c0ff */
[----:B------:R-:W-:Y:S01]  /*5310*/  FADD.FTZ R219, R17, -R212 ;  /* 0x800000d411db7221 */ /* 0x000fe20000010000 */
[----:B------:R-:W-:Y:S01]  /*5320*/  PRMT R168, R155, 0x7632, R168 ;  /* 0x000076329ba87816 */ /* 0x000fe200000000a8 */
[----:B------:R-:W-:Y:S01]  /*5330*/  FFMA.FTZ R221, R199, R213, R210 ;  /* 0x000000d5c7dd7223 */ /* 0x000fe200000100d2 */
[----:B------:R-:W-:Y:S01]  /*5340*/  SHF.L.U32 R170, R170, 0x10, RZ ;  /* 0x00000010aaaa7819 */ /* 0x000fe200000006ff */
[-C--:B------:R-:W-:Y:S01]  /*5350*/  FMUL.FTZ R171, R171, R200.reuse ;  /* 0x000000c8abab7220 */ /* 0x080fe20000410000 */
[----:B------:R-:W-:Y:S01]  /*5360*/  SHF.L.U32 R210, R168, 0x10, RZ ;  /* 0x00000010a8d27819 */ /* 0x000fe200000006ff */
[-C--:B------:R-:W-:Y:S01]  /*5370*/  FMUL.FTZ R169, R169, R200.reuse ;  /* 0x000000c8a9a97220 */ /* 0x080fe20000410000 */
[----:B------:R-:W-:Y:S01]  /*5380*/  FMUL.FTZ R211, R211, R200 ;  /* 0x000000c8d3d37220 */ /* 0x000fe20000410000 */
[----:B------:R-:W-:Y:S01]  /*5390*/  FFMA.FTZ R219, R199, R219, R170 ;  /* 0x000000dbc7db7223 */ /* 0x000fe200000100aa */
[----:B------:R-:W-:Y:S01]  /*53a0*/  FFMA.FTZ R170, R20, R202, R201 ;  /* 0x000000ca14aa7223 */ /* 0x000fe200000100c9 */
[----:B------:R-:W-:Y:S01]  /*53b0*/  FMUL.FTZ R214, R171, UR13 ;  /* 0x0000000dabd67c20 */ /* 0x000fe20008410000 */
[----:B------:R-:W-:Y:S01]  /*53c0*/  FMUL.FTZ R169, R169, UR13 ;  /* 0x0000000da9a97c20 */ /* 0x000fe20008410000 */
[----:B------:R-:W-:Y:S01]  /*53d0*/  FMUL.FTZ R211, R211, UR13 ;  /* 0x0000000dd3d37c20 */ /* 0x000fe20008410000 */
[----:B------:R-:W-:Y:S01]  /*53e0*/  FADD.FTZ R216, R19, -R170 ;  /* 0x800000aa13d87221 */ /* 0x000fe20000010000 */
[----:B------:R-:W-:Y:S01]  /*53f0*/  CS2R R212, SRZ ;  /* 0x0000000000d47805 */ /* 0x000fe2000001ff00 */
[----:B------:R-:W-:-:S02]  /*5400*/  HFMA2 R203, -RZ, RZ, 0, 0 ;  /* 0x00000000ffcb7431 */ /* 0x000fc400000001ff */
        /* <DEDUP_REMOVED lines=12> */
[----:B------:R-:W-:Y:S01]  /*54d0*/  LOP3.LUT P5, RZ, R207, 0xff, RZ, 0xc0, !PT ;  /* 0x000000ffcfff7812 */ /* 0x000fe200078ac0ff */
[----:B------:R-:W-:Y:S01]  /*54e0*/  FMUL.FTZ R171, R59, R224 ;  /* 0x000000e03bab7220 */ /* 0x000fe20000410000 */
[C---:B--2---:R-:W-:Y:S02]  /*54f0*/  @P4 SHF.L.U32 R168, R164.reuse, 0x10, RZ ;  /* 0x00000010a4a84819 */ /* 0x044fe400000006ff */
[----:B------:R-:W-:Y:S02]  /*5500*/  @P1 PRMT R164, R164, 0x7632, R164 ;  /* 0x00007632a4a41816 */ /* 0x000fe400000000a4 */
[----:B------:R-:W-:Y:S01]  /*5510*/  @P2 SHF.L.U32 R170, R165, 0x10, RZ ;  /* 0x00000010a5aa2819 */ /* 0x000fe200000006ff */
[----:B------:R-:W-:Y:S01]  /*5520*/  @P4 FMUL.FTZ R213, R169, R168 ;  /* 0x000000a8a9d54220 */ /* 0x000fe20000410000 */
[----:B------:R-:W-:Y:S01]  /*5530*/  @P1 SHF.L.U32 R164, R164, 0x10, RZ ;  /* 0x00000010a4a41819 */ /* 0x000fe200000006ff */
[----:B------:R-:W-:Y:S02]  /*5540*/  FMUL.FTZ R168, R53, R214 ;  /* 0x000000d635a87220 */ /* 0x000fe40000410000 */
[----:B------:R-:W-:Y:S01]  /*5550*/  @P6 PRMT R165, R165, 0x7632, R165 ;  /* 0x00007632a5a56816 */ /* 0x000fe200000000a5 */
[----:B------:R-:W-:Y:S01]  /*5560*/  @P2 FMUL.FTZ R203, R211, R170 ;  /* 0x000000aad3cb2220 */ /* 0x000fe20000410000 */
[----:B------:R-:W-:Y:S01]  /*5570*/  FMUL.FTZ R170, R58, R221 ;  /* 0x000000dd3aaa7220 */ /* 0x000fe20000410000 */
[----:B------:R-:W-:Y:S01]  /*5580*/  @P1 FMUL.FTZ R212, R214, R164 ;  /* 0x000000a4d6d41220 */ /* 0x000fe20000410000 */
[----:B------:R-:W-:Y:S01]  /*5590*/  FMUL.FTZ R164, R52, R169 ;  /* 0x000000a934a47220 */ /* 0x000fe20000410000 */
[----:B------:R-:W-:Y:S01]  /*55a0*/  FMUL.FTZ R169, R54, R211 ;  /* 0x000000d336a97220 */ /* 0x000fe20000410000 */
[----:B------:R-:W-:Y:S01]  /*55b0*/  FSEL R223, R168, RZ, P1 ;  /* 0x000000ffa8df7208 */ /* 0x000fe20000800000 */
[----:B------:R-:W0:Y:S01]  /*55c0*/  LDC.64 R210, c[0x0][0x468] ;  /* 0x00011a00ffd27b82 */ /* 0x000e220000000a00 */
[----:B------:R-:W-:Y:S01]  /*55d0*/  ISETP.GE.U32.AND P1, PT, R206, RZ, PT ;  /* 0x000000ffce00720c */ /* 0x000fe20003f26070 */
[----:B------:R-:W-:Y:S01]  /*55e0*/  FMUL.FTZ R168, R56, R225 ;  /* 0x000000e138a87220 */ /* 0x000fe20000410000 */
[----:B------:R-:W-:Y:S01]  /*55f0*/  FSEL R214, R164, RZ, P4 ;  /* 0x000000ffa4d67208 */ /* 0x000fe20002000000 */
[----:B------:R-:W-:Y:S01]  /*5600*/  FMUL.FTZ R164, R55, R220 ;  /* 0x000000dc37a47220 */ /* 0x000fe20000410000 */
[----:B------:R-:W-:Y:S01]  /*5610*/  FSEL R216, R169, RZ, P2 ;  /* 0x000000ffa9d87208 */ /* 0x000fe20001000000 */
[----:B------:R-:W-:Y:S01]  /*5620*/  FMUL.FTZ R169, R57, R222 ;  /* 0x000000de39a97220 */ /* 0x000fe20000410000 */
[C---:B------:R-:W-:Y:S01]  /*5630*/  LOP3.LUT P4, RZ, R207.reuse, 0xff00, RZ, 0xc0, !PT ;  /* 0x0000ff00cfff7812 */ /* 0x040fe2000788c0ff */
[----:B------:R-:W-:Y:S01]  /*5640*/  FADD.FTZ R128, R128, R213 ;  /* 0x000000d580807221 */ /* 0x000fe20000010000 */
[----:B------:R-:W-:Y:S01]  /*5650*/  LOP3.LUT P2, RZ, R207, 0xff0000, RZ, 0xc0, !PT ;  /* 0x00ff0000cfff7812 */ /* 0x000fe2000784c0ff */
[----:B------:R-:W-:Y:S01]  /*5660*/  FADD.FTZ R129, R129, R212 ;  /* 0x000000d481817221 */ /* 0x000fe20000010000 */
[----:B------:R-:W-:Y:S01]  /*5670*/  ISETP.GE.U32.AND.EX P1, PT, R207, 0x1000000, PT, P1 ;  /* 0x01000000cf00780c */ /* 0x000fe20003f26110 */
[----:B------:R-:W-:Y:S01]  /*5680*/  FADD.FTZ R130, R130, R203 ;  /* 0x000000cb82827221 */ /* 0x000fe20000010000 */
[----:B------:R-:W-:-:S02]  /*5690*/  FSEL R215, R164, RZ, P6 ;  /* 0x000000ffa4d77208 */ /* 0x000fc40003000000 */
[----:B------:R-:W-:Y:S02]  /*56a0*/  FSEL R164, R168, RZ, P5 ;  /* 0x000000ffa8a47208 */ /* 0x000fe40002800000 */
[----:B------:R-:W-:Y:S02]  /*56b0*/  FSEL R217, R169, RZ, P4 ;  /* 0x000000ffa9d97208 */ /* 0x000fe40002000000 */
[----:B------:R-:W-:Y:S02]  /*56c0*/  FSEL R218, R170, RZ, P2 ;  /* 0x000000ffaada7208 */ /* 0x000fe40001000000 */
[----:B------:R-:W-:Y:S02]  /*56d0*/  FSEL R171, R171, RZ, P1 ;  /* 0x000000ffabab7208 */ /* 0x000fe40000800000 */
[----:B------:R-:W-:Y:S01]  /*56e0*/  F2FP.BF16.F32.PACK_AB R168, R223, R214 ;  /* 0x000000d6dfa8723e */ /* 0x000fe200000010ff */
[----:B0-----:R-:W-:Y:S01]  /*56f0*/  IMAD.WIDE.U32 R210, R198, 0x10, R210 ;  /* 0x00000010c6d27825 */ /* 0x001fe200078e00d2 */
[----:B------:R-:W-:-:S02]  /*5700*/  F2FP.BF16.F32.PACK_AB R169, R215, R216 ;  /* 0x000000d8d7a9723e */ /* 0x000fc400000010ff */
[----:B------:R-:W-:Y:S01]  /*5710*/  F2FP.BF16.F32.PACK_AB R170, R217, R164 ;  /* 0x000000a4d9aa723e */ /* 0x000fe200000010ff */
[----:B------:R-:W-:Y:S01]  /*5720*/  HFMA2 R217, -RZ, RZ, 0, 0 ;  /* 0x00000000ffd97431 */ /* 0x000fe200000001ff */
[----:B------:R-:W-:Y:S02]  /*5730*/  F2FP.BF16.F32.PACK_AB R171, R171, R218 ;  /* 0x000000daabab723e */ /* 0x000fe400000010ff */
[C---:B------:R-:W-:Y:S02]  /*5740*/  @P4 PRMT R215, R166.reuse, 0x7632, R215 ;  /* 0x00007632a6d74816 */ /* 0x040fe400000000d7 */
[C---:B------:R-:W-:Y:S01]  /*5750*/  @P1 PRMT R219, R167.reuse, 0x7632, R219 ;  /* 0x00007632a7db1816 */ /* 0x040fe200000000db */
[----:B------:R1:W-:Y:S01]  /*5760*/  STG.E.128 desc[UR6][R210.64], R168 ;  /* 0x000000a8d2007986 */ /* 0x0003e2000c101d06 */
[----:B------:R-:W-:Y:S02]  /*5770*/  @P5 SHF.L.U32 R214, R166, 0x10, RZ ;  /* 0x00000010a6d65819 */ /* 0x000fe400000006ff */
[----:B------:R-:W-:-:S02]  /*5780*/  @P2 SHF.L.U32 R216, R167, 0x10, RZ ;  /* 0x00000010a7d82819 */ /* 0x000fc400000006ff */
[----:B------:R-:W-:Y:S02]  /*5790*/  CS2R R166, SRZ ;  /* 0x0000000000a67805 */ /* 0x000fe4000001ff00 */
[----:B------:R-:W-:Y:S01]  /*57a0*/  @P6 SHF.L.U32 R165, R165, 0x10, RZ ;  /* 0x00000010a5a56819 */ /* 0x000fe200000006ff */
[----:B------:R-:W-:Y:S01]  /*57b0*/  @P5 FMUL.FTZ R167, R225, R214 ;  /* 0x000000d6e1a75220 */ /* 0x000fe20000410000 */
[----:B------:R-:W-:Y:S01]  /*57c0*/  @P4 SHF.L.U32 R215, R215, 0x10, RZ ;  /* 0x00000010d7d74819 */ /* 0x000fe200000006ff */
[----:B------:R-:W-:Y:S01]  /*57d0*/  @P2 FMUL.FTZ R217, R221, R216 ;  /* 0x000000d8ddd92220 */ /* 0x000fe20000410000 */
[----:B------:R-:W-:Y:S01]  /*57e0*/  @P1 SHF.L.U32 R219, R219, 0x10, RZ ;  /* 0x00000010dbdb1819 */ /* 0x000fe200000006ff */
[----:B------:R-:W-:Y:S01]  /*57f0*/  FADD.FTZ R132, R132, R167 ;  /* 0x000000a784847221 */ /* 0x000fe20000010000 */
[----:B------:R-:W-:Y:S01]  /*5800*/  MOV R164, RZ ;  /* 0x000000ff00a47202 */ /* 0x000fe20000000f00 */
[----:B------:R-:W-:Y:S01]  /*5810*/  @P6 FMUL.FTZ R164, R220, R165 ;  /* 0x000000a5dca46220 */ /* 0x000fe20000410000 */
[----:B------:R-:W-:Y:S01]  /*5820*/  MOV R218, RZ ;  /* 0x000000ff00da7202 */ /* 0x000fe20000000f00 */
[----:B------:R-:W-:Y:S01]  /*5830*/  @P4 FMUL.FTZ R166, R222, R215 ;  /* 0x000000d7dea64220 */ /* 0x000fe20000410000 */
[----:B------:R-:W-:Y:S01]  /*5840*/  @P1 FMUL.FTZ R218, R224, R219 ;  /* 0x000000dbe0da1220 */ /* 0x000fe20000410000 */
[----:B------:R-:W-:Y:S01]  /*5850*/  FADD.FTZ R131, R131, R164 ;  /* 0x000000a483837221 */ /* 0x000fe20000010000 */
[----:B------:R-:W-:Y:S01]  /*5860*/  FADD.FTZ R134, R134, R217 ;  /* 0x000000d986867221 */ /* 0x000fe20000010000 */
[----:B------:R-:W-:Y:S01]  /*5870*/  FADD.FTZ R133, R133, R166 ;  /* 0x000000a685857221 */ /* 0x000fe20000010000 */
[----:B------:R-:W-:Y:S01]  /*5880*/  FADD.FTZ R135, R135, R218 ;  /* 0x000000da87877221 */ /* 0x000fe20000010000 */
[----:B-1----:R-:W-:-:S07]  /*5890*/  IADD3 R198, PT, PT, R198, 0x20, RZ ;  /* 0x00000020c6c67810 */ /* 0x002fce0007ffe0ff */
.L_x_3177:
[----:B------:R-:W-:Y:S05]  /*58a0*/  BSYNC.RECONVERGENT B2 ;  /* 0x0000000000027941 */ /* 0x000fea0003800200 */
.L_x_3176:
[----:B------:R-:W-:Y:S05]  /*58b0*/  @!P3 BRA `(.L_x_3170) ;  /* 0x00000020003cb947 */ /* 0x000fea0003800000 */
[----:B------:R-:W1:Y:S02]  /*58c0*/  LDC.64 R164, c[0x0][0x390] ;  /* 0x0000e400ffa47b82 */ /* 0x000e640000000a00 */
[----:B-1----:R-:W-:-:S06]  /*58d0*/  IMAD.WIDE.U32 R164, R198, 0x10, R164 ;  /* 0x00000010c6a47825 */ /* 0x002fcc00078e00a4 */
[----:B------:R-:W2:Y:S01]  /*58e0*/  LDG.E.128 R164, desc[UR6][R164.64] ;  /* 0x00000006a4a47981 */ /* 0x000ea2000c1e1d00 */
[-CC-:B------:R-:W-:Y:S01]  /*58f0*/  FFMA.FTZ R171, R21, R202.reuse, R201.reuse ;  /* 0x000000ca15ab7223 */ /* 0x180fe200000100c9 */
[-CC-:B------:R-:W-:Y:S01]  /*5900*/  FFMA.FTZ R210, R180, R202.reuse, R201.reuse ;  /* 0x000000cab4d27223 */ /* 0x180fe200000100c9 */
[----:B0-----:R-:W-:Y:S01]  /*5910*/  PRMT R170, R159, 0x7632, R170 ;  /* 0x000076329faa7816 */ /* 0x001fe200000000aa */
[-C--:B------:R-:W-:Y:S01]  /*5920*/  FFMA.FTZ R212, R172, R202.reuse, R201 ;  /* 0x000000caacd47223 */ /* 0x080fe200000100c9 */
[----:B------:R-:W-:Y:S01]  /*5930*/  SHF.L.U32 R168, R156, 0x10, RZ ;  /* 0x000000109ca87819 */ /* 0x000fe200000006ff */
[----:B------:R-:W-:Y:S01]  /*5940*/  FADD.FTZ R171, R22, -R171 ;  /* 0x800000ab16ab7221 */ /* 0x000fe20000010000 */
[----:B------:R-:W-:Y:S01]  /*5950*/  PRMT R169, R156, 0x7632, R169 ;  /* 0x000076329ca97816 */ /* 0x000fe200000000a9 */
[----:B------:R-:W-:Y:S01]  /*5960*/  FADD.FTZ R219, R179, -R210 ;  /* 0x800000d2b3db7221 */ /* 0x000fe20000010000 */
[----:B------:R-:W-:Y:S01]  /*5970*/  SHF.L.U32 R210, R170, 0x10, RZ ;  /* 0x00000010aad27819 */ /* 0x000fe200000006ff */
[----:B------:R-:W-:Y:S01]  /*5980*/  FADD.FTZ R203, R173, -R212 ;  /* 0x800000d4adcb7221 */ /* 0x000fe20000010000 */
[----:B------:R-:W-:Y:S01]  /*5990*/  SHF.L.U32 R170, R169, 0x10, RZ ;  /* 0x00000010a9aa7819 */ /* 0x000fe200000006ff */
[----:B------:R-:W-:Y:S01]  /*59a0*/  FFMA.FTZ R171, R199, R171, R168 ;  /* 0x000000abc7ab7223 */ /* 0x000fe200000100a8 */
[C---:B------:R-:W-:Y:S01]  /*59b0*/  LOP3.LUT P3, RZ, R204.reuse, 0xff, RZ, 0xc0, !PT ;  /* 0x000000ffccff7812 */ /* 0x040fe2000786c0ff */
[----:B------:R-:W0:Y:S01]  /*59c0*/  LDC.64 R168, c[0x0][0x468] ;  /* 0x00011a00ffa87b82 */ /* 0x000e220000000a00 */
[----:B------:R-:W-:Y:S01]  /*59d0*/  LOP3.LUT P2, RZ, R204, 0xff00, RZ, 0xc0, !PT ;  /* 0x0000ff00ccff7812 */ /* 0x000fe2000784c0ff */
[-CC-:B------:R-:W-:Y:S01]  /*59e0*/  FFMA.FTZ R211, R23, R202.reuse, R201.reuse ;  /* 0x000000ca17d37223 */ /* 0x180fe200000100c9 */
[--C-:B------:R-:W-:Y:S01]  /*59f0*/  FFMA.FTZ R203, R199, R203, R170.reuse ;  /* 0x000000cbc7cb7223 */ /* 0x100fe200000100aa */
[----:B------:R-:W-:Y:S01]  /*5a00*/  PRMT R170, R157, 0x7632, R170 ;  /* 0x000076329daa7816 */ /* 0x000fe200000000aa */
[-CC-:B------:R-:W-:Y:S01]  /*5a10*/  FFMA.FTZ R214, R174, R202.reuse, R201.reuse ;  /* 0x000000caaed67223 */ /* 0x180fe200000100c9 */
        /* <DEDUP_REMOVED lines=8> */
[C---:B------:R-:W-:Y:S01]  /*5aa0*/  FFMA.FTZ R219, R199.reuse, R219, R210 ;  /* 0x000000dbc7db7223 */ /* 0x040fe200000100d2 */
        /* <DEDUP_REMOVED lines=8> */
[-C--:B------:R-:W-:Y:S01]  /*5b30*/  FMUL.FTZ R203, R203, R200.reuse ;  /* 0x000000c8cbcb7220 */ /* 0x080fe20000410000 */
[C---:B------:R-:W-:Y:S01]  /*5b40*/  FFMA.FTZ R215, R199.reuse, R215, R202 ;  /* 0x000000d7c7d77223 */ /* 0x040fe200000100ca */
[----:B------:R-:W-:Y:S01]  /*5b50*/  FFMA.FTZ R217, R199, R217, R210 ;  /* 0x000000d9c7d97223 */ /* 0x000fe200000100d2 */
[-C--:B------:R-:W-:Y:S01]  /*5b60*/  FMUL.FTZ R171, R171, R200.reuse ;  /* 0x000000c8abab7220 */ /* 0x080fe20000410000 */
[----:B------:R-:W-:Y:S01]  /*5b70*/  FFMA.FTZ R199, R199, R221, R212 ;  /* 0x000000ddc7c77223 */ /* 0x000fe200000100d4 */
[----:B------:R-:W-:Y:S01]  /*5b80*/  FMUL.FTZ R203, R203, UR13 ;  /* 0x0000000dcbcb7c20 */ /* 0x000fe20008410000 */
[-C--:B------:R-:W-:Y:S01]  /*5b90*/  FMUL.FTZ R219, R219, R200.reuse ;  /* 0x000000c8dbdb7220 */ /* 0x080fe20000410000 */
[-C--:B------:R-:W-:Y:S01]  /*5ba0*/  FMUL.FTZ R211, R211, R200.reuse ;  /* 0x000000c8d3d37220 */ /* 0x080fe20000410000 */
[-C--:B------:R-:W-:Y:S01]  /*5bb0*/  FMUL.FTZ R213, R213, R200.reuse ;  /* 0x000000c8d5d57220 */ /* 0x080fe20000410000 */
[-C--:B------:R-:W-:Y:S01]  /*5bc0*/  FMUL.FTZ R215, R215, R200.reuse ;  /* 0x000000c8d7d77220 */ /* 0x080fe20000410000 */
[----:B------:R-:W-:Y:S01]  /*5bd0*/  FMUL.FTZ R171, R171, UR13 ;  /* 0x0000000dabab7c20 */ /* 0x000fe20008410000 */
[-C--:B------:R-:W-:Y:S01]  /*5be0*/  FMUL.FTZ R217, R217, R200.reuse ;  /* 0x000000c8d9d97220 */ /* 0x080fe20000410000 */
[----:B------:R-:W-:Y:S01]  /*5bf0*/  FMUL.FTZ R200, R199, R200 ;  /* 0x000000c8c7c87220 */ /* 0x000fe20000410000 */
[----:B------:R-:W-:Y:S01]  /*5c00*/  MOV R202, RZ ;  /* 0x000000ff00ca7202 */ /* 0x000fe20000000f00 */
[----:B0-----:R-:W-:-:S04]  /*5c10*/  IMAD.WIDE.U32 R198, R198, 0x10, R168 ;  /* 0x00000010c6c67825 */ /* 0x001fc800078e00a8 */
[----:B------:R-:W-:Y:S01]  /*5c20*/  FMUL.FTZ R168, R69, R203 ;  /* 0x000000cb45a87220 */ /* 0x000fe20000410000 */
[----:B------:R-:W-:Y:S01]  /*5c30*/  FMUL.FTZ R221, R200, UR13 ;  /* 0x0000000dc8dd7c20 */ /* 0x000fe20008410000 */
[----:B------:R-:W-:Y:S01]  /*5c40*/  FMUL.FTZ R218, R219, UR13 ;  /* 0x0000000ddbda7c20 */ /* 0x000fe20008410000 */
[----:B------:R-:W-:Y:S01]  /*5c50*/  FMUL.FTZ R211, R211, UR13 ;  /* 0x0000000dd3d37c20 */ /* 0x000fe20008410000 */
[----:B------:R-:W-:Y:S01]  /*5c60*/  FMUL.FTZ R216, R213, UR13 ;  /* 0x0000000dd5d87c20 */ /* 0x000fe20008410000 */
[----:B------:R-:W-:Y:S01]  /*5c70*/  FMUL.FTZ R215, R215, UR13 ;  /* 0x0000000dd7d77c20 */ /* 0x000fe20008410000 */
[----:B------:R-:W-:Y:S01]  /*5c80*/  FMUL.FTZ R217, R217, UR13 ;  /* 0x0000000dd9d97c20 */ /* 0x000fe20008410000 */
[----:B------:R-:W-:Y:S01]  /*5c90*/  HFMA2 R201, -RZ, RZ, 0, 0 ;  /* 0x00000000ffc97431 */ /* 0x000fe200000001ff */
[----:B------:R-:W-:Y:S01]  /*5ca0*/  ISETP.GE.U32.AND P1, PT, R204, RZ, PT ;  /* 0x000000ffcc00720c */ /* 0x000fe20003f26070 */
[----:B------:R-:W-:Y:S01]  /*5cb0*/  FMUL.FTZ R169, R72, R215 ;  /* 0x000000d748a97220 */ /* 0x000fe20000410000 */
[----:B------:R-:W-:Y:S01]  /*5cc0*/  FSEL R210, R168, RZ, P2 ;  /* 0x000000ffa8d27208 */ /* 0x000fe20001000000 */
[----:B------:R-:W-:Y:S01]  /*5cd0*/  FMUL.FTZ R168, R71, R216 ;  /* 0x000000d847a87220 */ /* 0x000fe20000410000 */
[----:B------:R-:W-:Y:S01]  /*5ce0*/  FMUL.FTZ R200, R75, R218 ;  /* 0x000000da4bc87220 */ /* 0x000fe20000410000 */
[----:B------:R-:W-:-:S02]  /*5cf0*/  LOP3.LUT P6, RZ, R204, 0xff0000, RZ, 0xc0, !PT ;  /* 0x00ff0000ccff7812 */ /* 0x000fc400078cc0ff */
[----:B------:R-:W-:Y:S02]  /*5d00*/  LOP3.LUT P5, RZ, R204, 0xff000000, RZ, 0xc0, !PT ;  /* 0xff000000ccff7812 */ /* 0x000fe400078ac0ff */
[C---:B------:R-:W-:Y:S02]  /*5d10*/  LOP3.LUT P4, RZ, R205.reuse, 0xff, RZ, 0xc0, !PT ;  /* 0x000000ffcdff7812 */ /* 0x040fe4000788c0ff */
[----:B------:R-:W-:Y:S02]  /*5d20*/  ISETP.GE.U32.AND.EX P1, PT, R205, 0x1000000, PT, P1 ;  /* 0x01000000cd00780c */ /* 0x000fe40003f26110 */
[----:B------:R-:W-:Y:S02]  /*5d30*/  FSEL R213, R168, RZ, P5 ;  /* 0x000000ffa8d57208 */ /* 0x000fe40002800000 */
[----:B------:R-:W-:Y:S02]  /*5d40*/  FSEL R212, R169, RZ, P4 ;  /* 0x000000ffa9d47208 */ /* 0x000fe40002000000 */
[----:B--2---:R-:W-:-:S02]  /*5d50*/  @P3 SHF.L.U32 R170, R164, 0x10, RZ ;  /* 0x00000010a4aa3819 */ /* 0x004fc400000006ff */
[----:B------:R-:W-:-:S03]  /*5d60*/  @P2 PRMT R164, R164, 0x7632, R164 ;  /* 0x00007632a4a42816 */ /* 0x000fc600000000a4 */
[----:B------:R-:W-:Y:S01]  /*5d70*/  @P3 FMUL.FTZ R201, R171, R170 ;  /* 0x000000aaabc93220 */ /* 0x000fe20000410000 */
[----:B------:R-:W-:Y:S01]  /*5d80*/  @P2 SHF.L.U32 R164, R164, 0x10, RZ ;  /* 0x00000010a4a42819 */ /* 0x000fe200000006ff */
[----:B------:R-:W-:Y:S02]  /*5d90*/  FMUL.FTZ R170, R73, R217 ;  /* 0x000000d949aa7220 */ /* 0x000fe40000410000 */
[----:B------:R-:W-:Y:S02]  /*5da0*/  FADD.FTZ R136, R136, R201 ;  /* 0x000000c988887221 */ /* 0x000fe40000010000 */
[----:B------:R-:W-:Y:S01]  /*5db0*/  @P2 FMUL.FTZ R202, R203, R164 ;  /* 0x000000a4cbca2220 */ /* 0x000fe20000410000 */
[----:B------:R-:W-:Y:S01]  /*5dc0*/  FMUL.FTZ R164, R68, R171 ;  /* 0x000000ab44a47220 */ /* 0x000fe20000410000 */
[----:B------:R-:W-:Y:S01]  /*5dd0*/  FMUL.FTZ R171, R74, R221 ;  /* 0x000000dd4aab7220 */ /* 0x000fe20000410000 */
[----:B------:R-:W-:Y:S01]  /*5de0*/  LOP3.LUT P2, RZ, R205, 0xff0000, RZ, 0xc0, !PT ;  /* 0x00ff0000cdff7812 */ /* 0x000fe2000784c0ff */
[----:B------:R-:W-:-:S02]  /*5df0*/  FADD.FTZ R137, R137, R202 ;  /* 0x000000ca89897221 */ /* 0x000fc40000010000 */
[----:B------:R-:W-:Y:S01]  /*5e00*/  FSEL R203, R164, RZ, P3 ;  /* 0x000000ffa4cb7208 */ /* 0x000fe20001800000 */
[----:B------:R-:W-:Y:S01]  /*5e10*/  FMUL.FTZ R164, R70, R211 ;  /* 0x000000d346a47220 */ /* 0x000fe20000410000 */
[----:B------:R-:W-:Y:S02]  /*5e20*/  LOP3.LUT P3, RZ, R205, 0xff00, RZ, 0xc0, !PT ;  /* 0x0000ff00cdff7812 */ /* 0x000fe4000786c0ff */
[----:B------:R-:W-:Y:S02]  /*5e30*/  FSEL R214, R171, RZ, P2 ;  /* 0x000000ffabd67208 */ /* 0x000fe40001000000 */
[----:B------:R-:W-:Y:S02]  /*5e40*/  FSEL R164, R164, RZ, P6 ;  /* 0x000000ffa4a47208 */ /* 0x000fe40003000000 */
[----:B------:R-:W-:Y:S02]  /*5e50*/  FSEL R219, R170, RZ, P3 ;  /* 0x000000ffaadb7208 */ /* 0x000fe40001800000 */
[----:B------:R-:W-:-:S02]  /*5e60*/  FSEL R171, R200, RZ, P1 ;  /* 0x000000ffc8ab7208 */ /* 0x000fc40000800000 */
[----:B------:R-:W-:Y:S01]  /*5e70*/  F2FP.BF16.F32.PACK_AB R168, R210, R203 ;  /* 0x000000cbd2a8723e */ /* 0x000fe200000010ff */
[----:B------:R-:W-:Y:S01]  /*5e80*/  HFMA2 R203, -RZ, RZ, 0, 0 ;  /* 0x00000000ffcb7431 */ /* 0x000fe200000001ff */
[----:B------:R-:W-:Y:S02]  /*5e90*/  F2FP.BF16.F32.PACK_AB R169, R213, R164 ;  /* 0x000000a4d5a9723e */ /* 0x000fe400000010ff */
[----:B------:R-:W-:Y:S02]  /*5ea0*/  F2FP.BF16.F32.PACK_AB R170, R219, R212 ;  /* 0x000000d4dbaa723e */ /* 0x000fe400000010ff */
[----:B------:R-:W-:Y:S02]  /*5eb0*/  F2FP.BF16.F32.PACK_AB R171, R171, R214 ;  /* 0x000000d6abab723e */ /* 0x000fe400000010ff */
[C---:B------:R-:W-:Y:S02]  /*5ec0*/  @P6 SHF.L.U32 R164, R165.reuse, 0x10, RZ ;  /* 0x00000010a5a46819 */ /* 0x040fe400000006ff */
[----:B------:R-:W-:Y:S01]  /*5ed0*/  @P5 PRMT R165, R165, 0x7632, R165 ;  /* 0x00007632a5a55816 */ /* 0x000fe200000000a5 */
[----:B------:R0:W-:Y:S01]  /*5ee0*/  STG.E.128 desc[UR6][R198.64], R168 ;  /* 0x000000a8c6007986 */ /* 0x0001e2000c101d06 */
[C---:B------:R-:W-:Y:S01]  /*5ef0*/  @P3 PRMT R210, R166.reuse, 0x7632, R210 ;  /* 0x00007632a6d23816 */ /* 0x040fe200000000d2 */
[----:B------:R-:W-:Y:S01]  /*5f00*/  @P6 FMUL.FTZ R203, R211, R164 ;  /* 0x000000a4d3cb6220 */ /* 0x000fe20000410000 */
[C---:B------:R-:W-:Y:S01]  /*5f10*/  @P1 PRMT R213, R167.reuse, 0x7632, R213 ;  /* 0x00007632a7d51816 */ /* 0x040fe200000000d5 */
[----:B------:R-:W-:Y:S01]  /*5f20*/  HFMA2 R211, -RZ, RZ, 0, 0 ;  /* 0x00000000ffd37431 */ /* 0x000fe200000001ff */
[----:B------:R-:W-:Y:S01]  /*5f30*/  @P4 SHF.L.U32 R200, R166, 0x10, RZ ;  /* 0x00000010a6c84819 */ /* 0x000fe200000006ff */
[----:B------:R-:W-:Y:S01]  /*5f40*/  FADD.FTZ R138, R138, R203 ;  /* 0x000000cb8a8a7221 */ /* 0x000fe20000010000 */
        /* <DEDUP_REMOVED lines=17> */
[----:B0-----:R-:W-:Y:S06]  /*6060*/  BRA `(.L_x_3170) ;  /* 0x0000001800507947 */ /* 0x001fec0003800000 */
.L_x_3173:
[----:B------:R-:W-:Y:S04]  /*6070*/  BSSY.RECONVERGENT B2, `(.L_x_3178) ;  /* 0x0000088000027945 */ /* 0x000fe80003800200 */
[----:B------:R-:W-:Y:S05]  /*6080*/  @!P5 BRA `(.L_x_3179) ;  /* 0x000000080018d947 */ /* 0x000fea0003800000 */
[----:B------:R-:W1:Y:S02]  /*6090*/  LDC.64 R144, c[0x0][0x390] ;  /* 0x0000e400ff907b82 */ /* 0x000e640000000a00 */
[----:B-1----:R-:W-:-:S06]  /*60a0*/  IMAD.WIDE.U32 R144, R198, 0x10, R144 ;  /* 0x00000010c6907825 */ /* 0x002fcc00078e0090 */
[----:B------:R-:W2:Y:S01]  /*60b0*/  LDG.E.128 R144, desc[UR6][R144.64] ;  /* 0x0000000690907981 */ /* 0x000ea2000c1e1d00 */
[-CC-:B------:R-:W-:Y:S01]  /*60c0*/  FFMA.FTZ R164, R197, R202.reuse, R201.reuse ;  /* 0x000000cac5a47223 */ /* 0x180fe200000100c9 */
[----:B------:R-:W-:Y:S01]  /*60d0*/  SHF.L.U32 R166, R148, 0x10, RZ ;  /* 0x0000001094a67819 */ /* 0x000fe200000006ff */
[-C--:B0-----:R-:W-:Y:S01]  /*60e0*/  FFMA.FTZ R169, R192, R202.reuse, R201 ;  /* 0x000000cac0a97223 */ /* 0x081fe200000100c9 */
[----:B------:R-:W-:Y:S01]  /*60f0*/  LOP3.LUT P6, RZ, R208, 0xff, RZ, 0xc0, !PT ;  /* 0x000000ffd0ff7812 */ /* 0x000fe200078cc0ff */
[----:B------:R-:W-:Y:S01]  /*6100*/  FADD.FTZ R164, R195, -R164 ;  /* 0x800000a4c3a47221 */ /* 0x000fe20000010000 */
[----:B------:R-:W-:Y:S01]  /*6110*/  PRMT R211, R149, 0x7632, R211 ;  /* 0x0000763295d37816 */ /* 0x000fe200000000d3 */
[--C-:B------:R-:W-:Y:S01]  /*6120*/  FFMA.FTZ R167, R196, R202, R201.reuse ;  /* 0x000000cac4a77223 */ /* 0x100fe200000100c9 */
[C---:B------:R-:W-:Y:S01]  /*6130*/  LOP3.LUT P2, RZ, R208.reuse, 0xff0000, RZ, 0xc0, !PT ;  /* 0x00ff0000d0ff7812 */ /* 0x040fe2000784c0ff */
[----:B------:R-:W-:Y:S01]  /*6140*/  FFMA.FTZ R165, R199, R164, R166 ;  /* 0x000000a4c7a57223 */ /* 0x000fe200000100a6 */
[----:B------:R-:W-:Y:S01]  /*6150*/  FFMA.FTZ R166, R193, R202, R201 ;  /* 0x000000cac1a67223 */ /* 0x000fe200000100c9 */
[----:B------:R-:W-:Y:S01]  /*6160*/  LOP3.LUT P5, RZ, R208, 0xff00, RZ, 0xc0, !PT ;  /* 0x0000ff00d0ff7812 */ /* 0x000fe200078ac0ff */
[----:B------:R-:W-:Y:S01]  /*6170*/  FADD.FTZ R212, R190, -R169 ;  /* 0x800000a9bed47221 */ /* 0x000fe20000010000 */
[----:B------:R-:W-:Y:S01]  /*6180*/  LOP3.LUT P1, RZ, R208, 0xff000000, RZ, 0xc0, !PT ;  /* 0xff000000d0ff7812 */ /* 0x000fe2000782c0ff */
[----:B------:R-:W-:Y:S01]  /*6190*/  FADD.FTZ R210, R191, -R166 ;  /* 0x800000a6bfd27221 */ /* 0x000fe20000010000 */
[----:B------:R-:W-:Y:S01]  /*61a0*/  PRMT R164, R148, 0x7632, R164 ;  /* 0x0000763294a47816 */ /* 0x000fe200000000a4 */
[----:B------:R-:W-:Y:S01]  /*61b0*/  FMUL.FTZ R166, R165, R200 ;  /* 0x000000c8a5a67220 */ /* 0x000fe20000410000 */
[----:B------:R-:W-:Y:S01]  /*61c0*/  SHF.L.U32 R211, R211, 0x10, RZ ;  /* 0x00000010d3d37819 */ /* 0x000fe200000006ff */
[----:B------:R-:W-:Y:S01]  /*61d0*/  FADD.FTZ R168, R194, -R167 ;  /* 0x800000a7c2a87221 */ /* 0x000fe20000010000 */
[----:B------:R-:W-:Y:S01]  /*61e0*/  SHF.L.U32 R170, R164, 0x10, RZ ;  /* 0x00000010a4aa7819 */ /* 0x000fe200000006ff */
[----:B------:R-:W-:Y:S01]  /*61f0*/  FMUL.FTZ R167, R166, UR13 ;  /* 0x0000000da6a77c20 */ /* 0x000fe20008410000 */
[----:B------:R-:W-:Y:S01]  /*6200*/  SHF.L.U32 R171, R149, 0x10, RZ ;  /* 0x0000001095ab7819 */ /* 0x000fe200000006ff */
[----:B------:R-:W-:Y:S01]  /*6210*/  FFMA.FTZ R217, R199, R212, R211 ;  /* 0x000000d4c7d97223 */ /* 0x000fe200000100d3 */
[----:B------:R-:W-:-:S02]  /*6220*/  HFMA2 R203, -RZ, RZ, 0, 0 ;  /* 0x00000000ffcb7431 */ /* 0x000fc400000001ff */
[C---:B------:R-:W-:Y:S01]  /*6230*/  FFMA.FTZ R169, R199.reuse, R168, R170 ;  /* 0x000000a8c7a97223 */ /* 0x040fe200000100aa */
[----:B------:R-:W-:Y:S01]  /*6240*/  MOV R212, RZ ;  /* 0x000000ff00d47202 */ /* 0x000fe20000000f00 */
[----:B------:R-:W-:Y:S01]  /*6250*/  FFMA.FTZ R171, R199, R210, R171 ;  /* 0x000000d2c7ab7223 */ /* 0x000fe200000100ab */
[----:B------:R-:W-:Y:S01]  /*6260*/  FMUL.FTZ R214, R217, R200 ;  /* 0x000000c8d9d67220 */ /* 0x000fe20000410000 */
[----:B------:R-:W-:Y:S01]  /*6270*/  CS2R R210, SRZ ;  /* 0x0000000000d27805 */ /* 0x000fe2000001ff00 */
[--C-:B------:R-:W-:Y:S01]  /*6280*/  FFMA.FTZ R215, R183, R202, R201.reuse ;  /* 0x000000cab7d77223 */ /* 0x100fe200000100c9 */
[----:B------:R-:W-:Y:S01]  /*6290*/  FMUL.FTZ R170, R171, R200 ;  /* 0x000000c8abaa7220 */ /* 0x000fe20000410000 */
[----:B------:R-:W-:Y:S01]  /*62a0*/  FMUL.FTZ R214, R214, UR13 ;  /* 0x0000000dd6d67c20 */ /* 0x000fe20008410000 */
[C---:B------:R-:W-:Y:S01]  /*62b0*/  PRMT R218, R151.reuse, 0x7632, R218 ;  /* 0x0000763297da7816 */ /* 0x040fe200000000da */
[----:B------:R-:W-:Y:S01]  /*62c0*/  FFMA.FTZ R216, R186, R202, R201 ;  /* 0x000000cabad87223 */ /* 0x000fe200000100c9 */
[----:B------:R-:W-:Y:S01]  /*62d0*/  FMUL.FTZ R213, R170, UR13 ;  /* 0x0000000daad57c20 */ /* 0x000fe20008410000 */
[----:B------:R-:W-:-:S02]  /*62e0*/  SHF.L.U32 R219, R151, 0x10, RZ ;  /* 0x0000001097db7819 */ /* 0x000fc400000006ff */
[----:B------:R-:W-:Y:S01]  /*62f0*/  F2FP.BF16.F32.PACK_AB R221, RZ, R171 ;  /* 0x000000abffdd723e */ /* 0x000fe200000010ff */
[----:B------:R-:W-:Y:S01]  /*6300*/  FADD.FTZ R216, R185, -R216 ;  /* 0x800000d8b9d87221 */ /* 0x000fe20000010000 */
[----:B------:R-:W-:Y:S02]  /*6310*/  F2FP.BF16.F32.PACK_AB R220, RZ, R169 ;  /* 0x000000a9ffdc723e */ /* 0x000fe400000010ff */
[----:B------:R-:W-:Y:S02]  /*6320*/  F2FP.BF16.F32.PACK_AB R222, RZ, R217 ;  /* 0x000000d9ffde723e */ /* 0x000fe400000010ff */
[C---:B--2---:R-:W-:Y:S02]  /*6330*/  @P6 SHF.L.U32 R164, R144.reuse, 0x10, RZ ;  /* 0x0000001090a46819 */ /* 0x044fe400000006ff */
[----:B------:R-:W-:Y:S02]  /*6340*/  @P2 SHF.L.U32 R166, R145, 0x10, RZ ;  /* 0x0000001091a62819 */ /* 0x000fe400000006ff */
[----:B------:R-:W-:Y:S01]  /*6350*/  @P5 PRMT R144, R144, 0x7632, R144 ;  /* 0x0000763290905816 */ /* 0x000fe20000000090 */
[----:B------:R-:W-:Y:S01]  /*6360*/  @P6 FMUL.FTZ R203, R167, R164 ;  /* 0x000000a4a7cb6220 */ /* 0x000fe20000410000 */
[----:B------:R-:W-:Y:S01]  /*6370*/  @P1 PRMT R145, R145, 0x7632, R145 ;  /* 0x0000763291911816 */ /* 0x000fe20000000091 */
[----:B------:R-:W-:Y:S01]  /*6380*/  FMUL.FTZ R164, R169, R200 ;  /* 0x000000c8a9a47220 */ /* 0x000fe20000410000 */
[----:B------:R-:W-:Y:S01]  /*6390*/  @P5 SHF.L.U32 R144, R144, 0x10, RZ ;  /* 0x0000001090905819 */ /* 0x000fe200000006ff */
[----:B------:R-:W-:Y:S01]  /*63a0*/  @P2 FMUL.FTZ R211, R213, R166 ;  /* 0x000000a6d5d32220 */ /* 0x000fe20000410000 */
[----:B------:R-:W-:Y:S01]  /*63b0*/  @P1 SHF.L.U32 R145, R145, 0x10, RZ ;  /* 0x0000001091911819 */ /* 0x000fe200000006ff */
[----:B------:R-:W-:Y:S01]  /*63c0*/  FMUL.FTZ R168, R164, UR13 ;  /* 0x0000000da4a87c20 */ /* 0x000fe20008410000 */
[----:B------:R-:W-:Y:S01]  /*63d0*/  FMUL.FTZ R164, R36, R167 ;  /* 0x000000a724a47220 */ /* 0x000fe20000410000 */
[----:B------:R-:W-:Y:S01]  /*63e0*/  FMUL.FTZ R167, R39, R214 ;  /* 0x000000d627a77220 */ /* 0x000fe20000410000 */
[--C-:B------:R-:W-:Y:S01]  /*63f0*/  FFMA.FTZ R166, R189, R202, R201.reuse ;  /* 0x000000cabda67223 */ /* 0x100fe200000100c9 */
[----:B------:R-:W-:Y:S01]  /*6400*/  @P5 FMUL.FTZ R210, R168, R144 ;  /* 0x00000090a8d25220 */ /* 0x000fe20000410000 */
[----:B------:R-:W-:Y:S01]  /*6410*/  @P1 FMUL.FTZ R212, R214, R145 ;  /* 0x00000091d6d41220 */ /* 0x000fe20000410000 */
[----:B------:R-:W-:Y:S01]  /*6420*/  FMUL.FTZ R145, R37, R168 ;  /* 0x000000a825917220 */ /* 0x000fe20000410000 */
[----:B------:R-:W-:Y:S01]  /*6430*/  FMUL.FTZ R144, R38, R213 ;  /* 0x000000d526907220 */ /* 0x000fe20000410000 */
[----:B------:R-:W-:Y:S01]  /*6440*/  FSEL R167, R167, RZ, P1 ;  /* 0x000000ffa7a77208 */ /* 0x000fe20000800000 */
[----:B------:R-:W-:Y:S01]  /*6450*/  FFMA.FTZ R213, R188, R202, R201 ;  /* 0x000000cabcd57223 */ /* 0x000fe200000100c9 */
[----:B------:R-:W-:Y:S01]  /*6460*/  ISETP.GE.U32.AND P1, PT, R208, RZ, PT ;  /* 0x000000ffd000720c */ /* 0x000fe20003f26070 */
[----:B------:R-:W-:Y:S01]  /*6470*/  FADD.FTZ R166, R187, -R166 ;  /* 0x800000a6bba67221 */ /* 0x000fe20000010000 */
[----:B------:R-:W-:Y:S01]  /*6480*/  PRMT R214, R150, 0x7632, R214 ;  /* 0x0000763296d67816 */ /* 0x000fe200000000d6 */
[----:B------:R-:W-:Y:S01]  /*6490*/  FADD.FTZ R170, R184, -R213 ;  /* 0x800000d5b8aa7221 */ /* 0x000fe20000010000 */
[----:B------:R-:W-:Y:S01]  /*64a0*/  FSEL R164, R164, RZ, P6 ;  /* 0x000000ffa4a47208 */ /* 0x000fe20003000000 */
[----:B------:R-:W-:Y:S01]  /*64b0*/  FADD.FTZ R124, R124, R203 ;  /* 0x000000cb7c7c7221 */ /* 0x000fe20000010000 */
[----:B------:R-:W-:Y:S01]  /*64c0*/  FSEL R145, R145, RZ, P5 ;  /* 0x000000ff91917208 */ /* 0x000fe20002800000 */
[----:B------:R-:W-:Y:S01]  /*64d0*/  FADD.FTZ R125, R125, R210 ;  /* 0x000000d27d7d7221 */ /* 0x000fe20000010000 */
[----:B------:R-:W-:Y:S01]  /*64e0*/  FSEL R144, R144, RZ, P2 ;  /* 0x000000ff90907208 */ /* 0x000fe20001000000 */
[----:B------:R-:W-:Y:S01]  /*64f0*/  FADD.FTZ R126, R126, R211 ;  /* 0x000000d37e7e7221 */ /* 0x000fe20000010000 */
[----:B------:R-:W-:Y:S01]  /*6500*/  LOP3.LUT P6, RZ, R209, 0xff, RZ, 0xc0, !PT ;  /* 0x000000ffd1ff7812 */ /* 0x000fe200078cc0ff */
[----:B------:R-:W-:Y:S01]  /*6510*/  FADD.FTZ R127, R127, R212 ;  /* 0x000000d47f7f7221 */ /* 0x000fe20000010000 */
[----:B------:R-:W-:-:S02]  /*6520*/  LOP3.LUT P5, RZ, R209, 0xff00, RZ, 0xc0, !PT ;  /* 0x0000ff00d1ff7812 */ /* 0x000fc400078ac0ff */
[C---:B------:R-:W-:Y:S02]  /*6530*/  LOP3.LUT P2, RZ, R209.reuse, 0xff0000, RZ, 0xc0, !PT ;  /* 0x00ff0000d1ff7812 */ /* 0x040fe4000784c0ff */
[----:B------:R-:W-:Y:S02]  /*6540*/  ISETP.GE.U32.AND.EX P1, PT, R209, 0x1000000, PT, P1 ;  /* 0x01000000d100780c */ /* 0x000fe40003f26110 */
[----:B------:R-:W-:Y:S01]  /*6550*/  SHF.L.U32 R213, R214, 0x10, RZ ;  /* 0x00000010d6d57819 */ /* 0x000fe200000006ff */
[----:B------:R-:W-:Y:S01]  /*6560*/  FADD.FTZ R214, R182, -R215 ;  /* 0x800000d7b6d67221 */ /* 0x000fe20000010000 */
[----:B------:R-:W-:Y:S02]  /*6570*/  SHF.L.U32 R168, R150, 0x10, RZ ;  /* 0x0000001096a87819 */ /* 0x000fe400000006ff */
[----:B------:R-:W-:Y:S01]  /*6580*/  SHF.L.U32 R215, R218, 0x10, RZ ;  /* 0x00000010dad77819 */ /* 0x000fe200000006ff */
[C---:B------:R-:W-:Y:S01]  /*6590*/  FFMA.FTZ R227, R199.reuse, R170, R213 ;  /* 0x000000aac7e37223 */ /* 0x040fe200000100d5 */
[C---:B------:R-:W-:Y:S01]  /*65a0*/  FFMA.FTZ R229, R199.reuse, R214, R219 ;  /* 0x000000d6c7e57223 */ /* 0x040fe200000100db */
[C---:B------:R-:W-:Y:S01]  /*65b0*/  FFMA.FTZ R225, R199.reuse, R166, R168 ;  /* 0x000000a6c7e17223 */ /* 0x040fe200000100a8 */
[----:B------:R-:W0:Y:S01]  /*65c0*/  LDC.64 R170, c[0x0][0x478] ;  /* 0x00011e00ffaa7b82 */ /* 0x000e220000000a00 */
[----:B------:R-:W-:Y:S01]  /*65d0*/  FFMA.FTZ R228, R199, R216, R215 ;  /* 0x000000d8c7e47223 */ /* 0x000fe200000100d7 */
[----:B------:R-:W-:Y:S01]  /*65e0*/  F2FP.BF16.F32.PACK_AB R224, RZ, R227 ;  /* 0x000000e3ffe0723e */ /* 0x000fe200000010ff */
[-C--:B------:R-:W-:Y:S01]  /*65f0*/  FMUL.FTZ R217, R225, R200.reuse ;  /* 0x000000c8e1d97220 */ /* 0x080fe20000410000 */
[----:B------:R-:W-:Y:S01]  /*6600*/  FMUL.FTZ R227, R227, R200 ;  /* 0x000000c8e3e37220 */ /* 0x000fe20000410000 */
[----:B------:R-:W-:-:S02]  /*6610*/  @P6 SHF.L.U32 R213, R146, 0x10, RZ ;  /* 0x0000001092d56819 */ /* 0x000fc400000006ff */
[----:B------:R-:W-:Y:S01]  /*6620*/  @P5 PRMT R216, R146, 0x7632, R216 ;  /* 0x0000763292d85816 */ /* 0x000fe200000000d8 */
[----:B------:R-:W1:Y:S01]  /*6630*/  LDC.64 R168, c[0x0][0x468] ;  /* 0x00011a00ffa87b82 */ /* 0x000e620000000a00 */
[----:B------:R-:W-:Y:S01]  /*6640*/  @P2 SHF.L.U32 R214, R147, 0x10, RZ ;  /* 0x0000001093d62819 */ /* 0x000fe200000006ff */
[-C--:B------:R-:W-:Y:S01]  /*6650*/  FMUL.FTZ R146, R229, R200.reuse ;  /* 0x000000c8e5927220 */ /* 0x080fe20000410000 */
[----:B------:R-:W-:Y:S01]  /*6660*/  @P1 PRMT R215, R147, 0x7632, R215 ;  /* 0x0000763293d71816 */ /* 0x000fe200000000d7 */
[----:B------:R-:W-:Y:S01]  /*6670*/  FMUL.FTZ R147, R228, R200 ;  /* 0x000000c8e4937220 */ /* 0x000fe20000410000 */
[----:B------:R-:W-:Y:S01]  /*6680*/  FMUL.FTZ R217, R217, UR13 ;  /* 0x0000000dd9d97c20 */ /* 0x000fe20008410000 */
[----:B------:R-:W-:Y:S01]  /*6690*/  FMUL.FTZ R226, R227, UR13 ;  /* 0x0000000de3e27c20 */ /* 0x000fe20008410000 */
[----:B------:R-:W-:Y:S01]  /*66a0*/  FMUL.FTZ R227, R146, UR13 ;  /* 0x0000000d92e37c20 */ /* 0x000fe20008410000 */
[----:B------:R-:W-:Y:S01]  /*66b0*/  FMUL.FTZ R230, R147, UR13 ;  /* 0x0000000d93e67c20 */ /* 0x000fe20008410000 */
[----:B------:R-:W-:Y:S01]  /*66c0*/  F2FP.BF16.F32.PACK_AB R219, RZ, R165 ;  /* 0x000000a5ffdb723e */ /* 0x000fe200000010ff */
[----:B------:R-:W-:Y:S01]  /*66d0*/  FMUL.FTZ R146, R40, R217 ;  /* 0x000000d928927220 */ /* 0x000fe20000410000 */
[----:B------:R-:W-:Y:S01]  /*66e0*/  FMUL.FTZ R165, R41, R226 ;  /* 0x000000e229a57220 */ /* 0x000fe20000410000 */
[----:B------:R-:W-:Y:S01]  /*66f0*/  FMUL.FTZ R166, R42, R227 ;  /* 0x000000e32aa67220 */ /* 0x000fe20000410000 */
[----:B------:R-:W-:Y:S01]  /*6700*/  FMUL.FTZ R218, R43, R230 ;  /* 0x000000e62bda7220 */ /* 0x000fe20000410000 */
[----:B------:R-:W-:-:S02]  /*6710*/  F2FP.BF16.F32.PACK_AB R223, RZ, R225 ;  /* 0x000000e1ffdf723e */ /* 0x000fc400000010ff */
[----:B------:R-:W-:Y:S01]  /*6720*/  FSEL R146, R146, RZ, P6 ;  /* 0x000000ff92927208 */ /* 0x000fe20003000000 */
[----:B0-----:R-:W-:Y:S01]  /*6730*/  IMAD.WIDE.U32 R170, R198, 0x10, R170 ;  /* 0x00000010c6aa7825 */ /* 0x001fe200078e00aa */
[----:B------:R-:W-:Y:S02]  /*6740*/  FSEL R225, R165, RZ, P5 ;  /* 0x000000ffa5e17208 */ /* 0x000fe40002800000 */
[----:B------:R-:W-:Y:S02]  /*6750*/  F2FP.BF16.F32.PACK_AB R147, R228, R229 ;  /* 0x000000e5e493723e */ /* 0x000fe400000010ff */
[----:B------:R-:W-:Y:S02]  /*6760*/  FSEL R229, R166, RZ, P2 ;  /* 0x000000ffa6e57208 */ /* 0x000fe40001000000 */
[----:B------:R-:W-:Y:S01]  /*6770*/  FSEL R218, R218, RZ, P1 ;  /* 0x000000ffdada7208 */ /* 0x000fe20000800000 */
[----:B-1----:R-:W-:Y:S01]  /*6780*/  IMAD.WIDE.U32 R168, R198, 0x10, R168 ;  /* 0x00000010c6a87825 */ /* 0x002fe200078e00a8 */
[----:B------:R-:W-:-:S02]  /*6790*/  F2FP.BF16.F32.PACK_AB R164, R145, R164 ;  /* 0x000000a491a4723e */ /* 0x000fc400000010ff */
[----:B------:R-:W-:Y:S02]  /*67a0*/  F2FP.BF16.F32.PACK_AB R165, R167, R144 ;  /* 0x00000090a7a5723e */ /* 0x000fe400000010ff */
[----:B------:R-:W-:Y:S02]  /*67b0*/  F2FP.BF16.F32.PACK_AB R166, R225, R146 ;  /* 0x00000092e1a6723e */ /* 0x000fe400000010ff */
[----:B------:R-:W-:Y:S02]  /*67c0*/  PRMT R144, R219, 0x5410, R220 ;  /* 0x00005410db907816 */ /* 0x000fe400000000dc */
[----:B------:R-:W-:Y:S02]  /*67d0*/  PRMT R145, R221, 0x5410, R222 ;  /* 0x00005410dd917816 */ /* 0x000fe400000000de */
[----:B------:R-:W-:Y:S02]  /*67e0*/  CS2R R220, SRZ ;  /* 0x0000000000dc7805 */ /* 0x000fe4000001ff00 */
[----:B------:R-:W-:Y:S01]  /*67f0*/  PRMT R146, R223, 0x5410, R224 ;  /* 0x00005410df927816 */ /* 0x000fe200000000e0 */
[----:B------:R-:W-:Y:S01]  /*6800*/  @P2 FMUL.FTZ R221, R227, R214 ;  /* 0x000000d6e3dd2220 */ /* 0x000fe20000410000 */
[----:B------:R-:W-:-:S02]  /*6810*/  F2FP.BF16.F32.PACK_AB R167, R218, R229 ;  /* 0x000000e5daa7723e */ /* 0x000fc400000010ff */
[----:B------:R-:W-:Y:S02]  /*6820*/  CS2R R218, SRZ ;  /* 0x0000000000da7805 */ /* 0x000fe4000001ff00 */
[----:B------:R-:W-:Y:S01]  /*6830*/  @P5 SHF.L.U32 R216, R216, 0x10, RZ ;  /* 0x00000010d8d85819 */ /* 0x000fe200000006ff */
[----:B------:R1:W-:Y:S01]  /*6840*/  STG.E.128 desc[UR6][R170.64], R144 ;  /* 0x00000090aa007986 */ /* 0x0003e2000c101d06 */
[----:B------:R-:W-:Y:S01]  /*6850*/  @P1 SHF.L.U32 R215, R215, 0x10, RZ ;  /* 0x00000010d7d71819 */ /* 0x000fe200000006ff */
[----:B------:R-:W-:Y:S01]  /*6860*/  @P6 FMUL.FTZ R219, R217, R213 ;  /* 0x000000d5d9db6220 */ /* 0x000fe20000410000 */
[----:B------:R-:W-:Y:S01]  /*6870*/  FADD.FTZ R162, R162, R221 ;  /* 0x000000dda2a27221 */ /* 0x000fe20000010000 */
[----:B------:R1:W-:Y:S01]  /*6880*/  STG.E.128 desc[UR6][R168.64], R164 ;  /* 0x000000a4a8007986 */ /* 0x0003e2000c101d06 */
[----:B------:R-:W-:Y:S01]  /*6890*/  @P5 FMUL.FTZ R218, R226, R216 ;  /* 0x000000d8e2da5220 */ /* 0x000fe20000410000 */
[----:B------:R-:W-:Y:S01]  /*68a0*/  @P1 FMUL.FTZ R220, R230, R215 ;  /* 0x000000d7e6dc1220 */ /* 0x000fe20000410000 */
[----:B------:R-:W-:Y:S01]  /*68b0*/  FADD.FTZ R160, R160, R219 ;  /* 0x000000dba0a07221 */ /* 0x000fe20000010000 */
[----:B------:R-:W-:Y:S01]  /*68c0*/  IADD3 R198, PT, PT, R198, 0x20, RZ ;  /* 0x00000020c6c67810 */ /* 0x000fe20007ffe0ff */
[----:B------:R-:W-:Y:S01]  /*68d0*/  FADD.FTZ R161, R161, R218 ;  /* 0x000000daa1a17221 */ /* 0x000fe20000010000 */
[----:B------:R-:W-:-:S07]  /*68e0*/  FADD.FTZ R163, R163, R220 ;  /* 0x000000dca3a37221 */ /* 0x000fce0000010000 */
.L_x_3179:
[----:B------:R-:W-:Y:S05]  /*68f0*/  BSYNC.RECONVERGENT B2 ;  /* 0x0000000000027941 */ /* 0x000fea0003800200 */
.L_x_3178:
[----:B------:R-:W-:Y:S04]  /*6900*/  BSSY.RECONVERGENT B2, `(.L_x_3180) ;  /* 0x0000088000027945 */ /* 0x000fe80003800200 */
[----:B------:R-:W-:Y:S05]  /*6910*/  @!P4 BRA `(.L_x_3181) ;  /* 0x000000080018c947 */ /* 0x000fea0003800000 */
[----:B-1----:R-:W1:Y:S02]  /*6920*/  LDC.64 R144, c[0x0][0x390] ;  /* 0x0000e400ff907b82 */ /* 0x002e640000000a00 */
[----:B-1----:R-:W-:-:S06]  /*6930*/  IMAD.WIDE.U32 R144, R198, 0x10, R144 ;  /* 0x00000010c6907825 */ /* 0x002fcc00078e0090 */
[----:B------:R-:W2:Y:S01]  /*6940*/  LDG.E.128 R144, desc[UR6][R144.64] ;  /* 0x0000000690907981 */ /* 0x000ea2000c1e1d00 */
[-CC-:B0-----:R-:W-:Y:S01]  /*6950*/  FFMA.FTZ R169, R7, R202.reuse, R201.reuse ;  /* 0x000000ca07a97223 */ /* 0x181fe200000100c9 */
[----:B------:R-:W-:Y:S01]  /*6960*/  LOP3.LUT P1, RZ, R206, 0xff0000, RZ, 0xc0, !PT ;  /* 0x00ff0000ceff7812 */ /* 0x000fe2000782c0ff */
[-C--:B------:R-:W-:Y:S01]  /*6970*/  FFMA.FTZ R165, R5, R202.reuse, R201 ;  /* 0x000000ca05a57223 */ /* 0x080fe200000100c9 */
[----:B------:R-:W-:Y:S01]  /*6980*/  SHF.L.U32 R203, R153, 0x10, RZ ;  /* 0x0000001099cb7819 */ /* 0x000fe200000006ff */
[----:B------:R-:W-:Y:S01]  /*6990*/  FADD.FTZ R170, R8, -R169 ;  /* 0x800000a908aa7221 */ /* 0x000fe20000010000 */
[----:B------:R-:W-:Y:S01]  /*69a0*/  PRMT R167, R152, 0x7632, R167 ;  /* 0x0000763298a77816 */ /* 0x000fe200000000a7 */
[----:B------:R-:W-:Y:S01]  /*69b0*/  FFMA.FTZ R168, R14, R202, R201 ;  /* 0x000000ca0ea87223 */ /* 0x000fe200000100c9 */
[----:B------:R-:W-:Y:S01]  /*69c0*/  LOP3.LUT P4, RZ, R206, 0xff, RZ, 0xc0, !PT ;  /* 0x000000ffceff7812 */ /* 0x000fe2000788c0ff */
[----:B------:R-:W-:Y:S01]  /*69d0*/  FADD.FTZ R164, R6, -R165 ;  /* 0x800000a506a47221 */ /* 0x000fe20000010000 */
[----:B------:R-:W-:Y:S01]  /*69e0*/  SHF.L.U32 R166, R152, 0x10, RZ ;  /* 0x0000001098a67819 */ /* 0x000fe200000006ff */
[----:B------:R-:W-:Y:S01]  /*69f0*/  FFMA.FTZ R223, R199, R170, R203 ;  /* 0x000000aac7df7223 */ /* 0x000fe200000100cb */
[----:B------:R-:W-:Y:S01]  /*6a00*/  LOP3.LUT P2, RZ, R206, 0xff00, RZ, 0xc0, !PT ;  /* 0x0000ff00ceff7812 */ /* 0x000fe2000784c0ff */
[----:B------:R-:W-:Y:S01]  /*6a10*/  FADD.FTZ R168, R13, -R168 ;  /* 0x800000a80da87221 */ /* 0x000fe20000010000 */
[----:B------:R-:W-:Y:S01]  /*6a20*/  SHF.L.U32 R167, R167, 0x10, RZ ;  /* 0x00000010a7a77819 */ /* 0x000fe200000006ff */
[----:B------:R-:W-:Y:S01]  /*6a30*/  FFMA.FTZ R169, R199, R164, R166 ;  /* 0x000000a4c7a97223 */ /* 0x000fe200000100a6 */
[----:B------:R-:W-:Y:S01]  /*6a40*/  PRMT R165, R153, 0x7632, R165 ;  /* 0x0000763299a57816 */ /* 0x000fe200000000a5 */
[----:B------:R-:W-:Y:S01]  /*6a50*/  FMUL.FTZ R170, R223, R200 ;  /* 0x000000c8dfaa7220 */ /* 0x000fe20000410000 */
[----:B------:R-:W-:Y:S01]  /*6a60*/  FFMA.FTZ R164, R16, R202, R201 ;  /* 0x000000ca10a47223 */ /* 0x000fe200000100c9 */
[----:B------:R-:W-:Y:S01]  /*6a70*/  FFMA.FTZ R171, R199, R168, R167 ;  /* 0x000000a8c7ab7223 */ /* 0x000fe200000100a7 */
[----:B------:R-:W-:Y:S01]  /*6a80*/  SHF.L.U32 R214, R165, 0x10, RZ ;  /* 0x00000010a5d67819 */ /* 0x000fe200000006ff */
[-C--:B------:R-:W-:Y:S01]  /*6a90*/  FMUL.FTZ R166, R169, R200.reuse ;  /* 0x000000c8a9a67220 */ /* 0x080fe20000410000 */
[----:B------:R-:W-:Y:S01]  /*6aa0*/  FMUL.FTZ R170, R170, UR13 ;  /* 0x0000000daaaa7c20 */ /* 0x000fe20008410000 */
[----:B------:R-:W-:Y:S01]  /*6ab0*/  FADD.FTZ R212, R15, -R164 ;  /* 0x800000a40fd47221 */ /* 0x000fe20000010000 */
[----:B------:R-:W-:Y:S01]  /*6ac0*/  FMUL.FTZ R168, R171, R200 ;  /* 0x000000c8aba87220 */ /* 0x000fe20000410000 */
[----:B------:R-:W-:-:S02]  /*6ad0*/  HFMA2 R203, -RZ, RZ, 0, 0 ;  /* 0x00000000ffcb7431 */ /* 0x000fc400000001ff */
[----:B------:R-:W-:Y:S01]  /*6ae0*/  FMUL.FTZ R167, R166, UR13 ;  /* 0x0000000da6a77c20 */ /* 0x000fe20008410000 */
[----:B------:R-:W-:Y:S01]  /*6af0*/  CS2R R210, SRZ ;  /* 0x0000000000d27805 */ /* 0x000fe2000001ff00 */
[----:B------:R-:W-:Y:S01]  /*6b00*/  FMUL.FTZ R168, R168, UR13 ;  /* 0x0000000da8a87c20 */ /* 0x000fe20008410000 */
[-CC-:B------:R-:W-:Y:S01]  /*6b10*/  FFMA.FTZ R213, R9, R202.reuse, R201.reuse ;  /* 0x000000ca09d57223 */ /* 0x180fe200000100c9 */
[--C-:B------:R-:W-:Y:S01]  /*6b20*/  FFMA.FTZ R215, R11, R202, R201.reuse ;  /* 0x000000ca0bd77223 */ /* 0x100fe200000100c9 */
[--C-:B------:R-:W-:Y:S01]  /*6b30*/  FFMA.FTZ R217, R199, R212, R214.reuse ;  /* 0x000000d4c7d97223 */ /* 0x100fe200000100d6 */
[----:B------:R-:W-:Y:S01]  /*6b40*/  LOP3.LUT P6, RZ, R206, 0xff000000, RZ, 0xc0, !PT ;  /* 0xff000000ceff7812 */ /* 0x000fe200078cc0ff */
[----:B------:R-:W-:Y:S01]  /*6b50*/  FFMA.FTZ R212, R20, R202, R201 ;  /* 0x000000ca14d47223 */ /* 0x000fe200000100c9 */
[----:B------:R-:W-:Y:S01]  /*6b60*/  PRMT R214, R155, 0x7632, R214 ;  /* 0x000076329bd67816 */ /* 0x000fe200000000d6 */
[----:B------:R-:W-:Y:S01]  /*6b70*/  FMUL.FTZ R218, R217, R200 ;  /* 0x000000c8d9da7220 */ /* 0x000fe20000410000 */
[----:B------:R-:W-:Y:S01]  /*6b80*/  SHF.L.U32 R166, R154, 0x10, RZ ;  /* 0x000000109aa67819 */ /* 0x000fe200000006ff */
[----:B------:R-:W-:Y:S01]  /*6b90*/  FADD.FTZ R212, R19, -R212 ;  /* 0x800000d413d47221 */ /* 0x000fe20000010000 */
[----:B------:R-:W-:Y:S01]  /*6ba0*/  SHF.L.U32 R219, R155, 0x10, RZ ;  /* 0x000000109bdb7819 */ /* 0x000fe200000006ff */
[----:B------:R-:W-:Y:S01]  /*6bb0*/  FMUL.FTZ R218, R218, UR13 ;  /* 0x0000000ddada7c20 */ /* 0x000fe20008410000 */
[----:B------:R-:W-:-:S02]  /*6bc0*/  F2FP.BF16.F32.PACK_AB R222, RZ, R171 ;  /* 0x000000abffde723e */ /* 0x000fc400000010ff */
[----:B------:R-:W-:Y:S02]  /*6bd0*/  LOP3.LUT P5, RZ, R207, 0xff, RZ, 0xc0, !PT ;  /* 0x000000ffcfff7812 */ /* 0x000fe400078ac0ff */
[----:B------:R-:W-:Y:S02]  /*6be0*/  F2FP.BF16.F32.PACK_AB R223, RZ, R223 ;  /* 0x000000dfffdf723e */ /* 0x000fe400000010ff */
[----:B--2---:R-:W-:Y:S02]  /*6bf0*/  @P1 SHF.L.U32 R165, R145, 0x10, RZ ;  /* 0x0000001091a51819 */ /* 0x004fe400000006ff */
[C---:B------:R-:W-:Y:S02]  /*6c00*/  @P4 SHF.L.U32 R164, R144.reuse, 0x10, RZ ;  /* 0x0000001090a44819 */ /* 0x040fe400000006ff */
[----:B------:R-:W-:Y:S01]  /*6c10*/  @P2 PRMT R144, R144, 0x7632, R144 ;  /* 0x0000763290902816 */ /* 0x000fe20000000090 */
[----:B------:R-:W-:Y:S01]  /*6c20*/  @P1 FMUL.FTZ R203, R170, R165 ;  /* 0x000000a5aacb1220 */ /* 0x000fe20000410000 */
[----:B------:R-:W-:Y:S01]  /*6c30*/  FMUL.FTZ R165, R54, R170 ;  /* 0x000000aa36a57220 */ /* 0x000fe20000410000 */
[----:B------:R-:W-:Y:S01]  /*6c40*/  @P4 FMUL.FTZ R211, R167, R164 ;  /* 0x000000a4a7d34220 */ /* 0x000fe20000410000 */
[----:B------:R-:W-:Y:S01]  /*6c50*/  @P2 SHF.L.U32 R144, R144, 0x10, RZ ;  /* 0x0000001090902819 */ /* 0x000fe200000006ff */
[----:B------:R-:W-:Y:S01]  /*6c60*/  FMUL.FTZ R164, R52, R167 ;  /* 0x000000a734a47220 */ /* 0x000fe20000410000 */
[----:B------:R-:W-:Y:S01]  /*6c70*/  FMUL.FTZ R167, R53, R168 ;  /* 0x000000a835a77220 */ /* 0x000fe20000410000 */
[----:B------:R-:W-:Y:S01]  /*6c80*/  FSEL R165, R165, RZ, P1 ;  /* 0x000000ffa5a57208 */ /* 0x000fe20000800000 */
[----:B------:R-:W-:Y:S01]  /*6c90*/  FADD.FTZ R170, R12, -R215 ;  /* 0x800000d70caa7221 */ /* 0x000fe20000010000 */
[----:B------:R-:W-:Y:S01]  /*6ca0*/  ISETP.GE.U32.AND P1, PT, R206, RZ, PT ;  /* 0x000000ffce00720c */ /* 0x000fe20003f26070 */
[----:B------:R-:W-:Y:S01]  /*6cb0*/  @P2 FMUL.FTZ R210, R168, R144 ;  /* 0x00000090a8d22220 */ /* 0x000fe20000410000 */
[----:B------:R-:W-:Y:S01]  /*6cc0*/  FFMA.FTZ R168, R18, R202, R201 ;  /* 0x000000ca12a87223 */ /* 0x000fe200000100c9 */
[----:B------:R-:W-:Y:S01]  /*6cd0*/  PRMT R145, R154, 0x7632, R145 ;  /* 0x000076329a917816 */ /* 0x000fe20000000091 */
[----:B------:R-:W-:Y:S01]  /*6ce0*/  FADD.FTZ R144, R10, -R213 ;  /* 0x800000d50a907221 */ /* 0x000fe20000010000 */
[----:B------:R-:W-:Y:S01]  /*6cf0*/  FSEL R167, R167, RZ, P2 ;  /* 0x000000ffa7a77208 */ /* 0x000fe20001000000 */
[----:B------:R-:W-:Y:S01]  /*6d00*/  FADD.FTZ R168, R17, -R168 ;  /* 0x800000a811a87221 */ /* 0x000fe20000010000 */
[----:B------:R-:W-:Y:S01]  /*6d10*/  LOP3.LUT P2, RZ, R207, 0xff0000, RZ, 0xc0, !PT ;  /* 0x00ff0000cfff7812 */ /* 0x000fe2000784c0ff */
[----:B------:R-:W-:Y:S01]  /*6d20*/  FFMA.FTZ R221, R199, R144, R166 ;  /* 0x00000090c7dd7223 */ /* 0x000fe200000100a6 */
[----:B------:R-:W-:Y:S01]  /*6d30*/  ISETP.GE.U32.AND.EX P1, PT, R207, 0x1000000, PT, P1 ;  /* 0x01000000cf00780c */ /* 0x000fe20003f26110 */
[----:B------:R-:W-:Y:S01]  /*6d40*/  FFMA.FTZ R227, R199, R170, R219 ;  /* 0x000000aac7e37223 */ /* 0x000fe200000100db */
[----:B------:R-:W-:Y:S01]  /*6d50*/  SHF.L.U32 R213, R145, 0x10, RZ ;  /* 0x0000001091d57819 */ /* 0x000fe200000006ff */
[----:B------:R-:W0:Y:S01]  /*6d60*/  LDC.64 R170, c[0x0][0x478] ;  /* 0x00011e00ffaa7b82 */ /* 0x000e220000000a00 */
[----:B------:R-:W-:Y:S01]  /*6d70*/  SHF.L.U32 R215, R214, 0x10, RZ ;  /* 0x00000010d6d77819 */ /* 0x000fe200000006ff */
[----:B------:R-:W-:Y:S01]  /*6d80*/  FADD.FTZ R128, R128, R211 ;  /* 0x000000d380807221 */ /* 0x000fe20000010000 */
[----:B------:R-:W-:Y:S01]  /*6d90*/  FSEL R164, R164, RZ, P4 ;  /* 0x000000ffa4a47208 */ /* 0x000fe20002000000 */
[C---:B------:R-:W-:Y:S01]  /*6da0*/  FFMA.FTZ R225, R199.reuse, R168, R213 ;  /* 0x000000a8c7e17223 */ /* 0x040fe200000100d5 */
[----:B------:R-:W-:Y:S01]  /*6db0*/  F2FP.BF16.F32.PACK_AB R144, RZ, R169 ;  /* 0x000000a9ff90723e */ /* 0x000fe200000010ff */
[--C-:B------:R-:W-:Y:S01]  /*6dc0*/  FFMA.FTZ R166, R199, R212, R215.reuse ;  /* 0x000000d4c7a67223 */ /* 0x100fe200000100d7 */
[----:B------:R-:W-:Y:S01]  /*6dd0*/  LOP3.LUT P4, RZ, R207, 0xff00, RZ, 0xc0, !PT ;  /* 0x0000ff00cfff7812 */ /* 0x000fe2000788c0ff */
[----:B------:R-:W1:Y:S01]  /*6de0*/  LDC.64 R168, c[0x0][0x468] ;  /* 0x00011a00ffa87b82 */ /* 0x000e620000000a00 */
[----:B------:R-:W-:Y:S01]  /*6df0*/  @P6 PRMT R216, R145, 0x7632, R216 ;  /* 0x0000763291d86816 */ /* 0x000fe200000000d8 */
[-C--:B------:R-:W-:Y:S01]  /*6e00*/  FMUL.FTZ R220, R225, R200.reuse ;  /* 0x000000c8e1dc7220 */ /* 0x080fe20000410000 */
[----:B------:R-:W-:Y:S01]  /*6e10*/  @P2 SHF.L.U32 R213, R147, 0x10, RZ ;  /* 0x0000001093d52819 */ /* 0x000fe200000006ff */
[----:B------:R-:W-:Y:S01]  /*6e20*/  FADD.FTZ R129, R129, R210 ;  /* 0x000000d281817221 */ /* 0x000fe20000010000 */
[----:B------:R-:W-:Y:S01]  /*6e30*/  @P1 PRMT R214, R147, 0x7632, R214 ;  /* 0x0000763293d61816 */ /* 0x000fe200000000d6 */
[----:B------:R-:W-:Y:S01]  /*6e40*/  FMUL.FTZ R220, R220, UR13 ;  /* 0x0000000ddcdc7c20 */ /* 0x000fe20008410000 */
[----:B------:R-:W-:Y:S01]  /*6e50*/  F2FP.BF16.F32.PACK_AB R145, RZ, R217 ;  /* 0x000000d9ff91723e */ /* 0x000fe200000010ff */
[-C--:B------:R-:W-:Y:S01]  /*6e60*/  FMUL.FTZ R217, R221, R200.reuse ;  /* 0x000000c8ddd97220 */ /* 0x080fe20000410000 */
[----:B------:R-:W-:Y:S01]  /*6e70*/  F2FP.BF16.F32.PACK_AB R219, RZ, R221 ;  /* 0x000000ddffdb723e */ /* 0x000fe200000010ff */
[-C--:B------:R-:W-:Y:S01]  /*6e80*/  FMUL.FTZ R221, R227, R200.reuse ;  /* 0x000000c8e3dd7220 */ /* 0x080fe20000410000 */
[C---:B------:R-:W-:Y:S01]  /*6e90*/  F2FP.BF16.F32.PACK_AB R147, R166.reuse, R227 ;  /* 0x000000e3a693723e */ /* 0x040fe200000010ff */
[----:B------:R-:W-:Y:S01]  /*6ea0*/  FMUL.FTZ R166, R166, R200 ;  /* 0x000000c8a6a67220 */ /* 0x000fe20000410000 */
[----:B------:R-:W-:Y:S01]  /*6eb0*/  FMUL.FTZ R217, R217, UR13 ;  /* 0x0000000dd9d97c20 */ /* 0x000fe20008410000 */
[----:B------:R-:W-:Y:S01]  /*6ec0*/  FMUL.FTZ R221, R221, UR13 ;  /* 0x0000000ddddd7c20 */ /* 0x000fe20008410000 */
[----:B------:R-:W-:Y:S01]  /*6ed0*/  @P5 SHF.L.U32 R212, R146, 0x10, RZ ;  /* 0x0000001092d45819 */ /* 0x000fe200000006ff */
[----:B------:R-:W-:Y:S01]  /*6ee0*/  FMUL.FTZ R228, R166, UR13 ;  /* 0x0000000da6e47c20 */ /* 0x000fe20008410000 */
[----:B------:R-:W-:Y:S01]  /*6ef0*/  @P4 PRMT R215, R146, 0x7632, R215 ;  /* 0x0000763292d74816 */ /* 0x000fe200000000d7 */
[----:B------:R-:W-:Y:S01]  /*6f00*/  FMUL.FTZ R166, R55, R218 ;  /* 0x000000da37a67220 */ /* 0x000fe20000410000 */
[----:B------:R-:W-:Y:S01]  /*6f10*/  F2FP.BF16.F32.PACK_AB R146, RZ, R225 ;  /* 0x000000e1ff92723e */ /* 0x000fe200000010ff */
[----:B------:R-:W-:Y:S01]  /*6f20*/  FMUL.FTZ R224, R56, R217 ;  /* 0x000000d938e07220 */ /* 0x000fe20000410000 */
[----:B------:R-:W-:Y:S01]  /*6f30*/  FMUL.FTZ R225, R57, R220 ;  /* 0x000000dc39e17220 */ /* 0x000fe20000410000 */
[----:B------:R-:W-:Y:S01]  /*6f40*/  FMUL.FTZ R226, R58, R221 ;  /* 0x000000dd3ae27220 */ /* 0x000fe20000410000 */
[----:B------:R-:W-:Y:S01]  /*6f50*/  FMUL.FTZ R227, R59, R228 ;  /* 0x000000e43be37220 */ /* 0x000fe20000410000 */
[----:B------:R-:W-:Y:S01]  /*6f60*/  FSEL R166, R166, RZ, P6 ;  /* 0x000000ffa6a67208 */ /* 0x000fe20003000000 */
[----:B0-----:R-:W-:Y:S01]  /*6f70*/  IMAD.WIDE.U32 R170, R198, 0x10, R170 ;  /* 0x00000010c6aa7825 */ /* 0x001fe200078e00aa */
[----:B------:R-:W-:-:S03]  /*6f80*/  FSEL R224, R224, RZ, P5 ;  /* 0x000000ffe0e07208 */ /* 0x000fc60002800000 */
[----:B------:R-:W-:Y:S01]  /*6f90*/  FADD.FTZ R130, R130, R203 ;  /* 0x000000cb82827221 */ /* 0x000fe20000010000 */
[----:B------:R-:W-:Y:S01]  /*6fa0*/  FSEL R225, R225, RZ, P4 ;  /* 0x000000ffe1e17208 */ /* 0x000fe20002000000 */
[----:B-1----:R-:W-:Y:S01]  /*6fb0*/  IMAD.WIDE.U32 R168, R198, 0x10, R168 ;  /* 0x00000010c6a87825 */ /* 0x002fe200078e00a8 */
[----:B------:R-:W-:Y:S02]  /*6fc0*/  FSEL R226, R226, RZ, P2 ;  /* 0x000000ffe2e27208 */ /* 0x000fe40001000000 */
[----:B------:R-:W-:Y:S02]  /*6fd0*/  FSEL R227, R227, RZ, P1 ;  /* 0x000000ffe3e37208 */ /* 0x000fe40000800000 */
[----:B------:R-:W-:Y:S02]  /*6fe0*/  F2FP.BF16.F32.PACK_AB R164, R167, R164 ;  /* 0x000000a4a7a4723e */ /* 0x000fe400000010ff */
[----:B------:R-:W-:Y:S02]  /*6ff0*/  F2FP.BF16.F32.PACK_AB R165, R166, R165 ;  /* 0x000000a5a6a5723e */ /* 0x000fe400000010ff */
[----:B------:R-:W-:-:S02]  /*7000*/  PRMT R144, R144, 0x5410, R222 ;  /* 0x0000541090907816 */ /* 0x000fc400000000de */
[----:B------:R-:W-:Y:S02]  /*7010*/  PRMT R145, R223, 0x5410, R145 ;  /* 0x00005410df917816 */ /* 0x000fe40000000091 */
[----:B------:R-:W-:Y:S02]  /*7020*/  CS2R R222, SRZ ;  /* 0x0000000000de7805 */ /* 0x000fe4000001ff00 */
[----:B------:R-:W-:Y:S01]  /*7030*/  PRMT R146, R219, 0x5410, R146 ;  /* 0x00005410db927816 */ /* 0x000fe20000000092 */
[----:B------:R-:W-:Y:S01]  /*7040*/  @P5 FMUL.FTZ R223, R217, R212 ;  /* 0x000000d4d9df5220 */ /* 0x000fe20000410000 */
[----:B------:R-:W-:Y:S02]  /*7050*/  F2FP.BF16.F32.PACK_AB R166, R225, R224 ;  /* 0x000000e0e1a6723e */ /* 0x000fe400000010ff */
[----:B------:R-:W-:Y:S02]  /*7060*/  CS2R R224, SRZ ;  /* 0x0000000000e07805 */ /* 0x000fe4000001ff00 */
[----:B------:R-:W-:Y:S01]  /*7070*/  F2FP.BF16.F32.PACK_AB R167, R227, R226 ;  /* 0x000000e2e3a7723e */ /* 0x000fe200000010ff */
[----:B------:R2:W-:Y:S01]  /*7080*/  STG.E.128 desc[UR6][R170.64], R144 ;  /* 0x00000090aa007986 */ /* 0x0005e2000c101d06 */
[----:B------:R-:W-:Y:S01]  /*7090*/  @P6 SHF.L.U32 R219, R216, 0x10, RZ ;  /* 0x00000010d8db6819 */ /* 0x000fe200000006ff */
[----:B------:R-:W-:Y:S01]  /*70a0*/  @P2 FMUL.FTZ R225, R221, R213 ;  /* 0x000000d5dde12220 */ /* 0x000fe20000410000 */
[----:B------:R-:W-:Y:S01]  /*70b0*/  @P4 SHF.L.U32 R215, R215, 0x10, RZ ;  /* 0x00000010d7d74819 */ /* 0x000fe200000006ff */
[----:B------:R2:W-:Y:S01]  /*70c0*/  STG.E.128 desc[UR6][R168.64], R164 ;  /* 0x000000a4a8007986 */ /* 0x0005e2000c101d06 */
        /* <DEDUP_REMOVED lines=10> */
[----:B------:R-:W-:-:S07]  /*7170*/  IADD3 R198, PT, PT, R198, 0x20, RZ ;  /* 0x00000020c6c67810 */ /* 0x000fce0007ffe0ff */
.L_x_3181:
[----:B------:R-:W-:Y:S05]  /*7180*/  BSYNC.RECONVERGENT B2 ;  /* 0x0000000000027941 */ /* 0x000fea0003800200 */
.L_x_3180:
[----:B------:R-:W-:Y:S05]  /*7190*/  @!P3 BRA `(.L_x_3170) ;  /* 0x000000080004b947 */ /* 0x000fea0003800000 */
[----:B-12---:R-:W1:Y:S02]  /*71a0*/  LDC.64 R144, c[0x0][0x390] ;  /* 0x0000e400ff907b82 */ /* 0x006e640000000a00 */
[----:B-1----:R-:W-:-:S05]  /*71b0*/  IMAD.WIDE.U32 R144, R198, 0x10, R144 ;  /* 0x00000010c6907825 */ /* 0x002fca00078e0090 */
[----:B------:R1:W2:Y:S01]  /*71c0*/  LDG.E.128 R164, desc[UR6][R144.64] ;  /* 0x0000000690a47981 */ /* 0x0002a2000c1e1d00 */
[----:B------:R-:W-:Y:S01]  /*71d0*/  PRMT R203, R159, 0x7632, R203 ;  /* 0x000076329fcb7816 */ /* 0x000fe200000000cb */
[-CC-:B0-----:R-:W-:Y:S01]  /*71e0*/  FFMA.FTZ R170, R180, R202.reuse, R201.reuse ;  /* 0x000000cab4aa7223 */ /* 0x181fe200000100c9 */
[-CC-:B------:R-:W-:Y:S01]  /*71f0*/  FFMA.FTZ R147, R21, R202.reuse, R201.reuse ;  /* 0x000000ca15937223 */ /* 0x180fe200000100c9 */
[----:B------:R-:W-:Y:S01]  /*7200*/  PRMT R168, R156, 0x7632, R168 ;  /* 0x000076329ca87816 */ /* 0x000fe200000000a8 */
[-C--:B------:R-:W-:Y:S01]  /*7210*/  FFMA.FTZ R146, R172, R202.reuse, R201 ;  /* 0x000000caac927223 */ /* 0x080fe200000100c9 */
[----:B------:R-:W-:Y:S01]  /*7220*/  SHF.L.U32 R212, R203, 0x10, RZ ;  /* 0x00000010cbd47819 */ /* 0x000fe200000006ff */
[----:B------:R-:W-:Y:S01]  /*7230*/  FADD.FTZ R170, R179, -R170 ;  /* 0x800000aab3aa7221 */ /* 0x000fe20000010000 */
[----:B------:R-:W-:Y:S01]  /*7240*/  SHF.L.U32 R169, R156, 0x10, RZ ;  /* 0x000000109ca97819 */ /* 0x000fe200000006ff */
[----:B------:R-:W-:Y:S01]  /*7250*/  FADD.FTZ R146, R173, -R146 ;  /* 0x80000092ad927221 */ /* 0x000fe20000010000 */
[----:B-1----:R-:W-:Y:S01]  /*7260*/  FADD.FTZ R144, R22, -R147 ;  /* 0x8000009316907221 */ /* 0x002fe20000010000 */
[----:B------:R-:W-:Y:S01]  /*7270*/  SHF.L.U32 R145, R168, 0x10, RZ ;  /* 0x00000010a8917819 */ /* 0x000fe200000006ff */
[-CC-:B------:R-:W-:Y:S01]  /*7280*/  FFMA.FTZ R171, R23, R202.reuse, R201.reuse ;  /* 0x000000ca17ab7223 */ /* 0x180fe200000100c9 */
[-CC-:B------:R-:W-:Y:S01]  /*7290*/  FFMA.FTZ R210, R174, R202.reuse, R201.reuse ;  /* 0x000000caaed27223 */ /* 0x180fe200000100c9 */
[-CC-:B------:R-:W-:Y:S01]  /*72a0*/  FFMA.FTZ R211, R25, R202.reuse, R201.reuse ;  /* 0x000000ca19d37223 */ /* 0x180fe200000100c9 */
[-CC-:B------:R-:W-:Y:S01]  /*72b0*/  FFMA.FTZ R216, R176, R202.reuse, R201.reuse ;  /* 0x000000cab0d87223 */ /* 0x180fe200000100c9 */
[----:B------:R-:W-:Y:S01]  /*72c0*/  FFMA.FTZ R217, R27, R202, R201 ;  /* 0x000000ca1bd97223 */ /* 0x000fe200000100c9 */
[C---:B------:R-:W-:Y:S01]  /*72d0*/  FFMA.FTZ R147, R199.reuse, R170, R212 ;  /* 0x000000aac7937223 */ /* 0x040fe200000100d4 */
[C---:B------:R-:W-:Y:S01]  /*72e0*/  FFMA.FTZ R169, R199.reuse, R144, R169 ;  /* 0x00000090c7a97223 */ /* 0x040fe200000100a9 */
[----:B------:R-:W-:Y:S01]  /*72f0*/  FFMA.FTZ R170, R199, R146, R145 ;  /* 0x00000092c7aa7223 */ /* 0x000fe20000010091 */
[----:B------:R-:W0:Y:S01]  /*7300*/  LDC.64 R202, c[0x0][0x478] ;  /* 0x00011e00ffca7b82 */ /* 0x000e220000000a00 */
[----:B------:R-:W-:Y:S01]  /*7310*/  SHF.L.U32 R168, R157, 0x10, RZ ;  /* 0x000000109da87819 */ /* 0x000fe200000006ff */
[----:B------:R-:W-:Y:S01]  /*7320*/  FADD.FTZ R146, R24, -R171 ;  /* 0x800000ab18927221 */ /* 0x000fe20000010000 */
[C---:B------:R-:W-:Y:S01]  /*7330*/  LOP3.LUT P2, RZ, R204.reuse, 0xff00, RZ, 0xc0, !PT ;  /* 0x0000ff00ccff7812 */ /* 0x040fe2000784c0ff */
[----:B------:R-:W-:Y:S01]  /*7340*/  FADD.FTZ R210, R175, -R210 ;  /* 0x800000d2afd27221 */ /* 0x000fe20000010000 */
[----:B------:R-:W-:Y:S01]  /*7350*/  LOP3.LUT P3, RZ, R204, 0xff, RZ, 0xc0, !PT ;  /* 0x000000ffccff7812 */ /* 0x000fe2000786c0ff */
[----:B------:R-:W-:Y:S01]  /*7360*/  FFMA.FTZ R213, R199, R146, R168 ;  /* 0x00000092c7d57223 */ /* 0x000fe200000100a8 */
[----:B------:R-:W-:Y:S01]  /*7370*/  PRMT R201, R157, 0x7632, R201 ;  /* 0x000076329dc97816 */ /* 0x000fe200000000c9 */
[----:B------:R-:W1:Y:S01]  /*7380*/  LDC.64 R144, c[0x0][0x468] ;  /* 0x00011a00ff907b82 */ /* 0x000e620000000a00 */
[----:B------:R-:W-:Y:S01]  /*7390*/  PRMT R146, R158, 0x7632, R146 ;  /* 0x000076329e927816 */ /* 0x000fe20000000092 */
        /* <DEDUP_REMOVED lines=8> */
[----:B------:R-:W-:Y:S01]  /*7420*/  FFMA.FTZ R214, R199, R210, R201 ;  /* 0x000000d2c7d67223 */ /* 0x000fe200000100c9 */
[-C--:B------:R-:W-:Y:S01]  /*7430*/  FMUL.FTZ R146, R169, R200.reuse ;  /* 0x000000c8a9927220 */ /* 0x080fe20000410000 */
[----:B------:R-:W-:Y:S01]  /*7440*/  FMUL.FTZ R171, R170, R200 ;  /* 0x000000c8aaab7220 */ /* 0x000fe20000410000 */
[C---:B------:R-:W-:Y:S01]  /*7450*/  FFMA.FTZ R216, R199.reuse, R216, R218 ;  /* 0x000000d8c7d87223 */ /* 0x040fe200000100da */
[----:B------:R-:W-:Y:S01]  /*7460*/  FFMA.FTZ R219, R199, R220, R219 ;  /* 0x000000dcc7db7223 */ /* 0x000fe200000100db */
[----:B------:R-:W-:Y:S01]  /*7470*/  FMUL.FTZ R211, R146, UR13 ;  /* 0x0000000d92d37c20 */ /* 0x000fe20008410000 */
[----:B0-----:R-:W-:-:S04]  /*7480*/  IMAD.WIDE.U32 R202, R198, 0x10, R202 ;  /* 0x00000010c6ca7825 */ /* 0x001fc800078e00ca */
[----:B------:R-:W-:Y:S01]  /*7490*/  FMUL.FTZ R212, R171, UR13 ;  /* 0x0000000dabd47c20 */ /* 0x000fe20008410000 */
[C---:B------:R-:W-:Y:S01]  /*74a0*/  F2FP.BF16.F32.PACK_AB R146, R216.reuse, R215 ;  /* 0x000000d7d892723e */ /* 0x040fe200000010ff */
[-C--:B------:R-:W-:Y:S01]  /*74b0*/  FMUL.FTZ R216, R216, R200.reuse ;  /* 0x000000c8d8d87220 */ /* 0x080fe20000410000 */
[----:B------:R-:W-:Y:S01]  /*74c0*/  FMUL.FTZ R171, R219, R200 ;  /* 0x000000c8dbab7220 */ /* 0x000fe20000410000 */
[----:B------:R-:W-:Y:S01]  /*74d0*/  HFMA2 R201, -RZ, RZ, 0, 0 ;  /* 0x00000000ffc97431 */ /* 0x000fe200000001ff */
[----:B------:R-:W-:Y:S01]  /*74e0*/  MOV R210, RZ ;  /* 0x000000ff00d27202 */ /* 0x000fe20000000f00 */
[----:B------:R-:W-:Y:S01]  /*74f0*/  FMUL.FTZ R220, R216, UR13 ;  /* 0x0000000dd8dc7c20 */ /* 0x000fe20008410000 */
[----:B-1----:R-:W-:Y:S01]  /*7500*/  IMAD.WIDE.U32 R198, R198, 0x10, R144 ;  /* 0x00000010c6c67825 */ /* 0x002fe200078e0090 */
[----:B------:R-:W-:-:S03]  /*7510*/  F2FP.BF16.F32.PACK_AB R144, R170, R169 ;  /* 0x000000a9aa90723e */ /* 0x000fc600000010ff */
[-C--:B------:R-:W-:Y:S01]  /*7520*/  FMUL.FTZ R169, R213, R200.reuse ;  /* 0x000000c8d5a97220 */ /* 0x080fe20000410000 */
[C---:B------:R-:W-:Y:S01]  /*7530*/  F2FP.BF16.F32.PACK_AB R145, R214.reuse, R213 ;  /* 0x000000d5d691723e */ /* 0x040fe200000010ff */
        /* <DEDUP_REMOVED lines=8> */
[----:B------:R-:W-:Y:S01]  /*75c0*/  ISETP.GE.U32.AND P1, PT, R204, RZ, PT ;  /* 0x000000ffcc00720c */ /* 0x000fe20003f26070 */
[----:B------:R-:W-:Y:S01]  /*75d0*/  FMUL.FTZ R171, R74, R221 ;  /* 0x000000dd4aab7220 */ /* 0x000fe20000410000 */
[----:B------:R-:W-:Y:S01]  /*75e0*/  FMUL.FTZ R169, R72, R217 ;  /* 0x000000d948a97220 */ /* 0x000fe20000410000 */
[----:B------:R-:W-:Y:S01]  /*75f0*/  FMUL.FTZ R170, R73, R220 ;  /* 0x000000dc49aa7220 */ /* 0x000fe20000410000 */
[----:B------:R-:W-:Y:S01]  /*7600*/  FMUL.FTZ R200, R75, R222 ;  /* 0x000000de4bc87220 */ /* 0x000fe20000410000 */
[----:B------:R-:W-:-:S02]  /*7610*/  LOP3.LUT P6, RZ, R204, 0xff0000, RZ, 0xc0, !PT ;  /* 0x00ff0000ccff7812 */ /* 0x000fc400078cc0ff */
[----:B------:R-:W-:Y:S02]  /*7620*/  LOP3.LUT P5, RZ, R204, 0xff000000, RZ, 0xc0, !PT ;  /* 0xff000000ccff7812 */ /* 0x000fe400078ac0ff */
[C---:B------:R-:W-:Y:S02]  /*7630*/  LOP3.LUT P4, RZ, R205.reuse, 0xff, RZ, 0xc0, !PT ;  /* 0x000000ffcdff7812 */ /* 0x040fe4000788c0ff */
[----:B------:R-:W-:Y:S02]  /*7640*/  ISETP.GE.U32.AND.EX P1, PT, R205, 0x1000000, PT, P1 ;  /* 0x01000000cd00780c */ /* 0x000fe40003f26110 */
[----:B------:R-:W-:Y:S02]  /*7650*/  F2FP.BF16.F32.PACK_AB R147, R147, R219 ;  /* 0x000000db9393723e */ /* 0x000fe400000010ff */
[----:B------:R-:W-:-:S03]  /*7660*/  FSEL R214, R169, RZ, P4 ;  /* 0x000000ffa9d67208 */ /* 0x000fc60002000000 */
[----:B------:R0:W-:Y:S01]  /*7670*/  STG.E.128 desc[UR6][R202.64], R144 ;  /* 0x00000090ca007986 */ /* 0x0001e2000c101d06 */
[C---:B--2---:R-:W-:Y:S02]  /*7680*/  @P2 PRMT R168, R164.reuse, 0x7632, R168 ;  /* 0x00007632a4a82816 */ /* 0x044fe400000000a8 */
[----:B------:R-:W-:Y:S02]  /*7690*/  @P3 SHF.L.U32 R164, R164, 0x10, RZ ;  /* 0x00000010a4a43819 */ /* 0x000fe400000006ff */
[----:B------:R-:W-:-:S03]  /*76a0*/  @P2 SHF.L.U32 R168, R168, 0x10, RZ ;  /* 0x00000010a8a82819 */ /* 0x000fc600000006ff */
[----:B------:R-:W-:Y:S01]  /*76b0*/  @P3 FMUL.FTZ R201, R211, R164 ;  /* 0x000000a4d3c93220 */ /* 0x000fe20000410000 */
[----:B------:R-:W-:Y:S01]  /*76c0*/  FMUL.FTZ R164, R68, R211 ;  /* 0x000000d344a47220 */ /* 0x000fe20000410000 */
[----:B------:R-:W-:Y:S01]  /*76d0*/  @P2 FMUL.FTZ R210, R212, R168 ;  /* 0x000000a8d4d22220 */ /* 0x000fe20000410000 */
[----:B------:R-:W-:Y:S01]  /*76e0*/  FMUL.FTZ R168, R69, R212 ;  /* 0x000000d445a87220 */ /* 0x000fe20000410000 */
[----:B------:R-:W-:Y:S02]  /*76f0*/  FADD.FTZ R136, R136, R201 ;  /* 0x000000c988887221 */ /* 0x000fe40000010000 */
[----:B------:R-:W-:Y:S01]  /*7700*/  FSEL R211, R164, RZ, P3 ;  /* 0x000000ffa4d37208 */ /* 0x000fe20001800000 */
[----:B------:R-:W-:Y:S01]  /*7710*/  FMUL.FTZ R164, R70, R213 ;  /* 0x000000d546a47220 */ /* 0x000fe20000410000 */
[----:B------:R-:W-:Y:S01]  /*7720*/  FSEL R212, R168, RZ, P2 ;  /* 0x000000ffa8d47208 */ /* 0x000fe20001000000 */
[----:B------:R-:W-:Y:S01]  /*7730*/  FMUL.FTZ R168, R71, R218 ;  /* 0x000000da47a87220 */ /* 0x000fe20000410000 */
[----:B------:R-:W-:Y:S01]  /*7740*/  LOP3.LUT P2, RZ, R205, 0xff0000, RZ, 0xc0, !PT ;  /* 0x00ff0000cdff7812 */ /* 0x000fe2000784c0ff */
[----:B------:R-:W-:Y:S01]  /*7750*/  FADD.FTZ R137, R137, R210 ;  /* 0x000000d289897221 */ /* 0x000fe20000010000 */
[----:B------:R-:W-:-:S02]  /*7760*/  LOP3.LUT P3, RZ, R205, 0xff00, RZ, 0xc0, !PT ;  /* 0x0000ff00cdff7812 */ /* 0x000fc4000786c0ff */
[----:B------:R-:W-:Y:S02]  /*7770*/  FSEL R216, R171, RZ, P2 ;  /* 0x000000ffabd87208 */ /* 0x000fe40001000000 */
[----:B------:R-:W-:Y:S02]  /*7780*/  FSEL R164, R164, RZ, P6 ;  /* 0x000000ffa4a47208 */ /* 0x000fe40003000000 */
[----:B------:R-:W-:Y:S02]  /*7790*/  FSEL R215, R168, RZ, P5 ;  /* 0x000000ffa8d77208 */ /* 0x000fe40002800000 */
[----:B------:R-:W-:Y:S02]  /*77a0*/  FSEL R219, R170, RZ, P3 ;  /* 0x000000ffaadb7208 */ /* 0x000fe40001800000 */
[----:B------:R-:W-:Y:S02]  /*77b0*/  FSEL R171, R200, RZ, P1 ;  /* 0x000000ffc8ab7208 */ /* 0x000fe40000800000 */
[----:B------:R-:W-:Y:S01]  /*77c0*/  F2FP.BF16.F32.PACK_AB R168, R212, R211 ;  /* 0x000000d3d4a8723e */ /* 0x000fe200000010ff */
[----:B------:R-:W-:Y:S01]  /*77d0*/  HFMA2 R211, -RZ, RZ, 0, 0 ;  /* 0x00000000ffd37431 */ /* 0x000fe200000001ff */
[----:B------:R-:W-:-:S02]  /*77e0*/  F2FP.BF16.F32.PACK_AB R169, R215, R164 ;  /* 0x000000a4d7a9723e */ /* 0x000fc400000010ff */
        /* <DEDUP_REMOVED lines=27> */
[----:B0-----:R-:W-:-:S07]  /*79a0*/  FADD.FTZ R143, R143, R216 ;  /* 0x000000d88f8f7221 */ /* 0x001fce0000010000 */
.L_x_3170:
[----:B------:R-:W-:Y:S05]  /*79b0*/  BSYNC.RECONVERGENT B1 ;  /* 0x0000000000017941 */ /* 0x000fea0003800200 */
.L_x_3160:
[----:B-1234-:R-:W1:Y:S02]  /*79c0*/  LDC.64 R164, c[0x0][0x380] ;  /* 0x0000e000ffa47b82 */ /* 0x01ee640000000a00 */
[----:B-1----:R-:W-:-:S04]  /*79d0*/  LEA R3, R164, R3, 0x2 ;  /* 0x00000003a4037211 */ /* 0x002fc800078e10ff */
[----:B------:R-:W-:-:S13]  /*79e0*/  ISETP.GE.AND P1, PT, R3, R165, PT ;  /* 0x000000a50300720c */ /* 0x000fda0003f26270 */
[----:B------:R-:W-:Y:S05]  /*79f0*/  @!P1 BRA `(.L_x_3182) ;  /* 0xffffff8c00849947 */ /* 0x000fea000383ffff */
.L_x_3152:
[----:B------:R-:W-:Y:S05]  /*7a00*/  BSYNC B0 ;  /* 0x0000000000007941 */ /* 0x000fea0003800000 */
.L_x_3151:
        /* <DEDUP_REMOVED lines=210> */
.L_x_3184:
[----:B------:R-:W-:Y:S05]  /*8730*/  BSYNC.RECONVERGENT B0 ;  /* 0x0000000000007941 */ /* 0x000fea0003800200 */
.L_x_3183:
        /* <DEDUP_REMOVED lines=18> */
.L_x_3186:
[----:B------:R-:W-:Y:S05]  /*8860*/  BSYNC.RECONVERGENT B0 ;  /* 0x0000000000007941 */ /* 0x000fea0003800200 */
.L_x_3185:
        /* <DEDUP_REMOVED lines=18> */
.L_x_3188:
[----:B------:R-:W-:Y:S05]  /*8990*/  BSYNC.RECONVERGENT B0 ;  /* 0x0000000000007941 */ /* 0x000fea0003800200 */
.L_x_3187:
        /* <DEDUP_REMOVED lines=18> */
.L_x_3190:
[----:B------:R-:W-:Y:S05]  /*8ac0*/  BSYNC.RECONVERGENT B0 ;  /* 0x0000000000007941 */ /* 0x000fea0003800200 */
.L_x_3189:
        /* <DEDUP_REMOVED lines=18> */
.L_x_3192:
[----:B------:R-:W-:Y:S05]  /*8bf0*/  BSYNC.RECONVERGENT B0 ;  /* 0x0000000000007941 */ /* 0x000fea0003800200 */
.L_x_3191:
        /* <DEDUP_REMOVED lines=11> */
.L_x_3159:
        /* <DEDUP_REMOVED lines=8> */
.L_x_3194:
[----:B------:R-:W-:Y:S05]  /*8d30*/  BSYNC B1 ;  /* 0x0000000000017941 */ /* 0x000fea0003800000 */
.L_x_3193:
        /* <DEDUP_REMOVED lines=8> */
.L_x_3195:
[----:B------:R-:W-:-:S05]  /*8dc0*/  FADD.FTZ R164, R164, R169 ;  /* 0x000000a9a4a47221 */ /* 0x000fca0000010000 */
[----:B------:R-:W-:Y:S01]  /*8dd0*/  MOV R210, R164 ;  /* 0x000000a400d27202 */ /* 0x000fe20000000f00 */
[----:B------:R-:W-:Y:S01]  /*8de0*/  HFMA2 R203, -RZ, RZ, 0, 1.1920928955078125e-07 ;  /* 0x00000002ffcb7431 */ /* 0x000fe200000001ff */
[----:B------:R-:W-:-:S07]  /*8df0*/  MOV R165, R202 ;  /* 0x000000ca00a57202 */ /* 0x000fce0000000f00 */
[----:B------:R-:W-:Y:S05]  /*8e00*/  WARPSYNC.COLLECTIVE R201, `(.L_x_3196) ;  /* 0x00000000c9087348 */ /* 0x000fea0003c00000 */
[----:B------:R0:W1:Y:S02]  /*8e10*/  SHFL.BFLY P2, R202, R210, R203, R212 ;  /* 0x0c0000cbd2ca7389 */ /* 0x00006400000400d4 */
[----:B01----:R-:W-:Y:S05]  /*8e20*/  ENDCOLLECTIVE ;  /* 0x000000000000791b */ /* 0x003fea0003800000 */
.L_x_3196:
[----:B------:R-:W-:-:S05]  /*8e30*/  FADD.FTZ R165, R165, R170 ;  /* 0x000000aaa5a57221 */ /* 0x000fca0000010000 */
[----:B------:R-:W-:Y:S02]  /*8e40*/  MOV R210, R165 ;  /* 0x000000a500d27202 */ /* 0x000fe40000000f00 */
[----:B------:R-:W-:-:S07]  /*8e50*/  MOV R167, R202 ;  /* 0x000000ca00a77202 */ /* 0x000fce0000000f00 */
[----:B------:R-:W-:Y:S05]  /*8e60*/  WARPSYNC.COLLECTIVE R201, `(.L_x_3197) ;  /* 0x00000000c9087348 */ /* 0x000fea0003c00000 */
[----:B------:R0:W1:Y:S02]  /*8e70*/  SHFL.BFLY P2, R202, R210, R203, R212 ;  /* 0x0c0000cbd2ca7389 */ /* 0x00006400000400d4 */
[----:B01----:R-:W-:Y:S05]  /*8e80*/  ENDCOLLECTIVE ;  /* 0x000000000000791b */ /* 0x003fea0003800000 */
.L_x_3197:
[----:B------:R-:W-:-:S05]  /*8e90*/  FADD.FTZ R167, R164, R167 ;  /* 0x000000a7a4a77221 */ /* 0x000fca0000010000 */
[----:B------:R-:W-:Y:S01]  /*8ea0*/  MOV R210, R167 ;  /* 0x000000a700d27202 */ /* 0x000fe20000000f00 */
[----:B------:R-:W-:Y:S01]  /*8eb0*/  HFMA2 R203, -RZ, RZ, 0, 2.384185791015625e-07 ;  /* 0x00000004ffcb7431 */ /* 0x000fe200000001ff */
[----:B------:R-:W-:-:S07]  /*8ec0*/  MOV R166, R202 ;  /* 0x000000ca00a67202 */ /* 0x000fce0000000f00 */
[----:B------:R-:W-:Y:S05]  /*8ed0*/  WARPSYNC.COLLECTIVE R201, `(.L_x_3198) ;  /* 0x00000000c9087348 */ /* 0x000fea0003c00000 */
[----:B------:R0:W1:Y:S02]  /*8ee0*/  SHFL.BFLY P2, R202, R210, R203, R212 ;  /* 0x0c0000cbd2ca7389 */ /* 0x00006400000400d4 */
[----:B01----:R-:W-:Y:S05]  /*8ef0*/  ENDCOLLECTIVE ;  /* 0x000000000000791b */ /* 0x003fea0003800000 */
.L_x_3198:
[----:B------:R-:W-:-:S05]  /*8f00*/  FADD.FTZ R166, R165, R166 ;  /* 0x000000a6a5a67221 */ /* 0x000fca0000010000 */
[----:B------:R-:W-:Y:S02]  /*8f10*/  MOV R210, R166 ;  /* 0x000000a600d27202 */ /* 0x000fe40000000f00 */
[----:B------:R-:W-:-:S07]  /*8f20*/  MOV R168, R202 ;  /* 0x000000ca00a87202 */ /* 0x000fce0000000f00 */
[----:B------:R-:W-:Y:S05]  /*8f30*/  WARPSYNC.COLLECTIVE R201, `(.L_x_3199) ;  /* 0x00000000c9087348 */ /* 0x000fea0003c00000 */
[----:B------:R0:W1:Y:S02]  /*8f40*/  SHFL.BFLY P2, R202, R210, R203, R212 ;  /* 0x0c0000cbd2ca7389 */ /* 0x00006400000400d4 */
[----:B01----:R-:W-:Y:S05]  /*8f50*/  ENDCOLLECTIVE ;  /* 0x000000000000791b */ /* 0x003fea0003800000 */
.L_x_3199:
[----:B------:R-:W-:-:S05]  /*8f60*/  FADD.FTZ R168, R167, R168 ;  /* 0x000000a8a7a87221 */ /* 0x000fca0000010000 */
[----:B------:R-:W-:Y:S01]  /*8f70*/  MOV R210, R168 ;  /* 0x000000a800d27202 */ /* 0x000fe20000000f00 */
[----:B------:R-:W-:Y:S01]  /*8f80*/  HFMA2 R203, -RZ, RZ, 0, 4.76837158203125e-07 ;  /* 0x00000008ffcb7431 */ /* 0x000fe200000001ff */
[----:B------:R-:W-:-:S07]  /*8f90*/  MOV R171, R202 ;  /* 0x000000ca00ab7202 */ /* 0x000fce0000000f00 */
[----:B------:R-:W-:Y:S05]  /*8fa0*/  WARPSYNC.COLLECTIVE R201, `(.L_x_3200) ;  /* 0x00000000c9087348 */ /* 0x000fea0003c00000 */
[----:B------:R0:W1:Y:S02]  /*8fb0*/  SHFL.BFLY P2, R202, R210, R203, R212 ;  /* 0x0c0000cbd2ca7389 */ /* 0x00006400000400d4 */
[----:B01----:R-:W-:Y:S05]  /*8fc0*/  ENDCOLLECTIVE ;  /* 0x000000000000791b */ /* 0x003fea0003800000 */
.L_x_3200:
[----:B------:R-:W-:-:S05]  /*8fd0*/  FADD.FTZ R171, R166, R171 ;  /* 0x000000aba6ab7221 */ /* 0x000fca0000010000 */
[----:B------:R-:W-:Y:S02]  /*8fe0*/  MOV R210, R171 ;  /* 0x000000ab00d27202 */ /* 0x000fe40000000f00 */
[----:B------:R-:W-:-:S07]  /*8ff0*/  MOV R169, R202 ;  /* 0x000000ca00a97202 */ /* 0x000fce0000000f00 */
[----:B------:R-:W-:Y:S05]  /*9000*/  WARPSYNC.COLLECTIVE R201, `(.L_x_3201) ;  /* 0x00000000c9087348 */ /* 0x000fea0003c00000 */
[----:B------:R0:W1:Y:S02]  /*9010*/  SHFL.BFLY P2, R202, R210, R203, R212 ;  /* 0x0c0000cbd2ca7389 */ /* 0x00006400000400d4 */
[----:B01----:R-:W-:Y:S05]  /*9020*/  ENDCOLLECTIVE ;  /* 0x000000000000791b */ /* 0x003fea0003800000 */
.L_x_3201:
[----:B------:R-:W-:-:S05]  /*9030*/  FADD.FTZ R169, R168, R169 ;  /* 0x000000a9a8a97221 */ /* 0x000fca0000010000 */
[----:B------:R-:W-:Y:S01]  /*9040*/  MOV R210, R169 ;  /* 0x000000a900d27202 */ /* 0x000fe20000000f00 */
[----:B------:R-:W-:Y:S01]  /*9050*/  HFMA2 R203, -RZ, RZ, 0, 9.5367431640625e-07 ;  /* 0x00000010ffcb7431 */ /* 0x000fe200000001ff */
[----:B------:R-:W-:-:S07]  /*9060*/  MOV R170, R202 ;  /* 0x000000ca00aa7202 */ /* 0x000fce0000000f00 */
[----:B------:R-:W-:Y:S05]  /*9070*/  WARPSYNC.COLLECTIVE R201, `(.L_x_3202) ;  /* 0x00000000c9087348 */ /* 0x000fea0003c00000 */
[----:B------:R0:W1:Y:S02]  /*9080*/  SHFL.BFLY P2, R202, R210, R203, R212 ;  /* 0x0c0000cbd2ca7389 */ /* 0x00006400000400d4 */
[----:B01----:R-:W-:Y:S05]  /*9090*/  ENDCOLLECTIVE ;  /* 0x000000000000791b */ /* 0x003fea0003800000 */
.L_x_3202:
[----:B------:R-:W-:-:S05]  /*90a0*/  FADD.FTZ R170, R171, R170 ;  /* 0x000000aaabaa7221 */ /* 0x000fca0000010000 */
[----:B------:R-:W-:Y:S02]  /*90b0*/  MOV R210, R170 ;  /* 0x000000aa00d27202 */ /* 0x000fe40000000f00 */
[----:B------:R-:W-:-:S07]  /*90c0*/  MOV R164, R202 ;  /* 0x000000ca00a47202 */ /* 0x000fce0000000f00 */
[----:B------:R-:W-:Y:S05]  /*90d0*/  WARPSYNC.COLLECTIVE R201, `(.L_x_3203) ;  /* 0x00000000c9087348 */ /* 0x000fea0003c00000 */
[----:B------:R0:W1:Y:S02]  /*90e0*/  SHFL.BFLY P2, R202, R210, R203, R212 ;  /* 0x0c0000cbd2ca7389 */ /* 0x00006400000400d4 */
[----:B01----:R-:W-:Y:S05]  /*90f0*/  ENDCOLLECTIVE ;  /* 0x000000000000791b */ /* 0x003fea0003800000 */
.L_x_3203:
[----:B------:R-:W-:Y:S01]  /*9100*/  MOV R165, R202 ;  /* 0x000000ca00a57202 */ /* 0x000fe20000000f00 */
[----:B------:R-:W-:Y:S06]  /*9110*/  BRA `(.L_x_3204) ;  /* 0xffffff8c00087947 */ /* 0x000fec000383ffff */
.L_x_3205:
        /* <DEDUP_REMOVED lines=14> */
.L_x_14465:


//--------------------- .text._ZN10layer_norm13ln_bwd_kernelINS_13Kernel_traitsIf13__nv_bfloat16S2_S2_fjLj768ELj1ELj4ELj1ELj16ENS_18Kernel_traits_baseILj768EfS2_S2_S2_fjLj128EEEEELb1ELb1ELb0ELb1EEEvNS_9BwdParamsE --------------------------
	.section	.text._ZN10layer_norm13ln_bwd_kernelINS_13Kernel_traitsIf13__nv_bfloat16S2_S2_fjLj768ELj1ELj4ELj1ELj16ENS_18Kernel_traits_baseILj768EfS2_S2_S2_fjLj128EEEEELb1ELb1ELb0ELb1EEEvNS_9BwdParamsE,"ax",@progbits
	.align	128
        .global         _ZN10layer_norm13ln_bwd_kernelINS_13Kernel_traitsIf13__nv_bfloat16S2_S2_fjLj768ELj1ELj4ELj1ELj16ENS_18Kernel_traits_baseILj768EfS2_S2_S2_fjLj128EEEEELb1ELb1ELb0ELb1EEEvNS_9BwdParamsE
        .type           _ZN10layer_norm13ln_bwd_kernelINS_13Kernel_traitsIf13__nv_bfloat16S2_S2_fjLj768ELj1ELj4ELj1ELj16ENS_18Kernel_traits_baseILj768EfS2_S2_S2_fjLj128EEEEELb1ELb1ELb0ELb1EEEvNS_9BwdParamsE,@function
        .size           _ZN10layer_norm13ln_bwd_kernelINS_13Kernel_traitsIf13__nv_bfloat16S2_S2_fjLj768ELj1ELj4ELj1ELj16ENS_18Kernel_traits_baseILj768EfS2_S2_S2_fjLj128EEEEELb1ELb1ELb0ELb1EEEvNS_9BwdParamsE,(.L_x_14466 - _ZN10layer_norm13ln_bwd_kernelINS_13Kernel_traitsIf13__nv_bfloat16S2_S2_fjLj768ELj1ELj4ELj1ELj16ENS_18Kernel_traits_baseILj768EfS2_S2_S2_fjLj128EEEEELb1ELb1ELb0ELb1EEEvNS_9BwdParamsE)
        .other          _ZN10layer_norm13ln_bwd_kernelINS_13Kernel_traitsIf13__nv_bfloat16S2_S2_fjLj768ELj1ELj4ELj1ELj16ENS_18Kernel_traits_baseILj768EfS2_S2_S2_fjLj128EEEEELb1ELb1ELb0ELb1EEEvNS_9BwdParamsE,@"STO_CUDA_ENTRY STV_DEFAULT"
_ZN10layer_norm13ln_bwd_kernelINS_13Kernel_traitsIf13__nv_bfloat16S2_S2_fjLj768ELj1ELj4ELj1ELj16ENS_18Kernel_traits_baseILj768EfS2_S2_S2_fjLj128EEEEELb1ELb1ELb0ELb1EEEvNS_9BwdParamsE:
.text._ZN10layer_norm13ln_bwd_kernelINS_13Kernel_traitsIf13__nv_bfloat16S2_S2_fjLj768ELj1ELj4ELj1ELj16ENS_18Kernel_traits_baseILj768EfS2_S2_S2_fjLj128EEEEELb1ELb1ELb0ELb1EEEvNS_9BwdParamsE:
        /* <DEDUP_REMOVED lines=57> */
[----:B------:R-:W-:Y:S01]  /*0390*/  HFMA2 R169, -RZ, RZ, 0, 0 ;  /* 0x00000000ffa97431 */ /* 0x000fe200000001ff */
[----:B------:R-:W-:Y:S01]  /*03a0*/  BSSY B1, `(.L_x_3208) ;  /* 0x00007f0000017945 */ /* 0x000fe20003800000 */
[----:B------:R-:W-:-:S02]  /*03b0*/  CS2R R166, SRZ ;  /* 0x0000000000a67805 */ /* 0x000fc4000001ff00 */
        /* <DEDUP_REMOVED lines=11> */
[----:B--2---:R-:W-:-:S03]  /*0470*/  IMAD.WIDE.U32 R4, R0, 0x20, R4 ;  /* 0x0000002000047825 */ /* 0x004fc600078e0004 */
[----:B------:R-:W5:Y:S01]  /*0480*/  LDG.E.128 R60, desc[UR6][R2.64+0x800] ;  /* 0x00080006023c7981 */ /* 0x000f62000c1e1d00 */
[----:B------:R-:W-:Y:S02]  /*0490*/  CS2R R6, SRZ ;  /* 0x0000000000067805 */ /* 0x000fe4000001ff00 */
[----:B------:R-:W-:Y:S02]  /*04a0*/  CS2R R8, SRZ ;  /* 0x0000000000087805 */ /* 0x000fe4000001ff00 */
[----:B------:R-:W-:Y:S01]  /*04b0*/  CS2R R10, SRZ ;  /* 0x00000000000a7805 */ /* 0x000fe2000001ff00 */
        /* <DEDUP_REMOVED lines=22> */
[----:B0-----:R-:W-:Y:S02]  /*0620*/  MOV R3, RZ ;  /* 0x000000ff00037202 */ /* 0x001fe40000000f00 */
        /* <DEDUP_REMOVED lines=9> */
[----:B------:R-:W5:Y:S04]  /*06c0*/  LDG.E.128 R96, desc[UR6][R4.64+0x10] ;  /* 0x0000100604607981 */ /* 0x000f68000c1e1d00 */
[----:B------:R0:W5:Y:S02]  /*06d0*/  LDG.E.128 R100, desc[UR6][R4.64] ;  /* 0x0000000604647981 */ /* 0x000164000c1e1d00 */
[----:B0-----:R-:W-:-:S07]  /*06e0*/  CS2R R4, SRZ ;  /* 0x0000000000047805 */ /* 0x001fce000001ff00 */
.L_x_3226:
        /* <DEDUP_REMOVED lines=27> */
[----:B0-----:R-:W-:-:S06]  /*08a0*/  IMAD.WIDE.U32 R108, R174, 0x10, R116 ;  /* 0x00000010ae6c7825 */ /* 0x001fcc00078e0074 */
[----:B------:R-:W3:Y:S01]  /*08b0*/  LDG.E.128 R108, desc[UR6][R108.64] ;  /* 0x000000066c6c7981 */ /* 0x000ee2000c1e1d00 */
[----:B------:R-:W-:-:S04]  /*08c0*/  IMAD.WIDE.U32 R112, R173, 0x10, R116 ;  /* 0x00000010ad707825 */ /* 0x000fc800078e0074 */
[----:B------:R-:W-:Y:S02]  /*08d0*/  IMAD.WIDE.U32 R116, R168, 0x10, R116 ;  /* 0x00000010a8747825 */ /* 0x000fe400078e0074 */
[----:B------:R-:W4:Y:S02]  /*08e0*/  LDG.E.128 R112, desc[UR6][R112.64] ;  /* 0x0000000670707981 */ /* 0x000f24000c1e1d00 */
[--C-:B-1----:R-:W-:Y:S02]  /*08f0*/  IMAD.WIDE.U32 R120, R174, 0x10, R128.reuse ;  /* 0x00000010ae787825 */ /* 0x102fe400078e0080 */
[----:B------:R-:W4:Y:S02]  /*0900*/  LDG.E.128 R116, desc[UR6][R116.64] ;  /* 0x0000000674747981 */ /* 0x000f24000c1e1d00 */
[--C-:B------:R-:W-:Y:S02]  /*0910*/  IMAD.WIDE.U32 R124, R173, 0x10, R128.reuse ;  /* 0x00000010ad7c7825 */ /* 0x100fe400078e0080 */
[----:B------:R-:W4:Y:S02]  /*0920*/  LDG.E.128 R120, desc[UR6][R120.64] ;  /* 0x0000000678787981 */ /* 0x000f24000c1e1d00 */
[----:B------:R-:W-:-:S02]  /*0930*/  IMAD.WIDE.U32 R128, R168, 0x10, R128 ;  /* 0x00000010a8807825 */ /* 0x000fc400078e0080 */
        /* <DEDUP_REMOVED lines=12> */
[----:B------:R-:W-:-:S03]  /*0a00*/  PRMT R180, R111, 0x7632, R180 ;  /* 0x000076326fb47816 */ /* 0x000fc600000000b4 */
[----:B------:R-:W-:Y:S01]  /*0a10*/  FADD.FTZ R182, -R176, R109 ;  /* 0x0000006db0b67221 */ /* 0x000fe20000010100 */
[----:B------:R-:W-:Y:S02]  /*0a20*/  SHF.L.U32 R109, R108, 0x10, RZ ;  /* 0x000000106c6d7819 */ /* 0x000fe400000006ff */
[C---:B----4-:R-:W-:Y:S02]  /*0a30*/  PRMT R184, R113.reuse, 0x7632, R184 ;  /* 0x0000763271b87816 */ /* 0x050fe400000000b8 */
[----:B------:R-:W-:Y:S02]  /*0a40*/  SHF.L.U32 R187, R113, 0x10, RZ ;  /* 0x0000001071bb7819 */ /* 0x000fe400000006ff */
[C---:B------:R-:W-:Y:S02]  /*0a50*/  PRMT R186, R114.reuse, 0x7632, R186 ;  /* 0x0000763272ba7816 */ /* 0x040fe400000000ba */
[----:B------:R-:W-:Y:S01]  /*0a60*/  SHF.L.U32 R189, R114, 0x10, RZ ;  /* 0x0000001072bd7819 */ /* 0x000fe200000006ff */
[----:B------:R-:W-:Y:S01]  /*0a70*/  FADD.FTZ R234, -R176, R109 ;  /* 0x0000006db0ea7221 */ /* 0x000fe20000010100 */
[----:B------:R-:W-:-:S02]  /*0a80*/  PRMT R114, R115, 0x7632, R114 ;  /* 0x0000763273727816 */ /* 0x000fc40000000072 */
[----:B------:R-:W-:Y:S02]  /*0a90*/  SHF.L.U32 R113, R180, 0x10, RZ ;  /* 0x00000010b4717819 */ /* 0x000fe400000006ff */
[----:B------:R-:W-:Y:S02]  /*0aa0*/  SHF.L.U32 R175, R175, 0x10, RZ ;  /* 0x00000010afaf7819 */ /* 0x000fe400000006ff */
        /* <DEDUP_REMOVED lines=9> */
[----:B------:R-:W-:Y:S01]  /*0b40*/  SHF.L.U32 R119, R114, 0x10, RZ ;  /* 0x0000001072777819 */ /* 0x000fe200000006ff */
[----:B------:R-:W-:Y:S01]  /*0b50*/  FADD.FTZ R114, -R176, R113 ;  /* 0x00000071b0727221 */ /* 0x000fe20000010100 */
[----:B------:R-:W-:Y:S01]  /*0b60*/  PRMT R178, R110, 0x7632, R178 ;  /* 0x000076326eb27816 */ /* 0x000fe200000000b2 */
[----:B------:R-:W-:Y:S01]  /*0b70*/  FADD.FTZ R232, -R176, R175 ;  /* 0x000000afb0e87221 */ /* 0x000fe20000010100 */
[----:B------:R-:W-:-:S02]  /*0b80*/  PRMT R192, R117, 0x7632, R192 ;  /* 0x0000763275c07816 */ /* 0x000fc400000000c0 */
[----:B------:R-:W-:Y:S01]  /*0b90*/  SHF.L.U32 R195, R117, 0x10, RZ ;  /* 0x0000001075c37819 */ /* 0x000fe200000006ff */
[----:B------:R-:W-:Y:S01]  /*0ba0*/  FMUL.FTZ R175, R76, R109 ;  /* 0x0000006d4caf7220 */ /* 0x000fe20000410000 */
[----:B------:R-:W-:Y:S02]  /*0bb0*/  SHF.L.U32 R117, R186, 0x10, RZ ;  /* 0x00000010ba757819 */ /* 0x000fe400000006ff */
[----:B------:R-:W-:Y:S02]  /*0bc0*/  PRMT R113, R130, 0x7632, R113 ;  /* 0x0000763282717816 */ /* 0x000fe40000000071 */
[----:B------:R-:W-:Y:S01]  /*0bd0*/  SHF.L.U32 R228, R228, 0x10, RZ ;  /* 0x00000010e4e47819 */ /* 0x000fe200000006ff */
[----:B-----5:R-:W-:Y:S01]  /*0be0*/  FMUL.FTZ R112, R171, R112 ;  /* 0x00000070ab707220 */ /* 0x020fe20000410000 */
[----:B------:R-:W-:Y:S02]  /*0bf0*/  SHF.L.U32 R181, R111, 0x10, RZ ;  /* 0x000000106fb57819 */ /* 0x000fe400000006ff */
[----:B------:R-:W-:-:S02]  /*0c00*/  SHF.L.U32 R111, R178, 0x10, RZ ;  /* 0x00000010b26f7819 */ /* 0x000fc400000006ff */
[C---:B------:R-:W-:Y:S02]  /*0c10*/  PRMT R226, R121.reuse, 0x7632, R226 ;  /* 0x0000763279e27816 */ /* 0x040fe400000000e2 */
[----:B------:R-:W-:Y:S01]  /*0c20*/  SHF.L.U32 R217, R130, 0x10, RZ ;  /* 0x0000001082d97819 */ /* 0x000fe200000006ff */
[----:B------:R-:W-:Y:S01]  /*0c30*/  FADD.FTZ R206, -R176, R117 ;  /* 0x00000075b0ce7221 */ /* 0x000fe20000010100 */
[----:B------:R-:W-:Y:S02]  /*0c40*/  SHF.L.U32 R121, R121, 0x10, RZ ;  /* 0x0000001079797819 */ /* 0x000fe400000006ff */
[C---:B------:R-:W-:Y:S02]  /*0c50*/  PRMT R216, R126.reuse, 0x7632, R216 ;  /* 0x000076327ed87816 */ /* 0x040fe400000000d8 */
[----:B------:R-:W-:Y:S01]  /*0c60*/  SHF.L.U32 R209, R126, 0x10, RZ ;  /* 0x000000107ed17819 */ /* 0x000fe200000006ff */
[----:B------:R-:W-:Y:S01]  /*0c70*/  FMUL.FTZ R126, R77, R228 ;  /* 0x000000e44d7e7220 */ /* 0x000fe20000410000 */
[----:B------:R-:W-:Y:S01]  /*0c80*/  SHF.L.U32 R130, R113, 0x10, RZ ;  /* 0x0000001071827819 */ /* 0x000fe200000006ff */
[----:B------:R-:W-:Y:S01]  /*0c90*/  FADD.FTZ R113, RZ, R175 ;  /* 0x000000afff717221 */ /* 0x000fe20000010000 */
[----:B------:R-:W-:Y:S01]  /*0ca0*/  FMUL.FTZ R117, R171, R232 ;  /* 0x000000e8ab757220 */ /* 0x000fe20000410000 */
[----:B------:R-:W-:Y:S01]  /*0cb0*/  FFMA.FTZ R120, R112, R175, RZ ;  /* 0x000000af70787223 */ /* 0x000fe200000100ff */
[----:B------:R-:W-:Y:S01]  /*0cc0*/  SHF.L.U32 R179, R110, 0x10, RZ ;  /* 0x000000106eb37819 */ /* 0x000fe200000006ff */
[----:B------:R-:W-:Y:S01]  /*0cd0*/  FADD.FTZ R230, -R176, R111 ;  /* 0x0000006fb0e67221 */ /* 0x000fe20000010100 */
[----:B------:R-:W-:Y:S01]  /*0ce0*/  PRMT R220, R124, 0x7632, R220 ;  /* 0x000076327cdc7816 */ /* 0x000fe200000000dc */
[----:B------:R-:W-:Y:S01]  /*0cf0*/  FMUL.FTZ R205, R78, R121 ;  /* 0x000000794ecd7220 */ /* 0x000fe20000410000 */
[----:B------:R-:W-:Y:S01]  /*0d00*/  SHF.L.U32 R207, R124, 0x10, RZ ;  /* 0x000000107ccf7819 */ /* 0x000fe200000006ff */
[----:B------:R-:W-:Y:S01]  /*0d10*/  FADD.FTZ R124, R113, R126 ;  /* 0x0000007e717c7221 */ /* 0x000fe20000010000 */
[----:B------:R-:W-:Y:S01]  /*0d20*/  SHF.L.U32 R226, R226, 0x10, RZ ;  /* 0x00000010e2e27819 */ /* 0x000fe200000006ff */
[----:B------:R-:W-:Y:S01]  /*0d30*/  FFMA.FTZ R113, R117, R126, R120 ;  /* 0x0000007e75717223 */ /* 0x000fe20000010078 */
[----:B------:R-:W-:-:S02]  /*0d40*/  PRMT R224, R122, 0x7632, R224 ;  /* 0x000076327ae07816 */ /* 0x000fc400000000e0 */
[----:B------:R-:W-:Y:S01]  /*0d50*/  SHF.L.U32 R111, R122, 0x10, RZ ;  /* 0x000000107a6f7819 */ /* 0x000fe200000006ff */
[----:B------:R-:W-:Y:S01]  /*0d60*/  FMUL.FTZ R122, R171, R182 ;  /* 0x000000b6ab7a7220 */ /* 0x000fe20000410000 */
[----:B------:R-:W-:Y:S01]  /*0d70*/  FADD.FTZ R110, -R176, R179 ;  /* 0x000000b3b06e7221 */ /* 0x000fe20000010100 */
[----:B------:R-:W-:Y:S01]  /*0d80*/  FMUL.FTZ R203, R79, R226 ;  /* 0x000000e24fcb7220 */ /* 0x000fe20000410000 */
[----:B------:R-:W-:Y:S01]  /*0d90*/  FADD.FTZ R124, R124, R205 ;  /* 0x000000cd7c7c7221 */ /* 0x000fe20000010000 */
[----:B------:R-:W-:Y:S01]  /*0da0*/  SHF.L.U32 R191, R115, 0x10, RZ ;  /* 0x0000001073bf7819 */ /* 0x000fe200000006ff */
[----:B------:R-:W-:Y:S01]  /*0db0*/  FMUL.FTZ R120, R171, R234 ;  /* 0x000000eaab787220 */ /* 0x000fe20000410000 */
[----:B------:R-:W-:Y:S01]  /*0dc0*/  FFMA.FTZ R113, R122, R205, R113 ;  /* 0x000000cd7a717223 */ /* 0x000fe20000010071 */
[----:B------:R-:W-:Y:S01]  /*0dd0*/  SHF.L.U32 R115, R184, 0x10, RZ ;  /* 0x00000010b8737819 */ /* 0x000fe200000006ff */
[----:B------:R-:W-:Y:S01]  /*0de0*/  FADD.FTZ R208, -R176, R119 ;  /* 0x00000077b0d07221 */ /* 0x000fe20000010100 */
[----:B------:R-:W-:-:S02]  /*0df0*/  PRMT R212, R128, 0x7632, R212 ;  /* 0x0000763280d47816 */ /* 0x000fc400000000d4 */
[----:B------:R-:W-:Y:S01]  /*0e00*/  SHF.L.U32 R213, R128, 0x10, RZ ;  /* 0x0000001080d57819 */ /* 0x000fe200000006ff */
[----:B------:R-:W-:Y:S01]  /*0e10*/  FMUL.FTZ R128, R171, R110 ;  /* 0x0000006eab807220 */ /* 0x000fe20000410000 */
[C---:B------:R-:W-:Y:S01]  /*0e20*/  PRMT R222, R123.reuse, 0x7632, R222 ;  /* 0x000076327bde7816 */ /* 0x040fe200000000de */
[----:B------:R-:W-:Y:S01]  /*0e30*/  FADD.FTZ R110, R124, R203 ;  /* 0x000000cb7c6e7221 */ /* 0x000fe20000010000 */
[----:B------:R-:W-:Y:S01]  /*0e40*/  SHF.L.U32 R119, R123, 0x10, RZ ;  /* 0x000000107b777819 */ /* 0x000fe200000006ff */
[----:B------:R-:W-:Y:S01]  /*0e50*/  FMUL.FTZ R123, R72, R111 ;  /* 0x0000006f487b7220 */ /* 0x000fe20000410000 */
[----:B------:R-:W-:Y:S01]  /*0e60*/  SHF.L.U32 R224, R224, 0x10, RZ ;  /* 0x00000010e0e07819 */ /* 0x000fe200000006ff */
[----:B------:R-:W-:Y:S01]  /*0e70*/  FFMA.FTZ R113, R120, R203, R113 ;  /* 0x000000cb78717223 */ /* 0x000fe20000010071 */
[----:B------:R-:W-:Y:S01]  /*0e80*/  FADD.FTZ R202, -R176, R115 ;  /* 0x00000073b0ca7221 */ /* 0x000fe20000010100 */
[----:B------:R-:W-:Y:S01]  /*0e90*/  PRMT R188, R116, 0x7632, R188 ;  /* 0x0000763274bc7816 */ /* 0x000fe200000000bc */
[----:B------:R-:W-:Y:S01]  /*0ea0*/  FADD.FTZ R110, R110, R123 ;  /* 0x0000007b6e6e7221 */ /* 0x000fe20000010000 */
[----:B------:R-:W-:Y:S01]  /*0eb0*/  SHF.L.U32 R193, R116, 0x10, RZ ;  /* 0x0000001074c17819 */ /* 0x000fe200000006ff */
[----:B------:R-:W-:Y:S01]  /*0ec0*/  FMUL.FTZ R115, R73, R224 ;  /* 0x000000e049737220 */ /* 0x000fe20000410000 */
[----:B------:R-:W-:Y:S01]  /*0ed0*/  FADD.FTZ R116, -R176, R181 ;  /* 0x000000b5b0747221 */ /* 0x000fe20000010100 */
[----:B------:R-:W-:Y:S01]  /*0ee0*/  FMUL.FTZ R124, R171, R230 ;  /* 0x000000e6ab7c7220 */ /* 0x000fe20000410000 */
[----:B------:R-:W-:Y:S01]  /*0ef0*/  FFMA.FTZ R113, R128, R123, R113 ;  /* 0x0000007b80717223 */ /* 0x000fe20000010071 */
[C---:B------:R-:W-:Y:S01]  /*0f00*/  PRMT R214, R127.reuse, 0x7632, R214 ;  /* 0x000076327fd67816 */ /* 0x040fe200000000d6 */
[----:B------:R-:W-:Y:S01]  /*0f10*/  FADD.FTZ R110, R110, R115 ;  /* 0x000000736e6e7221 */ /* 0x000fe20000010000 */
[----:B------:R-:W-:Y:S01]  /*0f20*/  SHF.L.U32 R211, R127, 0x10, RZ ;  /* 0x000000107fd37819 */ /* 0x000fe200000006ff */
[----:B------:R-:W-:Y:S01]  /*0f30*/  FMUL.FTZ R127, R74, R119 ;  /* 0x000000774a7f7220 */ /* 0x000fe20000410000 */
[----:B------:R-:W-:Y:S01]  /*0f40*/  SHF.L.U32 R222, R222, 0x10, RZ ;  /* 0x00000010dede7819 */ /* 0x000fe200000006ff */
[----:B------:R-:W-:Y:S01]  /*0f50*/  FMUL.FTZ R116, R171, R116 ;  /* 0x00000074ab747220 */ /* 0x000fe20000410000 */
[----:B------:R-:W-:-:S02]  /*0f60*/  PRMT R210, R129, 0x7632, R210 ;  /* 0x0000763281d27816 */ /* 0x000fc400000000d2 */
[----:B------:R-:W-:Y:S01]  /*0f70*/  SHF.L.U32 R215, R129, 0x10, RZ ;  /* 0x0000001081d77819 */ /* 0x000fe200000006ff */
[----:B------:R-:W-:Y:S01]  /*0f80*/  FFMA.FTZ R129, R124, R115, R113 ;  /* 0x000000737c817223 */ /* 0x000fe20000010071 */
[----:B------:R-:W-:Y:S01]  /*0f90*/  SHF.L.U32 R183, R183, 0x10, RZ ;  /* 0x00000010b7b77819 */ /* 0x000fe200000006ff */
[----:B------:R-:W-:Y:S01]  /*0fa0*/  FMUL.FTZ R113, R75, R222 ;  /* 0x000000de4b717220 */ /* 0x000fe20000410000 */
[----:B------:R-:W-:Y:S01]  /*0fb0*/  FADD.FTZ R110, R110, R127 ;  /* 0x0000007f6e6e7221 */ /* 0x000fe20000010000 */
[----:B------:R-:W-:Y:S01]  /*0fc0*/  FADD.FTZ R194, -R176, R185 ;  /* 0x000000b9b0c27221 */ /* 0x000fe20000010100 */
[C---:B------:R-:W-:Y:S01]  /*0fd0*/  FMUL.FTZ R114, R171.reuse, R114 ;  /* 0x00000072ab727220 */ /* 0x040fe20000410000 */
[----:B------:R-:W-:Y:S01]  /*0fe0*/  FFMA.FTZ R129, R116, R127, R129 ;  /* 0x0000007f74817223 */ /* 0x000fe20000010081 */
[----:B------:R-:W-:Y:S01]  /*0ff0*/  FADD.FTZ R200, -R176, R189 ;  /* 0x000000bdb0c87221 */ /* 0x000fe20000010100 */
[----:B------:R-:W-:Y:S01]  /*1000*/  SHF.L.U32 R220, R220, 0x10, RZ ;  /* 0x00000010dcdc7819 */ /* 0x000fe200000006ff */
[----:B------:R-:W-:Y:S01]  /*1010*/  FMUL.FTZ R189, R68, R207 ;  /* 0x000000cf44bd7220 */ /* 0x000fe20000410000 */
[----:B------:R-:W-:Y:S01]  /*1020*/  SHF.L.U32 R181, R196, 0x10, RZ ;  /* 0x00000010c4b57819 */ /* 0x000fe200000006ff */
[----:B------:R-:W-:Y:S01]  /*1030*/  FADD.FTZ R110, R110, R113 ;  /* 0x000000716e6e7221 */ /* 0x000fe20000010000 */
[----:B------:R-:W-:Y:S01]  /*1040*/  FADD.FTZ R196, -R176, R183 ;  /* 0x000000b7b0c47221 */ /* 0x000fe20000010100 */
[----:B------:R-:W-:Y:S01]  /*1050*/  FMUL.FTZ R194, R171, R194 ;  /* 0x000000c2abc27220 */ /* 0x000fe20000410000 */
[----:B------:R-:W-:Y:S01]  /*1060*/  FFMA.FTZ R129, R114, R113, R129 ;  /* 0x0000007172817223 */ /* 0x000fe20000010081 */
[----:B------:R-:W-:Y:S01]  /*1070*/  SHF.L.U32 R177, R188, 0x10, RZ ;  /* 0x00000010bcb17819 */ /* 0x000fe200000006ff */
[----:B------:R-:W-:Y:S01]  /*1080*/  FADD.FTZ R188, -R176, R195 ;  /* 0x000000c3b0bc7221 */ /* 0x000fe20000010100 */
[----:B------:R-:W-:Y:S01]  /*1090*/  PRMT R218, R125, 0x7632, R218 ;  /* 0x000076327dda7816 */ /* 0x000fe200000000da */
[----:B------:R-:W-:Y:S01]  /*10a0*/  FMUL.FTZ R195, R69, R220 ;  /* 0x000000dc45c37220 */ /* 0x000fe20000410000 */
[----:B------:R-:W-:Y:S01]  /*10b0*/  SHF.L.U32 R125, R125, 0x10, RZ ;  /* 0x000000107d7d7819 */ /* 0x000fe200000006ff */
[----:B------:R-:W-:Y:S01]  /*10c0*/  FADD.FTZ R110, R110, R189 ;  /* 0x000000bd6e6e7221 */ /* 0x000fe20000010000 */
[----:B------:R-:W-:Y:S01]  /*10d0*/  FADD.FTZ R198, -R176, R187 ;  /* 0x000000bbb0c67221 */ /* 0x000fe20000010100 */
[C---:B------:R-:W-:Y:S01]  /*10e0*/  FMUL.FTZ R196, R171.reuse, R196 ;  /* 0x000000c4abc47220 */ /* 0x040fe20000410000 */
[----:B------:R-:W-:Y:S01]  /*10f0*/  FFMA.FTZ R129, R194, R189, R129 ;  /* 0x000000bdc2817223 */ /* 0x000fe20000010081 */
[----:B------:R-:W-:Y:S01]  /*1100*/  FADD.FTZ R204, -R176, R191 ;  /* 0x000000bfb0cc7221 */ /* 0x000fe20000010100 */
[----:B------:R-:W-:Y:S01]  /*1110*/  SHF.L.U32 R218, R218, 0x10, RZ ;  /* 0x00000010dada7819 */ /* 0x000fe200000006ff */
[----:B------:R-:W-:Y:S01]  /*1120*/  FMUL.FTZ R191, R70, R125 ;  /* 0x0000007d46bf7220 */ /* 0x000fe20000410000 */
[----:B------:R-:W-:Y:S01]  /*1130*/  FADD.FTZ R110, R110, R195 ;  /* 0x000000c36e6e7221 */ /* 0x000fe20000010000 */
[----:B------:R-:W-:Y:S01]  /*1140*/  FMUL.FTZ R198, R171, R198 ;  /* 0x000000c6abc67220 */ /* 0x000fe20000410000 */
[----:B------:R-:W-:Y:S01]  /*1150*/  FFMA.FTZ R129, R196, R195, R129 ;  /* 0x000000c3c4817223 */ /* 0x000fe20000010081 */
[----:B------:R-:W-:Y:S01]  /*1160*/  FADD.FTZ R186, -R176, R197 ;  /* 0x000000c5b0ba7221 */ /* 0x000fe20000010100 */
[----:B------:R-:W-:Y:S01]  /*1170*/  FMUL.FTZ R197, R71, R218 ;  /* 0x000000da47c57220 */ /* 0x000fe20000410000 */
[----:B------:R-:W-:Y:S01]  /*1180*/  FADD.FTZ R110, R110, R191 ;  /* 0x000000bf6e6e7221 */ /* 0x000fe20000010000 */
[----:B------:R-:W-:Y:S01]  /*1190*/  FMUL.FTZ R202, R171, R202 ;  /* 0x000000caabca7220 */ /* 0x000fe20000410000 */
[----:B------:R-:W-:Y:S01]  /*11a0*/  FFMA.FTZ R129, R198, R191, R129 ;  /* 0x000000bfc6817223 */ /* 0x000fe20000010081 */
[----:B------:R-:W-:-:S02]  /*11b0*/  SHF.L.U32 R185, R118, 0x10, RZ ;  /* 0x0000001076b97819 */ /* 0x000fc400000006ff */
[----:B------:R-:W-:Y:S01]  /*11c0*/  SHF.L.U32 R179, R192, 0x10, RZ ;  /* 0x00000010c0b37819 */ /* 0x000fe200000006ff */
[----:B------:R-:W-:Y:S01]  /*11d0*/  FMUL.FTZ R192, R64, R209 ;  /* 0x000000d140c07220 */ /* 0x000fe20000410000 */
[C---:B------:R-:W-:Y:S02]  /*11e0*/  PRMT R118, R131.reuse, 0x7632, R118 ;  /* 0x0000763283767816 */ /* 0x040fe40000000076 */
[----:B------:R-:W-:Y:S01]  /*11f0*/  SHF.L.U32 R219, R131, 0x10, RZ ;  /* 0x0000001083db7819 */ /* 0x000fe200000006ff */
[----:B------:R-:W-:Y:S01]  /*1200*/  FADD.FTZ R131, R110, R197 ;  /* 0x000000c56e837221 */ /* 0x000fe20000010000 */
[----:B------:R-:W-:Y:S01]  /*1210*/  SHF.L.U32 R216, R216, 0x10, RZ ;  /* 0x00000010d8d87819 */ /* 0x000fe200000006ff */
[----:B------:R-:W-:Y:S01]  /*1220*/  FMUL.FTZ R200, R171, R200 ;  /* 0x000000c8abc87220 */ /* 0x000fe20000410000 */
[----:B------:R-:W-:Y:S01]  /*1230*/  FFMA.FTZ R129, R202, R197, R129 ;  /* 0x000000c5ca817223 */ /* 0x000fe20000010081 */
[----:B------:R-:W-:Y:S01]  /*1240*/  FADD.FTZ R184, -R176, R199 ;  /* 0x000000c7b0b87221 */ /* 0x000fe20000010100 */
[----:B------:R-:W-:Y:S01]  /*1250*/  FADD.FTZ R110, R131, R192 ;  /* 0x000000c0836e7221 */ /* 0x000fe20000010000 */
[----:B------:R-:W-:Y:S01]  /*1260*/  FMUL.FTZ R199, R65, R216 ;  /* 0x000000d841c77220 */ /* 0x000fe20000410000 */
        /* <DEDUP_REMOVED lines=8> */
[----:B------:R-:W-:Y:S01]  /*12f0*/  FMUL.FTZ R201, R67, R214 ;  /* 0x000000d643c97220 */ /* 0x000fe20000410000 */
[----:B------:R-:W-:Y:S01]  /*1300*/  FADD.FTZ R110, R110, R193 ;  /* 0x000000c16e6e7221 */ /* 0x000fe20000010000 */
[C---:B------:R-:W-:Y:S01]  /*1310*/  FMUL.FTZ R208, R171.reuse, R208 ;  /* 0x000000d0abd07220 */ /* 0x040fe20000410000 */
[----:B------:R-:W-:Y:S01]  /*1320*/  FFMA.FTZ R129, R204, R193, R129 ;  /* 0x000000c1cc817223 */ /* 0x000fe20000010081 */
[----:B------:R-:W-:Y:S01]  /*1330*/  SHF.L.U32 R212, R212, 0x10, RZ ;  /* 0x00000010d4d47819 */ /* 0x000fe200000006ff */
[----:B------:R-:W-:Y:S01]  /*1340*/  FADD.FTZ R108, -R176, R177 ;  /* 0x000000b1b06c7221 */ /* 0x000fe20000010100 */
        /* <DEDUP_REMOVED lines=8> */
[C---:B------:R-:W-:Y:S01]  /*13d0*/  FADD.FTZ R180, -R176.reuse, R179 ;  /* 0x000000b3b0b47221 */ /* 0x040fe20000010100 */
[C---:B------:R-:W-:Y:S01]  /*13e0*/  FADD.FTZ R178, -R176.reuse, R181 ;  /* 0x000000b5b0b27221 */ /* 0x040fe20000010100 */
[----:B------:R-:W-:Y:S01]  /*13f0*/  FADD.FTZ R176, -R176, R185 ;  /* 0x000000b9b0b07221 */ /* 0x000fe20000010100 */
[----:B------:R-:W-:Y:S01]  /*1400*/  SHF.L.U32 R210, R210, 0x10, RZ ;  /* 0x00000010d2d27819 */ /* 0x000fe200000006ff */
[----:B------:R-:W-:Y:S01]  /*1410*/  FADD.FTZ R110, R221, R182 ;  /* 0x000000b6dd6e7221 */ /* 0x000fe20000010000 */
[----:B------:R-:W-:Y:S01]  /*1420*/  FMUL.FTZ R185, R62, R215 ;  /* 0x000000d73eb97220 */ /* 0x000fe20000410000 */
[----:B------:R-:W-:Y:S01]  /*1430*/  FMUL.FTZ R188, R171, R188 ;  /* 0x000000bcabbc7220 */ /* 0x000fe20000410000 */
        /* <DEDUP_REMOVED lines=10> */
[C---:B------:R-:W-:Y:S01]  /*14e0*/  FMUL.FTZ R178, R171.reuse, R178 ;  /* 0x000000b2abb27220 */ /* 0x040fe20000410000 */
[----:B------:R-:W-:Y:S01]  /*14f0*/  FADD.FTZ R110, R110, R183 ;  /* 0x000000b76e6e7221 */ /* 0x000fe20000010000 */
[----:B------:R-:W-:Y:S01]  /*1500*/  FFMA.FTZ R221, R186, R183, R221 ;  /* 0x000000b7badd7223 */ /* 0x000fe200000100dd */
[----:B------:R-:W-:Y:S01]  /*1510*/  SHF.L.U32 R118, R118, 0x10, RZ ;  /* 0x0000001076767819 */ /* 0x000fe200000006ff */
        /* <DEDUP_REMOVED lines=35> */
.L_x_3209:
        /* <DEDUP_REMOVED lines=20> */
[----:B------:R-:W5:Y:S02]  /*1890*/  LDG.E.64 R156, desc[UR6][R156.64] ;  /* 0x000000069c9c7981 */ /* 0x000f64000c1e1b00 */
[----:B------:R-:W-:Y:S02]  /*18a0*/  IMAD.WIDE.U32 R138, R168, 0x8, R138 ;  /* 0x00000008a88a7825 */ /* 0x000fe400078e008a */
[----:B------:R-:W5:Y:S04]  /*18b0*/  LDG.E.64 R146, desc[UR6][R146.64] ;  /* 0x0000000692927981 */ /* 0x000f68000c1e1b00 */
[----:B------:R-:W5:Y:S01]  /*18c0*/  LDG.E.64 R138, desc[UR6][R138.64] ;  /* 0x000000068a8a7981 */ /* 0x000f62000c1e1b00 */
[----:B0-----:R-:W-:-:S04]  /*18d0*/  IMAD.WIDE.U32 R52, R174, 0x10, R44 ;  /* 0x00000010ae347825 */ /* 0x001fc800078e002c */
        /* <DEDUP_REMOVED lines=9> */
[----:B------:R-:W-:-:S03]  /*1970*/  PRMT R180, R111, 0x7632, R180 ;  /* 0x000076326fb47816 */ /* 0x000fc600000000b4 */
[----:B------:R-:W-:Y:S01]  /*1980*/  FADD.FTZ R182, -R176, R109 ;  /* 0x0000006db0b67221 */ /* 0x000fe20000010100 */
[----:B------:R-:W-:Y:S02]  /*1990*/  SHF.L.U32 R109, R108, 0x10, RZ ;  /* 0x000000106c6d7819 */ /* 0x000fe400000006ff */
[C---:B---3--:R-:W-:Y:S02]  /*19a0*/  PRMT R184, R113.reuse, 0x7632, R184 ;  /* 0x0000763271b87816 */ /* 0x048fe400000000b8 */
[----:B------:R-:W-:Y:S02]  /*19b0*/  SHF.L.U32 R187, R113, 0x10, RZ ;  /* 0x0000001071bb7819 */ /* 0x000fe400000006ff */
[C---:B------:R-:W-:Y:S02]  /*19c0*/  PRMT R186, R114.reuse, 0x7632, R186 ;  /* 0x0000763272ba7816 */ /* 0x040fe400000000ba */
[----:B------:R-:W-:Y:S01]  /*19d0*/  SHF.L.U32 R189, R114, 0x10, RZ ;  /* 0x0000001072bd7819 */ /* 0x000fe200000006ff */
[----:B------:R-:W-:Y:S01]  /*19e0*/  FADD.FTZ R234, -R176, R109 ;  /* 0x0000006db0ea7221 */ /* 0x000fe20000010100 */
[----:B------:R-:W-:-:S02]  /*19f0*/  PRMT R114, R115, 0x7632, R114 ;  /* 0x0000763273727816 */ /* 0x000fc40000000072 */
[----:B------:R-:W-:Y:S02]  /*1a00*/  SHF.L.U32 R113, R180, 0x10, RZ ;  /* 0x00000010b4717819 */ /* 0x000fe400000006ff */
[----:B------:R-:W-:Y:S02]  /*1a10*/  SHF.L.U32 R175, R175, 0x10, RZ ;  /* 0x00000010afaf7819 */ /* 0x000fe400000006ff */
[C---:B----4-:R-:W-:Y:S02]  /*1a20*/  PRMT R196, R118.reuse, 0x7632, R196 ;  /* 0x0000763276c47816 */ /* 0x050fe400000000c4 */
[----:B------:R-:W-:Y:S02]  /*1a30*/  SHF.L.U32 R197, R118, 0x10, RZ ;  /* 0x0000001076c57819 */ /* 0x000fe400000006ff */
[----:B------:R-:W-:Y:S02]  /*1a40*/  PRMT R183, R112, 0x7632, R183 ;  /* 0x0000763270b77816 */ /* 0x000fe400000000b7 */
[----:B------:R-:W-:-:S02]  /*1a50*/  PRMT R228, R120, 0x7632, R228 ;  /* 0x0000763278e47816 */ /* 0x000fc400000000e4 */
[----:B------:R-:W-:Y:S02]  /*1a60*/  SHF.L.U32 R109, R120, 0x10, RZ ;  /* 0x00000010786d7819 */ /* 0x000fe400000006ff */
        /* <DEDUP_REMOVED lines=196> */
.L_x_3210:
        /* <DEDUP_REMOVED lines=68> */
.L_x_3238:
        /* <DEDUP_REMOVED lines=12> */
[----:B------:R-:W-:Y:S01]  /*2bb0*/  LOP3.LUT P2, RZ, R156, 0xff0000, RZ, 0xc0, !PT ;  /* 0x00ff00009cff7812 */ /* 0x000fe2000784c0ff */
[--C-:B------:R-:W-:Y:S01]  /*2bc0*/  FFMA.FTZ R122, R130, R122, R125.reuse ;  /* 0x0000007a827a7223 */ /* 0x100fe2000001007d */
[----:B------:R-:W-:Y:S01]  /*2bd0*/  LOP3.LUT P3, RZ, R156, 0xff000000, RZ, 0xc0, !PT ;  /* 0xff0000009cff7812 */ /* 0x000fe2000786c0ff */
[----:B------:R-:W-:Y:S01]  /*2be0*/  FFMA.FTZ R128, R130, R128, R125 ;  /* 0x0000008082807223 */ /* 0x000fe2000001007d */
[C---:B------:R-:W-:Y:S01]  /*2bf0*/  LOP3.LUT P6, RZ, R157.reuse, 0xff, RZ, 0xc0, !PT ;  /* 0x000000ff9dff7812 */ /* 0x040fe200078cc0ff */
[----:B------:R-:W-:Y:S01]  /*2c00*/  FADD.FTZ R122, -R122, R205 ;  /* 0x000000cd7a7a7221 */ /* 0x000fe20000010100 */
[----:B------:R-:W-:Y:S01]  /*2c10*/  FFMA.FTZ R120, R130, R120, R125 ;  /* 0x0000007882787223 */ /* 0x000fe2000001007d */
[----:B------:R-:W-:Y:S01]  /*2c20*/  FADD.FTZ R212, -R128, R123 ;  /* 0x0000007b80d47221 */ /* 0x000fe20000010100 */
[----:B------:R-:W-:Y:S01]  /*2c30*/  UMOV UR4, UR5 ;  /* 0x0000000500047c82 */ /* 0x000fe20008000000 */
[----:B------:R-:W-:Y:S01]  /*2c40*/  LOP3.LUT P5, RZ, R157, 0xff00, RZ, 0xc0, !PT ;  /* 0x0000ff009dff7812 */ /* 0x000fe200078ac0ff */
[----:B------:R-:W-:Y:S01]  /*2c50*/  FADD.FTZ R210, -R120, R203 ;  /* 0x000000cb78d27221 */ /* 0x000fe20000010100 */
[----:B------:R-:W-:Y:S01]  /*2c60*/  FMUL.FTZ R207, R171, R212 ;  /* 0x000000d4abcf7220 */ /* 0x000fe20000410000 */
[----:B------:R-:W-:-:S02]  /*2c70*/  CS2R R120, SRZ ;  /* 0x0000000000787805 */ /* 0x000fc4000001ff00 */
[----:B-----5:R-:W-:Y:S01]  /*2c80*/  @P2 SHF.L.U32 R128, R109, 0x10, RZ ;  /* 0x000000106d802819 */ /* 0x020fe200000006ff */
[----:B------:R-:W-:Y:S01]  /*2c90*/  FMUL.FTZ R203, R171, R210 ;  /* 0x000000d2abcb7220 */ /* 0x000fe20000410000 */
[----:B------:R-:W-:Y:S01]  /*2ca0*/  @P3 PRMT R205, R109, 0x7632, R205 ;  /* 0x000076326dcd3816 */ /* 0x000fe200000000cd */
[----:B------:R-:W-:Y:S01]  /*2cb0*/  FMUL.FTZ R109, R171, R122 ;  /* 0x0000007aab6d7220 */ /* 0x000fe20000410000 */
[-C--:B------:R-:W-:Y:S01]  /*2cc0*/  FMUL.FTZ R207, R207, R172.reuse ;  /* 0x000000accfcf7220 */ /* 0x080fe20000410000 */
[----:B------:R-:W-:Y:S01]  /*2cd0*/  @P6 SHF.L.U32 R122, R110, 0x10, RZ ;  /* 0x000000106e7a6819 */ /* 0x000fe200000006ff */
[-C--:B------:R-:W-:Y:S01]  /*2ce0*/  FMUL.FTZ R203, R203, R172.reuse ;  /* 0x000000accbcb7220 */ /* 0x080fe20000410000 */
[----:B------:R-:W-:Y:S01]  /*2cf0*/  FMUL.FTZ R109, R109, R172 ;  /* 0x000000ac6d6d7220 */ /* 0x000fe20000410000 */
[----:B------:R-:W-:Y:S01]  /*2d00*/  FMUL.FTZ R207, R207, UR4 ;  /* 0x00000004cfcf7c20 */ /* 0x000fe20008410000 */
[----:B------:R-:W-:Y:S01]  /*2d10*/  HFMA2 R123, -RZ, RZ, 0, 0 ;  /* 0x00000000ff7b7431 */ /* 0x000fe200000001ff */
[----:B------:R-:W-:Y:S01]  /*2d20*/  @P3 SHF.L.U32 R205, R205, 0x10, RZ ;  /* 0x00000010cdcd3819 */ /* 0x000fe200000006ff */
[----:B------:R-:W-:Y:S01]  /*2d30*/  FMUL.FTZ R109, R109, UR4 ;  /* 0x000000046d6d7c20 */ /* 0x000fe20008410000 */
[----:B------:R-:W-:Y:S01]  /*2d40*/  FMUL.FTZ R210, R203, UR4 ;  /* 0x00000004cbd27c20 */ /* 0x000fe20008410000 */
[----:B------:R-:W-:Y:S01]  /*2d50*/  @P6 FMUL.FTZ R123, R207, R122 ;  /* 0x0000007acf7b6220 */ /* 0x000fe20000410000 */
[----:B------:R-:W-:Y:S01]  /*2d60*/  FFMA.FTZ R124, R130, R124, R125 ;  /* 0x0000007c827c7223 */ /* 0x000fe2000001007d */
[----:B------:R-:W-:Y:S01]  /*2d70*/  @P2 FMUL.FTZ R121, R109, R128 ;  /* 0x000000806d792220 */ /* 0x000fe20000410000 */
[----:B------:R-:W-:Y:S01]  /*2d80*/  FMUL.FTZ R109, R102, R109 ;  /* 0x0000006d666d7220 */ /* 0x000fe20000410000 */
[----:B------:R-:W-:Y:S01]  /*2d90*/  FMUL.FTZ R122, R96, R207 ;  /* 0x000000cf607a7220 */ /* 0x000fe20000410000 */
[----:B------:R-:W-:Y:S01]  /*2da0*/  @P3 FMUL.FTZ R120, R210, R205 ;  /* 0x000000cdd2783220 */ /* 0x000fe20000410000 */
[----:B------:R-:W-:Y:S01]  /*2db0*/  FADD.FTZ R124, -R124, R115 ;  /* 0x000000737c7c7221 */ /* 0x000fe20000010100 */
[----:B------:R-:W-:Y:S01]  /*2dc0*/  FMUL.FTZ R210, R103, R210 ;  /* 0x000000d267d27220 */ /* 0x000fe20000410000 */
[----:B------:R-:W-:Y:S01]  /*2dd0*/  FSEL R109, R109, RZ, P2 ;  /* 0x000000ff6d6d7208 */ /* 0x000fe20001000000 */
[----:B------:R-:W-:Y:S01]  /*2de0*/  FFMA.FTZ R114, R130, R114, R125 ;  /* 0x0000007282727223 */ /* 0x000fe2000001007d */
[----:B------:R-:W-:Y:S01]  /*2df0*/  ISETP.GE.U32.AND P2, PT, R156, RZ, PT ;  /* 0x000000ff9c00720c */ /* 0x000fe20003f46070 */
[----:B------:R-:W-:Y:S01]  /*2e00*/  FMUL.FTZ R115, R171, R124 ;  /* 0x0000007cab737220 */ /* 0x000fe20000410000 */
[----:B------:R-:W-:Y:S01]  /*2e10*/  FSEL R203, R122, RZ, P6 ;  /* 0x000000ff7acb7208 */ /* 0x000fe20003000000 */
[----:B------:R-:W-:Y:S01]  /*2e20*/  FADD.FTZ R212, -R114, R113 ;  /* 0x0000007172d47221 */ /* 0x000fe20000010100 */
[C---:B------:R-:W-:Y:S01]  /*2e30*/  LOP3.LUT P6, RZ, R157.reuse, 0xff0000, RZ, 0xc0, !PT ;  /* 0x00ff00009dff7812 */ /* 0x040fe200078cc0ff */
[--C-:B------:R-:W-:Y:S01]  /*2e40*/  FFMA.FTZ R116, R130, R116, R125.reuse ;  /* 0x0000007482747223 */ /* 0x100fe2000001007d */
[----:B------:R-:W-:Y:S01]  /*2e50*/  ISETP.GE.U32.AND.EX P2, PT, R157, 0x1000000, PT, P2 ;  /* 0x010000009d00780c */ /* 0x000fe20003f46120 */
[----:B------:R-:W-:Y:S01]  /*2e60*/  FMUL.FTZ R115, R115, R172 ;  /* 0x000000ac73737220 */ /* 0x000fe20000410000 */
[----:B------:R-:W-:Y:S01]  /*2e70*/  LOP3.LUT P4, RZ, R156, 0xff, RZ, 0xc0, !PT ;  /* 0x000000ff9cff7812 */ /* 0x000fe2000788c0ff */
[--C-:B------:R-:W-:Y:S01]  /*2e80*/  FFMA.FTZ R117, R130, R117, R125.reuse ;  /* 0x0000007582757223 */ /* 0x100fe2000001007d */
[----:B------:R-:W-:Y:S01]  /*2e90*/  FSEL R210, R210, RZ, P3 ;  /* 0x000000ffd2d27208 */ /* 0x000fe20001800000 */
[----:B------:R-:W-:Y:S01]  /*2ea0*/  FFMA.FTZ R112, R130, R112, R125 ;  /* 0x0000007082707223 */ /* 0x000fe2000001007d */
[----:B------:R-:W-:Y:S01]  /*2eb0*/  LOP3.LUT P3, RZ, R156, 0xff00, RZ, 0xc0, !PT ;  /* 0x0000ff009cff7812 */ /* 0x000fe2000786c0ff */
[----:B------:R-:W-:Y:S01]  /*2ec0*/  FADD.FTZ R116, -R116, R127 ;  /* 0x0000007f74747221 */ /* 0x000fe20000010100 */
[----:B------:R-:W-:Y:S01]  /*2ed0*/  @P5 PRMT R113, R110, 0x7632, R113 ;  /* 0x000076326e715816 */ /* 0x000fe20000000071 */
[----:B------:R-:W-:Y:S01]  /*2ee0*/  FMUL.FTZ R214, R115, UR4 ;  /* 0x0000000473d67c20 */ /* 0x000fe20008410000 */
[----:B------:R-:W-:Y:S01]  /*2ef0*/  FADD.FTZ R126, -R117, R126 ;  /* 0x0000007e757e7221 */ /* 0x000fe20000010100 */
[----:B------:R-:W-:Y:S01]  /*2f00*/  FADD.FTZ R112, -R112, R175 ;  /* 0x000000af70707221 */ /* 0x000fe20000010100 */
[----:B------:R-:W-:Y:S01]  /*2f10*/  @P5 SHF.L.U32 R113, R113, 0x10, RZ ;  /* 0x0000001071715819 */ /* 0x000fe200000006ff */
[C---:B------:R-:W-:Y:S01]  /*2f20*/  FMUL.FTZ R115, R171.reuse, R116 ;  /* 0x00000074ab737220 */ /* 0x040fe20000410000 */
[----:B------:R-:W-:Y:S01]  /*2f30*/  MOV R124, RZ ;  /* 0x000000ff007c7202 */ /* 0x000fe20000000f00 */
[----:B------:R-:W-:Y:S01]  /*2f40*/  FMUL.FTZ R117, R171, R212 ;  /* 0x000000d4ab757220 */ /* 0x000fe20000410000 */
[C---:B------:R-:W-:Y:S01]  /*2f50*/  @P6 SHF.L.U32 R114, R111.reuse, 0x10, RZ ;  /* 0x000000106f726819 */ /* 0x040fe200000006ff */
[----:B------:R-:W-:Y:S01]  /*2f60*/  @P5 FMUL.FTZ R124, R214, R113 ;  /* 0x00000071d67c5220 */ /* 0x000fe20000410000 */
[----:B------:R-:W-:Y:S01]  /*2f70*/  @P2 PRMT R127, R111, 0x7632, R127 ;  /* 0x000076326f7f2816 */ /* 0x000fe2000000007f */
[C---:B------:R-:W-:Y:S01]  /*2f80*/  FMUL.FTZ R113, R171.reuse, R126 ;  /* 0x0000007eab717220 */ /* 0x040fe20000410000 */
[----:B------:R-:W-:Y:S01]  /*2f90*/  FMUL.FTZ R111, R171, R112 ;  /* 0x00000070ab6f7220 */ /* 0x000fe20000410000 */
[C---:B------:R-:W-:Y:S01]  /*2fa0*/  @P4 SHF.L.U32 R110, R108.reuse, 0x10, RZ ;  /* 0x000000106c6e4819 */ /* 0x040fe200000006ff */
[-C--:B------:R-:W-:Y:S01]  /*2fb0*/  FMUL.FTZ R115, R115, R172.reuse ;  /* 0x000000ac73737220 */ /* 0x080fe20000410000 */
[----:B------:R-:W-:Y:S01]  /*2fc0*/  @P3 PRMT R108, R108, 0x7632, R108 ;  /* 0x000076326c6c3816 */ /* 0x000fe2000000006c */
[-C--:B------:R-:W-:Y:S01]  /*2fd0*/  FMUL.FTZ R113, R113, R172.reuse ;  /* 0x000000ac71717220 */ /* 0x080fe20000410000 */
[-C--:B------:R-:W-:Y:S01]  /*2fe0*/  FMUL.FTZ R111, R111, R172.reuse ;  /* 0x000000ac6f6f7220 */ /* 0x080fe20000410000 */
[----:B------:R-:W-:Y:S01]  /*2ff0*/  FMUL.FTZ R117, R117, R172 ;  /* 0x000000ac75757220 */ /* 0x000fe20000410000 */
[----:B------:R-:W-:Y:S01]  /*3000*/  @P3 SHF.L.U32 R108, R108, 0x10, RZ ;  /* 0x000000106c6c3819 */ /* 0x000fe200000006ff */
[----:B------:R-:W-:Y:S01]  /*3010*/  FMUL.FTZ R175, R115, UR4 ;  /* 0x0000000473af7c20 */ /* 0x000fe20008410000 */
[----:B------:R-:W-:Y:S01]  /*3020*/  FMUL.FTZ R115, R111, UR4 ;  /* 0x000000046f737c20 */ /* 0x000fe20008410000 */
[----:B------:R-:W-:Y:S01]  /*3030*/  FMUL.FTZ R116, R113, UR4 ;  /* 0x0000000471747c20 */ /* 0x000fe20008410000 */
[----:B------:R-:W-:Y:S01]  /*3040*/  FMUL.FTZ R126, R117, UR4 ;  /* 0x00000004757e7c20 */ /* 0x000fe20008410000 */
[----:B------:R-:W-:Y:S01]  /*3050*/  HFMA2 R122, -RZ, RZ, 0, 0 ;  /* 0x00000000ff7a7431 */ /* 0x000fe200000001ff */
[----:B------:R-:W-:Y:S01]  /*3060*/  MOV R128, RZ ;  /* 0x000000ff00807202 */ /* 0x000fe20000000f00 */
[----:B------:R-:W-:Y:S01]  /*3070*/  @P4 FMUL.FTZ R122, R115, R110 ;  /* 0x0000006e737a4220 */ /* 0x000fe20000410000 */
[----:B------:R-:W-:Y:S01]  /*3080*/  @P3 FMUL.FTZ R128, R116, R108 ;  /* 0x0000006c74803220 */ /* 0x000fe20000410000 */
[----:B------:R-:W-:Y:S01]  /*3090*/  FMUL.FTZ R112, R98, R175 ;  /* 0x000000af62707220 */ /* 0x000fe20000410000 */
[----:B------:R-:W-:Y:S01]  /*30a0*/  FMUL.FTZ R113, R99, R126 ;  /* 0x0000007e63717220 */ /* 0x000fe20000410000 */
[----:B------:R-:W-:Y:S01]  /*30b0*/  FMUL.FTZ R111, R97, R214 ;  /* 0x000000d6616f7220 */ /* 0x000fe20000410000 */
[----:B------:R-:W-:Y:S01]  /*30c0*/  FMUL.FTZ R108, R100, R115 ;  /* 0x00000073646c7220 */ /* 0x000fe20000410000 */
[----:B------:R-:W-:Y:S01]  /*30d0*/  FMUL.FTZ R110, R101, R116 ;  /* 0x00000074656e7220 */ /* 0x000fe20000410000 */
[----:B------:R-:W-:-:S02]  /*30e0*/  CS2R R156, SRZ ;  /* 0x00000000009c7805 */ /* 0x000fc4000001ff00 */
[----:B------:R-:W-:Y:S01]  /*30f0*/  @P2 SHF.L.U32 R127, R127, 0x10, RZ ;  /* 0x000000107f7f2819 */ /* 0x000fe200000006ff */
[----:B------:R-:W-:Y:S01]  /*3100*/  @P6 FMUL.FTZ R157, R175, R114 ;  /* 0x00000072af9d6220 */ /* 0x000fe20000410000 */
[----:B------:R-:W-:Y:S02]  /*3110*/  FSEL R114, R112, RZ, P6 ;  /* 0x000000ff70727208 */ /* 0x000fe40003000000 */
[----:B------:R-:W-:Y:S01]  /*3120*/  FSEL R113, R113, RZ, P2 ;  /* 0x000000ff71717208 */ /* 0x000fe20001000000 */
[----:B------:R-:W-:Y:S01]  /*3130*/  @P2 FMUL.FTZ R156, R126, R127 ;  /* 0x0000007f7e9c2220 */ /* 0x000fe20000410000 */
[----:B------:R-:W-:Y:S02]  /*3140*/  FSEL R112, R111, RZ, P5 ;  /* 0x000000ff6f707208 */ /* 0x000fe40002800000 */
[----:B------:R-:W-:Y:S02]  /*3150*/  FSEL R108, R108, RZ, P4 ;  /* 0x000000ff6c6c7208 */ /* 0x000fe40002000000 */
[----:B------:R-:W-:-:S02]  /*3160*/  FSEL R115, R110, RZ, P3 ;  /* 0x000000ff6e737208 */ /* 0x000fc40001800000 */
[----:B------:R-:W-:Y:S02]  /*3170*/  F2FP.BF16.F32.PACK_AB R111, R113, R114 ;  /* 0x00000072716f723e */ /* 0x000fe400000010ff */
[----:B------:R-:W-:Y:S02]  /*3180*/  F2FP.BF16.F32.PACK_AB R110, R112, R203 ;  /* 0x000000cb706e723e */ /* 0x000fe400000010ff */
[----:B------:R-:W-:Y:S02]  /*3190*/  F2FP.BF16.F32.PACK_AB R109, R210, R109 ;  /* 0x0000006dd26d723e */ /* 0x000fe400000010ff */
[----:B------:R-:W-:Y:S01]  /*31a0*/  F2FP.BF16.F32.PACK_AB R108, R115, R108 ;  /* 0x0000006c736c723e */ /* 0x000fe200000010ff */
[----:B------:R-:W-:Y:S06]  /*31b0*/  BRA `(.L_x_3214) ;  /* 0x0000000400907947 */ /* 0x000fec0003800000 */
.L_x_3213:
[----:B------:R-:W-:Y:S01]  /*31c0*/  LOP3.LUT P3, RZ, R156, 0xff000000, RZ, 0xc0, !PT ;  /* 0xff0000009cff7812 */ /* 0x000fe2000786c0ff */
[C-C-:B------:R-:W-:Y:S01]  /*31d0*/  FFMA.FTZ R120, R130.reuse, R120, R125.reuse ;  /* 0x0000007882787223 */ /* 0x140fe2000001007d */
[--C-:B------:R-:W-:Y:S01]  /*31e0*/  FFMA.FTZ R122, R130, R122, R125.reuse ;  /* 0x0000007a827a7223 */ /* 0x100fe2000001007d */
[----:B------:R-:W-:Y:S01]  /*31f0*/  LOP3.LUT P2, RZ, R156, 0xff0000, RZ, 0xc0, !PT ;  /* 0x00ff00009cff7812 */ /* 0x000fe2000784c0ff */
[----:B------:R-:W-:Y:S01]  /*3200*/  FFMA.FTZ R128, R130, R128, R125 ;  /* 0x0000008082807223 */ /* 0x000fe2000001007d */
[----:B------:R-:W-:Y:S01]  /*3210*/  FADD.FTZ R104, -R120, R203 ;  /* 0x000000cb78687221 */ /* 0x000fe20000010100 */
[----:B------:R-:W-:Y:S01]  /*3220*/  FADD.FTZ R122, -R122, R205 ;  /* 0x000000cd7a7a7221 */ /* 0x000fe20000010100 */
[----:B------:R-:W-:Y:S01]  /*3230*/  LOP3.LUT P6, RZ, R157, 0xff, RZ, 0xc0, !PT ;  /* 0x000000ff9dff7812 */ /* 0x000fe200078cc0ff */
[----:B------:R-:W-:Y:S01]  /*3240*/  FADD.FTZ R106, -R128, R123 ;  /* 0x0000007b806a7221 */ /* 0x000fe20000010100 */
[C---:B------:R-:W-:Y:S01]  /*3250*/  FMUL.FTZ R104, R171.reuse, R104 ;  /* 0x00000068ab687220 */ /* 0x040fe20000410000 */
[C---:B------:R-:W-:Y:S01]  /*3260*/  FMUL.FTZ R105, R171.reuse, R122 ;  /* 0x0000007aab697220 */ /* 0x040fe20000410000 */
[----:B------:R-:W-:Y:S01]  /*3270*/  UMOV UR4, UR5 ;  /* 0x0000000500047c82 */ /* 0x000fe20008000000 */
[----:B------:R-:W-:Y:S01]  /*3280*/  FMUL.FTZ R203, R171, R106 ;  /* 0x0000006aabcb7220 */ /* 0x000fe20000410000 */
[----:B-----5:R-:W-:Y:S01]  /*3290*/  @P3 PRMT R205, R109, 0x7632, R205 ;  /* 0x000076326dcd3816 */ /* 0x020fe200000000cd */
[-C--:B------:R-:W-:Y:S01]  /*32a0*/  FMUL.FTZ R107, R104, R172.reuse ;  /* 0x000000ac686b7220 */ /* 0x080fe20000410000 */
[-C--:B------:R-:W-:Y:S01]  /*32b0*/  FMUL.FTZ R106, R105, R172.reuse ;  /* 0x000000ac696a7220 */ /* 0x080fe20000410000 */
[----:B------:R-:W-:Y:S01]  /*32c0*/  @P2 SHF.L.U32 R128, R109, 0x10, RZ ;  /* 0x000000106d802819 */ /* 0x000fe200000006ff */
[----:B------:R-:W-:Y:S01]  /*32d0*/  FMUL.FTZ R109, R203, R172 ;  /* 0x000000accb6d7220 */ /* 0x000fe20000410000 */
[----:B------:R-:W-:Y:S01]  /*32e0*/  @P3 SHF.L.U32 R207, R205, 0x10, RZ ;  /* 0x00000010cdcf3819 */ /* 0x000fe200000006ff */
[----:B------:R-:W-:Y:S01]  /*32f0*/  FMUL.FTZ R210, R107, UR4 ;  /* 0x000000046bd27c20 */ /* 0x000fe20008410000 */
[----:B------:R-:W-:Y:S01]  /*3300*/  FMUL.FTZ R205, R106, UR4 ;  /* 0x000000046acd7c20 */ /* 0x000fe20008410000 */
[----:B------:R-:W-:Y:S01]  /*3310*/  CS2R R120, SRZ ;  /* 0x0000000000787805 */ /* 0x000fe2000001ff00 */
[----:B------:R-:W-:Y:S01]  /*3320*/  FMUL.FTZ R107, R109, UR4 ;  /* 0x000000046d6b7c20 */ /* 0x000fe20008410000 */
[----:B------:R-:W-:Y:S01]  /*3330*/  @P3 FMUL.FTZ R120, R210, R207 ;  /* 0x000000cfd2783220 */ /* 0x000fe20000410000 */
[----:B------:R-:W-:Y:S01]  /*3340*/  FMUL.FTZ R109, R102, R205 ;  /* 0x000000cd666d7220 */ /* 0x000fe20000410000 */
[----:B------:R-:W-:Y:S01]  /*3350*/  FMUL.FTZ R210, R103, R210 ;  /* 0x000000d267d27220 */ /* 0x000fe20000410000 */
[--C-:B------:R-:W-:Y:S01]  /*3360*/  FFMA.FTZ R207, R130, R117, R125.reuse ;  /* 0x0000007582cf7223 */ /* 0x100fe2000001007d */
[----:B------:R-:W-:Y:S01]  /*3370*/  @P6 SHF.L.U32 R122, R110, 0x10, RZ ;  /* 0x000000106e7a6819 */ /* 0x000fe200000006ff */
[----:B------:R-:W-:Y:S01]  /*3380*/  FMUL.FTZ R117, R96, R107 ;  /* 0x0000006b60757220 */ /* 0x000fe20000410000 */
[----:B------:R-:W-:Y:S01]  /*3390*/  LOP3.LUT P5, RZ, R157, 0xff00, RZ, 0xc0, !PT ;  /* 0x0000ff009dff7812 */ /* 0x000fe200078ac0ff */
[----:B------:R-:W-:Y:S01]  /*33a0*/  @P2 FMUL.FTZ R121, R205, R128 ;  /* 0x00000080cd792220 */ /* 0x000fe20000410000 */
[----:B------:R-:W-:Y:S01]  /*33b0*/  FFMA.FTZ R124, R130, R124, R125 ;  /* 0x0000007c827c7223 */ /* 0x000fe2000001007d */
[----:B------:R-:W-:Y:S01]  /*33c0*/  LOP3.LUT P4, RZ, R156, 0xff, RZ, 0xc0, !PT ;  /* 0x000000ff9cff7812 */ /* 0x000fe2000788c0ff */
[----:B------:R-:W-:Y:S01]  /*33d0*/  HFMA2 R123, -RZ, RZ, 0, 0 ;  /* 0x00000000ff7b7431 */ /* 0x000fe200000001ff */
[----:B------:R-:W-:Y:S01]  /*33e0*/  FSEL R109, R109, RZ, P2 ;  /* 0x000000ff6d6d7208 */ /* 0x000fe20001000000 */
[----:B------:R-:W-:Y:S01]  /*33f0*/  @P6 FMUL.FTZ R123, R107, R122 ;  /* 0x0000007a6b7b6220 */ /* 0x000fe20000410000 */
[----:B------:R-:W-:Y:S01]  /*3400*/  FSEL R210, R210, RZ, P3 ;  /* 0x000000ffd2d27208 */ /* 0x000fe20001800000 */
[----:B------:R-:W-:Y:S01]  /*3410*/  FADD.FTZ R124, -R124, R115 ;  /* 0x000000737c7c7221 */ /* 0x000fe20000010100 */
[----:B------:R-:W-:Y:S01]  /*3420*/  ISETP.GE.U32.AND P2, PT, R156, RZ, PT ;  /* 0x000000ff9c00720c */ /* 0x000fe20003f46070 */
[--C-:B------:R-:W-:Y:S01]  /*3430*/  FFMA.FTZ R116, R130, R116, R125.reuse ;  /* 0x0000007482747223 */ /* 0x100fe2000001007d */
[----:B------:R-:W-:Y:S01]  /*3440*/  LOP3.LUT P3, RZ, R156, 0xff00, RZ, 0xc0, !PT ;  /* 0x0000ff009cff7812 */ /* 0x000fe2000786c0ff */
[C-C-:B------:R-:W-:Y:S01]  /*3450*/  FFMA.FTZ R114, R130.reuse, R114, R125.reuse ;  /* 0x0000007282727223 */ /* 0x140fe2000001007d */
[----:B------:R-:W-:Y:S01]  /*3460*/  FSEL R117, R117, RZ, P6 ;  /* 0x000000ff75757208 */ /* 0x000fe20003000000 */
[----:B------:R-:W-:Y:S01]  /*3470*/  FMUL.FTZ R205, R171, R124 ;  /* 0x0000007cabcd7220 */ /* 0x000fe20000410000 */
[C---:B------:R-:W-:Y:S01]  /*3480*/  LOP3.LUT P6, RZ, R157.reuse, 0xff0000, RZ, 0xc0, !PT ;  /* 0x00ff00009dff7812 */ /* 0x040fe200078cc0ff */
[----:B------:R-:W-:Y:S01]  /*3490*/  FFMA.FTZ R112, R130, R112, R125 ;  /* 0x0000007082707223 */ /* 0x000fe2000001007d */
[----:B------:R-:W-:Y:S01]  /*34a0*/  ISETP.GE.U32.AND.EX P2, PT, R157, 0x1000000, PT, P2 ;  /* 0x010000009d00780c */ /* 0x000fe20003f46120 */
[----:B------:R-:W-:Y:S01]  /*34b0*/  FADD.FTZ R212, -R116, R127 ;  /* 0x0000007f74d47221 */ /* 0x000fe20000010100 */
[----:B------:R-:W-:Y:S01]  /*34c0*/  @P5 PRMT R110, R110, 0x7632, R110 ;  /* 0x000076326e6e5816 */ /* 0x000fe2000000006e */
[----:B------:R-:W-:Y:S01]  /*34d0*/  FADD.FTZ R216, -R114, R113 ;  /* 0x0000007172d87221 */ /* 0x000fe20000010100 */
[----:B------:R-:W-:Y:S01]  /*34e0*/  FMUL.FTZ R106, R205, R172 ;  /* 0x000000accd6a7220 */ /* 0x000fe20000410000 */
[----:B------:R-:W-:Y:S01]  /*34f0*/  FADD.FTZ R126, -R207, R126 ;  /* 0x0000007ecf7e7221 */ /* 0x000fe20000010100 */
[----:B------:R-:W-:Y:S01]  /*3500*/  @P4 SHF.L.U32 R116, R108, 0x10, RZ ;  /* 0x000000106c744819 */ /* 0x000fe200000006ff */
[----:B------:R-:W-:Y:S01]  /*3510*/  FADD.FTZ R112, -R112, R175 ;  /* 0x000000af70707221 */ /* 0x000fe20000010100 */
[----:B------:R-:W-:Y:S01]  /*3520*/  @P3 PRMT R108, R108, 0x7632, R108 ;  /* 0x000076326c6c3816 */ /* 0x000fe2000000006c */
[C---:B------:R-:W-:Y:S01]  /*3530*/  FMUL.FTZ R175, R171.reuse, R212 ;  /* 0x000000d4abaf7220 */ /* 0x040fe20000410000 */
[----:B------:R-:W-:Y:S01]  /*3540*/  @P5 SHF.L.U32 R107, R110, 0x10, RZ ;  /* 0x000000106e6b5819 */ /* 0x000fe200000006ff */
[----:B------:R-:W-:Y:S01]  /*3550*/  FMUL.FTZ R114, R106, UR4 ;  /* 0x000000046a727c20 */ /* 0x000fe20008410000 */
[----:B------:R-:W-:Y:S01]  /*3560*/  FMUL.FTZ R216, R171, R216 ;  /* 0x000000d8abd87220 */ /* 0x000fe20000410000 */
[----:B------:R-:W-:Y:S01]  /*3570*/  @P6 SHF.L.U32 R214, R111, 0x10, RZ ;  /* 0x000000106fd66819 */ /* 0x000fe200000006ff */
[----:B------:R-:W-:Y:S01]  /*3580*/  FMUL.FTZ R126, R171, R126 ;  /* 0x0000007eab7e7220 */ /* 0x000fe20000410000 */
[----:B------:R-:W-:Y:S01]  /*3590*/  @P2 PRMT R111, R111, 0x7632, R111 ;  /* 0x000076326f6f2816 */ /* 0x000fe2000000006f */
[----:B------:R-:W-:Y:S01]  /*35a0*/  FMUL.FTZ R113, R171, R112 ;  /* 0x00000070ab717220 */ /* 0x000fe20000410000 */
[----:B------:R-:W-:Y:S01]  /*35b0*/  @P3 SHF.L.U32 R127, R108, 0x10, RZ ;  /* 0x000000106c7f3819 */ /* 0x000fe200000006ff */
[-C--:B------:R-:W-:Y:S01]  /*35c0*/  FMUL.FTZ R108, R175, R172.reuse ;  /* 0x000000acaf6c7220 */ /* 0x080fe20000410000 */
[----:B------:R-:W-:Y:S01]  /*35d0*/  MOV R124, RZ ;  /* 0x000000ff007c7202 */ /* 0x000fe20000000f00 */
[----:B------:R-:W-:Y:S01]  /*35e0*/  @P5 FMUL.FTZ R124, R114, R107 ;  /* 0x0000006b727c5220 */ /* 0x000fe20000410000 */
[-C--:B------:R-:W-:Y:S01]  /*35f0*/  FMUL.FTZ R110, R216, R172.reuse ;  /* 0x000000acd86e7220 */ /* 0x080fe20000410000 */
[-C--:B------:R-:W-:Y:S01]  /*3600*/  FMUL.FTZ R107, R126, R172.reuse ;  /* 0x000000ac7e6b7220 */ /* 0x080fe20000410000 */
[----:B------:R-:W-:Y:S01]  /*3610*/  @P2 SHF.L.U32 R207, R111, 0x10, RZ ;  /* 0x000000106fcf2819 */ /* 0x000fe200000006ff */
[----:B------:R-:W-:Y:S01]  /*3620*/  FMUL.FTZ R106, R113, R172 ;  /* 0x000000ac716a7220 */ /* 0x000fe20000410000 */
[----:B------:R-:W-:Y:S01]  /*3630*/  FMUL.FTZ R111, R108, UR4 ;  /* 0x000000046c6f7c20 */ /* 0x000fe20008410000 */
[----:B------:R-:W-:Y:S01]  /*3640*/  FMUL.FTZ R108, R110, UR4 ;  /* 0x000000046e6c7c20 */ /* 0x000fe20008410000 */
[----:B------:R-:W-:Y:S01]  /*3650*/  FMUL.FTZ R110, R107, UR4 ;  /* 0x000000046b6e7c20 */ /* 0x000fe20008410000 */
[----:B------:R-:W-:Y:S01]  /*3660*/  FMUL.FTZ R115, R106, UR4 ;  /* 0x000000046a737c20 */ /* 0x000fe20008410000 */
[----:B------:R-:W-:-:S02]  /*3670*/  CS2R R156, SRZ ;  /* 0x00000000009c7805 */ /* 0x000fc4000001ff00 */
[----:B------:R-:W-:Y:S01]  /*3680*/  F2FP.BF16.F32.PACK_AB R105, R104, R105 ;  /* 0x000000696869723e */ /* 0x000fe200000010ff */
[----:B------:R-:W-:Y:S01]  /*3690*/  @P6 FMUL.FTZ R157, R111, R214 ;  /* 0x000000d66f9d6220 */ /* 0x000fe20000410000 */
[----:B------:R-:W-:Y:S01]  /*36a0*/  MOV R128, RZ ;  /* 0x000000ff00807202 */ /* 0x000fe20000000f00 */
[----:B------:R-:W-:Y:S01]  /*36b0*/  @P2 FMUL.FTZ R156, R108, R207 ;  /* 0x000000cf6c9c2220 */ /* 0x000fe20000410000 */
[----:B------:R-:W-:Y:S01]  /*36c0*/  F2FP.BF16.F32.PACK_AB R104, R126, R113 ;  /* 0x000000717e68723e */ /* 0x000fe200000010ff */
[----:B------:R-:W-:Y:S01]  /*36d0*/  @P3 FMUL.FTZ R128, R110, R127 ;  /* 0x0000007f6e803220 */ /* 0x000fe20000410000 */
[----:B------:R-:W-:Y:S01]  /*36e0*/  FMUL.FTZ R112, R98, R111 ;  /* 0x0000006f62707220 */ /* 0x000fe20000410000 */
[----:B------:R-:W-:Y:S01]  /*36f0*/  FMUL.FTZ R113, R99, R108 ;  /* 0x0000006c63717220 */ /* 0x000fe20000410000 */
[----:B------:R-:W-:Y:S01]  /*3700*/  FMUL.FTZ R111, R97, R114 ;  /* 0x00000072616f7220 */ /* 0x000fe20000410000 */
[----:B------:R-:W-:Y:S01]  /*3710*/  FMUL.FTZ R108, R100, R115 ;  /* 0x00000073646c7220 */ /* 0x000fe20000410000 */
[----:B------:R-:W-:Y:S01]  /*3720*/  FMUL.FTZ R110, R101, R110 ;  /* 0x0000006e656e7220 */ /* 0x000fe20000410000 */
[----:B------:R-:W-:-:S02]  /*3730*/  HFMA2 R122, -RZ, RZ, 0, 0 ;  /* 0x00000000ff7a7431 */ /* 0x000fc400000001ff */
[----:B------:R-:W-:Y:S01]  /*3740*/  @P4 FMUL.FTZ R122, R115, R116 ;  /* 0x00000074737a4220 */ /* 0x000fe20000410000 */
        /* <DEDUP_REMOVED lines=8> */
[----:B------:R-:W-:Y:S02]  /*37d0*/  F2FP.BF16.F32.PACK_AB R110, R112, R117 ;  /* 0x00000075706e723e */ /* 0x000fe400000010ff */
[----:B------:R-:W-:Y:S02]  /*37e0*/  F2FP.BF16.F32.PACK_AB R109, R210, R109 ;  /* 0x0000006dd26d723e */ /* 0x000fe400000010ff */
[----:B------:R-:W-:-:S07]  /*37f0*/  F2FP.BF16.F32.PACK_AB R108, R115, R108 ;  /* 0x0000006c736c723e */ /* 0x000fce00000010ff */
.L_x_3214:
        /* <DEDUP_REMOVED lines=9> */
[----:B0-----:R-:W-:Y:S01]  /*3890*/  LOP3.LUT R104, R146, 0xff0000, RZ, 0xc0, !PT ;  /* 0x00ff000092687812 */ /* 0x001fe200078ec0ff */
[----:B------:R-:W-:Y:S01]  /*38a0*/  FFMA.FTZ R198, R130, R198, R125 ;  /* 0x000000c682c67223 */ /* 0x000fe2000001007d */
[----:B------:R-:W-:Y:S02]  /*38b0*/  LOP3.LUT R107, R146, 0xff000000, RZ, 0xc0, !PT ;  /* 0xff000000926b7812 */ /* 0x000fe400078ec0ff */
[----:B------:R-:W-:Y:S02]  /*38c0*/  CS2R R174, SRZ ;  /* 0x0000000000ae7805 */ /* 0x000fe4000001ff00 */
[----:B------:R-:W-:Y:S01]  /*38d0*/  ISETP.NE.U32.AND P6, PT, R104, RZ, PT ;  /* 0x000000ff6800720c */ /* 0x000fe20003fc5070 */
[----:B------:R-:W-:Y:S01]  /*38e0*/  FADD.FTZ R198, -R198, R191 ;  /* 0x000000bfc6c67221 */ /* 0x000fe20000010100 */
[----:B------:R-:W-:Y:S01]  /*38f0*/  ISETP.NE.U32.AND P3, PT, R107, RZ, PT ;  /* 0x000000ff6b00720c */ /* 0x000fe20003f65070 */
[C-C-:B------:R-:W-:Y:S01]  /*3900*/  FFMA.FTZ R202, R130.reuse, R202, R125.reuse ;  /* 0x000000ca82ca7223 */ /* 0x140fe2000001007d */
[----:B------:R-:W-:Y:S01]  /*3910*/  ISETP.NE.AND.EX P6, PT, RZ, RZ, PT, P6 ;  /* 0x000000ffff00720c */ /* 0x000fe20003fc5360 */
[----:B------:R-:W-:Y:S01]  /*3920*/  FMUL.FTZ R105, R171, R198 ;  /* 0x000000c6ab697220 */ /* 0x000fe20000410000 */
[----:B------:R-:W-:Y:S01]  /*3930*/  FFMA.FTZ R107, R130, R200, R125 ;  /* 0x000000c8826b7223 */ /* 0x000fe2000001007d */
[----:B------:R-:W-:Y:S01]  /*3940*/  ISETP.NE.AND.EX P3, PT, RZ, RZ, PT, P3 ;  /* 0x000000ffff00720c */ /* 0x000fe20003f65330 */
[----:B------:R-:W-:Y:S01]  /*3950*/  FADD.FTZ R202, -R202, R197 ;  /* 0x000000c5caca7221 */ /* 0x000fe20000010100 */
[----:B------:R-:W-:Y:S01]  /*3960*/  FMUL.FTZ R104, R105, R172 ;  /* 0x000000ac69687220 */ /* 0x000fe20000410000 */
[----:B------:R-:W-:Y:S01]  /*3970*/  ISETP.GE.U32.AND P2, PT, R146, RZ, PT ;  /* 0x000000ff9200720c */ /* 0x000fe20003f46070 */
[----:B------:R-:W-:Y:S01]  /*3980*/  FADD.FTZ R192, -R107, R192 ;  /* 0x000000c06bc07221 */ /* 0x000fe20000010100 */
[C---:B------:R-:W-:Y:S01]  /*3990*/  LOP3.LUT P4, RZ, R147.reuse, 0xff, RZ, 0xc0, !PT ;  /* 0x000000ff93ff7812 */ /* 0x040fe2000788c0ff */
[----:B------:R-:W-:Y:S01]  /*39a0*/  FMUL.FTZ R109, R104, UR4 ;  /* 0x00000004686d7c20 */ /* 0x000fe20008410000 */
[----:B------:R-:W-:Y:S01]  /*39b0*/  LOP3.LUT P5, RZ, R147, 0xff00, RZ, 0xc0, !PT ;  /* 0x0000ff0093ff7812 */ /* 0x000fe200078ac0ff */
[----:B------:R-:W-:Y:S01]  /*39c0*/  FMUL.FTZ R202, R171, R202 ;  /* 0x000000caabca7220 */ /* 0x000fe20000410000 */
[----:B------:R-:W-:Y:S01]  /*39d0*/  ISETP.GE.U32.AND.EX P2, PT, R147, 0x1000000, PT, P2 ;  /* 0x010000009300780c */ /* 0x000fe20003f46120 */
[----:B------:R-:W-:Y:S01]  /*39e0*/  FFMA.FTZ R206, R130, R206, R125 ;  /* 0x000000ce82ce7223 */ /* 0x000fe2000001007d */
[C---:B-----5:R-:W-:Y:S01]  /*39f0*/  @P6 SHF.L.U32 R106, R113.reuse, 0x10, RZ ;  /* 0x00000010716a6819 */ /* 0x060fe200000006ff */
[----:B------:R-:W-:Y:S01]  /*3a00*/  FMUL.FTZ R104, R202, R172 ;  /* 0x000000acca687220 */ /* 0x000fe20000410000 */
[----:B------:R-:W-:Y:S01]  /*3a10*/  @P3 PRMT R113, R113, 0x7632, R113 ;  /* 0x0000763271713816 */ /* 0x000fe20000000071 */
[----:B------:R-:W-:Y:S01]  /*3a20*/  FFMA.FTZ R196, R130, R196, R125 ;  /* 0x000000c482c47223 */ /* 0x000fe2000001007d */
[----:B------:R-:W-:Y:S01]  /*3a30*/  LOP3.LUT R126, R146, 0xff, RZ, 0xc0, !PT ;  /* 0x000000ff927e7812 */ /* 0x000fe200078ec0ff */
[----:B------:R-:W-:Y:S01]  /*3a40*/  @P6 FMUL.FTZ R175, R109, R106 ;  /* 0x0000006a6daf6220 */ /* 0x000fe20000410000 */
[----:B------:R-:W-:Y:S01]  /*3a50*/  FMUL.FTZ R109, R94, R109 ;  /* 0x0000006d5e6d7220 */ /* 0x000fe20000410000 */
[----:B------:R-:W-:Y:S01]  /*3a60*/  FMUL.FTZ R110, R104, UR4 ;  /* 0x00000004686e7c20 */ /* 0x000fe20008410000 */
[----:B------:R-:W-:Y:S01]  /*3a70*/  @P3 SHF.L.U32 R113, R113, 0x10, RZ ;  /* 0x0000001071713819 */ /* 0x000fe200000006ff */
[----:B------:R-:W-:Y:S01]  /*3a80*/  FADD.FTZ R206, -R206, R199 ;  /* 0x000000c7cece7221 */ /* 0x000fe20000010100 */
[----:B------:R-:W-:Y:S01]  /*3a90*/  LOP3.LUT R127, R146, 0xff00, RZ, 0xc0, !PT ;  /* 0x0000ff00927f7812 */ /* 0x000fe200078ec0ff */
[----:B------:R-:W-:Y:S01]  /*3aa0*/  FMUL.FTZ R104, R95, R110 ;  /* 0x0000006e5f687220 */ /* 0x000fe20000410000 */
[----:B------:R-:W-:Y:S01]  /*3ab0*/  FSEL R109, R109, RZ, P6 ;  /* 0x000000ff6d6d7208 */ /* 0x000fe20003000000 */
[----:B------:R-:W-:Y:S01]  /*3ac0*/  FADD.FTZ R108, -R196, R195 ;  /* 0x000000c3c46c7221 */ /* 0x000fe20000010100 */
[----:B------:R-:W-:Y:S01]  /*3ad0*/  LOP3.LUT P6, RZ, R147, 0xff0000, RZ, 0xc0, !PT ;  /* 0x00ff000093ff7812 */ /* 0x000fe200078cc0ff */
[----:B------:R-:W-:Y:S01]  /*3ae0*/  FMUL.FTZ R147, R171, R192 ;  /* 0x000000c0ab937220 */ /* 0x000fe20000410000 */
[----:B------:R-:W-:-:S02]  /*3af0*/  HFMA2 R191, -RZ, RZ, 0, 0 ;  /* 0x00000000ffbf7431 */ /* 0x000fc400000001ff */
[----:B------:R-:W-:Y:S01]  /*3b00*/  @P3 FMUL.FTZ R174, R110, R113 ;  /* 0x000000716eae3220 */ /* 0x000fe20000410000 */
[----:B------:R-:W-:Y:S01]  /*3b10*/  FSEL R146, R104, RZ, P3 ;  /* 0x000000ff68927208 */ /* 0x000fe20001800000 */
[----:B------:R-:W-:Y:S01]  /*3b20*/  FMUL.FTZ R106, R147, R172 ;  /* 0x000000ac936a7220 */ /* 0x000fe20000410000 */
[----:B------:R-:W-:Y:S01]  /*3b30*/  ISETP.NE.U32.AND P3, PT, R126, RZ, PT ;  /* 0x000000ff7e00720c */ /* 0x000fe20003f65070 */
[----:B------:R-:W-:Y:S01]  /*3b40*/  FMUL.FTZ R206, R171, R206 ;  /* 0x000000ceabce7220 */ /* 0x000fe20000410000 */
[--C-:B------:R-:W-:Y:S01]  /*3b50*/  FFMA.FTZ R204, R130, R204, R125.reuse ;  /* 0x000000cc82cc7223 */ /* 0x100fe2000001007d */
[----:B------:R-:W-:Y:S01]  /*3b60*/  FMUL.FTZ R111, R106, UR4 ;  /* 0x000000046a6f7c20 */ /* 0x000fe20008410000 */
[----:B------:R-:W-:Y:S01]  /*3b70*/  @P4 SHF.L.U32 R106, R114, 0x10, RZ ;  /* 0x00000010726a4819 */ /* 0x000fe200000006ff */
[--C-:B------:R-:W-:Y:S01]  /*3b80*/  FFMA.FTZ R208, R130, R208, R125.reuse ;  /* 0x000000d082d07223 */ /* 0x100fe2000001007d */
[----:B------:R-:W-:Y:S01]  /*3b90*/  ISETP.NE.AND.EX P3, PT, RZ, RZ, PT, P3 ;  /* 0x000000ffff00720c */ /* 0x000fe20003f65330 */
[----:B------:R-:W-:Y:S01]  /*3ba0*/  FMUL.FTZ R107, R88, R111 ;  /* 0x0000006f586b7220 */ /* 0x000fe20000410000 */
[----:B------:R-:W-:Y:S01]  /*3bb0*/  @P5 PRMT R114, R114, 0x7632, R114 ;  /* 0x0000763272725816 */ /* 0x000fe20000000072 */
[----:B------:R-:W-:Y:S01]  /*3bc0*/  @P4 FMUL.FTZ R191, R111, R106 ;  /* 0x0000006a6fbf4220 */ /* 0x000fe20000410000 */
[----:B------:R-:W-:Y:S01]  /*3bd0*/  FMUL.FTZ R106, R206, R172 ;  /* 0x000000acce6a7220 */ /* 0x000fe20000410000 */
[----:B------:R-:W-:Y:S01]  /*3be0*/  FFMA.FTZ R194, R130, R194, R125 ;  /* 0x000000c282c27223 */ /* 0x000fe2000001007d */
[----:B------:R-:W-:Y:S01]  /*3bf0*/  FSEL R195, R107, RZ, P4 ;  /* 0x000000ff6bc37208 */ /* 0x000fe20002000000 */
[----:B------:R-:W-:Y:S01]  /*3c00*/  FADD.FTZ R204, -R204, R193 ;  /* 0x000000c1cccc7221 */ /* 0x000fe20000010100 */
[----:B------:R-:W-:Y:S01]  /*3c10*/  ISETP.NE.U32.AND P4, PT, R127, RZ, PT ;  /* 0x000000ff7f00720c */ /* 0x000fe20003f85070 */
[----:B------:R-:W-:Y:S01]  /*3c20*/  FMUL.FTZ R197, R106, UR4 ;  /* 0x000000046ac57c20 */ /* 0x000fe20008410000 */
[----:B------:R-:W-:Y:S01]  /*3c30*/  @P5 SHF.L.U32 R114, R114, 0x10, RZ ;  /* 0x0000001072725819 */ /* 0x000fe200000006ff */
[----:B------:R-:W-:Y:S01]  /*3c40*/  FADD.FTZ R208, -R208, R201 ;  /* 0x000000c9d0d07221 */ /* 0x000fe20000010100 */
[----:B------:R-:W-:-:S02]  /*3c50*/  ISETP.NE.AND.EX P4, PT, RZ, RZ, PT, P4 ;  /* 0x000000ffff00720c */ /* 0x000fc40003f85340 */
[----:B------:R-:W-:Y:S01]  /*3c60*/  CS2R R192, SRZ ;  /* 0x0000000000c07805 */ /* 0x000fe2000001ff00 */
[----:B------:R-:W-:Y:S01]  /*3c70*/  FADD.FTZ R104, -R194, R189 ;  /* 0x000000bdc2687221 */ /* 0x000fe20000010100 */
[----:B------:R-:W-:Y:S01]  /*3c80*/  @P5 FMUL.FTZ R192, R197, R114 ;  /* 0x00000072c5c05220 */ /* 0x000fe20000410000 */
[C---:B------:R-:W-:Y:S01]  /*3c90*/  FMUL.FTZ R114, R171.reuse, R108 ;  /* 0x0000006cab727220 */ /* 0x040fe20000410000 */
[C---:B------:R-:W-:Y:S01]  /*3ca0*/  FMUL.FTZ R199, R171.reuse, R204 ;  /* 0x000000ccabc77220 */ /* 0x040fe20000410000 */
[C---:B------:R-:W-:Y:S01]  /*3cb0*/  FMUL.FTZ R208, R171.reuse, R208 ;  /* 0x000000d0abd07220 */ /* 0x040fe20000410000 */
[----:B------:R-:W-:Y:S01]  /*3cc0*/  @P3 SHF.L.U32 R106, R112, 0x10, RZ ;  /* 0x00000010706a3819 */ /* 0x000fe200000006ff */
[----:B------:R-:W-:Y:S01]  /*3cd0*/  FMUL.FTZ R113, R171, R104 ;  /* 0x00000068ab717220 */ /* 0x000fe20000410000 */
[----:B------:R-:W-:Y:S01]  /*3ce0*/  @P6 SHF.L.U32 R110, R115, 0x10, RZ ;  /* 0x00000010736e6819 */ /* 0x000fe200000006ff */
[-C--:B------:R-:W-:Y:S01]  /*3cf0*/  FMUL.FTZ R108, R199, R172.reuse ;  /* 0x000000acc76c7220 */ /* 0x080fe20000410000 */
[----:B------:R-:W-:Y:S01]  /*3d00*/  @P2 PRMT R115, R115, 0x7632, R115 ;  /* 0x0000763273732816 */ /* 0x000fe20000000073 */
[-C--:B------:R-:W-:Y:S01]  /*3d10*/  FMUL.FTZ R107, R114, R172.reuse ;  /* 0x000000ac726b7220 */ /* 0x080fe20000410000 */
[----:B------:R-:W-:Y:S01]  /*3d20*/  @P4 PRMT R112, R112, 0x7632, R112 ;  /* 0x0000763270704816 */ /* 0x000fe20000000070 */
[-C--:B------:R-:W-:Y:S01]  /*3d30*/  FMUL.FTZ R111, R208, R172.reuse ;  /* 0x000000acd06f7220 */ /* 0x080fe20000410000 */
[----:B------:R-:W-:Y:S01]  /*3d40*/  FMUL.FTZ R104, R113, R172 ;  /* 0x000000ac71687220 */ /* 0x000fe20000410000 */
[----:B------:R-:W-:Y:S01]  /*3d50*/  @P2 SHF.L.U32 R115, R115, 0x10, RZ ;  /* 0x0000001073732819 */ /* 0x000fe200000006ff */
[----:B------:R-:W-:Y:S01]  /*3d60*/  FMUL.FTZ R201, R108, UR4 ;  /* 0x000000046cc97c20 */ /* 0x000fe20008410000 */
[----:B------:R-:W-:Y:S01]  /*3d70*/  @P4 SHF.L.U32 R112, R112, 0x10, RZ ;  /* 0x0000001070704819 */ /* 0x000fe200000006ff */
[----:B------:R-:W-:Y:S01]  /*3d80*/  FMUL.FTZ R126, R107, UR4 ;  /* 0x000000046b7e7c20 */ /* 0x000fe20008410000 */
[----:B------:R-:W-:Y:S01]  /*3d90*/  FMUL.FTZ R108, R111, UR4 ;  /* 0x000000046f6c7c20 */ /* 0x000fe20008410000 */
[----:B------:R-:W-:Y:S01]  /*3da0*/  FMUL.FTZ R127, R104, UR4 ;  /* 0x00000004687f7c20 */ /* 0x000fe20008410000 */
[----:B------:R-:W-:Y:S01]  /*3db0*/  MOV R194, RZ ;  /* 0x000000ff00c27202 */ /* 0x000fe20000000f00 */
        /* <DEDUP_REMOVED lines=10> */
[----:B------:R-:W-:Y:S01]  /*3e60*/  FSEL R114, R112, RZ, P6 ;  /* 0x000000ff70727208 */ /* 0x000fe20003000000 */
[----:B------:R-:W-:Y:S01]  /*3e70*/  HFMA2 R189, -RZ, RZ, 0, 0 ;  /* 0x00000000ffbd7431 */ /* 0x000fe200000001ff */
[----:B------:R-:W-:Y:S01]  /*3e80*/  FSEL R113, R113, RZ, P2 ;  /* 0x000000ff71717208 */ /* 0x000fe20001000000 */
[----:B------:R-:W-:Y:S01]  /*3e90*/  @P3 FMUL.FTZ R189, R127, R106 ;  /* 0x0000006a7fbd3220 */ /* 0x000fe20000410000 */
[----:B------:R-:W-:-:S02]  /*3ea0*/  FSEL R112, R111, RZ, P5 ;  /* 0x000000ff6f707208 */ /* 0x000fc40002800000 */
[----:B------:R-:W-:Y:S02]  /*3eb0*/  FSEL R108, R108, RZ, P3 ;  /* 0x000000ff6c6c7208 */ /* 0x000fe40001800000 */
[----:B------:R-:W-:Y:S02]  /*3ec0*/  FSEL R115, R110, RZ, P4 ;  /* 0x000000ff6e737208 */ /* 0x000fe40002000000 */
[----:B------:R-:W-:Y:S02]  /*3ed0*/  F2FP.BF16.F32.PACK_AB R107, R208, R199 ;  /* 0x000000c7d06b723e */ /* 0x000fe400000010ff */
[----:B------:R-:W-:Y:S02]  /*3ee0*/  F2FP.BF16.F32.PACK_AB R106, R206, R147 ;  /* 0x00000093ce6a723e */ /* 0x000fe400000010ff */
[----:B------:R-:W-:Y:S02]  /*3ef0*/  F2FP.BF16.F32.PACK_AB R105, R202, R105 ;  /* 0x00000069ca69723e */ /* 0x000fe400000010ff */
[----:B------:R-:W-:-:S02]  /*3f00*/  F2FP.BF16.F32.PACK_AB R111, R113, R114 ;  /* 0x00000072716f723e */ /* 0x000fc400000010ff */
[----:B------:R-:W-:Y:S02]  /*3f10*/  F2FP.BF16.F32.PACK_AB R110, R112, R195 ;  /* 0x000000c3706e723e */ /* 0x000fe400000010ff */
[----:B------:R-:W-:Y:S02]  /*3f20*/  F2FP.BF16.F32.PACK_AB R109, R146, R109 ;  /* 0x0000006d926d723e */ /* 0x000fe400000010ff */
[----:B------:R-:W-:Y:S01]  /*3f30*/  F2FP.BF16.F32.PACK_AB R108, R115, R108 ;  /* 0x0000006c736c723e */ /* 0x000fe200000010ff */
[----:B------:R-:W-:Y:S06]  /*3f40*/  BRA `(.L_x_3216) ;  /* 0x0000000400847947 */ /* 0x000fec0003800000 */
.L_x_3215:
[--C-:B------:R-:W-:Y:S01]  /*3f50*/  FFMA.FTZ R198, R130, R198, R125.reuse ;  /* 0x000000c682c67223 */ /* 0x100fe2000001007d */
[----:B------:R-:W-:Y:S01]  /*3f60*/  LOP3.LUT P2, RZ, R146, 0xff0000, RZ, 0xc0, !PT ;  /* 0x00ff000092ff7812 */ /* 0x000fe2000784c0ff */
[----:B------:R-:W-:Y:S01]  /*3f70*/  FFMA.FTZ R202, R130, R202, R125 ;  /* 0x000000ca82ca7223 */ /* 0x000fe2000001007d */
[----:B------:R-:W-:Y:S01]  /*3f80*/  LOP3.LUT P6, RZ, R146, 0xff000000, RZ, 0xc0, !PT ;  /* 0xff00000092ff7812 */ /* 0x000fe200078cc0ff */
[----:B------:R-:W-:Y:S01]  /*3f90*/  FADD.FTZ R198, -R198, R191 ;  /* 0x000000bfc6c67221 */ /* 0x000fe20000010100 */
[----:B0-----:R-:W-:Y:S01]  /*3fa0*/  FFMA.FTZ R111, R130, R200, R125 ;  /* 0x000000c8826f7223 */ /* 0x001fe2000001007d */
[----:B------:R-:W-:Y:S01]  /*3fb0*/  FADD.FTZ R202, -R202, R197 ;  /* 0x000000c5caca7221 */ /* 0x000fe20000010100 */
[----:B------:R-:W-:Y:S01]  /*3fc0*/  CS2R R174, SRZ ;  /* 0x0000000000ae7805 */ /* 0x000fe2000001ff00 */
[----:B------:R-:W-:Y:S01]  /*3fd0*/  FMUL.FTZ R109, R171, R198 ;  /* 0x000000c6ab6d7220 */ /* 0x000fe20000410000 */
[----:B------:R-:W-:Y:S01]  /*3fe0*/  FADD.FTZ R192, -R111, R192 ;  /* 0x000000c06fc07221 */ /* 0x000fe20000010100 */
[----:B------:R-:W-:Y:S01]  /*3ff0*/  FMUL.FTZ R111, R171, R202 ;  /* 0x000000caab6f7220 */ /* 0x000fe20000410000 */
[C---:B------:R-:W-:Y:S01]  /*4000*/  LOP3.LUT P5, RZ, R147.reuse, 0xff, RZ, 0xc0, !PT ;  /* 0x000000ff93ff7812 */ /* 0x040fe200078ac0ff */
[----:B------:R-:W-:Y:S01]  /*4010*/  FMUL.FTZ R108, R172, R109 ;  /* 0x0000006dac6c7220 */ /* 0x000fe20000410000 */
[----:B------:R-:W-:Y:S01]  /*4020*/  LOP3.LUT R127, R147, 0xff00, RZ, 0xc0, !PT ;  /* 0x0000ff00937f7812 */ /* 0x000fe200078ec0ff */
[----:B------:R-:W-:Y:S01]  /*4030*/  FFMA.FTZ R206, R130, R206, R125 ;  /* 0x000000ce82ce7223 */ /* 0x000fe2000001007d */
[C---:B-----5:R-:W-:Y:S01]  /*4040*/  @P2 SHF.L.U32 R110, R113.reuse, 0x10, RZ ;  /* 0x00000010716e2819 */ /* 0x060fe200000006ff */
[----:B------:R-:W-:Y:S01]  /*4050*/  FMUL.FTZ R109, R108, UR4 ;  /* 0x000000046c6d7c20 */ /* 0x000fe20008410000 */
[----:B------:R-:W-:Y:S01]  /*4060*/  @P6 PRMT R113, R113, 0x7632, R113 ;  /* 0x0000763271716816 */ /* 0x000fe20000000071 */
[----:B------:R-:W-:Y:S01]  /*4070*/  FMUL.FTZ R108, R172, R111 ;  /* 0x0000006fac6c7220 */ /* 0x000fe20000410000 */
[----:B------:R-:W-:Y:S01]  /*4080*/  FMUL.FTZ R111, R171, R192 ;  /* 0x000000c0ab6f7220 */ /* 0x000fe20000410000 */
[----:B------:R-:W-:Y:S01]  /*4090*/  @P2 FMUL.FTZ R175, R110, R109 ;  /* 0x0000006d6eaf2220 */ /* 0x000fe20000410000 */
[----:B------:R-:W-:Y:S01]  /*40a0*/  @P6 SHF.L.U32 R113, R113, 0x10, RZ ;  /* 0x0000001071716819 */ /* 0x000fe200000006ff */
[----:B------:R-:W-:Y:S01]  /*40b0*/  FMUL.FTZ R108, R108, UR4 ;  /* 0x000000046c6c7c20 */ /* 0x000fe20008410000 */
[----:B------:R-:W-:Y:S01]  /*40c0*/  FMUL.FTZ R110, R172, R111 ;  /* 0x0000006fac6e7220 */ /* 0x000fe20000410000 */
[----:B------:R-:W-:Y:S01]  /*40d0*/  FMUL.FTZ R109, R94, R109 ;  /* 0x0000006d5e6d7220 */ /* 0x000fe20000410000 */
[----:B------:R-:W-:Y:S01]  /*40e0*/  LOP3.LUT R197, R147, 0xff0000, RZ, 0xc0, !PT ;  /* 0x00ff000093c57812 */ /* 0x000fe200078ec0ff */
[-C--:B------:R-:W-:Y:S01]  /*40f0*/  @P6 FMUL.FTZ R174, R113, R108.reuse ;  /* 0x0000006c71ae6220 */ /* 0x080fe20000410000 */
[----:B------:R-:W-:Y:S01]  /*4100*/  FMUL.FTZ R108, R95, R108 ;  /* 0x0000006c5f6c7220 */ /* 0x000fe20000410000 */
[----:B------:R-:W-:Y:S01]  /*4110*/  FMUL.FTZ R111, R110, UR4 ;  /* 0x000000046e6f7c20 */ /* 0x000fe20008410000 */
[----:B------:R-:W-:Y:S01]  /*4120*/  @P5 SHF.L.U32 R110, R114, 0x10, RZ ;  /* 0x00000010726e5819 */ /* 0x000fe200000006ff */
[----:B------:R-:W-:Y:S01]  /*4130*/  FADD.FTZ R206, -R206, R199 ;  /* 0x000000c7cece7221 */ /* 0x000fe20000010100 */
[----:B------:R-:W-:Y:S01]  /*4140*/  FSEL R109, R109, RZ, P2 ;  /* 0x000000ff6d6d7208 */ /* 0x000fe20001000000 */
[----:B------:R-:W-:Y:S01]  /*4150*/  HFMA2 R191, -RZ, RZ, 0, 0 ;  /* 0x00000000ffbf7431 */ /* 0x000fe200000001ff */
[----:B------:R-:W-:Y:S01]  /*4160*/  FSEL R126, R108, RZ, P6 ;  /* 0x000000ff6c7e7208 */ /* 0x000fe20003000000 */
[-C--:B------:R-:W-:Y:S01]  /*4170*/  FMUL.FTZ R108, R88, R111.reuse ;  /* 0x0000006f586c7220 */ /* 0x080fe20000410000 */
[----:B------:R-:W-:Y:S01]  /*4180*/  ISETP.NE.AND.EX P6, PT, R127, RZ, PT, !PT ;  /* 0x000000ff7f00720c */ /* 0x000fe20003fc53f0 */
[----:B------:R-:W-:Y:S01]  /*4190*/  @P5 FMUL.FTZ R191, R110, R111 ;  /* 0x0000006f6ebf5220 */ /* 0x000fe20000410000 */
[----:B------:R-:W-:Y:S01]  /*41a0*/  ISETP.GE.U32.AND P2, PT, R146, RZ, PT ;  /* 0x000000ff9200720c */ /* 0x000fe20003f46070 */
[----:B------:R-:W-:Y:S01]  /*41b0*/  FMUL.FTZ R111, R171, R206 ;  /* 0x000000ceab6f7220 */ /* 0x000fe20000410000 */
[----:B------:R-:W-:Y:S01]  /*41c0*/  FSEL R127, R108, RZ, P5 ;  /* 0x000000ff6c7f7208 */ /* 0x000fe20002800000 */
[--C-:B------:R-:W-:Y:S01]  /*41d0*/  FFMA.FTZ R196, R130, R196, R125.reuse ;  /* 0x000000c482c47223 */ /* 0x100fe2000001007d */
[----:B------:R-:W-:Y:S01]  /*41e0*/  LOP3.LUT P4, RZ, R146, 0xff, RZ, 0xc0, !PT ;  /* 0x000000ff92ff7812 */ /* 0x000fe2000788c0ff */
[----:B------:R-:W-:Y:S01]  /*41f0*/  FMUL.FTZ R108, R172, R111 ;  /* 0x0000006fac6c7220 */ /* 0x000fe20000410000 */
[----:B------:R-:W-:Y:S01]  /*4200*/  ISETP.GE.U32.AND.EX P2, PT, R147, 0x1000000, PT, P2 ;  /* 0x010000009300780c */ /* 0x000fe20003f46120 */
[C-C-:B------:R-:W-:Y:S01]  /*4210*/  FFMA.FTZ R204, R130.reuse, R204, R125.reuse ;  /* 0x000000cc82cc7223 */ /* 0x140fe2000001007d */
[----:B------:R-:W-:Y:S01]  /*4220*/  ISETP.NE.AND.EX P5, PT, R197, RZ, PT, !PT ;  /* 0x000000ffc500720c */ /* 0x000fe20003fa53f0 */
[--C-:B------:R-:W-:Y:S01]  /*4230*/  FFMA.FTZ R208, R130, R208, R125.reuse ;  /* 0x000000d082d07223 */ /* 0x100fe2000001007d */
[----:B------:R-:W-:Y:S01]  /*4240*/  LOP3.LUT P3, RZ, R146, 0xff00, RZ, 0xc0, !PT ;  /* 0x0000ff0092ff7812 */ /* 0x000fe2000786c0ff */
[----:B------:R-:W-:Y:S01]  /*4250*/  FFMA.FTZ R194, R130, R194, R125 ;  /* 0x000000c282c27223 */ /* 0x000fe2000001007d */
[----:B------:R-:W-:Y:S01]  /*4260*/  @P6 PRMT R114, R114, 0x7632, R114 ;  /* 0x0000763272726816 */ /* 0x000fe20000000072 */
[----:B------:R-:W-:Y:S01]  /*4270*/  FADD.FTZ R146, -R196, R195 ;  /* 0x000000c3c4927221 */ /* 0x000fe20000010100 */
[----:B------:R-:W-:Y:S01]  /*4280*/  FADD.FTZ R204, -R204, R193 ;  /* 0x000000c1cccc7221 */ /* 0x000fe20000010100 */
[----:B------:R-:W-:-:S02]  /*4290*/  CS2R R192, SRZ ;  /* 0x0000000000c07805 */ /* 0x000fc4000001ff00 */
[----:B------:R-:W-:Y:S01]  /*42a0*/  @P6 SHF.L.U32 R111, R114, 0x10, RZ ;  /* 0x00000010726f6819 */ /* 0x000fe200000006ff */
[----:B------:R-:W-:Y:S01]  /*42b0*/  FMUL.FTZ R114, R108, UR4 ;  /* 0x000000046c727c20 */ /* 0x000fe20008410000 */
[----:B------:R-:W-:Y:S01]  /*42c0*/  FADD.FTZ R208, -R208, R201 ;  /* 0x000000c9d0d07221 */ /* 0x000fe20000010100 */
[----:B------:R-:W-:Y:S01]  /*42d0*/  FADD.FTZ R110, -R194, R189 ;  /* 0x000000bdc26e7221 */ /* 0x000fe20000010100 */
[C---:B------:R-:W-:Y:S01]  /*42e0*/  @P4 SHF.L.U32 R198, R112.reuse, 0x10, RZ ;  /* 0x0000001070c64819 */ /* 0x040fe200000006ff */
[----:B------:R-:W-:Y:S01]  /*42f0*/  @P6 FMUL.FTZ R192, R111, R114 ;  /* 0x000000726fc06220 */ /* 0x000fe20000410000 */
[----:B------:R-:W-:Y:S01]  /*4300*/  @P5 SHF.L.U32 R200, R115, 0x10, RZ ;  /* 0x0000001073c85819 */ /* 0x000fe200000006ff */
[----:B------:R-:W-:Y:S01]  /*4310*/  FMUL.FTZ R111, R171, R146 ;  /* 0x00000092ab6f7220 */ /* 0x000fe20000410000 */
[----:B------:R-:W-:Y:S01]  /*4320*/  @P2 PRMT R197, R115, 0x7632, R197 ;  /* 0x0000763273c52816 */ /* 0x000fe200000000c5 */
[C---:B------:R-:W-:Y:S01]  /*4330*/  FMUL.FTZ R115, R171.reuse, R204 ;  /* 0x000000ccab737220 */ /* 0x040fe20000410000 */
[----:B------:R-:W-:Y:S01]  /*4340*/  @P3 PRMT R112, R112, 0x7632, R112 ;  /* 0x0000763270703816 */ /* 0x000fe20000000070 */
[C---:B------:R-:W-:Y:S01]  /*4350*/  FMUL.FTZ R195, R171.reuse, R208 ;  /* 0x000000d0abc37220 */ /* 0x040fe20000410000 */
[----:B------:R-:W-:Y:S01]  /*4360*/  FMUL.FTZ R113, R171, R110 ;  /* 0x0000006eab717220 */ /* 0x000fe20000410000 */
[----:B------:R-:W-:Y:S01]  /*4370*/  FMUL.FTZ R110, R172, R111 ;  /* 0x0000006fac6e7220 */ /* 0x000fe20000410000 */
[----:B------:R-:W-:Y:S01]  /*4380*/  @P3 SHF.L.U32 R147, R112, 0x10, RZ ;  /* 0x0000001070933819 */ /* 0x000fe200000006ff */
[C---:B------:R-:W-:Y:S01]  /*4390*/  FMUL.FTZ R111, R172.reuse, R115 ;  /* 0x00000073ac6f7220 */ /* 0x040fe20000410000 */
[C---:B------:R-:W-:Y:S01]  /*43a0*/  FMUL.FTZ R112, R172.reuse, R195 ;  /* 0x000000c3ac707220 */ /* 0x040fe20000410000 */
[----:B------:R-:W-:Y:S01]  /*43b0*/  FMUL.FTZ R108, R172, R113 ;  /* 0x00000071ac6c7220 */ /* 0x000fe20000410000 */
[----:B------:R-:W-:Y:S01]  /*43c0*/  FMUL.FTZ R110, R110, UR4 ;  /* 0x000000046e6e7c20 */ /* 0x000fe20008410000 */
[----:B------:R-:W-:Y:S01]  /*43d0*/  FMUL.FTZ R111, R111, UR4 ;  /* 0x000000046f6f7c20 */ /* 0x000fe20008410000 */
[----:B------:R-:W-:Y:S01]  /*43e0*/  FMUL.FTZ R146, R112, UR4 ;  /* 0x0000000470927c20 */ /* 0x000fe20008410000 */
[----:B------:R-:W-:Y:S01]  /*43f0*/  FMUL.FTZ R115, R108, UR4 ;  /* 0x000000046c737c20 */ /* 0x000fe20008410000 */
[----:B------:R-:W-:Y:S01]  /*4400*/  MOV R194, RZ ;  /* 0x000000ff00c27202 */ /* 0x000fe20000000f00 */
[-C--:B------:R-:W-:Y:S01]  /*4410*/  @P5 FMUL.FTZ R193, R200, R111.reuse ;  /* 0x0000006fc8c15220 */ /* 0x080fe20000410000 */
[----:B------:R-:W-:Y:S01]  /*4420*/  @P3 FMUL.FTZ R194, R147, R110 ;  /* 0x0000006e93c23220 */ /* 0x000fe20000410000 */
[----:B------:R-:W-:Y:S01]  /*4430*/  FMUL.FTZ R112, R90, R111 ;  /* 0x0000006f5a707220 */ /* 0x000fe20000410000 */
[----:B------:R-:W-:Y:S01]  /*4440*/  FMUL.FTZ R113, R91, R146 ;  /* 0x000000925b717220 */ /* 0x000fe20000410000 */
[----:B------:R-:W-:Y:S01]  /*4450*/  FMUL.FTZ R111, R89, R114 ;  /* 0x00000072596f7220 */ /* 0x000fe20000410000 */
[-C--:B------:R-:W-:Y:S01]  /*4460*/  FMUL.FTZ R108, R92, R115.reuse ;  /* 0x000000735c6c7220 */ /* 0x080fe20000410000 */
[----:B------:R-:W-:Y:S01]  /*4470*/  FMUL.FTZ R110, R93, R110 ;  /* 0x0000006e5d6e7220 */ /* 0x000fe20000410000 */
[----:B------:R-:W-:Y:S01]  /*4480*/  HFMA2 R189, -RZ, RZ, 0, 0 ;  /* 0x00000000ffbd7431 */ /* 0x000fe200000001ff */
[----:B------:R-:W-:Y:S01]  /*4490*/  @P2 SHF.L.U32 R197, R197, 0x10, RZ ;  /* 0x00000010c5c52819 */ /* 0x000fe200000006ff */
[----:B------:R-:W-:Y:S01]  /*44a0*/  @P4 FMUL.FTZ R189, R198, R115 ;  /* 0x00000073c6bd4220 */ /* 0x000fe20000410000 */
[----:B------:R-:W-:-:S02]  /*44b0*/  FSEL R114, R112, RZ, P5 ;  /* 0x000000ff70727208 */ /* 0x000fc40002800000 */
[----:B------:R-:W-:Y:S02]  /*44c0*/  FSEL R113, R113, RZ, P2 ;  /* 0x000000ff71717208 */ /* 0x000fe40001000000 */
[----:B------:R-:W-:Y:S02]  /*44d0*/  FSEL R112, R111, RZ, P6 ;  /* 0x000000ff6f707208 */ /* 0x000fe40003000000 */
[----:B------:R-:W-:Y:S02]  /*44e0*/  FSEL R108, R108, RZ, P4 ;  /* 0x000000ff6c6c7208 */ /* 0x000fe40002000000 */
[----:B------:R-:W-:Y:S02]  /*44f0*/  FSEL R115, R110, RZ, P3 ;  /* 0x000000ff6e737208 */ /* 0x000fe40001800000 */
[----:B------:R-:W-:Y:S01]  /*4500*/  MOV R196, RZ ;  /* 0x000000ff00c47202 */ /* 0x000fe20000000f00 */
[----:B------:R-:W-:Y:S01]  /*4510*/  @P2 FMUL.FTZ R196, R197, R146 ;  /* 0x00000092c5c42220 */ /* 0x000fe20000410000 */
[----:B------:R-:W-:-:S02]  /*4520*/  F2FP.BF16.F32.PACK_AB R111, R113, R114 ;  /* 0x00000072716f723e */ /* 0x000fc400000010ff */
[----:B------:R-:W-:Y:S02]  /*4530*/  F2FP.BF16.F32.PACK_AB R110, R112, R127 ;  /* 0x0000007f706e723e */ /* 0x000fe400000010ff */
[----:B------:R-:W-:Y:S02]  /*4540*/  F2FP.BF16.F32.PACK_AB R109, R126, R109 ;  /* 0x0000006d7e6d723e */ /* 0x000fe400000010ff */
[----:B------:R-:W-:-:S07]  /*4550*/  F2FP.BF16.F32.PACK_AB R108, R115, R108 ;  /* 0x0000006c736c723e */ /* 0x000fce00000010ff */
.L_x_3216:
        /* <DEDUP_REMOVED lines=8> */
[--C-:B------:R-:W-:Y:S01]  /*45e0*/  FFMA.FTZ R188, R130, R188, R125.reuse ;  /* 0x000000bc82bc7223 */ /* 0x100fe2000001007d */
[----:B0-----:R-:W-:Y:S01]  /*45f0*/  LOP3.LUT R104, R138, 0xff0000, RZ, 0xc0, !PT ;  /* 0x00ff00008a687812 */ /* 0x001fe200078ec0ff */
[----:B------:R-:W-:Y:S01]  /*4600*/  FFMA.FTZ R186, R130, R186, R125 ;  /* 0x000000ba82ba7223 */ /* 0x000fe2000001007d */
[----:B------:R-:W-:Y:S01]  /*4610*/  LOP3.LUT R107, R139, 0xff00, RZ, 0xc0, !PT ;  /* 0x0000ff008b6b7812 */ /* 0x000fe200078ec0ff */
[----:B------:R-:W-:Y:S01]  /*4620*/  FADD.FTZ R188, -R188, R185 ;  /* 0x000000b9bcbc7221 */ /* 0x000fe20000010100 */
[----:B------:R-:W-:Y:S01]  /*4630*/  ISETP.NE.U32.AND P3, PT, R104, RZ, PT ;  /* 0x000000ff6800720c */ /* 0x000fe20003f65070 */
[----:B------:R-:W-:Y:S01]  /*4640*/  FFMA.FTZ R178, R130, R178, R125 ;  /* 0x000000b282b27223 */ /* 0x000fe2000001007d */
[----:B------:R-:W-:Y:S01]  /*4650*/  LOP3.LUT R104, R138, 0xff000000, RZ, 0xc0, !PT ;  /* 0xff0000008a687812 */ /* 0x000fe200078ec0ff */
[----:B------:R-:W-:Y:S01]  /*4660*/  FMUL.FTZ R111, R171, R188 ;  /* 0x000000bcab6f7220 */ /* 0x000fe20000410000 */
[----:B------:R-:W-:Y:S01]  /*4670*/  ISETP.NE.AND.EX P3, PT, RZ, RZ, PT, P3 ;  /* 0x000000ffff00720c */ /* 0x000fe20003f65330 */
[----:B------:R-:W-:Y:S01]  /*4680*/  FADD.FTZ R186, -R186, R183 ;  /* 0x000000b7baba7221 */ /* 0x000fe20000010100 */
[----:B------:R-:W-:Y:S01]  /*4690*/  ISETP.NE.U32.AND P6, PT, R104, RZ, PT ;  /* 0x000000ff6800720c */ /* 0x000fe20003fc5070 */
[----:B------:R-:W-:Y:S01]  /*46a0*/  FMUL.FTZ R104, R111, R172 ;  /* 0x000000ac6f687220 */ /* 0x000fe20000410000 */
[----:B------:R-:W-:Y:S01]  /*46b0*/  LOP3.LUT R105, R139, 0xff, RZ, 0xc0, !PT ;  /* 0x000000ff8b697812 */ /* 0x000fe200078ec0ff */
[--C-:B------:R-:W-:Y:S01]  /*46c0*/  FFMA.FTZ R176, R130, R176, R125.reuse ;  /* 0x000000b082b07223 */ /* 0x100fe2000001007d */
[----:B------:R-:W-:Y:S01]  /*46d0*/  ISETP.NE.AND.EX P5, PT, R107, RZ, PT, !PT ;  /* 0x000000ff6b00720c */ /* 0x000fe20003fa53f0 */
[----:B------:R-:W-:Y:S01]  /*46e0*/  FMUL.FTZ R107, R104, UR4 ;  /* 0x00000004686b7c20 */ /* 0x000fe20008410000 */
[----:B------:R-:W-:Y:S01]  /*46f0*/  ISETP.NE.AND.EX P4, PT, R105, RZ, PT, !PT ;  /* 0x000000ff6900720c */ /* 0x000fe20003f853f0 */
[----:B------:R-:W-:Y:S01]  /*4700*/  FFMA.FTZ R180, R130, R180, R125 ;  /* 0x000000b482b47223 */ /* 0x000fe2000001007d */
[----:B------:R-:W-:Y:S01]  /*4710*/  FADD.FTZ R178, -R178, R131 ;  /* 0x00000083b2b27221 */ /* 0x000fe20000010100 */
[----:B------:R-:W-:Y:S01]  /*4720*/  FMUL.FTZ R105, R86, R107 ;  /* 0x0000006b56697220 */ /* 0x000fe20000410000 */
[----:B------:R-:W-:Y:S01]  /*4730*/  FMUL.FTZ R131, R171, R186 ;  /* 0x000000baab837220 */ /* 0x000fe20000410000 */
[----:B-----5:R-:W-:Y:S01]  /*4740*/  @P3 SHF.L.U32 R104, R113, 0x10, RZ ;  /* 0x0000001071683819 */ /* 0x020fe200000006ff */
[----:B------:R-:W-:Y:S01]  /*4750*/  FADD.FTZ R176, -R176, R129 ;  /* 0x00000081b0b07221 */ /* 0x000fe20000010100 */
[----:B------:R-:W-:Y:S01]  /*4760*/  FADD.FTZ R180, -R180, R179 ;  /* 0x000000b3b4b47221 */ /* 0x000fe20000010100 */
[----:B------:R-:W-:Y:S01]  /*4770*/  FSEL R129, R105, RZ, P3 ;  /* 0x000000ff69817208 */ /* 0x000fe20001800000 */
[----:B------:R-:W-:Y:S01]  /*4780*/  FMUL.FTZ R105, R131, R172 ;  /* 0x000000ac83697220 */ /* 0x000fe20000410000 */
[----:B------:R-:W-:-:S02]  /*4790*/  ISETP.NE.AND.EX P6, PT, RZ, RZ, PT, P6 ;  /* 0x000000ffff00720c */ /* 0x000fc40003fc5360 */
[----:B------:R-:W-:Y:S02]  /*47a0*/  CS2R R118, SRZ ;  /* 0x0000000000767805 */ /* 0x000fe4000001ff00 */
[----:B------:R-:W-:Y:S01]  /*47b0*/  LOP3.LUT R106, R138, 0xff, RZ, 0xc0, !PT ;  /* 0x000000ff8a6a7812 */ /* 0x000fe200078ec0ff */
[----:B------:R-:W-:Y:S01]  /*47c0*/  FMUL.FTZ R180, R171, R180 ;  /* 0x000000b4abb47220 */ /* 0x000fe20000410000 */
[----:B------:R-:W-:Y:S01]  /*47d0*/  @P3 FMUL.FTZ R118, R107, R104 ;  /* 0x000000686b763220 */ /* 0x000fe20000410000 */
[----:B------:R-:W-:Y:S01]  /*47e0*/  FMUL.FTZ R107, R105, UR4 ;  /* 0x00000004696b7c20 */ /* 0x000fe20008410000 */
[----:B------:R-:W-:Y:S01]  /*47f0*/  ISETP.NE.U32.AND P3, PT, R106, RZ, PT ;  /* 0x000000ff6a00720c */ /* 0x000fe20003f65070 */
[----:B------:R-:W-:Y:S01]  /*4800*/  FMUL.FTZ R104, R180, R172 ;  /* 0x000000acb4687220 */ /* 0x000fe20000410000 */
[----:B------:R-:W-:Y:S01]  /*4810*/  ISETP.GE.U32.AND P2, PT, R138, RZ, PT ;  /* 0x000000ff8a00720c */ /* 0x000fe20003f46070 */
[----:B------:R-:W-:Y:S01]  /*4820*/  FMUL.FTZ R106, R80, R107 ;  /* 0x0000006b506a7220 */ /* 0x000fe20000410000 */
[----:B------:R-:W-:Y:S01]  /*4830*/  @P4 SHF.L.U32 R105, R114, 0x10, RZ ;  /* 0x0000001072694819 */ /* 0x000fe200000006ff */
[----:B------:R-:W-:Y:S01]  /*4840*/  FMUL.FTZ R108, R104, UR4 ;  /* 0x00000004686c7c20 */ /* 0x000fe20008410000 */
[----:B------:R-:W-:-:S02]  /*4850*/  LOP3.LUT R109, R138, 0xff00, RZ, 0xc0, !PT ;  /* 0x0000ff008a6d7812 */ /* 0x000fc400078ec0ff */
[----:B------:R-:W-:Y:S02]  /*4860*/  CS2R R126, SRZ ;  /* 0x00000000007e7805 */ /* 0x000fe4000001ff00 */
[----:B------:R-:W-:Y:S01]  /*4870*/  LOP3.LUT R110, R139, 0xff0000, RZ, 0xc0, !PT ;  /* 0x00ff00008b6e7812 */ /* 0x000fe200078ec0ff */
[----:B------:R-:W-:Y:S01]  /*4880*/  @P4 FMUL.FTZ R126, R107, R105 ;  /* 0x000000696b7e4220 */ /* 0x000fe20000410000 */
[----:B------:R-:W-:Y:S01]  /*4890*/  ISETP.GE.U32.AND.EX P2, PT, R139, 0x1000000, PT, P2 ;  /* 0x010000008b00780c */ /* 0x000fe20003f46120 */
[----:B------:R-:W-:Y:S01]  /*48a0*/  FMUL.FTZ R104, R87, R108 ;  /* 0x0000006c57687220 */ /* 0x000fe20000410000 */
[----:B------:R-:W-:Y:S01]  /*48b0*/  @P6 PRMT R113, R113, 0x7632, R113 ;  /* 0x0000763271716816 */ /* 0x000fe20000000071 */
[----:B------:R-:W-:Y:S01]  /*48c0*/  FMUL.FTZ R178, R171, R178 ;  /* 0x000000b2abb27220 */ /* 0x000fe20000410000 */
[----:B------:R-:W-:Y:S01]  /*48d0*/  FSEL R139, R106, RZ, P4 ;  /* 0x000000ff6a8b7208 */ /* 0x000fe20002000000 */
[C-C-:B------:R-:W-:Y:S01]  /*48e0*/  FFMA.FTZ R177, R130.reuse, R177, R125.reuse ;  /* 0x000000b182b17223 */ /* 0x140fe2000001007d */
[----:B------:R-:W-:Y:S01]  /*48f0*/  ISETP.NE.U32.AND P4, PT, R109, RZ, PT ;  /* 0x000000ff6d00720c */ /* 0x000fe20003f85070 */
[C-C-:B------:R-:W-:Y:S01]  /*4900*/  FFMA.FTZ R184, R130.reuse, R184, R125.reuse ;  /* 0x000000b882b87223 */ /* 0x140fe2000001007d */
[----:B------:R-:W-:Y:S01]  /*4910*/  @P6 SHF.L.U32 R113, R113, 0x10, RZ ;  /* 0x0000001071716819 */ /* 0x000fe200000006ff */
[----:B------:R-:W-:Y:S01]  /*4920*/  FFMA.FTZ R130, R130, R190, R125 ;  /* 0x000000be82827223 */ /* 0x000fe2000001007d */
[----:B------:R-:W-:Y:S01]  /*4930*/  ISETP.NE.AND.EX P3, PT, RZ, RZ, PT, P3 ;  /* 0x000000ffff00720c */ /* 0x000fe20003f65330 */
[----:B------:R-:W-:Y:S01]  /*4940*/  FADD.FTZ R182, -R177, R182 ;  /* 0x000000b6b1b67221 */ /* 0x000fe20000010100 */
[----:B------:R-:W-:Y:S01]  /*4950*/  ISETP.NE.AND.EX P4, PT, RZ, RZ, PT, P4 ;  /* 0x000000ffff00720c */ /* 0x000fe20003f85340 */
[----:B------:R-:W-:Y:S01]  /*4960*/  FADD.FTZ R184, -R184, R181 ;  /* 0x000000b5b8b87221 */ /* 0x000fe20000010100 */
[----:B------:R-:W-:Y:S01]  /*4970*/  FSEL R138, R104, RZ, P6 ;  /* 0x000000ff688a7208 */ /* 0x000fe20003000000 */
[----:B------:R-:W-:Y:S01]  /*4980*/  FMUL.FTZ R104, R178, R172 ;  /* 0x000000acb2687220 */ /* 0x000fe20000410000 */
[----:B------:R-:W-:Y:S01]  /*4990*/  @P6 FMUL.FTZ R119, R108, R113 ;  /* 0x000000716c776220 */ /* 0x000fe20000410000 */
[----:B------:R-:W-:Y:S01]  /*49a0*/  ISETP.NE.AND.EX P6, PT, R110, RZ, PT, !PT ;  /* 0x000000ff6e00720c */ /* 0x000fe20003fc53f0 */
[----:B------:R-:W-:Y:S01]  /*49b0*/  FADD.FTZ R130, -R130, R187 ;  /* 0x000000bb82827221 */ /* 0x000fe20000010100 */
[----:B------:R-:W-:Y:S01]  /*49c0*/  FMUL.FTZ R110, R104, UR4 ;  /* 0x00000004686e7c20 */ /* 0x000fe20008410000 */
[C---:B------:R-:W-:Y:S01]  /*49d0*/  FMUL.FTZ R182, R171.reuse, R182 ;  /* 0x000000b6abb67220 */ /* 0x040fe20000410000 */
[C---:B------:R-:W-:Y:S01]  /*49e0*/  FMUL.FTZ R147, R171.reuse, R184 ;  /* 0x000000b8ab937220 */ /* 0x040fe20000410000 */
[----:B------:R-:W-:Y:S01]  /*49f0*/  FMUL.FTZ R176, R171, R176 ;  /* 0x000000b0abb07220 */ /* 0x000fe20000410000 */
[----:B------:R-:W-:Y:S01]  /*4a00*/  @P2 PRMT R104, R115, 0x7632, R104 ;  /* 0x0000763273682816 */ /* 0x000fe20000000068 */
[----:B------:R-:W-:Y:S01]  /*4a10*/  FMUL.FTZ R171, R171, R130 ;  /* 0x00000082abab7220 */ /* 0x000fe20000410000 */
[----:B------:R-:W-:Y:S01]  /*4a20*/  @P5 PRMT R114, R114, 0x7632, R114 ;  /* 0x0000763272725816 */ /* 0x000fe20000000072 */
[-C--:B------:R-:W-:Y:S01]  /*4a30*/  FMUL.FTZ R106, R147, R172.reuse ;  /* 0x000000ac936a7220 */ /* 0x080fe20000410000 */
[----:B------:R-:W-:Y:S01]  /*4a40*/  @P3 SHF.L.U32 R105, R112, 0x10, RZ ;  /* 0x0000001070693819 */ /* 0x000fe200000006ff */
[-C--:B------:R-:W-:Y:S01]  /*4a50*/  FMUL.FTZ R108, R176, R172.reuse ;  /* 0x000000acb06c7220 */ /* 0x080fe20000410000 */
[----:B------:R-:W-:Y:S01]  /*4a60*/  @P2 SHF.L.U32 R109, R104, 0x10, RZ ;  /* 0x00000010686d2819 */ /* 0x000fe200000006ff */
[-C--:B------:R-:W-:Y:S01]  /*4a70*/  FMUL.FTZ R104, R171, R172.reuse ;  /* 0x000000acab687220 */ /* 0x080fe20000410000 */
[----:B------:R-:W-:Y:S01]  /*4a80*/  @P5 SHF.L.U32 R114, R114, 0x10, RZ ;  /* 0x0000001072725819 */ /* 0x000fe200000006ff */
[----:B------:R-:W-:Y:S01]  /*4a90*/  FMUL.FTZ R172, R182, R172 ;  /* 0x000000acb6ac7220 */ /* 0x000fe20000410000 */
[----:B------:R-:W-:Y:S01]  /*4aa0*/  @P4 PRMT R112, R112, 0x7632, R112 ;  /* 0x0000763270704816 */ /* 0x000fe20000000070 */
[----:B------:R-:W-:-:S02]  /*4ab0*/  HFMA2 R125, -RZ, RZ, 0, 0 ;  /* 0x00000000ff7d7431 */ /* 0x000fc400000001ff */
[----:B------:R-:W-:Y:S01]  /*4ac0*/  FMUL.FTZ R113, R104, UR4 ;  /* 0x0000000468717c20 */ /* 0x000fe20008410000 */
[----:B------:R-:W-:Y:S01]  /*4ad0*/  @P6 SHF.L.U32 R107, R115, 0x10, RZ ;  /* 0x00000010736b6819 */ /* 0x000fe200000006ff */
[----:B------:R-:W-:Y:S01]  /*4ae0*/  @P5 FMUL.FTZ R125, R110, R114 ;  /* 0x000000726e7d5220 */ /* 0x000fe20000410000 */
[----:B------:R-:W-:Y:S01]  /*4af0*/  @P4 SHF.L.U32 R112, R112, 0x10, RZ ;  /* 0x0000001070704819 */ /* 0x000fe200000006ff */
[----:B------:R-:W-:Y:S01]  /*4b00*/  FMUL.FTZ R172, R172, UR4 ;  /* 0x00000004acac7c20 */ /* 0x000fe20008410000 */
[----:B------:R-:W-:Y:S01]  /*4b10*/  CS2R R114, SRZ ;  /* 0x0000000000727805 */ /* 0x000fe2000001ff00 */
[----:B------:R-:W-:Y:S01]  /*4b20*/  FMUL.FTZ R146, R106, UR4 ;  /* 0x000000046a927c20 */ /* 0x000fe20008410000 */
[----:B------:R-:W-:Y:S01]  /*4b30*/  FMUL.FTZ R108, R108, UR4 ;  /* 0x000000046c6c7c20 */ /* 0x000fe20008410000 */
[----:B------:R-:W-:Y:S01]  /*4b40*/  @P3 FMUL.FTZ R114, R113, R105 ;  /* 0x0000006971723220 */ /* 0x000fe20000410000 */
        /* <DEDUP_REMOVED lines=8> */
[----:B------:R-:W-:Y:S01]  /*4bd0*/  MOV R130, RZ ;  /* 0x000000ff00827202 */ /* 0x000fe20000000f00 */
[----:B------:R-:W-:Y:S01]  /*4be0*/  @P6 FMUL.FTZ R130, R146, R107 ;  /* 0x0000006b92826220 */ /* 0x000fe20000410000 */
        /* <DEDUP_REMOVED lines=9> */
[----:B------:R-:W-:Y:S02]  /*4c80*/  F2FP.BF16.F32.PACK_AB R110, R110, R139 ;  /* 0x0000008b6e6e723e */ /* 0x000fe400000010ff */
[----:B------:R-:W-:Y:S02]  /*4c90*/  F2FP.BF16.F32.PACK_AB R109, R138, R129 ;  /* 0x000000818a6d723e */ /* 0x000fe400000010ff */
[----:B------:R-:W-:Y:S01]  /*4ca0*/  F2FP.BF16.F32.PACK_AB R108, R113, R108 ;  /* 0x0000006c716c723e */ /* 0x000fe200000010ff */
[----:B------:R-:W-:Y:S06]  /*4cb0*/  BRA `(.L_x_3218) ;  /* 0x0000000400ac7947 */ /* 0x000fec0003800000 */
.L_x_3217:
[----:B0-----:R-:W-:Y:S01]  /*4cc0*/  LOP3.LUT R108, R138, 0xff0000, RZ, 0xc0, !PT ;  /* 0x00ff00008a6c7812 */ /* 0x001fe200078ec0ff */
[C-C-:B------:R-:W-:Y:S01]  /*4cd0*/  FFMA.FTZ R188, R130.reuse, R188, R125.reuse ;  /* 0x000000bc82bc7223 */ /* 0x140fe2000001007d */
[C-C-:B------:R-:W-:Y:S01]  /*4ce0*/  FFMA.FTZ R180, R130.reuse, R180, R125.reuse ;  /* 0x000000b482b47223 */ /* 0x140fe2000001007d */
[----:B------:R-:W-:Y:S01]  /*4cf0*/  LOP3.LUT R110, R139, 0xff, RZ, 0xc0, !PT ;  /* 0x000000ff8b6e7812 */ /* 0x000fe200078ec0ff */
[----:B------:R-:W-:Y:S01]  /*4d00*/  FFMA.FTZ R186, R130, R186, R125 ;  /* 0x000000ba82ba7223 */ /* 0x000fe2000001007d */
[----:B------:R-:W-:Y:S01]  /*4d10*/  ISETP.NE.U32.AND P3, PT, R108, RZ, PT ;  /* 0x000000ff6c00720c */ /* 0x000fe20003f65070 */
[----:B------:R-:W-:Y:S01]  /*4d20*/  FADD.FTZ R188, -R188, R185 ;  /* 0x000000b9bcbc7221 */ /* 0x000fe20000010100 */
[----:B------:R-:W-:Y:S01]  /*4d30*/  LOP3.LUT R108, R138, 0xff000000, RZ, 0xc0, !PT ;  /* 0xff0000008a6c7812 */ /* 0x000fe200078ec0ff */
[----:B------:R-:W-:Y:S01]  /*4d40*/  FADD.FTZ R180, -R180, R179 ;  /* 0x000000b3b4b47221 */ /* 0x000fe20000010100 */
[----:B------:R-:W-:Y:S01]  /*4d50*/  ISETP.NE.AND.EX P3, PT, RZ, RZ, PT, P3 ;  /* 0x000000ffff00720c */ /* 0x000fe20003f65330 */
[----:B------:R-:W-:Y:S01]  /*4d60*/  FMUL.FTZ R109, R171, R188 ;  /* 0x000000bcab6d7220 */ /* 0x000fe20000410000 */
[----:B------:R-:W-:Y:S01]  /*4d70*/  ISETP.NE.U32.AND P4, PT, R108, RZ, PT ;  /* 0x000000ff6c00720c */ /* 0x000fe20003f85070 */
[----:B------:R-:W-:Y:S01]  /*4d80*/  FADD.FTZ R186, -R186, R183 ;  /* 0x000000b7baba7221 */ /* 0x000fe20000010100 */
[----:B------:R-:W-:Y:S01]  /*4d90*/  LOP3.LUT R111, R139, 0xff00, RZ, 0xc0, !PT ;  /* 0x0000ff008b6f7812 */ /* 0x000fe200078ec0ff */
[----:B------:R-:W-:Y:S01]  /*4da0*/  FMUL.FTZ R108, R172, R109 ;  /* 0x0000006dac6c7220 */ /* 0x000fe20000410000 */
[----:B------:R-:W-:Y:S01]  /*4db0*/  ISETP.NE.AND.EX P4, PT, RZ, RZ, PT, P4 ;  /* 0x000000ffff00720c */ /* 0x000fe20003f85340 */
[----:B------:R-:W-:Y:S01]  /*4dc0*/  FFMA.FTZ R176, R130, R176, R125 ;  /* 0x000000b082b07223 */ /* 0x000fe2000001007d */
[----:B------:R-:W-:Y:S01]  /*4dd0*/  ISETP.NE.AND.EX P5, PT, R110, RZ, PT, !PT ;  /* 0x000000ff6e00720c */ /* 0x000fe20003fa53f0 */
[----:B------:R-:W-:Y:S01]  /*4de0*/  FMUL.FTZ R109, R108, UR4 ;  /* 0x000000046c6d7c20 */ /* 0x000fe20008410000 */
[----:B------:R-:W-:Y:S01]  /*4df0*/  ISETP.NE.AND.EX P6, PT, R111, RZ, PT, !PT ;  /* 0x000000ff6f00720c */ /* 0x000fe20003fc53f0 */
[----:B------:R-:W-:Y:S01]  /*4e00*/  FMUL.FTZ R111, R171, R180 ;  /* 0x000000b4ab6f7220 */ /* 0x000fe20000410000 */
[----:B------:R-:W-:Y:S01]  /*4e10*/  HFMA2 R118, -RZ, RZ, 0, 0 ;  /* 0x00000000ff767431 */ /* 0x000fe200000001ff */
[----:B-----5:R-:W-:Y:S01]  /*4e20*/  @P3 SHF.L.U32 R110, R113, 0x10, RZ ;  /* 0x00000010716e3819 */ /* 0x020fe200000006ff */
[----:B------:R-:W-:Y:S01]  /*4e30*/  FMUL.FTZ R108, R86, R109 ;  /* 0x0000006d566c7220 */ /* 0x000fe20000410000 */
[----:B------:R-:W-:Y:S01]  /*4e40*/  FMUL.FTZ R119, R171, R186 ;  /* 0x000000baab777220 */ /* 0x000fe20000410000 */
[----:B------:R-:W-:Y:S01]  /*4e50*/  FADD.FTZ R176, -R176, R129 ;  /* 0x00000081b0b07221 */ /* 0x000fe20000010100 */
[----:B------:R-:W-:Y:S01]  /*4e60*/  FFMA.FTZ R177, R130, R177, R125 ;  /* 0x000000b182b17223 */ /* 0x000fe2000001007d */
[----:B------:R-:W-:Y:S01]  /*4e70*/  @P3 FMUL.FTZ R118, R110, R109 ;  /* 0x0000006d6e763220 */ /* 0x000fe20000410000 */
[----:B------:R-:W-:Y:S01]  /*4e80*/  FMUL.FTZ R109, R172, R111 ;  /* 0x0000006fac6d7220 */ /* 0x000fe20000410000 */
[----:B------:R-:W-:Y:S01]  /*4e90*/  FSEL R129, R108, RZ, P3 ;  /* 0x000000ff6c817208 */ /* 0x000fe20001800000 */
[----:B------:R-:W-:Y:S01]  /*4ea0*/  FMUL.FTZ R108, R172, R119 ;  /* 0x00000077ac6c7220 */ /* 0x000fe20000410000 */
[----:B------:R-:W-:Y:S01]  /*4eb0*/  @P4 PRMT R113, R113, 0x7632, R113 ;  /* 0x0000763271714816 */ /* 0x000fe20000000071 */
[----:B------:R-:W-:Y:S01]  /*4ec0*/  FMUL.FTZ R110, R109, UR4 ;  /* 0x000000046d6e7c20 */ /* 0x000fe20008410000 */
[--C-:B------:R-:W-:Y:S01]  /*4ed0*/  FFMA.FTZ R178, R130, R178, R125.reuse ;  /* 0x000000b282b27223 */ /* 0x100fe2000001007d */
[----:B------:R-:W-:Y:S01]  /*4ee0*/  FMUL.FTZ R111, R108, UR4 ;  /* 0x000000046c6f7c20 */ /* 0x000fe20008410000 */
[----:B------:R-:W-:Y:S01]  /*4ef0*/  @P4 SHF.L.U32 R113, R113, 0x10, RZ ;  /* 0x0000001071714819 */ /* 0x000fe200000006ff */
[----:B------:R-:W-:Y:S01]  /*4f00*/  FMUL.FTZ R108, R87, R110 ;  /* 0x0000006e576c7220 */ /* 0x000fe20000410000 */
[--C-:B------:R-:W-:Y:S01]  /*4f10*/  FFMA.FTZ R184, R130, R184, R125.reuse ;  /* 0x000000b882b87223 */ /* 0x100fe2000001007d */
[----:B------:R-:W-:Y:S01]  /*4f20*/  LOP3.LUT R127, R138, 0xff00, RZ, 0xc0, !PT ;  /* 0x0000ff008a7f7812 */ /* 0x000fe200078ec0ff */
[----:B------:R-:W-:Y:S01]  /*4f30*/  FFMA.FTZ R130, R130, R190, R125 ;  /* 0x000000be82827223 */ /* 0x000fe2000001007d */
[----:B------:R-:W-:Y:S01]  /*4f40*/  LOP3.LUT R125, R138, 0xff, RZ, 0xc0, !PT ;  /* 0x000000ff8a7d7812 */ /* 0x000fe200078ec0ff */
[-C--:B------:R-:W-:Y:S01]  /*4f50*/  FMUL.FTZ R109, R80, R111.reuse ;  /* 0x0000006f506d7220 */ /* 0x080fe20000410000 */
[----:B------:R-:W-:Y:S01]  /*4f60*/  MOV R119, RZ ;  /* 0x000000ff00777202 */ /* 0x000fe20000000f00 */
[----:B------:R-:W-:Y:S01]  /*4f70*/  @P4 FMUL.FTZ R119, R113, R110 ;  /* 0x0000006e71774220 */ /* 0x000fe20000410000 */
[----:B------:R-:W-:Y:S01]  /*4f80*/  FSEL R146, R108, RZ, P4 ;  /* 0x000000ff6c927208 */ /* 0x000fe20002000000 */
[----:B------:R-:W-:Y:S01]  /*4f90*/  FADD.FTZ R182, -R177, R182 ;  /* 0x000000b6b1b67221 */ /* 0x000fe20000010100 */
[----:B------:R-:W-:Y:S01]  /*4fa0*/  ISETP.NE.U32.AND P4, PT, R127, RZ, PT ;  /* 0x000000ff7f00720c */ /* 0x000fe20003f85070 */
[----:B------:R-:W-:Y:S01]  /*4fb0*/  FADD.FTZ R178, -R178, R131 ;  /* 0x00000083b2b27221 */ /* 0x000fe20000010100 */
[----:B------:R-:W-:Y:S01]  /*4fc0*/  ISETP.GE.U32.AND P2, PT, R138, RZ, PT ;  /* 0x000000ff8a00720c */ /* 0x000fe20003f46070 */
[----:B------:R-:W-:Y:S01]  /*4fd0*/  HFMA2 R126, -RZ, RZ, 0, 0 ;  /* 0x00000000ff7e7431 */ /* 0x000fe200000001ff */
[----:B------:R-:W-:Y:S01]  /*4fe0*/  ISETP.NE.U32.AND P3, PT, R125, RZ, PT ;  /* 0x000000ff7d00720c */ /* 0x000fe20003f65070 */
[----:B------:R-:W-:Y:S01]  /*4ff0*/  FADD.FTZ R184, -R184, R181 ;  /* 0x000000b5b8b87221 */ /* 0x000fe20000010100 */
[----:B------:R-:W-:Y:S01]  /*5000*/  @P5 SHF.L.U32 R138, R114, 0x10, RZ ;  /* 0x00000010728a5819 */ /* 0x000fe200000006ff */
[----:B------:R-:W-:Y:S01]  /*5010*/  FADD.FTZ R130, -R130, R187 ;  /* 0x000000bb82827221 */ /* 0x000fe20000010100 */
[----:B------:R-:W-:Y:S01]  /*5020*/  ISETP.NE.AND.EX P4, PT, RZ, RZ, PT, P4 ;  /* 0x000000ffff00720c */ /* 0x000fe20003f85340 */
[----:B------:R-:W-:Y:S01]  /*5030*/  FMUL.FTZ R113, R171, R184 ;  /* 0x000000b8ab717220 */ /* 0x000fe20000410000 */
[C---:B------:R-:W-:Y:S01]  /*5040*/  ISETP.GE.U32.AND.EX P2, PT, R139.reuse, 0x1000000, PT, P2 ;  /* 0x010000008b00780c */ /* 0x040fe20003f46120 */
[----:B------:R-:W-:Y:S01]  /*5050*/  @P5 FMUL.FTZ R126, R138, R111 ;  /* 0x0000006f8a7e5220 */ /* 0x000fe20000410000 */
[----:B------:R-:W-:Y:S01]  /*5060*/  LOP3.LUT R147, R139, 0xff0000, RZ, 0xc0, !PT ;  /* 0x00ff00008b937812 */ /* 0x000fe200078ec0ff */
[C---:B------:R-:W-:Y:S01]  /*5070*/  FMUL.FTZ R111, R171.reuse, R178 ;  /* 0x000000b2ab6f7220 */ /* 0x040fe20000410000 */
[----:B------:R-:W-:Y:S01]  /*5080*/  ISETP.NE.AND.EX P3, PT, RZ, RZ, PT, P3 ;  /* 0x000000ffff00720c */ /* 0x000fe20003f65330 */
[----:B------:R-:W-:Y:S01]  /*5090*/  FMUL.FTZ R125, R171, R176 ;  /* 0x000000b0ab7d7220 */ /* 0x000fe20000410000 */
[----:B------:R-:W-:Y:S01]  /*50a0*/  FSEL R131, R109, RZ, P5 ;  /* 0x000000ff6d837208 */ /* 0x000fe20002800000 */
[----:B------:R-:W-:Y:S01]  /*50b0*/  FMUL.FTZ R109, R171, R182 ;  /* 0x000000b6ab6d7220 */ /* 0x000fe20000410000 */
[----:B------:R-:W-:Y:S01]  /*50c0*/  ISETP.NE.AND.EX P5, PT, R147, RZ, PT, !PT ;  /* 0x000000ff9300720c */ /* 0x000fe20003fa53f0 */
[----:B------:R-:W-:Y:S01]  /*50d0*/  FMUL.FTZ R171, R171, R130 ;  /* 0x00000082abab7220 */ /* 0x000fe20000410000 */
[----:B------:R-:W-:Y:S01]  /*50e0*/  @P6 PRMT R114, R114, 0x7632, R114 ;  /* 0x0000763272726816 */ /* 0x000fe20000000072 */
[C---:B------:R-:W-:Y:S01]  /*50f0*/  FMUL.FTZ R108, R172.reuse, R109 ;  /* 0x0000006dac6c7220 */ /* 0x040fe20000410000 */
[C---:B------:R-:W-:Y:S01]  /*5100*/  FMUL.FTZ R109, R172.reuse, R111 ;  /* 0x0000006fac6d7220 */ /* 0x040fe20000410000 */
[C---:B------:R-:W-:Y:S01]  /*5110*/  FMUL.FTZ R110, R172.reuse, R113 ;  /* 0x00000071ac6e7220 */ /* 0x040fe20000410000 */
[----:B------:R-:W-:Y:S01]  /*5120*/  FMUL.FTZ R111, R172, R125 ;  /* 0x0000007dac6f7220 */ /* 0x000fe20000410000 */
[----:B------:R-:W-:Y:S01]  /*5130*/  @P6 SHF.L.U32 R113, R114, 0x10, RZ ;  /* 0x0000001072716819 */ /* 0x000fe200000006ff */
[----:B------:R-:W-:Y:S01]  /*5140*/  FMUL.FTZ R176, R109, UR4 ;  /* 0x000000046db07c20 */ /* 0x000fe20008410000 */
[----:B------:R-:W-:Y:S01]  /*5150*/  @P4 PRMT R138, R112, 0x7632, R138 ;  /* 0x00007632708a4816 */ /* 0x000fe2000000008a */
[----:B------:R-:W-:Y:S01]  /*5160*/  FMUL.FTZ R172, R172, R171 ;  /* 0x000000abacac7220 */ /* 0x000fe20000410000 */
[----:B------:R-:W-:Y:S01]  /*5170*/  @P2 PRMT R109, R115, 0x7632, R109 ;  /* 0x00007632736d2816 */ /* 0x000fe2000000006d */
[----:B------:R-:W-:Y:S01]  /*5180*/  HFMA2 R130, -RZ, RZ, 0, 0 ;  /* 0x00000000ff827431 */ /* 0x000fe200000001ff */
[----:B------:R-:W-:Y:S01]  /*5190*/  @P3 SHF.L.U32 R178, R112, 0x10, RZ ;  /* 0x0000001070b23819 */ /* 0x000fe200000006ff */
[----:B------:R-:W-:Y:S01]  /*51a0*/  FMUL.FTZ R112, R111, UR4 ;  /* 0x000000046f707c20 */ /* 0x000fe20008410000 */
        /* <DEDUP_REMOVED lines=8> */
[----:B------:R-:W-:-:S02]  /*5230*/  CS2R R114, SRZ ;  /* 0x0000000000727805 */ /* 0x000fc4000001ff00 */
[----:B------:R-:W-:Y:S01]  /*5240*/  MOV R127, RZ ;  /* 0x000000ff007f7202 */ /* 0x000fe20000000f00 */
[----:B------:R-:W-:Y:S01]  /*5250*/  @P4 FMUL.FTZ R115, R111, R138 ;  /* 0x0000008a6f734220 */ /* 0x000fe20000410000 */
[-C--:B------:R-:W-:Y:S01]  /*5260*/  @P2 FMUL.FTZ R127, R139, R112.reuse ;  /* 0x000000708b7f2220 */ /* 0x080fe20000410000 */
[----:B------:R-:W-:Y:S01]  /*5270*/  @P3 FMUL.FTZ R114, R178, R109 ;  /* 0x0000006db2723220 */ /* 0x000fe20000410000 */
[----:B------:R-:W-:Y:S01]  /*5280*/  FMUL.FTZ R111, R82, R113 ;  /* 0x00000071526f7220 */ /* 0x000fe20000410000 */
[----:B------:R-:W-:Y:S01]  /*5290*/  FMUL.FTZ R108, R84, R109 ;  /* 0x0000006d546c7220 */ /* 0x000fe20000410000 */
[----:B------:R-:W-:Y:S01]  /*52a0*/  FMUL.FTZ R112, R83, R112 ;  /* 0x0000007053707220 */ /* 0x000fe20000410000 */
[----:B------:R-:W-:Y:S01]  /*52b0*/  FMUL.FTZ R110, R81, R176 ;  /* 0x000000b0516e7220 */ /* 0x000fe20000410000 */
[----:B------:R-:W-:Y:S01]  /*52c0*/  FMUL.FTZ R109, R85, R138 ;  /* 0x0000008a556d7220 */ /* 0x000fe20000410000 */
        /* <DEDUP_REMOVED lines=9> */
[----:B------:R-:W-:-:S07]  /*5360*/  F2FP.BF16.F32.PACK_AB R108, R113, R108 ;  /* 0x0000006c716c723e */ /* 0x000fce00000010ff */
.L_x_3218:
[----:B------:R-:W0:Y:S01]  /*5370*/  @P1 LDC.64 R112, c[0x0][0x478] ;  /* 0x00011e00ff701b82 */ /* 0x000e220000000a00 */
[----:B------:R-:W-:-:S04]  /*5380*/  IMAD.WIDE.U32 R116, R168, 0x10, R116 ;  /* 0x00000010a8747825 */ /* 0x000fc800078e0074 */
[----:B0-----:R-:W-:-:S05]  /*5390*/  @P1 IMAD.WIDE.U32 R112, R168, 0x10, R112 ;  /* 0x00000010a8701825 */ /* 0x001fca00078e0070 */
[----:B------:R1:W-:Y:S04]  /*53a0*/  @P1 STG.E.128 desc[UR6][R112.64], R104 ;  /* 0x0000006870001986 */ /* 0x0003e8000c101d06 */
[----:B------:R1:W-:Y:S01]  /*53b0*/  STG.E.128 desc[UR6][R116.64], R108 ;  /* 0x0000006c74007986 */ /* 0x0003e2000c101d06 */
[----:B------:R-:W-:Y:S05]  /*53c0*/  BRA `(.L_x_3219) ;  /* 0x0000002c00447947 */ /* 0x000fea0003800000 */
.L_x_3212:
[----:B------:R-:W0:Y:S02]  /*53d0*/  LDC.64 R118, c[0x0][0x390] ;  /* 0x0000e400ff767b82 */ /* 0x000e240000000a00 */
[----:B0-----:R-:W-:-:S06]  /*53e0*/  IMAD.WIDE.U32 R108, R174, 0x10, R118 ;  /* 0x00000010ae6c7825 */ /* 0x001fcc00078e0076 */
[----:B------:R-:W5:Y:S01]  /*53f0*/  LDG.E.128 R108, desc[UR6][R108.64] ;  /* 0x000000066c6c7981 */ /* 0x000f62000c1e1d00 */
[----:B------:R-:W-:-:S04]  /*5400*/  UISETP.NE.U32.AND UP0, UPT, UR16, URZ, UPT ;  /* 0x000000ff1000728c */ /* 0x000fc8000bf05070 */
[----:B------:R-:W-:-:S09]  /*5410*/  UISETP.NE.AND.EX UP0, UPT, UR17, URZ, UPT, UP0 ;  /* 0x000000ff1100728c */ /* 0x000fd2000bf05300 */
[----:B------:R-:W-:Y:S05]  /*5420*/  BRA.U UP0, `(.L_x_3220) ;  /* 0x0000000500b87547 */ /* 0x000fea000b800000 */
[C-C-:B------:R-:W-:Y:S01]  /*5430*/  FFMA.FTZ R112, R130.reuse, R112, R125.reuse ;  /* 0x0000007082707223 */ /* 0x140fe2000001007d */
[----:B------:R-:W-:Y:S01]  /*5440*/  FFMA.FTZ R210, R130, R122, R125 ;  /* 0x0000007a82d27223 */ /* 0x000fe2000001007d */
[----:B------:R-:W-:Y:S01]  /*5450*/  LOP3.LUT P4, RZ, R156, 0xff, RZ, 0xc0, !PT ;  /* 0x000000ff9cff7812 */ /* 0x000fe2000788c0ff */
[----:B------:R-:W-:Y:S01]  /*5460*/  UMOV UR4, UR5 ;  /* 0x0000000500047c82 */ /* 0x000fe20008000000 */
[----:B------:R-:W-:Y:S01]  /*5470*/  FADD.FTZ R121, -R112, R175 ;  /* 0x000000af70797221 */ /* 0x000fe20000010100 */
[----:B------:R-:W-:Y:S01]  /*5480*/  SHF.L.U32 R112, R52, 0x10, RZ ;  /* 0x0000001034707819 */ /* 0x000fe200000006ff */
[----:B------:R-:W-:Y:S01]  /*5490*/  FADD.FTZ R175, -R210, R205 ;  /* 0x000000cdd2af7221 */ /* 0x000fe20000010100 */
[----:B------:R-:W-:Y:S01]  /*54a0*/  LOP3.LUT P5, RZ, R156, 0xff0000, RZ, 0xc0, !PT ;  /* 0x00ff00009cff7812 */ /* 0x000fe200078ac0ff */
[----:B------:R-:W-:Y:S01]  /*54b0*/  FFMA.FTZ R120, R130, R120, R125 ;  /* 0x0000007882787223 */ /* 0x000fe2000001007d */
[----:B------:R-:W-:Y:S01]  /*54c0*/  SHF.L.U32 R122, R53, 0x10, RZ ;  /* 0x00000010357a7819 */ /* 0x000fe200000006ff */
[C---:B------:R-:W-:Y:S01]  /*54d0*/  FFMA.FTZ R121, R171.reuse, R121, R112 ;  /* 0x00000079ab797223 */ /* 0x040fe20000010070 */
[----:B------:R-:W-:Y:S01]  /*54e0*/  ISETP.GE.U32.AND P1, PT, R156, RZ, PT ;  /* 0x000000ff9c00720c */ /* 0x000fe20003f26070 */
[----:B------:R-:W-:Y:S01]  /*54f0*/  FADD.FTZ R203, -R120, R203 ;  /* 0x000000cb78cb7221 */ /* 0x000fe20000010100 */
[--C-:B------:R-:W-:Y:S01]  /*5500*/  FFMA.FTZ R124, R130, R124, R125.reuse ;  /* 0x0000007c827c7223 */ /* 0x100fe2000001007d */
[----:B------:R-:W-:Y:S01]  /*5510*/  FFMA.FTZ R175, R171, R175, R122 ;  /* 0x000000afabaf7223 */ /* 0x000fe2000001007a */
[-C--:B------:R-:W-:Y:S01]  /*5520*/  FMUL.FTZ R112, R121, R172.reuse ;  /* 0x000000ac79707220 */ /* 0x080fe20000410000 */
[----:B------:R-:W-:Y:S01]  /*5530*/  HFMA2 R122, -RZ, RZ, 0, 0 ;  /* 0x00000000ff7a7431 */ /* 0x000fe200000001ff */
[----:B------:R-:W-:Y:S01]  /*5540*/  MOV R121, RZ ;  /* 0x000000ff00797202 */ /* 0x000fe20000000f00 */
[----:B------:R-:W-:Y:S01]  /*5550*/  FMUL.FTZ R205, R175, R172 ;  /* 0x000000acafcd7220 */ /* 0x000fe20000410000 */
[----:B-----5:R-:W-:Y:S01]  /*5560*/  @P4 SHF.L.U32 R175, R108, 0x10, RZ ;  /* 0x000000106caf4819 */ /* 0x020fe200000006ff */
[----:B------:R-:W-:Y:S01]  /*5570*/  FMUL.FTZ R207, R112, UR4 ;  /* 0x0000000470cf7c20 */ /* 0x000fe20008410000 */
[----:B------:R-:W-:Y:S01]  /*5580*/  @P5 SHF.L.U32 R112, R109, 0x10, RZ ;  /* 0x000000106d705819 */ /* 0x000fe200000006ff */
[----:B------:R-:W-:Y:S01]  /*5590*/  FMUL.FTZ R205, R205, UR4 ;  /* 0x00000004cdcd7c20 */ /* 0x000fe20008410000 */
[----:B------:R-:W-:Y:S01]  /*55a0*/  PRMT R108, R52, 0x7632, R108 ;  /* 0x00007632346c7816 */ /* 0x000fe2000000006c */
[----:B------:R-:W-:Y:S01]  /*55b0*/  @P4 FMUL.FTZ R122, R207, R175 ;  /* 0x000000afcf7a4220 */ /* 0x000fe20000410000 */
[--C-:B------:R-:W-:Y:S01]  /*55c0*/  FFMA.FTZ R175, R130, R117, R125.reuse ;  /* 0x0000007582af7223 */ /* 0x100fe2000001007d */
[----:B------:R-:W-:Y:S01]  /*55d0*/  @P5 FMUL.FTZ R121, R205, R112 ;  /* 0x00000070cd795220 */ /* 0x000fe20000410000 */
[----:B------:R-:W-:Y:S01]  /*55e0*/  FMUL.FTZ R112, R100, R207 ;  /* 0x000000cf64707220 */ /* 0x000fe20000410000 */
[----:B------:R-:W-:Y:S01]  /*55f0*/  FMUL.FTZ R117, R102, R205 ;  /* 0x000000cd66757220 */ /* 0x000fe20000410000 */
[--C-:B------:R-:W-:Y:S01]  /*5600*/  FFMA.FTZ R120, R130, R114, R125.reuse ;  /* 0x0000007282787223 */ /* 0x100fe2000001007d */
[----:B------:R-:W-:Y:S01]  /*5610*/  SHF.L.U32 R114, R108, 0x10, RZ ;  /* 0x000000106c727819 */ /* 0x000fe200000006ff */
[----:B------:R-:W-:Y:S01]  /*5620*/  FADD.FTZ R175, -R175, R126 ;  /* 0x0000007eafaf7221 */ /* 0x000fe20000010100 */
[----:B------:R-:W-:Y:S01]  /*5630*/  FSEL R112, R112, RZ, P4 ;  /* 0x000000ff70707208 */ /* 0x000fe20002000000 */
[----:B------:R-:W-:Y:S01]  /*5640*/  FFMA.FTZ R116, R130, R116, R125 ;  /* 0x0000007482747223 */ /* 0x000fe2000001007d */
[----:B------:R-:W-:Y:S01]  /*5650*/  FSEL R117, R117, RZ, P5 ;  /* 0x000000ff75757208 */ /* 0x000fe20002800000 */
[----:B------:R-:W-:Y:S01]  /*5660*/  FADD.FTZ R207, -R120, R113 ;  /* 0x0000007178cf7221 */ /* 0x000fe20000010100 */
[C---:B------:R-:W-:Y:S01]  /*5670*/  LOP3.LUT P6, RZ, R157.reuse, 0xff, RZ, 0xc0, !PT ;  /* 0x000000ff9dff7812 */ /* 0x040fe200078cc0ff */
[----:B------:R-:W-:Y:S01]  /*5680*/  FFMA.FTZ R128, R130, R128, R125 ;  /* 0x0000008082807223 */ /* 0x000fe2000001007d */
[----:B------:R-:W-:Y:S01]  /*5690*/  LOP3.LUT P4, RZ, R157, 0xff00, RZ, 0xc0, !PT ;  /* 0x0000ff009dff7812 */ /* 0x000fe2000788c0ff */
[----:B------:R-:W-:Y:S01]  /*56a0*/  FFMA.FTZ R113, R171, R175, R114 ;  /* 0x000000afab717223 */ /* 0x000fe20000010072 */
[C---:B------:R-:W-:Y:S01]  /*56b0*/  LOP3.LUT P5, RZ, R157.reuse, 0xff0000, RZ, 0xc0, !PT ;  /* 0x00ff00009dff7812 */ /* 0x040fe200078ac0ff */
[----:B------:R-:W-:Y:S01]  /*56c0*/  FADD.FTZ R205, -R116, R127 ;  /* 0x0000007f74cd7221 */ /* 0x000fe20000010100 */
[----:B------:R-:W-:Y:S01]  /*56d0*/  ISETP.GE.U32.AND.EX P1, PT, R157, 0x1000000, PT, P1 ;  /* 0x010000009d00780c */ /* 0x000fe20003f26110 */
[----:B------:R-:W-:Y:S01]  /*56e0*/  FADD.FTZ R157, -R124, R115 ;  /* 0x000000737c9d7221 */ /* 0x000fe20000010100 */
[----:B------:R-:W-:Y:S01]  /*56f0*/  PRMT R108, R53, 0x7632, R108 ;  /* 0x00007632356c7816 */ /* 0x000fe2000000006c */
[----:B------:R-:W-:Y:S01]  /*5700*/  FADD.FTZ R123, -R128, R123 ;  /* 0x0000007b807b7221 */ /* 0x000fe20000010100 */
[C---:B------:R-:W-:Y:S01]  /*5710*/  LOP3.LUT P2, RZ, R156.reuse, 0xff00, RZ, 0xc0, !PT ;  /* 0x0000ff009cff7812 */ /* 0x040fe2000784c0ff */
[----:B------:R-:W-:Y:S01]  /*5720*/  FMUL.FTZ R113, R113, R172 ;  /* 0x000000ac71717220 */ /* 0x000fe20000410000 */
[----:B------:R-:W-:Y:S01]  /*5730*/  LOP3.LUT P3, RZ, R156, 0xff000000, RZ, 0xc0, !PT ;  /* 0xff0000009cff7812 */ /* 0x000fe2000786c0ff */
[----:B------:R-:W-:Y:S01]  /*5740*/  HFMA2 R128, -RZ, RZ, 0, 0 ;  /* 0x00000000ff807431 */ /* 0x000fe200000001ff */
[----:B------:R-:W-:-:S02]  /*5750*/  PRMT R109, R54, 0x7632, R109 ;  /* 0x00007632366d7816 */ /* 0x000fc4000000006d */
[C---:B------:R-:W-:Y:S02]  /*5760*/  PRMT R115, R55.reuse, 0x7632, R115 ;  /* 0x0000763237737816 */ /* 0x040fe40000000073 */
[----:B------:R-:W-:Y:S02]  /*5770*/  SHF.L.U32 R114, R108, 0x10, RZ ;  /* 0x000000106c727819 */ /* 0x000fe400000006ff */
[----:B------:R-:W-:Y:S02]  /*5780*/  SHF.L.U32 R124, R55, 0x10, RZ ;  /* 0x00000010377c7819 */ /* 0x000fe400000006ff */
[----:B------:R-:W-:Y:S02]  /*5790*/  SHF.L.U32 R116, R54, 0x10, RZ ;  /* 0x0000001036747819 */ /* 0x000fe400000006ff */
[----:B------:R-:W-:Y:S02]  /*57a0*/  SHF.L.U32 R120, R109, 0x10, RZ ;  /* 0x000000106d787819 */ /* 0x000fe400000006ff */
[----:B------:R-:W-:Y:S01]  /*57b0*/  SHF.L.U32 R126, R115, 0x10, RZ ;  /* 0x00000010737e7819 */ /* 0x000fe200000006ff */
[C---:B------:R-:W-:Y:S01]  /*57c0*/  FFMA.FTZ R115, R171.reuse, R203, R114 ;  /* 0x000000cbab737223 */ /* 0x040fe20000010072 */
[C---:B------:R-:W-:Y:S01]  /*57d0*/  FFMA.FTZ R203, R171.reuse, R205, R124 ;  /* 0x000000cdabcb7223 */ /* 0x040fe2000001007c */
[C---:B------:R-:W-:Y:S01]  /*57e0*/  FFMA.FTZ R127, R171.reuse, R123, R116 ;  /* 0x0000007bab7f7223 */ /* 0x040fe20000010074 */
[C---:B------:R-:W-:Y:S01]  /*57f0*/  FFMA.FTZ R175, R171.reuse, R157, R120 ;  /* 0x0000009dabaf7223 */ /* 0x040fe20000010078 */
[----:B------:R-:W-:Y:S01]  /*5800*/  FFMA.FTZ R205, R171, R207, R126 ;  /* 0x000000cfabcd7223 */ /* 0x000fe2000001007e */
[----:B------:R-:W-:Y:S01]  /*5810*/  FMUL.FTZ R116, R113, UR4 ;  /* 0x0000000471747c20 */ /* 0x000fe20008410000 */
[----:B------:R-:W-:Y:S01]  /*5820*/  @P6 SHF.L.U32 R114, R110, 0x10, RZ ;  /* 0x000000106e726819 */ /* 0x000fe200000006ff */
[-C--:B------:R-:W-:Y:S01]  /*5830*/  FMUL.FTZ R203, R203, R172.reuse ;  /* 0x000000accbcb7220 */ /* 0x080fe20000410000 */
[----:B------:R-:W-:Y:S01]  /*5840*/  @P5 SHF.L.U32 R113, R111, 0x10, RZ ;  /* 0x000000106f715819 */ /* 0x000fe200000006ff */
[-C--:B------:R-:W-:Y:S01]  /*5850*/  FMUL.FTZ R115, R115, R172.reuse ;  /* 0x000000ac73737220 */ /* 0x080fe20000410000 */
[----:B------:R-:W-:Y:S01]  /*5860*/  @P2 PRMT R108, R108, 0x7632, R108 ;  /* 0x000076326c6c2816 */ /* 0x000fe2000000006c */
[-C--:B------:R-:W-:Y:S01]  /*5870*/  FMUL.FTZ R127, R127, R172.reuse ;  /* 0x000000ac7f7f7220 */ /* 0x080fe20000410000 */
[----:B------:R-:W-:Y:S01]  /*5880*/  @P3 PRMT R109, R109, 0x7632, R109 ;  /* 0x000076326d6d3816 */ /* 0x000fe2000000006d */
[-C--:B------:R-:W-:Y:S01]  /*5890*/  FMUL.FTZ R175, R175, R172.reuse ;  /* 0x000000acafaf7220 */ /* 0x080fe20000410000 */
[----:B------:R-:W-:Y:S01]  /*58a0*/  @P4 PRMT R110, R110, 0x7632, R110 ;  /* 0x000076326e6e4816 */ /* 0x000fe2000000006e */
[----:B------:R-:W-:Y:S01]  /*58b0*/  FMUL.FTZ R205, R205, R172 ;  /* 0x000000accdcd7220 */ /* 0x000fe20000410000 */
[----:B------:R-:W-:Y:S01]  /*58c0*/  @P1 PRMT R111, R111, 0x7632, R111 ;  /* 0x000076326f6f1816 */ /* 0x000fe2000000006f */
        /* <DEDUP_REMOVED lines=11> */
[----:B------:R-:W-:Y:S01]  /*5980*/  HFMA2 R123, -RZ, RZ, 0, 0 ;  /* 0x00000000ff7b7431 */ /* 0x000fe200000001ff */
[----:B------:R-:W-:Y:S01]  /*5990*/  MOV R124, RZ ;  /* 0x000000ff007c7202 */ /* 0x000fe20000000f00 */
[----:B------:R-:W-:Y:S01]  /*59a0*/  @P5 FMUL.FTZ R157, R203, R113 ;  /* 0x00000071cb9d5220 */ /* 0x000fe20000410000 */
[----:B------:R-:W-:Y:S01]  /*59b0*/  @P2 FMUL.FTZ R128, R116, R108 ;  /* 0x0000006c74802220 */ /* 0x000fe20000410000 */
[----:B------:R-:W-:Y:S01]  /*59c0*/  @P3 FMUL.FTZ R120, R126, R109 ;  /* 0x0000006d7e783220 */ /* 0x000fe20000410000 */
[----:B------:R-:W-:Y:S01]  /*59d0*/  @P6 FMUL.FTZ R123, R127, R114 ;  /* 0x000000727f7b6220 */ /* 0x000fe20000410000 */
[----:B------:R-:W-:Y:S01]  /*59e0*/  @P4 FMUL.FTZ R124, R175, R110 ;  /* 0x0000006eaf7c4220 */ /* 0x000fe20000410000 */
[----:B------:R-:W-:Y:S01]  /*59f0*/  @P1 FMUL.FTZ R156, R210, R111 ;  /* 0x0000006fd29c1220 */ /* 0x000fe20000410000 */
[----:B------:R-:W-:Y:S01]  /*5a00*/  FMUL.FTZ R113, R98, R203 ;  /* 0x000000cb62717220 */ /* 0x000fe20000410000 */
[----:B------:R-:W-:Y:S01]  /*5a10*/  FMUL.FTZ R108, R101, R116 ;  /* 0x00000074656c7220 */ /* 0x000fe20000410000 */
[----:B------:R-:W-:Y:S01]  /*5a20*/  FMUL.FTZ R110, R96, R127 ;  /* 0x0000007f606e7220 */ /* 0x000fe20000410000 */
[----:B------:R-:W-:Y:S01]  /*5a30*/  FMUL.FTZ R114, R99, R210 ;  /* 0x000000d263727220 */ /* 0x000fe20000410000 */
[----:B------:R-:W-:Y:S01]  /*5a40*/  FMUL.FTZ R111, R97, R175 ;  /* 0x000000af616f7220 */ /* 0x000fe20000410000 */
[----:B------:R-:W-:Y:S01]  /*5a50*/  FMUL.FTZ R109, R103, R126 ;  /* 0x0000007e676d7220 */ /* 0x000fe20000410000 */
[----:B------:R-:W-:-:S02]  /*5a60*/  FSEL R127, R113, RZ, P5 ;  /* 0x000000ff717f7208 */ /* 0x000fc40002800000 */
        /* <DEDUP_REMOVED lines=10> */
.L_x_3220:
[--C-:B------:R-:W-:Y:S01]  /*5b10*/  FFMA.FTZ R122, R130, R122, R125.reuse ;  /* 0x0000007a827a7223 */ /* 0x100fe2000001007d */
[----:B------:R-:W-:Y:S01]  /*5b20*/  LOP3.LUT P5, RZ, R156, 0xff000000, RZ, 0xc0, !PT ;  /* 0xff0000009cff7812 */ /* 0x000fe200078ac0ff */
[----:B------:R-:W-:Y:S01]  /*5b30*/  FFMA.FTZ R120, R130, R120, R125 ;  /* 0x0000007882787223 */ /* 0x000fe2000001007d */
[C---:B------:R-:W-:Y:S01]  /*5b40*/  PRMT R105, R53.reuse, 0x7632, R105 ;  /* 0x0000763235697816 */ /* 0x040fe20000000069 */
[----:B------:R-:W-:Y:S01]  /*5b50*/  FADD.FTZ R122, -R122, R205 ;  /* 0x000000cd7a7a7221 */ /* 0x000fe20000010100 */
[----:B------:R-:W-:Y:S01]  /*5b60*/  LOP3.LUT P2, RZ, R156, 0xff0000, RZ, 0xc0, !PT ;  /* 0x00ff00009cff7812 */ /* 0x000fe2000784c0ff */
[----:B------:R-:W-:Y:S01]  /*5b70*/  FADD.FTZ R120, -R120, R203 ;  /* 0x000000cb78787221 */ /* 0x000fe20000010100 */
[----:B------:R-:W-:Y:S01]  /*5b80*/  SHF.L.U32 R104, R53, 0x10, RZ ;  /* 0x0000001035687819 */ /* 0x000fe200000006ff */
[----:B------:R-:W-:Y:S01]  /*5b90*/  UMOV UR4, UR5 ;  /* 0x0000000500047c82 */ /* 0x000fe20008000000 */
[----:B------:R-:W-:Y:S01]  /*5ba0*/  SHF.L.U32 R107, R105, 0x10, RZ ;  /* 0x00000010696b7819 */ /* 0x000fe200000006ff */
[----:B------:R-:W-:Y:S01]  /*5bb0*/  FFMA.FTZ R128, R130, R128, R125 ;  /* 0x0000008082807223 */ /* 0x000fe2000001007d */
[----:B------:R-:W-:Y:S01]  /*5bc0*/  LOP3.LUT P6, RZ, R157, 0xff, RZ, 0xc0, !PT ;  /* 0x000000ff9dff7812 */ /* 0x000fe200078cc0ff */
[----:B------:R-:W-:Y:S01]  /*5bd0*/  FFMA.FTZ R105, R171, R122, R104 ;  /* 0x0000007aab697223 */ /* 0x000fe20000010068 */
[----:B------:R-:W-:Y:S01]  /*5be0*/  LOP3.LUT P4, RZ, R157, 0xff00, RZ, 0xc0, !PT ;  /* 0x0000ff009dff7812 */ /* 0x000fe2000788c0ff */
[----:B------:R-:W-:Y:S01]  /*5bf0*/  FFMA.FTZ R104, R171, R120, R107 ;  /* 0x00000078ab687223 */ /* 0x000fe2000001006b */
[----:B-----5:R-:W-:Y:S01]  /*5c00*/  @P5 PRMT R203, R109, 0x7632, R203 ;  /* 0x000076326dcb5816 */ /* 0x020fe200000000cb */
[-C--:B------:R-:W-:Y:S01]  /*5c10*/  FMUL.FTZ R106, R105, R172.reuse ;  /* 0x000000ac696a7220 */ /* 0x080fe20000410000 */
[----:B------:R-:W-:Y:S01]  /*5c20*/  CS2R R120, SRZ ;  /* 0x0000000000787805 */ /* 0x000fe2000001ff00 */
[----:B------:R-:W-:Y:S01]  /*5c30*/  FMUL.FTZ R107, R104, R172 ;  /* 0x000000ac686b7220 */ /* 0x000fe20000410000 */
[----:B------:R-:W-:Y:S01]  /*5c40*/  @P2 SHF.L.U32 R122, R109, 0x10, RZ ;  /* 0x000000106d7a2819 */ /* 0x000fe200000006ff */
[----:B------:R-:W-:Y:S01]  /*5c50*/  FMUL.FTZ R109, R106, UR4 ;  /* 0x000000046a6d7c20 */ /* 0x000fe20008410000 */
[----:B------:R-:W-:Y:S01]  /*5c60*/  @P5 SHF.L.U32 R203, R203, 0x10, RZ ;  /* 0x00000010cbcb5819 */ /* 0x000fe200000006ff */
[----:B------:R-:W-:Y:S01]  /*5c70*/  FMUL.FTZ R210, R107, UR4 ;  /* 0x000000046bd27c20 */ /* 0x000fe20008410000 */
[----:B------:R-:W-:Y:S01]  /*5c80*/  ISETP.GE.U32.AND P1, PT, R156, RZ, PT ;  /* 0x000000ff9c00720c */ /* 0x000fe20003f26070 */
[-C--:B------:R-:W-:Y:S01]  /*5c90*/  @P2 FMUL.FTZ R121, R122, R109.reuse ;  /* 0x0000006d7a792220 */ /* 0x080fe20000410000 */
[----:B------:R-:W-:Y:S01]  /*5ca0*/  FMUL.FTZ R109, R102, R109 ;  /* 0x0000006d666d7220 */ /* 0x000fe20000410000 */
[-C--:B------:R-:W-:Y:S01]  /*5cb0*/  @P5 FMUL.FTZ R120, R203, R210.reuse ;  /* 0x000000d2cb785220 */ /* 0x080fe20000410000 */
[----:B------:R-:W-:Y:S01]  /*5cc0*/  FMUL.FTZ R210, R103, R210 ;  /* 0x000000d267d27220 */ /* 0x000fe20000410000 */
[C-C-:B------:R-:W-:Y:S01]  /*5cd0*/  FFMA.FTZ R114, R130.reuse, R114, R125.reuse ;  /* 0x0000007282727223 */ /* 0x140fe2000001007d */
[----:B------:R-:W-:Y:S01]  /*5ce0*/  FFMA.FTZ R112, R130, R112, R125 ;  /* 0x0000007082707223 */ /* 0x000fe2000001007d */
[----:B------:R-:W-:Y:S01]  /*5cf0*/  SHF.L.U32 R106, R54, 0x10, RZ ;  /* 0x00000010366a7819 */ /* 0x000fe200000006ff */
[----:B------:R-:W-:Y:S01]  /*5d00*/  FADD.FTZ R128, -R128, R123 ;  /* 0x0000007b80807221 */ /* 0x000fe20000010100 */
[----:B------:R-:W-:Y:S01]  /*5d10*/  PRMT R107, R54, 0x7632, R107 ;  /* 0x00007632366b7816 */ /* 0x000fe2000000006b */
[--C-:B------:R-:W-:Y:S01]  /*5d20*/  FFMA.FTZ R124, R130, R124, R125.reuse ;  /* 0x0000007c827c7223 */ /* 0x100fe2000001007d */
[----:B------:R-:W-:Y:S01]  /*5d30*/  LOP3.LUT P3, RZ, R156, 0xff, RZ, 0xc0, !PT ;  /* 0x000000ff9cff7812 */ /* 0x000fe2000786c0ff */
[----:B------:R-:W-:Y:S01]  /*5d40*/  FFMA.FTZ R117, R130, R117, R125 ;  /* 0x0000007582757223 */ /* 0x000fe2000001007d */
[----:B------:R-:W-:Y:S01]  /*5d50*/  FSEL R109, R109, RZ, P2 ;  /* 0x000000ff6d6d7208 */ /* 0x000fe20001000000 */
[----:B------:R-:W-:Y:S01]  /*5d60*/  FADD.FTZ R122, -R114, R113 ;  /* 0x00000071727a7221 */ /* 0x000fe20000010100 */
[----:B------:R-:W-:Y:S01]  /*5d70*/  LOP3.LUT P2, RZ, R156, 0xff00, RZ, 0xc0, !PT ;  /* 0x0000ff009cff7812 */ /* 0x000fe2000784c0ff */
[----:B------:R-:W-:Y:S01]  /*5d80*/  FADD.FTZ R112, -R112, R175 ;  /* 0x000000af70707221 */ /* 0x000fe20000010100 */
[----:B------:R-:W-:Y:S01]  /*5d90*/  ISETP.GE.U32.AND.EX P1, PT, R157, 0x1000000, PT, P1 ;  /* 0x010000009d00780c */ /* 0x000fe20003f26110 */
[----:B------:R-:W-:Y:S01]  /*5da0*/  FFMA.FTZ R175, R171, R128, R106 ;  /* 0x00000080abaf7223 */ /* 0x000fe2000001006a */
[----:B------:R-:W-:Y:S01]  /*5db0*/  FSEL R210, R210, RZ, P5 ;  /* 0x000000ffd2d27208 */ /* 0x000fe20002800000 */
[----:B------:R-:W-:Y:S01]  /*5dc0*/  FADD.FTZ R124, -R124, R115 ;  /* 0x000000737c7c7221 */ /* 0x000fe20000010100 */
[----:B------:R-:W-:Y:S01]  /*5dd0*/  PRMT R113, R55, 0x7632, R113 ;  /* 0x0000763237717816 */ /* 0x000fe20000000071 */
[----:B------:R-:W-:Y:S01]  /*5de0*/  FFMA.FTZ R116, R130, R116, R125 ;  /* 0x0000007482747223 */ /* 0x000fe2000001007d */
[----:B------:R-:W-:Y:S01]  /*5df0*/  SHF.L.U32 R114, R107, 0x10, RZ ;  /* 0x000000106b727819 */ /* 0x000fe200000006ff */
[----:B------:R-:W-:Y:S01]  /*5e00*/  FADD.FTZ R126, -R117, R126 ;  /* 0x0000007e757e7221 */ /* 0x000fe20000010100 */
[----:B------:R-:W-:Y:S01]  /*5e10*/  LOP3.LUT P5, RZ, R157, 0xff0000, RZ, 0xc0, !PT ;  /* 0x00ff00009dff7812 */ /* 0x000fe200078ac0ff */
[----:B------:R-:W-:Y:S01]  /*5e20*/  FADD.FTZ R116, -R116, R127 ;  /* 0x0000007f74747221 */ /* 0x000fe20000010100 */
[C---:B------:R-:W-:Y:S01]  /*5e30*/  PRMT R106, R52.reuse, 0x7632, R106 ;  /* 0x00007632346a7816 */ /* 0x040fe2000000006a */
[----:B------:R-:W-:Y:S01]  /*5e40*/  FFMA.FTZ R203, R171, R124, R114 ;  /* 0x0000007cabcb7223 */ /* 0x000fe20000010072 */
[----:B------:R-:W-:Y:S01]  /*5e50*/  SHF.L.U32 R107, R52, 0x10, RZ ;  /* 0x00000010346b7819 */ /* 0x000fe200000006ff */
[----:B------:R-:W-:Y:S01]  /*5e60*/  HFMA2 R124, -RZ, RZ, 0, 0 ;  /* 0x00000000ff7c7431 */ /* 0x000fe200000001ff */
[----:B------:R-:W-:-:S02]  /*5e70*/  SHF.L.U32 R115, R55, 0x10, RZ ;  /* 0x0000001037737819 */ /* 0x000fc400000006ff */
[----:B------:R-:W-:Y:S02]  /*5e80*/  CS2R R156, SRZ ;  /* 0x00000000009c7805 */ /* 0x000fe4000001ff00 */
[----:B------:R-:W-:Y:S01]  /*5e90*/  SHF.L.U32 R117, R113, 0x10, RZ ;  /* 0x0000001071757819 */ /* 0x000fe200000006ff */
[----:B------:R-:W-:Y:S01]  /*5ea0*/  FFMA.FTZ R127, R171, R112, R107 ;  /* 0x00000070ab7f7223 */ /* 0x000fe2000001006b */
[----:B------:R-:W-:Y:S01]  /*5eb0*/  SHF.L.U32 R113, R106, 0x10, RZ ;  /* 0x000000106a717819 */ /* 0x000fe200000006ff */
[----:B------:R-:W-:Y:S01]  /*5ec0*/  FMUL.FTZ R106, R175, R172 ;  /* 0x000000acaf6a7220 */ /* 0x000fe20000410000 */
[C---:B------:R-:W-:Y:S01]  /*5ed0*/  @P6 SHF.L.U32 R114, R110.reuse, 0x10, RZ ;  /* 0x000000106e726819 */ /* 0x040fe200000006ff */
[C---:B------:R-:W-:Y:S01]  /*5ee0*/  FFMA.FTZ R205, R171.reuse, R116, R115 ;  /* 0x00000074abcd7223 */ /* 0x040fe20000010073 */
[----:B------:R-:W-:Y:S01]  /*5ef0*/  @P4 PRMT R110, R110, 0x7632, R110 ;  /* 0x000076326e6e4816 */ /* 0x000fe2000000006e */
[----:B------:R-:W-:Y:S01]  /*5f00*/  FFMA.FTZ R207, R171, R122, R117 ;  /* 0x0000007aabcf7223 */ /* 0x000fe20000010075 */
[----:B------:R-:W-:Y:S01]  /*5f10*/  FMUL.FTZ R107, R203, R172 ;  /* 0x000000accb6b7220 */ /* 0x000fe20000410000 */
[----:B------:R-:W-:Y:S01]  /*5f20*/  FFMA.FTZ R126, R171, R126, R113 ;  /* 0x0000007eab7e7223 */ /* 0x000fe20000010071 */
[----:B------:R-:W-:Y:S01]  /*5f30*/  @P3 SHF.L.U32 R116, R108, 0x10, RZ ;  /* 0x000000106c743819 */ /* 0x000fe200000006ff */
[----:B------:R-:W-:Y:S01]  /*5f40*/  FMUL.FTZ R113, R106, UR4 ;  /* 0x000000046a717c20 */ /* 0x000fe20008410000 */
[----:B------:R-:W-:Y:S01]  /*5f50*/  @P2 PRMT R108, R108, 0x7632, R108 ;  /* 0x000076326c6c2816 */ /* 0x000fe2000000006c */
[----:B------:R-:W-:Y:S01]  /*5f60*/  FMUL.FTZ R112, R107, UR4 ;  /* 0x000000046b707c20 */ /* 0x000fe20008410000 */
[----:B------:R-:W-:Y:S01]  /*5f70*/  @P4 SHF.L.U32 R115, R110, 0x10, RZ ;  /* 0x000000106e734819 */ /* 0x000fe200000006ff */
[----:B------:R-:W-:Y:S01]  /*5f80*/  FMUL.FTZ R110, R207, R172 ;  /* 0x000000accf6e7220 */ /* 0x000fe20000410000 */
[----:B------:R-:W-:-:S02]  /*5f90*/  @P1 PRMT R106, R111, 0x7632, R106 ;  /* 0x000076326f6a1816 */ /* 0x000fc4000000006a */
[----:B------:R-:W-:Y:S02]  /*5fa0*/  CS2R R122, SRZ ;  /* 0x00000000007a7805 */ /* 0x000fe4000001ff00 */
[----:B------:R-:W-:Y:S01]  /*5fb0*/  @P5 SHF.L.U32 R212, R111, 0x10, RZ ;  /* 0x000000106fd45819 */ /* 0x000fe200000006ff */
[-C--:B------:R-:W-:Y:S01]  /*5fc0*/  FMUL.FTZ R107, R126, R172.reuse ;  /* 0x000000ac7e6b7220 */ /* 0x080fe20000410000 */
[----:B------:R-:W-:Y:S01]  /*5fd0*/  @P2 SHF.L.U32 R111, R108, 0x10, RZ ;  /* 0x000000106c6f2819 */ /* 0x000fe200000006ff */
[-C--:B------:R-:W-:Y:S01]  /*5fe0*/  @P6 FMUL.FTZ R123, R114, R113.reuse ;  /* 0x00000071727b6220 */ /* 0x080fe20000410000 */
[----:B------:R-:W-:Y:S01]  /*5ff0*/  @P1 SHF.L.U32 R209, R106, 0x10, RZ ;  /* 0x000000106ad11819 */ /* 0x000fe200000006ff */
[-C--:B------:R-:W-:Y:S01]  /*6000*/  FMUL.FTZ R108, R205, R172.reuse ;  /* 0x000000accd6c7220 */ /* 0x080fe20000410000 */
[----:B------:R-:W-:Y:S01]  /*6010*/  FMUL.FTZ R106, R127, R172 ;  /* 0x000000ac7f6a7220 */ /* 0x000fe20000410000 */
[----:B------:R-:W-:Y:S01]  /*6020*/  FMUL.FTZ R114, R110, UR4 ;  /* 0x000000046e727c20 */ /* 0x000fe20008410000 */
[----:B------:R-:W-:Y:S01]  /*6030*/  FMUL.FTZ R110, R107, UR4 ;  /* 0x000000046b6e7c20 */ /* 0x000fe20008410000 */
[----:B------:R-:W-:Y:S01]  /*6040*/  @P4 FMUL.FTZ R124, R115, R112 ;  /* 0x00000070737c4220 */ /* 0x000fe20000410000 */
[----:B------:R-:W-:Y:S01]  /*6050*/  FMUL.FTZ R117, R108, UR4 ;  /* 0x000000046c757c20 */ /* 0x000fe20008410000 */
[----:B------:R-:W-:Y:S01]  /*6060*/  MOV R128, RZ ;  /* 0x000000ff00807202 */ /* 0x000fe20000000f00 */
[----:B------:R-:W-:Y:S01]  /*6070*/  FMUL.FTZ R115, R106, UR4 ;  /* 0x000000046a737c20 */ /* 0x000fe20008410000 */
[----:B------:R-:W-:Y:S01]  /*6080*/  @P2 FMUL.FTZ R128, R111, R110 ;  /* 0x0000006e6f802220 */ /* 0x000fe20000410000 */
[----:B------:R-:W-:Y:S01]  /*6090*/  FMUL.FTZ R111, R96, R113 ;  /* 0x00000071606f7220 */ /* 0x000fe20000410000 */
[----:B------:R-:W-:Y:S01]  /*60a0*/  @P1 FMUL.FTZ R156, R209, R114 ;  /* 0x00000072d19c1220 */ /* 0x000fe20000410000 */
[----:B------:R-:W-:Y:S01]  /*60b0*/  FMUL.FTZ R113, R98, R117 ;  /* 0x0000007562717220 */ /* 0x000fe20000410000 */
[----:B------:R-:W-:Y:S01]  /*60c0*/  FMUL.FTZ R112, R97, R112 ;  /* 0x0000007061707220 */ /* 0x000fe20000410000 */
[----:B------:R-:W-:Y:S01]  /*60d0*/  FMUL.FTZ R114, R99, R114 ;  /* 0x0000007263727220 */ /* 0x000fe20000410000 */
[-C--:B------:R-:W-:Y:S01]  /*60e0*/  FMUL.FTZ R108, R100, R115.reuse ;  /* 0x00000073646c7220 */ /* 0x080fe20000410000 */
[----:B------:R-:W-:Y:S01]  /*60f0*/  FMUL.FTZ R110, R101, R110 ;  /* 0x0000006e656e7220 */ /* 0x000fe20000410000 */
[----:B------:R-:W-:Y:S01]  /*6100*/  @P3 FMUL.FTZ R122, R116, R115 ;  /* 0x00000073747a3220 */ /* 0x000fe20000410000 */
[----:B------:R-:W-:Y:S01]  /*6110*/  FSEL R115, R111, RZ, P6 ;  /* 0x000000ff6f737208 */ /* 0x000fe20003000000 */
        /* <DEDUP_REMOVED lines=12> */
[----:B------:R-:W-:Y:S02]  /*61e0*/  F2FP.BF16.F32.PACK_AB R109, R210, R109 ;  /* 0x0000006dd26d723e */ /* 0x000fe400000010ff */
[----:B------:R-:W-:-:S07]  /*61f0*/  F2FP.BF16.F32.PACK_AB R108, R113, R108 ;  /* 0x0000006c716c723e */ /* 0x000fce00000010ff */
.L_x_3221:
[----:B------:R-:W-:Y:S01]  /*6200*/  ISETP.NE.U32.AND P1, PT, RZ, UR16, PT ;  /* 0x00000010ff007c0c */ /* 0x000fe2000bf25070 */
[----:B------:R-:W0:Y:S01]  /*6210*/  LDC.64 R116, c[0x0][0x468] ;  /* 0x00011a00ff747b82 */ /* 0x000e220000000a00 */
[----:B------:R-:W-:Y:S02]  /*6220*/  IMAD.WIDE.U32 R112, R173, 0x10, R118 ;  /* 0x00000010ad707825 */ /* 0x000fe400078e0076 */
[----:B------:R-:W-:-:S13]  /*6230*/  ISETP.NE.AND.EX P1, PT, RZ, UR17, PT, P1 ;  /* 0x00000011ff007c0c */ /* 0x000fda000bf25310 */
[----:B------:R-:W1:Y:S02]  /*6240*/  @P1 LDC.64 R126, c[0x0][0x478] ;  /* 0x00011e00ff7e1b82 */ /* 0x000e640000000a00 */
[----:B-1----:R-:W-:-:S04]  /*6250*/  @P1 IMAD.WIDE.U32 R126, R174, 0x10, R126 ;  /* 0x00000010ae7e1825 */ /* 0x002fc800078e007e */
[----:B0-----:R-:W-:Y:S01]  /*6260*/  IMAD.WIDE.U32 R174, R174, 0x10, R116 ;  /* 0x00000010aeae7825 */ /* 0x001fe200078e0074 */
[----:B------:R0:W-:Y:S04]  /*6270*/  @P1 STG.E.128 desc[UR6][R126.64], R104 ;  /* 0x000000687e001986 */ /* 0x0001e8000c101d06 */
[----:B------:R0:W-:Y:S04]  /*6280*/  STG.E.128 desc[UR6][R174.64], R108 ;  /* 0x0000006cae007986 */ /* 0x0001e8000c101d06 */
[----:B------:R-:W5:Y:S01]  /*6290*/  LDG.E.128 R112, desc[UR6][R112.64] ;  /* 0x0000000670707981 */ /* 0x000f62000c1e1d00 */
[----:B------:R-:W-:Y:S05]  /*62a0*/  @!P1 BRA `(.L_x_3222) ;  /* 0x0000000400e09947 */ /* 0x000fea0003800000 */
[----:B0-----:R-:W-:Y:S01]  /*62b0*/  LOP3.LUT R104, R146, 0xff0000, RZ, 0xc0, !PT ;  /* 0x00ff000092687812 */ /* 0x001fe200078ec0ff */
[--C-:B------:R-:W-:Y:S01]  /*62c0*/  FFMA.FTZ R198, R130, R198, R125.reuse ;  /* 0x000000c682c67223 */ /* 0x100fe2000001007d */
[----:B------:R-:W-:Y:S01]  /*62d0*/  LOP3.LUT R107, R146, 0xff000000, RZ, 0xc0, !PT ;  /* 0xff000000926b7812 */ /* 0x000fe200078ec0ff */
[----:B------:R-:W-:Y:S01]  /*62e0*/  FFMA.FTZ R202, R130, R202, R125 ;  /* 0x000000ca82ca7223 */ /* 0x000fe2000001007d */
[----:B------:R-:W-:Y:S01]  /*62f0*/  ISETP.NE.U32.AND P6, PT, R104, RZ, PT ;  /* 0x000000ff6800720c */ /* 0x000fe20003fc5070 */
[----:B------:R-:W-:Y:S01]  /*6300*/  FADD.FTZ R105, -R198, R191 ;  /* 0x000000bfc6697221 */ /* 0x000fe20000010100 */
[----:B------:R-:W-:Y:S02]  /*6310*/  SHF.L.U32 R104, R49, 0x10, RZ ;  /* 0x0000001031687819 */ /* 0x000fe400000006ff */
[----:B------:R-:W-:Y:S02]  /*6320*/  CS2R R174, SRZ ;  /* 0x0000000000ae7805 */ /* 0x000fe4000001ff00 */
[----:B------:R-:W-:Y:S01]  /*6330*/  ISETP.NE.AND.EX P6, PT, RZ, RZ, PT, P6 ;  /* 0x000000ffff00720c */ /* 0x000fe20003fc5360 */
[--C-:B------:R-:W-:Y:S01]  /*6340*/  FFMA.FTZ R196, R130, R196, R125.reuse ;  /* 0x000000c482c47223 */ /* 0x100fe2000001007d */
[----:B------:R-:W-:Y:S01]  /*6350*/  ISETP.NE.U32.AND P3, PT, R107, RZ, PT ;  /* 0x000000ff6b00720c */ /* 0x000fe20003f65070 */
[----:B------:R-:W-:Y:S01]  /*6360*/  FFMA.FTZ R105, R171, R105, R104 ;  /* 0x00000069ab697223 */ /* 0x000fe20000010068 */
[----:B------:R-:W-:Y:S01]  /*6370*/  ISETP.GE.U32.AND P2, PT, R146, RZ, PT ;  /* 0x000000ff9200720c */ /* 0x000fe20003f46070 */
[----:B------:R-:W-:Y:S01]  /*6380*/  FFMA.FTZ R107, R130, R200, R125 ;  /* 0x000000c8826b7223 */ /* 0x000fe2000001007d */
[----:B------:R-:W-:Y:S01]  /*6390*/  ISETP.NE.AND.EX P3, PT, RZ, RZ, PT, P3 ;  /* 0x000000ffff00720c */ /* 0x000fe20003f65330 */
[----:B------:R-:W-:Y:S01]  /*63a0*/  FMUL.FTZ R104, R105, R172 ;  /* 0x000000ac69687220 */ /* 0x000fe20000410000 */
[C---:B------:R-:W-:Y:S01]  /*63b0*/  LOP3.LUT R110, R146.reuse, 0xff, RZ, 0xc0, !PT ;  /* 0x000000ff926e7812 */ /* 0x040fe200078ec0ff */
[----:B------:R-:W-:Y:S01]  /*63c0*/  FADD.FTZ R107, -R107, R192 ;  /* 0x000000c06b6b7221 */ /* 0x000fe20000010100 */
[----:B------:R-:W-:Y:S01]  /*63d0*/  LOP3.LUT R126, R146, 0xff00, RZ, 0xc0, !PT ;  /* 0x0000ff00927e7812 */ /* 0x000fe200078ec0ff */
[----:B------:R-:W-:Y:S01]  /*63e0*/  FMUL.FTZ R109, R104, UR4 ;  /* 0x00000004686d7c20 */ /* 0x000fe20008410000 */
[----:B------:R-:W-:Y:S01]  /*63f0*/  PRMT R104, R49, 0x7632, R104 ;  /* 0x0000763231687816 */ /* 0x000fe20000000068 */
[----:B------:R-:W-:Y:S01]  /*6400*/  FADD.FTZ R146, -R202, R197 ;  /* 0x000000c5ca927221 */ /* 0x000fe20000010100 */
[----:B-----5:R-:W-:Y:S01]  /*6410*/  @P6 SHF.L.U32 R106, R113, 0x10, RZ ;  /* 0x00000010716a6819 */ /* 0x020fe200000006ff */
[----:B------:R-:W-:Y:S01]  /*6420*/  FADD.FTZ R127, -R196, R195 ;  /* 0x000000c3c47f7221 */ /* 0x000fe20000010100 */
[----:B------:R-:W-:Y:S01]  /*6430*/  SHF.L.U32 R104, R104, 0x10, RZ ;  /* 0x0000001068687819 */ /* 0x000fe200000006ff */
[----:B------:R-:W-:Y:S01]  /*6440*/  HFMA2 R191, -RZ, RZ, 0, 0 ;  /* 0x00000000ffbf7431 */ /* 0x000fe200000001ff */
[----:B------:R-:W-:Y:S01]  /*6450*/  LOP3.LUT P4, RZ, R147, 0xff, RZ, 0xc0, !PT ;  /* 0x000000ff93ff7812 */ /* 0x000fe2000788c0ff */
[----:B------:R-:W-:Y:S01]  /*6460*/  @P6 FMUL.FTZ R175, R109, R106 ;  /* 0x0000006a6daf6220 */ /* 0x000fe20000410000 */
[----:B------:R-:W-:Y:S01]  /*6470*/  FMUL.FTZ R109, R94, R109 ;  /* 0x0000006d5e6d7220 */ /* 0x000fe20000410000 */
[----:B------:R-:W-:Y:S01]  /*6480*/  SHF.L.U32 R106, R50, 0x10, RZ ;  /* 0x00000010326a7819 */ /* 0x000fe200000006ff */
[----:B------:R-:W-:Y:S01]  /*6490*/  FFMA.FTZ R146, R171, R146, R104 ;  /* 0x00000092ab927223 */ /* 0x000fe20000010068 */
[----:B------:R-:W-:Y:S01]  /*64a0*/  LOP3.LUT P5, RZ, R147, 0xff00, RZ, 0xc0, !PT ;  /* 0x0000ff0093ff7812 */ /* 0x000fe200078ac0ff */
[----:B------:R-:W-:Y:S01]  /*64b0*/  FFMA.FTZ R206, R130, R206, R125 ;  /* 0x000000ce82ce7223 */ /* 0x000fe2000001007d */
[----:B------:R-:W-:Y:S01]  /*64c0*/  FSEL R109, R109, RZ, P6 ;  /* 0x000000ff6d6d7208 */ /* 0x000fe20003000000 */
[-C--:B------:R-:W-:Y:S01]  /*64d0*/  FMUL.FTZ R104, R146, R172.reuse ;  /* 0x000000ac92687220 */ /* 0x080fe20000410000 */
[C---:B------:R-:W-:Y:S01]  /*64e0*/  LOP3.LUT P6, RZ, R147.reuse, 0xff0000, RZ, 0xc0, !PT ;  /* 0x00ff000093ff7812 */ /* 0x040fe200078cc0ff */
[----:B------:R-:W-:Y:S01]  /*64f0*/  FADD.FTZ R197, -R206, R199 ;  /* 0x000000c7cec57221 */ /* 0x000fe20000010100 */
[----:B------:R-:W-:Y:S01]  /*6500*/  ISETP.GE.U32.AND.EX P2, PT, R147, 0x1000000, PT, P2 ;  /* 0x010000009300780c */ /* 0x000fe20003f46120 */
[----:B------:R-:W-:Y:S01]  /*6510*/  FFMA.FTZ R147, R171, R107, R106 ;  /* 0x0000006bab937223 */ /* 0x000fe2000001006a */
[----:B------:R-:W-:Y:S01]  /*6520*/  @P3 PRMT R113, R113, 0x7632, R113 ;  /* 0x0000763271713816 */ /* 0x000fe20000000071 */
[----:B------:R-:W-:Y:S01]  /*6530*/  FMUL.FTZ R106, R104, UR4 ;  /* 0x00000004686a7c20 */ /* 0x000fe20008410000 */
[----:B------:R-:W-:Y:S01]  /*6540*/  PRMT R108, R50, 0x7632, R108 ;  /* 0x00007632326c7816 */ /* 0x000fe2000000006c */
[----:B------:R-:W-:Y:S01]  /*6550*/  FMUL.FTZ R104, R147, R172 ;  /* 0x000000ac93687220 */ /* 0x000fe20000410000 */
[----:B------:R-:W-:Y:S01]  /*6560*/  @P3 SHF.L.U32 R113, R113, 0x10, RZ ;  /* 0x0000001071713819 */ /* 0x000fe200000006ff */
[--C-:B------:R-:W-:Y:S01]  /*6570*/  FFMA.FTZ R194, R130, R194, R125.reuse ;  /* 0x000000c282c27223 */ /* 0x100fe2000001007d */
[----:B------:R-:W-:Y:S01]  /*6580*/  SHF.L.U32 R108, R108, 0x10, RZ ;  /* 0x000000106c6c7819 */ /* 0x000fe200000006ff */
[----:B------:R-:W-:Y:S01]  /*6590*/  FMUL.FTZ R111, R104, UR4 ;  /* 0x00000004686f7c20 */ /* 0x000fe20008410000 */
[----:B------:R-:W-:Y:S01]  /*65a0*/  FMUL.FTZ R104, R95, R106 ;  /* 0x0000006a5f687220 */ /* 0x000fe20000410000 */
[----:B------:R-:W-:Y:S01]  /*65b0*/  @P3 FMUL.FTZ R174, R106, R113 ;  /* 0x000000716aae3220 */ /* 0x000fe20000410000 */
[----:B------:R-:W-:Y:S01]  /*65c0*/  @P4 SHF.L.U32 R106, R114, 0x10, RZ ;  /* 0x00000010726a4819 */ /* 0x000fe200000006ff */
[----:B------:R-:W-:Y:S01]  /*65d0*/  FMUL.FTZ R107, R88, R111 ;  /* 0x0000006f586b7220 */ /* 0x000fe20000410000 */
[--C-:B------:R-:W-:Y:S01]  /*65e0*/  FFMA.FTZ R204, R130, R204, R125.reuse ;  /* 0x000000cc82cc7223 */ /* 0x100fe2000001007d */
[----:B------:R-:W-:Y:S01]  /*65f0*/  FSEL R198, R104, RZ, P3 ;  /* 0x000000ff68c67208 */ /* 0x000fe20001800000 */
[----:B------:R-:W-:Y:S01]  /*6600*/  FFMA.FTZ R208, R130, R208, R125 ;  /* 0x000000d082d07223 */ /* 0x000fe2000001007d */
[----:B------:R-:W-:Y:S01]  /*6610*/  ISETP.NE.U32.AND P3, PT, R110, RZ, PT ;  /* 0x000000ff6e00720c */ /* 0x000fe20003f65070 */
[----:B------:R-:W-:Y:S01]  /*6620*/  @P4 FMUL.FTZ R191, R111, R106 ;  /* 0x0000006a6fbf4220 */ /* 0x000fe20000410000 */
[----:B------:R-:W-:Y:S01]  /*6630*/  FSEL R195, R107, RZ, P4 ;  /* 0x000000ff6bc37208 */ /* 0x000fe20002000000 */
[----:B------:R-:W-:Y:S01]  /*6640*/  FADD.FTZ R113, -R194, R189 ;  /* 0x000000bdc2717221 */ /* 0x000fe20000010100 */
[----:B------:R-:W-:Y:S01]  /*6650*/  ISETP.NE.U32.AND P4, PT, R126, RZ, PT ;  /* 0x000000ff7e00720c */ /* 0x000fe20003f85070 */
[----:B------:R-:W-:Y:S01]  /*6660*/  FFMA.FTZ R197, R171, R197, R108 ;  /* 0x000000c5abc57223 */ /* 0x000fe2000001006c */
[----:B------:R-:W-:Y:S01]  /*6670*/  ISETP.NE.AND.EX P3, PT, RZ, RZ, PT, P3 ;  /* 0x000000ffff00720c */ /* 0x000fe20003f65330 */
[----:B------:R-:W-:Y:S01]  /*6680*/  FADD.FTZ R204, -R204, R193 ;  /* 0x000000c1cccc7221 */ /* 0x000fe20000010100 */
[----:B------:R-:W-:Y:S01]  /*6690*/  ISETP.NE.AND.EX P4, PT, RZ, RZ, PT, P4 ;  /* 0x000000ffff00720c */ /* 0x000fe20003f85340 */
[----:B------:R-:W-:Y:S01]  /*66a0*/  FADD.FTZ R193, -R208, R201 ;  /* 0x000000c9d0c17221 */ /* 0x000fe20000010100 */
[----:B------:R-:W-:Y:S01]  /*66b0*/  PRMT R106, R48, 0x7632, R106 ;  /* 0x00007632306a7816 */ /* 0x000fe2000000006a */
[----:B------:R-:W-:Y:S01]  /*66c0*/  HFMA2 R189, -RZ, RZ, 0, 0 ;  /* 0x00000000ffbd7431 */ /* 0x000fe200000001ff */
[----:B------:R-:W-:-:S02]  /*66d0*/  PRMT R107, R51, 0x7632, R107 ;  /* 0x00007632336b7816 */ /* 0x000fc4000000006b */
[----:B------:R-:W-:Y:S02]  /*66e0*/  SHF.L.U32 R104, R48, 0x10, RZ ;  /* 0x0000001030687819 */ /* 0x000fe400000006ff */
[----:B------:R-:W-:Y:S02]  /*66f0*/  SHF.L.U32 R108, R51, 0x10, RZ ;  /* 0x00000010336c7819 */ /* 0x000fe400000006ff */
[----:B------:R-:W-:Y:S01]  /*6700*/  SHF.L.U32 R106, R106, 0x10, RZ ;  /* 0x000000106a6a7819 */ /* 0x000fe200000006ff */
[----:B------:R-:W-:Y:S01]  /*6710*/  FFMA.FTZ R113, R171, R113, R104 ;  /* 0x00000071ab717223 */ /* 0x000fe20000010068 */
[----:B------:R-:W-:Y:S01]  /*6720*/  SHF.L.U32 R110, R107, 0x10, RZ ;  /* 0x000000106b6e7819 */ /* 0x000fe200000006ff */
[----:B------:R-:W-:Y:S01]  /*6730*/  FMUL.FTZ R104, R197, R172 ;  /* 0x000000acc5687220 */ /* 0x000fe20000410000 */
[----:B------:R-:W-:Y:S01]  /*6740*/  @P5 PRMT R114, R114, 0x7632, R114 ;  /* 0x0000763272725816 */ /* 0x000fe20000000072 */
[C---:B------:R-:W-:Y:S01]  /*6750*/  FFMA.FTZ R201, R171.reuse, R204, R108 ;  /* 0x000000ccabc97223 */ /* 0x040fe2000001006c */
[C---:B------:R-:W-:Y:S01]  /*6760*/  FFMA.FTZ R126, R171.reuse, R127, R106 ;  /* 0x0000007fab7e7223 */ /* 0x040fe2000001006a */
[----:B------:R-:W-:Y:S01]  /*6770*/  FFMA.FTZ R200, R171, R193, R110 ;  /* 0x000000c1abc87223 */ /* 0x000fe2000001006e */
[----:B------:R-:W-:Y:S01]  /*6780*/  @P5 SHF.L.U32 R114, R114, 0x10, RZ ;  /* 0x0000001072725819 */ /* 0x000fe200000006ff */
[----:B------:R-:W-:Y:S01]  /*6790*/  FMUL.FTZ R199, R104, UR4 ;  /* 0x0000000468c77c20 */ /* 0x000fe20008410000 */
[----:B------:R-:W-:Y:S01]  /*67a0*/  @P3 SHF.L.U32 R106, R112, 0x10, RZ ;  /* 0x00000010706a3819 */ /* 0x000fe200000006ff */
[-C--:B------:R-:W-:Y:S01]  /*67b0*/  FMUL.FTZ R108, R201, R172.reuse ;  /* 0x000000acc96c7220 */ /* 0x080fe20000410000 */
[----:B------:R-:W-:Y:S01]  /*67c0*/  @P6 SHF.L.U32 R110, R115, 0x10, RZ ;  /* 0x00000010736e6819 */ /* 0x000fe200000006ff */
[----:B------:R-:W-:Y:S01]  /*67d0*/  FMUL.FTZ R107, R126, R172 ;  /* 0x000000ac7e6b7220 */ /* 0x000fe20000410000 */
[----:B------:R-:W-:-:S02]  /*67e0*/  @P4 PRMT R112, R112, 0x7632, R112 ;  /* 0x0000763270704816 */ /* 0x000fc40000000070 */
[----:B------:R-:W-:Y:S02]  /*67f0*/  CS2R R192, SRZ ;  /* 0x0000000000c07805 */ /* 0x000fe4000001ff00 */
[----:B------:R-:W-:Y:S01]  /*6800*/  @P2 PRMT R115, R115, 0x7632, R115 ;  /* 0x0000763273732816 */ /* 0x000fe20000000073 */
[-C--:B------:R-:W-:Y:S01]  /*6810*/  FMUL.FTZ R111, R200, R172.reuse ;  /* 0x000000acc86f7220 */ /* 0x080fe20000410000 */
[----:B------:R-:W-:Y:S01]  /*6820*/  FMUL.FTZ R104, R113, R172 ;  /* 0x000000ac71687220 */ /* 0x000fe20000410000 */
[----:B------:R-:W-:Y:S01]  /*6830*/  @P5 FMUL.FTZ R192, R199, R114 ;  /* 0x00000072c7c05220 */ /* 0x000fe20000410000 */
        /* <DEDUP_REMOVED lines=18> */
[----:B------:R-:W-:Y:S01]  /*6960*/  @P3 FMUL.FTZ R189, R127, R106 ;  /* 0x0000006a7fbd3220 */ /* 0x000fe20000410000 */
        /* <DEDUP_REMOVED lines=8> */
[----:B------:R-:W-:Y:S02]  /*69f0*/  F2FP.BF16.F32.PACK_AB R110, R112, R195 ;  /* 0x000000c3706e723e */ /* 0x000fe400000010ff */
[----:B------:R-:W-:Y:S02]  /*6a00*/  F2FP.BF16.F32.PACK_AB R109, R198, R109 ;  /* 0x0000006dc66d723e */ /* 0x000fe400000010ff */
[----:B------:R-:W-:Y:S01]  /*6a10*/  F2FP.BF16.F32.PACK_AB R108, R115, R108 ;  /* 0x0000006c736c723e */ /* 0x000fe200000010ff */
[----:B------:R-:W-:Y:S06]  /*6a20*/  BRA `(.L_x_3223) ;  /* 0x0000000400b47947 */ /* 0x000fec0003800000 */
.L_x_3222:
[C-C-:B------:R-:W-:Y:S01]  /*6a30*/  FFMA.FTZ R198, R130.reuse, R198, R125.reuse ;  /* 0x000000c682c67223 */ /* 0x140fe2000001007d */
[----:B0-----:R-:W-:Y:S01]  /*6a40*/  SHF.L.U32 R108, R49, 0x10, RZ ;  /* 0x00000010316c7819 */ /* 0x001fe200000006ff */
[----:B------:R-:W-:Y:S01]  /*6a50*/  FFMA.FTZ R202, R130, R202, R125 ;  /* 0x000000ca82ca7223 */ /* 0x000fe2000001007d */
[----:B------:R-:W-:Y:S01]  /*6a60*/  LOP3.LUT P2, RZ, R146, 0xff0000, RZ, 0xc0, !PT ;  /* 0x00ff000092ff7812 */ /* 0x000fe2000784c0ff */
[----:B------:R-:W-:Y:S01]  /*6a70*/  FADD.FTZ R198, -R198, R191 ;  /* 0x000000bfc6c67221 */ /* 0x000fe20000010100 */
[----:B------:R-:W-:Y:S01]  /*6a80*/  LOP3.LUT P6, RZ, R146, 0xff000000, RZ, 0xc0, !PT ;  /* 0xff00000092ff7812 */ /* 0x000fe200078cc0ff */
[----:B------:R-:W-:Y:S01]  /*6a90*/  FFMA.FTZ R111, R130, R200, R125 ;  /* 0x000000c8826f7223 */ /* 0x000fe2000001007d */
[----:B------:R-:W-:Y:S01]  /*6aa0*/  FADD.FTZ R202, -R202, R197 ;  /* 0x000000c5caca7221 */ /* 0x000fe20000010100 */
[----:B------:R-:W-:Y:S01]  /*6ab0*/  FFMA.FTZ R109, R171, R198, R108 ;  /* 0x000000c6ab6d7223 */ /* 0x000fe2000001006c */
[----:B------:R-:W-:Y:S01]  /*6ac0*/  CS2R R174, SRZ ;  /* 0x0000000000ae7805 */ /* 0x000fe2000001ff00 */
[----:B------:R-:W-:Y:S01]  /*6ad0*/  FADD.FTZ R192, -R111, R192 ;  /* 0x000000c06fc07221 */ /* 0x000fe20000010100 */
[C---:B------:R-:W-:Y:S01]  /*6ae0*/  LOP3.LUT P5, RZ, R147.reuse, 0xff, RZ, 0xc0, !PT ;  /* 0x000000ff93ff7812 */ /* 0x040fe200078ac0ff */
[----:B------:R-:W-:Y:S01]  /*6af0*/  FMUL.FTZ R108, R172, R109 ;  /* 0x0000006dac6c7220 */ /* 0x000fe20000410000 */
[----:B------:R-:W-:Y:S01]  /*6b00*/  LOP3.LUT R127, R147, 0xff00, RZ, 0xc0, !PT ;  /* 0x0000ff00937f7812 */ /* 0x000fe200078ec0ff */
[----:B------:R-:W-:-:S02]  /*6b10*/  HFMA2 R191, -RZ, RZ, 0, 0 ;  /* 0x00000000ffbf7431 */ /* 0x000fc400000001ff */
[--C-:B------:R-:W-:Y:S01]  /*6b20*/  FFMA.FTZ R206, R130, R206, R125.reuse ;  /* 0x000000ce82ce7223 */ /* 0x100fe2000001007d */
[----:B------:R-:W-:Y:S01]  /*6b30*/  FMUL.FTZ R109, R108, UR4 ;  /* 0x000000046c6d7c20 */ /* 0x000fe20008410000 */
[----:B------:R-:W-:Y:S01]  /*6b40*/  PRMT R108, R49, 0x7632, R108 ;  /* 0x00007632316c7816 */ /* 0x000fe2000000006c */
[C-C-:B------:R-:W-:Y:S01]  /*6b50*/  FFMA.FTZ R204, R130.reuse, R204, R125.reuse ;  /* 0x000000cc82cc7223 */ /* 0x140fe2000001007d */
[C---:B-----5:R-:W-:Y:S01]  /*6b60*/  @P2 SHF.L.U32 R110, R113.reuse, 0x10, RZ ;  /* 0x00000010716e2819 */ /* 0x060fe200000006ff */
[----:B------:R-:W-:Y:S01]  /*6b70*/  FFMA.FTZ R194, R130, R194, R125 ;  /* 0x000000c282c27223 */ /* 0x000fe2000001007d */
[----:B------:R-:W-:Y:S01]  /*6b80*/  SHF.L.U32 R108, R108, 0x10, RZ ;  /* 0x000000106c6c7819 */ /* 0x000fe200000006ff */
[----:B------:R-:W-:Y:S01]  /*6b90*/  FADD.FTZ R206, -R206, R199 ;  /* 0x000000c7cece7221 */ /* 0x000fe20000010100 */
[----:B------:R-:W-:Y:S01]  /*6ba0*/  @P6 PRMT R113, R113, 0x7632, R113 ;  /* 0x0000763271716816 */ /* 0x000fe20000000071 */
[-C--:B------:R-:W-:Y:S01]  /*6bb0*/  @P2 FMUL.FTZ R175, R110, R109.reuse ;  /* 0x0000006d6eaf2220 */ /* 0x080fe20000410000 */
[----:B------:R-:W-:Y:S01]  /*6bc0*/  SHF.L.U32 R110, R50, 0x10, RZ ;  /* 0x00000010326e7819 */ /* 0x000fe200000006ff */
[----:B------:R-:W-:Y:S01]  /*6bd0*/  FFMA.FTZ R111, R171, R202, R108 ;  /* 0x000000caab6f7223 */ /* 0x000fe2000001006c */
[----:B------:R-:W-:Y:S01]  /*6be0*/  @P6 SHF.L.U32 R113, R113, 0x10, RZ ;  /* 0x0000001071716819 */ /* 0x000fe200000006ff */
[----:B------:R-:W-:Y:S01]  /*6bf0*/  FMUL.FTZ R109, R94, R109 ;  /* 0x0000006d5e6d7220 */ /* 0x000fe20000410000 */
[----:B------:R-:W-:Y:S01]  /*6c00*/  LOP3.LUT P4, RZ, R146, 0xff, RZ, 0xc0, !PT ;  /* 0x000000ff92ff7812 */ /* 0x000fe2000788c0ff */
[----:B------:R-:W-:Y:S01]  /*6c10*/  FMUL.FTZ R108, R172, R111 ;  /* 0x0000006fac6c7220 */ /* 0x000fe20000410000 */
[----:B------:R-:W-:Y:S01]  /*6c20*/  FFMA.FTZ R111, R171, R192, R110 ;  /* 0x000000c0ab6f7223 */ /* 0x000fe2000001006e */
[----:B------:R-:W-:Y:S01]  /*6c30*/  LOP3.LUT P3, RZ, R146, 0xff00, RZ, 0xc0, !PT ;  /* 0x0000ff0092ff7812 */ /* 0x000fe2000786c0ff */
[----:B------:R-:W-:Y:S01]  /*6c40*/  FADD.FTZ R204, -R204, R193 ;  /* 0x000000c1cccc7221 */ /* 0x000fe20000010100 */
[----:B------:R-:W-:Y:S01]  /*6c50*/  FMUL.FTZ R108, R108, UR4 ;  /* 0x000000046c6c7c20 */ /* 0x000fe20008410000 */
[----:B------:R-:W-:Y:S01]  /*6c60*/  FMUL.FTZ R110, R172, R111 ;  /* 0x0000006fac6e7220 */ /* 0x000fe20000410000 */
[----:B------:R-:W-:Y:S01]  /*6c70*/  FSEL R109, R109, RZ, P2 ;  /* 0x000000ff6d6d7208 */ /* 0x000fe20001000000 */
[----:B------:R-:W-:Y:S01]  /*6c80*/  FADD.FTZ R194, -R194, R189 ;  /* 0x000000bdc2c27221 */ /* 0x000fe20000010100 */
[-C--:B------:R-:W-:Y:S01]  /*6c90*/  @P6 FMUL.FTZ R174, R113, R108.reuse ;  /* 0x0000006c71ae6220 */ /* 0x080fe20000410000 */
[----:B------:R-:W-:Y:S01]  /*6ca0*/  FMUL.FTZ R108, R95, R108 ;  /* 0x0000006c5f6c7220 */ /* 0x000fe20000410000 */
[----:B------:R-:W-:Y:S01]  /*6cb0*/  FMUL.FTZ R111, R110, UR4 ;  /* 0x000000046e6f7c20 */ /* 0x000fe20008410000 */
[----:B------:R-:W-:Y:S01]  /*6cc0*/  @P5 SHF.L.U32 R110, R114, 0x10, RZ ;  /* 0x00000010726e5819 */ /* 0x000fe200000006ff */
[--C-:B------:R-:W-:Y:S01]  /*6cd0*/  FFMA.FTZ R196, R130, R196, R125.reuse ;  /* 0x000000c482c47223 */ /* 0x100fe2000001007d */
[----:B------:R-:W-:Y:S01]  /*6ce0*/  ISETP.GE.U32.AND P2, PT, R146, RZ, PT ;  /* 0x000000ff9200720c */ /* 0x000fe20003f46070 */
[----:B------:R-:W-:Y:S01]  /*6cf0*/  FFMA.FTZ R208, R130, R208, R125 ;  /* 0x000000d082d07223 */ /* 0x000fe2000001007d */
[----:B------:R-:W-:Y:S01]  /*6d00*/  FSEL R126, R108, RZ, P6 ;  /* 0x000000ff6c7e7208 */ /* 0x000fe20003000000 */
[-C--:B------:R-:W-:Y:S01]  /*6d10*/  @P5 FMUL.FTZ R191, R110, R111.reuse ;  /* 0x0000006f6ebf5220 */ /* 0x080fe20000410000 */
[----:B------:R-:W-:Y:S01]  /*6d20*/  ISETP.NE.AND.EX P6, PT, R127, RZ, PT, !PT ;  /* 0x000000ff7f00720c */ /* 0x000fe20003fc53f0 */
[----:B------:R-:W-:Y:S01]  /*6d30*/  FMUL.FTZ R108, R88, R111 ;  /* 0x0000006f586c7220 */ /* 0x000fe20000410000 */
[----:B------:R-:W-:Y:S01]  /*6d40*/  PRMT R110, R50, 0x7632, R110 ;  /* 0x00007632326e7816 */ /* 0x000fe2000000006e */
[----:B------:R-:W-:Y:S01]  /*6d50*/  FADD.FTZ R196, -R196, R195 ;  /* 0x000000c3c4c47221 */ /* 0x000fe20000010100 */
[----:B------:R-:W-:Y:S01]  /*6d60*/  LOP3.LUT R146, R147, 0xff0000, RZ, 0xc0, !PT ;  /* 0x00ff000093927812 */ /* 0x000fe200078ec0ff */
[----:B------:R-:W-:Y:S01]  /*6d70*/  FADD.FTZ R208, -R208, R201 ;  /* 0x000000c9d0d07221 */ /* 0x000fe20000010100 */
[----:B------:R-:W-:-:S02]  /*6d80*/  SHF.L.U32 R110, R110, 0x10, RZ ;  /* 0x000000106e6e7819 */ /* 0x000fc400000006ff */
[----:B------:R-:W-:Y:S02]  /*6d90*/  PRMT R111, R51, 0x7632, R111 ;  /* 0x00007632336f7816 */ /* 0x000fe4000000006f */
[----:B------:R-:W-:Y:S01]  /*6da0*/  FSEL R127, R108, RZ, P5 ;  /* 0x000000ff6c7f7208 */ /* 0x000fe20002800000 */
[----:B------:R-:W-:Y:S01]  /*6db0*/  FFMA.FTZ R189, R171, R206, R110 ;  /* 0x000000ceabbd7223 */ /* 0x000fe2000001006e */
[----:B------:R-:W-:Y:S02]  /*6dc0*/  ISETP.NE.AND.EX P5, PT, R146, RZ, PT, !PT ;  /* 0x000000ff9200720c */ /* 0x000fe40003fa53f0 */
[----:B------:R-:W-:Y:S02]  /*6dd0*/  PRMT R108, R48, 0x7632, R108 ;  /* 0x00007632306c7816 */ /* 0x000fe4000000006c */
[----:B------:R-:W-:Y:S02]  /*6de0*/  ISETP.GE.U32.AND.EX P2, PT, R147, 0x1000000, PT, P2 ;  /* 0x010000009300780c */ /* 0x000fe40003f46120 */
[----:B------:R-:W-:-:S02]  /*6df0*/  SHF.L.U32 R113, R51, 0x10, RZ ;  /* 0x0000001033717819 */ /* 0x000fc400000006ff */
[----:B------:R-:W-:Y:S02]  /*6e00*/  SHF.L.U32 R193, R111, 0x10, RZ ;  /* 0x000000106fc17819 */ /* 0x000fe400000006ff */
[----:B------:R-:W-:Y:S01]  /*6e10*/  SHF.L.U32 R111, R48, 0x10, RZ ;  /* 0x00000010306f7819 */ /* 0x000fe200000006ff */
[C---:B------:R-:W-:Y:S01]  /*6e20*/  FFMA.FTZ R197, R171.reuse, R204, R113 ;  /* 0x000000ccabc57223 */ /* 0x040fe20000010071 */
[----:B------:R-:W-:Y:S01]  /*6e30*/  SHF.L.U32 R147, R108, 0x10, RZ ;  /* 0x000000106c937819 */ /* 0x000fe200000006ff */
[----:B------:R-:W-:Y:S01]  /*6e40*/  FMUL.FTZ R108, R172, R189 ;  /* 0x000000bdac6c7220 */ /* 0x000fe20000410000 */
[----:B------:R-:W-:Y:S01]  /*6e50*/  @P6 PRMT R114, R114, 0x7632, R114 ;  /* 0x0000763272726816 */ /* 0x000fe20000000072 */
[C---:B------:R-:W-:Y:S01]  /*6e60*/  FFMA.FTZ R113, R171.reuse, R194, R111 ;  /* 0x000000c2ab717223 */ /* 0x040fe2000001006f */
[----:B------:R-:W-:Y:S01]  /*6e70*/  @P4 SHF.L.U32 R198, R112, 0x10, RZ ;  /* 0x0000001070c64819 */ /* 0x000fe200000006ff */
[C---:B------:R-:W-:Y:S01]  /*6e80*/  FFMA.FTZ R199, R171.reuse, R208, R193 ;  /* 0x000000d0abc77223 */ /* 0x040fe200000100c1 */
[----:B------:R-:W-:Y:S01]  /*6e90*/  @P6 SHF.L.U32 R111, R114, 0x10, RZ ;  /* 0x00000010726f6819 */ /* 0x000fe200000006ff */
[----:B------:R-:W-:Y:S01]  /*6ea0*/  FMUL.FTZ R114, R108, UR4 ;  /* 0x000000046c727c20 */ /* 0x000fe20008410000 */
[----:B------:R-:W-:Y:S01]  /*6eb0*/  FFMA.FTZ R147, R171, R196, R147 ;  /* 0x000000c4ab937223 */ /* 0x000fe20000010093 */
[----:B------:R-:W-:-:S02]  /*6ec0*/  @P3 PRMT R112, R112, 0x7632, R112 ;  /* 0x0000763270703816 */ /* 0x000fc40000000070 */
[----:B------:R-:W-:Y:S02]  /*6ed0*/  CS2R R192, SRZ ;  /* 0x0000000000c07805 */ /* 0x000fe4000001ff00 */
[----:B------:R-:W-:Y:S01]  /*6ee0*/  @P5 SHF.L.U32 R200, R115, 0x10, RZ ;  /* 0x0000001073c85819 */ /* 0x000fe200000006ff */
[----:B------:R-:W-:Y:S01]  /*6ef0*/  @P6 FMUL.FTZ R192, R111, R114 ;  /* 0x000000726fc06220 */ /* 0x000fe20000410000 */
[----:B------:R-:W-:Y:S01]  /*6f00*/  @P2 PRMT R115, R115, 0x7632, R115 ;  /* 0x0000763273732816 */ /* 0x000fe20000000073 */
[----:B------:R-:W-:Y:S01]  /*6f10*/  FMUL.FTZ R111, R172, R197 ;  /* 0x000000c5ac6f7220 */ /* 0x000fe20000410000 */
[----:B------:R-:W-:Y:S01]  /*6f20*/  @P3 SHF.L.U32 R195, R112, 0x10, RZ ;  /* 0x0000001070c33819 */ /* 0x000fe200000006ff */
[C---:B------:R-:W-:Y:S01]  /*6f30*/  FMUL.FTZ R110, R172.reuse, R147 ;  /* 0x00000093ac6e7220 */ /* 0x040fe20000410000 */
[C---:B------:R-:W-:Y:S01]  /*6f40*/  FMUL.FTZ R112, R172.reuse, R199 ;  /* 0x000000c7ac707220 */ /* 0x040fe20000410000 */
[----:B------:R-:W-:Y:S01]  /*6f50*/  FMUL.FTZ R108, R172, R113 ;  /* 0x00000071ac6c7220 */ /* 0x000fe20000410000 */
[----:B------:R-:W-:Y:S01]  /*6f60*/  @P2 SHF.L.U32 R197, R115, 0x10, RZ ;  /* 0x0000001073c52819 */ /* 0x000fe200000006ff */
        /* <DEDUP_REMOVED lines=25> */
.L_x_3223:
        /* <DEDUP_REMOVED lines=8> */
[----:B0-----:R-:W-:Y:S01]  /*7180*/  LOP3.LUT R104, R138, 0xff0000, RZ, 0xc0, !PT ;  /* 0x00ff00008a687812 */ /* 0x001fe200078ec0ff */
[C-C-:B------:R-:W-:Y:S01]  /*7190*/  FFMA.FTZ R188, R130.reuse, R188, R125.reuse ;  /* 0x000000bc82bc7223 */ /* 0x140fe2000001007d */
[--C-:B------:R-:W-:Y:S01]  /*71a0*/  FFMA.FTZ R178, R130, R178, R125.reuse ;  /* 0x000000b282b27223 */ /* 0x100fe2000001007d */
[----:B------:R-:W-:Y:S01]  /*71b0*/  LOP3.LUT R105, R138, 0xff000000, RZ, 0xc0, !PT ;  /* 0xff0000008a697812 */ /* 0x000fe200078ec0ff */
[----:B------:R-:W-:Y:S01]  /*71c0*/  FFMA.FTZ R180, R130, R180, R125 ;  /* 0x000000b482b47223 */ /* 0x000fe2000001007d */
[----:B------:R-:W-:Y:S01]  /*71d0*/  ISETP.NE.U32.AND P2, PT, R104, RZ, PT ;  /* 0x000000ff6800720c */ /* 0x000fe20003f45070 */
[----:B------:R-:W-:Y:S01]  /*71e0*/  FADD.FTZ R188, -R188, R185 ;  /* 0x000000b9bcbc7221 */ /* 0x000fe20000010100 */
[----:B------:R-:W-:Y:S01]  /*71f0*/  SHF.L.U32 R104, R45, 0x10, RZ ;  /* 0x000000102d687819 */ /* 0x000fe200000006ff */
[----:B------:R-:W-:Y:S01]  /*7200*/  FADD.FTZ R173, -R178, R131 ;  /* 0x00000083b2ad7221 */ /* 0x000fe20000010100 */
[----:B------:R-:W-:Y:S01]  /*7210*/  ISETP.NE.AND.EX P2, PT, RZ, RZ, PT, P2 ;  /* 0x000000ffff00720c */ /* 0x000fe20003f45320 */
[----:B------:R-:W-:Y:S01]  /*7220*/  FFMA.FTZ R186, R130, R186, R125 ;  /* 0x000000ba82ba7223 */ /* 0x000fe2000001007d */
[----:B------:R-:W-:Y:S01]  /*7230*/  LOP3.LUT R106, R139, 0xff, RZ, 0xc0, !PT ;  /* 0x000000ff8b6a7812 */ /* 0x000fe200078ec0ff */
[----:B------:R-:W-:Y:S01]  /*7240*/  FFMA.FTZ R131, R171, R188, R104 ;  /* 0x000000bcab837223 */ /* 0x000fe20000010068 */
[----:B------:R-:W-:-:S02]  /*7250*/  ISETP.NE.U32.AND P4, PT, R105, RZ, PT ;  /* 0x000000ff6900720c */ /* 0x000fc40003f85070 */
[----:B------:R-:W-:Y:S02]  /*7260*/  CS2R R118, SRZ ;  /* 0x0000000000767805 */ /* 0x000fe4000001ff00 */
[----:B------:R-:W-:Y:S01]  /*7270*/  PRMT R105, R45, 0x7632, R105 ;  /* 0x000076322d697816 */ /* 0x000fe20000000069 */
[----:B------:R-:W-:Y:S01]  /*7280*/  FMUL.FTZ R104, R131, R172 ;  /* 0x000000ac83687220 */ /* 0x000fe20000410000 */
[----:B------:R-:W-:Y:S01]  /*7290*/  ISETP.NE.AND.EX P6, PT, R106, RZ, PT, !PT ;  /* 0x000000ff6a00720c */ /* 0x000fe20003fc53f0 */
[----:B------:R-:W-:Y:S01]  /*72a0*/  FFMA.FTZ R176, R130, R176, R125 ;  /* 0x000000b082b07223 */ /* 0x000fe2000001007d */
[----:B------:R-:W-:Y:S01]  /*72b0*/  ISETP.GE.U32.AND P3, PT, R138, RZ, PT ;  /* 0x000000ff8a00720c */ /* 0x000fe20003f66070 */
[----:B------:R-:W-:Y:S01]  /*72c0*/  FMUL.FTZ R104, R104, UR4 ;  /* 0x0000000468687c20 */ /* 0x000fe20008410000 */
[----:B------:R-:W-:Y:S01]  /*72d0*/  LOP3.LUT R107, R138, 0xff, RZ, 0xc0, !PT ;  /* 0x000000ff8a6b7812 */ /* 0x000fe200078ec0ff */
[----:B------:R-:W-:Y:S01]  /*72e0*/  FADD.FTZ R176, -R176, R129 ;  /* 0x00000081b0b07221 */ /* 0x000fe20000010100 */
[----:B------:R-:W-:Y:S01]  /*72f0*/  LOP3.LUT R110, R138, 0xff00, RZ, 0xc0, !PT ;  /* 0x0000ff008a6e7812 */ /* 0x000fe200078ec0ff */
[----:B------:R-:W-:Y:S01]  /*7300*/  FADD.FTZ R138, -R180, R179 ;  /* 0x000000b3b48a7221 */ /* 0x000fe20000010100 */
[----:B------:R-:W-:Y:S01]  /*7310*/  ISETP.NE.AND.EX P4, PT, RZ, RZ, PT, P4 ;  /* 0x000000ffff00720c */ /* 0x000fe20003f85340 */
[C-C-:B------:R-:W-:Y:S01]  /*7320*/  FFMA.FTZ R177, R130.reuse, R177, R125.reuse ;  /* 0x000000b182b17223 */ /* 0x140fe2000001007d */
[----:B------:R-:W-:Y:S01]  /*7330*/  SHF.L.U32 R106, R105, 0x10, RZ ;  /* 0x00000010696a7819 */ /* 0x000fe200000006ff */
[C-C-:B------:R-:W-:Y:S01]  /*7340*/  FFMA.FTZ R184, R130.reuse, R184, R125.reuse ;  /* 0x000000b882b87223 */ /* 0x140fe2000001007d */
[----:B------:R-:W-:Y:S01]  /*7350*/  LOP3.LUT R108, R139, 0xff00, RZ, 0xc0, !PT ;  /* 0x0000ff008b6c7812 */ /* 0x000fe200078ec0ff */
[----:B------:R-:W-:Y:S01]  /*7360*/  FFMA.FTZ R130, R130, R190, R125 ;  /* 0x000000be82827223 */ /* 0x000fe2000001007d */
[----:B-----5:R-:W-:Y:S01]  /*7370*/  @P2 SHF.L.U32 R105, R113, 0x10, RZ ;  /* 0x0000001071692819 */ /* 0x020fe200000006ff */
[----:B------:R-:W-:Y:S01]  /*7380*/  FFMA.FTZ R138, R171, R138, R106 ;  /* 0x0000008aab8a7223 */ /* 0x000fe2000001006a */
[----:B------:R-:W-:-:S02]  /*7390*/  ISETP.NE.AND.EX P5, PT, R108, RZ, PT, !PT ;  /* 0x000000ff6c00720c */ /* 0x000fc40003fa53f0 */
[----:B------:R-:W-:Y:S02]  /*73a0*/  CS2R R126, SRZ ;  /* 0x00000000007e7805 */ /* 0x000fe4000001ff00 */
[C---:B------:R-:W-:Y:S01]  /*73b0*/  LOP3.LUT R111, R139.reuse, 0xff0000, RZ, 0xc0, !PT ;  /* 0x00ff00008b6f7812 */ /* 0x040fe200078ec0ff */
[----:B------:R-:W-:Y:S01]  /*73c0*/  @P2 FMUL.FTZ R118, R104, R105 ;  /* 0x0000006968762220 */ /* 0x000fe20000410000 */
[----:B------:R-:W-:Y:S01]  /*73d0*/  ISETP.GE.U32.AND.EX P3, PT, R139, 0x1000000, PT, P3 ;  /* 0x010000008b00780c */ /* 0x000fe20003f66130 */
[----:B------:R-:W-:Y:S01]  /*73e0*/  FADD.FTZ R139, -R186, R183 ;  /* 0x000000b7ba8b7221 */ /* 0x000fe20000010100 */
[----:B------:R-:W-:Y:S01]  /*73f0*/  SHF.L.U32 R108, R46, 0x10, RZ ;  /* 0x000000102e6c7819 */ /* 0x000fe200000006ff */
[----:B------:R-:W-:Y:S01]  /*7400*/  FMUL.FTZ R105, R138, R172 ;  /* 0x000000ac8a697220 */ /* 0x000fe20000410000 */
[----:B------:R-:W-:Y:S01]  /*7410*/  FMUL.FTZ R104, R86, R104 ;  /* 0x0000006856687220 */ /* 0x000fe20000410000 */
[----:B------:R-:W-:Y:S01]  /*7420*/  @P4 PRMT R113, R113, 0x7632, R113 ;  /* 0x0000763271714816 */ /* 0x000fe20000000071 */
[----:B------:R-:W-:Y:S01]  /*7430*/  FADD.FTZ R109, -R177, R182 ;  /* 0x000000b6b16d7221 */ /* 0x000fe20000010100 */
[----:B------:R-:W-:Y:S01]  /*7440*/  FFMA.FTZ R139, R171, R139, R108 ;  /* 0x0000008bab8b7223 */ /* 0x000fe2000001006c */
[----:B------:R-:W-:Y:S01]  /*7450*/  FMUL.FTZ R106, R105, UR4 ;  /* 0x00000004696a7c20 */ /* 0x000fe20008410000 */
[----:B------:R-:W-:Y:S01]  /*7460*/  FSEL R129, R104, RZ, P2 ;  /* 0x000000ff68817208 */ /* 0x000fe20001000000 */
[----:B------:R-:W-:Y:S01]  /*7470*/  FADD.FTZ R177, -R184, R181 ;  /* 0x000000b5b8b17221 */ /* 0x000fe20000010100 */
[----:B------:R-:W-:Y:S01]  /*7480*/  FMUL.FTZ R105, R139, R172 ;  /* 0x000000ac8b697220 */ /* 0x000fe20000410000 */
[----:B------:R-:W-:Y:S01]  /*7490*/  @P4 SHF.L.U32 R113, R113, 0x10, RZ ;  /* 0x0000001071714819 */ /* 0x000fe200000006ff */
[----:B------:R-:W-:Y:S01]  /*74a0*/  FMUL.FTZ R104, R87, R106 ;  /* 0x0000006a57687220 */ /* 0x000fe20000410000 */
[----:B------:R-:W-:Y:S01]  /*74b0*/  ISETP.NE.U32.AND P2, PT, R107, RZ, PT ;  /* 0x000000ff6b00720c */ /* 0x000fe20003f45070 */
[----:B------:R-:W-:Y:S01]  /*74c0*/  FMUL.FTZ R108, R105, UR4 ;  /* 0x00000004696c7c20 */ /* 0x000fe20008410000 */
[----:B------:R-:W-:Y:S01]  /*74d0*/  PRMT R107, R46, 0x7632, R107 ;  /* 0x000076322e6b7816 */ /* 0x000fe2000000006b */
[----:B------:R-:W-:Y:S01]  /*74e0*/  @P4 FMUL.FTZ R119, R106, R113 ;  /* 0x000000716a774220 */ /* 0x000fe20000410000 */
[----:B------:R-:W-:Y:S01]  /*74f0*/  FSEL R146, R104, RZ, P4 ;  /* 0x000000ff68927208 */ /* 0x000fe20002000000 */
[----:B------:R-:W-:Y:S01]  /*7500*/  FMUL.FTZ R106, R80, R108 ;  /* 0x0000006c506a7220 */ /* 0x000fe20000410000 */
[----:B------:R-:W-:Y:S01]  /*7510*/  @P6 SHF.L.U32 R105, R114, 0x10, RZ ;  /* 0x0000001072696819 */ /* 0x000fe200000006ff */
[----:B------:R-:W-:Y:S01]  /*7520*/  HFMA2 R125, -RZ, RZ, 0, 0 ;  /* 0x00000000ff7d7431 */ /* 0x000fe200000001ff */
[----:B------:R-:W-:-:S02]  /*7530*/  SHF.L.U32 R104, R107, 0x10, RZ ;  /* 0x000000106b687819 */ /* 0x000fc400000006ff */
[----:B------:R-:W-:Y:S01]  /*7540*/  ISETP.NE.U32.AND P4, PT, R110, RZ, PT ;  /* 0x000000ff6e00720c */ /* 0x000fe20003f85070 */
[----:B------:R-:W-:Y:S01]  /*7550*/  @P6 FMUL.FTZ R126, R108, R105 ;  /* 0x000000696c7e6220 */ /* 0x000fe20000410000 */
[----:B------:R-:W-:Y:S01]  /*7560*/  FSEL R147, R106, RZ, P6 ;  /* 0x000000ff6a937208 */ /* 0x000fe20003000000 */
[----:B------:R-:W-:Y:S01]  /*7570*/  FFMA.FTZ R173, R171, R173, R104 ;  /* 0x000000adabad7223 */ /* 0x000fe20000010068 */
[----:B------:R-:W-:Y:S01]  /*7580*/  ISETP.NE.AND.EX P6, PT, R111, RZ, PT, !PT ;  /* 0x000000ff6f00720c */ /* 0x000fe20003fc53f0 */
[----:B------:R-:W-:Y:S01]  /*7590*/  FADD.FTZ R111, -R130, R187 ;  /* 0x000000bb826f7221 */ /* 0x000fe20000010100 */
[----:B------:R-:W-:Y:S02]  /*75a0*/  PRMT R106, R47, 0x7632, R106 ;  /* 0x000076322f6a7816 */ /* 0x000fe4000000006a */
[----:B------:R-:W-:Y:S02]  /*75b0*/  SHF.L.U32 R104, R44, 0x10, RZ ;  /* 0x000000102c687819 */ /* 0x000fe400000006ff */
[----:B------:R-:W-:-:S02]  /*75c0*/  ISETP.NE.AND.EX P2, PT, RZ, RZ, PT, P2 ;  /* 0x000000ffff00720c */ /* 0x000fc40003f45320 */
[----:B------:R-:W-:Y:S01]  /*75d0*/  ISETP.NE.AND.EX P4, PT, RZ, RZ, PT, P4 ;  /* 0x000000ffff00720c */ /* 0x000fe20003f85340 */
[----:B------:R-:W-:Y:S01]  /*75e0*/  FFMA.FTZ R111, R171, R111, R104 ;  /* 0x0000006fab6f7223 */ /* 0x000fe20000010068 */
[----:B------:R-:W-:Y:S01]  /*75f0*/  PRMT R105, R44, 0x7632, R105 ;  /* 0x000076322c697816 */ /* 0x000fe20000000069 */
[----:B------:R-:W-:Y:S01]  /*7600*/  FMUL.FTZ R104, R173, R172 ;  /* 0x000000acad687220 */ /* 0x000fe20000410000 */
[----:B------:R-:W-:Y:S02]  /*7610*/  SHF.L.U32 R110, R106, 0x10, RZ ;  /* 0x000000106a6e7819 */ /* 0x000fe400000006ff */
[----:B------:R-:W-:Y:S02]  /*7620*/  SHF.L.U32 R108, R47, 0x10, RZ ;  /* 0x000000102f6c7819 */ /* 0x000fe400000006ff */
[----:B------:R-:W-:Y:S01]  /*7630*/  SHF.L.U32 R106, R105, 0x10, RZ ;  /* 0x00000010696a7819 */ /* 0x000fe200000006ff */
[----:B------:R-:W-:Y:S01]  /*7640*/  FFMA.FTZ R178, R171, R176, R110 ;  /* 0x000000b0abb27223 */ /* 0x000fe2000001006e */
[----:B------:R-:W-:Y:S01]  /*7650*/  FMUL.FTZ R110, R104, UR4 ;  /* 0x00000004686e7c20 */ /* 0x000fe20008410000 */
[----:B------:R-:W-:Y:S01]  /*7660*/  @P3 PRMT R104, R115, 0x7632, R104 ;  /* 0x0000763273683816 */ /* 0x000fe20000000068 */
[C---:B------:R-:W-:Y:S01]  /*7670*/  FFMA.FTZ R177, R171.reuse, R177, R108 ;  /* 0x000000b1abb17223 */ /* 0x040fe2000001006c */
[----:B------:R-:W-:Y:S01]  /*7680*/  FFMA.FTZ R171, R171, R109, R106 ;  /* 0x0000006dabab7223 */ /* 0x000fe2000001006a */
[----:B------:R-:W-:Y:S01]  /*7690*/  @P5 PRMT R114, R114, 0x7632, R114 ;  /* 0x0000763272725816 */ /* 0x000fe20000000072 */
[-C--:B------:R-:W-:Y:S01]  /*76a0*/  FMUL.FTZ R108, R178, R172.reuse ;  /* 0x000000acb26c7220 */ /* 0x080fe20000410000 */
[----:B------:R-:W-:Y:S01]  /*76b0*/  @P2 SHF.L.U32 R105, R112, 0x10, RZ ;  /* 0x0000001070692819 */ /* 0x000fe200000006ff */
[-C--:B------:R-:W-:Y:S01]  /*76c0*/  FMUL.FTZ R106, R177, R172.reuse ;  /* 0x000000acb16a7220 */ /* 0x080fe20000410000 */
[----:B------:R-:W-:Y:S01]  /*76d0*/  @P3 SHF.L.U32 R109, R104, 0x10, RZ ;  /* 0x00000010686d3819 */ /* 0x000fe200000006ff */
        /* <DEDUP_REMOVED lines=8> */
[----:B------:R-:W-:Y:S01]  /*7760*/  @P5 FMUL.FTZ R125, R110, R114 ;  /* 0x000000726e7d5220 */ /* 0x000fe20000410000 */
[----:B------:R-:W-:Y:S01]  /*7770*/  FMUL.FTZ R108, R108, UR4 ;  /* 0x000000046c6c7c20 */ /* 0x000fe20008410000 */
[----:B------:R-:W-:Y:S01]  /*7780*/  CS2R R114, SRZ ;  /* 0x0000000000727805 */ /* 0x000fe2000001ff00 */
[----:B------:R-:W-:Y:S01]  /*7790*/  FMUL.FTZ R113, R104, UR4 ;  /* 0x0000000468717c20 */ /* 0x000fe20008410000 */
        /* <DEDUP_REMOVED lines=8> */
[----:B------:R-:W-:Y:S01]  /*7820*/  @P2 FMUL.FTZ R114, R113, R105 ;  /* 0x0000006971722220 */ /* 0x000fe20000410000 */
[----:B------:R-:W-:-:S02]  /*7830*/  F2FP.BF16.F32.PACK_AB R105, R138, R131 ;  /* 0x000000838a69723e */ /* 0x000fc400000010ff */
        /* <DEDUP_REMOVED lines=14> */
.L_x_3224:
[----:B0-----:R-:W-:Y:S01]  /*7920*/  LOP3.LUT R108, R138, 0xff0000, RZ, 0xc0, !PT ;  /* 0x00ff00008a6c7812 */ /* 0x001fe200078ec0ff */
[--C-:B------:R-:W-:Y:S01]  /*7930*/  FFMA.FTZ R188, R130, R188, R125.reuse ;  /* 0x000000bc82bc7223 */ /* 0x100fe2000001007d */
[----:B------:R-:W-:Y:S01]  /*7940*/  LOP3.LUT R109, R138, 0xff000000, RZ, 0xc0, !PT ;  /* 0xff0000008a6d7812 */ /* 0x000fe200078ec0ff */
[----:B------:R-:W-:Y:S01]  /*7950*/  FFMA.FTZ R186, R130, R186, R125 ;  /* 0x000000ba82ba7223 */ /* 0x000fe2000001007d */
[----:B------:R-:W-:Y:S01]  /*7960*/  ISETP.NE.U32.AND P2, PT, R108, RZ, PT ;  /* 0x000000ff6c00720c */ /* 0x000fe20003f45070 */
[----:B------:R-:W-:Y:S01]  /*7970*/  FADD.FTZ R188, -R188, R185 ;  /* 0x000000b9bcbc7221 */ /* 0x000fe20000010100 */
[----:B------:R-:W-:Y:S01]  /*7980*/  SHF.L.U32 R108, R45, 0x10, RZ ;  /* 0x000000102d6c7819 */ /* 0x000fe200000006ff */
[----:B------:R-:W-:Y:S01]  /*7990*/  FFMA.FTZ R180, R130, R180, R125 ;  /* 0x000000b482b47223 */ /* 0x000fe2000001007d */
[----:B------:R-:W-:Y:S01]  /*79a0*/  ISETP.NE.U32.AND P4, PT, R109, RZ, PT ;  /* 0x000000ff6d00720c */ /* 0x000fe20003f85070 */
[----:B------:R-:W-:Y:S01]  /*79b0*/  FADD.FTZ R186, -R186, R183 ;  /* 0x000000b7baba7221 */ /* 0x000fe20000010100 */
[----:B------:R-:W-:Y:S01]  /*79c0*/  ISETP.NE.AND.EX P2, PT, RZ, RZ, PT, P2 ;  /* 0x000000ffff00720c */ /* 0x000fe20003f45320 */
[----:B------:R-:W-:Y:S01]  /*79d0*/  FFMA.FTZ R109, R171, R188, R108 ;  /* 0x000000bcab6d7223 */ /* 0x000fe2000001006c */
[----:B------:R-:W-:Y:S01]  /*79e0*/  LOP3.LUT R110, R139, 0xff, RZ, 0xc0, !PT ;  /* 0x000000ff8b6e7812 */ /* 0x000fe200078ec0ff */
[----:B------:R-:W-:Y:S01]  /*79f0*/  FFMA.FTZ R176, R130, R176, R125 ;  /* 0x000000b082b07223 */ /* 0x000fe2000001007d */
[----:B------:R-:W-:Y:S01]  /*7a00*/  SHF.L.U32 R119, R46, 0x10, RZ ;  /* 0x000000102e777819 */ /* 0x000fe200000006ff */
[----:B------:R-:W-:Y:S01]  /*7a10*/  FMUL.FTZ R108, R172, R109 ;  /* 0x0000006dac6c7220 */ /* 0x000fe20000410000 */
[----:B------:R-:W-:Y:S01]  /*7a20*/  ISETP.NE.AND.EX P6, PT, R110, RZ, PT, !PT ;  /* 0x000000ff6e00720c */ /* 0x000fe20003fc53f0 */
[----:B------:R-:W-:Y:S01]  /*7a30*/  FADD.FTZ R180, -R180, R179 ;  /* 0x000000b3b4b47221 */ /* 0x000fe20000010100 */
[----:B------:R-:W-:Y:S01]  /*7a40*/  PRMT R110, R45, 0x7632, R110 ;  /* 0x000076322d6e7816 */ /* 0x000fe2000000006e */
[----:B------:R-:W-:Y:S01]  /*7a50*/  FMUL.FTZ R109, R108, UR4 ;  /* 0x000000046c6d7c20 */ /* 0x000fe20008410000 */
[----:B------:R-:W-:Y:S01]  /*7a60*/  LOP3.LUT R111, R139, 0xff00, RZ, 0xc0, !PT ;  /* 0x0000ff008b6f7812 */ /* 0x000fe200078ec0ff */
[----:B------:R-:W-:Y:S01]  /*7a70*/  FFMA.FTZ R119, R171, R186, R119 ;  /* 0x000000baab777223 */ /* 0x000fe20000010077 */
[----:B------:R-:W-:Y:S01]  /*7a80*/  SHF.L.U32 R126, R110, 0x10, RZ ;  /* 0x000000106e7e7819 */ /* 0x000fe200000006ff */
[----:B------:R-:W-:Y:S01]  /*7a90*/  FMUL.FTZ R108, R86, R109 ;  /* 0x0000006d566c7220 */ /* 0x000fe20000410000 */
[----:B------:R-:W-:Y:S01]  /*7aa0*/  ISETP.NE.AND.EX P4, PT, RZ, RZ, PT, P4 ;  /* 0x000000ffff00720c */ /* 0x000fe20003f85340 */
[----:B------:R-:W-:Y:S01]  /*7ab0*/  FADD.FTZ R176, -R176, R129 ;  /* 0x00000081b0b07221 */ /* 0x000fe20000010100 */
[----:B-----5:R-:W-:Y:S01]  /*7ac0*/  @P2 SHF.L.U32 R110, R113, 0x10, RZ ;  /* 0x00000010716e2819 */ /* 0x020fe200000006ff */
[----:B------:R-:W-:Y:S01]  /*7ad0*/  HFMA2 R118, -RZ, RZ, 0, 0 ;  /* 0x00000000ff767431 */ /* 0x000fe200000001ff */
[----:B------:R-:W-:Y:S01]  /*7ae0*/  ISETP.NE.AND.EX P5, PT, R111, RZ, PT, !PT ;  /* 0x000000ff6f00720c */ /* 0x000fe20003fa53f0 */
[----:B------:R-:W-:Y:S01]  /*7af0*/  FFMA.FTZ R111, R171, R180, R126 ;  /* 0x000000b4ab6f7223 */ /* 0x000fe2000001007e */
[----:B------:R-:W-:Y:S01]  /*7b00*/  FSEL R129, R108, RZ, P2 ;  /* 0x000000ff6c817208 */ /* 0x000fe20001000000 */
[----:B------:R-:W-:Y:S01]  /*7b10*/  FMUL.FTZ R108, R172, R119 ;  /* 0x00000077ac6c7220 */ /* 0x000fe20000410000 */
[----:B------:R-:W-:Y:S01]  /*7b20*/  @P2 FMUL.FTZ R118, R110, R109 ;  /* 0x0000006d6e762220 */ /* 0x000fe20000410000 */
[----:B------:R-:W-:Y:S01]  /*7b30*/  FMUL.FTZ R109, R172, R111 ;  /* 0x0000006fac6d7220 */ /* 0x000fe20000410000 */
[----:B------:R-:W-:Y:S01]  /*7b40*/  FFMA.FTZ R178, R130, R178, R125 ;  /* 0x000000b282b27223 */ /* 0x000fe2000001007d */
[----:B------:R-:W-:Y:S01]  /*7b50*/  FMUL.FTZ R111, R108, UR4 ;  /* 0x000000046c6f7c20 */ /* 0x000fe20008410000 */
[----:B------:R-:W-:Y:S01]  /*7b60*/  @P6 SHF.L.U32 R146, R114, 0x10, RZ ;  /* 0x0000001072926819 */ /* 0x000fe200000006ff */
[----:B------:R-:W-:Y:S01]  /*7b70*/  FMUL.FTZ R110, R109, UR4 ;  /* 0x000000046d6e7c20 */ /* 0x000fe20008410000 */
[----:B------:R-:W-:Y:S01]  /*7b80*/  @P4 PRMT R113, R113, 0x7632, R113 ;  /* 0x0000763271714816 */ /* 0x000fe20000000071 */
[----:B------:R-:W-:Y:S01]  /*7b90*/  FMUL.FTZ R109, R80, R111 ;  /* 0x0000006f506d7220 */ /* 0x000fe20000410000 */
[----:B------:R-:W-:Y:S01]  /*7ba0*/  FADD.FTZ R178, -R178, R131 ;  /* 0x00000083b2b27221 */ /* 0x000fe20000010100 */
[----:B------:R-:W-:Y:S01]  /*7bb0*/  FMUL.FTZ R108, R87, R110 ;  /* 0x0000006e576c7220 */ /* 0x000fe20000410000 */
[----:B------:R-:W-:Y:S01]  /*7bc0*/  @P4 SHF.L.U32 R113, R113, 0x10, RZ ;  /* 0x0000001071714819 */ /* 0x000fe200000006ff */
[C-C-:B------:R-:W-:Y:S01]  /*7bd0*/  FFMA.FTZ R177, R130.reuse, R177, R125.reuse ;  /* 0x000000b182b17223 */ /* 0x140fe2000001007d */
[C-C-:B------:R-:W-:Y:S01]  /*7be0*/  FFMA.FTZ R184, R130.reuse, R184, R125.reuse ;  /* 0x000000b882b87223 */ /* 0x140fe2000001007d */
[----:B------:R-:W-:Y:S01]  /*7bf0*/  HFMA2 R126, -RZ, RZ, 0, 0 ;  /* 0x00000000ff7e7431 */ /* 0x000fe200000001ff */
[----:B------:R-:W-:Y:S01]  /*7c00*/  FSEL R131, R109, RZ, P6 ;  /* 0x000000ff6d837208 */ /* 0x000fe20003000000 */
[----:B------:R-:W-:Y:S01]  /*7c10*/  FFMA.FTZ R130, R130, R190, R125 ;  /* 0x000000be82827223 */ /* 0x000fe2000001007d */
[----:B------:R-:W-:Y:S01]  /*7c20*/  LOP3.LUT R127, R138, 0xff00, RZ, 0xc0, !PT ;  /* 0x0000ff008a7f7812 */ /* 0x000fe200078ec0ff */
[----:B------:R-:W-:Y:S01]  /*7c30*/  @P6 FMUL.FTZ R126, R146, R111 ;  /* 0x0000006f927e6220 */ /* 0x000fe20000410000 */
[----:B------:R-:W-:Y:S01]  /*7c40*/  PRMT R109, R46, 0x7632, R109 ;  /* 0x000076322e6d7816 */ /* 0x000fe2000000006d */
[----:B------:R-:W-:Y:S01]  /*7c50*/  FADD.FTZ R184, -R184, R181 ;  /* 0x000000b5b8b87221 */ /* 0x000fe20000010100 */
[----:B------:R-:W-:Y:S01]  /*7c60*/  ISETP.GE.U32.AND P3, PT, R138, RZ, PT ;  /* 0x000000ff8a00720c */ /* 0x000fe20003f66070 */
[----:B------:R-:W-:Y:S01]  /*7c70*/  FADD.FTZ R130, -R130, R187 ;  /* 0x000000bb82827221 */ /* 0x000fe20000010100 */
[----:B------:R-:W-:Y:S01]  /*7c80*/  LOP3.LUT R125, R138, 0xff, RZ, 0xc0, !PT ;  /* 0x000000ff8a7d7812 */ /* 0x000fe200078ec0ff */
[----:B------:R-:W-:Y:S01]  /*7c90*/  FADD.FTZ R182, -R177, R182 ;  /* 0x000000b6b1b67221 */ /* 0x000fe20000010100 */
[----:B------:R-:W-:-:S02]  /*7ca0*/  PRMT R111, R47, 0x7632, R111 ;  /* 0x000076322f6f7816 */ /* 0x000fc4000000006f */
[----:B------:R-:W-:Y:S01]  /*7cb0*/  MOV R119, RZ ;  /* 0x000000ff00777202 */ /* 0x000fe20000000f00 */
[----:B------:R-:W-:Y:S01]  /*7cc0*/  @P4 FMUL.FTZ R119, R113, R110 ;  /* 0x0000006e71774220 */ /* 0x000fe20000410000 */
[----:B------:R-:W-:Y:S02]  /*7cd0*/  FSEL R138, R108, RZ, P4 ;  /* 0x000000ff6c8a7208 */ /* 0x000fe40002000000 */
[----:B------:R-:W-:Y:S02]  /*7ce0*/  ISETP.NE.U32.AND P4, PT, R127, RZ, PT ;  /* 0x000000ff7f00720c */ /* 0x000fe40003f85070 */
[----:B------:R-:W-:Y:S02]  /*7cf0*/  SHF.L.U32 R110, R109, 0x10, RZ ;  /* 0x000000106d6e7819 */ /* 0x000fe400000006ff */
[----:B------:R-:W-:Y:S02]  /*7d00*/  ISETP.GE.U32.AND.EX P3, PT, R139, 0x1000000, PT, P3 ;  /* 0x010000008b00780c */ /* 0x000fe40003f66130 */
[----:B------:R-:W-:Y:S01]  /*7d10*/  ISETP.NE.U32.AND P2, PT, R125, RZ, PT ;  /* 0x000000ff7d00720c */ /* 0x000fe20003f45070 */
[----:B------:R-:W-:Y:S01]  /*7d20*/  FFMA.FTZ R125, R171, R178, R110 ;  /* 0x000000b2ab7d7223 */ /* 0x000fe2000001006e */
[----:B------:R-:W-:-:S02]  /*7d30*/  SHF.L.U32 R127, R111, 0x10, RZ ;  /* 0x000000106f7f7819 */ /* 0x000fc400000006ff */
[----:B------:R-:W-:Y:S02]  /*7d40*/  SHF.L.U32 R113, R47, 0x10, RZ ;  /* 0x000000102f717819 */ /* 0x000fe400000006ff */
[----:B------:R-:W-:Y:S01]  /*7d50*/  LOP3.LUT R147, R139, 0xff0000, RZ, 0xc0, !PT ;  /* 0x00ff00008b937812 */ /* 0x000fe200078ec0ff */
[C---:B------:R-:W-:Y:S01]  /*7d60*/  FFMA.FTZ R139, R171.reuse, R176, R127 ;  /* 0x000000b0ab8b7223 */ /* 0x040fe2000001007f */
[C---:B------:R-:W-:Y:S01]  /*7d70*/  PRMT R108, R44.reuse, 0x7632, R108 ;  /* 0x000076322c6c7816 */ /* 0x040fe2000000006c */
[C---:B------:R-:W-:Y:S01]  /*7d80*/  FFMA.FTZ R127, R171.reuse, R184, R113 ;  /* 0x000000b8ab7f7223 */ /* 0x040fe20000010071 */
[----:B------:R-:W-:Y:S02]  /*7d90*/  SHF.L.U32 R109, R44, 0x10, RZ ;  /* 0x000000102c6d7819 */ /* 0x000fe400000006ff */
[----:B------:R-:W-:Y:S01]  /*7da0*/  ISETP.NE.AND.EX P2, PT, RZ, RZ, PT, P2 ;  /* 0x000000ffff00720c */ /* 0x000fe20003f45320 */
[C---:B------:R-:W-:Y:S01]  /*7db0*/  FMUL.FTZ R110, R172.reuse, R127 ;  /* 0x0000007fac6e7220 */ /* 0x040fe20000410000 */
[----:B------:R-:W-:Y:S01]  /*7dc0*/  ISETP.NE.AND.EX P4, PT, RZ, RZ, PT, P4 ;  /* 0x000000ffff00720c */ /* 0x000fe20003f85340 */
[----:B------:R-:W-:Y:S01]  /*7dd0*/  FFMA.FTZ R113, R171, R130, R109 ;  /* 0x00000082ab717223 */ /* 0x000fe2000001006d */
[----:B------:R-:W-:Y:S01]  /*7de0*/  ISETP.NE.AND.EX P6, PT, R147, RZ, PT, !PT ;  /* 0x000000ff9300720c */ /* 0x000fe20003fc53f0 */
[----:B------:R-:W-:Y:S01]  /*7df0*/  FMUL.FTZ R109, R172, R125 ;  /* 0x0000007dac6d7220 */ /* 0x000fe20000410000 */
[----:B------:R-:W-:Y:S01]  /*7e00*/  SHF.L.U32 R111, R108, 0x10, RZ ;  /* 0x000000106c6f7819 */ /* 0x000fe200000006ff */
[----:B------:R-:W-:Y:S01]  /*7e10*/  FMUL.FTZ R108, R172, R113 ;  /* 0x00000071ac6c7220 */ /* 0x000fe20000410000 */
[----:B------:R-:W-:Y:S01]  /*7e20*/  @P5 PRMT R114, R114, 0x7632, R114 ;  /* 0x0000763272725816 */ /* 0x000fe20000000072 */
[----:B------:R-:W-:Y:S01]  /*7e30*/  FMUL.FTZ R146, R109, UR4 ;  /* 0x000000046d927c20 */ /* 0x000fe20008410000 */
[----:B------:R-:W-:Y:S01]  /*7e40*/  @P3 PRMT R109, R115, 0x7632, R109 ;  /* 0x00007632736d3816 */ /* 0x000fe2000000006d */
[----:B------:R-:W-:Y:S01]  /*7e50*/  FFMA.FTZ R171, R171, R182, R111 ;  /* 0x000000b6abab7223 */ /* 0x000fe2000001006f */
[----:B------:R-:W-:Y:S01]  /*7e60*/  @P5 SHF.L.U32 R113, R114, 0x10, RZ ;  /* 0x0000001072715819 */ /* 0x000fe200000006ff */
[C---:B------:R-:W-:Y:S01]  /*7e70*/  FMUL.FTZ R111, R172.reuse, R139 ;  /* 0x0000008bac6f7220 */ /* 0x040fe20000410000 */
[----:B------:R-:W-:Y:S01]  /*7e80*/  MOV R125, RZ ;  /* 0x000000ff007d7202 */ /* 0x000fe20000000f00 */
[----:B------:R-:W-:Y:S01]  /*7e90*/  FMUL.FTZ R172, R172, R171 ;  /* 0x000000abacac7220 */ /* 0x000fe20000410000 */
[C---:B------:R-:W-:Y:S01]  /*7ea0*/  @P2 SHF.L.U32 R176, R112.reuse, 0x10, RZ ;  /* 0x0000001070b02819 */ /* 0x040fe200000006ff */
[----:B------:R-:W-:Y:S01]  /*7eb0*/  @P5 FMUL.FTZ R125, R113, R146 ;  /* 0x00000092717d5220 */ /* 0x000fe20000410000 */
[----:B------:R-:W-:Y:S01]  /*7ec0*/  @P4 PRMT R139, R112, 0x7632, R139 ;  /* 0x00007632708b4816 */ /* 0x000fe2000000008b */
[----:B------:R-:W-:Y:S01]  /*7ed0*/  FMUL.FTZ R113, R110, UR4 ;  /* 0x000000046e717c20 */ /* 0x000fe20008410000 */
[----:B------:R-:W-:Y:S01]  /*7ee0*/  @P3 SHF.L.U32 R147, R109, 0x10, RZ ;  /* 0x000000106d933819 */ /* 0x000fe200000006ff */
[----:B------:R-:W-:Y:S01]  /*7ef0*/  FMUL.FTZ R109, R108, UR4 ;  /* 0x000000046c6d7c20 */ /* 0x000fe20008410000 */
[----:B------:R-:W-:Y:S01]  /*7f00*/  FMUL.FTZ R112, R111, UR4 ;  /* 0x000000046f707c20 */ /* 0x000fe20008410000 */
[----:B------:R-:W-:Y:S01]  /*7f10*/  @P6 SHF.L.U32 R178, R115, 0x10, RZ ;  /* 0x0000001073b26819 */ /* 0x000fe200000006ff */
[----:B------:R-:W-:Y:S01]  /*7f20*/  FMUL.FTZ R172, R172, UR4 ;  /* 0x00000004acac7c20 */ /* 0x000fe20008410000 */
[----:B------:R-:W-:-:S02]  /*7f30*/  CS2R R114, SRZ ;  /* 0x0000000000727805 */ /* 0x000fc4000001ff00 */
        /* <DEDUP_REMOVED lines=8> */
[----:B------:R-:W-:Y:S01]  /*7fc0*/  HFMA2 R130, -RZ, RZ, 0, 0 ;  /* 0x00000000ff827431 */ /* 0x000fe200000001ff */
[----:B------:R-:W-:Y:S01]  /*7fd0*/  @P4 SHF.L.U32 R139, R139, 0x10, RZ ;  /* 0x000000108b8b4819 */ /* 0x000fe200000006ff */
[----:B------:R-:W-:Y:S01]  /*7fe0*/  @P6 FMUL.FTZ R130, R178, R113 ;  /* 0x00000071b2826220 */ /* 0x000fe20000410000 */
[----:B------:R-:W-:-:S02]  /*7ff0*/  FSEL R146, R111, RZ, P6 ;  /* 0x000000ff6f927208 */ /* 0x000fc40003000000 */
[----:B------:R-:W-:Y:S01]  /*8000*/  FSEL R111, R112, RZ, P3 ;  /* 0x000000ff706f7208 */ /* 0x000fe20001800000 */
[----:B------:R-:W-:Y:S01]  /*8010*/  @P4 FMUL.FTZ R115, R139, R172 ;  /* 0x000000ac8b734220 */ /* 0x000fe20000410000 */
[----:B------:R-:W-:Y:S02]  /*8020*/  FSEL R110, R110, RZ, P5 ;  /* 0x000000ff6e6e7208 */ /* 0x000fe40002800000 */
[----:B------:R-:W-:Y:S02]  /*8030*/  FSEL R108, R108, RZ, P2 ;  /* 0x000000ff6c6c7208 */ /* 0x000fe40001000000 */
[----:B------:R-:W-:Y:S02]  /*8040*/  FSEL R113, R109, RZ, P4 ;  /* 0x000000ff6d717208 */ /* 0x000fe40002000000 */
[----:B------:R-:W-:Y:S02]  /*8050*/  F2FP.BF16.F32.PACK_AB R111, R111, R146 ;  /* 0x000000926f6f723e */ /* 0x000fe400000010ff */
[----:B------:R-:W-:-:S02]  /*8060*/  F2FP.BF16.F32.PACK_AB R110, R110, R131 ;  /* 0x000000836e6e723e */ /* 0x000fc400000010ff */
[----:B------:R-:W-:Y:S02]  /*8070*/  F2FP.BF16.F32.PACK_AB R109, R138, R129 ;  /* 0x000000818a6d723e */ /* 0x000fe400000010ff */
[----:B------:R-:W-:-:S07]  /*8080*/  F2FP.BF16.F32.PACK_AB R108, R113, R108 ;  /* 0x0000006c716c723e */ /* 0x000fce00000010ff */
.L_x_3225:
[----:B------:R-:W0:Y:S01]  /*8090*/  @P1 LDC.64 R112, c[0x0][0x478] ;  /* 0x00011e00ff701b82 */ /* 0x000e220000000a00 */
[----:B------:R-:W-:-:S04]  /*80a0*/  IMAD.WIDE.U32 R116, R168, 0x10, R116 ;  /* 0x00000010a8747825 */ /* 0x000fc800078e0074 */
[----:B0-----:R-:W-:-:S05]  /*80b0*/  @P1 IMAD.WIDE.U32 R112, R168, 0x10, R112 ;  /* 0x00000010a8701825 */ /* 0x001fca00078e0070 */
[----:B------:R0:W-:Y:S04]  /*80c0*/  @P1 STG.E.128 desc[UR6][R112.64], R104 ;  /* 0x0000006870001986 */ /* 0x0001e8000c101d06 */
[----:B------:R0:W-:Y:S02]  /*80d0*/  STG.E.128 desc[UR6][R116.64], R108 ;  /* 0x0000006c74007986 */ /* 0x0001e4000c101d06 */
.L_x_3219:
        /* <DEDUP_REMOVED lines=29> */
.L_x_3208:
        /* <DEDUP_REMOVED lines=63> */
[----:B------:R-:W-:-:S07]  /*86a0*/  MOV R24, R150 ;  /* 0x0000009600187202 */ /* 0x000fce0000000f00 */
.L_x_3207:
[----:B------:R-:W-:Y:S05]  /*86b0*/  BSYNC B0 ;  /* 0x0000000000007941 */ /* 0x000fea0003800000 */
.L_x_3206:
        /* <DEDUP_REMOVED lines=31> */
[----:B----4-:R-:W-:Y:S01]  /*88b0*/  FADD.FTZ R28, RZ, R28 ;  /* 0x0000001cff1c7221 */ /* 0x010fe20000010000 */
[----:B-----5:R-:W-:Y:S02]  /*88c0*/  FADD.FTZ R16, RZ, R16 ;  /* 0x00000010ff107221 */ /* 0x020fe40000010000 */
[----:B------:R-:W4:Y:S01]  /*88d0*/  LDS R73, [R72+0x200] ;  /* 0x0002000048497984 */ /* 0x000f220000000800 */
[----:B--2---:R-:W-:-:S03]  /*88e0*/  FADD.FTZ R3, R3, R30 ;  /* 0x0000001e03037221 */ /* 0x004fc60000010000 */
[----:B------:R-:W2:Y:S01]  /*88f0*/  LDS R68, [R72+0xe00] ;  /* 0x000e000048447984 */ /* 0x000ea20000000800 */
[----:B---3--:R-:W-:-:S03]  /*8900*/  FADD.FTZ R12, RZ, R12 ;  /* 0x0000000cff0c7221 */ /* 0x008fc60000010000 */
[----:B------:R-:W3:Y:S01]  /*8910*/  LDS R17, [R72+0x1a00] ;  /* 0x001a000048117984 */ /* 0x000ee20000000800 */
[----:B-1----:R-:W-:-:S03]  /*8920*/  FADD.FTZ R8, RZ, R8 ;  /* 0x00000008ff087221 */ /* 0x002fc60000010000 */
[----:B------:R-:W1:Y:S01]  /*8930*/  LDS R18, [R72+0x2800] ;  /* 0x0028000048127984 */ /* 0x000e620000000800 */
[----:B------:R-:W-:-:S03]  /*8940*/  FADD.FTZ R9, R28, R9 ;  /* 0x000000091c097221 */ /* 0x000fc60000010000 */
[----:B------:R-:W-:Y:S01]  /*8950*/  LDS R19, [R72+0x2a00] ;  /* 0x002a000048137984 */ /* 0x000fe20000000800 */
[----:B------:R-:W-:-:S03]  /*8960*/  FADD.FTZ R11, R16, R11 ;  /* 0x0000000b100b7221 */ /* 0x000fc60000010000 */
        /* <DEDUP_REMOVED lines=10> */
[----:B----4-:R-:W-:-:S03]  /*8a10*/  FADD.FTZ R73, RZ, R73 ;  /* 0x00000049ff497221 */ /* 0x010fc60000010000 */
[----:B------:R-:W4:Y:S01]  /*8a20*/  LDS R31, [R72+0x2e00] ;  /* 0x002e0000481f7984 */ /* 0x000f220000000800 */
[----:B--2---:R-:W-:Y:S01]  /*8a30*/  FADD.FTZ R68, R73, R68 ;  /* 0x0000004449447221 */ /* 0x004fe20000010000 */
[----:B------:R-:W-:Y:S03]  /*8a40*/  BAR.SYNC.DEFER_BLOCKING 0x0 ;  /* 0x0000000000007b1d */ /* 0x000fe60000010000 */
[----:B---3--:R-:W-:Y:S01]  /*8a50*/  FADD.FTZ R17, R68, R17 ;  /* 0x0000001144117221 */ /* 0x008fe20000010000 */
[----:B-1----:R-:W-:-:S03]  /*8a60*/  FADD.FTZ R9, R9, R18 ;  /* 0x0000001209097221 */ /* 0x002fc60000010000 */
[----:B-----5:R-:W-:Y:S01]  /*8a70*/  FADD.FTZ R17, R17, R16 ;  /* 0x0000001011117221 */ /* 0x020fe20000010000 */
[----:B------:R-:W-:Y:S01]  /*8a80*/  FADD.FTZ R12, R12, R13 ;  /* 0x0000000d0c0c7221 */ /* 0x000fe20000010000 */
[----:B------:R-:W-:Y:S01]  /*8a90*/  STS.128 [R0], R24 ;  /* 0x0000001800007388 */ /* 0x000fe20000000c00 */
[----:B------:R-:W-:Y:S02]  /*8aa0*/  FADD.FTZ R8, R8, R15 ;  /* 0x0000000f08087221 */ /* 0x000fe40000010000 */
[----:B------:R-:W-:Y:S01]  /*8ab0*/  FADD.FTZ R29, R12, R29 ;  /* 0x0000001d0c1d7221 */ /* 0x000fe20000010000 */
[----:B------:R-:W-:Y:S01]  /*8ac0*/  STS.128 [R0+0x10], R20 ;  /* 0x0000101400007388 */ /* 0x000fe20000000c00 */
[----:B0-----:R-:W-:-:S03]  /*8ad0*/  FADD.FTZ R10, R11, R10 ;  /* 0x0000000a0b0a7221 */ /* 0x001fc60000010000 */
[----:B------:R-:W-:Y:S01]  /*8ae0*/  STS.128 [R0+0x400], R132 ;  /* 0x0004008400007388 */ /* 0x000fe20000000c00 */
[----:B------:R-:W-:Y:S01]  /*8af0*/  FADD.FTZ R11, R3, R14 ;  /* 0x0000000e030b7221 */ /* 0x000fe20000010000 */
[----:B------:R-:W-:Y:S01]  /*8b00*/  FADD.FTZ R19, R10, R19 ;  /* 0x000000130a137221 */ /* 0x000fe20000010000 */
[----:B------:R-:W0:Y:S01]  /*8b10*/  LDC R3, c[0x0][0x388] ;  /* 0x0000e200ff037b82 */ /* 0x000e220000000800 */
[----:B------:R-:W-:Y:S01]  /*8b20*/  STS.128 [R0+0x410], R40 ;  /* 0x0004102800007388 */ /* 0x000fe20000000c00 */
[----:B----4-:R-:W-:-:S03]  /*8b30*/  FADD.FTZ R31, R8, R31 ;  /* 0x0000001f081f7221 */ /* 0x010fc60000010000 */
[----:B------:R-:W-:Y:S04]  /*8b40*/  STS.128 [R0+0x800], R36 ;  /* 0x0008002400007388 */ /* 0x000fe80000000c00 */
[----:B------:R-:W-:Y:S01]  /*8b50*/  STS.128 [R0+0x810], R32 ;  /* 0x0008102000007388 */ /* 0x000fe20000000c00 */
[----:B------:R-:W-:Y:S01]  /*8b60*/  BAR.SYNC.DEFER_BLOCKING 0x0 ;  /* 0x0000000000007b1d */ /* 0x000fe20000010000 */
[----:B0-----:R-:W-:-:S05]  /*8b70*/  IMAD R3, R3, UR4, RZ ;  /* 0x0000000403037c24 */ /* 0x001fca000f8e02ff */
[----:B------:R-:W-:-:S04]  /*8b80*/  IADD3 R2, P0, PT, R3, R2, RZ ;  /* 0x0000000203027210 */ /* 0x000fc80007f1e0ff */
[----:B------:R-:W-:Y:S01]  /*8b90*/  IADD3.X R3, PT, PT, RZ, RZ, RZ, P0, !PT ;  /* 0x000000ffff037210 */ /* 0x000fe200007fe4ff */
        /* <DEDUP_REMOVED lines=48> */
[----:B------:R-:W-:Y:S01]  /*8ea0*/  FADD.FTZ R69, R20, R69 ;  /* 0x0000004514457221 */ /* 0x000fe20000010000 */
[----:B------:R-:W-:Y:S02]  /*8eb0*/  SHF.L.U32 R20, R2, 0x2, RZ ;  /* 0x0000000202147819 */ /* 0x000fe400000006ff */
[----:B------:R-:W-:Y:S01]  /*8ec0*/  STS.128 [R0+0x400], R48 ;  /* 0x0004003000007388 */ /* 0x000fe20000000c00 */
[----:B0-----:R-:W-:-:S03]  /*8ed0*/  FADD.FTZ R21, R21, R38 ;  /* 0x0000002615157221 */ /* 0x001fc60000010000 */
[----:B------:R-:W-:Y:S01]  /*8ee0*/  STS.128 [R0+0x410], R44 ;  /* 0x0004102c00007388 */ /* 0x000fe20000000c00 */
[----:B-1----:R-:W-:Y:S01]  /*8ef0*/  FADD.FTZ R71, R22, R71 ;  /* 0x0000004716477221 */ /* 0x002fe20000010000 */
[----:B------:R-:W-:Y:S02]  /*8f00*/  SHF.L.U64.HI R22, R2, 0x2, R3 ;  /* 0x0000000202167819 */ /* 0x000fe40000010203 */
        /* <DEDUP_REMOVED lines=21> */
[----:B------:R-:W-:Y:S01]  /*9060*/  IADD3 R4, P1, PT, R20, UR20, RZ ;  /* 0x0000001414047c10 */ /* 0x000fe2000ff3e0ff */
[----:B---3--:R-:W-:Y:S02]  /*9070*/  FADD.FTZ R0, RZ, R0 ;  /* 0x00000000ff007221 */ /* 0x008fe40000010000 */
[----:B------:R-:W3:Y:S01]  /*9080*/  LDS R47, [R72+0x2600] ;  /* 0x00260000482f7984 */ /* 0x000ee20000000800 */
[----:B----4-:R-:W-:-:S03]  /*9090*/  FADD.FTZ R8, RZ, R8 ;  /* 0x00000008ff087221 */ /* 0x010fc60000010000 */
[----:B------:R-:W4:Y:S01]  /*90a0*/  LDS R13, [R72+0xa00] ;  /* 0x000a0000480d7984 */ /* 0x000f220000000800 */
[----:B-----5:R-:W-:-:S03]  /*90b0*/  FADD.FTZ R45, R5, R6 ;  /* 0x00000006052d7221 */ /* 0x020fc60000010000 */
[----:B------:R-:W5:Y:S01]  /*90c0*/  LDS R27, [R72+0x1400] ;  /* 0x00140000481b7984 */ /* 0x000f620000000800 */
[----:B------:R-:W-:Y:S01]  /*90d0*/  IADD3 R6, P0, PT, R20, UR8, RZ ;  /* 0x0000000814067c10 */ /* 0x000fe2000ff1e0ff */
[----:B------:R-:W-:Y:S02]  /*90e0*/  FADD.FTZ R0, R0, R7 ;  /* 0x0000000700007221 */ /* 0x000fe40000010000 */
[----:B------:R-:W5:Y:S01]  /*90f0*/  LDS R37, [R72+0x1e00] ;  /* 0x001e000048257984 */ /* 0x000f620000000800 */
[C---:B------:R-:W-:Y:S01]  /*9100*/  IADD3.X R5, PT, PT, R22.reuse, UR21, RZ, P1, !PT ;  /* 0x0000001516057c10 */ /* 0x040fe20008ffe4ff */
[----:B------:R-:W-:Y:S02]  /*9110*/  FADD.FTZ R10, RZ, R10 ;  /* 0x0000000aff0a7221 */ /* 0x000fe40000010000 */
        /* <DEDUP_REMOVED lines=43> */
.L_x_3211:
        /* <DEDUP_REMOVED lines=8> */
.L_x_3228:
[----:B------:R-:W-:Y:S05]  /*9450*/  BSYNC B2 ;  /* 0x0000000000027941 */ /* 0x000fea0003800000 */
.L_x_3227:
        /* <DEDUP_REMOVED lines=8> */
.L_x_3229:
[----:B------:R-:W-:-:S05]  /*94e0*/  FADD.FTZ R109, R109, R110 ;  /* 0x0000006e6d6d7221 */ /* 0x000fca0000010000 */
[----:B------:R-:W-:Y:S01]  /*94f0*/  MOV R210, R109 ;  /* 0x0000006d00d27202 */ /* 0x000fe20000000f00 */
[----:B------:R-:W-:Y:S01]  /*9500*/  HFMA2 R209, -RZ, RZ, 0, 1.1920928955078125e-07 ;  /* 0x00000002ffd17431 */ /* 0x000fe200000001ff */
[----:B------:R-:W-:-:S07]  /*9510*/  MOV R111, R207 ;  /* 0x000000cf006f7202 */ /* 0x000fce0000000f00 */
[----:B------:R-:W-:Y:S05]  /*9520*/  WARPSYNC.COLLECTIVE R125, `(.L_x_3230) ;  /* 0x000000007d087348 */ /* 0x000fea0003c00000 */
[----:B------:R0:W1:Y:S02]  /*9530*/  SHFL.BFLY P3, R207, R210, R209, R212 ;  /* 0x0c0000d1d2cf7389 */ /* 0x00006400000600d4 */
[----:B01----:R-:W-:Y:S05]  /*9540*/  ENDCOLLECTIVE ;  /* 0x000000000000791b */ /* 0x003fea0003800000 */
.L_x_3230:
[----:B------:R-:W-:-:S05]  /*9550*/  FADD.FTZ R111, R111, R108 ;  /* 0x0000006c6f6f7221 */ /* 0x000fca0000010000 */
[----:B------:R-:W-:Y:S02]  /*9560*/  MOV R210, R111 ;  /* 0x0000006f00d27202 */ /* 0x000fe40000000f00 */
[----:B------:R-:W-:-:S07]  /*9570*/  MOV R118, R207 ;  /* 0x000000cf00767202 */ /* 0x000fce0000000f00 */
[----:B------:R-:W-:Y:S05]  /*9580*/  WARPSYNC.COLLECTIVE R125, `(.L_x_3231) ;  /* 0x000000007d087348 */ /* 0x000fea0003c00000 */
[----:B------:R0:W1:Y:S02]  /*9590*/  SHFL.BFLY P3, R207, R210, R209, R212 ;  /* 0x0c0000d1d2cf7389 */ /* 0x00006400000600d4 */
[----:B01----:R-:W-:Y:S05]  /*95a0*/  ENDCOLLECTIVE ;  /* 0x000000000000791b */ /* 0x003fea0003800000 */
.L_x_3231:
[----:B------:R-:W-:-:S05]  /*95b0*/  FADD.FTZ R118, R109, R118 ;  /* 0x000000766d767221 */ /* 0x000fca0000010000 */
[----:B------:R-:W-:Y:S01]  /*95c0*/  MOV R210, R118 ;  /* 0x0000007600d27202 */ /* 0x000fe20000000f00 */
[----:B------:R-:W-:Y:S01]  /*95d0*/  HFMA2 R209, -RZ, RZ, 0, 2.384185791015625e-07 ;  /* 0x00000004ffd17431 */ /* 0x000fe200000001ff */
[----:B------:R-:W-:-:S07]  /*95e0*/  MOV R130, R207 ;  /* 0x000000cf00827202 */ /* 0x000fce0000000f00 */
[----:B------:R-:W-:Y:S05]  /*95f0*/  WARPSYNC.COLLECTIVE R125, `(.L_x_3232) ;  /* 0x000000007d087348 */ /* 0x000fea0003c00000 */
[----:B------:R0:W1:Y:S02]  /*9600*/  SHFL.BFLY P3, R207, R210, R209, R212 ;  /* 0x0c0000d1d2cf7389 */ /* 0x00006400000600d4 */
[----:B01----:R-:W-:Y:S05]  /*9610*/  ENDCOLLECTIVE ;  /* 0x000000000000791b */ /* 0x003fea0003800000 */
.L_x_3232:
[----:B------:R-:W-:-:S05]  /*9620*/  FADD.FTZ R130, R111, R130 ;  /* 0x000000826f827221 */ /* 0x000fca0000010000 */
[----:B------:R-:W-:Y:S02]  /*9630*/  MOV R210, R130 ;  /* 0x0000008200d27202 */ /* 0x000fe40000000f00 */
[----:B------:R-:W-:-:S07]  /*9640*/  MOV R119, R207 ;  /* 0x000000cf00777202 */ /* 0x000fce0000000f00 */
[----:B------:R-:W-:Y:S05]  /*9650*/  WARPSYNC.COLLECTIVE R125, `(.L_x_3233) ;  /* 0x000000007d087348 */ /* 0x000fea0003c00000 */
[----:B------:R0:W1:Y:S02]  /*9660*/  SHFL.BFLY P3, R207, R210, R209, R212 ;  /* 0x0c0000d1d2cf7389 */ /* 0x00006400000600d4 */
[----:B01----:R-:W-:Y:S05]  /*9670*/  ENDCOLLECTIVE ;  /* 0x000000000000791b */ /* 0x003fea0003800000 */
.L_x_3233:
[----:B------:R-:W-:-:S05]  /*9680*/  FADD.FTZ R119, R118, R119 ;  /* 0x0000007776777221 */ /* 0x000fca0000010000 */
[----:B------:R-:W-:Y:S01]  /*9690*/  MOV R210, R119 ;  /* 0x0000007700d27202 */ /* 0x000fe20000000f00 */
[----:B------:R-:W-:Y:S01]  /*96a0*/  HFMA2 R209, -RZ, RZ, 0, 4.76837158203125e-07 ;  /* 0x00000008ffd17431 */ /* 0x000fe200000001ff */
[----:B------:R-:W-:-:S07]  /*96b0*/  MOV R121, R207 ;  /* 0x000000cf00797202 */ /* 0x000fce0000000f00 */
[----:B------:R-:W-:Y:S05]  /*96c0*/  WARPSYNC.COLLECTIVE R125, `(.L_x_3234) ;  /* 0x000000007d087348 */ /* 0x000fea0003c00000 */
[----:B------:R0:W1:Y:S02]  /*96d0*/  SHFL.BFLY P3, R207, R210, R209, R212 ;  /* 0x0c0000d1d2cf7389 */ /* 0x00006400000600d4 */
[----:B01----:R-:W-:Y:S05]  /*96e0*/  ENDCOLLECTIVE ;  /* 0x000000000000791b */ /* 0x003fea0003800000 */
.L_x_3234:
[----:B------:R-:W-:-:S05]  /*96f0*/  FADD.FTZ R121, R130, R121 ;  /* 0x0000007982797221 */ /* 0x000fca0000010000 */
[----:B------:R-:W-:Y:S02]  /*9700*/  MOV R210, R121 ;  /* 0x0000007900d27202 */ /* 0x000fe40000000f00 */
[----:B------:R-:W-:-:S07]  /*9710*/  MOV R108, R207 ;  /* 0x000000cf006c7202 */ /* 0x000fce0000000f00 */
[----:B------:R-:W-:Y:S05]  /*9720*/  WARPSYNC.COLLECTIVE R125, `(.L_x_3235) ;  /* 0x000000007d087348 */ /* 0x000fea0003c00000 */
[----:B------:R0:W1:Y:S02]  /*9730*/  SHFL.BFLY P3, R207, R210, R209, R212 ;  /* 0x0c0000d1d2cf7389 */ /* 0x00006400000600d4 */
[----:B01----:R-:W-:Y:S05]  /*9740*/  ENDCOLLECTIVE ;  /* 0x000000000000791b */ /* 0x003fea0003800000 */
.L_x_3235:
[----:B------:R-:W-:-:S05]  /*9750*/  FADD.FTZ R108, R119, R108 ;  /* 0x0000006c776c7221 */ /* 0x000fca0000010000 */
[----:B------:R-:W-:Y:S01]  /*9760*/  MOV R210, R108 ;  /* 0x0000006c00d27202 */ /* 0x000fe20000000f00 */
[----:B------:R-:W-:Y:S01]  /*9770*/  HFMA2 R209, -RZ, RZ, 0, 9.5367431640625e-07 ;  /* 0x00000010ffd17431 */ /* 0x000fe200000001ff */
[----:B------:R-:W-:-:S07]  /*9780*/  MOV R110, R207 ;  /* 0x000000cf006e7202 */ /* 0x000fce0000000f00 */
[----:B------:R-:W-:Y:S05]  /*9790*/  WARPSYNC.COLLECTIVE R125, `(.L_x_3236) ;  /* 0x000000007d087348 */ /* 0x000fea0003c00000 */
[----:B------:R0:W1:Y:S02]  /*97a0*/  SHFL.BFLY P3, R207, R210, R209, R212 ;  /* 0x0c0000d1d2cf7389 */ /* 0x00006400000600d4 */
[----:B01----:R-:W-:Y:S05]  /*97b0*/  ENDCOLLECTIVE ;  /* 0x000000000000791b */ /* 0x003fea0003800000 */
.L_x_3236:
[----:B------:R-:W-:-:S05]  /*97c0*/  FADD.FTZ R109, R121, R110 ;  /* 0x0000006e796d7221 */ /* 0x000fca0000010000 */
[----:B------:R-:W-:Y:S02]  /*97d0*/  MOV R210, R109 ;  /* 0x0000006d00d27202 */ /* 0x000fe40000000f00 */
[----:B------:R-:W-:-:S07]  /*97e0*/  MOV R111, R207 ;  /* 0x000000cf006f7202 */ /* 0x000fce0000000f00 */
[----:B------:R-:W-:Y:S05]  /*97f0*/  WARPSYNC.COLLECTIVE R125, `(.L_x_3237) ;  /* 0x000000007d087348 */ /* 0x000fea0003c00000 */
[----:B------:R0:W1:Y:S02]  /*9800*/  SHFL.BFLY P3, R207, R210, R209, R212 ;  /* 0x0c0000d1d2cf7389 */ /* 0x00006400000600d4 */
[----:B01----:R-:W-:Y:S05]  /*9810*/  ENDCOLLECTIVE ;  /* 0x000000000000791b */ /* 0x003fea0003800000 */
.L_x_3237:
[----:B------:R-:W-:Y:S01]  /*9820*/  MOV R110, R207 ;  /* 0x000000cf006e7202 */ /* 0x000fe20000000f00 */
[----:B------:R-:W-:Y:S06]  /*9830*/  BRA `(.L_x_3238) ;  /* 0xffffff9000ac7947 */ /* 0x000fec000383ffff */
.L_x_3239:
        /* <DEDUP_REMOVED lines=12> */
.L_x_14466:


//--------------------- .text._ZN10layer_norm22ln_bwd_finalize_kernelINS_22Kernel_traits_finalizeILj768Ef13__nv_bfloat16S2_S2_fjLb1ELj1024ELj4ENS_18Kernel_traits_baseILj768EfS2_S2_S2_fjLj1024EEEEELb1ELb0EEEvNS_9BwdParamsE --------------------------
	.section	.text._ZN10layer_norm22ln_bwd_finalize_kernelINS_22Kernel_traits_finalizeILj768Ef13__nv_bfloat16S2_S2_fjLb1ELj1024ELj4ENS_18Kernel_traits_baseILj768EfS2_S2_S2_fjLj1024EEEEELb1ELb0EEEvNS_9BwdParamsE,"ax",@progbits
	.align	128
        .global         _ZN10layer_norm22ln_bwd_finalize_kernelINS_22Kernel_traits_finalizeILj768Ef13__nv_bfloat16S2_S2_fjLb1ELj1024ELj4ENS_18Kernel_traits_baseILj768EfS2_S2_S2_fjLj1024EEEEELb1ELb0EEEvNS_9BwdParamsE
        .type           _ZN10layer_norm22ln_bwd_finalize_kernelINS_22Kernel_traits_finalizeILj768Ef13__nv_bfloat16S2_S2_fjLb1ELj1024ELj4ENS_18Kernel_traits_baseILj768EfS2_S2_S2_fjLj1024EEEEELb1ELb0EEEvNS_9BwdParamsE,@function
        .size           _ZN10layer_norm22ln_bwd_finalize_kernelINS_22Kernel_traits_finalizeILj768Ef13__nv_bfloat16S2_S2_fjLb1ELj1024ELj4ENS_18Kernel_traits_baseILj768EfS2_S2_S2_fjLj1024EEEEELb1ELb0EEEvNS_9BwdParamsE,(.L_x_14467 - _ZN10layer_norm22ln_bwd_finalize_kernelINS_22Kernel_traits_finalizeILj768Ef13__nv_bfloat16S2_S2_fjLb1ELj1024ELj4ENS_18Kernel_traits_baseILj768EfS2_S2_S2_fjLj1024EEEEELb1ELb0EEEvNS_9BwdParamsE)
        .other          _ZN10layer_norm22ln_bwd_finalize_kernelINS_22Kernel_traits_finalizeILj768Ef13__nv_bfloat16S2_S2_fjLb1ELj1024ELj4ENS_18Kernel_traits_baseILj768EfS2_S2_S2_fjLj1024EEEEELb1ELb0EEEvNS_9BwdParamsE,@"STO_CUDA_ENTRY STV_DEFAULT"
_ZN10layer_norm22ln_bwd_finalize_kernelINS_22Kernel_traits_finalizeILj768Ef13__nv_bfloat16S2_S2_fjLb1ELj1024ELj4ENS_18Kernel_traits_baseILj768EfS2_S2_S2_fjLj1024EEEEELb1ELb0EEEvNS_9BwdParamsE:
.text._ZN10layer_norm22ln_bwd_finalize_kernelINS_22Kernel_traits_finalizeILj768Ef13__nv_bfloat16S2_S2_fjLb1ELj1024ELj4ENS_18Kernel_traits_baseILj768EfS2_S2_S2_fjLj1024EEEEELb1ELb0EEEvNS_9BwdParamsE:
        /* <DEDUP_REMOVED lines=16> */
[----:B------:R-:W-:-:S02]  /*0100*/  CS2R R6, SRZ ;  /* 0x0000000000067805 */ /* 0x000fc4000001ff00 */
        /* <DEDUP_REMOVED lines=8> */
[----:B------:R-:W-:Y:S02]  /*0190*/  MOV R8, R4 ;  /* 0x0000000400087202 */ /* 0x000fe40000000f00 */
[----:B------:R-:W-:Y:S02]  /*01a0*/  IADD3 R10, PT, PT, R10, R7, RZ ;  /* 0x000000070a0a7210 */ /* 0x000fe40007ffe0ff */
[----:B------:R-:W-:-:S02]  /*01b0*/  CS2R R6, SRZ ;  /* 0x0000000000067805 */ /* 0x000fc4000001ff00 */
[----:B------:R-:W-:Y:S02]  /*01c0*/  MOV R22, RZ ;  /* 0x000000ff00167202 */ /* 0x000fe40000000f00 */
[C---:B------:R-:W-:Y:S02]  /*01d0*/  ISETP.GE.U32.AND P1, PT, R10.reuse, 0xe0, PT ;  /* 0x000000e00a00780c */ /* 0x040fe40003f26070 */
[----:B------:R-:W-:-:S04]  /*01e0*/  LEA.HI R11, R10, 0x1, RZ, 0x1b ;  /* 0x000000010a0b7811 */ /* 0x000fc800078fd8ff */
[----:B------:R-:W-:-:S04]  /*01f0*/  LOP3.LUT R12, R11, 0x7, RZ, 0xc0, !PT ;  /* 0x000000070b0c7812 */ /* 0x000fc800078ec0ff */
        /* <DEDUP_REMOVED lines=28> */
.L_x_3244:
        /* <DEDUP_REMOVED lines=87> */
.L_x_3243:
[----:B------:R-:W-:Y:S05]  /*0930*/  BSYNC.RECONVERGENT B1 ;  /* 0x0000000000017941 */ /* 0x000fea0003800200 */
.L_x_3242:
        /* <DEDUP_REMOVED lines=49> */
.L_x_3246:
[----:B------:R-:W-:Y:S05]  /*0c50*/  BSYNC.RECONVERGENT B1 ;  /* 0x0000000000017941 */ /* 0x000fea0003800200 */
.L_x_3245:
        /* <DEDUP_REMOVED lines=29> */
.L_x_3248:
[----:B------:R-:W-:Y:S05]  /*0e30*/  BSYNC.RECONVERGENT B1 ;  /* 0x0000000000017941 */ /* 0x000fea0003800200 */
.L_x_3247:
        /* <DEDUP_REMOVED lines=14> */
.L_x_3241:
[----:B------:R-:W-:Y:S05]  /*0f20*/  BSYNC.RECONVERGENT B0 ;  /* 0x0000000000007941 */ /* 0x000fea0003800200 */
.L_x_3240:
        /* <DEDUP_REMOVED lines=68> */
[----:B-1----:R-:W-:Y:S04]  /*1370*/  STG.E.64 desc[UR6][R10.64], R6 ;  /* 0x000000060a007986 */ /* 0x002fe8000c101b06 */
[----:B--2---:R-:W-:Y:S04]  /*1380*/  STG.E.64 desc[UR6][R12.64], R4 ;  /* 0x000000040c007986 */ /* 0x004fe8000c101b06 */
[----:B----4-:R-:W-:Y:S01]  /*1390*/  STG.E.64 desc[UR6][R8.64], R2 ;  /* 0x0000000208007986 */ /* 0x010fe2000c101b06 */
[----:B------:R-:W-:Y:S05]  /*13a0*/  EXIT ;  /* 0x000000000000794d */ /* 0x000fea0003800000 */
.L_x_3249:
        /* <DEDUP_REMOVED lines=13> */
.L_x_14467:


//--------------------- .text._ZN10layer_norm13ln_bwd_kernelINS_13Kernel_traitsIf13__nv_bfloat16S2_S2_fjLj768ELj1ELj4ELj1ELj16ENS_18Kernel_traits_baseILj768EfS2_S2_S2_fjLj128EEEEELb1ELb1ELb1ELb0EEEvNS_9BwdParamsE --------------------------
	.section	.text._ZN10layer_norm13ln_bwd_kernelINS_13Kernel_traitsIf13__nv_bfloat16S2_S2_fjLj768ELj1ELj4ELj1ELj16ENS_18Kernel_traits_baseILj768EfS2_S2_S2_fjLj128EEEEELb1ELb1ELb1ELb0EEEvNS_9BwdParamsE,"ax",@progbits
	.align	128
        .global         _ZN10layer_norm13ln_bwd_kernelINS_13Kernel_traitsIf13__nv_bfloat16S2_S2_fjLj768ELj1ELj4ELj1ELj16ENS_18Kernel_traits_baseILj768EfS2_S2_S2_fjLj128EEEEELb1ELb1ELb1ELb0EEEvNS_9BwdParamsE
        .type           _ZN10layer_norm13ln_bwd_kernelINS_13Kernel_traitsIf13__nv_bfloat16S2_S2_fjLj768ELj1ELj4ELj1ELj16ENS_18Kernel_traits_baseILj768EfS2_S2_S2_fjLj128EEEEELb1ELb1ELb1ELb0EEEvNS_9BwdParamsE,@function
        .size           _ZN10layer_norm13ln_bwd_kernelINS_13Kernel_traitsIf13__nv_bfloat16S2_S2_fjLj768ELj1ELj4ELj1ELj16ENS_18Kernel_traits_baseILj768EfS2_S2_S2_fjLj128EEEEELb1ELb1ELb1ELb0EEEvNS_9BwdParamsE,(.L_x_14468 - _ZN10layer_norm13ln_bwd_kernelINS_13Kernel_traitsIf13__nv_bfloat16S2_S2_fjLj768ELj1ELj4ELj1ELj16ENS_18Kernel_traits_baseILj768EfS2_S2_S2_fjLj128EEEEELb1ELb1ELb1ELb0EEEvNS_9BwdParamsE)
        .other          _ZN10layer_norm13ln_bwd_kernelINS_13Kernel_traitsIf13__nv_bfloat16S2_S2_fjLj768ELj1ELj4ELj1ELj16ENS_18Kernel_traits_baseILj768EfS2_S2_S2_fjLj128EEEEELb1ELb1ELb1ELb0EEEvNS_9BwdParamsE,@"STO_CUDA_ENTRY STV_DEFAULT"
_ZN10layer_norm13ln_bwd_kernelINS_13Kernel_traitsIf13__nv_bfloat16S2_S2_fjLj768ELj1ELj4ELj1ELj16ENS_18Kernel_traits_baseILj768EfS2_S2_S2_fjLj128EEEEELb1ELb1ELb1ELb0EEEvNS_9BwdParamsE:
.text._ZN10layer_norm13ln_bwd_kernelINS_13Kernel_traitsIf13__nv_bfloat16S2_S2_fjLj768ELj1ELj4ELj1ELj16ENS_18Kernel_traits_baseILj768EfS2_S2_S2_fjLj128EEEEELb1ELb1ELb1ELb0EEEvNS_9BwdParamsE:
        /* <DEDUP_REMOVED lines=41> */
[----:B0-----:R-:W-:-:S03]  /*0290*/  @P2 IMAD.WIDE.U32 R10, R23, 0x20, R18 ;  /* 0x00000020170a2825 */ /* 0x001fc600078e0012 */
[----:B------:R2:W5:Y:S04]  /*02a0*/  @P1 LDG.E.128 R124, desc[UR6][R16.64+0x10] ;  /* 0x00001006107c1981 */ /* 0x000568000c1e1d00 */
[----:B------:R2:W5:Y:S01]  /*02b0*/  @P2 LDG.E.128 R120, desc[UR6][R10.64] ;  /* 0x000000060a782981 */ /* 0x000562000c1e1d00 */
[----:B---3--:R-:W-:-:S03]  /*02c0*/  @P2 IMAD.WIDE.U32 R12, R23, 0x20, R20 ;  /* 0x00000020170c2825 */ /* 0x008fc600078e0014 */
[----:B------:R2:W5:Y:S04]  /*02d0*/  @P2 LDG.E.128 R116, desc[UR6][R10.64+0x10] ;  /* 0x000010060a742981 */ /* 0x000568000c1e1d00 */
[----:B------:R2:W5:Y:S04]  /*02e0*/  @P2 LDG.E.128 R112, desc[UR6][R12.64] ;  /* 0x000000060c702981 */ /* 0x000568000c1e1d00 */
        /* <DEDUP_REMOVED lines=78> */
.L_x_3455:
[----:B0-----:R-:W0:Y:S08]  /*07d0*/  LDC.64 R4, c[0x0][0x3f8] ;  /* 0x0000fe00ff047b82 */ /* 0x001e300000000a00 */
[----:B------:R-:W1:Y:S08]  /*07e0*/  LDC.64 R200, c[0x0][0x3c8] ;  /* 0x0000f200ffc87b82 */ /* 0x000e700000000a00 */
        /* <DEDUP_REMOVED lines=12> */
[----:B------:R0:W2:Y:S01]  /*08b0*/  LDG.E R176, desc[UR6][R176.64] ;  /* 0x00000006b0b07981 */ /* 0x0000a2000c1e1900 */
[----:B-----5:R-:W-:Y:S01]  /*08c0*/  ISETP.GE.AND P1, PT, R2, 0x1, PT ;  /* 0x000000010200780c */ /* 0x020fe20003f26270 */
[----:B------:R-:W-:Y:S01]  /*08d0*/  VIADD R178, R5, 0xffffffff ;  /* 0xffffffff05b27836 */ /* 0x000fe20000000000 */
[----:B------:R-:W-:Y:S01]  /*08e0*/  MOV R9, UR14 ;  /* 0x0000000e00097c02 */ /* 0x000fe20008000f00 */
[----:B------:R-:W-:Y:S01]  /*08f0*/  BSSY.RECONVERGENT B1, `(.L_x_3253) ;  /* 0x0000079000017945 */ /* 0x000fe20003800200 */
[C---:B------:R-:W-:Y:S01]  /*0900*/  ISETP.GE.U32.AND P5, PT, R7.reuse, 0x20, PT ;  /* 0x000000200700780c */ /* 0x040fe20003fa6070 */
[----:B------:R-:W-:Y:S01]  /*0910*/  HFMA2 R220, -RZ, RZ, 0, 0 ;  /* 0x00000000ffdc7431 */ /* 0x000fe200000001ff */
[----:B------:R-:W-:Y:S01]  /*0920*/  ISETP.NE.AND P0, PT, RZ, UR8, PT ;  /* 0x00000008ff007c0c */ /* 0x000fe2000bf05270 */
[-C--:B------:R-:W-:Y:S01]  /*0930*/  IMAD R0, R6, R9.reuse, RZ ;  /* 0x0000000906007224 */ /* 0x080fe200078e02ff */
[C---:B------:R-:W-:Y:S01]  /*0940*/  ISETP.GE.U32.AND P2, PT, R7.reuse, 0x40, PT ;  /* 0x000000400700780c */ /* 0x040fe20003f46070 */
        /* <DEDUP_REMOVED lines=10> */
[----:B------:R-:W-:Y:S01]  /*09f0*/  MOV R217, RZ ;  /* 0x000000ff00d97202 */ /* 0x000fe20000000f00 */
[----:B------:R-:W-:Y:S01]  /*0a00*/  IMAD.MOV.U32 R202, RZ, RZ, R0 ;  /* 0x000000ffffca7224 */ /* 0x000fe200078e0000 */
[----:B0-----:R-:W-:Y:S01]  /*0a10*/  @P1 LEA.HI R177, R203, R200, RZ, 0x3 ;  /* 0x000000c8cbb11211 */ /* 0x001fe200078f18ff */
[----:B------:R-:W-:Y:S01]  /*0a20*/  HFMA2 R200, -RZ, RZ, 0, 0 ;  /* 0x00000000ffc87431 */ /* 0x000fe200000001ff */
[-C--:B------:R-:W-:Y:S02]  /*0a30*/  LEA.HI.SX32 R203, R201, R204.reuse, 0x1d ;  /* 0x000000ccc9cb7211 */ /* 0x080fe400078feaff */
        /* <DEDUP_REMOVED lines=18> */
[----:B------:R-:W-:Y:S02]  /*0b60*/  IADD3 R200, PT, PT, R200, 0x20, RZ ;  /* 0x00000020c8c87810 */ /* 0x000fe40007ffe0ff */
[----:B------:R-:W-:Y:S02]  /*0b70*/  IADD3 R202, PT, PT, R202, 0x20, RZ ;  /* 0x00000020caca7810 */ /* 0x000fe40007ffe0ff */
[C---:B---3--:R-:W-:Y:S02]  /*0b80*/  PRMT R3, R12.reuse, 0x7632, R3 ;  /* 0x000076320c037816 */ /* 0x048fe40000000003 */
[----:B------:R-:W-:Y:S02]  /*0b90*/  SHF.L.U32 R12, R12, 0x10, RZ ;  /* 0x000000100c0c7819 */ /* 0x000fe400000006ff */
[----:B------:R-:W-:-:S02]  /*0ba0*/  SHF.L.U32 R22, R13, 0x10, RZ ;  /* 0x000000100d167819 */ /* 0x000fc400000006ff */
[----:B------:R-:W-:Y:S01]  /*0bb0*/  PRMT R177, R15, 0x7632, R177 ;  /* 0x000076320fb17816 */ /* 0x000fe200000000b1 */
[----:B0-----:R-:W-:Y:S01]  /*0bc0*/  FADD.FTZ R11, -R201, R12 ;  /* 0x0000000cc90b7221 */ /* 0x001fe20000010100 */
[----:B------:R-:W-:Y:S01]  /*0bd0*/  SHF.L.U32 R178, R15, 0x10, RZ ;  /* 0x000000100fb27819 */ /* 0x000fe200000006ff */
[----:B------:R-:W-:Y:S01]  /*0be0*/  FADD.FTZ R15, -R201, R22 ;  /* 0x00000016c90f7221 */ /* 0x000fe20000010100 */
[C---:B------:R-:W-:Y:S02]  /*0bf0*/  PRMT R21, R14.reuse, 0x7632, R21 ;  /* 0x000076320e157816 */ /* 0x040fe40000000015 */
[----:B------:R-:W-:Y:S01]  /*0c00*/  SHF.L.U32 R176, R14, 0x10, RZ ;  /* 0x000000100eb07819 */ /* 0x000fe200000006ff */
[----:B------:R-:W-:Y:S01]  /*0c10*/  IMAD.U32 R14, R3, 0x10000, RZ ;  /* 0x00010000030e7824 */ /* 0x000fe200078e00ff */
[C---:B----4-:R-:W-:Y:S01]  /*0c20*/  PRMT R10, R17.reuse, 0x7632, R10 ;  /* 0x00007632110a7816 */ /* 0x050fe2000000000a */
[C---:B------:R-:W-:Y:S01]  /*0c30*/  FMUL.FTZ R3, R4.reuse, R11 ;  /* 0x0000000b04037220 */ /* 0x040fe20000410000 */
[----:B------:R-:W-:Y:S01]  /*0c40*/  SHF.L.U32 R17, R17, 0x10, RZ ;  /* 0x0000001011117819 */ /* 0x000fe200000006ff */
[----:B------:R-:W-:Y:S01]  /*0c50*/  FMUL.FTZ R11, R4, R15 ;  /* 0x0000000f040b7220 */ /* 0x000fe20000410000 */
[----:B------:R-:W-:Y:S01]  /*0c60*/  PRMT R20, R13, 0x7632, R20 ;  /* 0x000076320d147816 */ /* 0x000fe20000000014 */
[C---:B------:R-:W-:Y:S01]  /*0c70*/  IMAD.U32 R13, R16.reuse, 0x10000, RZ ;  /* 0x00010000100d7824 */ /* 0x040fe200078e00ff */
[----:B------:R-:W-:Y:S01]  /*0c80*/  PRMT R8, R16, 0x7632, R8 ;  /* 0x0000763210087816 */ /* 0x000fe20000000008 */
[----:B------:R-:W-:Y:S01]  /*0c90*/  IMAD.U32 R22, R10, 0x10000, RZ ;  /* 0x000100000a167824 */ /* 0x000fe200078e00ff */
[----:B------:R-:W-:-:S02]  /*0ca0*/  PRMT R179, R19, 0x7632, R179 ;  /* 0x0000763213b37816 */ /* 0x000fc400000000b3 */
        /* <DEDUP_REMOVED lines=8> */
[C---:B------:R-:W-:Y:S01]  /*0d30*/  FADD.FTZ R21, -R201.reuse, R178 ;  /* 0x000000b2c9157221 */ /* 0x040fe20000010100 */
[----:B------:R-:W-:Y:S01]  /*0d40*/  SHF.L.U32 R20, R20, 0x10, RZ ;  /* 0x0000001014147819 */ /* 0x000fe200000006ff */
[----:B------:R-:W-:Y:S01]  /*0d50*/  FADD.FTZ R17, -R201, R14 ;  /* 0x0000000ec9117221 */ /* 0x000fe20000010100 */
[----:B------:R-:W-:Y:S01]  /*0d60*/  SHF.L.U32 R18, R8, 0x10, RZ ;  /* 0x0000001008127819 */ /* 0x000fe200000006ff */
[----:B------:R-:W-:Y:S01]  /*0d70*/  FMUL.FTZ R8, R152, R13 ;  /* 0x0000000d98087220 */ /* 0x000fe20000410000 */
[----:B------:R-:W-:Y:S01]  /*0d80*/  SHF.L.U32 R178, R16, 0x10, RZ ;  /* 0x0000001010b27819 */ /* 0x000fe200000006ff */
[C---:B------:R-:W-:Y:S01]  /*0d90*/  FMUL.FTZ R15, R4.reuse, R21 ;  /* 0x00000015040f7220 */ /* 0x040fe20000410000 */
[----:B------:R-:W-:Y:S01]  /*0da0*/  FMUL.FTZ R16, R4, R17 ;  /* 0x0000001104107220 */ /* 0x000fe20000410000 */
[----:B------:R-:W-:Y:S01]  /*0db0*/  FADD.FTZ R80, R80, R13 ;  /* 0x0000000d50507221 */ /* 0x000fe20000010000 */
[----:B------:R-:W-:Y:S01]  /*0dc0*/  FFMA.FTZ R104, R3, R13, R104 ;  /* 0x0000000d03687223 */ /* 0x000fe20000010068 */
[----:B------:R-:W-:Y:S01]  /*0dd0*/  FADD.FTZ R21, -R201, R20 ;  /* 0x00000014c9157221 */ /* 0x000fe20000010100 */
[----:B------:R-:W-:Y:S01]  /*0de0*/  FMUL.FTZ R13, R4, R19 ;  /* 0x00000013040d7220 */ /* 0x000fe20000410000 */
[----:B------:R-:W-:Y:S01]  /*0df0*/  FMUL.FTZ R17, R153, R18 ;  /* 0x0000001299117220 */ /* 0x000fe20000410000 */
[----:B------:R-:W-:Y:S01]  /*0e00*/  FADD.FTZ R20, RZ, R8 ;  /* 0x00000008ff147221 */ /* 0x000fe20000010000 */
[----:B------:R-:W-:Y:S01]  /*0e10*/  FFMA.FTZ R19, R3, R8, RZ ;  /* 0x0000000803137223 */ /* 0x000fe200000100ff */
[----:B------:R-:W-:Y:S01]  /*0e20*/  FADD.FTZ R81, R81, R18 ;  /* 0x0000001251517221 */ /* 0x000fe20000010000 */
[----:B------:R-:W-:Y:S01]  /*0e30*/  FFMA.FTZ R105, R16, R18, R105 ;  /* 0x0000001210697223 */ /* 0x000fe20000010069 */
[----:B------:R-:W-:Y:S01]  /*0e40*/  FMUL.FTZ R18, R4, R21 ;  /* 0x0000001504127220 */ /* 0x000fe20000410000 */
[----:B------:R-:W-:Y:S01]  /*0e50*/  FADD.FTZ R21, R20, R17 ;  /* 0x0000001114157221 */ /* 0x000fe20000010000 */
[----:B------:R-:W-:Y:S01]  /*0e60*/  FFMA.FTZ R20, R16, R17, R19 ;  /* 0x0000001110147223 */ /* 0x000fe20000010013 */
[----:B------:R-:W-:Y:S01]  /*0e70*/  FADD.FTZ R76, R76, R23 ;  /* 0x000000174c4c7221 */ /* 0x000fe20000010000 */
[-C--:B------:R-:W-:Y:S01]  /*0e80*/  FFMA.FTZ R100, R13, R23.reuse, R100 ;  /* 0x000000170d647223 */ /* 0x080fe20000010064 */
[----:B------:R-:W-:Y:S01]  /*0e90*/  FMUL.FTZ R12, R148, R23 ;  /* 0x00000017940c7220 */ /* 0x000fe20000410000 */
        /* <DEDUP_REMOVED lines=29> */
[----:B------:R-:W-:-:S07]  /*1070*/  FFMA.FTZ R220, R22, R23, R177 ;  /* 0x0000001716dc7223 */ /* 0x000fce00000100b1 */
.L_x_3254:
[----:B------:R-:W-:Y:S05]  /*1080*/  BSYNC.RECONVERGENT B1 ;  /* 0x0000000000017941 */ /* 0x000fea0003800200 */
.L_x_3253:
        /* <DEDUP_REMOVED lines=13> */
[----:B------:R-:W1:Y:S02]  /*1160*/  @P0 LDC.64 R182, c[0x0][0x438] ;  /* 0x00010e00ffb60b82 */ /* 0x000e640000000a00 */
[----:B-1----:R-:W-:-:S05]  /*1170*/  @P0 IMAD.WIDE.U32 R182, R202, 0x10, R182 ;  /* 0x00000010cab60825 */ /* 0x002fca00078e00b6 */
[----:B------:R1:W5:Y:S01]  /*1180*/  @P0 LDG.E.128 R28, desc[UR6][R182.64] ;  /* 0x00000006b61c0981 */ /* 0x000362000c1e1d00 */
[----:B------:R-:W-:Y:S02]  /*1190*/  IADD3 R203, PT, PT, R203, 0x20, RZ ;  /* 0x00000020cbcb7810 */ /* 0x000fe40007ffe0ff */
[----:B------:R-:W-:Y:S02]  /*11a0*/  IADD3 R200, PT, PT, R200, 0x20, RZ ;  /* 0x00000020c8c87810 */ /* 0x000fe40007ffe0ff */
[----:B------:R-:W-:Y:S01]  /*11b0*/  IADD3 R202, PT, PT, R202, 0x20, RZ ;  /* 0x00000020caca7810 */ /* 0x000fe20007ffe0ff */
[----:B---3--:R-:W-:Y:S01]  /*11c0*/  IMAD.U32 R186, R24, 0x10000, RZ ;  /* 0x0001000018ba7824 */ /* 0x008fe200078e00ff */
[C---:B------:R-:W-:Y:S02]  /*11d0*/  PRMT R185, R25.reuse, 0x7632, R185 ;  /* 0x0000763219b97816 */ /* 0x040fe400000000b9 */
[----:B------:R-:W-:Y:S01]  /*11e0*/  SHF.L.U32 R188, R25, 0x10, RZ ;  /* 0x0000001019bc7819 */ /* 0x000fe200000006ff */
[----:B------:R-:W-:Y:S01]  /*11f0*/  FADD.FTZ R25, -R201, R186 ;  /* 0x000000bac9197221 */ /* 0x000fe20000010100 */
[----:B------:R-:W-:-:S02]  /*1200*/  SHF.L.U32 R196, R26, 0x10, RZ ;  /* 0x000000101ac47819 */ /* 0x000fc400000006ff */
[----:B------:R-:W-:Y:S02]  /*1210*/  PRMT R184, R24, 0x7632, R184 ;  /* 0x0000763218b87816 */ /* 0x000fe400000000b8 */
[C---:B------:R-:W-:Y:S02]  /*1220*/  PRMT R189, R27.reuse, 0x7632, R189 ;  /* 0x000076321bbd7816 */ /* 0x040fe400000000bd */
[----:B------:R-:W-:Y:S01]  /*1230*/  SHF.L.U32 R204, R27, 0x10, RZ ;  /* 0x000000101bcc7819 */ /* 0x000fe200000006ff */
[----:B------:R-:W-:Y:S01]  /*1240*/  FMUL.FTZ R25, R4, R25 ;  /* 0x0000001904197220 */ /* 0x000fe20000410000 */
[C---:B----4-:R-:W-:Y:S02]  /*1250*/  PRMT R24, R176.reuse, 0x7632, R24 ;  /* 0x00007632b0187816 */ /* 0x050fe40000000018 */
[----:B------:R-:W-:Y:S01]  /*1260*/  SHF.L.U32 R27, R176, 0x10, RZ ;  /* 0x00000010b01b7819 */ /* 0x000fe200000006ff */
[----:B0-----:R-:W-:Y:S01]  /*1270*/  FADD.FTZ R181, -R201, R188 ;  /* 0x000000bcc9b57221 */ /* 0x001fe20000010100 */
[----:B------:R-:W-:Y:S01]  /*1280*/  IMAD.U32 R186, R185, 0x10000, RZ ;  /* 0x00010000b9ba7824 */ /* 0x000fe200078e00ff */
[----:B------:R-:W-:Y:S01]  /*1290*/  PRMT R187, R26, 0x7632, R187 ;  /* 0x000076321abb7816 */ /* 0x000fe200000000bb */
[----:B------:R-:W-:Y:S01]  /*12a0*/  FADD.FTZ R185, -R201, R196 ;  /* 0x000000c4c9b97221 */ /* 0x000fe20000010100 */
[----:B------:R-:W-:-:S02]  /*12b0*/  PRMT R176, R178, 0x7632, R176 ;  /* 0x00007632b2b07816 */ /* 0x000fc400000000b0 */
[----:B-1----:R-:W-:Y:S01]  /*12c0*/  SHF.L.U32 R183, R178, 0x10, RZ ;  /* 0x00000010b2b77819 */ /* 0x002fe200000006ff */
[----:B------:R-:W-:Y:S01]  /*12d0*/  FADD.FTZ R72, R72, R27 ;  /* 0x0000001b48487221 */ /* 0x000fe20000010000 */
[----:B------:R-:W-:Y:S01]  /*12e0*/  SHF.L.U32 R178, R24, 0x10, RZ ;  /* 0x0000001018b27819 */ /* 0x000fe200000006ff */
[-C--:B------:R-:W-:Y:S01]  /*12f0*/  FFMA.FTZ R96, R25, R27.reuse, R96 ;  /* 0x0000001b19607223 */ /* 0x080fe20000010060 */
[----:B------:R-:W-:Y:S01]  /*1300*/  FMUL.FTZ R24, R136, R27 ;  /* 0x0000001b88187220 */ /* 0x000fe20000410000 */
[C---:B------:R-:W-:Y:S01]  /*1310*/  FMUL.FTZ R27, R4.reuse, R181 ;  /* 0x000000b5041b7220 */ /* 0x040fe20000410000 */
[----:B------:R-:W-:Y:S01]  /*1320*/  SHF.L.U32 R206, R187, 0x10, RZ ;  /* 0x00000010bbce7819 */ /* 0x000fe200000006ff */
[----:B------:R-:W-:Y:S01]  /*1330*/  FMUL.FTZ R181, R4, R185 ;  /* 0x000000b904b57220 */ /* 0x000fe20000410000 */
[----:B------:R-:W-:Y:S01]  /*1340*/  PRMT R26, R177, 0x7632, R26 ;  /* 0x00007632b11a7816 */ /* 0x000fe2000000001a */
[----:B------:R-:W-:Y:S01]  /*1350*/  FADD.FTZ R187, -R201, R204 ;  /* 0x000000ccc9bb7221 */ /* 0x000fe20000010100 */
[----:B------:R-:W-:Y:S01]  /*1360*/  IMAD.U32 R177, R177, 0x10000, RZ ;  /* 0x00010000b1b17824 */ /* 0x000fe200078e00ff */
        /* <DEDUP_REMOVED lines=8> */
[----:B------:R-:W-:Y:S01]  /*13f0*/  FADD.FTZ R74, R74, R177 ;  /* 0x000000b14a4a7221 */ /* 0x000fe20000010000 */
[-C--:B------:R-:W-:Y:S01]  /*1400*/  FFMA.FTZ R98, R27, R177.reuse, R98 ;  /* 0x000000b11b627223 */ /* 0x080fe20000010062 */
[----:B------:R-:W-:Y:S01]  /*1410*/  FMUL.FTZ R26, R138, R177 ;  /* 0x000000b18a1a7220 */ /* 0x000fe20000410000 */
[----:B------:R-:W-:Y:S01]  /*1420*/  FADD.FTZ R177, -R201, R184 ;  /* 0x000000b8c9b17221 */ /* 0x000fe20000010100 */
[----:B------:R-:W-:Y:S01]  /*1430*/  SHF.L.U32 R204, R182, 0x10, RZ ;  /* 0x00000010b6cc7819 */ /* 0x000fe200000006ff */
[----:B------:R-:W-:Y:S01]  /*1440*/  FADD.FTZ R70, R70, R179 ;  /* 0x000000b346467221 */ /* 0x000fe20000010000 */
[-C--:B------:R-:W-:Y:S01]  /*1450*/  FFMA.FTZ R94, R183, R179.reuse, R94 ;  /* 0x000000b3b75e7223 */ /* 0x080fe2000001005e */
[----:B------:R-:W-:Y:S01]  /*1460*/  FMUL.FTZ R182, R134, R179 ;  /* 0x000000b386b67220 */ /* 0x000fe20000410000 */
[----:B------:R-:W-:-:S02]  /*1470*/  IMAD.U32 R196, R176, 0x10000, RZ ;  /* 0x00010000b0c47824 */ /* 0x000fc400078e00ff */
[----:B------:R-:W-:Y:S01]  /*1480*/  FADD.FTZ R179, -R201, R186 ;  /* 0x000000bac9b37221 */ /* 0x000fe20000010100 */
[C---:B------:R-:W-:Y:S01]  /*1490*/  FMUL.FTZ R184, R4.reuse, R177 ;  /* 0x000000b104b87220 */ /* 0x040fe20000410000 */
[----:B------:R-:W-:Y:S01]  /*14a0*/  FADD.FTZ R176, R217, R24 ;  /* 0x00000018d9b07221 */ /* 0x000fe20000010000 */
[----:B------:R-:W-:Y:S01]  /*14b0*/  FMUL.FTZ R185, R137, R178 ;  /* 0x000000b289b97220 */ /* 0x000fe20000410000 */
[----:B------:R-:W-:Y:S01]  /*14c0*/  FFMA.FTZ R177, R25, R24, R220 ;  /* 0x0000001819b17223 */ /* 0x000fe200000100dc */
[----:B------:R-:W-:Y:S02]  /*14d0*/  FMUL.FTZ R186, R4, R179 ;  /* 0x000000b304ba7220 */ /* 0x000fe40000410000 */
[----:B------:R-:W-:Y:S01]  /*14e0*/  FADD.FTZ R179, R176, R185 ;  /* 0x000000b9b0b37221 */ /* 0x000fe20000010000 */
[C---:B------:R-:W-:Y:S01]  /*14f0*/  FFMA.FTZ R176, R184.reuse, R185, R177 ;  /* 0x000000b9b8b07223 */ /* 0x040fe200000100b1 */
[----:B------:R-:W-:Y:S01]  /*1500*/  FADD.FTZ R73, R73, R178 ;  /* 0x000000b249497221 */ /* 0x000fe20000010000 */
[----:B------:R-:W-:Y:S01]  /*1510*/  FFMA.FTZ R97, R184, R178, R97 ;  /* 0x000000b2b8617223 */ /* 0x000fe20000010061 */
        /* <DEDUP_REMOVED lines=26> */
.L_x_3256:
[----:B------:R-:W-:Y:S05]  /*16c0*/  BSYNC.RECONVERGENT B1 ;  /* 0x0000000000017941 */ /* 0x000fea0003800200 */
.L_x_3255:
        /* <DEDUP_REMOVED lines=21> */
[----:B------:R-:W-:Y:S02]  /*1820*/  SHF.L.U32 R174, R174, 0x10, RZ ;  /* 0x00000010aeae7819 */ /* 0x000fe400000006ff */
[----:B------:R-:W-:-:S02]  /*1830*/  PRMT R205, R175, 0x7632, R205 ;  /* 0x00007632afcd7816 */ /* 0x000fc400000000cd */
[----:B------:R-:W-:Y:S01]  /*1840*/  SHF.L.U32 R172, R203, 0x10, RZ ;  /* 0x00000010cbac7819 */ /* 0x000fe200000006ff */
[----:B------:R-:W-:Y:S01]  /*1850*/  FADD.FTZ R207, -R201, R174 ;  /* 0x000000aec9cf7221 */ /* 0x000fe20000010100 */
[----:B------:R-:W-:Y:S01]  /*1860*/  SHF.L.U32 R206, R175, 0x10, RZ ;  /* 0x00000010afce7819 */ /* 0x000fe200000006ff */
[----:B------:R-:W-:Y:S01]  /*1870*/  IMAD.U32 R174, R205, 0x10000, RZ ;  /* 0x00010000cdae7824 */ /* 0x000fe200078e00ff */
[----:B------:R-:W-:Y:S02]  /*1880*/  SHF.L.U32 R200, R200, 0x10, RZ ;  /* 0x00000010c8c87819 */ /* 0x000fe400000006ff */
[----:B------:R-:W-:Y:S01]  /*1890*/  SHF.L.U32 R202, R202, 0x10, RZ ;  /* 0x00000010caca7819 */ /* 0x000fe200000006ff */
[C-C-:B------:R-:W-:Y:S01]  /*18a0*/  FADD.FTZ R215, -R201.reuse, R172.reuse ;  /* 0x000000acc9d77221 */ /* 0x140fe20000010100 */
[----:B----4-:R-:W-:Y:S01]  /*18b0*/  PRMT R172, R176, 0x7632, R172 ;  /* 0x00007632b0ac7816 */ /* 0x010fe200000000ac */
[----:B------:R-:W-:Y:S01]  /*18c0*/  FMUL.FTZ R173, R4, R173 ;  /* 0x000000ad04ad7220 */ /* 0x000fe20000410000 */
[----:B------:R-:W-:Y:S01]  /*18d0*/  SHF.L.U32 R175, R176, 0x10, RZ ;  /* 0x00000010b0af7819 */ /* 0x000fe200000006ff */
[C---:B0-----:R-:W-:Y:S01]  /*18e0*/  FADD.FTZ R199, -R201.reuse, R204 ;  /* 0x000000ccc9c77221 */ /* 0x041fe20000010100 */
[C---:B------:R-:W-:Y:S01]  /*18f0*/  FADD.FTZ R209, -R201.reuse, R206 ;  /* 0x000000cec9d17221 */ /* 0x040fe20000010100 */
[C---:B------:R-:W-:Y:S01]  /*1900*/  FADD.FTZ R203, -R201.reuse, R200 ;  /* 0x000000c8c9cb7221 */ /* 0x040fe20000010100 */
[C---:B------:R-:W-:Y:S01]  /*1910*/  FADD.FTZ R205, -R201.reuse, R202 ;  /* 0x000000cac9cd7221 */ /* 0x040fe20000010100 */
        /* <DEDUP_REMOVED lines=10> */
[----:B------:R-:W-:Y:S01]  /*19c0*/  IMAD.U32 R200, R174, 0x10000, RZ ;  /* 0x00010000aec87824 */ /* 0x000fe200078e00ff */
[----:B------:R-:W-:Y:S01]  /*19d0*/  SHF.L.U32 R202, R176, 0x10, RZ ;  /* 0x00000010b0ca7819 */ /* 0x000fe200000006ff */
[----:B------:R-:W-:Y:S01]  /*19e0*/  FADD.FTZ R176, R217, R172 ;  /* 0x000000acd9b07221 */ /* 0x000fe20000010000 */
[----:B------:R-:W-:Y:S01]  /*19f0*/  FADD.FTZ R66, R66, R177 ;  /* 0x000000b142427221 */ /* 0x000fe20000010000 */
[-C--:B------:R-:W-:Y:S01]  /*1a00*/  FFMA.FTZ R90, R175, R177.reuse, R90 ;  /* 0x000000b1af5a7223 */ /* 0x080fe2000001005a */
[----:B------:R-:W-:Y:S01]  /*1a10*/  FMUL.FTZ R174, R122, R177 ;  /* 0x000000b17aae7220 */ /* 0x000fe20000410000 */
[----:B------:R-:W-:Y:S01]  /*1a20*/  FMUL.FTZ R211, R121, R178 ;  /* 0x000000b279d37220 */ /* 0x000fe20000410000 */
[----:B------:R-:W-:Y:S01]  /*1a30*/  FMUL.FTZ R208, R4, R203 ;  /* 0x000000cb04d07220 */ /* 0x000fe20000410000 */
[----:B------:R-:W-:Y:S01]  /*1a40*/  FFMA.FTZ R177, R173, R172, R220 ;  /* 0x000000acadb17223 */ /* 0x000fe200000100dc */
[----:B------:R-:W-:-:S02]  /*1a50*/  PRMT R204, R179, 0x7632, R204 ;  /* 0x00007632b3cc7816 */ /* 0x000fc400000000cc */
[----:B------:R-:W-:Y:S01]  /*1a60*/  SHF.L.U32 R219, R179, 0x10, RZ ;  /* 0x00000010b3db7819 */ /* 0x000fe200000006ff */
[----:B------:R-:W-:Y:S01]  /*1a70*/  FADD.FTZ R179, R176, R211 ;  /* 0x000000d3b0b37221 */ /* 0x000fe20000010000 */
[C---:B------:R-:W-:Y:S01]  /*1a80*/  FFMA.FTZ R176, R208.reuse, R211, R177 ;  /* 0x000000d3d0b07223 */ /* 0x040fe200000100b1 */
        /* <DEDUP_REMOVED lines=32> */
[C---:B------:R-:W-:Y:S01]  /*1c90*/  FFMA.FTZ R87, R218.reuse, R204, R87 ;  /* 0x000000ccda577223 */ /* 0x040fe20000010057 */
[----:B------:R-:W-:Y:S01]  /*1ca0*/  FADD.FTZ R217, R179, R216 ;  /* 0x000000d8b3d97221 */ /* 0x000fe20000010000 */
[----:B------:R-:W-:Y:S01]  /*1cb0*/  FFMA.FTZ R220, R218, R216, R177 ;  /* 0x000000d8dadc7223 */ /* 0x000fe200000100b1 */
[----:B------:R-:W-:Y:S06]  /*1cc0*/  BRA `(.L_x_3257) ;  /* 0x0000000000f47947 */ /* 0x000fec0003800000 */
.L_x_3252:
[----:B-----5:R-:W-:Y:S01]  /*1cd0*/  ISETP.GE.AND P1, PT, R2, 0x1, PT ;  /* 0x000000010200780c */ /* 0x020fe20003f26270 */
[----:B------:R-:W-:Y:S01]  /*1ce0*/  UISETP.NE.U32.AND UP0, UPT, UR10, URZ, UPT ;  /* 0x000000ff0a00728c */ /* 0x000fe2000bf05070 */
[----:B------:R-:W-:Y:S02]  /*1cf0*/  MOV R9, UR14 ;  /* 0x0000000e00097c02 */ /* 0x000fe40008000f00 */
[----:B------:R-:W-:Y:S01]  /*1d00*/  MOV R219, RZ ;  /* 0x000000ff00db7202 */ /* 0x000fe20000000f00 */
        /* <DEDUP_REMOVED lines=22> */
[----:B------:R-:W-:Y:S01]  /*1e70*/  HFMA2 R217, -RZ, RZ, 0, 0 ;  /* 0x00000000ffd97431 */ /* 0x000fe200000001ff */
[----:B------:R-:W-:Y:S02]  /*1e80*/  MOV R220, RZ ;  /* 0x000000ff00dc7202 */ /* 0x000fe40000000f00 */
[----:B------:R-:W-:-:S09]  /*1e90*/  @P2 IADD3 R219, PT, PT, R219, 0x20, RZ ;  /* 0x00000020dbdb2810 */ /* 0x000fd20007ffe0ff */
[----:B--2---:R-:W-:Y:S05]  /*1ea0*/  @!P3 BRA `(.L_x_3257) ;  /* 0x00000000007cb947 */ /* 0x004fea0003800000 */
[----:B------:R-:W0:Y:S02]  /*1eb0*/  LDC.64 R176, c[0x0][0x3b0] ;  /* 0x0000ec00ffb07b82 */ /* 0x000e240000000a00 */
[----:B0-----:R-:W-:-:S05]  /*1ec0*/  IMAD.WIDE.U32 R176, R219, 0x8, R176 ;  /* 0x00000008dbb07825 */ /* 0x001fca00078e00b0 */
[----:B------:R1:W5:Y:S01]  /*1ed0*/  LDG.E.64 R194, desc[UR6][R176.64] ;  /* 0x00000006b0c27981 */ /* 0x000362000c1e1b00 */
[----:B------:R-:W-:Y:S05]  /*1ee0*/  BRA `(.L_x_3257) ;  /* 0x00000000006c7947 */ /* 0x000fea0003800000 */
.L_x_3258:
        /* <DEDUP_REMOVED lines=25> */
[----:B------:R-:W-:Y:S01]  /*2080*/  HFMA2 R217, -RZ, RZ, 0, 0 ;  /* 0x00000000ffd97431 */ /* 0x000fe200000001ff */
[----:B------:R-:W-:-:S07]  /*2090*/  MOV R220, RZ ;  /* 0x000000ff00dc7202 */ /* 0x000fce0000000f00 */
.L_x_3257:
[----:B------:R-:W-:Y:S05]  /*20a0*/  BSYNC.RECONVERGENT B0 ;  /* 0x0000000000007941 */ /* 0x000fea0003800200 */
.L_x_3251:
        /* <DEDUP_REMOVED lines=20> */
.L_x_3477:
[----:B------:R-:W3:Y:S01]  /*21f0*/  S2R R200, SR_TID.X ;  /* 0x0000000000c87919 */ /* 0x000ee20000002100 */
[----:B------:R-:W-:Y:S01]  /*2200*/  @P1 IADD3 R2, PT, PT, R2, -0x1, RZ ;  /* 0xffffffff02021810 */ /* 0x000fe20007ffe0ff */
[----:B--2---:R-:W-:Y:S01]  /*2210*/  FADD.FTZ R177, R202, R177 ;  /* 0x000000b1cab17221 */ /* 0x004fe20000010000 */
[----:B------:R-:W-:Y:S01]  /*2220*/  ISETP.NE.AND P0, PT, RZ, UR8, PT ;  /* 0x00000008ff007c0c */ /* 0x000fe2000bf05270 */
[----:B------:R-:W-:Y:S01]  /*2230*/  BSSY.RECONVERGENT B0, `(.L_x_3260) ;  /* 0x00002a1000007945 */ /* 0x000fe20003800200 */
[----:B------:R-:W-:Y:S02]  /*2240*/  IMAD.MOV.U32 R201, RZ, RZ, RZ ;  /* 0x000000ffffc97224 */ /* 0x000fe400078e00ff */
[----:B------:R-:W-:Y:S02]  /*2250*/  @P1 IMAD R178, R2, R9, RZ ;  /* 0x0000000902b21224 */ /* 0x000fe400078e02ff */
[----:B-1----:R-:W-:Y:S01]  /*2260*/  FADD.FTZ R2, R203, R176 ;  /* 0x000000b0cb027221 */ /* 0x002fe20000010000 */
[----:B0-----:R-:W-:-:S02]  /*2270*/  FMUL.FTZ R203, R177, UR9 ;  /* 0x00000009b1cb7c20 */ /* 0x001fc40008410000 */
[----:B------:R-:W-:Y:S01]  /*2280*/  @P1 SHF.R.S32.HI R179, RZ, 0x1f, R178 ;  /* 0x0000001fffb31819 */ /* 0x000fe200000114b2 */
[----:B------:R-:W-:-:S03]  /*2290*/  FMUL.FTZ R2, R2, UR9 ;  /* 0x0000000902027c20 */ /* 0x000fc60008410000 */
[----:B------:R-:W-:Y:S02]  /*22a0*/  @P1 LEA.HI R179, R179, R178, RZ, 0x3 ;  /* 0x000000b2b3b31211 */ /* 0x000fe400078f18ff */
[----:B------:R-:W-:Y:S02]  /*22b0*/  FSEL R2, R2, RZ, !P0 ;  /* 0x000000ff02027208 */ /* 0x000fe40004000000 */
        /* <DEDUP_REMOVED lines=8> */
.L_x_3263:
[----:B------:R-:W-:Y:S05]  /*2340*/  BSYNC.RECONVERGENT B1 ;  /* 0x0000000000017941 */ /* 0x000fea0003800200 */
.L_x_3262:
        /* <DEDUP_REMOVED lines=13> */
[----:B-----5:R-:W-:Y:S01]  /*2420*/  LOP3.LUT P4, RZ, R192, 0xff, RZ, 0xc0, !PT ;  /* 0x000000ffc0ff7812 */ /* 0x020fe2000788c0ff */
[----:B------:R-:W-:-:S04]  /*2430*/  FADD.FTZ R177, R8, -R177 ;  /* 0x800000b108b17221 */ /* 0x000fc80000010000 */
[----:B------:R-:W-:-:S05]  /*2440*/  FMUL.FTZ R177, R4, R177 ;  /* 0x000000b104b17220 */ /* 0x000fca0000410000 */
[----:B------:R-:W-:-:S03]  /*2450*/  FSEL R177, R177, RZ, P0 ;  /* 0x000000ffb1b17208 */ /* 0x000fc60000000000 */
[----:B------:R-:W-:Y:S02]  /*2460*/  @P4 SHF.L.U32 R176, R160, 0x10, RZ ;  /* 0x00000010a0b04819 */ /* 0x000fe400000006ff */
[----:B------:R-:W-:-:S04]  /*2470*/  FMUL.FTZ R177, R177, UR13 ;  /* 0x0000000db1b17c20 */ /* 0x000fc80008410000 */
[----:B------:R-:W-:Y:S01]  /*2480*/  FMUL.FTZ R179, R177, UR12 ;  /* 0x0000000cb1b37c20 */ /* 0x000fe20008410000 */
[----:B------:R-:W-:-:S03]  /*2490*/  HFMA2 R177, -RZ, RZ, 0, 0 ;  /* 0x00000000ffb17431 */ /* 0x000fc600000001ff */
[----:B------:R-:W-:Y:S01]  /*24a0*/  FMUL.FTZ R178, R144, R179 ;  /* 0x000000b390b27220 */ /* 0x000fe20000410000 */
[----:B------:R-:W-:-:S04]  /*24b0*/  @P4 FMUL.FTZ R177, R179, R176 ;  /* 0x000000b0b3b14220 */ /* 0x000fc80000410000 */
[----:B------:R-:W-:Y:S01]  /*24c0*/  FSEL R178, R178, RZ, P4 ;  /* 0x000000ffb2b27208 */ /* 0x000fe20002000000 */
[----:B------:R-:W-:-:S03]  /*24d0*/  FADD.FTZ R56, R56, R177 ;  /* 0x000000b138387221 */ /* 0x000fc60000010000 */
[----:B------:R-:W-:-:S04]  /*24e0*/  F2FP.BF16.F32.PACK_AB R178, RZ, R178 ;  /* 0x000000b2ffb2723e */ /* 0x000fc800000010ff */
[----:B------:R-:W-:-:S07]  /*24f0*/  PRMT R164, R178, 0x7610, R164 ;  /* 0x00007610b2a47816 */ /* 0x000fce00000000a4 */
.L_x_3268:
[----:B------:R-:W-:Y:S05]  /*2500*/  BSYNC.RECONVERGENT B2 ;  /* 0x0000000000027941 */ /* 0x000fea0003800200 */
.L_x_3267:
[----:B------:R-:W-:Y:S04]  /*2510*/  BSSY.RECONVERGENT B2, `(.L_x_3269) ;  /* 0x0000013000027945 */ /* 0x000fe80003800200 */
[----:B------:R-:W-:Y:S05]  /*2520*/  @!P1 BRA `(.L_x_3270) ;  /* 0x0000000000449947 */ /* 0x000fea0003800000 */
[----:B------:R-:W-:Y:S01]  /*2530*/  FFMA.FTZ R176, R16, R203, R2 ;  /* 0x000000cb10b07223 */ /* 0x000fe20000010002 */
[----:B------:R-:W-:Y:S02]  /*2540*/  ISETP.GT.AND P4, PT, R5, RZ, PT ;  /* 0x000000ff0500720c */ /* 0x000fe40003f84270 */
[----:B-----5:R-:W-:Y:S01]  /*2550*/  LOP3.LUT P0, RZ, R192, 0xff00, RZ, 0xc0, !PT ;  /* 0x0000ff00c0ff7812 */ /* 0x020fe2000780c0ff */
[----:B------:R-:W-:Y:S01]  /*2560*/  FADD.FTZ R177, R17, -R176 ;  /* 0x800000b011b17221 */ /* 0x000fe20000010000 */
[----:B------:R-:W-:-:S03]  /*2570*/  MOV R176, RZ ;  /* 0x000000ff00b07202 */ /* 0x000fc60000000f00 */
[----:B------:R-:W-:-:S05]  /*2580*/  FMUL.FTZ R177, R4, R177 ;  /* 0x000000b104b17220 */ /* 0x000fca0000410000 */
[----:B------:R-:W-:-:S03]  /*2590*/  FSEL R177, R177, RZ, P4 ;  /* 0x000000ffb1b17208 */ /* 0x000fc60002000000 */
[----:B------:R-:W-:Y:S02]  /*25a0*/  @P0 PRMT R178, R160, 0x7632, R178 ;  /* 0x00007632a0b20816 */ /* 0x000fe400000000b2 */
[----:B------:R-:W-:-:S03]  /*25b0*/  FMUL.FTZ R177, R177, UR13 ;  /* 0x0000000db1b17c20 */ /* 0x000fc60008410000 */
[----:B------:R-:W-:Y:S02]  /*25c0*/  @P0 IMAD.U32 R178, R178, 0x10000, RZ ;  /* 0x00010000b2b20824 */ /* 0x000fe400078e00ff */
[----:B------:R-:W-:-:S04]  /*25d0*/  FMUL.FTZ R179, R177, UR12 ;  /* 0x0000000cb1b37c20 */ /* 0x000fc80008410000 */
[----:B------:R-:W-:Y:S01]  /*25e0*/  FMUL.FTZ R177, R145, R179 ;  /* 0x000000b391b17220 */ /* 0x000fe20000410000 */
[----:B------:R-:W-:-:S04]  /*25f0*/  @P0 FMUL.FTZ R176, R179, R178 ;  /* 0x000000b2b3b00220 */ /* 0x000fc80000410000 */
[----:B------:R-:W-:Y:S01]  /*2600*/  FSEL R177, R177, RZ, P0 ;  /* 0x000000ffb1b17208 */ /* 0x000fe20000000000 */
[----:B------:R-:W-:-:S03]  /*2610*/  FADD.FTZ R57, R57, R176 ;  /* 0x000000b039397221 */ /* 0x000fc60000010000 */
[----:B------:R-:W-:-:S04]  /*2620*/  F2FP.BF16.F32.PACK_AB R177, RZ, R177 ;  /* 0x000000b1ffb1723e */ /* 0x000fc800000010ff */
[----:B------:R-:W-:-:S07]  /*2630*/  PRMT R164, R164, 0x5410, R177 ;  /* 0x00005410a4a47816 */ /* 0x000fce00000000b1 */
.L_x_3270:
[----:B------:R-:W-:Y:S05]  /*2640*/  BSYNC.RECONVERGENT B2 ;  /* 0x0000000000027941 */ /* 0x000fea0003800200 */
.L_x_3269:
        /* <DEDUP_REMOVED lines=18> */
.L_x_3272:
[----:B------:R-:W-:Y:S05]  /*2770*/  BSYNC.RECONVERGENT B2 ;  /* 0x0000000000027941 */ /* 0x000fea0003800200 */
.L_x_3271:
        /* <DEDUP_REMOVED lines=10> */
[----:B------:R-:W-:Y:S02]  /*2820*/  FMUL.FTZ R177, R177, UR13 ;  /* 0x0000000db1b17c20 */ /* 0x000fe40008410000 */
[----:B------:R-:W-:Y:S02]  /*2830*/  @P0 SHF.L.U32 R178, R178, 0x10, RZ ;  /* 0x00000010b2b20819 */ /* 0x000fe400000006ff */
[----:B------:R-:W-:-:S04]  /*2840*/  FMUL.FTZ R179, R177, UR12 ;  /* 0x0000000cb1b37c20 */ /* 0x000fc80008410000 */
[----:B------:R-:W-:Y:S01]  /*2850*/  FMUL.FTZ R177, R147, R179 ;  /* 0x000000b393b17220 */ /* 0x000fe20000410000 */
[----:B------:R-:W-:-:S04]  /*2860*/  @P0 FMUL.FTZ R176, R179, R178 ;  /* 0x000000b2b3b00220 */ /* 0x000fc80000410000 */
[----:B------:R-:W-:Y:S01]  /*2870*/  FSEL R177, R177, RZ, P0 ;  /* 0x000000ffb1b17208 */ /* 0x000fe20000000000 */
[----:B------:R-:W-:-:S03]  /*2880*/  FADD.FTZ R59, R59, R176 ;  /* 0x000000b03b3b7221 */ /* 0x000fc60000010000 */
[----:B------:R-:W-:-:S04]  /*2890*/  F2FP.BF16.F32.PACK_AB R177, RZ, R177 ;  /* 0x000000b1ffb1723e */ /* 0x000fc800000010ff */
[----:B------:R-:W-:-:S07]  /*28a0*/  PRMT R165, R165, 0x5410, R177 ;  /* 0x00005410a5a57816 */ /* 0x000fce00000000b1 */
.L_x_3274:
[----:B------:R-:W-:Y:S05]  /*28b0*/  BSYNC.RECONVERGENT B2 ;  /* 0x0000000000027941 */ /* 0x000fea0003800200 */
.L_x_3273:
        /* <DEDUP_REMOVED lines=8> */
[----:B------:R-:W-:Y:S02]  /*2940*/  @P0 IMAD.U32 R176, R162, 0x10000, RZ ;  /* 0x00010000a2b00824 */ /* 0x000fe400078e00ff */
        /* <DEDUP_REMOVED lines=9> */
.L_x_3276:
[----:B------:R-:W-:Y:S05]  /*29e0*/  BSYNC.RECONVERGENT B2 ;  /* 0x0000000000027941 */ /* 0x000fea0003800200 */
.L_x_3275:
        /* <DEDUP_REMOVED lines=19> */
.L_x_3278:
[----:B------:R-:W-:Y:S05]  /*2b20*/  BSYNC.RECONVERGENT B2 ;  /* 0x0000000000027941 */ /* 0x000fea0003800200 */
.L_x_3277:
        /* <DEDUP_REMOVED lines=18> */
.L_x_3280:
[----:B------:R-:W-:Y:S05]  /*2c50*/  BSYNC.RECONVERGENT B2 ;  /* 0x0000000000027941 */ /* 0x000fea0003800200 */
.L_x_3279:
[----:B------:R-:W-:Y:S05]  /*2c60*/  @!P1 BRA `(.L_x_3281) ;  /* 0x0000001c00c89947 */ /* 0x000fea0003800000 */
[----:B------:R-:W-:Y:S01]  /*2c70*/  FFMA.FTZ R176, R22, R203, R2 ;  /* 0x000000cb16b07223 */ /* 0x000fe20000010002 */
[----:B-----5:R-:W-:Y:S02]  /*2c80*/  ISETP.GE.U32.AND P0, PT, R192, RZ, PT ;  /* 0x000000ffc000720c */ /* 0x020fe40003f06070 */
[----:B------:R-:W-:Y:S01]  /*2c90*/  ISETP.GT.AND P4, PT, R5, RZ, PT ;  /* 0x000000ff0500720c */ /* 0x000fe20003f84270 */
[----:B------:R-:W-:Y:S01]  /*2ca0*/  FADD.FTZ R177, R23, -R176 ;  /* 0x800000b017b17221 */ /* 0x000fe20000010000 */
[----:B------:R-:W-:Y:S02]  /*2cb0*/  ISETP.GE.U32.AND.EX P0, PT, R193, 0x1000000, PT, P0 ;  /* 0x01000000c100780c */ /* 0x000fe40003f06100 */
[----:B------:R-:W-:Y:S01]  /*2cc0*/  MOV R176, RZ ;  /* 0x000000ff00b07202 */ /* 0x000fe20000000f00 */
[----:B------:R-:W-:-:S05]  /*2cd0*/  FMUL.FTZ R177, R4, R177 ;  /* 0x000000b104b17220 */ /* 0x000fca0000410000 */
[----:B------:R-:W-:-:S05]  /*2ce0*/  FSEL R177, R177, RZ, P4 ;  /* 0x000000ffb1b17208 */ /* 0x000fca0002000000 */
[----:B------:R-:W-:-:S04]  /*2cf0*/  FMUL.FTZ R177, R177, UR13 ;  /* 0x0000000db1b17c20 */ /* 0x000fc80008410000 */
[----:B------:R-:W-:Y:S01]  /*2d00*/  FMUL.FTZ R220, R177, UR12 ;  /* 0x0000000cb1dc7c20 */ /* 0x000fe20008410000 */
[----:B------:R-:W-:-:S03]  /*2d10*/  @P0 PRMT R177, R163, 0x7632, R177 ;  /* 0x00007632a3b10816 */ /* 0x000fc600000000b1 */
[----:B------:R-:W-:Y:S02]  /*2d20*/  FMUL.FTZ R178, R143, R220 ;  /* 0x000000dc8fb27220 */ /* 0x000fe40000410000 */
[----:B------:R-:W-:-:S03]  /*2d30*/  @P0 IMAD.U32 R177, R177, 0x10000, RZ ;  /* 0x00010000b1b10824 */ /* 0x000fc600078e00ff */
[----:B------:R-:W-:Y:S01]  /*2d40*/  FSEL R178, R178, RZ, P0 ;  /* 0x000000ffb2b27208 */ /* 0x000fe20000000000 */
[----:B------:R-:W-:-:S03]  /*2d50*/  @P0 FMUL.FTZ R176, R220, R177 ;  /* 0x000000b1dcb00220 */ /* 0x000fc60000410000 */
[----:B------:R-:W-:Y:S01]  /*2d60*/  F2FP.BF16.F32.PACK_AB R178, RZ, R178 ;  /* 0x000000b2ffb2723e */ /* 0x000fe200000010ff */
[----:B------:R-:W-:-:S03]  /*2d70*/  FADD.FTZ R55, R55, R176 ;  /* 0x000000b037377221 */ /* 0x000fc60000010000 */
[----:B------:R-:W-:Y:S01]  /*2d80*/  PRMT R167, R167, 0x5410, R178 ;  /* 0x00005410a7a77816 */ /* 0x000fe200000000b2 */
[----:B------:R-:W-:Y:S06]  /*2d90*/  BRA `(.L_x_3281) ;  /* 0x0000001c007c7947 */ /* 0x000fec0003800000 */
.L_x_3266:
        /* <DEDUP_REMOVED lines=14> */
[----:B------:R-:W-:-:S03]  /*2e80*/  HFMA2 R169, -RZ, RZ, 0, 0 ;  /* 0x00000000ffa97431 */ /* 0x000fc600000001ff */
[----:B------:R-:W-:-:S04]  /*2e90*/  FMUL.FTZ R171, R168, UR12 ;  /* 0x0000000ca8ab7c20 */ /* 0x000fc80008410000 */
[----:B------:R-:W-:-:S04]  /*2ea0*/  FMUL.FTZ R168, R144, R171 ;  /* 0x000000ab90a87220 */ /* 0x000fc80000410000 */
[----:B------:R-:W-:Y:S02]  /*2eb0*/  @P4 SHF.L.U32 R176, R160, 0x10, RZ ;  /* 0x00000010a0b04819 */ /* 0x000fe400000006ff */
[----:B------:R-:W-:-:S03]  /*2ec0*/  FSEL R168, R168, RZ, P4 ;  /* 0x000000ffa8a87208 */ /* 0x000fc60002000000 */
[----:B------:R-:W-:Y:S01]  /*2ed0*/  @P4 FMUL.FTZ R169, R176, R171 ;  /* 0x000000abb0a94220 */ /* 0x000fe20000410000 */
[----:B------:R-:W-:-:S03]  /*2ee0*/  F2FP.BF16.F32.PACK_AB R168, RZ, R168 ;  /* 0x000000a8ffa8723e */ /* 0x000fc600000010ff */
[----:B------:R-:W-:Y:S01]  /*2ef0*/  FADD.FTZ R56, R56, R169 ;  /* 0x000000a938387221 */ /* 0x000fe20000010000 */
[----:B------:R-:W-:-:S07]  /*2f00*/  PRMT R164, R168, 0x7610, R164 ;  /* 0x00007610a8a47816 */ /* 0x000fce00000000a4 */
.L_x_3283:
[----:B------:R-:W-:Y:S05]  /*2f10*/  BSYNC.RECONVERGENT B2 ;  /* 0x0000000000027941 */ /* 0x000fea0003800200 */
.L_x_3282:
        /* <DEDUP_REMOVED lines=8> */
[----:B------:R-:W-:-:S03]  /*2fa0*/  MOV R170, RZ ;  /* 0x000000ff00aa7202 */ /* 0x000fc60000000f00 */
[----:B------:R-:W-:-:S04]  /*2fb0*/  FMUL.FTZ R178, R169, UR12 ;  /* 0x0000000ca9b27c20 */ /* 0x000fc80008410000 */
[----:B------:R-:W-:-:S04]  /*2fc0*/  FMUL.FTZ R171, R145, R178 ;  /* 0x000000b291ab7220 */ /* 0x000fc80000410000 */
[----:B------:R-:W-:Y:S02]  /*2fd0*/  @P4 PRMT R169, R160, 0x7632, R169 ;  /* 0x00007632a0a94816 */ /* 0x000fe400000000a9 */
[----:B------:R-:W-:Y:S02]  /*2fe0*/  FSEL R171, R171, RZ, P4 ;  /* 0x000000ffabab7208 */ /* 0x000fe40002000000 */
[----:B------:R-:W-:Y:S02]  /*2ff0*/  @P4 SHF.L.U32 R169, R169, 0x10, RZ ;  /* 0x00000010a9a94819 */ /* 0x000fe400000006ff */
[----:B------:R-:W-:-:S03]  /*3000*/  F2FP.BF16.F32.PACK_AB R171, RZ, R171 ;  /* 0x000000abffab723e */ /* 0x000fc600000010ff */
[----:B------:R-:W-:Y:S01]  /*3010*/  @P4 FMUL.FTZ R170, R178, R169 ;  /* 0x000000a9b2aa4220 */ /* 0x000fe20000410000 */
[----:B------:R-:W-:-:S03]  /*3020*/  PRMT R164, R164, 0x5410, R171 ;  /* 0x00005410a4a47816 */ /* 0x000fc600000000ab */
[----:B------:R-:W-:-:S07]  /*3030*/  FADD.FTZ R57, R57, R170 ;  /* 0x000000aa39397221 */ /* 0x000fce0000010000 */
.L_x_3285:
[----:B------:R-:W-:Y:S05]  /*3040*/  BSYNC.RECONVERGENT B2 ;  /* 0x0000000000027941 */ /* 0x000fea0003800200 */
.L_x_3284:
[----:B------:R-:W-:Y:S01]  /*3050*/  BSSY.RECONVERGENT B2, `(.L_x_3286) ;  /* 0x0000011000027945 */ /* 0x000fe20003800200 */
[----:B------:R-:W-:Y:S01]  /*3060*/  F2FP.BF16.F32.PACK_AB R176, RZ, R176 ;  /* 0x000000b0ffb0723e */ /* 0x000fe200000010ff */
[----:B------:R-:W-:Y:S01]  /*3070*/  FFMA.FTZ R207, R13, R203, R2 ;  /* 0x000000cb0dcf7223 */ /* 0x000fe20000010002 */
[----:B------:R-:W-:Y:S01]  /*3080*/  FADD.FTZ R205, R19, -R220 ;  /* 0x800000dc13cd7221 */ /* 0x000fe20000010000 */
[----:B------:R-:W-:Y:S01]  /*3090*/  FSEL R171, R179, RZ, P0 ;  /* 0x000000ffb3ab7208 */ /* 0x000fe20000000000 */
[----:B------:R-:W-:Y:S06]  /*30a0*/  @!P1 BRA `(.L_x_3287) ;  /* 0x00000000002c9947 */ /* 0x000fec0003800000 */
[----:B-----5:R-:W-:Y:S01]  /*30b0*/  LOP3.LUT P4, RZ, R192, 0xff0000, RZ, 0xc0, !PT ;  /* 0x00ff0000c0ff7812 */ /* 0x020fe2000788c0ff */
[----:B------:R-:W-:-:S04]  /*30c0*/  FMUL.FTZ R169, R171, UR13 ;  /* 0x0000000daba97c20 */ /* 0x000fc80008410000 */
[----:B------:R-:W-:Y:S01]  /*30d0*/  FMUL.FTZ R177, R169, UR12 ;  /* 0x0000000ca9b17c20 */ /* 0x000fe20008410000 */
[----:B------:R-:W-:-:S03]  /*30e0*/  HFMA2 R169, -RZ, RZ, 0, 0 ;  /* 0x00000000ffa97431 */ /* 0x000fc600000001ff */
[----:B------:R-:W-:-:S04]  /*30f0*/  FMUL.FTZ R170, R146, R177 ;  /* 0x000000b192aa7220 */ /* 0x000fc80000410000 */
[----:B------:R-:W-:Y:S01]  /*3100*/  @P4 IMAD.U32 R178, R161, 0x10000, RZ ;  /* 0x00010000a1b24824 */ /* 0x000fe200078e00ff */
[----:B------:R-:W-:-:S03]  /*3110*/  FSEL R170, R170, RZ, P4 ;  /* 0x000000ffaaaa7208 */ /* 0x000fc60002000000 */
[----:B------:R-:W-:Y:S01]  /*3120*/  @P4 FMUL.FTZ R169, R178, R177 ;  /* 0x000000b1b2a94220 */ /* 0x000fe20000410000 */
[----:B------:R-:W-:-:S03]  /*3130*/  F2FP.BF16.F32.PACK_AB R170, RZ, R170 ;  /* 0x000000aaffaa723e */ /* 0x000fc600000010ff */
[----:B------:R-:W-:Y:S01]  /*3140*/  FADD.FTZ R58, R58, R169 ;  /* 0x000000a93a3a7221 */ /* 0x000fe20000010000 */
[----:B------:R-:W-:-:S07]  /*3150*/  PRMT R165, R170, 0x7610, R165 ;  /* 0x00007610aaa57816 */ /* 0x000fce00000000a5 */
.L_x_3287:
[----:B------:R-:W-:Y:S05]  /*3160*/  BSYNC.RECONVERGENT B2 ;  /* 0x0000000000027941 */ /* 0x000fea0003800200 */
.L_x_3286:
[----:B------:R-:W-:Y:S01]  /*3170*/  FMUL.FTZ R178, R4, R205 ;  /* 0x000000cd04b27220 */ /* 0x000fe20000410000 */
[--C-:B------:R-:W-:Y:S01]  /*3180*/  FFMA.FTZ R170, R20, R203, R2.reuse ;  /* 0x000000cb14aa7223 */ /* 0x100fe20000010002 */
        /* <DEDUP_REMOVED lines=10> */
[----:B------:R-:W-:-:S04]  /*3230*/  FMUL.FTZ R170, R178, UR13 ;  /* 0x0000000db2aa7c20 */ /* 0x000fc80008410000 */
[----:B------:R-:W-:Y:S01]  /*3240*/  FMUL.FTZ R220, R170, UR12 ;  /* 0x0000000caadc7c20 */ /* 0x000fe20008410000 */
[----:B------:R-:W-:-:S03]  /*3250*/  MOV R170, RZ ;  /* 0x000000ff00aa7202 */ /* 0x000fc60000000f00 */
        /* <DEDUP_REMOVED lines=8> */
.L_x_3289:
[----:B------:R-:W-:Y:S05]  /*32e0*/  BSYNC.RECONVERGENT B2 ;  /* 0x0000000000027941 */ /* 0x000fea0003800200 */
.L_x_3288:
[----:B------:R-:W-:Y:S01]  /*32f0*/  BSSY.RECONVERGENT B2, `(.L_x_3290) ;  /* 0x0000012000027945 */ /* 0x000fe20003800200 */
[----:B------:R-:W-:Y:S01]  /*3300*/  FADD.FTZ R217, R14, -R205 ;  /* 0x800000cd0ed97221 */ /* 0x000fe20000010000 */
[----:B------:R-:W-:Y:S01]  /*3310*/  F2FP.BF16.F32.PACK_AB R178, RZ, R178 ;  /* 0x000000b2ffb2723e */ /* 0x000fe200000010ff */
[----:B------:R-:W-:Y:S01]  /*3320*/  FADD.FTZ R219, R23, -R222 ;  /* 0x800000de17db7221 */ /* 0x000fe20000010000 */
[----:B------:R-:W-:Y:S01]  /*3330*/  FMUL.FTZ R205, R4, R179 ;  /* 0x000000b304cd7220 */ /* 0x000fe20000410000 */
        /* <DEDUP_REMOVED lines=13> */
.L_x_3291:
[----:B------:R-:W-:Y:S05]  /*3410*/  BSYNC.RECONVERGENT B2 ;  /* 0x0000000000027941 */ /* 0x000fea0003800200 */
.L_x_3290:
[----:B------:R-:W-:Y:S01]  /*3420*/  BSSY.RECONVERGENT B2, `(.L_x_3292) ;  /* 0x0000012000027945 */ /* 0x000fe20003800200 */
[----:B------:R-:W-:Y:S01]  /*3430*/  F2FP.BF16.F32.PACK_AB R179, RZ, R177 ;  /* 0x000000b1ffb3723e */ /* 0x000fe200000010ff */
[C---:B------:R-:W-:Y:S01]  /*3440*/  FMUL.FTZ R217, R4.reuse, R217 ;  /* 0x000000d904d97220 */ /* 0x040fe20000410000 */
        /* <DEDUP_REMOVED lines=9> */
[----:B------:R-:W-:-:S03]  /*34e0*/  FSEL R177, R177, RZ, P4 ;  /* 0x000000ffb1b17208 */ /* 0x000fc60002000000 */
[----:B------:R-:W-:Y:S01]  /*34f0*/  @P4 IMAD.U32 R171, R171, 0x10000, RZ ;  /* 0x00010000abab4824 */ /* 0x000fe200078e00ff */
[----:B------:R-:W-:-:S03]  /*3500*/  F2FP.BF16.F32.PACK_AB R177, RZ, R177 ;  /* 0x000000b1ffb1723e */ /* 0x000fc600000010ff */
[----:B------:R-:W-:Y:S01]  /*3510*/  @P4 FMUL.FTZ R170, R220, R171 ;  /* 0x000000abdcaa4220 */ /* 0x000fe20000410000 */
[----:B------:R-:W-:-:S03]  /*3520*/  PRMT R166, R166, 0x5410, R177 ;  /* 0x00005410a6a67816 */ /* 0x000fc600000000b1 */
[----:B------:R-:W-:-:S07]  /*3530*/  FADD.FTZ R53, R53, R170 ;  /* 0x000000aa35357221 */ /* 0x000fce0000010000 */
.L_x_3293:
[----:B------:R-:W-:Y:S05]  /*3540*/  BSYNC.RECONVERGENT B2 ;  /* 0x0000000000027941 */ /* 0x000fea0003800200 */
.L_x_3292:
[----:B------:R-:W-:Y:S01]  /*3550*/  BSSY.RECONVERGENT B2, `(.L_x_3294) ;  /* 0x0000010000027945 */ /* 0x000fe20003800200 */
[----:B------:R-:W-:Y:S02]  /*3560*/  F2FP.BF16.F32.PACK_AB R205, RZ, R205 ;  /* 0x000000cdffcd723e */ /* 0x000fe400000010ff */
[----:B------:R-:W-:Y:S02]  /*3570*/  FSEL R220, R219, RZ, P0 ;  /* 0x000000ffdbdc7208 */ /* 0x000fe40000000000 */
        /* <DEDUP_REMOVED lines=13> */
.L_x_3295:
[----:B------:R-:W-:Y:S05]  /*3650*/  BSYNC.RECONVERGENT B2 ;  /* 0x0000000000027941 */ /* 0x000fea0003800200 */
.L_x_3294:
[----:B------:R-:W-:Y:S02]  /*3660*/  F2FP.BF16.F32.PACK_AB R171, R220, R177 ;  /* 0x000000b1dcab723e */ /* 0x000fe400000010ff */
        /* <DEDUP_REMOVED lines=8> */
[----:B------:R-:W-:-:S03]  /*36f0*/  MOV R176, RZ ;  /* 0x000000ff00b07202 */ /* 0x000fc60000000f00 */
[----:B------:R-:W-:-:S05]  /*3700*/  FMUL.FTZ R178, R143, R220 ;  /* 0x000000dc8fb27220 */ /* 0x000fca0000410000 */
[----:B------:R-:W-:-:S03]  /*3710*/  FSEL R178, R178, RZ, P0 ;  /* 0x000000ffb2b27208 */ /* 0x000fc60000000000 */
[----:B------:R-:W-:Y:S02]  /*3720*/  @P0 PRMT R177, R163, 0x7632, R177 ;  /* 0x00007632a3b10816 */ /* 0x000fe400000000b1 */
[----:B------:R-:W-:Y:S02]  /*3730*/  F2FP.BF16.F32.PACK_AB R178, RZ, R178 ;  /* 0x000000b2ffb2723e */ /* 0x000fe400000010ff */
[----:B------:R-:W-:Y:S02]  /*3740*/  @P0 SHF.L.U32 R177, R177, 0x10, RZ ;  /* 0x00000010b1b10819 */ /* 0x000fe400000006ff */
[----:B------:R-:W-:-:S03]  /*3750*/  PRMT R167, R167, 0x5410, R178 ;  /* 0x00005410a7a77816 */ /* 0x000fc600000000b2 */
[----:B------:R-:W-:-:S04]  /*3760*/  @P0 FMUL.FTZ R176, R220, R177 ;  /* 0x000000b1dcb00220 */ /* 0x000fc80000410000 */
[----:B------:R-:W-:Y:S01]  /*3770*/  FADD.FTZ R55, R55, R176 ;  /* 0x000000b037377221 */ /* 0x000fe20000010000 */
[----:B------:R-:W-:Y:S06]  /*3780*/  BRA `(.L_x_3281) ;  /* 0x0000001400007947 */ /* 0x000fec0003800000 */
.L_x_3265:
[----:B------:R-:W-:Y:S01]  /*3790*/  MOV R202, UR20 ;  /* 0x0000001400ca7c02 */ /* 0x000fe20008000f00 */
[----:B------:R-:W-:-:S03]  /*37a0*/  IMAD.U32 R206, RZ, RZ, UR21 ;  /* 0x00000015ffce7e24 */ /* 0x000fc6000f8e00ff */
[----:B------:R-:W-:-:S04]  /*37b0*/  ISETP.NE.U32.AND P0, PT, R202, RZ, PT ;  /* 0x000000ffca00720c */ /* 0x000fc80003f05070 */
[----:B------:R-:W-:-:S13]  /*37c0*/  ISETP.NE.AND.EX P0, PT, R206, RZ, PT, P0 ;  /* 0x000000ffce00720c */ /* 0x000fda0003f05300 */
[----:B------:R-:W-:Y:S05]  /*37d0*/  @P0 BRA `(.L_x_3296) ;  /* 0x0000000800640947 */ /* 0x000fea0003800000 */
[----:B------:R-:W-:Y:S01]  /*37e0*/  BSSY.RECONVERGENT B2, `(.L_x_3297) ;  /* 0x0000012000027945 */ /* 0x000fe20003800200 */
[----:B------:R-:W-:-:S03]  /*37f0*/  ISETP.GT.AND P4, PT, R5, RZ, PT ;  /* 0x000000ff0500720c */ /* 0x000fc60003f84270 */
[----:B------:R-:W-:Y:S10]  /*3800*/  @!P1 BRA `(.L_x_3298) ;  /* 0x00000000003c9947 */ /* 0x000ff40003800000 */
[----:B------:R-:W-:Y:S01]  /*3810*/  @P4 FFMA.FTZ R179, R3, R203, R2 ;  /* 0x000000cb03b34223 */ /* 0x000fe20000010002 */
[----:B-----5:R-:W-:Y:S02]  /*3820*/  SHF.L.U32 R177, R32, 0x10, RZ ;  /* 0x0000001020b17819 */ /* 0x020fe400000006ff */
[----:B------:R-:W-:Y:S01]  /*3830*/  LOP3.LUT P0, RZ, R192, 0xff, RZ, 0xc0, !PT ;  /* 0x000000ffc0ff7812 */ /* 0x000fe2000780c0ff */
[----:B------:R-:W-:-:S04]  /*3840*/  @P4 FADD.FTZ R179, R8, -R179 ;  /* 0x800000b308b34221 */ /* 0x000fc80000010000 */
[----:B------:R-:W-:-:S04]  /*3850*/  @P4 FFMA.FTZ R177, R4, R179, R177 ;  /* 0x000000b304b14223 */ /* 0x000fc800000100b1 */
[----:B------:R-:W-:-:S04]  /*3860*/  FMUL.FTZ R177, R177, UR13 ;  /* 0x0000000db1b17c20 */ /* 0x000fc80008410000 */
[----:B------:R-:W-:Y:S01]  /*3870*/  FMUL.FTZ R179, R177, UR12 ;  /* 0x0000000cb1b37c20 */ /* 0x000fe20008410000 */
[----:B------:R-:W-:Y:S01]  /*3880*/  @P0 SHF.L.U32 R178, R160, 0x10, RZ ;  /* 0x00000010a0b20819 */ /* 0x000fe200000006ff */
[----:B------:R-:W-:Y:S02]  /*3890*/  HFMA2 R177, -RZ, RZ, 0, 0 ;  /* 0x00000000ffb17431 */ /* 0x000fe400000001ff */
[-C--:B------:R-:W-:Y:S02]  /*38a0*/  FMUL.FTZ R176, R144, R179.reuse ;  /* 0x000000b390b07220 */ /* 0x080fe40000410000 */
[----:B------:R-:W-:-:S03]  /*38b0*/  @P0 FMUL.FTZ R177, R178, R179 ;  /* 0x000000b3b2b10220 */ /* 0x000fc60000410000 */
[----:B------:R-:W-:Y:S01]  /*38c0*/  FSEL R176, R176, RZ, P0 ;  /* 0x000000ffb0b07208 */ /* 0x000fe20000000000 */
[----:B------:R-:W-:-:S03]  /*38d0*/  FADD.FTZ R56, R56, R177 ;  /* 0x000000b138387221 */ /* 0x000fc60000010000 */
[----:B------:R-:W-:-:S04]  /*38e0*/  F2FP.BF16.F32.PACK_AB R176, RZ, R176 ;  /* 0x000000b0ffb0723e */ /* 0x000fc800000010ff */
[----:B------:R-:W-:-:S07]  /*38f0*/  PRMT R164, R176, 0x7610, R164 ;  /* 0x00007610b0a47816 */ /* 0x000fce00000000a4 */
.L_x_3298:
[----:B------:R-:W-:Y:S05]  /*3900*/  BSYNC.RECONVERGENT B2 ;  /* 0x0000000000027941 */ /* 0x000fea0003800200 */
.L_x_3297:
[----:B------:R-:W-:Y:S04]  /*3910*/  BSSY.RECONVERGENT B2, `(.L_x_3299) ;  /* 0x0000013000027945 */ /* 0x000fe80003800200 */
[----:B------:R-:W-:Y:S05]  /*3920*/  @!P1 BRA `(.L_x_3300) ;  /* 0x0000000000449947 */ /* 0x000fea0003800000 */
[----:B-----5:R-:W-:Y:S01]  /*3930*/  PRMT R176, R32, 0x7632, R176 ;  /* 0x0000763220b07816 */ /* 0x020fe200000000b0 */
[----:B------:R-:W-:Y:S01]  /*3940*/  @P4 FFMA.FTZ R178, R16, R203, R2 ;  /* 0x000000cb10b24223 */ /* 0x000fe20000010002 */
[----:B------:R-:W-:Y:S02]  /*3950*/  LOP3.LUT P0, RZ, R192, 0xff00, RZ, 0xc0, !PT ;  /* 0x0000ff00c0ff7812 */ /* 0x000fe4000780c0ff */
[----:B------:R-:W-:Y:S01]  /*3960*/  SHF.L.U32 R177, R176, 0x10, RZ ;  /* 0x00000010b0b17819 */ /* 0x000fe200000006ff */
[----:B------:R-:W-:Y:S01]  /*3970*/  @P4 FADD.FTZ R178, R17, -R178 ;  /* 0x800000b211b24221 */ /* 0x000fe20000010000 */
[----:B------:R-:W-:-:S03]  /*3980*/  MOV R176, RZ ;  /* 0x000000ff00b07202 */ /* 0x000fc60000000f00 */
[----:B------:R-:W-:-:S04]  /*3990*/  @P4 FFMA.FTZ R177, R4, R178, R177 ;  /* 0x000000b204b14223 */ /* 0x000fc800000100b1 */
[----:B------:R-:W-:Y:S02]  /*39a0*/  FMUL.FTZ R177, R177, UR13 ;  /* 0x0000000db1b17c20 */ /* 0x000fe40008410000 */
[----:B------:R-:W-:Y:S02]  /*39b0*/  @P0 PRMT R178, R160, 0x7632, R178 ;  /* 0x00007632a0b20816 */ /* 0x000fe400000000b2 */
[----:B------:R-:W-:-:S03]  /*39c0*/  FMUL.FTZ R179, R177, UR12 ;  /* 0x0000000cb1b37c20 */ /* 0x000fc60008410000 */
[----:B------:R-:W-:Y:S02]  /*39d0*/  @P0 IMAD.U32 R178, R178, 0x10000, RZ ;  /* 0x00010000b2b20824 */ /* 0x000fe400078e00ff */
[----:B------:R-:W-:Y:S02]  /*39e0*/  FMUL.FTZ R177, R145, R179 ;  /* 0x000000b391b17220 */ /* 0x000fe40000410000 */
[----:B------:R-:W-:-:S03]  /*39f0*/  @P0 FMUL.FTZ R176, R179, R178 ;  /* 0x000000b2b3b00220 */ /* 0x000fc60000410000 */
[----:B------:R-:W-:Y:S01]  /*3a00*/  FSEL R177, R177, RZ, P0 ;  /* 0x000000ffb1b17208 */ /* 0x000fe20000000000 */
[----:B------:R-:W-:-:S03]  /*3a10*/  FADD.FTZ R57, R57, R176 ;  /* 0x000000b039397221 */ /* 0x000fc60000010000 */
[----:B------:R-:W-:-:S04]  /*3a20*/  F2FP.BF16.F32.PACK_AB R177, RZ, R177 ;  /* 0x000000b1ffb1723e */ /* 0x000fc800000010ff */
[----:B------:R-:W-:-:S07]  /*3a30*/  PRMT R164, R164, 0x5410, R177 ;  /* 0x00005410a4a47816 */ /* 0x000fce00000000b1 */
.L_x_3300:
[----:B------:R-:W-:Y:S05]  /*3a40*/  BSYNC.RECONVERGENT B2 ;  /* 0x0000000000027941 */ /* 0x000fea0003800200 */
.L_x_3299:
[----:B------:R-:W-:Y:S04]  /*3a50*/  BSSY.RECONVERGENT B2, `(.L_x_3301) ;  /* 0x0000011000027945 */ /* 0x000fe80003800200 */
[----:B------:R-:W-:Y:S05]  /*3a60*/  @!P1 BRA `(.L_x_3302) ;  /* 0x00000000003c9947 */ /* 0x000fea0003800000 */
        /* <DEDUP_REMOVED lines=15> */
.L_x_3302:
[----:B------:R-:W-:Y:S05]  /*3b60*/  BSYNC.RECONVERGENT B2 ;  /* 0x0000000000027941 */ /* 0x000fea0003800200 */
.L_x_3301:
        /* <DEDUP_REMOVED lines=19> */
.L_x_3304:
[----:B------:R-:W-:Y:S05]  /*3ca0*/  BSYNC.RECONVERGENT B2 ;  /* 0x0000000000027941 */ /* 0x000fea0003800200 */
.L_x_3303:
        /* <DEDUP_REMOVED lines=17> */
.L_x_3306:
[----:B------:R-:W-:Y:S05]  /*3dc0*/  BSYNC.RECONVERGENT B2 ;  /* 0x0000000000027941 */ /* 0x000fea0003800200 */
.L_x_3305:
        /* <DEDUP_REMOVED lines=19> */
.L_x_3308:
[----:B------:R-:W-:Y:S05]  /*3f00*/  BSYNC.RECONVERGENT B2 ;  /* 0x0000000000027941 */ /* 0x000fea0003800200 */
.L_x_3307:
        /* <DEDUP_REMOVED lines=17> */
.L_x_3310:
[----:B------:R-:W-:Y:S05]  /*4020*/  BSYNC.RECONVERGENT B2 ;  /* 0x0000000000027941 */ /* 0x000fea0003800200 */
.L_x_3309:
[----:B------:R-:W-:Y:S05]  /*4030*/  @!P1 BRA `(.L_x_3281) ;  /* 0x0000000800d49947 */ /* 0x000fea0003800000 */
[----:B-----5:R-:W-:Y:S01]  /*4040*/  PRMT R176, R35, 0x7632, R176 ;  /* 0x0000763223b07816 */ /* 0x020fe200000000b0 */
[----:B------:R-:W-:Y:S01]  /*4050*/  @P4 FFMA.FTZ R178, R22, R203, R2 ;  /* 0x000000cb16b24223 */ /* 0x000fe20000010002 */
[----:B------:R-:W-:Y:S02]  /*4060*/  ISETP.GE.U32.AND P0, PT, R192, RZ, PT ;  /* 0x000000ffc000720c */ /* 0x000fe40003f06070 */
[----:B------:R-:W-:Y:S01]  /*4070*/  SHF.L.U32 R177, R176, 0x10, RZ ;  /* 0x00000010b0b17819 */ /* 0x000fe200000006ff */
[----:B------:R-:W-:Y:S01]  /*4080*/  @P4 FADD.FTZ R178, R23, -R178 ;  /* 0x800000b217b24221 */ /* 0x000fe20000010000 */
[----:B------:R-:W-:Y:S02]  /*4090*/  ISETP.GE.U32.AND.EX P0, PT, R193, 0x1000000, PT, P0 ;  /* 0x01000000c100780c */ /* 0x000fe40003f06100 */
[----:B------:R-:W-:Y:S01]  /*40a0*/  MOV R176, RZ ;  /* 0x000000ff00b07202 */ /* 0x000fe20000000f00 */
[----:B------:R-:W-:-:S04]  /*40b0*/  @P4 FFMA.FTZ R177, R4, R178, R177 ;  /* 0x000000b204b14223 */ /* 0x000fc800000100b1 */
[----:B------:R-:W-:-:S04]  /*40c0*/  FMUL.FTZ R177, R177, UR13 ;  /* 0x0000000db1b17c20 */ /* 0x000fc80008410000 */
[----:B------:R-:W-:Y:S02]  /*40d0*/  FMUL.FTZ R220, R177, UR12 ;  /* 0x0000000cb1dc7c20 */ /* 0x000fe40008410000 */
[----:B------:R-:W-:Y:S02]  /*40e0*/  @P0 PRMT R177, R163, 0x7632, R177 ;  /* 0x00007632a3b10816 */ /* 0x000fe400000000b1 */
[----:B------:R-:W-:-:S03]  /*40f0*/  FMUL.FTZ R178, R143, R220 ;  /* 0x000000dc8fb27220 */ /* 0x000fc60000410000 */
[----:B------:R-:W-:Y:S02]  /*4100*/  @P0 IMAD.U32 R177, R177, 0x10000, RZ ;  /* 0x00010000b1b10824 */ /* 0x000fe400078e00ff */
[----:B------:R-:W-:Y:S02]  /*4110*/  FSEL R178, R178, RZ, P0 ;  /* 0x000000ffb2b27208 */ /* 0x000fe40000000000 */
[----:B------:R-:W-:Y:S02]  /*4120*/  @P0 FMUL.FTZ R176, R220, R177 ;  /* 0x000000b1dcb00220 */ /* 0x000fe40000410000 */
[----:B------:R-:W-:Y:S02]  /*4130*/  F2FP.BF16.F32.PACK_AB R178, RZ, R178 ;  /* 0x000000b2ffb2723e */ /* 0x000fe400000010ff */
[----:B------:R-:W-:Y:S02]  /*4140*/  FADD.FTZ R55, R55, R176 ;  /* 0x000000b037377221 */ /* 0x000fe40000010000 */
[----:B------:R-:W-:Y:S01]  /*4150*/  PRMT R167, R167, 0x5410, R178 ;  /* 0x00005410a7a77816 */ /* 0x000fe200000000b2 */
[----:B------:R-:W-:Y:S06]  /*4160*/  BRA `(.L_x_3281) ;  /* 0x0000000800887947 */ /* 0x000fec0003800000 */
.L_x_3296:
[----:B------:R-:W-:Y:S01]  /*4170*/  ISETP.GT.AND P0, PT, R5, RZ, PT ;  /* 0x000000ff0500720c */ /* 0x000fe20003f04270 */
[----:B------:R-:W-:Y:S01]  /*4180*/  @P4 FFMA.FTZ R169, R3, R203, R2 ;  /* 0x000000cb03a94223 */ /* 0x000fe20000010002 */
[C---:B-----5:R-:W-:Y:S01]  /*4190*/  PRMT R168, R32.reuse, 0x7632, R168 ;  /* 0x0000763220a87816 */ /* 0x060fe200000000a8 */
[----:B------:R-:W-:Y:S01]  /*41a0*/  BSSY.RECONVERGENT B2, `(.L_x_3311) ;  /* 0x0000035000027945 */ /* 0x000fe20003800200 */
[----:B------:R-:W-:Y:S01]  /*41b0*/  SHF.L.U32 R221, R32, 0x10, RZ ;  /* 0x0000001020dd7819 */ /* 0x000fe200000006ff */
[----:B------:R-:W-:Y:S01]  /*41c0*/  @P4 FADD.FTZ R169, R8, -R169 ;  /* 0x800000a908a94221 */ /* 0x000fe20000010000 */
[----:B------:R-:W-:Y:S02]  /*41d0*/  SHF.L.U32 R223, R168, 0x10, RZ ;  /* 0x00000010a8df7819 */ /* 0x000fe400000006ff */
[----:B------:R-:W-:Y:S01]  /*41e0*/  PRMT R217, R33, 0x7632, R217 ;  /* 0x0000763221d97816 */ /* 0x000fe200000000d9 */
[----:B------:R-:W-:Y:S01]  /*41f0*/  @P4 FFMA.FTZ R221, R4, R169, R221 ;  /* 0x000000a904dd4223 */ /* 0x000fe200000100dd */
        /* <DEDUP_REMOVED lines=11> */
[-CC-:B------:R-:W-:Y:S01]  /*42b0*/  @P0 FFMA.FTZ R168, R20, R203.reuse, R2.reuse ;  /* 0x000000cb14a80223 */ /* 0x180fe20000010002 */
[----:B------:R-:W-:Y:S01]  /*42c0*/  @P0 FFMA.FTZ R217, R4, R176, R217 ;  /* 0x000000b004d90223 */ /* 0x000fe200000100d9 */
[----:B------:R-:W-:Y:S01]  /*42d0*/  PRMT R177, R35, 0x7632, R177 ;  /* 0x0000763223b17816 */ /* 0x000fe200000000b1 */
[-CC-:B------:R-:W-:Y:S01]  /*42e0*/  @P0 FFMA.FTZ R179, R15, R203.reuse, R2.reuse ;  /* 0x000000cb0fb30223 */ /* 0x180fe20000010002 */
[----:B------:R-:W-:Y:S01]  /*42f0*/  SHF.L.U32 R207, R34, 0x10, RZ ;  /* 0x0000001022cf7819 */ /* 0x000fe200000006ff */
[----:B------:R-:W-:Y:S01]  /*4300*/  @P0 FFMA.FTZ R176, R22, R203, R2 ;  /* 0x000000cb16b00223 */ /* 0x000fe20000010002 */
[----:B------:R-:W-:Y:S01]  /*4310*/  SHF.L.U32 R205, R205, 0x10, RZ ;  /* 0x00000010cdcd7819 */ /* 0x000fe200000006ff */
        /* <DEDUP_REMOVED lines=19> */
[----:B------:R-:W-:-:S04]  /*4450*/  FMUL.FTZ R221, R221, UR13 ;  /* 0x0000000ddddd7c20 */ /* 0x000fc80008410000 */
[----:B------:R-:W-:Y:S01]  /*4460*/  FMUL.FTZ R225, R221, UR12 ;  /* 0x0000000cdde17c20 */ /* 0x000fe20008410000 */
[----:B------:R-:W-:-:S03]  /*4470*/  HFMA2 R221, -RZ, RZ, 0, 0 ;  /* 0x00000000ffdd7431 */ /* 0x000fc600000001ff */
[----:B------:R-:W-:-:S04]  /*4480*/  FMUL.FTZ R220, R144, R225 ;  /* 0x000000e190dc7220 */ /* 0x000fc80000410000 */
[----:B------:R-:W-:Y:S02]  /*4490*/  @P0 SHF.L.U32 R222, R160, 0x10, RZ ;  /* 0x00000010a0de0819 */ /* 0x000fe400000006ff */
[----:B------:R-:W-:-:S03]  /*44a0*/  FSEL R220, R220, RZ, P0 ;  /* 0x000000ffdcdc7208 */ /* 0x000fc60000000000 */
[----:B------:R-:W-:Y:S01]  /*44b0*/  @P0 FMUL.FTZ R221, R222, R225 ;  /* 0x000000e1dedd0220 */ /* 0x000fe20000410000 */
[----:B------:R-:W-:-:S03]  /*44c0*/  F2FP.BF16.F32.PACK_AB R220, RZ, R220 ;  /* 0x000000dcffdc723e */ /* 0x000fc600000010ff */
[----:B------:R-:W-:Y:S01]  /*44d0*/  FADD.FTZ R56, R56, R221 ;  /* 0x000000dd38387221 */ /* 0x000fe20000010000 */
[----:B------:R-:W-:-:S07]  /*44e0*/  PRMT R164, R220, 0x7610, R164 ;  /* 0x00007610dca47816 */ /* 0x000fce00000000a4 */
.L_x_3312:
[----:B------:R-:W-:Y:S05]  /*44f0*/  BSYNC.RECONVERGENT B2 ;  /* 0x0000000000027941 */ /* 0x000fea0003800200 */
.L_x_3311:
[----:B------:R-:W-:Y:S04]  /*4500*/  BSSY.RECONVERGENT B2, `(.L_x_3313) ;  /* 0x000000e000027945 */ /* 0x000fe80003800200 */
[----:B------:R-:W-:Y:S05]  /*4510*/  @!P1 BRA `(.L_x_3314) ;  /* 0x0000000000309947 */ /* 0x000fea0003800000 */
[----:B------:R-:W-:Y:S01]  /*4520*/  LOP3.LUT P0, RZ, R192, 0xff00, RZ, 0xc0, !PT ;  /* 0x0000ff00c0ff7812 */ /* 0x000fe2000780c0ff */
[----:B------:R-:W-:Y:S01]  /*4530*/  FMUL.FTZ R223, R223, UR13 ;  /* 0x0000000ddfdf7c20 */ /* 0x000fe20008410000 */
[----:B------:R-:W-:-:S03]  /*4540*/  MOV R220, RZ ;  /* 0x000000ff00dc7202 */ /* 0x000fc60000000f00 */
[----:B------:R-:W-:-:S04]  /*4550*/  FMUL.FTZ R224, R223, UR12 ;  /* 0x0000000cdfe07c20 */ /* 0x000fc80008410000 */
        /* <DEDUP_REMOVED lines=8> */
.L_x_3314:
[----:B------:R-:W-:Y:S05]  /*45e0*/  BSYNC.RECONVERGENT B2 ;  /* 0x0000000000027941 */ /* 0x000fea0003800200 */
.L_x_3313:
[----:B------:R-:W-:Y:S04]  /*45f0*/  BSSY.RECONVERGENT B2, `(.L_x_3315) ;  /* 0x000000d000027945 */ /* 0x000fe80003800200 */
[----:B------:R-:W-:Y:S05]  /*4600*/  @!P1 BRA `(.L_x_3316) ;  /* 0x00000000002c9947 */ /* 0x000fea0003800000 */
        /* <DEDUP_REMOVED lines=11> */
.L_x_3316:
[----:B------:R-:W-:Y:S05]  /*46c0*/  BSYNC.RECONVERGENT B2 ;  /* 0x0000000000027941 */ /* 0x000fea0003800200 */
.L_x_3315:
        /* <DEDUP_REMOVED lines=14> */
.L_x_3318:
[----:B------:R-:W-:Y:S05]  /*47b0*/  BSYNC.RECONVERGENT B2 ;  /* 0x0000000000027941 */ /* 0x000fea0003800200 */
.L_x_3317:
[----:B------:R-:W-:Y:S04]  /*47c0*/  BSSY.RECONVERGENT B2, `(.L_x_3319) ;  /* 0x000000d000027945 */ /* 0x000fe80003800200 */
[----:B------:R-:W-:Y:S05]  /*47d0*/  @!P1 BRA `(.L_x_3320) ;  /* 0x00000000002c9947 */ /* 0x000fea0003800000 */
[----:B------:R-:W-:Y:S01]  /*47e0*/  LOP3.LUT P0, RZ, R193, 0xff, RZ, 0xc0, !PT ;  /* 0x000000ffc1ff7812 */ /* 0x000fe2000780c0ff */
        /* <DEDUP_REMOVED lines=10> */
.L_x_3320:
[----:B------:R-:W-:Y:S05]  /*4890*/  BSYNC.RECONVERGENT B2 ;  /* 0x0000000000027941 */ /* 0x000fea0003800200 */
.L_x_3319:
        /* <DEDUP_REMOVED lines=14> */
.L_x_3322:
[----:B------:R-:W-:Y:S05]  /*4980*/  BSYNC.RECONVERGENT B2 ;  /* 0x0000000000027941 */ /* 0x000fea0003800200 */
.L_x_3321:
        /* <DEDUP_REMOVED lines=13> */
.L_x_3324:
[----:B------:R-:W-:Y:S05]  /*4a60*/  BSYNC.RECONVERGENT B2 ;  /* 0x0000000000027941 */ /* 0x000fea0003800200 */
.L_x_3323:
[----:B------:R-:W-:Y:S02]  /*4a70*/  F2FP.BF16.F32.PACK_AB R171, R177, R171 ;  /* 0x000000abb1ab723e */ /* 0x000fe400000010ff */
[----:B------:R-:W-:Y:S02]  /*4a80*/  PRMT R170, R179, 0x5410, R170 ;  /* 0x00005410b3aa7816 */ /* 0x000fe400000000aa */
[----:B------:R-:W-:Y:S02]  /*4a90*/  PRMT R169, R169, 0x5410, R178 ;  /* 0x00005410a9a97816 */ /* 0x000fe400000000b2 */
[----:B------:R-:W-:Y:S01]  /*4aa0*/  PRMT R168, R168, 0x5410, R176 ;  /* 0x00005410a8a87816 */ /* 0x000fe200000000b0 */
[----:B------:R-:W-:Y:S06]  /*4ab0*/  @!P1 BRA `(.L_x_3281) ;  /* 0x0000000000349947 */ /* 0x000fec0003800000 */
[----:B------:R-:W-:Y:S01]  /*4ac0*/  ISETP.GE.U32.AND P0, PT, R192, RZ, PT ;  /* 0x000000ffc000720c */ /* 0x000fe20003f06070 */
[----:B------:R-:W-:Y:S01]  /*4ad0*/  FMUL.FTZ R177, R177, UR13 ;  /* 0x0000000db1b17c20 */ /* 0x000fe20008410000 */
[----:B------:R-:W-:Y:S02]  /*4ae0*/  MOV R176, RZ ;  /* 0x000000ff00b07202 */ /* 0x000fe40000000f00 */
[----:B------:R-:W-:Y:S01]  /*4af0*/  ISETP.GE.U32.AND.EX P0, PT, R193, 0x1000000, PT, P0 ;  /* 0x01000000c100780c */ /* 0x000fe20003f06100 */
[----:B------:R-:W-:-:S04]  /*4b00*/  FMUL.FTZ R220, R177, UR12 ;  /* 0x0000000cb1dc7c20 */ /* 0x000fc80008410000 */
[----:B------:R-:W-:-:S05]  /*4b10*/  FMUL.FTZ R178, R143, R220 ;  /* 0x000000dc8fb27220 */ /* 0x000fca0000410000 */
[----:B------:R-:W-:-:S03]  /*4b20*/  FSEL R178, R178, RZ, P0 ;  /* 0x000000ffb2b27208 */ /* 0x000fc60000000000 */
[----:B------:R-:W-:Y:S02]  /*4b30*/  @P0 PRMT R177, R163, 0x7632, R177 ;  /* 0x00007632a3b10816 */ /* 0x000fe400000000b1 */
[----:B------:R-:W-:-:S03]  /*4b40*/  F2FP.BF16.F32.PACK_AB R178, RZ, R178 ;  /* 0x000000b2ffb2723e */ /* 0x000fc600000010ff */
[----:B------:R-:W-:Y:S01]  /*4b50*/  @P0 IMAD.U32 R177, R177, 0x10000, RZ ;  /* 0x00010000b1b10824 */ /* 0x000fe200078e00ff */
[----:B------:R-:W-:-:S03]  /*4b60*/  PRMT R167, R167, 0x5410, R178 ;  /* 0x00005410a7a77816 */ /* 0x000fc600000000b2 */
[----:B------:R-:W-:-:S04]  /*4b70*/  @P0 FMUL.FTZ R176, R220, R177 ;  /* 0x000000b1dcb00220 */ /* 0x000fc80000410000 */
[----:B------:R-:W-:-:S07]  /*4b80*/  FADD.FTZ R55, R55, R176 ;  /* 0x000000b037377221 */ /* 0x000fce0000010000 */
.L_x_3281:
[----:B------:R-:W-:Y:S05]  /*4b90*/  BSYNC.RECONVERGENT B1 ;  /* 0x0000000000017941 */ /* 0x000fea0003800200 */
.L_x_3264:
        /* <DEDUP_REMOVED lines=10> */
.L_x_3261:
[----:B------:R-:W-:Y:S05]  /*4c40*/  BSYNC.RECONVERGENT B0 ;  /* 0x0000000000007941 */ /* 0x000fea0003800200 */
.L_x_3260:
[----:B------:R-:W-:Y:S04]  /*4c50*/  BSSY.RECONVERGENT B0, `(.L_x_3325) ;  /* 0x0000293000007945 */ /* 0x000fe80003800200 */
[----:B------:R-:W-:Y:S05]  /*4c60*/  @!P2 BRA `(.L_x_3326) ;  /* 0x000000280044a947 */ /* 0x000fea0003800000 */
[----:B------:R-:W-:Y:S04]  /*4c70*/  BSSY.RECONVERGENT B1, `(.L_x_3327) ;  /* 0x0000005000017945 */ /* 0x000fe80003800200 */
[----:B------:R-:W-:Y:S05]  /*4c80*/  @!P1 BRA `(.L_x_3328) ;  /* 0x00000000000c9947 */ /* 0x000fea0003800000 */
[----:B-----5:R-:W1:Y:S02]  /*4c90*/  LDC.64 R160, c[0x0][0x390] ;  /* 0x0000e400ffa07b82 */ /* 0x020e640000000a00 */
[----:B-1----:R-:W-:-:S06]  /*4ca0*/  IMAD.WIDE.U32 R160, R201, 0x10, R160 ;  /* 0x00000010c9a07825 */ /* 0x002fcc00078e00a0 */
[----:B------:R-:W5:Y:S02]  /*4cb0*/  LDG.E.128 R160, desc[UR6][R160.64] ;  /* 0x00000006a0a07981 */ /* 0x000f64000c1e1d00 */
.L_x_3328:
[----:B------:R-:W-:Y:S05]  /*4cc0*/  BSYNC.RECONVERGENT B1 ;  /* 0x0000000000017941 */ /* 0x000fea0003800200 */
.L_x_3327:
        /* <DEDUP_REMOVED lines=9> */
[----:B------:R-:W-:Y:S01]  /*4d60*/  BSSY.RECONVERGENT B2, `(.L_x_3332) ;  /* 0x0000037000027945 */ /* 0x000fe20003800200 */
[----:B0----5:R-:W-:Y:S02]  /*4d70*/  PRMT R168, R28, 0x7632, R168 ;  /* 0x000076321ca87816 */ /* 0x021fe400000000a8 */
[----:B------:R-:W-:Y:S02]  /*4d80*/  PRMT R207, R29, 0x7632, R207 ;  /* 0x000076321dcf7816 */ /* 0x000fe400000000cf */
[----:B------:R-:W-:Y:S02]  /*4d90*/  SHF.L.U32 R223, R168, 0x10, RZ ;  /* 0x00000010a8df7819 */ /* 0x000fe400000006ff */
[----:B------:R-:W-:Y:S01]  /*4da0*/  SHF.L.U32 R221, R28, 0x10, RZ ;  /* 0x000000101cdd7819 */ /* 0x000fe200000006ff */
[----:B------:R-:W-:Y:S01]  /*4db0*/  IMAD.U32 R207, R207, 0x10000, RZ ;  /* 0x00010000cfcf7824 */ /* 0x000fe200078e00ff */
[----:B------:R-:W-:-:S02]  /*4dc0*/  PRMT R205, R30, 0x7632, R205 ;  /* 0x000076321ecd7816 */ /* 0x000fc400000000cd */
[----:B------:R-:W-:Y:S01]  /*4dd0*/  SHF.L.U32 R219, R29, 0x10, RZ ;  /* 0x000000101ddb7819 */ /* 0x000fe200000006ff */
        /* <DEDUP_REMOVED lines=47> */
.L_x_3333:
[----:B------:R-:W-:Y:S05]  /*50d0*/  BSYNC.RECONVERGENT B2 ;  /* 0x0000000000027941 */ /* 0x000fea0003800200 */
.L_x_3332:
        /* <DEDUP_REMOVED lines=14> */
.L_x_3335:
[----:B------:R-:W-:Y:S05]  /*51c0*/  BSYNC.RECONVERGENT B2 ;  /* 0x0000000000027941 */ /* 0x000fea0003800200 */
.L_x_3334:
        /* <DEDUP_REMOVED lines=13> */
.L_x_3337:
[----:B------:R-:W-:Y:S05]  /*52a0*/  BSYNC.RECONVERGENT B2 ;  /* 0x0000000000027941 */ /* 0x000fea0003800200 */
.L_x_3336:
        /* <DEDUP_REMOVED lines=14> */
.L_x_3339:
[----:B------:R-:W-:Y:S05]  /*5390*/  BSYNC.RECONVERGENT B2 ;  /* 0x0000000000027941 */ /* 0x000fea0003800200 */
.L_x_3338:
[----:B------:R-:W-:Y:S04]  /*53a0*/  BSSY.RECONVERGENT B2, `(.L_x_3340) ;  /* 0x000000d000027945 */ /* 0x000fe80003800200 */
[----:B------:R-:W-:Y:S05]  /*53b0*/  @!P1 BRA `(.L_x_3341) ;  /* 0x00000000002c9947 */ /* 0x000fea0003800000 */
[----:B------:R-:W-:Y:S01]  /*53c0*/  LOP3.LUT P0, RZ, R191, 0xff, RZ, 0xc0, !PT ;  /* 0x000000ffbfff7812 */ /* 0x000fe2000780c0ff */
        /* <DEDUP_REMOVED lines=10> */
.L_x_3341:
[----:B------:R-:W-:Y:S05]  /*5470*/  BSYNC.RECONVERGENT B2 ;  /* 0x0000000000027941 */ /* 0x000fea0003800200 */
.L_x_3340:
        /* <DEDUP_REMOVED lines=14> */
.L_x_3343:
[----:B------:R-:W-:Y:S05]  /*5560*/  BSYNC.RECONVERGENT B2 ;  /* 0x0000000000027941 */ /* 0x000fea0003800200 */
.L_x_3342:
[----:B------:R-:W-:Y:S04]  /*5570*/  BSSY.RECONVERGENT B2, `(.L_x_3344) ;  /* 0x000000d000027945 */ /* 0x000fe80003800200 */
[----:B------:R-:W-:Y:S05]  /*5580*/  @!P1 BRA `(.L_x_3345) ;  /* 0x00000000002c9947 */ /* 0x000fea0003800000 */
[----:B------:R-:W-:Y:S01]  /*5590*/  LOP3.LUT P0, RZ, R191, 0xff0000, RZ, 0xc0, !PT ;  /* 0x00ff0000bfff7812 */ /* 0x000fe2000780c0ff */
[----:B------:R-:W-:Y:S01]  /*55a0*/  FMUL.FTZ R202, R171, UR13 ;  /* 0x0000000dabca7c20 */ /* 0x000fe20008410000 */
[----:B------:R-:W-:-:S03]  /*55b0*/  HFMA2 R205, -RZ, RZ, 0, 0 ;  /* 0x00000000ffcd7431 */ /* 0x000fc600000001ff */
[----:B------:R-:W-:-:S04]  /*55c0*/  FMUL.FTZ R207, R202, UR12 ;  /* 0x0000000ccacf7c20 */ /* 0x000fc80008410000 */
[----:B------:R-:W-:-:S04]  /*55d0*/  FMUL.FTZ R202, R126, R207 ;  /* 0x000000cf7eca7220 */ /* 0x000fc80000410000 */
[----:B------:R-:W-:Y:S01]  /*55e0*/  @P0 IMAD.U32 R206, R163, 0x10000, RZ ;  /* 0x00010000a3ce0824 */ /* 0x000fe200078e00ff */
[----:B------:R-:W-:-:S03]  /*55f0*/  FSEL R202, R202, RZ, P0 ;  /* 0x000000ffcaca7208 */ /* 0x000fc60000000000 */
[----:B------:R-:W-:Y:S01]  /*5600*/  @P0 FMUL.FTZ R205, R206, R207 ;  /* 0x000000cfcecd0220 */ /* 0x000fe20000410000 */
[----:B------:R-:W-:-:S03]  /*5610*/  F2FP.BF16.F32.PACK_AB R202, RZ, R202 ;  /* 0x000000caffca723e */ /* 0x000fc600000010ff */
[----:B------:R-:W-:Y:S01]  /*5620*/  FADD.FTZ R46, R46, R205 ;  /* 0x000000cd2e2e7221 */ /* 0x000fe20000010000 */
[----:B------:R-:W-:-:S07]  /*5630*/  PRMT R167, R202, 0x7610, R167 ;  /* 0x00007610caa77816 */ /* 0x000fce00000000a7 */
.L_x_3345:
[----:B------:R-:W-:Y:S05]  /*5640*/  BSYNC.RECONVERGENT B2 ;  /* 0x0000000000027941 */ /* 0x000fea0003800200 */
.L_x_3344:
        /* <DEDUP_REMOVED lines=19> */
.L_x_3331:
[----:B------:R-:W-:Y:S01]  /*5780*/  BSSY.RECONVERGENT B2, `(.L_x_3347) ;  /* 0x0000012000027945 */ /* 0x000fe20003800200 */
[----:B------:R-:W-:-:S03]  /*5790*/  ISETP.GT.AND P4, PT, R5, RZ, PT ;  /* 0x000000ff0500720c */ /* 0x000fc60003f84270 */
[----:B------:R-:W-:Y:S10]  /*57a0*/  @!P1 BRA `(.L_x_3348) ;  /* 0x00000000003c9947 */ /* 0x000ff40003800000 */
[----:B0-----:R-:W-:Y:S01]  /*57b0*/  @P4 FFMA.FTZ R179, R25, R203, R2 ;  /* 0x000000cb19b34223 */ /* 0x001fe20000010002 */
        /* <DEDUP_REMOVED lines=14> */
.L_x_3348:
[----:B------:R-:W-:Y:S05]  /*58a0*/  BSYNC.RECONVERGENT B2 ;  /* 0x0000000000027941 */ /* 0x000fea0003800200 */
.L_x_3347:
[----:B------:R-:W-:Y:S04]  /*58b0*/  BSSY.RECONVERGENT B2, `(.L_x_3349) ;  /* 0x0000013000027945 */ /* 0x000fe80003800200 */
[----:B------:R-:W-:Y:S05]  /*58c0*/  @!P1 BRA `(.L_x_3350) ;  /* 0x0000000000449947 */ /* 0x000fea0003800000 */
[----:B0----5:R-:W-:Y:S01]  /*58d0*/  PRMT R176, R28, 0x7632, R176 ;  /* 0x000076321cb07816 */ /* 0x021fe200000000b0 */
[----:B------:R-:W-:Y:S01]  /*58e0*/  @P4 FFMA.FTZ R178, R184, R203, R2 ;  /* 0x000000cbb8b24223 */ /* 0x000fe20000010002 */
[----:B------:R-:W-:-:S03]  /*58f0*/  LOP3.LUT P0, RZ, R190, 0xff00, RZ, 0xc0, !PT ;  /* 0x0000ff00beff7812 */ /* 0x000fc6000780c0ff */
[----:B------:R-:W-:Y:S02]  /*5900*/  IMAD.U32 R177, R176, 0x10000, RZ ;  /* 0x00010000b0b17824 */ /* 0x000fe400078e00ff */
[----:B------:R-:W-:Y:S01]  /*5910*/  @P4 FADD.FTZ R178, R185, -R178 ;  /* 0x800000b2b9b24221 */ /* 0x000fe20000010000 */
[----:B------:R-:W-:-:S03]  /*5920*/  MOV R176, RZ ;  /* 0x000000ff00b07202 */ /* 0x000fc60000000f00 */
[----:B------:R-:W-:-:S04]  /*5930*/  @P4 FFMA.FTZ R177, R4, R178, R177 ;  /* 0x000000b204b14223 */ /* 0x000fc800000100b1 */
[----:B------:R-:W-:Y:S01]  /*5940*/  FMUL.FTZ R177, R177, UR13 ;  /* 0x0000000db1b17c20 */ /* 0x000fe20008410000 */
[----:B------:R-:W-:-:S03]  /*5950*/  @P0 PRMT R178, R160, 0x7632, R178 ;  /* 0x00007632a0b20816 */ /* 0x000fc600000000b2 */
[----:B------:R-:W-:Y:S01]  /*5960*/  FMUL.FTZ R179, R177, UR12 ;  /* 0x0000000cb1b37c20 */ /* 0x000fe20008410000 */
[----:B------:R-:W-:-:S03]  /*5970*/  @P0 SHF.L.U32 R178, R178, 0x10, RZ ;  /* 0x00000010b2b20819 */ /* 0x000fc600000006ff */
[----:B------:R-:W-:Y:S02]  /*5980*/  FMUL.FTZ R177, R129, R179 ;  /* 0x000000b381b17220 */ /* 0x000fe40000410000 */
[----:B------:R-:W-:-:S03]  /*5990*/  @P0 FMUL.FTZ R176, R179, R178 ;  /* 0x000000b2b3b00220 */ /* 0x000fc60000410000 */
[----:B------:R-:W-:Y:S01]  /*59a0*/  FSEL R177, R177, RZ, P0 ;  /* 0x000000ffb1b17208 */ /* 0x000fe20000000000 */
[----:B------:R-:W-:-:S03]  /*59b0*/  FADD.FTZ R49, R49, R176 ;  /* 0x000000b031317221 */ /* 0x000fc60000010000 */
[----:B------:R-:W-:-:S04]  /*59c0*/  F2FP.BF16.F32.PACK_AB R177, RZ, R177 ;  /* 0x000000b1ffb1723e */ /* 0x000fc800000010ff */
[----:B------:R-:W-:-:S07]  /*59d0*/  PRMT R164, R164, 0x5410, R177 ;  /* 0x00005410a4a47816 */ /* 0x000fce00000000b1 */
.L_x_3350:
[----:B------:R-:W-:Y:S05]  /*59e0*/  BSYNC.RECONVERGENT B2 ;  /* 0x0000000000027941 */ /* 0x000fea0003800200 */
.L_x_3349:
[----:B------:R-:W-:Y:S04]  /*59f0*/  BSSY.RECONVERGENT B2, `(.L_x_3351) ;  /* 0x0000011000027945 */ /* 0x000fe80003800200 */
[----:B------:R-:W-:Y:S05]  /*5a00*/  @!P1 BRA `(.L_x_3352) ;  /* 0x00000000003c9947 */ /* 0x000fea0003800000 */
        /* <DEDUP_REMOVED lines=15> */
.L_x_3352:
[----:B------:R-:W-:Y:S05]  /*5b00*/  BSYNC.RECONVERGENT B2 ;  /* 0x0000000000027941 */ /* 0x000fea0003800200 */
.L_x_3351:
        /* <DEDUP_REMOVED lines=19> */
.L_x_3354:
[----:B------:R-:W-:Y:S05]  /*5c40*/  BSYNC.RECONVERGENT B2 ;  /* 0x0000000000027941 */ /* 0x000fea0003800200 */
.L_x_3353:
        /* <DEDUP_REMOVED lines=17> */
.L_x_3356:
[----:B------:R-:W-:Y:S05]  /*5d60*/  BSYNC.RECONVERGENT B2 ;  /* 0x0000000000027941 */ /* 0x000fea0003800200 */
.L_x_3355:
        /* <DEDUP_REMOVED lines=19> */
.L_x_3358:
[----:B------:R-:W-:Y:S05]  /*5ea0*/  BSYNC.RECONVERGENT B2 ;  /* 0x0000000000027941 */ /* 0x000fea0003800200 */
.L_x_3357:
        /* <DEDUP_REMOVED lines=17> */
.L_x_3360:
[----:B------:R-:W-:Y:S05]  /*5fc0*/  BSYNC.RECONVERGENT B2 ;  /* 0x0000000000027941 */ /* 0x000fea0003800200 */
.L_x_3359:
[----:B------:R-:W-:Y:S05]  /*5fd0*/  @!P1 BRA `(.L_x_3346) ;  /* 0x0000001400449947 */ /* 0x000fea0003800000 */
[----:B0----5:R-:W-:Y:S01]  /*5fe0*/  PRMT R176, R31, 0x7632, R176 ;  /* 0x000076321fb07816 */ /* 0x021fe200000000b0 */
[----:B------:R-:W-:Y:S01]  /*5ff0*/  @P4 FFMA.FTZ R178, R196, R203, R2 ;  /* 0x000000cbc4b24223 */ /* 0x000fe20000010002 */
[----:B------:R-:W-:-:S03]  /*6000*/  ISETP.GE.U32.AND P0, PT, R190, RZ, PT ;  /* 0x000000ffbe00720c */ /* 0x000fc60003f06070 */
[----:B------:R-:W-:Y:S02]  /*6010*/  IMAD.U32 R177, R176, 0x10000, RZ ;  /* 0x00010000b0b17824 */ /* 0x000fe400078e00ff */
[----:B------:R-:W-:Y:S01]  /*6020*/  @P4 FADD.FTZ R178, R197, -R178 ;  /* 0x800000b2c5b24221 */ /* 0x000fe20000010000 */
[----:B------:R-:W-:Y:S02]  /*6030*/  ISETP.GE.U32.AND.EX P0, PT, R191, 0x1000000, PT, P0 ;  /* 0x01000000bf00780c */ /* 0x000fe40003f06100 */
[----:B------:R-:W-:Y:S01]  /*6040*/  MOV R176, RZ ;  /* 0x000000ff00b07202 */ /* 0x000fe20000000f00 */
[----:B------:R-:W-:-:S04]  /*6050*/  @P4 FFMA.FTZ R177, R4, R178, R177 ;  /* 0x000000b204b14223 */ /* 0x000fc800000100b1 */
[----:B------:R-:W-:-:S04]  /*6060*/  FMUL.FTZ R177, R177, UR13 ;  /* 0x0000000db1b17c20 */ /* 0x000fc80008410000 */
[----:B------:R-:W-:Y:S02]  /*6070*/  FMUL.FTZ R202, R177, UR12 ;  /* 0x0000000cb1ca7c20 */ /* 0x000fe40008410000 */
[----:B------:R-:W-:Y:S02]  /*6080*/  @P0 PRMT R177, R163, 0x7632, R177 ;  /* 0x00007632a3b10816 */ /* 0x000fe400000000b1 */
[----:B------:R-:W-:Y:S02]  /*6090*/  FMUL.FTZ R178, R127, R202 ;  /* 0x000000ca7fb27220 */ /* 0x000fe40000410000 */
[----:B------:R-:W-:-:S03]  /*60a0*/  @P0 SHF.L.U32 R177, R177, 0x10, RZ ;  /* 0x00000010b1b10819 */ /* 0x000fc600000006ff */
[----:B------:R-:W-:Y:S02]  /*60b0*/  FSEL R178, R178, RZ, P0 ;  /* 0x000000ffb2b27208 */ /* 0x000fe40000000000 */
[----:B------:R-:W-:Y:S02]  /*60c0*/  @P0 FMUL.FTZ R176, R202, R177 ;  /* 0x000000b1cab00220 */ /* 0x000fe40000410000 */
[----:B------:R-:W-:Y:S02]  /*60d0*/  F2FP.BF16.F32.PACK_AB R178, RZ, R178 ;  /* 0x000000b2ffb2723e */ /* 0x000fe400000010ff */
[----:B------:R-:W-:Y:S02]  /*60e0*/  FADD.FTZ R47, R47, R176 ;  /* 0x000000b02f2f7221 */ /* 0x000fe40000010000 */
[----:B------:R-:W-:Y:S01]  /*60f0*/  PRMT R167, R167, 0x5410, R178 ;  /* 0x00005410a7a77816 */ /* 0x000fe200000000b2 */
[----:B------:R-:W-:Y:S06]  /*6100*/  BRA `(.L_x_3346) ;  /* 0x0000001000f87947 */ /* 0x000fec0003800000 */
.L_x_3330:
        /* <DEDUP_REMOVED lines=27> */
.L_x_3363:
[----:B------:R-:W-:Y:S05]  /*62c0*/  BSYNC.RECONVERGENT B2 ;  /* 0x0000000000027941 */ /* 0x000fea0003800200 */
.L_x_3362:
        /* <DEDUP_REMOVED lines=18> */
.L_x_3365:
[----:B------:R-:W-:Y:S05]  /*63f0*/  BSYNC.RECONVERGENT B2 ;  /* 0x0000000000027941 */ /* 0x000fea0003800200 */
.L_x_3364:
        /* <DEDUP_REMOVED lines=17> */
.L_x_3367:
[----:B------:R-:W-:Y:S05]  /*6510*/  BSYNC.RECONVERGENT B2 ;  /* 0x0000000000027941 */ /* 0x000fea0003800200 */
.L_x_3366:
[----:B------:R-:W-:Y:S01]  /*6520*/  FFMA.FTZ R178, R188, R203, R2 ;  /* 0x000000cbbcb27223 */ /* 0x000fe20000010002 */
[----:B------:R-:W-:Y:S01]  /*6530*/  FMUL.FTZ R170, R4, R179 ;  /* 0x000000b304aa7220 */ /* 0x000fe20000410000 */
[----:B------:R-:W-:Y:S01]  /*6540*/  FADD.FTZ R205, R180, -R205 ;  /* 0x800000cdb4cd7221 */ /* 0x000fe20000010000 */
[----:B------:R-:W-:Y:S01]  /*6550*/  BSSY.RECONVERGENT B2, `(.L_x_3368) ;  /* 0x0000014000027945 */ /* 0x000fe20003800200 */
[----:B------:R-:W-:Y:S01]  /*6560*/  FADD.FTZ R207, R189, -R178 ;  /* 0x800000b2bdcf7221 */ /* 0x000fe20000010000 */
[----:B------:R-:W-:Y:S01]  /*6570*/  F2FP.BF16.F32.PACK_AB R169, RZ, R177 ;  /* 0x000000b1ffa9723e */ /* 0x000fe200000010ff */
[-CC-:B------:R-:W-:Y:S01]  /*6580*/  FFMA.FTZ R217, R183, R203.reuse, R2.reuse ;  /* 0x000000cbb7d97223 */ /* 0x180fe20000010002 */
[----:B------:R-:W-:Y:S01]  /*6590*/  FFMA.FTZ R206, R196, R203, R2 ;  /* 0x000000cbc4ce7223 */ /* 0x000fe20000010002 */
        /* <DEDUP_REMOVED lines=15> */
.L_x_3369:
[----:B------:R-:W-:Y:S05]  /*6690*/  BSYNC.RECONVERGENT B2 ;  /* 0x0000000000027941 */ /* 0x000fea0003800200 */
.L_x_3368:
        /* <DEDUP_REMOVED lines=18> */
.L_x_3371:
[----:B------:R-:W-:Y:S05]  /*67c0*/  BSYNC.RECONVERGENT B2 ;  /* 0x0000000000027941 */ /* 0x000fea0003800200 */
.L_x_3370:
        /* <DEDUP_REMOVED lines=18> */
.L_x_3373:
[----:B------:R-:W-:Y:S05]  /*68f0*/  BSYNC.RECONVERGENT B2 ;  /* 0x0000000000027941 */ /* 0x000fea0003800200 */
.L_x_3372:
        /* <DEDUP_REMOVED lines=16> */
.L_x_3375:
[----:B------:R-:W-:Y:S05]  /*6a00*/  BSYNC.RECONVERGENT B2 ;  /* 0x0000000000027941 */ /* 0x000fea0003800200 */
.L_x_3374:
        /* <DEDUP_REMOVED lines=13> */
[----:B------:R-:W-:-:S03]  /*6ae0*/  F2FP.BF16.F32.PACK_AB R178, RZ, R178 ;  /* 0x000000b2ffb2723e */ /* 0x000fc600000010ff */
[----:B------:R-:W-:Y:S01]  /*6af0*/  @P0 IMAD.U32 R177, R177, 0x10000, RZ ;  /* 0x00010000b1b10824 */ /* 0x000fe200078e00ff */
[----:B------:R-:W-:-:S03]  /*6b00*/  PRMT R167, R167, 0x5410, R178 ;  /* 0x00005410a7a77816 */ /* 0x000fc600000000b2 */
[----:B------:R-:W-:-:S04]  /*6b10*/  @P0 FMUL.FTZ R176, R202, R177 ;  /* 0x000000b1cab00220 */ /* 0x000fc80000410000 */
[----:B------:R-:W-:Y:S01]  /*6b20*/  FADD.FTZ R47, R47, R176 ;  /* 0x000000b02f2f7221 */ /* 0x000fe20000010000 */
[----:B------:R-:W-:Y:S06]  /*6b30*/  BRA `(.L_x_3346) ;  /* 0x00000008006c7947 */ /* 0x000fec0003800000 */
.L_x_3361:
[----:B------:R-:W-:Y:S04]  /*6b40*/  BSSY.RECONVERGENT B2, `(.L_x_3376) ;  /* 0x0000012000027945 */ /* 0x000fe80003800200 */
[----:B------:R-:W-:Y:S05]  /*6b50*/  @!P1 BRA `(.L_x_3377) ;  /* 0x0000000000409947 */ /* 0x000fea0003800000 */
[----:B0-----:R-:W-:Y:S01]  /*6b60*/  FFMA.FTZ R177, R25, R203, R2 ;  /* 0x000000cb19b17223 */ /* 0x001fe20000010002 */
[----:B------:R-:W-:Y:S02]  /*6b70*/  ISETP.GT.AND P0, PT, R5, RZ, PT ;  /* 0x000000ff0500720c */ /* 0x000fe40003f04270 */
[----:B-----5:R-:W-:Y:S01]  /*6b80*/  LOP3.LUT P4, RZ, R190, 0xff, RZ, 0xc0, !PT ;  /* 0x000000ffbeff7812 */ /* 0x020fe2000788c0ff */
[----:B------:R-:W-:-:S04]  /*6b90*/  FADD.FTZ R177, R24, -R177 ;  /* 0x800000b118b17221 */ /* 0x000fc80000010000 */
[----:B------:R-:W-:Y:S01]  /*6ba0*/  FMUL.FTZ R176, R4, R177 ;  /* 0x000000b104b07220 */ /* 0x000fe20000410000 */
[----:B------:R-:W-:-:S04]  /*6bb0*/  HFMA2 R177, -RZ, RZ, 0, 0 ;  /* 0x00000000ffb17431 */ /* 0x000fc800000001ff */
[----:B------:R-:W-:-:S03]  /*6bc0*/  FSEL R176, R176, RZ, P0 ;  /* 0x000000ffb0b07208 */ /* 0x000fc60000000000 */
[----:B------:R-:W-:Y:S02]  /*6bd0*/  @P4 SHF.L.U32 R178, R160, 0x10, RZ ;  /* 0x00000010a0b24819 */ /* 0x000fe400000006ff */
[----:B------:R-:W-:-:S04]  /*6be0*/  FMUL.FTZ R176, R176, UR13 ;  /* 0x0000000db0b07c20 */ /* 0x000fc80008410000 */
[----:B------:R-:W-:-:S04]  /*6bf0*/  FMUL.FTZ R179, R176, UR12 ;  /* 0x0000000cb0b37c20 */ /* 0x000fc80008410000 */
[-C--:B------:R-:W-:Y:S01]  /*6c00*/  FMUL.FTZ R176, R128, R179.reuse ;  /* 0x000000b380b07220 */ /* 0x080fe20000410000 */
[----:B------:R-:W-:-:S04]  /*6c10*/  @P4 FMUL.FTZ R177, R178, R179 ;  /* 0x000000b3b2b14220 */ /* 0x000fc80000410000 */
[----:B------:R-:W-:Y:S01]  /*6c20*/  FSEL R176, R176, RZ, P4 ;  /* 0x000000ffb0b07208 */ /* 0x000fe20002000000 */
[----:B------:R-:W-:-:S03]  /*6c30*/  FADD.FTZ R48, R48, R177 ;  /* 0x000000b130307221 */ /* 0x000fc60000010000 */
[----:B------:R-:W-:-:S04]  /*6c40*/  F2FP.BF16.F32.PACK_AB R176, RZ, R176 ;  /* 0x000000b0ffb0723e */ /* 0x000fc800000010ff */
[----:B------:R-:W-:-:S07]  /*6c50*/  PRMT R164, R176, 0x7610, R164 ;  /* 0x00007610b0a47816 */ /* 0x000fce00000000a4 */
.L_x_3377:
[----:B------:R-:W-:Y:S05]  /*6c60*/  BSYNC.RECONVERGENT B2 ;  /* 0x0000000000027941 */ /* 0x000fea0003800200 */
.L_x_3376:
[----:B------:R-:W-:Y:S04]  /*6c70*/  BSSY.RECONVERGENT B2, `(.L_x_3378) ;  /* 0x0000013000027945 */ /* 0x000fe80003800200 */
[----:B------:R-:W-:Y:S05]  /*6c80*/  @!P1 BRA `(.L_x_3379) ;  /* 0x0000000000449947 */ /* 0x000fea0003800000 */
[----:B0-----:R-:W-:Y:S01]  /*6c90*/  FFMA.FTZ R176, R184, R203, R2 ;  /* 0x000000cbb8b07223 */ /* 0x001fe20000010002 */
[----:B------:R-:W-:Y:S02]  /*6ca0*/  ISETP.GT.AND P0, PT, R5, RZ, PT ;  /* 0x000000ff0500720c */ /* 0x000fe40003f04270 */
[----:B-----5:R-:W-:Y:S01]  /*6cb0*/  LOP3.LUT P4, RZ, R190, 0xff00, RZ, 0xc0, !PT ;  /* 0x0000ff00beff7812 */ /* 0x020fe2000788c0ff */
[----:B------:R-:W-:-:S04]  /*6cc0*/  FADD.FTZ R177, R185, -R176 ;  /* 0x800000b0b9b17221 */ /* 0x000fc80000010000 */
[----:B------:R-:W-:-:S05]  /*6cd0*/  FMUL.FTZ R176, R4, R177 ;  /* 0x000000b104b07220 */ /* 0x000fca0000410000 */
[----:B------:R-:W-:-:S03]  /*6ce0*/  FSEL R176, R176, RZ, P0 ;  /* 0x000000ffb0b07208 */ /* 0x000fc60000000000 */
[----:B------:R-:W-:Y:S02]  /*6cf0*/  @P4 PRMT R177, R160, 0x7632, R177 ;  /* 0x00007632a0b14816 */ /* 0x000fe400000000b1 */
[----:B------:R-:W-:Y:S02]  /*6d00*/  FMUL.FTZ R176, R176, UR13 ;  /* 0x0000000db0b07c20 */ /* 0x000fe40008410000 */
[----:B------:R-:W-:Y:S02]  /*6d10*/  @P4 SHF.L.U32 R177, R177, 0x10, RZ ;  /* 0x00000010b1b14819 */ /* 0x000fe400000006ff */
[----:B------:R-:W-:Y:S01]  /*6d20*/  FMUL.FTZ R202, R176, UR12 ;  /* 0x0000000cb0ca7c20 */ /* 0x000fe20008410000 */
[----:B------:R-:W-:-:S03]  /*6d30*/  MOV R176, RZ ;  /* 0x000000ff00b07202 */ /* 0x000fc60000000f00 */
[----:B------:R-:W-:Y:S01]  /*6d40*/  FMUL.FTZ R178, R129, R202 ;  /* 0x000000ca81b27220 */ /* 0x000fe20000410000 */
[----:B------:R-:W-:-:S04]  /*6d50*/  @P4 FMUL.FTZ R176, R202, R177 ;  /* 0x000000b1cab04220 */ /* 0x000fc80000410000 */
[----:B------:R-:W-:Y:S01]  /*6d60*/  FSEL R178, R178, RZ, P4 ;  /* 0x000000ffb2b27208 */ /* 0x000fe20002000000 */
[----:B------:R-:W-:-:S03]  /*6d70*/  FADD.FTZ R49, R49, R176 ;  /* 0x000000b031317221 */ /* 0x000fc60000010000 */
[----:B------:R-:W-:-:S04]  /*6d80*/  F2FP.BF16.F32.PACK_AB R178, RZ, R178 ;  /* 0x000000b2ffb2723e */ /* 0x000fc800000010ff */
[----:B------:R-:W-:-:S07]  /*6d90*/  PRMT R164, R164, 0x5410, R178 ;  /* 0x00005410a4a47816 */ /* 0x000fce00000000b2 */
.L_x_3379:
[----:B------:R-:W-:Y:S05]  /*6da0*/  BSYNC.RECONVERGENT B2 ;  /* 0x0000000000027941 */ /* 0x000fea0003800200 */
.L_x_3378:
        /* <DEDUP_REMOVED lines=9> */
[----:B------:R-:W-:Y:S02]  /*6e40*/  @P4 IMAD.U32 R178, R161, 0x10000, RZ ;  /* 0x00010000a1b24824 */ /* 0x000fe400078e00ff */
        /* <DEDUP_REMOVED lines=8> */
.L_x_3381:
[----:B------:R-:W-:Y:S05]  /*6ed0*/  BSYNC.RECONVERGENT B2 ;  /* 0x0000000000027941 */ /* 0x000fea0003800200 */
.L_x_3380:
        /* <DEDUP_REMOVED lines=19> */
.L_x_3383:
[----:B------:R-:W-:Y:S05]  /*7010*/  BSYNC.RECONVERGENT B2 ;  /* 0x0000000000027941 */ /* 0x000fea0003800200 */
.L_x_3382:
        /* <DEDUP_REMOVED lines=18> */
.L_x_3385:
[----:B------:R-:W-:Y:S05]  /*7140*/  BSYNC.RECONVERGENT B2 ;  /* 0x0000000000027941 */ /* 0x000fea0003800200 */
.L_x_3384:
        /* <DEDUP_REMOVED lines=9> */
[----:B------:R-:W-:-:S03]  /*71e0*/  FMUL.FTZ R176, R176, UR13 ;  /* 0x0000000db0b07c20 */ /* 0x000fc60008410000 */
[----:B------:R-:W-:Y:S02]  /*71f0*/  @P4 IMAD.U32 R177, R177, 0x10000, RZ ;  /* 0x00010000b1b14824 */ /* 0x000fe400078e00ff */
        /* <DEDUP_REMOVED lines=8> */
.L_x_3387:
[----:B------:R-:W-:Y:S05]  /*7280*/  BSYNC.RECONVERGENT B2 ;  /* 0x0000000000027941 */ /* 0x000fea0003800200 */
.L_x_3386:
        /* <DEDUP_REMOVED lines=18> */
.L_x_3389:
[----:B------:R-:W-:Y:S05]  /*73b0*/  BSYNC.RECONVERGENT B2 ;  /* 0x0000000000027941 */ /* 0x000fea0003800200 */
.L_x_3388:
[----:B------:R-:W-:Y:S05]  /*73c0*/  @!P1 BRA `(.L_x_3346) ;  /* 0x0000000000489947 */ /* 0x000fea0003800000 */
[----:B0-----:R-:W-:Y:S01]  /*73d0*/  FFMA.FTZ R176, R196, R203, R2 ;  /* 0x000000cbc4b07223 */ /* 0x001fe20000010002 */
[----:B-----5:R-:W-:Y:S02]  /*73e0*/  ISETP.GE.U32.AND P0, PT, R190, RZ, PT ;  /* 0x000000ffbe00720c */ /* 0x020fe40003f06070 */
[----:B------:R-:W-:Y:S01]  /*73f0*/  ISETP.GT.AND P4, PT, R5, RZ, PT ;  /* 0x000000ff0500720c */ /* 0x000fe20003f84270 */
[----:B------:R-:W-:Y:S01]  /*7400*/  FADD.FTZ R177, R197, -R176 ;  /* 0x800000b0c5b17221 */ /* 0x000fe20000010000 */
[----:B------:R-:W-:-:S03]  /*7410*/  ISETP.GE.U32.AND.EX P0, PT, R191, 0x1000000, PT, P0 ;  /* 0x01000000bf00780c */ /* 0x000fc60003f06100 */
[----:B------:R-:W-:-:S05]  /*7420*/  FMUL.FTZ R176, R4, R177 ;  /* 0x000000b104b07220 */ /* 0x000fca0000410000 */
[----:B------:R-:W-:-:S05]  /*7430*/  FSEL R176, R176, RZ, P4 ;  /* 0x000000ffb0b07208 */ /* 0x000fca0002000000 */
[----:B------:R-:W-:Y:S01]  /*7440*/  FMUL.FTZ R176, R176, UR13 ;  /* 0x0000000db0b07c20 */ /* 0x000fe20008410000 */
[----:B------:R-:W-:-:S03]  /*7450*/  @P0 PRMT R177, R163, 0x7632, R177 ;  /* 0x00007632a3b10816 */ /* 0x000fc600000000b1 */
[----:B------:R-:W-:Y:S01]  /*7460*/  FMUL.FTZ R202, R176, UR12 ;  /* 0x0000000cb0ca7c20 */ /* 0x000fe20008410000 */
[----:B------:R-:W-:Y:S02]  /*7470*/  @P0 SHF.L.U32 R177, R177, 0x10, RZ ;  /* 0x00000010b1b10819 */ /* 0x000fe400000006ff */
[----:B------:R-:W-:Y:S01]  /*7480*/  MOV R176, RZ ;  /* 0x000000ff00b07202 */ /* 0x000fe20000000f00 */
[----:B------:R-:W-:Y:S02]  /*7490*/  FMUL.FTZ R178, R127, R202 ;  /* 0x000000ca7fb27220 */ /* 0x000fe40000410000 */
[----:B------:R-:W-:-:S03]  /*74a0*/  @P0 FMUL.FTZ R176, R202, R177 ;  /* 0x000000b1cab00220 */ /* 0x000fc60000410000 */
[----:B------:R-:W-:Y:S01]  /*74b0*/  FSEL R178, R178, RZ, P0 ;  /* 0x000000ffb2b27208 */ /* 0x000fe20000000000 */
[----:B------:R-:W-:-:S03]  /*74c0*/  FADD.FTZ R47, R47, R176 ;  /* 0x000000b02f2f7221 */ /* 0x000fc60000010000 */
[----:B------:R-:W-:-:S04]  /*74d0*/  F2FP.BF16.F32.PACK_AB R178, RZ, R178 ;  /* 0x000000b2ffb2723e */ /* 0x000fc800000010ff */
[----:B------:R-:W-:-:S07]  /*74e0*/  PRMT R167, R167, 0x5410, R178 ;  /* 0x00005410a7a77816 */ /* 0x000fce00000000b2 */
.L_x_3346:
[----:B------:R-:W-:Y:S05]  /*74f0*/  BSYNC.RECONVERGENT B1 ;  /* 0x0000000000017941 */ /* 0x000fea0003800200 */
.L_x_3329:
        /* <DEDUP_REMOVED lines=8> */
.L_x_3326:
[----:B------:R-:W-:Y:S05]  /*7580*/  BSYNC.RECONVERGENT B0 ;  /* 0x0000000000007941 */ /* 0x000fea0003800200 */
.L_x_3325:
[----:B------:R-:W-:Y:S04]  /*7590*/  BSSY.RECONVERGENT B0, `(.L_x_3390) ;  /* 0x0000291000007945 */ /* 0x000fe80003800200 */
[----:B------:R-:W-:Y:S05]  /*75a0*/  @!P3 BRA `(.L_x_3391) ;  /* 0x00000028003cb947 */ /* 0x000fea0003800000 */
[----:B------:R-:W-:Y:S04]  /*75b0*/  BSSY.RECONVERGENT B1, `(.L_x_3392) ;  /* 0x0000005000017945 */ /* 0x000fe80003800200 */
[----:B------:R-:W-:Y:S05]  /*75c0*/  @!P1 BRA `(.L_x_3393) ;  /* 0x00000000000c9947 */ /* 0x000fea0003800000 */
[----:B-----5:R-:W1:Y:S02]  /*75d0*/  LDC.64 R160, c[0x0][0x390] ;  /* 0x0000e400ffa07b82 */ /* 0x020e640000000a00 */
[----:B-1----:R-:W-:-:S06]  /*75e0*/  IMAD.WIDE.U32 R160, R201, 0x10, R160 ;  /* 0x00000010c9a07825 */ /* 0x002fcc00078e00a0 */
[----:B------:R-:W5:Y:S02]  /*75f0*/  LDG.E.128 R160, desc[UR6][R160.64] ;  /* 0x00000006a0a07981 */ /* 0x000f64000c1e1d00 */
.L_x_3393:
[----:B------:R-:W-:Y:S05]  /*7600*/  BSYNC.RECONVERGENT B1 ;  /* 0x0000000000017941 */ /* 0x000fea0003800200 */
.L_x_3392:
        /* <DEDUP_REMOVED lines=9> */
[----:B0-2--5:R-:W-:Y:S01]  /*76a0*/  IMAD.U32 R171, R159, 0x10000, RZ ;  /* 0x000100009fab7824 */ /* 0x025fe200078e00ff */
[----:B------:R-:W-:Y:S01]  /*76b0*/  SHF.L.U32 R205, R156, 0x10, RZ ;  /* 0x000000109ccd7819 */ /* 0x000fe200000006ff */
[----:B------:R-:W-:Y:S01]  /*76c0*/  BSSY.RECONVERGENT B2, `(.L_x_3397) ;  /* 0x0000035000027945 */ /* 0x000fe20003800200 */
[C---:B------:R-:W-:Y:S02]  /*76d0*/  PRMT R179, R157.reuse, 0x7632, R179 ;  /* 0x000076329db37816 */ /* 0x040fe400000000b3 */
[----:B------:R-:W-:Y:S02]  /*76e0*/  PRMT R177, R158, 0x7632, R177 ;  /* 0x000076329eb17816 */ /* 0x000fe400000000b1 */
[----:B------:R-:W-:Y:S02]  /*76f0*/  SHF.L.U32 R217, R157, 0x10, RZ ;  /* 0x000000109dd97819 */ /* 0x000fe400000006ff */
        /* <DEDUP_REMOVED lines=13> */
[----:B------:R-:W-:Y:S01]  /*77d0*/  SHF.L.U32 R203, R158, 0x10, RZ ;  /* 0x000000109ecb7819 */ /* 0x000fe200000006ff */
[----:B------:R-:W-:Y:S01]  /*77e0*/  @P0 FADD.FTZ R170, R213, -R170 ;  /* 0x800000aad5aa0221 */ /* 0x000fe20000010000 */
[----:B------:R-:W-:Y:S01]  /*77f0*/  SHF.L.U32 R207, R2, 0x10, RZ ;  /* 0x0000001002cf7819 */ /* 0x000fe200000006ff */
[----:B------:R-:W-:Y:S01]  /*7800*/  @P0 FFMA.FTZ R205, R4, R5, R205 ;  /* 0x0000000504cd0223 */ /* 0x000fe200000100cd */
[----:B------:R-:W-:Y:S01]  /*7810*/  @P0 FADD.FTZ R2, R174, -R169 ;  /* 0x800000a9ae020221 */ /* 0x000fe20000010000 */
[----:B------:R-:W-:Y:S01]  /*7820*/  PRMT R5, R159, 0x7632, R5 ;  /* 0x000076329f057816 */ /* 0x000fe20000000005 */
[----:B------:R-:W-:Y:S01]  /*7830*/  @P0 FADD.FTZ R219, R198, -R219 ;  /* 0x800000dbc6db0221 */ /* 0x000fe20000010000 */
[----:B------:R-:W-:Y:S01]  /*7840*/  @P0 FADD.FTZ R176, R215, -R176 ;  /* 0x800000b0d7b00221 */ /* 0x000fe20000010000 */
[C---:B------:R-:W-:Y:S01]  /*7850*/  @P0 FFMA.FTZ R207, R4.reuse, R168, R207 ;  /* 0x000000a804cf0223 */ /* 0x040fe200000100cf */
[C---:B------:R-:W-:Y:S01]  /*7860*/  @P0 FFMA.FTZ R217, R4.reuse, R2, R217 ;  /* 0x0000000204d90223 */ /* 0x040fe200000100d9 */
[----:B------:R-:W-:Y:S01]  /*7870*/  SHF.L.U32 R5, R5, 0x10, RZ ;  /* 0x0000001005057819 */ /* 0x000fe200000006ff */
        /* <DEDUP_REMOVED lines=25> */
.L_x_3398:
[----:B------:R-:W-:Y:S05]  /*7a10*/  BSYNC.RECONVERGENT B2 ;  /* 0x0000000000027941 */ /* 0x000fea0003800200 */
.L_x_3397:
        /* <DEDUP_REMOVED lines=14> */
.L_x_3400:
[----:B------:R-:W-:Y:S05]  /*7b00*/  BSYNC.RECONVERGENT B2 ;  /* 0x0000000000027941 */ /* 0x000fea0003800200 */
.L_x_3399:
        /* <DEDUP_REMOVED lines=13> */
.L_x_3402:
[----:B------:R-:W-:Y:S05]  /*7be0*/  BSYNC.RECONVERGENT B2 ;  /* 0x0000000000027941 */ /* 0x000fea0003800200 */
.L_x_3401:
        /* <DEDUP_REMOVED lines=14> */
.L_x_3404:
[----:B------:R-:W-:Y:S05]  /*7cd0*/  BSYNC.RECONVERGENT B2 ;  /* 0x0000000000027941 */ /* 0x000fea0003800200 */
.L_x_3403:
        /* <DEDUP_REMOVED lines=13> */
.L_x_3406:
[----:B------:R-:W-:Y:S05]  /*7db0*/  BSYNC.RECONVERGENT B2 ;  /* 0x0000000000027941 */ /* 0x000fea0003800200 */
.L_x_3405:
        /* <DEDUP_REMOVED lines=14> */
.L_x_3408:
[----:B------:R-:W-:Y:S05]  /*7ea0*/  BSYNC.RECONVERGENT B2 ;  /* 0x0000000000027941 */ /* 0x000fea0003800200 */
.L_x_3407:
        /* <DEDUP_REMOVED lines=13> */
.L_x_3410:
[----:B------:R-:W-:Y:S05]  /*7f80*/  BSYNC.RECONVERGENT B2 ;  /* 0x0000000000027941 */ /* 0x000fea0003800200 */
.L_x_3409:
        /* <DEDUP_REMOVED lines=19> */
.L_x_3396:
[----:B------:R-:W-:Y:S01]  /*80c0*/  BSSY.RECONVERGENT B2, `(.L_x_3412) ;  /* 0x0000012000027945 */ /* 0x000fe20003800200 */
[----:B------:R-:W-:-:S03]  /*80d0*/  ISETP.GT.AND P3, PT, R5, RZ, PT ;  /* 0x000000ff0500720c */ /* 0x000fc60003f64270 */
[----:B------:R-:W-:Y:S10]  /*80e0*/  @!P1 BRA `(.L_x_3413) ;  /* 0x00000000003c9947 */ /* 0x000ff40003800000 */
[----:B0-2---:R-:W-:Y:S01]  /*80f0*/  @P3 FFMA.FTZ R177, R173, R203, R2 ;  /* 0x000000cbadb13223 */ /* 0x005fe20000010002 */
        /* <DEDUP_REMOVED lines=14> */
.L_x_3413:
[----:B------:R-:W-:Y:S05]  /*81e0*/  BSYNC.RECONVERGENT B2 ;  /* 0x0000000000027941 */ /* 0x000fea0003800200 */
.L_x_3412:
[----:B------:R-:W-:Y:S04]  /*81f0*/  BSSY.RECONVERGENT B2, `(.L_x_3414) ;  /* 0x0000013000027945 */ /* 0x000fe80003800200 */
[----:B------:R-:W-:Y:S05]  /*8200*/  @!P1 BRA `(.L_x_3415) ;  /* 0x0000000000449947 */ /* 0x000fea0003800000 */
[----:B-----5:R-:W-:Y:S01]  /*8210*/  PRMT R5, R156, 0x7632, R5 ;  /* 0x000076329c057816 */ /* 0x020fe20000000005 */
[----:B0-2---:R-:W-:Y:S01]  /*8220*/  @P3 FFMA.FTZ R176, R208, R203, R2 ;  /* 0x000000cbd0b03223 */ /* 0x005fe20000010002 */
[----:B------:R-:W-:Y:S02]  /*8230*/  LOP3.LUT P0, RZ, R194, 0xff00, RZ, 0xc0, !PT ;  /* 0x0000ff00c2ff7812 */ /* 0x000fe4000780c0ff */
[----:B------:R-:W-:Y:S01]  /*8240*/  SHF.L.U32 R5, R5, 0x10, RZ ;  /* 0x0000001005057819 */ /* 0x000fe200000006ff */
[----:B------:R-:W-:-:S04]  /*8250*/  @P3 FADD.FTZ R176, R211, -R176 ;  /* 0x800000b0d3b03221 */ /* 0x000fc80000010000 */
[----:B------:R-:W-:Y:S01]  /*8260*/  @P3 FFMA.FTZ R5, R4, R176, R5 ;  /* 0x000000b004053223 */ /* 0x000fe20000010005 */
[----:B------:R-:W-:-:S03]  /*8270*/  MOV R176, RZ ;  /* 0x000000ff00b07202 */ /* 0x000fc60000000f00 */
        /* <DEDUP_REMOVED lines=10> */
.L_x_3415:
[----:B------:R-:W-:Y:S05]  /*8320*/  BSYNC.RECONVERGENT B2 ;  /* 0x0000000000027941 */ /* 0x000fea0003800200 */
.L_x_3414:
[----:B------:R-:W-:Y:S04]  /*8330*/  BSSY.RECONVERGENT B2, `(.L_x_3416) ;  /* 0x0000011000027945 */ /* 0x000fe80003800200 */
[----:B------:R-:W-:Y:S05]  /*8340*/  @!P1 BRA `(.L_x_3417) ;  /* 0x00000000003c9947 */ /* 0x000fea0003800000 */
        /* <DEDUP_REMOVED lines=15> */
.L_x_3417:
[----:B------:R-:W-:Y:S05]  /*8440*/  BSYNC.RECONVERGENT B2 ;  /* 0x0000000000027941 */ /* 0x000fea0003800200 */
.L_x_3416:
        /* <DEDUP_REMOVED lines=19> */
.L_x_3419:
[----:B------:R-:W-:Y:S05]  /*8580*/  BSYNC.RECONVERGENT B2 ;  /* 0x0000000000027941 */ /* 0x000fea0003800200 */
.L_x_3418:
        /* <DEDUP_REMOVED lines=17> */
.L_x_3421:
[----:B------:R-:W-:Y:S05]  /*86a0*/  BSYNC.RECONVERGENT B2 ;  /* 0x0000000000027941 */ /* 0x000fea0003800200 */
.L_x_3420:
        /* <DEDUP_REMOVED lines=19> */
.L_x_3423:
[----:B------:R-:W-:Y:S05]  /*87e0*/  BSYNC.RECONVERGENT B2 ;  /* 0x0000000000027941 */ /* 0x000fea0003800200 */
.L_x_3422:
        /* <DEDUP_REMOVED lines=17> */
.L_x_3425:
[----:B------:R-:W-:Y:S05]  /*8900*/  BSYNC.RECONVERGENT B2 ;  /* 0x0000000000027941 */ /* 0x000fea0003800200 */
.L_x_3424:
        /* <DEDUP_REMOVED lines=10> */
[----:B0-2---:R-:W-:Y:S02]  /*89b0*/  FMUL.FTZ R176, R5, UR12 ;  /* 0x0000000c05b07c20 */ /* 0x005fe40008410000 */
        /* <DEDUP_REMOVED lines=9> */
.L_x_3395:
[----:B------:R-:W-:-:S04]  /*8a50*/  UISETP.NE.U32.AND UP0, UPT, UR20, URZ, UPT ;  /* 0x000000ff1400728c */ /* 0x000fc8000bf05070 */
[----:B------:R-:W-:-:S06]  /*8a60*/  UISETP.NE.AND.EX UP0, UPT, UR21, URZ, UPT, UP0 ;  /* 0x000000ff1500728c */ /* 0x000fcc000bf05300 */
[----:B------:R-:W-:-:S13]  /*8a70*/  PLOP3.LUT P2, PT, PT, PT, UP0, 0x80, 0x8 ;  /* 0x000000000008781c */ /* 0x000fda0003f4f008 */
[----:B------:R-:W-:Y:S05]  /*8a80*/  @!P2 BRA `(.L_x_3426) ;  /* 0x00000008007ca947 */ /* 0x000fea0003800000 */
[----:B------:R-:W-:Y:S01]  /*8a90*/  ISETP.GT.AND P0, PT, R5, RZ, PT ;  /* 0x000000ff0500720c */ /* 0x000fe20003f04270 */
[-CC-:B------:R-:W-:Y:S01]  /*8aa0*/  FFMA.FTZ R5, R173, R203.reuse, R2.reuse ;  /* 0x000000cbad057223 */ /* 0x180fe20000010002 */
[-CC-:B0-2---:R-:W-:Y:S01]  /*8ab0*/  FFMA.FTZ R168, R208, R203.reuse, R2.reuse ;  /* 0x000000cbd0a87223 */ /* 0x185fe20000010002 */
[-CC-:B------:R-:W-:Y:S01]  /*8ac0*/  FFMA.FTZ R170, R210, R203.reuse, R2.reuse ;  /* 0x000000cbd2aa7223 */ /* 0x180fe20000010002 */
[-CC-:B------:R-:W-:Y:S01]  /*8ad0*/  FFMA.FTZ R171, R175, R203.reuse, R2.reuse ;  /* 0x000000cbafab7223 */ /* 0x180fe20000010002 */
[-CC-:B------:R-:W-:Y:S01]  /*8ae0*/  FFMA.FTZ R177, R199, R203.reuse, R2.reuse ;  /* 0x000000cbc7b17223 */ /* 0x180fe20000010002 */
        /* <DEDUP_REMOVED lines=8> */
[----:B------:R-:W-:Y:S01]  /*8b70*/  FADD.FTZ R205, R215, -R176 ;  /* 0x800000b0d7cd7221 */ /* 0x000fe20000010000 */
[----:B------:R-:W-:Y:S01]  /*8b80*/  FADD.FTZ R207, R214, -R207 ;  /* 0x800000cfd6cf7221 */ /* 0x000fe20000010000 */
[----:B------:R-:W-:Y:S01]  /*8b90*/  FMUL.FTZ R168, R4, R5 ;  /* 0x0000000504a87220 */ /* 0x000fe20000410000 */
[----:B------:R-:W-:Y:S01]  /*8ba0*/  FADD.FTZ R217, R216, -R217 ;  /* 0x800000d9d8d97221 */ /* 0x000fe20000010000 */
[----:B------:R-:W-:Y:S01]  /*8bb0*/  BSSY.RECONVERGENT B2, `(.L_x_3427) ;  /* 0x0000015000027945 */ /* 0x000fe20003800200 */
[C---:B------:R-:W-:Y:S01]  /*8bc0*/  FMUL.FTZ R178, R4.reuse, R179 ;  /* 0x000000b304b27220 */ /* 0x040fe20000410000 */
        /* <DEDUP_REMOVED lines=19> */
.L_x_3428:
[----:B------:R-:W-:Y:S05]  /*8d00*/  BSYNC.RECONVERGENT B2 ;  /* 0x0000000000027941 */ /* 0x000fea0003800200 */
.L_x_3427:
[----:B------:R-:W-:Y:S01]  /*8d10*/  BSSY.RECONVERGENT B2, `(.L_x_3429) ;  /* 0x0000010000027945 */ /* 0x000fe20003800200 */
[----:B------:R-:W-:Y:S02]  /*8d20*/  F2FP.BF16.F32.PACK_AB R168, RZ, R171 ;  /* 0x000000abffa8723e */ /* 0x000fe400000010ff */
        /* <DEDUP_REMOVED lines=14> */
.L_x_3430:
[----:B------:R-:W-:Y:S05]  /*8e10*/  BSYNC.RECONVERGENT B2 ;  /* 0x0000000000027941 */ /* 0x000fea0003800200 */
.L_x_3429:
[----:B------:R-:W-:Y:S01]  /*8e20*/  BSSY.RECONVERGENT B2, `(.L_x_3431) ;  /* 0x000000f000027945 */ /* 0x000fe20003800200 */
[----:B------:R-:W-:Y:S02]  /*8e30*/  F2FP.BF16.F32.PACK_AB R176, RZ, R176 ;  /* 0x000000b0ffb0723e */ /* 0x000fe400000010ff */
        /* <DEDUP_REMOVED lines=13> */
.L_x_3432:
[----:B------:R-:W-:Y:S05]  /*8f10*/  BSYNC.RECONVERGENT B2 ;  /* 0x0000000000027941 */ /* 0x000fea0003800200 */
.L_x_3431:
        /* <DEDUP_REMOVED lines=16> */
.L_x_3434:
[----:B------:R-:W-:Y:S05]  /*9020*/  BSYNC.RECONVERGENT B2 ;  /* 0x0000000000027941 */ /* 0x000fea0003800200 */
.L_x_3433:
        /* <DEDUP_REMOVED lines=15> */
.L_x_3436:
[----:B------:R-:W-:Y:S05]  /*9120*/  BSYNC.RECONVERGENT B2 ;  /* 0x0000000000027941 */ /* 0x000fea0003800200 */
.L_x_3435:
        /* <DEDUP_REMOVED lines=16> */
.L_x_3438:
[----:B------:R-:W-:Y:S05]  /*9230*/  BSYNC.RECONVERGENT B2 ;  /* 0x0000000000027941 */ /* 0x000fea0003800200 */
.L_x_3437:
        /* <DEDUP_REMOVED lines=16> */
.L_x_3440:
[----:B------:R-:W-:Y:S05]  /*9340*/  BSYNC.RECONVERGENT B2 ;  /* 0x0000000000027941 */ /* 0x000fea0003800200 */
.L_x_3439:
        /* <DEDUP_REMOVED lines=19> */
.L_x_3426:
[----:B------:R-:W-:Y:S04]  /*9480*/  BSSY.RECONVERGENT B2, `(.L_x_3441) ;  /* 0x0000012000027945 */ /* 0x000fe80003800200 */
[----:B------:R-:W-:Y:S05]  /*9490*/  @!P1 BRA `(.L_x_3442) ;  /* 0x0000000000409947 */ /* 0x000fea0003800000 */
[----:B0-2---:R-:W-:Y:S01]  /*94a0*/  FFMA.FTZ R177, R173, R203, R2 ;  /* 0x000000cbadb17223 */ /* 0x005fe20000010002 */
        /* <DEDUP_REMOVED lines=15> */
.L_x_3442:
[----:B------:R-:W-:Y:S05]  /*95a0*/  BSYNC.RECONVERGENT B2 ;  /* 0x0000000000027941 */ /* 0x000fea0003800200 */
.L_x_3441:
[----:B------:R-:W-:Y:S04]  /*95b0*/  BSSY.RECONVERGENT B2, `(.L_x_3443) ;  /* 0x0000013000027945 */ /* 0x000fe80003800200 */
[----:B------:R-:W-:Y:S05]  /*95c0*/  @!P1 BRA `(.L_x_3444) ;  /* 0x0000000000449947 */ /* 0x000fea0003800000 */
[----:B0-2---:R-:W-:Y:S01]  /*95d0*/  FFMA.FTZ R176, R208, R203, R2 ;  /* 0x000000cbd0b07223 */ /* 0x005fe20000010002 */
        /* <DEDUP_REMOVED lines=16> */
.L_x_3444:
[----:B------:R-:W-:Y:S05]  /*96e0*/  BSYNC.RECONVERGENT B2 ;  /* 0x0000000000027941 */ /* 0x000fea0003800200 */
.L_x_3443:
[----:B------:R-:W-:Y:S04]  /*96f0*/  BSSY.RECONVERGENT B2, `(.L_x_3445) ;  /* 0x0000012000027945 */ /* 0x000fe80003800200 */
[----:B------:R-:W-:Y:S05]  /*9700*/  @!P1 BRA `(.L_x_3446) ;  /* 0x0000000000409947 */ /* 0x000fea0003800000 */
[----:B0-2---:R-:W-:Y:S01]  /*9710*/  FFMA.FTZ R177, R175, R203, R2 ;  /* 0x000000cbafb17223 */ /* 0x005fe20000010002 */
        /* <DEDUP_REMOVED lines=9> */
[-C--:B------:R-:W-:Y:S01]  /*97b0*/  FMUL.FTZ R176, R114, R179.reuse ;  /* 0x000000b372b07220 */ /* 0x080fe20000410000 */
[----:B------:R-:W-:-:S04]  /*97c0*/  @P3 FMUL.FTZ R177, R178, R179 ;  /* 0x000000b3b2b13220 */ /* 0x000fc80000410000 */
[----:B------:R-:W-:Y:S01]  /*97d0*/  FSEL R176, R176, RZ, P3 ;  /* 0x000000ffb0b07208 */ /* 0x000fe20001800000 */
[----:B------:R-:W-:-:S03]  /*97e0*/  FADD.FTZ R42, R42, R177 ;  /* 0x000000b12a2a7221 */ /* 0x000fc60000010000 */
[----:B------:R-:W-:-:S04]  /*97f0*/  F2FP.BF16.F32.PACK_AB R176, RZ, R176 ;  /* 0x000000b0ffb0723e */ /* 0x000fc800000010ff */
[----:B------:R-:W-:-:S07]  /*9800*/  PRMT R165, R176, 0x7610, R165 ;  /* 0x00007610b0a57816 */ /* 0x000fce00000000a5 */
.L_x_3446:
[----:B------:R-:W-:Y:S05]  /*9810*/  BSYNC.RECONVERGENT B2 ;  /* 0x0000000000027941 */ /* 0x000fea0003800200 */
.L_x_3445:
        /* <DEDUP_REMOVED lines=19> */
.L_x_3448:
[----:B------:R-:W-:Y:S05]  /*9950*/  BSYNC.RECONVERGENT B2 ;  /* 0x0000000000027941 */ /* 0x000fea0003800200 */
.L_x_3447:
        /* <DEDUP_REMOVED lines=18> */
.L_x_3450:
[----:B------:R-:W-:Y:S05]  /*9a80*/  BSYNC.RECONVERGENT B2 ;  /* 0x0000000000027941 */ /* 0x000fea0003800200 */
.L_x_3449:
        /* <DEDUP_REMOVED lines=19> */
.L_x_3452:
[----:B------:R-:W-:Y:S05]  /*9bc0*/  BSYNC.RECONVERGENT B2 ;  /* 0x0000000000027941 */ /* 0x000fea0003800200 */
.L_x_3451:
        /* <DEDUP_REMOVED lines=18> */
.L_x_3454:
[----:B------:R-:W-:Y:S05]  /*9cf0*/  BSYNC.RECONVERGENT B2 ;  /* 0x0000000000027941 */ /* 0x000fea0003800200 */
.L_x_3453:
[----:B------:R-:W-:Y:S05]  /*9d00*/  @!P1 BRA `(.L_x_3411) ;  /* 0x0000000000489947 */ /* 0x000fea0003800000 */
[----:B------:R-:W-:Y:S01]  /*9d10*/  FFMA.FTZ R203, R218, R203, R2 ;  /* 0x000000cbdacb7223 */ /* 0x000fe20000010002 */
        /* <DEDUP_REMOVED lines=8> */
[----:B0-2---:R-:W-:Y:S01]  /*9da0*/  FMUL.FTZ R176, R2, UR12 ;  /* 0x0000000c02b07c20 */ /* 0x005fe20008410000 */
        /* <DEDUP_REMOVED lines=8> */
.L_x_3411:
[----:B------:R-:W-:Y:S05]  /*9e30*/  BSYNC.RECONVERGENT B1 ;  /* 0x0000000000017941 */ /* 0x000fea0003800200 */
.L_x_3394:
[----:B0-2---:R-:W0:Y:S08]  /*9e40*/  @P2 LDC.64 R176, c[0x0][0x478] ;  /* 0x00011e00ffb02b82 */ /* 0x005e300000000a00 */
[----:B------:R-:W1:Y:S01]  /*9e50*/  @P1 LDC.64 R4, c[0x0][0x468] ;  /* 0x00011a00ff041b82 */ /* 0x000e620000000a00 */
[----:B0-----:R-:W-:-:S05]  /*9e60*/  @P2 IMAD.WIDE.U32 R176, R0, 0x10, R176 ;  /* 0x0000001000b02825 */ /* 0x001fca00078e00b0 */
[----:B------:R3:W-:Y:S01]  /*9e70*/  @P2 STG.E.128 desc[UR6][R176.64], R168 ;  /* 0x000000a8b0002986 */ /* 0x0007e2000c101d06 */
[----:B-1----:R-:W-:-:S05]  /*9e80*/  @P1 IMAD.WIDE.U32 R4, R201, 0x10, R4 ;  /* 0x00000010c9041825 */ /* 0x002fca00078e0004 */
[----:B------:R3:W-:Y:S02]  /*9e90*/  @P1 STG.E.128 desc[UR6][R4.64], R164 ;  /* 0x000000a404001986 */ /* 0x0007e4000c101d06 */
.L_x_3391:
[----:B------:R-:W-:Y:S05]  /*9ea0*/  BSYNC.RECONVERGENT B0 ;  /* 0x0000000000007941 */ /* 0x000fea0003800200 */
.L_x_3390:
[----:B---3--:R-:W1:Y:S02]  /*9eb0*/  LDC.64 R4, c[0x0][0x380] ;  /* 0x0000e000ff047b82 */ /* 0x008e640000000a00 */
[----:B-1----:R-:W-:-:S04]  /*9ec0*/  LEA R6, R4, R6, 0x2 ;  /* 0x0000000604067211 */ /* 0x002fc800078e10ff */
[----:B------:R-:W-:-:S13]  /*9ed0*/  ISETP.GE.AND P0, PT, R6, R5, PT ;  /* 0x000000050600720c */ /* 0x000fda0003f06270 */
[----:B------:R-:W-:Y:S05]  /*9ee0*/  @!P0 BRA `(.L_x_3455) ;  /* 0xffffff6800388947 */ /* 0x000fea000383ffff */
.L_x_3250:
[----:B------:R-:W1:Y:S01]  /*9ef0*/  S2R R3, SR_CgaCtaId ;  /* 0x0000000000037919 */ /* 0x000e620000008800 */
[----:B------:R-:W-:Y:S01]  /*9f00*/  SHF.R.U32.HI R5, RZ, 0x5, R200 ;  /* 0x00000005ff057819 */ /* 0x000fe200000116c8 */
[----:B------:R-:W-:Y:S05]  /*9f10*/  WARPSYNC.ALL ;  /* 0x0000000000007948 */ /* 0x000fea0003800000 */
[----:B------:R-:W-:Y:S01]  /*9f20*/  MOV R0, 0x400 ;  /* 0x0000040000007802 */ /* 0x000fe20000000f00 */
[----:B------:R-:W-:Y:S01]  /*9f30*/  IMAD R204, R5, 0x60, R204 ;  /* 0x0000006005cc7824 */ /* 0x000fe200078e02cc */
[----:B------:R-:W3:Y:S01]  /*9f40*/  S2UR UR4, SR_CTAID.X ;  /* 0x00000000000479c3 */ /* 0x000ee20000002500 */
[----:B------:R-:W-:Y:S01]  /*9f50*/  LOP3.LUT R2, R200, 0x7f, RZ, 0x3c, !PT ;  /* 0x0000007fc8027812 */ /* 0x000fe200078e3cff */
[----:B------:R-:W4:Y:S01]  /*9f60*/  LDCU.128 UR16, c[0x0][0x440] ;  /* 0x00008800ff1077ac */ /* 0x000f220008000c00 */
        /* <DEDUP_REMOVED lines=9> */
[----:B---3--:R-:W-:Y:S01]  /*a000*/  IMAD R9, R9, UR4, RZ ;  /* 0x0000000409097c24 */ /* 0x008fe2000f8e02ff */
[----:B------:R-:W1:Y:S02]  /*a010*/  LDCU.64 UR4, c[0x0][0x460] ;  /* 0x00008c00ff0477ac */ /* 0x000e640008000a00 */
[----:B------:R-:W-:Y:S01]  /*a020*/  LEA R204, R204, R3, 0x5 ;  /* 0x00000003cccc7211 */ /* 0x000fe200078e28ff */
[----:B------:R-:W-:Y:S01]  /*a030*/  IMAD R3, R200, 0x4, R3 ;  /* 0x00000004c8037824 */ /* 0x000fe200078e0203 */
[----:B------:R-:W-:-:S03]  /*a040*/  IADD3 R200, P6, PT, R9, R200, RZ ;  /* 0x000000c809c87210 */ /* 0x000fc60007fde0ff */
[----:B------:R-:W-:Y:S01]  /*a050*/  STS.128 [R204], R80 ;  /* 0x00000050cc007388 */ /* 0x000fe20000000c00 */
[----:B-----5:R-:W-:-:S03]  /*a060*/  IADD3.X R33, PT, PT, RZ, RZ, RZ, P6, !PT ;  /* 0x000000ffff217210 */ /* 0x020fc600037fe4ff */
[----:B------:R-:W-:Y:S04]  /*a070*/  STS.128 [R204+0x10], R76 ;  /* 0x0000104ccc007388 */ /* 0x000fe80000000c00 */
[----:B------:R-:W-:Y:S04]  /*a080*/  STS.128 [R204+0x400], R72 ;  /* 0x00040048cc007388 */ /* 0x000fe80000000c00 */
[----:B------:R-:W-:Y:S04]  /*a090*/  STS.128 [R204+0x410], R68 ;  /* 0x00041044cc007388 */ /* 0x000fe80000000c00 */
[----:B------:R-:W-:Y:S04]  /*a0a0*/  STS.128 [R204+0x800], R64 ;  /* 0x00080040cc007388 */ /* 0x000fe80000000c00 */
[----:B------:R3:W-:Y:S01]  /*a0b0*/  STS.128 [R204+0x810], R60 ;  /* 0x0008103ccc007388 */ /* 0x0007e20000000c00 */
[----:B------:R-:W-:Y:S01]  /*a0c0*/  BAR.SYNC.DEFER_BLOCKING 0x0 ;  /* 0x0000000000007b1d */ /* 0x000fe20000010000 */
[----:B---3--:R-:W-:-:S02]  /*a0d0*/  SHF.L.U64.HI R62, R200, 0x2, R33 ;  /* 0x00000002c83e7819 */ /* 0x008fc40000010221 */
[----:B------:R-:W-:-:S04]  /*a0e0*/  SHF.L.U32 R60, R200, 0x2, RZ ;  /* 0x00000002c83c7819 */ /* 0x000fc800000006ff */
[----:B----4-:R-:W-:Y:S01]  /*a0f0*/  IADD3 R34, P6, PT, R60, UR18, RZ ;  /* 0x000000123c227c10 */ /* 0x010fe2000ffde0ff */
[----:B------:R-:W3:Y:S04]  /*a100*/  LDS R0, [R3] ;  /* 0x0000000003007984 */ /* 0x000ee80000000800 */
[----:B------:R-:W4:Y:S04]  /*a110*/  LDS R9, [R3+0xc00] ;  /* 0x000c000003097984 */ /* 0x000f280000000800 */
[----:B------:R-:W0:Y:S04]  /*a120*/  LDS R2, [R3+0x200] ;  /* 0x0002000003027984 */ /* 0x000e280000000800 */
        /* <DEDUP_REMOVED lines=8> */
[----:B---3--:R-:W-:-:S03]  /*a1b0*/  FADD.FTZ R0, RZ, R0 ;  /* 0x00000000ff007221 */ /* 0x008fc60000010000 */
[----:B------:R-:W3:Y:S01]  /*a1c0*/  LDS R10, [R3+0x1600] ;  /* 0x00160000030a7984 */ /* 0x000ee20000000800 */
[----:B----4-:R-:W-:-:S03]  /*a1d0*/  FADD.FTZ R0, R0, R9 ;  /* 0x0000000900007221 */ /* 0x010fc60000010000 */
[----:B------:R-:W4:Y:S01]  /*a1e0*/  LDS R17, [R3+0x1800] ;  /* 0x0018000003117984 */ /* 0x000f220000000800 */
[----:B0-----:R-:W-:-:S03]  /*a1f0*/  FADD.FTZ R2, RZ, R2 ;  /* 0x00000002ff027221 */ /* 0x001fc60000010000 */
[----:B------:R-:W0:Y:S01]  /*a200*/  LDS R19, [R3+0x1a00] ;  /* 0x001a000003137984 */ /* 0x000e220000000800 */
[----:B--2---:R-:W-:-:S03]  /*a210*/  FADD.FTZ R2, R2, R11 ;  /* 0x0000000b02027221 */ /* 0x004fc60000010000 */
[----:B------:R-:W2:Y:S01]  /*a220*/  LDS R21, [R3+0x1c00] ;  /* 0x001c000003157984 */ /* 0x000ea20000000800 */
        /* <DEDUP_REMOVED lines=14> */
[----:B---3--:R-:W-:-:S03]  /*a310*/  FADD.FTZ R7, R7, R10 ;  /* 0x0000000a07077221 */ /* 0x008fc60000010000 */
[----:B------:R-:W3:Y:S01]  /*a320*/  LDS R31, [R3+0x2c00] ;  /* 0x002c0000031f7984 */ /* 0x000ee20000000800 */
[----:B----4-:R-:W-:-:S03]  /*a330*/  FADD.FTZ R0, R0, R17 ;  /* 0x0000001100007221 */ /* 0x010fc60000010000 */
[----:B------:R-:W4:Y:S01]  /*a340*/  LDS R18, [R3+0x2e00] ;  /* 0x002e000003127984 */ /* 0x000f220000000800 */
[----:B0-----:R-:W-:Y:S01]  /*a350*/  FADD.FTZ R2, R2, R19 ;  /* 0x0000001302027221 */ /* 0x001fe20000010000 */
        /* <DEDUP_REMOVED lines=12> */
[----:B---3--:R-:W-:-:S03]  /*a420*/  FADD.FTZ R31, R6, R31 ;  /* 0x0000001f061f7221 */ /* 0x008fc60000010000 */
[----:B------:R0:W-:Y:S01]  /*a430*/  STS.128 [R204+0x410], R92 ;  /* 0x0004105ccc007388 */ /* 0x0001e20000000c00 */
[----:B----4-:R-:W-:-:S03]  /*a440*/  FADD.FTZ R11, R7, R18 ;  /* 0x00000012070b7221 */ /* 0x010fc60000010000 */
[----:B------:R-:W-:Y:S04]  /*a450*/  STS.128 [R204+0x800], R88 ;  /* 0x00080058cc007388 */ /* 0x000fe80000000c00 */
[----:B------:R-:W-:Y:S01]  /*a460*/  STS.128 [R204+0x810], R84 ;  /* 0x00081054cc007388 */ /* 0x000fe20000000c00 */
[----:B------:R-:W-:Y:S01]  /*a470*/  BAR.SYNC.DEFER_BLOCKING 0x0 ;  /* 0x0000000000007b1d */ /* 0x000fe20000010000 */
[----:B0-----:R-:W-:Y:S02]  /*a480*/  IADD3.X R93, PT, PT, R62, UR19, RZ, P6, !PT ;  /* 0x000000133e5d7c10 */ /* 0x001fe4000b7fe4ff */
[----:B------:R-:W-:-:S03]  /*a490*/  IADD3 R32, P6, PT, R60, UR16, RZ ;  /* 0x000000103c207c10 */ /* 0x000fc6000ffde0ff */
        /* <DEDUP_REMOVED lines=50> */
[----:B0-----:R-:W-:-:S03]  /*a7c0*/  FADD.FTZ R89, R28, R89 ;  /* 0x000000591c597221 */ /* 0x001fc60000010000 */
[----:B------:R-:W-:Y:S01]  /*a7d0*/  STS.128 [R204+0x410], R44 ;  /* 0x0004102ccc007388 */ /* 0x000fe20000000c00 */
[----:B-1----:R-:W-:-:S03]  /*a7e0*/  FADD.FTZ R91, R30, R91 ;  /* 0x0000005b1e5b7221 */ /* 0x002fc60000010000 */
[----:B------:R-:W-:Y:S01]  /*a7f0*/  STS.128 [R204+0x800], R40 ;  /* 0x00080028cc007388 */ /* 0x000fe20000000c00 */
[----:B--2---:R-:W-:-:S03]  /*a800*/  IADD3.X R57, PT, PT, R62, UR17, RZ, P6, !PT ;  /* 0x000000113e397c10 */ /* 0x004fc6000b7fe4ff */
        /* <DEDUP_REMOVED lines=64> */
.L_x_3457:
[----:B------:R-:W-:Y:S05]  /*ac10*/  BSYNC.RECONVERGENT B0 ;  /* 0x0000000000007941 */ /* 0x000fea0003800200 */
.L_x_3456:
[----:B------:R-:W-:Y:S01]  /*ac20*/  BSSY.RECONVERGENT B0, `(.L_x_3458) ;  /* 0x0000012000007945 */ /* 0x000fe20003800200 */
[----:B------:R-:W-:-:S03]  /*ac30*/  FADD.FTZ R23, R23, R14 ;  /* 0x0000000e17177221 */ /* 0x000fc60000010000 */
[----:B------:R-:W-:Y:S05]  /*ac40*/  @!P0 BRA `(.L_x_3459) ;  /* 0x00000000003c8947 */ /* 0x000fea0003800000 */
[----:B-1----:R-:W-:Y:S01]  /*ac50*/  IMAD.MOV.U32 R2, RZ, RZ, R34 ;  /* 0x000000ffff027224 */ /* 0x002fe200078e0022 */
        /* <DEDUP_REMOVED lines=14> */
.L_x_3459:
[----:B------:R-:W-:Y:S05]  /*ad40*/  BSYNC.RECONVERGENT B0 ;  /* 0x0000000000007941 */ /* 0x000fea0003800200 */
.L_x_3458:
[----:B------:R-:W-:Y:S01]  /*ad50*/  BSSY.RECONVERGENT B0, `(.L_x_3460) ;  /* 0x0000012000007945 */ /* 0x000fe20003800200 */
[----:B------:R-:W-:-:S03]  /*ad60*/  FADD.FTZ R33, R33, R16 ;  /* 0x0000001021217221 */ /* 0x000fc60000010000 */
[----:B------:R-:W-:Y:S05]  /*ad70*/  @!P1 BRA `(.L_x_3461) ;  /* 0x00000000003c9947 */ /* 0x000fea0003800000 */
[----:B-12---:R-:W-:Y:S01]  /*ad80*/  MOV R2, R34 ;  /* 0x0000002200027202 */ /* 0x006fe20000000f00 */
        /* <DEDUP_REMOVED lines=14> */
.L_x_3461:
[----:B------:R-:W-:Y:S05]  /*ae70*/  BSYNC.RECONVERGENT B0 ;  /* 0x0000000000007941 */ /* 0x000fea0003800200 */
.L_x_3460:
        /* <DEDUP_REMOVED lines=18> */
.L_x_3463:
[----:B------:R-:W-:Y:S05]  /*afa0*/  BSYNC.RECONVERGENT B0 ;  /* 0x0000000000007941 */ /* 0x000fea0003800200 */
.L_x_3462:
        /* <DEDUP_REMOVED lines=18> */
.L_x_3465:
[----:B------:R-:W-:Y:S05]  /*b0d0*/  BSYNC.RECONVERGENT B0 ;  /* 0x0000000000007941 */ /* 0x000fea0003800200 */
.L_x_3464:
        /* <DEDUP_REMOVED lines=11> */
.L_x_3259:
        /* <DEDUP_REMOVED lines=8> */
.L_x_3467:
[----:B------:R-:W-:Y:S05]  /*b210*/  BSYNC B0 ;  /* 0x0000000000007941 */ /* 0x000fea0003800000 */
.L_x_3466:
        /* <DEDUP_REMOVED lines=8> */
.L_x_3468:
[----:B------:R-:W-:-:S05]  /*b2a0*/  FADD.FTZ R176, R176, R217 ;  /* 0x000000d9b0b07221 */ /* 0x000fca0000010000 */
[----:B------:R-:W-:Y:S01]  /*b2b0*/  MOV R207, R176 ;  /* 0x000000b000cf7202 */ /* 0x000fe20000000f00 */
[----:B------:R-:W-:Y:S01]  /*b2c0*/  HFMA2 R206, -RZ, RZ, 0, 1.1920928955078125e-07 ;  /* 0x00000002ffce7431 */ /* 0x000fe200000001ff */
[----:B------:R-:W-:-:S07]  /*b2d0*/  MOV R177, R205 ;  /* 0x000000cd00b17202 */ /* 0x000fce0000000f00 */
[----:B------:R-:W-:Y:S05]  /*b2e0*/  WARPSYNC.COLLECTIVE R204, `(.L_x_3469) ;  /* 0x00000000cc087348 */ /* 0x000fea0003c00000 */
[----:B------:R0:W1:Y:S02]  /*b2f0*/  SHFL.BFLY P0, R205, R207, R206, R219 ;  /* 0x0c0000cecfcd7389 */ /* 0x00006400000000db */
[----:B01----:R-:W-:Y:S05]  /*b300*/  ENDCOLLECTIVE ;  /* 0x000000000000791b */ /* 0x003fea0003800000 */
.L_x_3469:
[----:B------:R-:W-:-:S05]  /*b310*/  FADD.FTZ R177, R177, R220 ;  /* 0x000000dcb1b17221 */ /* 0x000fca0000010000 */
[----:B------:R-:W-:Y:S01]  /*b320*/  MOV R207, R177 ;  /* 0x000000b100cf7202 */ /* 0x000fe20000000f00 */
[----:B------:R-:W-:-:S07]  /*b330*/  IMAD.MOV.U32 R179, RZ, RZ, R205 ;  /* 0x000000ffffb37224 */ /* 0x000fce00078e00cd */
[----:B------:R-:W-:Y:S05]  /*b340*/  WARPSYNC.COLLECTIVE R204, `(.L_x_3470) ;  /* 0x00000000cc087348 */ /* 0x000fea0003c00000 */
[----:B------:R0:W1:Y:S02]  /*b350*/  SHFL.BFLY P0, R205, R207, R206, R219 ;  /* 0x0c0000cecfcd7389 */ /* 0x00006400000000db */
[----:B01----:R-:W-:Y:S05]  /*b360*/  ENDCOLLECTIVE ;  /* 0x000000000000791b */ /* 0x003fea0003800000 */
.L_x_3470:
[----:B------:R-:W-:-:S05]  /*b370*/  FADD.FTZ R179, R176, R179 ;  /* 0x000000b3b0b37221 */ /* 0x000fca0000010000 */
[----:B------:R-:W-:Y:S01]  /*b380*/  MOV R207, R179 ;  /* 0x000000b300cf7202 */ /* 0x000fe20000000f00 */
[----:B------:R-:W-:Y:S01]  /*b390*/  HFMA2 R206, -RZ, RZ, 0, 2.384185791015625e-07 ;  /* 0x00000004ffce7431 */ /* 0x000fe200000001ff */
[----:B------:R-:W-:-:S07]  /*b3a0*/  MOV R178, R205 ;  /* 0x000000cd00b27202 */ /* 0x000fce0000000f00 */
[----:B------:R-:W-:Y:S05]  /*b3b0*/  WARPSYNC.COLLECTIVE R204, `(.L_x_3471) ;  /* 0x00000000cc087348 */ /* 0x000fea0003c00000 */
[----:B------:R0:W1:Y:S02]  /*b3c0*/  SHFL.BFLY P0, R205, R207, R206, R219 ;  /* 0x0c0000cecfcd7389 */ /* 0x00006400000000db */
[----:B01----:R-:W-:Y:S05]  /*b3d0*/  ENDCOLLECTIVE ;  /* 0x000000000000791b */ /* 0x003fea0003800000 */
.L_x_3471:
[----:B------:R-:W-:-:S04]  /*b3e0*/  FADD.FTZ R178, R177, R178 ;  /* 0x000000b2b1b27221 */ /* 0x000fc80000010000 */
[----:B------:R-:W-:Y:S01]  /*b3f0*/  IMAD.MOV.U32 R207, RZ, RZ, R178 ;  /* 0x000000ffffcf7224 */ /* 0x000fe200078e00b2 */
[----:B------:R-:W-:-:S07]  /*b400*/  MOV R200, R205 ;  /* 0x000000cd00c87202 */ /* 0x000fce0000000f00 */
[----:B------:R-:W-:Y:S05]  /*b410*/  WARPSYNC.COLLECTIVE R204, `(.L_x_3472) ;  /* 0x00000000cc087348 */ /* 0x000fea0003c00000 */
[----:B------:R0:W1:Y:S02]  /*b420*/  SHFL.BFLY P0, R205, R207, R206, R219 ;  /* 0x0c0000cecfcd7389 */ /* 0x00006400000000db */
[----:B01----:R-:W-:Y:S05]  /*b430*/  ENDCOLLECTIVE ;  /* 0x000000000000791b */ /* 0x003fea0003800000 */
.L_x_3472:
[----:B------:R-:W-:-:S05]  /*b440*/  FADD.FTZ R200, R179, R200 ;  /* 0x000000c8b3c87221 */ /* 0x000fca0000010000 */
[----:B------:R-:W-:Y:S01]  /*b450*/  MOV R207, R200 ;  /* 0x000000c800cf7202 */ /* 0x000fe20000000f00 */
[----:B------:R-:W-:Y:S01]  /*b460*/  HFMA2 R206, -RZ, RZ, 0, 4.76837158203125e-07 ;  /* 0x00000008ffce7431 */ /* 0x000fe200000001ff */
[----:B------:R-:W-:-:S07]  /*b470*/  MOV R201, R205 ;  /* 0x000000cd00c97202 */ /* 0x000fce0000000f00 */
[----:B------:R-:W-:Y:S05]  /*b480*/  WARPSYNC.COLLECTIVE R204, `(.L_x_3473) ;  /* 0x00000000cc087348 */ /* 0x000fea0003c00000 */
[----:B------:R0:W1:Y:S02]  /*b490*/  SHFL.BFLY P0, R205, R207, R206, R219 ;  /* 0x0c0000cecfcd7389 */ /* 0x00006400000000db */
[----:B01----:R-:W-:Y:S05]  /*b4a0*/  ENDCOLLECTIVE ;  /* 0x000000000000791b */ /* 0x003fea0003800000 */
.L_x_3473:
[----:B------:R-:W-:-:S05]  /*b4b0*/  FADD.FTZ R201, R178, R201 ;  /* 0x000000c9b2c97221 */ /* 0x000fca0000010000 */
[----:B------:R-:W-:Y:S02]  /*b4c0*/  MOV R207, R201 ;  /* 0x000000c900cf7202 */ /* 0x000fe40000000f00 */
[----:B------:R-:W-:-:S07]  /*b4d0*/  MOV R203, R205 ;  /* 0x000000cd00cb7202 */ /* 0x000fce0000000f00 */
[----:B------:R-:W-:Y:S05]  /*b4e0*/  WARPSYNC.COLLECTIVE R204, `(.L_x_3474) ;  /* 0x00000000cc087348 */ /* 0x000fea0003c00000 */
[----:B------:R0:W1:Y:S02]  /*b4f0*/  SHFL.BFLY P0, R205, R207, R206, R219 ;  /* 0x0c0000cecfcd7389 */ /* 0x00006400000000db */
[----:B01----:R-:W-:Y:S05]  /*b500*/  ENDCOLLECTIVE ;  /* 0x000000000000791b */ /* 0x003fea0003800000 */
.L_x_3474:
[----:B------:R-:W-:-:S05]  /*b510*/  FADD.FTZ R203, R200, R203 ;  /* 0x000000cbc8cb7221 */ /* 0x000fca0000010000 */
[----:B------:R-:W-:Y:S01]  /*b520*/  MOV R207, R203 ;  /* 0x000000cb00cf7202 */ /* 0x000fe20000000f00 */
[----:B------:R-:W-:Y:S02]  /*b530*/  HFMA2 R206, -RZ, RZ, 0, 9.5367431640625e-07 ;  /* 0x00000010ffce7431 */ /* 0x000fe400000001ff */
[----:B------:R-:W-:-:S07]  /*b540*/  IMAD.MOV.U32 R202, RZ, RZ, R205 ;  /* 0x000000ffffca7224 */ /* 0x000fce00078e00cd */
[----:B------:R-:W-:Y:S05]  /*b550*/  WARPSYNC.COLLECTIVE R204, `(.L_x_3475) ;  /* 0x00000000cc087348 */ /* 0x000fea0003c00000 */
[----:B------:R0:W1:Y:S02]  /*b560*/  SHFL.BFLY P0, R205, R207, R206, R219 ;  /* 0x0c0000cecfcd7389 */ /* 0x00006400000000db */
[----:B01----:R-:W-:Y:S05]  /*b570*/  ENDCOLLECTIVE ;  /* 0x000000000000791b */ /* 0x003fea0003800000 */
.L_x_3475:
[----:B------:R-:W-:-:S05]  /*b580*/  FADD.FTZ R202, R201, R202 ;  /* 0x000000cac9ca7221 */ /* 0x000fca0000010000 */
[----:B------:R-:W-:Y:S02]  /*b590*/  MOV R207, R202 ;  /* 0x000000ca00cf7202 */ /* 0x000fe40000000f00 */
[----:B------:R-:W-:-:S07]  /*b5a0*/  MOV R176, R205 ;  /* 0x000000cd00b07202 */ /* 0x000fce0000000f00 */
[----:B------:R-:W-:Y:S05]  /*b5b0*/  WARPSYNC.COLLECTIVE R204, `(.L_x_3476) ;  /* 0x00000000cc087348 */ /* 0x000fea0003c00000 */
[----:B------:R0:W1:Y:S02]  /*b5c0*/  SHFL.BFLY P0, R205, R207, R206, R219 ;  /* 0x0c0000cecfcd7389 */ /* 0x00006400000000db */
[----:B01----:R-:W-:Y:S05]  /*b5d0*/  ENDCOLLECTIVE ;  /* 0x000000000000791b */ /* 0x003fea0003800000 */
.L_x_3476:
[----:B------:R-:W-:Y:S01]  /*b5e0*/  MOV R177, R205 ;  /* 0x000000cd00b17202 */ /* 0x000fe20000000f00 */
[----:B------:R-:W-:Y:S06]  /*b5f0*/  BRA `(.L_x_3477) ;  /* 0xffffff6800fc7947 */ /* 0x000fec000383ffff */
.L_x_3478:
        /* <DEDUP_REMOVED lines=16> */
.L_x_14468:


//--------------------- .text._ZN10layer_norm22ln_bwd_finalize_kernelINS_22Kernel_traits_finalizeILj768Ef13__nv_bfloat16S2_S2_fjLb1ELj1024ELj4ENS_18Kernel_traits_baseILj768EfS2_S2_S2_fjLj1024EEEEELb1ELb1EEEvNS_9BwdParamsE --------------------------
	.section	.text._ZN10layer_norm22ln_bwd_finalize_kernelINS_22Kernel_traits_finalizeILj768Ef13__nv_bfloat16S2_S2_fjLb1ELj1024ELj4ENS_18Kernel_traits_baseILj768EfS2_S2_S2_fjLj1024EEEEELb1ELb1EEEvNS_9BwdParamsE,"ax",@progbits
	.align	128
        .global         _ZN10layer_norm22ln_bwd_finalize_kernelINS_22Kernel_traits_finalizeILj768Ef13__nv_bfloat16S2_S2_fjLb1ELj1024ELj4ENS_18Kernel_traits_baseILj768EfS2_S2_S2_fjLj1024EEEEELb1ELb1EEEvNS_9BwdParamsE
        .type           _ZN10layer_norm22ln_bwd_finalize_kernelINS_22Kernel_traits_finalizeILj768Ef13__nv_bfloat16S2_S2_fjLb1ELj1024ELj4ENS_18Kernel_traits_baseILj768EfS2_S2_S2_fjLj1024EEEEELb1ELb1EEEvNS_9BwdParamsE,@function
        .size           _ZN10layer_norm22ln_bwd_finalize_kernelINS_22Kernel_traits_finalizeILj768Ef13__nv_bfloat16S2_S2_fjLb1ELj1024ELj4ENS_18Kernel_traits_baseILj768EfS2_S2_S2_fjLj1024EEEEELb1ELb1EEEvNS_9BwdParamsE,(.L_x_14469 - _ZN10layer_norm22ln_bwd_finalize_kernelINS_22Kernel_traits_finalizeILj768Ef13__nv_bfloat16S2_S2_fjLb1ELj1024ELj4ENS_18Kernel_traits_baseILj768EfS2_S2_S2_fjLj1024EEEEELb1ELb1EEEvNS_9BwdParamsE)
        .other          _ZN10layer_norm22ln_bwd_finalize_kernelINS_22Kernel_traits_finalizeILj768Ef13__nv_bfloat16S2_S2_fjLb1ELj1024ELj4ENS_18Kernel_traits_baseILj768EfS2_S2_S2_fjLj1024EEEEELb1ELb1EEEvNS_9BwdParamsE,@"STO_CUDA_ENTRY STV_DEFAULT"
_ZN10layer_norm22ln_bwd_finalize_kernelINS_22Kernel_traits_finalizeILj768Ef13__nv_bfloat16S2_S2_fjLb1ELj1024ELj4ENS_18Kernel_traits_baseILj768EfS2_S2_S2_fjLj1024EEEEELb1ELb1EEEvNS_9BwdParamsE:
.text._ZN10layer_norm22ln_bwd_finalize_kernelINS_22Kernel_traits_finalizeILj768Ef13__nv_bfloat16S2_S2_fjLb1ELj1024ELj4ENS_18Kernel_traits_baseILj768EfS2_S2_S2_fjLj1024EEEEELb1ELb1EEEvNS_9BwdParamsE:
        /* <DEDUP_REMOVED lines=13> */
[----:B------:R-:W-:Y:S01]  /*00d0*/  LOP3.LUT R4, R0, 0x1f, RZ, 0xc0, !PT ;  /* 0x0000001f00047812 */ /* 0x000fe200078ec0ff */
[----:B------:R-:W-:Y:S01]  /*00e0*/  HFMA2 R6, -RZ, RZ, 0, 0 ;  /* 0x00000000ff067431 */ /* 0x000fe200000001ff */
[----:B------:R-:W-:Y:S02]  /*00f0*/  MOV R22, RZ ;  /* 0x000000ff00167202 */ /* 0x000fe40000000f00 */
[----:B------:R-:W-:-:S02]  /*0100*/  LOP3.LUT R9, R9, 0x7ffffff0, RZ, 0xc0, !PT ;  /* 0x7ffffff009097812 */ /* 0x000fc400078ec0ff */
        /* <DEDUP_REMOVED lines=43> */
.L_x_3483:
        /* <DEDUP_REMOVED lines=87> */
.L_x_3482:
[----:B------:R-:W-:Y:S05]  /*0930*/  BSYNC.RECONVERGENT B1 ;  /* 0x0000000000017941 */ /* 0x000fea0003800200 */
.L_x_3481:
        /* <DEDUP_REMOVED lines=50> */
.L_x_3485:
[----:B------:R-:W-:Y:S05]  /*0c60*/  BSYNC.RECONVERGENT B1 ;  /* 0x0000000000017941 */ /* 0x000fea0003800200 */
.L_x_3484:
        /* <DEDUP_REMOVED lines=30> */
.L_x_3487:
[----:B------:R-:W-:Y:S05]  /*0e50*/  BSYNC.RECONVERGENT B1 ;  /* 0x0000000000017941 */ /* 0x000fea0003800200 */
.L_x_3486:
        /* <DEDUP_REMOVED lines=15> */
.L_x_3480:
[----:B------:R-:W-:Y:S05]  /*0f50*/  BSYNC.RECONVERGENT B0 ;  /* 0x0000000000007941 */ /* 0x000fea0003800200 */
.L_x_3479:
        /* <DEDUP_REMOVED lines=70> */
.L_x_3488:
        /* <DEDUP_REMOVED lines=12> */
.L_x_14469:


//--------------------- .text._ZN10layer_norm13ln_bwd_kernelINS_13Kernel_traitsIf13__nv_bfloat16S2_S2_fjLj768ELj1ELj4ELj1ELj16ENS_18Kernel_traits_baseILj768EfS2_S2_S2_fjLj128EEEEELb1ELb1ELb1ELb1EEEvNS_9BwdParamsE --------------------------
	.section	.text._ZN10layer_norm13ln_bwd_kernelINS_13Kernel_traitsIf13__nv_bfloat16S2_S2_fjLj768ELj1ELj4ELj1ELj16ENS_18Kernel_traits_baseILj768EfS2_S2_S2_fjLj128EEEEELb1ELb1ELb1ELb1EEEvNS_9BwdParamsE,"ax",@progbits
	.align	128
        .global         _ZN10layer_norm13ln_bwd_kernelINS_13Kernel_traitsIf13__nv_bfloat16S2_S2_fjLj768ELj1ELj4ELj1ELj16ENS_18Kernel_traits_baseILj768EfS2_S2_S2_fjLj128EEEEELb1ELb1ELb1ELb1EEEvNS_9BwdParamsE
        .type           _ZN10layer_norm13ln_bwd_kernelINS_13Kernel_traitsIf13__nv_bfloat16S2_S2_fjLj768ELj1ELj4ELj1ELj16ENS_18Kernel_traits_baseILj768EfS2_S2_S2_fjLj128EEEEELb1ELb1ELb1ELb1EEEvNS_9BwdParamsE,@function
        .size           _ZN10layer_norm13ln_bwd_kernelINS_13Kernel_traitsIf13__nv_bfloat16S2_S2_fjLj768ELj1ELj4ELj1ELj16ENS_18Kernel_traits_baseILj768EfS2_S2_S2_fjLj128EEEEELb1ELb1ELb1ELb1EEEvNS_9BwdParamsE,(.L_x_14470 - _ZN10layer_norm13ln_bwd_kernelINS_13Kernel_traitsIf13__nv_bfloat16S2_S2_fjLj768ELj1ELj4ELj1ELj16ENS_18Kernel_traits_baseILj768EfS2_S2_S2_fjLj128EEEEELb1ELb1ELb1ELb1EEEvNS_9BwdParamsE)
        .other          _ZN10layer_norm13ln_bwd_kernelINS_13Kernel_traitsIf13__nv_bfloat16S2_S2_fjLj768ELj1ELj4ELj1ELj16ENS_18Kernel_traits_baseILj768EfS2_S2_S2_fjLj128EEEEELb1ELb1ELb1ELb1EEEvNS_9BwdParamsE,@"STO_CUDA_ENTRY STV_DEFAULT"
_ZN10layer_norm13ln_bwd_kernelINS_13Kernel_traitsIf13__nv_bfloat16S2_S2_fjLj768ELj1ELj4ELj1ELj16ENS_18Kernel_traits_baseILj768EfS2_S2_S2_fjLj128EEEEELb1ELb1ELb1ELb1EEEvNS_9BwdParamsE:
.text._ZN10layer_norm13ln_bwd_kernelINS_13Kernel_traitsIf13__nv_bfloat16S2_S2_fjLj768ELj1ELj4ELj1ELj16ENS_18Kernel_traits_baseILj768EfS2_S2_S2_fjLj128EEEEELb1ELb1ELb1ELb1EEEvNS_9BwdParamsE:
        /* <DEDUP_REMOVED lines=71> */
.L_x_3682:
[----:B------:R-:W1:Y:S08]  /*0470*/  LDC.64 R206, c[0x0][0x3f8] ;  /* 0x0000fe00ffce7b82 */ /* 0x000e700000000a00 */
[----:B------:R-:W2:Y:S08]  /*0480*/  LDC.64 R150, c[0x0][0x3c8] ;  /* 0x0000f200ff967b82 */ /* 0x000eb00000000a00 */
[----:B------:R-:W3:Y:S01]  /*0490*/  LDC.64 R148, c[0x0][0x3f0] ;  /* 0x0000fc00ff947b82 */ /* 0x000ee20000000a00 */
[----:B-1----:R-:W-:-:S07]  /*04a0*/  IMAD.WIDE R206, R0, 0x4, R206 ;  /* 0x0000000400ce7825 */ /* 0x002fce00078e02ce */
[----:B------:R-:W1:Y:S01]  /*04b0*/  LDC.64 R152, c[0x0][0x3c0] ;  /* 0x0000f000ff987b82 */ /* 0x000e620000000a00 */
[----:B------:R-:W4:Y:S01]  /*04c0*/  LDG.E R202, desc[UR6][R206.64] ;  /* 0x00000006ceca7981 */ /* 0x000f22000c1e1900 */
[----:B--2---:R-:W-:-:S05]  /*04d0*/  IMAD.WIDE R150, R0, 0x4, R150 ;  /* 0x0000000400967825 */ /* 0x004fca00078e0296 */
[----:B-----5:R2:W5:Y:S01]  /*04e0*/  LDG.E R203, desc[UR6][R150.64] ;  /* 0x0000000696cb7981 */ /* 0x020562000c1e1900 */
[----:B---3--:R-:W-:-:S05]  /*04f0*/  IMAD.WIDE R148, R0, 0x4, R148 ;  /* 0x0000000400947825 */ /* 0x008fca00078e0294 */
[----:B------:R2:W5:Y:S01]  /*0500*/  LDG.E R154, desc[UR6][R148.64] ;  /* 0x00000006949a7981 */ /* 0x000562000c1e1900 */
[----:B------:R-:W-:Y:S01]  /*0510*/  BSSY.RECONVERGENT B1, `(.L_x_3491) ;  /* 0x000015e000017945 */ /* 0x000fe20003800200 */
[----:B----4-:R-:W-:-:S13]  /*0520*/  ISETP.GE.AND P1, PT, R202, 0x1, PT ;  /* 0x00000001ca00780c */ /* 0x010fda0003f26270 */
[----:B-12---:R-:W-:Y:S05]  /*0530*/  @!P1 BRA `(.L_x_3492) ;  /* 0x0000001000b49947 */ /* 0x006fea0003800000 */
[----:B------:R-:W-:Y:S01]  /*0540*/  IADD3 R148, PT, PT, R202, -0x1, RZ ;  /* 0xffffffffca947810 */ /* 0x000fe20007ffe0ff */
[----:B------:R-:W1:Y:S01]  /*0550*/  LDC.64 R164, c[0x0][0x3a8] ;  /* 0x0000ea00ffa47b82 */ /* 0x000e620000000a00 */
[----:B0-----:R-:W-:-:S03]  /*0560*/  IMAD R2, R0, UR8, RZ ;  /* 0x0000000800027c24 */ /* 0x001fc6000f8e02ff */
[----:B------:R-:W-:Y:S02]  /*0570*/  IMAD R148, R148, UR8, RZ ;  /* 0x0000000894947c24 */ /* 0x000fe4000f8e02ff */
[----:B------:R-:W-:Y:S02]  /*0580*/  SHF.R.S32.HI R3, RZ, 0x1f, R2 ;  /* 0x0000001fff037819 */ /* 0x000fe40000011402 */
[----:B------:R-:W0:Y:S01]  /*0590*/  LDC.64 R156, c[0x0][0x428] ;  /* 0x00010a00ff9c7b82 */ /* 0x000e220000000a00 */
[----:B------:R-:W-:Y:S02]  /*05a0*/  SHF.R.S32.HI R149, RZ, 0x1f, R148 ;  /* 0x0000001fff957819 */ /* 0x000fe40000011494 */
[----:B------:R-:W-:Y:S02]  /*05b0*/  LEA.HI R3, R3, R2, RZ, 0x3 ;  /* 0x0000000203037211 */ /* 0x000fe400078f18ff */
[----:B------:R-:W-:Y:S02]  /*05c0*/  LEA.HI R149, R149, R148, RZ, 0x3 ;  /* 0x0000009495957211 */ /* 0x000fe400078f18ff */
[----:B------:R-:W-:-:S02]  /*05d0*/  LEA.HI.SX32 R155, R3, R204, 0x1d ;  /* 0x000000cc039b7211 */ /* 0x000fc400078feaff */
[----:B------:R-:W-:Y:S02]  /*05e0*/  LEA.HI.SX32 R149, R149, R204, 0x1d ;  /* 0x000000cc95957211 */ /* 0x000fe400078feaff */
[----:B------:R-:W-:Y:S02]  /*05f0*/  IADD3 R185, PT, PT, R155, 0x20, RZ ;  /* 0x000000209bb97810 */ /* 0x000fe40007ffe0ff */
[----:B------:R-:W-:Y:S02]  /*0600*/  IADD3 R161, PT, PT, R149, 0x20, RZ ;  /* 0x0000002095a17810 */ /* 0x000fe40007ffe0ff */
[C---:B------:R-:W-:Y:S01]  /*0610*/  IADD3 R187, PT, PT, R155.reuse, 0x40, RZ ;  /* 0x000000409bbb7810 */ /* 0x040fe20007ffe0ff */
[----:B-1----:R-:W-:-:S04]  /*0620*/  IMAD.WIDE.U32 R176, R155, 0x10, R164 ;  /* 0x000000109bb07825 */ /* 0x002fc800078e00a4 */
[----:B------:R-:W-:Y:S01]  /*0630*/  IMAD.WIDE.U32 R168, R185, 0x10, R164 ;  /* 0x00000010b9a87825 */ /* 0x000fe200078e00a4 */
[C---:B------:R-:W-:Y:S01]  /*0640*/  IADD3 R3, PT, PT, R149.reuse, 0x40, RZ ;  /* 0x0000004095037810 */ /* 0x040fe20007ffe0ff */
[----:B------:R-:W2:Y:S02]  /*0650*/  LDG.E.128 R176, desc[UR6][R176.64] ;  /* 0x00000006b0b07981 */ /* 0x000ea4000c1e1d00 */
[----:B0-----:R-:W-:Y:S02]  /*0660*/  IMAD.WIDE.U32 R172, R149, 0x10, R156 ;  /* 0x0000001095ac7825 */ /* 0x001fe400078e009c */
[----:B------:R-:W3:Y:S02]  /*0670*/  LDG.E.128 R168, desc[UR6][R168.64] ;  /* 0x00000006a8a87981 */ /* 0x000ee4000c1e1d00 */
[----:B------:R-:W-:Y:S01]  /*0680*/  IMAD.WIDE R152, R0, 0x4, R152 ;  /* 0x0000000400987825 */ /* 0x000fe200078e0298 */
[----:B------:R-:W-:Y:S01]  /*0690*/  MOV R206, UR14 ;  /* 0x0000000e00ce7c02 */ /* 0x000fe20008000f00 */
[----:B------:R-:W4:Y:S01]  /*06a0*/  LDG.E.128 R172, desc[UR6][R172.64] ;  /* 0x00000006acac7981 */ /* 0x000f22000c1e1d00 */
[----:B------:R-:W-:Y:S01]  /*06b0*/  MOV R205, UR15 ;  /* 0x0000000f00cd7c02 */ /* 0x000fe20008000f00 */
[----:B------:R-:W-:Y:S01]  /*06c0*/  IMAD.WIDE.U32 R160, R161, 0x10, R156 ;  /* 0x00000010a1a07825 */ /* 0x000fe200078e009c */
[----:B-----5:R-:W-:Y:S01]  /*06d0*/  ISETP.GE.AND P2, PT, R154, 0x1, PT ;  /* 0x000000019a00780c */ /* 0x020fe20003f46270 */
[----:B------:R0:W3:Y:S01]  /*06e0*/  LDG.E R196, desc[UR6][R152.64] ;  /* 0x0000000698c47981 */ /* 0x0000e2000c1e1900 */
[----:B------:R-:W1:Y:S01]  /*06f0*/  LDC.64 R148, c[0x0][0x3b0] ;  /* 0x0000ec00ff947b82 */ /* 0x000e620000000a00 */
[----:B------:R-:W-:-:S02]  /*0700*/  IMAD.WIDE.U32 R164, R187, 0x10, R164 ;  /* 0x00000010bba47825 */ /* 0x000fc400078e00a4 */
[----:B------:R-:W3:Y:S04]  /*0710*/  LDG.E.128 R160, desc[UR6][R160.64] ;  /* 0x00000006a0a07981 */ /* 0x000ee8000c1e1d00 */
[----:B------:R-:W3:Y:S01]  /*0720*/  LDG.E.128 R164, desc[UR6][R164.64] ;  /* 0x00000006a4a47981 */ /* 0x000ee2000c1e1d00 */
[----:B------:R-:W-:-:S06]  /*0730*/  IMAD.WIDE.U32 R156, R3, 0x10, R156 ;  /* 0x00000010039c7825 */ /* 0x000fcc00078e009c */
[----:B------:R-:W3:Y:S01]  /*0740*/  LDG.E.128 R156, desc[UR6][R156.64] ;  /* 0x000000069c9c7981 */ /* 0x000ee2000c1e1d00 */
[----:B------:R-:W-:-:S04]  /*0750*/  ISETP.NE.U32.AND P0, PT, R206, RZ, PT ;  /* 0x000000ffce00720c */ /* 0x000fc80003f05070 */
[----:B------:R-:W-:Y:S02]  /*0760*/  ISETP.NE.AND.EX P0, PT, R205, RZ, PT, P0 ;  /* 0x000000ffcd00720c */ /* 0x000fe40003f05300 */
[----:B------:R-:W-:-:S11]  /*0770*/  @P2 IADD3 R150, PT, PT, R154, -0x1, RZ ;  /* 0xffffffff9a962810 */ /* 0x000fd60007ffe0ff */
[----:B------:R-:W1:Y:S01]  /*0780*/  @P0 LDC.64 R2, c[0x0][0x438] ;  /* 0x00010e00ff020b82 */ /* 0x000e620000000a00 */
[----:B------:R-:W-:-:S05]  /*0790*/  @P2 IMAD R150, R150, UR8, RZ ;  /* 0x0000000896962c24 */ /* 0x000fca000f8e02ff */
[----:B------:R-:W-:Y:S02]  /*07a0*/  @P2 SHF.R.S32.HI R151, RZ, 0x1f, R150 ;  /* 0x0000001fff972819 */ /* 0x000fe40000011496 */
[----:B0-----:R-:W-:Y:S01]  /*07b0*/  MOV R153, RZ ;  /* 0x000000ff00997202 */ /* 0x001fe20000000f00 */
[----:B------:R-:W0:Y:S01]  /*07c0*/  @P0 LDC.64 R180, c[0x0][0x438] ;  /* 0x00010e00ffb40b82 */ /* 0x000e220000000a00 */
[----:B------:R-:W-:-:S04]  /*07d0*/  @P2 LEA.HI R151, R151, R150, RZ, 0x3 ;  /* 0x0000009697972211 */ /* 0x000fc800078f18ff */
[----:B------:R-:W-:-:S03]  /*07e0*/  @P2 LEA.HI.SX32 R153, R151, R204, 0x1d ;  /* 0x000000cc97992211 */ /* 0x000fc600078feaff */
[----:B------:R-:W0:Y:S01]  /*07f0*/  @P0 LDC.64 R182, c[0x0][0x438] ;  /* 0x00010e00ffb60b82 */ /* 0x000e220000000a00 */
[----:B------:R-:W-:Y:S01]  /*0800*/  IADD3 R151, PT, PT, R153, 0x20, RZ ;  /* 0x0000002099977810 */ /* 0x000fe20007ffe0ff */
[----:B-1----:R-:W-:Y:S01]  /*0810*/  @P0 IMAD.WIDE.U32 R2, R155, 0x10, R2 ;  /* 0x000000109b020825 */ /* 0x002fe200078e0002 */
[----:B------:R-:W-:-:S03]  /*0820*/  IADD3 R155, PT, PT, R153, 0x40, RZ ;  /* 0x00000040999b7810 */ /* 0x000fc60007ffe0ff */
[--C-:B------:R-:W-:Y:S01]  /*0830*/  IMAD.WIDE.U32 R152, R153, 0x8, R148.reuse ;  /* 0x0000000899987825 */ /* 0x100fe200078e0094 */
[----:B------:R4:W5:Y:S03]  /*0840*/  @P0 LDG.E.128 R136, desc[UR6][R2.64] ;  /* 0x0000000602880981 */ /* 0x000966000c1e1d00 */
[--C-:B------:R-:W-:Y:S02]  /*0850*/  IMAD.WIDE.U32 R150, R151, 0x8, R148.reuse ;  /* 0x0000000897967825 */ /* 0x100fe400078e0094 */
[----:B------:R-:W5:Y:S02]  /*0860*/  LDG.E.64 R152, desc[UR6][R152.64] ;  /* 0x0000000698987981 */ /* 0x000f64000c1e1b00 */
[----:B------:R-:W-:Y:S02]  /*0870*/  IMAD.WIDE.U32 R148, R155, 0x8, R148 ;  /* 0x000000089b947825 */ /* 0x000fe400078e0094 */
[----:B------:R-:W5:Y:S04]  /*0880*/  LDG.E.64 R150, desc[UR6][R150.64] ;  /* 0x0000000696967981 */ /* 0x000f68000c1e1b00 */
[----:B------:R-:W5:Y:S01]  /*0890*/  LDG.E.64 R148, desc[UR6][R148.64] ;  /* 0x0000000694947981 */ /* 0x000f62000c1e1b00 */
[----:B0-----:R-:W-:-:S04]  /*08a0*/  @P0 IMAD.WIDE.U32 R180, R185, 0x10, R180 ;  /* 0x00000010b9b40825 */ /* 0x001fc800078e00b4 */
[----:B------:R-:W-:Y:S01]  /*08b0*/  @P0 IMAD.WIDE.U32 R182, R187, 0x10, R182 ;  /* 0x00000010bbb60825 */ /* 0x000fe200078e00b6 */
[----:B------:R-:W5:Y:S04]  /*08c0*/  @P0 LDG.E.128 R140, desc[UR6][R180.64] ;  /* 0x00000006b48c0981 */ /* 0x000f68000c1e1d00 */
[----:B------:R0:W5:Y:S01]  /*08d0*/  @P0 LDG.E.128 R144, desc[UR6][R182.64] ;  /* 0x00000006b6900981 */ /* 0x000162000c1e1d00 */
[----:B------:R-:W-:Y:S02]  /*08e0*/  ISETP.NE.AND P0, PT, RZ, UR9, PT ;  /* 0x00000009ff007c0c */ /* 0x000fe4000bf05270 */
[----:B--2---:R-:W-:Y:S02]  /*08f0*/  PRMT R186, R177, 0x7632, R186 ;  /* 0x00007632b1ba7816 */ /* 0x004fe400000000ba */
[----:B------:R-:W-:-:S02]  /*0900*/  PRMT R190, R179, 0x7632, R190 ;  /* 0x00007632b3be7816 */ /* 0x000fc400000000be */
[----:B------:R-:W-:Y:S02]  /*0910*/  SHF.L.U32 R187, R177, 0x10, RZ ;  /* 0x00000010b1bb7819 */ /* 0x000fe400000006ff */
[C---:B----4-:R-:W-:Y:S02]  /*0920*/  PRMT R2, R172.reuse, 0x7632, R2 ;  /* 0x00007632ac027816 */ /* 0x050fe40000000002 */
[----:B------:R-:W-:Y:S02]  /*0930*/  SHF.L.U32 R193, R172, 0x10, RZ ;  /* 0x00000010acc17819 */ /* 0x000fe400000006ff */
[----:B0-----:R-:W-:Y:S02]  /*0940*/  SHF.L.U32 R182, R179, 0x10, RZ ;  /* 0x00000010b3b67819 */ /* 0x001fe400000006ff */
[----:B---3--:R-:W-:Y:S02]  /*0950*/  FSEL R197, R196, RZ, !P0 ;  /* 0x000000ffc4c57208 */ /* 0x008fe40004000000 */
[----:B------:R-:W-:-:S02]  /*0960*/  PRMT R172, R161, 0x7632, R172 ;  /* 0x00007632a1ac7816 */ /* 0x000fc400000000ac */
[----:B------:R-:W-:Y:S02]  /*0970*/  SHF.L.U32 R181, R161, 0x10, RZ ;  /* 0x00000010a1b57819 */ /* 0x000fe400000006ff */
[----:B------:R-:W-:Y:S02]  /*0980*/  PRMT R161, R164, 0x7632, R161 ;  /* 0x00007632a4a17816 */ /* 0x000fe400000000a1 */
[C---:B------:R-:W-:Y:S02]  /*0990*/  PRMT R155, R176.reuse, 0x7632, R155 ;  /* 0x00007632b09b7816 */ /* 0x040fe4000000009b */
[----:B------:R-:W-:Y:S02]  /*09a0*/  SHF.L.U32 R184, R176, 0x10, RZ ;  /* 0x00000010b0b87819 */ /* 0x000fe400000006ff */
[----:B------:R-:W-:Y:S02]  /*09b0*/  SHF.L.U32 R186, R186, 0x10, RZ ;  /* 0x00000010baba7819 */ /* 0x000fe400000006ff */
[----:B------:R-:W-:-:S02]  /*09c0*/  PRMT R176, R163, 0x7632, R176 ;  /* 0x00007632a3b07816 */ /* 0x000fc400000000b0 */
[----:B------:R-:W-:Y:S02]  /*09d0*/  SHF.L.U32 R185, R163, 0x10, RZ ;  /* 0x00000010a3b97819 */ /* 0x000fe400000006ff */
[----:B------:R-:W-:Y:S02]  /*09e0*/  SHF.L.U32 R190, R190, 0x10, RZ ;  /* 0x00000010bebe7819 */ /* 0x000fe400000006ff */
[----:B------:R-:W-:Y:S02]  /*09f0*/  PRMT R188, R178, 0x7632, R188 ;  /* 0x00007632b2bc7816 */ /* 0x000fe400000000bc */
[C---:B------:R-:W-:Y:S02]  /*0a00*/  PRMT R192, R169.reuse, 0x7632, R192 ;  /* 0x00007632a9c07816 */ /* 0x040fe400000000c0 */
[----:B------:R-:W-:Y:S02]  /*0a10*/  SHF.L.U32 R214, R169, 0x10, RZ ;  /* 0x00000010a9d67819 */ /* 0x000fe400000006ff */
[----:B------:R-:W-:-:S02]  /*0a20*/  PRMT R163, R165, 0x7632, R163 ;  /* 0x00007632a5a37816 */ /* 0x000fc400000000a3 */
[----:B------:R-:W-:Y:S02]  /*0a30*/  SHF.L.U32 R204, R165, 0x10, RZ ;  /* 0x00000010a5cc7819 */ /* 0x000fe400000006ff */
[----:B------:R-:W-:Y:S01]  /*0a40*/  SHF.L.U32 R161, R161, 0x10, RZ ;  /* 0x00000010a1a17819 */ /* 0x000fe200000006ff */
[----:B------:R-:W-:Y:S01]  /*0a50*/  FADD.FTZ R216, -R197, R182 ;  /* 0x000000b6c5d87221 */ /* 0x000fe20000010100 */
[----:B------:R-:W-:Y:S02]  /*0a60*/  PRMT R191, R168, 0x7632, R191 ;  /* 0x00007632a8bf7816 */ /* 0x000fe400000000bf */
[----:B------:R-:W-:Y:S02]  /*0a70*/  PRMT R169, R170, 0x7632, R169 ;  /* 0x00007632aaa97816 */ /* 0x000fe400000000a9 */
[----:B------:R-:W-:Y:S02]  /*0a80*/  PRMT R195, R171, 0x7632, R195 ;  /* 0x00007632abc37816 */ /* 0x000fe400000000c3 */
[----:B------:R-:W-:Y:S01]  /*0a90*/  SHF.L.U32 R198, R164, 0x10, RZ ;  /* 0x00000010a4c67819 */ /* 0x000fe200000006ff */
[----:B------:R-:W-:Y:S01]  /*0aa0*/  FADD.FTZ R164, -R197, R187 ;  /* 0x000000bbc5a47221 */ /* 0x000fe20000010100 */
[----:B------:R-:W-:-:S02]  /*0ab0*/  PRMT R165, R166, 0x7632, R165 ;  /* 0x00007632a6a57816 */ /* 0x000fc400000000a5 */
[----:B------:R-:W-:Y:S02]  /*0ac0*/  PRMT R196, R167, 0x7632, R196 ;  /* 0x00007632a7c47816 */ /* 0x000fe400000000c4 */
[----:B------:R-:W-:Y:S02]  /*0ad0*/  PRMT R180, R173, 0x7632, R180 ;  /* 0x00007632adb47816 */ /* 0x000fe400000000b4 */
[----:B------:R-:W-:Y:S02]  /*0ae0*/  SHF.L.U32 R194, R170, 0x10, RZ ;  /* 0x00000010aac27819 */ /* 0x000fe400000006ff */
[----:B------:R-:W-:Y:S01]  /*0af0*/  SHF.L.U32 R208, R166, 0x10, RZ ;  /* 0x00000010a6d07819 */ /* 0x000fe200000006ff */
[C---:B------:R-:W-:Y:S01]  /*0b00*/  FADD.FTZ R166, -R197.reuse, R186 ;  /* 0x000000bac5a67221 */ /* 0x040fe20000010100 */
[----:B------:R-:W-:Y:S01]  /*0b10*/  SHF.L.U32 R3, R178, 0x10, RZ ;  /* 0x00000010b2037819 */ /* 0x000fe200000006ff */
[----:B------:R-:W-:Y:S01]  /*0b20*/  FADD.FTZ R220, -R197, R190 ;  /* 0x000000bec5dc7221 */ /* 0x000fe20000010100 */
[----:B------:R-:W-:-:S02]  /*0b30*/  PRMT R170, R160, 0x7632, R170 ;  /* 0x00007632a0aa7816 */ /* 0x000fc400000000aa */
[----:B------:R-:W-:Y:S01]  /*0b40*/  SHF.L.U32 R179, R160, 0x10, RZ ;  /* 0x00000010a0b37819 */ /* 0x000fe200000006ff */
[----:B------:R-:W-:Y:S01]  /*0b50*/  FADD.FTZ R160, -R197, R184 ;  /* 0x000000b8c5a07221 */ /* 0x000fe20000010100 */
[----:B------:R-:W-:Y:S02]  /*0b60*/  SHF.L.U32 R155, R155, 0x10, RZ ;  /* 0x000000109b9b7819 */ /* 0x000fe400000006ff */
[----:B------:R-:W-:Y:S02]  /*0b70*/  SHF.L.U32 R188, R188, 0x10, RZ ;  /* 0x00000010bcbc7819 */ /* 0x000fe400000006ff */
[----:B------:R-:W-:Y:S01]  /*0b80*/  SHF.L.U32 R186, R192, 0x10, RZ ;  /* 0x00000010c0ba7819 */ /* 0x000fe200000006ff */
[----:B------:R-:W-:Y:S01]  /*0b90*/  FADD.FTZ R192, -R197, R161 ;  /* 0x000000a1c5c07221 */ /* 0x000fe20000010100 */
[----:B------:R-:W-:Y:S01]  /*0ba0*/  SHF.L.U32 R212, R168, 0x10, RZ ;  /* 0x00000010a8d47819 */ /* 0x000fe200000006ff */
[----:B------:R-:W-:Y:S01]  /*0bb0*/  FMUL.FTZ R161, R203, R216 ;  /* 0x000000d8cba17220 */ /* 0x000fe20000410000 */
        /* <DEDUP_REMOVED lines=8> */
[C---:B------:R-:W-:Y:S02]  /*0c40*/  PRMT R199, R157.reuse, 0x7632, R199 ;  /* 0x000076329dc77816 */ /* 0x040fe400000000c7 */
[----:B------:R-:W-:Y:S01]  /*0c50*/  SHF.L.U32 R201, R157, 0x10, RZ ;  /* 0x000000109dc97819 */ /* 0x000fe200000006ff */
[C---:B------:R-:W-:Y:S01]  /*0c60*/  FMUL.FTZ R157, R203.reuse, R164 ;  /* 0x000000a4cb9d7220 */ /* 0x040fe20000410000 */
[----:B------:R-:W-:Y:S01]  /*0c70*/  SHF.L.U32 R180, R180, 0x10, RZ ;  /* 0x00000010b4b47819 */ /* 0x000fe200000006ff */
[----:B------:R-:W-:Y:S01]  /*0c80*/  FMUL.FTZ R164, R203, R166 ;  /* 0x000000a6cba47220 */ /* 0x000fe20000410000 */
[----:B------:R-:W-:Y:S01]  /*0c90*/  SHF.L.U32 R189, R173, 0x10, RZ ;  /* 0x00000010adbd7819 */ /* 0x000fe200000006ff */
[----:B------:R-:W-:Y:S01]  /*0ca0*/  FADD.FTZ R168, -R197, R3 ;  /* 0x00000003c5a87221 */ /* 0x000fe20000010100 */
[----:B------:R-:W-:-:S02]  /*0cb0*/  PRMT R178, R174, 0x7632, R178 ;  /* 0x00007632aeb27816 */ /* 0x000fc400000000b2 */
[----:B------:R-:W-:Y:S02]  /*0cc0*/  SHF.L.U32 R177, R174, 0x10, RZ ;  /* 0x00000010aeb17819 */ /* 0x000fe400000006ff */
[----:B------:R-:W-:Y:S01]  /*0cd0*/  SHF.L.U32 R216, R2, 0x10, RZ ;  /* 0x0000001002d87819 */ /* 0x000fe200000006ff */
[----:B------:R-:W-:Y:S01]  /*0ce0*/  FMUL.FTZ R2, R48, R193 ;  /* 0x000000c130027220 */ /* 0x000fe20000410000 */
[C---:B------:R-:W-:Y:S01]  /*0cf0*/  PRMT R174, R162.reuse, 0x7632, R174 ;  /* 0x00007632a2ae7816 */ /* 0x040fe200000000ae */
[C---:B------:R-:W-:Y:S01]  /*0d00*/  FADD.FTZ R218, -R197.reuse, R188 ;  /* 0x000000bcc5da7221 */ /* 0x040fe20000010100 */
[----:B------:R-:W-:Y:S01]  /*0d10*/  SHF.L.U32 R183, R162, 0x10, RZ ;  /* 0x00000010a2b77819 */ /* 0x000fe200000006ff */
[C---:B------:R-:W-:Y:S01]  /*0d20*/  FADD.FTZ R162, -R197.reuse, R155 ;  /* 0x0000009bc5a27221 */ /* 0x040fe20000010100 */
[----:B------:R-:W-:Y:S01]  /*0d30*/  FADD.FTZ R224, -R197, R194 ;  /* 0x000000c2c5e07221 */ /* 0x000fe20000010100 */
        /* <DEDUP_REMOVED lines=15> */
[----:B------:R-:W-:Y:S01]  /*0e30*/  PRMT R173, R175, 0x7632, R173 ;  /* 0x00007632afad7816 */ /* 0x000fe200000000ad */
[----:B------:R-:W-:Y:S01]  /*0e40*/  FADD.FTZ R79, R79, R180 ;  /* 0x000000b44f4f7221 */ /* 0x000fe20000010000 */
[----:B------:R-:W-:Y:S01]  /*0e50*/  PRMT R195, R156, 0x7632, R195 ;  /* 0x000076329cc37816 */ /* 0x000fe200000000c3 */
[-C--:B------:R-:W-:Y:S01]  /*0e60*/  FFMA.FTZ R55, R164, R180.reuse, R55 ;  /* 0x000000b4a4377223 */ /* 0x080fe20000010037 */
[----:B------:R-:W-:Y:S01]  /*0e70*/  SHF.L.U32 R197, R156, 0x10, RZ ;  /* 0x000000109cc57819 */ /* 0x000fe200000006ff */
[----:B------:R-:W-:Y:S01]  /*0e80*/  FMUL.FTZ R165, R51, R180 ;  /* 0x000000b433a57220 */ /* 0x000fe20000410000 */
[----:B------:R-:W-:Y:S01]  /*0e90*/  FADD.FTZ R78, R78, R189 ;  /* 0x000000bd4e4e7221 */ /* 0x000fe20000010000 */
[-C--:B------:R-:W-:Y:S01]  /*0ea0*/  FFMA.FTZ R54, R157, R189.reuse, R54 ;  /* 0x000000bd9d367223 */ /* 0x080fe20000010036 */
[----:B------:R-:W-:Y:S01]  /*0eb0*/  FMUL.FTZ R156, R50, R189 ;  /* 0x000000bd329c7220 */ /* 0x000fe20000410000 */
[----:B------:R-:W-:Y:S01]  /*0ec0*/  FMUL.FTZ R163, R49, R216 ;  /* 0x000000d831a37220 */ /* 0x000fe20000410000 */
[----:B------:R-:W-:Y:S01]  /*0ed0*/  FADD.FTZ R180, RZ, R2 ;  /* 0x00000002ffb47221 */ /* 0x000fe20000010000 */
[----:B------:R-:W-:Y:S01]  /*0ee0*/  FMUL.FTZ R162, R203, R162 ;  /* 0x000000a2cba27220 */ /* 0x000fe20000410000 */
[----:B------:R-:W-:Y:S01]  /*0ef0*/  FFMA.FTZ R189, R3, R2, RZ ;  /* 0x0000000203bd7223 */ /* 0x000fe200000100ff */
[----:B------:R-:W-:Y:S01]  /*0f00*/  FMUL.FTZ R171, R203, R212 ;  /* 0x000000d4cbab7220 */ /* 0x000fe20000410000 */
[----:B------:R-:W-:Y:S01]  /*0f10*/  FADD.FTZ R76, R76, R193 ;  /* 0x000000c14c4c7221 */ /* 0x000fe20000010000 */
[----:B------:R-:W-:Y:S01]  /*0f20*/  FFMA.FTZ R52, R3, R193, R52 ;  /* 0x000000c103347223 */ /* 0x000fe20000010034 */
[----:B------:R-:W-:Y:S01]  /*0f30*/  SHF.L.U32 R222, R173, 0x10, RZ ;  /* 0x00000010adde7819 */ /* 0x000fe200000006ff */
[----:B------:R-:W-:Y:S01]  /*0f40*/  FMUL.FTZ R173, R203, R214 ;  /* 0x000000d6cbad7220 */ /* 0x000fe20000410000 */
[----:B------:R-:W-:Y:S01]  /*0f50*/  SHF.L.U32 R175, R175, 0x10, RZ ;  /* 0x00000010afaf7819 */ /* 0x000fe200000006ff */
[----:B------:R-:W-:Y:S01]  /*0f60*/  FADD.FTZ R193, R180, R163 ;  /* 0x000000a3b4c17221 */ /* 0x000fe20000010000 */
[C---:B------:R-:W-:Y:S01]  /*0f70*/  PRMT R187, R159.reuse, 0x7632, R187 ;  /* 0x000076329fbb7816 */ /* 0x040fe200000000bb */
[----:B------:R-:W-:Y:S01]  /*0f80*/  FFMA.FTZ R180, R162, R163, R189 ;  /* 0x000000a3a2b47223 */ /* 0x000fe200000100bd */
[----:B------:R-:W-:Y:S01]  /*0f90*/  SHF.L.U32 R155, R159, 0x10, RZ ;  /* 0x000000109f9b7819 */ /* 0x000fe200000006ff */
[----:B------:R-:W-:Y:S01]  /*0fa0*/  FMUL.FTZ R159, R203, R168 ;  /* 0x000000a8cb9f7220 */ /* 0x000fe20000410000 */
[----:B------:R-:W-:Y:S01]  /*0fb0*/  SHF.L.U32 R214, R170, 0x10, RZ ;  /* 0x00000010aad67819 */ /* 0x000fe200000006ff */
[----:B------:R-:W-:Y:S01]  /*0fc0*/  FADD.FTZ R84, R84, R179 ;  /* 0x000000b354547221 */ /* 0x000fe20000010000 */
[-C--:B------:R-:W-:Y:S01]  /*0fd0*/  FFMA.FTZ R60, R171, R179.reuse, R60 ;  /* 0x000000b3ab3c7223 */ /* 0x080fe2000001003c */
[----:B------:R-:W-:Y:S01]  /*0fe0*/  FMUL.FTZ R170, R40, R179 ;  /* 0x000000b328aa7220 */ /* 0x000fe20000410000 */
[----:B------:R-:W-:Y:S01]  /*0ff0*/  FMUL.FTZ R179, R203, R198 ;  /* 0x000000c6cbb37220 */ /* 0x000fe20000410000 */
[C---:B------:R-:W-:Y:S01]  /*1000*/  PRMT R182, R158.reuse, 0x7632, R182 ;  /* 0x000076329eb67816 */ /* 0x040fe200000000b6 */
[----:B------:R-:W-:Y:S01]  /*1010*/  FADD.FTZ R198, R193, R156 ;  /* 0x0000009cc1c67221 */ /* 0x000fe20000010000 */
[----:B------:R-:W-:Y:S01]  /*1020*/  SHF.L.U32 R191, R158, 0x10, RZ ;  /* 0x000000109ebf7819 */ /* 0x000fe200000006ff */
        /* <DEDUP_REMOVED lines=8> */
[----:B------:R-:W-:Y:S01]  /*10b0*/  FFMA.FTZ R189, R157, R156, R180 ;  /* 0x0000009c9dbd7223 */ /* 0x000fe200000100b4 */
[C---:B------:R-:W-:Y:S01]  /*10c0*/  FMUL.FTZ R175, R203.reuse, R224 ;  /* 0x000000e0cbaf7220 */ /* 0x040fe20000410000 */
[----:B------:R-:W-:Y:S01]  /*10d0*/  FMUL.FTZ R177, R203, R226 ;  /* 0x000000e2cbb17220 */ /* 0x000fe20000410000 */
[----:B------:R-:W-:Y:S01]  /*10e0*/  SHF.L.U32 R216, R172, 0x10, RZ ;  /* 0x00000010acd87819 */ /* 0x000fe200000006ff */
[----:B------:R-:W-:Y:S01]  /*10f0*/  FADD.FTZ R86, R86, R181 ;  /* 0x000000b556567221 */ /* 0x000fe20000010000 */
[----:B------:R-:W-:Y:S01]  /*1100*/  SHF.L.U32 R178, R178, 0x10, RZ ;  /* 0x00000010b2b27819 */ /* 0x000fe200000006ff */
[-C--:B------:R-:W-:Y:S01]  /*1110*/  FFMA.FTZ R62, R173, R181.reuse, R62 ;  /* 0x000000b5ad3e7223 */ /* 0x080fe2000001003e */
[----:B------:R-:W-:Y:S01]  /*1120*/  FMUL.FTZ R172, R42, R181 ;  /* 0x000000b52aac7220 */ /* 0x000fe20000410000 */
[C---:B------:R-:W-:Y:S01]  /*1130*/  FMUL.FTZ R166, R203.reuse, R218 ;  /* 0x000000dacba67220 */ /* 0x040fe20000410000 */
[C---:B------:R-:W-:Y:S01]  /*1140*/  FMUL.FTZ R168, R203.reuse, R220 ;  /* 0x000000dccba87220 */ /* 0x040fe20000410000 */
[----:B------:R-:W-:Y:S01]  /*1150*/  FMUL.FTZ R181, R203, R204 ;  /* 0x000000cccbb57220 */ /* 0x000fe20000410000 */
[----:B------:R-:W-:Y:S01]  /*1160*/  FADD.FTZ R193, R198, R165 ;  /* 0x000000a5c6c17221 */ /* 0x000fe20000010000 */
[----:B------:R-:W-:Y:S01]  /*1170*/  SHF.L.U32 R218, R174, 0x10, RZ ;  /* 0x00000010aeda7819 */ /* 0x000fe200000006ff */
[----:B------:R-:W-:Y:S01]  /*1180*/  FFMA.FTZ R204, R164, R165, R189 ;  /* 0x000000a5a4cc7223 */ /* 0x000fe200000100bd */
[----:B------:R-:W-:Y:S01]  /*1190*/  SHF.L.U32 R220, R176, 0x10, RZ ;  /* 0x00000010b0dc7819 */ /* 0x000fe200000006ff */
[----:B------:R-:W-:Y:S01]  /*11a0*/  FADD.FTZ R88, R88, R183 ;  /* 0x000000b758587221 */ /* 0x000fe20000010000 */
[-C--:B------:R-:W-:Y:S01]  /*11b0*/  FFMA.FTZ R64, R175, R183.reuse, R64 ;  /* 0x000000b7af407223 */ /* 0x080fe20000010040 */
[----:B------:R-:W-:Y:S01]  /*11c0*/  FMUL.FTZ R174, R36, R183 ;  /* 0x000000b724ae7220 */ /* 0x000fe20000410000 */
[----:B------:R-:W-:Y:S01]  /*11d0*/  FADD.FTZ R90, R90, R185 ;  /* 0x000000b95a5a7221 */ /* 0x000fe20000010000 */
[-C--:B------:R-:W-:Y:S01]  /*11e0*/  FFMA.FTZ R66, R177, R185.reuse, R66 ;  /* 0x000000b9b1427223 */ /* 0x080fe20000010042 */
[----:B------:R-:W-:Y:S01]  /*11f0*/  FMUL.FTZ R176, R38, R185 ;  /* 0x000000b926b07220 */ /* 0x000fe20000410000 */
        /* <DEDUP_REMOVED lines=12> */
[----:B------:R-:W-:Y:S01]  /*12c0*/  SHF.L.U32 R204, R187, 0x10, RZ ;  /* 0x00000010bbcc7819 */ /* 0x000fe200000006ff */
[----:B------:R-:W-:Y:S01]  /*12d0*/  FADD.FTZ R212, R191, R160 ;  /* 0x000000a0bfd47221 */ /* 0x000fe20000010000 */
[----:B------:R-:W-:-:S03]  /*12e0*/  FFMA.FTZ R187, R161, R160, R210 ;  /* 0x000000a0a1bb7223 */ /* 0x000fc600000100d2 */
        /* <DEDUP_REMOVED lines=82> */
.L_x_3492:
        /* <DEDUP_REMOVED lines=39> */
[----:B------:R-:W-:-:S04]  /*1a80*/  IMAD.WIDE.U32 R140, R141, 0x10, R144 ;  /* 0x000000108d8c7825 */ /* 0x000fc800078e0090 */
[----:B------:R-:W-:Y:S02]  /*1a90*/  IMAD.WIDE.U32 R148, R143, 0x8, R148 ;  /* 0x000000088f947825 */ /* 0x000fe400078e0094 */
[----:B------:R-:W5:Y:S02]  /*1aa0*/  LDG.E.128 R140, desc[UR6][R140.64] ;  /* 0x000000068c8c7981 */ /* 0x000f64000c1e1d00 */
[----:B------:R-:W-:Y:S02]  /*1ab0*/  IMAD.WIDE.U32 R144, R139, 0x10, R144 ;  /* 0x000000108b907825 */ /* 0x000fe400078e0090 */
[----:B------:R-:W5:Y:S04]  /*1ac0*/  LDG.E.64 R148, desc[UR6][R148.64] ;  /* 0x0000000694947981 */ /* 0x000f68000c1e1b00 */
[----:B------:R-:W5:Y:S04]  /*1ad0*/  LDG.E.128 R136, desc[UR6][R136.64] ;  /* 0x0000000688887981 */ /* 0x000f68000c1e1d00 */
[----:B------:R-:W5:Y:S02]  /*1ae0*/  LDG.E.128 R144, desc[UR6][R144.64] ;  /* 0x0000000690907981 */ /* 0x000f64000c1e1d00 */
.L_x_3493:
[----:B------:R-:W-:Y:S05]  /*1af0*/  BSYNC.RECONVERGENT B1 ;  /* 0x0000000000017941 */ /* 0x000fea0003800200 */
.L_x_3491:
        /* <DEDUP_REMOVED lines=20> */
.L_x_3694:
[----:B------:R-:W4:Y:S01]  /*1c40*/  S2R R207, SR_TID.X ;  /* 0x0000000000cf7919 */ /* 0x000f220000002100 */
[----:B------:R-:W-:Y:S01]  /*1c50*/  @P2 IADD3 R204, PT, PT, R154, -0x1, RZ ;  /* 0xffffffff9acc2810 */ /* 0x000fe20007ffe0ff */
[----:B------:R-:W-:Y:S01]  /*1c60*/  HFMA2 R213, -RZ, RZ, 0, 0 ;  /* 0x00000000ffd57431 */ /* 0x000fe200000001ff */
[----:B------:R-:W0:Y:S03]  /*1c70*/  @P2 LDC.64 R154, c[0x0][0x390] ;  /* 0x0000e400ff9a2b82 */ /* 0x000e260000000a00 */
[----:B------:R-:W-:-:S05]  /*1c80*/  @P2 IMAD R204, R204, UR8, RZ ;  /* 0x00000008cccc2c24 */ /* 0x000fca000f8e02ff */
[----:B------:R-:W-:-:S04]  /*1c90*/  @P2 SHF.R.S32.HI R209, RZ, 0x1f, R204 ;  /* 0x0000001fffd12819 */ /* 0x000fc800000114cc */
[----:B------:R-:W-:Y:S02]  /*1ca0*/  @P2 LEA.HI R209, R209, R204, RZ, 0x3 ;  /* 0x000000ccd1d12211 */ /* 0x000fe400078f18ff */
[----:B----4-:R-:W-:-:S04]  /*1cb0*/  LOP3.LUT R204, R207, 0x1f, RZ, 0xc0, !PT ;  /* 0x0000001fcfcc7812 */ /* 0x010fc800078ec0ff */
[----:B------:R-:W-:-:S05]  /*1cc0*/  @P2 LEA.HI.SX32 R213, R209, R204, 0x1d ;  /* 0x000000ccd1d52211 */ /* 0x000fca00078feaff */
[----:B0-----:R-:W-:-:S05]  /*1cd0*/  @P2 IMAD.WIDE.U32 R154, R213, 0x10, R154 ;  /* 0x00000010d59a2825 */ /* 0x001fca00078e009a */
[----:B------:R0:W5:Y:S01]  /*1ce0*/  @P2 LDG.E.128 R124, desc[UR6][R154.64] ;  /* 0x000000069a7c2981 */ /* 0x000162000c1e1d00 */
[----:B------:R-:W-:Y:S01]  /*1cf0*/  ISETP.NE.U32.AND P0, PT, R206, RZ, PT ;  /* 0x000000ffce00720c */ /* 0x000fe20003f05070 */
[----:B------:R-:W-:Y:S02]  /*1d00*/  IMAD R209, R0, UR8, RZ ;  /* 0x0000000800d17c24 */ /* 0x000fe4000f8e02ff */
[----:B-12---:R-:W-:Y:S01]  /*1d10*/  FADD.FTZ R208, R208, R215 ;  /* 0x000000d7d0d07221 */ /* 0x006fe20000010000 */
[----:B---3--:R-:W-:Y:S01]  /*1d20*/  FADD.FTZ R211, R210, R217 ;  /* 0x000000d9d2d37221 */ /* 0x008fe20000010000 */
        /* <DEDUP_REMOVED lines=9> */
[----:B0-----:R-:W-:Y:S05]  /*1dc0*/  @P0 BRA `(.L_x_3496) ;  /* 0x0000001400000947 */ /* 0x001fea0003800000 */
        /* <DEDUP_REMOVED lines=13> */
[----:B------:R-:W-:-:S05]  /*1ea0*/  FSEL R154, R154, RZ, P0 ;  /* 0x000000ff9a9a7208 */ /* 0x000fca0000000000 */
[----:B------:R-:W-:-:S04]  /*1eb0*/  FMUL.FTZ R154, R154, UR13 ;  /* 0x0000000d9a9a7c20 */ /* 0x000fc80008410000 */
        /* <DEDUP_REMOVED lines=8> */
.L_x_3499:
[----:B------:R-:W-:Y:S05]  /*1f40*/  BSYNC.RECONVERGENT B2 ;  /* 0x0000000000027941 */ /* 0x000fea0003800200 */
.L_x_3498:
        /* <DEDUP_REMOVED lines=19> */
.L_x_3501:
[----:B------:R-:W-:Y:S05]  /*2080*/  BSYNC.RECONVERGENT B2 ;  /* 0x0000000000027941 */ /* 0x000fea0003800200 */
.L_x_3500:
        /* <DEDUP_REMOVED lines=18> */
.L_x_3503:
[----:B------:R-:W-:Y:S05]  /*21b0*/  BSYNC.RECONVERGENT B2 ;  /* 0x0000000000027941 */ /* 0x000fea0003800200 */
.L_x_3502:
        /* <DEDUP_REMOVED lines=19> */
.L_x_3505:
[----:B------:R-:W-:Y:S05]  /*22f0*/  BSYNC.RECONVERGENT B2 ;  /* 0x0000000000027941 */ /* 0x000fea0003800200 */
.L_x_3504:
        /* <DEDUP_REMOVED lines=18> */
.L_x_3507:
[----:B------:R-:W-:Y:S05]  /*2420*/  BSYNC.RECONVERGENT B2 ;  /* 0x0000000000027941 */ /* 0x000fea0003800200 */
.L_x_3506:
        /* <DEDUP_REMOVED lines=19> */
.L_x_3509:
[----:B------:R-:W-:Y:S05]  /*2560*/  BSYNC.RECONVERGENT B2 ;  /* 0x0000000000027941 */ /* 0x000fea0003800200 */
.L_x_3508:
        /* <DEDUP_REMOVED lines=18> */
.L_x_3511:
[----:B------:R-:W-:Y:S05]  /*2690*/  BSYNC.RECONVERGENT B2 ;  /* 0x0000000000027941 */ /* 0x000fea0003800200 */
.L_x_3510:
[----:B------:R-:W-:Y:S05]  /*26a0*/  @!P2 BRA `(.L_x_3512) ;  /* 0x0000001c00c8a947 */ /* 0x000fea0003800000 */
[----:B------:R-:W-:Y:S01]  /*26b0*/  FFMA.FTZ R154, R168, R211, R208 ;  /* 0x000000d3a89a7223 */ /* 0x000fe200000100d0 */
[----:B-----5:R-:W-:Y:S01]  /*26c0*/  ISETP.GE.U32.AND P0, PT, R152, RZ, PT ;  /* 0x000000ff9800720c */ /* 0x020fe20003f06070 */
[----:B------:R-:W-:Y:S01]  /*26d0*/  HFMA2 R152, -RZ, RZ, 0, 0 ;  /* 0x00000000ff987431 */ /* 0x000fe200000001ff */
        /* <DEDUP_REMOVED lines=14> */
[----:B------:R-:W-:Y:S01]  /*27c0*/  PRMT R131, R131, 0x5410, R154 ;  /* 0x0000541083837816 */ /* 0x000fe2000000009a */
[----:B------:R-:W-:Y:S06]  /*27d0*/  BRA `(.L_x_3512) ;  /* 0x0000001c007c7947 */ /* 0x000fec0003800000 */
.L_x_3497:
[-CC-:B------:R-:W-:Y:S01]  /*27e0*/  FFMA.FTZ R133, R3, R211.reuse, R208.reuse ;  /* 0x000000d303857223 */ /* 0x180fe200000100d0 */
[-CC-:B------:R-:W-:Y:S01]  /*27f0*/  FFMA.FTZ R134, R162, R211.reuse, R208.reuse ;  /* 0x000000d3a2867223 */ /* 0x180fe200000100d0 */
[----:B------:R-:W-:Y:S01]  /*2800*/  ISETP.GT.AND P0, PT, R202, RZ, PT ;  /* 0x000000ffca00720c */ /* 0x000fe20003f04270 */
[----:B------:R-:W-:Y:S01]  /*2810*/  BSSY.RECONVERGENT B2, `(.L_x_3513) ;  /* 0x0000014000027945 */ /* 0x000fe20003800200 */
[----:B------:R-:W-:Y:S01]  /*2820*/  FADD.FTZ R132, R2, -R133 ;  /* 0x8000008502847221 */ /* 0x000fe20000010000 */
[----:B------:R-:W-:Y:S01]  /*2830*/  FFMA.FTZ R133, R157, R211, R208 ;  /* 0x000000d39d857223 */ /* 0x000fe200000100d0 */
[----:B------:R-:W-:Y:S02]  /*2840*/  FADD.FTZ R134, R163, -R134 ;  /* 0x80000086a3867221 */ /* 0x000fe40000010000 */
[C---:B------:R-:W-:Y:S01]  /*2850*/  FMUL.FTZ R132, R203.reuse, R132 ;  /* 0x00000084cb847220 */ /* 0x040fe20000410000 */
[----:B------:R-:W-:Y:S01]  /*2860*/  FADD.FTZ R154, R156, -R133 ;  /* 0x800000859c9a7221 */ /* 0x000fe20000010000 */
[----:B------:R-:W-:-:S03]  /*2870*/  FMUL.FTZ R134, R203, R134 ;  /* 0x00000086cb867220 */ /* 0x000fc60000410000 */
[----:B------:R-:W-:Y:S01]  /*2880*/  FSEL R135, R132, RZ, P0 ;  /* 0x000000ff84877208 */ /* 0x000fe20000000000 */
[----:B------:R-:W-:Y:S06]  /*2890*/  @!P2 BRA `(.L_x_3514) ;  /* 0x00000000002ca947 */ /* 0x000fec0003800000 */
[----:B-----5:R-:W-:Y:S01]  /*28a0*/  LOP3.LUT P1, RZ, R152, 0xff, RZ, 0xc0, !PT ;  /* 0x000000ff98ff7812 */ /* 0x020fe2000782c0ff */
[----:B------:R-:W-:Y:S01]  /*28b0*/  FMUL.FTZ R132, R135, UR13 ;  /* 0x0000000d87847c20 */ /* 0x000fe20008410000 */
[----:B------:R-:W-:-:S03]  /*28c0*/  MOV R133, RZ ;  /* 0x000000ff00857202 */ /* 0x000fc60000000f00 */
        /* <DEDUP_REMOVED lines=8> */
.L_x_3514:
[----:B------:R-:W-:Y:S05]  /*2950*/  BSYNC.RECONVERGENT B2 ;  /* 0x0000000000027941 */ /* 0x000fea0003800200 */
.L_x_3513:
[----:B------:R-:W-:Y:S01]  /*2960*/  BSSY.RECONVERGENT B2, `(.L_x_3515) ;  /* 0x0000012000027945 */ /* 0x000fe20003800200 */
[----:B------:R-:W-:Y:S01]  /*2970*/  FMUL.FTZ R155, R203, R154 ;  /* 0x0000009acb9b7220 */ /* 0x000fe20000410000 */
[----:B------:R-:W-:Y:S01]  /*2980*/  F2FP.BF16.F32.PACK_AB R132, RZ, R135 ;  /* 0x00000087ff84723e */ /* 0x000fe200000010ff */
[----:B------:R-:W-:Y:S01]  /*2990*/  FFMA.FTZ R212, R164, R211, R208 ;  /* 0x000000d3a4d47223 */ /* 0x000fe200000100d0 */
[----:B------:R-:W-:Y:S01]  /*29a0*/  FSEL R154, R134, RZ, P0 ;  /* 0x000000ff869a7208 */ /* 0x000fe20000000000 */
[----:B------:R-:W-:Y:S06]  /*29b0*/  @!P2 BRA `(.L_x_3516) ;  /* 0x000000000030a947 */ /* 0x000fec0003800000 */
[----:B-----5:R-:W-:Y:S01]  /*29c0*/  LOP3.LUT P1, RZ, R152, 0xff00, RZ, 0xc0, !PT ;  /* 0x0000ff0098ff7812 */ /* 0x020fe2000782c0ff */
[----:B------:R-:W-:Y:S01]  /*29d0*/  FMUL.FTZ R133, R154, UR13 ;  /* 0x0000000d9a857c20 */ /* 0x000fe20008410000 */
[----:B------:R-:W-:-:S03]  /*29e0*/  HFMA2 R134, -RZ, RZ, 0, 0 ;  /* 0x00000000ff867431 */ /* 0x000fc600000001ff */
        /* <DEDUP_REMOVED lines=9> */
.L_x_3516:
[----:B------:R-:W-:Y:S05]  /*2a80*/  BSYNC.RECONVERGENT B2 ;  /* 0x0000000000027941 */ /* 0x000fea0003800200 */
.L_x_3515:
        /* <DEDUP_REMOVED lines=9> */
[----:B------:R-:W-:-:S03]  /*2b20*/  MOV R133, RZ ;  /* 0x000000ff00857202 */ /* 0x000fc60000000f00 */
[----:B------:R-:W-:-:S04]  /*2b30*/  FMUL.FTZ R134, R6, R135 ;  /* 0x0000008706867220 */ /* 0x000fc80000410000 */
[----:B------:R-:W-:Y:S02]  /*2b40*/  @P1 SHF.L.U32 R212, R125, 0x10, RZ ;  /* 0x000000107dd41819 */ /* 0x000fe400000006ff */
[----:B------:R-:W-:-:S03]  /*2b50*/  FSEL R134, R134, RZ, P1 ;  /* 0x000000ff86867208 */ /* 0x000fc60000800000 */
[----:B------:R-:W-:Y:S01]  /*2b60*/  @P1 FMUL.FTZ R133, R212, R135 ;  /* 0x00000087d4851220 */ /* 0x000fe20000410000 */
[----:B------:R-:W-:-:S03]  /*2b70*/  F2FP.BF16.F32.PACK_AB R134, RZ, R134 ;  /* 0x00000086ff86723e */ /* 0x000fc600000010ff */
[----:B------:R-:W-:Y:S01]  /*2b80*/  FADD.FTZ R122, R122, R133 ;  /* 0x000000857a7a7221 */ /* 0x000fe20000010000 */
[----:B------:R-:W-:-:S07]  /*2b90*/  PRMT R129, R134, 0x7610, R129 ;  /* 0x0000761086817816 */ /* 0x000fce0000000081 */
.L_x_3518:
[----:B------:R-:W-:Y:S05]  /*2ba0*/  BSYNC.RECONVERGENT B2 ;  /* 0x0000000000027941 */ /* 0x000fea0003800200 */
.L_x_3517:
        /* <DEDUP_REMOVED lines=14> */
[----:B------:R-:W-:-:S03]  /*2c90*/  HFMA2 R134, -RZ, RZ, 0, 0 ;  /* 0x00000000ff867431 */ /* 0x000fc600000001ff */
        /* <DEDUP_REMOVED lines=8> */
.L_x_3520:
[----:B------:R-:W-:Y:S05]  /*2d20*/  BSYNC.RECONVERGENT B2 ;  /* 0x0000000000027941 */ /* 0x000fea0003800200 */
.L_x_3519:
        /* <DEDUP_REMOVED lines=18> */
.L_x_3522:
[----:B------:R-:W-:Y:S05]  /*2e50*/  BSYNC.RECONVERGENT B2 ;  /* 0x0000000000027941 */ /* 0x000fea0003800200 */
.L_x_3521:
        /* <DEDUP_REMOVED lines=18> */
.L_x_3524:
[----:B------:R-:W-:Y:S05]  /*2f80*/  BSYNC.RECONVERGENT B2 ;  /* 0x0000000000027941 */ /* 0x000fea0003800200 */
.L_x_3523:
[----:B------:R-:W-:Y:S01]  /*2f90*/  BSSY.RECONVERGENT B2, `(.L_x_3525) ;  /* 0x0000010000027945 */ /* 0x000fe20003800200 */
[----:B------:R-:W-:Y:S02]  /*2fa0*/  F2FP.BF16.F32.PACK_AB R214, RZ, R214 ;  /* 0x000000d6ffd6723e */ /* 0x000fe400000010ff */
[----:B------:R-:W-:Y:S02]  /*2fb0*/  FSEL R219, R216, RZ, P0 ;  /* 0x000000ffd8db7208 */ /* 0x000fe40000000000 */
        /* <DEDUP_REMOVED lines=13> */
.L_x_3526:
[----:B------:R-:W-:Y:S05]  /*3090*/  BSYNC.RECONVERGENT B2 ;  /* 0x0000000000027941 */ /* 0x000fea0003800200 */
.L_x_3525:
        /* <DEDUP_REMOVED lines=9> */
[----:B------:R-:W-:-:S03]  /*3130*/  HFMA2 R152, -RZ, RZ, 0, 0 ;  /* 0x00000000ff987431 */ /* 0x000fc600000001ff */
        /* <DEDUP_REMOVED lines=9> */
.L_x_3496:
        /* <DEDUP_REMOVED lines=12> */
[----:B------:R-:W-:Y:S01]  /*3290*/  @P1 FFMA.FTZ R154, R203, R155, R154 ;  /* 0x0000009bcb9a1223 */ /* 0x000fe2000001009a */
[----:B------:R-:W-:-:S03]  /*32a0*/  MOV R155, RZ ;  /* 0x000000ff009b7202 */ /* 0x000fc60000000f00 */
[----:B------:R-:W-:-:S04]  /*32b0*/  FMUL.FTZ R154, R154, UR13 ;  /* 0x0000000d9a9a7c20 */ /* 0x000fc80008410000 */
[----:B------:R-:W-:Y:S01]  /*32c0*/  FMUL.FTZ R219, R154, UR12 ;  /* 0x0000000c9adb7c20 */ /* 0x000fe20008410000 */
[----:B------:R-:W-:-:S03]  /*32d0*/  @P0 SHF.L.U32 R210, R124, 0x10, RZ ;  /* 0x000000107cd20819 */ /* 0x000fc600000006ff */
[-C--:B------:R-:W-:Y:S02]  /*32e0*/  FMUL.FTZ R154, R4, R219.reuse ;  /* 0x000000db049a7220 */ /* 0x080fe40000410000 */
[----:B------:R-:W-:-:S03]  /*32f0*/  @P0 FMUL.FTZ R155, R210, R219 ;  /* 0x000000dbd29b0220 */ /* 0x000fc60000410000 */
[----:B------:R-:W-:Y:S01]  /*3300*/  FSEL R154, R154, RZ, P0 ;  /* 0x000000ff9a9a7208 */ /* 0x000fe20000000000 */
[----:B------:R-:W-:-:S03]  /*3310*/  FADD.FTZ R120, R120, R155 ;  /* 0x0000009b78787221 */ /* 0x000fc60000010000 */
[----:B------:R-:W-:-:S04]  /*3320*/  F2FP.BF16.F32.PACK_AB R154, RZ, R154 ;  /* 0x0000009aff9a723e */ /* 0x000fc800000010ff */
[----:B------:R-:W-:-:S07]  /*3330*/  PRMT R128, R154, 0x7610, R128 ;  /* 0x000076109a807816 */ /* 0x000fce0000000080 */
.L_x_3529:
[----:B------:R-:W-:Y:S05]  /*3340*/  BSYNC.RECONVERGENT B2 ;  /* 0x0000000000027941 */ /* 0x000fea0003800200 */
.L_x_3528:
[----:B------:R-:W-:Y:S04]  /*3350*/  BSSY.RECONVERGENT B2, `(.L_x_3530) ;  /* 0x0000013000027945 */ /* 0x000fe80003800200 */
[----:B------:R-:W-:Y:S05]  /*3360*/  @!P2 BRA `(.L_x_3531) ;  /* 0x000000000044a947 */ /* 0x000fea0003800000 */
[----:B-----5:R-:W-:Y:S01]  /*3370*/  PRMT R154, R136, 0x7632, R154 ;  /* 0x00007632889a7816 */ /* 0x020fe2000000009a */
[----:B------:R-:W-:Y:S01]  /*3380*/  @P1 FFMA.FTZ R210, R162, R211, R208 ;  /* 0x000000d3a2d21223 */ /* 0x000fe200000100d0 */
[----:B------:R-:W-:Y:S02]  /*3390*/  LOP3.LUT P0, RZ, R152, 0xff00, RZ, 0xc0, !PT ;  /* 0x0000ff0098ff7812 */ /* 0x000fe4000780c0ff */
[----:B------:R-:W-:Y:S01]  /*33a0*/  SHF.L.U32 R154, R154, 0x10, RZ ;  /* 0x000000109a9a7819 */ /* 0x000fe200000006ff */
[----:B------:R-:W-:-:S04]  /*33b0*/  @P1 FADD.FTZ R210, R163, -R210 ;  /* 0x800000d2a3d21221 */ /* 0x000fc80000010000 */
[----:B------:R-:W-:-:S04]  /*33c0*/  @P1 FFMA.FTZ R154, R203, R210, R154 ;  /* 0x000000d2cb9a1223 */ /* 0x000fc8000001009a */
[----:B------:R-:W-:Y:S02]  /*33d0*/  FMUL.FTZ R154, R154, UR13 ;  /* 0x0000000d9a9a7c20 */ /* 0x000fe40008410000 */
[----:B------:R-:W-:Y:S02]  /*33e0*/  @P0 PRMT R155, R124, 0x7632, R155 ;  /* 0x000076327c9b0816 */ /* 0x000fe4000000009b */
[----:B------:R-:W-:Y:S01]  /*33f0*/  FMUL.FTZ R212, R154, UR12 ;  /* 0x0000000c9ad47c20 */ /* 0x000fe20008410000 */
[----:B------:R-:W-:Y:S01]  /*3400*/  HFMA2 R154, -RZ, RZ, 0, 0 ;  /* 0x00000000ff9a7431 */ /* 0x000fe200000001ff */
[----:B------:R-:W-:Y:S02]  /*3410*/  @P0 SHF.L.U32 R155, R155, 0x10, RZ ;  /* 0x000000109b9b0819 */ /* 0x000fe400000006ff */
[----:B------:R-:W-:-:S03]  /*3420*/  FMUL.FTZ R210, R5, R212 ;  /* 0x000000d405d27220 */ /* 0x000fc60000410000 */
[----:B------:R-:W-:Y:S02]  /*3430*/  @P0 FMUL.FTZ R154, R212, R155 ;  /* 0x0000009bd49a0220 */ /* 0x000fe40000410000 */
[----:B------:R-:W-:Y:S02]  /*3440*/  FSEL R210, R210, RZ, P0 ;  /* 0x000000ffd2d27208 */ /* 0x000fe40000000000 */
[----:B------:R-:W-:Y:S02]  /*3450*/  FADD.FTZ R121, R121, R154 ;  /* 0x0000009a79797221 */ /* 0x000fe40000010000 */
[----:B------:R-:W-:-:S04]  /*3460*/  F2FP.BF16.F32.PACK_AB R210, RZ, R210 ;  /* 0x000000d2ffd2723e */ /* 0x000fc800000010ff */
[----:B------:R-:W-:-:S07]  /*3470*/  PRMT R128, R128, 0x5410, R210 ;  /* 0x0000541080807816 */ /* 0x000fce00000000d2 */
.L_x_3531:
[----:B------:R-:W-:Y:S05]  /*3480*/  BSYNC.RECONVERGENT B2 ;  /* 0x0000000000027941 */ /* 0x000fea0003800200 */
.L_x_3530:
[----:B------:R-:W-:Y:S04]  /*3490*/  BSSY.RECONVERGENT B2, `(.L_x_3532) ;  /* 0x0000011000027945 */ /* 0x000fe80003800200 */
[----:B------:R-:W-:Y:S05]  /*34a0*/  @!P2 BRA `(.L_x_3533) ;  /* 0x00000000003ca947 */ /* 0x000fea0003800000 */
        /* <DEDUP_REMOVED lines=15> */
.L_x_3533:
[----:B------:R-:W-:Y:S05]  /*35a0*/  BSYNC.RECONVERGENT B2 ;  /* 0x0000000000027941 */ /* 0x000fea0003800200 */
.L_x_3532:
        /* <DEDUP_REMOVED lines=19> */
.L_x_3535:
[----:B------:R-:W-:Y:S05]  /*36e0*/  BSYNC.RECONVERGENT B2 ;  /* 0x0000000000027941 */ /* 0x000fea0003800200 */
.L_x_3534:
        /* <DEDUP_REMOVED lines=17> */
.L_x_3537:
[----:B------:R-:W-:Y:S05]  /*3800*/  BSYNC.RECONVERGENT B2 ;  /* 0x0000000000027941 */ /* 0x000fea0003800200 */
.L_x_3536:
        /* <DEDUP_REMOVED lines=19> */
.L_x_3539:
[----:B------:R-:W-:Y:S05]  /*3940*/  BSYNC.RECONVERGENT B2 ;  /* 0x0000000000027941 */ /* 0x000fea0003800200 */
.L_x_3538:
        /* <DEDUP_REMOVED lines=17> */
.L_x_3541:
[----:B------:R-:W-:Y:S05]  /*3a60*/  BSYNC.RECONVERGENT B2 ;  /* 0x0000000000027941 */ /* 0x000fea0003800200 */
.L_x_3540:
[----:B------:R-:W-:Y:S05]  /*3a70*/  @!P2 BRA `(.L_x_3512) ;  /* 0x0000000800d4a947 */ /* 0x000fea0003800000 */
[----:B-----5:R-:W-:Y:S01]  /*3a80*/  PRMT R154, R139, 0x7632, R154 ;  /* 0x000076328b9a7816 */ /* 0x020fe2000000009a */
[----:B------:R-:W-:Y:S01]  /*3a90*/  @P1 FFMA.FTZ R210, R168, R211, R208 ;  /* 0x000000d3a8d21223 */ /* 0x000fe200000100d0 */
[----:B------:R-:W-:Y:S01]  /*3aa0*/  ISETP.GE.U32.AND P0, PT, R152, RZ, PT ;  /* 0x000000ff9800720c */ /* 0x000fe20003f06070 */
[----:B------:R-:W-:Y:S01]  /*3ab0*/  HFMA2 R152, -RZ, RZ, 0, 0 ;  /* 0x00000000ff987431 */ /* 0x000fe200000001ff */
[----:B------:R-:W-:Y:S01]  /*3ac0*/  SHF.L.U32 R154, R154, 0x10, RZ ;  /* 0x000000109a9a7819 */ /* 0x000fe200000006ff */
[----:B------:R-:W-:Y:S01]  /*3ad0*/  @P1 FADD.FTZ R210, R169, -R210 ;  /* 0x800000d2a9d21221 */ /* 0x000fe20000010000 */
[----:B------:R-:W-:-:S03]  /*3ae0*/  ISETP.GE.U32.AND.EX P0, PT, R153, 0x1000000, PT, P0 ;  /* 0x010000009900780c */ /* 0x000fc60003f06100 */
        /* <DEDUP_REMOVED lines=12> */
.L_x_3527:
[----:B------:R-:W-:Y:S01]  /*3bb0*/  ISETP.GT.AND P0, PT, R202, RZ, PT ;  /* 0x000000ffca00720c */ /* 0x000fe20003f04270 */
[----:B------:R-:W-:Y:S01]  /*3bc0*/  @P1 FFMA.FTZ R133, R3, R211, R208 ;  /* 0x000000d303851223 */ /* 0x000fe200000100d0 */
[C---:B-----5:R-:W-:Y:S01]  /*3bd0*/  PRMT R132, R136.reuse, 0x7632, R132 ;  /* 0x0000763288847816 */ /* 0x060fe20000000084 */
[----:B------:R-:W-:Y:S01]  /*3be0*/  BSSY.RECONVERGENT B2, `(.L_x_3542) ;  /* 0x0000035000027945 */ /* 0x000fe20003800200 */
[----:B------:R-:W-:Y:S01]  /*3bf0*/  SHF.L.U32 R222, R136, 0x10, RZ ;  /* 0x0000001088de7819 */ /* 0x000fe200000006ff */
[----:B------:R-:W-:Y:S01]  /*3c00*/  @P1 FADD.FTZ R133, R2, -R133 ;  /* 0x8000008502851221 */ /* 0x000fe20000010000 */
[----:B------:R-:W-:Y:S02]  /*3c10*/  PRMT R218, R137, 0x7632, R218 ;  /* 0x0000763289da7816 */ /* 0x000fe400000000da */
[----:B------:R-:W-:Y:S01]  /*3c20*/  SHF.L.U32 R224, R132, 0x10, RZ ;  /* 0x0000001084e07819 */ /* 0x000fe200000006ff */
[----:B------:R-:W-:Y:S01]  /*3c30*/  @P1 FFMA.FTZ R222, R203, R133, R222 ;  /* 0x00000085cbde1223 */ /* 0x000fe200000100de */
[----:B------:R-:W-:-:S02]  /*3c40*/  SHF.L.U32 R220, R137, 0x10, RZ ;  /* 0x0000001089dc7819 */ /* 0x000fc400000006ff */
[----:B------:R-:W-:Y:S01]  /*3c50*/  SHF.L.U32 R218, R218, 0x10, RZ ;  /* 0x00000010dada7819 */ /* 0x000fe200000006ff */
[-CC-:B------:R-:W-:Y:S01]  /*3c60*/  @P0 FFMA.FTZ R132, R162, R211.reuse, R208.reuse ;  /* 0x000000d3a2840223 */ /* 0x180fe200000100d0 */
[-CC-:B------:R-:W-:Y:S01]  /*3c70*/  @P0 FFMA.FTZ R155, R157, R211.reuse, R208.reuse ;  /* 0x000000d39d9b0223 */ /* 0x180fe200000100d0 */
[-C--:B------:R-:W-:Y:S01]  /*3c80*/  @P0 FFMA.FTZ R134, R164, R211.reuse, R208 ;  /* 0x000000d3a4860223 */ /* 0x080fe200000100d0 */
[----:B------:R-:W-:Y:S01]  /*3c90*/  PRMT R214, R138, 0x7632, R214 ;  /* 0x000076328ad67816 */ /* 0x000fe200000000d6 */
[----:B------:R-:W-:Y:S01]  /*3ca0*/  @P0 FADD.FTZ R135, R163, -R132 ;  /* 0x80000084a3870221 */ /* 0x000fe20000010000 */
[----:B------:R-:W-:Y:S01]  /*3cb0*/  @P0 FADD.FTZ R155, R156, -R155 ;  /* 0x8000009b9c9b0221 */ /* 0x000fe20000010000 */
[----:B------:R-:W-:Y:S01]  /*3cc0*/  @P0 FADD.FTZ R219, R165, -R134 ;  /* 0x80000086a5db0221 */ /* 0x000fe20000010000 */
[-CC-:B------:R-:W-:Y:S01]  /*3cd0*/  @P0 FFMA.FTZ R133, R159, R211.reuse, R208.reuse ;  /* 0x000000d39f850223 */ /* 0x180fe200000100d0 */
[----:B------:R-:W-:Y:S01]  /*3ce0*/  @P0 FFMA.FTZ R132, R166, R211, R208 ;  /* 0x000000d3a6840223 */ /* 0x000fe200000100d0 */
[C---:B------:R-:W-:Y:S01]  /*3cf0*/  @P0 FFMA.FTZ R220, R203.reuse, R155, R220 ;  /* 0x0000009bcbdc0223 */ /* 0x040fe200000100dc */
[----:B------:R-:W-:Y:S01]  /*3d00*/  @P0 FFMA.FTZ R218, R203, R219, R218 ;  /* 0x000000dbcbda0223 */ /* 0x000fe200000100da */
[----:B------:R-:W-:Y:S01]  /*3d10*/  SHF.L.U32 R216, R138, 0x10, RZ ;  /* 0x000000108ad87819 */ /* 0x000fe200000006ff */
[-C--:B------:R-:W-:Y:S01]  /*3d20*/  @P0 FFMA.FTZ R219, R161, R211.reuse, R208 ;  /* 0x000000d3a1db0223 */ /* 0x080fe200000100d0 */
[----:B------:R-:W-:Y:S01]  /*3d30*/  SHF.L.U32 R214, R214, 0x10, RZ ;  /* 0x00000010d6d67819 */ /* 0x000fe200000006ff */
[----:B------:R-:W-:Y:S01]  /*3d40*/  @P0 FADD.FTZ R133, R158, -R133 ;  /* 0x800000859e850221 */ /* 0x000fe20000010000 */
[----:B------:R-:W-:Y:S01]  /*3d50*/  PRMT R154, R139, 0x7632, R154 ;  /* 0x000076328b9a7816 */ /* 0x000fe2000000009a */
[----:B------:R-:W-:Y:S01]  /*3d60*/  @P0 FADD.FTZ R155, R167, -R132 ;  /* 0x80000084a79b0221 */ /* 0x000fe20000010000 */
[----:B------:R-:W-:Y:S01]  /*3d70*/  @P0 FFMA.FTZ R134, R168, R211, R208 ;  /* 0x000000d3a8860223 */ /* 0x000fe200000100d0 */
[----:B------:R-:W-:Y:S01]  /*3d80*/  @P0 FFMA.FTZ R224, R203, R135, R224 ;  /* 0x00000087cbe00223 */ /* 0x000fe200000100e0 */
[----:B------:R-:W-:Y:S01]  /*3d90*/  SHF.L.U32 R135, R139, 0x10, RZ ;  /* 0x000000108b877819 */ /* 0x000fe200000006ff */
[----:B------:R-:W-:Y:S01]  /*3da0*/  @P0 FADD.FTZ R132, R160, -R219 ;  /* 0x800000dba0840221 */ /* 0x000fe20000010000 */
[----:B------:R-:W-:Y:S01]  /*3db0*/  SHF.L.U32 R154, R154, 0x10, RZ ;  /* 0x000000109a9a7819 */ /* 0x000fe200000006ff */
[C---:B------:R-:W-:Y:S01]  /*3dc0*/  @P0 FFMA.FTZ R216, R203.reuse, R133, R216 ;  /* 0x00000085cbd80223 */ /* 0x040fe200000100d8 */
[----:B------:R-:W-:Y:S01]  /*3dd0*/  @P0 FFMA.FTZ R214, R203, R155, R214 ;  /* 0x0000009bcbd60223 */ /* 0x000fe200000100d6 */
[----:B------:R-:W-:Y:S01]  /*3de0*/  @P0 FADD.FTZ R219, R169, -R134 ;  /* 0x80000086a9db0221 */ /* 0x000fe20000010000 */
[----:B------:R-:W-:Y:S01]  /*3df0*/  @P0 FFMA.FTZ R135, R203, R132, R135 ;  /* 0x00000084cb870223 */ /* 0x000fe20000010087 */
[----:B------:R-:W-:-:S02]  /*3e00*/  F2FP.BF16.F32.PACK_AB R132, RZ, R222 ;  /* 0x000000deff84723e */ /* 0x000fc400000010ff */
[----:B------:R-:W-:Y:S01]  /*3e10*/  @P0 FFMA.FTZ R154, R203, R219, R154 ;  /* 0x000000dbcb9a0223 */ /* 0x000fe2000001009a */
        /* <DEDUP_REMOVED lines=17> */
.L_x_3543:
[----:B------:R-:W-:Y:S05]  /*3f30*/  BSYNC.RECONVERGENT B2 ;  /* 0x0000000000027941 */ /* 0x000fea0003800200 */
.L_x_3542:
[----:B------:R-:W-:Y:S04]  /*3f40*/  BSSY.RECONVERGENT B2, `(.L_x_3544) ;  /* 0x000000e000027945 */ /* 0x000fe80003800200 */
[----:B------:R-:W-:Y:S05]  /*3f50*/  @!P2 BRA `(.L_x_3545) ;  /* 0x000000000030a947 */ /* 0x000fea0003800000 */
[----:B------:R-:W-:Y:S01]  /*3f60*/  LOP3.LUT P0, RZ, R152, 0xff00, RZ, 0xc0, !PT ;  /* 0x0000ff0098ff7812 */ /* 0x000fe2000780c0ff */
        /* <DEDUP_REMOVED lines=11> */
.L_x_3545:
[----:B------:R-:W-:Y:S05]  /*4020*/  BSYNC.RECONVERGENT B2 ;  /* 0x0000000000027941 */ /* 0x000fea0003800200 */
.L_x_3544:
[----:B------:R-:W-:Y:S04]  /*4030*/  BSSY.RECONVERGENT B2, `(.L_x_3546) ;  /* 0x000000d000027945 */ /* 0x000fe80003800200 */
[----:B------:R-:W-:Y:S05]  /*4040*/  @!P2 BRA `(.L_x_3547) ;  /* 0x00000000002ca947 */ /* 0x000fea0003800000 */
        /* <DEDUP_REMOVED lines=11> */
.L_x_3547:
[----:B------:R-:W-:Y:S05]  /*4100*/  BSYNC.RECONVERGENT B2 ;  /* 0x0000000000027941 */ /* 0x000fea0003800200 */
.L_x_3546:
[----:B------:R-:W-:Y:S04]  /*4110*/  BSSY.RECONVERGENT B2, `(.L_x_3548) ;  /* 0x000000e000027945 */ /* 0x000fe80003800200 */
[----:B------:R-:W-:Y:S05]  /*4120*/  @!P2 BRA `(.L_x_3549) ;  /* 0x000000000030a947 */ /* 0x000fea0003800000 */
[----:B------:R-:W-:Y:S01]  /*4130*/  LOP3.LUT P0, RZ, R152, 0xff000000, RZ, 0xc0, !PT ;  /* 0xff00000098ff7812 */ /* 0x000fe2000780c0ff */
        /* <DEDUP_REMOVED lines=11> */
.L_x_3549:
[----:B------:R-:W-:Y:S05]  /*41f0*/  BSYNC.RECONVERGENT B2 ;  /* 0x0000000000027941 */ /* 0x000fea0003800200 */
.L_x_3548:
        /* <DEDUP_REMOVED lines=13> */
.L_x_3551:
[----:B------:R-:W-:Y:S05]  /*42d0*/  BSYNC.RECONVERGENT B2 ;  /* 0x0000000000027941 */ /* 0x000fea0003800200 */
.L_x_3550:
        /* <DEDUP_REMOVED lines=14> */
.L_x_3553:
[----:B------:R-:W-:Y:S05]  /*43c0*/  BSYNC.RECONVERGENT B2 ;  /* 0x0000000000027941 */ /* 0x000fea0003800200 */
.L_x_3552:
        /* <DEDUP_REMOVED lines=13> */
.L_x_3555:
[----:B------:R-:W-:Y:S05]  /*44a0*/  BSYNC.RECONVERGENT B2 ;  /* 0x0000000000027941 */ /* 0x000fea0003800200 */
.L_x_3554:
        /* <DEDUP_REMOVED lines=17> */
[----:B------:R-:W-:-:S07]  /*45c0*/  FADD.FTZ R119, R119, R152 ;  /* 0x0000009877777221 */ /* 0x000fce0000010000 */
.L_x_3512:
[----:B------:R-:W-:Y:S05]  /*45d0*/  BSYNC.RECONVERGENT B1 ;  /* 0x0000000000017941 */ /* 0x000fea0003800200 */
.L_x_3495:
        /* <DEDUP_REMOVED lines=16> */
.L_x_3557:
[----:B------:R-:W-:Y:S05]  /*46e0*/  BSYNC.RECONVERGENT B1 ;  /* 0x0000000000017941 */ /* 0x000fea0003800200 */
.L_x_3556:
[----:B------:R-:W-:Y:S04]  /*46f0*/  BSSY.RECONVERGENT B1, `(.L_x_3558) ;  /* 0x000027a000017945 */ /* 0x000fe80003800200 */
[----:B------:R-:W-:Y:S05]  /*4700*/  @!P1 BRA `(.L_x_3559) ;  /* 0x0000001000f49947 */ /* 0x000fea0003800000 */
[----:B------:R-:W-:Y:S05]  /*4710*/  @!P0 BRA `(.L_x_3560) ;  /* 0x00000008008c8947 */ /* 0x000fea0003800000 */
[----:B------:R-:W-:Y:S01]  /*4720*/  ISETP.GT.AND P3, PT, R202, RZ, PT ;  /* 0x000000ffca00720c */ /* 0x000fe20003f64270 */
[----:B------:R-:W-:Y:S01]  /*4730*/  BSSY.RECONVERGENT B2, `(.L_x_3561) ;  /* 0x0000037000027945 */ /* 0x000fe20003800200 */
[C---:B0-----:R-:W-:Y:S02]  /*4740*/  PRMT R132, R140.reuse, 0x7632, R132 ;  /* 0x000076328c847816 */ /* 0x041fe40000000084 */
        /* <DEDUP_REMOVED lines=15> */
[-CC-:B------:R-:W-:Y:S01]  /*4840*/  @P3 FFMA.FTZ R133, R175, R211.reuse, R208.reuse ;  /* 0x000000d3af853223 */ /* 0x180fe200000100d0 */
[----:B------:R-:W-:Y:S01]  /*4850*/  @P3 FFMA.FTZ R132, R188, R211, R208 ;  /* 0x000000d3bc843223 */ /* 0x000fe200000100d0 */
[C---:B------:R-:W-:Y:S01]  /*4860*/  @P3 FFMA.FTZ R210, R203.reuse, R155, R210 ;  /* 0x0000009bcbd23223 */ /* 0x040fe200000100d2 */
        /* <DEDUP_REMOVED lines=29> */
[----:B-----5:R-:W-:Y:S02]  /*4a40*/  @P3 SHF.L.U32 R220, R124, 0x10, RZ ;  /* 0x000000107cdc3819 */ /* 0x020fe400000006ff */
[----:B------:R-:W-:-:S03]  /*4a50*/  FSEL R214, R214, RZ, P3 ;  /* 0x000000ffd6d67208 */ /* 0x000fc60001800000 */
[----:B------:R-:W-:Y:S01]  /*4a60*/  @P3 FMUL.FTZ R215, R220, R217 ;  /* 0x000000d9dcd73220 */ /* 0x000fe20000410000 */
[----:B------:R-:W-:-:S03]  /*4a70*/  F2FP.BF16.F32.PACK_AB R214, RZ, R214 ;  /* 0x000000d6ffd6723e */ /* 0x000fc600000010ff */
[----:B------:R-:W-:Y:S01]  /*4a80*/  FADD.FTZ R112, R112, R215 ;  /* 0x000000d770707221 */ /* 0x000fe20000010000 */
[----:B------:R-:W-:-:S07]  /*4a90*/  PRMT R128, R214, 0x7610, R128 ;  /* 0x00007610d6807816 */ /* 0x000fce0000000080 */
.L_x_3562:
[----:B------:R-:W-:Y:S05]  /*4aa0*/  BSYNC.RECONVERGENT B2 ;  /* 0x0000000000027941 */ /* 0x000fea0003800200 */
.L_x_3561:
[----:B------:R-:W-:Y:S04]  /*4ab0*/  BSSY.RECONVERGENT B2, `(.L_x_3563) ;  /* 0x000000e000027945 */ /* 0x000fe80003800200 */
[----:B------:R-:W-:Y:S05]  /*4ac0*/  @!P2 BRA `(.L_x_3564) ;  /* 0x000000000030a947 */ /* 0x000fea0003800000 */
[----:B------:R-:W-:Y:S01]  /*4ad0*/  LOP3.LUT P3, RZ, R150, 0xff00, RZ, 0xc0, !PT ;  /* 0x0000ff0096ff7812 */ /* 0x000fe2000786c0ff */
[----:B------:R-:W-:Y:S01]  /*4ae0*/  FMUL.FTZ R216, R216, UR13 ;  /* 0x0000000dd8d87c20 */ /* 0x000fe20008410000 */
[----:B------:R-:W-:-:S03]  /*4af0*/  HFMA2 R214, -RZ, RZ, 0, 0 ;  /* 0x00000000ffd67431 */ /* 0x000fc600000001ff */
[----:B------:R-:W-:-:S04]  /*4b00*/  FMUL.FTZ R220, R216, UR12 ;  /* 0x0000000cd8dc7c20 */ /* 0x000fc80008410000 */
[----:B------:R-:W-:-:S04]  /*4b10*/  FMUL.FTZ R216, R13, R220 ;  /* 0x000000dc0dd87220 */ /* 0x000fc80000410000 */
[----:B-----5:R-:W-:Y:S02]  /*4b20*/  @P3 PRMT R215, R124, 0x7632, R215 ;  /* 0x000076327cd73816 */ /* 0x020fe400000000d7 */
[----:B------:R-:W-:Y:S02]  /*4b30*/  FSEL R216, R216, RZ, P3 ;  /* 0x000000ffd8d87208 */ /* 0x000fe40001800000 */
[----:B------:R-:W-:Y:S02]  /*4b40*/  @P3 SHF.L.U32 R215, R215, 0x10, RZ ;  /* 0x00000010d7d73819 */ /* 0x000fe400000006ff */
[----:B------:R-:W-:-:S03]  /*4b50*/  F2FP.BF16.F32.PACK_AB R216, RZ, R216 ;  /* 0x000000d8ffd8723e */ /* 0x000fc600000010ff */
[----:B------:R-:W-:Y:S01]  /*4b60*/  @P3 FMUL.FTZ R214, R220, R215 ;  /* 0x000000d7dcd63220 */ /* 0x000fe20000410000 */
[----:B------:R-:W-:-:S03]  /*4b70*/  PRMT R128, R128, 0x5410, R216 ;  /* 0x0000541080807816 */ /* 0x000fc600000000d8 */
[----:B------:R-:W-:-:S07]  /*4b80*/  FADD.FTZ R113, R113, R214 ;  /* 0x000000d671717221 */ /* 0x000fce0000010000 */
.L_x_3564:
[----:B------:R-:W-:Y:S05]  /*4b90*/  BSYNC.RECONVERGENT B2 ;  /* 0x0000000000027941 */ /* 0x000fea0003800200 */
.L_x_3563:
[----:B------:R-:W-:Y:S04]  /*4ba0*/  BSSY.RECONVERGENT B2, `(.L_x_3565) ;  /* 0x000000d000027945 */ /* 0x000fe80003800200 */
[----:B------:R-:W-:Y:S05]  /*4bb0*/  @!P2 BRA `(.L_x_3566) ;  /* 0x00000000002ca947 */ /* 0x000fea0003800000 */
        /* <DEDUP_REMOVED lines=11> */
.L_x_3566:
[----:B------:R-:W-:Y:S05]  /*4c70*/  BSYNC.RECONVERGENT B2 ;  /* 0x0000000000027941 */ /* 0x000fea0003800200 */
.L_x_3565:
[----:B------:R-:W-:Y:S04]  /*4c80*/  BSSY.RECONVERGENT B2, `(.L_x_3567) ;  /* 0x000000e000027945 */ /* 0x000fe80003800200 */
[----:B------:R-:W-:Y:S05]  /*4c90*/  @!P2 BRA `(.L_x_3568) ;  /* 0x000000000030a947 */ /* 0x000fea0003800000 */
[----:B------:R-:W-:Y:S01]  /*4ca0*/  LOP3.LUT P3, RZ, R150, 0xff000000, RZ, 0xc0, !PT ;  /* 0xff00000096ff7812 */ /* 0x000fe2000786c0ff */
[----:B------:R-:W-:-:S04]  /*4cb0*/  FMUL.FTZ R210, R210, UR13 ;  /* 0x0000000dd2d27c20 */ /* 0x000fc80008410000 */
[----:B------:R-:W-:Y:S01]  /*4cc0*/  FMUL.FTZ R216, R210, UR12 ;  /* 0x0000000cd2d87c20 */ /* 0x000fe20008410000 */
[----:B------:R-:W-:-:S03]  /*4cd0*/  HFMA2 R210, -RZ, RZ, 0, 0 ;  /* 0x00000000ffd27431 */ /* 0x000fc600000001ff */
        /* <DEDUP_REMOVED lines=8> */
.L_x_3568:
[----:B------:R-:W-:Y:S05]  /*4d60*/  BSYNC.RECONVERGENT B2 ;  /* 0x0000000000027941 */ /* 0x000fea0003800200 */
.L_x_3567:
        /* <DEDUP_REMOVED lines=13> */
.L_x_3570:
[----:B------:R-:W-:Y:S05]  /*4e40*/  BSYNC.RECONVERGENT B2 ;  /* 0x0000000000027941 */ /* 0x000fea0003800200 */
.L_x_3569:
[----:B------:R-:W-:Y:S04]  /*4e50*/  BSSY.RECONVERGENT B2, `(.L_x_3571) ;  /* 0x000000e000027945 */ /* 0x000fe80003800200 */
[----:B------:R-:W-:Y:S05]  /*4e60*/  @!P2 BRA `(.L_x_3572) ;  /* 0x000000000030a947 */ /* 0x000fea0003800000 */
[----:B------:R-:W-:Y:S01]  /*4e70*/  LOP3.LUT P3, RZ, R151, 0xff00, RZ, 0xc0, !PT ;  /* 0x0000ff0097ff7812 */ /* 0x000fe2000786c0ff */
[----:B------:R-:W-:-:S04]  /*4e80*/  FMUL.FTZ R206, R206, UR13 ;  /* 0x0000000dcece7c20 */ /* 0x000fc80008410000 */
[----:B------:R-:W-:Y:S01]  /*4e90*/  FMUL.FTZ R214, R206, UR12 ;  /* 0x0000000cced67c20 */ /* 0x000fe20008410000 */
[----:B------:R-:W-:-:S03]  /*4ea0*/  IMAD.MOV.U32 R206, RZ, RZ, RZ ;  /* 0x000000ffffce7224 */ /* 0x000fc600078e00ff */
        /* <DEDUP_REMOVED lines=8> */
.L_x_3572:
[----:B------:R-:W-:Y:S05]  /*4f30*/  BSYNC.RECONVERGENT B2 ;  /* 0x0000000000027941 */ /* 0x000fea0003800200 */
.L_x_3571:
[----:B------:R-:W-:Y:S04]  /*4f40*/  BSSY.RECONVERGENT B2, `(.L_x_3573) ;  /* 0x000000d000027945 */ /* 0x000fe80003800200 */
[----:B------:R-:W-:Y:S05]  /*4f50*/  @!P2 BRA `(.L_x_3574) ;  /* 0x00000000002ca947 */ /* 0x000fea0003800000 */
[----:B------:R-:W-:Y:S01]  /*4f60*/  LOP3.LUT P3, RZ, R151, 0xff0000, RZ, 0xc0, !PT ;  /* 0x00ff000097ff7812 */ /* 0x000fe2000786c0ff */
[----:B------:R-:W-:Y:S01]  /*4f70*/  FMUL.FTZ R206, R135, UR13 ;  /* 0x0000000d87ce7c20 */ /* 0x000fe20008410000 */
[----:B------:R-:W-:-:S03]  /*4f80*/  HFMA2 R215, -RZ, RZ, 0, 0 ;  /* 0x00000000ffd77431 */ /* 0x000fc600000001ff */
        /* <DEDUP_REMOVED lines=8> */
.L_x_3574:
[----:B------:R-:W-:Y:S05]  /*5010*/  BSYNC.RECONVERGENT B2 ;  /* 0x0000000000027941 */ /* 0x000fea0003800200 */
.L_x_3573:
        /* <DEDUP_REMOVED lines=12> */
[----:B-----5:R-:W-:Y:S02]  /*50e0*/  @P3 PRMT R151, R127, 0x7632, R151 ;  /* 0x000076327f973816 */ /* 0x020fe40000000097 */
[----:B------:R-:W-:Y:S02]  /*50f0*/  F2FP.BF16.F32.PACK_AB R152, RZ, R152 ;  /* 0x00000098ff98723e */ /* 0x000fe400000010ff */
[----:B------:R-:W-:Y:S02]  /*5100*/  @P3 SHF.L.U32 R151, R151, 0x10, RZ ;  /* 0x0000001097973819 */ /* 0x000fe400000006ff */
[----:B------:R-:W-:-:S03]  /*5110*/  PRMT R131, R131, 0x5410, R152 ;  /* 0x0000541083837816 */ /* 0x000fc60000000098 */
[----:B------:R-:W-:-:S04]  /*5120*/  @P3 FMUL.FTZ R150, R154, R151 ;  /* 0x000000979a963220 */ /* 0x000fc80000410000 */
[----:B------:R-:W-:Y:S01]  /*5130*/  FADD.FTZ R111, R111, R150 ;  /* 0x000000966f6f7221 */ /* 0x000fe20000010000 */
[----:B------:R-:W-:Y:S06]  /*5140*/  BRA `(.L_x_3575) ;  /* 0x0000001c00507947 */ /* 0x000fec0003800000 */
.L_x_3560:
[----:B------:R-:W-:Y:S01]  /*5150*/  BSSY.RECONVERGENT B2, `(.L_x_3576) ;  /* 0x0000012000027945 */ /* 0x000fe20003800200 */
[----:B------:R-:W-:-:S03]  /*5160*/  ISETP.GT.AND P4, PT, R202, RZ, PT ;  /* 0x000000ffca00720c */ /* 0x000fc60003f84270 */
[----:B------:R-:W-:Y:S10]  /*5170*/  @!P2 BRA `(.L_x_3577) ;  /* 0x00000000003ca947 */ /* 0x000ff40003800000 */
[----:B0-----:R-:W-:Y:S01]  /*5180*/  @P4 FFMA.FTZ R153, R171, R211, R208 ;  /* 0x000000d3ab994223 */ /* 0x001fe200000100d0 */
[----:B------:R-:W-:Y:S02]  /*5190*/  SHF.L.U32 R152, R140, 0x10, RZ ;  /* 0x000000108c987819 */ /* 0x000fe400000006ff */
[----:B------:R-:W-:Y:S01]  /*51a0*/  LOP3.LUT P3, RZ, R150, 0xff, RZ, 0xc0, !PT ;  /* 0x000000ff96ff7812 */ /* 0x000fe2000786c0ff */
[----:B------:R-:W-:-:S04]  /*51b0*/  @P4 FADD.FTZ R153, R170, -R153 ;  /* 0x80000099aa994221 */ /* 0x000fc80000010000 */
[----:B------:R-:W-:Y:S01]  /*51c0*/  @P4 FFMA.FTZ R152, R203, R153, R152 ;  /* 0x00000099cb984223 */ /* 0x000fe20000010098 */
[----:B------:R-:W-:-:S03]  /*51d0*/  HFMA2 R153, -RZ, RZ, 0, 0 ;  /* 0x00000000ff997431 */ /* 0x000fc600000001ff */
[----:B------:R-:W-:-:S04]  /*51e0*/  FMUL.FTZ R152, R152, UR13 ;  /* 0x0000000d98987c20 */ /* 0x000fc80008410000 */
[----:B------:R-:W-:Y:S01]  /*51f0*/  FMUL.FTZ R155, R152, UR12 ;  /* 0x0000000c989b7c20 */ /* 0x000fe20008410000 */
[----:B-----5:R-:W-:-:S03]  /*5200*/  @P3 SHF.L.U32 R154, R124, 0x10, RZ ;  /* 0x000000107c9a3819 */ /* 0x020fc600000006ff */
[-C--:B------:R-:W-:Y:S02]  /*5210*/  FMUL.FTZ R152, R12, R155.reuse ;  /* 0x0000009b0c987220 */ /* 0x080fe40000410000 */
[----:B------:R-:W-:-:S03]  /*5220*/  @P3 FMUL.FTZ R153, R154, R155 ;  /* 0x0000009b9a993220 */ /* 0x000fc60000410000 */
[----:B------:R-:W-:Y:S01]  /*5230*/  FSEL R152, R152, RZ, P3 ;  /* 0x000000ff98987208 */ /* 0x000fe20001800000 */
[----:B------:R-:W-:-:S03]  /*5240*/  FADD.FTZ R112, R112, R153 ;  /* 0x0000009970707221 */ /* 0x000fc60000010000 */
[----:B------:R-:W-:-:S04]  /*5250*/  F2FP.BF16.F32.PACK_AB R152, RZ, R152 ;  /* 0x00000098ff98723e */ /* 0x000fc800000010ff */
[----:B------:R-:W-:-:S07]  /*5260*/  PRMT R128, R152, 0x7610, R128 ;  /* 0x0000761098807816 */ /* 0x000fce0000000080 */
.L_x_3577:
[----:B------:R-:W-:Y:S05]  /*5270*/  BSYNC.RECONVERGENT B2 ;  /* 0x0000000000027941 */ /* 0x000fea0003800200 */
.L_x_3576:
[----:B------:R-:W-:Y:S04]  /*5280*/  BSSY.RECONVERGENT B2, `(.L_x_3578) ;  /* 0x0000013000027945 */ /* 0x000fe80003800200 */
[----:B------:R-:W-:Y:S05]  /*5290*/  @!P2 BRA `(.L_x_3579) ;  /* 0x000000000044a947 */ /* 0x000fea0003800000 */
[----:B0-----:R-:W-:Y:S01]  /*52a0*/  PRMT R152, R140, 0x7632, R152 ;  /* 0x000076328c987816 */ /* 0x001fe20000000098 */
[----:B------:R-:W-:Y:S01]  /*52b0*/  @P4 FFMA.FTZ R154, R184, R211, R208 ;  /* 0x000000d3b89a4223 */ /* 0x000fe200000100d0 */
[----:B------:R-:W-:Y:S02]  /*52c0*/  LOP3.LUT P3, RZ, R150, 0xff00, RZ, 0xc0, !PT ;  /* 0x0000ff0096ff7812 */ /* 0x000fe4000786c0ff */
[----:B------:R-:W-:Y:S01]  /*52d0*/  SHF.L.U32 R152, R152, 0x10, RZ ;  /* 0x0000001098987819 */ /* 0x000fe200000006ff */
[----:B------:R-:W-:-:S04]  /*52e0*/  @P4 FADD.FTZ R154, R187, -R154 ;  /* 0x8000009abb9a4221 */ /* 0x000fc80000010000 */
[----:B------:R-:W-:-:S04]  /*52f0*/  @P4 FFMA.FTZ R152, R203, R154, R152 ;  /* 0x0000009acb984223 */ /* 0x000fc80000010098 */
[----:B------:R-:W-:Y:S02]  /*5300*/  FMUL.FTZ R152, R152, UR13 ;  /* 0x0000000d98987c20 */ /* 0x000fe40008410000 */
[----:B-----5:R-:W-:Y:S02]  /*5310*/  @P3 PRMT R153, R124, 0x7632, R153 ;  /* 0x000076327c993816 */ /* 0x020fe40000000099 */
[----:B------:R-:W-:Y:S01]  /*5320*/  FMUL.FTZ R206, R152, UR12 ;  /* 0x0000000c98ce7c20 */ /* 0x000fe20008410000 */
[----:B------:R-:W-:Y:S02]  /*5330*/  MOV R152, RZ ;  /* 0x000000ff00987202 */ /* 0x000fe40000000f00 */
[----:B------:R-:W-:Y:S01]  /*5340*/  @P3 SHF.L.U32 R153, R153, 0x10, RZ ;  /* 0x0000001099993819 */ /* 0x000fe200000006ff */
[----:B------:R-:W-:-:S04]  /*5350*/  FMUL.FTZ R154, R13, R206 ;  /* 0x000000ce0d9a7220 */ /* 0x000fc80000410000 */
[----:B------:R-:W-:Y:S01]  /*5360*/  @P3 FMUL.FTZ R152, R206, R153 ;  /* 0x00000099ce983220 */ /* 0x000fe20000410000 */
[----:B------:R-:W-:-:S03]  /*5370*/  FSEL R154, R154, RZ, P3 ;  /* 0x000000ff9a9a7208 */ /* 0x000fc60001800000 */
[----:B------:R-:W-:Y:S01]  /*5380*/  FADD.FTZ R113, R113, R152 ;  /* 0x0000009871717221 */ /* 0x000fe20000010000 */
[----:B------:R-:W-:-:S04]  /*5390*/  F2FP.BF16.F32.PACK_AB R154, RZ, R154 ;  /* 0x0000009aff9a723e */ /* 0x000fc800000010ff */
[----:B------:R-:W-:-:S07]  /*53a0*/  PRMT R128, R128, 0x5410, R154 ;  /* 0x0000541080807816 */ /* 0x000fce000000009a */
.L_x_3579:
[----:B------:R-:W-:Y:S05]  /*53b0*/  BSYNC.RECONVERGENT B2 ;  /* 0x0000000000027941 */ /* 0x000fea0003800200 */
.L_x_3578:
[----:B------:R-:W-:Y:S04]  /*53c0*/  BSSY.RECONVERGENT B2, `(.L_x_3580) ;  /* 0x0000011000027945 */ /* 0x000fe80003800200 */
[----:B------:R-:W-:Y:S05]  /*53d0*/  @!P2 BRA `(.L_x_3581) ;  /* 0x00000000003ca947 */ /* 0x000fea0003800000 */
        /* <DEDUP_REMOVED lines=15> */
.L_x_3581:
[----:B------:R-:W-:Y:S05]  /*54d0*/  BSYNC.RECONVERGENT B2 ;  /* 0x0000000000027941 */ /* 0x000fea0003800200 */
.L_x_3580:
        /* <DEDUP_REMOVED lines=19> */
.L_x_3583:
[----:B------:R-:W-:Y:S05]  /*5610*/  BSYNC.RECONVERGENT B2 ;  /* 0x0000000000027941 */ /* 0x000fea0003800200 */
.L_x_3582:
        /* <DEDUP_REMOVED lines=17> */
.L_x_3585:
[----:B------:R-:W-:Y:S05]  /*5730*/  BSYNC.RECONVERGENT B2 ;  /* 0x0000000000027941 */ /* 0x000fea0003800200 */
.L_x_3584:
        /* <DEDUP_REMOVED lines=19> */
.L_x_3587:
[----:B------:R-:W-:Y:S05]  /*5870*/  BSYNC.RECONVERGENT B2 ;  /* 0x0000000000027941 */ /* 0x000fea0003800200 */
.L_x_3586:
        /* <DEDUP_REMOVED lines=17> */
.L_x_3589:
[----:B------:R-:W-:Y:S05]  /*5990*/  BSYNC.RECONVERGENT B2 ;  /* 0x0000000000027941 */ /* 0x000fea0003800200 */
.L_x_3588:
[----:B------:R-:W-:Y:S05]  /*59a0*/  @!P2 BRA `(.L_x_3575) ;  /* 0x000000140038a947 */ /* 0x000fea0003800000 */
[----:B0-----:R-:W-:Y:S01]  /*59b0*/  PRMT R152, R143, 0x7632, R152 ;  /* 0x000076328f987816 */ /* 0x001fe20000000098 */
        /* <DEDUP_REMOVED lines=9> */
[----:B-----5:R-:W-:Y:S02]  /*5a50*/  @P3 PRMT R151, R127, 0x7632, R151 ;  /* 0x000076327f973816 */ /* 0x020fe40000000097 */
        /* <DEDUP_REMOVED lines=8> */
.L_x_3559:
[----:B------:R-:W-:Y:S05]  /*5ae0*/  @!P0 BRA `(.L_x_3590) ;  /* 0x00000008007c8947 */ /* 0x000fea0003800000 */
[-CC-:B0-----:R-:W-:Y:S01]  /*5af0*/  FFMA.FTZ R133, R171, R211.reuse, R208.reuse ;  /* 0x000000d3ab857223 */ /* 0x181fe200000100d0 */
        /* <DEDUP_REMOVED lines=22> */
.L_x_3592:
[----:B------:R-:W-:Y:S05]  /*5c60*/  BSYNC.RECONVERGENT B2 ;  /* 0x0000000000027941 */ /* 0x000fea0003800200 */
.L_x_3591:
        /* <DEDUP_REMOVED lines=8> */
[----:B------:R-:W-:-:S03]  /*5cf0*/  MOV R134, RZ ;  /* 0x000000ff00867202 */ /* 0x000fc60000000f00 */
        /* <DEDUP_REMOVED lines=9> */
.L_x_3594:
[----:B------:R-:W-:Y:S05]  /*5d90*/  BSYNC.RECONVERGENT B2 ;  /* 0x0000000000027941 */ /* 0x000fea0003800200 */
.L_x_3593:
[----:B------:R-:W-:Y:S01]  /*5da0*/  BSSY.RECONVERGENT B2, `(.L_x_3595) ;  /* 0x0000011000027945 */ /* 0x000fe20003800200 */
[----:B------:R-:W-:Y:S01]  /*5db0*/  F2FP.BF16.F32.PACK_AB R152, RZ, R152 ;  /* 0x00000098ff98723e */ /* 0x000fe200000010ff */
[----:B------:R-:W-:Y:S01]  /*5dc0*/  FFMA.FTZ R155, R175, R211, R208 ;  /* 0x000000d3af9b7223 */ /* 0x000fe200000100d0 */
[----:B------:R-:W-:Y:S01]  /*5dd0*/  FADD.FTZ R206, R189, -R206 ;  /* 0x800000cebdce7221 */ /* 0x000fe20000010000 */
[----:B------:R-:W-:Y:S01]  /*5de0*/  FSEL R153, R153, RZ, P3 ;  /* 0x000000ff99997208 */ /* 0x000fe20001800000 */
[----:B------:R-:W-:Y:S06]  /*5df0*/  @!P2 BRA `(.L_x_3596) ;  /* 0x00000000002ca947 */ /* 0x000fec0003800000 */
[----:B------:R-:W-:Y:S01]  /*5e00*/  LOP3.LUT P4, RZ, R150, 0xff0000, RZ, 0xc0, !PT ;  /* 0x00ff000096ff7812 */ /* 0x000fe2000788c0ff */
[----:B------:R-:W-:-:S04]  /*5e10*/  FMUL.FTZ R133, R153, UR13 ;  /* 0x0000000d99857c20 */ /* 0x000fc80008410000 */
[----:B------:R-:W-:Y:S01]  /*5e20*/  FMUL.FTZ R135, R133, UR12 ;  /* 0x0000000c85877c20 */ /* 0x000fe20008410000 */
[----:B------:R-:W-:-:S03]  /*5e30*/  HFMA2 R133, -RZ, RZ, 0, 0 ;  /* 0x00000000ff857431 */ /* 0x000fc600000001ff */
[----:B------:R-:W-:-:S04]  /*5e40*/  FMUL.FTZ R134, R14, R135 ;  /* 0x000000870e867220 */ /* 0x000fc80000410000 */
[----:B-----5:R-:W-:Y:S02]  /*5e50*/  @P4 SHF.L.U32 R154, R125, 0x10, RZ ;  /* 0x000000107d9a4819 */ /* 0x020fe400000006ff */
[----:B------:R-:W-:-:S03]  /*5e60*/  FSEL R134, R134, RZ, P4 ;  /* 0x000000ff86867208 */ /* 0x000fc60002000000 */
[----:B------:R-:W-:Y:S01]  /*5e70*/  @P4 FMUL.FTZ R133, R154, R135 ;  /* 0x000000879a854220 */ /* 0x000fe20000410000 */
[----:B------:R-:W-:-:S03]  /*5e80*/  F2FP.BF16.F32.PACK_AB R134, RZ, R134 ;  /* 0x00000086ff86723e */ /* 0x000fc600000010ff */
[----:B------:R-:W-:Y:S01]  /*5e90*/  FADD.FTZ R114, R114, R133 ;  /* 0x0000008572727221 */ /* 0x000fe20000010000 */
[----:B------:R-:W-:-:S07]  /*5ea0*/  PRMT R129, R134, 0x7610, R129 ;  /* 0x0000761086817816 */ /* 0x000fce0000000081 */
.L_x_3596:
[----:B------:R-:W-:Y:S05]  /*5eb0*/  BSYNC.RECONVERGENT B2 ;  /* 0x0000000000027941 */ /* 0x000fea0003800200 */
.L_x_3595:
        /* <DEDUP_REMOVED lines=12> */
[----:B------:R-:W-:-:S04]  /*5f80*/  FMUL.FTZ R134, R155, UR13 ;  /* 0x0000000d9b867c20 */ /* 0x000fc80008410000 */
[----:B------:R-:W-:Y:S01]  /*5f90*/  FMUL.FTZ R206, R134, UR12 ;  /* 0x0000000c86ce7c20 */ /* 0x000fe20008410000 */
[----:B------:R-:W-:-:S03]  /*5fa0*/  MOV R134, RZ ;  /* 0x000000ff00867202 */ /* 0x000fc60000000f00 */
        /* <DEDUP_REMOVED lines=8> */
.L_x_3598:
[----:B------:R-:W-:Y:S05]  /*6030*/  BSYNC.RECONVERGENT B2 ;  /* 0x0000000000027941 */ /* 0x000fea0003800200 */
.L_x_3597:
        /* <DEDUP_REMOVED lines=18> */
.L_x_3600:
[----:B------:R-:W-:Y:S05]  /*6160*/  BSYNC.RECONVERGENT B2 ;  /* 0x0000000000027941 */ /* 0x000fea0003800200 */
.L_x_3599:
[----:B------:R-:W-:Y:S01]  /*6170*/  BSSY.RECONVERGENT B2, `(.L_x_3601) ;  /* 0x0000012000027945 */ /* 0x000fe20003800200 */
[----:B------:R-:W-:Y:S01]  /*6180*/  F2FP.BF16.F32.PACK_AB R210, RZ, R154 ;  /* 0x0000009affd2723e */ /* 0x000fe200000010ff */
[C---:B------:R-:W-:Y:S01]  /*6190*/  FMUL.FTZ R154, R203.reuse, R212 ;  /* 0x000000d4cb9a7220 */ /* 0x040fe20000410000 */
        /* <DEDUP_REMOVED lines=15> */
.L_x_3602:
[----:B------:R-:W-:Y:S05]  /*6290*/  BSYNC.RECONVERGENT B2 ;  /* 0x0000000000027941 */ /* 0x000fea0003800200 */
.L_x_3601:
[----:B------:R-:W-:Y:S01]  /*62a0*/  BSSY.RECONVERGENT B2, `(.L_x_3603) ;  /* 0x0000010000027945 */ /* 0x000fe20003800200 */
[----:B------:R-:W-:Y:S02]  /*62b0*/  F2FP.BF16.F32.PACK_AB R212, RZ, R212 ;  /* 0x000000d4ffd4723e */ /* 0x000fe400000010ff */
[----:B------:R-:W-:Y:S02]  /*62c0*/  FSEL R155, R155, RZ, P3 ;  /* 0x000000ff9b9b7208 */ /* 0x000fe40001800000 */
        /* <DEDUP_REMOVED lines=13> */
.L_x_3604:
[----:B------:R-:W-:Y:S05]  /*63a0*/  BSYNC.RECONVERGENT B2 ;  /* 0x0000000000027941 */ /* 0x000fea0003800200 */
.L_x_3603:
[----:B------:R-:W-:Y:S02]  /*63b0*/  F2FP.BF16.F32.PACK_AB R135, R155, R154 ;  /* 0x0000009a9b87723e */ /* 0x000fe400000010ff */
        /* <DEDUP_REMOVED lines=8> */
[----:B------:R-:W-:-:S03]  /*6440*/  MOV R150, RZ ;  /* 0x000000ff00967202 */ /* 0x000fc60000000f00 */
        /* <DEDUP_REMOVED lines=9> */
.L_x_3590:
[----:B------:R-:W-:Y:S04]  /*64e0*/  BSSY.RECONVERGENT B2, `(.L_x_3605) ;  /* 0x0000012000027945 */ /* 0x000fe80003800200 */
[----:B------:R-:W-:Y:S05]  /*64f0*/  @!P2 BRA `(.L_x_3606) ;  /* 0x000000000040a947 */ /* 0x000fea0003800000 */
[----:B0-----:R-:W-:Y:S01]  /*6500*/  FFMA.FTZ R153, R171, R211, R208 ;  /* 0x000000d3ab997223 */ /* 0x001fe200000100d0 */
[----:B------:R-:W-:Y:S02]  /*6510*/  ISETP.GT.AND P3, PT, R202, RZ, PT ;  /* 0x000000ffca00720c */ /* 0x000fe40003f64270 */
[----:B------:R-:W-:Y:S01]  /*6520*/  LOP3.LUT P4, RZ, R150, 0xff, RZ, 0xc0, !PT ;  /* 0x000000ff96ff7812 */ /* 0x000fe2000788c0ff */
[----:B------:R-:W-:Y:S01]  /*6530*/  FADD.FTZ R152, R170, -R153 ;  /* 0x80000099aa987221 */ /* 0x000fe20000010000 */
[----:B------:R-:W-:-:S03]  /*6540*/  HFMA2 R153, -RZ, RZ, 0, 0 ;  /* 0x00000000ff997431 */ /* 0x000fc600000001ff */
[----:B------:R-:W-:-:S05]  /*6550*/  FMUL.FTZ R152, R203, R152 ;  /* 0x00000098cb987220 */ /* 0x000fca0000410000 */
[----:B------:R-:W-:-:S03]  /*6560*/  FSEL R152, R152, RZ, P3 ;  /* 0x000000ff98987208 */ /* 0x000fc60001800000 */
[----:B-----5:R-:W-:Y:S02]  /*6570*/  @P4 SHF.L.U32 R154, R124, 0x10, RZ ;  /* 0x000000107c9a4819 */ /* 0x020fe400000006ff */
        /* <DEDUP_REMOVED lines=8> */
.L_x_3606:
[----:B------:R-:W-:Y:S05]  /*6600*/  BSYNC.RECONVERGENT B2 ;  /* 0x0000000000027941 */ /* 0x000fea0003800200 */
.L_x_3605:
[----:B------:R-:W-:Y:S04]  /*6610*/  BSSY.RECONVERGENT B2, `(.L_x_3607) ;  /* 0x0000013000027945 */ /* 0x000fe80003800200 */
[----:B------:R-:W-:Y:S05]  /*6620*/  @!P2 BRA `(.L_x_3608) ;  /* 0x000000000044a947 */ /* 0x000fea0003800000 */
[----:B0-----:R-:W-:Y:S01]  /*6630*/  FFMA.FTZ R152, R184, R211, R208 ;  /* 0x000000d3b8987223 */ /* 0x001fe200000100d0 */
[----:B------:R-:W-:Y:S02]  /*6640*/  ISETP.GT.AND P3, PT, R202, RZ, PT ;  /* 0x000000ffca00720c */ /* 0x000fe40003f64270 */
[----:B------:R-:W-:Y:S01]  /*6650*/  LOP3.LUT P4, RZ, R150, 0xff00, RZ, 0xc0, !PT ;  /* 0x0000ff0096ff7812 */ /* 0x000fe2000788c0ff */
[----:B------:R-:W-:-:S04]  /*6660*/  FADD.FTZ R152, R187, -R152 ;  /* 0x80000098bb987221 */ /* 0x000fc80000010000 */
[----:B------:R-:W-:-:S05]  /*6670*/  FMUL.FTZ R152, R203, R152 ;  /* 0x00000098cb987220 */ /* 0x000fca0000410000 */
[----:B------:R-:W-:-:S03]  /*6680*/  FSEL R152, R152, RZ, P3 ;  /* 0x000000ff98987208 */ /* 0x000fc60001800000 */
[----:B-----5:R-:W-:Y:S02]  /*6690*/  @P4 PRMT R153, R124, 0x7632, R153 ;  /* 0x000076327c994816 */ /* 0x020fe40000000099 */
        /* <DEDUP_REMOVED lines=10> */
.L_x_3608:
[----:B------:R-:W-:Y:S05]  /*6740*/  BSYNC.RECONVERGENT B2 ;  /* 0x0000000000027941 */ /* 0x000fea0003800200 */
.L_x_3607:
        /* <DEDUP_REMOVED lines=18> */
.L_x_3610:
[----:B------:R-:W-:Y:S05]  /*6870*/  BSYNC.RECONVERGENT B2 ;  /* 0x0000000000027941 */ /* 0x000fea0003800200 */
.L_x_3609:
        /* <DEDUP_REMOVED lines=19> */
.L_x_3612:
[----:B------:R-:W-:Y:S05]  /*69b0*/  BSYNC.RECONVERGENT B2 ;  /* 0x0000000000027941 */ /* 0x000fea0003800200 */
.L_x_3611:
        /* <DEDUP_REMOVED lines=18> */
.L_x_3614:
[----:B------:R-:W-:Y:S05]  /*6ae0*/  BSYNC.RECONVERGENT B2 ;  /* 0x0000000000027941 */ /* 0x000fea0003800200 */
.L_x_3613:
        /* <DEDUP_REMOVED lines=19> */
.L_x_3616:
[----:B------:R-:W-:Y:S05]  /*6c20*/  BSYNC.RECONVERGENT B2 ;  /* 0x0000000000027941 */ /* 0x000fea0003800200 */
.L_x_3615:
        /* <DEDUP_REMOVED lines=18> */
.L_x_3618:
[----:B------:R-:W-:Y:S05]  /*6d50*/  BSYNC.RECONVERGENT B2 ;  /* 0x0000000000027941 */ /* 0x000fea0003800200 */
.L_x_3617:
[----:B------:R-:W-:Y:S05]  /*6d60*/  @!P2 BRA `(.L_x_3575) ;  /* 0x000000000048a947 */ /* 0x000fea0003800000 */
[----:B0-----:R-:W-:Y:S01]  /*6d70*/  FFMA.FTZ R152, R190, R211, R208 ;  /* 0x000000d3be987223 */ /* 0x001fe200000100d0 */
[----:B------:R-:W-:Y:S02]  /*6d80*/  ISETP.GE.U32.AND P3, PT, R150, RZ, PT ;  /* 0x000000ff9600720c */ /* 0x000fe40003f66070 */
[----:B------:R-:W-:Y:S01]  /*6d90*/  ISETP.GT.AND P4, PT, R202, RZ, PT ;  /* 0x000000ffca00720c */ /* 0x000fe20003f84270 */
[----:B------:R-:W-:Y:S01]  /*6da0*/  FADD.FTZ R150, R193, -R152 ;  /* 0x80000098c1967221 */ /* 0x000fe20000010000 */
[----:B------:R-:W-:-:S03]  /*6db0*/  ISETP.GE.U32.AND.EX P3, PT, R151, 0x1000000, PT, P3 ;  /* 0x010000009700780c */ /* 0x000fc60003f66130 */
[----:B------:R-:W-:-:S05]  /*6dc0*/  FMUL.FTZ R150, R203, R150 ;  /* 0x00000096cb967220 */ /* 0x000fca0000410000 */
[----:B------:R-:W-:-:S05]  /*6dd0*/  FSEL R150, R150, RZ, P4 ;  /* 0x000000ff96967208 */ /* 0x000fca0002000000 */
[----:B------:R-:W-:Y:S01]  /*6de0*/  FMUL.FTZ R150, R150, UR13 ;  /* 0x0000000d96967c20 */ /* 0x000fe20008410000 */
[----:B-----5:R-:W-:-:S03]  /*6df0*/  @P3 PRMT R151, R127, 0x7632, R151 ;  /* 0x000076327f973816 */ /* 0x020fc60000000097 */
        /* <DEDUP_REMOVED lines=9> */
.L_x_3575:
[----:B------:R-:W-:Y:S05]  /*6e90*/  BSYNC.RECONVERGENT B1 ;  /* 0x0000000000017941 */ /* 0x000fea0003800200 */
.L_x_3558:
        /* <DEDUP_REMOVED lines=13> */
.L_x_3620:
[----:B------:R-:W-:Y:S05]  /*6f70*/  BSYNC.RECONVERGENT B1 ;  /* 0x0000000000017941 */ /* 0x000fea0003800200 */
.L_x_3619:
[----:B------:R-:W-:Y:S04]  /*6f80*/  BSSY.RECONVERGENT B1, `(.L_x_3621) ;  /* 0x0000273000017945 */ /* 0x000fe80003800200 */
[----:B------:R-:W-:Y:S05]  /*6f90*/  @!P1 BRA `(.L_x_3622) ;  /* 0x0000001000f09947 */ /* 0x000fea0003800000 */
[----:B0----5:R-:W-:Y:S01]  /*6fa0*/  PRMT R153, R124, 0x7632, R153 ;  /* 0x000076327c997816 */ /* 0x021fe20000000099 */
[----:B------:R-:W-:Y:S06]  /*6fb0*/  @!P0 BRA `(.L_x_3623) ;  /* 0x0000000800888947 */ /* 0x000fec0003800000 */
[----:B------:R-:W-:Y:S01]  /*6fc0*/  ISETP.GT.AND P1, PT, R202, RZ, PT ;  /* 0x000000ffca00720c */ /* 0x000fe20003f24270 */
[----:B------:R-:W-:Y:S01]  /*6fd0*/  BSSY.RECONVERGENT B2, `(.L_x_3624) ;  /* 0x0000037000027945 */ /* 0x000fe20003800200 */
[C---:B------:R-:W-:Y:S02]  /*6fe0*/  PRMT R132, R144.reuse, 0x7632, R132 ;  /* 0x0000763290847816 */ /* 0x040fe40000000084 */
[----:B------:R-:W-:Y:S02]  /*6ff0*/  PRMT R135, R145, 0x7632, R135 ;  /* 0x0000763291877816 */ /* 0x000fe40000000087 */
[----:B------:R-:W-:Y:S02]  /*7000*/  SHF.L.U32 R206, R144, 0x10, RZ ;  /* 0x0000001090ce7819 */ /* 0x000fe400000006ff */
[----:B------:R-:W-:Y:S02]  /*7010*/  PRMT R202, R146, 0x7632, R202 ;  /* 0x0000763292ca7816 */ /* 0x000fe400000000ca */
[----:B------:R-:W-:-:S02]  /*7020*/  SHF.L.U32 R212, R135, 0x10, RZ ;  /* 0x0000001087d47819 */ /* 0x000fc400000006ff */
[----:B------:R-:W-:Y:S01]  /*7030*/  SHF.L.U32 R210, R145, 0x10, RZ ;  /* 0x0000001091d27819 */ /* 0x000fe200000006ff */
        /* <DEDUP_REMOVED lines=9> */
[----:B------:R-:W-:Y:S01]  /*70d0*/  SHF.L.U32 R208, R132, 0x10, RZ ;  /* 0x0000001084d07819 */ /* 0x000fe200000006ff */
[----:B------:R-:W-:Y:S01]  /*70e0*/  @P1 FADD.FTZ R135, R195, -R134 ;  /* 0x80000086c3871221 */ /* 0x000fe20000010000 */
[----:B------:R-:W-:Y:S01]  /*70f0*/  @P1 FADD.FTZ R155, R197, -R150 ;  /* 0x80000096c59b1221 */ /* 0x000fe20000010000 */
[----:B------:R-:W-:Y:S01]  /*7100*/  @P1 FADD.FTZ R151, R180, -R151 ;  /* 0x80000097b4971221 */ /* 0x000fe20000010000 */
[----:B------:R-:W-:Y:S01]  /*7110*/  @P1 FFMA.FTZ R206, R203, R133, R206 ;  /* 0x00000085cbce1223 */ /* 0x000fe200000100ce */
[----:B------:R-:W-:Y:S01]  /*7120*/  PRMT R150, R147, 0x7632, R150 ;  /* 0x0000763293967816 */ /* 0x000fe20000000096 */
[----:B------:R-:W-:Y:S01]  /*7130*/  @P1 FADD.FTZ R205, R182, -R205 ;  /* 0x800000cdb6cd1221 */ /* 0x000fe20000010000 */
[----:B------:R-:W-:Y:S01]  /*7140*/  SHF.L.U32 R214, R146, 0x10, RZ ;  /* 0x0000001092d67819 */ /* 0x000fe200000006ff */
[----:B------:R-:W-:Y:S01]  /*7150*/  @P1 FADD.FTZ R133, R199, -R152 ;  /* 0x80000098c7851221 */ /* 0x000fe20000010000 */
[----:B------:R-:W-:Y:S01]  /*7160*/  SHF.L.U32 R202, R202, 0x10, RZ ;  /* 0x00000010caca7819 */ /* 0x000fe200000006ff */
[C---:B------:R-:W-:Y:S01]  /*7170*/  @P1 FFMA.FTZ R208, R203.reuse, R135, R208 ;  /* 0x00000087cbd01223 */ /* 0x040fe200000100d0 */
[----:B------:R-:W-:Y:S01]  /*7180*/  @P1 FFMA.FTZ R210, R203, R151, R210 ;  /* 0x00000097cbd21223 */ /* 0x000fe200000100d2 */
[----:B------:R-:W-:Y:S01]  /*7190*/  SHF.L.U32 R135, R147, 0x10, RZ ;  /* 0x0000001093877819 */ /* 0x000fe200000006ff */
[----:B------:R-:W-:Y:S01]  /*71a0*/  @P1 FFMA.FTZ R212, R203, R155, R212 ;  /* 0x0000009bcbd41223 */ /* 0x000fe200000100d4 */
[----:B------:R-:W-:Y:S01]  /*71b0*/  SHF.L.U32 R150, R150, 0x10, RZ ;  /* 0x0000001096967819 */ /* 0x000fe200000006ff */
        /* <DEDUP_REMOVED lines=24> */
.L_x_3625:
[----:B------:R-:W-:Y:S05]  /*7340*/  BSYNC.RECONVERGENT B2 ;  /* 0x0000000000027941 */ /* 0x000fea0003800200 */
.L_x_3624:
        /* <DEDUP_REMOVED lines=13> */
.L_x_3627:
[----:B------:R-:W-:Y:S05]  /*7420*/  BSYNC.RECONVERGENT B2 ;  /* 0x0000000000027941 */ /* 0x000fea0003800200 */
.L_x_3626:
        /* <DEDUP_REMOVED lines=13> */
.L_x_3629:
[----:B------:R-:W-:Y:S05]  /*7500*/  BSYNC.RECONVERGENT B2 ;  /* 0x0000000000027941 */ /* 0x000fea0003800200 */
.L_x_3628:
        /* <DEDUP_REMOVED lines=14> */
.L_x_3631:
[----:B------:R-:W-:Y:S05]  /*75f0*/  BSYNC.RECONVERGENT B2 ;  /* 0x0000000000027941 */ /* 0x000fea0003800200 */
.L_x_3630:
        /* <DEDUP_REMOVED lines=13> */
.L_x_3633:
[----:B------:R-:W-:Y:S05]  /*76d0*/  BSYNC.RECONVERGENT B2 ;  /* 0x0000000000027941 */ /* 0x000fea0003800200 */
.L_x_3632:
[----:B------:R-:W-:Y:S04]  /*76e0*/  BSSY.RECONVERGENT B2, `(.L_x_3634) ;  /* 0x000000e000027945 */ /* 0x000fe80003800200 */
[----:B------:R-:W-:Y:S05]  /*76f0*/  @!P2 BRA `(.L_x_3635) ;  /* 0x000000000030a947 */ /* 0x000fea0003800000 */
[----:B------:R-:W-:Y:S01]  /*7700*/  LOP3.LUT P1, RZ, R149, 0xff00, RZ, 0xc0, !PT ;  /* 0x0000ff0095ff7812 */ /* 0x000fe2000782c0ff */
        /* <DEDUP_REMOVED lines=11> */
.L_x_3635:
[----:B------:R-:W-:Y:S05]  /*77c0*/  BSYNC.RECONVERGENT B2 ;  /* 0x0000000000027941 */ /* 0x000fea0003800200 */
.L_x_3634:
        /* <DEDUP_REMOVED lines=13> */
.L_x_3637:
[----:B------:R-:W-:Y:S05]  /*78a0*/  BSYNC.RECONVERGENT B2 ;  /* 0x0000000000027941 */ /* 0x000fea0003800200 */
.L_x_3636:
        /* <DEDUP_REMOVED lines=19> */
.L_x_3623:
[----:B------:R-:W-:Y:S01]  /*79e0*/  BSSY.RECONVERGENT B2, `(.L_x_3639) ;  /* 0x0000012000027945 */ /* 0x000fe20003800200 */
[----:B------:R-:W-:-:S03]  /*79f0*/  ISETP.GT.AND P3, PT, R202, RZ, PT ;  /* 0x000000ffca00720c */ /* 0x000fc60003f64270 */
[----:B------:R-:W-:Y:S10]  /*7a00*/  @!P2 BRA `(.L_x_3640) ;  /* 0x00000000003ca947 */ /* 0x000ff40003800000 */
[----:B------:R-:W-:Y:S01]  /*7a10*/  @P3 FFMA.FTZ R151, R179, R211, R208 ;  /* 0x000000d3b3973223 */ /* 0x000fe200000100d0 */
[----:B------:R-:W-:Y:S02]  /*7a20*/  SHF.L.U32 R150, R144, 0x10, RZ ;  /* 0x0000001090967819 */ /* 0x000fe400000006ff */
[----:B------:R-:W-:Y:S01]  /*7a30*/  LOP3.LUT P1, RZ, R148, 0xff, RZ, 0xc0, !PT ;  /* 0x000000ff94ff7812 */ /* 0x000fe2000782c0ff */
[----:B------:R-:W-:-:S04]  /*7a40*/  @P3 FADD.FTZ R151, R178, -R151 ;  /* 0x80000097b2973221 */ /* 0x000fc80000010000 */
[----:B------:R-:W-:Y:S01]  /*7a50*/  @P3 FFMA.FTZ R150, R203, R151, R150 ;  /* 0x00000097cb963223 */ /* 0x000fe20000010096 */
[----:B------:R-:W-:-:S03]  /*7a60*/  IMAD.MOV.U32 R151, RZ, RZ, RZ ;  /* 0x000000ffff977224 */ /* 0x000fc600078e00ff */
        /* <DEDUP_REMOVED lines=9> */
.L_x_3640:
[----:B------:R-:W-:Y:S05]  /*7b00*/  BSYNC.RECONVERGENT B2 ;  /* 0x0000000000027941 */ /* 0x000fea0003800200 */
.L_x_3639:
[----:B------:R-:W-:Y:S04]  /*7b10*/  BSSY.RECONVERGENT B2, `(.L_x_3641) ;  /* 0x0000012000027945 */ /* 0x000fe80003800200 */
[----:B------:R-:W-:Y:S05]  /*7b20*/  @!P2 BRA `(.L_x_3642) ;  /* 0x000000000040a947 */ /* 0x000fea0003800000 */
[----:B------:R-:W-:Y:S01]  /*7b30*/  PRMT R150, R144, 0x7632, R150 ;  /* 0x0000763290967816 */ /* 0x000fe20000000096 */
[----:B------:R-:W-:Y:S01]  /*7b40*/  @P3 FFMA.FTZ R152, R192, R211, R208 ;  /* 0x000000d3c0983223 */ /* 0x000fe200000100d0 */
[----:B------:R-:W-:Y:S02]  /*7b50*/  LOP3.LUT P1, RZ, R148, 0xff00, RZ, 0xc0, !PT ;  /* 0x0000ff0094ff7812 */ /* 0x000fe4000782c0ff */
[----:B------:R-:W-:Y:S01]  /*7b60*/  SHF.L.U32 R150, R150, 0x10, RZ ;  /* 0x0000001096967819 */ /* 0x000fe200000006ff */
[----:B------:R-:W-:-:S04]  /*7b70*/  @P3 FADD.FTZ R152, R195, -R152 ;  /* 0x80000098c3983221 */ /* 0x000fc80000010000 */
[----:B------:R-:W-:-:S04]  /*7b80*/  @P3 FFMA.FTZ R150, R203, R152, R150 ;  /* 0x00000098cb963223 */ /* 0x000fc80000010096 */
[----:B------:R-:W-:Y:S02]  /*7b90*/  FMUL.FTZ R150, R150, UR13 ;  /* 0x0000000d96967c20 */ /* 0x000fe40008410000 */
[----:B------:R-:W-:Y:S02]  /*7ba0*/  @P1 SHF.L.U32 R153, R153, 0x10, RZ ;  /* 0x0000001099991819 */ /* 0x000fe400000006ff */
        /* <DEDUP_REMOVED lines=8> */
.L_x_3642:
[----:B------:R-:W-:Y:S05]  /*7c30*/  BSYNC.RECONVERGENT B2 ;  /* 0x0000000000027941 */ /* 0x000fea0003800200 */
.L_x_3641:
[----:B------:R-:W-:Y:S04]  /*7c40*/  BSSY.RECONVERGENT B2, `(.L_x_3643) ;  /* 0x0000011000027945 */ /* 0x000fe80003800200 */
[----:B------:R-:W-:Y:S05]  /*7c50*/  @!P2 BRA `(.L_x_3644) ;  /* 0x00000000003ca947 */ /* 0x000fea0003800000 */
[----:B------:R-:W-:Y:S01]  /*7c60*/  @P3 FFMA.FTZ R151, R181, R211, R208 ;  /* 0x000000d3b5973223 */ /* 0x000fe200000100d0 */
[----:B------:R-:W-:Y:S02]  /*7c70*/  SHF.L.U32 R150, R145, 0x10, RZ ;  /* 0x0000001091967819 */ /* 0x000fe400000006ff */
        /* <DEDUP_REMOVED lines=13> */
.L_x_3644:
[----:B------:R-:W-:Y:S05]  /*7d50*/  BSYNC.RECONVERGENT B2 ;  /* 0x0000000000027941 */ /* 0x000fea0003800200 */
.L_x_3643:
        /* <DEDUP_REMOVED lines=19> */
.L_x_3646:
[----:B------:R-:W-:Y:S05]  /*7e90*/  BSYNC.RECONVERGENT B2 ;  /* 0x0000000000027941 */ /* 0x000fea0003800200 */
.L_x_3645:
        /* <DEDUP_REMOVED lines=17> */
.L_x_3648:
[----:B------:R-:W-:Y:S05]  /*7fb0*/  BSYNC.RECONVERGENT B2 ;  /* 0x0000000000027941 */ /* 0x000fea0003800200 */
.L_x_3647:
        /* <DEDUP_REMOVED lines=19> */
.L_x_3650:
[----:B------:R-:W-:Y:S05]  /*80f0*/  BSYNC.RECONVERGENT B2 ;  /* 0x0000000000027941 */ /* 0x000fea0003800200 */
.L_x_3649:
        /* <DEDUP_REMOVED lines=17> */
.L_x_3652:
[----:B------:R-:W-:Y:S05]  /*8210*/  BSYNC.RECONVERGENT B2 ;  /* 0x0000000000027941 */ /* 0x000fea0003800200 */
.L_x_3651:
[----:B------:R-:W-:Y:S05]  /*8220*/  @!P2 BRA `(.L_x_3638) ;  /* 0x000000140020a947 */ /* 0x000fea0003800000 */
[----:B------:R-:W-:Y:S01]  /*8230*/  PRMT R150, R147, 0x7632, R150 ;  /* 0x0000763293967816 */ /* 0x000fe20000000096 */
        /* <DEDUP_REMOVED lines=18> */
.L_x_3622:
[----:B------:R-:W-:Y:S05]  /*8360*/  @!P0 BRA `(.L_x_3653) ;  /* 0x0000000800648947 */ /* 0x000fea0003800000 */
[-CC-:B0-----:R-:W-:Y:S01]  /*8370*/  FFMA.FTZ R133, R179, R211.reuse, R208.reuse ;  /* 0x000000d3b3857223 */ /* 0x181fe200000100d0 */
[-CC-:B------:R-:W-:Y:S01]  /*8380*/  FFMA.FTZ R134, R192, R211.reuse, R208.reuse ;  /* 0x000000d3c0867223 */ /* 0x180fe200000100d0 */
[-CC-:B------:R-:W-:Y:S01]  /*8390*/  FFMA.FTZ R135, R181, R211.reuse, R208.reuse ;  /* 0x000000d3b5877223 */ /* 0x180fe200000100d0 */
[----:B------:R-:W-:Y:S01]  /*83a0*/  ISETP.GT.AND P1, PT, R202, RZ, PT ;  /* 0x000000ffca00720c */ /* 0x000fe20003f24270 */
        /* <DEDUP_REMOVED lines=16> */
[----:B------:R-:W-:Y:S01]  /*84b0*/  BSSY.RECONVERGENT B2, `(.L_x_3654) ;  /* 0x0000014000027945 */ /* 0x000fe20003800200 */
        /* <DEDUP_REMOVED lines=19> */
.L_x_3655:
[----:B------:R-:W-:Y:S05]  /*85f0*/  BSYNC.RECONVERGENT B2 ;  /* 0x0000000000027941 */ /* 0x000fea0003800200 */
.L_x_3654:
        /* <DEDUP_REMOVED lines=14> */
.L_x_3657:
[----:B------:R-:W-:Y:S05]  /*86e0*/  BSYNC.RECONVERGENT B2 ;  /* 0x0000000000027941 */ /* 0x000fea0003800200 */
.L_x_3656:
[----:B------:R-:W-:Y:S01]  /*86f0*/  BSSY.RECONVERGENT B2, `(.L_x_3658) ;  /* 0x0000010000027945 */ /* 0x000fe20003800200 */
[----:B------:R-:W-:Y:S02]  /*8700*/  FSEL R155, R150, RZ, P1 ;  /* 0x000000ff969b7208 */ /* 0x000fe40000800000 */
[----:B------:R-:W-:Y:S02]  /*8710*/  F2FP.BF16.F32.PACK_AB R132, R205, R154 ;  /* 0x0000009acd84723e */ /* 0x000fe400000010ff */
[----:B------:R-:W-:Y:S01]  /*8720*/  FSEL R150, R135, RZ, P1 ;  /* 0x000000ff87967208 */ /* 0x000fe20000800000 */
[----:B------:R-:W-:Y:S06]  /*8730*/  @!P2 BRA `(.L_x_3659) ;  /* 0x00000000002ca947 */ /* 0x000fec0003800000 */
[----:B------:R-:W-:Y:S01]  /*8740*/  LOP3.LUT P3, RZ, R148, 0xff0000, RZ, 0xc0, !PT ;  /* 0x00ff000094ff7812 */ /* 0x000fe2000786c0ff */
[----:B------:R-:W-:-:S04]  /*8750*/  FMUL.FTZ R133, R150, UR13 ;  /* 0x0000000d96857c20 */ /* 0x000fc80008410000 */
[----:B------:R-:W-:Y:S01]  /*8760*/  FMUL.FTZ R135, R133, UR12 ;  /* 0x0000000c85877c20 */ /* 0x000fe20008410000 */
[----:B------:R-:W-:-:S03]  /*8770*/  MOV R133, RZ ;  /* 0x000000ff00857202 */ /* 0x000fc60000000f00 */
[----:B------:R-:W-:-:S04]  /*8780*/  FMUL.FTZ R134, R22, R135 ;  /* 0x0000008716867220 */ /* 0x000fc80000410000 */
[----:B-----5:R-:W-:Y:S02]  /*8790*/  @P3 SHF.L.U32 R154, R125, 0x10, RZ ;  /* 0x000000107d9a3819 */ /* 0x020fe400000006ff */
[----:B------:R-:W-:-:S03]  /*87a0*/  FSEL R134, R134, RZ, P3 ;  /* 0x000000ff86867208 */ /* 0x000fc60001800000 */
[----:B------:R-:W-:Y:S01]  /*87b0*/  @P3 FMUL.FTZ R133, R154, R135 ;  /* 0x000000879a853220 */ /* 0x000fe20000410000 */
[----:B------:R-:W-:-:S03]  /*87c0*/  F2FP.BF16.F32.PACK_AB R134, RZ, R134 ;  /* 0x00000086ff86723e */ /* 0x000fc600000010ff */
[----:B------:R-:W-:Y:S01]  /*87d0*/  FADD.FTZ R106, R106, R133 ;  /* 0x000000856a6a7221 */ /* 0x000fe20000010000 */
[----:B------:R-:W-:-:S07]  /*87e0*/  PRMT R129, R134, 0x7610, R129 ;  /* 0x0000761086817816 */ /* 0x000fce0000000081 */
.L_x_3659:
[----:B------:R-:W-:Y:S05]  /*87f0*/  BSYNC.RECONVERGENT B2 ;  /* 0x0000000000027941 */ /* 0x000fea0003800200 */
.L_x_3658:
        /* <DEDUP_REMOVED lines=14> */
.L_x_3661:
[----:B------:R-:W-:Y:S05]  /*88e0*/  BSYNC.RECONVERGENT B2 ;  /* 0x0000000000027941 */ /* 0x000fea0003800200 */
.L_x_3660:
[----:B------:R-:W-:Y:S01]  /*88f0*/  BSSY.RECONVERGENT B2, `(.L_x_3662) ;  /* 0x0000012000027945 */ /* 0x000fe20003800200 */
[----:B------:R-:W-:Y:S02]  /*8900*/  F2FP.BF16.F32.PACK_AB R133, R155, R150 ;  /* 0x000000969b85723e */ /* 0x000fe400000010ff */
[----:B------:R-:W-:Y:S02]  /*8910*/  FSEL R152, R152, RZ, P1 ;  /* 0x000000ff98987208 */ /* 0x000fe40000800000 */
[----:B------:R-:W-:Y:S02]  /*8920*/  FSEL R155, R153, RZ, P1 ;  /* 0x000000ff999b7208 */ /* 0x000fe40000800000 */
[----:B------:R-:W-:Y:S02]  /*8930*/  FSEL R202, R203, RZ, P1 ;  /* 0x000000ffcbca7208 */ /* 0x000fe40000800000 */
        /* <DEDUP_REMOVED lines=13> */
.L_x_3663:
[----:B------:R-:W-:Y:S05]  /*8a10*/  BSYNC.RECONVERGENT B2 ;  /* 0x0000000000027941 */ /* 0x000fea0003800200 */
.L_x_3662:
        /* <DEDUP_REMOVED lines=14> */
.L_x_3665:
[----:B------:R-:W-:Y:S05]  /*8b00*/  BSYNC.RECONVERGENT B2 ;  /* 0x0000000000027941 */ /* 0x000fea0003800200 */
.L_x_3664:
        /* <DEDUP_REMOVED lines=13> */
.L_x_3667:
[----:B------:R-:W-:Y:S05]  /*8be0*/  BSYNC.RECONVERGENT B2 ;  /* 0x0000000000027941 */ /* 0x000fea0003800200 */
.L_x_3666:
[----:B------:R-:W-:Y:S02]  /*8bf0*/  F2FP.BF16.F32.PACK_AB R134, R152, R151 ;  /* 0x000000979886723e */ /* 0x000fe400000010ff */
[----:B------:R-:W-:Y:S01]  /*8c00*/  F2FP.BF16.F32.PACK_AB R135, R202, R155 ;  /* 0x0000009bca87723e */ /* 0x000fe200000010ff */
[----:B------:R-:W-:Y:S06]  /*8c10*/  @!P2 BRA `(.L_x_3638) ;  /* 0x0000000800a4a947 */ /* 0x000fec0003800000 */
[----:B------:R-:W-:Y:S01]  /*8c20*/  ISETP.GE.U32.AND P1, PT, R148, RZ, PT ;  /* 0x000000ff9400720c */ /* 0x000fe20003f26070 */
[----:B------:R-:W-:-:S03]  /*8c30*/  FMUL.FTZ R148, R202, UR13 ;  /* 0x0000000dca947c20 */ /* 0x000fc60008410000 */
[----:B------:R-:W-:Y:S01]  /*8c40*/  ISETP.GE.U32.AND.EX P1, PT, R149, 0x1000000, PT, P1 ;  /* 0x010000009500780c */ /* 0x000fe20003f26110 */
[----:B------:R-:W-:Y:S01]  /*8c50*/  FMUL.FTZ R152, R148, UR12 ;  /* 0x0000000c94987c20 */ /* 0x000fe20008410000 */
[----:B------:R-:W-:-:S03]  /*8c60*/  HFMA2 R148, -RZ, RZ, 0, 0 ;  /* 0x00000000ff947431 */ /* 0x000fc600000001ff */
        /* <DEDUP_REMOVED lines=9> */
.L_x_3653:
[----:B------:R-:W-:Y:S04]  /*8d00*/  BSSY.RECONVERGENT B2, `(.L_x_3668) ;  /* 0x0000012000027945 */ /* 0x000fe80003800200 */
[----:B------:R-:W-:Y:S05]  /*8d10*/  @!P2 BRA `(.L_x_3669) ;  /* 0x000000000040a947 */ /* 0x000fea0003800000 */
[----:B0-----:R-:W-:Y:S01]  /*8d20*/  FFMA.FTZ R151, R179, R211, R208 ;  /* 0x000000d3b3977223 */ /* 0x001fe200000100d0 */
[----:B------:R-:W-:Y:S02]  /*8d30*/  ISETP.GT.AND P1, PT, R202, RZ, PT ;  /* 0x000000ffca00720c */ /* 0x000fe40003f24270 */
[----:B------:R-:W-:Y:S01]  /*8d40*/  LOP3.LUT P3, RZ, R148, 0xff, RZ, 0xc0, !PT ;  /* 0x000000ff94ff7812 */ /* 0x000fe2000786c0ff */
[----:B------:R-:W-:Y:S01]  /*8d50*/  FADD.FTZ R150, R178, -R151 ;  /* 0x80000097b2967221 */ /* 0x000fe20000010000 */
[----:B------:R-:W-:-:S03]  /*8d60*/  MOV R151, RZ ;  /* 0x000000ff00977202 */ /* 0x000fc60000000f00 */
        /* <DEDUP_REMOVED lines=11> */
.L_x_3669:
[----:B------:R-:W-:Y:S05]  /*8e20*/  BSYNC.RECONVERGENT B2 ;  /* 0x0000000000027941 */ /* 0x000fea0003800200 */
.L_x_3668:
        /* <DEDUP_REMOVED lines=19> */
.L_x_3671:
[----:B------:R-:W-:Y:S05]  /*8f60*/  BSYNC.RECONVERGENT B2 ;  /* 0x0000000000027941 */ /* 0x000fea0003800200 */
.L_x_3670:
        /* <DEDUP_REMOVED lines=18> */
.L_x_3673:
[----:B------:R-:W-:Y:S05]  /*9090*/  BSYNC.RECONVERGENT B2 ;  /* 0x0000000000027941 */ /* 0x000fea0003800200 */
.L_x_3672:
        /* <DEDUP_REMOVED lines=19> */
.L_x_3675:
[----:B------:R-:W-:Y:S05]  /*91d0*/  BSYNC.RECONVERGENT B2 ;  /* 0x0000000000027941 */ /* 0x000fea0003800200 */
.L_x_3674:
        /* <DEDUP_REMOVED lines=18> */
.L_x_3677:
[----:B------:R-:W-:Y:S05]  /*9300*/  BSYNC.RECONVERGENT B2 ;  /* 0x0000000000027941 */ /* 0x000fea0003800200 */
.L_x_3676:
        /* <DEDUP_REMOVED lines=19> */
.L_x_3679:
[----:B------:R-:W-:Y:S05]  /*9440*/  BSYNC.RECONVERGENT B2 ;  /* 0x0000000000027941 */ /* 0x000fea0003800200 */
.L_x_3678:
        /* <DEDUP_REMOVED lines=18> */
.L_x_3681:
[----:B------:R-:W-:Y:S05]  /*9570*/  BSYNC.RECONVERGENT B2 ;  /* 0x0000000000027941 */ /* 0x000fea0003800200 */
.L_x_3680:
[----:B------:R-:W-:Y:S05]  /*9580*/  @!P2 BRA `(.L_x_3638) ;  /* 0x000000000048a947 */ /* 0x000fea0003800000 */
[----:B------:R-:W-:Y:S01]  /*9590*/  FFMA.FTZ R208, R200, R211, R208 ;  /* 0x000000d3c8d07223 */ /* 0x000fe200000100d0 */
        /* <DEDUP_REMOVED lines=8> */
[----:B0-----:R-:W-:Y:S01]  /*9620*/  FMUL.FTZ R152, R148, UR12 ;  /* 0x0000000c94987c20 */ /* 0x001fe20008410000 */
[----:B------:R-:W-:Y:S01]  /*9630*/  @P1 SHF.L.U32 R149, R149, 0x10, RZ ;  /* 0x0000001095951819 */ /* 0x000fe200000006ff */
[----:B------:R-:W-:Y:S02]  /*9640*/  HFMA2 R148, -RZ, RZ, 0, 0 ;  /* 0x00000000ff947431 */ /* 0x000fe400000001ff */
[----:B------:R-:W-:Y:S02]  /*9650*/  FMUL.FTZ R150, R27, R152 ;  /* 0x000000981b967220 */ /* 0x000fe40000410000 */
[----:B------:R-:W-:-:S03]  /*9660*/  @P1 FMUL.FTZ R148, R152, R149 ;  /* 0x0000009598941220 */ /* 0x000fc60000410000 */
[----:B------:R-:W-:Y:S01]  /*9670*/  FSEL R150, R150, RZ, P1 ;  /* 0x000000ff96967208 */ /* 0x000fe20000800000 */
[----:B------:R-:W-:-:S03]  /*9680*/  FADD.FTZ R103, R103, R148 ;  /* 0x0000009467677221 */ /* 0x000fc60000010000 */
[----:B------:R-:W-:-:S04]  /*9690*/  F2FP.BF16.F32.PACK_AB R150, RZ, R150 ;  /* 0x00000096ff96723e */ /* 0x000fc800000010ff */
[----:B------:R-:W-:-:S07]  /*96a0*/  PRMT R131, R131, 0x5410, R150 ;  /* 0x0000541083837816 */ /* 0x000fce0000000096 */
.L_x_3638:
[----:B------:R-:W-:Y:S05]  /*96b0*/  BSYNC.RECONVERGENT B1 ;  /* 0x0000000000017941 */ /* 0x000fea0003800200 */
.L_x_3621:
[----:B0-----:R-:W0:Y:S01]  /*96c0*/  @P0 LDC.64 R152, c[0x0][0x478] ;  /* 0x00011e00ff980b82 */ /* 0x001e220000000a00 */
        /* <DEDUP_REMOVED lines=10> */
.L_x_3490:
[----:B------:R-:W-:Y:S05]  /*9770*/  BSYNC B0 ;  /* 0x0000000000007941 */ /* 0x000fea0003800000 */
.L_x_3489:
        /* <DEDUP_REMOVED lines=209> */
.L_x_3494:
        /* <DEDUP_REMOVED lines=8> */
.L_x_3684:
[----:B------:R-:W-:Y:S05]  /*a510*/  BSYNC B1 ;  /* 0x0000000000017941 */ /* 0x000fea0003800000 */
.L_x_3683:
        /* <DEDUP_REMOVED lines=8> */
.L_x_3685:
[----:B------:R-:W-:-:S05]  /*a5a0*/  FADD.FTZ R155, R155, R210 ;  /* 0x000000d29b9b7221 */ /* 0x000fca0000010000 */
[----:B------:R-:W-:Y:S01]  /*a5b0*/  MOV R214, R155 ;  /* 0x0000009b00d67202 */ /* 0x000fe20000000f00 */
[----:B------:R-:W-:Y:S01]  /*a5c0*/  HFMA2 R216, -RZ, RZ, 0, 1.1920928955078125e-07 ;  /* 0x00000002ffd87431 */ /* 0x000fe200000001ff */
[----:B------:R-:W-:-:S07]  /*a5d0*/  MOV R207, R217 ;  /* 0x000000d900cf7202 */ /* 0x000fce0000000f00 */
[----:B------:R-:W-:Y:S05]  /*a5e0*/  WARPSYNC.COLLECTIVE R213, `(.L_x_3686) ;  /* 0x00000000d5087348 */ /* 0x000fea0003c00000 */
[----:B------:R0:W1:Y:S02]  /*a5f0*/  SHFL.BFLY P0, R217, R214, R216, R219 ;  /* 0x0c0000d8d6d97389 */ /* 0x00006400000000db */
[----:B01----:R-:W-:Y:S05]  /*a600*/  ENDCOLLECTIVE ;  /* 0x000000000000791b */ /* 0x003fea0003800000 */
.L_x_3686:
[----:B------:R-:W-:-:S05]  /*a610*/  FADD.FTZ R207, R207, R208 ;  /* 0x000000d0cfcf7221 */ /* 0x000fca0000010000 */
[----:B------:R-:W-:Y:S02]  /*a620*/  MOV R214, R207 ;  /* 0x000000cf00d67202 */ /* 0x000fe40000000f00 */
[----:B------:R-:W-:-:S07]  /*a630*/  MOV R204, R217 ;  /* 0x000000d900cc7202 */ /* 0x000fce0000000f00 */
[----:B------:R-:W-:Y:S05]  /*a640*/  WARPSYNC.COLLECTIVE R213, `(.L_x_3687) ;  /* 0x00000000d5087348 */ /* 0x000fea0003c00000 */
[----:B------:R0:W1:Y:S02]  /*a650*/  SHFL.BFLY P0, R217, R214, R216, R219 ;  /* 0x0c0000d8d6d97389 */ /* 0x00006400000000db */
[----:B01----:R-:W-:Y:S05]  /*a660*/  ENDCOLLECTIVE ;  /* 0x000000000000791b */ /* 0x003fea0003800000 */
.L_x_3687:
[----:B------:R-:W-:-:S05]  /*a670*/  FADD.FTZ R204, R155, R204 ;  /* 0x000000cc9bcc7221 */ /* 0x000fca0000010000 */
[----:B------:R-:W-:Y:S01]  /*a680*/  MOV R214, R204 ;  /* 0x000000cc00d67202 */ /* 0x000fe20000000f00 */
[----:B------:R-:W-:Y:S01]  /*a690*/  HFMA2 R216, -RZ, RZ, 0, 2.384185791015625e-07 ;  /* 0x00000004ffd87431 */ /* 0x000fe200000001ff */
[----:B------:R-:W-:-:S07]  /*a6a0*/  MOV R212, R217 ;  /* 0x000000d900d47202 */ /* 0x000fce0000000f00 */
[----:B------:R-:W-:Y:S05]  /*a6b0*/  WARPSYNC.COLLECTIVE R213, `(.L_x_3688) ;  /* 0x00000000d5087348 */ /* 0x000fea0003c00000 */
[----:B------:R0:W1:Y:S02]  /*a6c0*/  SHFL.BFLY P0, R217, R214, R216, R219 ;  /* 0x0c0000d8d6d97389 */ /* 0x00006400000000db */
[----:B01----:R-:W-:Y:S05]  /*a6d0*/  ENDCOLLECTIVE ;  /* 0x000000000000791b */ /* 0x003fea0003800000 */
.L_x_3688:
[----:B------:R-:W-:-:S05]  /*a6e0*/  FADD.FTZ R212, R207, R212 ;  /* 0x000000d4cfd47221 */ /* 0x000fca0000010000 */
[----:B------:R-:W-:Y:S02]  /*a6f0*/  MOV R214, R212 ;  /* 0x000000d400d67202 */ /* 0x000fe40000000f00 */
[----:B------:R-:W-:-:S07]  /*a700*/  MOV R209, R217 ;  /* 0x000000d900d17202 */ /* 0x000fce0000000f00 */
[----:B------:R-:W-:Y:S05]  /*a710*/  WARPSYNC.COLLECTIVE R213, `(.L_x_3689) ;  /* 0x00000000d5087348 */ /* 0x000fea0003c00000 */
[----:B------:R0:W1:Y:S02]  /*a720*/  SHFL.BFLY P0, R217, R214, R216, R219 ;  /* 0x0c0000d8d6d97389 */ /* 0x00006400000000db */
[----:B01----:R-:W-:Y:S05]  /*a730*/  ENDCOLLECTIVE ;  /* 0x000000000000791b */ /* 0x003fea0003800000 */
.L_x_3689:
[----:B------:R-:W-:-:S05]  /*a740*/  FADD.FTZ R209, R204, R209 ;  /* 0x000000d1ccd17221 */ /* 0x000fca0000010000 */
[----:B------:R-:W-:Y:S01]  /*a750*/  MOV R214, R209 ;  /* 0x000000d100d67202 */ /* 0x000fe20000000f00 */
[----:B------:R-:W-:Y:S01]  /*a760*/  HFMA2 R216, -RZ, RZ, 0, 4.76837158203125e-07 ;  /* 0x00000008ffd87431 */ /* 0x000fe200000001ff */
[----:B------:R-:W-:-:S07]  /*a770*/  MOV R211, R217 ;  /* 0x000000d900d37202 */ /* 0x000fce0000000f00 */
[----:B------:R-:W-:Y:S05]  /*a780*/  WARPSYNC.COLLECTIVE R213, `(.L_x_3690) ;  /* 0x00000000d5087348 */ /* 0x000fea0003c00000 */
[----:B------:R0:W1:Y:S02]  /*a790*/  SHFL.BFLY P0, R217, R214, R216, R219 ;  /* 0x0c0000d8d6d97389 */ /* 0x00006400000000db */
[----:B01----:R-:W-:Y:S05]  /*a7a0*/  ENDCOLLECTIVE ;  /* 0x000000000000791b */ /* 0x003fea0003800000 */
.L_x_3690:
[----:B------:R-:W-:-:S05]  /*a7b0*/  FADD.FTZ R211, R212, R211 ;  /* 0x000000d3d4d37221 */ /* 0x000fca0000010000 */
[----:B------:R-:W-:Y:S02]  /*a7c0*/  MOV R214, R211 ;  /* 0x000000d300d67202 */ /* 0x000fe40000000f00 */
[----:B------:R-:W-:-:S07]  /*a7d0*/  MOV R208, R217 ;  /* 0x000000d900d07202 */ /* 0x000fce0000000f00 */
[----:B------:R-:W-:Y:S05]  /*a7e0*/  WARPSYNC.COLLECTIVE R213, `(.L_x_3691) ;  /* 0x00000000d5087348 */ /* 0x000fea0003c00000 */
[----:B------:R0:W1:Y:S02]  /*a7f0*/  SHFL.BFLY P0, R217, R214, R216, R219 ;  /* 0x0c0000d8d6d97389 */ /* 0x00006400000000db */
[----:B01----:R-:W-:Y:S05]  /*a800*/  ENDCOLLECTIVE ;  /* 0x000000000000791b */ /* 0x003fea0003800000 */
.L_x_3691:
[----:B------:R-:W-:-:S05]  /*a810*/  FADD.FTZ R208, R209, R208 ;  /* 0x000000d0d1d07221 */ /* 0x000fca0000010000 */
[----:B------:R-:W-:Y:S01]  /*a820*/  MOV R214, R208 ;  /* 0x000000d000d67202 */ /* 0x000fe20000000f00 */
[----:B------:R-:W-:Y:S01]  /*a830*/  HFMA2 R216, -RZ, RZ, 0, 9.5367431640625e-07 ;  /* 0x00000010ffd87431 */ /* 0x000fe200000001ff */
[----:B------:R-:W-:-:S07]  /*a840*/  MOV R210, R217 ;  /* 0x000000d900d27202 */ /* 0x000fce0000000f00 */
[----:B------:R-:W-:Y:S05]  /*a850*/  WARPSYNC.COLLECTIVE R213, `(.L_x_3692) ;  /* 0x00000000d5087348 */ /* 0x000fea0003c00000 */
[----:B------:R0:W1:Y:S02]  /*a860*/  SHFL.BFLY P0, R217, R214, R216, R219 ;  /* 0x0c0000d8d6d97389 */ /* 0x00006400000000db */
[----:B01----:R-:W-:Y:S05]  /*a870*/  ENDCOLLECTIVE ;  /* 0x000000000000791b */ /* 0x003fea0003800000 */
.L_x_3692:
[----:B------:R-:W-:-:S05]  /*a880*/  FADD.FTZ R210, R211, R210 ;  /* 0x000000d2d3d27221 */ /* 0x000fca0000010000 */
[----:B------:R-:W-:Y:S02]  /*a890*/  MOV R214, R210 ;  /* 0x000000d200d67202 */ /* 0x000fe40000000f00 */
[----:B------:R-:W-:-:S07]  /*a8a0*/  MOV R215, R217 ;  /* 0x000000d900d77202 */ /* 0x000fce0000000f00 */
[----:B------:R-:W-:Y:S05]  /*a8b0*/  WARPSYNC.COLLECTIVE R213, `(.L_x_3693) ;  /* 0x00000000d5087348 */ /* 0x000fea0003c00000 */
[----:B------:R0:W1:Y:S02]  /*a8c0*/  SHFL.BFLY P0, R217, R214, R216, R219 ;  /* 0x0c0000d8d6d97389 */ /* 0x00006400000000db */
[----:B01----:R-:W-:Y:S05]  /*a8d0*/  ENDCOLLECTIVE ;  /* 0x000000000000791b */ /* 0x003fea0003800000 */
.L_x_3693:
[----:B------:R-:W-:Y:S05]  /*a8e0*/  BRA `(.L_x_3694) ;  /* 0xffffff7000d47947 */ /* 0x000fea000383ffff */
.L_x_3695:
        /* <DEDUP_REMOVED lines=9> */
.L_x_14470:


//--------------------- .text._ZN10layer_norm13ln_bwd_kernelINS_13Kernel_traitsI13__nv_bfloat16S2_fS2_fjLj768ELj1ELj4ELj1ELj16ENS_18Kernel_traits_baseILj768ES2_S2_fS2_fjLj128EEEEELb0ELb0ELb0ELb0EEEvNS_9BwdParamsE --------------------------
	.section	.text._ZN10layer_norm13ln_bwd_kernelINS_13Kernel_traitsI13__nv_bfloat16S2_fS2_fjLj768ELj1ELj4ELj1ELj16ENS_18Kernel_traits_baseILj768ES2_S2_fS2_fjLj128EEEEELb0ELb0ELb0ELb0EEEvNS_9BwdParamsE,"ax",@progbits
	.align	128
        .global         _ZN10layer_norm13ln_bwd_kernelINS_13Kernel_traitsI13__nv_bfloat16S2_fS2_fjLj768ELj1ELj4ELj1ELj16ENS_18Kernel_traits_baseILj768ES2_S2_fS2_fjLj128EEEEELb0ELb0ELb0ELb0EEEvNS_9BwdParamsE
        .type           _ZN10layer_norm13ln_bwd_kernelINS_13Kernel_traitsI13__nv_bfloat16S2_fS2_fjLj768ELj1ELj4ELj1ELj16ENS_18Kernel_traits_baseILj768ES2_S2_fS2_fjLj128EEEEELb0ELb0ELb0ELb0EEEvNS_9BwdParamsE,@function
        .size           _ZN10layer_norm13ln_bwd_kernelINS_13Kernel_traitsI13__nv_bfloat16S2_fS2_fjLj768ELj1ELj4ELj1ELj16ENS_18Kernel_traits_baseILj768ES2_S2_fS2_fjLj128EEEEELb0ELb0ELb0ELb0EEEvNS_9BwdParamsE,(.L_x_14471 - _ZN10layer_norm13ln_bwd_kernelINS_13Kernel_traitsI13__nv_bfloat16S2_fS2_fjLj768ELj1ELj4ELj1ELj16ENS_18Kernel_traits_baseILj768ES2_S2_fS2_fjLj128EEEEELb0ELb0ELb0ELb0EEEvNS_9BwdParamsE)
        .other          _ZN10layer_norm13ln_bwd_kernelINS_13Kernel_traitsI13__nv_bfloat16S2_fS2_fjLj768ELj1ELj4ELj1ELj16ENS_18Kernel_traits_baseILj768ES2_S2_fS2_fjLj128EEEEELb0ELb0ELb0ELb0EEEvNS_9BwdParamsE,@"STO_CUDA_ENTRY STV_DEFAULT"
_ZN10layer_norm13ln_bwd_kernelINS_13Kernel_traitsI13__nv_bfloat16S2_fS2_fjLj768ELj1ELj4ELj1ELj16ENS_18Kernel_traits_baseILj768ES2_S2_fS2_fjLj128EEEEELb0ELb0ELb0ELb0EEEvNS_9BwdParamsE:
.text._ZN10layer_norm13ln_bwd_kernelINS_13Kernel_traitsI13__nv_bfloat16S2_fS2_fjLj768ELj1ELj4ELj1ELj16ENS_18Kernel_traits_baseILj768ES2_S2_fS2_fjLj128EEEEELb0ELb0ELb0ELb0EEEvNS_9BwdParamsE:
        /* <DEDUP_REMOVED lines=100> */
.L_x_3726:
        /* <DEDUP_REMOVED lines=30> */
[----:B0-----:R-:W-:-:S05]  /*0820*/  IMAD.WIDE.U32 R110, R158, 0x20, R110 ;  /* 0x000000209e6e7825 */ /* 0x001fca00078e006e */
[----:B------:R-:W2:Y:S01]  /*0830*/  LDG.E.128 R92, desc[UR6][R110.64] ;  /* 0x000000066e5c7981 */ /* 0x000ea2000c1e1d00 */
[----:B-1----:R-:W-:-:S03]  /*0840*/  IMAD.WIDE.U32 R96, R158, 0x10, R96 ;  /* 0x000000109e607825 */ /* 0x002fc600078e0060 */
[----:B------:R0:W3:Y:S04]  /*0850*/  LDG.E.128 R100, desc[UR6][R110.64+0x10] ;  /* 0x000010066e647981 */ /* 0x0000e8000c1e1d00 */
[----:B------:R-:W4:Y:S01]  /*0860*/  LDG.E.128 R96, desc[UR6][R96.64] ;  /* 0x0000000660607981 */ /* 0x000f22000c1e1d00 */
[----:B------:R-:W-:-:S04]  /*0870*/  ISETP.NE.U32.AND P2, PT, RZ, UR10, PT ;  /* 0x0000000aff007c0c */ /* 0x000fc8000bf45070 */
[----:B------:R-:W-:-:S13]  /*0880*/  ISETP.NE.AND.EX P2, PT, RZ, UR11, PT, P2 ;  /* 0x0000000bff007c0c */ /* 0x000fda000bf45320 */
[----:B------:R-:W1:Y:S01]  /*0890*/  @P2 LDC.64 R108, c[0x0][0x438] ;  /* 0x00010e00ff6c2b82 */ /* 0x000e620000000a00 */
[----:B0-----:R-:W-:Y:S02]  /*08a0*/  SHF.L.U32 R110, R124, 0x10, RZ ;  /* 0x000000107c6e7819 */ /* 0x001fe400000006ff */
[----:B------:R-:W-:Y:S01]  /*08b0*/  SHF.L.U32 R114, R125, 0x10, RZ ;  /* 0x000000107d727819 */ /* 0x000fe200000006ff */
[----:B-1----:R-:W-:-:S05]  /*08c0*/  @P2 IMAD.WIDE.U32 R108, R158, 0x20, R108 ;  /* 0x000000209e6c2825 */ /* 0x002fca00078e006c */
[----:B------:R-:W5:Y:S04]  /*08d0*/  @P2 LDG.E.128 R8, desc[UR6][R108.64] ;  /* 0x000000066c082981 */ /* 0x000f68000c1e1d00 */
[----:B------:R0:W5:Y:S02]  /*08e0*/  @P2 LDG.E.128 R4, desc[UR6][R108.64+0x10] ;  /* 0x000010066c042981 */ /* 0x000164000c1e1d00 */
[----:B0-----:R-:W-:Y:S02]  /*08f0*/  SHF.L.U32 R109, R169, 0x10, RZ ;  /* 0x00000010a96d7819 */ /* 0x001fe400000006ff */
[----:B------:R-:W-:Y:S02]  /*0900*/  SHF.L.U32 R113, R168, 0x10, RZ ;  /* 0x00000010a8717819 */ /* 0x000fe400000006ff */
[----:B------:R-:W-:-:S02]  /*0910*/  SHF.L.U32 R123, R166, 0x10, RZ ;  /* 0x00000010a67b7819 */ /* 0x000fc400000006ff */
[----:B------:R-:W-:Y:S01]  /*0920*/  IADD3 R163, PT, PT, R158, 0x20, RZ ;  /* 0x000000209ea37810 */ /* 0x000fe20007ffe0ff */
[C---:B--2---:R-:W-:Y:S01]  /*0930*/  FADD.FTZ R92, -R162.reuse, R92 ;  /* 0x0000005ca25c7221 */ /* 0x044fe20000010100 */
[C-C-:B------:R-:W-:Y:S01]  /*0940*/  FADD.FTZ R112, -R162.reuse, R93.reuse ;  /* 0x0000005da2707221 */ /* 0x140fe20000010100 */
[----:B------:R-:W-:Y:S02]  /*0950*/  FADD.FTZ R94, -R162, R94 ;  /* 0x0000005ea25e7221 */ /* 0x000fe40000010100 */
[C---:B-----5:R-:W-:Y:S01]  /*0960*/  FMUL.FTZ R3, R161.reuse, R92 ;  /* 0x0000005ca1037220 */ /* 0x060fe20000410000 */
[----:B----4-:R-:W-:Y:S01]  /*0970*/  PRMT R93, R96, 0x7632, R93 ;  /* 0x00007632605d7816 */ /* 0x010fe2000000005d */
[----:B------:R-:W-:Y:S01]  /*0980*/  FMUL.FTZ R108, R161, R112 ;  /* 0x00000070a16c7220 */ /* 0x000fe20000410000 */
[----:B------:R-:W-:Y:S02]  /*0990*/  FADD.FTZ R116, -R162, R95 ;  /* 0x0000005fa2747221 */ /* 0x000fe40000010100 */
[----:B------:R-:W-:-:S02]  /*09a0*/  SHF.L.U32 R92, R93, 0x10, RZ ;  /* 0x000000105d5c7819 */ /* 0x000fc400000006ff */
[----:B------:R-:W-:Y:S02]  /*09b0*/  PRMT R117, R98, 0x7632, R117 ;  /* 0x0000763262757816 */ /* 0x000fe40000000075 */
[----:B------:R-:W-:Y:S01]  /*09c0*/  SHF.L.U32 R95, R96, 0x10, RZ ;  /* 0x00000010605f7819 */ /* 0x000fe200000006ff */
[-C--:B------:R-:W-:Y:S01]  /*09d0*/  FMUL.FTZ R109, R109, R92.reuse ;  /* 0x0000005c6d6d7220 */ /* 0x080fe20000410000 */
[----:B------:R-:W-:Y:S01]  /*09e0*/  FFMA.FTZ R57, R108, R92, R57 ;  /* 0x0000005c6c397223 */ /* 0x000fe20000010039 */
[----:B------:R-:W-:Y:S01]  /*09f0*/  FADD.FTZ R33, R33, R92 ;  /* 0x0000005c21217221 */ /* 0x000fe20000010000 */
[----:B------:R-:W-:Y:S01]  /*0a00*/  FMUL.FTZ R111, R161, R94 ;  /* 0x0000005ea16f7220 */ /* 0x000fe20000410000 */
[----:B------:R-:W-:Y:S02]  /*0a10*/  SHF.L.U32 R92, R167, 0x10, RZ ;  /* 0x00000010a75c7819 */ /* 0x000fe400000006ff */
[----:B------:R-:W-:Y:S01]  /*0a20*/  SHF.L.U32 R94, R117, 0x10, RZ ;  /* 0x00000010755e7819 */ /* 0x000fe200000006ff */
[-C--:B------:R-:W-:Y:S01]  /*0a30*/  FMUL.FTZ R110, R110, R95.reuse ;  /* 0x0000005f6e6e7220 */ /* 0x080fe20000410000 */
[C---:B------:R-:W-:Y:S01]  /*0a40*/  PRMT R96, R97.reuse, 0x7632, R96 ;  /* 0x0000763261607816 */ /* 0x040fe20000000060 */
[----:B---3--:R-:W-:Y:S01]  /*0a50*/  FADD.FTZ R118, -R162, R101 ;  /* 0x00000065a2767221 */ /* 0x008fe20000010100 */
[----:B------:R-:W-:Y:S01]  /*0a60*/  SHF.L.U32 R97, R97, 0x10, RZ ;  /* 0x0000001061617819 */ /* 0x000fe200000006ff */
[----:B------:R-:W-:Y:S01]  /*0a70*/  FMUL.FTZ R117, R92, R94 ;  /* 0x0000005e5c757220 */ /* 0x000fe20000410000 */
[----:B------:R-:W-:Y:S01]  /*0a80*/  FADD.FTZ R92, RZ, R110 ;  /* 0x0000006eff5c7221 */ /* 0x000fe20000010000 */
[C---:B------:R-:W-:Y:S01]  /*0a90*/  FFMA.FTZ R93, R3.reuse, R110, RZ ;  /* 0x0000006e035d7223 */ /* 0x040fe200000100ff */
[----:B------:R-:W-:Y:S01]  /*0aa0*/  FADD.FTZ R32, R32, R95 ;  /* 0x0000005f20207221 */ /* 0x000fe20000010000 */
[----:B------:R-:W-:Y:S01]  /*0ab0*/  FFMA.FTZ R56, R3, R95, R56 ;  /* 0x0000005f03387223 */ /* 0x000fe20000010038 */
[----:B------:R-:W-:Y:S01]  /*0ac0*/  SHF.L.U32 R96, R96, 0x10, RZ ;  /* 0x0000001060607819 */ /* 0x000fe200000006ff */
[C---:B------:R-:W-:Y:S01]  /*0ad0*/  FMUL.FTZ R118, R161.reuse, R118 ;  /* 0x00000076a1767220 */ /* 0x040fe20000410000 */
[----:B------:R-:W-:Y:S01]  /*0ae0*/  FADD.FTZ R95, R92, R109 ;  /* 0x0000006d5c5f7221 */ /* 0x000fe20000010000 */
[----:B------:R-:W-:Y:S01]  /*0af0*/  FMUL.FTZ R114, R114, R97 ;  /* 0x0000006172727220 */ /* 0x000fe20000410000 */
[----:B------:R-:W-:Y:S01]  /*0b00*/  FFMA.FTZ R92, R108, R109, R93 ;  /* 0x0000006d6c5c7223 */ /* 0x000fe2000001005d */
[----:B------:R-:W-:Y:S01]  /*0b10*/  FADD.FTZ R100, -R162, R100 ;  /* 0x00000064a2647221 */ /* 0x000fe20000010100 */
[----:B------:R-:W-:Y:S01]  /*0b20*/  FMUL.FTZ R112, R161, R116 ;  /* 0x00000074a1707220 */ /* 0x000fe20000410000 */
[----:B------:R-:W-:Y:S01]  /*0b30*/  SHF.L.U32 R119, R98, 0x10, RZ ;  /* 0x0000001062777819 */ /* 0x000fe200000006ff */
[----:B------:R-:W-:Y:S01]  /*0b40*/  FADD.FTZ R29, R29, R94 ;  /* 0x0000005e1d1d7221 */ /* 0x000fe20000010000 */
[----:B------:R-:W-:Y:S01]  /*0b50*/  SHF.L.U32 R116, R126, 0x10, RZ ;  /* 0x000000107e747819 */ /* 0x000fe200000006ff */
[----:B------:R-:W-:Y:S01]  /*0b60*/  FFMA.FTZ R53, R118, R94, R53 ;  /* 0x0000005e76357223 */ /* 0x000fe20000010035 */
[----:B------:R-:W-:Y:S01]  /*0b70*/  FMUL.FTZ R113, R113, R96 ;  /* 0x0000006071717220 */ /* 0x000fe20000410000 */
[----:B------:R-:W-:Y:S01]  /*0b80*/  FADD.FTZ R94, R95, R114 ;  /* 0x000000725f5e7221 */ /* 0x000fe20000010000 */
[----:B------:R-:W-:Y:S01]  /*0b90*/  FFMA.FTZ R93, R111, R114, R92 ;  /* 0x000000726f5d7223 */ /* 0x000fe2000001005c */
[----:B------:R-:W-:Y:S01]  /*0ba0*/  FMUL.FTZ R115, R161, R100 ;  /* 0x00000064a1737220 */ /* 0x000fe20000410000 */
[----:B------:R-:W-:Y:S01]  /*0bb0*/  FMUL.FTZ R116, R116, R119 ;  /* 0x0000007774747220 */ /* 0x000fe20000410000 */
[----:B------:R-:W-:Y:S01]  /*0bc0*/  FADD.FTZ R95, R94, R113 ;  /* 0x000000715e5f7221 */ /* 0x000fe20000010000 */
[----:B------:R-:W-:Y:S01]  /*0bd0*/  FFMA.FTZ R92, R112, R113, R93 ;  /* 0x00000071705c7223 */ /* 0x000fe2000001005d */
[----:B------:R-:W-:Y:S01]  /*0be0*/  PRMT R98, R99, 0x7632, R98 ;  /* 0x0000763263627816 */ /* 0x000fe20000000062 */
        /* <DEDUP_REMOVED lines=8> */
[----:B------:R-:W-:Y:S01]  /*0c70*/  FADD.FTZ R120, -R162, R103 ;  /* 0x00000067a2787221 */ /* 0x000fe20000010100 */
        /* <DEDUP_REMOVED lines=10> */
[----:B------:R-:W-:Y:S01]  /*0d20*/  FFMA.FTZ R59, R112, R96, R59 ;  /* 0x00000060703b7223 */ /* 0x000fe2000001003b */
[----:B------:R-:W-:Y:S01]  /*0d30*/  FADD.FTZ R35, R35, R96 ;  /* 0x0000006023237221 */ /* 0x000fe20000010000 */
[----:B------:R-:W-:Y:S01]  /*0d40*/  FADD.FTZ R30, R30, R99 ;  /* 0x000000631e1e7221 */ /* 0x000fe20000010000 */
[----:B------:R-:W-:Y:S01]  /*0d50*/  FFMA.FTZ R54, R121, R99, R54 ;  /* 0x0000006379367223 */ /* 0x000fe20000010036 */
[----:B------:R-:W-:Y:S01]  /*0d60*/  FADD.FTZ R31, R31, R98 ;  /* 0x000000621f1f7221 */ /* 0x000fe20000010000 */
[----:B------:R-:W-:Y:S01]  /*0d70*/  FFMA.FTZ R55, R120, R98, R55 ;  /* 0x0000006278377223 */ /* 0x000fe20000010037 */
[----:B------:R-:W-:Y:S01]  /*0d80*/  FADD.FTZ R165, R94, R123 ;  /* 0x0000007b5ea57221 */ /* 0x000fe20000010000 */
[----:B------:R-:W-:-:S07]  /*0d90*/  FFMA.FTZ R164, R120, R123, R92 ;  /* 0x0000007b78a47223 */ /* 0x000fce000001005c */
.L_x_3698:
[----:B------:R-:W-:Y:S05]  /*0da0*/  BSYNC.RECONVERGENT B0 ;  /* 0x0000000000007941 */ /* 0x000fea0003800200 */
.L_x_3697:
[----:B------:R-:W-:Y:S04]  /*0db0*/  BSSY.RECONVERGENT B0, `(.L_x_3699) ;  /* 0x000005c000007945 */ /* 0x000fe80003800200 */
[----:B------:R-:W-:Y:S05]  /*0dc0*/  @!P4 BRA `(.L_x_3700) ;  /* 0x000000040068c947 */ /* 0x000fea0003800000 */
        /* <DEDUP_REMOVED lines=11> */
[----:B------:R-:W-:Y:S02]  /*0e80*/  SHF.L.U32 R132, R65, 0x10, RZ ;  /* 0x0000001041847819 */ /* 0x000fe400000006ff */
        /* <DEDUP_REMOVED lines=9> */
[C---:B------:R-:W-:Y:S01]  /*0f20*/  FADD.FTZ R122, -R162.reuse, R93 ;  /* 0x0000005da27a7221 */ /* 0x040fe20000010100 */
[C---:B------:R-:W-:Y:S01]  /*0f30*/  FADD.FTZ R134, -R162.reuse, R95 ;  /* 0x0000005fa2867221 */ /* 0x040fe20000010100 */
[C---:B------:R-:W-:Y:S01]  /*0f40*/  FADD.FTZ R94, -R162.reuse, R94 ;  /* 0x0000005ea25e7221 */ /* 0x040fe20000010100 */
[C---:B-----5:R-:W-:Y:S01]  /*0f50*/  FMUL.FTZ R129, R161.reuse, R92 ;  /* 0x0000005ca1817220 */ /* 0x060fe20000410000 */
[----:B---3--:R-:W-:Y:S01]  /*0f60*/  FADD.FTZ R100, -R162, R100 ;  /* 0x00000064a2647221 */ /* 0x008fe20000010100 */
[C---:B----4-:R-:W-:Y:S02]  /*0f70*/  PRMT R93, R96.reuse, 0x7632, R93 ;  /* 0x00007632605d7816 */ /* 0x050fe4000000005d */
[----:B------:R-:W-:Y:S01]  /*0f80*/  SHF.L.U32 R95, R96, 0x10, RZ ;  /* 0x00000010605f7819 */ /* 0x000fe200000006ff */
[----:B------:R-:W-:Y:S01]  /*0f90*/  FMUL.FTZ R122, R161, R122 ;  /* 0x0000007aa17a7220 */ /* 0x000fe20000410000 */
[----:B------:R-:W-:-:S02]  /*0fa0*/  PRMT R136, R98, 0x7632, R136 ;  /* 0x0000763262887816 */ /* 0x000fc40000000088 */
[----:B------:R-:W-:Y:S01]  /*0fb0*/  SHF.L.U32 R139, R98, 0x10, RZ ;  /* 0x00000010628b7819 */ /* 0x000fe200000006ff */
[----:B------:R-:W-:Y:S01]  /*0fc0*/  FADD.FTZ R98, -R162, R101 ;  /* 0x00000065a2627221 */ /* 0x000fe20000010100 */
[----:B------:R-:W-:Y:S01]  /*0fd0*/  SHF.L.U32 R92, R93, 0x10, RZ ;  /* 0x000000105d5c7819 */ /* 0x000fe200000006ff */
[-C--:B------:R-:W-:Y:S01]  /*0fe0*/  FMUL.FTZ R128, R128, R95.reuse ;  /* 0x0000005f80807220 */ /* 0x080fe20000410000 */
[----:B------:R-:W-:Y:S01]  /*0ff0*/  FMUL.FTZ R130, R161, R134 ;  /* 0x00000086a1827220 */ /* 0x000fe20000410000 */
[----:B------:R-:W-:Y:S01]  /*1000*/  FADD.FTZ R24, R24, R95 ;  /* 0x0000005f18187221 */ /* 0x000fe20000010000 */
[----:B------:R-:W-:Y:S01]  /*1010*/  FFMA.FTZ R48, R129, R95, R48 ;  /* 0x0000005f81307223 */ /* 0x000fe20000010030 */
[C---:B------:R-:W-:Y:S01]  /*1020*/  FMUL.FTZ R133, R161.reuse, R94 ;  /* 0x0000005ea1857220 */ /* 0x040fe20000410000 */
[----:B------:R-:W-:Y:S01]  /*1030*/  SHF.L.U32 R134, R66, 0x10, RZ ;  /* 0x0000001042867819 */ /* 0x000fe200000006ff */
[----:B------:R-:W-:Y:S01]  /*1040*/  FMUL.FTZ R137, R161, R100 ;  /* 0x00000064a1897220 */ /* 0x000fe20000410000 */
[----:B------:R-:W-:Y:S01]  /*1050*/  SHF.L.U32 R94, R171, 0x10, RZ ;  /* 0x00000010ab5e7819 */ /* 0x000fe200000006ff */
[-C--:B------:R-:W-:Y:S01]  /*1060*/  FMUL.FTZ R131, R131, R92.reuse ;  /* 0x0000005c83837220 */ /* 0x080fe20000410000 */
[----:B------:R-:W-:Y:S01]  /*1070*/  SHF.L.U32 R95, R136, 0x10, RZ ;  /* 0x00000010885f7819 */ /* 0x000fe200000006ff */
[----:B------:R-:W-:Y:S01]  /*1080*/  FFMA.FTZ R49, R122, R92, R49 ;  /* 0x0000005c7a317223 */ /* 0x000fe20000010031 */
[----:B------:R-:W-:Y:S01]  /*1090*/  PRMT R96, R97, 0x7632, R96 ;  /* 0x0000763261607816 */ /* 0x000fe20000000060 */
[----:B------:R-:W-:Y:S01]  /*10a0*/  FADD.FTZ R25, R25, R92 ;  /* 0x0000005c19197221 */ /* 0x000fe20000010000 */
[----:B------:R-:W-:Y:S01]  /*10b0*/  FMUL.FTZ R136, R161, R98 ;  /* 0x00000062a1887220 */ /* 0x000fe20000410000 */
[----:B------:R-:W-:Y:S01]  /*10c0*/  SHF.L.U32 R97, R97, 0x10, RZ ;  /* 0x0000001061617819 */ /* 0x000fe200000006ff */
        /* <DEDUP_REMOVED lines=8> */
[----:B------:R-:W-:Y:S01]  /*1150*/  SHF.L.U32 R96, R96, 0x10, RZ ;  /* 0x0000001060607819 */ /* 0x000fe200000006ff */
[----:B------:R-:W-:Y:S01]  /*1160*/  FADD.FTZ R95, R92, R131 ;  /* 0x000000835c5f7221 */ /* 0x000fe20000010000 */
[----:B------:R-:W-:Y:S01]  /*1170*/  FMUL.FTZ R132, R132, R97 ;  /* 0x0000006184847220 */ /* 0x000fe20000410000 */
[----:B------:R-:W-:-:S02]  /*1180*/  FFMA.FTZ R92, R122, R131, R93 ;  /* 0x000000837a5c7223 */ /* 0x000fc4000001005d */
[----:B------:R-:W-:Y:S01]  /*1190*/  FMUL.FTZ R135, R135, R96 ;  /* 0x0000006087877220 */ /* 0x000fe20000410000 */
[----:B------:R-:W-:Y:S01]  /*11a0*/  FADD.FTZ R94, R95, R132 ;  /* 0x000000845f5e7221 */ /* 0x000fe20000010000 */
[----:B------:R-:W-:Y:S01]  /*11b0*/  FFMA.FTZ R93, R133, R132, R92 ;  /* 0x00000084855d7223 */ /* 0x000fe2000001005c */
[C---:B------:R-:W-:Y:S02]  /*11c0*/  PRMT R140, R99.reuse, 0x7632, R140 ;  /* 0x00007632638c7816 */ /* 0x040fe4000000008c */
[----:B------:R-:W-:Y:S01]  /*11d0*/  FADD.FTZ R95, R94, R135 ;  /* 0x000000875e5f7221 */ /* 0x000fe20000010000 */
[----:B------:R-:W-:Y:S01]  /*11e0*/  FFMA.FTZ R92, R130, R135, R93 ;  /* 0x00000087825c7223 */ /* 0x000fe2000001005d */
[----:B------:R-:W-:Y:S01]  /*11f0*/  SHF.L.U32 R99, R99, 0x10, RZ ;  /* 0x0000001063637819 */ /* 0x000fe200000006ff */
[----:B------:R-:W-:Y:S01]  /*1200*/  FADD.FTZ R102, -R162, R102 ;  /* 0x00000066a2667221 */ /* 0x000fe20000010100 */
[----:B------:R-:W-:Y:S01]  /*1210*/  FADD.FTZ R94, R95, R134 ;  /* 0x000000865f5e7221 */ /* 0x000fe20000010000 */
[----:B------:R-:W-:Y:S01]  /*1220*/  FFMA.FTZ R93, R137, R134, R92 ;  /* 0x00000086895d7223 */ /* 0x000fe2000001005c */
[----:B------:R-:W-:Y:S01]  /*1230*/  FFMA.FTZ R51, R130, R96, R51 ;  /* 0x0000006082337223 */ /* 0x000fe20000010033 */
[----:B------:R-:W-:Y:S01]  /*1240*/  FADD.FTZ R27, R27, R96 ;  /* 0x000000601b1b7221 */ /* 0x000fe20000010000 */
        /* <DEDUP_REMOVED lines=18> */
.L_x_3700:
[----:B------:R-:W-:Y:S05]  /*1370*/  BSYNC.RECONVERGENT B0 ;  /* 0x0000000000007941 */ /* 0x000fea0003800200 */
.L_x_3699:
        /* <DEDUP_REMOVED lines=17> */
[----:B------:R0:W5:Y:S01]  /*1490*/  @P2 LDG.E.128 R80, desc[UR6][R144.64+0x10] ;  /* 0x0000100690502981 */ /* 0x000162000c1e1d00 */
[----:B------:R-:W-:Y:S02]  /*14a0*/  SHF.L.U32 R151, R176, 0x10, RZ ;  /* 0x00000010b0977819 */ /* 0x000fe400000006ff */
[----:B------:R-:W-:Y:S02]  /*14b0*/  SHF.L.U32 R150, R62, 0x10, RZ ;  /* 0x000000103e967819 */ /* 0x000fe400000006ff */
[----:B------:R-:W-:Y:S02]  /*14c0*/  SHF.L.U32 R154, R63, 0x10, RZ ;  /* 0x000000103f9a7819 */ /* 0x000fe400000006ff */
[----:B0-----:R-:W-:Y:S01]  /*14d0*/  SHF.L.U32 R144, R60, 0x10, RZ ;  /* 0x000000103c907819 */ /* 0x001fe200000006ff */
[C---:B--2---:R-:W-:Y:S01]  /*14e0*/  FADD.FTZ R92, -R162.reuse, R92 ;  /* 0x0000005ca25c7221 */ /* 0x044fe20000010100 */
[C---:B------:R-:W-:Y:S01]  /*14f0*/  FADD.FTZ R142, -R162.reuse, R93 ;  /* 0x0000005da28e7221 */ /* 0x040fe20000010100 */
[C---:B------:R-:W-:Y:S01]  /*1500*/  FADD.FTZ R146, -R162.reuse, R95 ;  /* 0x0000005fa2927221 */ /* 0x040fe20000010100 */
[C---:B------:R-:W-:Y:S01]  /*1510*/  FADD.FTZ R94, -R162.reuse, R94 ;  /* 0x0000005ea25e7221 */ /* 0x040fe20000010100 */
[C---:B-----5:R-:W-:Y:S01]  /*1520*/  FMUL.FTZ R145, R161.reuse, R92 ;  /* 0x0000005ca1917220 */ /* 0x060fe20000410000 */
[C---:B------:R-:W-:Y:S01]  /*1530*/  FMUL.FTZ R142, R161.reuse, R142 ;  /* 0x0000008ea18e7220 */ /* 0x040fe20000410000 */
[C-C-:B---3--:R-:W-:Y:S01]  /*1540*/  FADD.FTZ R106, -R162.reuse, R96.reuse ;  /* 0x00000060a26a7221 */ /* 0x148fe20000010100 */
[----:B------:R-:W-:Y:S01]  /*1550*/  FADD.FTZ R152, -R162, R97 ;  /* 0x00000061a2987221 */ /* 0x000fe20000010100 */
[C---:B------:R-:W-:Y:S01]  /*1560*/  FMUL.FTZ R149, R161.reuse, R94 ;  /* 0x0000005ea1957220 */ /* 0x040fe20000410000 */
[----:B----4-:R-:W-:Y:S01]  /*1570*/  PRMT R93, R100, 0x7632, R93 ;  /* 0x00007632645d7816 */ /* 0x010fe2000000005d */
[----:B------:R-:W-:Y:S01]  /*1580*/  FADD.FTZ R156, -R162, R99 ;  /* 0x00000063a29c7221 */ /* 0x000fe20000010100 */
[----:B------:R-:W-:Y:S01]  /*1590*/  SHF.L.U32 R95, R100, 0x10, RZ ;  /* 0x00000010645f7819 */ /* 0x000fe200000006ff */
[----:B------:R-:W-:Y:S01]  /*15a0*/  FMUL.FTZ R152, R161, R152 ;  /* 0x00000098a1987220 */ /* 0x000fe20000410000 */
[----:B------:R-:W-:Y:S01]  /*15b0*/  SHF.L.U32 R92, R93, 0x10, RZ ;  /* 0x000000105d5c7819 */ /* 0x000fe200000006ff */
[----:B------:R-:W-:Y:S01]  /*15c0*/  FMUL.FTZ R146, R161, R146 ;  /* 0x00000092a1927220 */ /* 0x000fe20000410000 */
[----:B------:R-:W-:Y:S01]  /*15d0*/  PRMT R96, R101, 0x7632, R96 ;  /* 0x0000763265607816 */ /* 0x000fe20000000060 */
[-C--:B------:R-:W-:Y:S01]  /*15e0*/  FMUL.FTZ R144, R144, R95.reuse ;  /* 0x0000005f90907220 */ /* 0x080fe20000410000 */
[----:B------:R-:W-:Y:S01]  /*15f0*/  PRMT R97, R102, 0x7632, R97 ;  /* 0x0000763266617816 */ /* 0x000fe20000000061 */
[-C--:B------:R-:W-:Y:S01]  /*1600*/  FMUL.FTZ R147, R147, R92.reuse ;  /* 0x0000005c93937220 */ /* 0x080fe20000410000 */
[----:B------:R-:W-:Y:S01]  /*1610*/  FFMA.FTZ R41, R142, R92, R41 ;  /* 0x0000005c8e297223 */ /* 0x000fe20000010029 */
[----:B------:R-:W-:Y:S01]  /*1620*/  FADD.FTZ R17, R17, R92 ;  /* 0x0000005c11117221 */ /* 0x000fe20000010000 */
[----:B------:R-:W-:Y:S01]  /*1630*/  SHF.L.U32 R101, R101, 0x10, RZ ;  /* 0x0000001065657819 */ /* 0x000fe200000006ff */
[----:B------:R-:W-:Y:S01]  /*1640*/  FADD.FTZ R92, R165, R144 ;  /* 0x00000090a55c7221 */ /* 0x000fe20000010000 */
[C---:B------:R-:W-:Y:S01]  /*1650*/  FFMA.FTZ R93, R145.reuse, R144, R164 ;  /* 0x00000090915d7223 */ /* 0x040fe200000100a4 */
[----:B------:R-:W-:Y:S01]  /*1660*/  FADD.FTZ R16, R16, R95 ;  /* 0x0000005f10107221 */ /* 0x000fe20000010000 */
[----:B------:R-:W-:Y:S01]  /*1670*/  FFMA.FTZ R40, R145, R95, R40 ;  /* 0x0000005f91287223 */ /* 0x000fe20000010028 */
[----:B------:R-:W-:Y:S01]  /*1680*/  SHF.L.U32 R94, R97, 0x10, RZ ;  /* 0x00000010615e7819 */ /* 0x000fe200000006ff */
[----:B------:R-:W-:Y:S01]  /*1690*/  FADD.FTZ R95, R92, R147 ;  /* 0x000000935c5f7221 */ /* 0x000fe20000010000 */
[----:B------:R-:W-:Y:S01]  /*16a0*/  SHF.L.U32 R96, R96, 0x10, RZ ;  /* 0x0000001060607819 */ /* 0x000fe200000006ff */
[----:B------:R-:W-:Y:S01]  /*16b0*/  FMUL.FTZ R148, R148, R101 ;  /* 0x0000006594947220 */ /* 0x000fe20000410000 */
[----:B------:R-:W-:Y:S01]  /*16c0*/  FFMA.FTZ R92, R142, R147, R93 ;  /* 0x000000938e5c7223 */ /* 0x000fe2000001005d */
[----:B------:R-:W-:Y:S01]  /*16d0*/  SHF.L.U32 R99, R102, 0x10, RZ ;  /* 0x0000001066637819 */ /* 0x000fe200000006ff */
[-C--:B------:R-:W-:Y:S01]  /*16e0*/  FMUL.FTZ R155, R155, R94.reuse ;  /* 0x0000005e9b9b7220 */ /* 0x080fe20000410000 */
[----:B------:R-:W-:Y:S01]  /*16f0*/  FFMA.FTZ R37, R152, R94, R37 ;  /* 0x0000005e98257223 */ /* 0x000fe20000010025 */
[----:B------:R-:W-:Y:S01]  /*1700*/  FADD.FTZ R13, R13, R94 ;  /* 0x0000005e0d0d7221 */ /* 0x000fe20000010000 */
[----:B------:R-:W-:Y:S01]  /*1710*/  FMUL.FTZ R151, R151, R96 ;  /* 0x0000006097977220 */ /* 0x000fe20000410000 */
[----:B------:R-:W-:Y:S01]  /*1720*/  FADD.FTZ R94, R95, R148 ;  /* 0x000000945f5e7221 */ /* 0x000fe20000010000 */
[----:B------:R-:W-:Y:S01]  /*1730*/  FFMA.FTZ R93, R149, R148, R92 ;  /* 0x00000094955d7223 */ /* 0x000fe2000001005c */
[----:B------:R-:W-:Y:S01]  /*1740*/  FMUL.FTZ R153, R161, R106 ;  /* 0x0000006aa1997220 */ /* 0x000fe20000410000 */
[----:B------:R-:W-:Y:S01]  /*1750*/  FMUL.FTZ R150, R150, R99 ;  /* 0x0000006396967220 */ /* 0x000fe20000410000 */
[----:B------:R-:W-:Y:S01]  /*1760*/  FADD.FTZ R95, R94, R151 ;  /* 0x000000975e5f7221 */ /* 0x000fe20000010000 */
[----:B------:R-:W-:Y:S01]  /*1770*/  FFMA.FTZ R92, R146, R151, R93 ;  /* 0x00000097925c7223 */ /* 0x000fe2000001005d */
[C---:B------:R-:W-:Y:S01]  /*1780*/  PRMT R100, R103.reuse, 0x7632, R100 ;  /* 0x0000763267647816 */ /* 0x040fe20000000064 */
[----:B------:R-:W-:Y:S01]  /*1790*/  FADD.FTZ R98, -R162, R98 ;  /* 0x00000062a2627221 */ /* 0x000fe20000010100 */
[----:B------:R-:W-:Y:S01]  /*17a0*/  SHF.L.U32 R103, R103, 0x10, RZ ;  /* 0x0000001067677819 */ /* 0x000fe200000006ff */
[----:B------:R-:W-:Y:S01]  /*17b0*/  FADD.FTZ R94, R95, R150 ;  /* 0x000000965f5e7221 */ /* 0x000fe20000010000 */
[----:B------:R-:W-:Y:S01]  /*17c0*/  FFMA.FTZ R93, R153, R150, R92 ;  /* 0x00000096995d7223 */ /* 0x000fe2000001005c */
[----:B------:R-:W-:Y:S01]  /*17d0*/  SHF.L.U32 R106, R174, 0x10, RZ ;  /* 0x00000010ae6a7819 */ /* 0x000fe200000006ff */
        /* <DEDUP_REMOVED lines=17> */
[C---:B------:R-:W-:Y:S01]  /*18f0*/  FFMA.FTZ R39, R156.reuse, R100, R39 ;  /* 0x000000649c277223 */ /* 0x040fe20000010027 */
[----:B------:R-:W-:Y:S01]  /*1900*/  FADD.FTZ R15, R15, R100 ;  /* 0x000000640f0f7221 */ /* 0x000fe20000010000 */
[----:B------:R-:W-:Y:S01]  /*1910*/  FADD.FTZ R165, R95, R106 ;  /* 0x0000006a5fa57221 */ /* 0x000fe20000010000 */
[----:B------:R-:W-:-:S07]  /*1920*/  FFMA.FTZ R164, R156, R106, R93 ;  /* 0x0000006a9ca47223 */ /* 0x000fce000001005d */
.L_x_3702:
[----:B------:R-:W-:Y:S05]  /*1930*/  BSYNC.RECONVERGENT B0 ;  /* 0x0000000000007941 */ /* 0x000fea0003800200 */
.L_x_3701:
        /* <DEDUP_REMOVED lines=21> */
.L_x_3738:
        /* <DEDUP_REMOVED lines=48> */
[----:B------:R-:W-:Y:S06]  /*1d90*/  BRA `(.L_x_3709) ;  /* 0x0000000000907947 */ /* 0x000fec0003800000 */
.L_x_3708:
        /* <DEDUP_REMOVED lines=36> */
.L_x_3709:
[----:B------:R-:W0:Y:S08]  /*1fe0*/  @P1 LDC.64 R98, c[0x0][0x478] ;  /* 0x00011e00ff621b82 */ /* 0x000e300000000a00 */
[----:B------:R-:W1:Y:S01]  /*1ff0*/  LDC.64 R100, c[0x0][0x468] ;  /* 0x00011a00ff647b82 */ /* 0x000e620000000a00 */
[----:B0-----:R-:W-:-:S05]  /*2000*/  @P1 IMAD.WIDE.U32 R98, R158, 0x20, R98 ;  /* 0x000000209e621825 */ /* 0x001fca00078e0062 */
[----:B------:R2:W-:Y:S01]  /*2010*/  @P1 STG.E.128 desc[UR6][R98.64], R88 ;  /* 0x0000005862001986 */ /* 0x0005e2000c101d06 */
[----:B-1----:R-:W-:-:S03]  /*2020*/  IMAD.WIDE.U32 R100, R158, 0x10, R100 ;  /* 0x000000109e647825 */ /* 0x002fc600078e0064 */
[----:B------:R2:W-:Y:S01]  /*2030*/  @P1 STG.E.128 desc[UR6][R98.64+0x10], R84 ;  /* 0x0000105462001986 */ /* 0x0005e2000c101d06 */
[----:B------:R-:W-:-:S03]  /*2040*/  IADD3 R158, PT, PT, R158, 0x20, RZ ;  /* 0x000000209e9e7810 */ /* 0x000fc60007ffe0ff */
[----:B------:R2:W-:Y:S04]  /*2050*/  STG.E.128 desc[UR6][R100.64], R92 ;  /* 0x0000005c64007986 */ /* 0x0005e8000c101d06 */
.L_x_3707:
[----:B------:R-:W-:Y:S05]  /*2060*/  BSYNC.RECONVERGENT B1 ;  /* 0x0000000000017941 */ /* 0x000fea0003800200 */
.L_x_3706:
        /* <DEDUP_REMOVED lines=42> */
.L_x_3712:
[-CC-:B--2---:R-:W-:Y:S01]  /*2310*/  FFMA.FTZ R93, R129, R96.reuse, R97.reuse ;  /* 0x00000060815d7223 */ /* 0x184fe20000010061 */
        /* <DEDUP_REMOVED lines=35> */
.L_x_3713:
        /* <DEDUP_REMOVED lines=8> */
.L_x_3711:
[----:B------:R-:W-:Y:S05]  /*25d0*/  BSYNC.RECONVERGENT B1 ;  /* 0x0000000000017941 */ /* 0x000fea0003800200 */
.L_x_3710:
        /* <DEDUP_REMOVED lines=41> */
.L_x_3715:
[-CC-:B--23--:R-:W-:Y:S01]  /*2870*/  FFMA.FTZ R93, R145, R96.reuse, R97.reuse ;  /* 0x00000060915d7223 */ /* 0x18cfe20000010061 */
        /* <DEDUP_REMOVED lines=35> */
.L_x_3716:
[----:B------:R-:W0:Y:S08]  /*2ab0*/  @P1 LDC.64 R96, c[0x0][0x478] ;  /* 0x00011e00ff601b82 */ /* 0x000e300000000a00 */
[----:B------:R-:W1:Y:S01]  /*2ac0*/  LDC.64 R98, c[0x0][0x468] ;  /* 0x00011a00ff627b82 */ /* 0x000e620000000a00 */
[----:B0-----:R-:W-:-:S05]  /*2ad0*/  @P1 IMAD.WIDE.U32 R96, R158, 0x20, R96 ;  /* 0x000000209e601825 */ /* 0x001fca00078e0060 */
[----:B------:R4:W-:Y:S01]  /*2ae0*/  @P1 STG.E.128 desc[UR6][R96.64], R88 ;  /* 0x0000005860001986 */ /* 0x0009e2000c101d06 */
[----:B-1----:R-:W-:-:S03]  /*2af0*/  IMAD.WIDE.U32 R158, R158, 0x10, R98 ;  /* 0x000000109e9e7825 */ /* 0x002fc600078e0062 */
[----:B------:R4:W-:Y:S04]  /*2b00*/  @P1 STG.E.128 desc[UR6][R96.64+0x10], R84 ;  /* 0x0000105460001986 */ /* 0x0009e8000c101d06 */
[----:B------:R4:W-:Y:S01]  /*2b10*/  STG.E.128 desc[UR6][R158.64], R92 ;  /* 0x0000005c9e007986 */ /* 0x0009e2000c101d06 */
[----:B------:R-:W-:Y:S05]  /*2b20*/  BRA `(.L_x_3714) ;  /* 0x0000001000347947 */ /* 0x000fea0003800000 */
.L_x_3705:
[----:B------:R-:W-:-:S04]  /*2b30*/  UISETP.NE.U32.AND UP0, UPT, UR12, URZ, UPT ;  /* 0x000000ff0c00728c */ /* 0x000fc8000bf05070 */
[----:B------:R-:W-:-:S09]  /*2b40*/  UISETP.NE.AND.EX UP0, UPT, UR13, URZ, UPT, UP0 ;  /* 0x000000ff0d00728c */ /* 0x000fd2000bf05300 */
[----:B------:R-:W-:Y:S05]  /*2b50*/  BRA.U UP0, `(.L_x_3717) ;  /* 0x0000000900007547 */ /* 0x000fea000b800000 */
[----:B------:R-:W-:Y:S01]  /*2b60*/  ISETP.GT.U32.AND P1, PT, R105, 0x1f, PT ;  /* 0x0000001f6900780c */ /* 0x000fe20003f24070 */
[----:B------:R-:W-:-:S12]  /*2b70*/  BSSY.RECONVERGENT B1, `(.L_x_3718) ;  /* 0x000002a000017945 */ /* 0x000fd80003800200 */
[----:B------:R-:W-:Y:S05]  /*2b80*/  @!P1 BRA `(.L_x_3719) ;  /* 0x0000000000a09947 */ /* 0x000fea0003800000 */
[----:B0-----:R-:W0:Y:S01]  /*2b90*/  LDC.64 R98, c[0x0][0x468] ;  /* 0x00011a00ff627b82 */ /* 0x001e220000000a00 */
        /* <DEDUP_REMOVED lines=36> */
[----:B------:R-:W-:Y:S02]  /*2de0*/  F2FP.BF16.F32.PACK_AB R95, R103, R164 ;  /* 0x000000a4675f723e */ /* 0x000fe400000010ff */
[----:B------:R-:W-:-:S03]  /*2df0*/  IADD3 R158, PT, PT, R158, 0x20, RZ ;  /* 0x000000209e9e7810 */ /* 0x000fc60007ffe0ff */
[----:B------:R1:W-:Y:S04]  /*2e00*/  STG.E.128 desc[UR6][R98.64], R92 ;  /* 0x0000005c62007986 */ /* 0x0003e8000c101d06 */
.L_x_3719:
[----:B------:R-:W-:Y:S05]  /*2e10*/  BSYNC.RECONVERGENT B1 ;  /* 0x0000000000017941 */ /* 0x000fea0003800200 */
.L_x_3718:
[----:B------:R-:W-:Y:S04]  /*2e20*/  BSSY.RECONVERGENT B1, `(.L_x_3720) ;  /* 0x000002a000017945 */ /* 0x000fe80003800200 */
[----:B------:R-:W-:Y:S05]  /*2e30*/  @!P4 BRA `(.L_x_3721) ;  /* 0x0000000000a0c947 */ /* 0x000fea0003800000 */
[----:B01----:R-:W0:Y:S01]  /*2e40*/  LDC.64 R98, c[0x0][0x468] ;  /* 0x00011a00ff627b82 */ /* 0x003e220000000a00 */
        /* <DEDUP_REMOVED lines=39> */
.L_x_3721:
[----:B------:R-:W-:Y:S05]  /*30c0*/  BSYNC.RECONVERGENT B1 ;  /* 0x0000000000017941 */ /* 0x000fea0003800200 */
.L_x_3720:
[----:B------:R-:W-:Y:S05]  /*30d0*/  @!P3 BRA `(.L_x_3714) ;  /* 0x0000000800c8b947 */ /* 0x000fea0003800000 */
[----:B-12---:R-:W1:Y:S01]  /*30e0*/  LDC.64 R92, c[0x0][0x468] ;  /* 0x00011a00ff5c7b82 */ /* 0x006e620000000a00 */
        /* <DEDUP_REMOVED lines=33> */
[----:B------:R-:W-:-:S02]  /*3300*/  F2FP.BF16.F32.PACK_AB R92, R95, R94 ;  /* 0x0000005e5f5c723e */ /* 0x000fc400000010ff */
[----:B------:R-:W-:Y:S02]  /*3310*/  F2FP.BF16.F32.PACK_AB R93, R97, R98 ;  /* 0x00000062615d723e */ /* 0x000fe400000010ff */
[----:B------:R-:W-:Y:S02]  /*3320*/  F2FP.BF16.F32.PACK_AB R94, R99, R102 ;  /* 0x00000066635e723e */ /* 0x000fe400000010ff */
[----:B------:R-:W-:-:S05]  /*3330*/  F2FP.BF16.F32.PACK_AB R95, R101, R162 ;  /* 0x000000a2655f723e */ /* 0x000fca00000010ff */
[----:B------:R0:W-:Y:S01]  /*3340*/  STG.E.128 desc[UR6][R158.64], R92 ;  /* 0x0000005c9e007986 */ /* 0x0001e2000c101d06 */
[----:B------:R-:W-:Y:S05]  /*3350*/  BRA `(.L_x_3714) ;  /* 0x0000000800287947 */ /* 0x000fea0003800000 */
.L_x_3717:
[----:B------:R-:W-:Y:S04]  /*3360*/  BSSY.RECONVERGENT B1, `(.L_x_3722) ;  /* 0x000002e000017945 */ /* 0x000fe80003800200 */
[----:B------:R-:W-:Y:S05]  /*3370*/  @!P5 BRA `(.L_x_3723) ;  /* 0x0000000000b0d947 */ /* 0x000fea0003800000 */
[----:B------:R-:W1:Y:S01]  /*3380*/  LDC.64 R100, c[0x0][0x478] ;  /* 0x00011e00ff647b82 */ /* 0x000e620000000a00 */
        /* <DEDUP_REMOVED lines=35> */
[----:B------:R-:W-:Y:S01]  /*35c0*/  F2FP.BF16.F32.PACK_AB R94, R163, R94 ;  /* 0x0000005ea35e723e */ /* 0x000fe200000010ff */
[----:B0-----:R-:W-:Y:S01]  /*35d0*/  IMAD.WIDE.U32 R98, R158, 0x10, R98 ;  /* 0x000000109e627825 */ /* 0x001fe200078e0062 */
[----:B------:R-:W-:Y:S01]  /*35e0*/  F2FP.BF16.F32.PACK_AB R93, R102, R93 ;  /* 0x0000005d665d723e */ /* 0x000fe200000010ff */
[----:B------:R1:W-:Y:S01]  /*35f0*/  STG.E.128 desc[UR6][R100.64], R88 ;  /* 0x0000005864007986 */ /* 0x0003e2000c101d06 */
[----:B------:R-:W-:Y:S02]  /*3600*/  F2FP.BF16.F32.PACK_AB R92, R103, R92 ;  /* 0x0000005c675c723e */ /* 0x000fe400000010ff */
[----:B------:R-:W-:Y:S01]  /*3610*/  IADD3 R158, PT, PT, R158, 0x20, RZ ;  /* 0x000000209e9e7810 */ /* 0x000fe20007ffe0ff */
[----:B------:R1:W-:Y:S04]  /*3620*/  STG.E.128 desc[UR6][R100.64+0x10], R84 ;  /* 0x0000105464007986 */ /* 0x0003e8000c101d06 */
[----:B------:R1:W-:Y:S02]  /*3630*/  STG.E.128 desc[UR6][R98.64], R92 ;  /* 0x0000005c62007986 */ /* 0x0003e4000c101d06 */
.L_x_3723:
[----:B------:R-:W-:Y:S05]  /*3640*/  BSYNC.RECONVERGENT B1 ;  /* 0x0000000000017941 */ /* 0x000fea0003800200 */
.L_x_3722:
[----:B------:R-:W-:Y:S04]  /*3650*/  BSSY.RECONVERGENT B1, `(.L_x_3724) ;  /* 0x000002e000017945 */ /* 0x000fe80003800200 */
[----:B------:R-:W-:Y:S05]  /*3660*/  @!P4 BRA `(.L_x_3725) ;  /* 0x0000000000b0c947 */ /* 0x000fea0003800000 */
[----:B-1----:R-:W1:Y:S01]  /*3670*/  LDC.64 R100, c[0x0][0x478] ;  /* 0x00011e00ff647b82 */ /* 0x002e620000000a00 */
        /* <DEDUP_REMOVED lines=43> */
.L_x_3725:
[----:B------:R-:W-:Y:S05]  /*3930*/  BSYNC.RECONVERGENT B1 ;  /* 0x0000000000017941 */ /* 0x000fea0003800200 */
.L_x_3724:
        /* <DEDUP_REMOVED lines=9> */
[----:B------:R-:W2:Y:S01]  /*39d0*/  LDC.64 R92, c[0x0][0x468] ;  /* 0x00011a00ff5c7b82 */ /* 0x000ea20000000a00 */
[----:B0-----:R-:W-:Y:S01]  /*39e0*/  FFMA.FTZ R99, R157, R96, R97 ;  /* 0x000000609d637223 */ /* 0x001fe20000010061 */
        /* <DEDUP_REMOVED lines=16> */
[----:B-1----:R-:W-:-:S04]  /*3af0*/  IMAD.WIDE.U32 R96, R158, 0x20, R94 ;  /* 0x000000209e607825 */ /* 0x002fc800078e005e */
        /* <DEDUP_REMOVED lines=8> */
[----:B--2---:R-:W-:Y:S01]  /*3b80*/  IMAD.WIDE.U32 R158, R158, 0x10, R92 ;  /* 0x000000109e9e7825 */ /* 0x004fe200078e005c */
[----:B------:R-:W-:Y:S01]  /*3b90*/  F2FP.BF16.F32.PACK_AB R95, R102, R95 ;  /* 0x0000005f665f723e */ /* 0x000fe200000010ff */
[----:B------:R0:W-:Y:S01]  /*3ba0*/  STG.E.128 desc[UR6][R96.64], R88 ;  /* 0x0000005860007986 */ /* 0x0001e2000c101d06 */
[----:B------:R-:W-:-:S02]  /*3bb0*/  F2FP.BF16.F32.PACK_AB R94, R103, R94 ;  /* 0x0000005e675e723e */ /* 0x000fc400000010ff */
[----:B------:R-:W-:Y:S01]  /*3bc0*/  F2FP.BF16.F32.PACK_AB R93, R101, R100 ;  /* 0x00000064655d723e */ /* 0x000fe200000010ff */
[----:B------:R0:W-:Y:S01]  /*3bd0*/  STG.E.128 desc[UR6][R96.64+0x10], R84 ;  /* 0x0000105460007986 */ /* 0x0001e2000c101d06 */
[----:B------:R-:W-:-:S05]  /*3be0*/  F2FP.BF16.F32.PACK_AB R92, R99, R98 ;  /* 0x00000062635c723e */ /* 0x000fca00000010ff */
[----:B------:R0:W-:Y:S02]  /*3bf0*/  STG.E.128 desc[UR6][R158.64], R92 ;  /* 0x0000005c9e007986 */ /* 0x0001e4000c101d06 */
.L_x_3714:
[----:B------:R-:W-:Y:S05]  /*3c00*/  BSYNC.RECONVERGENT B0 ;  /* 0x0000000000007941 */ /* 0x000fea0003800200 */
.L_x_3704:
[----:B01234-:R-:W0:Y:S02]  /*3c10*/  LDC.64 R92, c[0x0][0x380] ;  /* 0x0000e000ff5c7b82 */ /* 0x01fe240000000a00 */
[----:B0-----:R-:W-:-:S04]  /*3c20*/  LEA R107, R92, R107, 0x2 ;  /* 0x0000006b5c6b7211 */ /* 0x001fc800078e10ff */
[----:B------:R-:W-:-:S13]  /*3c30*/  ISETP.GE.AND P1, PT, R107, R93, PT ;  /* 0x0000005d6b00720c */ /* 0x000fda0003f26270 */
[----:B------:R-:W-:Y:S05]  /*3c40*/  @!P1 BRA `(.L_x_3726) ;  /* 0xffffffc8007c9947 */ /* 0x000fea000383ffff */
.L_x_3696:
        /* <DEDUP_REMOVED lines=20> */
[----:B------:R1:W-:Y:S04]  /*3d90*/  STS.128 [R104+0x10], R28 ;  /* 0x0000101c68007388 */ /* 0x0003e80000000c00 */
[----:B------:R-:W-:Y:S04]  /*3da0*/  STS.128 [R104+0x400], R24 ;  /* 0x0004001868007388 */ /* 0x000fe80000000c00 */
[----:B------:R-:W-:Y:S04]  /*3db0*/  STS.128 [R104+0x410], R20 ;  /* 0x0004101468007388 */ /* 0x000fe80000000c00 */
[----:B------:R-:W-:Y:S01]  /*3dc0*/  STS.128 [R104+0x800], R16 ;  /* 0x0008001068007388 */ /* 0x000fe20000000c00 */
[----:B0-----:R-:W-:-:S03]  /*3dd0*/  SHF.L.U32 R34, R61, 0x2, RZ ;  /* 0x000000023d227819 */ /* 0x001fc600000006ff */
[----:B------:R-:W-:Y:S01]  /*3de0*/  STS.128 [R104+0x810], R12 ;  /* 0x0008100c68007388 */ /* 0x000fe20000000c00 */
[----:B-1----:R-:W-:Y:S01]  /*3df0*/  IADD3.X R30, PT, PT, RZ, RZ, RZ, P0, !PT ;  /* 0x000000ffff1e7210 */ /* 0x002fe200007fe4ff */
[----:B------:R-:W-:Y:S03]  /*3e00*/  BAR.SYNC.DEFER_BLOCKING 0x0 ;  /* 0x0000000000007b1d */ /* 0x000fe60000010000 */
[----:B------:R-:W-:Y:S02]  /*3e10*/  SHF.L.U64.HI R30, R61, 0x2, R30 ;  /* 0x000000023d1e7819 */ /* 0x000fe4000001021e */
[----:B------:R-:W-:Y:S01]  /*3e20*/  ISETP.GE.U32.AND P0, PT, R60, 0x300, PT ;  /* 0x000003003c00780c */ /* 0x000fe20003f06070 */
        /* <DEDUP_REMOVED lines=56> */
[----:B0-----:R-:W-:-:S04]  /*41b0*/  IADD3 R36, P6, PT, R34, UR18, RZ ;  /* 0x0000001222247c10 */ /* 0x001fc8000ffde0ff */
[----:B------:R-:W-:Y:S02]  /*41c0*/  IADD3.X R41, PT, PT, R30, UR19, RZ, P6, !PT ;  /* 0x000000131e297c10 */ /* 0x000fe4000b7fe4ff */
[----:B------:R-:W-:Y:S02]  /*41d0*/  IADD3 R34, P6, PT, R34, UR16, RZ ;  /* 0x0000001022227c10 */ /* 0x000fe4000ffde0ff */
[----:B------:R-:W-:Y:S02]  /*41e0*/  @P5 MOV R2, R36 ;  /* 0x0000002400025202 */ /* 0x000fe40000000f00 */
[----:B------:R-:W-:Y:S01]  /*41f0*/  IADD3.X R39, PT, PT, R30, UR17, RZ, P6, !PT ;  /* 0x000000111e277c10 */ /* 0x000fe2000b7fe4ff */
[----:B------:R-:W0:Y:S01]  /*4200*/  LDS R26, [R4] ;  /* 0x00000000041a7984 */ /* 0x000e220000000800 */
[-C--:B------:R-:W-:Y:S02]  /*4210*/  @P5 MOV R3, R41.reuse ;  /* 0x0000002900035202 */ /* 0x080fe40000000f00 */
        /* <DEDUP_REMOVED lines=103> */
.L_x_3703:
        /* <DEDUP_REMOVED lines=8> */
.L_x_3728:
[----:B------:R-:W-:Y:S05]  /*4910*/  BSYNC B0 ;  /* 0x0000000000007941 */ /* 0x000fea0003800000 */
.L_x_3727:
        /* <DEDUP_REMOVED lines=8> */
.L_x_3729:
[----:B------:R-:W-:-:S05]  /*49a0*/  FADD.FTZ R92, R92, R165 ;  /* 0x000000a55c5c7221 */ /* 0x000fca0000010000 */
[----:B------:R-:W-:Y:S01]  /*49b0*/  MOV R103, R92 ;  /* 0x0000005c00677202 */ /* 0x000fe20000000f00 */
[----:B------:R-:W-:Y:S01]  /*49c0*/  HFMA2 R102, -RZ, RZ, 0, 1.1920928955078125e-07 ;  /* 0x00000002ff667431 */ /* 0x000fe200000001ff */
[----:B------:R-:W-:-:S07]  /*49d0*/  MOV R93, R101 ;  /* 0x00000065005d7202 */ /* 0x000fce0000000f00 */
[----:B------:R-:W-:Y:S05]  /*49e0*/  WARPSYNC.COLLECTIVE R100, `(.L_x_3730) ;  /* 0x0000000064087348 */ /* 0x000fea0003c00000 */
[----:B------:R0:W1:Y:S02]  /*49f0*/  SHFL.BFLY P2, R101, R103, R102, R163 ;  /* 0x0c00006667657389 */ /* 0x00006400000400a3 */
[----:B01----:R-:W-:Y:S05]  /*4a00*/  ENDCOLLECTIVE ;  /* 0x000000000000791b */ /* 0x003fea0003800000 */
.L_x_3730:
[----:B------:R-:W-:-:S05]  /*4a10*/  FADD.FTZ R93, R93, R164 ;  /* 0x000000a45d5d7221 */ /* 0x000fca0000010000 */
[----:B------:R-:W-:Y:S02]  /*4a20*/  MOV R103, R93 ;  /* 0x0000005d00677202 */ /* 0x000fe40000000f00 */
[----:B------:R-:W-:-:S07]  /*4a30*/  MOV R95, R101 ;  /* 0x00000065005f7202 */ /* 0x000fce0000000f00 */
[----:B------:R-:W-:Y:S05]  /*4a40*/  WARPSYNC.COLLECTIVE R100, `(.L_x_3731) ;  /* 0x0000000064087348 */ /* 0x000fea0003c00000 */
[----:B------:R0:W1:Y:S02]  /*4a50*/  SHFL.BFLY P2, R101, R103, R102, R163 ;  /* 0x0c00006667657389 */ /* 0x00006400000400a3 */
[----:B01----:R-:W-:Y:S05]  /*4a60*/  ENDCOLLECTIVE ;  /* 0x000000000000791b */ /* 0x003fea0003800000 */
.L_x_3731:
[----:B------:R-:W-:-:S05]  /*4a70*/  FADD.FTZ R95, R92, R95 ;  /* 0x0000005f5c5f7221 */ /* 0x000fca0000010000 */
[----:B------:R-:W-:Y:S01]  /*4a80*/  MOV R103, R95 ;  /* 0x0000005f00677202 */ /* 0x000fe20000000f00 */
[----:B------:R-:W-:Y:S01]  /*4a90*/  HFMA2 R102, -RZ, RZ, 0, 2.384185791015625e-07 ;  /* 0x00000004ff667431 */ /* 0x000fe200000001ff */
[----:B------:R-:W-:-:S07]  /*4aa0*/  MOV R94, R101 ;  /* 0x00000065005e7202 */ /* 0x000fce0000000f00 */
[----:B------:R-:W-:Y:S05]  /*4ab0*/  WARPSYNC.COLLECTIVE R100, `(.L_x_3732) ;  /* 0x0000000064087348 */ /* 0x000fea0003c00000 */
[----:B------:R0:W1:Y:S02]  /*4ac0*/  SHFL.BFLY P2, R101, R103, R102, R163 ;  /* 0x0c00006667657389 */ /* 0x00006400000400a3 */
[----:B01----:R-:W-:Y:S05]  /*4ad0*/  ENDCOLLECTIVE ;  /* 0x000000000000791b */ /* 0x003fea0003800000 */
.L_x_3732:
[----:B------:R-:W-:-:S05]  /*4ae0*/  FADD.FTZ R94, R93, R94 ;  /* 0x0000005e5d5e7221 */ /* 0x000fca0000010000 */
[----:B------:R-:W-:Y:S02]  /*4af0*/  MOV R103, R94 ;  /* 0x0000005e00677202 */ /* 0x000fe40000000f00 */
[----:B------:R-:W-:-:S07]  /*4b00*/  MOV R96, R101 ;  /* 0x0000006500607202 */ /* 0x000fce0000000f00 */
[----:B------:R-:W-:Y:S05]  /*4b10*/  WARPSYNC.COLLECTIVE R100, `(.L_x_3733) ;  /* 0x0000000064087348 */ /* 0x000fea0003c00000 */
[----:B------:R0:W1:Y:S02]  /*4b20*/  SHFL.BFLY P2, R101, R103, R102, R163 ;  /* 0x0c00006667657389 */ /* 0x00006400000400a3 */
[----:B01----:R-:W-:Y:S05]  /*4b30*/  ENDCOLLECTIVE ;  /* 0x000000000000791b */ /* 0x003fea0003800000 */
.L_x_3733:
[----:B------:R-:W-:-:S05]  /*4b40*/  FADD.FTZ R96, R95, R96 ;  /* 0x000000605f607221 */ /* 0x000fca0000010000 */
[----:B------:R-:W-:Y:S01]  /*4b50*/  MOV R103, R96 ;  /* 0x0000006000677202 */ /* 0x000fe20000000f00 */
[----:B------:R-:W-:Y:S01]  /*4b60*/  HFMA2 R102, -RZ, RZ, 0, 4.76837158203125e-07 ;  /* 0x00000008ff667431 */ /* 0x000fe200000001ff */
[----:B------:R-:W-:-:S07]  /*4b70*/  MOV R97, R101 ;  /* 0x0000006500617202 */ /* 0x000fce0000000f00 */
[----:B------:R-:W-:Y:S05]  /*4b80*/  WARPSYNC.COLLECTIVE R100, `(.L_x_3734) ;  /* 0x0000000064087348 */ /* 0x000fea0003c00000 */
[----:B------:R0:W1:Y:S02]  /*4b90*/  SHFL.BFLY P2, R101, R103, R102, R163 ;  /* 0x0c00006667657389 */ /* 0x00006400000400a3 */
[----:B01----:R-:W-:Y:S05]  /*4ba0*/  ENDCOLLECTIVE ;  /* 0x000000000000791b */ /* 0x003fea0003800000 */
.L_x_3734:
[----:B------:R-:W-:-:S05]  /*4bb0*/  FADD.FTZ R97, R94, R97 ;  /* 0x000000615e617221 */ /* 0x000fca0000010000 */
[----:B------:R-:W-:Y:S02]  /*4bc0*/  MOV R103, R97 ;  /* 0x0000006100677202 */ /* 0x000fe40000000f00 */
[----:B------:R-:W-:-:S07]  /*4bd0*/  MOV R99, R101 ;  /* 0x0000006500637202 */ /* 0x000fce0000000f00 */
[----:B------:R-:W-:Y:S05]  /*4be0*/  WARPSYNC.COLLECTIVE R100, `(.L_x_3735) ;  /* 0x0000000064087348 */ /* 0x000fea0003c00000 */
[----:B------:R0:W1:Y:S02]  /*4bf0*/  SHFL.BFLY P2, R101, R103, R102, R163 ;  /* 0x0c00006667657389 */ /* 0x00006400000400a3 */
[----:B01----:R-:W-:Y:S05]  /*4c00*/  ENDCOLLECTIVE ;  /* 0x000000000000791b */ /* 0x003fea0003800000 */
.L_x_3735:
[----:B------:R-:W-:-:S05]  /*4c10*/  FADD.FTZ R99, R96, R99 ;  /* 0x0000006360637221 */ /* 0x000fca0000010000 */
[----:B------:R-:W-:Y:S01]  /*4c20*/  MOV R103, R99 ;  /* 0x0000006300677202 */ /* 0x000fe20000000f00 */
[----:B------:R-:W-:Y:S01]  /*4c30*/  HFMA2 R102, -RZ, RZ, 0, 9.5367431640625e-07 ;  /* 0x00000010ff667431 */ /* 0x000fe200000001ff */
[----:B------:R-:W-:-:S07]  /*4c40*/  MOV R98, R101 ;  /* 0x0000006500627202 */ /* 0x000fce0000000f00 */
[----:B------:R-:W-:Y:S05]  /*4c50*/  WARPSYNC.COLLECTIVE R100, `(.L_x_3736) ;  /* 0x0000000064087348 */ /* 0x000fea0003c00000 */
[----:B------:R0:W1:Y:S02]  /*4c60*/  SHFL.BFLY P2, R101, R103, R102, R163 ;  /* 0x0c00006667657389 */ /* 0x00006400000400a3 */
[----:B01----:R-:W-:Y:S05]  /*4c70*/  ENDCOLLECTIVE ;  /* 0x000000000000791b */ /* 0x003fea0003800000 */
.L_x_3736:
[----:B------:R-:W-:-:S05]  /*4c80*/  FADD.FTZ R98, R97, R98 ;  /* 0x0000006261627221 */ /* 0x000fca0000010000 */
[----:B------:R-:W-:Y:S02]  /*4c90*/  MOV R103, R98 ;  /* 0x0000006200677202 */ /* 0x000fe40000000f00 */
[----:B------:R-:W-:-:S07]  /*4ca0*/  MOV R92, R101 ;  /* 0x00000065005c7202 */ /* 0x000fce0000000f00 */
[----:B------:R-:W-:Y:S05]  /*4cb0*/  WARPSYNC.COLLECTIVE R100, `(.L_x_3737) ;  /* 0x0000000064087348 */ /* 0x000fea0003c00000 */
[----:B------:R0:W1:Y:S02]  /*4cc0*/  SHFL.BFLY P2, R101, R103, R102, R163 ;  /* 0x0c00006667657389 */ /* 0x00006400000400a3 */
[----:B01----:R-:W-:Y:S05]  /*4cd0*/  ENDCOLLECTIVE ;  /* 0x000000000000791b */ /* 0x003fea0003800000 */
.L_x_3737:
[----:B------:R-:W-:Y:S01]  /*4ce0*/  MOV R93, R101 ;  /* 0x00000065005d7202 */ /* 0x000fe20000000f00 */
[----:B------:R-:W-:Y:S06]  /*4cf0*/  BRA `(.L_x_3738) ;  /* 0xffffffcc00647947 */ /* 0x000fec000383ffff */
.L_x_3739:
        /* <DEDUP_REMOVED lines=16> */
.L_x_14471:


//--------------------- .text._ZN10layer_norm13ln_bwd_kernelINS_13Kernel_traitsI13__nv_bfloat16S2_fS2_fjLj768ELj1ELj4ELj1ELj16ENS_18Kernel_traits_baseILj768ES2_S2_fS2_fjLj128EEEEELb0ELb0ELb0ELb1EEEvNS_9BwdParamsE --------------------------
	.section	.text._ZN10layer_norm13ln_bwd_kernelINS_13Kernel_traitsI13__nv_bfloat16S2_fS2_fjLj768ELj1ELj4ELj1ELj16ENS_18Kernel_traits_baseILj768ES2_S2_fS2_fjLj128EEEEELb0ELb0ELb0ELb1EEEvNS_9BwdParamsE,"ax",@progbits
	.align	128
        .global         _ZN10layer_norm13ln_bwd_kernelINS_13Kernel_traitsI13__nv_bfloat16S2_fS2_fjLj768ELj1ELj4ELj1ELj16ENS_18Kernel_traits_baseILj768ES2_S2_fS2_fjLj128EEEEELb0ELb0ELb0ELb1EEEvNS_9BwdParamsE
        .type           _ZN10layer_norm13ln_bwd_kernelINS_13Kernel_traitsI13__nv_bfloat16S2_fS2_fjLj768ELj1ELj4ELj1ELj16ENS_18Kernel_traits_baseILj768ES2_S2_fS2_fjLj128EEEEELb0ELb0ELb0ELb1EEEvNS_9BwdParamsE,@function
        .size           _ZN10layer_norm13ln_bwd_kernelINS_13Kernel_traitsI13__nv_bfloat16S2_fS2_fjLj768ELj1ELj4ELj1ELj16ENS_18Kernel_traits_baseILj768ES2_S2_fS2_fjLj128EEEEELb0ELb0ELb0ELb1EEEvNS_9BwdParamsE,(.L_x_14472 - _ZN10layer_norm13ln_bwd_kernelINS_13Kernel_traitsI13__nv_bfloat16S2_fS2_fjLj768ELj1ELj4ELj1ELj16ENS_18Kernel_traits_baseILj768ES2_S2_fS2_fjLj128EEEEELb0ELb0ELb0ELb1EEEvNS_9BwdParamsE)
        .other          _ZN10layer_norm13ln_bwd_kernelINS_13Kernel_traitsI13__nv_bfloat16S2_fS2_fjLj768ELj1ELj4ELj1ELj16ENS_18Kernel_traits_baseILj768ES2_S2_fS2_fjLj128EEEEELb0ELb0ELb0ELb1EEEvNS_9BwdParamsE,@"STO_CUDA_ENTRY STV_DEFAULT"
_ZN10layer_norm13ln_bwd_kernelINS_13Kernel_traitsI13__nv_bfloat16S2_fS2_fjLj768ELj1ELj4ELj1ELj16ENS_18Kernel_traits_baseILj768ES2_S2_fS2_fjLj128EEEEELb0ELb0ELb0ELb1EEEvNS_9BwdParamsE:
.text._ZN10layer_norm13ln_bwd_kernelINS_13Kernel_traitsI13__nv_bfloat16S2_fS2_fjLj768ELj1ELj4ELj1ELj16ENS_18Kernel_traits_baseILj768ES2_S2_fS2_fjLj128EEEEELb0ELb0ELb0ELb1EEEvNS_9BwdParamsE:
        /* <DEDUP_REMOVED lines=42> */
[----:B------:R-:W1:Y:S01]  /*02a0*/  LDCU.64 UR4, c[0x0][0x3e0] ;  /* 0x00007c00ff0477ac */ /* 0x000e620008000a00 */
[----:B0-----:R-:W-:-:S05]  /*02b0*/  IMAD.WIDE.U32 R2, R2, 0x10, R4 ;  /* 0x0000001002027825 */ /* 0x001fca00078e0004 */
[----:B------:R-:W2:Y:S04]  /*02c0*/  LDG.E.128 R136, desc[UR6][R2.64] ;  /* 0x0000000602887981 */ /* 0x000ea8000c1e1d00 */
[----:B------:R-:W3:Y:S04]  /*02d0*/  LDG.E.128 R128, desc[UR6][R2.64+0x200] ;  /* 0x0002000602807981 */ /* 0x000ee8000c1e1d00 */
[----:B------:R0:W4:Y:S01]  /*02e0*/  LDG.E.128 R120, desc[UR6][R2.64+0x400] ;  /* 0x0004000602787981 */ /* 0x000122000c1e1d00 */
        /* <DEDUP_REMOVED lines=8> */
[----:B------:R-:W-:Y:S01]  /*0370*/  CS2R R14, SRZ ;  /* 0x00000000000e7805 */ /* 0x000fe2000001ff00 */
[----:B0-----:R-:W-:Y:S01]  /*0380*/  HFMA2 R3, -RZ, RZ, 0, 0 ;  /* 0x00000000ff037431 */ /* 0x001fe200000001ff */
        /* <DEDUP_REMOVED lines=17> */
[----:B------:R-:W-:Y:S02]  /*04a0*/  MOV R118, RZ ;  /* 0x000000ff00767202 */ /* 0x000fe40000000f00 */
[----:B--2---:R-:W-:-:S02]  /*04b0*/  PRMT R0, R137, 0x7632, R0 ;  /* 0x0000763289007816 */ /* 0x004fc40000000000 */
[----:B------:R-:W-:Y:S02]  /*04c0*/  SHF.L.U32 R140, R137, 0x10, RZ ;  /* 0x00000010898c7819 */ /* 0x000fe400000006ff */
[C---:B---3--:R-:W-:Y:S02]  /*04d0*/  PRMT R2, R129.reuse, 0x7632, R2 ;  /* 0x0000763281027816 */ /* 0x048fe40000000002 */
[----:B------:R-:W-:Y:S02]  /*04e0*/  SHF.L.U32 R132, R129, 0x10, RZ ;  /* 0x0000001081847819 */ /* 0x000fe400000006ff */
[C---:B----4-:R-:W-:Y:S02]  /*04f0*/  PRMT R24, R121.reuse, 0x7632, R24 ;  /* 0x0000763279187816 */ /* 0x050fe40000000018 */
        /* <DEDUP_REMOVED lines=30> */
[----:B------:R-:W-:-:S07]  /*06e0*/  SHF.L.U32 R119, R119, 0x10, RZ ;  /* 0x0000001077777819 */ /* 0x000fce00000006ff */
.L_x_3753:
[----:B------:R-:W0:Y:S01]  /*06f0*/  S2R R0, SR_TID.X ;  /* 0x0000000000007919 */ /* 0x000e220000002100 */
[----:B------:R-:W1:Y:S01]  /*0700*/  LDC.64 R56, c[0x0][0x3c0] ;  /* 0x0000f000ff387b82 */ /* 0x000e620000000a00 */
[----:B------:R-:W-:-:S05]  /*0710*/  IMAD R2, R143, UR9, RZ ;  /* 0x000000098f027c24 */ /* 0x000fca000f8e02ff */
[----:B------:R-:W-:Y:S02]  /*0720*/  SHF.R.S32.HI R59, RZ, 0x1f, R2 ;  /* 0x0000001fff3b7819 */ /* 0x000fe40000011402 */
[----:B------:R-:W2:Y:S02]  /*0730*/  LDC.64 R76, c[0x0][0x3a8] ;  /* 0x0000ea00ff4c7b82 */ /* 0x000ea40000000a00 */
[----:B------:R-:W-:-:S06]  /*0740*/  LEA.HI R59, R59, R2, RZ, 0x3 ;  /* 0x000000023b3b7211 */ /* 0x000fcc00078f18ff */
[----:B------:R-:W3:Y:S08]  /*0750*/  @P0 LDC.64 R154, c[0x0][0x3e0] ;  /* 0x0000f800ff9a0b82 */ /* 0x000ef00000000a00 */
[----:B------:R-:W4:Y:S01]  /*0760*/  LDC.64 R88, c[0x0][0x428] ;  /* 0x00010a00ff587b82 */ /* 0x000f220000000a00 */
[----:B-1----:R-:W-:-:S05]  /*0770*/  IMAD.WIDE R56, R143, 0x4, R56 ;  /* 0x000000048f387825 */ /* 0x002fca00078e0238 */
[----:B------:R-:W4:Y:S01]  /*0780*/  LDG.E R147, desc[UR6][R56.64] ;  /* 0x0000000638937981 */ /* 0x000f22000c1e1900 */
[----:B0-----:R-:W-:Y:S01]  /*0790*/  LOP3.LUT R2, R0, 0x1f, RZ, 0xc0, !PT ;  /* 0x0000001f00027812 */ /* 0x001fe200078ec0ff */
[----:B------:R-:W0:Y:S03]  /*07a0*/  LDC.64 R144, c[0x0][0x3c8] ;  /* 0x0000f200ff907b82 */ /* 0x000e260000000a00 */
[----:B------:R-:W-:-:S05]  /*07b0*/  LEA.HI.SX32 R146, R59, R2, 0x1d ;  /* 0x000000023b927211 */ /* 0x000fca00078feaff */
[C---:B--2---:R-:W-:Y:S01]  /*07c0*/  IMAD.WIDE.U32 R60, R146.reuse, 0x20, R76 ;  /* 0x00000020923c7825 */ /* 0x044fe200078e004c */
[----:B------:R-:W-:-:S03]  /*07d0*/  IADD3 R156, PT, PT, R146, 0x20, RZ ;  /* 0x00000020929c7810 */ /* 0x000fc60007ffe0ff */
[C---:B---3--:R-:W-:Y:S01]  /*07e0*/  @P0 IMAD.WIDE R154, R143.reuse, 0x2, R154 ;  /* 0x000000028f9a0825 */ /* 0x048fe200078e029a */
[----:B------:R-:W2:Y:S03]  /*07f0*/  LDG.E.128 R56, desc[UR6][R60.64] ;  /* 0x000000063c387981 */ /* 0x000ea6000c1e1d00 */
[----:B----4-:R-:W-:Y:S02]  /*0800*/  IMAD.WIDE.U32 R80, R146, 0x10, R88 ;  /* 0x0000001092507825 */ /* 0x010fe400078e0058 */
[----:B------:R1:W3:Y:S02]  /*0810*/  @P0 LDG.E.U16 R154, desc[UR6][R154.64] ;  /* 0x000000069a9a0981 */ /* 0x0002e4000c1e1500 */
[----:B0-----:R-:W-:Y:S02]  /*0820*/  IMAD.WIDE R144, R143, 0x4, R144 ;  /* 0x000000048f907825 */ /* 0x001fe400078e0290 */
[----:B------:R-:W4:Y:S02]  /*0830*/  LDG.E.128 R80, desc[UR6][R80.64] ;  /* 0x0000000650507981 */ /* 0x000f24000c1e1d00 */
[----:B------:R-:W-:-:S02]  /*0840*/  IMAD.WIDE.U32 R84, R156, 0x10, R88 ;  /* 0x000000109c547825 */ /* 0x000fc400078e0058 */
[----:B------:R-:W4:Y:S04]  /*0850*/  LDG.E.128 R60, desc[UR6][R60.64+0x10] ;  /* 0x000010063c3c7981 */ /* 0x000f28000c1e1d00 */
[----:B------:R0:W4:Y:S01]  /*0860*/  LDG.E R145, desc[UR6][R144.64] ;  /* 0x0000000690917981 */ /* 0x000122000c1e1900 */
[----:B------:R-:W-:-:S03]  /*0870*/  IMAD.WIDE.U32 R68, R156, 0x20, R76 ;  /* 0x000000209c447825 */ /* 0x000fc600078e004c */
[----:B------:R-:W4:Y:S04]  /*0880*/  LDG.E.128 R84, desc[UR6][R84.64] ;  /* 0x0000000654547981 */ /* 0x000f28000c1e1d00 */
[----:B------:R-:W4:Y:S04]  /*0890*/  LDG.E.128 R64, desc[UR6][R68.64] ;  /* 0x0000000644407981 */ /* 0x000f28000c1e1d00 */
[----:B------:R-:W4:Y:S01]  /*08a0*/  LDG.E.128 R68, desc[UR6][R68.64+0x10] ;  /* 0x0000100644447981 */ /* 0x000f22000c1e1d00 */
[----:B-1----:R-:W-:-:S05]  /*08b0*/  IADD3 R155, PT, PT, R146, 0x40, RZ ;  /* 0x00000040929b7810 */ /* 0x002fca0007ffe0ff */
[----:B------:R-:W-:-:S06]  /*08c0*/  IMAD.WIDE.U32 R88, R155, 0x10, R88 ;  /* 0x000000109b587825 */ /* 0x000fcc00078e0058 */
[----:B------:R-:W4:Y:S01]  /*08d0*/  LDG.E.128 R88, desc[UR6][R88.64] ;  /* 0x0000000658587981 */ /* 0x000f22000c1e1d00 */
[----:B------:R-:W-:-:S05]  /*08e0*/  IMAD.WIDE.U32 R76, R155, 0x20, R76 ;  /* 0x000000209b4c7825 */ /* 0x000fca00078e004c */
[----:B------:R-:W4:Y:S04]  /*08f0*/  LDG.E.128 R72, desc[UR6][R76.64] ;  /* 0x000000064c487981 */ /* 0x000f28000c1e1d00 */
[----:B------:R-:W4:Y:S01]  /*0900*/  LDG.E.128 R76, desc[UR6][R76.64+0x10] ;  /* 0x000010064c4c7981 */ /* 0x000f22000c1e1d00 */
[----:B------:R-:W-:-:S04]  /*0910*/  ISETP.NE.U32.AND P1, PT, RZ, UR10, PT ;  /* 0x0000000aff007c0c */ /* 0x000fc8000bf25070 */
[----:B------:R-:W-:-:S13]  /*0920*/  ISETP.NE.AND.EX P1, PT, RZ, UR11, PT, P1 ;  /* 0x0000000bff007c0c */ /* 0x000fda000bf25310 */
[----:B------:R-:W1:Y:S08]  /*0930*/  @P1 LDC.64 R150, c[0x0][0x438] ;  /* 0x00010e00ff961b82 */ /* 0x000e700000000a00 */
[----:B------:R-:W1:Y:S01]  /*0940*/  @P1 LDC.64 R152, c[0x0][0x438] ;  /* 0x00010e00ff981b82 */ /* 0x000e620000000a00 */
[----:B------:R-:W-:-:S07]  /*0950*/  ISETP.NE.AND P2, PT, RZ, UR8, PT ;  /* 0x00000008ff007c0c */ /* 0x000fce000bf45270 */
[----:B------:R-:W1:Y:S01]  /*0960*/  @P1 LDC.64 R148, c[0x0][0x438] ;  /* 0x00010e00ff941b82 */ /* 0x000e620000000a00 */
[----:B0-----:R-:W-:Y:S01]  /*0970*/  MOV R144, 0x3f800000 ;  /* 0x3f80000000907802 */ /* 0x001fe20000000f00 */
[----:B-1----:R-:W-:-:S05]  /*0980*/  @P1 IMAD.WIDE.U32 R150, R156, 0x20, R150 ;  /* 0x000000209c961825 */ /* 0x002fca00078e0096 */
[----:B-----5:R-:W5:Y:S04]  /*0990*/  @P1 LDG.E.128 R32, desc[UR6][R150.64] ;  /* 0x0000000696201981 */ /* 0x020f68000c1e1d00 */
[----:B------:R4:W5:Y:S01]  /*09a0*/  @P1 LDG.E.128 R36, desc[UR6][R150.64+0x10] ;  /* 0x0000100696241981 */ /* 0x000962000c1e1d00 */
[----:B------:R-:W-:-:S05]  /*09b0*/  @P1 IMAD.WIDE.U32 R152, R146, 0x20, R152 ;  /* 0x0000002092981825 */ /* 0x000fca00078e0098 */
[----:B------:R-:W5:Y:S01]  /*09c0*/  @P1 LDG.E.128 R24, desc[UR6][R152.64] ;  /* 0x0000000698181981 */ /* 0x000f62000c1e1d00 */
[----:B------:R-:W-:-:S03]  /*09d0*/  @P1 IMAD.WIDE.U32 R148, R155, 0x20, R148 ;  /* 0x000000209b941825 */ /* 0x000fc600078e0094 */
[----:B------:R0:W5:Y:S04]  /*09e0*/  @P1 LDG.E.128 R28, desc[UR6][R152.64+0x10] ;  /* 0x00001006981c1981 */ /* 0x000168000c1e1d00 */
[----:B------:R-:W5:Y:S04]  /*09f0*/  @P1 LDG.E.128 R40, desc[UR6][R148.64] ;  /* 0x0000000694281981 */ /* 0x000f68000c1e1d00 */
[----:B------:R1:W5:Y:S01]  /*0a00*/  @P1 LDG.E.128 R44, desc[UR6][R148.64+0x10] ;  /* 0x00001006942c1981 */ /* 0x000362000c1e1d00 */
[----:B------:R-:W-:Y:S01]  /*0a10*/  UMOV UR4, 0xffffffff ;  /* 0xffffffff00047882 */ /* 0x000fe20000000000 */
[----:B------:R-:W-:-:S05]  /*0a20*/  FSEL R147, R147, RZ, !P2 ;  /* 0x000000ff93937208 */ /* 0x000fca0005000000 */
[C---:B--2---:R-:W-:Y:S01]  /*0a30*/  FADD.FTZ R56, -R147.reuse, R56 ;  /* 0x0000003893387221 */ /* 0x044fe20000010100 */
[C---:B------:R-:W-:Y:S01]  /*0a40*/  FADD.FTZ R57, -R147.reuse, R57 ;  /* 0x0000003993397221 */ /* 0x040fe20000010100 */
[C---:B------:R-:W-:Y:S01]  /*0a50*/  FADD.FTZ R59, -R147.reuse, R59 ;  /* 0x0000003b933b7221 */ /* 0x040fe20000010100 */
[----:B---3--:R-:W-:Y:S02]  /*0a60*/  @P0 SHF.L.U32 R144, R154, 0x10, RZ ;  /* 0x000000109a900819 */ /* 0x008fe400000006ff */
[C---:B----4-:R-:W-:Y:S02]  /*0a70*/  PRMT R151, R80.reuse, 0x7632, R151 ;  /* 0x0000763250977816 */ /* 0x050fe40000000097 */
[----:B------:R-:W-:Y:S02]  /*0a80*/  SHF.L.U32 R159, R80, 0x10, RZ ;  /* 0x00000010509f7819 */ /* 0x000fe400000006ff */
[----:B------:R-:W-:Y:S01]  /*0a90*/  PRMT R154, R82, 0x7632, R154 ;  /* 0x00007632529a7816 */ /* 0x000fe2000000009a */
[----:B------:R-:W-:Y:S01]  /*0aa0*/  FADD.FTZ R62, -R147, R62 ;  /* 0x0000003e933e7221 */ /* 0x000fe20000010100 */
[----:B------:R-:W-:Y:S01]  /*0ab0*/  PRMT R157, R81, 0x7632, R157 ;  /* 0x00007632519d7816 */ /* 0x000fe2000000009d */
[----:B------:R-:W-:Y:S01]  /*0ac0*/  FMUL.FTZ R56, R145, R56 ;  /* 0x0000003891387220 */ /* 0x000fe20000410000 */
[----:B------:R-:W-:Y:S01]  /*0ad0*/  FADD.FTZ R61, -R147, R61 ;  /* 0x0000003d933d7221 */ /* 0x000fe20000010100 */
[----:B------:R-:W-:Y:S01]  /*0ae0*/  SHF.L.U32 R160, R151, 0x10, RZ ;  /* 0x0000001097a07819 */ /* 0x000fe200000006ff */
        /* <DEDUP_REMOVED lines=8> */
[----:B------:R-:W-:Y:S01]  /*0b70*/  PRMT R155, R83, 0x7632, R155 ;  /* 0x00007632539b7816 */ /* 0x000fe2000000009b */
[C---:B------:R-:W-:Y:S01]  /*0b80*/  FMUL.FTZ R57, R145.reuse, R57 ;  /* 0x0000003991397220 */ /* 0x040fe20000410000 */
[C---:B0-----:R-:W-:Y:S01]  /*0b90*/  FMUL.FTZ R152, R145.reuse, R59 ;  /* 0x0000003b91987220 */ /* 0x041fe20000410000 */
[----:B------:R-:W-:Y:S01]  /*0ba0*/  PRMT R80, R84, 0x7632, R80 ;  /* 0x0000763254507816 */ /* 0x000fe20000000050 */
[----:B------:R-:W-:Y:S01]  /*0bb0*/  FMUL.FTZ R61, R145, R61 ;  /* 0x0000003d913d7220 */ /* 0x000fe20000410000 */
[----:B------:R-:W-:Y:S01]  /*0bc0*/  SHF.L.U32 R153, R82, 0x10, RZ ;  /* 0x0000001052997819 */ /* 0x000fe200000006ff */
[----:B------:R-:W-:Y:S01]  /*0bd0*/  FADD.FTZ R105, R156, R105 ;  /* 0x000000699c697221 */ /* 0x000fe20000010000 */
[----:B------:R-:W-:Y:S01]  /*0be0*/  FADD.FTZ R68, -R147, R68 ;  /* 0x0000004493447221 */ /* 0x000fe20000010100 */
[----:B------:R-:W-:Y:S01]  /*0bf0*/  SHF.L.U32 R158, R81, 0x10, RZ ;  /* 0x00000010519e7819 */ /* 0x000fe200000006ff */
[-C--:B------:R-:W-:Y:S01]  /*0c00*/  FFMA.FTZ R106, R154, R156.reuse, R106 ;  /* 0x0000009c9a6a7223 */ /* 0x080fe2000001006a */
[----:B------:R-:W-:Y:S01]  /*0c10*/  PRMT R82, R86, 0x7632, R82 ;  /* 0x0000763256527816 */ /* 0x000fe20000000052 */
[----:B------:R-:W-:Y:S01]  /*0c20*/  FMUL.FTZ R62, R136, R156 ;  /* 0x0000009c883e7220 */ /* 0x000fe20000410000 */
[----:B------:R-:W-:Y:S01]  /*0c30*/  FADD.FTZ R69, -R147, R69 ;  /* 0x0000004593457221 */ /* 0x000fe20000010100 */
[----:B------:R-:W-:Y:S01]  /*0c40*/  FMUL.FTZ R58, R145, R58 ;  /* 0x0000003a913a7220 */ /* 0x000fe20000410000 */
[----:B------:R-:W-:Y:S01]  /*0c50*/  SHF.L.U32 R161, R155, 0x10, RZ ;  /* 0x000000109ba17819 */ /* 0x000fe200000006ff */
[-C--:B------:R-:W-:Y:S01]  /*0c60*/  FFMA.FTZ R116, R57, R160.reuse, R116 ;  /* 0x000000a039747223 */ /* 0x080fe20000010074 */
[----:B------:R-:W-:Y:S01]  /*0c70*/  FADD.FTZ R115, R160, R115 ;  /* 0x00000073a0737221 */ /* 0x000fe20000010000 */
[----:B------:R-:W-:Y:S01]  /*0c80*/  FMUL.FTZ R157, R141, R160 ;  /* 0x000000a08d9d7220 */ /* 0x000fe20000410000 */
[-C--:B------:R-:W-:Y:S01]  /*0c90*/  FFMA.FTZ R112, R152, R159.reuse, R112 ;  /* 0x0000009f98707223 */ /* 0x080fe20000010070 */
[----:B------:R-:W-:Y:S01]  /*0ca0*/  FADD.FTZ R111, R159, R111 ;  /* 0x0000006f9f6f7221 */ /* 0x000fe20000010000 */
[----:B------:R-:W-:Y:S01]  /*0cb0*/  FMUL.FTZ R156, R139, R159 ;  /* 0x0000009f8b9c7220 */ /* 0x000fe20000410000 */
[----:B------:R-:W-:Y:S01]  /*0cc0*/  FADD.FTZ R63, -R147, R63 ;  /* 0x0000003f933f7221 */ /* 0x000fe20000010100 */
[----:B------:R-:W-:Y:S01]  /*0cd0*/  FADD.FTZ R107, R162, R107 ;  /* 0x0000006ba26b7221 */ /* 0x000fe20000010000 */
[-C--:B------:R-:W-:Y:S01]  /*0ce0*/  FFMA.FTZ R108, R61, R162.reuse, R108 ;  /* 0x000000a23d6c7223 */ /* 0x080fe2000001006c */
[----:B------:R-:W-:Y:S01]  /*0cf0*/  FMUL.FTZ R155, R137, R162 ;  /* 0x000000a2899b7220 */ /* 0x000fe20000410000 */
[----:B------:R-:W-:Y:S01]  /*0d00*/  SHF.L.U32 R159, R80, 0x10, RZ ;  /* 0x00000010509f7819 */ /* 0x000fe200000006ff */
[----:B------:R-:W-:Y:S01]  /*0d10*/  FFMA.FTZ R160, R56, R151, RZ ;  /* 0x0000009738a07223 */ /* 0x000fe200000100ff */
[----:B------:R-:W-:Y:S01]  /*0d20*/  FMUL.FTZ R80, R145, R68 ;  /* 0x0000004491507220 */ /* 0x000fe20000410000 */
[----:B------:R-:W-:Y:S01]  /*0d30*/  FADD.FTZ R162, RZ, R151 ;  /* 0x00000097ffa27221 */ /* 0x000fe20000010000 */
[----:B------:R-:W-:Y:S01]  /*0d40*/  SHF.L.U32 R68, R82, 0x10, RZ ;  /* 0x0000001052447819 */ /* 0x000fe200000006ff */
[----:B------:R-:W-:Y:S01]  /*0d50*/  FADD.FTZ R60, -R147, R60 ;  /* 0x0000003c933c7221 */ /* 0x000fe20000010100 */
[----:B------:R-:W-:Y:S01]  /*0d60*/  FADD.FTZ R113, R158, R113 ;  /* 0x000000719e717221 */ /* 0x000fe20000010000 */
[-C--:B------:R-:W-:Y:S01]  /*0d70*/  FFMA.FTZ R114, R58, R158.reuse, R114 ;  /* 0x0000009e3a727223 */ /* 0x080fe20000010072 */
[----:B------:R-:W-:Y:S01]  /*0d80*/  FMUL.FTZ R59, R140, R158 ;  /* 0x0000009e8c3b7220 */ /* 0x000fe20000410000 */
[C---:B------:R-:W-:Y:S01]  /*0d90*/  FMUL.FTZ R82, R145.reuse, R69 ;  /* 0x0000004591527220 */ /* 0x040fe20000410000 */
[----:B------:R-:W-:Y:S01]  /*0da0*/  FMUL.FTZ R158, R145, R63 ;  /* 0x0000003f919e7220 */ /* 0x000fe20000410000 */
[----:B------:R-:W-:Y:S01]  /*0db0*/  FFMA.FTZ R69, R57, R157, R160 ;  /* 0x0000009d39457223 */ /* 0x000fe200000100a0 */
[----:B------:R-:W-:Y:S01]  /*0dc0*/  FADD.FTZ R162, R157, R162 ;  /* 0x000000a29da27221 */ /* 0x000fe20000010000 */
[----:B------:R-:W-:Y:S01]  /*0dd0*/  FMUL.FTZ R60, R145, R60 ;  /* 0x0000003c913c7220 */ /* 0x000fe20000410000 */
[----:B------:R-:W-:Y:S01]  /*0de0*/  FADD.FTZ R19, R161, R19 ;  /* 0x00000013a1137221 */ /* 0x000fe20000010000 */
[-C--:B------:R-:W-:Y:S01]  /*0df0*/  FFMA.FTZ R104, R158, R161.reuse, R104 ;  /* 0x000000a19e687223 */ /* 0x080fe20000010068 */
[----:B------:R-:W-:Y:S01]  /*0e00*/  FMUL.FTZ R63, R135, R161 ;  /* 0x000000a1873f7220 */ /* 0x000fe20000410000 */
[----:B------:R-:W-:Y:S01]  /*0e10*/  FFMA.FTZ R69, R58, R59, R69 ;  /* 0x0000003b3a457223 */ /* 0x000fe20000010045 */
[----:B------:R-:W-:Y:S01]  /*0e20*/  FADD.FTZ R161, R59, R162 ;  /* 0x000000a23ba17221 */ /* 0x000fe20000010000 */
[----:B------:R-:W-:Y:S01]  /*0e30*/  FADD.FTZ R109, R153, R109 ;  /* 0x0000006d996d7221 */ /* 0x000fe20000010000 */
[-C--:B------:R-:W-:Y:S01]  /*0e40*/  FFMA.FTZ R110, R60, R153.reuse, R110 ;  /* 0x000000993c6e7223 */ /* 0x080fe2000001006e */
[----:B------:R-:W-:Y:S01]  /*0e50*/  FMUL.FTZ R153, R138, R153 ;  /* 0x000000998a997220 */ /* 0x000fe20000410000 */
[----:B------:R-:W-:Y:S01]  /*0e60*/  FFMA.FTZ R69, R152, R156, R69 ;  /* 0x0000009c98457223 */ /* 0x000fe20000010045 */
[----:B------:R-:W-:-:S03]  /*0e70*/  FADD.FTZ R162, R156, R161 ;  /* 0x000000a19ca27221 */ /* 0x000fc60000010000 */
[----:B------:R-:W-:Y:S01]  /*0e80*/  FFMA.FTZ R160, R60, R153, R69 ;  /* 0x000000993ca07223 */ /* 0x000fe20000010045 */
[----:B------:R-:W-:Y:S01]  /*0e90*/  FADD.FTZ R162, R153, R162 ;  /* 0x000000a299a27221 */ /* 0x000fe20000010000 */
[----:B------:R-:W-:Y:S01]  /*0ea0*/  FADD.FTZ R64, -R147, R64 ;  /* 0x0000004093407221 */ /* 0x000fe20000010100 */
[----:B-1----:R-:W-:Y:S01]  /*0eb0*/  PRMT R148, R89, 0x7632, R148 ;  /* 0x0000763259947816 */ /* 0x002fe20000000094 */
[----:B------:R-:W-:Y:S01]  /*0ec0*/  FFMA.FTZ R161, R61, R155, R160 ;  /* 0x0000009b3da17223 */ /* 0x000fe200000100a0 */
[----:B------:R-:W-:Y:S01]  /*0ed0*/  FADD.FTZ R163, R155, R162 ;  /* 0x000000a29ba37221 */ /* 0x000fe20000010000 */
[----:B------:R-:W-:Y:S01]  /*0ee0*/  SHF.L.U32 R84, R84, 0x10, RZ ;  /* 0x0000001054547819 */ /* 0x000fe200000006ff */
[----:B------:R-:W-:Y:S01]  /*0ef0*/  FADD.FTZ R65, -R147, R65 ;  /* 0x0000004193417221 */ /* 0x000fe20000010100 */
[----:B------:R-:W-:Y:S01]  /*0f00*/  FMUL.FTZ R64, R145, R64 ;  /* 0x0000004091407220 */ /* 0x000fe20000410000 */
[----:B------:R-:W-:Y:S01]  /*0f10*/  SHF.L.U32 R69, R148, 0x10, RZ ;  /* 0x0000001094457819 */ /* 0x000fe200000006ff */
[----:B------:R-:W-:Y:S01]  /*0f20*/  FFMA.FTZ R161, R154, R62, R161 ;  /* 0x0000003e9aa17223 */ /* 0x000fe200000100a1 */
[----:B------:R-:W-:Y:S01]  /*0f30*/  FADD.FTZ R148, R62, R163 ;  /* 0x000000a33e947221 */ /* 0x000fe20000010000 */
[----:B------:R-:W-:Y:S01]  /*0f40*/  FADD.FTZ R66, -R147, R66 ;  /* 0x0000004293427221 */ /* 0x000fe20000010100 */
[----:B------:R-:W-:Y:S01]  /*0f50*/  FMUL.FTZ R65, R145, R65 ;  /* 0x0000004191417220 */ /* 0x000fe20000410000 */
[----:B------:R-:W-:Y:S01]  /*0f60*/  FADD.FTZ R18, R84, R18 ;  /* 0x0000001254127221 */ /* 0x000fe20000010000 */
[-C--:B------:R-:W-:Y:S01]  /*0f70*/  FFMA.FTZ R103, R64, R84.reuse, R103 ;  /* 0x0000005440677223 */ /* 0x080fe20000010067 */
[----:B------:R-:W-:Y:S01]  /*0f80*/  FMUL.FTZ R84, R134, R84 ;  /* 0x0000005486547220 */ /* 0x000fe20000410000 */
[----:B------:R-:W-:Y:S01]  /*0f90*/  FFMA.FTZ R161, R158, R63, R161 ;  /* 0x0000003f9ea17223 */ /* 0x000fe200000100a1 */
[----:B------:R-:W-:Y:S01]  /*0fa0*/  PRMT R81, R85, 0x7632, R81 ;  /* 0x0000763255517816 */ /* 0x000fe20000000051 */
[----:B------:R-:W-:Y:S01]  /*0fb0*/  FADD.FTZ R163, R63, R148 ;  /* 0x000000943fa37221 */ /* 0x000fe20000010000 */
[----:B------:R-:W-:Y:S01]  /*0fc0*/  SHF.L.U32 R85, R85, 0x10, RZ ;  /* 0x0000001055557819 */ /* 0x000fe200000006ff */
[----:B------:R-:W-:Y:S01]  /*0fd0*/  FMUL.FTZ R66, R145, R66 ;  /* 0x0000004291427220 */ /* 0x000fe20000410000 */
[-C--:B------:R-:W-:Y:S01]  /*0fe0*/  FFMA.FTZ R102, R65, R159.reuse, R102 ;  /* 0x0000009f41667223 */ /* 0x080fe20000010066 */
[----:B------:R-:W-:Y:S01]  /*0ff0*/  FADD.FTZ R17, R159, R17 ;  /* 0x000000119f117221 */ /* 0x000fe20000010000 */
[----:B------:R-:W-:Y:S01]  /*1000*/  FMUL.FTZ R159, R133, R159 ;  /* 0x0000009f859f7220 */ /* 0x000fe20000410000 */
[----:B------:R-:W-:Y:S01]  /*1010*/  FFMA.FTZ R148, R64, R84, R161 ;  /* 0x0000005440947223 */ /* 0x000fe200000100a1 */
[----:B------:R-:W-:Y:S01]  /*1020*/  FADD.FTZ R160, R84, R163 ;  /* 0x000000a354a07221 */ /* 0x000fe20000010000 */
[----:B------:R-:W-:Y:S01]  /*1030*/  FADD.FTZ R67, -R147, R67 ;  /* 0x0000004393437221 */ /* 0x000fe20000010100 */
[----:B------:R-:W-:Y:S01]  /*1040*/  SHF.L.U32 R81, R81, 0x10, RZ ;  /* 0x0000001051517819 */ /* 0x000fe200000006ff */
[----:B------:R-:W-:Y:S01]  /*1050*/  FADD.FTZ R16, R85, R16 ;  /* 0x0000001055107221 */ /* 0x000fe20000010000 */
[-C--:B------:R-:W-:Y:S01]  /*1060*/  FFMA.FTZ R101, R66, R85.reuse, R101 ;  /* 0x0000005542657223 */ /* 0x080fe20000010065 */
[----:B------:R-:W-:Y:S01]  /*1070*/  FMUL.FTZ R85, R132, R85 ;  /* 0x0000005584557220 */ /* 0x000fe20000410000 */
[----:B------:R-:W-:Y:S01]  /*1080*/  FFMA.FTZ R161, R65, R159, R148 ;  /* 0x0000009f41a17223 */ /* 0x000fe20000010094 */
[----:B------:R-:W-:Y:S01]  /*1090*/  FADD.FTZ R162, R159, R160 ;  /* 0x000000a09fa27221 */ /* 0x000fe20000010000 */
[----:B------:R-:W-:Y:S01]  /*10a0*/  SHF.L.U32 R86, R86, 0x10, RZ ;  /* 0x0000001056567819 */ /* 0x000fe200000006ff */
[----:B------:R-:W-:Y:S01]  /*10b0*/  FMUL.FTZ R67, R145, R67 ;  /* 0x0000004391437220 */ /* 0x000fe20000410000 */
[----:B------:R-:W-:Y:S01]  /*10c0*/  FMUL.FTZ R148, R131, R81 ;  /* 0x0000005183947220 */ /* 0x000fe20000410000 */
[----:B------:R-:W-:Y:S01]  /*10d0*/  FFMA.FTZ R160, R66, R85, R161 ;  /* 0x0000005542a07223 */ /* 0x000fe200000100a1 */
[----:B------:R-:W-:Y:S01]  /*10e0*/  FADD.FTZ R161, R85, R162 ;  /* 0x000000a255a17221 */ /* 0x000fe20000010000 */
[----:B------:R-:W-:Y:S01]  /*10f0*/  FADD.FTZ R70, -R147, R70 ;  /* 0x0000004693467221 */ /* 0x000fe20000010100 */
[----:B------:R-:W-:Y:S01]  /*1100*/  FADD.FTZ R14, R86, R14 ;  /* 0x0000000e560e7221 */ /* 0x000fe20000010000 */
[-C--:B------:R-:W-:Y:S01]  /*1110*/  FFMA.FTZ R99, R80, R86.reuse, R99 ;  /* 0x0000005650637223 */ /* 0x080fe20000010063 */
[----:B------:R-:W-:Y:S01]  /*1120*/  FFMA.FTZ R100, R67, R81, R100 ;  /* 0x0000005143647223 */ /* 0x000fe20000010064 */
[----:B------:R-:W-:Y:S01]  /*1130*/  FADD.FTZ R15, R81, R15 ;  /* 0x0000000f510f7221 */ /* 0x000fe20000010000 */
[----:B------:R-:W-:Y:S01]  /*1140*/  FMUL.FTZ R86, R130, R86 ;  /* 0x0000005682567220 */ /* 0x000fe20000410000 */
[----:B------:R-:W-:Y:S01]  /*1150*/  FFMA.FTZ R81, R67, R148, R160 ;  /* 0x0000009443517223 */ /* 0x000fe200000100a0 */
[C---:B------:R-:W-:Y:S01]  /*1160*/  PRMT R83, R87.reuse, 0x7632, R83 ;  /* 0x0000763257537816 */ /* 0x040fe20000000053 */
[----:B------:R-:W-:Y:S01]  /*1170*/  FADD.FTZ R161, R148, R161 ;  /* 0x000000a194a17221 */ /* 0x000fe20000010000 */
[----:B------:R-:W-:Y:S01]  /*1180*/  SHF.L.U32 R87, R87, 0x10, RZ ;  /* 0x0000001057577819 */ /* 0x000fe200000006ff */
[----:B------:R-:W-:Y:S01]  /*1190*/  FMUL.FTZ R70, R145, R70 ;  /* 0x0000004691467220 */ /* 0x000fe20000410000 */
[----:B------:R-:W-:Y:S01]  /*11a0*/  FMUL.FTZ R160, R129, R68 ;  /* 0x0000004481a07220 */ /* 0x000fe20000410000 */
[----:B------:R-:W-:Y:S01]  /*11b0*/  FFMA.FTZ R81, R80, R86, R81 ;  /* 0x0000005650517223 */ /* 0x000fe20000010051 */
[----:B------:R-:W-:Y:S01]  /*11c0*/  FADD.FTZ R161, R86, R161 ;  /* 0x000000a156a17221 */ /* 0x000fe20000010000 */
[C---:B------:R-:W-:Y:S01]  /*11d0*/  FADD.FTZ R71, -R147.reuse, R71 ;  /* 0x0000004793477221 */ /* 0x040fe20000010100 */
[----:B------:R-:W-:Y:S01]  /*11e0*/  FADD.FTZ R72, -R147, R72 ;  /* 0x0000004893487221 */ /* 0x000fe20000010100 */
[----:B------:R-:W-:Y:S01]  /*11f0*/  SHF.L.U32 R83, R83, 0x10, RZ ;  /* 0x0000001053537819 */ /* 0x000fe200000006ff */
[----:B------:R-:W-:Y:S01]  /*1200*/  FADD.FTZ R12, R87, R12 ;  /* 0x0000000c570c7221 */ /* 0x000fe20000010000 */
[-C--:B------:R-:W-:Y:S01]  /*1210*/  FFMA.FTZ R97, R70, R87.reuse, R97 ;  /* 0x0000005746617223 */ /* 0x080fe20000010061 */
        /* <DEDUP_REMOVED lines=8> */
[----:B------:R-:W-:Y:S01]  /*12a0*/  FFMA.FTZ R81, R82, R160, R81 ;  /* 0x000000a052517223 */ /* 0x000fe20000010051 */
[----:B------:R-:W-:Y:S01]  /*12b0*/  PRMT R147, R88, 0x7632, R147 ;  /* 0x0000763258937816 */ /* 0x000fe20000000093 */
[----:B------:R-:W-:Y:S01]  /*12c0*/  FADD.FTZ R162, R160, R161 ;  /* 0x000000a1a0a27221 */ /* 0x000fe20000010000 */
[----:B------:R-:W-:Y:S01]  /*12d0*/  SHF.L.U32 R88, R88, 0x10, RZ ;  /* 0x0000001058587819 */ /* 0x000fe200000006ff */
[C---:B------:R-:W-:Y:S01]  /*12e0*/  FMUL.FTZ R71, R145.reuse, R71 ;  /* 0x0000004791477220 */ /* 0x040fe20000410000 */
[----:B------:R-:W-:Y:S01]  /*12f0*/  FMUL.FTZ R72, R145, R72 ;  /* 0x0000004891487220 */ /* 0x000fe20000410000 */
[----:B------:R-:W-:Y:S01]  /*1300*/  FADD.FTZ R13, R68, R13 ;  /* 0x0000000d440d7221 */ /* 0x000fe20000010000 */
[----:B------:R-:W-:Y:S01]  /*1310*/  FFMA.FTZ R98, R82, R68, R98 ;  /* 0x0000004452627223 */ /* 0x000fe20000010062 */
[----:B------:R-:W-:Y:S01]  /*1320*/  FMUL.FTZ R161, R127, R83 ;  /* 0x000000537fa17220 */ /* 0x000fe20000410000 */
[----:B------:R-:W-:Y:S01]  /*1330*/  FFMA.FTZ R68, R70, R87, R81 ;  /* 0x0000005746447223 */ /* 0x000fe20000010051 */
[----:B------:R-:W-:Y:S01]  /*1340*/  FADD.FTZ R162, R87, R162 ;  /* 0x000000a257a27221 */ /* 0x000fe20000010000 */
[----:B------:R-:W-:Y:S01]  /*1350*/  SHF.L.U32 R147, R147, 0x10, RZ ;  /* 0x0000001093937819 */ /* 0x000fe200000006ff */
[----:B------:R-:W-:Y:S01]  /*1360*/  FMUL.FTZ R73, R145, R73 ;  /* 0x0000004991497220 */ /* 0x000fe20000410000 */
[----:B------:R-:W-:Y:S01]  /*1370*/  FADD.FTZ R10, R88, R10 ;  /* 0x0000000a580a7221 */ /* 0x000fe20000010000 */
[-C--:B------:R-:W-:Y:S01]  /*1380*/  FFMA.FTZ R95, R72, R88.reuse, R95 ;  /* 0x00000058485f7223 */ /* 0x080fe2000001005f */
[----:B------:R-:W-:Y:S01]  /*1390*/  FADD.FTZ R11, R83, R11 ;  /* 0x0000000b530b7221 */ /* 0x000fe20000010000 */
[C---:B------:R-:W-:Y:S01]  /*13a0*/  FFMA.FTZ R96, R71.reuse, R83, R96 ;  /* 0x0000005347607223 */ /* 0x040fe20000010060 */
[----:B------:R-:W-:Y:S01]  /*13b0*/  FMUL.FTZ R88, R126, R88 ;  /* 0x000000587e587220 */ /* 0x000fe20000410000 */
[----:B------:R-:W-:Y:S01]  /*13c0*/  FFMA.FTZ R83, R71, R161, R68 ;  /* 0x000000a147537223 */ /* 0x000fe20000010044 */
        /* <DEDUP_REMOVED lines=8> */
[----:B------:R-:W-:Y:S01]  /*1450*/  FADD.FTZ R8, R89, R8 ;  /* 0x0000000859087221 */ /* 0x000fe20000010000 */
[-C--:B------:R-:W-:Y:S01]  /*1460*/  FFMA.FTZ R93, R74, R89.reuse, R93 ;  /* 0x000000594a5d7223 */ /* 0x080fe2000001005d */
[----:B------:R-:W-:Y:S01]  /*1470*/  FMUL.FTZ R89, R124, R89 ;  /* 0x000000597c597220 */ /* 0x000fe20000410000 */
[----:B------:R-:W-:Y:S01]  /*1480*/  FFMA.FTZ R81, R73, R147, R162 ;  /* 0x0000009349517223 */ /* 0x000fe200000100a2 */
[----:B------:R-:W-:Y:S01]  /*1490*/  PRMT R149, R90, 0x7632, R149 ;  /* 0x000076325a957816 */ /* 0x000fe20000000095 */
[----:B------:R-:W-:Y:S01]  /*14a0*/  FADD.FTZ R68, R68, R147 ;  /* 0x0000009344447221 */ /* 0x000fe20000010000 */
[----:B------:R-:W-:Y:S01]  /*14b0*/  SHF.L.U32 R90, R90, 0x10, RZ ;  /* 0x000000105a5a7819 */ /* 0x000fe200000006ff */
[C---:B------:R-:W-:Y:S01]  /*14c0*/  FMUL.FTZ R76, R145.reuse, R76 ;  /* 0x0000004c914c7220 */ /* 0x040fe20000410000 */
[----:B------:R-:W-:Y:S01]  /*14d0*/  FMUL.FTZ R75, R145, R75 ;  /* 0x0000004b914b7220 */ /* 0x000fe20000410000 */
[----:B------:R-:W-:Y:S01]  /*14e0*/  FMUL.FTZ R83, R123, R69 ;  /* 0x000000457b537220 */ /* 0x000fe20000410000 */
[----:B------:R-:W-:Y:S01]  /*14f0*/  FFMA.FTZ R162, R74, R89, R81 ;  /* 0x000000594aa27223 */ /* 0x000fe20000010051 */
[----:B------:R-:W-:Y:S01]  /*1500*/  FADD.FTZ R68, R68, R89 ;  /* 0x0000005944447221 */ /* 0x000fe20000010000 */
[----:B------:R-:W-:Y:S01]  /*1510*/  SHF.L.U32 R149, R149, 0x10, RZ ;  /* 0x0000001095957819 */ /* 0x000fe200000006ff */
[----:B------:R-:W-:Y:S01]  /*1520*/  FADD.FTZ R6, R90, R6 ;  /* 0x000000065a067221 */ /* 0x000fe20000010000 */
[-C--:B------:R-:W-:Y:S01]  /*1530*/  FFMA.FTZ R23, R76, R90.reuse, R23 ;  /* 0x0000005a4c177223 */ /* 0x080fe20000010017 */
[----:B------:R-:W-:Y:S01]  /*1540*/  FMUL.FTZ R90, R122, R90 ;  /* 0x0000005a7a5a7220 */ /* 0x000fe20000410000 */
[----:B------:R-:W-:Y:S01]  /*1550*/  FFMA.FTZ R92, R75, R69, R92 ;  /* 0x000000454b5c7223 */ /* 0x000fe2000001005c */
[----:B------:R-:W-:Y:S01]  /*1560*/  FADD.FTZ R7, R69, R7 ;  /* 0x0000000745077221 */ /* 0x000fe20000010000 */
[----:B------:R-:W-:Y:S01]  /*1570*/  FFMA.FTZ R163, R75, R83, R162 ;  /* 0x000000534ba37223 */ /* 0x000fe200000100a2 */
[----:B------:R-:W-:Y:S01]  /*1580*/  FADD.FTZ R69, R68, R83 ;  /* 0x0000005344457221 */ /* 0x000fe20000010000 */
[----:B------:R-:W-:Y:S01]  /*1590*/  PRMT R150, R91, 0x7632, R150 ;  /* 0x000076325b967816 */ /* 0x000fe20000000096 */
[----:B------:R-:W-:Y:S01]  /*15a0*/  FMUL.FTZ R77, R145, R77 ;  /* 0x0000004d914d7220 */ /* 0x000fe20000410000 */
[----:B------:R-:W-:Y:S01]  /*15b0*/  SHF.L.U32 R91, R91, 0x10, RZ ;  /* 0x000000105b5b7819 */ /* 0x000fe200000006ff */
[----:B------:R-:W-:Y:S01]  /*15c0*/  FMUL.FTZ R81, R121, R149 ;  /* 0x0000009579517220 */ /* 0x000fe20000410000 */
[----:B------:R-:W-:Y:S01]  /*15d0*/  FFMA.FTZ R162, R76, R90, R163 ;  /* 0x0000005a4ca27223 */ /* 0x000fe200000100a3 */
[----:B------:R-:W-:Y:S01]  /*15e0*/  FADD.FTZ R68, R69, R90 ;  /* 0x0000005a45447221 */ /* 0x000fe20000010000 */
[C---:B------:R-:W-:Y:S01]  /*15f0*/  FMUL.FTZ R78, R145.reuse, R78 ;  /* 0x0000004e914e7220 */ /* 0x040fe20000410000 */
[----:B------:R-:W-:Y:S01]  /*1600*/  SHF.L.U32 R150, R150, 0x10, RZ ;  /* 0x0000001096967819 */ /* 0x000fe200000006ff */
[----:B------:R-:W-:Y:S01]  /*1610*/  FMUL.FTZ R79, R145, R79 ;  /* 0x0000004f914f7220 */ /* 0x000fe20000410000 */
[----:B------:R-:W-:Y:S01]  /*1620*/  FFMA.FTZ R22, R77, R149, R22 ;  /* 0x000000954d167223 */ /* 0x000fe20000010016 */
[----:B------:R-:W-:Y:S01]  /*1630*/  FADD.FTZ R5, R149, R5 ;  /* 0x0000000595057221 */ /* 0x000fe20000010000 */
[----:B------:R-:W-:Y:S01]  /*1640*/  FMUL.FTZ R149, R120, R91 ;  /* 0x0000005b78957220 */ /* 0x000fe20000410000 */
[----:B------:R-:W-:Y:S01]  /*1650*/  FFMA.FTZ R69, R77, R81, R162 ;  /* 0x000000514d457223 */ /* 0x000fe200000100a2 */
[----:B------:R-:W-:Y:S01]  /*1660*/  FADD.FTZ R68, R68, R81 ;  /* 0x0000005144447221 */ /* 0x000fe20000010000 */
[----:B------:R-:W-:Y:S01]  /*1670*/  FADD.FTZ R4, R91, R4 ;  /* 0x000000045b047221 */ /* 0x000fe20000010000 */
[----:B------:R-:W-:Y:S01]  /*1680*/  FFMA.FTZ R21, R78, R91, R21 ;  /* 0x0000005b4e157223 */ /* 0x000fe20000010015 */
[-C--:B------:R-:W-:Y:S01]  /*1690*/  FFMA.FTZ R20, R79, R150.reuse, R20 ;  /* 0x000000964f147223 */ /* 0x080fe20000010014 */
[----:B------:R-:W-:Y:S01]  /*16a0*/  FADD.FTZ R3, R150, R3 ;  /* 0x0000000396037221 */ /* 0x000fe20000010000 */
[----:B------:R-:W-:Y:S01]  /*16b0*/  FMUL.FTZ R91, R119, R150 ;  /* 0x00000096775b7220 */ /* 0x000fe20000410000 */
[----:B------:R-:W-:Y:S01]  /*16c0*/  FFMA.FTZ R150, R78, R149, R69 ;  /* 0x000000954e967223 */ /* 0x000fe20000010045 */
[----:B------:R-:W-:-:S03]  /*16d0*/  FADD.FTZ R68, R68, R149 ;  /* 0x0000009544447221 */ /* 0x000fc60000010000 */
[----:B------:R-:W-:Y:S01]  /*16e0*/  FFMA.FTZ R69, R79, R91, R150 ;  /* 0x0000005b4f457223 */ /* 0x000fe20000010096 */
        /* <DEDUP_REMOVED lines=10> */
[----:B------:R-:W0:Y:S02]  /*1790*/  SHFL.BFLY PT, R68, R162, 0x4, 0x1f ;  /* 0x0c801f00a2447f89 */ /* 0x000e2400000e0000 */
[----:B0-----:R-:W-:Y:S02]  /*17a0*/  FADD.FTZ R162, R162, R68 ;  /* 0x00000044a2a27221 */ /* 0x001fe40000010000 */
[----:B------:R-:W0:Y:S02]  /*17b0*/  SHFL.BFLY PT, R68, R69, 0x4, 0x1f ;  /* 0x0c801f0045447f89 */ /* 0x000e2400000e0000 */
[----:B0-----:R-:W-:Y:S02]  /*17c0*/  FADD.FTZ R150, R69, R68 ;  /* 0x0000004445967221 */ /* 0x001fe40000010000 */
[----:B------:R-:W0:Y:S04]  /*17d0*/  SHFL.BFLY PT, R68, R162, 0x8, 0x1f ;  /* 0x0d001f00a2447f89 */ /* 0x000e2800000e0000 */
[----:B------:R-:W1:Y:S01]  /*17e0*/  SHFL.BFLY PT, R69, R150, 0x8, 0x1f ;  /* 0x0d001f0096457f89 */ /* 0x000e6200000e0000 */
[----:B0-----:R-:W-:Y:S01]  /*17f0*/  FADD.FTZ R162, R162, R68 ;  /* 0x00000044a2a27221 */ /* 0x001fe20000010000 */
[----:B-1----:R-:W-:-:S04]  /*1800*/  FADD.FTZ R150, R150, R69 ;  /* 0x0000004596967221 */ /* 0x002fc80000010000 */
[----:B------:R0:W1:Y:S04]  /*1810*/  SHFL.BFLY PT, R69, R162, 0x10, 0x1f ;  /* 0x0e001f00a2457f89 */ /* 0x00006800000e0000 */
[----:B------:R0:W2:Y:S02]  /*1820*/  SHFL.BFLY PT, R68, R150, 0x10, 0x1f ;  /* 0x0e001f0096447f89 */ /* 0x0000a400000e0000 */
.L_x_3765:
[----:B-1----:R-:W-:Y:S01]  /*1830*/  FADD.FTZ R69, R162, R69 ;  /* 0x00000045a2457221 */ /* 0x002fe20000010000 */
[----:B0-2---:R-:W-:Y:S01]  /*1840*/  FADD.FTZ R150, R150, R68 ;  /* 0x0000004496967221 */ /* 0x005fe20000010000 */
[----:B------:R-:W-:Y:S02]  /*1850*/  IADD3 R68, PT, PT, R146, 0x40, RZ ;  /* 0x0000004092447810 */ /* 0x000fe40007ffe0ff */
[----:B------:R-:W-:Y:S01]  /*1860*/  FMUL.FTZ R69, R69, UR12 ;  /* 0x0000000c45457c20 */ /* 0x000fe20008410000 */
[----:B------:R-:W-:-:S04]  /*1870*/  FMUL.FTZ R150, R150, UR12 ;  /* 0x0000000c96967c20 */ /* 0x000fc80008410000 */
[----:B------:R-:W-:Y:S02]  /*1880*/  FSEL R163, R69, RZ, !P2 ;  /* 0x000000ff45a37208 */ /* 0x000fe40005000000 */
[----:B------:R-:W-:Y:S01]  /*1890*/  IADD3 R69, PT, PT, R146, 0x20, RZ ;  /* 0x0000002092457810 */ /* 0x000fe20007ffe0ff */
[----:B------:R-:W-:Y:S06]  /*18a0*/  @!P1 BRA `(.L_x_3744) ;  /* 0x0000000c00d49947 */ /* 0x000fec0003800000 */
[----:B------:R-:W-:-:S04]  /*18b0*/  UISETP.NE.U32.AND UP0, UPT, UR14, URZ, UPT ;  /* 0x000000ff0e00728c */ /* 0x000fc8000bf05070 */
[----:B------:R-:W-:-:S09]  /*18c0*/  UISETP.NE.AND.EX UP0, UPT, UR15, URZ, UPT, UP0 ;  /* 0x000000ff0f00728c */ /* 0x000fd2000bf05300 */
[----:B------:R-:W-:Y:S05]  /*18d0*/  BRA.U UP0, `(.L_x_3745) ;  /* 0x0000000500d07547 */ /* 0x000fea000b800000 */
[-CC-:B------:R-:W-:Y:S01]  /*18e0*/  FFMA.FTZ R56, R56, R150.reuse, R163.reuse ;  /* 0x0000009638387223 */ /* 0x180fe200000100a3 */
[-CC-:B------:R-:W-:Y:S01]  /*18f0*/  FFMA.FTZ R74, R74, R150.reuse, R163.reuse ;  /* 0x000000964a4a7223 */ /* 0x180fe200000100a3 */
[-CC-:B------:R-:W-:Y:S01]  /*1900*/  FFMA.FTZ R158, R158, R150.reuse, R163.reuse ;  /* 0x000000969e9e7223 */ /* 0x180fe200000100a3 */
[-CC-:B------:R-:W-:Y:S01]  /*1910*/  FFMA.FTZ R58, R58, R150.reuse, R163.reuse ;  /* 0x000000963a3a7223 */ /* 0x180fe200000100a3 */
[----:B------:R-:W-:Y:S01]  /*1920*/  FADD.FTZ R151, R151, -R56 ;  /* 0x8000003897977221 */ /* 0x000fe20000010000 */
[-CC-:B------:R-:W-:Y:S01]  /*1930*/  FFMA.FTZ R56, R57, R150.reuse, R163.reuse ;  /* 0x0000009639387223 */ /* 0x180fe200000100a3 */
[-CC-:B------:R-:W-:Y:S01]  /*1940*/  FFMA.FTZ R57, R152, R150.reuse, R163.reuse ;  /* 0x0000009698397223 */ /* 0x180fe200000100a3 */
[----:B------:R-:W-:Y:S01]  /*1950*/  FADD.FTZ R158, R63, -R158 ;  /* 0x8000009e3f9e7221 */ /* 0x000fe20000010000 */
[-CC-:B------:R-:W-:Y:S01]  /*1960*/  FFMA.FTZ R152, R61, R150.reuse, R163.reuse ;  /* 0x000000963d987223 */ /* 0x180fe200000100a3 */
[----:B------:R-:W-:Y:S01]  /*1970*/  FADD.FTZ R56, R157, -R56 ;  /* 0x800000389d387221 */ /* 0x000fe20000010000 */
[-CC-:B------:R-:W-:Y:S01]  /*1980*/  FFMA.FTZ R157, R64, R150.reuse, R163.reuse ;  /* 0x00000096409d7223 */ /* 0x180fe200000100a3 */
[-CC-:B------:R-:W-:Y:S01]  /*1990*/  FFMA.FTZ R64, R65, R150.reuse, R163.reuse ;  /* 0x0000009641407223 */ /* 0x180fe200000100a3 */
[-CC-:B------:R-:W-:Y:S01]  /*19a0*/  FFMA.FTZ R65, R80, R150.reuse, R163.reuse ;  /* 0x0000009650417223 */ /* 0x180fe200000100a3 */
[-CC-:B------:R-:W-:Y:S01]  /*19b0*/  FFMA.FTZ R80, R71, R150.reuse, R163.reuse ;  /* 0x0000009647507223 */ /* 0x180fe200000100a3 */
[-C--:B------:R-:W-:Y:S01]  /*19c0*/  FFMA.FTZ R71, R72, R150.reuse, R163 ;  /* 0x0000009648477223 */ /* 0x080fe200000100a3 */
[----:B------:R-:W-:Y:S01]  /*19d0*/  FADD.FTZ R156, R156, -R57 ;  /* 0x800000399c9c7221 */ /* 0x000fe20000010000 */
[----:B------:R-:W-:Y:S01]  /*19e0*/  FFMA.FTZ R72, R73, R150, R163 ;  /* 0x0000009649487223 */ /* 0x000fe200000100a3 */
[----:B------:R-:W-:Y:S01]  /*19f0*/  FADD.FTZ R57, R89, -R74 ;  /* 0x8000004a59397221 */ /* 0x000fe20000010000 */
[----:B-----5:R-:W-:Y:S01]  /*1a00*/  FFMA.FTZ R63, R145, R56, R25 ;  /* 0x00000038913f7223 */ /* 0x020fe20000010019 */
[-CC-:B------:R-:W-:Y:S01]  /*1a10*/  FFMA.FTZ R60, R60, R150.reuse, R163.reuse ;  /* 0x000000963c3c7223 */ /* 0x180fe200000100a3 */
[----:B------:R-:W-:Y:S01]  /*1a20*/  FADD.FTZ R72, R147, -R72 ;  /* 0x8000004893487221 */ /* 0x000fe20000010000 */
[----:B------:R-:W-:Y:S01]  /*1a30*/  FFMA.FTZ R147, R145, R57, R42 ;  /* 0x0000003991937223 */ /* 0x000fe2000001002a */
[-CC-:B------:R-:W-:Y:S01]  /*1a40*/  FFMA.FTZ R61, R154, R150.reuse, R163.reuse ;  /* 0x000000969a3d7223 */ /* 0x180fe200000100a3 */
[----:B------:R-:W0:Y:S01]  /*1a50*/  LDC.64 R56, c[0x0][0x468] ;  /* 0x00011a00ff387b82 */ /* 0x000e220000000a00 */
[-CC-:B------:R-:W-:Y:S01]  /*1a60*/  FFMA.FTZ R165, R82, R150.reuse, R163.reuse ;  /* 0x0000009652a57223 */ /* 0x180fe200000100a3 */
        /* <DEDUP_REMOVED lines=88> */
[----:B------:R-:W-:-:S05]  /*1ff0*/  F2FP.BF16.F32.PACK_AB R65, R80, R77 ;  /* 0x0000004d5041723e */ /* 0x000fca00000010ff */
[----:B------:R1:W-:Y:S01]  /*2000*/  STG.E.128 desc[UR6][R68.64], R64 ;  /* 0x0000004044007986 */ /* 0x0003e2000c101d06 */
[----:B------:R-:W-:Y:S05]  /*2010*/  BRA `(.L_x_3746) ;  /* 0x0000001400c47947 */ /* 0x000fea0003800000 */
.L_x_3745:
[-CC-:B------:R-:W-:Y:S01]  /*2020*/  FFMA.FTZ R56, R56, R150.reuse, R163.reuse ;  /* 0x0000009638387223 */ /* 0x180fe200000100a3 */
[-CC-:B------:R-:W-:Y:S01]  /*2030*/  FFMA.FTZ R57, R57, R150.reuse, R163.reuse ;  /* 0x0000009639397223 */ /* 0x180fe200000100a3 */
[-CC-:B------:R-:W-:Y:S01]  /*2040*/  FFMA.FTZ R58, R58, R150.reuse, R163.reuse ;  /* 0x000000963a3a7223 */ /* 0x180fe200000100a3 */
[-C--:B------:R-:W-:Y:S01]  /*2050*/  FFMA.FTZ R152, R152, R150.reuse, R163 ;  /* 0x0000009698987223 */ /* 0x080fe200000100a3 */
[----:B------:R-:W-:Y:S01]  /*2060*/  FADD.FTZ R48, R151, -R56 ;  /* 0x8000003897307221 */ /* 0x000fe20000010000 */
[----:B------:R-:W-:Y:S01]  /*2070*/  FADD.FTZ R49, R157, -R57 ;  /* 0x800000399d317221 */ /* 0x000fe20000010000 */
[----:B------:R-:W-:Y:S01]  /*2080*/  FADD.FTZ R50, R59, -R58 ;  /* 0x8000003a3b327221 */ /* 0x000fe20000010000 */
[----:B------:R-:W0:Y:S01]  /*2090*/  LDC.64 R56, c[0x0][0x478] ;  /* 0x00011e00ff387b82 */ /* 0x000e220000000a00 */
[-CC-:B------:R-:W-:Y:S01]  /*20a0*/  FFMA.FTZ R60, R60, R150.reuse, R163.reuse ;  /* 0x000000963c3c7223 */ /* 0x180fe200000100a3 */
[-CC-:B------:R-:W-:Y:S01]  /*20b0*/  FFMA.FTZ R61, R61, R150.reuse, R163.reuse ;  /* 0x000000963d3d7223 */ /* 0x180fe200000100a3 */
[-CC-:B------:R-:W-:Y:S01]  /*20c0*/  FFMA.FTZ R154, R154, R150.reuse, R163.reuse ;  /* 0x000000969a9a7223 */ /* 0x180fe200000100a3 */
[-C--:B------:R-:W-:Y:S01]  /*20d0*/  FFMA.FTZ R158, R158, R150.reuse, R163 ;  /* 0x000000969e9e7223 */ /* 0x080fe200000100a3 */
[----:B------:R-:W-:Y:S01]  /*20e0*/  FADD.FTZ R51, R156, -R152 ;  /* 0x800000989c337221 */ /* 0x000fe20000010000 */
[----:B------:R-:W-:Y:S01]  /*20f0*/  FADD.FTZ R52, R153, -R60 ;  /* 0x8000003c99347221 */ /* 0x000fe20000010000 */
[----:B------:R-:W-:Y:S01]  /*2100*/  FADD.FTZ R53, R155, -R61 ;  /* 0x8000003d9b357221 */ /* 0x000fe20000010000 */
[----:B------:R-:W1:Y:S01]  /*2110*/  LDC.64 R58, c[0x0][0x468] ;  /* 0x00011a00ff3a7b82 */ /* 0x000e620000000a00 */
[----:B------:R-:W-:Y:S01]  /*2120*/  FADD.FTZ R54, R62, -R154 ;  /* 0x8000009a3e367221 */ /* 0x000fe20000010000 */
[----:B------:R-:W-:Y:S01]  /*2130*/  FADD.FTZ R55, R63, -R158 ;  /* 0x8000009e3f377221 */ /* 0x000fe20000010000 */
[-CC-:B------:R-:W-:Y:S01]  /*2140*/  FFMA.FTZ R64, R64, R150.reuse, R163.reuse ;  /* 0x0000009640407223 */ /* 0x180fe200000100a3 */
[-CC-:B------:R-:W-:Y:S01]  /*2150*/  FFMA.FTZ R70, R70, R150.reuse, R163.reuse ;  /* 0x0000009646467223 */ /* 0x180fe200000100a3 */
[-CC-:B------:R-:W-:Y:S01]  /*2160*/  FFMA.FTZ R71, R71, R150.reuse, R163.reuse ;  /* 0x0000009647477223 */ /* 0x180fe200000100a3 */
[-CC-:B------:R-:W-:Y:S01]  /*2170*/  FFMA.FTZ R72, R72, R150.reuse, R163.reuse ;  /* 0x0000009648487223 */ /* 0x180fe200000100a3 */
[-CC-:B------:R-:W-:Y:S01]  /*2180*/  FFMA.FTZ R73, R73, R150.reuse, R163.reuse ;  /* 0x0000009649497223 */ /* 0x180fe200000100a3 */
[----:B------:R-:W-:Y:S01]  /*2190*/  FFMA.FTZ R77, R77, R150, R163 ;  /* 0x000000964d4d7223 */ /* 0x000fe200000100a3 */
[C---:B-----5:R-:W-:Y:S01]  /*21a0*/  FFMA.FTZ R48, R145.reuse, R48, R24 ;  /* 0x0000003091307223 */ /* 0x060fe20000010018 */
[C---:B------:R-:W-:Y:S01]  /*21b0*/  FFMA.FTZ R49, R145.reuse, R49, R25 ;  /* 0x0000003191317223 */ /* 0x040fe20000010019 */
[C---:B------:R-:W-:Y:S01]  /*21c0*/  FFMA.FTZ R50, R145.reuse, R50, R26 ;  /* 0x0000003291327223 */ /* 0x040fe2000001001a */
[C---:B------:R-:W-:Y:S01]  /*21d0*/  FFMA.FTZ R51, R145.reuse, R51, R27 ;  /* 0x0000003391337223 */ /* 0x040fe2000001001b */
[C---:B------:R-:W-:Y:S01]  /*21e0*/  FFMA.FTZ R52, R145.reuse, R52, R28 ;  /* 0x0000003491347223 */ /* 0x040fe2000001001c */
[C---:B------:R-:W-:Y:S01]  /*21f0*/  FFMA.FTZ R53, R145.reuse, R53, R29 ;  /* 0x0000003591357223 */ /* 0x040fe2000001001d */
[C---:B------:R-:W-:Y:S01]  /*2200*/  FFMA.FTZ R54, R145.reuse, R54, R30 ;  /* 0x0000003691367223 */ /* 0x040fe2000001001e */
[----:B------:R-:W-:Y:S01]  /*2210*/  FFMA.FTZ R55, R145, R55, R31 ;  /* 0x0000003791377223 */ /* 0x000fe2000001001f */
        /* <DEDUP_REMOVED lines=8> */
[----:B0-----:R-:W-:-:S04]  /*22a0*/  IMAD.WIDE.U32 R60, R146, 0x20, R56 ;  /* 0x00000020923c7825 */ /* 0x001fc800078e0038 */
[-CC-:B------:R-:W-:Y:S01]  /*22b0*/  FFMA.FTZ R65, R65, R150.reuse, R163.reuse ;  /* 0x0000009641417223 */ /* 0x180fe200000100a3 */
[-CC-:B------:R-:W-:Y:S01]  /*22c0*/  FFMA.FTZ R66, R66, R150.reuse, R163.reuse ;  /* 0x0000009642427223 */ /* 0x180fe200000100a3 */
        /* <DEDUP_REMOVED lines=9> */
[----:B------:R-:W-:Y:S01]  /*2360*/  FADD.FTZ R80, R86, -R80 ;  /* 0x8000005056507221 */ /* 0x000fe20000010000 */
[----:B------:R-:W-:Y:S01]  /*2370*/  FADD.FTZ R82, R160, -R82 ;  /* 0x80000052a0527221 */ /* 0x000fe20000010000 */
[----:B------:R-:W-:Y:S01]  /*2380*/  FADD.FTZ R65, R159, -R65 ;  /* 0x800000419f417221 */ /* 0x000fe20000010000 */
[----:B------:R-:W-:Y:S01]  /*2390*/  FADD.FTZ R66, R85, -R66 ;  /* 0x8000004255427221 */ /* 0x000fe20000010000 */
[----:B------:R-:W-:Y:S01]  /*23a0*/  FADD.FTZ R67, R148, -R67 ;  /* 0x8000004394437221 */ /* 0x000fe20000010000 */
[----:B------:R0:W-:Y:S01]  /*23b0*/  STG.E.128 desc[UR6][R60.64], R48 ;  /* 0x000000303c007986 */ /* 0x0001e2000c101d06 */
[----:B------:R-:W-:Y:S01]  /*23c0*/  F2FP.BF16.F32.PACK_AB R63, R84, R63 ;  /* 0x0000003f543f723e */ /* 0x000fe200000010ff */
[--C-:B------:R-:W-:Y:S01]  /*23d0*/  FFMA.FTZ R74, R74, R150, R163.reuse ;  /* 0x000000964a4a7223 */ /* 0x100fe200000100a3 */
[----:B------:R-:W-:Y:S01]  /*23e0*/  F2FP.BF16.F32.PACK_AB R62, R81, R62 ;  /* 0x0000003e513e723e */ /* 0x000fe200000010ff */
[----:B------:R2:W-:Y:S01]  /*23f0*/  STG.E.128 desc[UR6][R60.64+0x10], R52 ;  /* 0x000010343c007986 */ /* 0x0005e2000c101d06 */
[-CC-:B------:R-:W-:Y:S01]  /*2400*/  FFMA.FTZ R75, R75, R150.reuse, R163.reuse ;  /* 0x000000964b4b7223 */ /* 0x180fe200000100a3 */
[-CC-:B------:R-:W-:Y:S01]  /*2410*/  FFMA.FTZ R76, R76, R150.reuse, R163.reuse ;  /* 0x000000964c4c7223 */ /* 0x180fe200000100a3 */
[-CC-:B------:R-:W-:Y:S01]  /*2420*/  FFMA.FTZ R78, R78, R150.reuse, R163.reuse ;  /* 0x000000964e4e7223 */ /* 0x180fe200000100a3 */
[----:B------:R-:W-:Y:S01]  /*2430*/  FFMA.FTZ R79, R79, R150, R163 ;  /* 0x000000964f4f7223 */ /* 0x000fe200000100a3 */
[----:B-1----:R-:W-:-:S04]  /*2440*/  IMAD.WIDE.U32 R84, R69, 0x10, R58 ;  /* 0x0000001045547825 */ /* 0x002fc800078e003a */
[----:B------:R-:W-:Y:S01]  /*2450*/  FADD.FTZ R74, R89, -R74 ;  /* 0x8000004a594a7221 */ /* 0x000fe20000010000 */
[----:B------:R-:W-:Y:S01]  /*2460*/  FADD.FTZ R75, R83, -R75 ;  /* 0x8000004b534b7221 */ /* 0x000fe20000010000 */
[----:B------:R-:W-:Y:S01]  /*2470*/  FADD.FTZ R76, R90, -R76 ;  /* 0x8000004c5a4c7221 */ /* 0x000fe20000010000 */
[----:B------:R-:W-:Y:S01]  /*2480*/  FADD.FTZ R78, R149, -R78 ;  /* 0x8000004e954e7221 */ /* 0x000fe20000010000 */
[----:B------:R-:W-:Y:S01]  /*2490*/  FADD.FTZ R79, R91, -R79 ;  /* 0x8000004f5b4f7221 */ /* 0x000fe20000010000 */
[C---:B0-----:R-:W-:Y:S01]  /*24a0*/  FFMA.FTZ R48, R145.reuse, R64, R32 ;  /* 0x0000004091307223 */ /* 0x041fe20000010020 */
[C---:B------:R-:W-:Y:S01]  /*24b0*/  FFMA.FTZ R49, R145.reuse, R65, R33 ;  /* 0x0000004191317223 */ /* 0x040fe20000010021 */
[C---:B------:R-:W-:Y:S01]  /*24c0*/  FFMA.FTZ R50, R145.reuse, R66, R34 ;  /* 0x0000004291327223 */ /* 0x040fe20000010022 */
[----:B------:R-:W-:Y:S01]  /*24d0*/  FFMA.FTZ R51, R145, R67, R35 ;  /* 0x0000004391337223 */ /* 0x000fe20000010023 */
[----:B--2---:R-:W-:Y:S01]  /*24e0*/  F2FP.BF16.F32.PACK_AB R61, R73, R72 ;  /* 0x00000048493d723e */ /* 0x004fe200000010ff */
[----:B------:R-:W-:Y:S01]  /*24f0*/  IMAD.WIDE.U32 R52, R146, 0x10, R58 ;  /* 0x0000001092347825 */ /* 0x000fe200078e003a */
[----:B------:R-:W-:-:S03]  /*2500*/  F2FP.BF16.F32.PACK_AB R60, R71, R70 ;  /* 0x00000046473c723e */ /* 0x000fc600000010ff */
[-C--:B------:R-:W-:Y:S01]  /*2510*/  FMUL.FTZ R66, R50, R144.reuse ;  /* 0x0000009032427220 */ /* 0x080fe20000410000 */
[----:B------:R-:W-:Y:S01]  /*2520*/  FMUL.FTZ R67, R51, R144 ;  /* 0x0000009033437220 */ /* 0x000fe20000410000 */
[----:B------:R-:W-:-:S04]  /*2530*/  IMAD.WIDE.U32 R70, R69, 0x20, R56 ;  /* 0x0000002045467825 */ /* 0x000fc800078e0038 */
[-C--:B------:R-:W-:Y:S01]  /*2540*/  FMUL.FTZ R64, R48, R144.reuse ;  /* 0x0000009030407220 */ /* 0x080fe20000410000 */
[----:B------:R0:W-:Y:S01]  /*2550*/  STG.E.128 desc[UR6][R52.64], R60 ;  /* 0x0000003c34007986 */ /* 0x0001e2000c101d06 */
[----:B------:R-:W-:Y:S01]  /*2560*/  FMUL.FTZ R65, R49, R144 ;  /* 0x0000009031417220 */ /* 0x000fe20000410000 */
[----:B------:R-:W-:-:S04]  /*2570*/  IMAD.WIDE.U32 R72, R68, 0x20, R56 ;  /* 0x0000002044487825 */ /* 0x000fc800078e0038 */
[C---:B------:R-:W-:Y:S01]  /*2580*/  FFMA.FTZ R56, R145.reuse, R80, R36 ;  /* 0x0000005091387223 */ /* 0x040fe20000010024 */
[----:B------:R-:W-:Y:S01]  /*2590*/  FFMA.FTZ R57, R145, R82, R37 ;  /* 0x0000005291397223 */ /* 0x000fe20000010025 */
[----:B------:R1:W-:Y:S01]  /*25a0*/  STG.E.128 desc[UR6][R70.64], R48 ;  /* 0x0000003046007986 */ /* 0x0003e2000c101d06 */
[----:B------:R-:W-:-:S04]  /*25b0*/  IMAD.WIDE.U32 R68, R68, 0x10, R58 ;  /* 0x0000001044447825 */ /* 0x000fc800078e003a */
[C---:B------:R-:W-:Y:S01]  /*25c0*/  FFMA.FTZ R58, R145.reuse, R87, R38 ;  /* 0x00000057913a7223 */ /* 0x040fe20000010026 */
[C---:B------:R-:W-:Y:S01]  /*25d0*/  FFMA.FTZ R59, R145.reuse, R161, R39 ;  /* 0x000000a1913b7223 */ /* 0x040fe20000010027 */
[C---:B------:R-:W-:Y:S01]  /*25e0*/  FFMA.FTZ R54, R145.reuse, R78, R46 ;  /* 0x0000004e91367223 */ /* 0x040fe2000001002e */
[----:B------:R-:W-:-:S03]  /*25f0*/  FFMA.FTZ R55, R145, R79, R47 ;  /* 0x0000004f91377223 */ /* 0x000fc6000001002f */
[----:B------:R2:W-:Y:S01]  /*2600*/  STG.E.128 desc[UR6][R70.64+0x10], R56 ;  /* 0x0000103846007986 */ /* 0x0005e2000c101d06 */
[-C--:B------:R-:W-:Y:S01]  /*2610*/  FMUL.FTZ R78, R55, R144.reuse ;  /* 0x00000090374e7220 */ /* 0x080fe20000410000 */
[-C--:B0-----:R-:W-:Y:S01]  /*2620*/  FMUL.FTZ R62, R56, R144.reuse ;  /* 0x00000090383e7220 */ /* 0x081fe20000410000 */
[----:B------:R-:W-:Y:S01]  /*2630*/  FMUL.FTZ R61, R57, R144 ;  /* 0x00000090393d7220 */ /* 0x000fe20000410000 */
[C---:B------:R-:W-:Y:S01]  /*2640*/  FFMA.FTZ R52, R145.reuse, R76, R44 ;  /* 0x0000004c91347223 */ /* 0x040fe2000001002c */
[C---:B------:R-:W-:Y:S01]  /*2650*/  FFMA.FTZ R53, R145.reuse, R77, R45 ;  /* 0x0000004d91357223 */ /* 0x040fe2000001002d */
[----:B------:R-:W-:Y:S01]  /*2660*/  FMUL.FTZ R63, R58, R144 ;  /* 0x000000903a3f7220 */ /* 0x000fe20000410000 */
[C---:B-1----:R-:W-:Y:S01]  /*2670*/  FFMA.FTZ R48, R145.reuse, R88, R40 ;  /* 0x0000005891307223 */ /* 0x042fe20000010028 */
[C---:B------:R-:W-:Y:S01]  /*2680*/  FFMA.FTZ R49, R145.reuse, R147, R41 ;  /* 0x0000009391317223 */ /* 0x040fe20000010029 */
[C---:B------:R-:W-:Y:S01]  /*2690*/  FFMA.FTZ R50, R145.reuse, R74, R42 ;  /* 0x0000004a91327223 */ /* 0x040fe2000001002a */
[----:B------:R-:W-:Y:S01]  /*26a0*/  FFMA.FTZ R51, R145, R75, R43 ;  /* 0x0000004b91337223 */ /* 0x000fe2000001002b */
[----:B------:R-:W-:Y:S01]  /*26b0*/  FMUL.FTZ R60, R59, R144 ;  /* 0x000000903b3c7220 */ /* 0x000fe20000410000 */
[----:B------:R-:W-:Y:S01]  /*26c0*/  F2FP.BF16.F32.PACK_AB R62, R61, R62 ;  /* 0x0000003e3d3e723e */ /* 0x000fe200000010ff */
[----:B------:R-:W-:Y:S01]  /*26d0*/  FMUL.FTZ R79, R53, R144 ;  /* 0x00000090354f7220 */ /* 0x000fe20000410000 */
[----:B------:R-:W-:Y:S01]  /*26e0*/  F2FP.BF16.F32.PACK_AB R61, R67, R66 ;  /* 0x00000042433d723e */ /* 0x000fe200000010ff */
        /* <DEDUP_REMOVED lines=10> */
[----:B------:R2:W-:Y:S01]  /*2790*/  STG.E.128 desc[UR6][R84.64], R60 ;  /* 0x0000003c54007986 */ /* 0x0005e2000c101d06 */
[----:B------:R-:W-:Y:S02]  /*27a0*/  F2FP.BF16.F32.PACK_AB R65, R77, R76 ;  /* 0x0000004c4d41723e */ /* 0x000fe400000010ff */
[----:B------:R-:W-:Y:S01]  /*27b0*/  F2FP.BF16.F32.PACK_AB R64, R75, R74 ;  /* 0x0000004a4b40723e */ /* 0x000fe200000010ff */
[----:B------:R2:W-:Y:S04]  /*27c0*/  STG.E.128 desc[UR6][R72.64], R48 ;  /* 0x0000003048007986 */ /* 0x0005e8000c101d06 */
[----:B------:R2:W-:Y:S04]  /*27d0*/  STG.E.128 desc[UR6][R72.64+0x10], R52 ;  /* 0x0000103448007986 */ /* 0x0005e8000c101d06 */
[----:B------:R2:W-:Y:S01]  /*27e0*/  STG.E.128 desc[UR6][R68.64], R64 ;  /* 0x0000004044007986 */ /* 0x0005e2000c101d06 */
[----:B------:R-:W-:Y:S05]  /*27f0*/  BRA `(.L_x_3746) ;  /* 0x0000000c00cc7947 */ /* 0x000fea0003800000 */
.L_x_3744:
[----:B------:R-:W-:-:S04]  /*2800*/  ISETP.NE.U32.AND P1, PT, RZ, UR14, PT ;  /* 0x0000000eff007c0c */ /* 0x000fc8000bf25070 */
[----:B------:R-:W-:-:S13]  /*2810*/  ISETP.NE.AND.EX P1, PT, RZ, UR15, PT, P1 ;  /* 0x0000000fff007c0c */ /* 0x000fda000bf25310 */
[----:B------:R-:W-:Y:S05]  /*2820*/  @P1 BRA `(.L_x_3747) ;  /* 0x0000000000941947 */ /* 0x000fea0003800000 */
[-CC-:B------:R-:W-:Y:S01]  /*2830*/  FFMA.FTZ R162, R57, R150.reuse, R163.reuse ;  /* 0x0000009639a27223 */ /* 0x180fe200000100a3 */
[-CC-:B------:R-:W-:Y:S01]  /*2840*/  FFMA.FTZ R57, R154, R150.reuse, R163.reuse ;  /* 0x000000969a397223 */ /* 0x180fe200000100a3 */
[-CC-:B------:R-:W-:Y:S01]  /*2850*/  FFMA.FTZ R158, R158, R150.reuse, R163.reuse ;  /* 0x000000969e9e7223 */ /* 0x180fe200000100a3 */
[-CC-:B------:R-:W-:Y:S01]  /*2860*/  FFMA.FTZ R58, R58, R150.reuse, R163.reuse ;  /* 0x000000963a3a7223 */ /* 0x180fe200000100a3 */
[-C--:B------:R-:W-:Y:S01]  /*2870*/  FFMA.FTZ R56, R56, R150.reuse, R163 ;  /* 0x0000009638387223 */ /* 0x080fe200000100a3 */
[----:B------:R-:W-:Y:S01]  /*2880*/  FADD.FTZ R62, R62, -R57 ;  /* 0x800000393e3e7221 */ /* 0x000fe20000010000 */
[-CC-:B------:R-:W-:Y:S01]  /*2890*/  FFMA.FTZ R57, R152, R150.reuse, R163.reuse ;  /* 0x0000009698397223 */ /* 0x180fe200000100a3 */
[----:B------:R-:W-:Y:S01]  /*28a0*/  FADD.FTZ R158, R63, -R158 ;  /* 0x8000009e3f9e7221 */ /* 0x000fe20000010000 */
[----:B------:R-:W-:Y:S01]  /*28b0*/  FADD.FTZ R58, R59, -R58 ;  /* 0x8000003a3b3a7221 */ /* 0x000fe20000010000 */
[----:B------:R-:W-:Y:S01]  /*28c0*/  FFMA.FTZ R152, R61, R150, R163 ;  /* 0x000000963d987223 */ /* 0x000fe200000100a3 */
[----:B------:R-:W-:Y:S01]  /*28d0*/  FADD.FTZ R156, R156, -R57 ;  /* 0x800000399c9c7221 */ /* 0x000fe20000010000 */
[C---:B------:R-:W-:Y:S01]  /*28e0*/  FMUL.FTZ R57, R145.reuse, R62 ;  /* 0x0000003e91397220 */ /* 0x040fe20000410000 */
[----:B------:R-:W-:Y:S01]  /*28f0*/  FMUL.FTZ R59, R145, R158 ;  /* 0x0000009e913b7220 */ /* 0x000fe20000410000 */
[----:B------:R-:W-:Y:S01]  /*2900*/  FFMA.FTZ R62, R60, R150, R163 ;  /* 0x000000963c3e7223 */ /* 0x000fe200000100a3 */
[----:B------:R-:W-:Y:S01]  /*2910*/  FADD.FTZ R56, R151, -R56 ;  /* 0x8000003897387221 */ /* 0x000fe20000010000 */
[-C--:B------:R-:W-:Y:S01]  /*2920*/  FMUL.FTZ R57, R57, R144.reuse ;  /* 0x0000009039397220 */ /* 0x080fe20000410000 */
[----:B------:R-:W-:Y:S01]  /*2930*/  FMUL.FTZ R60, R59, R144 ;  /* 0x000000903b3c7220 */ /* 0x000fe20000410000 */
[----:B------:R-:W-:Y:S01]  /*2940*/  FADD.FTZ R162, R157, -R162 ;  /* 0x800000a29da27221 */ /* 0x000fe20000010000 */
[----:B------:R-:W-:Y:S01]  /*2950*/  FADD.FTZ R62, R153, -R62 ;  /* 0x8000003e993e7221 */ /* 0x000fe20000010000 */
[----:B------:R-:W-:Y:S01]  /*2960*/  FADD.FTZ R152, R155, -R152 ;  /* 0x800000989b987221 */ /* 0x000fe20000010000 */
[C---:B------:R-:W-:Y:S01]  /*2970*/  FMUL.FTZ R63, R145.reuse, R58 ;  /* 0x0000003a913f7220 */ /* 0x040fe20000410000 */
[----:B------:R-:W-:Y:S01]  /*2980*/  F2FP.BF16.F32.PACK_AB R59, R60, R57 ;  /* 0x000000393c3b723e */ /* 0x000fe200000010ff */
        /* <DEDUP_REMOVED lines=10> */
[----:B------:R-:W-:-:S03]  /*2a30*/  FMUL.FTZ R61, R61, R144 ;  /* 0x000000903d3d7220 */ /* 0x000fc60000410000 */
[----:B------:R-:W-:Y:S02]  /*2a40*/  F2FP.BF16.F32.PACK_AB R58, R155, R58 ;  /* 0x0000003a9b3a723e */ /* 0x000fe400000010ff */
[----:B------:R-:W-:Y:S02]  /*2a50*/  F2FP.BF16.F32.PACK_AB R57, R60, R57 ;  /* 0x000000393c39723e */ /* 0x000fe400000010ff */
[----:B------:R-:W-:Y:S01]  /*2a60*/  F2FP.BF16.F32.PACK_AB R56, R61, R56 ;  /* 0x000000383d38723e */ /* 0x000fe200000010ff */
[----:B------:R-:W-:Y:S06]  /*2a70*/  BRA `(.L_x_3748) ;  /* 0x0000000000907947 */ /* 0x000fec0003800000 */
.L_x_3747:
[-CC-:B------:R-:W-:Y:S01]  /*2a80*/  FFMA.FTZ R60, R60, R150.reuse, R163.reuse ;  /* 0x000000963c3c7223 */ /* 0x180fe200000100a3 */
[-CC-:B------:R-:W-:Y:S01]  /*2a90*/  FFMA.FTZ R52, R61, R150.reuse, R163.reuse ;  /* 0x000000963d347223 */ /* 0x180fe200000100a3 */
[-CC-:B------:R-:W-:Y:S01]  /*2aa0*/  FFMA.FTZ R50, R58, R150.reuse, R163.reuse ;  /* 0x000000963a327223 */ /* 0x180fe200000100a3 */
[-CC-:B------:R-:W-:Y:S01]  /*2ab0*/  FFMA.FTZ R51, R154, R150.reuse, R163.reuse ;  /* 0x000000969a337223 */ /* 0x180fe200000100a3 */
[-CC-:B------:R-:W-:Y:S01]  /*2ac0*/  FFMA.FTZ R158, R158, R150.reuse, R163.reuse ;  /* 0x000000969e9e7223 */ /* 0x180fe200000100a3 */
[----:B------:R-:W-:Y:S01]  /*2ad0*/  FADD.FTZ R60, R153, -R60 ;  /* 0x8000003c993c7221 */ /* 0x000fe20000010000 */
[----:B------:R-:W-:Y:S01]  /*2ae0*/  FADD.FTZ R58, R155, -R52 ;  /* 0x800000349b3a7221 */ /* 0x000fe20000010000 */
[----:B------:R-:W-:Y:S01]  /*2af0*/  FFMA.FTZ R49, R152, R150, R163 ;  /* 0x0000009698317223 */ /* 0x000fe200000100a3 */
[----:B------:R-:W-:Y:S01]  /*2b00*/  FADD.FTZ R54, R62, -R51 ;  /* 0x800000333e367221 */ /* 0x000fe20000010000 */
[----:B------:R-:W-:Y:S01]  /*2b10*/  FADD.FTZ R158, R63, -R158 ;  /* 0x8000009e3f9e7221 */ /* 0x000fe20000010000 */
[C---:B------:R-:W-:Y:S01]  /*2b20*/  FMUL.FTZ R52, R145.reuse, R60 ;  /* 0x0000003c91347220 */ /* 0x040fe20000410000 */
[----:B------:R-:W-:Y:S01]  /*2b30*/  FMUL.FTZ R53, R145, R58 ;  /* 0x0000003a91357220 */ /* 0x000fe20000410000 */
[-CC-:B------:R-:W-:Y:S01]  /*2b40*/  FFMA.FTZ R48, R56, R150.reuse, R163.reuse ;  /* 0x0000009638307223 */ /* 0x180fe200000100a3 */
[----:B------:R-:W-:Y:S01]  /*2b50*/  FFMA.FTZ R56, R57, R150, R163 ;  /* 0x0000009639387223 */ /* 0x000fe200000100a3 */
[----:B------:R-:W-:Y:S01]  /*2b60*/  FADD.FTZ R156, R156, -R49 ;  /* 0x800000319c9c7221 */ /* 0x000fe20000010000 */
[C---:B------:R-:W-:Y:S01]  /*2b70*/  FMUL.FTZ R54, R145.reuse, R54 ;  /* 0x0000003691367220 */ /* 0x040fe20000410000 */
[----:B------:R-:W-:Y:S01]  /*2b80*/  FMUL.FTZ R55, R145, R158 ;  /* 0x0000009e91377220 */ /* 0x000fe20000410000 */
[-C--:B------:R-:W-:Y:S01]  /*2b90*/  FMUL.FTZ R58, R52, R144.reuse ;  /* 0x00000090343a7220 */ /* 0x080fe20000410000 */
[-C--:B------:R-:W-:Y:S01]  /*2ba0*/  FMUL.FTZ R49, R53, R144.reuse ;  /* 0x0000009035317220 */ /* 0x080fe20000410000 */
[----:B------:R-:W-:Y:S01]  /*2bb0*/  FADD.FTZ R48, R151, -R48 ;  /* 0x8000003097307221 */ /* 0x000fe20000010000 */
[----:B------:R-:W-:Y:S01]  /*2bc0*/  FADD.FTZ R56, R157, -R56 ;  /* 0x800000389d387221 */ /* 0x000fe20000010000 */
[----:B------:R-:W-:Y:S01]  /*2bd0*/  FADD.FTZ R50, R59, -R50 ;  /* 0x800000323b327221 */ /* 0x000fe20000010000 */
[-C--:B------:R-:W-:Y:S01]  /*2be0*/  FMUL.FTZ R59, R54, R144.reuse ;  /* 0x00000090363b7220 */ /* 0x080fe20000410000 */
[----:B------:R-:W-:Y:S01]  /*2bf0*/  FMUL.FTZ R60, R55, R144 ;  /* 0x00000090373c7220 */ /* 0x000fe20000410000 */
[----:B------:R-:W-:Y:S01]  /*2c00*/  F2FP.BF16.F32.PACK_AB R58, R49, R58 ;  /* 0x0000003a313a723e */ /* 0x000fe200000010ff */
[C---:B------:R-:W-:Y:S01]  /*2c10*/  FMUL.FTZ R50, R145.reuse, R50 ;  /* 0x0000003291327220 */ /* 0x040fe20000410000 */
[C---:B------:R-:W-:Y:S01]  /*2c20*/  FMUL.FTZ R51, R145.reuse, R156 ;  /* 0x0000009c91337220 */ /* 0x040fe20000410000 */
[C---:B------:R-:W-:Y:S01]  /*2c30*/  FMUL.FTZ R48, R145.reuse, R48 ;  /* 0x0000003091307220 */ /* 0x040fe20000410000 */
[----:B------:R-:W-:Y:S01]  /*2c40*/  FMUL.FTZ R49, R145, R56 ;  /* 0x0000003891317220 */ /* 0x000fe20000410000 */
[----:B------:R-:W-:Y:S01]  /*2c50*/  F2FP.BF16.F32.PACK_AB R59, R60, R59 ;  /* 0x0000003b3c3b723e */ /* 0x000fe200000010ff */
[-C--:B------:R-:W-:Y:S01]  /*2c60*/  FMUL.FTZ R57, R50, R144.reuse ;  /* 0x0000009032397220 */ /* 0x080fe20000410000 */
[-C--:B------:R-:W-:Y:S01]  /*2c70*/  FMUL.FTZ R60, R51, R144.reuse ;  /* 0x00000090333c7220 */ /* 0x080fe20000410000 */
[-C--:B------:R-:W-:Y:S01]  /*2c80*/  FMUL.FTZ R56, R48, R144.reuse ;  /* 0x0000009030387220 */ /* 0x080fe20000410000 */
[----:B------:R-:W-:-:S03]  /*2c90*/  FMUL.FTZ R61, R49, R144 ;  /* 0x00000090313d7220 */ /* 0x000fc60000410000 */
[----:B------:R-:W-:Y:S02]  /*2ca0*/  F2FP.BF16.F32.PACK_AB R57, R60, R57 ;  /* 0x000000393c39723e */ /* 0x000fe400000010ff */
[----:B------:R-:W-:-:S07]  /*2cb0*/  F2FP.BF16.F32.PACK_AB R56, R61, R56 ;  /* 0x000000383d38723e */ /* 0x000fce00000010ff */
.L_x_3748:
[----:B------:R-:W0:Y:S08]  /*2cc0*/  @P1 LDC.64 R62, c[0x0][0x478] ;  /* 0x00011e00ff3e1b82 */ /* 0x000e300000000a00 */
[----:B------:R-:W1:Y:S01]  /*2cd0*/  LDC.64 R60, c[0x0][0x468] ;  /* 0x00011a00ff3c7b82 */ /* 0x000e620000000a00 */
[----:B0-----:R-:W-:-:S05]  /*2ce0*/  @P1 IMAD.WIDE.U32 R62, R146, 0x20, R62 ;  /* 0x00000020923e1825 */ /* 0x001fca00078e003e */
[----:B------:R-:W-:Y:S04]  /*2cf0*/  @P1 STG.E.128 desc[UR6][R62.64], R48 ;  /* 0x000000303e001986 */ /* 0x000fe8000c101d06 */
[----:B------:R1:W-:Y:S02]  /*2d00*/  @P1 STG.E.128 desc[UR6][R62.64+0x10], R52 ;  /* 0x000010343e001986 */ /* 0x0003e4000c101d06 */
[----:B-1----:R-:W-:-:S05]  /*2d10*/  IMAD.WIDE.U32 R62, R146, 0x10, R60 ;  /* 0x00000010923e7825 */ /* 0x002fca00078e003c */
[----:B------:R0:W-:Y:S01]  /*2d20*/  STG.E.128 desc[UR6][R62.64], R56 ;  /* 0x000000383e007986 */ /* 0x0001e2000c101d06 */
[----:B------:R-:W-:Y:S05]  /*2d30*/  @!P1 BRA `(.L_x_3749) ;  /* 0x0000000000949947 */ /* 0x000fea0003800000 */
[-CC-:B------:R-:W-:Y:S01]  /*2d40*/  FFMA.FTZ R49, R64, R150.reuse, R163.reuse ;  /* 0x0000009640317223 */ /* 0x180fe200000100a3 */
[-CC-:B------:R-:W-:Y:S01]  /*2d50*/  FFMA.FTZ R50, R65, R150.reuse, R163.reuse ;  /* 0x0000009641327223 */ /* 0x180fe200000100a3 */
[-CC-:B------:R-:W-:Y:S01]  /*2d60*/  FFMA.FTZ R66, R66, R150.reuse, R163.reuse ;  /* 0x0000009642427223 */ /* 0x180fe200000100a3 */
[-C--:B------:R-:W-:Y:S01]  /*2d70*/  FFMA.FTZ R67, R67, R150.reuse, R163 ;  /* 0x0000009643437223 */ /* 0x080fe200000100a3 */
[----:B------:R-:W-:Y:S01]  /*2d80*/  FADD.FTZ R48, R84, -R49 ;  /* 0x8000003154307221 */ /* 0x000fe20000010000 */
        /* <DEDUP_REMOVED lines=10> */
[----:B0-----:R-:W-:Y:S01]  /*2e30*/  FADD.FTZ R56, R161, -R54 ;  /* 0x80000036a1387221 */ /* 0x001fe20000010000 */
        /* <DEDUP_REMOVED lines=21> */
.L_x_3749:
[-CC-:B0-----:R-:W-:Y:S01]  /*2f90*/  FFMA.FTZ R57, R64, R150.reuse, R163.reuse ;  /* 0x0000009640397223 */ /* 0x181fe200000100a3 */
        /* <DEDUP_REMOVED lines=30> */
[----:B------:R-:W-:-:S02]  /*3180*/  FMUL.FTZ R63, R59, R144 ;  /* 0x000000903b3f7220 */ /* 0x000fc40000410000 */
[----:B------:R-:W-:Y:S02]  /*3190*/  F2FP.BF16.F32.PACK_AB R59, R64, R85 ;  /* 0x00000055403b723e */ /* 0x000fe400000010ff */
[----:B------:R-:W-:Y:S02]  /*31a0*/  F2FP.BF16.F32.PACK_AB R58, R71, R58 ;  /* 0x0000003a473a723e */ /* 0x000fe400000010ff */
[----:B------:R-:W-:Y:S02]  /*31b0*/  F2FP.BF16.F32.PACK_AB R57, R62, R57 ;  /* 0x000000393e39723e */ /* 0x000fe400000010ff */
[----:B------:R-:W-:-:S07]  /*31c0*/  F2FP.BF16.F32.PACK_AB R56, R63, R56 ;  /* 0x000000383f38723e */ /* 0x000fce00000010ff */
.L_x_3750:
[----:B------:R-:W0:Y:S01]  /*31d0*/  @P1 LDC.64 R62, c[0x0][0x478] ;  /* 0x00011e00ff3e1b82 */ /* 0x000e220000000a00 */
[----:B------:R-:W-:-:S04]  /*31e0*/  IMAD.WIDE.U32 R64, R69, 0x10, R60 ;  /* 0x0000001045407825 */ /* 0x000fc800078e003c */
[----:B0-----:R-:W-:-:S05]  /*31f0*/  @P1 IMAD.WIDE.U32 R62, R69, 0x20, R62 ;  /* 0x00000020453e1825 */ /* 0x001fca00078e003e */
[----:B------:R0:W-:Y:S04]  /*3200*/  @P1 STG.E.128 desc[UR6][R62.64], R48 ;  /* 0x000000303e001986 */ /* 0x0001e8000c101d06 */
[----:B------:R0:W-:Y:S04]  /*3210*/  @P1 STG.E.128 desc[UR6][R62.64+0x10], R52 ;  /* 0x000010343e001986 */ /* 0x0001e8000c101d06 */
[----:B------:R0:W-:Y:S01]  /*3220*/  STG.E.128 desc[UR6][R64.64], R56 ;  /* 0x0000003840007986 */ /* 0x0001e2000c101d06 */
[----:B------:R-:W-:Y:S05]  /*3230*/  @!P1 BRA `(.L_x_3751) ;  /* 0x0000000000949947 */ /* 0x000fea0003800000 */
[-CC-:B0-----:R-:W-:Y:S01]  /*3240*/  FFMA.FTZ R49, R72, R150.reuse, R163.reuse ;  /* 0x0000009648317223 */ /* 0x181fe200000100a3 */
        /* <DEDUP_REMOVED lines=36> */
.L_x_3751:
        /* <DEDUP_REMOVED lines=36> */
.L_x_3752:
[----:B------:R-:W0:Y:S01]  /*36d0*/  @P1 LDC.64 R62, c[0x0][0x478] ;  /* 0x00011e00ff3e1b82 */ /* 0x000e220000000a00 */
[----:B------:R-:W-:-:S04]  /*36e0*/  IMAD.WIDE.U32 R60, R68, 0x10, R60 ;  /* 0x00000010443c7825 */ /* 0x000fc800078e003c */
[----:B0-----:R-:W-:-:S05]  /*36f0*/  @P1 IMAD.WIDE.U32 R62, R68, 0x20, R62 ;  /* 0x00000020443e1825 */ /* 0x001fca00078e003e */
[----:B------:R0:W-:Y:S04]  /*3700*/  @P1 STG.E.128 desc[UR6][R62.64], R48 ;  /* 0x000000303e001986 */ /* 0x0001e8000c101d06 */
[----:B------:R0:W-:Y:S04]  /*3710*/  @P1 STG.E.128 desc[UR6][R62.64+0x10], R52 ;  /* 0x000010343e001986 */ /* 0x0001e8000c101d06 */
[----:B------:R0:W-:Y:S02]  /*3720*/  STG.E.128 desc[UR6][R60.64], R56 ;  /* 0x000000383c007986 */ /* 0x0001e4000c101d06 */
.L_x_3746:
[----:B012---:R-:W0:Y:S02]  /*3730*/  LDC.64 R56, c[0x0][0x380] ;  /* 0x0000e000ff387b82 */ /* 0x007e240000000a00 */
[----:B0-----:R-:W-:-:S04]  /*3740*/  LEA R143, R56, R143, 0x2 ;  /* 0x0000008f388f7211 */ /* 0x001fc800078e10ff */
[----:B------:R-:W-:-:S13]  /*3750*/  ISETP.GE.AND P1, PT, R143, R57, PT ;  /* 0x000000398f00720c */ /* 0x000fda0003f26270 */
[----:B------:R-:W-:Y:S05]  /*3760*/  @!P1 BRA `(.L_x_3753) ;  /* 0xffffffcc00e09947 */ /* 0x000fea000383ffff */
[----:B------:R-:W-:Y:S05]  /*3770*/  BSYNC B1 ;  /* 0x0000000000017941 */ /* 0x000fea0003800000 */
.L_x_3742:
[----:B-----5:R-:W-:Y:S02]  /*3780*/  MOV R39, R19 ;  /* 0x0000001300277202 */ /* 0x020fe40000000f00 */
        /* <DEDUP_REMOVED lines=47> */
.L_x_3741:
[----:B------:R-:W-:Y:S05]  /*3a80*/  BSYNC B0 ;  /* 0x0000000000007941 */ /* 0x000fea0003800000 */
.L_x_3740:
        /* <DEDUP_REMOVED lines=46> */
[----:B------:R-:W-:Y:S04]  /*3d70*/  LDS R50, [R4+0x2600] ;  /* 0x0026000004327984 */ /* 0x000fe80000000800 */
        /* <DEDUP_REMOVED lines=12> */
[----:B------:R-:W-:Y:S02]  /*3e40*/  FADD.FTZ R21, R21, R48 ;  /* 0x0000003015157221 */ /* 0x000fe40000010000 */
        /* <DEDUP_REMOVED lines=10> */
[----:B------:R1:W-:Y:S05]  /*3ef0*/  STS.128 [R2+0x810], R8 ;  /* 0x0008100802007388 */ /* 0x0003ea0000000c00 */
[----:B------:R-:W-:Y:S01]  /*3f00*/  BAR.SYNC.DEFER_BLOCKING 0x0 ;  /* 0x0000000000007b1d */ /* 0x000fe20000010000 */
[----:B-1----:R-:W-:Y:S01]  /*3f10*/  FADD.FTZ R9, R3, R22 ;  /* 0x0000001603097221 */ /* 0x002fe20000010000 */
[----:B------:R-:W-:Y:S01]  /*3f20*/  FADD.FTZ R11, R5, R50 ;  /* 0x00000032050b7221 */ /* 0x000fe20000010000 */
[----:B0-----:R-:W-:-:S05]  /*3f30*/  IMAD R3, R26, UR4, RZ ;  /* 0x000000041a037c24 */ /* 0x001fca000f8e02ff */
[----:B------:R-:W-:Y:S01]  /*3f40*/  IADD3 R0, P0, PT, R3, R0, RZ ;  /* 0x0000000003007210 */ /* 0x000fe20007f1e0ff */
[----:B------:R-:W0:Y:S03]  /*3f50*/  LDS R33, [R4] ;  /* 0x0000000004217984 */ /* 0x000e260000000800 */
[----:B------:R-:W-:Y:S01]  /*3f60*/  IADD3.X R3, PT, PT, RZ, RZ, RZ, P0, !PT ;  /* 0x000000ffff037210 */ /* 0x000fe200007fe4ff */
[----:B------:R-:W1:Y:S01]  /*3f70*/  LDS R36, [R4+0x200] ;  /* 0x0002000004247984 */ /* 0x000e620000000800 */
[C---:B------:R-:W-:Y:S02]  /*3f80*/  SHF.L.U32 R5, R0.reuse, 0x2, RZ ;  /* 0x0000000200057819 */ /* 0x040fe400000006ff */
[----:B------:R-:W-:Y:S01]  /*3f90*/  SHF.L.U64.HI R0, R0, 0x2, R3 ;  /* 0x0000000200007819 */ /* 0x000fe20000010203 */
[----:B------:R-:W2:Y:S01]  /*3fa0*/  LDS R24, [R4+0xc00] ;  /* 0x000c000004187984 */ /* 0x000ea20000000800 */
[----:B------:R-:W-:-:S03]  /*3fb0*/  IADD3 R2, P0, PT, R5, UR18, RZ ;  /* 0x0000001205027c10 */ /* 0x000fc6000ff1e0ff */
[----:B------:R-:W3:Y:S01]  /*3fc0*/  LDS R8, [R4+0x400] ;  /* 0x0004000004087984 */ /* 0x000ee20000000800 */
[----:B------:R-:W-:-:S03]  /*3fd0*/  IADD3.X R3, PT, PT, R0, UR19, RZ, P0, !PT ;  /* 0x0000001300037c10 */ /* 0x000fc600087fe4ff */
        /* <DEDUP_REMOVED lines=59> */
.L_x_3743:
        /* <DEDUP_REMOVED lines=8> */
.L_x_3755:
[----:B------:R-:W-:Y:S05]  /*4410*/  BSYNC B2 ;  /* 0x0000000000027941 */ /* 0x000fea0003800000 */
.L_x_3754:
[----:B------:R-:W-:Y:S01]  /*4420*/  FADD.FTZ R150, R150, R68 ;  /* 0x0000004496967221 */ /* 0x000fe20000010000 */
[----:B------:R-:W-:Y:S01]  /*4430*/  MOV R68, R69 ;  /* 0x0000004500447202 */ /* 0x000fe20000000f00 */
[----:B------:R-:W-:Y:S01]  /*4440*/  HFMA2 R165, -RZ, RZ, 0, 5.9604644775390625e-08 ;  /* 0x00000001ffa57431 */ /* 0x000fe200000001ff */
[----:B------:R-:W-:Y:S02]  /*4450*/  MOV R164, 0x1f ;  /* 0x0000001f00a47802 */ /* 0x000fe40000000f00 */
[----:B------:R-:W-:-:S07]  /*4460*/  MOV R163, 0xffffffff ;  /* 0xffffffff00a37802 */ /* 0x000fce0000000f00 */
[----:B------:R-:W-:Y:S05]  /*4470*/  WARPSYNC.COLLECTIVE R163, `(.L_x_3756) ;  /* 0x00000000a3087348 */ /* 0x000fea0003c00000 */
[----:B------:R0:W1:Y:S02]  /*4480*/  SHFL.BFLY P3, R68, R68, R165, R164 ;  /* 0x0c0000a544447389 */ /* 0x00006400000600a4 */
[----:B01----:R-:W-:Y:S05]  /*4490*/  ENDCOLLECTIVE ;  /* 0x000000000000791b */ /* 0x003fea0003800000 */
.L_x_3756:
[----:B------:R-:W-:Y:S01]  /*44a0*/  HFMA2 R165, -RZ, RZ, 0, 1.1920928955078125e-07 ;  /* 0x00000002ffa57431 */ /* 0x000fe200000001ff */
[----:B------:R-:W-:Y:S02]  /*44b0*/  MOV R162, R68 ;  /* 0x0000004400a27202 */ /* 0x000fe40000000f00 */
[----:B------:R-:W-:-:S03]  /*44c0*/  MOV R68, R150 ;  /* 0x0000009600447202 */ /* 0x000fc60000000f00 */
[----:B------:R-:W-:-:S07]  /*44d0*/  FADD.FTZ R69, R69, R162 ;  /* 0x000000a245457221 */ /* 0x000fce0000010000 */
[----:B------:R-:W-:Y:S05]  /*44e0*/  WARPSYNC.COLLECTIVE R163, `(.L_x_3757) ;  /* 0x00000000a3087348 */ /* 0x000fea0003c00000 */
[----:B------:R0:W1:Y:S02]  /*44f0*/  SHFL.BFLY P3, R68, R68, R165, R164 ;  /* 0x0c0000a544447389 */ /* 0x00006400000600a4 */
[----:B01----:R-:W-:Y:S05]  /*4500*/  ENDCOLLECTIVE ;  /* 0x000000000000791b */ /* 0x003fea0003800000 */
.L_x_3757:
[----:B------:R-:W-:Y:S02]  /*4510*/  MOV R162, R68 ;  /* 0x0000004400a27202 */ /* 0x000fe40000000f00 */
[----:B------:R-:W-:-:S03]  /*4520*/  MOV R68, R69 ;  /* 0x0000004500447202 */ /* 0x000fc60000000f00 */
[----:B------:R-:W-:-:S07]  /*4530*/  FADD.FTZ R162, R150, R162 ;  /* 0x000000a296a27221 */ /* 0x000fce0000010000 */
[----:B------:R-:W-:Y:S05]  /*4540*/  WARPSYNC.COLLECTIVE R163, `(.L_x_3758) ;  /* 0x00000000a3087348 */ /* 0x000fea0003c00000 */
[----:B------:R0:W1:Y:S02]  /*4550*/  SHFL.BFLY P3, R68, R68, R165, R164 ;  /* 0x0c0000a544447389 */ /* 0x00006400000600a4 */
[----:B01----:R-:W-:Y:S05]  /*4560*/  ENDCOLLECTIVE ;  /* 0x000000000000791b */ /* 0x003fea0003800000 */
.L_x_3758:
[----:B------:R-:W-:Y:S02]  /*4570*/  HFMA2 R165, -RZ, RZ, 0, 2.384185791015625e-07 ;  /* 0x00000004ffa57431 */ /* 0x000fe400000001ff */
[----:B------:R-:W-:Y:S01]  /*4580*/  FADD.FTZ R69, R69, R68 ;  /* 0x0000004445457221 */ /* 0x000fe20000010000 */
[----:B------:R-:W-:-:S07]  /*4590*/  MOV R68, R162 ;  /* 0x000000a200447202 */ /* 0x000fce0000000f00 */
[----:B------:R-:W-:Y:S05]  /*45a0*/  WARPSYNC.COLLECTIVE R163, `(.L_x_3759) ;  /* 0x00000000a3087348 */ /* 0x000fea0003c00000 */
[----:B------:R0:W1:Y:S02]  /*45b0*/  SHFL.BFLY P3, R68, R68, R165, R164 ;  /* 0x0c0000a544447389 */ /* 0x00006400000600a4 */
[----:B01----:R-:W-:Y:S05]  /*45c0*/  ENDCOLLECTIVE ;  /* 0x000000000000791b */ /* 0x003fea0003800000 */
.L_x_3759:
[----:B------:R-:W-:Y:S01]  /*45d0*/  FADD.FTZ R162, R162, R68 ;  /* 0x00000044a2a27221 */ /* 0x000fe20000010000 */
[----:B------:R-:W-:-:S07]  /*45e0*/  MOV R68, R69 ;  /* 0x0000004500447202 */ /* 0x000fce0000000f00 */
[----:B------:R-:W-:Y:S05]  /*45f0*/  WARPSYNC.COLLECTIVE R163, `(.L_x_3760) ;  /* 0x00000000a3087348 */ /* 0x000fea0003c00000 */
[----:B------:R0:W1:Y:S02]  /*4600*/  SHFL.BFLY P3, R68, R68, R165, R164 ;  /* 0x0c0000a544447389 */ /* 0x00006400000600a4 */
[----:B01----:R-:W-:Y:S05]  /*4610*/  ENDCOLLECTIVE ;  /* 0x000000000000791b */ /* 0x003fea0003800000 */
.L_x_3760:
[----:B------:R-:W-:Y:S02]  /*4620*/  HFMA2 R165, -RZ, RZ, 0, 4.76837158203125e-07 ;  /* 0x00000008ffa57431 */ /* 0x000fe400000001ff */
[----:B------:R-:W-:Y:S01]  /*4630*/  FADD.FTZ R150, R69, R68 ;  /* 0x0000004445967221 */ /* 0x000fe20000010000 */
[----:B------:R-:W-:-:S07]  /*4640*/  MOV R68, R162 ;  /* 0x000000a200447202 */ /* 0x000fce0000000f00 */
[----:B------:R-:W-:Y:S05]  /*4650*/  WARPSYNC.COLLECTIVE R163, `(.L_x_3761) ;  /* 0x00000000a3087348 */ /* 0x000fea0003c00000 */
[----:B------:R0:W1:Y:S02]  /*4660*/  SHFL.BFLY P3, R68, R68, R165, R164 ;  /* 0x0c0000a544447389 */ /* 0x00006400000600a4 */
[----:B01----:R-:W-:Y:S05]  /*4670*/  ENDCOLLECTIVE ;  /* 0x000000000000791b */ /* 0x003fea0003800000 */
.L_x_3761:
[----:B------:R-:W-:Y:S01]  /*4680*/  FADD.FTZ R162, R162, R68 ;  /* 0x00000044a2a27221 */ /* 0x000fe20000010000 */
[----:B------:R-:W-:-:S07]  /*4690*/  MOV R68, R150 ;  /* 0x0000009600447202 */ /* 0x000fce0000000f00 */
[----:B------:R-:W-:Y:S05]  /*46a0*/  WARPSYNC.COLLECTIVE R163, `(.L_x_3762) ;  /* 0x00000000a3087348 */ /* 0x000fea0003c00000 */
[----:B------:R0:W1:Y:S02]  /*46b0*/  SHFL.BFLY P3, R68, R68, R165, R164 ;  /* 0x0c0000a544447389 */ /* 0x00006400000600a4 */
[----:B01----:R-:W-:Y:S05]  /*46c0*/  ENDCOLLECTIVE ;  /* 0x000000000000791b */ /* 0x003fea0003800000 */
.L_x_3762:
[----:B------:R-:W-:Y:S01]  /*46d0*/  HFMA2 R165, -RZ, RZ, 0, 9.5367431640625e-07 ;  /* 0x00000010ffa57431 */ /* 0x000fe200000001ff */
[----:B------:R-:W-:Y:S02]  /*46e0*/  MOV R69, R68 ;  /* 0x0000004400457202 */ /* 0x000fe40000000f00 */
[----:B------:R-:W-:-:S03]  /*46f0*/  MOV R68, R162 ;  /* 0x000000a200447202 */ /* 0x000fc60000000f00 */
[----:B------:R-:W-:-:S07]  /*4700*/  FADD.FTZ R150, R150, R69 ;  /* 0x0000004596967221 */ /* 0x000fce0000010000 */
[----:B------:R-:W-:Y:S05]  /*4710*/  WARPSYNC.COLLECTIVE R163, `(.L_x_3763) ;  /* 0x00000000a3087348 */ /* 0x000fea0003c00000 */
[----:B------:R0:W1:Y:S02]  /*4720*/  SHFL.BFLY P3, R68, R68, R165, R164 ;  /* 0x0c0000a544447389 */ /* 0x00006400000600a4 */
[----:B01----:R-:W-:Y:S05]  /*4730*/  ENDCOLLECTIVE ;  /* 0x000000000000791b */ /* 0x003fea0003800000 */
.L_x_3763:
[----:B------:R-:W-:Y:S02]  /*4740*/  MOV R69, R68 ;  /* 0x0000004400457202 */ /* 0x000fe40000000f00 */
[----:B------:R-:W-:-:S07]  /*4750*/  MOV R68, R150 ;  /* 0x0000009600447202 */ /* 0x000fce0000000f00 */
[----:B------:R-:W-:Y:S05]  /*4760*/  WARPSYNC.COLLECTIVE R163, `(.L_x_3764) ;  /* 0x00000000a3087348 */ /* 0x000fea0003c00000 */
[----:B------:R0:W1:Y:S02]  /*4770*/  SHFL.BFLY P3, R68, R68, R165, R164 ;  /* 0x0c0000a544447389 */ /* 0x00006400000600a4 */
[----:B01----:R-:W-:Y:S05]  /*4780*/  ENDCOLLECTIVE ;  /* 0x000000000000791b */ /* 0x003fea0003800000 */
.L_x_3764:
[----:B------:R-:W-:Y:S05]  /*4790*/  BRA `(.L_x_3765) ;  /* 0xffffffd000247947 */ /* 0x000fea000383ffff */
.L_x_3766:
        /* <DEDUP_REMOVED lines=14> */
.L_x_14472:


//--------------------- .text._ZN10layer_norm13ln_bwd_kernelINS_13Kernel_traitsI13__nv_bfloat16S2_fS2_fjLj768ELj1ELj4ELj1ELj16ENS_18Kernel_traits_baseILj768ES2_S2_fS2_fjLj128EEEEELb0ELb0ELb1ELb0EEEvNS_9BwdParamsE --------------------------
	.section	.text._ZN10layer_norm13ln_bwd_kernelINS_13Kernel_traitsI13__nv_bfloat16S2_fS2_fjLj768ELj1ELj4ELj1ELj16ENS_18Kernel_traits_baseILj768ES2_S2_fS2_fjLj128EEEEELb0ELb0ELb1ELb0EEEvNS_9BwdParamsE,"ax",@progbits
	.align	128
        .global         _ZN10layer_norm13ln_bwd_kernelINS_13Kernel_traitsI13__nv_bfloat16S2_fS2_fjLj768ELj1ELj4ELj1ELj16ENS_18Kernel_traits_baseILj768ES2_S2_fS2_fjLj128EEEEELb0ELb0ELb1ELb0EEEvNS_9BwdParamsE
        .type           _ZN10layer_norm13ln_bwd_kernelINS_13Kernel_traitsI13__nv_bfloat16S2_fS2_fjLj768ELj1ELj4ELj1ELj16ENS_18Kernel_traits_baseILj768ES2_S2_fS2_fjLj128EEEEELb0ELb0ELb1ELb0EEEvNS_9BwdParamsE,@function
        .size           _ZN10layer_norm13ln_bwd_kernelINS_13Kernel_traitsI13__nv_bfloat16S2_fS2_fjLj768ELj1ELj4ELj1ELj16ENS_18Kernel_traits_baseILj768ES2_S2_fS2_fjLj128EEEEELb0ELb0ELb1ELb0EEEvNS_9BwdParamsE,(.L_x_14473 - _ZN10layer_norm13ln_bwd_kernelINS_13Kernel_traitsI13__nv_bfloat16S2_fS2_fjLj768ELj1ELj4ELj1ELj16ENS_18Kernel_traits_baseILj768ES2_S2_fS2_fjLj128EEEEELb0ELb0ELb1ELb0EEEvNS_9BwdParamsE)
        .other          _ZN10layer_norm13ln_bwd_kernelINS_13Kernel_traitsI13__nv_bfloat16S2_fS2_fjLj768ELj1ELj4ELj1ELj16ENS_18Kernel_traits_baseILj768ES2_S2_fS2_fjLj128EEEEELb0ELb0ELb1ELb0EEEvNS_9BwdParamsE,@"STO_CUDA_ENTRY STV_DEFAULT"
_ZN10layer_norm13ln_bwd_kernelINS_13Kernel_traitsI13__nv_bfloat16S2_fS2_fjLj768ELj1ELj4ELj1ELj16ENS_18Kernel_traits_baseILj768ES2_S2_fS2_fjLj128EEEEELb0ELb0ELb1ELb0EEEvNS_9BwdParamsE:
.text._ZN10layer_norm13ln_bwd_kernelINS_13Kernel_traitsI13__nv_bfloat16S2_fS2_fjLj768ELj1ELj4ELj1ELj16ENS_18Kernel_traits_baseILj768ES2_S2_fS2_fjLj128EEEEELb0ELb0ELb1ELb0EEEvNS_9BwdParamsE:
        /* <DEDUP_REMOVED lines=86> */
.L_x_3881:
[----:B0-----:R-:W0:Y:S08]  /*0560*/  LDC.64 R6, c[0x0][0x3f8] ;  /* 0x0000fe00ff067b82 */ /* 0x001e300000000a00 */
        /* <DEDUP_REMOVED lines=13> */
[----:B------:R-:W0:Y:S02]  /*0640*/  LDC.64 R10, c[0x0][0x3c0] ;  /* 0x0000f000ff0a7b82 */ /* 0x000e240000000a00 */
[----:B0-----:R-:W-:-:S05]  /*0650*/  IMAD.WIDE R112, R8, 0x4, R10 ;  /* 0x0000000408707825 */ /* 0x001fca00078e020a */
[----:B------:R-:W2:Y:S01]  /*0660*/  LDG.E R4, desc[UR6][R112.64] ;  /* 0x0000000670047981 */ /* 0x000ea2000c1e1900 */
[----:B------:R-:W-:Y:S01]  /*0670*/  MOV R11, UR13 ;  /* 0x0000000d000b7c02 */ /* 0x000fe20008000f00 */
[----:B------:R-:W-:Y:S01]  /*0680*/  BSSY.RECONVERGENT B1, `(.L_x_3770) ;  /* 0x0000074000017945 */ /* 0x000fe20003800200 */
[----:B------:R-:W-:Y:S01]  /*0690*/  IADD3 R2, PT, PT, R7, -0x1, RZ ;  /* 0xffffffff07027810 */ /* 0x000fe20007ffe0ff */
[----:B------:R-:W0:Y:S01]  /*06a0*/  S2R R12, SR_TID.X ;  /* 0x00000000000c7919 */ /* 0x000e220000002100 */
[C---:B------:R-:W-:Y:S01]  /*06b0*/  ISETP.GE.U32.AND P3, PT, R9.reuse, 0x20, PT ;  /* 0x000000200900780c */ /* 0x040fe20003f66070 */
        /* <DEDUP_REMOVED lines=8> */
[----:B------:R-:W-:Y:S02]  /*0740*/  ISETP.GE.U32.AND P2, PT, R9, 0x60, PT ;  /* 0x000000600900780c */ /* 0x000fe40003f46070 */
[----:B------:R-:W-:Y:S02]  /*0750*/  MOV R171, RZ ;  /* 0x000000ff00ab7202 */ /* 0x000fe40000000f00 */
[----:B------:R-:W-:-:S02]  /*0760*/  MOV R168, RZ ;  /* 0x000000ff00a87202 */ /* 0x000fc40000000f00 */
[----:B0-----:R-:W-:-:S04]  /*0770*/  LOP3.LUT R10, R12, 0x1f, RZ, 0xc0, !PT ;  /* 0x0000001f0c0a7812 */ /* 0x001fc800078ec0ff */
[-C--:B------:R-:W-:Y:S02]  /*0780*/  LEA.HI.SX32 R2, R115, R10.reuse, 0x1d ;  /* 0x0000000a73027211 */ /* 0x080fe400078feaff */
        /* <DEDUP_REMOVED lines=8> */
[----:B-1----:R-:W-:-:S05]  /*0810*/  IMAD.WIDE.U32 R170, R0, 0x20, R170 ;  /* 0x0000002000aa7825 */ /* 0x002fca00078e00aa */
[----:B------:R-:W3:Y:S04]  /*0820*/  LDG.E.128 R116, desc[UR6][R170.64] ;  /* 0x00000006aa747981 */ /* 0x000ee8000c1e1d00 */
[----:B------:R-:W4:Y:S01]  /*0830*/  LDG.E.128 R120, desc[UR6][R170.64+0x10] ;  /* 0x00001006aa787981 */ /* 0x000f22000c1e1d00 */
[----:B------:R-:W-:Y:S02]  /*0840*/  PRMT R15, R24, 0x7632, R15 ;  /* 0x00007632180f7816 */ /* 0x000fe4000000000f */
[----:B------:R-:W-:Y:S02]  /*0850*/  ISETP.NE.U32.AND P0, PT, RZ, UR10, PT ;  /* 0x0000000aff007c0c */ /* 0x000fe4000bf05070 */
[----:B------:R-:W-:Y:S02]  /*0860*/  SHF.L.U32 R15, R15, 0x10, RZ ;  /* 0x000000100f0f7819 */ /* 0x000fe400000006ff */
[----:B------:R-:W-:-:S02]  /*0870*/  PRMT R127, R25, 0x7632, R127 ;  /* 0x00007632197f7816 */ /* 0x000fc4000000007f */
[----:B------:R-:W-:Y:S02]  /*0880*/  ISETP.NE.AND.EX P0, PT, RZ, UR11, PT, P0 ;  /* 0x0000000bff007c0c */ /* 0x000fe4000bf05300 */
[----:B------:R-:W-:Y:S02]  /*0890*/  SHF.L.U32 R127, R127, 0x10, RZ ;  /* 0x000000107f7f7819 */ /* 0x000fe400000006ff */
[----:B------:R-:W-:Y:S02]  /*08a0*/  PRMT R131, R26, 0x7632, R131 ;  /* 0x000076321a837816 */ /* 0x000fe40000000083 */
[----:B------:R-:W-:Y:S02]  /*08b0*/  PRMT R135, R27, 0x7632, R135 ;  /* 0x000076321b877816 */ /* 0x000fe40000000087 */
[----:B------:R-:W-:Y:S02]  /*08c0*/  SHF.L.U32 R131, R131, 0x10, RZ ;  /* 0x0000001083837819 */ /* 0x000fe400000006ff */
[----:B------:R-:W-:-:S03]  /*08d0*/  SHF.L.U32 R135, R135, 0x10, RZ ;  /* 0x0000001087877819 */ /* 0x000fc600000006ff */
[----:B------:R-:W0:Y:S01]  /*08e0*/  @P0 LDC.64 R168, c[0x0][0x438] ;  /* 0x00010e00ffa80b82 */ /* 0x000e220000000a00 */
[----:B------:R-:W-:Y:S02]  /*08f0*/  SHF.L.U32 R154, R25, 0x10, RZ ;  /* 0x00000010199a7819 */ /* 0x000fe400000006ff */
[----:B------:R-:W-:Y:S02]  /*0900*/  SHF.L.U32 R157, R26, 0x10, RZ ;  /* 0x000000101a9d7819 */ /* 0x000fe400000006ff */
[----:B------:R-:W-:Y:S01]  /*0910*/  IADD3 R158, PT, PT, R158, 0x20, RZ ;  /* 0x000000209e9e7810 */ /* 0x000fe20007ffe0ff */
[----:B0-----:R-:W-:-:S05]  /*0920*/  @P0 IMAD.WIDE.U32 R168, R0, 0x20, R168 ;  /* 0x0000002000a80825 */ /* 0x001fca00078e00a8 */
[----:B------:R-:W5:Y:S04]  /*0930*/  @P0 LDG.E.128 R84, desc[UR6][R168.64] ;  /* 0x00000006a8540981 */ /* 0x000f68000c1e1d00 */
[----:B------:R0:W5:Y:S01]  /*0940*/  @P0 LDG.E.128 R88, desc[UR6][R168.64+0x10] ;  /* 0x00001006a8580981 */ /* 0x000162000c1e1d00 */
[----:B------:R-:W-:Y:S02]  /*0950*/  IADD3 R0, PT, PT, R0, 0x20, RZ ;  /* 0x0000002000007810 */ /* 0x000fe40007ffe0ff */
[----:B--2---:R-:W-:-:S04]  /*0960*/  PRMT R3, R112, 0x7632, R3 ;  /* 0x0000763270037816 */ /* 0x004fc80000000003 */
[----:B------:R-:W-:Y:S01]  /*0970*/  SHF.L.U32 R128, R3, 0x10, RZ ;  /* 0x0000001003807819 */ /* 0x000fe200000006ff */
[C---:B---3--:R-:W-:Y:S01]  /*0980*/  FADD.FTZ R117, -R4.reuse, R117 ;  /* 0x0000007504757221 */ /* 0x048fe20000010100 */
[----:B------:R-:W-:Y:S01]  /*0990*/  PRMT R3, R113, 0x7632, R3 ;  /* 0x0000763271037816 */ /* 0x000fe20000000003 */
[----:B------:R-:W-:Y:S02]  /*09a0*/  FADD.FTZ R119, -R4, R119 ;  /* 0x0000007704777221 */ /* 0x000fe40000010100 */
[----:B-----5:R-:W-:Y:S01]  /*09b0*/  FMUL.FTZ R124, R6, R117 ;  /* 0x00000075067c7220 */ /* 0x020fe20000410000 */
[-C--:B------:R-:W-:Y:S01]  /*09c0*/  FMUL.FTZ R15, R15, R128.reuse ;  /* 0x000000800f0f7220 */ /* 0x080fe20000410000 */
[----:B------:R-:W-:Y:S01]  /*09d0*/  FADD.FTZ R61, R61, R128 ;  /* 0x000000803d3d7221 */ /* 0x000fe20000010000 */
[----:B------:R-:W-:Y:S01]  /*09e0*/  SHF.L.U32 R132, R3, 0x10, RZ ;  /* 0x0000001003847819 */ /* 0x000fe200000006ff */
[----:B------:R-:W-:Y:S01]  /*09f0*/  FFMA.FTZ R37, R124, R128, R37 ;  /* 0x000000807c257223 */ /* 0x000fe20000010025 */
[----:B------:R-:W-:Y:S01]  /*0a00*/  FMUL.FTZ R128, R6, R119 ;  /* 0x0000007706807220 */ /* 0x000fe20000410000 */
[----:B------:R-:W-:Y:S01]  /*0a10*/  PRMT R3, R114, 0x7632, R3 ;  /* 0x0000763272037816 */ /* 0x000fe20000000003 */
[----:B----4-:R-:W-:Y:S01]  /*0a20*/  FADD.FTZ R121, -R4, R121 ;  /* 0x0000007904797221 */ /* 0x010fe20000010100 */
[-C--:B------:R-:W-:Y:S01]  /*0a30*/  FMUL.FTZ R127, R127, R132.reuse ;  /* 0x000000847f7f7220 */ /* 0x080fe20000410000 */
[----:B------:R-:W-:Y:S01]  /*0a40*/  FFMA.FTZ R39, R128, R132, R39 ;  /* 0x0000008480277223 */ /* 0x000fe20000010027 */
[----:B------:R-:W-:Y:S01]  /*0a50*/  FADD.FTZ R63, R63, R132 ;  /* 0x000000843f3f7221 */ /* 0x000fe20000010000 */
[----:B------:R-:W-:Y:S01]  /*0a60*/  SHF.L.U32 R136, R3, 0x10, RZ ;  /* 0x0000001003887819 */ /* 0x000fe200000006ff */
[----:B------:R-:W-:Y:S01]  /*0a70*/  FMUL.FTZ R132, R6, R121 ;  /* 0x0000007906847220 */ /* 0x000fe20000410000 */
[----:B------:R-:W-:Y:S01]  /*0a80*/  PRMT R3, R115, 0x7632, R3 ;  /* 0x0000763273037816 */ /* 0x000fe20000000003 */
[----:B------:R-:W-:-:S02]  /*0a90*/  FADD.FTZ R123, -R4, R123 ;  /* 0x0000007b047b7221 */ /* 0x000fc40000010100 */
[-C--:B------:R-:W-:Y:S01]  /*0aa0*/  FMUL.FTZ R131, R131, R136.reuse ;  /* 0x0000008883837220 */ /* 0x080fe20000410000 */
[----:B------:R-:W-:Y:S01]  /*0ab0*/  FADD.FTZ R65, R65, R136 ;  /* 0x0000008841417221 */ /* 0x000fe20000010000 */
[----:B------:R-:W-:Y:S01]  /*0ac0*/  FFMA.FTZ R41, R132, R136, R41 ;  /* 0x0000008884297223 */ /* 0x000fe20000010029 */
[----:B------:R-:W-:Y:S01]  /*0ad0*/  SHF.L.U32 R138, R3, 0x10, RZ ;  /* 0x00000010038a7819 */ /* 0x000fe200000006ff */
[----:B------:R-:W-:Y:S01]  /*0ae0*/  FMUL.FTZ R136, R6, R123 ;  /* 0x0000007b06887220 */ /* 0x000fe20000410000 */
[----:B------:R-:W-:Y:S01]  /*0af0*/  SHF.L.U32 R117, R112, 0x10, RZ ;  /* 0x0000001070757819 */ /* 0x000fe200000006ff */
[----:B------:R-:W-:Y:S02]  /*0b00*/  FADD.FTZ R149, -R4, R118 ;  /* 0x0000007604957221 */ /* 0x000fe40000010100 */
[-C--:B------:R-:W-:Y:S01]  /*0b10*/  FMUL.FTZ R135, R135, R138.reuse ;  /* 0x0000008a87877220 */ /* 0x080fe20000410000 */
[----:B------:R-:W-:Y:S01]  /*0b20*/  FADD.FTZ R67, R67, R138 ;  /* 0x0000008a43437221 */ /* 0x000fe20000010000 */
[----:B------:R-:W-:Y:S01]  /*0b30*/  FFMA.FTZ R43, R136, R138, R43 ;  /* 0x0000008a882b7223 */ /* 0x000fe2000001002b */
[----:B------:R-:W-:Y:S01]  /*0b40*/  SHF.L.U32 R138, R24, 0x10, RZ ;  /* 0x00000010188a7819 */ /* 0x000fe200000006ff */
[----:B------:R-:W-:Y:S01]  /*0b50*/  FADD.FTZ R3, -R4, R116 ;  /* 0x0000007404037221 */ /* 0x000fe20000010100 */
[----:B------:R-:W-:Y:S01]  /*0b60*/  SHF.L.U32 R113, R113, 0x10, RZ ;  /* 0x0000001071717819 */ /* 0x000fe200000006ff */
[----:B------:R-:W-:-:S02]  /*0b70*/  FMUL.FTZ R149, R6, R149 ;  /* 0x0000009506957220 */ /* 0x000fc40000410000 */
[----:B------:R-:W-:Y:S01]  /*0b80*/  FMUL.FTZ R138, R138, R117 ;  /* 0x000000758a8a7220 */ /* 0x000fe20000410000 */
[----:B------:R-:W-:Y:S01]  /*0b90*/  FMUL.FTZ R3, R6, R3 ;  /* 0x0000000306037220 */ /* 0x000fe20000410000 */
[----:B------:R-:W-:Y:S01]  /*0ba0*/  FADD.FTZ R159, -R4, R120 ;  /* 0x00000078049f7221 */ /* 0x000fe20000010100 */
[----:B------:R-:W-:Y:S01]  /*0bb0*/  FADD.FTZ R62, R62, R113 ;  /* 0x000000713e3e7221 */ /* 0x000fe20000010000 */
[-C--:B------:R-:W-:Y:S01]  /*0bc0*/  FFMA.FTZ R38, R149, R113.reuse, R38 ;  /* 0x0000007195267223 */ /* 0x080fe20000010026 */
[----:B------:R-:W-:Y:S01]  /*0bd0*/  FMUL.FTZ R154, R154, R113 ;  /* 0x000000719a9a7220 */ /* 0x000fe20000410000 */
[----:B------:R-:W-:Y:S01]  /*0be0*/  FADD.FTZ R112, RZ, R138 ;  /* 0x0000008aff707221 */ /* 0x000fe20000010000 */
[C---:B------:R-:W-:Y:S01]  /*0bf0*/  FFMA.FTZ R113, R3.reuse, R138, RZ ;  /* 0x0000008a03717223 */ /* 0x040fe200000100ff */
        /* <DEDUP_REMOVED lines=10> */
[----:B------:R-:W-:-:S03]  /*0ca0*/  FFMA.FTZ R113, R149, R154, R112 ;  /* 0x0000009a95717223 */ /* 0x000fc60000010070 */
[----:B------:R-:W-:Y:S01]  /*0cb0*/  FADD.FTZ R114, R114, R127 ;  /* 0x0000007f72727221 */ /* 0x000fe20000010000 */
[----:B------:R-:W-:Y:S01]  /*0cc0*/  FFMA.FTZ R112, R128, R127, R113 ;  /* 0x0000007f80707223 */ /* 0x000fe20000010071 */
[----:B------:R-:W-:Y:S01]  /*0cd0*/  SHF.L.U32 R115, R115, 0x10, RZ ;  /* 0x0000001073737819 */ /* 0x000fe200000006ff */
[----:B0-----:R-:W-:Y:S01]  /*0ce0*/  FADD.FTZ R169, -R4, R122 ;  /* 0x0000007a04a97221 */ /* 0x001fe20000010100 */
[----:B------:R-:W-:Y:S01]  /*0cf0*/  SHF.L.U32 R116, R27, 0x10, RZ ;  /* 0x000000101b747819 */ /* 0x000fe200000006ff */
[----:B------:R-:W-:Y:S01]  /*0d00*/  FADD.FTZ R114, R114, R157 ;  /* 0x0000009d72727221 */ /* 0x000fe20000010000 */
[----:B------:R-:W-:Y:S01]  /*0d10*/  FFMA.FTZ R113, R159, R157, R112 ;  /* 0x0000009d9f717223 */ /* 0x000fe20000010070 */
[----:B------:R-:W-:Y:S02]  /*0d20*/  FMUL.FTZ R169, R6, R169 ;  /* 0x000000a906a97220 */ /* 0x000fe40000410000 */
[----:B------:R-:W-:Y:S01]  /*0d30*/  FMUL.FTZ R167, R116, R115 ;  /* 0x0000007374a77220 */ /* 0x000fe20000410000 */
[----:B------:R-:W-:Y:S01]  /*0d40*/  FADD.FTZ R114, R114, R131 ;  /* 0x0000008372727221 */ /* 0x000fe20000010000 */
[----:B------:R-:W-:-:S03]  /*0d50*/  FFMA.FTZ R112, R132, R131, R113 ;  /* 0x0000008384707223 */ /* 0x000fc60000010071 */
[----:B------:R-:W-:Y:S01]  /*0d60*/  FADD.FTZ R114, R114, R167 ;  /* 0x000000a772727221 */ /* 0x000fe20000010000 */
[C---:B------:R-:W-:Y:S01]  /*0d70*/  FFMA.FTZ R113, R169.reuse, R167, R112 ;  /* 0x000000a7a9717223 */ /* 0x040fe20000010070 */
[----:B------:R-:W-:Y:S01]  /*0d80*/  FADD.FTZ R66, R66, R115 ;  /* 0x0000007342427221 */ /* 0x000fe20000010000 */
[----:B------:R-:W-:Y:S01]  /*0d90*/  FFMA.FTZ R42, R169, R115, R42 ;  /* 0x00000073a92a7223 */ /* 0x000fe2000001002a */
[----:B------:R-:W-:Y:S01]  /*0da0*/  FADD.FTZ R171, R114, R135 ;  /* 0x0000008772ab7221 */ /* 0x000fe20000010000 */
[----:B------:R-:W-:-:S07]  /*0db0*/  FFMA.FTZ R168, R136, R135, R113 ;  /* 0x0000008788a87223 */ /* 0x000fce0000010071 */
.L_x_3771:
[----:B------:R-:W-:Y:S05]  /*0dc0*/  BSYNC.RECONVERGENT B1 ;  /* 0x0000000000017941 */ /* 0x000fea0003800200 */
.L_x_3770:
[----:B------:R-:W-:Y:S04]  /*0dd0*/  BSSY.RECONVERGENT B1, `(.L_x_3772) ;  /* 0x0000061000017945 */ /* 0x000fe80003800200 */
[----:B------:R-:W-:Y:S05]  /*0de0*/  @!P4 BRA `(.L_x_3773) ;  /* 0x00000004007cc947 */ /* 0x000fea0003800000 */
[----:B------:R-:W0:Y:S08]  /*0df0*/  LDC.64 R112, c[0x0][0x428] ;  /* 0x00010a00ff707b82 */ /* 0x000e300000000a00 */
[----:B------:R-:W1:Y:S01]  /*0e00*/  LDC.64 R172, c[0x0][0x3a8] ;  /* 0x0000ea00ffac7b82 */ /* 0x000e620000000a00 */
[----:B0-----:R-:W-:-:S06]  /*0e10*/  IMAD.WIDE.U32 R112, R158, 0x10, R112 ;  /* 0x000000109e707825 */ /* 0x001fcc00078e0070 */
[----:B------:R-:W2:Y:S01]  /*0e20*/  LDG.E.128 R112, desc[UR6][R112.64] ;  /* 0x0000000670707981 */ /* 0x000ea2000c1e1d00 */
[----:B-1----:R-:W-:-:S05]  /*0e30*/  IMAD.WIDE.U32 R172, R0, 0x20, R172 ;  /* 0x0000002000ac7825 */ /* 0x002fca00078e00ac */
[----:B------:R-:W3:Y:S04]  /*0e40*/  LDG.E.128 R116, desc[UR6][R172.64] ;  /* 0x00000006ac747981 */ /* 0x000ee8000c1e1d00 */
[----:B------:R-:W4:Y:S01]  /*0e50*/  LDG.E.128 R120, desc[UR6][R172.64+0x10] ;  /* 0x00001006ac787981 */ /* 0x000f22000c1e1d00 */
[----:B------:R-:W-:-:S04]  /*0e60*/  ISETP.NE.U32.AND P0, PT, RZ, UR10, PT ;  /* 0x0000000aff007c0c */ /* 0x000fc8000bf05070 */
[----:B------:R-:W-:Y:S02]  /*0e70*/  ISETP.NE.AND.EX P0, PT, RZ, UR11, PT, P0 ;  /* 0x0000000bff007c0c */ /* 0x000fe4000bf05300 */
[----:B------:R-:W-:-:S11]  /*0e80*/  PRMT R14, R28, 0x7632, R14 ;  /* 0x000076321c0e7816 */ /* 0x000fd6000000000e */
[----:B------:R-:W0:Y:S01]  /*0e90*/  @P0 LDC.64 R152, c[0x0][0x438] ;  /* 0x00010e00ff980b82 */ /* 0x000e220000000a00 */
[C---:B------:R-:W-:Y:S02]  /*0ea0*/  PRMT R129, R30.reuse, 0x7632, R129 ;  /* 0x000076321e817816 */ /* 0x040fe40000000081 */
[----:B------:R-:W-:Y:S02]  /*0eb0*/  PRMT R133, R31, 0x7632, R133 ;  /* 0x000076321f857816 */ /* 0x000fe40000000085 */
[----:B------:R-:W-:Y:S02]  /*0ec0*/  SHF.L.U32 R129, R129, 0x10, RZ ;  /* 0x0000001081817819 */ /* 0x000fe400000006ff */
[----:B------:R-:W-:Y:S02]  /*0ed0*/  SHF.L.U32 R133, R133, 0x10, RZ ;  /* 0x0000001085857819 */ /* 0x000fe400000006ff */
[----:B------:R-:W-:Y:S01]  /*0ee0*/  SHF.L.U32 R156, R30, 0x10, RZ ;  /* 0x000000101e9c7819 */ /* 0x000fe200000006ff */
[----:B0-----:R-:W-:-:S05]  /*0ef0*/  @P0 IMAD.WIDE.U32 R152, R0, 0x20, R152 ;  /* 0x0000002000980825 */ /* 0x001fca00078e0098 */
[----:B------:R-:W5:Y:S04]  /*0f00*/  @P0 LDG.E.128 R20, desc[UR6][R152.64] ;  /* 0x0000000698140981 */ /* 0x000f68000c1e1d00 */
[----:B------:R0:W5:Y:S02]  /*0f10*/  @P0 LDG.E.128 R16, desc[UR6][R152.64+0x10] ;  /* 0x0000100698100981 */ /* 0x000164000c1e1d00 */
[----:B0-----:R-:W-:Y:S02]  /*0f20*/  SHF.L.U32 R152, R29, 0x10, RZ ;  /* 0x000000101d987819 */ /* 0x001fe400000006ff */
[----:B------:R-:W-:Y:S02]  /*0f30*/  SHF.L.U32 R166, R31, 0x10, RZ ;  /* 0x000000101fa67819 */ /* 0x000fe400000006ff */
[----:B------:R-:W-:-:S02]  /*0f40*/  IADD3 R158, PT, PT, R158, 0x20, RZ ;  /* 0x000000209e9e7810 */ /* 0x000fc40007ffe0ff */
[----:B------:R-:W-:Y:S02]  /*0f50*/  IADD3 R0, PT, PT, R0, 0x20, RZ ;  /* 0x0000002000007810 */ /* 0x000fe40007ffe0ff */
[----:B--2---:R-:W-:-:S04]  /*0f60*/  PRMT R13, R112, 0x7632, R13 ;  /* 0x00007632700d7816 */ /* 0x004fc8000000000d */
[----:B------:R-:W-:Y:S01]  /*0f70*/  SHF.L.U32 R126, R13, 0x10, RZ ;  /* 0x000000100d7e7819 */ /* 0x000fe200000006ff */
[----:B---3--:R-:W-:Y:S01]  /*0f80*/  FADD.FTZ R125, -R4, R117 ;  /* 0x00000075047d7221 */ /* 0x008fe20000010100 */
[----:B------:R-:W-:Y:S01]  /*0f90*/  SHF.L.U32 R117, R14, 0x10, RZ ;  /* 0x000000100e757819 */ /* 0x000fe200000006ff */
[----:B------:R-:W-:Y:S02]  /*0fa0*/  FADD.FTZ R119, -R4, R119 ;  /* 0x0000007704777221 */ /* 0x000fe40000010100 */
[----:B-----5:R-:W-:Y:S01]  /*0fb0*/  FMUL.FTZ R14, R6, R125 ;  /* 0x0000007d060e7220 */ /* 0x020fe20000410000 */
[----:B------:R-:W-:Y:S01]  /*0fc0*/  PRMT R125, R29, 0x7632, R125 ;  /* 0x000076321d7d7816 */ /* 0x000fe2000000007d */
[-C--:B------:R-:W-:Y:S01]  /*0fd0*/  FMUL.FTZ R13, R117, R126.reuse ;  /* 0x0000007e750d7220 */ /* 0x080fe20000410000 */
[----:B------:R-:W-:Y:S01]  /*0fe0*/  PRMT R117, R113, 0x7632, R117 ;  /* 0x0000763271757816 */ /* 0x000fe20000000075 */
[----:B------:R-:W-:Y:S01]  /*0ff0*/  FFMA.FTZ R69, R14, R126, R69 ;  /* 0x0000007e0e457223 */ /* 0x000fe20000010045 */
[----:B------:R-:W-:Y:S01]  /*1000*/  FADD.FTZ R45, R45, R126 ;  /* 0x0000007e2d2d7221 */ /* 0x000fe20000010000 */
[----:B------:R-:W-:Y:S01]  /*1010*/  SHF.L.U32 R125, R125, 0x10, RZ ;  /* 0x000000107d7d7819 */ /* 0x000fe200000006ff */
[----:B------:R-:W-:Y:S01]  /*1020*/  FMUL.FTZ R126, R6, R119 ;  /* 0x00000077067e7220 */ /* 0x000fe20000410000 */
[----:B------:R-:W-:Y:S01]  /*1030*/  SHF.L.U32 R130, R117, 0x10, RZ ;  /* 0x0000001075827819 */ /* 0x000fe200000006ff */
[----:B----4-:R-:W-:Y:S01]  /*1040*/  FADD.FTZ R121, -R4, R121 ;  /* 0x0000007904797221 */ /* 0x010fe20000010100 */
[----:B------:R-:W-:Y:S01]  /*1050*/  PRMT R117, R114, 0x7632, R117 ;  /* 0x0000763272757816 */ /* 0x000fe20000000075 */
[----:B------:R-:W-:-:S02]  /*1060*/  FADD.FTZ R123, -R4, R123 ;  /* 0x0000007b047b7221 */ /* 0x000fc40000010100 */
[-C--:B------:R-:W-:Y:S01]  /*1070*/  FMUL.FTZ R125, R125, R130.reuse ;  /* 0x000000827d7d7220 */ /* 0x080fe20000410000 */
[----:B------:R-:W-:Y:S01]  /*1080*/  FFMA.FTZ R71, R126, R130, R71 ;  /* 0x000000827e477223 */ /* 0x000fe20000010047 */
[----:B------:R-:W-:Y:S01]  /*1090*/  FADD.FTZ R47, R47, R130 ;  /* 0x000000822f2f7221 */ /* 0x000fe20000010000 */
[----:B------:R-:W-:Y:S01]  /*10a0*/  SHF.L.U32 R134, R117, 0x10, RZ ;  /* 0x0000001075867819 */ /* 0x000fe200000006ff */
[----:B------:R-:W-:Y:S01]  /*10b0*/  FMUL.FTZ R130, R6, R121 ;  /* 0x0000007906827220 */ /* 0x000fe20000410000 */
[----:B------:R-:W-:Y:S01]  /*10c0*/  PRMT R117, R115, 0x7632, R117 ;  /* 0x0000763273757816 */ /* 0x000fe20000000075 */
[----:B------:R-:W-:Y:S02]  /*10d0*/  FADD.FTZ R139, -R4, R118 ;  /* 0x00000076048b7221 */ /* 0x000fe40000010100 */
[-C--:B------:R-:W-:Y:S01]  /*10e0*/  FMUL.FTZ R129, R129, R134.reuse ;  /* 0x0000008681817220 */ /* 0x080fe20000410000 */
[----:B------:R-:W-:Y:S01]  /*10f0*/  FADD.FTZ R97, R97, R134 ;  /* 0x0000008661617221 */ /* 0x000fe20000010000 */
[----:B------:R-:W-:Y:S01]  /*1100*/  FFMA.FTZ R73, R130, R134, R73 ;  /* 0x0000008682497223 */ /* 0x000fe20000010049 */
[----:B------:R-:W-:Y:S01]  /*1110*/  SHF.L.U32 R140, R117, 0x10, RZ ;  /* 0x00000010758c7819 */ /* 0x000fe200000006ff */
[C---:B------:R-:W-:Y:S01]  /*1120*/  FMUL.FTZ R134, R6.reuse, R123 ;  /* 0x0000007b06867220 */ /* 0x040fe20000410000 */
[----:B------:R-:W-:Y:S01]  /*1130*/  SHF.L.U32 R113, R113, 0x10, RZ ;  /* 0x0000001071717819 */ /* 0x000fe200000006ff */
[----:B------:R-:W-:Y:S01]  /*1140*/  FMUL.FTZ R139, R6, R139 ;  /* 0x0000008b068b7220 */ /* 0x000fe20000410000 */
[----:B------:R-:W-:Y:S01]  /*1150*/  SHF.L.U32 R117, R112, 0x10, RZ ;  /* 0x0000001070757819 */ /* 0x000fe200000006ff */
[-C--:B------:R-:W-:Y:S01]  /*1160*/  FMUL.FTZ R133, R133, R140.reuse ;  /* 0x0000008c85857220 */ /* 0x080fe20000410000 */
[----:B------:R-:W-:Y:S01]  /*1170*/  FADD.FTZ R99, R99, R140 ;  /* 0x0000008c63637221 */ /* 0x000fe20000010000 */
[----:B------:R-:W-:Y:S01]  /*1180*/  FFMA.FTZ R75, R134, R140, R75 ;  /* 0x0000008c864b7223 */ /* 0x000fe2000001004b */
[----:B------:R-:W-:Y:S01]  /*1190*/  SHF.L.U32 R140, R28, 0x10, RZ ;  /* 0x000000101c8c7819 */ /* 0x000fe200000006ff */
[C---:B------:R-:W-:Y:S01]  /*11a0*/  FADD.FTZ R153, -R4.reuse, R120 ;  /* 0x0000007804997221 */ /* 0x040fe20000010100 */
[----:B------:R-:W-:Y:S01]  /*11b0*/  FADD.FTZ R137, -R4, R116 ;  /* 0x0000007404897221 */ /* 0x000fe20000010100 */
[----:B------:R-:W-:Y:S01]  /*11c0*/  FADD.FTZ R46, R46, R113 ;  /* 0x000000712e2e7221 */ /* 0x000fe20000010000 */
[-C--:B------:R-:W-:Y:S01]  /*11d0*/  FFMA.FTZ R70, R139, R113.reuse, R70 ;  /* 0x000000718b467223 */ /* 0x080fe20000010046 */
[----:B------:R-:W-:Y:S01]  /*11e0*/  FMUL.FTZ R152, R152, R113 ;  /* 0x0000007198987220 */ /* 0x000fe20000410000 */
[----:B------:R-:W-:Y:S01]  /*11f0*/  SHF.L.U32 R113, R114, 0x10, RZ ;  /* 0x0000001072717819 */ /* 0x000fe200000006ff */
[----:B------:R-:W-:Y:S01]  /*1200*/  FMUL.FTZ R140, R140, R117 ;  /* 0x000000758c8c7220 */ /* 0x000fe20000410000 */
[C---:B------:R-:W-:Y:S01]  /*1210*/  FMUL.FTZ R153, R6.reuse, R153 ;  /* 0x0000009906997220 */ /* 0x040fe20000410000 */
[----:B------:R-:W-:-:S02]  /*1220*/  FMUL.FTZ R137, R6, R137 ;  /* 0x0000008906897220 */ /* 0x000fc40000410000 */
        /* <DEDUP_REMOVED lines=8> */
[----:B------:R-:W-:-:S03]  /*12b0*/  FFMA.FTZ R112, R14, R13, R113 ;  /* 0x0000000d0e707223 */ /* 0x000fc60000010071 */
[----:B------:R-:W-:Y:S01]  /*12c0*/  FADD.FTZ R114, R117, R152 ;  /* 0x0000009875727221 */ /* 0x000fe20000010000 */
[----:B------:R-:W-:Y:S01]  /*12d0*/  FFMA.FTZ R113, R139, R152, R112 ;  /* 0x000000988b717223 */ /* 0x000fe20000010070 */
[----:B------:R-:W-:Y:S02]  /*12e0*/  FADD.FTZ R163, -R4, R122 ;  /* 0x0000007a04a37221 */ /* 0x000fe40000010100 */
[----:B------:R-:W-:Y:S01]  /*12f0*/  FADD.FTZ R117, R114, R125 ;  /* 0x0000007d72757221 */ /* 0x000fe20000010000 */
[----:B------:R-:W-:Y:S01]  /*1300*/  FFMA.FTZ R112, R126, R125, R113 ;  /* 0x0000007d7e707223 */ /* 0x000fe20000010071 */
[----:B------:R-:W-:Y:S01]  /*1310*/  SHF.L.U32 R115, R115, 0x10, RZ ;  /* 0x0000001073737819 */ /* 0x000fe200000006ff */
[----:B------:R-:W-:Y:S01]  /*1320*/  FMUL.FTZ R163, R6, R163 ;  /* 0x000000a306a37220 */ /* 0x000fe20000410000 */
[----:B------:R-:W-:Y:S01]  /*1330*/  FADD.FTZ R114, R117, R156 ;  /* 0x0000009c75727221 */ /* 0x000fe20000010000 */
[----:B------:R-:W-:Y:S02]  /*1340*/  FFMA.FTZ R113, R153, R156, R112 ;  /* 0x0000009c99717223 */ /* 0x000fe40000010070 */
[----:B------:R-:W-:Y:S01]  /*1350*/  FADD.FTZ R98, R98, R115 ;  /* 0x0000007362627221 */ /* 0x000fe20000010000 */
[-C--:B------:R-:W-:Y:S01]  /*1360*/  FFMA.FTZ R74, R163, R115.reuse, R74 ;  /* 0x00000073a34a7223 */ /* 0x080fe2000001004a */
[----:B------:R-:W-:Y:S01]  /*1370*/  FMUL.FTZ R166, R166, R115 ;  /* 0x00000073a6a67220 */ /* 0x000fe20000410000 */
[----:B------:R-:W-:Y:S01]  /*1380*/  FADD.FTZ R115, R114, R129 ;  /* 0x0000008172737221 */ /* 0x000fe20000010000 */
[----:B------:R-:W-:-:S03]  /*1390*/  FFMA.FTZ R112, R130, R129, R113 ;  /* 0x0000008182707223 */ /* 0x000fc60000010071 */
[----:B------:R-:W-:Y:S01]  /*13a0*/  FADD.FTZ R114, R115, R166 ;  /* 0x000000a673727221 */ /* 0x000fe20000010000 */
[----:B------:R-:W-:-:S03]  /*13b0*/  FFMA.FTZ R113, R163, R166, R112 ;  /* 0x000000a6a3717223 */ /* 0x000fc60000010070 */
[----:B------:R-:W-:Y:S01]  /*13c0*/  FADD.FTZ R171, R114, R133 ;  /* 0x0000008572ab7221 */ /* 0x000fe20000010000 */
[----:B------:R-:W-:-:S07]  /*13d0*/  FFMA.FTZ R168, R134, R133, R113 ;  /* 0x0000008586a87223 */ /* 0x000fce0000010071 */
.L_x_3773:
[----:B------:R-:W-:Y:S05]  /*13e0*/  BSYNC.RECONVERGENT B1 ;  /* 0x0000000000017941 */ /* 0x000fea0003800200 */
.L_x_3772:
        /* <DEDUP_REMOVED lines=9> */
[----:B------:R-:W-:-:S13]  /*1480*/  ISETP.NE.AND.EX P0, PT, RZ, UR11, PT, P0 ;  /* 0x0000000bff007c0c */ /* 0x000fda000bf05300 */
[----:B------:R-:W0:Y:S01]  /*1490*/  @P0 LDC.64 R142, c[0x0][0x438] ;  /* 0x00010e00ff8e0b82 */ /* 0x000e220000000a00 */
[----:B------:R-:W-:-:S04]  /*14a0*/  PRMT R141, R32, 0x7632, R141 ;  /* 0x00007632208d7816 */ /* 0x000fc8000000008d */
[----:B------:R-:W-:Y:S01]  /*14b0*/  SHF.L.U32 R141, R141, 0x10, RZ ;  /* 0x000000108d8d7819 */ /* 0x000fe200000006ff */
[----:B0-----:R-:W-:-:S05]  /*14c0*/  @P0 IMAD.WIDE.U32 R142, R0, 0x20, R142 ;  /* 0x00000020008e0825 */ /* 0x001fca00078e008e */
[----:B------:R-:W5:Y:S04]  /*14d0*/  @P0 LDG.E.128 R100, desc[UR6][R142.64] ;  /* 0x000000068e640981 */ /* 0x000f68000c1e1d00 */
[----:B------:R0:W5:Y:S02]  /*14e0*/  @P0 LDG.E.128 R104, desc[UR6][R142.64+0x10] ;  /* 0x000010068e680981 */ /* 0x000164000c1e1d00 */
[----:B0-----:R-:W-:-:S04]  /*14f0*/  PRMT R143, R33, 0x7632, R143 ;  /* 0x00007632218f7816 */ /* 0x001fc8000000008f */
[----:B------:R-:W-:Y:S02]  /*1500*/  SHF.L.U32 R143, R143, 0x10, RZ ;  /* 0x000000108f8f7819 */ /* 0x000fe400000006ff */
[----:B------:R-:W-:-:S04]  /*1510*/  PRMT R145, R34, 0x7632, R145 ;  /* 0x0000763222917816 */ /* 0x000fc80000000091 */
[----:B------:R-:W-:Y:S02]  /*1520*/  SHF.L.U32 R145, R145, 0x10, RZ ;  /* 0x0000001091917819 */ /* 0x000fe400000006ff */
[----:B------:R-:W-:Y:S02]  /*1530*/  PRMT R147, R35, 0x7632, R147 ;  /* 0x0000763223937816 */ /* 0x000fe40000000093 */
[----:B------:R-:W-:Y:S02]  /*1540*/  SHF.L.U32 R150, R32, 0x10, RZ ;  /* 0x0000001020967819 */ /* 0x000fe400000006ff */
[----:B------:R-:W-:Y:S02]  /*1550*/  SHF.L.U32 R147, R147, 0x10, RZ ;  /* 0x0000001093937819 */ /* 0x000fe400000006ff */
[----:B------:R-:W-:Y:S02]  /*1560*/  SHF.L.U32 R160, R34, 0x10, RZ ;  /* 0x0000001022a07819 */ /* 0x000fe400000006ff */
[----:B------:R-:W-:-:S02]  /*1570*/  SHF.L.U32 R162, R33, 0x10, RZ ;  /* 0x0000001021a27819 */ /* 0x000fc400000006ff */
[----:B------:R-:W-:Y:S02]  /*1580*/  SHF.L.U32 R164, R35, 0x10, RZ ;  /* 0x0000001023a47819 */ /* 0x000fe400000006ff */
[----:B--2---:R-:W-:-:S04]  /*1590*/  PRMT R0, R120, 0x7632, R0 ;  /* 0x0000763278007816 */ /* 0x004fc80000000000 */
[----:B------:R-:W-:Y:S01]  /*15a0*/  SHF.L.U32 R0, R0, 0x10, RZ ;  /* 0x0000001000007819 */ /* 0x000fe200000006ff */
[----:B---3--:R-:W-:-:S04]  /*15b0*/  FADD.FTZ R113, -R4, R113 ;  /* 0x0000007104717221 */ /* 0x008fc80000010100 */
[----:B-----5:R-:W-:Y:S01]  /*15c0*/  FMUL.FTZ R148, R6, R113 ;  /* 0x0000007106947220 */ /* 0x020fe20000410000 */
[-C--:B------:R-:W-:Y:S01]  /*15d0*/  FMUL.FTZ R141, R141, R0.reuse ;  /* 0x000000008d8d7220 */ /* 0x080fe20000410000 */
[--C-:B------:R-:W-:Y:S02]  /*15e0*/  FADD.FTZ R77, R77, R0.reuse ;  /* 0x000000004d4d7221 */ /* 0x100fe40000010000 */
[----:B------:R-:W-:Y:S01]  /*15f0*/  FFMA.FTZ R53, R148, R0, R53 ;  /* 0x0000000094357223 */ /* 0x000fe20000010035 */
[----:B------:R-:W-:Y:S01]  /*1600*/  PRMT R0, R121, 0x7632, R0 ;  /* 0x0000763279007816 */ /* 0x000fe20000000000 */
[----:B------:R-:W-:-:S03]  /*1610*/  FADD.FTZ R115, -R4, R115 ;  /* 0x0000007304737221 */ /* 0x000fc60000010100 */
[----:B------:R-:W-:Y:S01]  /*1620*/  SHF.L.U32 R0, R0, 0x10, RZ ;  /* 0x0000001000007819 */ /* 0x000fe200000006ff */
[----:B------:R-:W-:Y:S01]  /*1630*/  FMUL.FTZ R142, R6, R115 ;  /* 0x00000073068e7220 */ /* 0x000fe20000410000 */
[----:B----4-:R-:W-:-:S03]  /*1640*/  FADD.FTZ R117, -R4, R117 ;  /* 0x0000007504757221 */ /* 0x010fc60000010100 */
[-C--:B------:R-:W-:Y:S01]  /*1650*/  FMUL.FTZ R143, R143, R0.reuse ;  /* 0x000000008f8f7220 */ /* 0x080fe20000410000 */
[----:B------:R-:W-:Y:S01]  /*1660*/  FFMA.FTZ R55, R142, R0, R55 ;  /* 0x000000008e377223 */ /* 0x000fe20000010037 */
[--C-:B------:R-:W-:Y:S01]  /*1670*/  FADD.FTZ R79, R79, R0.reuse ;  /* 0x000000004f4f7221 */ /* 0x100fe20000010000 */
[----:B------:R-:W-:Y:S01]  /*1680*/  PRMT R0, R122, 0x7632, R0 ;  /* 0x000076327a007816 */ /* 0x000fe20000000000 */
[----:B------:R-:W-:-:S03]  /*1690*/  FMUL.FTZ R144, R6, R117 ;  /* 0x0000007506907220 */ /* 0x000fc60000410000 */
[----:B------:R-:W-:Y:S01]  /*16a0*/  SHF.L.U32 R0, R0, 0x10, RZ ;  /* 0x0000001000007819 */ /* 0x000fe200000006ff */
[----:B------:R-:W-:Y:S01]  /*16b0*/  FADD.FTZ R119, -R4, R119 ;  /* 0x0000007704777221 */ /* 0x000fe20000010100 */
[----:B------:R-:W-:-:S03]  /*16c0*/  SHF.L.U32 R113, R120, 0x10, RZ ;  /* 0x0000001078717819 */ /* 0x000fc600000006ff */
[-C--:B------:R-:W-:Y:S01]  /*16d0*/  FMUL.FTZ R145, R145, R0.reuse ;  /* 0x0000000091917220 */ /* 0x080fe20000410000 */
[----:B------:R-:W-:Y:S01]  /*16e0*/  FFMA.FTZ R57, R144, R0, R57 ;  /* 0x0000000090397223 */ /* 0x000fe20000010039 */
[--C-:B------:R-:W-:Y:S01]  /*16f0*/  FADD.FTZ R81, R81, R0.reuse ;  /* 0x0000000051517221 */ /* 0x100fe20000010000 */
[----:B------:R-:W-:Y:S01]  /*1700*/  PRMT R0, R123, 0x7632, R0 ;  /* 0x000076327b007816 */ /* 0x000fe20000000000 */
[C---:B------:R-:W-:Y:S01]  /*1710*/  FADD.FTZ R151, -R4.reuse, R112 ;  /* 0x0000007004977221 */ /* 0x040fe20000010100 */
[----:B------:R-:W-:Y:S01]  /*1720*/  FADD.FTZ R161, -R4, R116 ;  /* 0x0000007404a17221 */ /* 0x000fe20000010100 */
[----:B------:R-:W-:Y:S01]  /*1730*/  FMUL.FTZ R146, R6, R119 ;  /* 0x0000007706927220 */ /* 0x000fe20000410000 */
[----:B------:R-:W-:Y:S01]  /*1740*/  SHF.L.U32 R0, R0, 0x10, RZ ;  /* 0x0000001000007819 */ /* 0x000fe200000006ff */
[----:B------:R-:W-:Y:S01]  /*1750*/  FMUL.FTZ R151, R6, R151 ;  /* 0x0000009706977220 */ /* 0x000fe20000410000 */
[----:B------:R-:W-:Y:S01]  /*1760*/  FMUL.FTZ R150, R150, R113 ;  /* 0x0000007196967220 */ /* 0x000fe20000410000 */
[----:B------:R-:W-:Y:S01]  /*1770*/  SHF.L.U32 R115, R122, 0x10, RZ ;  /* 0x000000107a737819 */ /* 0x000fe200000006ff */
[----:B------:R-:W-:Y:S01]  /*1780*/  FMUL.FTZ R161, R6, R161 ;  /* 0x000000a106a17220 */ /* 0x000fe20000410000 */
[-C--:B------:R-:W-:Y:S01]  /*1790*/  FMUL.FTZ R147, R147, R0.reuse ;  /* 0x0000000093937220 */ /* 0x080fe20000410000 */
[----:B------:R-:W-:Y:S01]  /*17a0*/  FFMA.FTZ R59, R146, R0, R59 ;  /* 0x00000000923b7223 */ /* 0x000fe2000001003b */
[----:B------:R-:W-:Y:S01]  /*17b0*/  FADD.FTZ R83, R83, R0 ;  /* 0x0000000053537221 */ /* 0x000fe20000010000 */
[----:B------:R-:W-:Y:S01]  /*17c0*/  FADD.FTZ R76, R76, R113 ;  /* 0x000000714c4c7221 */ /* 0x000fe20000010000 */
[----:B------:R-:W-:Y:S01]  /*17d0*/  FFMA.FTZ R52, R151, R113, R52 ;  /* 0x0000007197347223 */ /* 0x000fe20000010034 */
[----:B------:R-:W-:Y:S01]  /*17e0*/  SHF.L.U32 R121, R121, 0x10, RZ ;  /* 0x0000001079797819 */ /* 0x000fe200000006ff */
[----:B------:R-:W-:Y:S01]  /*17f0*/  FADD.FTZ R0, R171, R150 ;  /* 0x00000096ab007221 */ /* 0x000fe20000010000 */
[----:B------:R-:W-:Y:S01]  /*1800*/  FADD.FTZ R155, -R4, R114 ;  /* 0x00000072049b7221 */ /* 0x000fe20000010100 */
[----:B------:R-:W-:Y:S01]  /*1810*/  FFMA.FTZ R113, R151, R150, R168 ;  /* 0x0000009697717223 */ /* 0x000fe200000100a8 */
[----:B------:R-:W-:Y:S01]  /*1820*/  FADD.FTZ R80, R80, R115 ;  /* 0x0000007350507221 */ /* 0x000fe20000010000 */
[-C--:B------:R-:W-:Y:S01]  /*1830*/  FFMA.FTZ R56, R161, R115.reuse, R56 ;  /* 0x00000073a1387223 */ /* 0x080fe20000010038 */
[----:B------:R-:W-:Y:S01]  /*1840*/  FMUL.FTZ R160, R160, R115 ;  /* 0x00000073a0a07220 */ /* 0x000fe20000410000 */
[----:B------:R-:W-:Y:S01]  /*1850*/  FADD.FTZ R115, R0, R141 ;  /* 0x0000008d00737221 */ /* 0x000fe20000010000 */
[----:B------:R-:W-:Y:S01]  /*1860*/  FMUL.FTZ R155, R6, R155 ;  /* 0x0000009b069b7220 */ /* 0x000fe20000410000 */
[----:B------:R-:W-:Y:S01]  /*1870*/  FMUL.FTZ R162, R162, R121 ;  /* 0x00000079a2a27220 */ /* 0x000fe20000410000 */
[----:B------:R-:W-:Y:S01]  /*1880*/  FFMA.FTZ R0, R148, R141, R113 ;  /* 0x0000008d94007223 */ /* 0x000fe20000010071 */
[----:B------:R-:W-:-:S02]  /*1890*/  FADD.FTZ R165, -R4, R118 ;  /* 0x0000007604a57221 */ /* 0x000fc40000010100 */
[----:B------:R-:W-:Y:S01]  /*18a0*/  FADD.FTZ R4, R115, R162 ;  /* 0x000000a273047221 */ /* 0x000fe20000010000 */
[----:B------:R-:W-:-:S03]  /*18b0*/  FFMA.FTZ R113, R155, R162, R0 ;  /* 0x000000a29b717223 */ /* 0x000fc60000010000 */
[----:B------:R-:W-:Y:S01]  /*18c0*/  FADD.FTZ R115, R4, R143 ;  /* 0x0000008f04737221 */ /* 0x000fe20000010000 */
[----:B------:R-:W-:Y:S01]  /*18d0*/  FFMA.FTZ R0, R142, R143, R113 ;  /* 0x0000008f8e007223 */ /* 0x000fe20000010071 */
[----:B------:R-:W-:Y:S02]  /*18e0*/  SHF.L.U32 R123, R123, 0x10, RZ ;  /* 0x000000107b7b7819 */ /* 0x000fe400000006ff */
        /* <DEDUP_REMOVED lines=15> */
.L_x_3769:
[----:B------:R-:W0:Y:S01]  /*19e0*/  S2R R12, SR_TID.X ;  /* 0x00000000000c7919 */ /* 0x000e220000002100 */
[----:B------:R-:W-:Y:S01]  /*19f0*/  MOV R11, UR13 ;  /* 0x0000000d000b7c02 */ /* 0x000fe20008000f00 */
[----:B------:R-:W-:-:S04]  /*1a00*/  UISETP.NE.U32.AND UP0, UPT, UR10, URZ, UPT ;  /* 0x000000ff0a00728c */ /* 0x000fc8000bf05070 */
[----:B------:R-:W-:Y:S01]  /*1a10*/  IMAD R0, R8, R11, RZ ;  /* 0x0000000b08007224 */ /* 0x000fe200078e02ff */
[----:B------:R-:W-:-:S04]  /*1a20*/  UISETP.NE.AND.EX UP0, UPT, UR11, URZ, UPT, UP0 ;  /* 0x000000ff0b00728c */ /* 0x000fc8000bf05300 */
[----:B------:R-:W-:-:S04]  /*1a30*/  SHF.R.S32.HI R113, RZ, 0x1f, R0 ;  /* 0x0000001fff717819 */ /* 0x000fc80000011400 */
[----:B------:R-:W-:Y:S02]  /*1a40*/  LEA.HI R113, R113, R0, RZ, 0x3 ;  /* 0x0000000071717211 */ /* 0x000fe400078f18ff */
[----:B0-----:R-:W-:-:S04]  /*1a50*/  LOP3.LUT R10, R12, 0x1f, RZ, 0xc0, !PT ;  /* 0x0000001f0c0a7812 */ /* 0x001fc800078ec0ff */
[----:B------:R-:W-:Y:S01]  /*1a60*/  LEA.HI.SX32 R2, R113, R10, 0x1d ;  /* 0x0000000a71027211 */ /* 0x000fe200078feaff */
[----:B------:R-:W-:Y:S06]  /*1a70*/  BRA.U !UP0, `(.L_x_3774) ;  /* 0x0000000108487547 */ /* 0x000fec000b800000 */
[C---:B------:R-:W-:Y:S02]  /*1a80*/  ISETP.GE.U32.AND P0, PT, R9.reuse, 0x20, PT ;  /* 0x000000200900780c */ /* 0x040fe40003f06070 */
[C---:B------:R-:W-:Y:S02]  /*1a90*/  ISETP.GE.U32.AND P2, PT, R9.reuse, 0x40, PT ;  /* 0x000000400900780c */ /* 0x040fe40003f46070 */
[----:B------:R-:W-:Y:S02]  /*1aa0*/  ISETP.GE.U32.AND P3, PT, R9, 0x60, PT ;  /* 0x000000600900780c */ /* 0x000fe40003f66070 */
[----:B------:R-:W-:-:S07]  /*1ab0*/  MOV R117, R2 ;  /* 0x0000000200757202 */ /* 0x000fce0000000f00 */
[----:B------:R-:W0:Y:S08]  /*1ac0*/  @P0 LDC.64 R112, c[0x0][0x438] ;  /* 0x00010e00ff700b82 */ /* 0x000e300000000a00 */
[----:B------:R-:W1:Y:S01]  /*1ad0*/  @P2 LDC.64 R114, c[0x0][0x438] ;  /* 0x00010e00ff722b82 */ /* 0x000e620000000a00 */
[----:B0-----:R-:W-:-:S07]  /*1ae0*/  @P0 IMAD.WIDE.U32 R118, R117, 0x20, R112 ;  /* 0x0000002075760825 */ /* 0x001fce00078e0070 */
[----:B------:R-:W0:Y:S01]  /*1af0*/  @P3 LDC.64 R112, c[0x0][0x438] ;  /* 0x00010e00ff703b82 */ /* 0x000e220000000a00 */
[----:B------:R-:W-:Y:S01]  /*1b00*/  @P0 IADD3 R117, PT, PT, R117, 0x20, RZ ;  /* 0x0000002075750810 */ /* 0x000fe20007ffe0ff */
[----:B------:R2:W5:Y:S04]  /*1b10*/  @P0 LDG.E.128 R84, desc[UR6][R118.64] ;  /* 0x0000000676540981 */ /* 0x000568000c1e1d00 */
[C---:B-1----:R-:W-:Y:S01]  /*1b20*/  @P2 IMAD.WIDE.U32 R114, R117.reuse, 0x20, R114 ;  /* 0x0000002075722825 */ /* 0x042fe200078e0072 */
[----:B------:R-:W-:Y:S01]  /*1b30*/  @P2 IADD3 R117, PT, PT, R117, 0x20, RZ ;  /* 0x0000002075752810 */ /* 0x000fe20007ffe0ff */
[----:B------:R2:W5:Y:S04]  /*1b40*/  @P0 LDG.E.128 R88, desc[UR6][R118.64+0x10] ;  /* 0x0000100676580981 */ /* 0x000568000c1e1d00 */
[----:B------:R2:W5:Y:S04]  /*1b50*/  @P2 LDG.E.128 R20, desc[UR6][R114.64] ;  /* 0x0000000672142981 */ /* 0x000568000c1e1d00 */
[----:B------:R2:W5:Y:S01]  /*1b60*/  @P2 LDG.E.128 R16, desc[UR6][R114.64+0x10] ;  /* 0x0000100672102981 */ /* 0x000562000c1e1d00 */
[----:B0-----:R-:W-:-:S05]  /*1b70*/  @P3 IMAD.WIDE.U32 R112, R117, 0x20, R112 ;  /* 0x0000002075703825 */ /* 0x001fca00078e0070 */
[----:B------:R2:W5:Y:S04]  /*1b80*/  @P3 LDG.E.128 R100, desc[UR6][R112.64] ;  /* 0x0000000670643981 */ /* 0x000568000c1e1d00 */
[----:B------:R2:W5:Y:S02]  /*1b90*/  @P3 LDG.E.128 R104, desc[UR6][R112.64+0x10] ;  /* 0x0000100670683981 */ /* 0x000564000c1e1d00 */
.L_x_3774:
[----:B------:R-:W-:Y:S05]  /*1ba0*/  BSYNC.RECONVERGENT B0 ;  /* 0x0000000000007941 */ /* 0x000fea0003800200 */
.L_x_3768:
[----:B------:R-:W-:Y:S01]  /*1bb0*/  UMOV UR4, 0xffffffff ;  /* 0xffffffff00047882 */ /* 0x000fe20000000000 */
[----:B-----5:R-:W-:Y:S02]  /*1bc0*/  ISETP.GE.AND P2, PT, R5, 0x1, PT ;  /* 0x000000010500780c */ /* 0x020fe40003f46270 */
[----:B------:R-:W-:Y:S11]  /*1bd0*/  BRA.DIV UR4, `(.L_x_3775) ;  /* 0x0000005204607947 */ /* 0x000ff6000b800000 */
[----:B------:R-:W0:Y:S04]  /*1be0*/  SHFL.BFLY PT, R0, R171, 0x1, 0x1f ;  /* 0x0c201f00ab007f89 */ /* 0x000e2800000e0000 */
[----:B--2---:R-:W1:Y:S01]  /*1bf0*/  SHFL.BFLY PT, R115, R168, 0x1, 0x1f ;  /* 0x0c201f00a8737f89 */ /* 0x004e6200000e0000 */
        /* <DEDUP_REMOVED lines=16> */
.L_x_3893:
[----:B------:R-:W-:Y:S01]  /*1d00*/  @P2 IADD3 R0, PT, PT, R5, -0x1, RZ ;  /* 0xffffffff05002810 */ /* 0x000fe20007ffe0ff */
[----:B-1----:R-:W-:Y:S01]  /*1d10*/  FADD.FTZ R117, R112, R115 ;  /* 0x0000007370757221 */ /* 0x002fe20000010000 */
[----:B------:R-:W-:Y:S01]  /*1d20*/  ISETP.GE.U32.AND P3, PT, R9, 0x20, PT ;  /* 0x000000200900780c */ /* 0x000fe20003f66070 */
[----:B------:R-:W-:Y:S01]  /*1d30*/  BSSY.RECONVERGENT B1, `(.L_x_3776) ;  /* 0x0000171000017945 */ /* 0x000fe20003800200 */
[----:B------:R-:W-:Y:S01]  /*1d40*/  ISETP.NE.AND P0, PT, RZ, UR8, PT ;  /* 0x00000008ff007c0c */ /* 0x000fe2000bf05270 */
[----:B------:R-:W-:Y:S02]  /*1d50*/  @P2 IMAD R4, R0, R11, RZ ;  /* 0x0000000b00042224 */ /* 0x000fe400078e02ff */
[----:B------:R-:W-:Y:S01]  /*1d60*/  FMUL.FTZ R117, R117, UR9 ;  /* 0x0000000975757c20 */ /* 0x000fe20008410000 */
[----:B--2---:R-:W-:Y:S01]  /*1d70*/  FADD.FTZ R0, R120, R121 ;  /* 0x0000007978007221 */ /* 0x004fe20000010000 */
[----:B------:R-:W-:Y:S01]  /*1d80*/  HFMA2 R115, -RZ, RZ, 0, 0 ;  /* 0x00000000ff737431 */ /* 0x000fe200000001ff */
[----:B------:R-:W-:-:S02]  /*1d90*/  @P2 SHF.R.S32.HI R5, RZ, 0x1f, R4 ;  /* 0x0000001fff052819 */ /* 0x000fc40000011404 */
[----:B------:R-:W-:Y:S01]  /*1da0*/  FMUL.FTZ R0, R0, UR9 ;  /* 0x0000000900007c20 */ /* 0x000fe20008410000 */
[----:B------:R-:W-:Y:S02]  /*1db0*/  FSEL R117, R117, RZ, !P0 ;  /* 0x000000ff75757208 */ /* 0x000fe40004000000 */
[----:B------:R-:W-:-:S04]  /*1dc0*/  @P2 LEA.HI R5, R5, R4, RZ, 0x3 ;  /* 0x0000000405052211 */ /* 0x000fc800078f18ff */
        /* <DEDUP_REMOVED lines=18> */
[----:B------:R-:W-:-:S05]  /*1ef0*/  FMUL.FTZ R113, R113, UR12 ;  /* 0x0000000c71717c20 */ /* 0x000fca0008410000 */
[----:B------:R-:W-:-:S04]  /*1f00*/  F2FP.BF16.F32.PACK_AB R113, RZ, R113 ;  /* 0x00000071ff71723e */ /* 0x000fc800000010ff */
[----:B------:R-:W-:-:S07]  /*1f10*/  PRMT R108, R113, 0x7610, R108 ;  /* 0x00007610716c7816 */ /* 0x000fce000000006c */
.L_x_3782:
[----:B------:R-:W-:Y:S05]  /*1f20*/  BSYNC.RECONVERGENT B2 ;  /* 0x0000000000027941 */ /* 0x000fea0003800200 */
.L_x_3781:
[----:B------:R-:W-:Y:S04]  /*1f30*/  BSSY.RECONVERGENT B2, `(.L_x_3783) ;  /* 0x000000a000027945 */ /* 0x000fe80003800200 */
[----:B------:R-:W-:Y:S05]  /*1f40*/  @!P2 BRA `(.L_x_3784) ;  /* 0x000000000020a947 */ /* 0x000fea0003800000 */
[----:B0-----:R-:W-:Y:S01]  /*1f50*/  FFMA.FTZ R112, R124, R0, R117 ;  /* 0x000000007c707223 */ /* 0x001fe20000010075 */
[----:B------:R-:W-:-:S03]  /*1f60*/  ISETP.GT.AND P0, PT, R7, RZ, PT ;  /* 0x000000ff0700720c */ /* 0x000fc60003f04270 */
[----:B------:R-:W-:-:S04]  /*1f70*/  FADD.FTZ R113, R15, -R112 ;  /* 0x800000700f717221 */ /* 0x000fc80000010000 */
[----:B------:R-:W-:-:S05]  /*1f80*/  FMUL.FTZ R113, R6, R113 ;  /* 0x0000007106717220 */ /* 0x000fca0000410000 */
[----:B------:R-:W-:-:S05]  /*1f90*/  FSEL R113, R113, RZ, P0 ;  /* 0x000000ff71717208 */ /* 0x000fca0000000000 */
[----:B------:R-:W-:-:S05]  /*1fa0*/  FMUL.FTZ R113, R113, UR12 ;  /* 0x0000000c71717c20 */ /* 0x000fca0008410000 */
[----:B------:R-:W-:-:S04]  /*1fb0*/  F2FP.BF16.F32.PACK_AB R113, RZ, R113 ;  /* 0x00000071ff71723e */ /* 0x000fc800000010ff */
[----:B------:R-:W-:-:S07]  /*1fc0*/  PRMT R108, R108, 0x5410, R113 ;  /* 0x000054106c6c7816 */ /* 0x000fce0000000071 */
.L_x_3784:
[----:B------:R-:W-:Y:S05]  /*1fd0*/  BSYNC.RECONVERGENT B2 ;  /* 0x0000000000027941 */ /* 0x000fea0003800200 */
.L_x_3783:
        /* <DEDUP_REMOVED lines=10> */
.L_x_3786:
[----:B------:R-:W-:Y:S05]  /*2080*/  BSYNC.RECONVERGENT B2 ;  /* 0x0000000000027941 */ /* 0x000fea0003800200 */
.L_x_3785:
        /* <DEDUP_REMOVED lines=10> */
.L_x_3788:
[----:B------:R-:W-:Y:S05]  /*2130*/  BSYNC.RECONVERGENT B2 ;  /* 0x0000000000027941 */ /* 0x000fea0003800200 */
.L_x_3787:
        /* <DEDUP_REMOVED lines=10> */
.L_x_3790:
[----:B------:R-:W-:Y:S05]  /*21e0*/  BSYNC.RECONVERGENT B2 ;  /* 0x0000000000027941 */ /* 0x000fea0003800200 */
.L_x_3789:
        /* <DEDUP_REMOVED lines=10> */
.L_x_3792:
[----:B------:R-:W-:Y:S05]  /*2290*/  BSYNC.RECONVERGENT B2 ;  /* 0x0000000000027941 */ /* 0x000fea0003800200 */
.L_x_3791:
        /* <DEDUP_REMOVED lines=10> */
.L_x_3794:
[----:B------:R-:W-:Y:S05]  /*2340*/  BSYNC.RECONVERGENT B2 ;  /* 0x0000000000027941 */ /* 0x000fea0003800200 */
.L_x_3793:
        /* <DEDUP_REMOVED lines=10> */
.L_x_3780:
[-CC-:B------:R-:W-:Y:S01]  /*23f0*/  FFMA.FTZ R48, R169, R0.reuse, R117.reuse ;  /* 0x00000000a9307223 */ /* 0x180fe20000010075 */
[-CC-:B------:R-:W-:Y:S01]  /*2400*/  FFMA.FTZ R50, R132, R0.reuse, R117.reuse ;  /* 0x0000000084327223 */ /* 0x180fe20000010075 */
[-CC-:B------:R-:W-:Y:S01]  /*2410*/  FFMA.FTZ R113, R149, R0.reuse, R117.reuse ;  /* 0x0000000095717223 */ /* 0x180fe20000010075 */
[-CC-:B------:R-:W-:Y:S01]  /*2420*/  FFMA.FTZ R121, R3, R0.reuse, R117.reuse ;  /* 0x0000000003797223 */ /* 0x180fe20000010075 */
[----:B------:R-:W-:Y:S01]  /*2430*/  FADD.FTZ R49, R167, -R48 ;  /* 0x80000030a7317221 */ /* 0x000fe20000010000 */
[----:B------:R-:W-:Y:S01]  /*2440*/  FADD.FTZ R51, R131, -R50 ;  /* 0x8000003283337221 */ /* 0x000fe20000010000 */
[-CC-:B------:R-:W-:Y:S01]  /*2450*/  FFMA.FTZ R48, R159, R0.reuse, R117.reuse ;  /* 0x000000009f307223 */ /* 0x180fe20000010075 */
[-C--:B------:R-:W-:Y:S01]  /*2460*/  FFMA.FTZ R50, R128, R0.reuse, R117 ;  /* 0x0000000080327223 */ /* 0x080fe20000010075 */
[----:B------:R-:W-:Y:S01]  /*2470*/  FADD.FTZ R113, R154, -R113 ;  /* 0x800000719a717221 */ /* 0x000fe20000010000 */
[----:B------:R-:W-:Y:S01]  /*2480*/  FADD.FTZ R121, R138, -R121 ;  /* 0x800000798a797221 */ /* 0x000fe20000010000 */
[----:B------:R-:W-:Y:S01]  /*2490*/  FADD.FTZ R93, R157, -R48 ;  /* 0x800000309d5d7221 */ /* 0x000fe20000010000 */
[----:B------:R-:W-:Y:S01]  /*24a0*/  FADD.FTZ R95, R127, -R50 ;  /* 0x800000327f5f7221 */ /* 0x000fe20000010000 */
[-CC-:B------:R-:W-:Y:S01]  /*24b0*/  FFMA.FTZ R48, R124, R0.reuse, R117.reuse ;  /* 0x000000007c307223 */ /* 0x180fe20000010075 */
[----:B------:R-:W-:Y:S01]  /*24c0*/  FFMA.FTZ R50, R136, R0, R117 ;  /* 0x0000000088327223 */ /* 0x000fe20000010075 */
[C---:B------:R-:W-:Y:S01]  /*24d0*/  FMUL.FTZ R51, R6.reuse, R51 ;  /* 0x0000003306337220 */ /* 0x040fe20000410000 */
[----:B------:R-:W-:Y:S01]  /*24e0*/  ISETP.GT.AND P0, PT, R7, RZ, PT ;  /* 0x000000ff0700720c */ /* 0x000fe20003f04270 */
        /* <DEDUP_REMOVED lines=9> */
[----:B------:R-:W-:Y:S01]  /*2580*/  BSSY.RECONVERGENT B2, `(.L_x_3796) ;  /* 0x0000012000027945 */ /* 0x000fe20003800200 */
[----:B------:R-:W-:-:S02]  /*2590*/  FSEL R93, R51, RZ, P0 ;  /* 0x000000ff335d7208 */ /* 0x000fc40000000000 */
[----:B------:R-:W-:Y:S02]  /*25a0*/  FSEL R94, R49, RZ, P0 ;  /* 0x000000ff315e7208 */ /* 0x000fe40000000000 */
[----:B------:R-:W-:Y:S02]  /*25b0*/  FSEL R51, R95, RZ, P0 ;  /* 0x000000ff5f337208 */ /* 0x000fe40000000000 */
[----:B------:R-:W-:Y:S02]  /*25c0*/  FSEL R92, R92, RZ, P0 ;  /* 0x000000ff5c5c7208 */ /* 0x000fe40000000000 */
[----:B------:R-:W-:Y:S02]  /*25d0*/  FSEL R50, R50, RZ, P0 ;  /* 0x000000ff32327208 */ /* 0x000fe40000000000 */
[----:B------:R-:W-:Y:S02]  /*25e0*/  FSEL R49, R119, RZ, P0 ;  /* 0x000000ff77317208 */ /* 0x000fe40000000000 */
[----:B------:R-:W-:-:S02]  /*25f0*/  FSEL R48, R48, RZ, P0 ;  /* 0x000000ff30307208 */ /* 0x000fc40000000000 */
[----:B------:R-:W-:Y:S01]  /*2600*/  FSEL R95, R123, RZ, P0 ;  /* 0x000000ff7b5f7208 */ /* 0x000fe20000000000 */
        /* <DEDUP_REMOVED lines=9> */
.L_x_3797:
[----:B------:R-:W-:Y:S05]  /*26a0*/  BSYNC.RECONVERGENT B2 ;  /* 0x0000000000027941 */ /* 0x000fea0003800200 */
.L_x_3796:
        /* <DEDUP_REMOVED lines=10> */
.L_x_3799:
[----:B------:R-:W-:Y:S05]  /*2750*/  BSYNC.RECONVERGENT B2 ;  /* 0x0000000000027941 */ /* 0x000fea0003800200 */
.L_x_3798:
        /* <DEDUP_REMOVED lines=10> */
.L_x_3801:
[----:B------:R-:W-:Y:S05]  /*2800*/  BSYNC.RECONVERGENT B2 ;  /* 0x0000000000027941 */ /* 0x000fea0003800200 */
.L_x_3800:
        /* <DEDUP_REMOVED lines=10> */
.L_x_3803:
[----:B------:R-:W-:Y:S05]  /*28b0*/  BSYNC.RECONVERGENT B2 ;  /* 0x0000000000027941 */ /* 0x000fea0003800200 */
.L_x_3802:
        /* <DEDUP_REMOVED lines=10> */
.L_x_3805:
[----:B------:R-:W-:Y:S05]  /*2960*/  BSYNC.RECONVERGENT B2 ;  /* 0x0000000000027941 */ /* 0x000fea0003800200 */
.L_x_3804:
        /* <DEDUP_REMOVED lines=10> */
.L_x_3807:
[----:B------:R-:W-:Y:S05]  /*2a10*/  BSYNC.RECONVERGENT B2 ;  /* 0x0000000000027941 */ /* 0x000fea0003800200 */
.L_x_3806:
        /* <DEDUP_REMOVED lines=10> */
.L_x_3809:
[----:B------:R-:W-:Y:S05]  /*2ac0*/  BSYNC.RECONVERGENT B2 ;  /* 0x0000000000027941 */ /* 0x000fea0003800200 */
.L_x_3808:
[----:B------:R-:W-:Y:S05]  /*2ad0*/  @!P2 BRA `(.L_x_3795) ;  /* 0x000000080028a947 */ /* 0x000fea0003800000 */
[----:B0-----:R-:W-:-:S05]  /*2ae0*/  FMUL.FTZ R112, R95, UR12 ;  /* 0x0000000c5f707c20 */ /* 0x001fca0008410000 */
[----:B------:R-:W-:-:S04]  /*2af0*/  F2FP.BF16.F32.PACK_AB R112, RZ, R112 ;  /* 0x00000070ff70723e */ /* 0x000fc800000010ff */
[----:B------:R-:W-:Y:S01]  /*2b00*/  PRMT R111, R111, 0x5410, R112 ;  /* 0x000054106f6f7816 */ /* 0x000fe20000000070 */
[----:B------:R-:W-:Y:S06]  /*2b10*/  BRA `(.L_x_3795) ;  /* 0x0000000800187947 */ /* 0x000fec0003800000 */
.L_x_3779:
[----:B------:R-:W-:Y:S02]  /*2b20*/  MOV R4, UR14 ;  /* 0x0000000e00047c02 */ /* 0x000fe40008000f00 */
[----:B------:R-:W-:Y:S02]  /*2b30*/  MOV R5, UR15 ;  /* 0x0000000f00057c02 */ /* 0x000fe40008000f00 */
[----:B------:R-:W-:-:S04]  /*2b40*/  ISETP.NE.U32.AND P0, PT, R4, RZ, PT ;  /* 0x000000ff0400720c */ /* 0x000fc80003f05070 */
[----:B------:R-:W-:-:S13]  /*2b50*/  ISETP.NE.AND.EX P0, PT, R5, RZ, PT, P0 ;  /* 0x000000ff0500720c */ /* 0x000fda0003f05300 */
[----:B------:R-:W-:Y:S05]  /*2b60*/  @P0 BRA `(.L_x_3810) ;  /* 0x0000000400040947 */ /* 0x000fea0003800000 */
[----:B------:R-:W1:Y:S01]  /*2b70*/  @P2 LDC R119, c[0x0][0x40c] ;  /* 0x00010300ff772b82 */ /* 0x000e620000000800 */
[--C-:B------:R-:W-:Y:S01]  /*2b80*/  @P1 FFMA.FTZ R113, R3, R0, R117.reuse ;  /* 0x0000000003711223 */ /* 0x100fe20000010075 */
[----:B0-----:R-:W-:Y:S01]  /*2b90*/  MOV R112, R84 ;  /* 0x0000005400707202 */ /* 0x001fe20000000f00 */
[----:B------:R-:W-:Y:S02]  /*2ba0*/  @P1 FFMA.FTZ R116, R128, R0, R117 ;  /* 0x0000000080741223 */ /* 0x000fe40000010075 */
[----:B------:R-:W-:Y:S02]  /*2bb0*/  @P1 FADD.FTZ R113, R138, -R113 ;  /* 0x800000718a711221 */ /* 0x000fe40000010000 */
[----:B------:R-:W-:Y:S02]  /*2bc0*/  @P1 FADD.FTZ R116, R127, -R116 ;  /* 0x800000747f741221 */ /* 0x000fe40000010000 */
[----:B------:R-:W-:-:S04]  /*2bd0*/  @P1 FFMA.FTZ R112, R6, R113, R84 ;  /* 0x0000007106701223 */ /* 0x000fc80000010054 */
[----:B-1----:R-:W-:Y:S01]  /*2be0*/  @P2 FMUL.FTZ R113, R112, R119 ;  /* 0x0000007770712220 */ /* 0x002fe20000410000 */
[----:B------:R-:W-:Y:S01]  /*2bf0*/  @P1 FFMA.FTZ R112, R124, R0, R117 ;  /* 0x000000007c701223 */ /* 0x000fe20000010075 */
[----:B------:R-:W0:Y:S03]  /*2c00*/  @P2 LDC R119, c[0x0][0x40c] ;  /* 0x00010300ff772b82 */ /* 0x000e260000000800 */
[----:B------:R-:W-:Y:S01]  /*2c10*/  @P1 FADD.FTZ R114, R15, -R112 ;  /* 0x800000700f721221 */ /* 0x000fe20000010000 */
[----:B------:R-:W-:Y:S02]  /*2c20*/  MOV R112, R85 ;  /* 0x0000005500707202 */ /* 0x000fe40000000f00 */
[----:B------:R-:W-:Y:S01]  /*2c30*/  @P2 F2FP.BF16.F32.PACK_AB R113, RZ, R113 ;  /* 0x00000071ff71223e */ /* 0x000fe200000010ff */
[----:B------:R-:W-:Y:S01]  /*2c40*/  @P1 FFMA.FTZ R112, R6, R114, R85 ;  /* 0x0000007206701223 */ /* 0x000fe20000010055 */
[----:B------:R-:W-:-:S02]  /*2c50*/  MOV R114, R86 ;  /* 0x0000005600727202 */ /* 0x000fc40000000f00 */
[----:B------:R-:W-:Y:S02]  /*2c60*/  @P2 PRMT R108, R113, 0x7610, R108 ;  /* 0x00007610716c2816 */ /* 0x000fe4000000006c */
[----:B------:R-:W-:Y:S01]  /*2c70*/  MOV R113, R87 ;  /* 0x0000005700717202 */ /* 0x000fe20000000f00 */
[----:B------:R-:W-:Y:S02]  /*2c80*/  @P1 FFMA.FTZ R113, R6, R116, R87 ;  /* 0x0000007406711223 */ /* 0x000fe40000010057 */
[----:B------:R-:W1:Y:S01]  /*2c90*/  @P2 LDC R116, c[0x0][0x40c] ;  /* 0x00010300ff742b82 */ /* 0x000e620000000800 */
[----:B0-----:R-:W-:Y:S01]  /*2ca0*/  @P2 FMUL.FTZ R112, R112, R119 ;  /* 0x0000007770702220 */ /* 0x001fe20000410000 */
[----:B------:R-:W-:-:S04]  /*2cb0*/  @P1 FFMA.FTZ R119, R149, R0, R117 ;  /* 0x0000000095771223 */ /* 0x000fc80000010075 */
[----:B------:R-:W-:Y:S01]  /*2cc0*/  @P1 FADD.FTZ R119, R154, -R119 ;  /* 0x800000779a771221 */ /* 0x000fe20000010000 */
[----:B------:R-:W-:-:S03]  /*2cd0*/  @P2 F2FP.BF16.F32.PACK_AB R112, RZ, R112 ;  /* 0x00000070ff70223e */ /* 0x000fc600000010ff */
[----:B------:R-:W-:Y:S01]  /*2ce0*/  @P1 FFMA.FTZ R114, R6, R119, R86 ;  /* 0x0000007706721223 */ /* 0x000fe20000010056 */
[----:B------:R-:W-:Y:S01]  /*2cf0*/  @P2 PRMT R108, R108, 0x5410, R112 ;  /* 0x000054106c6c2816 */ /* 0x000fe20000000070 */
[----:B------:R-:W0:Y:S01]  /*2d00*/  @P2 LDC R119, c[0x0][0x40c] ;  /* 0x00010300ff772b82 */ /* 0x000e220000000800 */
[----:B------:R-:W-:Y:S01]  /*2d10*/  @P1 FFMA.FTZ R112, R159, R0, R117 ;  /* 0x000000009f701223 */ /* 0x000fe20000010075 */
[----:B-1----:R-:W-:-:S05]  /*2d20*/  @P2 FMUL.FTZ R113, R113, R116 ;  /* 0x0000007471712220 */ /* 0x002fca0000410000 */
[----:B------:R-:W-:Y:S01]  /*2d30*/  @P2 F2FP.BF16.F32.PACK_AB R113, RZ, R113 ;  /* 0x00000071ff71223e */ /* 0x000fe200000010ff */
[----:B0-----:R-:W-:Y:S01]  /*2d40*/  @P2 FMUL.FTZ R114, R114, R119 ;  /* 0x0000007772722220 */ /* 0x001fe20000410000 */
[----:B------:R-:W-:Y:S01]  /*2d50*/  @P1 FADD.FTZ R119, R157, -R112 ;  /* 0x800000709d771221 */ /* 0x000fe20000010000 */
[----:B------:R-:W-:-:S03]  /*2d60*/  MOV R112, R88 ;  /* 0x0000005800707202 */ /* 0x000fc60000000f00 */
[----:B------:R-:W-:Y:S01]  /*2d70*/  @P2 F2FP.BF16.F32.PACK_AB R114, RZ, R114 ;  /* 0x00000072ff72223e */ /* 0x000fe200000010ff */
[----:B------:R-:W-:Y:S02]  /*2d80*/  @P1 FFMA.FTZ R112, R6, R119, R88 ;  /* 0x0000007706701223 */ /* 0x000fe40000010058 */
[----:B------:R-:W0:Y:S01]  /*2d90*/  @P2 LDC R119, c[0x0][0x40c] ;  /* 0x00010300ff772b82 */ /* 0x000e220000000800 */
[----:B------:R-:W-:Y:S01]  /*2da0*/  @P2 PRMT R109, R114, 0x7610, R109 ;  /* 0x00007610726d2816 */ /* 0x000fe2000000006d */
[----:B------:R-:W-:-:S03]  /*2db0*/  @P1 FFMA.FTZ R114, R132, R0, R117 ;  /* 0x0000000084721223 */ /* 0x000fc60000010075 */
[----:B------:R-:W-:Y:S01]  /*2dc0*/  @P2 PRMT R109, R109, 0x5410, R113 ;  /* 0x000054106d6d2816 */ /* 0x000fe20000000071 */
[----:B------:R-:W-:Y:S01]  /*2dd0*/  @P1 FADD.FTZ R114, R131, -R114 ;  /* 0x8000007283721221 */ /* 0x000fe20000010000 */
[----:B------:R-:W-:-:S03]  /*2de0*/  MOV R113, R89 ;  /* 0x0000005900717202 */ /* 0x000fc60000000f00 */
[----:B------:R-:W-:Y:S02]  /*2df0*/  @P1 FFMA.FTZ R113, R6, R114, R89 ;  /* 0x0000007206711223 */ /* 0x000fe40000010059 */
[----:B------:R-:W1:Y:S01]  /*2e00*/  @P2 LDC R114, c[0x0][0x40c] ;  /* 0x00010300ff722b82 */ /* 0x000e620000000800 */
[----:B0-----:R-:W-:-:S05]  /*2e10*/  @P2 FMUL.FTZ R112, R112, R119 ;  /* 0x0000007770702220 */ /* 0x001fca0000410000 */
[----:B------:R-:W-:-:S04]  /*2e20*/  @P2 F2FP.BF16.F32.PACK_AB R112, RZ, R112 ;  /* 0x00000070ff70223e */ /* 0x000fc800000010ff */
[----:B------:R-:W-:Y:S01]  /*2e30*/  @P2 PRMT R110, R112, 0x7610, R110 ;  /* 0x00007610706e2816 */ /* 0x000fe2000000006e */
[----:B-1----:R-:W-:Y:S01]  /*2e40*/  @P2 FMUL.FTZ R113, R113, R114 ;  /* 0x0000007271712220 */ /* 0x002fe20000410000 */
[----:B------:R-:W-:-:S04]  /*2e50*/  @P1 FFMA.FTZ R114, R169, R0, R117 ;  /* 0x00000000a9721223 */ /* 0x000fc80000010075 */
[----:B------:R-:W-:Y:S01]  /*2e60*/  @P1 FADD.FTZ R119, R167, -R114 ;  /* 0x80000072a7771221 */ /* 0x000fe20000010000 */
[----:B------:R-:W-:Y:S02]  /*2e70*/  MOV R114, R90 ;  /* 0x0000005a00727202 */ /* 0x000fe40000000f00 */
[----:B------:R-:W-:Y:S01]  /*2e80*/  @P2 F2FP.BF16.F32.PACK_AB R113, RZ, R113 ;  /* 0x00000071ff71223e */ /* 0x000fe200000010ff */
[----:B------:R-:W-:Y:S02]  /*2e90*/  @P1 FFMA.FTZ R114, R6, R119, R90 ;  /* 0x0000007706721223 */ /* 0x000fe4000001005a */
[----:B------:R-:W0:Y:S01]  /*2ea0*/  @P2 LDC R119, c[0x0][0x40c] ;  /* 0x00010300ff772b82 */ /* 0x000e220000000800 */
[----:B------:R-:W-:Y:S01]  /*2eb0*/  @P2 PRMT R110, R110, 0x5410, R113 ;  /* 0x000054106e6e2816 */ /* 0x000fe20000000071 */
[----:B0-----:R-:W-:-:S05]  /*2ec0*/  @P2 FMUL.FTZ R114, R114, R119 ;  /* 0x0000007772722220 */ /* 0x001fca0000410000 */
[----:B------:R-:W-:-:S04]  /*2ed0*/  @P2 F2FP.BF16.F32.PACK_AB R114, RZ, R114 ;  /* 0x00000072ff72223e */ /* 0x000fc800000010ff */
[----:B------:R-:W-:Y:S01]  /*2ee0*/  @P2 PRMT R111, R114, 0x7610, R111 ;  /* 0x00007610726f2816 */ /* 0x000fe2000000006f */
[----:B------:R-:W-:Y:S06]  /*2ef0*/  @!P2 BRA `(.L_x_3795) ;  /* 0x000000040020a947 */ /* 0x000fec0003800000 */
[----:B------:R-:W-:-:S04]  /*2f00*/  @P1 FFMA.FTZ R112, R136, R0, R117 ;  /* 0x0000000088701223 */ /* 0x000fc80000010075 */
[----:B------:R-:W-:Y:S01]  /*2f10*/  @P1 FADD.FTZ R113, R135, -R112 ;  /* 0x8000007087711221 */ /* 0x000fe20000010000 */
[----:B------:R-:W-:-:S03]  /*2f20*/  MOV R112, R91 ;  /* 0x0000005b00707202 */ /* 0x000fc60000000f00 */
[----:B------:R-:W-:-:S04]  /*2f30*/  @P1 FFMA.FTZ R112, R6, R113, R91 ;  /* 0x0000007106701223 */ /* 0x000fc8000001005b */
[----:B------:R-:W-:-:S05]  /*2f40*/  FMUL.FTZ R112, R112, UR12 ;  /* 0x0000000c70707c20 */ /* 0x000fca0008410000 */
[----:B------:R-:W-:-:S04]  /*2f50*/  F2FP.BF16.F32.PACK_AB R112, RZ, R112 ;  /* 0x00000070ff70723e */ /* 0x000fc800000010ff */
[----:B------:R-:W-:Y:S01]  /*2f60*/  PRMT R111, R111, 0x5410, R112 ;  /* 0x000054106f6f7816 */ /* 0x000fe20000000070 */
[----:B------:R-:W-:Y:S06]  /*2f70*/  BRA `(.L_x_3795) ;  /* 0x0000000400007947 */ /* 0x000fec0003800000 */
.L_x_3810:
[----:B------:R-:W1:Y:S01]  /*2f80*/  @P2 LDC R93, c[0x0][0x40c] ;  /* 0x00010300ff5d2b82 */ /* 0x000e620000000800 */
[-CC-:B------:R-:W-:Y:S01]  /*2f90*/  @P1 FFMA.FTZ R48, R136, R0.reuse, R117.reuse ;  /* 0x0000000088301223 */ /* 0x180fe20000010075 */
[----:B------:R-:W-:Y:S01]  /*2fa0*/  MOV R95, R91 ;  /* 0x0000005b005f7202 */ /* 0x000fe20000000f00 */
[--C-:B------:R-:W-:Y:S01]  /*2fb0*/  @P1 FFMA.FTZ R50, R124, R0, R117.reuse ;  /* 0x000000007c321223 */ /* 0x100fe20000010075 */
[----:B------:R-:W-:Y:S01]  /*2fc0*/  MOV R94, R90 ;  /* 0x0000005a005e7202 */ /* 0x000fe20000000f00 */
[----:B------:R-:W-:Y:S01]  /*2fd0*/  @P1 FADD.FTZ R48, R135, -R48 ;  /* 0x8000003087301221 */ /* 0x000fe20000010000 */
[----:B------:R-:W-:Y:S01]  /*2fe0*/  @P1 FFMA.FTZ R51, R149, R0, R117 ;  /* 0x0000000095331223 */ /* 0x000fe20000010075 */
[----:B------:R-:W-:Y:S01]  /*2ff0*/  @P1 FADD.FTZ R50, R15, -R50 ;  /* 0x800000320f321221 */ /* 0x000fe20000010000 */
[----:B------:R-:W2:Y:S01]  /*3000*/  @P2 LDC R113, c[0x0][0x40c] ;  /* 0x00010300ff712b82 */ /* 0x000ea20000000800 */
[----:B------:R-:W-:Y:S01]  /*3010*/  @P1 FFMA.FTZ R95, R6, R48, R91 ;  /* 0x00000030065f1223 */ /* 0x000fe2000001005b */
[-CC-:B------:R-:W-:Y:S01]  /*3020*/  @P1 FFMA.FTZ R48, R169, R0.reuse, R117.reuse ;  /* 0x00000000a9301223 */ /* 0x180fe20000010075 */
[-C--:B------:R-:W-:Y:S01]  /*3030*/  @P1 FFMA.FTZ R92, R128, R0.reuse, R117 ;  /* 0x00000000805c1223 */ /* 0x080fe20000010075 */
[----:B------:R-:W-:Y:S01]  /*3040*/  @P1 FADD.FTZ R51, R154, -R51 ;  /* 0x800000339a331221 */ /* 0x000fe20000010000 */
[--C-:B------:R-:W-:Y:S01]  /*3050*/  @P1 FFMA.FTZ R118, R132, R0, R117.reuse ;  /* 0x0000000084761223 */ /* 0x100fe20000010075 */
[----:B------:R-:W-:Y:S01]  /*3060*/  @P1 FADD.FTZ R49, R167, -R48 ;  /* 0x80000030a7311221 */ /* 0x000fe20000010000 */
[----:B------:R-:W-:Y:S01]  /*3070*/  MOV R48, R84 ;  /* 0x0000005400307202 */ /* 0x000fe20000000f00 */
[----:B0-----:R-:W0:Y:S01]  /*3080*/  @P2 LDC R112, c[0x0][0x40c] ;  /* 0x00010300ff702b82 */ /* 0x001e220000000800 */
[----:B------:R-:W-:Y:S01]  /*3090*/  @P1 FADD.FTZ R92, R127, -R92 ;  /* 0x8000005c7f5c1221 */ /* 0x000fe20000010000 */
[----:B------:R-:W-:Y:S01]  /*30a0*/  @P1 FFMA.FTZ R94, R6, R49, R90 ;  /* 0x00000031065e1223 */ /* 0x000fe2000001005a */
[----:B------:R-:W-:Y:S01]  /*30b0*/  @P1 FFMA.FTZ R49, R3, R0, R117 ;  /* 0x0000000003311223 */ /* 0x000fe20000010075 */
[----:B------:R-:W-:-:S03]  /*30c0*/  @P1 FADD.FTZ R118, R131, -R118 ;  /* 0x8000007683761221 */ /* 0x000fc60000010000 */
[----:B------:R-:W-:Y:S01]  /*30d0*/  @P1 FADD.FTZ R49, R138, -R49 ;  /* 0x800000318a311221 */ /* 0x000fe20000010000 */
[----:B-1----:R-:W-:Y:S01]  /*30e0*/  @P2 FMUL.FTZ R93, R94, R93 ;  /* 0x0000005d5e5d2220 */ /* 0x002fe20000410000 */
[----:B------:R-:W1:Y:S02]  /*30f0*/  @P2 LDC R114, c[0x0][0x40c] ;  /* 0x00010300ff722b82 */ /* 0x000e640000000800 */
[C---:B------:R-:W-:Y:S01]  /*3100*/  @P1 FFMA.FTZ R48, R6.reuse, R49, R84 ;  /* 0x0000003106301223 */ /* 0x040fe20000010054 */
[----:B------:R-:W-:Y:S01]  /*3110*/  MOV R49, R85 ;  /* 0x0000005500317202 */ /* 0x000fe20000000f00 */
[C---:B------:R-:W-:Y:S01]  /*3120*/  @P1 FFMA.FTZ R49, R6.reuse, R50, R85 ;  /* 0x0000003206311223 */ /* 0x040fe20000010055 */
[----:B------:R-:W-:Y:S02]  /*3130*/  @P2 F2FP.BF16.F32.PACK_AB R93, RZ, R93 ;  /* 0x0000005dff5d223e */ /* 0x000fe400000010ff */
[----:B------:R-:W-:Y:S01]  /*3140*/  MOV R50, R86 ;  /* 0x0000005600327202 */ /* 0x000fe20000000f00 */
[----:B------:R-:W-:Y:S01]  /*3150*/  @P1 FFMA.FTZ R50, R6, R51, R86 ;  /* 0x0000003306321223 */ /* 0x000fe20000010056 */
[----:B------:R-:W-:Y:S01]  /*3160*/  @P2 PRMT R111, R93, 0x7610, R111 ;  /* 0x000076105d6f2816 */ /* 0x000fe2000000006f */
[----:B--2---:R-:W-:Y:S01]  /*3170*/  @P2 FMUL.FTZ R113, R48, R113 ;  /* 0x0000007130712220 */ /* 0x004fe20000410000 */
[----:B------:R-:W2:Y:S01]  /*3180*/  @P2 LDC R93, c[0x0][0x40c] ;  /* 0x00010300ff5d2b82 */ /* 0x000ea20000000800 */
[----:B------:R-:W-:Y:S01]  /*3190*/  MOV R51, R87 ;  /* 0x0000005700337202 */ /* 0x000fe20000000f00 */
[----:B------:R-:W-:Y:S01]  /*31a0*/  @P1 FFMA.FTZ R51, R6, R92, R87 ;  /* 0x0000005c06331223 */ /* 0x000fe20000010057 */
[----:B------:R-:W-:Y:S01]  /*31b0*/  @P1 FFMA.FTZ R92, R159, R0, R117 ;  /* 0x000000009f5c1223 */ /* 0x000fe20000010075 */
[----:B0-----:R-:W-:Y:S01]  /*31c0*/  @P2 FMUL.FTZ R112, R95, R112 ;  /* 0x000000705f702220 */ /* 0x001fe20000410000 */
[----:B------:R-:W-:-:S02]  /*31d0*/  @P2 F2FP.BF16.F32.PACK_AB R113, RZ, R113 ;  /* 0x00000071ff71223e */ /* 0x000fc400000010ff */
[----:B------:R-:W-:Y:S01]  /*31e0*/  @P1 FADD.FTZ R119, R157, -R92 ;  /* 0x8000005c9d771221 */ /* 0x000fe20000010000 */
[----:B------:R-:W-:Y:S02]  /*31f0*/  MOV R92, R88 ;  /* 0x00000058005c7202 */ /* 0x000fe40000000f00 */
[----:B------:R-:W-:Y:S01]  /*3200*/  @P2 F2FP.BF16.F32.PACK_AB R112, RZ, R112 ;  /* 0x00000070ff70223e */ /* 0x000fe200000010ff */
[----:B------:R-:W-:Y:S01]  /*3210*/  @P1 FFMA.FTZ R92, R6, R119, R88 ;  /* 0x00000077065c1223 */ /* 0x000fe20000010058 */
[----:B------:R-:W-:Y:S01]  /*3220*/  @P2 PRMT R108, R113, 0x7610, R108 ;  /* 0x00007610716c2816 */ /* 0x000fe2000000006c */
[----:B-1----:R-:W-:Y:S01]  /*3230*/  @P2 FMUL.FTZ R114, R51, R114 ;  /* 0x0000007233722220 */ /* 0x002fe20000410000 */
[----:B------:R-:W0:Y:S01]  /*3240*/  @P2 LDC R113, c[0x0][0x40c] ;  /* 0x00010300ff712b82 */ /* 0x000e220000000800 */
[----:B------:R-:W-:-:S03]  /*3250*/  @P2 PRMT R111, R111, 0x5410, R112 ;  /* 0x000054106f6f2816 */ /* 0x000fc60000000070 */
[----:B------:R-:W-:-:S04]  /*3260*/  @P2 F2FP.BF16.F32.PACK_AB R114, RZ, R114 ;  /* 0x00000072ff72223e */ /* 0x000fc800000010ff */
[----:B------:R-:W1:Y:S01]  /*3270*/  @P2 LDC R112, c[0x0][0x40c] ;  /* 0x00010300ff702b82 */ /* 0x000e620000000800 */
[----:B--2---:R-:W-:Y:S01]  /*3280*/  @P2 FMUL.FTZ R116, R92, R93 ;  /* 0x0000005d5c742220 */ /* 0x004fe20000410000 */
[----:B------:R-:W-:Y:S01]  /*3290*/  MOV R93, R89 ;  /* 0x00000059005d7202 */ /* 0x000fe20000000f00 */
[----:B------:R-:W-:-:S03]  /*32a0*/  @P1 FFMA.FTZ R93, R6, R118, R89 ;  /* 0x00000076065d1223 */ /* 0x000fc60000010059 */
[----:B------:R-:W-:Y:S02]  /*32b0*/  @P2 F2FP.BF16.F32.PACK_AB R116, RZ, R116 ;  /* 0x00000074ff74223e */ /* 0x000fe400000010ff */
[----:B------:R-:W2:Y:S02]  /*32c0*/  @P2 LDC R118, c[0x0][0x40c] ;  /* 0x00010300ff762b82 */ /* 0x000ea40000000800 */
[----:B------:R-:W-:Y:S01]  /*32d0*/  @P2 PRMT R110, R116, 0x7610, R110 ;  /* 0x00007610746e2816 */ /* 0x000fe2000000006e */
[----:B0-----:R-:W-:-:S05]  /*32e0*/  @P2 FMUL.FTZ R113, R50, R113 ;  /* 0x0000007132712220 */ /* 0x001fca0000410000 */
[----:B------:R-:W-:Y:S01]  /*32f0*/  @P2 F2FP.BF16.F32.PACK_AB R113, RZ, R113 ;  /* 0x00000071ff71223e */ /* 0x000fe200000010ff */
[----:B-1----:R-:W-:-:S03]  /*3300*/  @P2 FMUL.FTZ R112, R49, R112 ;  /* 0x0000007031702220 */ /* 0x002fc60000410000 */
[----:B------:R-:W-:Y:S02]  /*3310*/  @P2 PRMT R109, R113, 0x7610, R109 ;  /* 0x00007610716d2816 */ /* 0x000fe4000000006d */
[----:B------:R-:W-:Y:S02]  /*3320*/  @P2 F2FP.BF16.F32.PACK_AB R112, RZ, R112 ;  /* 0x00000070ff70223e */ /* 0x000fe400000010ff */
[----:B------:R-:W-:Y:S01]  /*3330*/  @P2 PRMT R109, R109, 0x5410, R114 ;  /* 0x000054106d6d2816 */ /* 0x000fe20000000072 */
[----:B--2---:R-:W-:Y:S01]  /*3340*/  @P2 FMUL.FTZ R118, R93, R118 ;  /* 0x000000765d762220 */ /* 0x004fe20000410000 */
[----:B------:R-:W-:-:S04]  /*3350*/  @P2 PRMT R108, R108, 0x5410, R112 ;  /* 0x000054106c6c2816 */ /* 0x000fc80000000070 */
[----:B------:R-:W-:-:S04]  /*3360*/  @P2 F2FP.BF16.F32.PACK_AB R118, RZ, R118 ;  /* 0x00000076ff76223e */ /* 0x000fc800000010ff */
[----:B------:R-:W-:-:S07]  /*3370*/  @P2 PRMT R110, R110, 0x5410, R118 ;  /* 0x000054106e6e2816 */ /* 0x000fce0000000076 */
.L_x_3795:
[----:B------:R-:W-:Y:S05]  /*3380*/  BSYNC.RECONVERGENT B0 ;  /* 0x0000000000007941 */ /* 0x000fea0003800200 */
.L_x_3778:
        /* <DEDUP_REMOVED lines=9> */
[----:B------:R1:W-:Y:S04]  /*3420*/  @P0 STG.E.128 desc[UR6][R112.64+0x10], R92 ;  /* 0x0000105c70000986 */ /* 0x0003e8000c101d06 */
[----:B------:R1:W-:Y:S02]  /*3430*/  @P2 STG.E.128 desc[UR6][R4.64], R108 ;  /* 0x0000006c04002986 */ /* 0x0003e4000c101d06 */
.L_x_3777:
[----:B------:R-:W-:Y:S05]  /*3440*/  BSYNC.RECONVERGENT B1 ;  /* 0x0000000000017941 */ /* 0x000fea0003800200 */
.L_x_3776:
        /* <DEDUP_REMOVED lines=11> */
[----:B-1----:R-:W1:Y:S01]  /*3500*/  @P2 LDC R92, c[0x0][0x40c] ;  /* 0x00010300ff5c2b82 */ /* 0x002e620000000800 */
[-CC-:B------:R-:W-:Y:S01]  /*3510*/  @P1 FFMA.FTZ R5, R137, R0.reuse, R117.reuse ;  /* 0x0000000089051223 */ /* 0x180fe20000010075 */
[--C-:B------:R-:W-:Y:S01]  /*3520*/  @P1 FFMA.FTZ R4, R14, R0, R117.reuse ;  /* 0x000000000e041223 */ /* 0x100fe20000010075 */
[----:B------:R-:W-:Y:S01]  /*3530*/  MOV R48, R20 ;  /* 0x0000001400307202 */ /* 0x000fe20000000f00 */
[-C--:B------:R-:W-:Y:S01]  /*3540*/  @P1 FFMA.FTZ R94, R130, R0.reuse, R117 ;  /* 0x00000000825e1223 */ /* 0x080fe20000010075 */
[----:B------:R-:W-:Y:S01]  /*3550*/  @P1 FADD.FTZ R5, R140, -R5 ;  /* 0x800000058c051221 */ /* 0x000fe20000010000 */
[----:B------:R-:W-:Y:S01]  /*3560*/  @P1 FADD.FTZ R4, R13, -R4 ;  /* 0x800000040d041221 */ /* 0x000fe20000010000 */
[----:B------:R-:W-:Y:S01]  /*3570*/  MOV R49, R21 ;  /* 0x0000001500317202 */ /* 0x000fe20000000f00 */
[----:B------:R-:W2:Y:S01]  /*3580*/  @P2 LDC R93, c[0x0][0x40c] ;  /* 0x00010300ff5d2b82 */ /* 0x000ea20000000800 */
[C---:B------:R-:W-:Y:S01]  /*3590*/  @P1 FFMA.FTZ R48, R6.reuse, R5, R20 ;  /* 0x0000000506301223 */ /* 0x040fe20000010014 */
[----:B------:R-:W-:Y:S01]  /*35a0*/  @P1 FFMA.FTZ R5, R139, R0, R117 ;  /* 0x000000008b051223 */ /* 0x000fe20000010075 */
[----:B------:R-:W-:Y:S01]  /*35b0*/  @P1 FFMA.FTZ R49, R6, R4, R21 ;  /* 0x0000000406311223 */ /* 0x000fe20000010015 */
[----:B------:R-:W-:Y:S01]  /*35c0*/  MOV R50, R22 ;  /* 0x0000001600327202 */ /* 0x000fe20000000f00 */
[----:B------:R-:W-:Y:S01]  /*35d0*/  @P1 FFMA.FTZ R95, R163, R0, R117 ;  /* 0x00000000a35f1223 */ /* 0x000fe20000010075 */
[----:B------:R-:W-:Y:S01]  /*35e0*/  @P1 FADD.FTZ R51, R152, -R5 ;  /* 0x8000000598331221 */ /* 0x000fe20000010000 */
[----:B------:R-:W-:Y:S01]  /*35f0*/  @P1 FADD.FTZ R94, R129, -R94 ;  /* 0x8000005e815e1221 */ /* 0x000fe20000010000 */
[----:B------:R-:W3:Y:S01]  /*3600*/  @P2 LDC R114, c[0x0][0x40c] ;  /* 0x00010300ff722b82 */ /* 0x000ee20000000800 */
[----:B------:R-:W-:Y:S01]  /*3610*/  @P1 FADD.FTZ R95, R166, -R95 ;  /* 0x8000005fa65f1221 */ /* 0x000fe20000010000 */
[----:B------:R-:W-:Y:S01]  /*3620*/  @P1 FFMA.FTZ R50, R6, R51, R22 ;  /* 0x0000003306321223 */ /* 0x000fe20000010016 */
[----:B------:R-:W-:-:S05]  /*3630*/  MOV R51, R23 ;  /* 0x0000001700337202 */ /* 0x000fca0000000f00 */
[----:B------:R-:W4:Y:S01]  /*3640*/  @P2 LDC R121, c[0x0][0x40c] ;  /* 0x00010300ff792b82 */ /* 0x000f220000000800 */
[----:B-1----:R-:W-:Y:S01]  /*3650*/  @P2 FMUL.FTZ R5, R49, R92 ;  /* 0x0000005c31052220 */ /* 0x002fe20000410000 */
[----:B------:R-:W-:-:S04]  /*3660*/  @P1 FFMA.FTZ R92, R126, R0, R117 ;  /* 0x000000007e5c1223 */ /* 0x000fc80000010075 */
[----:B------:R-:W-:Y:S01]  /*3670*/  @P1 FADD.FTZ R92, R125, -R92 ;  /* 0x8000005c7d5c1221 */ /* 0x000fe20000010000 */
[----:B------:R-:W-:Y:S01]  /*3680*/  @P2 F2FP.BF16.F32.PACK_AB R5, RZ, R5 ;  /* 0x00000005ff05223e */ /* 0x000fe200000010ff */
[----:B------:R-:W1:Y:S01]  /*3690*/  @P2 LDC R119, c[0x0][0x40c] ;  /* 0x00010300ff772b82 */ /* 0x000e620000000800 */
[----:B--2---:R-:W-:Y:S01]  /*36a0*/  @P2 FMUL.FTZ R4, R48, R93 ;  /* 0x0000005d30042220 */ /* 0x004fe20000410000 */
[----:B------:R-:W-:Y:S01]  /*36b0*/  @P1 FFMA.FTZ R93, R153, R0, R117 ;  /* 0x00000000995d1223 */ /* 0x000fe20000010075 */
[----:B------:R-:W-:Y:S01]  /*36c0*/  @P1 FFMA.FTZ R51, R6, R92, R23 ;  /* 0x0000005c06331223 */ /* 0x000fe20000010017 */
[----:B------:R-:W-:Y:S02]  /*36d0*/  MOV R92, R16 ;  /* 0x00000010005c7202 */ /* 0x000fe40000000f00 */
[----:B------:R-:W-:Y:S01]  /*36e0*/  @P1 FADD.FTZ R93, R156, -R93 ;  /* 0x8000005d9c5d1221 */ /* 0x000fe20000010000 */
[----:B------:R-:W-:Y:S01]  /*36f0*/  @P2 F2FP.BF16.F32.PACK_AB R4, RZ, R4 ;  /* 0x00000004ff04223e */ /* 0x000fe200000010ff */
[----:B0-----:R-:W0:Y:S01]  /*3700*/  @P2 LDC R112, c[0x0][0x40c] ;  /* 0x00010300ff702b82 */ /* 0x001e220000000800 */
[----:B---3--:R-:W-:Y:S01]  /*3710*/  @P2 FMUL.FTZ R114, R51, R114 ;  /* 0x0000007233722220 */ /* 0x008fe20000410000 */
[C---:B------:R-:W-:Y:S01]  /*3720*/  @P1 FFMA.FTZ R92, R6.reuse, R93, R16 ;  /* 0x0000005d065c1223 */ /* 0x040fe20000010010 */
[----:B------:R-:W-:Y:S01]  /*3730*/  MOV R93, R17 ;  /* 0x00000011005d7202 */ /* 0x000fe20000000f00 */
[C---:B------:R-:W-:Y:S01]  /*3740*/  @P1 FFMA.FTZ R93, R6.reuse, R94, R17 ;  /* 0x0000005e065d1223 */ /* 0x040fe20000010011 */
[----:B------:R-:W-:Y:S01]  /*3750*/  MOV R94, R18 ;  /* 0x00000012005e7202 */ /* 0x000fe20000000f00 */
[----:B------:R-:W-:Y:S01]  /*3760*/  @P1 FFMA.FTZ R94, R6, R95, R18 ;  /* 0x0000005f065e1223 */ /* 0x000fe20000010012 */
[----:B------:R-:W-:Y:S01]  /*3770*/  @P2 PRMT R108, R4, 0x7610, R108 ;  /* 0x00007610046c2816 */ /* 0x000fe2000000006c */
[----:B------:R-:W2:Y:S01]  /*3780*/  @P2 LDC R113, c[0x0][0x40c] ;  /* 0x00010300ff712b82 */ /* 0x000ea20000000800 */
[----:B------:R-:W-:Y:S01]  /*3790*/  @P2 F2FP.BF16.F32.PACK_AB R4, RZ, R114 ;  /* 0x00000072ff04223e */ /* 0x000fe200000010ff */
[----:B----4-:R-:W-:Y:S01]  /*37a0*/  @P2 FMUL.FTZ R95, R50, R121 ;  /* 0x00000079325f2220 */ /* 0x010fe20000410000 */
[----:B------:R-:W-:Y:S01]  /*37b0*/  @P1 FFMA.FTZ R114, R134, R0, R117 ;  /* 0x0000000086721223 */ /* 0x000fe20000010075 */
[----:B------:R-:W-:-:S02]  /*37c0*/  @P2 PRMT R108, R108, 0x5410, R5 ;  /* 0x000054106c6c2816 */ /* 0x000fc40000000005 */
[----:B------:R-:W-:Y:S01]  /*37d0*/  MOV R5, R19 ;  /* 0x0000001300057202 */ /* 0x000fe20000000f00 */
[----:B------:R-:W-:Y:S01]  /*37e0*/  @P1 FADD.FTZ R114, R133, -R114 ;  /* 0x8000007285721221 */ /* 0x000fe20000010000 */
[----:B-1----:R-:W-:Y:S01]  /*37f0*/  @P2 FMUL.FTZ R119, R92, R119 ;  /* 0x000000775c772220 */ /* 0x002fe20000410000 */
[----:B------:R-:W-:Y:S02]  /*3800*/  @P2 F2FP.BF16.F32.PACK_AB R95, RZ, R95 ;  /* 0x0000005fff5f223e */ /* 0x000fe400000010ff */
[----:B------:R-:W-:Y:S02]  /*3810*/  @P1 FFMA.FTZ R5, R6, R114, R19 ;  /* 0x0000007206051223 */ /* 0x000fe40000010013 */
[----:B------:R-:W-:Y:S02]  /*3820*/  @P2 F2FP.BF16.F32.PACK_AB R119, RZ, R119 ;  /* 0x00000077ff77223e */ /* 0x000fe400000010ff */
[----:B------:R-:W-:Y:S01]  /*3830*/  @P2 PRMT R109, R95, 0x7610, R109 ;  /* 0x000076105f6d2816 */ /* 0x000fe2000000006d */
[----:B0-----:R-:W-:Y:S01]  /*3840*/  @P2 FMUL.FTZ R112, R93, R112 ;  /* 0x000000705d702220 */ /* 0x001fe20000410000 */
[----:B------:R-:W-:-:S02]  /*3850*/  @P2 PRMT R110, R119, 0x7610, R110 ;  /* 0x00007610776e2816 */ /* 0x000fc4000000006e */
[----:B------:R-:W-:Y:S02]  /*3860*/  @P2 PRMT R109, R109, 0x5410, R4 ;  /* 0x000054106d6d2816 */ /* 0x000fe40000000004 */
[----:B------:R-:W-:Y:S02]  /*3870*/  @P2 F2FP.BF16.F32.PACK_AB R112, RZ, R112 ;  /* 0x00000070ff70223e */ /* 0x000fe400000010ff */
[----:B------:R-:W-:Y:S01]  /*3880*/  MOV R95, R5 ;  /* 0x00000005005f7202 */ /* 0x000fe20000000f00 */
        /* <DEDUP_REMOVED lines=9> */
.L_x_3815:
[----:B-1----:R-:W1:Y:S01]  /*3920*/  @P2 LDC R113, c[0x0][0x40c] ;  /* 0x00010300ff712b82 */ /* 0x002e620000000800 */
[-CC-:B------:R-:W-:Y:S01]  /*3930*/  @P1 FFMA.FTZ R5, R137, R0.reuse, R117.reuse ;  /* 0x0000000089051223 */ /* 0x180fe20000010075 */
[--C-:B0-----:R-:W-:Y:S01]  /*3940*/  @P1 FFMA.FTZ R112, R14, R0, R117.reuse ;  /* 0x000000000e701223 */ /* 0x101fe20000010075 */
[----:B------:R-:W-:Y:S01]  /*3950*/  MOV R4, R20 ;  /* 0x0000001400047202 */ /* 0x000fe20000000f00 */
[----:B------:R-:W-:Y:S01]  /*3960*/  @P1 FFMA.FTZ R114, R126, R0, R117 ;  /* 0x000000007e721223 */ /* 0x000fe20000010075 */
[----:B------:R-:W-:-:S03]  /*3970*/  @P1 FADD.FTZ R5, R140, -R5 ;  /* 0x800000058c051221 */ /* 0x000fc60000010000 */
[----:B------:R-:W0:Y:S01]  /*3980*/  @P2 LDC R119, c[0x0][0x40c] ;  /* 0x00010300ff772b82 */ /* 0x000e220000000800 */
[C---:B------:R-:W-:Y:S01]  /*3990*/  @P1 FFMA.FTZ R4, R6.reuse, R5, R20 ;  /* 0x0000000506041223 */ /* 0x040fe20000010014 */
[----:B------:R-:W-:Y:S01]  /*39a0*/  @P1 FADD.FTZ R5, R13, -R112 ;  /* 0x800000700d051221 */ /* 0x000fe20000010000 */
[----:B------:R-:W-:Y:S01]  /*39b0*/  MOV R112, R21 ;  /* 0x0000001500707202 */ /* 0x000fe20000000f00 */
[----:B------:R-:W-:Y:S02]  /*39c0*/  @P1 FADD.FTZ R114, R125, -R114 ;  /* 0x800000727d721221 */ /* 0x000fe40000010000 */
[----:B------:R-:W-:Y:S01]  /*39d0*/  @P1 FFMA.FTZ R112, R6, R5, R21 ;  /* 0x0000000506701223 */ /* 0x000fe20000010015 */
[----:B-1----:R-:W-:Y:S01]  /*39e0*/  @P2 FMUL.FTZ R5, R4, R113 ;  /* 0x0000007104052220 */ /* 0x002fe20000410000 */
[----:B------:R-:W-:Y:S02]  /*39f0*/  MOV R4, R22 ;  /* 0x0000001600047202 */ /* 0x000fe40000000f00 */
[----:B0-----:R-:W-:Y:S01]  /*3a00*/  @P2 FMUL.FTZ R113, R112, R119 ;  /* 0x0000007770712220 */ /* 0x001fe20000410000 */
[----:B------:R-:W-:Y:S01]  /*3a10*/  @P1 FFMA.FTZ R119, R139, R0, R117 ;  /* 0x000000008b771223 */ /* 0x000fe20000010075 */
[----:B------:R-:W-:-:S02]  /*3a20*/  @P2 F2FP.BF16.F32.PACK_AB R112, RZ, R5 ;  /* 0x00000005ff70223e */ /* 0x000fc400000010ff */
[----:B------:R-:W-:Y:S01]  /*3a30*/  MOV R5, R23 ;  /* 0x0000001700057202 */ /* 0x000fe20000000f00 */
[----:B------:R-:W-:Y:S01]  /*3a40*/  @P1 FADD.FTZ R119, R152, -R119 ;  /* 0x8000007798771221 */ /* 0x000fe20000010000 */
[C---:B------:R-:W-:Y:S01]  /*3a50*/  @P1 FFMA.FTZ R5, R6.reuse, R114, R23 ;  /* 0x0000007206051223 */ /* 0x040fe20000010017 */
[----:B------:R-:W-:Y:S01]  /*3a60*/  @P2 F2FP.BF16.F32.PACK_AB R113, RZ, R113 ;  /* 0x00000071ff71223e */ /* 0x000fe200000010ff */
[----:B------:R-:W0:Y:S01]  /*3a70*/  @P2 LDC R114, c[0x0][0x40c] ;  /* 0x00010300ff722b82 */ /* 0x000e220000000800 */
[----:B------:R-:W-:Y:S01]  /*3a80*/  @P1 FFMA.FTZ R4, R6, R119, R22 ;  /* 0x0000007706041223 */ /* 0x000fe20000010016 */
[----:B------:R-:W-:Y:S02]  /*3a90*/  @P2 PRMT R108, R112, 0x7610, R108 ;  /* 0x00007610706c2816 */ /* 0x000fe4000000006c */
[----:B------:R-:W-:Y:S02]  /*3aa0*/  MOV R112, R16 ;  /* 0x0000001000707202 */ /* 0x000fe40000000f00 */
[----:B------:R-:W-:Y:S01]  /*3ab0*/  @P2 PRMT R108, R108, 0x5410, R113 ;  /* 0x000054106c6c2816 */ /* 0x000fe20000000071 */
[----:B------:R-:W-:Y:S01]  /*3ac0*/  @P1 FFMA.FTZ R113, R153, R0, R117 ;  /* 0x0000000099711223 */ /* 0x000fe20000010075 */
[----:B------:R-:W1:Y:S03]  /*3ad0*/  @P2 LDC R119, c[0x0][0x40c] ;  /* 0x00010300ff772b82 */ /* 0x000e660000000800 */
[----:B------:R-:W-:-:S04]  /*3ae0*/  @P1 FADD.FTZ R113, R156, -R113 ;  /* 0x800000719c711221 */ /* 0x000fc80000010000 */
[----:B------:R-:W-:Y:S01]  /*3af0*/  @P1 FFMA.FTZ R112, R6, R113, R16 ;  /* 0x0000007106701223 */ /* 0x000fe20000010010 */
[----:B------:R-:W-:Y:S01]  /*3b00*/  MOV R113, R17 ;  /* 0x0000001100717202 */ /* 0x000fe20000000f00 */
[----:B0-----:R-:W-:Y:S01]  /*3b10*/  @P2 FMUL.FTZ R5, R5, R114 ;  /* 0x0000007205052220 */ /* 0x001fe20000410000 */
[----:B------:R-:W-:-:S04]  /*3b20*/  @P1 FFMA.FTZ R114, R130, R0, R117 ;  /* 0x0000000082721223 */ /* 0x000fc80000010075 */
[----:B------:R-:W-:Y:S01]  /*3b30*/  @P1 FADD.FTZ R114, R129, -R114 ;  /* 0x8000007281721221 */ /* 0x000fe20000010000 */
[----:B------:R-:W-:Y:S01]  /*3b40*/  @P2 F2FP.BF16.F32.PACK_AB R5, RZ, R5 ;  /* 0x00000005ff05223e */ /* 0x000fe200000010ff */
[----:B-1----:R-:W-:Y:S02]  /*3b50*/  @P2 FMUL.FTZ R4, R4, R119 ;  /* 0x0000007704042220 */ /* 0x002fe40000410000 */
[----:B------:R-:W-:Y:S01]  /*3b60*/  @P1 FFMA.FTZ R113, R6, R114, R17 ;  /* 0x0000007206711223 */ /* 0x000fe20000010011 */
[----:B------:R-:W0:Y:S02]  /*3b70*/  @P2 LDC R119, c[0x0][0x40c] ;  /* 0x00010300ff772b82 */ /* 0x000e240000000800 */
[----:B------:R-:W-:-:S04]  /*3b80*/  @P2 F2FP.BF16.F32.PACK_AB R4, RZ, R4 ;  /* 0x00000004ff04223e */ /* 0x000fc800000010ff */
[----:B------:R-:W-:Y:S02]  /*3b90*/  @P2 PRMT R109, R4, 0x7610, R109 ;  /* 0x00007610046d2816 */ /* 0x000fe4000000006d */
[----:B------:R-:W1:Y:S02]  /*3ba0*/  @P2 LDC R114, c[0x0][0x40c] ;  /* 0x00010300ff722b82 */ /* 0x000e640000000800 */
[----:B------:R-:W-:Y:S01]  /*3bb0*/  @P2 PRMT R109, R109, 0x5410, R5 ;  /* 0x000054106d6d2816 */ /* 0x000fe20000000005 */
[----:B0-----:R-:W-:Y:S01]  /*3bc0*/  @P2 FMUL.FTZ R112, R112, R119 ;  /* 0x0000007770702220 */ /* 0x001fe20000410000 */
[----:B------:R-:W-:-:S04]  /*3bd0*/  @P1 FFMA.FTZ R119, R163, R0, R117 ;  /* 0x00000000a3771223 */ /* 0x000fc80000010075 */
[----:B------:R-:W-:Y:S01]  /*3be0*/  @P1 FADD.FTZ R119, R166, -R119 ;  /* 0x80000077a6771221 */ /* 0x000fe20000010000 */
[----:B------:R-:W-:Y:S01]  /*3bf0*/  @P2 F2FP.BF16.F32.PACK_AB R112, RZ, R112 ;  /* 0x00000070ff70223e */ /* 0x000fe200000010ff */
[----:B-1----:R-:W-:Y:S01]  /*3c00*/  @P2 FMUL.FTZ R113, R113, R114 ;  /* 0x0000007271712220 */ /* 0x002fe20000410000 */
[----:B------:R-:W-:Y:S01]  /*3c10*/  MOV R114, R18 ;  /* 0x0000001200727202 */ /* 0x000fe20000000f00 */
[----:B------:R-:W-:Y:S01]  /*3c20*/  @P1 FFMA.FTZ R114, R6, R119, R18 ;  /* 0x0000007706721223 */ /* 0x000fe20000010012 */
[----:B------:R-:W-:Y:S01]  /*3c30*/  @P2 PRMT R110, R112, 0x7610, R110 ;  /* 0x00007610706e2816 */ /* 0x000fe2000000006e */
[----:B------:R-:W0:Y:S01]  /*3c40*/  @P2 LDC R119, c[0x0][0x40c] ;  /* 0x00010300ff772b82 */ /* 0x000e220000000800 */
[----:B------:R-:W-:-:S04]  /*3c50*/  @P2 F2FP.BF16.F32.PACK_AB R113, RZ, R113 ;  /* 0x00000071ff71223e */ /* 0x000fc800000010ff */
        /* <DEDUP_REMOVED lines=13> */
.L_x_3814:
[----:B------:R-:W-:-:S04]  /*3d30*/  UISETP.NE.U32.AND UP0, UPT, UR14, URZ, UPT ;  /* 0x000000ff0e00728c */ /* 0x000fc8000bf05070 */
[----:B------:R-:W-:-:S06]  /*3d40*/  UISETP.NE.AND.EX UP0, UPT, UR15, URZ, UPT, UP0 ;  /* 0x000000ff0f00728c */ /* 0x000fcc000bf05300 */
[----:B------:R-:W-:-:S13]  /*3d50*/  PLOP3.LUT P0, PT, PT, PT, UP0, 0x80, 0x8 ;  /* 0x000000000008781c */ /* 0x000fda0003f0f008 */
[----:B------:R-:W-:Y:S05]  /*3d60*/  @!P0 BRA `(.L_x_3817) ;  /* 0x0000000400cc8947 */ /* 0x000fea0003800000 */
[-CC-:B-1----:R-:W-:Y:S01]  /*3d70*/  FFMA.FTZ R4, R130, R0.reuse, R117.reuse ;  /* 0x0000000082047223 */ /* 0x182fe20000010075 */
[-CC-:B------:R-:W-:Y:S01]  /*3d80*/  FFMA.FTZ R51, R153, R0.reuse, R117.reuse ;  /* 0x0000000099337223 */ /* 0x180fe20000010075 */
[-CC-:B------:R-:W-:Y:S01]  /*3d90*/  FFMA.FTZ R95, R139, R0.reuse, R117.reuse ;  /* 0x000000008b5f7223 */ /* 0x180fe20000010075 */
[-CC-:B------:R-:W-:Y:S01]  /*3da0*/  FFMA.FTZ R5, R163, R0.reuse, R117.reuse ;  /* 0x00000000a3057223 */ /* 0x180fe20000010075 */
[----:B------:R-:W-:Y:S01]  /*3db0*/  FADD.FTZ R49, R129, -R4 ;  /* 0x8000000481317221 */ /* 0x000fe20000010000 */
        /* <DEDUP_REMOVED lines=14> */
[----:B------:R-:W-:Y:S01]  /*3ea0*/  ISETP.GT.AND P3, PT, R7, RZ, PT ;  /* 0x000000ff0700720c */ /* 0x000fe20003f64270 */
        /* <DEDUP_REMOVED lines=23> */
.L_x_3819:
[----:B------:R-:W-:Y:S05]  /*4020*/  BSYNC.RECONVERGENT B2 ;  /* 0x0000000000027941 */ /* 0x000fea0003800200 */
.L_x_3818:
        /* <DEDUP_REMOVED lines=10> */
.L_x_3821:
[----:B------:R-:W-:Y:S05]  /*40d0*/  BSYNC.RECONVERGENT B2 ;  /* 0x0000000000027941 */ /* 0x000fea0003800200 */
.L_x_3820:
        /* <DEDUP_REMOVED lines=10> */
.L_x_3823:
[----:B------:R-:W-:Y:S05]  /*4180*/  BSYNC.RECONVERGENT B2 ;  /* 0x0000000000027941 */ /* 0x000fea0003800200 */
.L_x_3822:
        /* <DEDUP_REMOVED lines=10> */
.L_x_3825:
[----:B------:R-:W-:Y:S05]  /*4230*/  BSYNC.RECONVERGENT B2 ;  /* 0x0000000000027941 */ /* 0x000fea0003800200 */
.L_x_3824:
        /* <DEDUP_REMOVED lines=10> */
.L_x_3827:
[----:B------:R-:W-:Y:S05]  /*42e0*/  BSYNC.RECONVERGENT B2 ;  /* 0x0000000000027941 */ /* 0x000fea0003800200 */
.L_x_3826:
        /* <DEDUP_REMOVED lines=10> */
.L_x_3829:
[----:B------:R-:W-:Y:S05]  /*4390*/  BSYNC.RECONVERGENT B2 ;  /* 0x0000000000027941 */ /* 0x000fea0003800200 */
.L_x_3828:
        /* <DEDUP_REMOVED lines=10> */
.L_x_3831:
[----:B------:R-:W-:Y:S05]  /*4440*/  BSYNC.RECONVERGENT B2 ;  /* 0x0000000000027941 */ /* 0x000fea0003800200 */
.L_x_3830:
[----:B------:R-:W-:Y:S05]  /*4450*/  @!P2 BRA `(.L_x_3816) ;  /* 0x000000040068a947 */ /* 0x000fea0003800000 */
[----:B------:R-:W-:-:S05]  /*4460*/  FMUL.FTZ R4, R95, UR12 ;  /* 0x0000000c5f047c20 */ /* 0x000fca0008410000 */
[----:B------:R-:W-:-:S04]  /*4470*/  F2FP.BF16.F32.PACK_AB R4, RZ, R4 ;  /* 0x00000004ff04723e */ /* 0x000fc800000010ff */
[----:B------:R-:W-:Y:S01]  /*4480*/  PRMT R111, R111, 0x5410, R4 ;  /* 0x000054106f6f7816 */ /* 0x000fe20000000004 */
[----:B------:R-:W-:Y:S06]  /*4490*/  BRA `(.L_x_3816) ;  /* 0x0000000400587947 */ /* 0x000fec0003800000 */
.L_x_3817:
[----:B------:R-:W-:Y:S04]  /*44a0*/  BSSY.RECONVERGENT B2, `(.L_x_3832) ;  /* 0x000000a000027945 */ /* 0x000fe80003800200 */
[----:B------:R-:W-:Y:S05]  /*44b0*/  @!P2 BRA `(.L_x_3833) ;  /* 0x000000000020a947 */ /* 0x000fea0003800000 */
[----:B-1----:R-:W-:Y:S01]  /*44c0*/  FFMA.FTZ R5, R137, R0, R117 ;  /* 0x0000000089057223 */ /* 0x002fe20000010075 */
[----:B------:R-:W-:-:S03]  /*44d0*/  ISETP.GT.AND P3, PT, R7, RZ, PT ;  /* 0x000000ff0700720c */ /* 0x000fc60003f64270 */
[----:B------:R-:W-:-:S04]  /*44e0*/  FADD.FTZ R5, R140, -R5 ;  /* 0x800000058c057221 */ /* 0x000fc80000010000 */
[----:B------:R-:W-:-:S05]  /*44f0*/  FMUL.FTZ R5, R6, R5 ;  /* 0x0000000506057220 */ /* 0x000fca0000410000 */
[----:B------:R-:W-:-:S05]  /*4500*/  FSEL R5, R5, RZ, P3 ;  /* 0x000000ff05057208 */ /* 0x000fca0001800000 */
[----:B------:R-:W-:-:S05]  /*4510*/  FMUL.FTZ R5, R5, UR12 ;  /* 0x0000000c05057c20 */ /* 0x000fca0008410000 */
[----:B------:R-:W-:-:S04]  /*4520*/  F2FP.BF16.F32.PACK_AB R5, RZ, R5 ;  /* 0x00000005ff05723e */ /* 0x000fc800000010ff */
[----:B------:R-:W-:-:S07]  /*4530*/  PRMT R108, R5, 0x7610, R108 ;  /* 0x00007610056c7816 */ /* 0x000fce000000006c */
.L_x_3833:
[----:B------:R-:W-:Y:S05]  /*4540*/  BSYNC.RECONVERGENT B2 ;  /* 0x0000000000027941 */ /* 0x000fea0003800200 */
.L_x_3832:
        /* <DEDUP_REMOVED lines=10> */
.L_x_3835:
[----:B------:R-:W-:Y:S05]  /*45f0*/  BSYNC.RECONVERGENT B2 ;  /* 0x0000000000027941 */ /* 0x000fea0003800200 */
.L_x_3834:
        /* <DEDUP_REMOVED lines=10> */
.L_x_3837:
[----:B------:R-:W-:Y:S05]  /*46a0*/  BSYNC.RECONVERGENT B2 ;  /* 0x0000000000027941 */ /* 0x000fea0003800200 */
.L_x_3836:
        /* <DEDUP_REMOVED lines=10> */
.L_x_3839:
[----:B------:R-:W-:Y:S05]  /*4750*/  BSYNC.RECONVERGENT B2 ;  /* 0x0000000000027941 */ /* 0x000fea0003800200 */
.L_x_3838:
        /* <DEDUP_REMOVED lines=10> */
.L_x_3841:
[----:B------:R-:W-:Y:S05]  /*4800*/  BSYNC.RECONVERGENT B2 ;  /* 0x0000000000027941 */ /* 0x000fea0003800200 */
.L_x_3840:
        /* <DEDUP_REMOVED lines=10> */
.L_x_3843:
[----:B------:R-:W-:Y:S05]  /*48b0*/  BSYNC.RECONVERGENT B2 ;  /* 0x0000000000027941 */ /* 0x000fea0003800200 */
.L_x_3842:
        /* <DEDUP_REMOVED lines=10> */
.L_x_3845:
[----:B------:R-:W-:Y:S05]  /*4960*/  BSYNC.RECONVERGENT B2 ;  /* 0x0000000000027941 */ /* 0x000fea0003800200 */
.L_x_3844:
        /* <DEDUP_REMOVED lines=9> */
.L_x_3816:
[----:B------:R-:W-:Y:S05]  /*4a00*/  BSYNC.RECONVERGENT B0 ;  /* 0x0000000000007941 */ /* 0x000fea0003800200 */
.L_x_3813:
[----:B01----:R-:W0:Y:S08]  /*4a10*/  @P0 LDC.64 R112, c[0x0][0x478] ;  /* 0x00011e00ff700b82 */ /* 0x003e300000000a00 */
[----:B------:R-:W1:Y:S01]  /*4a20*/  @P2 LDC.64 R4, c[0x0][0x468] ;  /* 0x00011a00ff042b82 */ /* 0x000e620000000a00 */
[C---:B0-----:R-:W-:Y:S01]  /*4a30*/  @P0 IMAD.WIDE.U32 R112, R2.reuse, 0x20, R112 ;  /* 0x0000002002700825 */ /* 0x041fe200078e0070 */
[----:B------:R-:W-:-:S04]  /*4a40*/  IADD3 R2, PT, PT, R2, 0x20, RZ ;  /* 0x0000002002027810 */ /* 0x000fc80007ffe0ff */
[----:B------:R2:W-:Y:S01]  /*4a50*/  @P0 STG.E.128 desc[UR6][R112.64], R48 ;  /* 0x0000003070000986 */ /* 0x0005e2000c101d06 */
[----:B-1----:R-:W-:-:S03]  /*4a60*/  @P2 IMAD.WIDE.U32 R4, R115, 0x10, R4 ;  /* 0x0000001073042825 */ /* 0x002fc600078e0004 */
[----:B------:R2:W-:Y:S01]  /*4a70*/  @P0 STG.E.128 desc[UR6][R112.64+0x10], R92 ;  /* 0x0000105c70000986 */ /* 0x0005e2000c101d06 */
[----:B------:R-:W-:-:S03]  /*4a80*/  IADD3 R115, PT, PT, R115, 0x20, RZ ;  /* 0x0000002073737810 */ /* 0x000fc60007ffe0ff */
[----:B------:R2:W-:Y:S04]  /*4a90*/  @P2 STG.E.128 desc[UR6][R4.64], R108 ;  /* 0x0000006c04002986 */ /* 0x0005e8000c101d06 */
.L_x_3812:
[----:B------:R-:W-:Y:S05]  /*4aa0*/  BSYNC.RECONVERGENT B1 ;  /* 0x0000000000017941 */ /* 0x000fea0003800200 */
.L_x_3811:
        /* <DEDUP_REMOVED lines=11> */
[-CC-:B-12---:R-:W-:Y:S01]  /*4b60*/  @P1 FFMA.FTZ R50, R148, R0.reuse, R117.reuse ;  /* 0x0000000094321223 */ /* 0x186fe20000010075 */
[-CC-:B------:R-:W-:Y:S01]  /*4b70*/  @P1 FFMA.FTZ R7, R155, R0.reuse, R117.reuse ;  /* 0x000000009b071223 */ /* 0x180fe20000010075 */
[-CC-:B------:R-:W-:Y:S01]  /*4b80*/  @P1 FFMA.FTZ R92, R142, R0.reuse, R117.reuse ;  /* 0x000000008e5c1223 */ /* 0x180fe20000010075 */
[-CC-:B------:R-:W-:Y:S01]  /*4b90*/  @P1 FFMA.FTZ R48, R146, R0.reuse, R117.reuse ;  /* 0x0000000092301223 */ /* 0x180fe20000010075 */
[-CC-:B------:R-:W-:Y:S01]  /*4ba0*/  @P1 FFMA.FTZ R93, R161, R0.reuse, R117.reuse ;  /* 0x00000000a15d1223 */ /* 0x180fe20000010075 */
[----:B------:R-:W-:Y:S01]  /*4bb0*/  @P1 FADD.FTZ R50, R141, -R50 ;  /* 0x800000328d321221 */ /* 0x000fe20000010000 */
[-CC-:B------:R-:W-:Y:S01]  /*4bc0*/  @P1 FFMA.FTZ R5, R151, R0.reuse, R117.reuse ;  /* 0x0000000097051223 */ /* 0x180fe20000010075 */
[----:B------:R-:W-:Y:S01]  /*4bd0*/  @P1 FFMA.FTZ R4, R144, R0, R117 ;  /* 0x0000000090041223 */ /* 0x000fe20000010075 */
[----:B------:R-:W-:Y:S01]  /*4be0*/  @P1 FADD.FTZ R7, R162, -R7 ;  /* 0x80000007a2071221 */ /* 0x000fe20000010000 */
[----:B------:R-:W-:Y:S01]  /*4bf0*/  @P1 FADD.FTZ R92, R143, -R92 ;  /* 0x8000005c8f5c1221 */ /* 0x000fe20000010000 */
[----:B------:R-:W-:Y:S01]  /*4c00*/  MOV R49, R101 ;  /* 0x0000006500317202 */ /* 0x000fe20000000f00 */
[----:B------:R-:W-:Y:S01]  /*4c10*/  @P1 FADD.FTZ R48, R147, -R48 ;  /* 0x8000003093301221 */ /* 0x000fe20000010000 */
[----:B------:R-:W-:Y:S01]  /*4c20*/  @P1 FFMA.FTZ R49, R6, R50, R101 ;  /* 0x0000003206311223 */ /* 0x000fe20000010065 */
[----:B------:R-:W-:Y:S01]  /*4c30*/  @P1 FADD.FTZ R93, R160, -R93 ;  /* 0x8000005da05d1221 */ /* 0x000fe20000010000 */
[----:B------:R-:W-:Y:S01]  /*4c40*/  @P1 FADD.FTZ R5, R150, -R5 ;  /* 0x8000000596051221 */ /* 0x000fe20000010000 */
[----:B------:R-:W-:Y:S01]  /*4c50*/  MOV R50, R102 ;  /* 0x0000006600327202 */ /* 0x000fe20000000f00 */
[----:B------:R-:W-:Y:S01]  /*4c60*/  @P1 FADD.FTZ R4, R145, -R4 ;  /* 0x8000000491041221 */ /* 0x000fe20000010000 */
[----:B------:R-:W-:Y:S01]  /*4c70*/  MOV R51, R103 ;  /* 0x0000006700337202 */ /* 0x000fe20000000f00 */
[C---:B------:R-:W-:Y:S01]  /*4c80*/  @P1 FFMA.FTZ R50, R6.reuse, R7, R102 ;  /* 0x0000000706321223 */ /* 0x040fe20000010066 */
[C---:B------:R-:W-:Y:S01]  /*4c90*/  @P1 FFMA.FTZ R51, R6.reuse, R92, R103 ;  /* 0x0000005c06331223 */ /* 0x040fe20000010067 */
[----:B------:R-:W1:Y:S01]  /*4ca0*/  @P2 LDC R113, c[0x0][0x40c] ;  /* 0x00010300ff712b82 */ /* 0x000e620000000800 */
[----:B------:R-:W-:Y:S01]  /*4cb0*/  MOV R95, R107 ;  /* 0x0000006b005f7202 */ /* 0x000fe20000000f00 */
[C---:B------:R-:W-:Y:S01]  /*4cc0*/  @P1 FFMA.FTZ R95, R6.reuse, R48, R107 ;  /* 0x00000030065f1223 */ /* 0x040fe2000001006b */
[----:B------:R-:W-:Y:S01]  /*4cd0*/  MOV R92, R104 ;  /* 0x00000068005c7202 */ /* 0x000fe20000000f00 */
[C---:B------:R-:W-:Y:S01]  /*4ce0*/  @P1 FFMA.FTZ R92, R6.reuse, R93, R104 ;  /* 0x0000005d065c1223 */ /* 0x040fe20000010068 */
[----:B------:R-:W-:Y:S01]  /*4cf0*/  MOV R48, R100 ;  /* 0x0000006400307202 */ /* 0x000fe20000000f00 */
[----:B------:R-:W-:Y:S01]  /*4d00*/  @P1 FFMA.FTZ R117, R165, R0, R117 ;  /* 0x00000000a5751223 */ /* 0x000fe20000010075 */
[----:B------:R-:W-:Y:S01]  /*4d10*/  MOV R93, R105 ;  /* 0x00000069005d7202 */ /* 0x000fe20000000f00 */
[----:B------:R-:W2:Y:S01]  /*4d20*/  @P2 LDC R119, c[0x0][0x40c] ;  /* 0x00010300ff772b82 */ /* 0x000ea20000000800 */
[C---:B------:R-:W-:Y:S01]  /*4d30*/  @P1 FFMA.FTZ R48, R6.reuse, R5, R100 ;  /* 0x0000000506301223 */ /* 0x040fe20000010064 */
[----:B------:R-:W-:Y:S01]  /*4d40*/  @P1 FFMA.FTZ R93, R6, R4, R105 ;  /* 0x00000004065d1223 */ /* 0x000fe20000010069 */
[----:B------:R-:W-:Y:S01]  /*4d50*/  @P1 FADD.FTZ R117, R164, -R117 ;  /* 0x80000075a4751221 */ /* 0x000fe20000010000 */
[----:B------:R-:W-:-:S03]  /*4d60*/  MOV R94, R106 ;  /* 0x0000006a005e7202 */ /* 0x000fc60000000f00 */
[----:B------:R-:W-:Y:S01]  /*4d70*/  @P1 FFMA.FTZ R94, R6, R117, R106 ;  /* 0x00000075065e1223 */ /* 0x000fe2000001006a */
[----:B------:R-:W3:Y:S08]  /*4d80*/  @P2 LDC R7, c[0x0][0x40c] ;  /* 0x00010300ff072b82 */ /* 0x000ef00000000800 */
[----:B0-----:R-:W0:Y:S01]  /*4d90*/  @P2 LDC R112, c[0x0][0x40c] ;  /* 0x00010300ff702b82 */ /* 0x001e220000000800 */
[----:B-1----:R-:W-:-:S05]  /*4da0*/  @P2 FMUL.FTZ R6, R48, R113 ;  /* 0x0000007130062220 */ /* 0x002fca0000410000 */
[----:B------:R-:W-:Y:S02]  /*4db0*/  @P2 F2FP.BF16.F32.PACK_AB R6, RZ, R6 ;  /* 0x00000006ff06223e */ /* 0x000fe400000010ff */
[----:B------:R-:W1:Y:S01]  /*4dc0*/  @P2 LDC R4, c[0x0][0x40c] ;  /* 0x00010300ff042b82 */ /* 0x000e620000000800 */
[----:B--2---:R-:W-:Y:S01]  /*4dd0*/  @P2 FMUL.FTZ R113, R50, R119 ;  /* 0x0000007732712220 */ /* 0x004fe20000410000 */
[----:B------:R-:W-:-:S04]  /*4de0*/  @P2 PRMT R108, R6, 0x7610, R108 ;  /* 0x00007610066c2816 */ /* 0x000fc8000000006c */
[----:B------:R-:W-:Y:S02]  /*4df0*/  @P2 F2FP.BF16.F32.PACK_AB R113, RZ, R113 ;  /* 0x00000071ff71223e */ /* 0x000fe400000010ff */
[----:B------:R-:W2:Y:S01]  /*4e00*/  @P2 LDC R0, c[0x0][0x40c] ;  /* 0x00010300ff002b82 */ /* 0x000ea20000000800 */
[----:B---3--:R-:W-:Y:S01]  /*4e10*/  @P2 FMUL.FTZ R7, R92, R7 ;  /* 0x000000075c072220 */ /* 0x008fe20000410000 */
[----:B------:R-:W-:-:S04]  /*4e20*/  @P2 PRMT R109, R113, 0x7610, R109 ;  /* 0x00007610716d2816 */ /* 0x000fc8000000006d */
[----:B------:R-:W-:Y:S02]  /*4e30*/  @P2 F2FP.BF16.F32.PACK_AB R7, RZ, R7 ;  /* 0x00000007ff07223e */ /* 0x000fe400000010ff */
[----:B------:R-:W3:Y:S01]  /*4e40*/  @P2 LDC R5, c[0x0][0x40c] ;  /* 0x00010300ff052b82 */ /* 0x000ee20000000800 */
[----:B0-----:R-:W-:Y:S01]  /*4e50*/  @P2 FMUL.FTZ R112, R49, R112 ;  /* 0x0000007031702220 */ /* 0x001fe20000410000 */
        /* <DEDUP_REMOVED lines=17> */
.L_x_3850:
[----:B------:R-:W3:Y:S01]  /*4f70*/  @P2 LDC R114, c[0x0][0x40c] ;  /* 0x00010300ff722b82 */ /* 0x000ee20000000800 */
[-CC-:B012---:R-:W-:Y:S01]  /*4f80*/  @P1 FFMA.FTZ R112, R148, R0.reuse, R117.reuse ;  /* 0x0000000094701223 */ /* 0x187fe20000010075 */
[----:B------:R-:W-:Y:S01]  /*4f90*/  @P1 FFMA.FTZ R5, R151, R0, R117 ;  /* 0x0000000097051223 */ /* 0x000fe20000010075 */
[----:B------:R-:W-:Y:S02]  /*4fa0*/  MOV R7, R101 ;  /* 0x0000006500077202 */ /* 0x000fe40000000f00 */
[----:B------:R-:W-:Y:S01]  /*4fb0*/  @P1 FADD.FTZ R112, R141, -R112 ;  /* 0x800000708d701221 */ /* 0x000fe20000010000 */
[----:B------:R-:W-:Y:S01]  /*4fc0*/  @P1 FADD.FTZ R5, R150, -R5 ;  /* 0x8000000596051221 */ /* 0x000fe20000010000 */
[----:B------:R-:W-:Y:S01]  /*4fd0*/  MOV R4, R100 ;  /* 0x0000006400047202 */ /* 0x000fe20000000f00 */
[----:B------:R-:W0:Y:S01]  /*4fe0*/  @P2 LDC R113, c[0x0][0x40c] ;  /* 0x00010300ff712b82 */ /* 0x000e220000000800 */
[C---:B------:R-:W-:Y:S01]  /*4ff0*/  @P1 FFMA.FTZ R7, R6.reuse, R112, R101 ;  /* 0x0000007006071223 */ /* 0x040fe20000010065 */
[----:B------:R-:W-:-:S03]  /*5000*/  @P1 FFMA.FTZ R4, R6, R5, R100 ;  /* 0x0000000506041223 */ /* 0x000fc60000010064 */
[----:B---3--:R-:W-:Y:S01]  /*5010*/  @P2 FMUL.FTZ R112, R7, R114 ;  /* 0x0000007207702220 */ /* 0x008fe20000410000 */
[-CC-:B------:R-:W-:Y:S01]  /*5020*/  @P1 FFMA.FTZ R7, R155, R0.reuse, R117.reuse ;  /* 0x000000009b071223 */ /* 0x180fe20000010075 */
[----:B------:R-:W-:-:S03]  /*5030*/  @P1 FFMA.FTZ R114, R142, R0, R117 ;  /* 0x000000008e721223 */ /* 0x000fc60000010075 */
[----:B------:R-:W-:Y:S01]  /*5040*/  @P1 FADD.FTZ R7, R162, -R7 ;  /* 0x80000007a2071221 */ /* 0x000fe20000010000 */
[----:B------:R-:W-:Y:S01]  /*5050*/  @P1 FADD.FTZ R114, R143, -R114 ;  /* 0x800000728f721221 */ /* 0x000fe20000010000 */
[----:B------:R-:W-:Y:S01]  /*5060*/  @P2 F2FP.BF16.F32.PACK_AB R112, RZ, R112 ;  /* 0x00000070ff70223e */ /* 0x000fe200000010ff */
[----:B0-----:R-:W-:Y:S01]  /*5070*/  @P2 FMUL.FTZ R5, R4, R113 ;  /* 0x0000007104052220 */ /* 0x001fe20000410000 */
[----:B------:R-:W-:Y:S01]  /*5080*/  MOV R4, R102 ;  /* 0x0000006600047202 */ /* 0x000fe20000000f00 */
[C---:B------:R-:W-:Y:S01]  /*5090*/  @P1 FFMA.FTZ R4, R6.reuse, R7, R102 ;  /* 0x0000000706041223 */ /* 0x040fe20000010066 */
[----:B------:R-:W0:Y:S02]  /*50a0*/  @P2 LDC R113, c[0x0][0x40c] ;  /* 0x00010300ff712b82 */ /* 0x000e240000000800 */
[----:B------:R-:W-:Y:S02]  /*50b0*/  @P2 F2FP.BF16.F32.PACK_AB R7, RZ, R5 ;  /* 0x00000005ff07223e */ /* 0x000fe400000010ff */
[----:B------:R-:W-:Y:S01]  /*50c0*/  MOV R5, R103 ;  /* 0x0000006700057202 */ /* 0x000fe20000000f00 */
[----:B------:R-:W-:Y:S01]  /*50d0*/  @P1 FFMA.FTZ R5, R6, R114, R103 ;  /* 0x0000007206051223 */ /* 0x000fe20000010067 */
[----:B------:R-:W-:Y:S01]  /*50e0*/  @P2 PRMT R108, R7, 0x7610, R108 ;  /* 0x00007610076c2816 */ /* 0x000fe2000000006c */
[-CC-:B------:R-:W-:Y:S01]  /*50f0*/  @P1 FFMA.FTZ R7, R161, R0.reuse, R117.reuse ;  /* 0x00000000a1071223 */ /* 0x180fe20000010075 */
[----:B------:R-:W1:Y:S02]  /*5100*/  @P2 LDC R114, c[0x0][0x40c] ;  /* 0x00010300ff722b82 */ /* 0x000e640000000800 */
[----:B------:R-:W-:Y:S01]  /*5110*/  @P2 PRMT R108, R108, 0x5410, R112 ;  /* 0x000054106c6c2816 */ /* 0x000fe20000000070 */
[----:B------:R-:W-:Y:S01]  /*5120*/  @P1 FFMA.FTZ R112, R144, R0, R117 ;  /* 0x0000000090701223 */ /* 0x000fe20000010075 */
[----:B------:R-:W-:Y:S01]  /*5130*/  @P1 FADD.FTZ R119, R160, -R7 ;  /* 0x80000007a0771221 */ /* 0x000fe20000010000 */
[----:B------:R-:W-:-:S03]  /*5140*/  MOV R7, R104 ;  /* 0x0000006800077202 */ /* 0x000fc60000000f00 */
[----:B------:R-:W-:Y:S01]  /*5150*/  @P1 FFMA.FTZ R7, R6, R119, R104 ;  /* 0x0000007706071223 */ /* 0x000fe20000010068 */
[----:B0-----:R-:W-:Y:S01]  /*5160*/  @P2 FMUL.FTZ R4, R4, R113 ;  /* 0x0000007104042220 */ /* 0x001fe20000410000 */
[----:B------:R-:W-:Y:S01]  /*5170*/  @P1 FADD.FTZ R113, R145, -R112 ;  /* 0x8000007091711221 */ /* 0x000fe20000010000 */
[----:B------:R-:W-:-:S03]  /*5180*/  MOV R112, R105 ;  /* 0x0000006900707202 */ /* 0x000fc60000000f00 */
[----:B------:R-:W-:Y:S01]  /*5190*/  @P1 FFMA.FTZ R112, R6, R113, R105 ;  /* 0x0000007106701223 */ /* 0x000fe20000010069 */
[----:B------:R-:W-:Y:S01]  /*51a0*/  @P2 F2FP.BF16.F32.PACK_AB R4, RZ, R4 ;  /* 0x00000004ff04223e */ /* 0x000fe200000010ff */
[----:B------:R-:W0:Y:S01]  /*51b0*/  @P2 LDC R113, c[0x0][0x40c] ;  /* 0x00010300ff712b82 */ /* 0x000e220000000800 */
[----:B-1----:R-:W-:Y:S02]  /*51c0*/  @P2 FMUL.FTZ R5, R5, R114 ;  /* 0x0000007205052220 */ /* 0x002fe40000410000 */
[----:B------:R-:W-:-:S03]  /*51d0*/  @P2 PRMT R109, R4, 0x7610, R109 ;  /* 0x00007610046d2816 */ /* 0x000fc6000000006d */
[----:B------:R-:W-:Y:S02]  /*51e0*/  @P2 F2FP.BF16.F32.PACK_AB R5, RZ, R5 ;  /* 0x00000005ff05223e */ /* 0x000fe400000010ff */
[----:B------:R-:W1:Y:S02]  /*51f0*/  @P2 LDC R114, c[0x0][0x40c] ;  /* 0x00010300ff722b82 */ /* 0x000e640000000800 */
[----:B------:R-:W-:Y:S01]  /*5200*/  @P2 PRMT R109, R109, 0x5410, R5 ;  /* 0x000054106d6d2816 */ /* 0x000fe20000000005 */
[----:B0-----:R-:W-:Y:S01]  /*5210*/  @P2 FMUL.FTZ R112, R112, R113 ;  /* 0x0000007170702220 */ /* 0x001fe20000410000 */
[----:B------:R-:W-:-:S04]  /*5220*/  @P1 FFMA.FTZ R113, R165, R0, R117 ;  /* 0x00000000a5711223 */ /* 0x000fc80000010075 */
[----:B------:R-:W-:Y:S01]  /*5230*/  @P1 FADD.FTZ R119, R164, -R113 ;  /* 0x80000071a4771221 */ /* 0x000fe20000010000 */
[----:B------:R-:W-:Y:S01]  /*5240*/  MOV R113, R106 ;  /* 0x0000006a00717202 */ /* 0x000fe20000000f00 */
[----:B-1----:R-:W-:Y:S02]  /*5250*/  @P2 FMUL.FTZ R7, R7, R114 ;  /* 0x0000007207072220 */ /* 0x002fe40000410000 */
[----:B------:R-:W-:Y:S01]  /*5260*/  @P1 FFMA.FTZ R113, R6, R119, R106 ;  /* 0x0000007706711223 */ /* 0x000fe2000001006a */
[----:B------:R-:W0:Y:S01]  /*5270*/  @P2 LDC R114, c[0x0][0x40c] ;  /* 0x00010300ff722b82 */ /* 0x000e220000000800 */
[----:B------:R-:W-:Y:S02]  /*5280*/  @P2 F2FP.BF16.F32.PACK_AB R112, RZ, R112 ;  /* 0x00000070ff70223e */ /* 0x000fe400000010ff */
[----:B------:R-:W-:-:S04]  /*5290*/  @P2 F2FP.BF16.F32.PACK_AB R7, RZ, R7 ;  /* 0x00000007ff07223e */ /* 0x000fc800000010ff */
[----:B------:R-:W-:-:S04]  /*52a0*/  @P2 PRMT R110, R7, 0x7610, R110 ;  /* 0x00007610076e2816 */ /* 0x000fc8000000006e */
        /* <DEDUP_REMOVED lines=13> */
.L_x_3849:
[----:B------:R-:W-:-:S04]  /*5380*/  UISETP.NE.U32.AND UP0, UPT, UR14, URZ, UPT ;  /* 0x000000ff0e00728c */ /* 0x000fc8000bf05070 */
[----:B------:R-:W-:-:S06]  /*5390*/  UISETP.NE.AND.EX UP0, UPT, UR15, URZ, UPT, UP0 ;  /* 0x000000ff0f00728c */ /* 0x000fcc000bf05300 */
[----:B------:R-:W-:-:S13]  /*53a0*/  PLOP3.LUT P0, PT, PT, PT, UP0, 0x80, 0x8 ;  /* 0x000000000008781c */ /* 0x000fda0003f0f008 */
[----:B------:R-:W-:Y:S05]  /*53b0*/  @!P0 BRA `(.L_x_3852) ;  /* 0x0000000400cc8947 */ /* 0x000fea0003800000 */
[----:B------:R-:W-:Y:S01]  /*53c0*/  BSSY.RECONVERGENT B2, `(.L_x_3853) ;  /* 0x000000c000027945 */ /* 0x000fe20003800200 */
[----:B------:R-:W-:Y:S01]  /*53d0*/  ISETP.GT.AND P1, PT, R7, RZ, PT ;  /* 0x000000ff0700720c */ /* 0x000fe20003f24270 */
[----:B-12---:R-:W-:Y:S02]  /*53e0*/  FFMA.FTZ R4, R146, R0, R117 ;  /* 0x0000000092047223 */ /* 0x006fe40000010075 */
[----:B------:R-:W-:Y:S10]  /*53f0*/  @!P2 BRA `(.L_x_3854) ;  /* 0x000000000020a947 */ /* 0x000ff40003800000 */
        /* <DEDUP_REMOVED lines=8> */
.L_x_3854:
[----:B------:R-:W-:Y:S05]  /*5480*/  BSYNC.RECONVERGENT B2 ;  /* 0x0000000000027941 */ /* 0x000fea0003800200 */
.L_x_3853:
        /* <DEDUP_REMOVED lines=10> */
.L_x_3856:
[----:B------:R-:W-:Y:S05]  /*5530*/  BSYNC.RECONVERGENT B2 ;  /* 0x0000000000027941 */ /* 0x000fea0003800200 */
.L_x_3855:
        /* <DEDUP_REMOVED lines=10> */
.L_x_3858:
[----:B------:R-:W-:Y:S05]  /*55e0*/  BSYNC.RECONVERGENT B2 ;  /* 0x0000000000027941 */ /* 0x000fea0003800200 */
.L_x_3857:
        /* <DEDUP_REMOVED lines=10> */
.L_x_3860:
[----:B------:R-:W-:Y:S05]  /*5690*/  BSYNC.RECONVERGENT B2 ;  /* 0x0000000000027941 */ /* 0x000fea0003800200 */
.L_x_3859:
        /* <DEDUP_REMOVED lines=10> */
.L_x_3862:
[----:B------:R-:W-:Y:S05]  /*5740*/  BSYNC.RECONVERGENT B2 ;  /* 0x0000000000027941 */ /* 0x000fea0003800200 */
.L_x_3861:
        /* <DEDUP_REMOVED lines=10> */
.L_x_3864:
[----:B------:R-:W-:Y:S05]  /*57f0*/  BSYNC.RECONVERGENT B2 ;  /* 0x0000000000027941 */ /* 0x000fea0003800200 */
.L_x_3863:
        /* <DEDUP_REMOVED lines=10> */
.L_x_3866:
[----:B------:R-:W-:Y:S05]  /*58a0*/  BSYNC.RECONVERGENT B2 ;  /* 0x0000000000027941 */ /* 0x000fea0003800200 */
.L_x_3865:
        /* <DEDUP_REMOVED lines=32> */
[----:B------:R-:W-:-:S05]  /*5ab0*/  FMUL.FTZ R0, R95, UR12 ;  /* 0x0000000c5f007c20 */ /* 0x000fca0008410000 */
[----:B------:R-:W-:-:S04]  /*5ac0*/  F2FP.BF16.F32.PACK_AB R0, RZ, R0 ;  /* 0x00000000ff00723e */ /* 0x000fc800000010ff */
[----:B------:R-:W-:Y:S01]  /*5ad0*/  PRMT R111, R111, 0x5410, R0 ;  /* 0x000054106f6f7816 */ /* 0x000fe20000000000 */
[----:B------:R-:W-:Y:S06]  /*5ae0*/  BRA `(.L_x_3851) ;  /* 0x0000000400587947 */ /* 0x000fec0003800000 */
.L_x_3852:
[----:B-12---:R-:W1:Y:S01]  /*5af0*/  @P2 LDC R4, c[0x0][0x40c] ;  /* 0x00010300ff042b82 */ /* 0x006e620000000800 */
        /* <DEDUP_REMOVED lines=10> */
.L_x_3868:
[----:B------:R-:W-:Y:S05]  /*5ba0*/  BSYNC.RECONVERGENT B2 ;  /* 0x0000000000027941 */ /* 0x000fea0003800200 */
.L_x_3867:
        /* <DEDUP_REMOVED lines=10> */
.L_x_3870:
[----:B------:R-:W-:Y:S05]  /*5c50*/  BSYNC.RECONVERGENT B2 ;  /* 0x0000000000027941 */ /* 0x000fea0003800200 */
.L_x_3869:
        /* <DEDUP_REMOVED lines=10> */
.L_x_3872:
[----:B------:R-:W-:Y:S05]  /*5d00*/  BSYNC.RECONVERGENT B2 ;  /* 0x0000000000027941 */ /* 0x000fea0003800200 */
.L_x_3871:
        /* <DEDUP_REMOVED lines=10> */
.L_x_3874:
[----:B------:R-:W-:Y:S05]  /*5db0*/  BSYNC.RECONVERGENT B2 ;  /* 0x0000000000027941 */ /* 0x000fea0003800200 */
.L_x_3873:
        /* <DEDUP_REMOVED lines=10> */
.L_x_3876:
[----:B------:R-:W-:Y:S05]  /*5e60*/  BSYNC.RECONVERGENT B2 ;  /* 0x0000000000027941 */ /* 0x000fea0003800200 */
.L_x_3875:
        /* <DEDUP_REMOVED lines=10> */
.L_x_3878:
[----:B------:R-:W-:Y:S05]  /*5f10*/  BSYNC.RECONVERGENT B2 ;  /* 0x0000000000027941 */ /* 0x000fea0003800200 */
.L_x_3877:
[----:B------:R-:W-:Y:S01]  /*5f20*/  BSSY.RECONVERGENT B2, `(.L_x_3879) ;  /* 0x000000b000027945 */ /* 0x000fe20003800200 */
[----:B0-----:R-:W-:-:S03]  /*5f30*/  FFMA.FTZ R112, R146, R0, R117 ;  /* 0x0000000092707223 */ /* 0x001fc60000010075 */
        /* <DEDUP_REMOVED lines=9> */
.L_x_3880:
[----:B------:R-:W-:Y:S05]  /*5fd0*/  BSYNC.RECONVERGENT B2 ;  /* 0x0000000000027941 */ /* 0x000fea0003800200 */
.L_x_3879:
[----:B------:R-:W-:Y:S01]  /*5fe0*/  FADD.FTZ R5, R147, -R112 ;  /* 0x8000007093057221 */ /* 0x000fe20000010000 */
[----:B------:R-:W-:-:S03]  /*5ff0*/  ISETP.GT.AND P1, PT, R7, RZ, PT ;  /* 0x000000ff0700720c */ /* 0x000fc60003f24270 */
[----:B------:R-:W-:-:S05]  /*6000*/  FMUL.FTZ R5, R6, R5 ;  /* 0x0000000506057220 */ /* 0x000fca0000410000 */
[----:B------:R-:W-:-:S05]  /*6010*/  FSEL R5, R5, RZ, P1 ;  /* 0x000000ff05057208 */ /* 0x000fca0000800000 */
[----:B-1----:R-:W-:-:S05]  /*6020*/  @P2 FMUL.FTZ R4, R5, R4 ;  /* 0x0000000405042220 */ /* 0x002fca0000410000 */
[----:B------:R-:W-:-:S04]  /*6030*/  @P2 F2FP.BF16.F32.PACK_AB R4, RZ, R4 ;  /* 0x00000004ff04223e */ /* 0x000fc800000010ff */
[----:B------:R-:W-:-:S07]  /*6040*/  @P2 PRMT R111, R111, 0x5410, R4 ;  /* 0x000054106f6f2816 */ /* 0x000fce0000000004 */
.L_x_3851:
[----:B------:R-:W-:Y:S05]  /*6050*/  BSYNC.RECONVERGENT B0 ;  /* 0x0000000000007941 */ /* 0x000fea0003800200 */
.L_x_3848:
[----:B------:R-:W1:Y:S08]  /*6060*/  @P0 LDC.64 R6, c[0x0][0x478] ;  /* 0x00011e00ff060b82 */ /* 0x000e700000000a00 */
[----:B------:R-:W2:Y:S01]  /*6070*/  @P2 LDC.64 R4, c[0x0][0x468] ;  /* 0x00011a00ff042b82 */ /* 0x000ea20000000a00 */
[----:B-1----:R-:W-:-:S05]  /*6080*/  @P0 IMAD.WIDE.U32 R6, R2, 0x20, R6 ;  /* 0x0000002002060825 */ /* 0x002fca00078e0006 */
[----:B------:R3:W-:Y:S01]  /*6090*/  @P0 STG.E.128 desc[UR6][R6.64], R48 ;  /* 0x0000003006000986 */ /* 0x0007e2000c101d06 */
[----:B--2---:R-:W-:-:S03]  /*60a0*/  @P2 IMAD.WIDE.U32 R4, R115, 0x10, R4 ;  /* 0x0000001073042825 */ /* 0x004fc600078e0004 */
[----:B------:R3:W-:Y:S04]  /*60b0*/  @P0 STG.E.128 desc[UR6][R6.64+0x10], R92 ;  /* 0x0000105c06000986 */ /* 0x0007e8000c101d06 */
[----:B------:R3:W-:Y:S02]  /*60c0*/  @P2 STG.E.128 desc[UR6][R4.64], R108 ;  /* 0x0000006c04002986 */ /* 0x0007e4000c101d06 */
.L_x_3847:
[----:B------:R-:W-:Y:S05]  /*60d0*/  BSYNC.RECONVERGENT B1 ;  /* 0x0000000000017941 */ /* 0x000fea0003800200 */
.L_x_3846:
[----:B-123--:R-:W1:Y:S02]  /*60e0*/  LDC.64 R4, c[0x0][0x380] ;  /* 0x0000e000ff047b82 */ /* 0x00ee640000000a00 */
[----:B-1----:R-:W-:-:S04]  /*60f0*/  LEA R8, R4, R8, 0x2 ;  /* 0x0000000804087211 */ /* 0x002fc800078e10ff */
[----:B------:R-:W-:-:S13]  /*6100*/  ISETP.GE.AND P0, PT, R8, R5, PT ;  /* 0x000000050800720c */ /* 0x000fda0003f06270 */
[----:B------:R-:W-:Y:S05]  /*6110*/  @!P0 BRA `(.L_x_3881) ;  /* 0xffffffa400108947 */ /* 0x000fea000383ffff */
.L_x_3767:
        /* <DEDUP_REMOVED lines=18> */
[----:B------:R-:W-:Y:S01]  /*6240*/  IADD3.X R31, PT, PT, RZ, RZ, RZ, P0, !PT ;  /* 0x000000ffff1f7210 */ /* 0x000fe200007fe4ff */
[----:B------:R-:W-:Y:S01]  /*6250*/  STS.128 [R10+0x400], R44 ;  /* 0x0004002c0a007388 */ /* 0x000fe20000000c00 */
[C---:B------:R-:W-:Y:S02]  /*6260*/  ISETP.GE.U32.AND P3, PT, R29.reuse, 0x180, PT ;  /* 0x000001801d00780c */ /* 0x040fe40003f66070 */
[C---:B------:R-:W-:Y:S01]  /*6270*/  SHF.L.U64.HI R31, R34.reuse, 0x2, R31 ;  /* 0x00000002221f7819 */ /* 0x040fe2000001021f */
[----:B------:R-:W-:Y:S01]  /*6280*/  STS.128 [R10+0x410], R96 ;  /* 0x000410600a007388 */ /* 0x000fe20000000c00 */
[----:B------:R-:W-:Y:S02]  /*6290*/  SHF.L.U32 R34, R34, 0x2, RZ ;  /* 0x0000000222227819 */ /* 0x000fe400000006ff */
[C---:B------:R-:W-:Y:S01]  /*62a0*/  ISETP.GE.U32.AND P2, PT, R29.reuse, 0x200, PT ;  /* 0x000002001d00780c */ /* 0x040fe20003f46070 */
[----:B------:R-:W-:Y:S01]  /*62b0*/  STS.128 [R10+0x800], R76 ;  /* 0x0008004c0a007388 */ /* 0x000fe20000000c00 */
[----:B------:R-:W-:-:S02]  /*62c0*/  ISETP.GE.U32.AND P1, PT, R29, 0x280, PT ;  /* 0x000002801d00780c */ /* 0x000fc40003f26070 */
[----:B------:R-:W-:Y:S01]  /*62d0*/  ISETP.GE.U32.AND P0, PT, R29, 0x300, PT ;  /* 0x000003001d00780c */ /* 0x000fe20003f06070 */
[----:B------:R-:W-:Y:S01]  /*62e0*/  STS.128 [R10+0x810], R80 ;  /* 0x000810500a007388 */ /* 0x000fe20000000c00 */
[----:B------:R-:W-:Y:S06]  /*62f0*/  BAR.SYNC.DEFER_BLOCKING 0x0 ;  /* 0x0000000000007b1d */ /* 0x000fec0000010000 */
[----:B------:R-:W1:Y:S04]  /*6300*/  LDS R2, [R0] ;  /* 0x0000000000027984 */ /* 0x000e680000000800 */
[----:B------:R-:W2:Y:S04]  /*6310*/  LDS R9, [R0+0xc00] ;  /* 0x000c000000097984 */ /* 0x000ea80000000800 */
[----:B------:R-:W4:Y:S04]  /*6320*/  LDS R3, [R0+0x200] ;  /* 0x0002000000037984 */ /* 0x000f280000000800 */
        /* <DEDUP_REMOVED lines=8> */
[----:B-1----:R-:W-:-:S03]  /*63b0*/  FADD.FTZ R2, RZ, R2 ;  /* 0x00000002ff027221 */ /* 0x002fc60000010000 */
[----:B------:R-:W1:Y:S01]  /*63c0*/  LDS R14, [R0+0x1600] ;  /* 0x00160000000e7984 */ /* 0x000e620000000800 */
[----:B--2---:R-:W-:-:S03]  /*63d0*/  FADD.FTZ R2, R2, R9 ;  /* 0x0000000902027221 */ /* 0x004fc60000010000 */
[----:B------:R-:W2:Y:S01]  /*63e0*/  LDS R15, [R0+0x1800] ;  /* 0x00180000000f7984 */ /* 0x000ea20000000800 */
[----:B----4-:R-:W-:-:S03]  /*63f0*/  FADD.FTZ R3, RZ, R3 ;  /* 0x00000003ff037221 */ /* 0x010fc60000010000 */
[----:B------:R-:W4:Y:S01]  /*6400*/  LDS R16, [R0+0x1a00] ;  /* 0x001a000000107984 */ /* 0x000f220000000800 */
        /* <DEDUP_REMOVED lines=16> */
[----:B-1----:R-:W-:-:S03]  /*6510*/  FADD.FTZ R7, R7, R14 ;  /* 0x0000000e07077221 */ /* 0x002fc60000010000 */
[----:B------:R-:W1:Y:S01]  /*6520*/  LDS R25, [R0+0x2c00] ;  /* 0x002c000000197984 */ /* 0x000e620000000800 */
[----:B--2---:R-:W-:-:S03]  /*6530*/  FADD.FTZ R2, R2, R15 ;  /* 0x0000000f02027221 */ /* 0x004fc60000010000 */
[----:B------:R-:W2:Y:S01]  /*6540*/  LDS R26, [R0+0x2e00] ;  /* 0x002e0000001a7984 */ /* 0x000ea20000000800 */
[----:B----4-:R-:W-:Y:S01]  /*6550*/  FADD.FTZ R3, R3, R16 ;  /* 0x0000001003037221 */ /* 0x010fe20000010000 */
[----:B------:R-:W-:Y:S01]  /*6560*/  BAR.SYNC.DEFER_BLOCKING 0x0 ;  /* 0x0000000000007b1d */ /* 0x000fe20000010000 */
[----:B0-----:R-:W-:Y:S01]  /*6570*/  FADD.FTZ R4, R4, R17 ;  /* 0x0000001104047221 */ /* 0x001fe20000010000 */
[----:B---3--:R-:W-:Y:S01]  /*6580*/  FADD.FTZ R5, R5, R18 ;  /* 0x0000001205057221 */ /* 0x008fe20000010000 */
        /* <DEDUP_REMOVED lines=13> */
[----:B0-----:R-:W-:-:S03]  /*6660*/  IADD3 R36, P6, PT, R34, UR18, RZ ;  /* 0x0000001222247c10 */ /* 0x001fc6000ffde0ff */
[----:B------:R-:W-:Y:S01]  /*6670*/  STS.128 [R10+0x810], R56 ;  /* 0x000810380a007388 */ /* 0x000fe20000000c00 */
[C---:B------:R-:W-:Y:S01]  /*6680*/  IADD3.X R39, PT, PT, R31.reuse, UR19, RZ, P6, !PT ;  /* 0x000000131f277c10 */ /* 0x040fe2000b7fe4ff */
[----:B------:R-:W-:Y:S01]  /*6690*/  BAR.SYNC.DEFER_BLOCKING 0x0 ;  /* 0x0000000000007b1d */ /* 0x000fe20000010000 */
[----:B------:R-:W-:Y:S02]  /*66a0*/  IADD3 R34, P6, PT, R34, UR16, RZ ;  /* 0x0000001022227c10 */ /* 0x000fe4000ffde0ff */
[----:B------:R-:W-:Y:S02]  /*66b0*/  @P5 MOV R2, R36 ;  /* 0x0000002400025202 */ /* 0x000fe40000000f00 */
[----:B------:R-:W-:Y:S02]  /*66c0*/  IADD3.X R37, PT, PT, R31, UR17, RZ, P6, !PT ;  /* 0x000000111f257c10 */ /* 0x000fe4000b7fe4ff */
[----:B------:R-:W-:Y:S02]  /*66d0*/  @P5 MOV R3, R39 ;  /* 0x0000002700035202 */ /* 0x000fe40000000f00 */
        /* <DEDUP_REMOVED lines=21> */
[----:B----4-:R-:W-:-:S03]  /*6830*/  FADD.FTZ R27, R27, R32 ;  /* 0x000000201b1b7221 */ /* 0x010fc60000010000 */
[----:B------:R-:W4:Y:S01]  /*6840*/  LDS R14, [R0+0x1e00] ;  /* 0x001e0000000e7984 */ /* 0x000f220000000800 */
[----:B------:R-:W-:-:S03]  /*6850*/  FADD.FTZ R10, R10, R29 ;  /* 0x0000001d0a0a7221 */ /* 0x000fc60000010000 */
[----:B------:R-:W4:Y:S01]  /*6860*/  LDS R7, [R0+0x1400] ;  /* 0x0014000000077984 */ /* 0x000f220000000800 */
[----:B------:R-:W-:-:S03]  /*6870*/  FADD.FTZ R10, R10, R31 ;  /* 0x0000001f0a0a7221 */ /* 0x000fc60000010000 */
[----:B------:R-:W-:Y:S01]  /*6880*/  LDS R18, [R0+0x2a00] ;  /* 0x002a000000127984 */ /* 0x000fe20000000800 */
        /* <DEDUP_REMOVED lines=77> */
.L_x_3775:
[----:B------:R-:W-:Y:S01]  /*6d60*/  HFMA2 R4, -RZ, RZ, 0, 5.9604644775390625e-08 ;  /* 0x00000001ff047431 */ /* 0x000fe200000001ff */
[----:B------:R-:W-:Y:S01]  /*6d70*/  BSSY B0, `(.L_x_3882) ;  /* 0x0000006000007945 */ /* 0x000fe20003800000 */
[----:B--2---:R-:W-:Y:S02]  /*6d80*/  MOV R113, 0x1f ;  /* 0x0000001f00717802 */ /* 0x004fe40000000f00 */
[----:B------:R-:W-:-:S07]  /*6d90*/  MOV R0, 0xffffffff ;  /* 0xffffffff00007802 */ /* 0x000fce0000000f00 */
[----:B------:R-:W-:Y:S05]  /*6da0*/  WARPSYNC.COLLECTIVE R0, `(.L_x_3883) ;  /* 0x0000000000087348 */ /* 0x000fea0003c00000 */
[----:B------:R0:W1:Y:S02]  /*6db0*/  SHFL.BFLY P0, R121, R171, R4, R113 ;  /* 0x0c000004ab797389 */ /* 0x0000640000000071 */
[----:B01----:R-:W-:Y:S05]  /*6dc0*/  ENDCOLLECTIVE ;  /* 0x000000000000791b */ /* 0x003fea0003800000 */
.L_x_3883:
[----:B------:R-:W-:Y:S05]  /*6dd0*/  BSYNC B0 ;  /* 0x0000000000007941 */ /* 0x000fea0003800000 */
.L_x_3882:
[----:B------:R-:W-:Y:S01]  /*6de0*/  MOV R0, R121 ;  /* 0x0000007900007202 */ /* 0x000fe20000000f00 */
[----:B------:R-:W-:Y:S01]  /*6df0*/  HFMA2 R4, -RZ, RZ, 0, 5.9604644775390625e-08 ;  /* 0x00000001ff047431 */ /* 0x000fe200000001ff */
[----:B------:R-:W-:-:S03]  /*6e00*/  MOV R113, 0x1f ;  /* 0x0000001f00717802 */ /* 0x000fc60000000f00 */
[----:B------:R-:W-:Y:S01]  /*6e10*/  FADD.FTZ R114, R0, R171 ;  /* 0x000000ab00727221 */ /* 0x000fe20000010000 */
[----:B------:R-:W-:Y:S02]  /*6e20*/  MOV R171, R168 ;  /* 0x000000a800ab7202 */ /* 0x000fe40000000f00 */
[----:B------:R-:W-:-:S07]  /*6e30*/  MOV R0, 0xffffffff ;  /* 0xffffffff00007802 */ /* 0x000fce0000000f00 */
[----:B------:R-:W-:Y:S05]  /*6e40*/  WARPSYNC.COLLECTIVE R0, `(.L_x_3884) ;  /* 0x0000000000087348 */ /* 0x000fea0003c00000 */
[----:B------:R0:W1:Y:S02]  /*6e50*/  SHFL.BFLY P0, R121, R171, R4, R113 ;  /* 0x0c000004ab797389 */ /* 0x0000640000000071 */
[----:B01----:R-:W-:Y:S05]  /*6e60*/  ENDCOLLECTIVE ;  /* 0x000000000000791b */ /* 0x003fea0003800000 */
.L_x_3884:
[----:B------:R-:W-:Y:S01]  /*6e70*/  MOV R171, R114 ;  /* 0x0000007200ab7202 */ /* 0x000fe20000000f00 */
[----:B------:R-:W-:Y:S01]  /*6e80*/  HFMA2 R4, -RZ, RZ, 0, 1.1920928955078125e-07 ;  /* 0x00000002ff047431 */ /* 0x000fe200000001ff */
[----:B------:R-:W-:-:S07]  /*6e90*/  MOV R115, R121 ;  /* 0x0000007900737202 */ /* 0x000fce0000000f00 */
[----:B------:R-:W-:Y:S05]  /*6ea0*/  WARPSYNC.COLLECTIVE R0, `(.L_x_3885) ;  /* 0x0000000000087348 */ /* 0x000fea0003c00000 */
[----:B------:R0:W1:Y:S02]  /*6eb0*/  SHFL.BFLY P0, R121, R171, R4, R113 ;  /* 0x0c000004ab797389 */ /* 0x0000640000000071 */
[----:B01----:R-:W-:Y:S05]  /*6ec0*/  ENDCOLLECTIVE ;  /* 0x000000000000791b */ /* 0x003fea0003800000 */
.L_x_3885:
[----:B------:R-:W-:-:S05]  /*6ed0*/  FADD.FTZ R115, R115, R168 ;  /* 0x000000a873737221 */ /* 0x000fca0000010000 */
[----:B------:R-:W-:Y:S02]  /*6ee0*/  MOV R171, R115 ;  /* 0x0000007300ab7202 */ /* 0x000fe40000000f00 */
[----:B------:R-:W-:-:S07]  /*6ef0*/  MOV R117, R121 ;  /* 0x0000007900757202 */ /* 0x000fce0000000f00 */
[----:B------:R-:W-:Y:S05]  /*6f00*/  WARPSYNC.COLLECTIVE R0, `(.L_x_3886) ;  /* 0x0000000000087348 */ /* 0x000fea0003c00000 */
[----:B------:R0:W1:Y:S02]  /*6f10*/  SHFL.BFLY P0, R121, R171, R4, R113 ;  /* 0x0c000004ab797389 */ /* 0x0000640000000071 */
[----:B01----:R-:W-:Y:S05]  /*6f20*/  ENDCOLLECTIVE ;  /* 0x000000000000791b */ /* 0x003fea0003800000 */
.L_x_3886:
[----:B------:R-:W-:-:S05]  /*6f30*/  FADD.FTZ R117, R114, R117 ;  /* 0x0000007572757221 */ /* 0x000fca0000010000 */
[----:B------:R-:W-:Y:S01]  /*6f40*/  MOV R171, R117 ;  /* 0x0000007500ab7202 */ /* 0x000fe20000000f00 */
[----:B------:R-:W-:Y:S01]  /*6f50*/  HFMA2 R4, -RZ, RZ, 0, 2.384185791015625e-07 ;  /* 0x00000004ff047431 */ /* 0x000fe200000001ff */
[----:B------:R-:W-:-:S07]  /*6f60*/  MOV R112, R121 ;  /* 0x0000007900707202 */ /* 0x000fce0000000f00 */
[----:B------:R-:W-:Y:S05]  /*6f70*/  WARPSYNC.COLLECTIVE R0, `(.L_x_3887) ;  /* 0x0000000000087348 */ /* 0x000fea0003c00000 */
[----:B------:R0:W1:Y:S02]  /*6f80*/  SHFL.BFLY P0, R121, R171, R4, R113 ;  /* 0x0c000004ab797389 */ /* 0x0000640000000071 */
[----:B01----:R-:W-:Y:S05]  /*6f90*/  ENDCOLLECTIVE ;  /* 0x000000000000791b */ /* 0x003fea0003800000 */
.L_x_3887:
[----:B------:R-:W-:-:S05]  /*6fa0*/  FADD.FTZ R116, R115, R112 ;  /* 0x0000007073747221 */ /* 0x000fca0000010000 */
[----:B------:R-:W-:Y:S02]  /*6fb0*/  MOV R171, R116 ;  /* 0x0000007400ab7202 */ /* 0x000fe40000000f00 */
[----:B------:R-:W-:-:S07]  /*6fc0*/  MOV R112, R121 ;  /* 0x0000007900707202 */ /* 0x000fce0000000f00 */
[----:B------:R-:W-:Y:S05]  /*6fd0*/  WARPSYNC.COLLECTIVE R0, `(.L_x_3888) ;  /* 0x0000000000087348 */ /* 0x000fea0003c00000 */
[----:B------:R0:W1:Y:S02]  /*6fe0*/  SHFL.BFLY P0, R121, R171, R4, R113 ;  /* 0x0c000004ab797389 */ /* 0x0000640000000071 */
[----:B01----:R-:W-:Y:S05]  /*6ff0*/  ENDCOLLECTIVE ;  /* 0x000000000000791b */ /* 0x003fea0003800000 */
.L_x_3888:
[----:B------:R-:W-:-:S05]  /*7000*/  FADD.FTZ R118, R117, R112 ;  /* 0x0000007075767221 */ /* 0x000fca0000010000 */
[----:B------:R-:W-:Y:S01]  /*7010*/  MOV R171, R118 ;  /* 0x0000007600ab7202 */ /* 0x000fe20000000f00 */
[----:B------:R-:W-:Y:S01]  /*7020*/  HFMA2 R4, -RZ, RZ, 0, 4.76837158203125e-07 ;  /* 0x00000008ff047431 */ /* 0x000fe200000001ff */
[----:B------:R-:W-:-:S07]  /*7030*/  MOV R119, R121 ;  /* 0x0000007900777202 */ /* 0x000fce0000000f00 */
[----:B------:R-:W-:Y:S05]  /*7040*/  WARPSYNC.COLLECTIVE R0, `(.L_x_3889) ;  /* 0x0000000000087348 */ /* 0x000fea0003c00000 */
[----:B------:R0:W1:Y:S02]  /*7050*/  SHFL.BFLY P0, R121, R171, R4, R113 ;  /* 0x0c000004ab797389 */ /* 0x0000640000000071 */
[----:B01----:R-:W-:Y:S05]  /*7060*/  ENDCOLLECTIVE ;  /* 0x000000000000791b */ /* 0x003fea0003800000 */
.L_x_3889:
[----:B------:R-:W-:-:S05]  /*7070*/  FADD.FTZ R119, R116, R119 ;  /* 0x0000007774777221 */ /* 0x000fca0000010000 */
[----:B------:R-:W-:Y:S01]  /*7080*/  MOV R171, R119 ;  /* 0x0000007700ab7202 */ /* 0x000fe20000000f00 */
[----:B------:R-:W-:-:S07]  /*7090*/  FADD.FTZ R112, R118, R121 ;  /* 0x0000007976707221 */ /* 0x000fce0000010000 */
[----:B------:R-:W-:Y:S05]  /*70a0*/  WARPSYNC.COLLECTIVE R0, `(.L_x_3890) ;  /* 0x0000000000087348 */ /* 0x000fea0003c00000 */
[----:B------:R0:W1:Y:S02]  /*70b0*/  SHFL.BFLY P0, R121, R171, R4, R113 ;  /* 0x0c000004ab797389 */ /* 0x0000640000000071 */
[----:B01----:R-:W-:Y:S05]  /*70c0*/  ENDCOLLECTIVE ;  /* 0x000000000000791b */ /* 0x003fea0003800000 */
.L_x_3890:
[----:B------:R-:W-:Y:S01]  /*70d0*/  MOV R171, R112 ;  /* 0x0000007000ab7202 */ /* 0x000fe20000000f00 */
[----:B------:R-:W-:Y:S01]  /*70e0*/  HFMA2 R4, -RZ, RZ, 0, 9.5367431640625e-07 ;  /* 0x00000010ff047431 */ /* 0x000fe200000001ff */
[----:B------:R-:W-:-:S07]  /*70f0*/  MOV R120, R121 ;  /* 0x0000007900787202 */ /* 0x000fce0000000f00 */
[----:B------:R-:W-:Y:S05]  /*7100*/  WARPSYNC.COLLECTIVE R0, `(.L_x_3891) ;  /* 0x0000000000087348 */ /* 0x000fea0003c00000 */
[----:B------:R0:W1:Y:S02]  /*7110*/  SHFL.BFLY P0, R121, R171, R4, R113 ;  /* 0x0c000004ab797389 */ /* 0x0000640000000071 */
[----:B01----:R-:W-:Y:S05]  /*7120*/  ENDCOLLECTIVE ;  /* 0x000000000000791b */ /* 0x003fea0003800000 */
.L_x_3891:
[----:B------:R-:W-:-:S05]  /*7130*/  FADD.FTZ R120, R119, R120 ;  /* 0x0000007877787221 */ /* 0x000fca0000010000 */
[----:B------:R-:W-:Y:S02]  /*7140*/  MOV R171, R120 ;  /* 0x0000007800ab7202 */ /* 0x000fe40000000f00 */
[----:B------:R-:W-:-:S07]  /*7150*/  MOV R115, R121 ;  /* 0x0000007900737202 */ /* 0x000fce0000000f00 */
[----:B------:R-:W-:Y:S05]  /*7160*/  WARPSYNC.COLLECTIVE R0, `(.L_x_3892) ;  /* 0x0000000000087348 */ /* 0x000fea0003c00000 */
[----:B------:R0:W1:Y:S02]  /*7170*/  SHFL.BFLY P0, R121, R171, R4, R113 ;  /* 0x0c000004ab797389 */ /* 0x0000640000000071 */
[----:B01----:R-:W-:Y:S05]  /*7180*/  ENDCOLLECTIVE ;  /* 0x000000000000791b */ /* 0x003fea0003800000 */
.L_x_3892:
[----:B------:R-:W-:Y:S05]  /*7190*/  BRA `(.L_x_3893) ;  /* 0xffffffa800d87947 */ /* 0x000fea000383ffff */
.L_x_3894:
        /* <DEDUP_REMOVED lines=14> */
.L_x_14473:


//--------------------- .text._ZN10layer_norm13ln_bwd_kernelINS_13Kernel_traitsI13__nv_bfloat16S2_fS2_fjLj768ELj1ELj4ELj1ELj16ENS_18Kernel_traits_baseILj768ES2_S2_fS2_fjLj128EEEEELb0ELb0ELb1ELb1EEEvNS_9BwdParamsE --------------------------
	.section	.text._ZN10layer_norm13ln_bwd_kernelINS_13Kernel_traitsI13__nv_bfloat16S2_fS2_fjLj768ELj1ELj4ELj1ELj16ENS_18Kernel_traits_baseILj768ES2_S2_fS2_fjLj128EEEEELb0ELb0ELb1ELb1EEEvNS_9BwdParamsE,"ax",@progbits
	.align	128
        .global         _ZN10layer_norm13ln_bwd_kernelINS_13Kernel_traitsI13__nv_bfloat16S2_fS2_fjLj768ELj1ELj4ELj1ELj16ENS_18Kernel_traits_baseILj768ES2_S2_fS2_fjLj128EEEEELb0ELb0ELb1ELb1EEEvNS_9BwdParamsE
        .type           _ZN10layer_norm13ln_bwd_kernelINS_13Kernel_traitsI13__nv_bfloat16S2_fS2_fjLj768ELj1ELj4ELj1ELj16ENS_18Kernel_traits_baseILj768ES2_S2_fS2_fjLj128EEEEELb0ELb0ELb1ELb1EEEvNS_9BwdParamsE,@function
        .size           _ZN10layer_norm13ln_bwd_kernelINS_13Kernel_traitsI13__nv_bfloat16S2_fS2_fjLj768ELj1ELj4ELj1ELj16ENS_18Kernel_traits_baseILj768ES2_S2_fS2_fjLj128EEEEELb0ELb0ELb1ELb1EEEvNS_9BwdParamsE,(.L_x_14474 - _ZN10layer_norm13ln_bwd_kernelINS_13Kernel_traitsI13__nv_bfloat16S2_fS2_fjLj768ELj1ELj4ELj1ELj16ENS_18Kernel_traits_baseILj768ES2_S2_fS2_fjLj128EEEEELb0ELb0ELb1ELb1EEEvNS_9BwdParamsE)
        .other          _ZN10layer_norm13ln_bwd_kernelINS_13Kernel_traitsI13__nv_bfloat16S2_fS2_fjLj768ELj1ELj4ELj1ELj16ENS_18Kernel_traits_baseILj768ES2_S2_fS2_fjLj128EEEEELb0ELb0ELb1ELb1EEEvNS_9BwdParamsE,@"STO_CUDA_ENTRY STV_DEFAULT"
_ZN10layer_norm13ln_bwd_kernelINS_13Kernel_traitsI13__nv_bfloat16S2_fS2_fjLj768ELj1ELj4ELj1ELj16ENS_18Kernel_traits_baseILj768ES2_S2_fS2_fjLj128EEEEELb0ELb0ELb1ELb1EEEvNS_9BwdParamsE:
.text._ZN10layer_norm13ln_bwd_kernelINS_13Kernel_traitsI13__nv_bfloat16S2_fS2_fjLj768ELj1ELj4ELj1ELj16ENS_18Kernel_traits_baseILj768ES2_S2_fS2_fjLj128EEEEELb0ELb0ELb1ELb1EEEvNS_9BwdParamsE:
        /* <DEDUP_REMOVED lines=49> */
.L_x_4000:
[----:B------:R-:W1:Y:S08]  /*0310*/  LDC.64 R4, c[0x0][0x3f8] ;  /* 0x0000fe00ff047b82 */ /* 0x000e700000000a00 */
[----:B------:R-:W2:Y:S08]  /*0320*/  LDC.64 R112, c[0x0][0x3c8] ;  /* 0x0000f200ff707b82 */ /* 0x000eb00000000a00 */
[----:B------:R-:W3:Y:S01]  /*0330*/  LDC.64 R110, c[0x0][0x3f0] ;  /* 0x0000fc00ff6e7b82 */ /* 0x000ee20000000a00 */
[----:B-1----:R-:W-:-:S05]  /*0340*/  IMAD.WIDE R160, R7, 0x4, R4 ;  /* 0x0000000407a07825 */ /* 0x002fca00078e0204 */
[----:B------:R-:W4:Y:S01]  /*0350*/  LDG.E R6, desc[UR6][R160.64] ;  /* 0x00000006a0067981 */ /* 0x000f22000c1e1900 */
[----:B--2---:R-:W-:-:S05]  /*0360*/  IMAD.WIDE R112, R7, 0x4, R112 ;  /* 0x0000000407707825 */ /* 0x004fca00078e0270 */
[----:B-----5:R1:W5:Y:S01]  /*0370*/  LDG.E R5, desc[UR6][R112.64] ;  /* 0x0000000670057981 */ /* 0x020362000c1e1900 */
[----:B---3--:R-:W-:-:S05]  /*0380*/  IMAD.WIDE R110, R7, 0x4, R110 ;  /* 0x00000004076e7825 */ /* 0x008fca00078e026e */
[----:B------:R1:W5:Y:S01]  /*0390*/  LDG.E R4, desc[UR6][R110.64] ;  /* 0x000000066e047981 */ /* 0x000362000c1e1900 */
[----:B------:R-:W-:Y:S01]  /*03a0*/  BSSY.RECONVERGENT B1, `(.L_x_3897) ;  /* 0x0000143000017945 */ /* 0x000fe20003800200 */
[----:B0-----:R-:W-:Y:S02]  /*03b0*/  MOV R134, RZ ;  /* 0x000000ff00867202 */ /* 0x001fe40000000f00 */
[----:B------:R-:W-:Y:S02]  /*03c0*/  MOV R120, RZ ;  /* 0x000000ff00787202 */ /* 0x000fe40000000f00 */
[----:B----4-:R-:W-:-:S13]  /*03d0*/  ISETP.GE.AND P2, PT, R6, 0x1, PT ;  /* 0x000000010600780c */ /* 0x010fda0003f46270 */
[----:B-1----:R-:W-:Y:S05]  /*03e0*/  @!P2 BRA `(.L_x_3898) ;  /* 0x00000010009ca947 */ /* 0x002fea0003800000 */
[----:B------:R-:W1:Y:S01]  /*03f0*/  S2R R9, SR_TID.X ;  /* 0x0000000000097919 */ /* 0x000e620000002100 */
[C---:B------:R-:W-:Y:S01]  /*0400*/  IMAD R0, R7.reuse, UR9, RZ ;  /* 0x0000000907007c24 */ /* 0x040fe2000f8e02ff */
[----:B------:R-:W2:Y:S01]  /*0410*/  LDC.64 R144, c[0x0][0x3a8] ;  /* 0x0000ea00ff907b82 */ /* 0x000ea20000000a00 */
[----:B------:R-:W-:Y:S02]  /*0420*/  SHF.R.S32.HI R8, RZ, 0x1f, R7 ;  /* 0x0000001fff087819 */ /* 0x000fe40000011407 */
[----:B0-----:R-:W-:Y:S02]  /*0430*/  LEA R2, P0, R7, UR10, 0x2 ;  /* 0x0000000a07027c11 */ /* 0x001fe4000f8010ff */
[----:B------:R-:W-:-:S03]  /*0440*/  SHF.R.S32.HI R3, RZ, 0x1f, R0 ;  /* 0x0000001fff037819 */ /* 0x000fc60000011400 */
[----:B------:R-:W0:Y:S01]  /*0450*/  LDC.64 R116, c[0x0][0x428] ;  /* 0x00010a00ff747b82 */ /* 0x000e220000000a00 */
[----:B------:R-:W-:Y:S02]  /*0460*/  LEA.HI R142, R3, R0, RZ, 0x3 ;  /* 0x00000000038e7211 */ /* 0x000fe400078f18ff */
[----:B------:R-:W-:Y:S02]  /*0470*/  IADD3 R0, PT, PT, R6, -0x1, RZ ;  /* 0xffffffff06007810 */ /* 0x000fe40007ffe0ff */
[----:B------:R-:W-:-:S03]  /*0480*/  LEA.HI.X R3, R7, UR11, R8, 0x2, P0 ;  /* 0x0000000b07037c11 */ /* 0x000fc600080f1408 */
[----:B------:R-:W-:-:S03]  /*0490*/  IMAD R0, R0, UR9, RZ ;  /* 0x0000000900007c24 */ /* 0x000fc6000f8e02ff */
[----:B------:R3:W4:Y:S02]  /*04a0*/  LDG.E R3, desc[UR6][R2.64] ;  /* 0x0000000602037981 */ /* 0x000724000c1e1900 */
[----:B------:R-:W-:Y:S02]  /*04b0*/  SHF.R.S32.HI R109, RZ, 0x1f, R0 ;  /* 0x0000001fff6d7819 */ /* 0x000fe40000011400 */
[----:B-1----:R-:W-:Y:S02]  /*04c0*/  LOP3.LUT R143, R9, 0x1f, RZ, 0xc0, !PT ;  /* 0x0000001f098f7812 */ /* 0x002fe400078ec0ff */
[----:B------:R-:W-:Y:S02]  /*04d0*/  LEA.HI R109, R109, R0, RZ, 0x3 ;  /* 0x000000006d6d7211 */ /* 0x000fe400078f18ff */
[-C--:B------:R-:W-:Y:S02]  /*04e0*/  LEA.HI.SX32 R142, R142, R143.reuse, 0x1d ;  /* 0x0000008f8e8e7211 */ /* 0x080fe400078feaff */
[----:B------:R-:W-:-:S02]  /*04f0*/  LEA.HI.SX32 R143, R109, R143, 0x1d ;  /* 0x0000008f6d8f7211 */ /* 0x000fc400078feaff */
[C---:B------:R-:W-:Y:S02]  /*0500*/  IADD3 R141, PT, PT, R142.reuse, 0x20, RZ ;  /* 0x000000208e8d7810 */ /* 0x040fe40007ffe0ff */
[C---:B------:R-:W-:Y:S01]  /*0510*/  IADD3 R140, PT, PT, R142.reuse, 0x40, RZ ;  /* 0x000000408e8c7810 */ /* 0x040fe20007ffe0ff */
[----:B--2---:R-:W-:-:S04]  /*0520*/  IMAD.WIDE.U32 R110, R142, 0x20, R144 ;  /* 0x000000208e6e7825 */ /* 0x004fc800078e0090 */
[--C-:B------:R-:W-:Y:S01]  /*0530*/  IMAD.WIDE.U32 R118, R141, 0x20, R144.reuse ;  /* 0x000000208d767825 */ /* 0x100fe200078e0090 */
[----:B------:R-:W2:Y:S03]  /*0540*/  LDG.E.128 R8, desc[UR6][R110.64] ;  /* 0x000000066e087981 */ /* 0x000ea6000c1e1d00 */
[----:B------:R-:W-:Y:S01]  /*0550*/  IMAD.WIDE.U32 R144, R140, 0x20, R144 ;  /* 0x000000208c907825 */ /* 0x000fe200078e0090 */
[----:B------:R-:W2:Y:S03]  /*0560*/  LDG.E.128 R132, desc[UR6][R110.64+0x10] ;  /* 0x000010066e847981 */ /* 0x000ea6000c1e1d00 */
[C---:B0-----:R-:W-:Y:S01]  /*0570*/  IMAD.WIDE.U32 R108, R143.reuse, 0x10, R116 ;  /* 0x000000108f6c7825 */ /* 0x041fe200078e0074 */
[----:B------:R-:W2:Y:S04]  /*0580*/  LDG.E.128 R120, desc[UR6][R144.64] ;  /* 0x0000000690787981 */ /* 0x000ea8000c1e1d00 */
[----:B------:R0:W2:Y:S04]  /*0590*/  LDG.E.128 R124, desc[UR6][R144.64+0x10] ;  /* 0x00001006907c7981 */ /* 0x0000a8000c1e1d00 */
[----:B------:R-:W2:Y:S04]  /*05a0*/  LDG.E.128 R128, desc[UR6][R118.64] ;  /* 0x0000000676807981 */ /* 0x000ea8000c1e1d00 */
[----:B------:R-:W2:Y:S04]  /*05b0*/  LDG.E.128 R136, desc[UR6][R118.64+0x10] ;  /* 0x0000100676887981 */ /* 0x000ea8000c1e1d00 */
[----:B------:R-:W2:Y:S01]  /*05c0*/  LDG.E.128 R108, desc[UR6][R108.64] ;  /* 0x000000066c6c7981 */ /* 0x000ea2000c1e1d00 */
[----:B------:R-:W-:-:S05]  /*05d0*/  IADD3 R113, PT, PT, R143, 0x20, RZ ;  /* 0x000000208f717810 */ /* 0x000fca0007ffe0ff */
[----:B------:R-:W-:Y:S01]  /*05e0*/  IMAD.WIDE.U32 R112, R113, 0x10, R116 ;  /* 0x0000001071707825 */ /* 0x000fe200078e0074 */
[----:B------:R-:W-:-:S05]  /*05f0*/  IADD3 R143, PT, PT, R143, 0x40, RZ ;  /* 0x000000408f8f7810 */ /* 0x000fca0007ffe0ff */
[----:B------:R-:W2:Y:S01]  /*0600*/  LDG.E.128 R112, desc[UR6][R112.64] ;  /* 0x0000000670707981 */ /* 0x000ea2000c1e1d00 */
[----:B------:R-:W-:-:S06]  /*0610*/  IMAD.WIDE.U32 R116, R143, 0x10, R116 ;  /* 0x000000108f747825 */ /* 0x000fcc00078e0074 */
[----:B------:R-:W2:Y:S01]  /*0620*/  LDG.E.128 R116, desc[UR6][R116.64] ;  /* 0x0000000674747981 */ /* 0x000ea2000c1e1d00 */
[----:B---3--:R-:W-:Y:S02]  /*0630*/  MOV R2, UR14 ;  /* 0x0000000e00027c02 */ /* 0x008fe40008000f00 */
[----:B------:R-:W-:Y:S02]  /*0640*/  MOV R0, UR15 ;  /* 0x0000000f00007c02 */ /* 0x000fe40008000f00 */
[----:B------:R-:W-:-:S04]  /*0650*/  ISETP.NE.U32.AND P0, PT, R2, RZ, PT ;  /* 0x000000ff0200720c */ /* 0x000fc80003f05070 */
[----:B------:R-:W-:-:S13]  /*0660*/  ISETP.NE.AND.EX P0, PT, R0, RZ, PT, P0 ;  /* 0x000000ff0000720c */ /* 0x000fda0003f05300 */
[----:B0-----:R-:W0:Y:S08]  /*0670*/  @P0 LDC.64 R144, c[0x0][0x438] ;  /* 0x00010e00ff900b82 */ /* 0x001e300000000a00 */
[----:B------:R-:W1:Y:S08]  /*0680*/  @P0 LDC.64 R146, c[0x0][0x438] ;  /* 0x00010e00ff920b82 */ /* 0x000e700000000a00 */
[----:B------:R-:W3:Y:S01]  /*0690*/  @P0 LDC.64 R148, c[0x0][0x438] ;  /* 0x00010e00ff940b82 */ /* 0x000ee20000000a00 */
[----:B------:R-:W-:Y:S01]  /*06a0*/  ISETP.NE.AND P1, PT, RZ, UR8, PT ;  /* 0x00000008ff007c0c */ /* 0x000fe2000bf25270 */
[----:B0-----:R-:W-:-:S05]  /*06b0*/  @P0 IMAD.WIDE.U32 R142, R142, 0x20, R144 ;  /* 0x000000208e8e0825 */ /* 0x001fca00078e0090 */
[----:B------:R-:W5:Y:S01]  /*06c0*/  @P0 LDG.E.128 R32, desc[UR6][R142.64] ;  /* 0x000000068e200981 */ /* 0x000f62000c1e1d00 */
[----:B-1----:R-:W-:-:S03]  /*06d0*/  @P0 IMAD.WIDE.U32 R144, R141, 0x20, R146 ;  /* 0x000000208d900825 */ /* 0x002fc600078e0092 */
[----:B------:R-:W5:Y:S04]  /*06e0*/  @P0 LDG.E.128 R28, desc[UR6][R142.64+0x10] ;  /* 0x000010068e1c0981 */ /* 0x000f68000c1e1d00 */
[----:B------:R-:W5:Y:S01]  /*06f0*/  @P0 LDG.E.128 R24, desc[UR6][R144.64] ;  /* 0x0000000690180981 */ /* 0x000f62000c1e1d00 */
[----:B---3--:R-:W-:-:S03]  /*0700*/  @P0 IMAD.WIDE.U32 R140, R140, 0x20, R148 ;  /* 0x000000208c8c0825 */ /* 0x008fc600078e0094 */
[----:B------:R-:W5:Y:S04]  /*0710*/  @P0 LDG.E.128 R20, desc[UR6][R144.64+0x10] ;  /* 0x0000100690140981 */ /* 0x000f68000c1e1d00 */
[----:B------:R-:W5:Y:S04]  /*0720*/  @P0 LDG.E.128 R16, desc[UR6][R140.64] ;  /* 0x000000068c100981 */ /* 0x000f68000c1e1d00 */
[----:B------:R0:W5:Y:S01]  /*0730*/  @P0 LDG.E.128 R12, desc[UR6][R140.64+0x10] ;  /* 0x000010068c0c0981 */ /* 0x000162000c1e1d00 */
[----:B----4-:R-:W-:-:S05]  /*0740*/  FSEL R3, R3, RZ, !P1 ;  /* 0x000000ff03037208 */ /* 0x010fca0004800000 */
[C---:B--2---:R-:W-:Y:S01]  /*0750*/  FADD.FTZ R8, -R3.reuse, R8 ;  /* 0x0000000803087221 */ /* 0x044fe20000010100 */
        /* <DEDUP_REMOVED lines=9> */
[C---:B0-----:R-:W-:Y:S01]  /*07f0*/  FADD.FTZ R140, -R3.reuse, R121 ;  /* 0x00000079038c7221 */ /* 0x041fe20000010100 */
        /* <DEDUP_REMOVED lines=12> */
[--C-:B------:R-:W-:Y:S01]  /*08c0*/  FADD.FTZ R142, -R3, R139.reuse ;  /* 0x0000008b038e7221 */ /* 0x100fe20000010100 */
[----:B------:R-:W-:-:S02]  /*08d0*/  PRMT R139, R96, 0x7632, R139 ;  /* 0x00007632608b7816 */ /* 0x000fc4000000008b */
[----:B------:R-:W-:Y:S01]  /*08e0*/  PRMT R3, R108, 0x7632, R3 ;  /* 0x000076326c037816 */ /* 0x000fe20000000003 */
[----:B-----5:R-:W-:Y:S01]  /*08f0*/  FMUL.FTZ R156, R5, R156 ;  /* 0x0000009c059c7220 */ /* 0x020fe20000410000 */
[----:B------:R-:W-:Y:S02]  /*0900*/  SHF.L.U32 R139, R139, 0x10, RZ ;  /* 0x000000108b8b7819 */ /* 0x000fe400000006ff */
[----:B------:R-:W-:Y:S02]  /*0910*/  SHF.L.U32 R126, R3, 0x10, RZ ;  /* 0x00000010037e7819 */ /* 0x000fe400000006ff */
[----:B------:R-:W-:Y:S02]  /*0920*/  PRMT R135, R98, 0x7632, R135 ;  /* 0x0000763262877816 */ /* 0x000fe40000000087 */
[----:B------:R-:W-:Y:S01]  /*0930*/  PRMT R3, R110, 0x7632, R3 ;  /* 0x000076326e037816 */ /* 0x000fe20000000003 */
[-C--:B------:R-:W-:Y:S01]  /*0940*/  FMUL.FTZ R139, R139, R126.reuse ;  /* 0x0000007e8b8b7220 */ /* 0x080fe20000410000 */
[----:B------:R-:W-:Y:S01]  /*0950*/  FFMA.FTZ R53, R156, R126, R53 ;  /* 0x0000007e9c357223 */ /* 0x000fe20000010035 */
[----:B------:R-:W-:Y:S01]  /*0960*/  FADD.FTZ R85, R85, R126 ;  /* 0x0000007e55557221 */ /* 0x000fe20000010000 */
[----:B------:R-:W-:Y:S01]  /*0970*/  SHF.L.U32 R135, R135, 0x10, RZ ;  /* 0x0000001087877819 */ /* 0x000fe200000006ff */
[----:B------:R-:W-:Y:S01]  /*0980*/  FMUL.FTZ R152, R5, R152 ;  /* 0x0000009805987220 */ /* 0x000fe20000410000 */
[----:B------:R-:W-:-:S02]  /*0990*/  SHF.L.U32 R126, R3, 0x10, RZ ;  /* 0x00000010037e7819 */ /* 0x000fc400000006ff */
[----:B------:R-:W-:Y:S02]  /*09a0*/  PRMT R133, R99, 0x7632, R133 ;  /* 0x0000763263857816 */ /* 0x000fe40000000085 */
[----:B------:R-:W-:Y:S01]  /*09b0*/  PRMT R3, R111, 0x7632, R3 ;  /* 0x000076326f037816 */ /* 0x000fe20000000003 */
[-C--:B------:R-:W-:Y:S01]  /*09c0*/  FMUL.FTZ R135, R135, R126.reuse ;  /* 0x0000007e87877220 */ /* 0x080fe20000410000 */
[----:B------:R-:W-:Y:S01]  /*09d0*/  FADD.FTZ R77, R77, R126 ;  /* 0x0000007e4d4d7221 */ /* 0x000fe20000010000 */
[----:B------:R-:W-:Y:S01]  /*09e0*/  FFMA.FTZ R49, R152, R126, R49 ;  /* 0x0000007e98317223 */ /* 0x000fe20000010031 */
[----:B------:R-:W-:Y:S01]  /*09f0*/  SHF.L.U32 R133, R133, 0x10, RZ ;  /* 0x0000001085857819 */ /* 0x000fe200000006ff */
[----:B------:R-:W-:Y:S01]  /*0a00*/  FMUL.FTZ R150, R5, R150 ;  /* 0x0000009605967220 */ /* 0x000fe20000410000 */
[----:B------:R-:W-:Y:S02]  /*0a10*/  SHF.L.U32 R126, R3, 0x10, RZ ;  /* 0x00000010037e7819 */ /* 0x000fe400000006ff */
[----:B------:R-:W-:-:S02]  /*0a20*/  PRMT R129, R93, 0x7632, R129 ;  /* 0x000076325d817816 */ /* 0x000fc40000000081 */
[----:B------:R-:W-:Y:S01]  /*0a30*/  PRMT R3, R113, 0x7632, R3 ;  /* 0x0000763271037816 */ /* 0x000fe20000000003 */
[-C--:B------:R-:W-:Y:S01]  /*0a40*/  FMUL.FTZ R133, R133, R126.reuse ;  /* 0x0000007e85857220 */ /* 0x080fe20000410000 */
[----:B------:R-:W-:Y:S01]  /*0a50*/  FADD.FTZ R79, R79, R126 ;  /* 0x0000007e4f4f7221 */ /* 0x000fe20000010000 */
[----:B------:R-:W-:Y:S01]  /*0a60*/  FFMA.FTZ R51, R150, R126, R51 ;  /* 0x0000007e96337223 */ /* 0x000fe20000010033 */
[----:B------:R-:W-:Y:S01]  /*0a70*/  SHF.L.U32 R129, R129, 0x10, RZ ;  /* 0x0000001081817819 */ /* 0x000fe200000006ff */
[----:B------:R-:W-:Y:S01]  /*0a80*/  FMUL.FTZ R146, R5, R146 ;  /* 0x0000009205927220 */ /* 0x000fe20000410000 */
[----:B------:R-:W-:Y:S02]  /*0a90*/  SHF.L.U32 R126, R3, 0x10, RZ ;  /* 0x00000010037e7819 */ /* 0x000fe400000006ff */
[----:B------:R-:W-:-:S03]  /*0aa0*/  PRMT R3, R115, 0x7632, R3 ;  /* 0x0000763273037816 */ /* 0x000fc60000000003 */
[-C--:B------:R-:W-:Y:S01]  /*0ab0*/  FMUL.FTZ R129, R129, R126.reuse ;  /* 0x0000007e81817220 */ /* 0x080fe20000410000 */
[----:B------:R-:W-:Y:S01]  /*0ac0*/  FFMA.FTZ R67, R146, R126, R67 ;  /* 0x0000007e92437223 */ /* 0x000fe20000010043 */
[----:B------:R-:W-:Y:S01]  /*0ad0*/  FADD.FTZ R83, R83, R126 ;  /* 0x0000007e53537221 */ /* 0x000fe20000010000 */
[----:B------:R-:W-:Y:S02]  /*0ae0*/  SHF.L.U32 R126, R3, 0x10, RZ ;  /* 0x00000010037e7819 */ /* 0x000fe400000006ff */
[----:B------:R-:W-:Y:S02]  /*0af0*/  PRMT R123, R88, 0x7632, R123 ;  /* 0x00007632587b7816 */ /* 0x000fe4000000007b */
[----:B------:R-:W-:Y:S02]  /*0b00*/  PRMT R3, R116, 0x7632, R3 ;  /* 0x0000763274037816 */ /* 0x000fe40000000003 */
[----:B------:R-:W-:Y:S01]  /*0b10*/  PRMT R125, R95, 0x7632, R125 ;  /* 0x000076325f7d7816 */ /* 0x000fe2000000007d */
[----:B------:R-:W-:Y:S01]  /*0b20*/  FMUL.FTZ R140, R5, R140 ;  /* 0x0000008c058c7220 */ /* 0x000fe20000410000 */
[----:B------:R-:W-:-:S02]  /*0b30*/  SHF.L.U32 R123, R123, 0x10, RZ ;  /* 0x000000107b7b7819 */ /* 0x000fc400000006ff */
[----:B------:R-:W-:Y:S01]  /*0b40*/  SHF.L.U32 R3, R3, 0x10, RZ ;  /* 0x0000001003037819 */ /* 0x000fe200000006ff */
[----:B------:R-:W-:Y:S01]  /*0b50*/  FMUL.FTZ R142, R5, R142 ;  /* 0x0000008e058e7220 */ /* 0x000fe20000410000 */
[----:B------:R-:W-:Y:S02]  /*0b60*/  SHF.L.U32 R125, R125, 0x10, RZ ;  /* 0x000000107d7d7819 */ /* 0x000fe400000006ff */
[----:B------:R-:W-:Y:S01]  /*0b70*/  PRMT R11, R90, 0x7632, R11 ;  /* 0x000076325a0b7816 */ /* 0x000fe2000000000b */
[-C--:B------:R-:W-:Y:S01]  /*0b80*/  FMUL.FTZ R123, R123, R3.reuse ;  /* 0x000000037b7b7220 */ /* 0x080fe20000410000 */
[----:B------:R-:W-:Y:S01]  /*0b90*/  FFMA.FTZ R73, R140, R3, R73 ;  /* 0x000000038c497223 */ /* 0x000fe20000010049 */
[--C-:B------:R-:W-:Y:S01]  /*0ba0*/  FADD.FTZ R61, R61, R3.reuse ;  /* 0x000000033d3d7221 */ /* 0x100fe20000010000 */
[----:B------:R-:W-:Y:S01]  /*0bb0*/  PRMT R3, R118, 0x7632, R3 ;  /* 0x0000763276037816 */ /* 0x000fe20000000003 */
[-C--:B------:R-:W-:Y:S01]  /*0bc0*/  FMUL.FTZ R125, R125, R126.reuse ;  /* 0x0000007e7d7d7220 */ /* 0x080fe20000410000 */
[----:B------:R-:W-:Y:S01]  /*0bd0*/  FADD.FTZ R71, R71, R126 ;  /* 0x0000007e47477221 */ /* 0x000fe20000010000 */
[----:B------:R-:W-:Y:S01]  /*0be0*/  FFMA.FTZ R59, R142, R126, R59 ;  /* 0x0000007e8e3b7223 */ /* 0x000fe2000001003b */
[----:B------:R-:W-:Y:S01]  /*0bf0*/  FMUL.FTZ R126, R5, R164 ;  /* 0x000000a4057e7220 */ /* 0x000fe20000410000 */
[----:B------:R-:W-:Y:S01]  /*0c00*/  SHF.L.U32 R11, R11, 0x10, RZ ;  /* 0x000000100b0b7819 */ /* 0x000fe200000006ff */
[----:B------:R-:W-:Y:S01]  /*0c10*/  FMUL.FTZ R124, R5, R124 ;  /* 0x0000007c057c7220 */ /* 0x000fe20000410000 */
[----:B------:R-:W-:-:S02]  /*0c20*/  SHF.L.U32 R164, R3, 0x10, RZ ;  /* 0x0000001003a47819 */ /* 0x000fc400000006ff */
[----:B------:R-:W-:-:S03]  /*0c30*/  PRMT R3, R119, 0x7632, R3 ;  /* 0x0000763277037816 */ /* 0x000fc60000000003 */
[-C--:B------:R-:W-:Y:S01]  /*0c40*/  FMUL.FTZ R11, R11, R164.reuse ;  /* 0x000000a40b0b7220 */ /* 0x080fe20000410000 */
[----:B------:R-:W-:Y:S01]  /*0c50*/  FFMA.FTZ R45, R124, R164, R45 ;  /* 0x000000a47c2d7223 */ /* 0x000fe2000001002d */
[----:B------:R-:W-:Y:S01]  /*0c60*/  FADD.FTZ R101, R101, R164 ;  /* 0x000000a465657221 */ /* 0x000fe20000010000 */
[----:B------:R-:W-:Y:S01]  /*0c70*/  SHF.L.U32 R164, R3, 0x10, RZ ;  /* 0x0000001003a47819 */ /* 0x000fe200000006ff */
[----:B------:R-:W-:Y:S01]  /*0c80*/  FMUL.FTZ R3, R5, R8 ;  /* 0x0000000805037220 */ /* 0x000fe20000410000 */
[----:B------:R-:W-:Y:S02]  /*0c90*/  SHF.L.U32 R141, R108, 0x10, RZ ;  /* 0x000000106c8d7819 */ /* 0x000fe400000006ff */
[----:B------:R-:W-:Y:S02]  /*0ca0*/  SHF.L.U32 R8, R96, 0x10, RZ ;  /* 0x0000001060087819 */ /* 0x000fe400000006ff */
[----:B------:R-:W-:Y:S01]  /*0cb0*/  PRMT R9, R109, 0x7632, R9 ;  /* 0x000076326d097816 */ /* 0x000fe20000000009 */
[-C--:B------:R-:W-:Y:S01]  /*0cc0*/  FFMA.FTZ R52, R3, R141.reuse, R52 ;  /* 0x0000008d03347223 */ /* 0x080fe20000010034 */
[----:B------:R-:W-:Y:S01]  /*0cd0*/  FADD.FTZ R84, R84, R141 ;  /* 0x0000008d54547221 */ /* 0x000fe20000010000 */
[----:B------:R-:W-:Y:S01]  /*0ce0*/  FMUL.FTZ R8, R8, R141 ;  /* 0x0000008d08087220 */ /* 0x000fe20000410000 */
[----:B------:R-:W-:Y:S01]  /*0cf0*/  SHF.L.U32 R141, R109, 0x10, RZ ;  /* 0x000000106d8d7819 */ /* 0x000fe200000006ff */
[----:B------:R-:W-:Y:S01]  /*0d00*/  FMUL.FTZ R109, R5, R10 ;  /* 0x0000000a056d7220 */ /* 0x000fe20000410000 */
[----:B------:R-:W-:-:S02]  /*0d10*/  SHF.L.U32 R10, R97, 0x10, RZ ;  /* 0x00000010610a7819 */ /* 0x000fc400000006ff */
[----:B------:R-:W-:Y:S01]  /*0d20*/  PRMT R137, R97, 0x7632, R137 ;  /* 0x0000763261897816 */ /* 0x000fe20000000089 */
[-C--:B------:R-:W-:Y:S01]  /*0d30*/  FFMA.FTZ R54, R109, R141.reuse, R54 ;  /* 0x0000008d6d367223 */ /* 0x080fe20000010036 */
[----:B------:R-:W-:Y:S01]  /*0d40*/  FADD.FTZ R86, R86, R141 ;  /* 0x0000008d56567221 */ /* 0x000fe20000010000 */
[----:B------:R-:W-:Y:S01]  /*0d50*/  FMUL.FTZ R10, R10, R141 ;  /* 0x0000008d0a0a7220 */ /* 0x000fe20000410000 */
[----:B------:R-:W-:Y:S01]  /*0d60*/  SHF.L.U32 R143, R110, 0x10, RZ ;  /* 0x000000106e8f7819 */ /* 0x000fe200000006ff */
[C---:B------:R-:W-:Y:S01]  /*0d70*/  FMUL.FTZ R141, R5.reuse, R132 ;  /* 0x00000084058d7220 */ /* 0x040fe20000410000 */
[----:B------:R-:W-:Y:S01]  /*0d80*/  SHF.L.U32 R108, R98, 0x10, RZ ;  /* 0x00000010626c7819 */ /* 0x000fe200000006ff */
[----:B------:R-:W-:Y:S01]  /*0d90*/  FMUL.FTZ R154, R5, R154 ;  /* 0x0000009a059a7220 */ /* 0x000fe20000410000 */
[----:B------:R-:W-:Y:S02]  /*0da0*/  SHF.L.U32 R137, R137, 0x10, RZ ;  /* 0x0000001089897819 */ /* 0x000fe400000006ff */
[----:B------:R-:W-:Y:S01]  /*0db0*/  SHF.L.U32 R9, R9, 0x10, RZ ;  /* 0x0000001009097819 */ /* 0x000fe200000006ff */
[----:B------:R-:W-:Y:S01]  /*0dc0*/  FADD.FTZ R76, R76, R143 ;  /* 0x0000008f4c4c7221 */ /* 0x000fe20000010000 */
[-C--:B------:R-:W-:Y:S01]  /*0dd0*/  FFMA.FTZ R48, R141, R143.reuse, R48 ;  /* 0x0000008f8d307223 */ /* 0x080fe20000010030 */
[----:B------:R-:W-:Y:S01]  /*0de0*/  FMUL.FTZ R108, R108, R143 ;  /* 0x0000008f6c6c7220 */ /* 0x000fe20000410000 */
[----:B------:R-:W-:Y:S01]  /*0df0*/  SHF.L.U32 R111, R111, 0x10, RZ ;  /* 0x000000106f6f7819 */ /* 0x000fe200000006ff */
[-C--:B------:R-:W-:Y:S01]  /*0e00*/  FMUL.FTZ R137, R137, R9.reuse ;  /* 0x0000000989897220 */ /* 0x080fe20000410000 */
[----:B------:R-:W-:Y:S01]  /*0e10*/  SHF.L.U32 R132, R99, 0x10, RZ ;  /* 0x0000001063847819 */ /* 0x000fe200000006ff */
[----:B------:R-:W-:Y:S01]  /*0e20*/  FFMA.FTZ R55, R154, R9, R55 ;  /* 0x000000099a377223 */ /* 0x000fe20000010037 */
[----:B------:R-:W-:Y:S01]  /*0e30*/  FADD.FTZ R87, R87, R9 ;  /* 0x0000000957577221 */ /* 0x000fe20000010000 */
[----:B------:R-:W-:Y:S01]  /*0e40*/  FMUL.FTZ R143, R5, R134 ;  /* 0x00000086058f7220 */ /* 0x000fe20000410000 */
[----:B------:R-:W-:-:S02]  /*0e50*/  PRMT R131, R92, 0x7632, R131 ;  /* 0x000076325c837816 */ /* 0x000fc40000000083 */
[----:B------:R-:W-:Y:S01]  /*0e60*/  PRMT R9, R112, 0x7632, R9 ;  /* 0x0000763270097816 */ /* 0x000fe20000000009 */
[----:B------:R-:W-:Y:S01]  /*0e70*/  FADD.FTZ R78, R78, R111 ;  /* 0x0000006f4e4e7221 */ /* 0x000fe20000010000 */
[-C--:B------:R-:W-:Y:S01]  /*0e80*/  FFMA.FTZ R50, R143, R111.reuse, R50 ;  /* 0x0000006f8f327223 */ /* 0x080fe20000010032 */
[----:B------:R-:W-:Y:S01]  /*0e90*/  FMUL.FTZ R132, R132, R111 ;  /* 0x0000006f84847220 */ /* 0x000fe20000410000 */
[----:B------:R-:W-:Y:S01]  /*0ea0*/  FMUL.FTZ R145, R5, R128 ;  /* 0x0000008005917220 */ /* 0x000fe20000410000 */
[----:B------:R-:W-:Y:S01]  /*0eb0*/  SHF.L.U32 R131, R131, 0x10, RZ ;  /* 0x0000001083837819 */ /* 0x000fe200000006ff */
[----:B------:R-:W-:Y:S01]  /*0ec0*/  FMUL.FTZ R148, R5, R148 ;  /* 0x0000009405947220 */ /* 0x000fe20000410000 */
[----:B------:R-:W-:Y:S02]  /*0ed0*/  SHF.L.U32 R9, R9, 0x10, RZ ;  /* 0x0000001009097819 */ /* 0x000fe400000006ff */
[----:B------:R-:W-:Y:S02]  /*0ee0*/  SHF.L.U32 R111, R112, 0x10, RZ ;  /* 0x00000010706f7819 */ /* 0x000fe400000006ff */
[----:B------:R-:W-:Y:S01]  /*0ef0*/  SHF.L.U32 R128, R92, 0x10, RZ ;  /* 0x000000105c807819 */ /* 0x000fe200000006ff */
[-C--:B------:R-:W-:Y:S01]  /*0f00*/  FMUL.FTZ R131, R131, R9.reuse ;  /* 0x0000000983837220 */ /* 0x080fe20000410000 */
[----:B------:R-:W-:Y:S01]  /*0f10*/  FFMA.FTZ R65, R148, R9, R65 ;  /* 0x0000000994417223 */ /* 0x000fe20000010041 */
[----:B------:R-:W-:Y:S01]  /*0f20*/  FADD.FTZ R81, R81, R9 ;  /* 0x0000000951517221 */ /* 0x000fe20000010000 */
[-C--:B------:R-:W-:Y:S01]  /*0f30*/  FFMA.FTZ R64, R145, R111.reuse, R64 ;  /* 0x0000006f91407223 */ /* 0x080fe20000010040 */
[----:B------:R-:W-:Y:S01]  /*0f40*/  FADD.FTZ R80, R80, R111 ;  /* 0x0000006f50507221 */ /* 0x000fe20000010000 */
[----:B------:R-:W-:Y:S01]  /*0f50*/  FMUL.FTZ R128, R128, R111 ;  /* 0x0000006f80807220 */ /* 0x000fe20000410000 */
[----:B------:R-:W-:-:S02]  /*0f60*/  PRMT R9, R114, 0x7632, R9 ;  /* 0x0000763272097816 */ /* 0x000fc40000000009 */
[----:B------:R-:W-:Y:S01]  /*0f70*/  SHF.L.U32 R111, R114, 0x10, RZ ;  /* 0x00000010726f7819 */ /* 0x000fe200000006ff */
[C---:B------:R-:W-:Y:S01]  /*0f80*/  FMUL.FTZ R149, R5.reuse, R136 ;  /* 0x0000008805957220 */ /* 0x040fe20000410000 */
[----:B------:R-:W-:Y:S01]  /*0f90*/  SHF.L.U32 R114, R94, 0x10, RZ ;  /* 0x000000105e727819 */ /* 0x000fe200000006ff */
[----:B------:R-:W-:Y:S01]  /*0fa0*/  FMUL.FTZ R147, R5, R130 ;  /* 0x0000008205937220 */ /* 0x000fe20000410000 */
[----:B------:R-:W-:Y:S01]  /*0fb0*/  SHF.L.U32 R113, R113, 0x10, RZ ;  /* 0x0000001071717819 */ /* 0x000fe200000006ff */
[----:B------:R-:W-:Y:S01]  /*0fc0*/  FADD.FTZ R68, R68, R111 ;  /* 0x0000006f44447221 */ /* 0x000fe20000010000 */
[----:B------:R-:W-:Y:S01]  /*0fd0*/  SHF.L.U32 R130, R93, 0x10, RZ ;  /* 0x000000105d827819 */ /* 0x000fe200000006ff */
[-C--:B------:R-:W-:Y:S01]  /*0fe0*/  FFMA.FTZ R56, R149, R111.reuse, R56 ;  /* 0x0000006f95387223 */ /* 0x080fe20000010038 */
[----:B------:R-:W-:Y:S01]  /*0ff0*/  FMUL.FTZ R114, R114, R111 ;  /* 0x0000006f72727220 */ /* 0x000fe20000410000 */
[----:B------:R-:W-:Y:S01]  /*1000*/  FFMA.FTZ R111, R3, R8, RZ ;  /* 0x00000008036f7223 */ /* 0x000fe200000100ff */
[----:B------:R-:W-:Y:S01]  /*1010*/  FADD.FTZ R112, RZ, R8 ;  /* 0x00000008ff707221 */ /* 0x000fe20000010000 */
[-C--:B------:R-:W-:Y:S01]  /*1020*/  FFMA.FTZ R66, R147, R113.reuse, R66 ;  /* 0x0000007193427223 */ /* 0x080fe20000010042 */
[----:B------:R-:W-:Y:S01]  /*1030*/  FADD.FTZ R82, R82, R113 ;  /* 0x0000007152527221 */ /* 0x000fe20000010000 */
[----:B------:R-:W-:Y:S01]  /*1040*/  FMUL.FTZ R130, R130, R113 ;  /* 0x0000007182827220 */ /* 0x000fe20000410000 */
[----:B------:R-:W-:Y:S01]  /*1050*/  FFMA.FTZ R110, R156, R139, R111 ;  /* 0x0000008b9c6e7223 */ /* 0x000fe2000001006f */
[----:B------:R-:W-:-:S03]  /*1060*/  FADD.FTZ R113, R139, R112 ;  /* 0x000000708b717221 */ /* 0x000fc60000010000 */
[----:B------:R-:W-:Y:S01]  /*1070*/  FFMA.FTZ R111, R109, R10, R110 ;  /* 0x0000000a6d6f7223 */ /* 0x000fe2000001006e */
[----:B------:R-:W-:-:S03]  /*1080*/  FADD.FTZ R134, R10, R113 ;  /* 0x000000710a867221 */ /* 0x000fc60000010000 */
[----:B------:R-:W-:Y:S01]  /*1090*/  FFMA.FTZ R110, R154, R137, R111 ;  /* 0x000000899a6e7223 */ /* 0x000fe2000001006f */
[----:B------:R-:W-:Y:S01]  /*10a0*/  FADD.FTZ R113, R137, R134 ;  /* 0x0000008689717221 */ /* 0x000fe20000010000 */
[----:B------:R-:W-:Y:S02]  /*10b0*/  SHF.L.U32 R112, R115, 0x10, RZ ;  /* 0x0000001073707819 */ /* 0x000fe400000006ff */
[----:B------:R-:W-:Y:S01]  /*10c0*/  FFMA.FTZ R111, R141, R108, R110 ;  /* 0x0000006c8d6f7223 */ /* 0x000fe2000001006e */
[----:B------:R-:W-:Y:S01]  /*10d0*/  FADD.FTZ R134, R108, R113 ;  /* 0x000000716c867221 */ /* 0x000fe20000010000 */
[----:B------:R-:W-:Y:S01]  /*10e0*/  SHF.L.U32 R115, R95, 0x10, RZ ;  /* 0x000000105f737819 */ /* 0x000fe200000006ff */
[----:B------:R-:W-:Y:S01]  /*10f0*/  FMUL.FTZ R151, R5, R138 ;  /* 0x0000008a05977220 */ /* 0x000fe20000410000 */
[----:B------:R-:W-:Y:S01]  /*1100*/  FFMA.FTZ R110, R152, R135, R111 ;  /* 0x00000087986e7223 */ /* 0x000fe2000001006f */
[----:B------:R-:W-:Y:S01]  /*1110*/  FADD.FTZ R155, R135, R134 ;  /* 0x00000086879b7221 */ /* 0x000fe20000010000 */
[----:B------:R-:W-:Y:S01]  /*1120*/  FADD.FTZ R70, R70, R112 ;  /* 0x0000007046467221 */ /* 0x000fe20000010000 */
[-C--:B------:R-:W-:Y:S01]  /*1130*/  FFMA.FTZ R58, R151, R112.reuse, R58 ;  /* 0x00000070973a7223 */ /* 0x080fe2000001003a */
[----:B------:R-:W-:Y:S01]  /*1140*/  FMUL.FTZ R115, R115, R112 ;  /* 0x0000007073737220 */ /* 0x000fe20000410000 */
[----:B------:R-:W-:Y:S01]  /*1150*/  FFMA.FTZ R111, R143, R132, R110 ;  /* 0x000000848f6f7223 */ /* 0x000fe2000001006e */
[----:B------:R-:W-:Y:S01]  /*1160*/  FADD.FTZ R112, R132, R155 ;  /* 0x0000009b84707221 */ /* 0x000fe20000010000 */
[----:B------:R-:W-:-:S02]  /*1170*/  SHF.L.U32 R113, R116, 0x10, RZ ;  /* 0x0000001074717819 */ /* 0x000fc400000006ff */
        /* <DEDUP_REMOVED lines=11> */
[----:B------:R-:W-:-:S02]  /*1230*/  PRMT R127, R94, 0x7632, R127 ;  /* 0x000076325e7f7816 */ /* 0x000fc4000000007f */
[----:B------:R-:W-:Y:S01]  /*1240*/  FFMA.FTZ R111, R147, R130, R110 ;  /* 0x00000082936f7223 */ /* 0x000fe2000001006e */
[----:B------:R-:W-:Y:S01]  /*1250*/  FADD.FTZ R112, R130, R113 ;  /* 0x0000007182707221 */ /* 0x000fe20000010000 */
[----:B------:R-:W-:Y:S02]  /*1260*/  SHF.L.U32 R127, R127, 0x10, RZ ;  /* 0x000000107f7f7819 */ /* 0x000fe400000006ff */
[----:B------:R-:W-:Y:S01]  /*1270*/  SHF.L.U32 R9, R9, 0x10, RZ ;  /* 0x0000001009097819 */ /* 0x000fe200000006ff */
[----:B------:R-:W-:Y:S01]  /*1280*/  FFMA.FTZ R110, R146, R129, R111 ;  /* 0x00000081926e7223 */ /* 0x000fe2000001006f */
[----:B------:R-:W-:Y:S01]  /*1290*/  FADD.FTZ R113, R129, R112 ;  /* 0x0000007081717221 */ /* 0x000fe20000010000 */
[----:B------:R-:W-:Y:S02]  /*12a0*/  FMUL.FTZ R144, R5, R144 ;  /* 0x0000009005907220 */ /* 0x000fe40000410000 */
[----:B------:R-:W-:Y:S01]  /*12b0*/  FMUL.FTZ R127, R127, R9 ;  /* 0x000000097f7f7220 */ /* 0x000fe20000410000 */
[----:B------:R-:W-:Y:S01]  /*12c0*/  FFMA.FTZ R111, R149, R114, R110 ;  /* 0x00000072956f7223 */ /* 0x000fe2000001006e */
[----:B------:R-:W-:-:S03]  /*12d0*/  FADD.FTZ R112, R114, R113 ;  /* 0x0000007172707221 */ /* 0x000fc60000010000 */
[----:B------:R-:W-:Y:S01]  /*12e0*/  FFMA.FTZ R110, R144, R127, R111 ;  /* 0x0000007f906e7223 */ /* 0x000fe2000001006f */
[----:B------:R-:W-:-:S03]  /*12f0*/  FADD.FTZ R112, R127, R112 ;  /* 0x000000707f707221 */ /* 0x000fc60000010000 */
[----:B------:R-:W-:Y:S01]  /*1300*/  FFMA.FTZ R111, R151, R115, R110 ;  /* 0x00000073976f7223 */ /* 0x000fe2000001006e */
[----:B------:R-:W-:Y:S01]  /*1310*/  FADD.FTZ R112, R115, R112 ;  /* 0x0000007073707221 */ /* 0x000fe20000010000 */
[----:B------:R-:W-:Y:S01]  /*1320*/  FADD.FTZ R69, R69, R9 ;  /* 0x0000000945457221 */ /* 0x000fe20000010000 */
[----:B------:R-:W-:Y:S01]  /*1330*/  FFMA.FTZ R57, R144, R9, R57 ;  /* 0x0000000990397223 */ /* 0x000fe20000010039 */
[----:B------:R-:W-:Y:S01]  /*1340*/  FFMA.FTZ R110, R142, R125, R111 ;  /* 0x0000007d8e6e7223 */ /* 0x000fe2000001006f */
[----:B------:R-:W-:Y:S01]  /*1350*/  FADD.FTZ R111, R125, R112 ;  /* 0x000000707d6f7221 */ /* 0x000fe20000010000 */
[C---:B------:R-:W-:Y:S02]  /*1360*/  PRMT R9, R117.reuse, 0x7632, R9 ;  /* 0x0000763275097816 */ /* 0x040fe40000000009 */
[----:B------:R-:W-:Y:S01]  /*1370*/  SHF.L.U32 R120, R117, 0x10, RZ ;  /* 0x0000001075787819 */ /* 0x000fe200000006ff */
[----:B------:R-:W-:Y:S01]  /*1380*/  FFMA.FTZ R113, R153, R116, R110 ;  /* 0x0000007499717223 */ /* 0x000fe2000001006e */
[----:B------:R-:W-:-:S02]  /*1390*/  PRMT R121, R89, 0x7632, R121 ;  /* 0x0000763259797816 */ /* 0x000fc40000000079 */
[----:B------:R-:W-:Y:S01]  /*13a0*/  SHF.L.U32 R117, R89, 0x10, RZ ;  /* 0x0000001059757819 */ /* 0x000fe200000006ff */
[----:B------:R-:W-:Y:S01]  /*13b0*/  FADD.FTZ R110, R116, R111 ;  /* 0x0000006f746e7221 */ /* 0x000fe20000010000 */
[----:B------:R-:W-:Y:S01]  /*13c0*/  SHF.L.U32 R121, R121, 0x10, RZ ;  /* 0x0000001079797819 */ /* 0x000fe200000006ff */
[----:B------:R-:W-:Y:S01]  /*13d0*/  FMUL.FTZ R155, R5, R158 ;  /* 0x0000009e059b7220 */ /* 0x000fe20000410000 */
[----:B------:R-:W-:Y:S01]  /*13e0*/  SHF.L.U32 R9, R9, 0x10, RZ ;  /* 0x0000001009097819 */ /* 0x000fe200000006ff */
[----:B------:R-:W-:Y:S01]  /*13f0*/  FMUL.FTZ R117, R117, R120 ;  /* 0x0000007875757220 */ /* 0x000fe20000410000 */
[----:B------:R-:W-:Y:S01]  /*1400*/  FFMA.FTZ R112, R140, R123, R113 ;  /* 0x0000007b8c707223 */ /* 0x000fe20000010071 */
[----:B------:R-:W-:Y:S01]  /*1410*/  FADD.FTZ R110, R110, R123 ;  /* 0x0000007b6e6e7221 */ /* 0x000fe20000010000 */
[----:B------:R-:W-:Y:S01]  /*1420*/  SHF.L.U32 R159, R118, 0x10, RZ ;  /* 0x00000010769f7819 */ /* 0x000fe200000006ff */
[----:B------:R-:W-:Y:S01]  /*1430*/  FMUL.FTZ R121, R121, R9 ;  /* 0x0000000979797220 */ /* 0x000fe20000410000 */
[----:B------:R-:W-:Y:S01]  /*1440*/  SHF.L.U32 R118, R90, 0x10, RZ ;  /* 0x000000105a767819 */ /* 0x000fe200000006ff */
[----:B------:R-:W-:Y:S01]  /*1450*/  FFMA.FTZ R111, R155, R117, R112 ;  /* 0x000000759b6f7223 */ /* 0x000fe20000010070 */
[----:B------:R-:W-:Y:S01]  /*1460*/  FADD.FTZ R110, R110, R117 ;  /* 0x000000756e6e7221 */ /* 0x000fe20000010000 */
[----:B------:R-:W-:-:S02]  /*1470*/  FMUL.FTZ R157, R5, R160 ;  /* 0x000000a0059d7220 */ /* 0x000fc40000410000 */
[----:B------:R-:W-:Y:S01]  /*1480*/  FFMA.FTZ R112, R126, R121, R111 ;  /* 0x000000797e707223 */ /* 0x000fe2000001006f */
[----:B------:R-:W-:Y:S01]  /*1490*/  FMUL.FTZ R118, R118, R159 ;  /* 0x0000009f76767220 */ /* 0x000fe20000410000 */
[----:B------:R-:W-:Y:S01]  /*14a0*/  FADD.FTZ R111, R110, R121 ;  /* 0x000000796e6f7221 */ /* 0x000fe20000010000 */
[----:B------:R-:W-:Y:S01]  /*14b0*/  FFMA.FTZ R74, R155, R120, R74 ;  /* 0x000000789b4a7223 */ /* 0x000fe2000001004a */
[----:B------:R-:W-:Y:S01]  /*14c0*/  FADD.FTZ R62, R62, R120 ;  /* 0x000000783e3e7221 */ /* 0x000fe20000010000 */
[----:B------:R-:W-:Y:S01]  /*14d0*/  FFMA.FTZ R75, R126, R9, R75 ;  /* 0x000000097e4b7223 */ /* 0x000fe2000001004b */
[--C-:B------:R-:W-:Y:S01]  /*14e0*/  FADD.FTZ R63, R63, R9.reuse ;  /* 0x000000093f3f7221 */ /* 0x100fe20000010000 */
[----:B------:R-:W-:Y:S01]  /*14f0*/  SHF.L.U32 R120, R119, 0x10, RZ ;  /* 0x0000001077787819 */ /* 0x000fe200000006ff */
[----:B------:R-:W-:Y:S01]  /*1500*/  FFMA.FTZ R113, R157, R118, R112 ;  /* 0x000000769d717223 */ /* 0x000fe20000010070 */
[----:B------:R-:W-:Y:S01]  /*1510*/  PRMT R9, R91, 0x7632, R9 ;  /* 0x000076325b097816 */ /* 0x000fe20000000009 */
[----:B------:R-:W-:Y:S01]  /*1520*/  FADD.FTZ R110, R111, R118 ;  /* 0x000000766f6e7221 */ /* 0x000fe20000010000 */
        /* <DEDUP_REMOVED lines=12> */
[----:B------:R-:W-:Y:S01]  /*15f0*/  FFMA.FTZ R46, R159, R120, R46 ;  /* 0x000000789f2e7223 */ /* 0x000fe2000001002e */
[----:B------:R-:W-:Y:S01]  /*1600*/  FADD.FTZ R102, R102, R120 ;  /* 0x0000007866667221 */ /* 0x000fe20000010000 */
[C---:B------:R-:W-:Y:S01]  /*1610*/  FFMA.FTZ R47, R122.reuse, R164, R47 ;  /* 0x000000a47a2f7223 */ /* 0x040fe2000001002f */
[----:B------:R-:W-:Y:S01]  /*1620*/  FADD.FTZ R103, R103, R164 ;  /* 0x000000a467677221 */ /* 0x000fe20000010000 */
[----:B------:R-:W-:Y:S01]  /*1630*/  FFMA.FTZ R120, R122, R9, R111 ;  /* 0x000000097a787223 */ /* 0x000fe2000001006f */
[----:B------:R-:W-:Y:S01]  /*1640*/  FADD.FTZ R134, R110, R9 ;  /* 0x000000096e867221 */ /* 0x000fe20000010000 */
[----:B------:R-:W-:Y:S06]  /*1650*/  BRA `(.L_x_3899) ;  /* 0x00000000005c7947 */ /* 0x000fec0003800000 */
.L_x_3898:
[----:B0-----:R-:W-:Y:S02]  /*1660*/  MOV R2, UR14 ;  /* 0x0000000e00027c02 */ /* 0x001fe40008000f00 */
[----:B------:R-:W-:Y:S02]  /*1670*/  MOV R0, UR15 ;  /* 0x0000000f00007c02 */ /* 0x000fe40008000f00 */
[----:B------:R-:W-:-:S04]  /*1680*/  ISETP.NE.U32.AND P0, PT, R2, RZ, PT ;  /* 0x000000ff0200720c */ /* 0x000fc80003f05070 */
[----:B------:R-:W-:-:S13]  /*1690*/  ISETP.NE.AND.EX P0, PT, R0, RZ, PT, P0 ;  /* 0x000000ff0000720c */ /* 0x000fda0003f05300 */
[----:B------:R-:W-:Y:S05]  /*16a0*/  @!P0 BRA `(.L_x_3899) ;  /* 0x0000000000488947 */ /* 0x000fea0003800000 */
[----:B------:R-:W0:Y:S01]  /*16b0*/  S2R R14, SR_TID.X ;  /* 0x00000000000e7919 */ /* 0x000e220000002100 */
[----:B------:R-:W1:Y:S01]  /*16c0*/  LDC.64 R110, c[0x0][0x438] ;  /* 0x00010e00ff6e7b82 */ /* 0x000e620000000a00 */
[----:B------:R-:W-:-:S05]  /*16d0*/  IMAD R12, R7, UR9, RZ ;  /* 0x00000009070c7c24 */ /* 0x000fca000f8e02ff */
[----:B------:R-:W-:-:S04]  /*16e0*/  SHF.R.S32.HI R13, RZ, 0x1f, R12 ;  /* 0x0000001fff0d7819 */ /* 0x000fc8000001140c */
[----:B------:R-:W-:Y:S02]  /*16f0*/  LEA.HI R13, R13, R12, RZ, 0x3 ;  /* 0x0000000c0d0d7211 */ /* 0x000fe400078f18ff */
[----:B0-----:R-:W-:-:S04]  /*1700*/  LOP3.LUT R14, R14, 0x1f, RZ, 0xc0, !PT ;  /* 0x0000001f0e0e7812 */ /* 0x001fc800078ec0ff */
[----:B------:R-:W-:-:S04]  /*1710*/  LEA.HI.SX32 R161, R13, R14, 0x1d ;  /* 0x0000000e0da17211 */ /* 0x000fc800078feaff */
[C---:B------:R-:W-:Y:S02]  /*1720*/  IADD3 R113, PT, PT, R161.reuse, 0x20, RZ ;  /* 0x00000020a1717810 */ /* 0x040fe40007ffe0ff */
[C---:B------:R-:W-:Y:S01]  /*1730*/  IADD3 R13, PT, PT, R161.reuse, 0x40, RZ ;  /* 0x00000040a10d7810 */ /* 0x040fe20007ffe0ff */
[----:B-1----:R-:W-:-:S04]  /*1740*/  IMAD.WIDE.U32 R160, R161, 0x20, R110 ;  /* 0x00000020a1a07825 */ /* 0x002fc800078e006e */
[--C-:B------:R-:W-:Y:S01]  /*1750*/  IMAD.WIDE.U32 R112, R113, 0x20, R110.reuse ;  /* 0x0000002071707825 */ /* 0x100fe200078e006e */
[----:B------:R0:W5:Y:S03]  /*1760*/  LDG.E.128 R32, desc[UR6][R160.64] ;  /* 0x00000006a0207981 */ /* 0x000166000c1e1d00 */
[----:B------:R-:W-:Y:S01]  /*1770*/  IMAD.WIDE.U32 R110, R13, 0x20, R110 ;  /* 0x000000200d6e7825 */ /* 0x000fe200078e006e */
[----:B------:R0:W5:Y:S04]  /*1780*/  LDG.E.128 R28, desc[UR6][R160.64+0x10] ;  /* 0x00001006a01c7981 */ /* 0x000168000c1e1d00 */
[----:B------:R0:W5:Y:S04]  /*1790*/  LDG.E.128 R24, desc[UR6][R112.64] ;  /* 0x0000000670187981 */ /* 0x000168000c1e1d00 */
[----:B------:R0:W5:Y:S04]  /*17a0*/  LDG.E.128 R20, desc[UR6][R112.64+0x10] ;  /* 0x0000100670147981 */ /* 0x000168000c1e1d00 */
[----:B------:R0:W5:Y:S04]  /*17b0*/  LDG.E.128 R16, desc[UR6][R110.64] ;  /* 0x000000066e107981 */ /* 0x000168000c1e1d00 */
[----:B------:R0:W5:Y:S02]  /*17c0*/  LDG.E.128 R12, desc[UR6][R110.64+0x10] ;  /* 0x000010066e0c7981 */ /* 0x000164000c1e1d00 */
.L_x_3899:
[----:B------:R-:W-:Y:S05]  /*17d0*/  BSYNC.RECONVERGENT B1 ;  /* 0x0000000000017941 */ /* 0x000fea0003800200 */
.L_x_3897:
        /* <DEDUP_REMOVED lines=21> */
.L_x_4012:
[----:B------:R-:W3:Y:S01]  /*1930*/  S2R R120, SR_TID.X ;  /* 0x0000000000787919 */ /* 0x000ee20000002100 */
[----:B------:R-:W-:Y:S01]  /*1940*/  ISETP.NE.U32.AND P1, PT, R2, RZ, PT ;  /* 0x000000ff0200720c */ /* 0x000fe20003f25070 */
[----:B-1----:R-:W-:Y:S01]  /*1950*/  FADD.FTZ R165, R136, R111 ;  /* 0x0000006f88a57221 */ /* 0x002fe20000010000 */
[----:B------:R-:W-:Y:S01]  /*1960*/  @P3 IADD3 R4, PT, PT, R4, -0x1, RZ ;  /* 0xffffffff04043810 */ /* 0x000fe20007ffe0ff */
[----:B--2---:R-:W-:Y:S01]  /*1970*/  FADD.FTZ R2, R134, R113 ;  /* 0x0000007186027221 */ /* 0x004fe20000010000 */
[----:B------:R-:W-:Y:S01]  /*1980*/  ISETP.NE.AND.EX P1, PT, R0, RZ, PT, P1 ;  /* 0x000000ff0000720c */ /* 0x000fe20003f25310 */
[----:B------:R-:W-:Y:S02]  /*1990*/  IMAD R0, R7, UR9, RZ ;  /* 0x0000000907007c24 */ /* 0x000fe4000f8e02ff */
[----:B------:R-:W-:Y:S01]  /*19a0*/  FMUL.FTZ R165, R165, UR12 ;  /* 0x0000000ca5a57c20 */ /* 0x000fe20008410000 */
[----:B------:R-:W-:Y:S01]  /*19b0*/  @P3 IMAD R4, R4, UR9, RZ ;  /* 0x0000000904043c24 */ /* 0x000fe2000f8e02ff */
[----:B------:R-:W-:Y:S01]  /*19c0*/  ISETP.NE.AND P4, PT, RZ, UR8, PT ;  /* 0x00000008ff007c0c */ /* 0x000fe2000bf85270 */
[----:B------:R-:W-:Y:S01]  /*19d0*/  BSSY.RECONVERGENT B1, `(.L_x_3901) ;  /* 0x0000161000017945 */ /* 0x000fe20003800200 */
[----:B------:R-:W-:Y:S01]  /*19e0*/  SHF.R.S32.HI R111, RZ, 0x1f, R0 ;  /* 0x0000001fff6f7819 */ /* 0x000fe20000011400 */
[----:B------:R-:W-:-:S02]  /*19f0*/  HFMA2 R161, -RZ, RZ, 0, 0 ;  /* 0x00000000ffa17431 */ /* 0x000fc400000001ff */
[----:B------:R-:W-:Y:S01]  /*1a00*/  FMUL.FTZ R2, R2, UR12 ;  /* 0x0000000c02027c20 */ /* 0x000fe20008410000 */
[----:B------:R-:W-:Y:S02]  /*1a10*/  FSEL R165, R165, RZ, !P4 ;  /* 0x000000ffa5a57208 */ /* 0x000fe40006000000 */
[----:B------:R-:W-:Y:S02]  /*1a20*/  LEA.HI R163, R111, R0, RZ, 0x3 ;  /* 0x000000006fa37211 */ /* 0x000fe400078f18ff */
[----:B------:R-:W-:-:S04]  /*1a30*/  @P3 SHF.R.S32.HI R111, RZ, 0x1f, R4 ;  /* 0x0000001fff6f3819 */ /* 0x000fc80000011404 */
[----:B------:R-:W-:Y:S02]  /*1a40*/  @P3 LEA.HI R111, R111, R4, RZ, 0x3 ;  /* 0x000000046f6f3211 */ /* 0x000fe400078f18ff */
        /* <DEDUP_REMOVED lines=19> */
.L_x_3905:
[----:B------:R-:W-:Y:S05]  /*1b80*/  BSYNC.RECONVERGENT B2 ;  /* 0x0000000000027941 */ /* 0x000fea0003800200 */
.L_x_3904:
        /* <DEDUP_REMOVED lines=10> */
.L_x_3907:
[----:B------:R-:W-:Y:S05]  /*1c30*/  BSYNC.RECONVERGENT B2 ;  /* 0x0000000000027941 */ /* 0x000fea0003800200 */
.L_x_3906:
        /* <DEDUP_REMOVED lines=10> */
.L_x_3909:
[----:B------:R-:W-:Y:S05]  /*1ce0*/  BSYNC.RECONVERGENT B2 ;  /* 0x0000000000027941 */ /* 0x000fea0003800200 */
.L_x_3908:
        /* <DEDUP_REMOVED lines=10> */
.L_x_3911:
[----:B------:R-:W-:Y:S05]  /*1d90*/  BSYNC.RECONVERGENT B2 ;  /* 0x0000000000027941 */ /* 0x000fea0003800200 */
.L_x_3910:
        /* <DEDUP_REMOVED lines=10> */
.L_x_3913:
[----:B------:R-:W-:Y:S05]  /*1e40*/  BSYNC.RECONVERGENT B2 ;  /* 0x0000000000027941 */ /* 0x000fea0003800200 */
.L_x_3912:
        /* <DEDUP_REMOVED lines=10> */
.L_x_3915:
[----:B------:R-:W-:Y:S05]  /*1ef0*/  BSYNC.RECONVERGENT B2 ;  /* 0x0000000000027941 */ /* 0x000fea0003800200 */
.L_x_3914:
        /* <DEDUP_REMOVED lines=10> */
.L_x_3917:
[----:B------:R-:W-:Y:S05]  /*1fa0*/  BSYNC.RECONVERGENT B2 ;  /* 0x0000000000027941 */ /* 0x000fea0003800200 */
.L_x_3916:
        /* <DEDUP_REMOVED lines=10> */
.L_x_3903:
[-CC-:B------:R-:W-:Y:S01]  /*2050*/  FFMA.FTZ R37, R143, R2.reuse, R165.reuse ;  /* 0x000000028f257223 */ /* 0x180fe200000100a5 */
[-CC-:B------:R-:W-:Y:S01]  /*2060*/  FFMA.FTZ R36, R152, R2.reuse, R165.reuse ;  /* 0x0000000298247223 */ /* 0x180fe200000100a5 */
[-CC-:B------:R-:W-:Y:S01]  /*2070*/  FFMA.FTZ R39, R109, R2.reuse, R165.reuse ;  /* 0x000000026d277223 */ /* 0x180fe200000100a5 */
[-C--:B------:R-:W-:Y:S01]  /*2080*/  FFMA.FTZ R40, R154, R2.reuse, R165 ;  /* 0x000000029a287223 */ /* 0x080fe200000100a5 */
[----:B------:R-:W-:Y:S01]  /*2090*/  FADD.FTZ R4, R132, -R37 ;  /* 0x8000002584047221 */ /* 0x000fe20000010000 */
[-CC-:B------:R-:W-:Y:S01]  /*20a0*/  FFMA.FTZ R37, R141, R2.reuse, R165.reuse ;  /* 0x000000028d257223 */ /* 0x180fe200000100a5 */
[-CC-:B------:R-:W-:Y:S01]  /*20b0*/  FFMA.FTZ R110, R156, R2.reuse, R165.reuse ;  /* 0x000000029c6e7223 */ /* 0x180fe200000100a5 */
[-C--:B0-----:R-:W-:Y:S01]  /*20c0*/  FFMA.FTZ R136, R150, R2.reuse, R165 ;  /* 0x0000000296887223 */ /* 0x081fe200000100a5 */
        /* <DEDUP_REMOVED lines=9> */
[----:B------:R-:W-:Y:S01]  /*2160*/  ISETP.GT.AND P1, PT, R6, RZ, PT ;  /* 0x000000ff0600720c */ /* 0x000fe20003f24270 */
        /* <DEDUP_REMOVED lines=25> */
.L_x_3920:
[----:B------:R-:W-:Y:S05]  /*2300*/  BSYNC.RECONVERGENT B2 ;  /* 0x0000000000027941 */ /* 0x000fea0003800200 */
.L_x_3919:
        /* <DEDUP_REMOVED lines=10> */
.L_x_3922:
[----:B------:R-:W-:Y:S05]  /*23b0*/  BSYNC.RECONVERGENT B2 ;  /* 0x0000000000027941 */ /* 0x000fea0003800200 */
.L_x_3921:
        /* <DEDUP_REMOVED lines=10> */
.L_x_3924:
[----:B------:R-:W-:Y:S05]  /*2460*/  BSYNC.RECONVERGENT B2 ;  /* 0x0000000000027941 */ /* 0x000fea0003800200 */
.L_x_3923:
        /* <DEDUP_REMOVED lines=10> */
.L_x_3926:
[----:B------:R-:W-:Y:S05]  /*2510*/  BSYNC.RECONVERGENT B2 ;  /* 0x0000000000027941 */ /* 0x000fea0003800200 */
.L_x_3925:
        /* <DEDUP_REMOVED lines=10> */
.L_x_3928:
[----:B------:R-:W-:Y:S05]  /*25c0*/  BSYNC.RECONVERGENT B2 ;  /* 0x0000000000027941 */ /* 0x000fea0003800200 */
.L_x_3927:
        /* <DEDUP_REMOVED lines=10> */
.L_x_3930:
[----:B------:R-:W-:Y:S05]  /*2670*/  BSYNC.RECONVERGENT B2 ;  /* 0x0000000000027941 */ /* 0x000fea0003800200 */
.L_x_3929:
        /* <DEDUP_REMOVED lines=10> */
.L_x_3932:
[----:B------:R-:W-:Y:S05]  /*2720*/  BSYNC.RECONVERGENT B2 ;  /* 0x0000000000027941 */ /* 0x000fea0003800200 */
.L_x_3931:
[----:B------:R-:W-:Y:S05]  /*2730*/  @!P3 BRA `(.L_x_3918) ;  /* 0x000000080028b947 */ /* 0x000fea0003800000 */
[----:B------:R-:W-:-:S05]  /*2740*/  FMUL.FTZ R4, R43, UR13 ;  /* 0x0000000d2b047c20 */ /* 0x000fca0008410000 */
[----:B------:R-:W-:-:S04]  /*2750*/  F2FP.BF16.F32.PACK_AB R4, RZ, R4 ;  /* 0x00000004ff04723e */ /* 0x000fc800000010ff */
[----:B------:R-:W-:Y:S01]  /*2760*/  PRMT R107, R107, 0x5410, R4 ;  /* 0x000054106b6b7816 */ /* 0x000fe20000000004 */
[----:B------:R-:W-:Y:S06]  /*2770*/  BRA `(.L_x_3918) ;  /* 0x0000000800187947 */ /* 0x000fec0003800000 */
.L_x_3902:
[----:B------:R-:W-:Y:S02]  /*2780*/  MOV R112, UR20 ;  /* 0x0000001400707c02 */ /* 0x000fe40008000f00 */
[----:B------:R-:W-:Y:S02]  /*2790*/  MOV R111, UR21 ;  /* 0x00000015006f7c02 */ /* 0x000fe40008000f00 */
[----:B------:R-:W-:-:S04]  /*27a0*/  ISETP.NE.U32.AND P1, PT, R112, RZ, PT ;  /* 0x000000ff7000720c */ /* 0x000fc80003f25070 */
[----:B------:R-:W-:-:S13]  /*27b0*/  ISETP.NE.AND.EX P1, PT, R111, RZ, PT, P1 ;  /* 0x000000ff6f00720c */ /* 0x000fda0003f25310 */
[----:B------:R-:W-:Y:S05]  /*27c0*/  @P1 BRA `(.L_x_3933) ;  /* 0x0000000400041947 */ /* 0x000fea0003800000 */
[----:B0-----:R-:W0:Y:S01]  /*27d0*/  @P3 LDC R136, c[0x0][0x40c] ;  /* 0x00010300ff883b82 */ /* 0x001e220000000800 */
[-CC-:B------:R-:W-:Y:S01]  /*27e0*/  @P2 FFMA.FTZ R113, R3, R2.reuse, R165.reuse ;  /* 0x0000000203712223 */ /* 0x180fe200000100a5 */
[----:B------:R-:W-:Y:S01]  /*27f0*/  @P2 FFMA.FTZ R134, R156, R2, R165 ;  /* 0x000000029c862223 */ /* 0x000fe200000100a5 */
[----:B------:R-:W-:Y:S02]  /*2800*/  MOV R4, R32 ;  /* 0x0000002000047202 */ /* 0x000fe40000000f00 */
[----:B------:R-:W-:Y:S01]  /*2810*/  @P2 FADD.FTZ R113, R8, -R113 ;  /* 0x8000007108712221 */ /* 0x000fe20000010000 */
[----:B------:R-:W-:Y:S02]  /*2820*/  @P2 FADD.FTZ R134, R139, -R134 ;  /* 0x800000868b862221 */ /* 0x000fe40000010000 */
[----:B------:R-:W1:Y:S01]  /*2830*/  @P3 LDC R110, c[0x0][0x40c] ;  /* 0x00010300ff6e3b82 */ /* 0x000e620000000800 */
[C---:B------:R-:W-:Y:S01]  /*2840*/  @P2 FFMA.FTZ R4, R5.reuse, R113, R32 ;  /* 0x0000007105042223 */ /* 0x040fe20000010020 */
[----:B------:R-:W-:Y:S01]  /*2850*/  MOV R113, R33 ;  /* 0x0000002100717202 */ /* 0x000fe20000000f00 */
[----:B------:R-:W-:-:S04]  /*2860*/  @P2 FFMA.FTZ R113, R5, R134, R33 ;  /* 0x0000008605712223 */ /* 0x000fc80000010021 */
[----:B0-----:R-:W-:Y:S01]  /*2870*/  @P3 FMUL.FTZ R134, R113, R136 ;  /* 0x0000008871863220 */ /* 0x001fe20000410000 */
[----:B------:R-:W-:Y:S01]  /*2880*/  @P2 FFMA.FTZ R113, R109, R2, R165 ;  /* 0x000000026d712223 */ /* 0x000fe200000100a5 */
[----:B------:R-:W0:Y:S03]  /*2890*/  @P3 LDC R136, c[0x0][0x40c] ;  /* 0x00010300ff883b82 */ /* 0x000e260000000800 */
[----:B------:R-:W-:Y:S01]  /*28a0*/  @P2 FADD.FTZ R113, R10, -R113 ;  /* 0x800000710a712221 */ /* 0x000fe20000010000 */
[----:B------:R-:W-:Y:S01]  /*28b0*/  @P3 F2FP.BF16.F32.PACK_AB R134, RZ, R134 ;  /* 0x00000086ff86323e */ /* 0x000fe200000010ff */
[----:B-1----:R-:W-:Y:S01]  /*28c0*/  @P3 FMUL.FTZ R110, R4, R110 ;  /* 0x0000006e046e3220 */ /* 0x002fe20000410000 */
[----:B------:R-:W-:Y:S01]  /*28d0*/  MOV R4, R34 ;  /* 0x0000002200047202 */ /* 0x000fe20000000f00 */
[----:B------:R-:W-:-:S03]  /*28e0*/  @P2 FFMA.FTZ R4, R5, R113, R34 ;  /* 0x0000007105042223 */ /* 0x000fc60000010022 */
[----:B------:R-:W-:Y:S01]  /*28f0*/  @P3 F2FP.BF16.F32.PACK_AB R113, RZ, R110 ;  /* 0x0000006eff71323e */ /* 0x000fe200000010ff */
[----:B------:R-:W-:-:S03]  /*2900*/  @P2 FFMA.FTZ R110, R154, R2, R165 ;  /* 0x000000029a6e2223 */ /* 0x000fc600000100a5 */
[----:B------:R-:W-:Y:S01]  /*2910*/  @P3 PRMT R104, R113, 0x7610, R104 ;  /* 0x0000761071683816 */ /* 0x000fe20000000068 */
[----:B------:R-:W-:Y:S01]  /*2920*/  @P2 FADD.FTZ R138, R137, -R110 ;  /* 0x8000006e898a2221 */ /* 0x000fe20000010000 */
[----:B------:R-:W-:Y:S01]  /*2930*/  MOV R110, R35 ;  /* 0x00000023006e7202 */ /* 0x000fe20000000f00 */
[----:B------:R-:W-:Y:S01]  /*2940*/  @P2 FFMA.FTZ R113, R141, R2, R165 ;  /* 0x000000028d712223 */ /* 0x000fe200000100a5 */
[----:B------:R-:W-:Y:S01]  /*2950*/  @P3 PRMT R104, R104, 0x5410, R134 ;  /* 0x0000541068683816 */ /* 0x000fe20000000086 */
[----:B------:R-:W-:Y:S02]  /*2960*/  @P2 FFMA.FTZ R110, R5, R138, R35 ;  /* 0x0000008a056e2223 */ /* 0x000fe40000010023 */
[----:B------:R-:W1:Y:S01]  /*2970*/  @P3 LDC R138, c[0x0][0x40c] ;  /* 0x00010300ff8a3b82 */ /* 0x000e620000000800 */
[----:B------:R-:W-:Y:S01]  /*2980*/  @P2 FADD.FTZ R134, R108, -R113 ;  /* 0x800000716c862221 */ /* 0x000fe20000010000 */
[----:B------:R-:W-:Y:S01]  /*2990*/  MOV R113, R28 ;  /* 0x0000001c00717202 */ /* 0x000fe20000000f00 */
[----:B0-----:R-:W-:-:S02]  /*29a0*/  @P3 FMUL.FTZ R4, R4, R136 ;  /* 0x0000008804043220 */ /* 0x001fc40000410000 */
[----:B------:R-:W-:Y:S01]  /*29b0*/  @P2 FFMA.FTZ R113, R5, R134, R28 ;  /* 0x0000008605712223 */ /* 0x000fe2000001001c */
[----:B------:R-:W-:Y:S02]  /*29c0*/  @P2 FFMA.FTZ R134, R152, R2, R165 ;  /* 0x0000000298862223 */ /* 0x000fe400000100a5 */
[----:B------:R-:W-:Y:S02]  /*29d0*/  @P3 F2FP.BF16.F32.PACK_AB R4, RZ, R4 ;  /* 0x00000004ff04323e */ /* 0x000fe400000010ff */
[----:B------:R-:W-:Y:S01]  /*29e0*/  @P2 FADD.FTZ R136, R135, -R134 ;  /* 0x8000008687882221 */ /* 0x000fe20000010000 */
[----:B------:R-:W-:Y:S02]  /*29f0*/  MOV R134, R29 ;  /* 0x0000001d00867202 */ /* 0x000fe40000000f00 */
[----:B------:R-:W-:Y:S01]  /*2a00*/  @P3 PRMT R105, R4, 0x7610, R105 ;  /* 0x0000761004693816 */ /* 0x000fe20000000069 */
[----:B------:R-:W-:Y:S02]  /*2a10*/  @P2 FFMA.FTZ R134, R5, R136, R29 ;  /* 0x0000008805862223 */ /* 0x000fe4000001001d */
[----:B------:R-:W0:Y:S01]  /*2a20*/  @P3 LDC R136, c[0x0][0x40c] ;  /* 0x00010300ff883b82 */ /* 0x000e220000000800 */
[----:B-1----:R-:W-:-:S07]  /*2a30*/  @P3 FMUL.FTZ R110, R110, R138 ;  /* 0x0000008a6e6e3220 */ /* 0x002fce0000410000 */
[----:B------:R-:W1:Y:S01]  /*2a40*/  @P3 LDC R138, c[0x0][0x40c] ;  /* 0x00010300ff8a3b82 */ /* 0x000e620000000800 */
[----:B------:R-:W-:-:S04]  /*2a50*/  @P3 F2FP.BF16.F32.PACK_AB R110, RZ, R110 ;  /* 0x0000006eff6e323e */ /* 0x000fc800000010ff */
[----:B------:R-:W-:Y:S01]  /*2a60*/  @P3 PRMT R105, R105, 0x5410, R110 ;  /* 0x0000541069693816 */ /* 0x000fe2000000006e */
[----:B0-----:R-:W-:Y:S01]  /*2a70*/  @P3 FMUL.FTZ R113, R113, R136 ;  /* 0x0000008871713220 */ /* 0x001fe20000410000 */
[----:B------:R-:W-:-:S04]  /*2a80*/  @P2 FFMA.FTZ R136, R143, R2, R165 ;  /* 0x000000028f882223 */ /* 0x000fc800000100a5 */
[----:B------:R-:W-:-:S04]  /*2a90*/  @P3 F2FP.BF16.F32.PACK_AB R113, RZ, R113 ;  /* 0x00000071ff71323e */ /* 0x000fc800000010ff */
[----:B------:R-:W-:Y:S01]  /*2aa0*/  @P3 PRMT R106, R113, 0x7610, R106 ;  /* 0x00007610716a3816 */ /* 0x000fe2000000006a */
[----:B-1----:R-:W-:Y:S01]  /*2ab0*/  @P3 FMUL.FTZ R134, R134, R138 ;  /* 0x0000008a86863220 */ /* 0x002fe20000410000 */
[----:B------:R-:W-:Y:S01]  /*2ac0*/  @P2 FADD.FTZ R138, R132, -R136 ;  /* 0x80000088848a2221 */ /* 0x000fe20000010000 */
[----:B------:R-:W-:-:S03]  /*2ad0*/  MOV R136, R30 ;  /* 0x0000001e00887202 */ /* 0x000fc60000000f00 */
[----:B------:R-:W-:Y:S01]  /*2ae0*/  @P2 FFMA.FTZ R136, R5, R138, R30 ;  /* 0x0000008a05882223 */ /* 0x000fe2000001001e */
[----:B------:R-:W-:Y:S01]  /*2af0*/  @P3 F2FP.BF16.F32.PACK_AB R134, RZ, R134 ;  /* 0x00000086ff86323e */ /* 0x000fe200000010ff */
[----:B------:R-:W0:Y:S03]  /*2b00*/  @P3 LDC R138, c[0x0][0x40c] ;  /* 0x00010300ff8a3b82 */ /* 0x000e260000000800 */
        /* <DEDUP_REMOVED lines=13> */
.L_x_3933:
[----:B------:R-:W1:Y:S01]  /*2be0*/  @P3 LDC R39, c[0x0][0x40c] ;  /* 0x00010300ff273b82 */ /* 0x000e620000000800 */
        /* <DEDUP_REMOVED lines=8> */
[----:B------:R-:W-:Y:S01]  /*2c70*/  @P2 FFMA.FTZ R42, R5, R37, R30 ;  /* 0x00000025052a2223 */ /* 0x000fe2000001001e */
[----:B------:R-:W-:Y:S01]  /*2c80*/  @P2 FFMA.FTZ R37, R3, R2, R165 ;  /* 0x0000000203252223 */ /* 0x000fe200000100a5 */
[----:B------:R-:W-:Y:S01]  /*2c90*/  @P2 FFMA.FTZ R43, R5, R4, R31 ;  /* 0x00000004052b2223 */ /* 0x000fe2000001001f */
[----:B------:R-:W-:Y:S01]  /*2ca0*/  @P2 FFMA.FTZ R4, R156, R2, R165 ;  /* 0x000000029c042223 */ /* 0x000fe200000100a5 */
[----:B------:R-:W-:Y:S01]  /*2cb0*/  MOV R36, R32 ;  /* 0x0000002000247202 */ /* 0x000fe20000000f00 */
[----:B------:R-:W-:Y:S01]  /*2cc0*/  @P2 FADD.FTZ R37, R8, -R37 ;  /* 0x8000002508252221 */ /* 0x000fe20000010000 */
[----:B0-----:R-:W-:Y:S01]  /*2cd0*/  @P2 FFMA.FTZ R136, R152, R2, R165 ;  /* 0x0000000298882223 */ /* 0x001fe200000100a5 */
[----:B------:R-:W0:Y:S01]  /*2ce0*/  @P3 LDC R134, c[0x0][0x40c] ;  /* 0x00010300ff863b82 */ /* 0x000e220000000800 */
[----:B------:R-:W-:Y:S01]  /*2cf0*/  @P2 FADD.FTZ R4, R139, -R4 ;  /* 0x800000048b042221 */ /* 0x000fe20000010000 */
[C---:B------:R-:W-:Y:S01]  /*2d00*/  @P2 FFMA.FTZ R36, R5.reuse, R37, R32 ;  /* 0x0000002505242223 */ /* 0x040fe20000010020 */
[----:B------:R-:W-:Y:S01]  /*2d10*/  MOV R37, R33 ;  /* 0x0000002100257202 */ /* 0x000fe20000000f00 */
[----:B------:R-:W-:Y:S01]  /*2d20*/  @P2 FADD.FTZ R41, R108, -R41 ;  /* 0x800000296c292221 */ /* 0x000fe20000010000 */
[----:B------:R-:W-:Y:S01]  /*2d30*/  @P2 FFMA.FTZ R37, R5, R4, R33 ;  /* 0x0000000405252223 */ /* 0x000fe20000010021 */
[-CC-:B------:R-:W-:Y:S01]  /*2d40*/  @P2 FFMA.FTZ R4, R154, R2.reuse, R165.reuse ;  /* 0x000000029a042223 */ /* 0x180fe200000100a5 */
[----:B------:R-:W-:Y:S01]  /*2d50*/  @P2 FADD.FTZ R136, R135, -R136 ;  /* 0x8000008887882221 */ /* 0x000fe20000010000 */
[----:B-1----:R-:W-:Y:S01]  /*2d60*/  @P3 FMUL.FTZ R110, R42, R39 ;  /* 0x000000272a6e3220 */ /* 0x002fe20000410000 */
[----:B------:R-:W-:Y:S01]  /*2d70*/  @P2 FFMA.FTZ R39, R109, R2, R165 ;  /* 0x000000026d272223 */ /* 0x000fe200000100a5 */
[----:B------:R-:W-:Y:S01]  /*2d80*/  @P2 FADD.FTZ R4, R137, -R4 ;  /* 0x8000000489042221 */ /* 0x000fe20000010000 */
[----:B------:R-:W-:Y:S01]  /*2d90*/  MOV R40, R28 ;  /* 0x0000001c00287202 */ /* 0x000fe20000000f00 */
[----:B------:R-:W-:Y:S01]  /*2da0*/  @P2 FFMA.FTZ R40, R5, R41, R28 ;  /* 0x0000002905282223 */ /* 0x000fe2000001001c */
[----:B------:R-:W-:Y:S01]  /*2db0*/  @P3 F2FP.BF16.F32.PACK_AB R110, RZ, R110 ;  /* 0x0000006eff6e323e */ /* 0x000fe200000010ff */
[----:B------:R-:W-:Y:S01]  /*2dc0*/  @P2 FADD.FTZ R39, R10, -R39 ;  /* 0x800000270a272221 */ /* 0x000fe20000010000 */
[----:B------:R-:W-:Y:S01]  /*2dd0*/  MOV R41, R29 ;  /* 0x0000001d00297202 */ /* 0x000fe20000000f00 */
[----:B--2---:R-:W-:Y:S01]  /*2de0*/  @P3 FMUL.FTZ R113, R43, R38 ;  /* 0x000000262b713220 */ /* 0x004fe20000410000 */
[----:B------:R-:W-:Y:S01]  /*2df0*/  @P3 PRMT R107, R110, 0x7610, R107 ;  /* 0x000076106e6b3816 */ /* 0x000fe2000000006b */
[C---:B------:R-:W-:Y:S01]  /*2e00*/  @P2 FFMA.FTZ R41, R5.reuse, R136, R29 ;  /* 0x0000008805292223 */ /* 0x040fe2000001001d */
[----:B------:R-:W-:Y:S01]  /*2e10*/  MOV R38, R34 ;  /* 0x0000002200267202 */ /* 0x000fe20000000f00 */
[----:B------:R-:W-:Y:S01]  /*2e20*/  @P2 FFMA.FTZ R38, R5, R39, R34 ;  /* 0x0000002705262223 */ /* 0x000fe20000010022 */
[----:B------:R-:W-:Y:S01]  /*2e30*/  @P3 F2FP.BF16.F32.PACK_AB R113, RZ, R113 ;  /* 0x00000071ff71323e */ /* 0x000fe200000010ff */
[----:B------:R-:W1:Y:S01]  /*2e40*/  @P3 LDC R136, c[0x0][0x40c] ;  /* 0x00010300ff883b82 */ /* 0x000e620000000800 */
[----:B------:R-:W-:Y:S01]  /*2e50*/  MOV R39, R35 ;  /* 0x0000002300277202 */ /* 0x000fe20000000f00 */
[----:B0-----:R-:W-:Y:S01]  /*2e60*/  @P3 FMUL.FTZ R134, R37, R134 ;  /* 0x0000008625863220 */ /* 0x001fe20000410000 */
[----:B------:R-:W-:Y:S01]  /*2e70*/  @P2 FFMA.FTZ R39, R5, R4, R35 ;  /* 0x0000000405272223 */ /* 0x000fe20000010023 */
[----:B------:R-:W-:-:S03]  /*2e80*/  @P3 PRMT R107, R107, 0x5410, R113 ;  /* 0x000054106b6b3816 */ /* 0x000fc60000000071 */
[----:B------:R-:W-:Y:S01]  /*2e90*/  @P3 F2FP.BF16.F32.PACK_AB R110, RZ, R134 ;  /* 0x00000086ff6e323e */ /* 0x000fe200000010ff */
[----:B------:R-:W0:Y:S08]  /*2ea0*/  @P3 LDC R4, c[0x0][0x40c] ;  /* 0x00010300ff043b82 */ /* 0x000e300000000800 */
[----:B------:R-:W2:Y:S08]  /*2eb0*/  @P3 LDC R113, c[0x0][0x40c] ;  /* 0x00010300ff713b82 */ /* 0x000eb00000000800 */
[----:B------:R-:W3:Y:S01]  /*2ec0*/  @P3 LDC R134, c[0x0][0x40c] ;  /* 0x00010300ff863b82 */ /* 0x000ee20000000800 */
[----:B-1----:R-:W-:-:S05]  /*2ed0*/  @P3 FMUL.FTZ R136, R40, R136 ;  /* 0x0000008828883220 */ /* 0x002fca0000410000 */
[----:B------:R-:W-:Y:S02]  /*2ee0*/  @P3 F2FP.BF16.F32.PACK_AB R136, RZ, R136 ;  /* 0x00000088ff88323e */ /* 0x000fe400000010ff */
[----:B------:R-:W1:Y:S01]  /*2ef0*/  @P3 LDC R138, c[0x0][0x40c] ;  /* 0x00010300ff8a3b82 */ /* 0x000e620000000800 */
[----:B0-----:R-:W-:Y:S01]  /*2f00*/  @P3 FMUL.FTZ R4, R36, R4 ;  /* 0x0000000424043220 */ /* 0x001fe20000410000 */
[----:B------:R-:W-:-:S04]  /*2f10*/  @P3 PRMT R106, R136, 0x7610, R106 ;  /* 0x00007610886a3816 */ /* 0x000fc8000000006a */
[----:B------:R-:W-:Y:S01]  /*2f20*/  @P3 F2FP.BF16.F32.PACK_AB R4, RZ, R4 ;  /* 0x00000004ff04323e */ /* 0x000fe200000010ff */
[----:B--2---:R-:W-:-:S03]  /*2f30*/  @P3 FMUL.FTZ R113, R38, R113 ;  /* 0x0000007126713220 */ /* 0x004fc60000410000 */
[----:B------:R-:W-:Y:S02]  /*2f40*/  @P3 PRMT R104, R4, 0x7610, R104 ;  /* 0x0000761004683816 */ /* 0x000fe40000000068 */
[----:B------:R-:W-:Y:S02]  /*2f50*/  @P3 F2FP.BF16.F32.PACK_AB R113, RZ, R113 ;  /* 0x00000071ff71323e */ /* 0x000fe400000010ff */
[----:B------:R-:W-:Y:S01]  /*2f60*/  @P3 PRMT R104, R104, 0x5410, R110 ;  /* 0x0000541068683816 */ /* 0x000fe2000000006e */
[----:B---3--:R-:W-:Y:S01]  /*2f70*/  @P3 FMUL.FTZ R134, R39, R134 ;  /* 0x0000008627863220 */ /* 0x008fe20000410000 */
[----:B------:R-:W-:-:S04]  /*2f80*/  @P3 PRMT R105, R113, 0x7610, R105 ;  /* 0x0000761071693816 */ /* 0x000fc80000000069 */
[----:B------:R-:W-:Y:S01]  /*2f90*/  @P3 F2FP.BF16.F32.PACK_AB R134, RZ, R134 ;  /* 0x00000086ff86323e */ /* 0x000fe200000010ff */
[----:B-1----:R-:W-:-:S03]  /*2fa0*/  @P3 FMUL.FTZ R138, R41, R138 ;  /* 0x0000008a298a3220 */ /* 0x002fc60000410000 */
[----:B------:R-:W-:Y:S02]  /*2fb0*/  @P3 PRMT R105, R105, 0x5410, R134 ;  /* 0x0000541069693816 */ /* 0x000fe40000000086 */
[----:B------:R-:W-:-:S04]  /*2fc0*/  @P3 F2FP.BF16.F32.PACK_AB R138, RZ, R138 ;  /* 0x0000008aff8a323e */ /* 0x000fc800000010ff */
[----:B------:R-:W-:-:S07]  /*2fd0*/  @P3 PRMT R106, R106, 0x5410, R138 ;  /* 0x000054106a6a3816 */ /* 0x000fce000000008a */
.L_x_3918:
[----:B------:R-:W-:Y:S05]  /*2fe0*/  BSYNC.RECONVERGENT B1 ;  /* 0x0000000000017941 */ /* 0x000fea0003800200 */
.L_x_3901:
[----:B------:R-:W-:Y:S01]  /*2ff0*/  ISETP.NE.U32.AND P1, PT, R112, RZ, PT ;  /* 0x000000ff7000720c */ /* 0x000fe20003f25070 */
[----:B------:R-:W-:Y:S01]  /*3000*/  BSSY.RECONVERGENT B1, `(.L_x_3934) ;  /* 0x0000158000017945 */ /* 0x000fe20003800200 */
[----:B------:R-:W1:Y:S02]  /*3010*/  @P3 LDC.64 R112, c[0x0][0x468] ;  /* 0x00011a00ff703b82 */ /* 0x000e640000000a00 */
[----:B------:R-:W-:-:S13]  /*3020*/  ISETP.NE.AND.EX P1, PT, R111, RZ, PT, P1 ;  /* 0x000000ff6f00720c */ /* 0x000fda0003f25310 */
[----:B------:R-:W2:Y:S01]  /*3030*/  @P1 LDC.64 R110, c[0x0][0x478] ;  /* 0x00011e00ff6e1b82 */ /* 0x000ea20000000a00 */
[----:B-1----:R-:W-:-:S04]  /*3040*/  @P3 IMAD.WIDE.U32 R112, R161, 0x10, R112 ;  /* 0x00000010a1703825 */ /* 0x002fc800078e0070 */
[----:B--2---:R-:W-:-:S05]  /*3050*/  @P1 IMAD.WIDE.U32 R110, R163, 0x20, R110 ;  /* 0x00000020a36e1825 */ /* 0x004fca00078e006e */
[----:B------:R1:W-:Y:S04]  /*3060*/  @P1 STG.E.128 desc[UR6][R110.64], R36 ;  /* 0x000000246e001986 */ /* 0x0003e8000c101d06 */
[----:B------:R1:W-:Y:S04]  /*3070*/  @P1 STG.E.128 desc[UR6][R110.64+0x10], R40 ;  /* 0x000010286e001986 */ /* 0x0003e8000c101d06 */
[----:B------:R1:W-:Y:S01]  /*3080*/  @P3 STG.E.128 desc[UR6][R112.64], R104 ;  /* 0x0000006870003986 */ /* 0x0003e2000c101d06 */
[----:B------:R-:W-:Y:S05]  /*3090*/  @!P0 BRA `(.L_x_3935) ;  /* 0x0000000800108947 */ /* 0x000fea0003800000 */
[----:B------:R-:W-:Y:S05]  /*30a0*/  @!P1 BRA `(.L_x_3936) ;  /* 0x0000000400089947 */ /* 0x000fea0003800000 */
[----:B-1----:R-:W1:Y:S01]  /*30b0*/  @P3 LDC R40, c[0x0][0x40c] ;  /* 0x00010300ff283b82 */ /* 0x002e620000000800 */
[-CC-:B------:R-:W-:Y:S01]  /*30c0*/  @P2 FFMA.FTZ R36, R148, R2.reuse, R165.reuse ;  /* 0x0000000294242223 */ /* 0x180fe200000100a5 */
[-CC-:B------:R-:W-:Y:S01]  /*30d0*/  @P2 FFMA.FTZ R37, R145, R2.reuse, R165.reuse ;  /* 0x0000000291252223 */ /* 0x180fe200000100a5 */
[-CC-:B------:R-:W-:Y:S01]  /*30e0*/  @P2 FFMA.FTZ R39, R147, R2.reuse, R165.reuse ;  /* 0x0000000293272223 */ /* 0x180fe200000100a5 */
[----:B------:R-:W-:Y:S01]  /*30f0*/  @P2 FFMA.FTZ R42, R144, R2, R165 ;  /* 0x00000002902a2223 */ /* 0x000fe200000100a5 */
[----:B------:R-:W-:Y:S01]  /*3100*/  @P2 FADD.FTZ R38, R131, -R36 ;  /* 0x8000002483262221 */ /* 0x000fe20000010000 */
[----:B------:R-:W-:Y:S01]  /*3110*/  @P2 FADD.FTZ R4, R128, -R37 ;  /* 0x8000002580042221 */ /* 0x000fe20000010000 */
[----:B------:R-:W-:Y:S01]  /*3120*/  MOV R37, R25 ;  /* 0x0000001900257202 */ /* 0x000fe20000000f00 */
[----:B------:R-:W2:Y:S01]  /*3130*/  @P3 LDC R41, c[0x0][0x40c] ;  /* 0x00010300ff293b82 */ /* 0x000ea20000000800 */
[C---:B------:R-:W-:Y:S01]  /*3140*/  @P2 FFMA.FTZ R37, R5.reuse, R38, R25 ;  /* 0x0000002605252223 */ /* 0x040fe20000010019 */
[----:B------:R-:W-:Y:S01]  /*3150*/  MOV R36, R24 ;  /* 0x0000001800247202 */ /* 0x000fe20000000f00 */
[----:B------:R-:W-:Y:S01]  /*3160*/  @P2 FFMA.FTZ R36, R5, R4, R24 ;  /* 0x0000000405242223 */ /* 0x000fe20000010018 */
[----:B------:R-:W-:Y:S01]  /*3170*/  @P2 FADD.FTZ R39, R130, -R39 ;  /* 0x8000002782272221 */ /* 0x000fe20000010000 */
[----:B------:R-:W-:Y:S01]  /*3180*/  MOV R38, R26 ;  /* 0x0000001a00267202 */ /* 0x000fe20000000f00 */
[----:B------:R-:W-:-:S02]  /*3190*/  @P2 FADD.FTZ R42, R127, -R42 ;  /* 0x8000002a7f2a2221 */ /* 0x000fc40000010000 */
[----:B------:R-:W-:Y:S01]  /*31a0*/  @P2 FFMA.FTZ R38, R5, R39, R26 ;  /* 0x0000002705262223 */ /* 0x000fe2000001001a */
[----:B------:R-:W-:Y:S01]  /*31b0*/  MOV R39, R27 ;  /* 0x0000001b00277202 */ /* 0x000fe20000000f00 */
[----:B0-----:R-:W0:Y:S01]  /*31c0*/  @P3 LDC R136, c[0x0][0x40c] ;  /* 0x00010300ff883b82 */ /* 0x001e220000000800 */
[----:B-1----:R-:W-:Y:S01]  /*31d0*/  @P3 FMUL.FTZ R43, R37, R40 ;  /* 0x00000028252b3220 */ /* 0x002fe20000410000 */
[----:B------:R-:W-:-:S06]  /*31e0*/  @P2 FFMA.FTZ R40, R146, R2, R165 ;  /* 0x0000000292282223 */ /* 0x000fcc00000100a5 */
[----:B------:R-:W1:Y:S01]  /*31f0*/  @P3 LDC R113, c[0x0][0x40c] ;  /* 0x00010300ff713b82 */ /* 0x000e620000000800 */
[----:B------:R-:W-:Y:S01]  /*3200*/  @P2 FADD.FTZ R40, R129, -R40 ;  /* 0x8000002881282221 */ /* 0x000fe20000010000 */
[----:B------:R-:W-:Y:S01]  /*3210*/  @P3 F2FP.BF16.F32.PACK_AB R43, RZ, R43 ;  /* 0x0000002bff2b323e */ /* 0x000fe200000010ff */
[----:B--2---:R-:W-:Y:S01]  /*3220*/  @P3 FMUL.FTZ R4, R36, R41 ;  /* 0x0000002924043220 */ /* 0x004fe20000410000 */
[----:B------:R-:W-:Y:S01]  /*3230*/  @P2 FFMA.FTZ R41, R149, R2, R165 ;  /* 0x0000000295292223 */ /* 0x000fe200000100a5 */
[----:B------:R-:W-:Y:S01]  /*3240*/  @P2 FFMA.FTZ R39, R5, R40, R27 ;  /* 0x0000002805272223 */ /* 0x000fe2000001001b */
[----:B------:R-:W-:Y:S02]  /*3250*/  MOV R40, R20 ;  /* 0x0000001400287202 */ /* 0x000fe40000000f00 */
[----:B------:R-:W2:Y:S01]  /*3260*/  @P3 LDC R138, c[0x0][0x40c] ;  /* 0x00010300ff8a3b82 */ /* 0x000ea20000000800 */
[----:B------:R-:W-:Y:S01]  /*3270*/  @P2 FADD.FTZ R41, R114, -R41 ;  /* 0x8000002972292221 */ /* 0x000fe20000010000 */
[----:B------:R-:W-:-:S03]  /*3280*/  @P3 F2FP.BF16.F32.PACK_AB R4, RZ, R4 ;  /* 0x00000004ff04323e */ /* 0x000fc600000010ff */
[C---:B------:R-:W-:Y:S01]  /*3290*/  @P2 FFMA.FTZ R40, R5.reuse, R41, R20 ;  /* 0x0000002905282223 */ /* 0x040fe20000010014 */
[----:B------:R-:W-:Y:S01]  /*32a0*/  MOV R41, R21 ;  /* 0x0000001500297202 */ /* 0x000fe20000000f00 */
[----:B------:R-:W-:Y:S01]  /*32b0*/  @P2 FFMA.FTZ R41, R5, R42, R21 ;  /* 0x0000002a05292223 */ /* 0x000fe20000010015 */
[----:B------:R-:W3:Y:S01]  /*32c0*/  @P3 LDC R112, c[0x0][0x40c] ;  /* 0x00010300ff703b82 */ /* 0x000ee20000000800 */
[----:B------:R-:W-:Y:S01]  /*32d0*/  @P2 FFMA.FTZ R42, R151, R2, R165 ;  /* 0x00000002972a2223 */ /* 0x000fe200000100a5 */
[----:B------:R-:W-:-:S03]  /*32e0*/  @P3 PRMT R104, R4, 0x7610, R104 ;  /* 0x0000761004683816 */ /* 0x000fc60000000068 */
[----:B------:R-:W-:Y:S01]  /*32f0*/  @P2 FADD.FTZ R110, R115, -R42 ;  /* 0x8000002a736e2221 */ /* 0x000fe20000010000 */
[----:B------:R-:W-:Y:S01]  /*3300*/  MOV R42, R22 ;  /* 0x00000016002a7202 */ /* 0x000fe20000000f00 */
[----:B-1----:R-:W-:Y:S01]  /*3310*/  @P3 FMUL.FTZ R113, R40, R113 ;  /* 0x0000007128713220 */ /* 0x002fe20000410000 */
[----:B------:R-:W1:Y:S01]  /*3320*/  @P3 LDC R111, c[0x0][0x40c] ;  /* 0x00010300ff6f3b82 */ /* 0x000e620000000800 */
[----:B------:R-:W-:Y:S01]  /*3330*/  @P2 FFMA.FTZ R42, R5, R110, R22 ;  /* 0x0000006e052a2223 */ /* 0x000fe20000010016 */
[----:B------:R-:W-:Y:S01]  /*3340*/  @P2 FFMA.FTZ R110, R142, R2, R165 ;  /* 0x000000028e6e2223 */ /* 0x000fe200000100a5 */
[----:B------:R-:W-:Y:S02]  /*3350*/  @P3 PRMT R104, R104, 0x5410, R43 ;  /* 0x0000541068683816 */ /* 0x000fe4000000002b */
[----:B------:R-:W-:Y:S01]  /*3360*/  @P3 F2FP.BF16.F32.PACK_AB R113, RZ, R113 ;  /* 0x00000071ff71323e */ /* 0x000fe200000010ff */
[----:B------:R-:W-:Y:S01]  /*3370*/  @P2 FADD.FTZ R134, R125, -R110 ;  /* 0x8000006e7d862221 */ /* 0x000fe20000010000 */
[----:B------:R-:W-:-:S02]  /*3380*/  MOV R110, R23 ;  /* 0x00000017006e7202 */ /* 0x000fc40000000f00 */
[----:B------:R-:W-:Y:S01]  /*3390*/  @P3 PRMT R106, R113, 0x7610, R106 ;  /* 0x00007610716a3816 */ /* 0x000fe2000000006a */
[----:B------:R-:W-:Y:S01]  /*33a0*/  @P2 FFMA.FTZ R110, R5, R134, R23 ;  /* 0x00000086056e2223 */ /* 0x000fe20000010017 */
[----:B0-----:R-:W-:Y:S01]  /*33b0*/  @P3 FMUL.FTZ R134, R38, R136 ;  /* 0x0000008826863220 */ /* 0x001fe20000410000 */
[----:B--2---:R-:W-:-:S03]  /*33c0*/  @P3 FMUL.FTZ R136, R39, R138 ;  /* 0x0000008a27883220 */ /* 0x004fc60000410000 */
[----:B------:R-:W-:Y:S01]  /*33d0*/  MOV R43, R110 ;  /* 0x0000006e002b7202 */ /* 0x000fe20000000f00 */
[----:B---3--:R-:W-:Y:S01]  /*33e0*/  @P3 FMUL.FTZ R112, R41, R112 ;  /* 0x0000007029703220 */ /* 0x008fe20000410000 */
[----:B------:R-:W-:Y:S02]  /*33f0*/  @P3 F2FP.BF16.F32.PACK_AB R134, RZ, R134 ;  /* 0x00000086ff86323e */ /* 0x000fe400000010ff */
[----:B------:R-:W-:Y:S02]  /*3400*/  @P3 F2FP.BF16.F32.PACK_AB R136, RZ, R136 ;  /* 0x00000088ff88323e */ /* 0x000fe400000010ff */
[----:B------:R-:W-:Y:S02]  /*3410*/  @P3 F2FP.BF16.F32.PACK_AB R112, RZ, R112 ;  /* 0x00000070ff70323e */ /* 0x000fe400000010ff */
[----:B------:R-:W-:Y:S01]  /*3420*/  @P3 PRMT R105, R134, 0x7610, R105 ;  /* 0x0000761086693816 */ /* 0x000fe20000000069 */
[----:B-1----:R-:W-:Y:S01]  /*3430*/  @P3 FMUL.FTZ R111, R42, R111 ;  /* 0x0000006f2a6f3220 */ /* 0x002fe20000410000 */
[----:B------:R-:W-:-:S02]  /*3440*/  @P3 PRMT R106, R106, 0x5410, R112 ;  /* 0x000054106a6a3816 */ /* 0x000fc40000000070 */
        /* <DEDUP_REMOVED lines=8> */
.L_x_3936:
[----:B-1----:R-:W1:Y:S01]  /*34d0*/  @P3 LDC R113, c[0x0][0x40c] ;  /* 0x00010300ff713b82 */ /* 0x002e620000000800 */
[-CC-:B------:R-:W-:Y:S01]  /*34e0*/  @P2 FFMA.FTZ R111, R145, R2.reuse, R165.reuse ;  /* 0x00000002916f2223 */ /* 0x180fe200000100a5 */
[----:B------:R-:W-:Y:S01]  /*34f0*/  @P2 FFMA.FTZ R4, R148, R2, R165 ;  /* 0x0000000294042223 */ /* 0x000fe200000100a5 */
[----:B------:R-:W-:Y:S02]  /*3500*/  MOV R110, R24 ;  /* 0x00000018006e7202 */ /* 0x000fe40000000f00 */
[----:B------:R-:W-:Y:S01]  /*3510*/  @P2 FADD.FTZ R111, R128, -R111 ;  /* 0x8000006f806f2221 */ /* 0x000fe20000010000 */
[----:B------:R-:W-:Y:S02]  /*3520*/  @P2 FADD.FTZ R4, R131, -R4 ;  /* 0x8000000483042221 */ /* 0x000fe40000010000 */
[----:B0-----:R-:W0:Y:S01]  /*3530*/  @P3 LDC R134, c[0x0][0x40c] ;  /* 0x00010300ff863b82 */ /* 0x001e220000000800 */
[C---:B------:R-:W-:Y:S01]  /*3540*/  @P2 FFMA.FTZ R110, R5.reuse, R111, R24 ;  /* 0x0000006f056e2223 */ /* 0x040fe20000010018 */
[----:B------:R-:W-:Y:S01]  /*3550*/  MOV R111, R25 ;  /* 0x00000019006f7202 */ /* 0x000fe20000000f00 */
[----:B------:R-:W-:Y:S01]  /*3560*/  @P2 FFMA.FTZ R111, R5, R4, R25 ;  /* 0x00000004056f2223 */ /* 0x000fe20000010019 */
[----:B------:R-:W-:-:S04]  /*3570*/  @P2 FFMA.FTZ R4, R147, R2, R165 ;  /* 0x0000000293042223 */ /* 0x000fc800000100a5 */
[----:B------:R-:W-:Y:S01]  /*3580*/  @P2 FADD.FTZ R112, R130, -R4 ;  /* 0x8000000482702221 */ /* 0x000fe20000010000 */
[----:B------:R-:W-:-:S03]  /*3590*/  MOV R4, R26 ;  /* 0x0000001a00047202 */ /* 0x000fc60000000f00 */
[----:B------:R-:W-:Y:S01]  /*35a0*/  @P2 FFMA.FTZ R4, R5, R112, R26 ;  /* 0x0000007005042223 */ /* 0x000fe2000001001a */
[----:B-1----:R-:W-:Y:S01]  /*35b0*/  @P3 FMUL.FTZ R112, R110, R113 ;  /* 0x000000716e703220 */ /* 0x002fe20000410000 */
[----:B------:R-:W-:Y:S01]  /*35c0*/  @P2 FFMA.FTZ R110, R146, R2, R165 ;  /* 0x00000002926e2223 */ /* 0x000fe200000100a5 */
[----:B0-----:R-:W-:-:S03]  /*35d0*/  @P3 FMUL.FTZ R113, R111, R134 ;  /* 0x000000866f713220 */ /* 0x001fc60000410000 */
[----:B------:R-:W-:Y:S01]  /*35e0*/  @P2 FADD.FTZ R134, R129, -R110 ;  /* 0x8000006e81862221 */ /* 0x000fe20000010000 */
[----:B------:R-:W0:Y:S01]  /*35f0*/  @P3 LDC R111, c[0x0][0x40c] ;  /* 0x00010300ff6f3b82 */ /* 0x000e220000000800 */
[----:B------:R-:W-:Y:S02]  /*3600*/  MOV R110, R27 ;  /* 0x0000001b006e7202 */ /* 0x000fe40000000f00 */
[----:B------:R-:W-:Y:S01]  /*3610*/  @P3 F2FP.BF16.F32.PACK_AB R136, RZ, R113 ;  /* 0x00000071ff88323e */ /* 0x000fe200000010ff */
[----:B------:R-:W-:Y:S01]  /*3620*/  @P2 FFMA.FTZ R110, R5, R134, R27 ;  /* 0x00000086056e2223 */ /* 0x000fe2000001001b */
[----:B------:R-:W-:Y:S01]  /*3630*/  @P3 F2FP.BF16.F32.PACK_AB R134, RZ, R112 ;  /* 0x00000070ff86323e */ /* 0x000fe200000010ff */
[----:B------:R-:W-:Y:S02]  /*3640*/  @P2 FFMA.FTZ R112, R149, R2, R165 ;  /* 0x0000000295702223 */ /* 0x000fe400000100a5 */
[----:B------:R-:W1:Y:S01]  /*3650*/  @P3 LDC R113, c[0x0][0x40c] ;  /* 0x00010300ff713b82 */ /* 0x000e620000000800 */
[----:B------:R-:W-:Y:S01]  /*3660*/  @P3 PRMT R104, R134, 0x7610, R104 ;  /* 0x0000761086683816 */ /* 0x000fe20000000068 */
[----:B------:R-:W-:Y:S01]  /*3670*/  @P2 FADD.FTZ R138, R114, -R112 ;  /* 0x80000070728a2221 */ /* 0x000fe20000010000 */
[----:B------:R-:W-:-:S02]  /*3680*/  MOV R112, R20 ;  /* 0x0000001400707202 */ /* 0x000fc40000000f00 */
[----:B------:R-:W-:Y:S01]  /*3690*/  @P3 PRMT R104, R104, 0x5410, R136 ;  /* 0x0000541068683816 */ /* 0x000fe20000000088 */
[----:B------:R-:W-:Y:S02]  /*36a0*/  @P2 FFMA.FTZ R112, R5, R138, R20 ;  /* 0x0000008a05702223 */ /* 0x000fe40000010014 */
[----:B------:R-:W2:Y:S01]  /*36b0*/  @P3 LDC R136, c[0x0][0x40c] ;  /* 0x00010300ff883b82 */ /* 0x000ea20000000800 */
[----:B0-----:R-:W-:Y:S01]  /*36c0*/  @P3 FMUL.FTZ R111, R4, R111 ;  /* 0x0000006f046f3220 */ /* 0x001fe20000410000 */
[----:B------:R-:W-:-:S04]  /*36d0*/  @P2 FFMA.FTZ R4, R144, R2, R165 ;  /* 0x0000000290042223 */ /* 0x000fc800000100a5 */
[----:B------:R-:W-:Y:S01]  /*36e0*/  @P2 FADD.FTZ R134, R127, -R4 ;  /* 0x800000047f862221 */ /* 0x000fe20000010000 */
[----:B------:R-:W-:Y:S01]  /*36f0*/  MOV R4, R21 ;  /* 0x0000001500047202 */ /* 0x000fe20000000f00 */
[----:B-1----:R-:W-:Y:S01]  /*3700*/  @P3 FMUL.FTZ R113, R110, R113 ;  /* 0x000000716e713220 */ /* 0x002fe20000410000 */
[----:B------:R-:W-:Y:S01]  /*3710*/  @P2 FFMA.FTZ R110, R151, R2, R165 ;  /* 0x00000002976e2223 */ /* 0x000fe200000100a5 */
[----:B------:R-:W-:Y:S01]  /*3720*/  @P2 FFMA.FTZ R4, R5, R134, R21 ;  /* 0x0000008605042223 */ /* 0x000fe20000010015 */
[----:B------:R-:W-:Y:S02]  /*3730*/  MOV R134, R22 ;  /* 0x0000001600867202 */ /* 0x000fe40000000f00 */
[----:B------:R-:W-:Y:S01]  /*3740*/  @P2 FADD.FTZ R110, R115, -R110 ;  /* 0x8000006e736e2221 */ /* 0x000fe20000010000 */
[----:B------:R-:W-:Y:S02]  /*3750*/  @P3 F2FP.BF16.F32.PACK_AB R111, RZ, R111 ;  /* 0x0000006fff6f323e */ /* 0x000fe400000010ff */
[----:B------:R-:W-:Y:S01]  /*3760*/  @P3 F2FP.BF16.F32.PACK_AB R113, RZ, R113 ;  /* 0x00000071ff71323e */ /* 0x000fe200000010ff */
[----:B------:R-:W-:Y:S01]  /*3770*/  @P2 FFMA.FTZ R134, R5, R110, R22 ;  /* 0x0000006e05862223 */ /* 0x000fe20000010016 */
[----:B--2---:R-:W-:Y:S01]  /*3780*/  @P3 FMUL.FTZ R110, R112, R136 ;  /* 0x00000088706e3220 */ /* 0x004fe20000410000 */
[----:B------:R-:W-:Y:S01]  /*3790*/  @P3 PRMT R105, R111, 0x7610, R105 ;  /* 0x000076106f693816 */ /* 0x000fe20000000069 */
[----:B------:R-:W0:Y:S03]  /*37a0*/  @P3 LDC R112, c[0x0][0x40c] ;  /* 0x00010300ff703b82 */ /* 0x000e260000000800 */
[----:B------:R-:W-:-:S02]  /*37b0*/  @P3 F2FP.BF16.F32.PACK_AB R110, RZ, R110 ;  /* 0x0000006eff6e323e */ /* 0x000fc400000010ff */
[----:B------:R-:W-:Y:S02]  /*37c0*/  @P3 PRMT R105, R105, 0x5410, R113 ;  /* 0x0000541069693816 */ /* 0x000fe40000000071 */
[----:B------:R-:W-:Y:S01]  /*37d0*/  @P3 PRMT R106, R110, 0x7610, R106 ;  /* 0x000076106e6a3816 */ /* 0x000fe2000000006a */
[----:B------:R-:W1:Y:S01]  /*37e0*/  @P3 LDC R136, c[0x0][0x40c] ;  /* 0x00010300ff883b82 */ /* 0x000e620000000800 */
[----:B0-----:R-:W-:-:S05]  /*37f0*/  @P3 FMUL.FTZ R4, R4, R112 ;  /* 0x0000007004043220 */ /* 0x001fca0000410000 */
[----:B------:R-:W-:Y:S01]  /*3800*/  @P3 F2FP.BF16.F32.PACK_AB R4, RZ, R4 ;  /* 0x00000004ff04323e */ /* 0x000fe200000010ff */
[----:B-1----:R-:W-:-:S03]  /*3810*/  @P3 FMUL.FTZ R112, R134, R136 ;  /* 0x0000008886703220 */ /* 0x002fc60000410000 */
[----:B------:R-:W-:Y:S02]  /*3820*/  @P3 PRMT R106, R106, 0x5410, R4 ;  /* 0x000054106a6a3816 */ /* 0x000fe40000000004 */
        /* <DEDUP_REMOVED lines=11> */
.L_x_3935:
[----:B------:R-:W-:Y:S05]  /*38e0*/  @!P1 BRA `(.L_x_3938) ;  /* 0x0000000400cc9947 */ /* 0x000fea0003800000 */
[-CC-:B-1----:R-:W-:Y:S01]  /*38f0*/  FFMA.FTZ R37, R149, R2.reuse, R165.reuse ;  /* 0x0000000295257223 */ /* 0x182fe200000100a5 */
[-CC-:B------:R-:W-:Y:S01]  /*3900*/  FFMA.FTZ R36, R144, R2.reuse, R165.reuse ;  /* 0x0000000290247223 */ /* 0x180fe200000100a5 */
[-CC-:B------:R-:W-:Y:S01]  /*3910*/  FFMA.FTZ R39, R147, R2.reuse, R165.reuse ;  /* 0x0000000293277223 */ /* 0x180fe200000100a5 */
[-C--:B------:R-:W-:Y:S01]  /*3920*/  FFMA.FTZ R4, R151, R2.reuse, R165 ;  /* 0x0000000297047223 */ /* 0x080fe200000100a5 */
[----:B------:R-:W-:Y:S01]  /*3930*/  FADD.FTZ R38, R114, -R37 ;  /* 0x8000002572267221 */ /* 0x000fe20000010000 */
[-CC-:B------:R-:W-:Y:S01]  /*3940*/  FFMA.FTZ R40, R146, R2.reuse, R165.reuse ;  /* 0x0000000292287223 */ /* 0x180fe200000100a5 */
[-CC-:B------:R-:W-:Y:S01]  /*3950*/  FFMA.FTZ R110, R148, R2.reuse, R165.reuse ;  /* 0x00000002946e7223 */ /* 0x180fe200000100a5 */
[-CC-:B------:R-:W-:Y:S01]  /*3960*/  FFMA.FTZ R37, R145, R2.reuse, R165.reuse ;  /* 0x0000000291257223 */ /* 0x180fe200000100a5 */
        /* <DEDUP_REMOVED lines=35> */
.L_x_3940:
[----:B------:R-:W-:Y:S05]  /*3ba0*/  BSYNC.RECONVERGENT B2 ;  /* 0x0000000000027941 */ /* 0x000fea0003800200 */
.L_x_3939:
        /* <DEDUP_REMOVED lines=10> */
.L_x_3942:
[----:B------:R-:W-:Y:S05]  /*3c50*/  BSYNC.RECONVERGENT B2 ;  /* 0x0000000000027941 */ /* 0x000fea0003800200 */
.L_x_3941:
        /* <DEDUP_REMOVED lines=10> */
.L_x_3944:
[----:B------:R-:W-:Y:S05]  /*3d00*/  BSYNC.RECONVERGENT B2 ;  /* 0x0000000000027941 */ /* 0x000fea0003800200 */
.L_x_3943:
        /* <DEDUP_REMOVED lines=10> */
.L_x_3946:
[----:B------:R-:W-:Y:S05]  /*3db0*/  BSYNC.RECONVERGENT B2 ;  /* 0x0000000000027941 */ /* 0x000fea0003800200 */
.L_x_3945:
        /* <DEDUP_REMOVED lines=10> */
.L_x_3948:
[----:B------:R-:W-:Y:S05]  /*3e60*/  BSYNC.RECONVERGENT B2 ;  /* 0x0000000000027941 */ /* 0x000fea0003800200 */
.L_x_3947:
        /* <DEDUP_REMOVED lines=10> */
.L_x_3950:
[----:B------:R-:W-:Y:S05]  /*3f10*/  BSYNC.RECONVERGENT B2 ;  /* 0x0000000000027941 */ /* 0x000fea0003800200 */
.L_x_3949:
        /* <DEDUP_REMOVED lines=10> */
.L_x_3952:
[----:B------:R-:W-:Y:S05]  /*3fc0*/  BSYNC.RECONVERGENT B2 ;  /* 0x0000000000027941 */ /* 0x000fea0003800200 */
.L_x_3951:
[----:B------:R-:W-:Y:S05]  /*3fd0*/  @!P3 BRA `(.L_x_3937) ;  /* 0x000000040068b947 */ /* 0x000fea0003800000 */
[----:B------:R-:W-:-:S05]  /*3fe0*/  FMUL.FTZ R4, R43, UR13 ;  /* 0x0000000d2b047c20 */ /* 0x000fca0008410000 */
[----:B------:R-:W-:-:S04]  /*3ff0*/  F2FP.BF16.F32.PACK_AB R4, RZ, R4 ;  /* 0x00000004ff04723e */ /* 0x000fc800000010ff */
[----:B------:R-:W-:Y:S01]  /*4000*/  PRMT R107, R107, 0x5410, R4 ;  /* 0x000054106b6b7816 */ /* 0x000fe20000000004 */
[----:B------:R-:W-:Y:S06]  /*4010*/  BRA `(.L_x_3937) ;  /* 0x0000000400587947 */ /* 0x000fec0003800000 */
.L_x_3938:
        /* <DEDUP_REMOVED lines=10> */
.L_x_3954:
[----:B------:R-:W-:Y:S05]  /*40c0*/  BSYNC.RECONVERGENT B2 ;  /* 0x0000000000027941 */ /* 0x000fea0003800200 */
.L_x_3953:
        /* <DEDUP_REMOVED lines=9> */
[----:B-1----:R-:W-:-:S07]  /*4160*/  PRMT R104, R104, 0x5410, R4 ;  /* 0x0000541068687816 */ /* 0x002fce0000000004 */
.L_x_3956:
[----:B------:R-:W-:Y:S05]  /*4170*/  BSYNC.RECONVERGENT B2 ;  /* 0x0000000000027941 */ /* 0x000fea0003800200 */
.L_x_3955:
        /* <DEDUP_REMOVED lines=10> */
.L_x_3958:
[----:B------:R-:W-:Y:S05]  /*4220*/  BSYNC.RECONVERGENT B2 ;  /* 0x0000000000027941 */ /* 0x000fea0003800200 */
.L_x_3957:
        /* <DEDUP_REMOVED lines=10> */
.L_x_3960:
[----:B------:R-:W-:Y:S05]  /*42d0*/  BSYNC.RECONVERGENT B2 ;  /* 0x0000000000027941 */ /* 0x000fea0003800200 */
.L_x_3959:
        /* <DEDUP_REMOVED lines=10> */
.L_x_3962:
[----:B------:R-:W-:Y:S05]  /*4380*/  BSYNC.RECONVERGENT B2 ;  /* 0x0000000000027941 */ /* 0x000fea0003800200 */
.L_x_3961:
        /* <DEDUP_REMOVED lines=10> */
.L_x_3964:
[----:B------:R-:W-:Y:S05]  /*4430*/  BSYNC.RECONVERGENT B2 ;  /* 0x0000000000027941 */ /* 0x000fea0003800200 */
.L_x_3963:
        /* <DEDUP_REMOVED lines=10> */
.L_x_3966:
[----:B------:R-:W-:Y:S05]  /*44e0*/  BSYNC.RECONVERGENT B2 ;  /* 0x0000000000027941 */ /* 0x000fea0003800200 */
.L_x_3965:
        /* <DEDUP_REMOVED lines=9> */
.L_x_3937:
[----:B------:R-:W-:Y:S05]  /*4580*/  BSYNC.RECONVERGENT B1 ;  /* 0x0000000000017941 */ /* 0x000fea0003800200 */
.L_x_3934:
[----:B-1----:R-:W1:Y:S01]  /*4590*/  @P1 LDC.64 R112, c[0x0][0x478] ;  /* 0x00011e00ff701b82 */ /* 0x002e620000000a00 */
[----:B------:R-:W-:Y:S01]  /*45a0*/  @P1 IADD3 R4, PT, PT, R163, 0x20, RZ ;  /* 0x00000020a3041810 */ /* 0x000fe20007ffe0ff */
[----:B------:R-:W-:Y:S06]  /*45b0*/  BSSY.RECONVERGENT B1, `(.L_x_3967) ;  /* 0x0000156000017945 */ /* 0x000fec0003800200 */
[----:B------:R-:W2:Y:S01]  /*45c0*/  @P3 LDC.64 R110, c[0x0][0x468] ;  /* 0x00011a00ff6e3b82 */ /* 0x000ea20000000a00 */
[----:B-1----:R-:W-:Y:S01]  /*45d0*/  @P1 IMAD.WIDE.U32 R112, R4, 0x20, R112 ;  /* 0x0000002004701825 */ /* 0x002fe200078e0070 */
[----:B------:R-:W-:-:S04]  /*45e0*/  @P3 IADD3 R4, PT, PT, R161, 0x20, RZ ;  /* 0x00000020a1043810 */ /* 0x000fc80007ffe0ff */
[----:B------:R1:W-:Y:S01]  /*45f0*/  @P1 STG.E.128 desc[UR6][R112.64], R36 ;  /* 0x0000002470001986 */ /* 0x0003e2000c101d06 */
[----:B--2---:R-:W-:-:S03]  /*4600*/  @P3 IMAD.WIDE.U32 R110, R4, 0x10, R110 ;  /* 0x00000010046e3825 */ /* 0x004fc600078e006e */
[----:B------:R1:W-:Y:S04]  /*4610*/  @P1 STG.E.128 desc[UR6][R112.64+0x10], R40 ;  /* 0x0000102870001986 */ /* 0x0003e8000c101d06 */
[----:B------:R1:W-:Y:S01]  /*4620*/  @P3 STG.E.128 desc[UR6][R110.64], R104 ;  /* 0x000000686e003986 */ /* 0x0003e2000c101d06 */
[----:B------:R-:W-:Y:S05]  /*4630*/  @!P0 BRA `(.L_x_3968) ;  /* 0x00000008000c8947 */ /* 0x000fea0003800000 */
[----:B------:R-:W-:Y:S05]  /*4640*/  @!P1 BRA `(.L_x_3969) ;  /* 0x0000000400049947 */ /* 0x000fea0003800000 */
[-CC-:B-1----:R-:W-:Y:S01]  /*4650*/  @P2 FFMA.FTZ R36, R122, R2.reuse, R165.reuse ;  /* 0x000000027a242223 */ /* 0x182fe200000100a5 */
[-CC-:B------:R-:W-:Y:S01]  /*4660*/  @P2 FFMA.FTZ R37, R153, R2.reuse, R165.reuse ;  /* 0x0000000299252223 */ /* 0x180fe200000100a5 */
[-CC-:B------:R-:W-:Y:S01]  /*4670*/  @P2 FFMA.FTZ R6, R155, R2.reuse, R165.reuse ;  /* 0x000000029b062223 */ /* 0x180fe200000100a5 */
[-C--:B------:R-:W-:Y:S01]  /*4680*/  @P2 FFMA.FTZ R4, R140, R2.reuse, R165 ;  /* 0x000000028c042223 */ /* 0x080fe200000100a5 */
[----:B------:R-:W-:Y:S01]  /*4690*/  @P2 FADD.FTZ R36, R9, -R36 ;  /* 0x8000002409242221 */ /* 0x000fe20000010000 */
[----:B------:R-:W-:Y:S01]  /*46a0*/  @P2 FADD.FTZ R37, R116, -R37 ;  /* 0x8000002574252221 */ /* 0x000fe20000010000 */
[-CC-:B------:R-:W-:Y:S01]  /*46b0*/  @P2 FFMA.FTZ R40, R126, R2.reuse, R165.reuse ;  /* 0x000000027e282223 */ /* 0x180fe200000100a5 */
[-CC-:B------:R-:W-:Y:S01]  /*46c0*/  @P2 FFMA.FTZ R41, R157, R2.reuse, R165.reuse ;  /* 0x000000029d292223 */ /* 0x180fe200000100a5 */
[-CC-:B------:R-:W-:Y:S01]  /*46d0*/  @P2 FFMA.FTZ R42, R124, R2.reuse, R165.reuse ;  /* 0x000000027c2a2223 */ /* 0x180fe200000100a5 */
[----:B------:R-:W-:Y:S01]  /*46e0*/  MOV R43, R15 ;  /* 0x0000000f002b7202 */ /* 0x000fe20000000f00 */
[----:B------:R-:W-:Y:S01]  /*46f0*/  @P2 FFMA.FTZ R2, R159, R2, R165 ;  /* 0x000000029f022223 */ /* 0x000fe200000100a5 */
[----:B------:R-:W-:Y:S01]  /*4700*/  @P2 FFMA.FTZ R43, R5, R36, R15 ;  /* 0x00000024052b2223 */ /* 0x000fe2000001000f */
[----:B------:R-:W-:Y:S01]  /*4710*/  @P2 FADD.FTZ R4, R123, -R4 ;  /* 0x800000047b042221 */ /* 0x000fe20000010000 */
[----:B------:R-:W-:Y:S01]  /*4720*/  @P2 FADD.FTZ R39, R117, -R6 ;  /* 0x8000000675272221 */ /* 0x000fe20000010000 */
[----:B------:R-:W-:Y:S01]  /*4730*/  MOV R36, R16 ;  /* 0x0000001000247202 */ /* 0x000fe20000000f00 */
[----:B------:R-:W1:Y:S01]  /*4740*/  @P3 LDC R6, c[0x0][0x40c] ;  /* 0x00010300ff063b82 */ /* 0x000e620000000800 */
[C---:B------:R-:W-:Y:S01]  /*4750*/  @P2 FFMA.FTZ R36, R5.reuse, R37, R16 ;  /* 0x0000002505242223 */ /* 0x040fe20000010010 */
[----:B------:R-:W-:Y:S01]  /*4760*/  MOV R37, R17 ;  /* 0x0000001100257202 */ /* 0x000fe20000000f00 */
[----:B------:R-:W-:Y:S01]  /*4770*/  @P2 FFMA.FTZ R37, R5, R4, R17 ;  /* 0x0000000405252223 */ /* 0x000fe20000010011 */
[----:B------:R-:W-:Y:S01]  /*4780*/  @P2 FADD.FTZ R4, R119, -R2 ;  /* 0x8000000277042221 */ /* 0x000fe20000010000 */
[----:B------:R-:W-:Y:S01]  /*4790*/  @P2 FADD.FTZ R40, R121, -R40 ;  /* 0x8000002879282221 */ /* 0x000fe20000010000 */
[----:B------:R-:W-:Y:S01]  /*47a0*/  MOV R38, R18 ;  /* 0x0000001200267202 */ /* 0x000fe20000000f00 */
[C---:B------:R-:W-:Y:S01]  /*47b0*/  @P2 FFMA.FTZ R38, R5.reuse, R39, R18 ;  /* 0x0000002705262223 */ /* 0x040fe20000010012 */
[----:B------:R-:W2:Y:S01]  /*47c0*/  @P3 LDC R165, c[0x0][0x40c] ;  /* 0x00010300ffa53b82 */ /* 0x000ea20000000800 */
[----:B------:R-:W-:Y:S01]  /*47d0*/  @P2 FADD.FTZ R41, R118, -R41 ;  /* 0x8000002976292221 */ /* 0x000fe20000010000 */
[----:B------:R-:W-:Y:S01]  /*47e0*/  MOV R39, R19 ;  /* 0x0000001300277202 */ /* 0x000fe20000000f00 */
[----:B------:R-:W-:Y:S01]  /*47f0*/  @P2 FFMA.FTZ R39, R5, R40, R19 ;  /* 0x0000002805272223 */ /* 0x000fe20000010013 */
[----:B------:R-:W-:Y:S01]  /*4800*/  @P2 FADD.FTZ R42, R11, -R42 ;  /* 0x8000002a0b2a2221 */ /* 0x000fe20000010000 */
[----:B------:R-:W-:Y:S01]  /*4810*/  MOV R40, R12 ;  /* 0x0000000c00287202 */ /* 0x000fe20000000f00 */
[C---:B------:R-:W-:Y:S01]  /*4820*/  @P2 FFMA.FTZ R40, R5.reuse, R41, R12 ;  /* 0x0000002905282223 */ /* 0x040fe2000001000c */
[----:B------:R-:W-:Y:S01]  /*4830*/  MOV R41, R13 ;  /* 0x0000000d00297202 */ /* 0x000fe20000000f00 */
[----:B------:R-:W3:Y:S01]  /*4840*/  @P3 LDC R110, c[0x0][0x40c] ;  /* 0x00010300ff6e3b82 */ /* 0x000ee20000000800 */
[C---:B------:R-:W-:Y:S01]  /*4850*/  @P2 FFMA.FTZ R41, R5.reuse, R42, R13 ;  /* 0x0000002a05292223 */ /* 0x040fe2000001000d */
[----:B------:R-:W-:Y:S01]  /*4860*/  MOV R42, R14 ;  /* 0x0000000e002a7202 */ /* 0x000fe20000000f00 */
[----:B------:R-:W-:-:S05]  /*4870*/  @P2 FFMA.FTZ R42, R5, R4, R14 ;  /* 0x00000004052a2223 */ /* 0x000fca000001000e */
[----:B------:R-:W4:Y:S01]  /*4880*/  @P3 LDC R113, c[0x0][0x40c] ;  /* 0x00010300ff713b82 */ /* 0x000f220000000800 */
[----:B-1----:R-:W-:-:S05]  /*4890*/  @P3 FMUL.FTZ R5, R37, R6 ;  /* 0x0000000625053220 */ /* 0x002fca0000410000 */
[----:B------:R-:W-:Y:S02]  /*48a0*/  @P3 F2FP.BF16.F32.PACK_AB R5, RZ, R5 ;  /* 0x00000005ff05323e */ /* 0x000fe400000010ff */
[----:B------:R-:W1:Y:S01]  /*48b0*/  @P3 LDC R112, c[0x0][0x40c] ;  /* 0x00010300ff703b82 */ /* 0x000e620000000800 */
[----:B--2---:R-:W-:-:S05]  /*48c0*/  @P3 FMUL.FTZ R4, R36, R165 ;  /* 0x000000a524043220 */ /* 0x004fca0000410000 */
[----:B------:R-:W-:Y:S02]  /*48d0*/  @P3 F2FP.BF16.F32.PACK_AB R4, RZ, R4 ;  /* 0x00000004ff04323e */ /* 0x000fe400000010ff */
[----:B------:R-:W2:Y:S01]  /*48e0*/  @P3 LDC R2, c[0x0][0x40c] ;  /* 0x00010300ff023b82 */ /* 0x000ea20000000800 */
[----:B---3--:R-:W-:Y:S01]  /*48f0*/  @P3 FMUL.FTZ R6, R38, R110 ;  /* 0x0000006e26063220 */ /* 0x008fe20000410000 */
[----:B------:R-:W-:-:S04]  /*4900*/  @P3 PRMT R104, R4, 0x7610, R104 ;  /* 0x0000761004683816 */ /* 0x000fc80000000068 */
[----:B------:R-:W-:Y:S02]  /*4910*/  @P3 F2FP.BF16.F32.PACK_AB R6, RZ, R6 ;  /* 0x00000006ff06323e */ /* 0x000fe400000010ff */
[----:B------:R-:W3:Y:S01]  /*4920*/  @P3 LDC R111, c[0x0][0x40c] ;  /* 0x00010300ff6f3b82 */ /* 0x000ee20000000800 */
[----:B----4-:R-:W-:Y:S01]  /*4930*/  @P3 FMUL.FTZ R113, R40, R113 ;  /* 0x0000007128713220 */ /* 0x010fe20000410000 */
[----:B------:R-:W-:Y:S02]  /*4940*/  @P3 PRMT R105, R6, 0x7610, R105 ;  /* 0x0000761006693816 */ /* 0x000fe40000000069 */
[----:B------:R-:W-:Y:S02]  /*4950*/  @P3 PRMT R104, R104, 0x5410, R5 ;  /* 0x0000541068683816 */ /* 0x000fe40000000005 */
        /* <DEDUP_REMOVED lines=16> */
.L_x_3969:
[-CC-:B-1----:R-:W-:Y:S01]  /*4a60*/  @P2 FFMA.FTZ R111, R153, R2.reuse, R165.reuse ;  /* 0x00000002996f2223 */ /* 0x182fe200000100a5 */
[----:B------:R-:W1:Y:S01]  /*4a70*/  @P3 LDC R113, c[0x0][0x40c] ;  /* 0x00010300ff713b82 */ /* 0x000e620000000800 */
[----:B------:R-:W-:Y:S01]  /*4a80*/  @P2 FFMA.FTZ R4, R140, R2, R165 ;  /* 0x000000028c042223 */ /* 0x000fe200000100a5 */
[----:B------:R-:W-:Y:S01]  /*4a90*/  MOV R110, R16 ;  /* 0x00000010006e7202 */ /* 0x000fe20000000f00 */
[----:B------:R-:W-:Y:S01]  /*4aa0*/  @P2 FADD.FTZ R111, R116, -R111 ;  /* 0x8000006f746f2221 */ /* 0x000fe20000010000 */
[----:B------:R-:W-:Y:S01]  /*4ab0*/  MOV R112, R17 ;  /* 0x0000001100707202 */ /* 0x000fe20000000f00 */
[----:B------:R-:W-:Y:S01]  /*4ac0*/  @P2 FADD.FTZ R4, R123, -R4 ;  /* 0x800000047b042221 */ /* 0x000fe20000010000 */
[----:B------:R-:W-:Y:S01]  /*4ad0*/  MOV R6, R18 ;  /* 0x0000001200067202 */ /* 0x000fe20000000f00 */
[C---:B------:R-:W-:Y:S01]  /*4ae0*/  @P2 FFMA.FTZ R110, R5.reuse, R111, R16 ;  /* 0x0000006f056e2223 */ /* 0x040fe20000010010 */
[----:B0-----:R-:W0:Y:S01]  /*4af0*/  @P3 LDC R136, c[0x0][0x40c] ;  /* 0x00010300ff883b82 */ /* 0x001e220000000800 */
[----:B------:R-:W-:Y:S01]  /*4b00*/  @P2 FFMA.FTZ R112, R5, R4, R17 ;  /* 0x0000000405702223 */ /* 0x000fe20000010011 */
[-CC-:B------:R-:W-:Y:S01]  /*4b10*/  @P2 FFMA.FTZ R4, R155, R2.reuse, R165.reuse ;  /* 0x000000029b042223 */ /* 0x180fe200000100a5 */
[----:B------:R-:W-:-:S03]  /*4b20*/  @P2 FFMA.FTZ R138, R124, R2, R165 ;  /* 0x000000027c8a2223 */ /* 0x000fc600000100a5 */
[----:B------:R-:W-:Y:S01]  /*4b30*/  @P2 FADD.FTZ R4, R117, -R4 ;  /* 0x8000000475042221 */ /* 0x000fe20000010000 */
[----:B------:R-:W-:Y:S01]  /*4b40*/  @P2 FADD.FTZ R138, R11, -R138 ;  /* 0x8000008a0b8a2221 */ /* 0x000fe20000010000 */
[----:B------:R-:W2:Y:S02]  /*4b50*/  @P3 LDC R111, c[0x0][0x40c] ;  /* 0x00010300ff6f3b82 */ /* 0x000ea40000000800 */
[----:B------:R-:W-:Y:S01]  /*4b60*/  @P2 FFMA.FTZ R6, R5, R4, R18 ;  /* 0x0000000405062223 */ /* 0x000fe20000010012 */
[----:B------:R-:W-:-:S04]  /*4b70*/  @P2 FFMA.FTZ R4, R126, R2, R165 ;  /* 0x000000027e042223 */ /* 0x000fc800000100a5 */
[----:B------:R-:W-:Y:S01]  /*4b80*/  @P2 FADD.FTZ R134, R121, -R4 ;  /* 0x8000000479862221 */ /* 0x000fe20000010000 */
[----:B-1----:R-:W-:Y:S01]  /*4b90*/  @P3 FMUL.FTZ R113, R112, R113 ;  /* 0x0000007170713220 */ /* 0x002fe20000410000 */
[----:B------:R-:W-:Y:S02]  /*4ba0*/  MOV R4, R19 ;  /* 0x0000001300047202 */ /* 0x000fe40000000f00 */
[----:B------:R-:W-:Y:S02]  /*4bb0*/  @P2 FFMA.FTZ R4, R5, R134, R19 ;  /* 0x0000008605042223 */ /* 0x000fe40000010013 */
[----:B------:R-:W-:Y:S02]  /*4bc0*/  @P3 F2FP.BF16.F32.PACK_AB R134, RZ, R113 ;  /* 0x00000071ff86323e */ /* 0x000fe400000010ff */
[----:B------:R-:W1:Y:S01]  /*4bd0*/  @P3 LDC R113, c[0x0][0x40c] ;  /* 0x00010300ff713b82 */ /* 0x000e620000000800 */
[----:B0-----:R-:W-:-:S05]  /*4be0*/  @P3 FMUL.FTZ R6, R6, R136 ;  /* 0x0000008806063220 */ /* 0x001fca0000410000 */
[----:B------:R-:W-:Y:S02]  /*4bf0*/  @P3 F2FP.BF16.F32.PACK_AB R6, RZ, R6 ;  /* 0x00000006ff06323e */ /* 0x000fe400000010ff */
[----:B------:R-:W0:Y:S01]  /*4c00*/  @P3 LDC R136, c[0x0][0x40c] ;  /* 0x00010300ff883b82 */ /* 0x000e220000000800 */
[----:B--2---:R-:W-:Y:S01]  /*4c10*/  @P3 FMUL.FTZ R111, R110, R111 ;  /* 0x0000006f6e6f3220 */ /* 0x004fe20000410000 */
[----:B------:R-:W-:Y:S01]  /*4c20*/  @P2 FFMA.FTZ R110, R157, R2, R165 ;  /* 0x000000029d6e2223 */ /* 0x000fe200000100a5 */
[----:B------:R-:W-:-:S03]  /*4c30*/  @P3 PRMT R105, R6, 0x7610, R105 ;  /* 0x0000761006693816 */ /* 0x000fc60000000069 */
[----:B------:R-:W-:Y:S01]  /*4c40*/  @P2 FADD.FTZ R112, R118, -R110 ;  /* 0x8000006e76702221 */ /* 0x000fe20000010000 */
[----:B------:R-:W-:-:S03]  /*4c50*/  MOV R110, R12 ;  /* 0x0000000c006e7202 */ /* 0x000fc60000000f00 */
[C---:B------:R-:W-:Y:S01]  /*4c60*/  @P2 FFMA.FTZ R110, R5.reuse, R112, R12 ;  /* 0x00000070056e2223 */ /* 0x040fe2000001000c */
[----:B------:R-:W-:Y:S02]  /*4c70*/  @P3 F2FP.BF16.F32.PACK_AB R112, RZ, R111 ;  /* 0x0000006fff70323e */ /* 0x000fe400000010ff */
[----:B------:R-:W-:Y:S01]  /*4c80*/  MOV R111, R13 ;  /* 0x0000000d006f7202 */ /* 0x000fe20000000f00 */
[----:B------:R-:W-:Y:S01]  /*4c90*/  @P2 FFMA.FTZ R111, R5, R138, R13 ;  /* 0x0000008a056f2223 */ /* 0x000fe2000001000d */
[----:B------:R-:W-:Y:S01]  /*4ca0*/  @P3 PRMT R104, R112, 0x7610, R104 ;  /* 0x0000761070683816 */ /* 0x000fe20000000068 */
[----:B------:R-:W-:Y:S01]  /*4cb0*/  @P2 FFMA.FTZ R112, R159, R2, R165 ;  /* 0x000000029f702223 */ /* 0x000fe200000100a5 */
[----:B-1----:R-:W-:Y:S02]  /*4cc0*/  @P3 FMUL.FTZ R113, R4, R113 ;  /* 0x0000007104713220 */ /* 0x002fe40000410000 */
[----:B------:R-:W-:Y:S01]  /*4cd0*/  @P3 PRMT R104, R104, 0x5410, R134 ;  /* 0x0000541068683816 */ /* 0x000fe20000000086 */
[----:B------:R-:W-:Y:S01]  /*4ce0*/  @P2 FADD.FTZ R134, R119, -R112 ;  /* 0x8000007077862221 */ /* 0x000fe20000010000 */
[----:B------:R-:W1:Y:S01]  /*4cf0*/  @P3 LDC R4, c[0x0][0x40c] ;  /* 0x00010300ff043b82 */ /* 0x000e620000000800 */
[----:B------:R-:W-:-:S02]  /*4d00*/  MOV R112, R14 ;  /* 0x0000000e00707202 */ /* 0x000fc40000000f00 */
[----:B------:R-:W-:Y:S01]  /*4d10*/  @P2 FFMA.FTZ R112, R5, R134, R14 ;  /* 0x0000008605702223 */ /* 0x000fe2000001000e */
[----:B------:R-:W-:-:S04]  /*4d20*/  @P3 F2FP.BF16.F32.PACK_AB R113, RZ, R113 ;  /* 0x00000071ff71323e */ /* 0x000fc800000010ff */
[----:B------:R-:W2:Y:S01]  /*4d30*/  @P3 LDC R134, c[0x0][0x40c] ;  /* 0x00010300ff863b82 */ /* 0x000ea20000000800 */
[----:B------:R-:W-:Y:S01]  /*4d40*/  @P3 PRMT R105, R105, 0x5410, R113 ;  /* 0x0000541069693816 */ /* 0x000fe20000000071 */
[----:B-1----:R-:W-:-:S05]  /*4d50*/  @P3 FMUL.FTZ R4, R110, R4 ;  /* 0x000000046e043220 */ /* 0x002fca0000410000 */
[----:B------:R-:W-:Y:S01]  /*4d60*/  @P3 F2FP.BF16.F32.PACK_AB R4, RZ, R4 ;  /* 0x00000004ff04323e */ /* 0x000fe200000010ff */
[----:B--2---:R-:W-:Y:S01]  /*4d70*/  @P3 FMUL.FTZ R110, R111, R134 ;  /* 0x000000866f6e3220 */ /* 0x004fe20000410000 */
[----:B0-----:R-:W-:Y:S02]  /*4d80*/  @P3 FMUL.FTZ R111, R112, R136 ;  /* 0x00000088706f3220 */ /* 0x001fe40000410000 */
[----:B------:R-:W-:Y:S02]  /*4d90*/  @P3 PRMT R106, R4, 0x7610, R106 ;  /* 0x00007610046a3816 */ /* 0x000fe4000000006a */
[----:B------:R-:W-:Y:S02]  /*4da0*/  @P3 F2FP.BF16.F32.PACK_AB R110, RZ, R110 ;  /* 0x0000006eff6e323e */ /* 0x000fe400000010ff */
[----:B------:R-:W-:Y:S02]  /*4db0*/  @P3 F2FP.BF16.F32.PACK_AB R111, RZ, R111 ;  /* 0x0000006fff6f323e */ /* 0x000fe400000010ff */
[----:B------:R-:W-:-:S02]  /*4dc0*/  @P3 PRMT R106, R106, 0x5410, R110 ;  /* 0x000054106a6a3816 */ /* 0x000fc4000000006e */
        /* <DEDUP_REMOVED lines=10> */
.L_x_3968:
[----:B------:R-:W-:Y:S05]  /*4e70*/  @!P1 BRA `(.L_x_3971) ;  /* 0x0000000400cc9947 */ /* 0x000fea0003800000 */
[----:B------:R-:W-:Y:S01]  /*4e80*/  BSSY.RECONVERGENT B2, `(.L_x_3972) ;  /* 0x000000c000027945 */ /* 0x000fe20003800200 */
[----:B------:R-:W-:Y:S01]  /*4e90*/  ISETP.GT.AND P0, PT, R6, RZ, PT ;  /* 0x000000ff0600720c */ /* 0x000fe20003f04270 */
[----:B------:R-:W-:Y:S02]  /*4ea0*/  FFMA.FTZ R4, R122, R2, R165 ;  /* 0x000000027a047223 */ /* 0x000fe400000100a5 */
[----:B------:R-:W-:Y:S10]  /*4eb0*/  @!P3 BRA `(.L_x_3973) ;  /* 0x000000000020b947 */ /* 0x000ff40003800000 */
        /* <DEDUP_REMOVED lines=8> */
.L_x_3973:
[----:B------:R-:W-:Y:S05]  /*4f40*/  BSYNC.RECONVERGENT B2 ;  /* 0x0000000000027941 */ /* 0x000fea0003800200 */
.L_x_3972:
        /* <DEDUP_REMOVED lines=10> */
.L_x_3975:
[----:B------:R-:W-:Y:S05]  /*4ff0*/  BSYNC.RECONVERGENT B2 ;  /* 0x0000000000027941 */ /* 0x000fea0003800200 */
.L_x_3974:
        /* <DEDUP_REMOVED lines=10> */
.L_x_3977:
[----:B------:R-:W-:Y:S05]  /*50a0*/  BSYNC.RECONVERGENT B2 ;  /* 0x0000000000027941 */ /* 0x000fea0003800200 */
.L_x_3976:
        /* <DEDUP_REMOVED lines=10> */
.L_x_3979:
[----:B------:R-:W-:Y:S05]  /*5150*/  BSYNC.RECONVERGENT B2 ;  /* 0x0000000000027941 */ /* 0x000fea0003800200 */
.L_x_3978:
        /* <DEDUP_REMOVED lines=10> */
.L_x_3981:
[----:B------:R-:W-:Y:S05]  /*5200*/  BSYNC.RECONVERGENT B2 ;  /* 0x0000000000027941 */ /* 0x000fea0003800200 */
.L_x_3980:
        /* <DEDUP_REMOVED lines=10> */
.L_x_3983:
[----:B------:R-:W-:Y:S05]  /*52b0*/  BSYNC.RECONVERGENT B2 ;  /* 0x0000000000027941 */ /* 0x000fea0003800200 */
.L_x_3982:
        /* <DEDUP_REMOVED lines=10> */
.L_x_3985:
[----:B------:R-:W-:Y:S05]  /*5360*/  BSYNC.RECONVERGENT B2 ;  /* 0x0000000000027941 */ /* 0x000fea0003800200 */
.L_x_3984:
[-CC-:B-1----:R-:W-:Y:S01]  /*5370*/  FFMA.FTZ R38, R126, R2.reuse, R165.reuse ;  /* 0x000000027e267223 */ /* 0x182fe200000100a5 */
        /* <DEDUP_REMOVED lines=35> */
.L_x_3971:
[----:B------:R-:W2:Y:S01]  /*55b0*/  @P3 LDC R4, c[0x0][0x40c] ;  /* 0x00010300ff043b82 */ /* 0x000ea20000000800 */
        /* <DEDUP_REMOVED lines=10> */
.L_x_3987:
[----:B------:R-:W-:Y:S05]  /*5660*/  BSYNC.RECONVERGENT B2 ;  /* 0x0000000000027941 */ /* 0x000fea0003800200 */
.L_x_3986:
        /* <DEDUP_REMOVED lines=10> */
.L_x_3989:
[----:B------:R-:W-:Y:S05]  /*5710*/  BSYNC.RECONVERGENT B2 ;  /* 0x0000000000027941 */ /* 0x000fea0003800200 */
.L_x_3988:
        /* <DEDUP_REMOVED lines=10> */
.L_x_3991:
[----:B------:R-:W-:Y:S05]  /*57c0*/  BSYNC.RECONVERGENT B2 ;  /* 0x0000000000027941 */ /* 0x000fea0003800200 */
.L_x_3990:
        /* <DEDUP_REMOVED lines=10> */
.L_x_3993:
[----:B------:R-:W-:Y:S05]  /*5870*/  BSYNC.RECONVERGENT B2 ;  /* 0x0000000000027941 */ /* 0x000fea0003800200 */
.L_x_3992:
        /* <DEDUP_REMOVED lines=10> */
.L_x_3995:
[----:B------:R-:W-:Y:S05]  /*5920*/  BSYNC.RECONVERGENT B2 ;  /* 0x0000000000027941 */ /* 0x000fea0003800200 */
.L_x_3994:
        /* <DEDUP_REMOVED lines=10> */
.L_x_3997:
[----:B------:R-:W-:Y:S05]  /*59d0*/  BSYNC.RECONVERGENT B2 ;  /* 0x0000000000027941 */ /* 0x000fea0003800200 */
.L_x_3996:
[----:B------:R-:W-:Y:S01]  /*59e0*/  BSSY.RECONVERGENT B2, `(.L_x_3998) ;  /* 0x000000b000027945 */ /* 0x000fe20003800200 */
[----:B-1----:R-:W-:-:S03]  /*59f0*/  FFMA.FTZ R110, R122, R2, R165 ;  /* 0x000000027a6e7223 */ /* 0x002fc600000100a5 */
        /* <DEDUP_REMOVED lines=9> */
.L_x_3999:
[----:B------:R-:W-:Y:S05]  /*5a90*/  BSYNC.RECONVERGENT B2 ;  /* 0x0000000000027941 */ /* 0x000fea0003800200 */
.L_x_3998:
[----:B------:R-:W-:Y:S01]  /*5aa0*/  FADD.FTZ R110, R9, -R110 ;  /* 0x8000006e096e7221 */ /* 0x000fe20000010000 */
[----:B------:R-:W-:-:S03]  /*5ab0*/  ISETP.GT.AND P0, PT, R6, RZ, PT ;  /* 0x000000ff0600720c */ /* 0x000fc60003f04270 */
[----:B------:R-:W-:-:S05]  /*5ac0*/  FMUL.FTZ R110, R5, R110 ;  /* 0x0000006e056e7220 */ /* 0x000fca0000410000 */
[----:B------:R-:W-:-:S05]  /*5ad0*/  FSEL R5, R110, RZ, P0 ;  /* 0x000000ff6e057208 */ /* 0x000fca0000000000 */
[----:B--2---:R-:W-:-:S05]  /*5ae0*/  @P3 FMUL.FTZ R4, R5, R4 ;  /* 0x0000000405043220 */ /* 0x004fca0000410000 */
[----:B------:R-:W-:-:S04]  /*5af0*/  @P3 F2FP.BF16.F32.PACK_AB R4, RZ, R4 ;  /* 0x00000004ff04323e */ /* 0x000fc800000010ff */
[----:B------:R-:W-:-:S07]  /*5b00*/  @P3 PRMT R107, R107, 0x5410, R4 ;  /* 0x000054106b6b3816 */ /* 0x000fce0000000004 */
.L_x_3970:
[----:B------:R-:W-:Y:S05]  /*5b10*/  BSYNC.RECONVERGENT B1 ;  /* 0x0000000000017941 */ /* 0x000fea0003800200 */
.L_x_3967:
[----:B------:R-:W1:Y:S01]  /*5b20*/  @P1 LDC.64 R112, c[0x0][0x478] ;  /* 0x00011e00ff701b82 */ /* 0x000e620000000a00 */
[----:B------:R-:W-:Y:S02]  /*5b30*/  @P1 IADD3 R163, PT, PT, R163, 0x40, RZ ;  /* 0x00000040a3a31810 */ /* 0x000fe40007ffe0ff */
[----:B------:R-:W-:-:S05]  /*5b40*/  @P3 IADD3 R161, PT, PT, R161, 0x40, RZ ;  /* 0x00000040a1a13810 */ /* 0x000fca0007ffe0ff */
[----:B------:R-:W2:Y:S08]  /*5b50*/  @P3 LDC.64 R110, c[0x0][0x468] ;  /* 0x00011a00ff6e3b82 */ /* 0x000eb00000000a00 */
[----:B------:R-:W3:Y:S01]  /*5b60*/  LDC.64 R4, c[0x0][0x380] ;  /* 0x0000e000ff047b82 */ /* 0x000ee20000000a00 */
[----:B-1----:R-:W-:-:S05]  /*5b70*/  @P1 IMAD.WIDE.U32 R112, R163, 0x20, R112 ;  /* 0x00000020a3701825 */ /* 0x002fca00078e0070 */
[----:B------:R1:W-:Y:S01]  /*5b80*/  @P1 STG.E.128 desc[UR6][R112.64], R36 ;  /* 0x0000002470001986 */ /* 0x0003e2000c101d06 */
[----:B--2---:R-:W-:-:S03]  /*5b90*/  @P3 IMAD.WIDE.U32 R110, R161, 0x10, R110 ;  /* 0x00000010a16e3825 */ /* 0x004fc600078e006e */
[----:B------:R1:W-:Y:S04]  /*5ba0*/  @P1 STG.E.128 desc[UR6][R112.64+0x10], R40 ;  /* 0x0000102870001986 */ /* 0x0003e8000c101d06 */
[----:B------:R1:W-:Y:S01]  /*5bb0*/  @P3 STG.E.128 desc[UR6][R110.64], R104 ;  /* 0x000000686e003986 */ /* 0x0003e2000c101d06 */
[----:B---3--:R-:W-:-:S04]  /*5bc0*/  LEA R7, R4, R7, 0x2 ;  /* 0x0000000704077211 */ /* 0x008fc800078e10ff */
[----:B------:R-:W-:-:S13]  /*5bd0*/  ISETP.GE.AND P0, PT, R7, R5, PT ;  /* 0x000000050700720c */ /* 0x000fda0003f06270 */
[----:B-1----:R-:W-:Y:S05]  /*5be0*/  @!P0 BRA `(.L_x_4000) ;  /* 0xffffffa400c88947 */ /* 0x002fea000383ffff */
.L_x_3896:
[----:B------:R-:W-:Y:S05]  /*5bf0*/  BSYNC B0 ;  /* 0x0000000000007941 */ /* 0x000fea0003800000 */
.L_x_3895:
[----:B------:R-:W1:Y:S01]  /*5c00*/  S2R R3, SR_CgaCtaId ;  /* 0x0000000000037919 */ /* 0x000e620000008800 */
[----:B------:R-:W-:Y:S01]  /*5c10*/  SHF.R.U32.HI R5, RZ, 0x5, R120 ;  /* 0x00000005ff057819 */ /* 0x000fe20000011678 */
[----:B------:R-:W-:Y:S05]  /*5c20*/  WARPSYNC.ALL ;  /* 0x0000000000007948 */ /* 0x000fea0003800000 */
[----:B------:R-:W-:Y:S01]  /*5c30*/  MOV R2, 0x400 ;  /* 0x0000040000027802 */ /* 0x000fe20000000f00 */
[----:B------:R-:W-:Y:S01]  /*5c40*/  IMAD R0, R5, 0x60, R0 ;  /* 0x0000006005007824 */ /* 0x000fe200078e0200 */
[----:B------:R-:W2:Y:S01]  /*5c50*/  LDC R24, c[0x0][0x388] ;  /* 0x0000e200ff187b82 */ /* 0x000ea20000000800 */
[----:B------:R-:W3:Y:S07]  /*5c60*/  LDCU.128 UR16, c[0x0][0x440] ;  /* 0x00008800ff1077ac */ /* 0x000eee0008000c00 */
[----:B------:R-:W2:Y:S01]  /*5c70*/  S2UR UR4, SR_CTAID.X ;  /* 0x00000000000479c3 */ /* 0x000ea20000002500 */
        /* <DEDUP_REMOVED lines=11> */
[----:B------:R-:W4:Y:S04]  /*5d30*/  LDS R3, [R4+0x200] ;  /* 0x0002000004037984 */ /* 0x000f280000000800 */
[----:B------:R-:W5:Y:S04]  /*5d40*/  LDS R9, [R4+0xc00] ;  /* 0x000c000004097984 */ /* 0x000f680000000800 */
[----:B------:R-:W0:Y:S04]  /*5d50*/  LDS R5, [R4+0x400] ;  /* 0x0004000004057984 */ /* 0x000e280000000800 */
[----:B------:R-:W3:Y:S04]  /*5d60*/  LDS R10, [R4+0xe00] ;  /* 0x000e0000040a7984 */ /* 0x000ee80000000800 */
[----:B------:R-:W2:Y:S04]  /*5d70*/  LDS R12, [R4+0x1000] ;  /* 0x00100000040c7984 */ /* 0x000ea80000000800 */
[----:B------:R-:W2:Y:S04]  /*5d80*/  LDS R15, [R4+0x1800] ;  /* 0x00180000040f7984 */ /* 0x000ea80000000800 */
[----:B------:R-:W2:Y:S04]  /*5d90*/  LDS R6, [R4+0x600] ;  /* 0x0006000004067984 */ /* 0x000ea80000000800 */
[----:B------:R-:W2:Y:S04]  /*5da0*/  LDS R7, [R4+0x800] ;  /* 0x0008000004077984 */ /* 0x000ea80000000800 */
[----:B------:R-:W2:Y:S01]  /*5db0*/  LDS R8, [R4+0xa00] ;  /* 0x000a000004087984 */ /* 0x000ea20000000800 */
[----:B-1----:R-:W-:-:S03]  /*5dc0*/  FADD.FTZ R2, RZ, R2 ;  /* 0x00000002ff027221 */ /* 0x002fc60000010000 */
[----:B------:R-:W1:Y:S01]  /*5dd0*/  LDS R11, [R4+0x1200] ;  /* 0x00120000040b7984 */ /* 0x000e620000000800 */
[----:B----4-:R-:W-:-:S03]  /*5de0*/  FADD.FTZ R3, RZ, R3 ;  /* 0x00000003ff037221 */ /* 0x010fc60000010000 */
[----:B------:R-:W4:Y:S01]  /*5df0*/  LDS R14, [R4+0x1400] ;  /* 0x00140000040e7984 */ /* 0x000f220000000800 */
[----:B-----5:R-:W-:-:S03]  /*5e00*/  FADD.FTZ R2, R2, R9 ;  /* 0x0000000902027221 */ /* 0x020fc60000010000 */
[----:B------:R-:W5:Y:S01]  /*5e10*/  LDS R13, [R4+0x1600] ;  /* 0x00160000040d7984 */ /* 0x000f620000000800 */
[----:B0-----:R-:W-:-:S03]  /*5e20*/  FADD.FTZ R5, RZ, R5 ;  /* 0x00000005ff057221 */ /* 0x001fc60000010000 */
[----:B------:R-:W0:Y:S01]  /*5e30*/  LDS R16, [R4+0x1a00] ;  /* 0x001a000004107984 */ /* 0x000e220000000800 */
[----:B---3--:R-:W-:-:S03]  /*5e40*/  FADD.FTZ R3, R3, R10 ;  /* 0x0000000a03037221 */ /* 0x008fc60000010000 */
[----:B------:R-:W3:Y:S01]  /*5e50*/  LDS R18, [R4+0x1c00] ;  /* 0x001c000004127984 */ /* 0x000ee20000000800 */
        /* <DEDUP_REMOVED lines=11> */
[----:B-1----:R-:W-:-:S03]  /*5f10*/  FADD.FTZ R6, R6, R11 ;  /* 0x0000000b06067221 */ /* 0x002fc60000010000 */
[----:B------:R-:W1:Y:S01]  /*5f20*/  LDS R21, [R4+0x2a00] ;  /* 0x002a000004157984 */ /* 0x000e620000000800 */
[----:B----4-:R-:W-:-:S03]  /*5f30*/  FADD.FTZ R7, R7, R14 ;  /* 0x0000000e07077221 */ /* 0x010fc60000010000 */
[----:B------:R-:W4:Y:S01]  /*5f40*/  LDS R12, [R4+0x2c00] ;  /* 0x002c0000040c7984 */ /* 0x000f220000000800 */
[----:B-----5:R-:W-:-:S03]  /*5f50*/  FADD.FTZ R8, R8, R13 ;  /* 0x0000000d08087221 */ /* 0x020fc60000010000 */
[----:B------:R-:W5:Y:S01]  /*5f60*/  LDS R15, [R4+0x2e00] ;  /* 0x002e0000040f7984 */ /* 0x000f620000000800 */
[----:B0-----:R-:W-:Y:S01]  /*5f70*/  FADD.FTZ R3, R3, R16 ;  /* 0x0000001003037221 */ /* 0x001fe20000010000 */
[----:B------:R-:W-:Y:S01]  /*5f80*/  BAR.SYNC.DEFER_BLOCKING 0x0 ;  /* 0x0000000000007b1d */ /* 0x000fe20000010000 */
[----:B---3--:R-:W-:Y:S01]  /*5f90*/  FADD.FTZ R5, R5, R18 ;  /* 0x0000001205057221 */ /* 0x008fe20000010000 */
[----:B--2---:R-:W-:Y:S01]  /*5fa0*/  FADD.FTZ R6, R6, R17 ;  /* 0x0000001106067221 */ /* 0x004fe20000010000 */
        /* <DEDUP_REMOVED lines=13> */
[----:B----4-:R-:W-:Y:S02]  /*6080*/  FADD.FTZ R7, R7, R12 ;  /* 0x0000000c07077221 */ /* 0x010fe40000010000 */
[----:B------:R-:W-:Y:S01]  /*6090*/  STS.128 [R0+0x410], R56 ;  /* 0x0004103800007388 */ /* 0x000fe20000000c00 */
[----:B-----5:R-:W-:Y:S01]  /*60a0*/  FADD.FTZ R15, R8, R15 ;  /* 0x0000000f080f7221 */ /* 0x020fe20000010000 */
        /* <DEDUP_REMOVED lines=69> */
.L_x_3900:
[----:B0-----:R-:W-:Y:S01]  /*6500*/  HFMA2 R160, -RZ, RZ, 0, 5.9604644775390625e-08 ;  /* 0x00000001ffa07431 */ /* 0x001fe200000001ff */
[----:B------:R-:W-:Y:S01]  /*6510*/  BSSY B1, `(.L_x_4001) ;  /* 0x0000007000017945 */ /* 0x000fe20003800000 */
[----:B------:R-:W-:Y:S02]  /*6520*/  MOV R165, R134 ;  /* 0x0000008600a57202 */ /* 0x000fe40000000f00 */
[----:B------:R-:W-:Y:S02]  /*6530*/  MOV R162, 0x1f ;  /* 0x0000001f00a27802 */ /* 0x000fe40000000f00 */
[----:B------:R-:W-:-:S07]  /*6540*/  MOV R138, 0xffffffff ;  /* 0xffffffff008a7802 */ /* 0x000fce0000000f00 */
[----:B------:R-:W-:Y:S05]  /*6550*/  WARPSYNC.COLLECTIVE R138, `(.L_x_4002) ;  /* 0x000000008a087348 */ /* 0x000fea0003c00000 */
[----:B------:R0:W1:Y:S02]  /*6560*/  SHFL.BFLY P1, R158, R165, R160, R162 ;  /* 0x0c0000a0a59e7389 */ /* 0x00006400000200a2 */
[----:B01----:R-:W-:Y:S05]  /*6570*/  ENDCOLLECTIVE ;  /* 0x000000000000791b */ /* 0x003fea0003800000 */
.L_x_4002:
[----:B------:R-:W-:Y:S05]  /*6580*/  BSYNC B1 ;  /* 0x0000000000017941 */ /* 0x000fea0003800000 */
.L_x_4001:
        /* <DEDUP_REMOVED lines=8> */
.L_x_4003:
[----:B------:R-:W-:-:S05]  /*6610*/  FADD.FTZ R111, R111, R134 ;  /* 0x000000866f6f7221 */ /* 0x000fca0000010000 */
[----:B------:R-:W-:Y:S01]  /*6620*/  MOV R165, R111 ;  /* 0x0000006f00a57202 */ /* 0x000fe20000000f00 */
[----:B------:R-:W-:Y:S01]  /*6630*/  HFMA2 R160, -RZ, RZ, 0, 1.1920928955078125e-07 ;  /* 0x00000002ffa07431 */ /* 0x000fe200000001ff */
[----:B------:R-:W-:-:S07]  /*6640*/  MOV R113, R158 ;  /* 0x0000009e00717202 */ /* 0x000fce0000000f00 */
[----:B------:R-:W-:Y:S05]  /*6650*/  WARPSYNC.COLLECTIVE R138, `(.L_x_4004) ;  /* 0x000000008a087348 */ /* 0x000fea0003c00000 */
[----:B------:R0:W1:Y:S02]  /*6660*/  SHFL.BFLY P1, R158, R165, R160, R162 ;  /* 0x0c0000a0a59e7389 */ /* 0x00006400000200a2 */
[----:B01----:R-:W-:Y:S05]  /*6670*/  ENDCOLLECTIVE ;  /* 0x000000000000791b */ /* 0x003fea0003800000 */
.L_x_4004:
[----:B------:R-:W-:-:S05]  /*6680*/  FADD.FTZ R113, R113, R120 ;  /* 0x0000007871717221 */ /* 0x000fca0000010000 */
[----:B------:R-:W-:Y:S02]  /*6690*/  MOV R165, R113 ;  /* 0x0000007100a57202 */ /* 0x000fe40000000f00 */
[----:B------:R-:W-:-:S07]  /*66a0*/  MOV R110, R158 ;  /* 0x0000009e006e7202 */ /* 0x000fce0000000f00 */
[----:B------:R-:W-:Y:S05]  /*66b0*/  WARPSYNC.COLLECTIVE R138, `(.L_x_4005) ;  /* 0x000000008a087348 */ /* 0x000fea0003c00000 */
[----:B------:R0:W1:Y:S02]  /*66c0*/  SHFL.BFLY P1, R158, R165, R160, R162 ;  /* 0x0c0000a0a59e7389 */ /* 0x00006400000200a2 */
[----:B01----:R-:W-:Y:S05]  /*66d0*/  ENDCOLLECTIVE ;  /* 0x000000000000791b */ /* 0x003fea0003800000 */
.L_x_4005:
[----:B------:R-:W-:-:S05]  /*66e0*/  FADD.FTZ R110, R111, R110 ;  /* 0x0000006e6f6e7221 */ /* 0x000fca0000010000 */
[----:B------:R-:W-:Y:S01]  /*66f0*/  MOV R165, R110 ;  /* 0x0000006e00a57202 */ /* 0x000fe20000000f00 */
[----:B------:R-:W-:Y:S01]  /*6700*/  HFMA2 R160, -RZ, RZ, 0, 2.384185791015625e-07 ;  /* 0x00000004ffa07431 */ /* 0x000fe200000001ff */
[----:B------:R-:W-:-:S07]  /*6710*/  MOV R112, R158 ;  /* 0x0000009e00707202 */ /* 0x000fce0000000f00 */
[----:B------:R-:W-:Y:S05]  /*6720*/  WARPSYNC.COLLECTIVE R138, `(.L_x_4006) ;  /* 0x000000008a087348 */ /* 0x000fea0003c00000 */
[----:B------:R0:W1:Y:S02]  /*6730*/  SHFL.BFLY P1, R158, R165, R160, R162 ;  /* 0x0c0000a0a59e7389 */ /* 0x00006400000200a2 */
[----:B01----:R-:W-:Y:S05]  /*6740*/  ENDCOLLECTIVE ;  /* 0x000000000000791b */ /* 0x003fea0003800000 */
.L_x_4006:
[----:B------:R-:W-:-:S05]  /*6750*/  FADD.FTZ R112, R113, R112 ;  /* 0x0000007071707221 */ /* 0x000fca0000010000 */
[----:B------:R-:W-:Y:S02]  /*6760*/  MOV R165, R112 ;  /* 0x0000007000a57202 */ /* 0x000fe40000000f00 */
[----:B------:R-:W-:-:S07]  /*6770*/  MOV R161, R158 ;  /* 0x0000009e00a17202 */ /* 0x000fce0000000f00 */
[----:B------:R-:W-:Y:S05]  /*6780*/  WARPSYNC.COLLECTIVE R138, `(.L_x_4007) ;  /* 0x000000008a087348 */ /* 0x000fea0003c00000 */
[----:B------:R0:W1:Y:S02]  /*6790*/  SHFL.BFLY P1, R158, R165, R160, R162 ;  /* 0x0c0000a0a59e7389 */ /* 0x00006400000200a2 */
[----:B01----:R-:W-:Y:S05]  /*67a0*/  ENDCOLLECTIVE ;  /* 0x000000000000791b */ /* 0x003fea0003800000 */
.L_x_4007:
[----:B------:R-:W-:-:S05]  /*67b0*/  FADD.FTZ R161, R110, R161 ;  /* 0x000000a16ea17221 */ /* 0x000fca0000010000 */
[----:B------:R-:W-:Y:S01]  /*67c0*/  MOV R165, R161 ;  /* 0x000000a100a57202 */ /* 0x000fe20000000f00 */
[----:B------:R-:W-:Y:S01]  /*67d0*/  HFMA2 R160, -RZ, RZ, 0, 4.76837158203125e-07 ;  /* 0x00000008ffa07431 */ /* 0x000fe200000001ff */
[----:B------:R-:W-:-:S07]  /*67e0*/  MOV R163, R158 ;  /* 0x0000009e00a37202 */ /* 0x000fce0000000f00 */
[----:B------:R-:W-:Y:S05]  /*67f0*/  WARPSYNC.COLLECTIVE R138, `(.L_x_4008) ;  /* 0x000000008a087348 */ /* 0x000fea0003c00000 */
[----:B------:R0:W1:Y:S02]  /*6800*/  SHFL.BFLY P1, R158, R165, R160, R162 ;  /* 0x0c0000a0a59e7389 */ /* 0x00006400000200a2 */
[----:B01----:R-:W-:Y:S05]  /*6810*/  ENDCOLLECTIVE ;  /* 0x000000000000791b */ /* 0x003fea0003800000 */
.L_x_4008:
[----:B------:R-:W-:-:S05]  /*6820*/  FADD.FTZ R163, R112, R163 ;  /* 0x000000a370a37221 */ /* 0x000fca0000010000 */
[----:B------:R-:W-:Y:S02]  /*6830*/  MOV R165, R163 ;  /* 0x000000a300a57202 */ /* 0x000fe40000000f00 */
[----:B------:R-:W-:-:S07]  /*6840*/  MOV R120, R158 ;  /* 0x0000009e00787202 */ /* 0x000fce0000000f00 */
[----:B------:R-:W-:Y:S05]  /*6850*/  WARPSYNC.COLLECTIVE R138, `(.L_x_4009) ;  /* 0x000000008a087348 */ /* 0x000fea0003c00000 */
[----:B------:R0:W1:Y:S02]  /*6860*/  SHFL.BFLY P1, R158, R165, R160, R162 ;  /* 0x0c0000a0a59e7389 */ /* 0x00006400000200a2 */
[----:B01----:R-:W-:Y:S05]  /*6870*/  ENDCOLLECTIVE ;  /* 0x000000000000791b */ /* 0x003fea0003800000 */
.L_x_4009:
[----:B------:R-:W-:-:S05]  /*6880*/  FADD.FTZ R136, R161, R120 ;  /* 0x00000078a1887221 */ /* 0x000fca0000010000 */
[----:B------:R-:W-:Y:S01]  /*6890*/  MOV R165, R136 ;  /* 0x0000008800a57202 */ /* 0x000fe20000000f00 */
[----:B------:R-:W-:Y:S01]  /*68a0*/  HFMA2 R160, -RZ, RZ, 0, 9.5367431640625e-07 ;  /* 0x00000010ffa07431 */ /* 0x000fe200000001ff */
[----:B------:R-:W-:-:S07]  /*68b0*/  MOV R134, R158 ;  /* 0x0000009e00867202 */ /* 0x000fce0000000f00 */
[----:B------:R-:W-:Y:S05]  /*68c0*/  WARPSYNC.COLLECTIVE R138, `(.L_x_4010) ;  /* 0x000000008a087348 */ /* 0x000fea0003c00000 */
[----:B------:R0:W1:Y:S02]  /*68d0*/  SHFL.BFLY P1, R158, R165, R160, R162 ;  /* 0x0c0000a0a59e7389 */ /* 0x00006400000200a2 */
[----:B01----:R-:W-:Y:S05]  /*68e0*/  ENDCOLLECTIVE ;  /* 0x000000000000791b */ /* 0x003fea0003800000 */
.L_x_4010:
[----:B------:R-:W-:-:S05]  /*68f0*/  FADD.FTZ R134, R163, R134 ;  /* 0x00000086a3867221 */ /* 0x000fca0000010000 */
[----:B------:R-:W-:Y:S02]  /*6900*/  MOV R165, R134 ;  /* 0x0000008600a57202 */ /* 0x000fe40000000f00 */
[----:B------:R-:W-:-:S07]  /*6910*/  MOV R111, R158 ;  /* 0x0000009e006f7202 */ /* 0x000fce0000000f00 */
[----:B------:R-:W-:Y:S05]  /*6920*/  WARPSYNC.COLLECTIVE R138, `(.L_x_4011) ;  /* 0x000000008a087348 */ /* 0x000fea0003c00000 */
[----:B------:R0:W1:Y:S02]  /*6930*/  SHFL.BFLY P1, R158, R165, R160, R162 ;  /* 0x0c0000a0a59e7389 */ /* 0x00006400000200a2 */
[----:B01----:R-:W-:Y:S05]  /*6940*/  ENDCOLLECTIVE ;  /* 0x000000000000791b */ /* 0x003fea0003800000 */
.L_x_4011:
[----:B------:R-:W-:Y:S01]  /*6950*/  MOV R113, R158 ;  /* 0x0000009e00717202 */ /* 0x000fe20000000f00 */
[----:B------:R-:W-:Y:S06]  /*6960*/  BRA `(.L_x_4012) ;  /* 0xffffffac00f07947 */ /* 0x000fec000383ffff */
.L_x_4013:
        /* <DEDUP_REMOVED lines=9> */
.L_x_14474:


//--------------------- .text._ZN10layer_norm13ln_bwd_kernelINS_13Kernel_traitsI13__nv_bfloat16S2_fS2_fjLj768ELj1ELj4ELj1ELj16ENS_18Kernel_traits_baseILj768ES2_S2_fS2_fjLj128EEEEELb0ELb1ELb0ELb0EEEvNS_9BwdParamsE --------------------------
	.section	.text._ZN10layer_norm13ln_bwd_kernelINS_13Kernel_traitsI13__nv_bfloat16S2_fS2_fjLj768ELj1ELj4ELj1ELj16ENS_18Kernel_traits_baseILj768ES2_S2_fS2_fjLj128EEEEELb0ELb1ELb0ELb0EEEvNS_9BwdParamsE,"ax",@progbits
	.align	128
        .global         _ZN10layer_norm13ln_bwd_kernelINS_13Kernel_traitsI13__nv_bfloat16S2_fS2_fjLj768ELj1ELj4ELj1ELj16ENS_18Kernel_traits_baseILj768ES2_S2_fS2_fjLj128EEEEELb0ELb1ELb0ELb0EEEvNS_9BwdParamsE
        .type           _ZN10layer_norm13ln_bwd_kernelINS_13Kernel_traitsI13__nv_bfloat16S2_fS2_fjLj768ELj1ELj4ELj1ELj16ENS_18Kernel_traits_baseILj768ES2_S2_fS2_fjLj128EEEEELb0ELb1ELb0ELb0EEEvNS_9BwdParamsE,@function
        .size           _ZN10layer_norm13ln_bwd_kernelINS_13Kernel_traitsI13__nv_bfloat16S2_fS2_fjLj768ELj1ELj4ELj1ELj16ENS_18Kernel_traits_baseILj768ES2_S2_fS2_fjLj128EEEEELb0ELb1ELb0ELb0EEEvNS_9BwdParamsE,(.L_x_14475 - _ZN10layer_norm13ln_bwd_kernelINS_13Kernel_traitsI13__nv_bfloat16S2_fS2_fjLj768ELj1ELj4ELj1ELj16ENS_18Kernel_traits_baseILj768ES2_S2_fS2_fjLj128EEEEELb0ELb1ELb0ELb0EEEvNS_9BwdParamsE)
        .other          _ZN10layer_norm13ln_bwd_kernelINS_13Kernel_traitsI13__nv_bfloat16S2_fS2_fjLj768ELj1ELj4ELj1ELj16ENS_18Kernel_traits_baseILj768ES2_S2_fS2_fjLj128EEEEELb0ELb1ELb0ELb0EEEvNS_9BwdParamsE,@"STO_CUDA_ENTRY STV_DEFAULT"
_ZN10layer_norm13ln_bwd_kernelINS_13Kernel_traitsI13__nv_bfloat16S2_fS2_fjLj768ELj1ELj4ELj1ELj16ENS_18Kernel_traits_baseILj768ES2_S2_fS2_fjLj128EEEEELb0ELb1ELb0ELb0EEEvNS_9BwdParamsE:
.text._ZN10layer_norm13ln_bwd_kernelINS_13Kernel_traitsI13__nv_bfloat16S2_fS2_fjLj768ELj1ELj4ELj1ELj16ENS_18Kernel_traits_baseILj768ES2_S2_fS2_fjLj128EEEEELb0ELb1ELb0ELb0EEEvNS_9BwdParamsE:
        /* <DEDUP_REMOVED lines=145> */
.L_x_4045:
        /* <DEDUP_REMOVED lines=37> */
[----:B------:R-:W-:Y:S02]  /*0b60*/  ISETP.NE.AND.EX P2, PT, RZ, UR11, PT, P2 ;  /* 0x0000000bff007c0c */ /* 0x000fe4000bf45320 */
[----:B------:R-:W-:-:S11]  /*0b70*/  SHF.L.U32 R219, R36, 0x10, RZ ;  /* 0x0000001024db7819 */ /* 0x000fd600000006ff */
[----:B------:R-:W1:Y:S01]  /*0b80*/  @P2 LDC.64 R206, c[0x0][0x438] ;  /* 0x00010e00ffce2b82 */ /* 0x000e620000000a00 */
[----:B------:R-:W-:Y:S02]  /*0b90*/  SHF.L.U32 R216, R18, 0x10, RZ ;  /* 0x0000001012d87819 */ /* 0x000fe400000006ff */
[----:B------:R-:W-:Y:S02]  /*0ba0*/  SHF.L.U32 R212, R19, 0x10, RZ ;  /* 0x0000001013d47819 */ /* 0x000fe400000006ff */
[----:B------:R-:W-:Y:S02]  /*0bb0*/  SHF.L.U32 R215, R37, 0x10, RZ ;  /* 0x0000001025d77819 */ /* 0x000fe400000006ff */
[----:B------:R-:W-:Y:S02]  /*0bc0*/  SHF.L.U32 R211, R38, 0x10, RZ ;  /* 0x0000001026d37819 */ /* 0x000fe400000006ff */
[----:B0-----:R-:W-:Y:S01]  /*0bd0*/  SHF.L.U32 R208, R20, 0x10, RZ ;  /* 0x0000001014d07819 */ /* 0x001fe200000006ff */
[----:B-1----:R-:W-:-:S05]  /*0be0*/  @P2 IMAD.WIDE.U32 R206, R0, 0x20, R206 ;  /* 0x0000002000ce2825 */ /* 0x002fca00078e00ce */
[----:B------:R-:W5:Y:S04]  /*0bf0*/  @P2 LDG.E.128 R132, desc[UR6][R206.64] ;  /* 0x00000006ce842981 */ /* 0x000f68000c1e1d00 */
[----:B------:R0:W5:Y:S02]  /*0c00*/  @P2 LDG.E.128 R136, desc[UR6][R206.64+0x10] ;  /* 0x00001006ce882981 */ /* 0x000164000c1e1d00 */
[----:B0-----:R-:W-:Y:S02]  /*0c10*/  SHF.L.U32 R207, R39, 0x10, RZ ;  /* 0x0000001027cf7819 */ /* 0x001fe400000006ff */
[----:B------:R-:W-:Y:S01]  /*0c20*/  IADD3 R225, PT, PT, R0, 0x20, RZ ;  /* 0x0000002000e17810 */ /* 0x000fe20007ffe0ff */
[C---:B--2---:R-:W-:Y:S01]  /*0c30*/  FADD.FTZ R218, -R222.reuse, R157 ;  /* 0x0000009ddeda7221 */ /* 0x044fe20000010100 */
[C---:B------:R-:W-:Y:S01]  /*0c40*/  FADD.FTZ R214, -R222.reuse, R159 ;  /* 0x0000009fded67221 */ /* 0x040fe20000010100 */
[----:B------:R-:W-:-:S02]  /*0c50*/  FADD.FTZ R156, -R222, R156 ;  /* 0x0000009cde9c7221 */ /* 0x000fc40000010100 */
[----:B-----5:R-:W-:Y:S01]  /*0c60*/  FMUL.FTZ R218, R173, R218 ;  /* 0x000000daadda7220 */ /* 0x020fe20000410000 */
[C---:B----4-:R-:W-:Y:S02]  /*0c70*/  PRMT R157, R160.reuse, 0x7632, R157 ;  /* 0x00007632a09d7816 */ /* 0x050fe4000000009d */
[----:B------:R-:W-:Y:S02]  /*0c80*/  PRMT R159, R161, 0x7632, R159 ;  /* 0x00007632a19f7816 */ /* 0x000fe4000000009f */
[----:B------:R-:W-:Y:S01]  /*0c90*/  SHF.L.U32 R160, R160, 0x10, RZ ;  /* 0x00000010a0a07819 */ /* 0x000fe200000006ff */
[----:B------:R-:W-:Y:S01]  /*0ca0*/  FMUL.FTZ R214, R173, R214 ;  /* 0x000000d6add67220 */ /* 0x000fe20000410000 */
[----:B------:R-:W-:Y:S02]  /*0cb0*/  SHF.L.U32 R157, R157, 0x10, RZ ;  /* 0x000000109d9d7819 */ /* 0x000fe400000006ff */
[----:B------:R-:W-:Y:S01]  /*0cc0*/  SHF.L.U32 R159, R159, 0x10, RZ ;  /* 0x000000109f9f7819 */ /* 0x000fe200000006ff */
[----:B------:R-:W-:Y:S01]  /*0cd0*/  FMUL.FTZ R221, R173, R156 ;  /* 0x0000009caddd7220 */ /* 0x000fe20000410000 */
[----:B------:R-:W-:Y:S01]  /*0ce0*/  FMUL.FTZ R219, R219, R160 ;  /* 0x000000a0dbdb7220 */ /* 0x000fe20000410000 */
[----:B------:R-:W-:Y:S01]  /*0cf0*/  FADD.FTZ R158, -R222, R158 ;  /* 0x0000009ede9e7221 */ /* 0x000fe20000010100 */
[----:B------:R-:W-:Y:S01]  /*0d00*/  SHF.L.U32 R161, R161, 0x10, RZ ;  /* 0x00000010a1a17819 */ /* 0x000fe200000006ff */
[-C--:B------:R-:W-:Y:S01]  /*0d10*/  FMUL.FTZ R216, R216, R157.reuse ;  /* 0x0000009dd8d87220 */ /* 0x080fe20000410000 */
[----:B------:R-:W-:Y:S01]  /*0d20*/  FFMA.FTZ R61, R218, R157, R61 ;  /* 0x0000009dda3d7223 */ /* 0x000fe2000001003d */
[----:B------:R-:W-:Y:S01]  /*0d30*/  FADD.FTZ R77, R77, R157 ;  /* 0x0000009d4d4d7221 */ /* 0x000fe20000010000 */
[-C--:B------:R-:W-:Y:S01]  /*0d40*/  FMUL.FTZ R212, R212, R159.reuse ;  /* 0x0000009fd4d47220 */ /* 0x080fe20000410000 */
[----:B------:R-:W-:Y:S01]  /*0d50*/  FFMA.FTZ R63, R214, R159, R63 ;  /* 0x0000009fd63f7223 */ /* 0x000fe2000001003f */
[----:B------:R-:W-:Y:S01]  /*0d60*/  FADD.FTZ R79, R79, R159 ;  /* 0x0000009f4f4f7221 */ /* 0x000fe20000010000 */
[----:B------:R-:W-:Y:S01]  /*0d70*/  FADD.FTZ R157, RZ, R219 ;  /* 0x000000dbff9d7221 */ /* 0x000fe20000010000 */
[----:B------:R-:W-:Y:S01]  /*0d80*/  FFMA.FTZ R159, R221, R219, RZ ;  /* 0x000000dbdd9f7223 */ /* 0x000fe200000100ff */
[----:B------:R-:W-:Y:S01]  /*0d90*/  FMUL.FTZ R217, R173, R158 ;  /* 0x0000009eadd97220 */ /* 0x000fe20000410000 */
[----:B------:R-:W-:Y:S01]  /*0da0*/  FMUL.FTZ R215, R215, R161 ;  /* 0x000000a1d7d77220 */ /* 0x000fe20000410000 */
[----:B------:R-:W-:Y:S01]  /*0db0*/  FADD.FTZ R156, R157, R216 ;  /* 0x000000d89d9c7221 */ /* 0x000fe20000010000 */
[----:B------:R-:W-:Y:S01]  /*0dc0*/  FFMA.FTZ R158, R218, R216, R159 ;  /* 0x000000d8da9e7223 */ /* 0x000fe2000001009f */
[----:B------:R-:W-:Y:S01]  /*0dd0*/  PRMT R204, R162, 0x7632, R204 ;  /* 0x00007632a2cc7816 */ /* 0x000fe200000000cc */
[----:B---3--:R-:W-:Y:S01]  /*0de0*/  FADD.FTZ R164, -R222, R164 ;  /* 0x000000a4dea47221 */ /* 0x008fe20000010100 */
[----:B------:R-:W-:Y:S01]  /*0df0*/  SHF.L.U32 R162, R162, 0x10, RZ ;  /* 0x00000010a2a27819 */ /* 0x000fe200000006ff */
[----:B------:R-:W-:Y:S01]  /*0e00*/  FADD.FTZ R157, R156, R215 ;  /* 0x000000d79c9d7221 */ /* 0x000fe20000010000 */
[----:B------:R-:W-:Y:S01]  /*0e10*/  FFMA.FTZ R159, R217, R215, R158 ;  /* 0x000000d7d99f7223 */ /* 0x000fe2000001009e */
[----:B------:R-:W-:Y:S01]  /*0e20*/  FADD.FTZ R210, -R222, R165 ;  /* 0x000000a5ded27221 */ /* 0x000fe20000010100 */
        /* <DEDUP_REMOVED lines=8> */
[----:B------:R-:W-:Y:S01]  /*0eb0*/  FADD.FTZ R166, -R222, R166 ;  /* 0x000000a6dea67221 */ /* 0x000fe20000010100 */
        /* <DEDUP_REMOVED lines=28> */
.L_x_4016:
[----:B------:R-:W-:Y:S05]  /*1080*/  BSYNC.RECONVERGENT B0 ;  /* 0x0000000000007941 */ /* 0x000fea0003800200 */
.L_x_4015:
        /* <DEDUP_REMOVED lines=16> */
[----:B0-----:R-:W-:Y:S02]  /*1190*/  SHF.L.U32 R195, R46, 0x10, RZ ;  /* 0x000000102ec37819 */ /* 0x001fe400000006ff */
[----:B------:R-:W-:Y:S02]  /*11a0*/  SHF.L.U32 R192, R12, 0x10, RZ ;  /* 0x000000100cc07819 */ /* 0x000fe400000006ff */
[----:B------:R-:W-:Y:S01]  /*11b0*/  SHF.L.U32 R177, R13, 0x10, RZ ;  /* 0x000000100db17819 */ /* 0x000fe200000006ff */
[----:B-1----:R-:W-:-:S05]  /*11c0*/  @P2 IMAD.WIDE.U32 R174, R225, 0x20, R174 ;  /* 0x00000020e1ae2825 */ /* 0x002fca00078e00ae */
[----:B------:R-:W5:Y:S04]  /*11d0*/  @P2 LDG.E.128 R32, desc[UR6][R174.64] ;  /* 0x00000006ae202981 */ /* 0x000f68000c1e1d00 */
[----:B------:R0:W5:Y:S01]  /*11e0*/  @P2 LDG.E.128 R28, desc[UR6][R174.64+0x10] ;  /* 0x00001006ae1c2981 */ /* 0x000162000c1e1d00 */
[----:B------:R-:W-:Y:S01]  /*11f0*/  IADD3 R225, PT, PT, R225, 0x20, RZ ;  /* 0x00000020e1e17810 */ /* 0x000fe20007ffe0ff */
[C---:B--2---:R-:W-:Y:S01]  /*1200*/  FADD.FTZ R202, -R222.reuse, R157 ;  /* 0x0000009ddeca7221 */ /* 0x044fe20000010100 */
[C---:B------:R-:W-:Y:S01]  /*1210*/  FADD.FTZ R156, -R222.reuse, R156 ;  /* 0x0000009cde9c7221 */ /* 0x040fe20000010100 */
[----:B------:R-:W-:Y:S02]  /*1220*/  FADD.FTZ R198, -R222, R159 ;  /* 0x0000009fdec67221 */ /* 0x000fe40000010100 */
[----:B-----5:R-:W-:Y:S01]  /*1230*/  FMUL.FTZ R202, R173, R202 ;  /* 0x000000caadca7220 */ /* 0x020fe20000410000 */
[----:B----4-:R-:W-:-:S02]  /*1240*/  PRMT R157, R160, 0x7632, R157 ;  /* 0x00007632a09d7816 */ /* 0x010fc4000000009d */
[----:B------:R-:W-:Y:S02]  /*1250*/  SHF.L.U32 R160, R160, 0x10, RZ ;  /* 0x00000010a0a07819 */ /* 0x000fe400000006ff */
[----:B------:R-:W-:Y:S01]  /*1260*/  SHF.L.U32 R157, R157, 0x10, RZ ;  /* 0x000000109d9d7819 */ /* 0x000fe200000006ff */
[----:B------:R-:W-:Y:S02]  /*1270*/  FMUL.FTZ R205, R173, R156 ;  /* 0x0000009cadcd7220 */ /* 0x000fe40000410000 */
[----:B------:R-:W-:Y:S01]  /*1280*/  FMUL.FTZ R203, R203, R160 ;  /* 0x000000a0cbcb7220 */ /* 0x000fe20000410000 */
[C---:B------:R-:W-:Y:S01]  /*1290*/  PRMT R159, R161.reuse, 0x7632, R159 ;  /* 0x00007632a19f7816 */ /* 0x040fe2000000009f */
[----:B------:R-:W-:Y:S01]  /*12a0*/  FADD.FTZ R158, -R222, R158 ;  /* 0x0000009ede9e7221 */ /* 0x000fe20000010100 */
[----:B------:R-:W-:Y:S01]  /*12b0*/  SHF.L.U32 R161, R161, 0x10, RZ ;  /* 0x00000010a1a17819 */ /* 0x000fe200000006ff */
[-C--:B------:R-:W-:Y:S01]  /*12c0*/  FMUL.FTZ R200, R200, R157.reuse ;  /* 0x0000009dc8c87220 */ /* 0x080fe20000410000 */
[C---:B------:R-:W-:Y:S01]  /*12d0*/  FFMA.FTZ R85, R202.reuse, R157, R85 ;  /* 0x0000009dca557223 */ /* 0x040fe20000010055 */
[----:B------:R-:W-:Y:S01]  /*12e0*/  FADD.FTZ R141, R141, R157 ;  /* 0x0000009d8d8d7221 */ /* 0x000fe20000010000 */
        /* <DEDUP_REMOVED lines=8> */
[----:B------:R-:W-:Y:S01]  /*1370*/  PRMT R172, R162, 0x7632, R172 ;  /* 0x00007632a2ac7816 */ /* 0x000fe200000000ac */
[----:B---3--:R-:W-:Y:S01]  /*1380*/  FADD.FTZ R194, -R222, R165 ;  /* 0x000000a5dec27221 */ /* 0x008fe20000010100 */
[----:B------:R-:W-:Y:S01]  /*1390*/  SHF.L.U32 R162, R162, 0x10, RZ ;  /* 0x00000010a2a27819 */ /* 0x000fe200000006ff */
[-C--:B------:R-:W-:Y:S01]  /*13a0*/  FMUL.FTZ R196, R196, R159.reuse ;  /* 0x0000009fc4c47220 */ /* 0x080fe20000410000 */
[----:B------:R-:W-:Y:S01]  /*13b0*/  FFMA.FTZ R87, R198, R159, R87 ;  /* 0x0000009fc6577223 */ /* 0x000fe20000010057 */
[----:B------:R-:W-:Y:S01]  /*13c0*/  FADD.FTZ R143, R143, R159 ;  /* 0x0000009f8f8f7221 */ /* 0x000fe20000010000 */
[----:B------:R-:W-:Y:S01]  /*13d0*/  FADD.FTZ R164, -R222, R164 ;  /* 0x000000a4dea47221 */ /* 0x000fe20000010100 */
        /* <DEDUP_REMOVED lines=8> */
[----:B0-----:R-:W-:Y:S01]  /*1460*/  PRMT R174, R163, 0x7632, R174 ;  /* 0x00007632a3ae7816 */ /* 0x001fe200000000ae */
        /* <DEDUP_REMOVED lines=30> */
.L_x_4018:
[----:B------:R-:W-:Y:S05]  /*1650*/  BSYNC.RECONVERGENT B0 ;  /* 0x0000000000007941 */ /* 0x000fea0003800200 */
.L_x_4017:
        /* <DEDUP_REMOVED lines=16> */
[----:B------:R0:W5:Y:S01]  /*1760*/  @P2 LDG.E.128 R152, desc[UR6][R178.64+0x10] ;  /* 0x00001006b2982981 */ /* 0x000162000c1e1d00 */
[----:B------:R-:W-:Y:S02]  /*1770*/  SHF.L.U32 R189, R4, 0x10, RZ ;  /* 0x0000001004bd7819 */ /* 0x000fe400000006ff */
[----:B------:R-:W-:Y:S02]  /*1780*/  SHF.L.U32 R185, R3, 0x10, RZ ;  /* 0x0000001003b97819 */ /* 0x000fe400000006ff */
[----:B------:R-:W-:Y:S02]  /*1790*/  SHF.L.U32 R188, R55, 0x10, RZ ;  /* 0x0000001037bc7819 */ /* 0x000fe400000006ff */
[----:B------:R-:W-:-:S02]  /*17a0*/  SHF.L.U32 R193, R5, 0x10, RZ ;  /* 0x0000001005c17819 */ /* 0x000fc400000006ff */
[----:B0-----:R-:W-:Y:S01]  /*17b0*/  SHF.L.U32 R178, R52, 0x10, RZ ;  /* 0x0000001034b27819 */ /* 0x001fe200000006ff */
[C---:B--2---:R-:W-:Y:S01]  /*17c0*/  FADD.FTZ R156, -R222.reuse, R156 ;  /* 0x0000009cde9c7221 */ /* 0x044fe20000010100 */
[C---:B------:R-:W-:Y:S01]  /*17d0*/  FADD.FTZ R176, -R222.reuse, R157 ;  /* 0x0000009ddeb07221 */ /* 0x040fe20000010100 */
[C---:B------:R-:W-:Y:S01]  /*17e0*/  FADD.FTZ R180, -R222.reuse, R159 ;  /* 0x0000009fdeb47221 */ /* 0x040fe20000010100 */
[C---:B------:R-:W-:Y:S01]  /*17f0*/  FADD.FTZ R158, -R222.reuse, R158 ;  /* 0x0000009ede9e7221 */ /* 0x040fe20000010100 */
[C---:B-----5:R-:W-:Y:S01]  /*1800*/  FMUL.FTZ R179, R173.reuse, R156 ;  /* 0x0000009cadb37220 */ /* 0x060fe20000410000 */
[C---:B------:R-:W-:Y:S01]  /*1810*/  FMUL.FTZ R176, R173.reuse, R176 ;  /* 0x000000b0adb07220 */ /* 0x040fe20000410000 */
[C---:B---3--:R-:W-:Y:S01]  /*1820*/  FADD.FTZ R190, -R222.reuse, R163 ;  /* 0x000000a3debe7221 */ /* 0x048fe20000010100 */
[C-C-:B------:R-:W-:Y:S01]  /*1830*/  FADD.FTZ R184, -R222.reuse, R160.reuse ;  /* 0x000000a0deb87221 */ /* 0x140fe20000010100 */
[----:B------:R-:W-:Y:S01]  /*1840*/  FADD.FTZ R186, -R222, R161 ;  /* 0x000000a1deba7221 */ /* 0x000fe20000010100 */
[C---:B----4-:R-:W-:Y:S01]  /*1850*/  PRMT R157, R164.reuse, 0x7632, R157 ;  /* 0x00007632a49d7816 */ /* 0x050fe2000000009d */
[C---:B------:R-:W-:Y:S01]  /*1860*/  FMUL.FTZ R183, R173.reuse, R158 ;  /* 0x0000009eadb77220 */ /* 0x040fe20000410000 */
[----:B------:R-:W-:Y:S01]  /*1870*/  SHF.L.U32 R159, R164, 0x10, RZ ;  /* 0x00000010a49f7819 */ /* 0x000fe200000006ff */
[----:B------:R-:W-:Y:S01]  /*1880*/  FMUL.FTZ R187, R173, R184 ;  /* 0x000000b8adbb7220 */ /* 0x000fe20000410000 */
[----:B------:R-:W-:Y:S01]  /*1890*/  SHF.L.U32 R156, R157, 0x10, RZ ;  /* 0x000000109d9c7819 */ /* 0x000fe200000006ff */
[----:B------:R-:W-:Y:S01]  /*18a0*/  FMUL.FTZ R186, R173, R186 ;  /* 0x000000baadba7220 */ /* 0x000fe20000410000 */
[----:B------:R-:W-:Y:S01]  /*18b0*/  SHF.L.U32 R163, R166, 0x10, RZ ;  /* 0x00000010a6a37819 */ /* 0x000fe200000006ff */
[----:B------:R-:W-:Y:S01]  /*18c0*/  FMUL.FTZ R178, R178, R159 ;  /* 0x0000009fb2b27220 */ /* 0x000fe20000410000 */
[----:B------:R-:W-:Y:S01]  /*18d0*/  PRMT R160, R165, 0x7632, R160 ;  /* 0x00007632a5a07816 */ /* 0x000fe200000000a0 */
[-C--:B------:R-:W-:Y:S01]  /*18e0*/  FMUL.FTZ R181, R181, R156.reuse ;  /* 0x0000009cb5b57220 */ /* 0x080fe20000410000 */
[----:B------:R-:W-:Y:S01]  /*18f0*/  FFMA.FTZ R69, R176, R156, R69 ;  /* 0x0000009cb0457223 */ /* 0x000fe20000010045 */
[----:B------:R-:W-:Y:S01]  /*1900*/  FADD.FTZ R97, R97, R156 ;  /* 0x0000009c61617221 */ /* 0x000fe20000010000 */
[----:B------:R-:W-:Y:S01]  /*1910*/  SHF.L.U32 R156, R54, 0x10, RZ ;  /* 0x00000010369c7819 */ /* 0x000fe200000006ff */
[----:B------:R-:W-:Y:S01]  /*1920*/  FFMA.FTZ R157, R179, R178, R224 ;  /* 0x000000b2b39d7223 */ /* 0x000fe200000100e0 */
[----:B------:R-:W-:Y:S01]  /*1930*/  PRMT R161, R166, 0x7632, R161 ;  /* 0x00007632a6a17816 */ /* 0x000fe200000000a1 */
[----:B------:R-:W-:Y:S01]  /*1940*/  FADD.FTZ R96, R96, R159 ;  /* 0x0000009f60607221 */ /* 0x000fe20000010000 */
[----:B------:R-:W-:Y:S01]  /*1950*/  SHF.L.U32 R165, R165, 0x10, RZ ;  /* 0x00000010a5a57819 */ /* 0x000fe200000006ff */
[----:B------:R-:W-:Y:S01]  /*1960*/  FMUL.FTZ R184, R156, R163 ;  /* 0x000000a39cb87220 */ /* 0x000fe20000410000 */
[----:B------:R-:W-:Y:S01]  /*1970*/  FADD.FTZ R156, R223, R178 ;  /* 0x000000b2df9c7221 */ /* 0x000fe20000010000 */
[----:B------:R-:W-:Y:S01]  /*1980*/  FFMA.FTZ R68, R179, R159, R68 ;  /* 0x0000009fb3447223 */ /* 0x000fe20000010044 */
[----:B------:R-:W-:Y:S01]  /*1990*/  SHF.L.U32 R158, R161, 0x10, RZ ;  /* 0x00000010a19e7819 */ /* 0x000fe200000006ff */
[----:B------:R-:W-:Y:S01]  /*19a0*/  FMUL.FTZ R182, R182, R165 ;  /* 0x000000a5b6b67220 */ /* 0x000fe20000410000 */
[----:B------:R-:W-:Y:S01]  /*19b0*/  SHF.L.U32 R160, R160, 0x10, RZ ;  /* 0x00000010a0a07819 */ /* 0x000fe200000006ff */
[----:B------:R-:W-:Y:S01]  /*19c0*/  FADD.FTZ R159, R156, R181 ;  /* 0x000000b59c9f7221 */ /* 0x000fe20000010000 */
[----:B------:R-:W-:Y:S01]  /*19d0*/  FFMA.FTZ R156, R176, R181, R157 ;  /* 0x000000b5b09c7223 */ /* 0x000fe2000001009d */
[-C--:B------:R-:W-:Y:S01]  /*19e0*/  FMUL.FTZ R189, R189, R158.reuse ;  /* 0x0000009ebdbd7220 */ /* 0x080fe20000410000 */
[----:B------:R-:W-:Y:S01]  /*19f0*/  FFMA.FTZ R73, R186, R158, R73 ;  /* 0x0000009eba497223 */ /* 0x000fe20000010049 */
[----:B------:R-:W-:Y:S01]  /*1a00*/  FADD.FTZ R101, R101, R158 ;  /* 0x0000009e65657221 */ /* 0x000fe20000010000 */
[----:B------:R-:W-:Y:S01]  /*1a10*/  FMUL.FTZ R180, R173, R180 ;  /* 0x000000b4adb47220 */ /* 0x000fe20000410000 */
[----:B------:R-:W-:Y:S01]  /*1a20*/  FMUL.FTZ R185, R185, R160 ;  /* 0x000000a0b9b97220 */ /* 0x000fe20000410000 */
[----:B------:R-:W-:Y:S01]  /*1a30*/  FADD.FTZ R158, R159, R182 ;  /* 0x000000b69f9e7221 */ /* 0x000fe20000010000 */
[----:B------:R-:W-:Y:S01]  /*1a40*/  FFMA.FTZ R157, R183, R182, R156 ;  /* 0x000000b6b79d7223 */ /* 0x000fe2000001009c */
[C---:B------:R-:W-:Y:S01]  /*1a50*/  PRMT R164, R167.reuse, 0x7632, R164 ;  /* 0x00007632a7a47816 */ /* 0x040fe200000000a4 */
        /* <DEDUP_REMOVED lines=25> */
[----:B------:R-:W-:Y:S01]  /*1bf0*/  FADD.FTZ R223, R158, R193 ;  /* 0x000000c19edf7221 */ /* 0x000fe20000010000 */
[----:B------:R-:W-:-:S07]  /*1c00*/  FFMA.FTZ R224, R190, R193, R156 ;  /* 0x000000c1bee07223 */ /* 0x000fce000001009c */
.L_x_4020:
[----:B------:R-:W-:Y:S05]  /*1c10*/  BSYNC.RECONVERGENT B0 ;  /* 0x0000000000007941 */ /* 0x000fea0003800200 */
.L_x_4019:
        /* <DEDUP_REMOVED lines=21> */
.L_x_4067:
        /* <DEDUP_REMOVED lines=16> */
[-CC-:B0-----:R-:W-:Y:S01]  /*1e70*/  FFMA.FTZ R162, R213, R160.reuse, R161.reuse ;  /* 0x000000a0d5a27223 */ /* 0x181fe200000100a1 */
[----:B------:R-:W-:Y:S01]  /*1e80*/  FFMA.FTZ R167, R206, R160, R161 ;  /* 0x000000a0cea77223 */ /* 0x000fe200000100a1 */
        /* <DEDUP_REMOVED lines=9> */
[-C--:B------:R-:W-:Y:S01]  /*1f20*/  FMUL.FTZ R223, R164, R171.reuse ;  /* 0x000000aba4df7220 */ /* 0x080fe20000410000 */
[----:B------:R-:W-:Y:S01]  /*1f30*/  SHF.L.U32 R167, R163, 0x10, RZ ;  /* 0x00000010a3a77819 */ /* 0x000fe200000006ff */
[-C--:B------:R-:W-:Y:S01]  /*1f40*/  FMUL.FTZ R163, R162, R171.reuse ;  /* 0x000000aba2a37220 */ /* 0x080fe20000410000 */
[----:B------:R-:W-:Y:S01]  /*1f50*/  FMUL.FTZ R222, R166, R171 ;  /* 0x000000aba6de7220 */ /* 0x000fe20000410000 */
[----:B------:R-:W-:Y:S01]  /*1f60*/  FFMA.FTZ R110, R223, R165, R110 ;  /* 0x000000a5df6e7223 */ /* 0x000fe2000001006e */
[----:B------:R-:W-:Y:S01]  /*1f70*/  PRMT R165, R158, 0x7632, R165 ;  /* 0x000076329ea57816 */ /* 0x000fe200000000a5 */
[-C--:B------:R-:W-:Y:S01]  /*1f80*/  FFMA.FTZ R158, R217, R160.reuse, R161 ;  /* 0x000000a0d99e7223 */ /* 0x080fe200000100a1 */
[----:B------:R-:W-:Y:S01]  /*1f90*/  FFMA.FTZ R108, R163, R159, R108 ;  /* 0x0000009fa36c7223 */ /* 0x000fe2000001006c */
[----:B------:R-:W-:Y:S01]  /*1fa0*/  FFMA.FTZ R111, R222, R167, R111 ;  /* 0x000000a7de6f7223 */ /* 0x000fe2000001006f */
[-CC-:B------:R-:W-:Y:S01]  /*1fb0*/  FFMA.FTZ R159, R214, R160.reuse, R161.reuse ;  /* 0x000000a0d69f7223 */ /* 0x180fe200000100a1 */
[----:B------:R-:W-:Y:S01]  /*1fc0*/  FFMA.FTZ R167, R210, R160, R161 ;  /* 0x000000a0d2a77223 */ /* 0x000fe200000100a1 */
[----:B------:R-:W-:Y:S01]  /*1fd0*/  FADD.FTZ R158, R215, -R158 ;  /* 0x8000009ed79e7221 */ /* 0x000fe20000010000 */
[----:B------:R-:W-:Y:S01]  /*1fe0*/  PRMT R162, R157, 0x7632, R162 ;  /* 0x000076329da27816 */ /* 0x000fe200000000a2 */
[----:B------:R-:W-:Y:S01]  /*1ff0*/  FADD.FTZ R164, R212, -R159 ;  /* 0x8000009fd4a47221 */ /* 0x000fe20000010000 */
[----:B------:R-:W-:Y:S01]  /*2000*/  FADD.FTZ R166, R208, -R167 ;  /* 0x800000a7d0a67221 */ /* 0x000fe20000010000 */
[----:B------:R-:W-:Y:S01]  /*2010*/  FMUL.FTZ R158, R173, R158 ;  /* 0x0000009ead9e7220 */ /* 0x000fe20000410000 */
[----:B------:R-:W-:Y:S01]  /*2020*/  SHF.L.U32 R157, R157, 0x10, RZ ;  /* 0x000000109d9d7819 */ /* 0x000fe200000006ff */
[C---:B------:R-:W-:Y:S01]  /*2030*/  FMUL.FTZ R164, R173.reuse, R164 ;  /* 0x000000a4ada47220 */ /* 0x040fe20000410000 */
[----:B------:R-:W-:Y:S01]  /*2040*/  FMUL.FTZ R166, R173, R166 ;  /* 0x000000a6ada67220 */ /* 0x000fe20000410000 */
[-C--:B------:R-:W-:Y:S01]  /*2050*/  FMUL.FTZ R159, R158, R171.reuse ;  /* 0x000000ab9e9f7220 */ /* 0x080fe20000410000 */
[----:B------:R-:W-:Y:S01]  /*2060*/  SHF.L.U32 R162, R162, 0x10, RZ ;  /* 0x00000010a2a27819 */ /* 0x000fe200000006ff */
[-C--:B------:R-:W-:Y:S01]  /*2070*/  FMUL.FTZ R164, R164, R171.reuse ;  /* 0x000000aba4a47220 */ /* 0x080fe20000410000 */
[----:B------:R-:W-:Y:S01]  /*2080*/  FMUL.FTZ R220, R166, R171 ;  /* 0x000000aba6dc7220 */ /* 0x000fe20000410000 */
[----:B------:R-:W-:Y:S01]  /*2090*/  FFMA.FTZ R166, R159, R157, R106 ;  /* 0x0000009d9fa67223 */ /* 0x000fe2000001006a */
[----:B------:R-:W-:Y:S01]  /*20a0*/  SHF.L.U32 R106, R43, 0x10, RZ ;  /* 0x000000102b6a7819 */ /* 0x000fe200000006ff */
[----:B------:R-:W-:Y:S01]  /*20b0*/  FFMA.FTZ R167, R164, R162, R107 ;  /* 0x000000a2a4a77223 */ /* 0x000fe2000001006b */
[----:B------:R-:W-:-:S02]  /*20c0*/  SHF.L.U32 R107, R25, 0x10, RZ ;  /* 0x00000010196b7819 */ /* 0x000fc400000006ff */
[----:B------:R-:W-:Y:S01]  /*20d0*/  SHF.L.U32 R162, R42, 0x10, RZ ;  /* 0x000000102aa27819 */ /* 0x000fe200000006ff */
[----:B------:R-:W-:Y:S01]  /*20e0*/  FMUL.FTZ R225, R223, R106 ;  /* 0x0000006adfe17220 */ /* 0x000fe20000410000 */
[-CC-:B------:R-:W-:Y:S01]  /*20f0*/  FFMA.FTZ R106, R221, R160.reuse, R161.reuse ;  /* 0x000000a0dd6a7223 */ /* 0x180fe200000100a1 */
[----:B------:R-:W-:Y:S01]  /*2100*/  SHF.L.U32 R165, R165, 0x10, RZ ;  /* 0x00000010a5a57819 */ /* 0x000fe200000006ff */
[----:B------:R-:W-:Y:S01]  /*2110*/  FMUL.FTZ R226, R222, R107 ;  /* 0x0000006bdee27220 */ /* 0x000fe20000410000 */
[----:B------:R-:W-:Y:S01]  /*2120*/  FFMA.FTZ R107, R218, R160, R161 ;  /* 0x000000a0da6b7223 */ /* 0x000fe200000100a1 */
[----:B------:R-:W-:Y:S01]  /*2130*/  FADD.FTZ R106, R219, -R106 ;  /* 0x8000006adb6a7221 */ /* 0x000fe20000010000 */
[----:B------:R-:W-:Y:S01]  /*2140*/  FMUL.FTZ R223, R163, R162 ;  /* 0x000000a2a3df7220 */ /* 0x000fe20000410000 */
[----:B------:R-:W-:Y:S01]  /*2150*/  FFMA.FTZ R109, R220, R165, R109 ;  /* 0x000000a5dc6d7223 */ /* 0x000fe2000001006d */
[----:B------:R-:W-:Y:S01]  /*2160*/  SHF.L.U32 R158, R41, 0x10, RZ ;  /* 0x00000010299e7819 */ /* 0x000fe200000006ff */
[----:B------:R-:W-:Y:S01]  /*2170*/  FADD.FTZ R162, R216, -R107 ;  /* 0x8000006bd8a27221 */ /* 0x000fe20000010000 */
[----:B------:R-:W-:Y:S01]  /*2180*/  SHF.L.U32 R165, R24, 0x10, RZ ;  /* 0x0000001018a57819 */ /* 0x000fe200000006ff */
[C---:B------:R-:W-:Y:S01]  /*2190*/  FMUL.FTZ R106, R173.reuse, R106 ;  /* 0x0000006aad6a7220 */ /* 0x040fe20000410000 */
[C---:B------:R-:W-:Y:S01]  /*21a0*/  PRMT R157, R156.reuse, 0x7632, R157 ;  /* 0x000076329c9d7816 */ /* 0x040fe2000000009d */
[----:B------:R-:W-:Y:S01]  /*21b0*/  FMUL.FTZ R162, R173, R162 ;  /* 0x000000a2ada27220 */ /* 0x000fe20000410000 */
[----:B------:R-:W-:Y:S01]  /*21c0*/  SHF.L.U32 R156, R156, 0x10, RZ ;  /* 0x000000109c9c7819 */ /* 0x000fe200000006ff */
[----:B------:R-:W-:Y:S01]  /*21d0*/  FMUL.FTZ R163, R159, R158 ;  /* 0x0000009e9fa37220 */ /* 0x000fe20000410000 */
        /* <DEDUP_REMOVED lines=17> */
.L_x_4026:
[-CC-:B------:R-:W-:Y:S01]  /*22f0*/  FFMA.FTZ R89, R206, R160.reuse, R161.reuse ;  /* 0x000000a0ce597223 */ /* 0x180fe200000100a1 */
[-C--:B------:R-:W-:Y:S01]  /*2300*/  FFMA.FTZ R90, R209, R160.reuse, R161 ;  /* 0x000000a0d15a7223 */ /* 0x080fe200000100a1 */
[----:B-----5:R-:W-:Y:S01]  /*2310*/  PRMT R91, R159, 0x7632, R91 ;  /* 0x000076329f5b7816 */ /* 0x020fe2000000005b */
[----:B------:R-:W-:Y:S01]  /*2320*/  FFMA.FTZ R88, R213, R160, R161 ;  /* 0x000000a0d5587223 */ /* 0x000fe200000100a1 */
[----:B------:R-:W-:Y:S01]  /*2330*/  FADD.FTZ R128, R204, -R89 ;  /* 0x80000059cc807221 */ /* 0x000fe20000010000 */
[----:B------:R-:W-:Y:S01]  /*2340*/  FADD.FTZ R90, R207, -R90 ;  /* 0x8000005acf5a7221 */ /* 0x000fe20000010000 */
[----:B------:R-:W-:Y:S01]  /*2350*/  SHF.L.U32 R91, R91, 0x10, RZ ;  /* 0x000000105b5b7819 */ /* 0x000fe200000006ff */
[----:B------:R-:W-:Y:S01]  /*2360*/  FADD.FTZ R88, R211, -R88 ;  /* 0x80000058d3587221 */ /* 0x000fe20000010000 */
[C---:B------:R-:W-:Y:S01]  /*2370*/  FMUL.FTZ R131, R173.reuse, R128 ;  /* 0x00000080ad837220 */ /* 0x040fe20000410000 */
[----:B------:R-:W-:Y:S01]  /*2380*/  FMUL.FTZ R130, R173, R90 ;  /* 0x0000005aad827220 */ /* 0x000fe20000410000 */
[----:B------:R-:W-:Y:S01]  /*2390*/  SHF.L.U32 R129, R159, 0x10, RZ ;  /* 0x000000109f817819 */ /* 0x000fe200000006ff */
[----:B------:R-:W-:Y:S01]  /*23a0*/  FMUL.FTZ R128, R173, R88 ;  /* 0x00000058ad807220 */ /* 0x000fe20000410000 */
[-C--:B------:R-:W-:Y:S01]  /*23b0*/  FMUL.FTZ R222, R131, R171.reuse ;  /* 0x000000ab83de7220 */ /* 0x080fe20000410000 */
[-C--:B0-----:R-:W-:Y:S01]  /*23c0*/  FMUL.FTZ R163, R130, R171.reuse ;  /* 0x000000ab82a37220 */ /* 0x081fe20000410000 */
[----:B------:R-:W-:Y:S01]  /*23d0*/  SHF.L.U32 R89, R158, 0x10, RZ ;  /* 0x000000109e597819 */ /* 0x000fe200000006ff */
[----:B------:R-:W-:Y:S01]  /*23e0*/  FMUL.FTZ R159, R128, R171 ;  /* 0x000000ab809f7220 */ /* 0x000fe20000410000 */
[----:B------:R-:W-:Y:S01]  /*23f0*/  FFMA.FTZ R111, R222, R91, R111 ;  /* 0x0000005bde6f7223 */ /* 0x000fe2000001006f */
[-CC-:B------:R-:W-:Y:S01]  /*2400*/  FFMA.FTZ R91, R214, R160.reuse, R161.reuse ;  /* 0x000000a0d65b7223 */ /* 0x180fe200000100a1 */
[----:B------:R-:W-:Y:S01]  /*2410*/  FFMA.FTZ R110, R163, R129, R110 ;  /* 0x00000081a36e7223 */ /* 0x000fe2000001006e */
[----:B------:R-:W-:Y:S01]  /*2420*/  PRMT R162, R158, 0x7632, R162 ;  /* 0x000076329ea27816 */ /* 0x000fe200000000a2 */
[-C--:B------:R-:W-:Y:S01]  /*2430*/  FFMA.FTZ R129, R210, R160.reuse, R161 ;  /* 0x000000a0d2817223 */ /* 0x080fe200000100a1 */
[----:B------:R-:W-:Y:S01]  /*2440*/  FADD.FTZ R158, R212, -R91 ;  /* 0x8000005bd49e7221 */ /* 0x000fe20000010000 */
[----:B------:R-:W-:Y:S01]  /*2450*/  FFMA.FTZ R108, R159, R89, R108 ;  /* 0x000000599f6c7223 */ /* 0x000fe2000001006c */
[----:B------:R-:W-:Y:S01]  /*2460*/  FFMA.FTZ R88, R217, R160, R161 ;  /* 0x000000a0d9587223 */ /* 0x000fe200000100a1 */
[----:B------:R-:W-:Y:S01]  /*2470*/  PRMT R89, R157, 0x7632, R89 ;  /* 0x000076329d597816 */ /* 0x000fe20000000059 */
[----:B------:R-:W-:Y:S01]  /*2480*/  FADD.FTZ R90, R208, -R129 ;  /* 0x80000081d05a7221 */ /* 0x000fe20000010000 */
[----:B------:R-:W-:Y:S01]  /*2490*/  FMUL.FTZ R91, R173, R158 ;  /* 0x0000009ead5b7220 */ /* 0x000fe20000410000 */
[----:B------:R-:W-:Y:S01]  /*24a0*/  FADD.FTZ R88, R215, -R88 ;  /* 0x80000058d7587221 */ /* 0x000fe20000010000 */
[----:B------:R-:W-:Y:S01]  /*24b0*/  SHF.L.U32 R89, R89, 0x10, RZ ;  /* 0x0000001059597819 */ /* 0x000fe200000006ff */
[----:B------:R-:W-:Y:S01]  /*24c0*/  FMUL.FTZ R129, R173, R90 ;  /* 0x0000005aad817220 */ /* 0x000fe20000410000 */
[-C--:B------:R-:W-:Y:S01]  /*24d0*/  FMUL.FTZ R164, R91, R171.reuse ;  /* 0x000000ab5ba47220 */ /* 0x080fe20000410000 */
[----:B------:R-:W-:Y:S01]  /*24e0*/  FMUL.FTZ R90, R173, R88 ;  /* 0x00000058ad5a7220 */ /* 0x000fe20000410000 */
        /* <DEDUP_REMOVED lines=8> */
[-CC-:B------:R-:W-:Y:S01]  /*2570*/  FFMA.FTZ R88, R221, R160.reuse, R161.reuse ;  /* 0x000000a0dd587223 */ /* 0x180fe200000100a1 */
[----:B------:R-:W-:Y:S01]  /*2580*/  FMUL.FTZ R226, R222, R89 ;  /* 0x00000059dee27220 */ /* 0x000fe20000410000 */
[----:B------:R-:W-:Y:S01]  /*2590*/  FFMA.FTZ R89, R218, R160, R161 ;  /* 0x000000a0da597223 */ /* 0x000fe200000100a1 */
[----:B------:R-:W-:Y:S01]  /*25a0*/  SHF.L.U32 R166, R157, 0x10, RZ ;  /* 0x000000109da67819 */ /* 0x000fe200000006ff */
[----:B------:R-:W-:Y:S01]  /*25b0*/  FADD.FTZ R88, R219, -R88 ;  /* 0x80000058db587221 */ /* 0x000fe20000010000 */
[----:B------:R-:W-:Y:S01]  /*25c0*/  FMUL.FTZ R157, R90, R171 ;  /* 0x000000ab5a9d7220 */ /* 0x000fe20000410000 */
[----:B------:R-:W-:Y:S01]  /*25d0*/  FMUL.FTZ R165, R159, R162 ;  /* 0x000000a29fa57220 */ /* 0x000fe20000410000 */
[----:B------:R-:W-:Y:S01]  /*25e0*/  SHF.L.U32 R107, R24, 0x10, RZ ;  /* 0x00000010186b7819 */ /* 0x000fe200000006ff */
[----:B------:R-:W-:Y:S01]  /*25f0*/  FADD.FTZ R162, R216, -R89 ;  /* 0x80000059d8a27221 */ /* 0x000fe20000010000 */
[----:B------:R-:W-:Y:S01]  /*2600*/  SHF.L.U32 R158, R41, 0x10, RZ ;  /* 0x00000010299e7819 */ /* 0x000fe200000006ff */
[----:B------:R-:W-:Y:S01]  /*2610*/  FMUL.FTZ R88, R173, R88 ;  /* 0x00000058ad587220 */ /* 0x000fe20000410000 */
[--C-:B------:R-:W-:Y:S01]  /*2620*/  FFMA.FTZ R166, R157, R166, R106.reuse ;  /* 0x000000a69da67223 */ /* 0x100fe2000001006a */
        /* <DEDUP_REMOVED lines=10> */
[C---:B------:R-:W-:Y:S01]  /*26d0*/  FFMA.FTZ R220, R107.reuse, R156, R104 ;  /* 0x0000009c6bdc7223 */ /* 0x040fe20000010068 */
[----:B------:R-:W-:Y:S01]  /*26e0*/  FMUL.FTZ R156, R107, R158 ;  /* 0x0000009e6b9c7220 */ /* 0x000fe20000410000 */
[----:B------:R-:W-:Y:S01]  /*26f0*/  SHF.L.U32 R106, R106, 0x10, RZ ;  /* 0x000000106a6a7819 */ /* 0x000fe200000006ff */
[----:B------:R-:W-:Y:S01]  /*2700*/  FMUL.FTZ R164, R164, R159 ;  /* 0x0000009fa4a47220 */ /* 0x000fe20000410000 */
[----:B------:R-:W-:Y:S01]  /*2710*/  FMUL.FTZ R107, R222, R157 ;  /* 0x0000009dde6b7220 */ /* 0x000fe20000410000 */
[----:B------:R-:W-:-:S02]  /*2720*/  F2FP.BF16.F32.PACK_AB R159, R226, R223 ;  /* 0x000000dfe29f723e */ /* 0x000fc400000010ff */
[----:B------:R-:W-:Y:S01]  /*2730*/  FFMA.FTZ R222, R222, R106, R105 ;  /* 0x0000006adede7223 */ /* 0x000fe20000010069 */
[----:B------:R-:W-:Y:S02]  /*2740*/  F2FP.BF16.F32.PACK_AB R158, R224, R165 ;  /* 0x000000a5e09e723e */ /* 0x000fe400000010ff */
[----:B------:R-:W-:Y:S02]  /*2750*/  F2FP.BF16.F32.PACK_AB R157, R164, R163 ;  /* 0x000000a3a49d723e */ /* 0x000fe400000010ff */
[----:B------:R-:W-:-:S07]  /*2760*/  F2FP.BF16.F32.PACK_AB R156, R107, R156 ;  /* 0x0000009c6b9c723e */ /* 0x000fce00000010ff */
.L_x_4027:
[----:B------:R-:W0:Y:S08]  /*2770*/  @P1 LDC.64 R106, c[0x0][0x478] ;  /* 0x00011e00ff6a1b82 */ /* 0x000e300000000a00 */
[----:B------:R-:W1:Y:S01]  /*2780*/  LDC.64 R104, c[0x0][0x468] ;  /* 0x00011a00ff687b82 */ /* 0x000e620000000a00 */
[----:B0-----:R-:W-:Y:S01]  /*2790*/  @P1 IMAD.WIDE.U32 R162, R0, 0x20, R106 ;  /* 0x0000002000a21825 */ /* 0x001fe200078e006a */
[----:B------:R-:W-:-:S02]  /*27a0*/  MOV R106, R166 ;  /* 0x000000a6006a7202 */ /* 0x000fc40000000f00 */
[----:B------:R-:W-:Y:S02]  /*27b0*/  MOV R107, R167 ;  /* 0x000000a7006b7202 */ /* 0x000fe40000000f00 */
[----:B------:R2:W-:Y:S01]  /*27c0*/  @P1 STG.E.128 desc[UR6][R162.64], R88 ;  /* 0x00000058a2001986 */ /* 0x0005e2000c101d06 */
[----:B-1----:R-:W-:-:S03]  /*27d0*/  IMAD.WIDE.U32 R164, R0, 0x10, R104 ;  /* 0x0000001000a47825 */ /* 0x002fc600078e0068 */
[----:B------:R2:W-:Y:S01]  /*27e0*/  @P1 STG.E.128 desc[UR6][R162.64+0x10], R128 ;  /* 0x00001080a2001986 */ /* 0x0005e2000c101d06 */
[----:B------:R-:W-:Y:S02]  /*27f0*/  MOV R104, R220 ;  /* 0x000000dc00687202 */ /* 0x000fe40000000f00 */
[----:B------:R-:W-:Y:S01]  /*2800*/  MOV R105, R222 ;  /* 0x000000de00697202 */ /* 0x000fe20000000f00 */
[----:B------:R2:W-:Y:S01]  /*2810*/  STG.E.128 desc[UR6][R164.64], R156 ;  /* 0x0000009ca4007986 */ /* 0x0005e2000c101d06 */
[----:B------:R-:W-:-:S07]  /*2820*/  IADD3 R0, PT, PT, R0, 0x20, RZ ;  /* 0x0000002000007810 */ /* 0x000fce0007ffe0ff */
.L_x_4025:
[----:B------:R-:W-:Y:S05]  /*2830*/  BSYNC.RECONVERGENT B1 ;  /* 0x0000000000017941 */ /* 0x000fea0003800200 */
.L_x_4024:
        /* <DEDUP_REMOVED lines=11> */
[----:B-----5:R-:W-:Y:S01]  /*28f0*/  SHF.L.U32 R91, R159, 0x10, RZ ;  /* 0x000000109f5b7819 */ /* 0x020fe200000006ff */
[----:B------:R-:W-:Y:S01]  /*2900*/  FADD.FTZ R130, R172, -R89 ;  /* 0x80000059ac827221 */ /* 0x000fe20000010000 */
[----:B------:R-:W-:Y:S01]  /*2910*/  FADD.FTZ R128, R177, -R128 ;  /* 0x80000080b1807221 */ /* 0x000fe20000010000 */
        /* <DEDUP_REMOVED lines=11> */
[-CC-:B------:R-:W-:Y:S01]  /*29d0*/  FFMA.FTZ R91, R198, R160.reuse, R161.reuse ;  /* 0x000000a0c65b7223 */ /* 0x180fe200000100a1 */
[----:B------:R-:W-:Y:S01]  /*29e0*/  FFMA.FTZ R116, R159, R89, R116 ;  /* 0x000000599f747223 */ /* 0x000fe20000010074 */
[-CC-:B------:R-:W-:Y:S01]  /*29f0*/  FFMA.FTZ R129, R194, R160.reuse, R161.reuse ;  /* 0x000000a0c2817223 */ /* 0x180fe200000100a1 */
[----:B------:R-:W-:Y:S01]  /*2a00*/  FFMA.FTZ R88, R201, R160, R161 ;  /* 0x000000a0c9587223 */ /* 0x000fe200000100a1 */
[----:B0-----:R-:W-:Y:S01]  /*2a10*/  FADD.FTZ R162, R196, -R91 ;  /* 0x8000005bc4a27221 */ /* 0x001fe20000010000 */
[----:B------:R-:W-:Y:S01]  /*2a20*/  PRMT R89, R157, 0x7632, R89 ;  /* 0x000076329d597816 */ /* 0x000fe20000000059 */
[----:B------:R-:W-:Y:S01]  /*2a30*/  FFMA.FTZ R119, R220, R90, R119 ;  /* 0x0000005adc777223 */ /* 0x000fe20000010077 */
        /* <DEDUP_REMOVED lines=9> */
[----:B------:R-:W-:Y:S01]  /*2ad0*/  FFMA.FTZ R115, R166, R89, R115 ;  /* 0x00000059a6737223 */ /* 0x000fe20000010073 */
[----:B------:R-:W-:-:S02]  /*2ae0*/  SHF.L.U32 R89, R17, 0x10, RZ ;  /* 0x0000001011597819 */ /* 0x000fc400000006ff */
[----:B------:R-:W-:Y:S01]  /*2af0*/  PRMT R163, R158, 0x7632, R163 ;  /* 0x000076329ea37816 */ /* 0x000fe200000000a3 */
[----:B------:R-:W-:Y:S01]  /*2b00*/  FMUL.FTZ R224, R165, R88 ;  /* 0x00000058a5e07220 */ /* 0x000fe20000410000 */
[----:B------:R-:W-:Y:S01]  /*2b10*/  SHF.L.U32 R164, R50, 0x10, RZ ;  /* 0x0000001032a47819 */ /* 0x000fe200000006ff */
[----:B------:R-:W-:Y:S01]  /*2b20*/  FMUL.FTZ R225, R220, R89 ;  /* 0x00000059dce17220 */ /* 0x000fe20000410000 */
[----:B------:R-:W-:Y:S01]  /*2b30*/  SHF.L.U32 R163, R163, 0x10, RZ ;  /* 0x00000010a3a37819 */ /* 0x000fe200000006ff */
[-CC-:B------:R-:W-:Y:S01]  /*2b40*/  FFMA.FTZ R88, R205, R160.reuse, R161.reuse ;  /* 0x000000a0cd587223 */ /* 0x180fe200000100a1 */
[----:B------:R-:W-:Y:S01]  /*2b50*/  FFMA.FTZ R89, R202, R160, R161 ;  /* 0x000000a0ca597223 */ /* 0x000fe200000100a1 */
[----:B------:R-:W-:Y:S01]  /*2b60*/  SHF.L.U32 R158, R157, 0x10, RZ ;  /* 0x000000109d9e7819 */ /* 0x000fe200000006ff */
[----:B------:R-:W-:Y:S01]  /*2b70*/  FMUL.FTZ R157, R90, R171 ;  /* 0x000000ab5a9d7220 */ /* 0x000fe20000410000 */
[----:B------:R-:W-:Y:S01]  /*2b80*/  FMUL.FTZ R220, R159, R164 ;  /* 0x000000a49fdc7220 */ /* 0x000fe20000410000 */
[----:B------:R-:W-:Y:S01]  /*2b90*/  FADD.FTZ R88, R203, -R88 ;  /* 0x80000058cb587221 */ /* 0x000fe20000010000 */
[----:B------:R-:W-:Y:S01]  /*2ba0*/  FFMA.FTZ R117, R222, R163, R117 ;  /* 0x000000a3de757223 */ /* 0x000fe20000010075 */
[----:B------:R-:W-:Y:S01]  /*2bb0*/  FADD.FTZ R164, R200, -R89 ;  /* 0x80000059c8a47221 */ /* 0x000fe20000010000 */
[----:B------:R-:W-:Y:S01]  /*2bc0*/  SHF.L.U32 R163, R16, 0x10, RZ ;  /* 0x0000001010a37819 */ /* 0x000fe200000006ff */
[----:B------:R-:W-:Y:S01]  /*2bd0*/  FFMA.FTZ R114, R157, R158, R114 ;  /* 0x0000009e9d727223 */ /* 0x000fe20000010072 */
        /* <DEDUP_REMOVED lines=8> */
[----:B------:R-:W-:Y:S01]  /*2c60*/  FMUL.FTZ R157, R88, R171 ;  /* 0x000000ab589d7220 */ /* 0x000fe20000410000 */
[----:B------:R-:W-:-:S02]  /*2c70*/  SHF.L.U32 R162, R48, 0x10, RZ ;  /* 0x0000001030a27819 */ /* 0x000fc400000006ff */
[----:B------:R-:W-:Y:S01]  /*2c80*/  SHF.L.U32 R163, R14, 0x10, RZ ;  /* 0x000000100ea37819 */ /* 0x000fe200000006ff */
[----:B------:R-:W-:Y:S01]  /*2c90*/  FFMA.FTZ R112, R157, R156, R112 ;  /* 0x0000009c9d707223 */ /* 0x000fe20000010070 */
[----:B------:R-:W-:Y:S01]  /*2ca0*/  SHF.L.U32 R159, R158, 0x10, RZ ;  /* 0x000000109e9f7819 */ /* 0x000fe200000006ff */
[----:B------:R-:W-:Y:S01]  /*2cb0*/  FMUL.FTZ R158, R89, R171 ;  /* 0x000000ab599e7220 */ /* 0x000fe20000410000 */
[----:B------:R-:W-:Y:S01]  /*2cc0*/  FMUL.FTZ R166, R166, R167 ;  /* 0x000000a7a6a67220 */ /* 0x000fe20000410000 */
[----:B------:R-:W-:Y:S02]  /*2cd0*/  FMUL.FTZ R156, R157, R162 ;  /* 0x000000a29d9c7220 */ /* 0x000fe40000410000 */
[C---:B------:R-:W-:Y:S01]  /*2ce0*/  FMUL.FTZ R163, R158.reuse, R163 ;  /* 0x000000a39ea37220 */ /* 0x040fe20000410000 */
[----:B------:R-:W-:Y:S01]  /*2cf0*/  FFMA.FTZ R113, R158, R159, R113 ;  /* 0x0000009f9e717223 */ /* 0x000fe20000010071 */
[----:B------:R-:W-:Y:S02]  /*2d00*/  F2FP.BF16.F32.PACK_AB R159, R225, R224 ;  /* 0x000000e0e19f723e */ /* 0x000fe400000010ff */
[----:B------:R-:W-:-:S02]  /*2d10*/  F2FP.BF16.F32.PACK_AB R158, R223, R220 ;  /* 0x000000dcdf9e723e */ /* 0x000fc400000010ff */
[----:B------:R-:W-:Y:S02]  /*2d20*/  F2FP.BF16.F32.PACK_AB R157, R166, R165 ;  /* 0x000000a5a69d723e */ /* 0x000fe400000010ff */
[----:B------:R-:W-:Y:S01]  /*2d30*/  F2FP.BF16.F32.PACK_AB R156, R163, R156 ;  /* 0x0000009ca39c723e */ /* 0x000fe200000010ff */
[----:B------:R-:W-:Y:S06]  /*2d40*/  BRA `(.L_x_4031) ;  /* 0x0000000400207947 */ /* 0x000fec0003800000 */
.L_x_4030:
[-CC-:B0-----:R-:W-:Y:S01]  /*2d50*/  FFMA.FTZ R163, R175, R160.reuse, R161.reuse ;  /* 0x000000a0afa37223 */ /* 0x181fe200000100a1 */
[-CC-:B------:R-:W-:Y:S01]  /*2d60*/  FFMA.FTZ R220, R174, R160.reuse, R161.reuse ;  /* 0x000000a0aedc7223 */ /* 0x180fe200000100a1 */
        /* <DEDUP_REMOVED lines=8> */
[----:B------:R-:W-:Y:S01]  /*2df0*/  SHF.L.U32 R159, R158, 0x10, RZ ;  /* 0x000000109e9f7819 */ /* 0x000fe200000006ff */
[----:B------:R-:W-:Y:S01]  /*2e00*/  FMUL.FTZ R162, R173, R162 ;  /* 0x000000a2ada27220 */ /* 0x000fe20000410000 */
[-C--:B------:R-:W-:Y:S01]  /*2e10*/  FMUL.FTZ R223, R164, R171.reuse ;  /* 0x000000aba4df7220 */ /* 0x080fe20000410000 */
[----:B------:R-:W-:Y:S01]  /*2e20*/  SHF.L.U32 R163, R165, 0x10, RZ ;  /* 0x00000010a5a37819 */ /* 0x000fe200000006ff */
[----:B------:R-:W-:Y:S01]  /*2e30*/  FMUL.FTZ R220, R220, R171 ;  /* 0x000000abdcdc7220 */ /* 0x000fe20000410000 */
[----:B------:R-:W-:Y:S01]  /*2e40*/  PRMT R164, R158, 0x7632, R164 ;  /* 0x000076329ea47816 */ /* 0x000fe200000000a4 */
[-CC-:B------:R-:W-:Y:S01]  /*2e50*/  FFMA.FTZ R158, R201, R160.reuse, R161.reuse ;  /* 0x000000a0c99e7223 */ /* 0x180fe200000100a1 */
[-C--:B------:R-:W-:Y:S01]  /*2e60*/  FFMA.FTZ R167, R194, R160.reuse, R161 ;  /* 0x000000a0c2a77223 */ /* 0x080fe200000100a1 */
[----:B------:R-:W-:Y:S01]  /*2e70*/  FFMA.FTZ R119, R220, R163, R119 ;  /* 0x000000a3dc777223 */ /* 0x000fe20000010077 */
[----:B------:R-:W-:Y:S01]  /*2e80*/  FMUL.FTZ R165, R162, R171 ;  /* 0x000000aba2a57220 */ /* 0x000fe20000410000 */
[----:B------:R-:W-:Y:S01]  /*2e90*/  FADD.FTZ R158, R199, -R158 ;  /* 0x8000009ec79e7221 */ /* 0x000fe20000010000 */
[----:B------:R-:W-:Y:S01]  /*2ea0*/  FFMA.FTZ R163, R198, R160, R161 ;  /* 0x000000a0c6a37223 */ /* 0x000fe200000100a1 */
[----:B------:R-:W-:Y:S01]  /*2eb0*/  FFMA.FTZ R118, R223, R166, R118 ;  /* 0x000000a6df767223 */ /* 0x000fe20000010076 */
[----:B------:R-:W-:Y:S01]  /*2ec0*/  FADD.FTZ R166, R192, -R167 ;  /* 0x800000a7c0a67221 */ /* 0x000fe20000010000 */
[----:B------:R-:W-:Y:S01]  /*2ed0*/  FMUL.FTZ R158, R173, R158 ;  /* 0x0000009ead9e7220 */ /* 0x000fe20000410000 */
[----:B------:R-:W-:Y:S01]  /*2ee0*/  FFMA.FTZ R116, R165, R159, R116 ;  /* 0x0000009fa5747223 */ /* 0x000fe20000010074 */
[----:B------:R-:W-:Y:S01]  /*2ef0*/  FADD.FTZ R162, R196, -R163 ;  /* 0x800000a3c4a27221 */ /* 0x000fe20000010000 */
[----:B------:R-:W-:Y:S01]  /*2f00*/  PRMT R159, R157, 0x7632, R159 ;  /* 0x000076329d9f7816 */ /* 0x000fe2000000009f */
[----:B------:R-:W-:Y:S01]  /*2f10*/  FMUL.FTZ R166, R173, R166 ;  /* 0x000000a6ada67220 */ /* 0x000fe20000410000 */
[----:B------:R-:W-:Y:S01]  /*2f20*/  SHF.L.U32 R157, R157, 0x10, RZ ;  /* 0x000000109d9d7819 */ /* 0x000fe200000006ff */
[-C--:B------:R-:W-:Y:S01]  /*2f30*/  FMUL.FTZ R163, R158, R171.reuse ;  /* 0x000000ab9ea37220 */ /* 0x080fe20000410000 */
[----:B------:R-:W-:Y:S01]  /*2f40*/  FMUL.FTZ R162, R173, R162 ;  /* 0x000000a2ada27220 */ /* 0x000fe20000410000 */
[----:B------:R-:W-:Y:S01]  /*2f50*/  SHF.L.U32 R164, R164, 0x10, RZ ;  /* 0x00000010a4a47819 */ /* 0x000fe200000006ff */
[----:B------:R-:W-:Y:S01]  /*2f60*/  FMUL.FTZ R222, R166, R171 ;  /* 0x000000aba6de7220 */ /* 0x000fe20000410000 */
[----:B------:R-:W-:Y:S01]  /*2f70*/  SHF.L.U32 R159, R159, 0x10, RZ ;  /* 0x000000109f9f7819 */ /* 0x000fe200000006ff */
[----:B------:R-:W-:Y:S01]  /*2f80*/  FFMA.FTZ R114, R163, R157, R114 ;  /* 0x0000009da3727223 */ /* 0x000fe20000010072 */
[----:B------:R-:W-:Y:S01]  /*2f90*/  FMUL.FTZ R166, R162, R171 ;  /* 0x000000aba2a67220 */ /* 0x000fe20000410000 */
[----:B------:R-:W-:Y:S01]  /*2fa0*/  SHF.L.U32 R157, R17, 0x10, RZ ;  /* 0x00000010119d7819 */ /* 0x000fe200000006ff */
[----:B------:R-:W-:Y:S01]  /*2fb0*/  FFMA.FTZ R117, R222, R164, R117 ;  /* 0x000000a4de757223 */ /* 0x000fe20000010075 */
[----:B------:R-:W-:Y:S01]  /*2fc0*/  SHF.L.U32 R164, R50, 0x10, RZ ;  /* 0x0000001032a47819 */ /* 0x000fe200000006ff */
        /* <DEDUP_REMOVED lines=12> */
[----:B------:R-:W-:Y:S01]  /*3090*/  SHF.L.U32 R162, R49, 0x10, RZ ;  /* 0x0000001031a27819 */ /* 0x000fe200000006ff */
[C---:B------:R-:W-:Y:S01]  /*30a0*/  FMUL.FTZ R156, R173.reuse, R156 ;  /* 0x0000009cad9c7220 */ /* 0x040fe20000410000 */
        /* <DEDUP_REMOVED lines=18> */
.L_x_4031:
        /* <DEDUP_REMOVED lines=8> */
.L_x_4029:
[----:B------:R-:W-:Y:S05]  /*3250*/  BSYNC.RECONVERGENT B1 ;  /* 0x0000000000017941 */ /* 0x000fea0003800200 */
.L_x_4028:
        /* <DEDUP_REMOVED lines=8> */
[----:B-----5:R-:W-:Y:S01]  /*32e0*/  PRMT R88, R159, 0x7632, R88 ;  /* 0x000076329f587816 */ /* 0x020fe20000000058 */
[-CC-:B------:R-:W-:Y:S01]  /*32f0*/  FFMA.FTZ R128, R180, R160.reuse, R161.reuse ;  /* 0x000000a0b4807223 */ /* 0x180fe200000100a1 */
[-CC-:B------:R-:W-:Y:S01]  /*3300*/  FFMA.FTZ R89, R191, R160.reuse, R161.reuse ;  /* 0x000000a0bf597223 */ /* 0x180fe200000100a1 */
[----:B------:R-:W-:Y:S01]  /*3310*/  FADD.FTZ R90, R193, -R90 ;  /* 0x8000005ac15a7221 */ /* 0x000fe20000010000 */
[----:B------:R-:W-:Y:S01]  /*3320*/  SHF.L.U32 R88, R88, 0x10, RZ ;  /* 0x0000001058587819 */ /* 0x000fe200000006ff */
[-CC-:B0-----:R-:W-:Y:S01]  /*3330*/  FFMA.FTZ R162, R186, R160.reuse, R161.reuse ;  /* 0x000000a0baa27223 */ /* 0x181fe200000100a1 */
[--C-:B------:R-:W-:Y:S01]  /*3340*/  FFMA.FTZ R91, R183, R160, R161.reuse ;  /* 0x000000a0b75b7223 */ /* 0x100fe200000100a1 */
[----:B------:R-:W-:Y:S01]  /*3350*/  FMUL.FTZ R131, R173, R90 ;  /* 0x0000005aad837220 */ /* 0x000fe20000410000 */
[----:B------:R-:W-:Y:S01]  /*3360*/  PRMT R90, R158, 0x7632, R90 ;  /* 0x000076329e5a7816 */ /* 0x000fe2000000005a */
[-C--:B------:R-:W-:Y:S01]  /*3370*/  FFMA.FTZ R129, R187, R160.reuse, R161 ;  /* 0x000000a0bb817223 */ /* 0x080fe200000100a1 */
[----:B------:R-:W-:Y:S01]  /*3380*/  FADD.FTZ R130, R188, -R89 ;  /* 0x80000059bc827221 */ /* 0x000fe20000010000 */
[-C--:B------:R-:W-:Y:S01]  /*3390*/  FMUL.FTZ R166, R131, R171.reuse ;  /* 0x000000ab83a67220 */ /* 0x080fe20000410000 */
[----:B------:R-:W-:Y:S01]  /*33a0*/  SHF.L.U32 R163, R90, 0x10, RZ ;  /* 0x000000105aa37819 */ /* 0x000fe200000006ff */
[----:B------:R-:W-:Y:S01]  /*33b0*/  FFMA.FTZ R89, R179, R160, R161 ;  /* 0x000000a0b3597223 */ /* 0x000fe200000100a1 */
[----:B------:R-:W-:Y:S01]  /*33c0*/  FADD.FTZ R162, R189, -R162 ;  /* 0x800000a2bda27221 */ /* 0x000fe20000010000 */
[----:B------:R-:W-:Y:S01]  /*33d0*/  FFMA.FTZ R127, R166, R88, R127 ;  /* 0x00000058a67f7223 */ /* 0x000fe2000001007f */
[----:B------:R-:W-:Y:S01]  /*33e0*/  PRMT R88, R157, 0x7632, R88 ;  /* 0x000076329d587816 */ /* 0x000fe20000000058 */
[----:B------:R-:W-:Y:S01]  /*33f0*/  FADD.FTZ R90, R182, -R91 ;  /* 0x8000005bb65a7221 */ /* 0x000fe20000010000 */
[----:B------:R-:W-:Y:S01]  /*3400*/  FFMA.FTZ R160, R176, R160, R161 ;  /* 0x000000a0b0a07223 */ /* 0x000fe200000100a1 */
[----:B------:R-:W-:Y:S01]  /*3410*/  SHF.L.U32 R161, R158, 0x10, RZ ;  /* 0x000000109ea17819 */ /* 0x000fe200000006ff */
[----:B------:R-:W-:Y:S01]  /*3420*/  FMUL.FTZ R130, R173, R130 ;  /* 0x00000082ad827220 */ /* 0x000fe20000410000 */
[----:B------:R-:W-:Y:S01]  /*3430*/  SHF.L.U32 R165, R88, 0x10, RZ ;  /* 0x0000001058a57819 */ /* 0x000fe200000006ff */
[----:B------:R-:W-:Y:S01]  /*3440*/  FADD.FTZ R88, R185, -R128 ;  /* 0x80000080b9587221 */ /* 0x000fe20000010000 */
[----:B------:R-:W-:Y:S01]  /*3450*/  FADD.FTZ R158, R184, -R129 ;  /* 0x80000081b89e7221 */ /* 0x000fe20000010000 */
[----:B------:R-:W-:Y:S01]  /*3460*/  FMUL.FTZ R129, R173, R162 ;  /* 0x000000a2ad817220 */ /* 0x000fe20000410000 */
[----:B------:R-:W-:Y:S01]  /*3470*/  SHF.L.U32 R159, R159, 0x10, RZ ;  /* 0x000000109f9f7819 */ /* 0x000fe200000006ff */
[C---:B------:R-:W-:Y:S01]  /*3480*/  FMUL.FTZ R91, R173.reuse, R88 ;  /* 0x00000058ad5b7220 */ /* 0x040fe20000410000 */
[-C--:B------:R-:W-:Y:S01]  /*3490*/  FMUL.FTZ R167, R130, R171.reuse ;  /* 0x000000ab82a77220 */ /* 0x080fe20000410000 */
[----:B------:R-:W-:Y:S01]  /*34a0*/  FMUL.FTZ R128, R173, R158 ;  /* 0x0000009ead807220 */ /* 0x000fe20000410000 */
[----:B------:R-:W-:Y:S01]  /*34b0*/  SHF.L.U32 R88, R58, 0x10, RZ ;  /* 0x000000103a587819 */ /* 0x000fe200000006ff */
[----:B------:R-:W-:Y:S01]  /*34c0*/  FMUL.FTZ R162, R91, R171 ;  /* 0x000000ab5ba27220 */ /* 0x000fe20000410000 */
[----:B------:R-:W-:Y:S01]  /*34d0*/  FFMA.FTZ R126, R167, R159, R126 ;  /* 0x0000009fa77e7223 */ /* 0x000fe2000001007e */
[----:B------:R-:W-:Y:S01]  /*34e0*/  FMUL.FTZ R159, R128, R171 ;  /* 0x000000ab809f7220 */ /* 0x000fe20000410000 */
[----:B------:R-:W-:Y:S01]  /*34f0*/  FMUL.FTZ R90, R173, R90 ;  /* 0x0000005aad5a7220 */ /* 0x000fe20000410000 */
[----:B------:R-:W-:Y:S01]  /*3500*/  FFMA.FTZ R165, R162, R165, R123 ;  /* 0x000000a5a2a57223 */ /* 0x000fe2000001007b */
[----:B------:R-:W-:Y:S01]  /*3510*/  SHF.L.U32 R123, R9, 0x10, RZ ;  /* 0x00000010097b7819 */ /* 0x000fe200000006ff */
[----:B------:R-:W-:Y:S01]  /*3520*/  FADD.FTZ R160, R181, -R160 ;  /* 0x800000a0b5a07221 */ /* 0x000fe20000010000 */
[----:B------:R-:W-:Y:S01]  /*3530*/  SHF.L.U32 R158, R59, 0x10, RZ ;  /* 0x000000103b9e7819 */ /* 0x000fe200000006ff */
[----:B------:R-:W-:Y:S01]  /*3540*/  FMUL.FTZ R220, R129, R171 ;  /* 0x000000ab81dc7220 */ /* 0x000fe20000410000 */
[----:B------:R-:W-:Y:S01]  /*3550*/  SHF.L.U32 R164, R157, 0x10, RZ ;  /* 0x000000109da47819 */ /* 0x000fe200000006ff */
[----:B------:R-:W-:Y:S01]  /*3560*/  FMUL.FTZ R223, R166, R123 ;  /* 0x0000007ba6df7220 */ /* 0x000fe20000410000 */
[----:B------:R-:W-:Y:S01]  /*3570*/  FMUL.FTZ R166, R159, R88 ;  /* 0x000000589fa67220 */ /* 0x000fe20000410000 */
[----:B------:R-:W-:Y:S01]  /*3580*/  FMUL.FTZ R157, R90, R171 ;  /* 0x000000ab5a9d7220 */ /* 0x000fe20000410000 */
[----:B------:R-:W-:Y:S01]  /*3590*/  FADD.FTZ R88, R178, -R89 ;  /* 0x80000059b2587221 */ /* 0x000fe20000010000 */
[----:B------:R-:W-:Y:S01]  /*35a0*/  FMUL.FTZ R222, R167, R158 ;  /* 0x0000009ea7de7220 */ /* 0x000fe20000410000 */
[----:B------:R-:W-:Y:S01]  /*35b0*/  SHF.L.U32 R123, R8, 0x10, RZ ;  /* 0x00000010087b7819 */ /* 0x000fe200000006ff */
[--C-:B------:R-:W-:Y:S01]  /*35c0*/  FFMA.FTZ R164, R157, R164, R122.reuse ;  /* 0x000000a49da47223 */ /* 0x100fe2000001007a */
[----:B------:R-:W-:Y:S01]  /*35d0*/  SHF.L.U32 R158, R57, 0x10, RZ ;  /* 0x00000010399e7819 */ /* 0x000fe200000006ff */
[----:B------:R-:W-:Y:S01]  /*35e0*/  FMUL.FTZ R88, R173, R88 ;  /* 0x00000058ad587220 */ /* 0x000fe20000410000 */
[C---:B------:R-:W-:Y:S01]  /*35f0*/  PRMT R122, R156.reuse, 0x7632, R122 ;  /* 0x000076329c7a7816 */ /* 0x040fe2000000007a */
[----:B------:R-:W-:Y:S01]  /*3600*/  FFMA.FTZ R124, R159, R161, R124 ;  /* 0x000000a19f7c7223 */ /* 0x000fe2000001007c */
[----:B------:R-:W-:Y:S01]  /*3610*/  FMUL.FTZ R89, R173, R160 ;  /* 0x000000a0ad597220 */ /* 0x000fe20000410000 */
[----:B------:R-:W-:Y:S01]  /*3620*/  SHF.L.U32 R156, R156, 0x10, RZ ;  /* 0x000000109c9c7819 */ /* 0x000fe200000006ff */
[C---:B------:R-:W-:Y:S01]  /*3630*/  FMUL.FTZ R167, R220.reuse, R123 ;  /* 0x0000007bdca77220 */ /* 0x040fe20000410000 */
[----:B------:R-:W-:Y:S01]  /*3640*/  FMUL.FTZ R161, R157, R158 ;  /* 0x0000009e9da17220 */ /* 0x000fe20000410000 */
[----:B------:R-:W-:Y:S01]  /*3650*/  FFMA.FTZ R125, R220, R163, R125 ;  /* 0x000000a3dc7d7223 */ /* 0x000fe2000001007d */
[----:B------:R-:W-:Y:S01]  /*3660*/  SHF.L.U32 R158, R56, 0x10, RZ ;  /* 0x00000010389e7819 */ /* 0x000fe200000006ff */
[----:B------:R-:W-:Y:S01]  /*3670*/  FMUL.FTZ R123, R88, R171 ;  /* 0x000000ab587b7220 */ /* 0x000fe20000410000 */
[----:B------:R-:W-:-:S02]  /*3680*/  SHF.L.U32 R163, R7, 0x10, RZ ;  /* 0x0000001007a37819 */ /* 0x000fc400000006ff */
[----:B------:R-:W-:Y:S02]  /*3690*/  SHF.L.U32 R159, R6, 0x10, RZ ;  /* 0x00000010069f7819 */ /* 0x000fe400000006ff */
[----:B------:R-:W-:Y:S01]  /*36a0*/  SHF.L.U32 R157, R122, 0x10, RZ ;  /* 0x000000107a9d7819 */ /* 0x000fe200000006ff */
[----:B------:R-:W-:Y:S01]  /*36b0*/  FMUL.FTZ R122, R89, R171 ;  /* 0x000000ab597a7220 */ /* 0x000fe20000410000 */
[C---:B------:R-:W-:Y:S01]  /*36c0*/  FFMA.FTZ R171, R123.reuse, R156, R120 ;  /* 0x0000009c7bab7223 */ /* 0x040fe20000010078 */
[----:B------:R-:W-:Y:S01]  /*36d0*/  FMUL.FTZ R156, R123, R158 ;  /* 0x0000009e7b9c7220 */ /* 0x000fe20000410000 */
[----:B------:R-:W-:Y:S01]  /*36e0*/  FMUL.FTZ R162, R162, R163 ;  /* 0x000000a3a2a27220 */ /* 0x000fe20000410000 */
[C---:B------:R-:W-:Y:S01]  /*36f0*/  FMUL.FTZ R123, R122.reuse, R159 ;  /* 0x0000009f7a7b7220 */ /* 0x040fe20000410000 */
[----:B------:R-:W-:Y:S01]  /*3700*/  FFMA.FTZ R173, R122, R157, R121 ;  /* 0x0000009d7aad7223 */ /* 0x000fe20000010079 */
[----:B------:R-:W-:Y:S02]  /*3710*/  F2FP.BF16.F32.PACK_AB R159, R223, R222 ;  /* 0x000000dedf9f723e */ /* 0x000fe400000010ff */
[----:B------:R-:W-:-:S02]  /*3720*/  F2FP.BF16.F32.PACK_AB R158, R167, R166 ;  /* 0x000000a6a79e723e */ /* 0x000fc400000010ff */
[----:B------:R-:W-:Y:S02]  /*3730*/  F2FP.BF16.F32.PACK_AB R157, R162, R161 ;  /* 0x000000a1a29d723e */ /* 0x000fe400000010ff */
[----:B------:R-:W-:Y:S01]  /*3740*/  F2FP.BF16.F32.PACK_AB R156, R123, R156 ;  /* 0x0000009c7b9c723e */ /* 0x000fe200000010ff */
[----:B------:R-:W-:Y:S06]  /*3750*/  BRA `(.L_x_4034) ;  /* 0x0000000400207947 */ /* 0x000fec0003800000 */
.L_x_4033:
[-CC-:B------:R-:W-:Y:S01]  /*3760*/  FFMA.FTZ R220, R190, R160.reuse, R161.reuse ;  /* 0x000000a0bedc7223 */ /* 0x180fe200000100a1 */
[-CC-:B------:R-:W-:Y:S01]  /*3770*/  FFMA.FTZ R167, R179, R160.reuse, R161.reuse ;  /* 0x000000a0b3a77223 */ /* 0x180fe200000100a1 */
[-CC-:B------:R-:W-:Y:S01]  /*3780*/  FFMA.FTZ R227, R191, R160.reuse, R161.reuse ;  /* 0x000000a0bfe37223 */ /* 0x180fe200000100a1 */
[-CC-:B------:R-:W-:Y:S01]  /*3790*/  FFMA.FTZ R225, R187, R160.reuse, R161.reuse ;  /* 0x000000a0bbe17223 */ /* 0x180fe200000100a1 */
[-CC-:B------:R-:W-:Y:S01]  /*37a0*/  FFMA.FTZ R164, R186, R160.reuse, R161.reuse ;  /* 0x000000a0baa47223 */ /* 0x180fe200000100a1 */
[-CC-:B------:R-:W-:Y:S01]  /*37b0*/  FFMA.FTZ R223, R183, R160.reuse, R161.reuse ;  /* 0x000000a0b7df7223 */ /* 0x180fe200000100a1 */
[-CC-:B------:R-:W-:Y:S01]  /*37c0*/  FFMA.FTZ R166, R180, R160.reuse, R161.reuse ;  /* 0x000000a0b4a67223 */ /* 0x180fe200000100a1 */
[----:B0-----:R-:W-:Y:S01]  /*37d0*/  FFMA.FTZ R162, R176, R160, R161 ;  /* 0x000000a0b0a27223 */ /* 0x001fe200000100a1 */
        /* <DEDUP_REMOVED lines=24> */
[----:B------:R-:W-:Y:S01]  /*3960*/  FMUL.FTZ R162, R173, R162 ;  /* 0x000000a2ada27220 */ /* 0x000fe20000410000 */
[-C--:B------:R-:W-:Y:S01]  /*3970*/  FMUL.FTZ R223, R220, R171.reuse ;  /* 0x000000abdcdf7220 */ /* 0x080fe20000410000 */
[----:B------:R-:W-:Y:S01]  /*3980*/  SHF.L.U32 R156, R58, 0x10, RZ ;  /* 0x000000103a9c7819 */ /* 0x000fe200000006ff */
[-C--:B------:R-:W-:Y:S01]  /*3990*/  FMUL.FTZ R225, R224, R171.reuse ;  /* 0x000000abe0e17220 */ /* 0x080fe20000410000 */
[-C--:B------:R-:W-:Y:S01]  /*39a0*/  FMUL.FTZ R173, R164, R171.reuse ;  /* 0x000000aba4ad7220 */ /* 0x080fe20000410000 */
[----:B------:R-:W-:Y:S01]  /*39b0*/  SHF.L.U32 R160, R160, 0x10, RZ ;  /* 0x00000010a0a07819 */ /* 0x000fe200000006ff */
[----:B------:R-:W-:Y:S01]  /*39c0*/  FMUL.FTZ R166, R166, R171 ;  /* 0x000000aba6a67220 */ /* 0x000fe20000410000 */
[----:B------:R-:W-:Y:S01]  /*39d0*/  FFMA.FTZ R124, R223, R163, R124 ;  /* 0x000000a3df7c7223 */ /* 0x000fe2000001007c */
[----:B------:R-:W-:Y:S01]  /*39e0*/  FFMA.FTZ R126, R225, R165, R126 ;  /* 0x000000a5e17e7223 */ /* 0x000fe2000001007e */
[----:B------:R-:W-:Y:S01]  /*39f0*/  SHF.L.U32 R161, R161, 0x10, RZ ;  /* 0x00000010a1a17819 */ /* 0x000fe200000006ff */
[----:B------:R-:W-:Y:S01]  /*3a00*/  FMUL.FTZ R223, R223, R156 ;  /* 0x0000009cdfdf7220 */ /* 0x000fe20000410000 */
[----:B------:R-:W-:Y:S01]  /*3a10*/  FFMA.FTZ R164, R173, R159, R122 ;  /* 0x0000009fada47223 */ /* 0x000fe2000001007a */
[----:B------:R-:W-:Y:S01]  /*3a20*/  SHF.L.U32 R228, R59, 0x10, RZ ;  /* 0x000000103be47819 */ /* 0x000fe200000006ff */
[-C--:B------:R-:W-:Y:S01]  /*3a30*/  FMUL.FTZ R230, R230, R171.reuse ;  /* 0x000000abe6e67220 */ /* 0x080fe20000410000 */
[-C--:B------:R-:W-:Y:S01]  /*3a40*/  FMUL.FTZ R222, R222, R171.reuse ;  /* 0x000000abdede7220 */ /* 0x080fe20000410000 */
[----:B------:R-:W-:Y:S01]  /*3a50*/  FMUL.FTZ R162, R162, R171 ;  /* 0x000000aba2a27220 */ /* 0x000fe20000410000 */
        /* <DEDUP_REMOVED lines=15> */
[C---:B------:R-:W-:Y:S01]  /*3b50*/  FMUL.FTZ R122, R167.reuse, R122 ;  /* 0x0000007aa77a7220 */ /* 0x040fe20000410000 */
        /* <DEDUP_REMOVED lines=8> */
.L_x_4034:
        /* <DEDUP_REMOVED lines=11> */
[----:B------:R-:W-:Y:S05]  /*3c90*/  BRA `(.L_x_4032) ;  /* 0x0000001c00a47947 */ /* 0x000fea0003800000 */
.L_x_4023:
        /* <DEDUP_REMOVED lines=9> */
[-CC-:B------:R-:W-:Y:S01]  /*3d30*/  FFMA.FTZ R167, R206, R160.reuse, R161.reuse ;  /* 0x000000a0cea77223 */ /* 0x180fe200000100a1 */
[----:B0-----:R-:W-:Y:S01]  /*3d40*/  FFMA.FTZ R162, R213, R160, R161 ;  /* 0x000000a0d5a27223 */ /* 0x001fe200000100a1 */
[----:B-----5:R-:W-:Y:S01]  /*3d50*/  SHF.L.U32 R165, R159, 0x10, RZ ;  /* 0x000000109fa57819 */ /* 0x020fe200000006ff */
[----:B------:R-:W-:Y:S01]  /*3d60*/  FADD.FTZ R164, R207, -R164 ;  /* 0x800000a4cfa47221 */ /* 0x000fe20000010000 */
[----:B------:R-:W-:Y:S01]  /*3d70*/  FADD.FTZ R166, R204, -R167 ;  /* 0x800000a7cca67221 */ /* 0x000fe20000010000 */
[----:B------:R-:W-:Y:S01]  /*3d80*/  FADD.FTZ R167, R211, -R162 ;  /* 0x800000a2d3a77221 */ /* 0x000fe20000010000 */
[----:B------:R-:W-:Y:S01]  /*3d90*/  PRMT R163, R159, 0x7632, R163 ;  /* 0x000076329fa37816 */ /* 0x000fe200000000a3 */
[C---:B------:R-:W-:Y:S01]  /*3da0*/  FFMA.FTZ R164, R173.reuse, R164, R138 ;  /* 0x000000a4ada47223 */ /* 0x040fe2000001008a */
[C---:B------:R-:W-:Y:S01]  /*3db0*/  FFMA.FTZ R166, R173.reuse, R166, R139 ;  /* 0x000000a6ada67223 */ /* 0x040fe2000001008b */
[----:B------:R-:W-:Y:S01]  /*3dc0*/  FFMA.FTZ R162, R173, R167, R136 ;  /* 0x000000a7ada27223 */ /* 0x000fe20000010088 */
[----:B------:R-:W-:Y:S01]  /*3dd0*/  SHF.L.U32 R159, R158, 0x10, RZ ;  /* 0x000000109e9f7819 */ /* 0x000fe200000006ff */
[-C--:B------:R-:W-:Y:S01]  /*3de0*/  FMUL.FTZ R167, R164, R171.reuse ;  /* 0x000000aba4a77220 */ /* 0x080fe20000410000 */
[----:B------:R-:W-:Y:S01]  /*3df0*/  PRMT R164, R158, 0x7632, R164 ;  /* 0x000076329ea47816 */ /* 0x000fe200000000a4 */
[-CC-:B------:R-:W-:Y:S01]  /*3e00*/  FFMA.FTZ R158, R217, R160.reuse, R161.reuse ;  /* 0x000000a0d99e7223 */ /* 0x180fe200000100a1 */
[----:B------:R-:W-:Y:S01]  /*3e10*/  FMUL.FTZ R224, R166, R171 ;  /* 0x000000aba6e07220 */ /* 0x000fe20000410000 */
[----:B------:R-:W-:Y:S01]  /*3e20*/  FFMA.FTZ R110, R167, R165, R110 ;  /* 0x000000a5a76e7223 */ /* 0x000fe2000001006e */
[-CC-:B------:R-:W-:Y:S01]  /*3e30*/  FFMA.FTZ R165, R210, R160.reuse, R161.reuse ;  /* 0x000000a0d2a57223 */ /* 0x180fe200000100a1 */
[----:B------:R-:W-:Y:S01]  /*3e40*/  SHF.L.U32 R220, R163, 0x10, RZ ;  /* 0x00000010a3dc7819 */ /* 0x000fe200000006ff */
[----:B------:R-:W-:Y:S01]  /*3e50*/  FFMA.FTZ R223, R214, R160, R161 ;  /* 0x000000a0d6df7223 */ /* 0x000fe200000100a1 */
[----:B------:R-:W-:Y:S01]  /*3e60*/  FMUL.FTZ R163, R162, R171 ;  /* 0x000000aba2a37220 */ /* 0x000fe20000410000 */
[----:B------:R-:W-:Y:S01]  /*3e70*/  FADD.FTZ R166, R208, -R165 ;  /* 0x800000a5d0a67221 */ /* 0x000fe20000010000 */
[----:B------:R-:W-:Y:S01]  /*3e80*/  FADD.FTZ R165, R215, -R158 ;  /* 0x8000009ed7a57221 */ /* 0x000fe20000010000 */
[----:B------:R-:W-:Y:S01]  /*3e90*/  FFMA.FTZ R111, R224, R220, R111 ;  /* 0x000000dce06f7223 */ /* 0x000fe2000001006f */
[----:B------:R-:W-:Y:S01]  /*3ea0*/  FADD.FTZ R220, R212, -R223 ;  /* 0x800000dfd4dc7221 */ /* 0x000fe20000010000 */
[----:B------:R-:W-:Y:S01]  /*3eb0*/  FFMA.FTZ R108, R163, R159, R108 ;  /* 0x0000009fa36c7223 */ /* 0x000fe2000001006c */
[----:B------:R-:W-:Y:S01]  /*3ec0*/  FFMA.FTZ R158, R173, R165, R134 ;  /* 0x000000a5ad9e7223 */ /* 0x000fe20000010086 */
[----:B------:R-:W-:Y:S01]  /*3ed0*/  PRMT R159, R157, 0x7632, R159 ;  /* 0x000076329d9f7816 */ /* 0x000fe2000000009f */
[----:B------:R-:W-:Y:S01]  /*3ee0*/  FFMA.FTZ R166, R173, R166, R137 ;  /* 0x000000a6ada67223 */ /* 0x000fe20000010089 */
[----:B------:R-:W-:Y:S01]  /*3ef0*/  SHF.L.U32 R162, R157, 0x10, RZ ;  /* 0x000000109da27819 */ /* 0x000fe200000006ff */
[-C--:B------:R-:W-:Y:S01]  /*3f00*/  FMUL.FTZ R157, R158, R171.reuse ;  /* 0x000000ab9e9d7220 */ /* 0x080fe20000410000 */
[----:B------:R-:W-:Y:S01]  /*3f10*/  SHF.L.U32 R165, R164, 0x10, RZ ;  /* 0x00000010a4a57819 */ /* 0x000fe200000006ff */
[----:B------:R-:W-:Y:S01]  /*3f20*/  FFMA.FTZ R164, R173, R220, R135 ;  /* 0x000000dcada47223 */ /* 0x000fe20000010087 */
[-C--:B------:R-:W-:Y:S01]  /*3f30*/  FMUL.FTZ R220, R166, R171.reuse ;  /* 0x000000aba6dc7220 */ /* 0x080fe20000410000 */
[----:B------:R-:W-:Y:S01]  /*3f40*/  SHF.L.U32 R159, R159, 0x10, RZ ;  /* 0x000000109f9f7819 */ /* 0x000fe200000006ff */
[----:B------:R-:W-:Y:S01]  /*3f50*/  FFMA.FTZ R106, R157, R162, R106 ;  /* 0x000000a29d6a7223 */ /* 0x000fe2000001006a */
[----:B------:R-:W-:Y:S01]  /*3f60*/  SHF.L.U32 R222, R43, 0x10, RZ ;  /* 0x000000102bde7819 */ /* 0x000fe200000006ff */
[----:B------:R-:W-:Y:S01]  /*3f70*/  FMUL.FTZ R166, R164, R171 ;  /* 0x000000aba4a67220 */ /* 0x000fe20000410000 */
[----:B------:R-:W-:Y:S01]  /*3f80*/  SHF.L.U32 R162, R42, 0x10, RZ ;  /* 0x000000102aa27819 */ /* 0x000fe200000006ff */
[----:B------:R-:W-:Y:S01]  /*3f90*/  FFMA.FTZ R109, R220, R165, R109 ;  /* 0x000000a5dc6d7223 */ /* 0x000fe2000001006d */
[----:B------:R-:W-:Y:S01]  /*3fa0*/  PRMT R158, R156, 0x7632, R158 ;  /* 0x000076329c9e7816 */ /* 0x000fe2000000009e */
[----:B------:R-:W-:Y:S01]  /*3fb0*/  FFMA.FTZ R107, R166, R159, R107 ;  /* 0x0000009fa66b7223 */ /* 0x000fe2000001006b */
[----:B------:R-:W-:Y:S01]  /*3fc0*/  FMUL.FTZ R222, R222, R167 ;  /* 0x000000a7dede7220 */ /* 0x000fe20000410000 */
[----:B------:R-:W-:Y:S01]  /*3fd0*/  SHF.L.U32 R159, R156, 0x10, RZ ;  /* 0x000000109c9f7819 */ /* 0x000fe200000006ff */
[----:B------:R-:W-:Y:S01]  /*3fe0*/  FMUL.FTZ R167, R162, R163 ;  /* 0x000000a3a2a77220 */ /* 0x000fe20000410000 */
[-CC-:B------:R-:W-:Y:S01]  /*3ff0*/  FFMA.FTZ R156, R221, R160.reuse, R161.reuse ;  /* 0x000000a0dd9c7223 */ /* 0x180fe200000100a1 */
[----:B------:R-:W-:Y:S01]  /*4000*/  FFMA.FTZ R163, R218, R160, R161 ;  /* 0x000000a0daa37223 */ /* 0x000fe200000100a1 */
[----:B------:R-:W-:-:S02]  /*4010*/  SHF.L.U32 R223, R25, 0x10, RZ ;  /* 0x0000001019df7819 */ /* 0x000fc400000006ff */
[----:B------:R-:W-:Y:S01]  /*4020*/  FADD.FTZ R156, R219, -R156 ;  /* 0x8000009cdb9c7221 */ /* 0x000fe20000010000 */
[----:B------:R-:W-:Y:S01]  /*4030*/  FADD.FTZ R162, R216, -R163 ;  /* 0x800000a3d8a27221 */ /* 0x000fe20000010000 */
[----:B------:R-:W-:Y:S01]  /*4040*/  SHF.L.U32 R165, R24, 0x10, RZ ;  /* 0x0000001018a57819 */ /* 0x000fe200000006ff */
[----:B------:R-:W-:Y:S01]  /*4050*/  FMUL.FTZ R223, R223, R224 ;  /* 0x000000e0dfdf7220 */ /* 0x000fe20000410000 */
[----:B------:R-:W-:Y:S01]  /*4060*/  SHF.L.U32 R164, R41, 0x10, RZ ;  /* 0x0000001029a47819 */ /* 0x000fe200000006ff */
[C---:B------:R-:W-:Y:S01]  /*4070*/  FFMA.FTZ R156, R173.reuse, R156, R132 ;  /* 0x0000009cad9c7223 */ /* 0x040fe20000010084 */
[----:B------:R-:W-:Y:S01]  /*4080*/  FFMA.FTZ R162, R173, R162, R133 ;  /* 0x000000a2ada27223 */ /* 0x000fe20000010085 */
        /* <DEDUP_REMOVED lines=18> */
.L_x_4037:
[-CC-:B------:R-:W-:Y:S01]  /*41b0*/  FFMA.FTZ R89, R206, R160.reuse, R161.reuse ;  /* 0x000000a0ce597223 */ /* 0x180fe200000100a1 */
[-CC-:B------:R-:W-:Y:S01]  /*41c0*/  FFMA.FTZ R88, R213, R160.reuse, R161.reuse ;  /* 0x000000a0d5587223 */ /* 0x180fe200000100a1 */
[----:B------:R-:W-:Y:S01]  /*41d0*/  FFMA.FTZ R90, R209, R160, R161 ;  /* 0x000000a0d15a7223 */ /* 0x000fe200000100a1 */
[----:B-----5:R-:W-:Y:S01]  /*41e0*/  PRMT R91, R159, 0x7632, R91 ;  /* 0x000076329f5b7816 */ /* 0x020fe2000000005b */
[----:B------:R-:W-:Y:S01]  /*41f0*/  FADD.FTZ R128, R204, -R89 ;  /* 0x80000059cc807221 */ /* 0x000fe20000010000 */
[----:B------:R-:W-:Y:S01]  /*4200*/  FADD.FTZ R89, R211, -R88 ;  /* 0x80000058d3597221 */ /* 0x000fe20000010000 */
[----:B------:R-:W-:Y:S01]  /*4210*/  SHF.L.U32 R129, R159, 0x10, RZ ;  /* 0x000000109f817819 */ /* 0x000fe200000006ff */
[----:B------:R-:W-:Y:S01]  /*4220*/  FADD.FTZ R90, R207, -R90 ;  /* 0x8000005acf5a7221 */ /* 0x000fe20000010000 */
[C---:B------:R-:W-:Y:S01]  /*4230*/  FFMA.FTZ R131, R173.reuse, R128, R139 ;  /* 0x00000080ad837223 */ /* 0x040fe2000001008b */
[C---:B------:R-:W-:Y:S01]  /*4240*/  FFMA.FTZ R128, R173.reuse, R89, R136 ;  /* 0x00000059ad807223 */ /* 0x040fe20000010088 */
[----:B------:R-:W-:Y:S01]  /*4250*/  SHF.L.U32 R88, R158, 0x10, RZ ;  /* 0x000000109e587819 */ /* 0x000fe200000006ff */
[----:B------:R-:W-:Y:S01]  /*4260*/  FFMA.FTZ R130, R173, R90, R138 ;  /* 0x0000005aad827223 */ /* 0x000fe2000001008a */
[----:B------:R-:W-:Y:S01]  /*4270*/  FFMA.FTZ R89, R210, R160, R161 ;  /* 0x000000a0d2597223 */ /* 0x000fe200000100a1 */
[-C--:B------:R-:W-:Y:S01]  /*4280*/  FMUL.FTZ R159, R128, R171.reuse ;  /* 0x000000ab809f7220 */ /* 0x080fe20000410000 */
[----:B------:R-:W-:Y:S01]  /*4290*/  SHF.L.U32 R91, R91, 0x10, RZ ;  /* 0x000000105b5b7819 */ /* 0x000fe200000006ff */
[----:B------:R-:W-:Y:S01]  /*42a0*/  FMUL.FTZ R165, R130, R171 ;  /* 0x000000ab82a57220 */ /* 0x000fe20000410000 */
[----:B------:R-:W-:Y:S01]  /*42b0*/  FADD.FTZ R90, R208, -R89 ;  /* 0x80000059d05a7221 */ /* 0x000fe20000010000 */
[----:B------:R-:W-:Y:S01]  /*42c0*/  FFMA.FTZ R108, R159, R88, R108 ;  /* 0x000000589f6c7223 */ /* 0x000fe2000001006c */
[----:B------:R-:W-:Y:S01]  /*42d0*/  FFMA.FTZ R88, R217, R160, R161 ;  /* 0x000000a0d9587223 */ /* 0x000fe200000100a1 */
[----:B------:R-:W-:Y:S01]  /*42e0*/  FFMA.FTZ R110, R165, R129, R110 ;  /* 0x00000081a56e7223 */ /* 0x000fe2000001006e */
[----:B------:R-:W-:Y:S01]  /*42f0*/  FFMA.FTZ R129, R173, R90, R137 ;  /* 0x0000005aad817223 */ /* 0x000fe20000010089 */
[-C--:B------:R-:W-:Y:S01]  /*4300*/  FMUL.FTZ R220, R131, R171.reuse ;  /* 0x000000ab83dc7220 */ /* 0x080fe20000410000 */
[----:B------:R-:W-:Y:S01]  /*4310*/  FADD.FTZ R89, R215, -R88 ;  /* 0x80000058d7597221 */ /* 0x000fe20000010000 */
[----:B0-----:R-:W-:Y:S01]  /*4320*/  PRMT R163, R158, 0x7632, R163 ;  /* 0x000076329ea37816 */ /* 0x001fe200000000a3 */
[----:B------:R-:W-:Y:S01]  /*4330*/  FMUL.FTZ R222, R129, R171 ;  /* 0x000000ab81de7220 */ /* 0x000fe20000410000 */
[----:B------:R-:W-:Y:S01]  /*4340*/  PRMT R158, R157, 0x7632, R158 ;  /* 0x000076329d9e7816 */ /* 0x000fe2000000009e */
[----:B------:R-:W-:Y:S01]  /*4350*/  FFMA.FTZ R90, R173, R89, R134 ;  /* 0x00000059ad5a7223 */ /* 0x000fe20000010086 */
[----:B------:R-:W-:Y:S01]  /*4360*/  SHF.L.U32 R88, R157, 0x10, RZ ;  /* 0x000000109d587819 */ /* 0x000fe200000006ff */
[----:B------:R-:W-:Y:S01]  /*4370*/  FFMA.FTZ R111, R220, R91, R111 ;  /* 0x0000005bdc6f7223 */ /* 0x000fe2000001006f */
[----:B------:R-:W-:Y:S01]  /*4380*/  FFMA.FTZ R91, R214, R160, R161 ;  /* 0x000000a0d65b7223 */ /* 0x000fe200000100a1 */
[----:B------:R-:W-:Y:S01]  /*4390*/  FMUL.FTZ R157, R90, R171 ;  /* 0x000000ab5a9d7220 */ /* 0x000fe20000410000 */
[----:B------:R-:W-:-:S02]  /*43a0*/  SHF.L.U32 R89, R25, 0x10, RZ ;  /* 0x0000001019597819 */ /* 0x000fc400000006ff */
[----:B------:R-:W-:Y:S01]  /*43b0*/  FADD.FTZ R162, R212, -R91 ;  /* 0x8000005bd4a27221 */ /* 0x000fe20000010000 */
[----:B------:R-:W-:Y:S01]  /*43c0*/  FFMA.FTZ R106, R157, R88, R106 ;  /* 0x000000589d6a7223 */ /* 0x000fe2000001006a */
[----:B------:R-:W-:Y:S01]  /*43d0*/  SHF.L.U32 R88, R43, 0x10, RZ ;  /* 0x000000102b587819 */ /* 0x000fe200000006ff */
[----:B------:R-:W-:Y:S01]  /*43e0*/  FMUL.FTZ R225, R89, R220 ;  /* 0x000000dc59e17220 */ /* 0x000fe20000410000 */
[----:B------:R-:W-:Y:S01]  /*43f0*/  FFMA.FTZ R91, R173, R162, R135 ;  /* 0x000000a2ad5b7223 */ /* 0x000fe20000010087 */
[----:B------:R-:W-:Y:S01]  /*4400*/  SHF.L.U32 R164, R42, 0x10, RZ ;  /* 0x000000102aa47819 */ /* 0x000fe200000006ff */
[-CC-:B------:R-:W-:Y:S01]  /*4410*/  FFMA.FTZ R89, R218, R160.reuse, R161.reuse ;  /* 0x000000a0da597223 */ /* 0x180fe200000100a1 */
[----:B------:R-:W-:Y:S01]  /*4420*/  FMUL.FTZ R224, R88, R165 ;  /* 0x000000a558e07220 */ /* 0x000fe20000410000 */
[----:B------:R-:W-:Y:S01]  /*4430*/  SHF.L.U32 R163, R163, 0x10, RZ ;  /* 0x00000010a3a37819 */ /* 0x000fe200000006ff */
        /* <DEDUP_REMOVED lines=10> */
[C---:B------:R-:W-:Y:S01]  /*44e0*/  FFMA.FTZ R88, R173.reuse, R88, R132 ;  /* 0x00000058ad587223 */ /* 0x040fe20000010084 */
[C---:B------:R-:W-:Y:S01]  /*44f0*/  PRMT R158, R156.reuse, 0x7632, R158 ;  /* 0x000076329c9e7816 */ /* 0x040fe2000000009e */
[----:B------:R-:W-:Y:S01]  /*4500*/  FFMA.FTZ R89, R173, R164, R133 ;  /* 0x000000a4ad597223 */ /* 0x000fe20000010085 */
        /* <DEDUP_REMOVED lines=12> */
[----:B------:R-:W-:Y:S01]  /*45d0*/  FMUL.FTZ R163, R163, R158 ;  /* 0x0000009ea3a37220 */ /* 0x000fe20000410000 */
[----:B------:R-:W-:Y:S01]  /*45e0*/  FFMA.FTZ R105, R158, R159, R105 ;  /* 0x0000009f9e697223 */ /* 0x000fe20000010069 */
[----:B------:R-:W-:Y:S02]  /*45f0*/  F2FP.BF16.F32.PACK_AB R159, R225, R224 ;  /* 0x000000e0e19f723e */ /* 0x000fe400000010ff */
[----:B------:R-:W-:-:S02]  /*4600*/  F2FP.BF16.F32.PACK_AB R158, R223, R220 ;  /* 0x000000dcdf9e723e */ /* 0x000fc400000010ff */
[----:B------:R-:W-:Y:S02]  /*4610*/  F2FP.BF16.F32.PACK_AB R157, R166, R165 ;  /* 0x000000a5a69d723e */ /* 0x000fe400000010ff */
[----:B------:R-:W-:-:S07]  /*4620*/  F2FP.BF16.F32.PACK_AB R156, R163, R156 ;  /* 0x0000009ca39c723e */ /* 0x000fce00000010ff */
.L_x_4038:
        /* <DEDUP_REMOVED lines=8> */
[----:B------:R1:W-:Y:S04]  /*46b0*/  @P1 STG.E.128 desc[UR6][R164.64+0x10], R128 ;  /* 0x00001080a4001986 */ /* 0x0003e8000c101d06 */
[----:B------:R1:W-:Y:S02]  /*46c0*/  STG.E.128 desc[UR6][R162.64], R156 ;  /* 0x0000009ca2007986 */ /* 0x0003e4000c101d06 */
.L_x_4036:
[----:B------:R-:W-:Y:S05]  /*46d0*/  BSYNC.RECONVERGENT B1 ;  /* 0x0000000000017941 */ /* 0x000fea0003800200 */
.L_x_4035:
        /* <DEDUP_REMOVED lines=16> */
[C---:B------:R-:W-:Y:S01]  /*47e0*/  FFMA.FTZ R131, R173.reuse, R128, R31 ;  /* 0x00000080ad837223 */ /* 0x040fe2000001001f */
[----:B------:R-:W-:Y:S01]  /*47f0*/  FFMA.FTZ R130, R173, R130, R30 ;  /* 0x00000082ad827223 */ /* 0x000fe2000001001e */
[----:B------:R-:W-:Y:S01]  /*4800*/  SHF.L.U32 R90, R159, 0x10, RZ ;  /* 0x000000109f5a7819 */ /* 0x000fe200000006ff */
[----:B------:R-:W-:Y:S01]  /*4810*/  FFMA.FTZ R128, R173, R91, R28 ;  /* 0x0000005bad807223 */ /* 0x000fe2000001001c */
[-C--:B------:R-:W-:Y:S01]  /*4820*/  FMUL.FTZ R166, R131, R171.reuse ;  /* 0x000000ab83a67220 */ /* 0x080fe20000410000 */
[----:B0-----:R-:W-:Y:S01]  /*4830*/  FMUL.FTZ R163, R130, R171 ;  /* 0x000000ab82a37220 */ /* 0x001fe20000410000 */
[----:B------:R-:W-:Y:S01]  /*4840*/  FFMA.FTZ R91, R198, R160, R161 ;  /* 0x000000a0c65b7223 */ /* 0x000fe200000100a1 */
[----:B------:R-:W-:Y:S01]  /*4850*/  SHF.L.U32 R88, R158, 0x10, RZ ;  /* 0x000000109e587819 */ /* 0x000fe200000006ff */
[----:B------:R-:W-:Y:S01]  /*4860*/  FFMA.FTZ R119, R166, R89, R119 ;  /* 0x00000059a6777223 */ /* 0x000fe20000010077 */
[----:B------:R-:W-:Y:S01]  /*4870*/  FFMA.FTZ R118, R163, R90, R118 ;  /* 0x0000005aa3767223 */ /* 0x000fe20000010076 */
[-CC-:B------:R-:W-:Y:S01]  /*4880*/  FFMA.FTZ R89, R194, R160.reuse, R161.reuse ;  /* 0x000000a0c2597223 */ /* 0x180fe200000100a1 */
[----:B------:R-:W-:Y:S01]  /*4890*/  FFMA.FTZ R90, R201, R160, R161 ;  /* 0x000000a0c95a7223 */ /* 0x000fe200000100a1 */
[----:B------:R-:W-:Y:S01]  /*48a0*/  FMUL.FTZ R159, R128, R171 ;  /* 0x000000ab809f7220 */ /* 0x000fe20000410000 */
[----:B------:R-:W-:Y:S01]  /*48b0*/  FADD.FTZ R162, R196, -R91 ;  /* 0x8000005bc4a27221 */ /* 0x000fe20000010000 */
[----:B------:R-:W-:Y:S01]  /*48c0*/  FADD.FTZ R164, R192, -R89 ;  /* 0x80000059c0a47221 */ /* 0x000fe20000010000 */
[----:B------:R-:W-:Y:S01]  /*48d0*/  FADD.FTZ R89, R199, -R90 ;  /* 0x8000005ac7597221 */ /* 0x000fe20000010000 */
        /* <DEDUP_REMOVED lines=8> */
[----:B------:R-:W-:Y:S01]  /*4960*/  FMUL.FTZ R89, R90, R171 ;  /* 0x000000ab5a597220 */ /* 0x000fe20000410000 */
[----:B------:R-:W-:Y:S01]  /*4970*/  PRMT R158, R158, 0x7632, R158 ;  /* 0x000076329e9e7816 */ /* 0x000fe2000000009e */
[----:B------:R-:W-:Y:S01]  /*4980*/  FFMA.FTZ R115, R164, R88, R115 ;  /* 0x00000058a4737223 */ /* 0x000fe20000010073 */
[----:B------:R-:W-:Y:S01]  /*4990*/  SHF.L.U32 R223, R17, 0x10, RZ ;  /* 0x0000001011df7819 */ /* 0x000fe200000006ff */
[----:B------:R-:W-:Y:S01]  /*49a0*/  FFMA.FTZ R114, R89, R157, R114 ;  /* 0x0000009d59727223 */ /* 0x000fe20000010072 */
[----:B------:R-:W-:Y:S01]  /*49b0*/  SHF.L.U32 R224, R50, 0x10, RZ ;  /* 0x0000001032e07819 */ /* 0x000fe200000006ff */
[-CC-:B------:R-:W-:Y:S01]  /*49c0*/  FFMA.FTZ R88, R205, R160.reuse, R161.reuse ;  /* 0x000000a0cd587223 */ /* 0x180fe200000100a1 */
[----:B------:R-:W-:Y:S01]  /*49d0*/  FFMA.FTZ R157, R202, R160, R161 ;  /* 0x000000a0ca9d7223 */ /* 0x000fe200000100a1 */
[----:B------:R-:W-:Y:S01]  /*49e0*/  SHF.L.U32 R158, R158, 0x10, RZ ;  /* 0x000000109e9e7819 */ /* 0x000fe200000006ff */
[----:B------:R-:W-:Y:S01]  /*49f0*/  FMUL.FTZ R162, R129, R171 ;  /* 0x000000ab81a27220 */ /* 0x000fe20000410000 */
[----:B------:R-:W-:Y:S01]  /*4a00*/  SHF.L.U32 R167, R16, 0x10, RZ ;  /* 0x0000001010a77819 */ /* 0x000fe200000006ff */
[----:B------:R-:W-:Y:S01]  /*4a10*/  FMUL.FTZ R223, R223, R166 ;  /* 0x000000a6dfdf7220 */ /* 0x000fe20000410000 */
[----:B------:R-:W-:Y:S01]  /*4a20*/  SHF.L.U32 R222, R49, 0x10, RZ ;  /* 0x0000001031de7819 */ /* 0x000fe200000006ff */
[----:B------:R-:W-:Y:S01]  /*4a30*/  FMUL.FTZ R166, R224, R159 ;  /* 0x0000009fe0a67220 */ /* 0x000fe20000410000 */
[----:B------:R-:W-:Y:S01]  /*4a40*/  FADD.FTZ R88, R203, -R88 ;  /* 0x80000058cb587221 */ /* 0x000fe20000010000 */
[----:B------:R-:W-:Y:S01]  /*4a50*/  FADD.FTZ R224, R200, -R157 ;  /* 0x8000009dc8e07221 */ /* 0x000fe20000010000 */
[----:B------:R-:W-:Y:S01]  /*4a60*/  SHF.L.U32 R220, R51, 0x10, RZ ;  /* 0x0000001033dc7819 */ /* 0x000fe200000006ff */
[----:B------:R-:W-:Y:S01]  /*4a70*/  FFMA.FTZ R117, R162, R158, R117 ;  /* 0x0000009ea2757223 */ /* 0x000fe20000010075 */
[----:B------:R-:W-:Y:S01]  /*4a80*/  FMUL.FTZ R167, R167, R162 ;  /* 0x000000a2a7a77220 */ /* 0x000fe20000410000 */
[----:B------:R-:W-:Y:S01]  /*4a90*/  PRMT R158, R156, 0x7632, R158 ;  /* 0x000076329c9e7816 */ /* 0x000fe2000000009e */
[----:B------:R-:W-:Y:S01]  /*4aa0*/  FMUL.FTZ R162, R222, R89 ;  /* 0x00000059dea27220 */ /* 0x000fe20000410000 */
[C---:B------:R-:W-:Y:S01]  /*4ab0*/  FFMA.FTZ R88, R173.reuse, R88, R32 ;  /* 0x00000058ad587223 */ /* 0x040fe20000010020 */
[----:B------:R-:W-:Y:S01]  /*4ac0*/  FFMA.FTZ R89, R173, R224, R33 ;  /* 0x000000e0ad597223 */ /* 0x000fe20000010021 */
[----:B------:R-:W-:Y:S01]  /*4ad0*/  SHF.L.U32 R156, R156, 0x10, RZ ;  /* 0x000000109c9c7819 */ /* 0x000fe200000006ff */
        /* <DEDUP_REMOVED lines=15> */
[----:B------:R-:W-:Y:S01]  /*4bd0*/  F2FP.BF16.F32.PACK_AB R156, R163, R156 ;  /* 0x0000009ca39c723e */ /* 0x000fe200000010ff */
[----:B------:R-:W-:Y:S06]  /*4be0*/  BRA `(.L_x_4042) ;  /* 0x0000000400207947 */ /* 0x000fec0003800000 */
.L_x_4041:
[-CC-:B0-----:R-:W-:Y:S01]  /*4bf0*/  FFMA.FTZ R163, R175, R160.reuse, R161.reuse ;  /* 0x000000a0afa37223 */ /* 0x181fe200000100a1 */
        /* <DEDUP_REMOVED lines=11> */
[----:B------:R-:W-:Y:S01]  /*4cb0*/  SHF.L.U32 R159, R165, 0x10, RZ ;  /* 0x00000010a59f7819 */ /* 0x000fe200000006ff */
[-C--:B------:R-:W-:Y:S01]  /*4cc0*/  FMUL.FTZ R167, R164, R171.reuse ;  /* 0x000000aba4a77220 */ /* 0x080fe20000410000 */
[-C--:B------:R-:W-:Y:S01]  /*4cd0*/  FMUL.FTZ R226, R220, R171.reuse ;  /* 0x000000abdce27220 */ /* 0x080fe20000410000 */
[----:B------:R-:W-:Y:S01]  /*4ce0*/  FMUL.FTZ R165, R162, R171 ;  /* 0x000000aba2a57220 */ /* 0x000fe20000410000 */
[----:B------:R-:W-:Y:S01]  /*4cf0*/  PRMT R162, R157, 0x7632, R162 ;  /* 0x000076329da27816 */ /* 0x000fe200000000a2 */
[----:B------:R-:W-:Y:S01]  /*4d00*/  FFMA.FTZ R118, R167, R166, R118 ;  /* 0x000000a6a7767223 */ /* 0x000fe20000010076 */
[----:B------:R-:W-:Y:S01]  /*4d10*/  FFMA.FTZ R119, R226, R159, R119 ;  /* 0x0000009fe2777223 */ /* 0x000fe20000010077 */
[----:B------:R-:W-:Y:S01]  /*4d20*/  PRMT R166, R158, 0x7632, R166 ;  /* 0x000076329ea67816 */ /* 0x000fe200000000a6 */
[-CC-:B------:R-:W-:Y:S01]  /*4d30*/  FFMA.FTZ R159, R194, R160.reuse, R161.reuse ;  /* 0x000000a0c29f7223 */ /* 0x180fe200000100a1 */
[-CC-:B------:R-:W-:Y:S01]  /*4d40*/  FFMA.FTZ R158, R201, R160.reuse, R161.reuse ;  /* 0x000000a0c99e7223 */ /* 0x180fe200000100a1 */
[----:B------:R-:W-:Y:S01]  /*4d50*/  FFMA.FTZ R116, R165, R163, R116 ;  /* 0x000000a3a5747223 */ /* 0x000fe20000010074 */
[----:B------:R-:W-:Y:S01]  /*4d60*/  FFMA.FTZ R163, R198, R160, R161 ;  /* 0x000000a0c6a37223 */ /* 0x000fe200000100a1 */
        /* <DEDUP_REMOVED lines=8> */
[-C--:B------:R-:W-:Y:S01]  /*4df0*/  FMUL.FTZ R222, R220, R171.reuse ;  /* 0x000000abdcde7220 */ /* 0x080fe20000410000 */
        /* <DEDUP_REMOVED lines=9> */
[----:B------:R-:W-:Y:S01]  /*4e90*/  SHF.L.U32 R164, R50, 0x10, RZ ;  /* 0x0000001032a47819 */ /* 0x000fe200000006ff */
[----:B------:R-:W-:Y:S01]  /*4ea0*/  FMUL.FTZ R225, R157, R226 ;  /* 0x000000e29de17220 */ /* 0x000fe20000410000 */
[----:B------:R-:W-:Y:S01]  /*4eb0*/  SHF.L.U32 R159, R156, 0x10, RZ ;  /* 0x000000109c9f7819 */ /* 0x000fe200000006ff */
[-CC-:B------:R-:W-:Y:S01]  /*4ec0*/  FFMA.FTZ R156, R205, R160.reuse, R161.reuse ;  /* 0x000000a0cd9c7223 */ /* 0x180fe200000100a1 */
[----:B------:R-:W-:Y:S01]  /*4ed0*/  FFMA.FTZ R157, R202, R160, R161 ;  /* 0x000000a0ca9d7223 */ /* 0x000fe200000100a1 */
[----:B------:R-:W-:Y:S01]  /*4ee0*/  FMUL.FTZ R220, R164, R165 ;  /* 0x000000a5a4dc7220 */ /* 0x000fe20000410000 */
[----:B------:R-:W-:Y:S01]  /*4ef0*/  FFMA.FTZ R115, R166, R162, R115 ;  /* 0x000000a2a6737223 */ /* 0x000fe20000010073 */
[----:B------:R-:W-:Y:S01]  /*4f00*/  FADD.FTZ R156, R203, -R156 ;  /* 0x8000009ccb9c7221 */ /* 0x000fe20000010000 */
[----:B------:R-:W-:Y:S01]  /*4f10*/  FADD.FTZ R164, R200, -R157 ;  /* 0x8000009dc8a47221 */ /* 0x000fe20000010000 */
[----:B------:R-:W-:-:S02]  /*4f20*/  SHF.L.U32 R167, R16, 0x10, RZ ;  /* 0x0000001010a77819 */ /* 0x000fc400000006ff */
        /* <DEDUP_REMOVED lines=20> */
.L_x_4042:
        /* <DEDUP_REMOVED lines=8> */
.L_x_4040:
[----:B------:R-:W-:Y:S05]  /*50f0*/  BSYNC.RECONVERGENT B1 ;  /* 0x0000000000017941 */ /* 0x000fea0003800200 */
.L_x_4039:
        /* <DEDUP_REMOVED lines=8> */
[-CC-:B------:R-:W-:Y:S01]  /*5180*/  FFMA.FTZ R89, R191, R160.reuse, R161.reuse ;  /* 0x000000a0bf597223 */ /* 0x180fe200000100a1 */
[----:B-----5:R-:W-:Y:S01]  /*5190*/  PRMT R88, R159, 0x7632, R88 ;  /* 0x000076329f587816 */ /* 0x020fe20000000058 */
[-C--:B------:R-:W-:Y:S01]  /*51a0*/  FFMA.FTZ R129, R187, R160.reuse, R161 ;  /* 0x000000a0bb817223 */ /* 0x080fe200000100a1 */
[----:B------:R-:W-:Y:S01]  /*51b0*/  FADD.FTZ R90, R193, -R90 ;  /* 0x8000005ac15a7221 */ /* 0x000fe20000010000 */
[----:B------:R-:W-:Y:S01]  /*51c0*/  FADD.FTZ R89, R188, -R89 ;  /* 0x80000059bc597221 */ /* 0x000fe20000010000 */
[-CC-:B------:R-:W-:Y:S01]  /*51d0*/  FFMA.FTZ R91, R183, R160.reuse, R161.reuse ;  /* 0x000000a0b75b7223 */ /* 0x180fe200000100a1 */
[----:B------:R-:W-:Y:S01]  /*51e0*/  FFMA.FTZ R128, R186, R160, R161 ;  /* 0x000000a0ba807223 */ /* 0x000fe200000100a1 */
[C---:B------:R-:W-:Y:S01]  /*51f0*/  FFMA.FTZ R131, R173.reuse, R90, R155 ;  /* 0x0000005aad837223 */ /* 0x040fe2000001009b */
[----:B------:R-:W-:Y:S01]  /*5200*/  FFMA.FTZ R130, R173, R89, R154 ;  /* 0x00000059ad827223 */ /* 0x000fe2000001009a */
[-C--:B------:R-:W-:Y:S01]  /*5210*/  FFMA.FTZ R90, R180, R160.reuse, R161 ;  /* 0x000000a0b45a7223 */ /* 0x080fe200000100a1 */
[----:B------:R-:W-:Y:S01]  /*5220*/  SHF.L.U32 R88, R88, 0x10, RZ ;  /* 0x0000001058587819 */ /* 0x000fe200000006ff */
[----:B------:R-:W-:Y:S01]  /*5230*/  FADD.FTZ R129, R184, -R129 ;  /* 0x80000081b8817221 */ /* 0x000fe20000010000 */
[-C--:B0-----:R-:W-:Y:S01]  /*5240*/  FMUL.FTZ R162, R131, R171.reuse ;  /* 0x000000ab83a27220 */ /* 0x081fe20000410000 */
[-CC-:B------:R-:W-:Y:S01]  /*5250*/  FFMA.FTZ R223, R179, R160.reuse, R161.reuse ;  /* 0x000000a0b3df7223 */ /* 0x180fe200000100a1 */
[----:B------:R-:W-:Y:S01]  /*5260*/  FFMA.FTZ R222, R176, R160, R161 ;  /* 0x000000a0b0de7223 */ /* 0x000fe200000100a1 */
[----:B------:R-:W-:Y:S01]  /*5270*/  SHF.L.U32 R159, R159, 0x10, RZ ;  /* 0x000000109f9f7819 */ /* 0x000fe200000006ff */
[----:B------:R-:W-:Y:S01]  /*5280*/  FADD.FTZ R91, R182, -R91 ;  /* 0x8000005bb65b7221 */ /* 0x000fe20000010000 */
[----:B------:R-:W-:Y:S01]  /*5290*/  PRMT R89, R158, 0x7632, R89 ;  /* 0x000076329e597816 */ /* 0x000fe20000000059 */
[----:B------:R-:W-:Y:S01]  /*52a0*/  FMUL.FTZ R163, R130, R171 ;  /* 0x000000ab82a37220 */ /* 0x000fe20000410000 */
[----:B------:R-:W-:Y:S01]  /*52b0*/  SHF.L.U32 R160, R158, 0x10, RZ ;  /* 0x000000109ea07819 */ /* 0x000fe200000006ff */
[----:B------:R-:W-:Y:S01]  /*52c0*/  FADD.FTZ R164, R189, -R128 ;  /* 0x80000080bda47221 */ /* 0x000fe20000010000 */
[----:B------:R-:W-:Y:S01]  /*52d0*/  FADD.FTZ R158, R185, -R90 ;  /* 0x8000005ab99e7221 */ /* 0x000fe20000010000 */
[----:B------:R-:W-:Y:S01]  /*52e0*/  FFMA.FTZ R128, R173, R129, R152 ;  /* 0x00000081ad807223 */ /* 0x000fe20000010098 */
[----:B------:R-:W-:Y:S01]  /*52f0*/  FFMA.FTZ R127, R162, R88, R127 ;  /* 0x00000058a27f7223 */ /* 0x000fe2000001007f */
[----:B------:R-:W-:Y:S01]  /*5300*/  PRMT R88, R157, 0x7632, R88 ;  /* 0x000076329d587816 */ /* 0x000fe20000000058 */
[----:B------:R-:W-:Y:S01]  /*5310*/  FFMA.FTZ R90, R173, R91, R150 ;  /* 0x0000005bad5a7223 */ /* 0x000fe20000010096 */
[----:B------:R-:W-:Y:S01]  /*5320*/  FFMA.FTZ R126, R163, R159, R126 ;  /* 0x0000009fa37e7223 */ /* 0x000fe2000001007e */
[C---:B------:R-:W-:Y:S01]  /*5330*/  FFMA.FTZ R91, R173.reuse, R158, R151 ;  /* 0x0000009ead5b7223 */ /* 0x040fe20000010097 */
[-C--:B------:R-:W-:Y:S01]  /*5340*/  FMUL.FTZ R159, R128, R171.reuse ;  /* 0x000000ab809f7220 */ /* 0x080fe20000410000 */
[----:B------:R-:W-:Y:S01]  /*5350*/  SHF.L.U32 R88, R88, 0x10, RZ ;  /* 0x0000001058587819 */ /* 0x000fe200000006ff */
[----:B------:R-:W-:Y:S01]  /*5360*/  FFMA.FTZ R129, R173, R164, R153 ;  /* 0x000000a4ad817223 */ /* 0x000fe20000010099 */
[----:B------:R-:W-:Y:S01]  /*5370*/  FMUL.FTZ R158, R91, R171 ;  /* 0x000000ab5b9e7220 */ /* 0x000fe20000410000 */
[----:B------:R-:W-:Y:S01]  /*5380*/  FFMA.FTZ R124, R159, R160, R124 ;  /* 0x000000a09f7c7223 */ /* 0x000fe2000001007c */
[----:B------:R-:W-:Y:S01]  /*5390*/  SHF.L.U32 R160, R59, 0x10, RZ ;  /* 0x000000103ba07819 */ /* 0x000fe200000006ff */
[----:B------:R-:W-:Y:S01]  /*53a0*/  FADD.FTZ R223, R178, -R223 ;  /* 0x800000dfb2df7221 */ /* 0x000fe20000010000 */
[----:B------:R-:W-:Y:S01]  /*53b0*/  FFMA.FTZ R165, R158, R88, R123 ;  /* 0x000000589ea57223 */ /* 0x000fe2000001007b */
        /* <DEDUP_REMOVED lines=11> */
[----:B------:R-:W-:Y:S01]  /*5470*/  FFMA.FTZ R164, R89, R157, R122 ;  /* 0x0000009d59a47223 */ /* 0x000fe2000001007a */
[C---:B------:R-:W-:Y:S01]  /*5480*/  FFMA.FTZ R88, R173.reuse, R223, R148 ;  /* 0x000000dfad587223 */ /* 0x040fe20000010094 */
[----:B------:R-:W-:Y:S01]  /*5490*/  PRMT R122, R156, 0x7632, R122 ;  /* 0x000076329c7a7816 */ /* 0x000fe2000000007a */
        /* <DEDUP_REMOVED lines=16> */
[----:B------:R-:W-:Y:S01]  /*55a0*/  FMUL.FTZ R123, R159, R122 ;  /* 0x0000007a9f7b7220 */ /* 0x000fe20000410000 */
[----:B------:R-:W-:Y:S01]  /*55b0*/  FFMA.FTZ R171, R122, R157, R121 ;  /* 0x0000009d7aab7223 */ /* 0x000fe20000010079 */
[----:B------:R-:W-:-:S02]  /*55c0*/  F2FP.BF16.F32.PACK_AB R159, R220, R167 ;  /* 0x000000a7dc9f723e */ /* 0x000fc400000010ff */
[----:B------:R-:W-:Y:S02]  /*55d0*/  F2FP.BF16.F32.PACK_AB R157, R161, R160 ;  /* 0x000000a0a19d723e */ /* 0x000fe400000010ff */
[----:B------:R-:W-:Y:S01]  /*55e0*/  F2FP.BF16.F32.PACK_AB R156, R123, R156 ;  /* 0x0000009c7b9c723e */ /* 0x000fe200000010ff */
[----:B------:R-:W-:Y:S06]  /*55f0*/  BRA `(.L_x_4044) ;  /* 0x0000000400207947 */ /* 0x000fec0003800000 */
.L_x_4043:
[-CC-:B------:R-:W-:Y:S01]  /*5600*/  FFMA.FTZ R166, R186, R160.reuse, R161.reuse ;  /* 0x000000a0baa67223 */ /* 0x180fe200000100a1 */
[-CC-:B------:R-:W-:Y:S01]  /*5610*/  FFMA.FTZ R164, R180, R160.reuse, R161.reuse ;  /* 0x000000a0b4a47223 */ /* 0x180fe200000100a1 */
[-CC-:B------:R-:W-:Y:S01]  /*5620*/  FFMA.FTZ R220, R190, R160.reuse, R161.reuse ;  /* 0x000000a0bedc7223 */ /* 0x180fe200000100a1 */
[-CC-:B------:R-:W-:Y:S01]  /*5630*/  FFMA.FTZ R227, R191, R160.reuse, R161.reuse ;  /* 0x000000a0bfe37223 */ /* 0x180fe200000100a1 */
[-CC-:B------:R-:W-:Y:S01]  /*5640*/  FFMA.FTZ R225, R187, R160.reuse, R161.reuse ;  /* 0x000000a0bbe17223 */ /* 0x180fe200000100a1 */
[-CC-:B------:R-:W-:Y:S01]  /*5650*/  FFMA.FTZ R223, R183, R160.reuse, R161.reuse ;  /* 0x000000a0b7df7223 */ /* 0x180fe200000100a1 */
[-CC-:B------:R-:W-:Y:S01]  /*5660*/  FFMA.FTZ R167, R179, R160.reuse, R161.reuse ;  /* 0x000000a0b3a77223 */ /* 0x180fe200000100a1 */
[--C-:B0-----:R-:W-:Y:S01]  /*5670*/  FFMA.FTZ R162, R176, R160, R161.reuse ;  /* 0x000000a0b0a27223 */ /* 0x101fe200000100a1 */
        /* <DEDUP_REMOVED lines=13> */
[----:B------:R-:W-:Y:S01]  /*5750*/  FFMA.FTZ R222, R173, R166, R153 ;  /* 0x000000a6adde7223 */ /* 0x000fe20000010099 */
[----:B------:R-:W-:Y:S01]  /*5760*/  SHF.L.U32 R157, R156, 0x10, RZ ;  /* 0x000000109c9d7819 */ /* 0x000fe200000006ff */
[----:B------:R-:W-:Y:S01]  /*5770*/  FADD.FTZ R156, R185, -R164 ;  /* 0x800000a4b99c7221 */ /* 0x000fe20000010000 */
[----:B------:R-:W-:Y:S01]  /*5780*/  FFMA.FTZ R230, R173, R220, R155 ;  /* 0x000000dcade67223 */ /* 0x000fe2000001009b */
[----:B------:R-:W-:Y:S01]  /*5790*/  FADD.FTZ R162, R181, -R162 ;  /* 0x800000a2b5a27221 */ /* 0x000fe20000010000 */
        /* <DEDUP_REMOVED lines=40> */
[----:B------:R-:W-:Y:S01]  /*5a20*/  FFMA.FTZ R171, R162, R158, R121 ;  /* 0x0000009ea2ab7223 */ /* 0x000fe20000010079 */
[----:B------:R-:W-:Y:S01]  /*5a30*/  F2FP.BF16.F32.PACK_AB R157, R161, R156 ;  /* 0x0000009ca19d723e */ /* 0x000fe200000010ff */
[----:B------:R-:W-:Y:S01]  /*5a40*/  FFMA.FTZ R127, R230, R226, R127 ;  /* 0x000000e2e67f7223 */ /* 0x000fe2000001007f */
[----:B------:R-:W-:-:S02]  /*5a50*/  F2FP.BF16.F32.PACK_AB R159, R225, R228 ;  /* 0x000000e4e19f723e */ /* 0x000fc400000010ff */
[----:B------:R-:W-:Y:S02]  /*5a60*/  F2FP.BF16.F32.PACK_AB R158, R222, R223 ;  /* 0x000000dfde9e723e */ /* 0x000fe400000010ff */
[----:B------:R-:W-:-:S07]  /*5a70*/  F2FP.BF16.F32.PACK_AB R156, R123, R122 ;  /* 0x0000007a7b9c723e */ /* 0x000fce00000010ff */
.L_x_4044:
        /* <DEDUP_REMOVED lines=10> */
[----:B------:R0:W-:Y:S06]  /*5b20*/  STG.E.128 desc[UR6][R162.64], R156 ;  /* 0x0000009ca2007986 */ /* 0x0001ec000c101d06 */
.L_x_4032:
[----:B------:R-:W-:Y:S05]  /*5b30*/  BSYNC.RECONVERGENT B0 ;  /* 0x0000000000007941 */ /* 0x000fea0003800200 */
.L_x_4022:
[----:B01234-:R-:W0:Y:S02]  /*5b40*/  LDC.64 R156, c[0x0][0x380] ;  /* 0x0000e000ff9c7b82 */ /* 0x01fe240000000a00 */
[----:B0-----:R-:W-:-:S04]  /*5b50*/  LEA R26, R156, R26, 0x2 ;  /* 0x0000001a9c1a7211 */ /* 0x001fc800078e10ff */
[----:B------:R-:W-:-:S13]  /*5b60*/  ISETP.GE.AND P1, PT, R26, R157, PT ;  /* 0x0000009d1a00720c */ /* 0x000fda0003f26270 */
[----:B------:R-:W-:Y:S05]  /*5b70*/  @!P1 BRA `(.L_x_4045) ;  /* 0xffffffac00649947 */ /* 0x000fea000383ffff */
.L_x_4014:
        /* <DEDUP_REMOVED lines=86> */
[----:B------:R0:W-:Y:S04]  /*60e0*/  STS.128 [R168+0x800], R68 ;  /* 0x00080044a8007388 */ /* 0x0001e80000000c00 */
        /* <DEDUP_REMOVED lines=123> */
.L_x_4047:
[----:B------:R-:W-:Y:S05]  /*68a0*/  BSYNC.RECONVERGENT B0 ;  /* 0x0000000000007941 */ /* 0x000fea0003800200 */
.L_x_4046:
        /* <DEDUP_REMOVED lines=18> */
.L_x_4049:
[----:B------:R-:W-:Y:S05]  /*69d0*/  BSYNC.RECONVERGENT B0 ;  /* 0x0000000000007941 */ /* 0x000fea0003800200 */
.L_x_4048:
        /* <DEDUP_REMOVED lines=18> */
.L_x_4051:
[----:B------:R-:W-:Y:S05]  /*6b00*/  BSYNC.RECONVERGENT B0 ;  /* 0x0000000000007941 */ /* 0x000fea0003800200 */
.L_x_4050:
        /* <DEDUP_REMOVED lines=18> */
.L_x_4053:
[----:B------:R-:W-:Y:S05]  /*6c30*/  BSYNC.RECONVERGENT B0 ;  /* 0x0000000000007941 */ /* 0x000fea0003800200 */
.L_x_4052:
        /* <DEDUP_REMOVED lines=18> */
.L_x_4055:
[----:B------:R-:W-:Y:S05]  /*6d60*/  BSYNC.RECONVERGENT B0 ;  /* 0x0000000000007941 */ /* 0x000fea0003800200 */
.L_x_4054:
        /* <DEDUP_REMOVED lines=11> */
.L_x_4021:
        /* <DEDUP_REMOVED lines=8> */
.L_x_4057:
[----:B------:R-:W-:Y:S05]  /*6ea0*/  BSYNC B0 ;  /* 0x0000000000007941 */ /* 0x000fea0003800000 */
.L_x_4056:
        /* <DEDUP_REMOVED lines=8> */
.L_x_4058:
[----:B------:R-:W-:-:S05]  /*6f30*/  FADD.FTZ R156, R156, R223 ;  /* 0x000000df9c9c7221 */ /* 0x000fca0000010000 */
[----:B------:R-:W-:Y:S01]  /*6f40*/  MOV R167, R156 ;  /* 0x0000009c00a77202 */ /* 0x000fe20000000f00 */
[----:B------:R-:W-:Y:S01]  /*6f50*/  HFMA2 R166, -RZ, RZ, 0, 1.1920928955078125e-07 ;  /* 0x00000002ffa67431 */ /* 0x000fe200000001ff */
[----:B------:R-:W-:-:S07]  /*6f60*/  MOV R157, R165 ;  /* 0x000000a5009d7202 */ /* 0x000fce0000000f00 */
[----:B------:R-:W-:Y:S05]  /*6f70*/  WARPSYNC.COLLECTIVE R164, `(.L_x_4059) ;  /* 0x00000000a4087348 */ /* 0x000fea0003c00000 */
[----:B------:R0:W1:Y:S02]  /*6f80*/  SHFL.BFLY P2, R165, R167, R166, R225 ;  /* 0x0c0000a6a7a57389 */ /* 0x00006400000400e1 */
[----:B01----:R-:W-:Y:S05]  /*6f90*/  ENDCOLLECTIVE ;  /* 0x000000000000791b */ /* 0x003fea0003800000 */
.L_x_4059:
[----:B------:R-:W-:-:S05]  /*6fa0*/  FADD.FTZ R157, R157, R224 ;  /* 0x000000e09d9d7221 */ /* 0x000fca0000010000 */
[----:B------:R-:W-:Y:S02]  /*6fb0*/  MOV R167, R157 ;  /* 0x0000009d00a77202 */ /* 0x000fe40000000f00 */
[----:B------:R-:W-:-:S07]  /*6fc0*/  MOV R159, R165 ;  /* 0x000000a5009f7202 */ /* 0x000fce0000000f00 */
[----:B------:R-:W-:Y:S05]  /*6fd0*/  WARPSYNC.COLLECTIVE R164, `(.L_x_4060) ;  /* 0x00000000a4087348 */ /* 0x000fea0003c00000 */
[----:B------:R0:W1:Y:S02]  /*6fe0*/  SHFL.BFLY P2, R165, R167, R166, R225 ;  /* 0x0c0000a6a7a57389 */ /* 0x00006400000400e1 */
[----:B01----:R-:W-:Y:S05]  /*6ff0*/  ENDCOLLECTIVE ;  /* 0x000000000000791b */ /* 0x003fea0003800000 */
.L_x_4060:
[----:B------:R-:W-:-:S05]  /*7000*/  FADD.FTZ R159, R156, R159 ;  /* 0x0000009f9c9f7221 */ /* 0x000fca0000010000 */
[----:B------:R-:W-:Y:S01]  /*7010*/  MOV R167, R159 ;  /* 0x0000009f00a77202 */ /* 0x000fe20000000f00 */
[----:B------:R-:W-:Y:S01]  /*7020*/  HFMA2 R166, -RZ, RZ, 0, 2.384185791015625e-07 ;  /* 0x00000004ffa67431 */ /* 0x000fe200000001ff */
[----:B------:R-:W-:-:S07]  /*7030*/  MOV R158, R165 ;  /* 0x000000a5009e7202 */ /* 0x000fce0000000f00 */
[----:B------:R-:W-:Y:S05]  /*7040*/  WARPSYNC.COLLECTIVE R164, `(.L_x_4061) ;  /* 0x00000000a4087348 */ /* 0x000fea0003c00000 */
[----:B------:R0:W1:Y:S02]  /*7050*/  SHFL.BFLY P2, R165, R167, R166, R225 ;  /* 0x0c0000a6a7a57389 */ /* 0x00006400000400e1 */
[----:B01----:R-:W-:Y:S05]  /*7060*/  ENDCOLLECTIVE ;  /* 0x000000000000791b */ /* 0x003fea0003800000 */
.L_x_4061:
[----:B------:R-:W-:-:S05]  /*7070*/  FADD.FTZ R158, R157, R158 ;  /* 0x0000009e9d9e7221 */ /* 0x000fca0000010000 */
[----:B------:R-:W-:Y:S02]  /*7080*/  MOV R167, R158 ;  /* 0x0000009e00a77202 */ /* 0x000fe40000000f00 */
[----:B------:R-:W-:-:S07]  /*7090*/  MOV R160, R165 ;  /* 0x000000a500a07202 */ /* 0x000fce0000000f00 */
[----:B------:R-:W-:Y:S05]  /*70a0*/  WARPSYNC.COLLECTIVE R164, `(.L_x_4062) ;  /* 0x00000000a4087348 */ /* 0x000fea0003c00000 */
[----:B------:R0:W1:Y:S02]  /*70b0*/  SHFL.BFLY P2, R165, R167, R166, R225 ;  /* 0x0c0000a6a7a57389 */ /* 0x00006400000400e1 */
[----:B01----:R-:W-:Y:S05]  /*70c0*/  ENDCOLLECTIVE ;  /* 0x000000000000791b */ /* 0x003fea0003800000 */
.L_x_4062:
[----:B------:R-:W-:-:S05]  /*70d0*/  FADD.FTZ R160, R159, R160 ;  /* 0x000000a09fa07221 */ /* 0x000fca0000010000 */
[----:B------:R-:W-:Y:S01]  /*70e0*/  MOV R167, R160 ;  /* 0x000000a000a77202 */ /* 0x000fe20000000f00 */
[----:B------:R-:W-:Y:S01]  /*70f0*/  HFMA2 R166, -RZ, RZ, 0, 4.76837158203125e-07 ;  /* 0x00000008ffa67431 */ /* 0x000fe200000001ff */
[----:B------:R-:W-:-:S07]  /*7100*/  MOV R161, R165 ;  /* 0x000000a500a17202 */ /* 0x000fce0000000f00 */
[----:B------:R-:W-:Y:S05]  /*7110*/  WARPSYNC.COLLECTIVE R164, `(.L_x_4063) ;  /* 0x00000000a4087348 */ /* 0x000fea0003c00000 */
[----:B------:R0:W1:Y:S02]  /*7120*/  SHFL.BFLY P2, R165, R167, R166, R225 ;  /* 0x0c0000a6a7a57389 */ /* 0x00006400000400e1 */
[----:B01----:R-:W-:Y:S05]  /*7130*/  ENDCOLLECTIVE ;  /* 0x000000000000791b */ /* 0x003fea0003800000 */
.L_x_4063:
[----:B------:R-:W-:-:S05]  /*7140*/  FADD.FTZ R161, R158, R161 ;  /* 0x000000a19ea17221 */ /* 0x000fca0000010000 */
[----:B------:R-:W-:Y:S02]  /*7150*/  MOV R167, R161 ;  /* 0x000000a100a77202 */ /* 0x000fe40000000f00 */
[----:B------:R-:W-:-:S07]  /*7160*/  MOV R163, R165 ;  /* 0x000000a500a37202 */ /* 0x000fce0000000f00 */
[----:B------:R-:W-:Y:S05]  /*7170*/  WARPSYNC.COLLECTIVE R164, `(.L_x_4064) ;  /* 0x00000000a4087348 */ /* 0x000fea0003c00000 */
[----:B------:R0:W1:Y:S02]  /*7180*/  SHFL.BFLY P2, R165, R167, R166, R225 ;  /* 0x0c0000a6a7a57389 */ /* 0x00006400000400e1 */
[----:B01----:R-:W-:Y:S05]  /*7190*/  ENDCOLLECTIVE ;  /* 0x000000000000791b */ /* 0x003fea0003800000 */
.L_x_4064:
[----:B------:R-:W-:-:S05]  /*71a0*/  FADD.FTZ R163, R160, R163 ;  /* 0x000000a3a0a37221 */ /* 0x000fca0000010000 */
[----:B------:R-:W-:Y:S01]  /*71b0*/  MOV R167, R163 ;  /* 0x000000a300a77202 */ /* 0x000fe20000000f00 */
[----:B------:R-:W-:Y:S01]  /*71c0*/  HFMA2 R166, -RZ, RZ, 0, 9.5367431640625e-07 ;  /* 0x00000010ffa67431 */ /* 0x000fe200000001ff */
[----:B------:R-:W-:-:S07]  /*71d0*/  MOV R162, R165 ;  /* 0x000000a500a27202 */ /* 0x000fce0000000f00 */
[----:B------:R-:W-:Y:S05]  /*71e0*/  WARPSYNC.COLLECTIVE R164, `(.L_x_4065) ;  /* 0x00000000a4087348 */ /* 0x000fea0003c00000 */
[----:B------:R0:W1:Y:S02]  /*71f0*/  SHFL.BFLY P2, R165, R167, R166, R225 ;  /* 0x0c0000a6a7a57389 */ /* 0x00006400000400e1 */
[----:B01----:R-:W-:Y:S05]  /*7200*/  ENDCOLLECTIVE ;  /* 0x000000000000791b */ /* 0x003fea0003800000 */
.L_x_4065:
[----:B------:R-:W-:-:S05]  /*7210*/  FADD.FTZ R162, R161, R162 ;  /* 0x000000a2a1a27221 */ /* 0x000fca0000010000 */
[----:B------:R-:W-:Y:S02]  /*7220*/  MOV R167, R162 ;  /* 0x000000a200a77202 */ /* 0x000fe40000000f00 */
[----:B------:R-:W-:-:S07]  /*7230*/  MOV R156, R165 ;  /* 0x000000a5009c7202 */ /* 0x000fce0000000f00 */
[----:B------:R-:W-:Y:S05]  /*7240*/  WARPSYNC.COLLECTIVE R164, `(.L_x_4066) ;  /* 0x00000000a4087348 */ /* 0x000fea0003c00000 */
[----:B------:R0:W1:Y:S02]  /*7250*/  SHFL.BFLY P2, R165, R167, R166, R225 ;  /* 0x0c0000a6a7a57389 */ /* 0x00006400000400e1 */
[----:B01----:R-:W-:Y:S05]  /*7260*/  ENDCOLLECTIVE ;  /* 0x000000000000791b */ /* 0x003fea0003800000 */
.L_x_4066:
[----:B------:R-:W-:Y:S01]  /*7270*/  MOV R157, R165 ;  /* 0x000000a5009d7202 */ /* 0x000fe20000000f00 */
[----:B------:R-:W-:Y:S06]  /*7280*/  BRA `(.L_x_4067) ;  /* 0xffffffa800b87947 */ /* 0x000fec000383ffff */
.L_x_4068:
        /* <DEDUP_REMOVED lines=15> */
.L_x_14475:


//--------------------- .text._ZN10layer_norm13ln_bwd_kernelINS_13Kernel_traitsI13__nv_bfloat16S2_fS2_fjLj768ELj1ELj4ELj1ELj16ENS_18Kernel_traits_baseILj768ES2_S2_fS2_fjLj128EEEEELb0ELb1ELb0ELb1EEEvNS_9BwdParamsE --------------------------
	.section	.text._ZN10layer_norm13ln_bwd_kernelINS_13Kernel_traitsI13__nv_bfloat16S2_fS2_fjLj768ELj1ELj4ELj1ELj16ENS_18Kernel_traits_baseILj768ES2_S2_fS2_fjLj128EEEEELb0ELb1ELb0ELb1EEEvNS_9BwdParamsE,"ax",@progbits
	.align	128
        .global         _ZN10layer_norm13ln_bwd_kernelINS_13Kernel_traitsI13__nv_bfloat16S2_fS2_fjLj768ELj1ELj4ELj1ELj16ENS_18Kernel_traits_baseILj768ES2_S2_fS2_fjLj128EEEEELb0ELb1ELb0ELb1EEEvNS_9BwdParamsE
        .type           _ZN10layer_norm13ln_bwd_kernelINS_13Kernel_traitsI13__nv_bfloat16S2_fS2_fjLj768ELj1ELj4ELj1ELj16ENS_18Kernel_traits_baseILj768ES2_S2_fS2_fjLj128EEEEELb0ELb1ELb0ELb1EEEvNS_9BwdParamsE,@function
        .size           _ZN10layer_norm13ln_bwd_kernelINS_13Kernel_traitsI13__nv_bfloat16S2_fS2_fjLj768ELj1ELj4ELj1ELj16ENS_18Kernel_traits_baseILj768ES2_S2_fS2_fjLj128EEEEELb0ELb1ELb0ELb1EEEvNS_9BwdParamsE,(.L_x_14476 - _ZN10layer_norm13ln_bwd_kernelINS_13Kernel_traitsI13__nv_bfloat16S2_fS2_fjLj768ELj1ELj4ELj1ELj16ENS_18Kernel_traits_baseILj768ES2_S2_fS2_fjLj128EEEEELb0ELb1ELb0ELb1EEEvNS_9BwdParamsE)
        .other          _ZN10layer_norm13ln_bwd_kernelINS_13Kernel_traitsI13__nv_bfloat16S2_fS2_fjLj768ELj1ELj4ELj1ELj16ENS_18Kernel_traits_baseILj768ES2_S2_fS2_fjLj128EEEEELb0ELb1ELb0ELb1EEEvNS_9BwdParamsE,@"STO_CUDA_ENTRY STV_DEFAULT"
_ZN10layer_norm13ln_bwd_kernelINS_13Kernel_traitsI13__nv_bfloat16S2_fS2_fjLj768ELj1ELj4ELj1ELj16ENS_18Kernel_traits_baseILj768ES2_S2_fS2_fjLj128EEEEELb0ELb1ELb0ELb1EEEvNS_9BwdParamsE:
.text._ZN10layer_norm13ln_bwd_kernelINS_13Kernel_traitsI13__nv_bfloat16S2_fS2_fjLj768ELj1ELj4ELj1ELj16ENS_18Kernel_traits_baseILj768ES2_S2_fS2_fjLj128EEEEELb0ELb1ELb0ELb1EEEvNS_9BwdParamsE:
        /* <DEDUP_REMOVED lines=62> */
[----:B------:R-:W5:Y:S04]  /*03e0*/  LDG.E.128 R48, desc[UR6][R4.64+0x200] ;  /* 0x0002000604307981 */ /* 0x000f68000c1e1d00 */
        /* <DEDUP_REMOVED lines=40> */
[----:B--2---:R-:W-:Y:S02]  /*0670*/  PRMT R184, R12, 0x7632, R184 ;  /* 0x000076320cb87816 */ /* 0x004fe400000000b8 */
[----:B------:R-:W-:-:S02]  /*0680*/  PRMT R185, R13, 0x7632, R185 ;  /* 0x000076320db97816 */ /* 0x000fc400000000b9 */
[----:B------:R-:W-:Y:S02]  /*0690*/  PRMT R186, R14, 0x7632, R186 ;  /* 0x000076320eba7816 */ /* 0x000fe400000000ba */
[----:B------:R-:W-:Y:S02]  /*06a0*/  PRMT R187, R15, 0x7632, R187 ;  /* 0x000076320fbb7816 */ /* 0x000fe400000000bb */
[----:B----4-:R-:W-:Y:S02]  /*06b0*/  PRMT R188, R8, 0x7632, R188 ;  /* 0x0000763208bc7816 */ /* 0x010fe400000000bc */
[----:B------:R-:W-:Y:S02]  /*06c0*/  PRMT R189, R9, 0x7632, R189 ;  /* 0x0000763209bd7816 */ /* 0x000fe400000000bd */
[----:B------:R-:W-:Y:S02]  /*06d0*/  PRMT R190, R10, 0x7632, R190 ;  /* 0x000076320abe7816 */ /* 0x000fe400000000be */
[----:B------:R-:W-:-:S02]  /*06e0*/  PRMT R191, R11, 0x7632, R191 ;  /* 0x000076320bbf7816 */ /* 0x000fc400000000bf */
[----:B------:R-:W-:Y:S02]  /*06f0*/  SHF.L.U32 R154, R16, 0x10, RZ ;  /* 0x00000010109a7819 */ /* 0x000fe400000006ff */
[----:B------:R-:W-:Y:S02]  /*0700*/  SHF.L.U32 R155, R17, 0x10, RZ ;  /* 0x00000010119b7819 */ /* 0x000fe400000006ff */
[----:B------:R-:W-:Y:S02]  /*0710*/  CS2R R16, SRZ ;  /* 0x0000000000107805 */ /* 0x000fe4000001ff00 */
[----:B------:R-:W-:Y:S02]  /*0720*/  SHF.L.U32 R156, R18, 0x10, RZ ;  /* 0x00000010129c7819 */ /* 0x000fe400000006ff */
[----:B------:R-:W-:Y:S02]  /*0730*/  SHF.L.U32 R157, R19, 0x10, RZ ;  /* 0x00000010139d7819 */ /* 0x000fe400000006ff */
[----:B------:R-:W-:-:S02]  /*0740*/  CS2R R18, SRZ ;  /* 0x0000000000127805 */ /* 0x000fc4000001ff00 */
        /* <DEDUP_REMOVED lines=23> */
[----:B------:R-:W-:-:S02]  /*08c0*/  PRMT R179, R47, 0x7632, R179 ;  /* 0x000076322fb37816 */ /* 0x000fc400000000b3 */
        /* <DEDUP_REMOVED lines=11> */
[----:B------:R-:W-:-:S07]  /*0980*/  SHF.L.U32 R191, R191, 0x10, RZ ;  /* 0x00000010bfbf7819 */ /* 0x000fce00000006ff */
.L_x_4087:
[----:B------:R-:W0:Y:S01]  /*0990*/  S2R R138, SR_TID.X ;  /* 0x00000000008a7919 */ /* 0x000e220000002100 */
[----:B------:R-:W1:Y:S01]  /*09a0*/  LDC.64 R106, c[0x0][0x3c0] ;  /* 0x0000f000ff6a7b82 */ /* 0x000e620000000a00 */
[----:B------:R-:W-:-:S05]  /*09b0*/  IMAD R88, R166, UR9, RZ ;  /* 0x00000009a6587c24 */ /* 0x000fca000f8e02ff */
[----:B------:R-:W-:Y:S02]  /*09c0*/  SHF.R.S32.HI R89, RZ, 0x1f, R88 ;  /* 0x0000001fff597819 */ /* 0x000fe40000011458 */
[----:B------:R-:W2:Y:S02]  /*09d0*/  LDC.64 R120, c[0x0][0x428] ;  /* 0x00010a00ff787b82 */ /* 0x000ea40000000a00 */
[----:B------:R-:W-:-:S06]  /*09e0*/  LEA.HI R88, R89, R88, RZ, 0x3 ;  /* 0x0000005859587211 */ /* 0x000fcc00078f18ff */
[----:B------:R-:W3:Y:S08]  /*09f0*/  LDC.64 R206, c[0x0][0x3a8] ;  /* 0x0000ea00ffce7b82 */ /* 0x000ef00000000a00 */
[----:B------:R-:W4:Y:S01]  /*0a00*/  LDC.64 R194, c[0x0][0x3c8] ;  /* 0x0000f200ffc27b82 */ /* 0x000f220000000a00 */
[----:B-1----:R-:W-:-:S05]  /*0a10*/  IMAD.WIDE R106, R166, 0x4, R106 ;  /* 0x00000004a66a7825 */ /* 0x002fca00078e026a */
[----:B------:R-:W4:Y:S01]  /*0a20*/  LDG.E R198, desc[UR6][R106.64] ;  /* 0x000000066ac67981 */ /* 0x000f22000c1e1900 */
[----:B0-----:R-:W-:Y:S01]  /*0a30*/  LOP3.LUT R137, R138, 0x1f, RZ, 0xc0, !PT ;  /* 0x0000001f8a897812 */ /* 0x001fe200078ec0ff */
[----:B------:R-:W0:Y:S03]  /*0a40*/  @P0 LDC.64 R108, c[0x0][0x3e0] ;  /* 0x0000f800ff6c0b82 */ /* 0x000e260000000a00 */
[----:B------:R-:W-:-:S04]  /*0a50*/  LEA.HI.SX32 R199, R88, R137, 0x1d ;  /* 0x0000008958c77211 */ /* 0x000fc800078feaff */
[C---:B------:R-:W-:Y:S01]  /*0a60*/  IADD3 R197, PT, PT, R199.reuse, 0x20, RZ ;  /* 0x00000020c7c57810 */ /* 0x040fe20007ffe0ff */
[C---:B--2---:R-:W-:Y:S01]  /*0a70*/  IMAD.WIDE.U32 R92, R199.reuse, 0x10, R120 ;  /* 0x00000010c75c7825 */ /* 0x044fe200078e0078 */
[----:B------:R-:W-:-:S03]  /*0a80*/  IADD3 R193, PT, PT, R199, 0x40, RZ ;  /* 0x00000040c7c17810 */ /* 0x000fc60007ffe0ff */
[----:B---3--:R-:W-:Y:S02]  /*0a90*/  IMAD.WIDE.U32 R122, R199, 0x20, R206 ;  /* 0x00000020c77a7825 */ /* 0x008fe400078e00ce */
[----:B------:R-:W2:Y:S02]  /*0aa0*/  LDG.E.128 R92, desc[UR6][R92.64] ;  /* 0x000000065c5c7981 */ /* 0x000ea4000c1e1d00 */
[--C-:B------:R-:W-:Y:S02]  /*0ab0*/  IMAD.WIDE.U32 R104, R197, 0x10, R120.reuse ;  /* 0x00000010c5687825 */ /* 0x100fe400078e0078 */
[----:B------:R-:W3:Y:S02]  /*0ac0*/  LDG.E.128 R88, desc[UR6][R122.64] ;  /* 0x000000067a587981 */ /* 0x000ee4000c1e1d00 */
[----:B------:R-:W-:Y:S02]  /*0ad0*/  IMAD.WIDE.U32 R120, R193, 0x10, R120 ;  /* 0x00000010c1787825 */ /* 0x000fe400078e0078 */
[----:B------:R-:W3:Y:S02]  /*0ae0*/  LDG.E.128 R96, desc[UR6][R122.64+0x10] ;  /* 0x000010067a607981 */ /* 0x000ee4000c1e1d00 */
[----:B----4-:R-:W-:-:S02]  /*0af0*/  IMAD.WIDE R194, R166, 0x4, R194 ;  /* 0x00000004a6c27825 */ /* 0x010fc400078e02c2 */
[----:B------:R-:W4:Y:S02]  /*0b00*/  LDG.E.128 R104, desc[UR6][R104.64] ;  /* 0x0000000668687981 */ /* 0x000f24000c1e1d00 */
[----:B0-----:R-:W-:Y:S02]  /*0b10*/  @P0 IMAD.WIDE R108, R166, 0x2, R108 ;  /* 0x00000002a66c0825 */ /* 0x001fe400078e026c */
[----:B------:R-:W4:Y:S02]  /*0b20*/  LDG.E R195, desc[UR6][R194.64] ;  /* 0x00000006c2c37981 */ /* 0x000f24000c1e1900 */
[--C-:B------:R-:W-:Y:S02]  /*0b30*/  IMAD.WIDE.U32 R200, R197, 0x20, R206.reuse ;  /* 0x00000020c5c87825 */ /* 0x100fe400078e00ce */
[----:B------:R-:W4:Y:S02]  /*0b40*/  LDG.E.128 R120, desc[UR6][R120.64] ;  /* 0x0000000678787981 */ /* 0x000f24000c1e1d00 */
[----:B------:R-:W-:-:S02]  /*0b50*/  IMAD.WIDE.U32 R206, R193, 0x20, R206 ;  /* 0x00000020c1ce7825 */ /* 0x000fc400078e00ce */
[----:B------:R-:W4:Y:S04]  /*0b60*/  @P0 LDG.E.U16 R196, desc[UR6][R108.64] ;  /* 0x000000066cc40981 */ /* 0x000f28000c1e1500 */
[----:B------:R-:W4:Y:S04]  /*0b70*/  LDG.E.128 R112, desc[UR6][R206.64] ;  /* 0x00000006ce707981 */ /* 0x000f28000c1e1d00 */
[----:B------:R-:W4:Y:S04]  /*0b80*/  LDG.E.128 R116, desc[UR6][R206.64+0x10] ;  /* 0x00001006ce747981 */ /* 0x000f28000c1e1d00 */
[----:B------:R-:W4:Y:S04]  /*0b90*/  LDG.E.128 R108, desc[UR6][R200.64+0x10] ;  /* 0x00001006c86c7981 */ /* 0x000f28000c1e1d00 */
[----:B------:R0:W4:Y:S01]  /*0ba0*/  LDG.E.128 R100, desc[UR6][R200.64] ;  /* 0x00000006c8647981 */ /* 0x000122000c1e1d00 */
[----:B------:R-:W-:-:S04]  /*0bb0*/  ISETP.NE.U32.AND P1, PT, RZ, UR10, PT ;  /* 0x0000000aff007c0c */ /* 0x000fc8000bf25070 */
[----:B------:R-:W-:-:S13]  /*0bc0*/  ISETP.NE.AND.EX P1, PT, RZ, UR11, PT, P1 ;  /* 0x0000000bff007c0c */ /* 0x000fda000bf25310 */
[----:B------:R-:W1:Y:S08]  /*0bd0*/  @P1 LDC.64 R204, c[0x0][0x438] ;  /* 0x00010e00ffcc1b82 */ /* 0x000e700000000a00 */
[----:B------:R-:W1:Y:S08]  /*0be0*/  @P1 LDC.64 R202, c[0x0][0x438] ;  /* 0x00010e00ffca1b82 */ /* 0x000e700000000a00 */
[----:B0-----:R-:W0:Y:S01]  /*0bf0*/  @P1 LDC.64 R200, c[0x0][0x438] ;  /* 0x00010e00ffc81b82 */ /* 0x001e220000000a00 */
[----:B------:R-:W-:Y:S01]  /*0c00*/  ISETP.NE.AND P2, PT, RZ, UR8, PT ;  /* 0x00000008ff007c0c */ /* 0x000fe2000bf45270 */
[----:B-1----:R-:W-:-:S05]  /*0c10*/  @P1 IMAD.WIDE.U32 R204, R199, 0x20, R204 ;  /* 0x00000020c7cc1825 */ /* 0x002fca00078e00cc */
[----:B------:R-:W5:Y:S04]  /*0c20*/  @P1 LDG.E.128 R56, desc[UR6][R204.64] ;  /* 0x00000006cc381981 */ /* 0x000f68000c1e1d00 */
[----:B------:R2:W5:Y:S01]  /*0c30*/  @P1 LDG.E.128 R60, desc[UR6][R204.64+0x10] ;  /* 0x00001006cc3c1981 */ /* 0x000562000c1e1d00 */
[----:B------:R-:W-:Y:S01]  /*0c40*/  @P1 IMAD.WIDE.U32 R202, R197, 0x20, R202 ;  /* 0x00000020c5ca1825 */ /* 0x000fe200078e00ca */
[----:B------:R-:W-:-:S04]  /*0c50*/  MOV R192, 0x3f800000 ;  /* 0x3f80000000c07802 */ /* 0x000fc80000000f00 */
[----:B------:R-:W5:Y:S01]  /*0c60*/  @P1 LDG.E.128 R64, desc[UR6][R202.64] ;  /* 0x00000006ca401981 */ /* 0x000f62000c1e1d00 */
[----:B0-----:R-:W-:-:S03]  /*0c70*/  @P1 IMAD.WIDE.U32 R200, R193, 0x20, R200 ;  /* 0x00000020c1c81825 */ /* 0x001fc600078e00c8 */
[----:B------:R0:W5:Y:S04]  /*0c80*/  @P1 LDG.E.128 R68, desc[UR6][R202.64+0x10] ;  /* 0x00001006ca441981 */ /* 0x000168000c1e1d00 */
[----:B------:R-:W5:Y:S04]  /*0c90*/  @P1 LDG.E.128 R72, desc[UR6][R200.64] ;  /* 0x00000006c8481981 */ /* 0x000f68000c1e1d00 */
[----:B------:R1:W5:Y:S01]  /*0ca0*/  @P1 LDG.E.128 R76, desc[UR6][R200.64+0x10] ;  /* 0x00001006c84c1981 */ /* 0x000362000c1e1d00 */
[----:B------:R-:W-:Y:S01]  /*0cb0*/  UMOV UR4, 0xffffffff ;  /* 0xffffffff00047882 */ /* 0x000fe20000000000 */
[----:B------:R-:W-:-:S04]  /*0cc0*/  ISETP.NE.U32.AND P1, PT, RZ, UR10, PT ;  /* 0x0000000aff007c0c */ /* 0x000fc8000bf25070 */
[----:B------:R-:W-:Y:S02]  /*0cd0*/  ISETP.NE.AND.EX P1, PT, RZ, UR11, PT, P1 ;  /* 0x0000000bff007c0c */ /* 0x000fe4000bf25310 */
[----:B------:R-:W-:Y:S02]  /*0ce0*/  FSEL R217, R198, RZ, !P2 ;  /* 0x000000ffc6d97208 */ /* 0x000fe40005000000 */
[C---:B--2---:R-:W-:Y:S02]  /*0cf0*/  PRMT R205, R92.reuse, 0x7632, R205 ;  /* 0x000076325ccd7816 */ /* 0x044fe400000000cd */
[----:B------:R-:W-:Y:S01]  /*0d00*/  SHF.L.U32 R209, R92, 0x10, RZ ;  /* 0x000000105cd17819 */ /* 0x000fe200000006ff */
[C---:B---3--:R-:W-:Y:S01]  /*0d10*/  FADD.FTZ R194, -R217.reuse, R88 ;  /* 0x00000058d9c27221 */ /* 0x048fe20000010100 */
[C---:B------:R-:W-:Y:S01]  /*0d20*/  FADD.FTZ R216, -R217.reuse, R89 ;  /* 0x00000059d9d87221 */ /* 0x040fe20000010100 */
[----:B------:R-:W-:Y:S01]  /*0d30*/  FADD.FTZ R198, -R217, R90 ;  /* 0x0000005ad9c67221 */ /* 0x000fe20000010100 */
[----:B------:R-:W-:Y:S01]  /*0d40*/  SHF.L.U32 R205, R205, 0x10, RZ ;  /* 0x00000010cdcd7819 */ /* 0x000fe200000006ff */
[----:B------:R-:W-:Y:S01]  /*0d50*/  FADD.FTZ R96, -R217, R96 ;  /* 0x00000060d9607221 */ /* 0x000fe20000010100 */
[----:B------:R-:W-:-:S02]  /*0d60*/  PRMT R213, R93, 0x7632, R213 ;  /* 0x000076325dd57816 */ /* 0x000fc400000000d5 */
[----:B------:R-:W-:Y:S01]  /*0d70*/  SHF.L.U32 R222, R93, 0x10, RZ ;  /* 0x000000105dde7819 */ /* 0x000fe200000006ff */
[----:B----4-:R-:W-:Y:S01]  /*0d80*/  FMUL.FTZ R92, R195, R194 ;  /* 0x000000c2c35c7220 */ /* 0x010fe20000410000 */
[C---:B------:R-:W-:Y:S02]  /*0d90*/  PRMT R89, R123.reuse, 0x7632, R89 ;  /* 0x000076327b597816 */ /* 0x040fe40000000059 */
[----:B------:R-:W-:Y:S01]  /*0da0*/  SHF.L.U32 R90, R123, 0x10, RZ ;  /* 0x000000107b5a7819 */ /* 0x000fe200000006ff */
[----:B------:R-:W-:Y:S01]  /*0db0*/  FMUL.FTZ R123, R154, R209 ;  /* 0x000000d19a7b7220 */ /* 0x000fe20000410000 */
[C---:B------:R-:W-:Y:S01]  /*0dc0*/  FMUL.FTZ R194, R195.reuse, R96 ;  /* 0x00000060c3c27220 */ /* 0x040fe20000410000 */
[----:B------:R-:W-:Y:S01]  /*0dd0*/  FMUL.FTZ R216, R195, R216 ;  /* 0x000000d8c3d87220 */ /* 0x000fe20000410000 */
[----:B------:R-:W-:Y:S01]  /*0de0*/  FMUL.FTZ R96, R180, R205 ;  /* 0x000000cdb4607220 */ /* 0x000fe20000410000 */
[C---:B0-----:R-:W-:Y:S02]  /*0df0*/  PRMT R203, R105.reuse, 0x7632, R203 ;  /* 0x0000763269cb7816 */ /* 0x041fe400000000cb */
[----:B------:R-:W-:Y:S01]  /*0e00*/  SHF.L.U32 R208, R105, 0x10, RZ ;  /* 0x0000001069d07819 */ /* 0x000fe200000006ff */
[C---:B------:R-:W-:Y:S01]  /*0e10*/  FADD.FTZ R88, -R217.reuse, R119 ;  /* 0x00000077d9587221 */ /* 0x040fe20000010100 */
[----:B------:R-:W-:Y:S01]  /*0e20*/  FADD.FTZ R119, RZ, R123 ;  /* 0x0000007bff777221 */ /* 0x000fe20000010000 */
[C---:B------:R-:W-:Y:S01]  /*0e30*/  FADD.FTZ R212, -R217.reuse, R109 ;  /* 0x0000006dd9d47221 */ /* 0x040fe20000010100 */
[C---:B------:R-:W-:Y:S01]  /*0e40*/  FADD.FTZ R210, -R217.reuse, R110 ;  /* 0x0000006ed9d27221 */ /* 0x040fe20000010100 */
[C---:B------:R-:W-:Y:S01]  /*0e50*/  FADD.FTZ R110, -R217.reuse, R115 ;  /* 0x00000073d96e7221 */ /* 0x040fe20000010100 */
[----:B------:R-:W-:Y:S01]  /*0e60*/  FFMA.FTZ R109, R92, R123, RZ ;  /* 0x0000007b5c6d7223 */ /* 0x000fe200000100ff */
[C---:B-1----:R-:W-:Y:S01]  /*0e70*/  PRMT R201, R104.reuse, 0x7632, R201 ;  /* 0x0000763268c97816 */ /* 0x042fe200000000c9 */
[C---:B------:R-:W-:Y:S01]  /*0e80*/  FADD.FTZ R206, -R217.reuse, R103 ;  /* 0x00000067d9ce7221 */ /* 0x040fe20000010100 */
[----:B------:R-:W-:Y:S01]  /*0e90*/  SHF.L.U32 R207, R104, 0x10, RZ ;  /* 0x0000001068cf7819 */ /* 0x000fe200000006ff */
[----:B------:R-:W-:Y:S01]  /*0ea0*/  FADD.FTZ R218, -R217, R117 ;  /* 0x00000075d9da7221 */ /* 0x000fe20000010100 */
[----:B------:R-:W-:-:S02]  /*0eb0*/  PRMT R105, R106, 0x7632, R105 ;  /* 0x000076326a697816 */ /* 0x000fc40000000069 */
[----:B------:R-:W-:Y:S01]  /*0ec0*/  SHF.L.U32 R211, R106, 0x10, RZ ;  /* 0x000000106ad37819 */ /* 0x000fe200000006ff */
[C---:B------:R-:W-:Y:S01]  /*0ed0*/  FADD.FTZ R112, -R217.reuse, R112 ;  /* 0x00000070d9707221 */ /* 0x040fe20000010100 */
[----:B------:R-:W-:Y:S01]  /*0ee0*/  @P0 SHF.L.U32 R192, R196, 0x10, RZ ;  /* 0x00000010c4c00819 */ /* 0x000fe200000006ff */
[----:B------:R-:W-:Y:S01]  /*0ef0*/  FADD.FTZ R196, -R217, R91 ;  /* 0x0000005bd9c47221 */ /* 0x000fe20000010100 */
[----:B------:R-:W-:Y:S01]  /*0f00*/  PRMT R104, R107, 0x7632, R104 ;  /* 0x000076326b687816 */ /* 0x000fe20000000068 */
[----:B------:R-:W-:Y:S01]  /*0f10*/  FMUL.FTZ R198, R195, R198 ;  /* 0x000000c6c3c67220 */ /* 0x000fe20000410000 */
[----:B------:R-:W-:Y:S01]  /*0f20*/  SHF.L.U32 R106, R107, 0x10, RZ ;  /* 0x000000106b6a7819 */ /* 0x000fe200000006ff */
[----:B------:R-:W-:Y:S01]  /*0f30*/  FMUL.FTZ R103, R155, R222 ;  /* 0x000000de9b677220 */ /* 0x000fe20000410000 */
[----:B------:R-:W-:Y:S01]  /*0f40*/  SHF.L.U32 R213, R213, 0x10, RZ ;  /* 0x00000010d5d57819 */ /* 0x000fe200000006ff */
[C---:B------:R-:W-:Y:S01]  /*0f50*/  FMUL.FTZ R107, R195.reuse, R110 ;  /* 0x0000006ec36b7220 */ /* 0x040fe20000410000 */
[----:B------:R-:W-:Y:S01]  /*0f60*/  FFMA.FTZ R117, R216, R96, R109 ;  /* 0x00000060d8757223 */ /* 0x000fe2000001006d */
[----:B------:R-:W-:Y:S01]  /*0f70*/  FADD.FTZ R110, R96, R119 ;  /* 0x00000077606e7221 */ /* 0x000fe20000010000 */
[C---:B------:R-:W-:Y:S01]  /*0f80*/  PRMT R93, R94.reuse, 0x7632, R93 ;  /* 0x000076325e5d7816 */ /* 0x040fe2000000005d */
[----:B------:R-:W-:Y:S01]  /*0f90*/  FMUL.FTZ R196, R195, R196 ;  /* 0x000000c4c3c47220 */ /* 0x000fe20000410000 */
[----:B------:R-:W-:Y:S01]  /*0fa0*/  SHF.L.U32 R94, R94, 0x10, RZ ;  /* 0x000000105e5e7819 */ /* 0x000fe200000006ff */
[----:B------:R-:W-:Y:S01]  /*0fb0*/  FFMA.FTZ R119, R198, R103, R117 ;  /* 0x00000067c6777223 */ /* 0x000fe20000010075 */
[----:B------:R-:W-:-:S02]  /*0fc0*/  PRMT R215, R95, 0x7632, R215 ;  /* 0x000076325fd77816 */ /* 0x000fc400000000d7 */
[----:B------:R-:W-:Y:S01]  /*0fd0*/  SHF.L.U32 R228, R95, 0x10, RZ ;  /* 0x000000105fe47819 */ /* 0x000fe200000006ff */
[----:B------:R-:W-:Y:S01]  /*0fe0*/  FMUL.FTZ R95, R181, R213 ;  /* 0x000000d5b55f7220 */ /* 0x000fe20000410000 */
[----:B------:R-:W-:Y:S01]  /*0ff0*/  SHF.L.U32 R221, R104, 0x10, RZ ;  /* 0x0000001068dd7819 */ /* 0x000fe200000006ff */
[----:B------:R-:W-:Y:S01]  /*1000*/  FMUL.FTZ R104, R195, R112 ;  /* 0x00000070c3687220 */ /* 0x000fe20000410000 */
[----:B------:R-:W-:Y:S01]  /*1010*/  FADD.FTZ R112, R103, R110 ;  /* 0x0000006e67707221 */ /* 0x000fe20000010000 */
[C---:B------:R-:W-:Y:S01]  /*1020*/  FADD.FTZ R220, -R217.reuse, R108 ;  /* 0x0000006cd9dc7221 */ /* 0x040fe20000010100 */
[C---:B------:R-:W-:Y:S01]  /*1030*/  FADD.FTZ R202, -R217.reuse, R101 ;  /* 0x00000065d9ca7221 */ /* 0x040fe20000010100 */
[----:B------:R-:W-:Y:S01]  /*1040*/  FADD.FTZ R108, -R217, R113 ;  /* 0x00000071d96c7221 */ /* 0x000fe20000010100 */
[----:B------:R-:W-:Y:S01]  /*1050*/  SHF.L.U32 R93, R93, 0x10, RZ ;  /* 0x000000105d5d7819 */ /* 0x000fe200000006ff */
[----:B------:R-:W-:Y:S01]  /*1060*/  FADD.FTZ R224, -R217, R97 ;  /* 0x00000061d9e07221 */ /* 0x000fe20000010100 */
[----:B------:R-:W-:Y:S01]  /*1070*/  PRMT R113, R120, 0x7632, R113 ;  /* 0x0000763278717816 */ /* 0x000fe20000000071 */
[-C--:B------:R-:W-:Y:S01]  /*1080*/  FMUL.FTZ R101, R156, R94.reuse ;  /* 0x0000005e9c657220 */ /* 0x080fe20000410000 */
[----:B------:R-:W-:Y:S01]  /*1090*/  FFMA.FTZ R119, R196, R95, R119 ;  /* 0x0000005fc4777223 */ /* 0x000fe20000010077 */
[----:B------:R-:W-:Y:S01]  /*10a0*/  FADD.FTZ R112, R95, R112 ;  /* 0x000000705f707221 */ /* 0x000fe20000010000 */
[C---:B------:R-:W-:Y:S01]  /*10b0*/  FADD.FTZ R204, -R217.reuse, R102 ;  /* 0x00000066d9cc7221 */ /* 0x040fe20000010100 */
[----:B------:R-:W-:Y:S01]  /*10c0*/  FADD.FTZ R29, R94, R29 ;  /* 0x0000001d5e1d7221 */ /* 0x000fe20000010000 */
[----:B------:R-:W-:Y:S01]  /*10d0*/  FFMA.FTZ R5, R194, R94, R5 ;  /* 0x0000005ec2057223 */ /* 0x000fe20000010005 */
[----:B------:R-:W-:Y:S01]  /*10e0*/  FADD.FTZ R226, -R217, R98 ;  /* 0x00000062d9e27221 */ /* 0x000fe20000010100 */
[----:B------:R-:W-:Y:S01]  /*10f0*/  FMUL.FTZ R102, R195, R224 ;  /* 0x000000e0c3667220 */ /* 0x000fe20000410000 */
[----:B------:R-:W-:Y:S01]  /*1100*/  FMUL.FTZ R94, R182, R93 ;  /* 0x0000005db65e7220 */ /* 0x000fe20000410000 */
[----:B------:R-:W-:Y:S01]  /*1110*/  SHF.L.U32 R117, R113, 0x10, RZ ;  /* 0x0000001071757819 */ /* 0x000fe200000006ff */
[----:B------:R-:W-:Y:S01]  /*1120*/  FFMA.FTZ R119, R194, R101, R119 ;  /* 0x00000065c2777223 */ /* 0x000fe20000010077 */
[----:B------:R-:W-:Y:S01]  /*1130*/  FADD.FTZ R113, R101, R112 ;  /* 0x0000007065717221 */ /* 0x000fe20000010000 */
[C---:B------:R-:W-:Y:S01]  /*1140*/  FADD.FTZ R200, -R217.reuse, R100 ;  /* 0x00000064d9c87221 */ /* 0x040fe20000010100 */
[C---:B------:R-:W-:Y:S01]  /*1150*/  PRMT R91, R122.reuse, 0x7632, R91 ;  /* 0x000076327a5b7816 */ /* 0x040fe2000000005b */
[----:B------:R-:W-:Y:S01]  /*1160*/  FADD.FTZ R230, -R217, R99 ;  /* 0x00000063d9e67221 */ /* 0x000fe20000010100 */
[----:B------:R-:W-:Y:S01]  /*1170*/  SHF.L.U32 R115, R122, 0x10, RZ ;  /* 0x000000107a737819 */ /* 0x000fe200000006ff */
[----:B------:R-:W-:Y:S01]  /*1180*/  FMUL.FTZ R122, R195, R226 ;  /* 0x000000e2c37a7220 */ /* 0x000fe20000410000 */
[----:B------:R-:W-:Y:S01]  /*1190*/  SHF.L.U32 R215, R215, 0x10, RZ ;  /* 0x00000010d7d77819 */ /* 0x000fe200000006ff */
[----:B------:R-:W-:Y:S01]  /*11a0*/  FMUL.FTZ R97, R157, R228 ;  /* 0x000000e49d617220 */ /* 0x000fe20000410000 */
[----:B------:R-:W-:Y:S01]  /*11b0*/  FFMA.FTZ R119, R102, R94, R119 ;  /* 0x0000005e66777223 */ /* 0x000fe20000010077 */
[----:B------:R-:W-:Y:S01]  /*11c0*/  FADD.FTZ R112, R94, R113 ;  /* 0x000000715e707221 */ /* 0x000fe20000010000 */
[----:B------:R-:W-:Y:S01]  /*11d0*/  FADD.FTZ R30, R93, R30 ;  /* 0x0000001e5d1e7221 */ /* 0x000fe20000010000 */
[----:B------:R-:W-:Y:S01]  /*11e0*/  FFMA.FTZ R6, R102, R93, R6 ;  /* 0x0000005d66067223 */ /* 0x000fe20000010006 */
        /* <DEDUP_REMOVED lines=9> */
[C---:B------:R-:W-:Y:S01]  /*1280*/  FFMA.FTZ R119, R100.reuse, R93, R119 ;  /* 0x0000005d64777223 */ /* 0x040fe20000010077 */
[----:B------:R-:W-:Y:S01]  /*1290*/  FADD.FTZ R112, R93, R112 ;  /* 0x000000705d707221 */ /* 0x000fe20000010000 */
[----:B------:R-:W-:Y:S01]  /*12a0*/  FADD.FTZ R32, R215, R32 ;  /* 0x00000020d7207221 */ /* 0x000fe20000010000 */
[----:B------:R-:W-:Y:S01]  /*12b0*/  FFMA.FTZ R8, R100, R215, R8 ;  /* 0x000000d764087223 */ /* 0x000fe20000010008 */
[----:B------:R-:W-:Y:S01]  /*12c0*/  FMUL.FTZ R202, R195, R202 ;  /* 0x000000cac3ca7220 */ /* 0x000fe20000410000 */
[----:B------:R-:W-:Y:S01]  /*12d0*/  FMUL.FTZ R215, R184, R201 ;  /* 0x000000c9b8d77220 */ /* 0x000fe20000410000 */
[----:B------:R-:W-:Y:S01]  /*12e0*/  FFMA.FTZ R119, R200, R207, R119 ;  /* 0x000000cfc8777223 */ /* 0x000fe20000010077 */
[----:B------:R-:W-:Y:S01]  /*12f0*/  FADD.FTZ R112, R207, R112 ;  /* 0x00000070cf707221 */ /* 0x000fe20000010000 */
[----:B------:R-:W-:Y:S01]  /*1300*/  FMUL.FTZ R204, R195, R204 ;  /* 0x000000ccc3cc7220 */ /* 0x000fe20000410000 */
[----:B------:R-:W-:Y:S01]  /*1310*/  FADD.FTZ R25, R209, R25 ;  /* 0x00000019d1197221 */ /* 0x000fe20000010000 */
[----:B------:R-:W-:Y:S01]  /*1320*/  FFMA.FTZ R0, R92, R209, R0 ;  /* 0x000000d15c007223 */ /* 0x000fe20000010000 */
[----:B------:R-:W-:Y:S01]  /*1330*/  SHF.L.U32 R203, R203, 0x10, RZ ;  /* 0x00000010cbcb7819 */ /* 0x000fe200000006ff */
[-C--:B------:R-:W-:Y:S01]  /*1340*/  FMUL.FTZ R209, R159, R208.reuse ;  /* 0x000000d09fd17220 */ /* 0x080fe20000410000 */
[----:B------:R-:W-:Y:S01]  /*1350*/  FFMA.FTZ R119, R202, R215, R119 ;  /* 0x000000d7ca777223 */ /* 0x000fe20000010077 */
[----:B------:R-:W-:Y:S01]  /*1360*/  FADD.FTZ R112, R215, R112 ;  /* 0x00000070d7707221 */ /* 0x000fe20000010000 */
[----:B------:R-:W-:Y:S01]  /*1370*/  FADD.FTZ R35, R208, R35 ;  /* 0x00000023d0237221 */ /* 0x000fe20000010000 */
[C---:B------:R-:W-:Y:S01]  /*1380*/  FFMA.FTZ R11, R204.reuse, R208, R11 ;  /* 0x000000d0cc0b7223 */ /* 0x040fe2000001000b */
[C---:B------:R-:W-:Y:S01]  /*1390*/  FADD.FTZ R214, -R217.reuse, R111 ;  /* 0x0000006fd9d67221 */ /* 0x040fe20000010100 */
[C---:B------:R-:W-:Y:S01]  /*13a0*/  FADD.FTZ R114, -R217.reuse, R114 ;  /* 0x00000072d9727221 */ /* 0x040fe20000010100 */
[C---:B------:R-:W-:Y:S01]  /*13b0*/  FADD.FTZ R116, -R217.reuse, R116 ;  /* 0x00000074d9747221 */ /* 0x040fe20000010100 */
[----:B------:R-:W-:Y:S01]  /*13c0*/  FADD.FTZ R118, -R217, R118 ;  /* 0x00000076d9767221 */ /* 0x000fe20000010100 */
        /* <DEDUP_REMOVED lines=17> */
[----:B------:R-:W-:Y:S01]  /*14e0*/  FFMA.FTZ R4, R196, R213, R4 ;  /* 0x000000d5c4047223 */ /* 0x000fe20000010004 */
[----:B------:R-:W-:Y:S01]  /*14f0*/  FADD.FTZ R28, R213, R28 ;  /* 0x0000001cd51c7221 */ /* 0x000fe20000010000 */
[C---:B------:R-:W-:Y:S01]  /*1500*/  FMUL.FTZ R210, R195.reuse, R210 ;  /* 0x000000d2c3d27220 */ /* 0x040fe20000410000 */
[----:B------:R-:W-:Y:S01]  /*1510*/  FMUL.FTZ R214, R195, R214 ;  /* 0x000000d6c3d67220 */ /* 0x000fe20000410000 */
[-C--:B------:R-:W-:Y:S01]  /*1520*/  FMUL.FTZ R213, R161, R106.reuse ;  /* 0x0000006aa1d57220 */ /* 0x080fe20000410000 */
[----:B------:R-:W-:Y:S01]  /*1530*/  FFMA.FTZ R119, R212, R219, R119 ;  /* 0x000000dbd4777223 */ /* 0x000fe20000010077 */
[----:B------:R-:W-:Y:S01]  /*1540*/  FADD.FTZ R112, R219, R112 ;  /* 0x00000070db707221 */ /* 0x000fe20000010000 */
[----:B------:R-:W-:Y:S01]  /*1550*/  SHF.L.U32 R111, R120, 0x10, RZ ;  /* 0x00000010786f7819 */ /* 0x000fe200000006ff */
[----:B------:R-:W-:Y:S01]  /*1560*/  FADD.FTZ R39, R106, R39 ;  /* 0x000000276a277221 */ /* 0x000fe20000010000 */
[----:B------:R-:W-:Y:S01]  /*1570*/  SHF.L.U32 R98, R121, 0x10, RZ ;  /* 0x0000001079627819 */ /* 0x000fe200000006ff */
[----:B------:R-:W-:Y:S01]  /*1580*/  FFMA.FTZ R15, R210, R106, R15 ;  /* 0x0000006ad20f7223 */ /* 0x000fe2000001000f */
        /* <DEDUP_REMOVED lines=9> */
[----:B------:R-:W-:Y:S01]  /*1620*/  FADD.FTZ R43, R98, R43 ;  /* 0x0000002b622b7221 */ /* 0x000fe20000010000 */
[-C--:B------:R-:W-:Y:S01]  /*1630*/  FFMA.FTZ R19, R106, R98.reuse, R19 ;  /* 0x000000626a137223 */ /* 0x080fe20000010013 */
[----:B------:R-:W-:Y:S01]  /*1640*/  FMUL.FTZ R113, R163, R98 ;  /* 0x00000062a3717220 */ /* 0x000fe20000410000 */
        /* <DEDUP_REMOVED lines=8> */
[----:B------:R-:W-:-:S02]  /*16d0*/  SHF.L.U32 R120, R89, 0x10, RZ ;  /* 0x0000001059787819 */ /* 0x000fc400000006ff */
[----:B------:R-:W-:Y:S01]  /*16e0*/  SHF.L.U32 R99, R99, 0x10, RZ ;  /* 0x0000001063637819 */ /* 0x000fe200000006ff */
[----:B------:R-:W-:Y:S01]  /*16f0*/  FFMA.FTZ R89, R105, R112, R114 ;  /* 0x0000007069597223 */ /* 0x000fe20000010072 */
[----:B------:R-:W-:Y:S01]  /*1700*/  FADD.FTZ R98, R91, R112 ;  /* 0x000000705b627221 */ /* 0x000fe20000010000 */
[----:B------:R-:W-:Y:S02]  /*1710*/  FMUL.FTZ R108, R195, R116 ;  /* 0x00000074c36c7220 */ /* 0x000fe40000410000 */
[----:B------:R-:W-:Y:S01]  /*1720*/  FFMA.FTZ R116, R106, R113, R89 ;  /* 0x000000716a747223 */ /* 0x000fe20000010059 */
[----:B------:R-:W-:Y:S01]  /*1730*/  FMUL.FTZ R114, R189, R99 ;  /* 0x00000063bd727220 */ /* 0x000fe20000410000 */
[----:B------:R-:W-:Y:S01]  /*1740*/  FADD.FTZ R89, R98, R113 ;  /* 0x0000007162597221 */ /* 0x000fe20000010000 */
[----:B------:R-:W-:Y:S01]  /*1750*/  FADD.FTZ R125, R115, R125 ;  /* 0x0000007d737d7221 */ /* 0x000fe20000010000 */
[-C--:B------:R-:W-:Y:S01]  /*1760*/  FFMA.FTZ R21, R108, R115.reuse, R21 ;  /* 0x000000736c157223 */ /* 0x080fe20000010015 */
[----:B------:R-:W-:Y:S01]  /*1770*/  FMUL.FTZ R115, R164, R115 ;  /* 0x00000073a4737220 */ /* 0x000fe20000410000 */
[----:B------:R-:W-:Y:S01]  /*1780*/  FFMA.FTZ R91, R107, R114, R116 ;  /* 0x000000726b5b7223 */ /* 0x000fe20000010074 */
[----:B------:R-:W-:Y:S01]  /*1790*/  FADD.FTZ R98, R89, R114 ;  /* 0x0000007259627221 */ /* 0x000fe20000010000 */
[C---:B------:R-:W-:Y:S01]  /*17a0*/  FMUL.FTZ R110, R195.reuse, R118 ;  /* 0x00000076c36e7220 */ /* 0x040fe20000410000 */
[----:B------:R-:W-:Y:S01]  /*17b0*/  FMUL.FTZ R109, R195, R218 ;  /* 0x000000dac36d7220 */ /* 0x000fe20000410000 */
[----:B------:R-:W-:Y:S01]  /*17c0*/  FMUL.FTZ R116, R190, R121 ;  /* 0x00000079be747220 */ /* 0x000fe20000410000 */
[----:B------:R-:W-:Y:S01]  /*17d0*/  FFMA.FTZ R118, R108, R115, R91 ;  /* 0x000000736c767223 */ /* 0x000fe2000001005b */
[----:B------:R-:W-:Y:S01]  /*17e0*/  FADD.FTZ R89, R98, R115 ;  /* 0x0000007362597221 */ /* 0x000fe20000010000 */
[----:B------:R-:W-:Y:S01]  /*17f0*/  FFMA.FTZ R18, R105, R117, R18 ;  /* 0x0000007569127223 */ /* 0x000fe20000010012 */
[----:B------:R-:W-:Y:S01]  /*1800*/  FADD.FTZ R42, R117, R42 ;  /* 0x0000002a752a7221 */ /* 0x000fe20000010000 */
[----:B------:R-:W-:Y:S01]  /*1810*/  FADD.FTZ R127, R90, R127 ;  /* 0x0000007f5a7f7221 */ /* 0x000fe20000010000 */
[CC--:B------:R-:W-:Y:S01]  /*1820*/  FFMA.FTZ R23, R110.reuse, R90.reuse, R23 ;  /* 0x0000005a6e177223 */ /* 0x0c0fe20000010017 */
[----:B------:R-:W-:Y:S01]  /*1830*/  FMUL.FTZ R117, R165, R90 ;  /* 0x0000005aa5757220 */ /* 0x000fe20000410000 */
[----:B------:R-:W-:Y:S01]  /*1840*/  FFMA.FTZ R91, R109, R116, R118 ;  /* 0x000000746d5b7223 */ /* 0x000fe20000010076 */
[----:B------:R-:W-:Y:S01]  /*1850*/  FADD.FTZ R90, R89, R116 ;  /* 0x00000074595a7221 */ /* 0x000fe20000010000 */
[----:B------:R-:W-:Y:S01]  /*1860*/  FMUL.FTZ R119, R195, R88 ;  /* 0x00000058c3777220 */ /* 0x000fe20000410000 */
[----:B------:R-:W-:Y:S01]  /*1870*/  FMUL.FTZ R118, R191, R120 ;  /* 0x00000078bf767220 */ /* 0x000fe20000410000 */
        /* <DEDUP_REMOVED lines=39> */
.L_x_4099:
        /* <DEDUP_REMOVED lines=14> */
[-CC-:B------:R-:W-:Y:S01]  /*1bd0*/  FFMA.FTZ R100, R100, R120.reuse, R121.reuse ;  /* 0x0000007864647223 */ /* 0x180fe20000010079 */
[-CC-:B------:R-:W-:Y:S01]  /*1be0*/  FFMA.FTZ R205, R216, R120.reuse, R121.reuse ;  /* 0x00000078d8cd7223 */ /* 0x180fe20000010079 */
[----:B------:R-:W-:Y:S01]  /*1bf0*/  FADD.FTZ R216, R95, -R196 ;  /* 0x800000c45fd87221 */ /* 0x000fe20000010000 */
[----:B------:R-:W-:Y:S01]  /*1c00*/  FADD.FTZ R122, R97, -R122 ;  /* 0x8000007a617a7221 */ /* 0x000fe20000010000 */
[----:B------:R-:W-:Y:S01]  /*1c10*/  FADD.FTZ R196, R93, -R100 ;  /* 0x800000645dc47221 */ /* 0x000fe20000010000 */
[-CC-:B------:R-:W-:Y:S01]  /*1c20*/  FFMA.FTZ R198, R198, R120.reuse, R121.reuse ;  /* 0x00000078c6c67223 */ /* 0x180fe20000010079 */
[--C-:B------:R-:W-:Y:S01]  /*1c30*/  FFMA.FTZ R93, R102, R120, R121.reuse ;  /* 0x00000078665d7223 */ /* 0x100fe20000010079 */
[----:B-----5:R-:W-:Y:S01]  /*1c40*/  PRMT R218, R91, 0x7632, R218 ;  /* 0x000076325bda7816 */ /* 0x020fe200000000da */
[C---:B------:R-:W-:Y:S01]  /*1c50*/  FMUL.FTZ R95, R195.reuse, R122 ;  /* 0x0000007ac35f7220 */ /* 0x040fe20000410000 */
[----:B------:R-:W-:Y:S01]  /*1c60*/  FMUL.FTZ R97, R195, R196 ;  /* 0x000000c4c3617220 */ /* 0x000fe20000410000 */
[-C--:B------:R-:W-:Y:S01]  /*1c70*/  FFMA.FTZ R194, R194, R120.reuse, R121 ;  /* 0x00000078c2c27223 */ /* 0x080fe20000010079 */
[----:B------:R-:W-:Y:S01]  /*1c80*/  SHF.L.U32 R220, R91, 0x10, RZ ;  /* 0x000000105bdc7819 */ /* 0x000fe200000006ff */
[----:B------:R-:W-:Y:S01]  /*1c90*/  FADD.FTZ R198, R103, -R198 ;  /* 0x800000c667c67221 */ /* 0x000fe20000010000 */
[----:B------:R-:W-:Y:S01]  /*1ca0*/  FADD.FTZ R94, R94, -R93 ;  /* 0x8000005d5e5e7221 */ /* 0x000fe20000010000 */
[----:B------:R-:W-:Y:S01]  /*1cb0*/  FFMA.FTZ R92, R92, R120, R121 ;  /* 0x000000785c5c7223 */ /* 0x000fe20000010079 */
[----:B------:R-:W-:Y:S01]  /*1cc0*/  SHF.L.U32 R100, R47, 0x10, RZ ;  /* 0x000000102f647819 */ /* 0x000fe200000006ff */
[-C--:B------:R-:W-:Y:S01]  /*1cd0*/  FMUL.FTZ R95, R95, R192.reuse ;  /* 0x000000c05f5f7220 */ /* 0x080fe20000410000 */
[----:B------:R-:W-:Y:S01]  /*1ce0*/  SHF.L.U32 R102, R179, 0x10, RZ ;  /* 0x00000010b3667819 */ /* 0x000fe200000006ff */
[----:B------:R-:W-:Y:S01]  /*1cf0*/  FMUL.FTZ R97, R97, R192 ;  /* 0x000000c061617220 */ /* 0x000fe20000410000 */
[----:B------:R-:W-:Y:S01]  /*1d00*/  SHF.L.U32 R218, R218, 0x10, RZ ;  /* 0x00000010dada7819 */ /* 0x000fe200000006ff */
[----:B------:R-:W-:Y:S01]  /*1d10*/  FADD.FTZ R194, R101, -R194 ;  /* 0x800000c265c27221 */ /* 0x000fe20000010000 */
[C---:B------:R-:W-:Y:S01]  /*1d20*/  FMUL.FTZ R103, R195.reuse, R94 ;  /* 0x0000005ec3677220 */ /* 0x040fe20000410000 */
[----:B------:R-:W-:Y:S01]  /*1d30*/  FMUL.FTZ R93, R195, R198 ;  /* 0x000000c6c35d7220 */ /* 0x000fe20000410000 */
[----:B------:R-:W-:Y:S01]  /*1d40*/  FADD.FTZ R92, R123, -R92 ;  /* 0x8000005c7b5c7221 */ /* 0x000fe20000010000 */
[C---:B------:R-:W-:Y:S01]  /*1d50*/  FMUL.FTZ R122, R95.reuse, R220 ;  /* 0x000000dc5f7a7220 */ /* 0x040fe20000410000 */
[----:B------:R-:W-:Y:S01]  /*1d60*/  FMUL.FTZ R220, R95, R100 ;  /* 0x000000645fdc7220 */ /* 0x000fe20000410000 */
[C---:B------:R-:W-:Y:S01]  /*1d70*/  FMUL.FTZ R123, R97.reuse, R218 ;  /* 0x000000da617b7220 */ /* 0x040fe20000410000 */
[----:B------:R-:W-:Y:S01]  /*1d80*/  FMUL.FTZ R223, R97, R102 ;  /* 0x0000006661df7220 */ /* 0x000fe20000410000 */
[----:B------:R-:W-:Y:S01]  /*1d90*/  PRMT R203, R90, 0x7632, R203 ;  /* 0x000076325acb7816 */ /* 0x000fe200000000cb */
[----:B------:R-:W-:Y:S01]  /*1da0*/  FMUL.FTZ R97, R195, R194 ;  /* 0x000000c2c3617220 */ /* 0x000fe20000410000 */
[----:B------:R-:W-:Y:S01]  /*1db0*/  SHF.L.U32 R196, R178, 0x10, RZ ;  /* 0x00000010b2c47819 */ /* 0x000fe200000006ff */
[-C--:B------:R-:W-:Y:S01]  /*1dc0*/  FMUL.FTZ R103, R103, R192.reuse ;  /* 0x000000c067677220 */ /* 0x080fe20000410000 */
[----:B------:R-:W-:Y:S01]  /*1dd0*/  SHF.L.U32 R95, R45, 0x10, RZ ;  /* 0x000000102d5f7819 */ /* 0x000fe200000006ff */
[-C--:B------:R-:W-:Y:S01]  /*1de0*/  FMUL.FTZ R94, R93, R192.reuse ;  /* 0x000000c05d5e7220 */ /* 0x080fe20000410000 */
[----:B------:R-:W-:Y:S01]  /*1df0*/  SHF.L.U32 R91, R89, 0x10, RZ ;  /* 0x00000010595b7819 */ /* 0x000fe200000006ff */
[----:B------:R-:W-:Y:S01]  /*1e00*/  FADD.FTZ R96, R96, -R205 ;  /* 0x800000cd60607221 */ /* 0x000fe20000010000 */
[----:B------:R-:W-:Y:S01]  /*1e10*/  SHF.L.U32 R201, R90, 0x10, RZ ;  /* 0x000000105ac97819 */ /* 0x000fe200000006ff */
[----:B------:R-:W-:Y:S01]  /*1e20*/  FMUL.FTZ R100, R97, R192 ;  /* 0x000000c061647220 */ /* 0x000fe20000410000 */
[----:B------:R-:W-:Y:S01]  /*1e30*/  SHF.L.U32 R102, R203, 0x10, RZ ;  /* 0x00000010cb667819 */ /* 0x000fe200000006ff */
[----:B------:R-:W-:Y:S01]  /*1e40*/  FMUL.FTZ R218, R103, R196 ;  /* 0x000000c467da7220 */ /* 0x000fe20000410000 */
[----:B------:R-:W-:Y:S01]  /*1e50*/  SHF.L.U32 R101, R46, 0x10, RZ ;  /* 0x000000102e657819 */ /* 0x000fe200000006ff */
[C---:B------:R-:W-:Y:S01]  /*1e60*/  FMUL.FTZ R97, R94.reuse, R95 ;  /* 0x0000005f5e617220 */ /* 0x040fe20000410000 */
[----:B------:R-:W-:Y:S01]  /*1e70*/  PRMT R90, R89, 0x7632, R90 ;  /* 0x00007632595a7816 */ /* 0x000fe2000000005a */
[----:B------:R-:W-:Y:S01]  /*1e80*/  FMUL.FTZ R196, R94, R91 ;  /* 0x0000005b5ec47220 */ /* 0x000fe20000410000 */
[C---:B------:R-:W-:Y:S01]  /*1e90*/  FMUL.FTZ R95, R195.reuse, R216 ;  /* 0x000000d8c35f7220 */ /* 0x040fe20000410000 */
[C---:B------:R-:W-:Y:S01]  /*1ea0*/  FMUL.FTZ R91, R195.reuse, R92 ;  /* 0x0000005cc35b7220 */ /* 0x040fe20000410000 */
[----:B------:R-:W-:Y:S01]  /*1eb0*/  FMUL.FTZ R194, R100, R201 ;  /* 0x000000c964c27220 */ /* 0x000fe20000410000 */
[----:B------:R-:W-:Y:S01]  /*1ec0*/  FMUL.FTZ R93, R195, R96 ;  /* 0x00000060c35d7220 */ /* 0x000fe20000410000 */
        /* <DEDUP_REMOVED lines=14> */
[C---:B------:R-:W-:Y:S01]  /*1fb0*/  FMUL.FTZ R198, R91.reuse, R88 ;  /* 0x000000585bc67220 */ /* 0x040fe20000410000 */
[----:B------:R-:W-:Y:S01]  /*1fc0*/  FMUL.FTZ R88, R91, R94 ;  /* 0x0000005e5b587220 */ /* 0x000fe20000410000 */
[C---:B------:R-:W-:Y:S01]  /*1fd0*/  FMUL.FTZ R95, R93.reuse, R100 ;  /* 0x000000645d5f7220 */ /* 0x040fe20000410000 */
[----:B------:R-:W-:Y:S01]  /*1fe0*/  FMUL.FTZ R205, R93, R90 ;  /* 0x0000005a5dcd7220 */ /* 0x000fe20000410000 */
[----:B------:R-:W-:-:S02]  /*1ff0*/  F2FP.BF16.F32.PACK_AB R91, R223, R220 ;  /* 0x000000dcdf5b723e */ /* 0x000fc400000010ff */
[----:B------:R-:W-:Y:S02]  /*2000*/  F2FP.BF16.F32.PACK_AB R90, R218, R101 ;  /* 0x00000065da5a723e */ /* 0x000fe400000010ff */
[----:B------:R-:W-:Y:S02]  /*2010*/  F2FP.BF16.F32.PACK_AB R89, R92, R97 ;  /* 0x000000615c59723e */ /* 0x000fe400000010ff */
[----:B------:R-:W-:Y:S01]  /*2020*/  F2FP.BF16.F32.PACK_AB R88, R95, R88 ;  /* 0x000000585f58723e */ /* 0x000fe200000010ff */
[----:B------:R-:W-:Y:S06]  /*2030*/  BRA `(.L_x_4075) ;  /* 0x0000000400207947 */ /* 0x000fec0003800000 */
.L_x_4074:
[-CC-:B------:R-:W-:Y:S01]  /*2040*/  FFMA.FTZ R81, R216, R120.reuse, R121.reuse ;  /* 0x00000078d8517223 */ /* 0x180fe20000010079 */
[-CC-:B------:R-:W-:Y:S01]  /*2050*/  FFMA.FTZ R122, R122, R120.reuse, R121.reuse ;  /* 0x000000787a7a7223 */ /* 0x180fe20000010079 */
[-C--:B------:R-:W-:Y:S01]  /*2060*/  FFMA.FTZ R80, R100, R120.reuse, R121 ;  /* 0x0000007864507223 */ /* 0x080fe20000010079 */
[----:B-----5:R-:W-:Y:S01]  /*2070*/  PRMT R201, R90, 0x7632, R201 ;  /* 0x000076325ac97816 */ /* 0x020fe200000000c9 */
[----:B------:R-:W-:Y:S01]  /*2080*/  FADD.FTZ R96, R96, -R81 ;  /* 0x8000005160607221 */ /* 0x000fe20000010000 */
[----:B------:R-:W-:Y:S01]  /*2090*/  SHF.L.U32 R218, R90, 0x10, RZ ;  /* 0x000000105ada7819 */ /* 0x000fe200000006ff */
[-CC-:B------:R-:W-:Y:S01]  /*20a0*/  FFMA.FTZ R90, R92, R120.reuse, R121.reuse ;  /* 0x000000785c5a7223 */ /* 0x180fe20000010079 */
[----:B------:R-:W-:Y:S01]  /*20b0*/  PRMT R86, R91, 0x7632, R86 ;  /* 0x000076325b567816 */ /* 0x000fe20000000056 */
[----:B------:R-:W-:Y:S01]  /*20c0*/  FADD.FTZ R122, R97, -R122 ;  /* 0x8000007a617a7221 */ /* 0x000fe20000010000 */
[----:B------:R-:W-:Y:S01]  /*20d0*/  FADD.FTZ R80, R93, -R80 ;  /* 0x800000505d507221 */ /* 0x000fe20000010000 */
[-CC-:B------:R-:W-:Y:S01]  /*20e0*/  FFMA.FTZ R81, R102, R120.reuse, R121.reuse ;  /* 0x0000007866517223 */ /* 0x180fe20000010079 */
[----:B------:R-:W-:Y:S01]  /*20f0*/  FFMA.FTZ R198, R198, R120, R121 ;  /* 0x00000078c6c67223 */ /* 0x000fe20000010079 */
[----:B------:R-:W-:Y:S01]  /*2100*/  FADD.FTZ R90, R123, -R90 ;  /* 0x8000005a7b5a7221 */ /* 0x000fe20000010000 */
[C---:B------:R-:W-:Y:S01]  /*2110*/  FMUL.FTZ R82, R195.reuse, R122 ;  /* 0x0000007ac3527220 */ /* 0x040fe20000410000 */
[----:B------:R-:W-:Y:S01]  /*2120*/  SHF.L.U32 R123, R86, 0x10, RZ ;  /* 0x00000010567b7819 */ /* 0x000fe200000006ff */
[----:B------:R-:W-:Y:S01]  /*2130*/  FMUL.FTZ R83, R195, R80 ;  /* 0x00000050c3537220 */ /* 0x000fe20000410000 */
[----:B------:R-:W-:Y:S01]  /*2140*/  FADD.FTZ R86, R94, -R81 ;  /* 0x800000515e567221 */ /* 0x000fe20000010000 */
[----:B------:R-:W-:Y:S01]  /*2150*/  FADD.FTZ R198, R103, -R198 ;  /* 0x800000c667c67221 */ /* 0x000fe20000010000 */
[--C-:B------:R-:W-:Y:S01]  /*2160*/  FFMA.FTZ R194, R194, R120, R121.reuse ;  /* 0x00000078c2c27223 */ /* 0x100fe20000010079 */
[----:B------:R-:W-:Y:S01]  /*2170*/  SHF.L.U32 R87, R47, 0x10, RZ ;  /* 0x000000102f577819 */ /* 0x000fe200000006ff */
[-C--:B------:R-:W-:Y:S01]  /*2180*/  FMUL.FTZ R80, R82, R192.reuse ;  /* 0x000000c052507220 */ /* 0x080fe20000410000 */
[----:B------:R-:W-:Y:S01]  /*2190*/  SHF.L.U32 R93, R179, 0x10, RZ ;  /* 0x00000010b35d7819 */ /* 0x000fe200000006ff */
[----:B------:R-:W-:Y:S01]  /*21a0*/  FMUL.FTZ R92, R83, R192 ;  /* 0x000000c0535c7220 */ /* 0x000fe20000410000 */
[----:B------:R-:W-:Y:S01]  /*21b0*/  FMUL.FTZ R81, R195, R86 ;  /* 0x00000056c3517220 */ /* 0x000fe20000410000 */
[----:B------:R-:W-:Y:S01]  /*21c0*/  SHF.L.U32 R91, R91, 0x10, RZ ;  /* 0x000000105b5b7819 */ /* 0x000fe200000006ff */
[----:B------:R-:W-:Y:S01]  /*21d0*/  FFMA.FTZ R196, R196, R120, R121 ;  /* 0x00000078c4c47223 */ /* 0x000fe20000010079 */
[----:B------:R-:W-:Y:S01]  /*21e0*/  FMUL.FTZ R86, R195, R198 ;  /* 0x000000c6c3567220 */ /* 0x000fe20000410000 */
[----:B------:R-:W-:Y:S01]  /*21f0*/  FADD.FTZ R194, R101, -R194 ;  /* 0x800000c265c27221 */ /* 0x000fe20000010000 */
[----:B------:R-:W-:Y:S01]  /*2200*/  FMUL.FTZ R101, R80, R87 ;  /* 0x0000005750657220 */ /* 0x000fe20000410000 */
[C---:B------:R-:W-:Y:S01]  /*2210*/  FMUL.FTZ R123, R92.reuse, R123 ;  /* 0x0000007b5c7b7220 */ /* 0x040fe20000410000 */
[----:B------:R-:W-:Y:S01]  /*2220*/  FMUL.FTZ R220, R92, R93 ;  /* 0x0000005d5cdc7220 */ /* 0x000fe20000410000 */
[----:B------:R-:W-:Y:S01]  /*2230*/  SHF.L.U32 R87, R45, 0x10, RZ ;  /* 0x000000102d577819 */ /* 0x000fe200000006ff */
[----:B------:R-:W-:Y:S01]  /*2240*/  FADD.FTZ R100, R95, -R196 ;  /* 0x800000c45f647221 */ /* 0x000fe20000010000 */
[----:B------:R-:W-:Y:S01]  /*2250*/  FMUL.FTZ R92, R86, R192 ;  /* 0x000000c0565c7220 */ /* 0x000fe20000410000 */
        /* <DEDUP_REMOVED lines=15> */
[C---:B------:R-:W-:Y:S01]  /*2350*/  FMUL.FTZ R84, R195.reuse, R90 ;  /* 0x0000005ac3547220 */ /* 0x040fe20000410000 */
[----:B------:R-:W-:Y:S01]  /*2360*/  FMUL.FTZ R85, R195, R96 ;  /* 0x00000060c3557220 */ /* 0x000fe20000410000 */
[----:B------:R-:W-:Y:S01]  /*2370*/  SHF.L.U32 R88, R88, 0x10, RZ ;  /* 0x0000001058587819 */ /* 0x000fe200000006ff */
        /* <DEDUP_REMOVED lines=19> */
[----:B------:R-:W-:-:S07]  /*24b0*/  F2FP.BF16.F32.PACK_AB R88, R93, R88 ;  /* 0x000000585d58723e */ /* 0x000fce00000010ff */
.L_x_4075:
[----:B------:R-:W0:Y:S01]  /*24c0*/  @P1 LDC.64 R102, c[0x0][0x478] ;  /* 0x00011e00ff661b82 */ /* 0x000e220000000a00 */
[----:B------:R-:W-:-:S07]  /*24d0*/  IMAD.WIDE.U32 R92, R197, 0x10, R98 ;  /* 0x00000010c55c7825 */ /* 0x000fce00078e0062 */
[----:B------:R-:W1:Y:S01]  /*24e0*/  LDC.64 R96, c[0x0][0x468] ;  /* 0x00011a00ff607b82 */ /* 0x000e620000000a00 */
[----:B0-----:R-:W-:-:S05]  /*24f0*/  @P1 IMAD.WIDE.U32 R102, R199, 0x20, R102 ;  /* 0x00000020c7661825 */ /* 0x001fca00078e0066 */
[----:B------:R0:W-:Y:S01]  /*2500*/  @P1 STG.E.128 desc[UR6][R102.64], R84 ;  /* 0x0000005466001986 */ /* 0x0001e2000c101d06 */
[----:B-1----:R-:W-:-:S03]  /*2510*/  IMAD.WIDE.U32 R100, R199, 0x10, R96 ;  /* 0x00000010c7647825 */ /* 0x002fc600078e0060 */
[----:B------:R0:W-:Y:S04]  /*2520*/  @P1 STG.E.128 desc[UR6][R102.64+0x10], R80 ;  /* 0x0000105066001986 */ /* 0x0001e8000c101d06 */
[----:B------:R0:W-:Y:S04]  /*2530*/  STG.E.128 desc[UR6][R100.64], R88 ;  /* 0x0000005864007986 */ /* 0x0001e8000c101d06 */
[----:B------:R-:W5:Y:S01]  /*2540*/  LDG.E.128 R92, desc[UR6][R92.64] ;  /* 0x000000065c5c7981 */ /* 0x000f62000c1e1d00 */
[----:B------:R-:W-:Y:S05]  /*2550*/  @!P1 BRA `(.L_x_4076) ;  /* 0x0000000400249947 */ /* 0x000fea0003800000 */
[-CC-:B------:R-:W-:Y:S01]  /*2560*/  FFMA.FTZ R210, R210, R120.reuse, R121.reuse ;  /* 0x00000078d2d27223 */ /* 0x180fe20000010079 */
[-C--:B------:R-:W-:Y:S01]  /*2570*/  FFMA.FTZ R214, R214, R120.reuse, R121 ;  /* 0x00000078d6d67223 */ /* 0x080fe20000010079 */
[----:B0----5:R-:W-:Y:S01]  /*2580*/  PRMT R81, R95, 0x7632, R81 ;  /* 0x000076325f517816 */ /* 0x021fe20000000051 */
[-CC-:B------:R-:W-:Y:S01]  /*2590*/  FFMA.FTZ R208, R208, R120.reuse, R121.reuse ;  /* 0x00000078d0d07223 */ /* 0x180fe20000010079 */
[----:B------:R-:W-:Y:S01]  /*25a0*/  FADD.FTZ R210, R213, -R210 ;  /* 0x800000d2d5d27221 */ /* 0x000fe20000010000 */
[----:B------:R-:W-:Y:S01]  /*25b0*/  FADD.FTZ R214, R221, -R214 ;  /* 0x800000d6ddd67221 */ /* 0x000fe20000010000 */
[--C-:B------:R-:W-:Y:S01]  /*25c0*/  FFMA.FTZ R212, R212, R120, R121.reuse ;  /* 0x00000078d4d47223 */ /* 0x100fe20000010079 */
[----:B------:R-:W-:Y:S01]  /*25d0*/  SHF.L.U32 R95, R95, 0x10, RZ ;  /* 0x000000105f5f7819 */ /* 0x000fe200000006ff */
[C---:B------:R-:W-:Y:S01]  /*25e0*/  FMUL.FTZ R82, R195.reuse, R210 ;  /* 0x000000d2c3527220 */ /* 0x040fe20000410000 */
[----:B------:R-:W-:Y:S01]  /*25f0*/  FMUL.FTZ R83, R195, R214 ;  /* 0x000000d6c3537220 */ /* 0x000fe20000410000 */
[-CC-:B------:R-:W-:Y:S01]  /*2600*/  FFMA.FTZ R200, R200, R120.reuse, R121.reuse ;  /* 0x00000078c8c87223 */ /* 0x180fe20000010079 */
[----:B------:R-:W-:Y:S01]  /*2610*/  FFMA.FTZ R204, R204, R120, R121 ;  /* 0x00000078cccc7223 */ /* 0x000fe20000010079 */
[----:B------:R-:W-:Y:S01]  /*2620*/  SHF.L.U32 R87, R51, 0x10, RZ ;  /* 0x0000001033577819 */ /* 0x000fe200000006ff */
[-C--:B------:R-:W-:Y:S01]  /*2630*/  FMUL.FTZ R80, R82, R192.reuse ;  /* 0x000000c052507220 */ /* 0x080fe20000410000 */
[----:B------:R-:W-:Y:S01]  /*2640*/  SHF.L.U32 R102, R175, 0x10, RZ ;  /* 0x00000010af667819 */ /* 0x000fe200000006ff */
[----:B------:R-:W-:Y:S01]  /*2650*/  FADD.FTZ R208, R211, -R208 ;  /* 0x800000d0d3d07221 */ /* 0x000fe20000010000 */
[----:B------:R-:W-:Y:S01]  /*2660*/  SHF.L.U32 R86, R81, 0x10, RZ ;  /* 0x0000001051567819 */ /* 0x000fe200000006ff */
[----:B------:R-:W-:Y:S01]  /*2670*/  FMUL.FTZ R81, R83, R192 ;  /* 0x000000c053517220 */ /* 0x000fe20000410000 */
[----:B------:R-:W-:Y:S01]  /*2680*/  FADD.FTZ R212, R219, -R212 ;  /* 0x800000d4dbd47221 */ /* 0x000fe20000010000 */
[----:B------:R-:W-:Y:S01]  /*2690*/  FADD.FTZ R90, R207, -R200 ;  /* 0x800000c8cf5a7221 */ /* 0x000fe20000010000 */
[----:B------:R-:W-:Y:S01]  /*26a0*/  FADD.FTZ R204, R209, -R204 ;  /* 0x800000ccd1cc7221 */ /* 0x000fe20000010000 */
[C---:B------:R-:W-:Y:S01]  /*26b0*/  FMUL.FTZ R200, R80.reuse, R95 ;  /* 0x0000005f50c87220 */ /* 0x040fe20000410000 */
[----:B------:R-:W-:Y:S01]  /*26c0*/  FMUL.FTZ R103, R80, R87 ;  /* 0x0000005750677220 */ /* 0x000fe20000410000 */
[----:B------:R-:W-:Y:S01]  /*26d0*/  PRMT R85, R94, 0x7632, R85 ;  /* 0x000076325e557816 */ /* 0x000fe20000000055 */
[C---:B------:R-:W-:Y:S01]  /*26e0*/  FMUL.FTZ R199, R81.reuse, R86 ;  /* 0x0000005651c77220 */ /* 0x040fe20000410000 */
[----:B------:R-:W-:Y:S01]  /*26f0*/  FMUL.FTZ R218, R81, R102 ;  /* 0x0000006651da7220 */ /* 0x000fe20000410000 */
[C---:B------:R-:W-:Y:S01]  /*2700*/  FMUL.FTZ R80, R195.reuse, R208 ;  /* 0x000000d0c3507220 */ /* 0x040fe20000410000 */
[--C-:B------:R-:W-:Y:S01]  /*2710*/  FFMA.FTZ R206, R206, R120, R121.reuse ;  /* 0x00000078cece7223 */ /* 0x100fe20000010079 */
[C---:B------:R-:W-:Y:S01]  /*2720*/  FMUL.FTZ R81, R195.reuse, R212 ;  /* 0x000000d4c3517220 */ /* 0x040fe20000410000 */
[----:B------:R-:W-:Y:S01]  /*2730*/  FMUL.FTZ R86, R195, R204 ;  /* 0x000000ccc3567220 */ /* 0x000fe20000410000 */
[----:B------:R-:W-:Y:S01]  /*2740*/  SHF.L.U32 R216, R94, 0x10, RZ ;  /* 0x000000105ed87819 */ /* 0x000fe200000006ff */
[----:B------:R-:W-:Y:S01]  /*2750*/  FFMA.FTZ R202, R202, R120, R121 ;  /* 0x00000078caca7223 */ /* 0x000fe20000010079 */
[----:B------:R-:W-:Y:S01]  /*2760*/  SHF.L.U32 R210, R50, 0x10, RZ ;  /* 0x0000001032d27819 */ /* 0x000fe200000006ff */
[-C--:B------:R-:W-:Y:S01]  /*2770*/  FMUL.FTZ R87, R80, R192.reuse ;  /* 0x000000c050577220 */ /* 0x080fe20000410000 */
[----:B------:R-:W-:Y:S01]  /*2780*/  SHF.L.U32 R204, R85, 0x10, RZ ;  /* 0x0000001055cc7819 */ /* 0x000fe200000006ff */
[----:B------:R-:W-:Y:S01]  /*2790*/  FADD.FTZ R206, R217, -R206 ;  /* 0x800000ced9ce7221 */ /* 0x000fe20000010000 */
[----:B------:R-:W-:Y:S01]  /*27a0*/  SHF.L.U32 R94, R93, 0x10, RZ ;  /* 0x000000105d5e7819 */ /* 0x000fe200000006ff */
[-C--:B------:R-:W-:Y:S01]  /*27b0*/  FMUL.FTZ R89, R81, R192.reuse ;  /* 0x000000c051597220 */ /* 0x080fe20000410000 */
[----:B------:R-:W-:Y:S01]  /*27c0*/  SHF.L.U32 R102, R49, 0x10, RZ ;  /* 0x0000001031667819 */ /* 0x000fe200000006ff */
[----:B------:R-:W-:Y:S01]  /*27d0*/  FMUL.FTZ R85, R86, R192 ;  /* 0x000000c056557220 */ /* 0x000fe20000410000 */
[----:B------:R-:W-:Y:S01]  /*27e0*/  PRMT R84, R93, 0x7632, R84 ;  /* 0x000076325d547816 */ /* 0x000fe20000000054 */
[----:B------:R-:W-:Y:S01]  /*27f0*/  FADD.FTZ R100, R215, -R202 ;  /* 0x800000cad7647221 */ /* 0x000fe20000010000 */
[C---:B------:R-:W-:Y:S01]  /*2800*/  FMUL.FTZ R202, R87.reuse, R216 ;  /* 0x000000d857ca7220 */ /* 0x040fe20000410000 */
[----:B------:R-:W-:Y:S01]  /*2810*/  FMUL.FTZ R210, R87, R210 ;  /* 0x000000d257d27220 */ /* 0x000fe20000410000 */
[----:B------:R-:W-:Y:S01]  /*2820*/  SHF.L.U32 R214, R174, 0x10, RZ ;  /* 0x00000010aed67819 */ /* 0x000fe200000006ff */
[----:B------:R-:W-:Y:S01]  /*2830*/  FMUL.FTZ R207, R89, R204 ;  /* 0x000000cc59cf7220 */ /* 0x000fe20000410000 */
[----:B------:R-:W-:Y:S01]  /*2840*/  FMUL.FTZ R87, R195, R206 ;  /* 0x000000cec3577220 */ /* 0x000fe20000410000 */
[C---:B------:R-:W-:Y:S01]  /*2850*/  FMUL.FTZ R204, R85.reuse, R94 ;  /* 0x0000005e55cc7220 */ /* 0x040fe20000410000 */
[----:B------:R-:W-:Y:S01]  /*2860*/  FMUL.FTZ R95, R85, R102 ;  /* 0x00000066555f7220 */ /* 0x000fe20000410000 */
[----:B------:R-:W-:Y:S01]  /*2870*/  SHF.L.U32 R206, R84, 0x10, RZ ;  /* 0x0000001054ce7819 */ /* 0x000fe200000006ff */
        /* <DEDUP_REMOVED lines=23> */
.L_x_4076:
[-CC-:B------:R-:W-:Y:S01]  /*29f0*/  FFMA.FTZ R210, R210, R120.reuse, R121.reuse ;  /* 0x00000078d2d27223 */ /* 0x180fe20000010079 */
[-CC-:B------:R-:W-:Y:S01]  /*2a00*/  FFMA.FTZ R214, R214, R120.reuse, R121.reuse ;  /* 0x00000078d6d67223 */ /* 0x180fe20000010079 */
[-C--:B------:R-:W-:Y:S01]  /*2a10*/  FFMA.FTZ R208, R208, R120.reuse, R121 ;  /* 0x00000078d0d07223 */ /* 0x080fe20000010079 */
[----:B0----5:R-:W-:Y:S01]  /*2a20*/  PRMT R101, R95, 0x7632, R101 ;  /* 0x000076325f657816 */ /* 0x021fe20000000065 */
[----:B------:R-:W-:Y:S01]  /*2a30*/  FADD.FTZ R210, R213, -R210 ;  /* 0x800000d2d5d27221 */ /* 0x000fe20000010000 */
[----:B------:R-:W-:Y:S01]  /*2a40*/  FADD.FTZ R214, R221, -R214 ;  /* 0x800000d6ddd67221 */ /* 0x000fe20000010000 */
[----:B------:R-:W-:Y:S01]  /*2a50*/  SHF.L.U32 R216, R95, 0x10, RZ ;  /* 0x000000105fd87819 */ /* 0x000fe200000006ff */
[--C-:B------:R-:W-:Y:S01]  /*2a60*/  FFMA.FTZ R204, R204, R120, R121.reuse ;  /* 0x00000078cccc7223 */ /* 0x100fe20000010079 */
[C---:B------:R-:W-:Y:S01]  /*2a70*/  FMUL.FTZ R91, R195.reuse, R210 ;  /* 0x000000d2c35b7220 */ /* 0x040fe20000410000 */
[----:B------:R-:W-:Y:S01]  /*2a80*/  PRMT R100, R94, 0x7632, R100 ;  /* 0x000076325e647816 */ /* 0x000fe20000000064 */
[-CC-:B------:R-:W-:Y:S01]  /*2a90*/  FFMA.FTZ R212, R212, R120.reuse, R121.reuse ;  /* 0x00000078d4d47223 */ /* 0x180fe20000010079 */
[----:B------:R-:W-:Y:S01]  /*2aa0*/  SHF.L.U32 R102, R94, 0x10, RZ ;  /* 0x000000105e667819 */ /* 0x000fe200000006ff */
[--C-:B------:R-:W-:Y:S01]  /*2ab0*/  FFMA.FTZ R94, R202, R120, R121.reuse ;  /* 0x00000078ca5e7223 */ /* 0x100fe20000010079 */
[----:B------:R-:W-:Y:S01]  /*2ac0*/  FMUL.FTZ R95, R195, R214 ;  /* 0x000000d6c35f7220 */ /* 0x000fe20000410000 */
[----:B------:R-:W-:Y:S01]  /*2ad0*/  SHF.L.U32 R202, R51, 0x10, RZ ;  /* 0x0000001033ca7819 */ /* 0x000fe200000006ff */
[----:B------:R-:W-:Y:S01]  /*2ae0*/  FADD.FTZ R208, R211, -R208 ;  /* 0x800000d0d3d07221 */ /* 0x000fe20000010000 */
[-C--:B------:R-:W-:Y:S01]  /*2af0*/  FMUL.FTZ R91, R91, R192.reuse ;  /* 0x000000c05b5b7220 */ /* 0x080fe20000410000 */
[----:B------:R-:W-:Y:S01]  /*2b00*/  FADD.FTZ R204, R209, -R204 ;  /* 0x800000ccd1cc7221 */ /* 0x000fe20000010000 */
[----:B------:R-:W-:Y:S01]  /*2b10*/  SHF.L.U32 R210, R101, 0x10, RZ ;  /* 0x0000001065d27819 */ /* 0x000fe200000006ff */
[----:B------:R-:W-:Y:S01]  /*2b20*/  FADD.FTZ R212, R219, -R212 ;  /* 0x800000d4dbd47221 */ /* 0x000fe20000010000 */
[----:B------:R-:W-:Y:S01]  /*2b30*/  SHF.L.U32 R214, R175, 0x10, RZ ;  /* 0x00000010afd67819 */ /* 0x000fe200000006ff */
[----:B------:R-:W-:Y:S01]  /*2b40*/  FMUL.FTZ R95, R95, R192 ;  /* 0x000000c05f5f7220 */ /* 0x000fe20000410000 */
[--C-:B------:R-:W-:Y:S01]  /*2b50*/  FFMA.FTZ R90, R200, R120, R121.reuse ;  /* 0x00000078c85a7223 */ /* 0x100fe20000010079 */
[C---:B------:R-:W-:Y:S01]  /*2b60*/  FMUL.FTZ R200, R91.reuse, R216 ;  /* 0x000000d85bc87220 */ /* 0x040fe20000410000 */
[----:B------:R-:W-:Y:S01]  /*2b70*/  FMUL.FTZ R213, R91, R202 ;  /* 0x000000ca5bd57220 */ /* 0x000fe20000410000 */
[C---:B------:R-:W-:Y:S01]  /*2b80*/  FMUL.FTZ R101, R195.reuse, R208 ;  /* 0x000000d0c3657220 */ /* 0x040fe20000410000 */
[C---:B------:R-:W-:Y:S01]  /*2b90*/  FMUL.FTZ R103, R195.reuse, R212 ;  /* 0x000000d4c3677220 */ /* 0x040fe20000410000 */
[----:B------:R-:W-:Y:S01]  /*2ba0*/  FMUL.FTZ R91, R195, R204 ;  /* 0x000000ccc35b7220 */ /* 0x000fe20000410000 */
[----:B------:R-:W-:Y:S01]  /*2bb0*/  FFMA.FTZ R206, R206, R120, R121 ;  /* 0x00000078cece7223 */ /* 0x000fe20000010079 */
[C---:B------:R-:W-:Y:S01]  /*2bc0*/  FMUL.FTZ R199, R95.reuse, R210 ;  /* 0x000000d25fc77220 */ /* 0x040fe20000410000 */
[----:B------:R-:W-:Y:S01]  /*2bd0*/  FMUL.FTZ R216, R95, R214 ;  /* 0x000000d65fd87220 */ /* 0x000fe20000410000 */
[----:B------:R-:W-:Y:S01]  /*2be0*/  SHF.L.U32 R210, R50, 0x10, RZ ;  /* 0x0000001032d27819 */ /* 0x000fe200000006ff */
[-C--:B------:R-:W-:Y:S01]  /*2bf0*/  FMUL.FTZ R101, R101, R192.reuse ;  /* 0x000000c065657220 */ /* 0x080fe20000410000 */
[----:B------:R-:W-:Y:S01]  /*2c00*/  PRMT R88, R93, 0x7632, R88 ;  /* 0x000076325d587816 */ /* 0x000fe20000000058 */
[-C--:B------:R-:W-:Y:S01]  /*2c10*/  FMUL.FTZ R103, R103, R192.reuse ;  /* 0x000000c067677220 */ /* 0x080fe20000410000 */
[----:B------:R-:W-:Y:S01]  /*2c20*/  SHF.L.U32 R95, R49, 0x10, RZ ;  /* 0x00000010315f7819 */ /* 0x000fe200000006ff */
[----:B------:R-:W-:Y:S01]  /*2c30*/  FADD.FTZ R206, R217, -R206 ;  /* 0x800000ced9ce7221 */ /* 0x000fe20000010000 */
[----:B------:R-:W-:Y:S01]  /*2c40*/  SHF.L.U32 R204, R100, 0x10, RZ ;  /* 0x0000001064cc7819 */ /* 0x000fe200000006ff */
[----:B------:R-:W-:Y:S01]  /*2c50*/  FMUL.FTZ R100, R91, R192 ;  /* 0x000000c05b647220 */ /* 0x000fe20000410000 */
[----:B------:R-:W-:Y:S01]  /*2c60*/  SHF.L.U32 R93, R93, 0x10, RZ ;  /* 0x000000105d5d7819 */ /* 0x000fe200000006ff */
[----:B------:R-:W-:Y:S01]  /*2c70*/  FADD.FTZ R90, R207, -R90 ;  /* 0x8000005acf5a7221 */ /* 0x000fe20000010000 */
[----:B------:R-:W-:Y:S01]  /*2c80*/  FADD.FTZ R94, R215, -R94 ;  /* 0x8000005ed75e7221 */ /* 0x000fe20000010000 */
[C---:B------:R-:W-:Y:S01]  /*2c90*/  FMUL.FTZ R202, R101.reuse, R102 ;  /* 0x0000006665ca7220 */ /* 0x040fe20000410000 */
[----:B------:R-:W-:Y:S01]  /*2ca0*/  FMUL.FTZ R210, R101, R210 ;  /* 0x000000d265d27220 */ /* 0x000fe20000410000 */
[----:B------:R-:W-:Y:S01]  /*2cb0*/  FMUL.FTZ R207, R103, R204 ;  /* 0x000000cc67cf7220 */ /* 0x000fe20000410000 */
[C---:B------:R-:W-:Y:S01]  /*2cc0*/  FMUL.FTZ R101, R100.reuse, R95 ;  /* 0x0000005f64657220 */ /* 0x040fe20000410000 */
[----:B------:R-:W-:Y:S01]  /*2cd0*/  FMUL.FTZ R204, R100, R93 ;  /* 0x0000005d64cc7220 */ /* 0x000fe20000410000 */
[C---:B------:R-:W-:Y:S01]  /*2ce0*/  FMUL.FTZ R95, R195.reuse, R206 ;  /* 0x000000cec35f7220 */ /* 0x040fe20000410000 */
[C---:B------:R-:W-:Y:S01]  /*2cf0*/  FMUL.FTZ R91, R195.reuse, R90 ;  /* 0x0000005ac35b7220 */ /* 0x040fe20000410000 */
[----:B------:R-:W-:Y:S01]  /*2d00*/  FMUL.FTZ R93, R195, R94 ;  /* 0x0000005ec35d7220 */ /* 0x000fe20000410000 */
[----:B------:R-:W-:Y:S01]  /*2d10*/  SHF.L.U32 R208, R173, 0x10, RZ ;  /* 0x00000010add07819 */ /* 0x000fe200000006ff */
[-C--:B------:R-:W-:Y:S01]  /*2d20*/  FMUL.FTZ R95, R95, R192.reuse ;  /* 0x000000c05f5f7220 */ /* 0x080fe20000410000 */
[----:B------:R-:W-:Y:S01]  /*2d30*/  SHF.L.U32 R88, R88, 0x10, RZ ;  /* 0x0000001058587819 */ /* 0x000fe200000006ff */
[-C--:B------:R-:W-:Y:S01]  /*2d40*/  FMUL.FTZ R91, R91, R192.reuse ;  /* 0x000000c05b5b7220 */ /* 0x080fe20000410000 */
[----:B------:R-:W-:Y:S01]  /*2d50*/  PRMT R89, R92, 0x7632, R89 ;  /* 0x000076325c597816 */ /* 0x000fe20000000059 */
        /* <DEDUP_REMOVED lines=15> */
[----:B------:R-:W-:-:S02]  /*2e50*/  F2FP.BF16.F32.PACK_AB R90, R103, R210 ;  /* 0x000000d2675a723e */ /* 0x000fc400000010ff */
[----:B------:R-:W-:-:S07]  /*2e60*/  F2FP.BF16.F32.PACK_AB R88, R95, R88 ;  /* 0x000000585f58723e */ /* 0x000fce00000010ff */
.L_x_4077:
[----:B------:R-:W0:Y:S01]  /*2e70*/  @P1 LDC.64 R92, c[0x0][0x478] ;  /* 0x00011e00ff5c1b82 */ /* 0x000e220000000a00 */
[----:B------:R-:W-:-:S04]  /*2e80*/  IMAD.WIDE.U32 R102, R197, 0x10, R96 ;  /* 0x00000010c5667825 */ /* 0x000fc800078e0060 */
[----:B0-----:R-:W-:-:S04]  /*2e90*/  @P1 IMAD.WIDE.U32 R100, R197, 0x20, R92 ;  /* 0x00000020c5641825 */ /* 0x001fc800078e005c */
[----:B------:R-:W-:Y:S01]  /*2ea0*/  IMAD.WIDE.U32 R92, R193, 0x10, R98 ;  /* 0x00000010c15c7825 */ /* 0x000fe200078e0062 */
[----:B------:R0:W-:Y:S04]  /*2eb0*/  @P1 STG.E.128 desc[UR6][R100.64], R84 ;  /* 0x0000005464001986 */ /* 0x0001e8000c101d06 */
[----:B------:R0:W-:Y:S04]  /*2ec0*/  @P1 STG.E.128 desc[UR6][R100.64+0x10], R80 ;  /* 0x0000105064001986 */ /* 0x0001e8000c101d06 */
[----:B------:R0:W-:Y:S04]  /*2ed0*/  STG.E.128 desc[UR6][R102.64], R88 ;  /* 0x0000005866007986 */ /* 0x0001e8000c101d06 */
[----:B------:R-:W5:Y:S01]  /*2ee0*/  LDG.E.128 R92, desc[UR6][R92.64] ;  /* 0x000000065c5c7981 */ /* 0x000f62000c1e1d00 */
[----:B------:R-:W-:Y:S05]  /*2ef0*/  @!P1 BRA `(.L_x_4078) ;  /* 0x0000000400249947 */ /* 0x000fea0003800000 */
[-CC-:B------:R-:W-:Y:S01]  /*2f00*/  FFMA.FTZ R110, R110, R120.reuse, R121.reuse ;  /* 0x000000786e6e7223 */ /* 0x180fe20000010079 */
[-C--:B------:R-:W-:Y:S01]  /*2f10*/  FFMA.FTZ R119, R119, R120.reuse, R121 ;  /* 0x0000007877777223 */ /* 0x080fe20000010079 */
[----:B0----5:R-:W-:Y:S01]  /*2f20*/  PRMT R81, R95, 0x7632, R81 ;  /* 0x000076325f517816 */ /* 0x021fe20000000051 */
[-C--:B------:R-:W-:Y:S01]  /*2f30*/  FFMA.FTZ R108, R108, R120.reuse, R121 ;  /* 0x000000786c6c7223 */ /* 0x080fe20000010079 */
[----:B------:R-:W-:Y:S01]  /*2f40*/  FADD.FTZ R110, R117, -R110 ;  /* 0x8000006e756e7221 */ /* 0x000fe20000010000 */
[----:B------:R-:W-:Y:S01]  /*2f50*/  FADD.FTZ R118, R118, -R119 ;  /* 0x8000007776767221 */ /* 0x000fe20000010000 */
[-CC-:B------:R-:W-:Y:S01]  /*2f60*/  FFMA.FTZ R109, R109, R120.reuse, R121.reuse ;  /* 0x000000786d6d7223 */ /* 0x180fe20000010079 */
[--C-:B------:R-:W-:Y:S01]  /*2f70*/  FFMA.FTZ R106, R106, R120, R121.reuse ;  /* 0x000000786a6a7223 */ /* 0x100fe20000010079 */
[C---:B------:R-:W-:Y:S01]  /*2f80*/  FMUL.FTZ R82, R195.reuse, R110 ;  /* 0x0000006ec3527220 */ /* 0x040fe20000410000 */
[----:B------:R-:W-:Y:S01]  /*2f90*/  FMUL.FTZ R83, R195, R118 ;  /* 0x00000076c3537220 */ /* 0x000fe20000410000 */
[----:B------:R-:W-:Y:S01]  /*2fa0*/  FFMA.FTZ R107, R107, R120, R121 ;  /* 0x000000786b6b7223 */ /* 0x000fe20000010079 */
[----:B------:R-:W-:Y:S01]  /*2fb0*/  SHF.L.U32 R95, R95, 0x10, RZ ;  /* 0x000000105f5f7819 */ /* 0x000fe200000006ff */
[-C--:B------:R-:W-:Y:S01]  /*2fc0*/  FMUL.FTZ R80, R82, R192.reuse ;  /* 0x000000c052507220 */ /* 0x080fe20000410000 */
[----:B------:R-:W-:Y:S01]  /*2fd0*/  SHF.L.U32 R85, R55, 0x10, RZ ;  /* 0x0000001037557819 */ /* 0x000fe200000006ff */
[----:B------:R-:W-:Y:S01]  /*2fe0*/  FADD.FTZ R108, R115, -R108 ;  /* 0x8000006c736c7221 */ /* 0x000fe20000010000 */
[----:B------:R-:W-:Y:S01]  /*2ff0*/  SHF.L.U32 R86, R171, 0x10, RZ ;  /* 0x00000010ab567819 */ /* 0x000fe200000006ff */
[----:B------:R-:W-:Y:S01]  /*3000*/  FADD.FTZ R116, R116, -R109 ;  /* 0x8000006d74747221 */ /* 0x000fe20000010000 */
[----:B------:R-:W-:Y:S01]  /*3010*/  SHF.L.U32 R98, R81, 0x10, RZ ;  /* 0x0000001051627819 */ /* 0x000fe200000006ff */
[----:B------:R-:W-:Y:S01]  /*3020*/  FMUL.FTZ R81, R83, R192 ;  /* 0x000000c053517220 */ /* 0x000fe20000410000 */
[----:B------:R-:W-:Y:S01]  /*3030*/  FADD.FTZ R106, R113, -R106 ;  /* 0x8000006a716a7221 */ /* 0x000fe20000010000 */
[----:B------:R-:W-:Y:S01]  /*3040*/  PRMT R84, R94, 0x7632, R84 ;  /* 0x000076325e547816 */ /* 0x000fe20000000054 */
[----:B------:R-:W-:Y:S01]  /*3050*/  FADD.FTZ R114, R114, -R107 ;  /* 0x8000006b72727221 */ /* 0x000fe20000010000 */
[----:B------:R-:W-:Y:S01]  /*3060*/  SHF.L.U32 R100, R94, 0x10, RZ ;  /* 0x000000105e647819 */ /* 0x000fe200000006ff */
[C---:B------:R-:W-:Y:S01]  /*3070*/  FMUL.FTZ R94, R80.reuse, R95 ;  /* 0x0000005f505e7220 */ /* 0x040fe20000410000 */
[----:B------:R-:W-:Y:S01]  /*3080*/  FMUL.FTZ R107, R80, R85 ;  /* 0x00000055506b7220 */ /* 0x000fe20000410000 */
[C---:B------:R-:W-:Y:S01]  /*3090*/  FMUL.FTZ R98, R81.reuse, R98 ;  /* 0x0000006251627220 */ /* 0x040fe20000410000 */
[----:B------:R-:W-:Y:S01]  /*30a0*/  FMUL.FTZ R118, R81, R86 ;  /* 0x0000005651767220 */ /* 0x000fe20000410000 */
[C---:B------:R-:W-:Y:S01]  /*30b0*/  FMUL.FTZ R80, R195.reuse, R108 ;  /* 0x0000006cc3507220 */ /* 0x040fe20000410000 */
[C---:B------:R-:W-:Y:S01]  /*30c0*/  FMUL.FTZ R81, R195.reuse, R116 ;  /* 0x00000074c3517220 */ /* 0x040fe20000410000 */
[----:B------:R-:W-:Y:S01]  /*30d0*/  FMUL.FTZ R86, R195, R106 ;  /* 0x0000006ac3567220 */ /* 0x000fe20000410000 */
[-CC-:B------:R-:W-:Y:S01]  /*30e0*/  FFMA.FTZ R104, R104, R120.reuse, R121.reuse ;  /* 0x0000007868687223 */ /* 0x180fe20000010079 */
[C---:B------:R-:W-:Y:S01]  /*30f0*/  PRMT R88, R92.reuse, 0x7632, R88 ;  /* 0x000076325c587816 */ /* 0x040fe20000000058 */
[----:B------:R-:W-:Y:S01]  /*3100*/  FFMA.FTZ R105, R105, R120, R121 ;  /* 0x0000007869697223 */ /* 0x000fe20000010079 */
        /* <DEDUP_REMOVED lines=10> */
[----:B------:R-:W-:Y:S01]  /*31b0*/  SHF.L.U32 R85, R53, 0x10, RZ ;  /* 0x0000001035557819 */ /* 0x000fe200000006ff */
[----:B------:R-:W-:Y:S01]  /*31c0*/  FMUL.FTZ R105, R87, R92 ;  /* 0x0000005c57697220 */ /* 0x000fe20000410000 */
[----:B------:R-:W-:Y:S01]  /*31d0*/  SHF.L.U32 R110, R170, 0x10, RZ ;  /* 0x00000010aa6e7819 */ /* 0x000fe200000006ff */
[----:B------:R-:W-:Y:S01]  /*31e0*/  FMUL.FTZ R95, R91, R102 ;  /* 0x000000665b5f7220 */ /* 0x000fe20000410000 */
[----:B------:R-:W-:Y:S01]  /*31f0*/  FMUL.FTZ R100, R87, R100 ;  /* 0x0000006457647220 */ /* 0x000fe20000410000 */
[C---:B------:R-:W-:Y:S01]  /*3200*/  FMUL.FTZ R102, R84.reuse, R93 ;  /* 0x0000005d54667220 */ /* 0x040fe20000410000 */
[----:B------:R-:W-:Y:S01]  /*3210*/  FMUL.FTZ R92, R84, R85 ;  /* 0x00000055545c7220 */ /* 0x000fe20000410000 */
[C---:B------:R-:W-:Y:S01]  /*3220*/  FMUL.FTZ R84, R195.reuse, R104 ;  /* 0x00000068c3547220 */ /* 0x040fe20000410000 */
[C---:B------:R-:W-:Y:S01]  /*3230*/  FMUL.FTZ R87, R195.reuse, R114 ;  /* 0x00000072c3577220 */ /* 0x040fe20000410000 */
[----:B------:R-:W-:Y:S01]  /*3240*/  FMUL.FTZ R85, R195, R112 ;  /* 0x00000070c3557220 */ /* 0x000fe20000410000 */
        /* <DEDUP_REMOVED lines=20> */
.L_x_4078:
        /* <DEDUP_REMOVED lines=16> */
[----:B0----5:R-:W-:Y:S01]  /*3490*/  PRMT R103, R95, 0x7632, R103 ;  /* 0x000076325f677816 */ /* 0x021fe20000000067 */
[----:B------:R-:W-:Y:S01]  /*34a0*/  FMUL.FTZ R89, R195, R104 ;  /* 0x00000068c3597220 */ /* 0x000fe20000410000 */
        /* <DEDUP_REMOVED lines=27> */
[C---:B------:R-:W-:Y:S01]  /*3660*/  FMUL.FTZ R95, R101.reuse, R108 ;  /* 0x0000006c655f7220 */ /* 0x040fe20000410000 */
[----:B------:R-:W-:Y:S01]  /*3670*/  FMUL.FTZ R112, R101, R112 ;  /* 0x0000007065707220 */ /* 0x000fe20000410000 */
[----:B------:R-:W-:Y:S01]  /*3680*/  SHF.L.U32 R106, R54, 0x10, RZ ;  /* 0x00000010366a7819 */ /* 0x000fe200000006ff */
[----:B------:R-:W-:Y:S01]  /*3690*/  FMUL.FTZ R101, R93, R104 ;  /* 0x000000685d657220 */ /* 0x000fe20000410000 */
        /* <DEDUP_REMOVED lines=23> */
.L_x_4079:
[----:B------:R-:W0:Y:S01]  /*3810*/  @P1 LDC.64 R92, c[0x0][0x478] ;  /* 0x00011e00ff5c1b82 */ /* 0x000e220000000a00 */
[----:B------:R-:W-:-:S04]  /*3820*/  IMAD.WIDE.U32 R96, R193, 0x10, R96 ;  /* 0x00000010c1607825 */ /* 0x000fc800078e0060 */
[----:B0-----:R-:W-:-:S05]  /*3830*/  @P1 IMAD.WIDE.U32 R92, R193, 0x20, R92 ;  /* 0x00000020c15c1825 */ /* 0x001fca00078e005c */
[----:B------:R1:W-:Y:S04]  /*3840*/  @P1 STG.E.128 desc[UR6][R92.64], R84 ;  /* 0x000000545c001986 */ /* 0x0003e8000c101d06 */
[----:B------:R1:W-:Y:S04]  /*3850*/  @P1 STG.E.128 desc[UR6][R92.64+0x10], R80 ;  /* 0x000010505c001986 */ /* 0x0003e8000c101d06 */
[----:B------:R1:W-:Y:S01]  /*3860*/  STG.E.128 desc[UR6][R96.64], R88 ;  /* 0x0000005860007986 */ /* 0x0003e2000c101d06 */
[----:B------:R-:W-:Y:S05]  /*3870*/  BRA `(.L_x_4080) ;  /* 0x0000001c00507947 */ /* 0x000fea0003800000 */
.L_x_4073:
        /* <DEDUP_REMOVED lines=8> */
[-CC-:B------:R-:W-:Y:S01]  /*3900*/  FFMA.FTZ R196, R196, R120.reuse, R121.reuse ;  /* 0x00000078c4c47223 */ /* 0x180fe20000010079 */
[----:B------:R-:W-:Y:S01]  /*3910*/  FFMA.FTZ R122, R122, R120, R121 ;  /* 0x000000787a7a7223 */ /* 0x000fe20000010079 */
[----:B------:R-:W-:Y:S01]  /*3920*/  FADD.FTZ R100, R93, -R100 ;  /* 0x800000645d647221 */ /* 0x000fe20000010000 */
[----:B------:R-:W-:Y:S01]  /*3930*/  FADD.FTZ R103, R103, -R198 ;  /* 0x800000c667677221 */ /* 0x000fe20000010000 */
[----:B-----5:R-:W-:Y:S01]  /*3940*/  PRMT R218, R91, 0x7632, R218 ;  /* 0x000076325bda7816 */ /* 0x020fe200000000da */
[----:B------:R-:W-:Y:S01]  /*3950*/  FADD.FTZ R198, R95, -R196 ;  /* 0x800000c45fc67221 */ /* 0x000fe20000010000 */
[----:B------:R-:W-:Y:S01]  /*3960*/  FFMA.FTZ R95, R195, R100, R63 ;  /* 0x00000064c35f7223 */ /* 0x000fe2000001003f */
[-CC-:B------:R-:W-:Y:S01]  /*3970*/  FFMA.FTZ R194, R194, R120.reuse, R121.reuse ;  /* 0x00000078c2c27223 */ /* 0x180fe20000010079 */
[----:B------:R-:W-:Y:S01]  /*3980*/  FADD.FTZ R122, R97, -R122 ;  /* 0x8000007a617a7221 */ /* 0x000fe20000010000 */
[-CC-:B------:R-:W-:Y:S01]  /*3990*/  FFMA.FTZ R97, R102, R120.reuse, R121.reuse ;  /* 0x0000007866617223 */ /* 0x180fe20000010079 */
[----:B------:R-:W-:Y:S01]  /*39a0*/  FFMA.FTZ R92, R92, R120, R121 ;  /* 0x000000785c5c7223 */ /* 0x000fe20000010079 */
[----:B------:R-:W-:Y:S01]  /*39b0*/  SHF.L.U32 R102, R179, 0x10, RZ ;  /* 0x00000010b3667819 */ /* 0x000fe200000006ff */
[----:B------:R-:W-:Y:S01]  /*39c0*/  FMUL.FTZ R95, R95, R192 ;  /* 0x000000c05f5f7220 */ /* 0x000fe20000410000 */
[----:B------:R-:W-:Y:S01]  /*39d0*/  SHF.L.U32 R218, R218, 0x10, RZ ;  /* 0x00000010dada7819 */ /* 0x000fe200000006ff */
[----:B------:R-:W-:Y:S01]  /*39e0*/  FADD.FTZ R194, R101, -R194 ;  /* 0x800000c265c27221 */ /* 0x000fe20000010000 */
[----:B------:R-:W-:Y:S01]  /*39f0*/  SHF.L.U32 R220, R91, 0x10, RZ ;  /* 0x000000105bdc7819 */ /* 0x000fe200000006ff */
[----:B------:R-:W-:Y:S01]  /*3a00*/  FADD.FTZ R94, R94, -R97 ;  /* 0x800000615e5e7221 */ /* 0x000fe20000010000 */
[----:B------:R-:W-:Y:S01]  /*3a10*/  FADD.FTZ R91, R123, -R92 ;  /* 0x8000005c7b5b7221 */ /* 0x000fe20000010000 */
[----:B------:R-:W-:Y:S01]  /*3a20*/  FFMA.FTZ R93, R195, R122, R62 ;  /* 0x0000007ac35d7223 */ /* 0x000fe2000001003e */
[----:B------:R-:W-:Y:S01]  /*3a30*/  FMUL.FTZ R123, R95, R218 ;  /* 0x000000da5f7b7220 */ /* 0x000fe20000410000 */
[----:B------:R-:W-:Y:S01]  /*3a40*/  FMUL.FTZ R102, R102, R95 ;  /* 0x0000005f66667220 */ /* 0x000fe20000410000 */
[C---:B------:R-:W-:Y:S01]  /*3a50*/  PRMT R205, R90.reuse, 0x7632, R205 ;  /* 0x000076325acd7816 */ /* 0x040fe200000000cd */
[----:B------:R-:W-:Y:S01]  /*3a60*/  FFMA.FTZ R95, R195, R194, R60 ;  /* 0x000000c2c35f7223 */ /* 0x000fe2000001003c */
[----:B------:R-:W-:Y:S01]  /*3a70*/  SHF.L.U32 R92, R47, 0x10, RZ ;  /* 0x000000102f5c7819 */ /* 0x000fe200000006ff */
[----:B------:R-:W-:Y:S01]  /*3a80*/  FFMA.FTZ R97, R195, R94, R61 ;  /* 0x0000005ec3617223 */ /* 0x000fe2000001003d */
[----:B------:R-:W-:Y:S01]  /*3a90*/  FMUL.FTZ R93, R93, R192 ;  /* 0x000000c05d5d7220 */ /* 0x000fe20000410000 */
[----:B------:R-:W-:Y:S01]  /*3aa0*/  SHF.L.U32 R201, R90, 0x10, RZ ;  /* 0x000000105ac97819 */ /* 0x000fe200000006ff */
[----:B------:R-:W-:Y:S01]  /*3ab0*/  FFMA.FTZ R223, R216, R120, R121 ;  /* 0x00000078d8df7223 */ /* 0x000fe20000010079 */
[-C--:B------:R-:W-:Y:S01]  /*3ac0*/  FMUL.FTZ R94, R95, R192.reuse ;  /* 0x000000c05f5e7220 */ /* 0x080fe20000410000 */
[----:B------:R-:W-:Y:S01]  /*3ad0*/  SHF.L.U32 R100, R205, 0x10, RZ ;  /* 0x00000010cd647819 */ /* 0x000fe200000006ff */
[----:B------:R-:W-:Y:S01]  /*3ae0*/  FMUL.FTZ R95, R97, R192 ;  /* 0x000000c0615f7220 */ /* 0x000fe20000410000 */
[----:B------:R-:W-:Y:S01]  /*3af0*/  SHF.L.U32 R196, R178, 0x10, RZ ;  /* 0x00000010b2c47819 */ /* 0x000fe200000006ff */
[----:B------:R-:W-:Y:S01]  /*3b00*/  FMUL.FTZ R122, R93, R220 ;  /* 0x000000dc5d7a7220 */ /* 0x000fe20000410000 */
[----:B------:R-:W-:Y:S01]  /*3b10*/  FMUL.FTZ R101, R92, R93 ;  /* 0x0000005d5c657220 */ /* 0x000fe20000410000 */
[----:B------:R-:W-:Y:S01]  /*3b20*/  FFMA.FTZ R93, R195, R103, R58 ;  /* 0x00000067c35d7223 */ /* 0x000fe2000001003a */
[----:B------:R-:W-:Y:S01]  /*3b30*/  FADD.FTZ R96, R96, -R223 ;  /* 0x800000df60607221 */ /* 0x000fe20000010000 */
[----:B------:R-:W-:Y:S01]  /*3b40*/  SHF.L.U32 R225, R46, 0x10, RZ ;  /* 0x000000102ee17819 */ /* 0x000fe200000006ff */
[----:B------:R-:W-:Y:S01]  /*3b50*/  FMUL.FTZ R194, R94, R201 ;  /* 0x000000c95ec27220 */ /* 0x000fe20000410000 */
[----:B------:R-:W-:Y:S01]  /*3b60*/  FMUL.FTZ R201, R95, R100 ;  /* 0x000000645fc97220 */ /* 0x000fe20000410000 */
[----:B------:R-:W-:Y:S01]  /*3b70*/  PRMT R90, R89, 0x7632, R90 ;  /* 0x00007632595a7816 */ /* 0x000fe2000000005a */
[----:B------:R-:W-:Y:S01]  /*3b80*/  FMUL.FTZ R100, R196, R95 ;  /* 0x0000005fc4647220 */ /* 0x000fe20000410000 */
[----:B------:R-:W-:Y:S01]  /*3b90*/  FMUL.FTZ R92, R93, R192 ;  /* 0x000000c05d5c7220 */ /* 0x000fe20000410000 */
[C---:B------:R-:W-:Y:S01]  /*3ba0*/  FFMA.FTZ R95, R195.reuse, R198, R59 ;  /* 0x000000c6c35f7223 */ /* 0x040fe2000001003b */
[----:B------:R-:W-:Y:S01]  /*3bb0*/  FFMA.FTZ R91, R195, R91, R56 ;  /* 0x0000005bc35b7223 */ /* 0x000fe20000010038 */
[----:B------:R-:W-:Y:S01]  /*3bc0*/  SHF.L.U32 R203, R89, 0x10, RZ ;  /* 0x0000001059cb7819 */ /* 0x000fe200000006ff */
[----:B------:R-:W-:Y:S01]  /*3bd0*/  FFMA.FTZ R93, R195, R96, R57 ;  /* 0x00000060c35d7223 */ /* 0x000fe20000010039 */
        /* <DEDUP_REMOVED lines=25> */
.L_x_4081:
[-CC-:B------:R-:W-:Y:S01]  /*3d70*/  FFMA.FTZ R81, R216, R120.reuse, R121.reuse ;  /* 0x00000078d8517223 */ /* 0x180fe20000010079 */
[-CC-:B------:R-:W-:Y:S01]  /*3d80*/  FFMA.FTZ R100, R100, R120.reuse, R121.reuse ;  /* 0x0000007864647223 */ /* 0x180fe20000010079 */
[-CC-:B------:R-:W-:Y:S01]  /*3d90*/  FFMA.FTZ R122, R122, R120.reuse, R121.reuse ;  /* 0x000000787a7a7223 */ /* 0x180fe20000010079 */
[-C--:B------:R-:W-:Y:S01]  /*3da0*/  FFMA.FTZ R92, R92, R120.reuse, R121 ;  /* 0x000000785c5c7223 */ /* 0x080fe20000010079 */
[----:B-----5:R-:W-:Y:S01]  /*3db0*/  PRMT R86, R91, 0x7632, R86 ;  /* 0x000076325b567816 */ /* 0x020fe20000000056 */
[----:B------:R-:W-:Y:S01]  /*3dc0*/  FADD.FTZ R96, R96, -R81 ;  /* 0x8000005160607221 */ /* 0x000fe20000010000 */
[----:B------:R-:W-:Y:S01]  /*3dd0*/  FADD.FTZ R100, R93, -R100 ;  /* 0x800000645d647221 */ /* 0x000fe20000010000 */
[----:B------:R-:W-:Y:S01]  /*3de0*/  FADD.FTZ R122, R97, -R122 ;  /* 0x8000007a617a7221 */ /* 0x000fe20000010000 */
[-CC-:B------:R-:W-:Y:S01]  /*3df0*/  FFMA.FTZ R81, R102, R120.reuse, R121.reuse ;  /* 0x0000007866517223 */ /* 0x180fe20000010079 */
[-CC-:B------:R-:W-:Y:S01]  /*3e00*/  FFMA.FTZ R196, R196, R120.reuse, R121.reuse ;  /* 0x00000078c4c47223 */ /* 0x180fe20000010079 */
[----:B------:R-:W-:Y:S01]  /*3e10*/  FFMA.FTZ R198, R198, R120, R121 ;  /* 0x00000078c6c67223 */ /* 0x000fe20000010079 */
[----:B------:R-:W-:Y:S01]  /*3e20*/  FADD.FTZ R85, R123, -R92 ;  /* 0x8000005c7b557221 */ /* 0x000fe20000010000 */
[C---:B------:R-:W-:Y:S01]  /*3e30*/  FFMA.FTZ R83, R195.reuse, R100, R63 ;  /* 0x00000064c3537223 */ /* 0x040fe2000001003f */
[----:B------:R-:W-:Y:S01]  /*3e40*/  SHF.L.U32 R123, R86, 0x10, RZ ;  /* 0x00000010567b7819 */ /* 0x000fe200000006ff */
[----:B------:R-:W-:Y:S01]  /*3e50*/  FFMA.FTZ R82, R195, R122, R62 ;  /* 0x0000007ac3527223 */ /* 0x000fe2000001003e */
[----:B------:R-:W-:Y:S01]  /*3e60*/  FADD.FTZ R86, R94, -R81 ;  /* 0x800000515e567221 */ /* 0x000fe20000010000 */
[----:B------:R-:W-:Y:S01]  /*3e70*/  FFMA.FTZ R194, R194, R120, R121 ;  /* 0x00000078c2c27223 */ /* 0x000fe20000010079 */
[----:B------:R-:W-:Y:S01]  /*3e80*/  FADD.FTZ R92, R95, -R196 ;  /* 0x800000c45f5c7221 */ /* 0x000fe20000010000 */
[C---:B------:R-:W-:Y:S01]  /*3e90*/  PRMT R201, R90.reuse, 0x7632, R201 ;  /* 0x000076325ac97816 */ /* 0x040fe200000000c9 */
[----:B------:R-:W-:Y:S01]  /*3ea0*/  FADD.FTZ R103, R103, -R198 ;  /* 0x800000c667677221 */ /* 0x000fe20000010000 */
[----:B------:R-:W-:Y:S01]  /*3eb0*/  SHF.L.U32 R218, R90, 0x10, RZ ;  /* 0x000000105ada7819 */ /* 0x000fe200000006ff */
[-C--:B------:R-:W-:Y:S01]  /*3ec0*/  FMUL.FTZ R90, R83, R192.reuse ;  /* 0x000000c0535a7220 */ /* 0x080fe20000410000 */
[----:B------:R-:W-:Y:S01]  /*3ed0*/  SHF.L.U32 R95, R179, 0x10, RZ ;  /* 0x00000010b35f7819 */ /* 0x000fe200000006ff */
[----:B------:R-:W-:Y:S01]  /*3ee0*/  FMUL.FTZ R80, R82, R192 ;  /* 0x000000c052507220 */ /* 0x000fe20000410000 */
[----:B------:R-:W-:Y:S01]  /*3ef0*/  SHF.L.U32 R91, R91, 0x10, RZ ;  /* 0x000000105b5b7819 */ /* 0x000fe200000006ff */
[----:B------:R-:W-:Y:S01]  /*3f00*/  FFMA.FTZ R81, R195, R86, R61 ;  /* 0x00000056c3517223 */ /* 0x000fe2000001003d */
[----:B------:R-:W-:Y:S01]  /*3f10*/  SHF.L.U32 R93, R47, 0x10, RZ ;  /* 0x000000102f5d7819 */ /* 0x000fe200000006ff */
[----:B------:R-:W-:Y:S01]  /*3f20*/  FADD.FTZ R194, R101, -R194 ;  /* 0x800000c265c27221 */ /* 0x000fe20000010000 */
[----:B------:R-:W-:Y:S01]  /*3f30*/  FFMA.FTZ R86, R195, R103, R58 ;  /* 0x00000067c3567223 */ /* 0x000fe2000001003a */
[----:B------:R-:W-:Y:S01]  /*3f40*/  FMUL.FTZ R220, R95, R90 ;  /* 0x0000005a5fdc7220 */ /* 0x000fe20000410000 */
[----:B------:R-:W-:Y:S01]  /*3f50*/  SHF.L.U32 R100, R201, 0x10, RZ ;  /* 0x00000010c9647819 */ /* 0x000fe200000006ff */
[----:B------:R-:W-:Y:S01]  /*3f60*/  FMUL.FTZ R122, R80, R91 ;  /* 0x0000005b507a7220 */ /* 0x000fe20000410000 */
[----:B------:R-:W-:Y:S01]  /*3f70*/  FMUL.FTZ R101, R93, R80 ;  /* 0x000000505d657220 */ /* 0x000fe20000410000 */
[----:B------:R-:W-:Y:S01]  /*3f80*/  FMUL.FTZ R95, R81, R192 ;  /* 0x000000c0515f7220 */ /* 0x000fe20000410000 */
[C---:B------:R-:W-:Y:S01]  /*3f90*/  PRMT R84, R89.reuse, 0x7632, R84 ;  /* 0x0000763259547816 */ /* 0x040fe20000000054 */
[----:B------:R-:W-:Y:S01]  /*3fa0*/  FMUL.FTZ R123, R90, R123 ;  /* 0x0000007b5a7b7220 */ /* 0x000fe20000410000 */
[----:B------:R-:W-:Y:S01]  /*3fb0*/  SHF.L.U32 R87, R89, 0x10, RZ ;  /* 0x0000001059577819 */ /* 0x000fe200000006ff */
[----:B------:R-:W-:Y:S01]  /*3fc0*/  FFMA.FTZ R80, R195, R194, R60 ;  /* 0x000000c2c3507223 */ /* 0x000fe2000001003c */
        /* <DEDUP_REMOVED lines=8> */
[C---:B------:R-:W-:Y:S01]  /*4050*/  FFMA.FTZ R87, R195.reuse, R92, R59 ;  /* 0x0000005cc3577223 */ /* 0x040fe2000001003b */
[----:B------:R-:W-:Y:S01]  /*4060*/  SHF.L.U32 R100, R84, 0x10, RZ ;  /* 0x0000001054647819 */ /* 0x000fe200000006ff */
[C---:B------:R-:W-:Y:S01]  /*4070*/  FFMA.FTZ R84, R195.reuse, R85, R56 ;  /* 0x00000055c3547223 */ /* 0x040fe20000010038 */
[----:B------:R-:W-:Y:S01]  /*4080*/  FFMA.FTZ R85, R195, R96, R57 ;  /* 0x00000060c3557223 */ /* 0x000fe20000010039 */
[----:B------:R-:W-:Y:S01]  /*4090*/  FMUL.FTZ R216, R102, R95 ;  /* 0x0000005f66d87220 */ /* 0x000fe20000410000 */
[----:B------:R-:W-:Y:S01]  /*40a0*/  SHF.L.U32 R88, R88, 0x10, RZ ;  /* 0x0000001058587819 */ /* 0x000fe200000006ff */
        /* <DEDUP_REMOVED lines=20> */
.L_x_4082:
        /* <DEDUP_REMOVED lines=8> */
[----:B------:R0:W-:Y:S04]  /*4270*/  @P1 STG.E.128 desc[UR6][R102.64+0x10], R80 ;  /* 0x0000105066001986 */ /* 0x0001e8000c101d06 */
[----:B------:R0:W-:Y:S04]  /*4280*/  STG.E.128 desc[UR6][R100.64], R88 ;  /* 0x0000005864007986 */ /* 0x0001e8000c101d06 */
[----:B------:R-:W5:Y:S01]  /*4290*/  LDG.E.128 R92, desc[UR6][R92.64] ;  /* 0x000000065c5c7981 */ /* 0x000f62000c1e1d00 */
[----:B------:R-:W-:Y:S05]  /*42a0*/  @!P1 BRA `(.L_x_4083) ;  /* 0x0000000400249947 */ /* 0x000fea0003800000 */
[-CC-:B------:R-:W-:Y:S01]  /*42b0*/  FFMA.FTZ R210, R210, R120.reuse, R121.reuse ;  /* 0x00000078d2d27223 */ /* 0x180fe20000010079 */
[-CC-:B0-----:R-:W-:Y:S01]  /*42c0*/  FFMA.FTZ R80, R214, R120.reuse, R121.reuse ;  /* 0x00000078d6507223 */ /* 0x181fe20000010079 */
[-C--:B------:R-:W-:Y:S01]  /*42d0*/  FFMA.FTZ R208, R208, R120.reuse, R121 ;  /* 0x00000078d0d07223 */ /* 0x080fe20000010079 */
[----:B-----5:R-:W-:Y:S01]  /*42e0*/  PRMT R81, R95, 0x7632, R81 ;  /* 0x000076325f517816 */ /* 0x020fe20000000051 */
[----:B------:R-:W-:Y:S01]  /*42f0*/  FADD.FTZ R210, R213, -R210 ;  /* 0x800000d2d5d27221 */ /* 0x000fe20000010000 */
[----:B------:R-:W-:Y:S01]  /*4300*/  FADD.FTZ R80, R221, -R80 ;  /* 0x80000050dd507221 */ /* 0x000fe20000010000 */
[----:B------:R-:W-:Y:S01]  /*4310*/  FFMA.FTZ R212, R212, R120, R121 ;  /* 0x00000078d4d47223 */ /* 0x000fe20000010079 */
[----:B------:R-:W-:Y:S01]  /*4320*/  SHF.L.U32 R95, R95, 0x10, RZ ;  /* 0x000000105f5f7819 */ /* 0x000fe200000006ff */
[C---:B------:R-:W-:Y:S01]  /*4330*/  FFMA.FTZ R82, R195.reuse, R210, R70 ;  /* 0x000000d2c3527223 */ /* 0x040fe20000010046 */
[----:B------:R-:W-:Y:S01]  /*4340*/  FFMA.FTZ R83, R195, R80, R71 ;  /* 0x00000050c3537223 */ /* 0x000fe20000010047 */
[-CC-:B------:R-:W-:Y:S01]  /*4350*/  FFMA.FTZ R200, R200, R120.reuse, R121.reuse ;  /* 0x00000078c8c87223 */ /* 0x180fe20000010079 */
[----:B------:R-:W-:Y:S01]  /*4360*/  FFMA.FTZ R204, R204, R120, R121 ;  /* 0x00000078cccc7223 */ /* 0x000fe20000010079 */
[----:B------:R-:W-:Y:S01]  /*4370*/  FADD.FTZ R211, R211, -R208 ;  /* 0x800000d0d3d37221 */ /* 0x000fe20000010000 */
        /* <DEDUP_REMOVED lines=8> */
[----:B------:R-:W-:Y:S01]  /*4400*/  FMUL.FTZ R200, R80, R95 ;  /* 0x0000005f50c87220 */ /* 0x000fe20000410000 */
[----:B------:R-:W-:Y:S01]  /*4410*/  FMUL.FTZ R103, R103, R80 ;  /* 0x0000005067677220 */ /* 0x000fe20000410000 */
[----:B------:R-:W-:Y:S01]  /*4420*/  PRMT R85, R94, 0x7632, R85 ;  /* 0x000076325e557816 */ /* 0x000fe20000000055 */
[----:B------:R-:W-:Y:S01]  /*4430*/  FFMA.FTZ R206, R206, R120, R121 ;  /* 0x00000078cece7223 */ /* 0x000fe20000010079 */
[----:B------:R-:W-:Y:S01]  /*4440*/  FMUL.FTZ R199, R81, R86 ;  /* 0x0000005651c77220 */ /* 0x000fe20000410000 */
[----:B------:R-:W-:Y:S01]  /*4450*/  FMUL.FTZ R208, R208, R81 ;  /* 0x00000051d0d07220 */ /* 0x000fe20000410000 */
[C---:B------:R-:W-:Y:S01]  /*4460*/  FFMA.FTZ R80, R195.reuse, R211, R68 ;  /* 0x000000d3c3507223 */ /* 0x040fe20000010044 */
[C---:B------:R-:W-:Y:S01]  /*4470*/  FFMA.FTZ R81, R195.reuse, R212, R69 ;  /* 0x000000d4c3517223 */ /* 0x040fe20000010045 */
[----:B------:R-:W-:Y:S01]  /*4480*/  FFMA.FTZ R86, R195, R209, R66 ;  /* 0x000000d1c3567223 */ /* 0x000fe20000010042 */
[----:B------:R-:W-:Y:S01]  /*4490*/  FFMA.FTZ R202, R202, R120, R121 ;  /* 0x00000078caca7223 */ /* 0x000fe20000010079 */
[----:B------:R-:W-:Y:S01]  /*44a0*/  SHF.L.U32 R102, R50, 0x10, RZ ;  /* 0x0000001032667819 */ /* 0x000fe200000006ff */
[----:B------:R-:W-:Y:S01]  /*44b0*/  FADD.FTZ R214, R217, -R206 ;  /* 0x800000ced9d67221 */ /* 0x000fe20000010000 */
[----:B------:R-:W-:Y:S01]  /*44c0*/  SHF.L.U32 R94, R94, 0x10, RZ ;  /* 0x000000105e5e7819 */ /* 0x000fe200000006ff */
[-C--:B------:R-:W-:Y:S01]  /*44d0*/  FMUL.FTZ R87, R80, R192.reuse ;  /* 0x000000c050577220 */ /* 0x080fe20000410000 */
[----:B------:R-:W-:Y:S01]  /*44e0*/  SHF.L.U32 R204, R174, 0x10, RZ ;  /* 0x00000010aecc7819 */ /* 0x000fe200000006ff */
[-C--:B------:R-:W-:Y:S01]  /*44f0*/  FMUL.FTZ R89, R81, R192.reuse ;  /* 0x000000c051597220 */ /* 0x080fe20000410000 */
[----:B------:R-:W-:Y:S01]  /*4500*/  SHF.L.U32 R100, R85, 0x10, RZ ;  /* 0x0000001055647819 */ /* 0x000fe200000006ff */
[----:B------:R-:W-:Y:S01]  /*4510*/  FMUL.FTZ R85, R86, R192 ;  /* 0x000000c056557220 */ /* 0x000fe20000410000 */
[----:B------:R-:W-:Y:S01]  /*4520*/  SHF.L.U32 R90, R93, 0x10, RZ ;  /* 0x000000105d5a7819 */ /* 0x000fe200000006ff */
[----:B------:R-:W-:Y:S01]  /*4530*/  FADD.FTZ R216, R215, -R202 ;  /* 0x800000cad7d87221 */ /* 0x000fe20000010000 */
        /* <DEDUP_REMOVED lines=9> */
[C---:B------:R-:W-:Y:S01]  /*45d0*/  FFMA.FTZ R87, R195.reuse, R214, R67 ;  /* 0x000000d6c3577223 */ /* 0x040fe20000010043 */
[C---:B------:R-:W-:Y:S01]  /*45e0*/  FFMA.FTZ R84, R195.reuse, R91, R64 ;  /* 0x0000005bc3547223 */ /* 0x040fe20000010040 */
[----:B------:R-:W-:Y:S01]  /*45f0*/  FFMA.FTZ R85, R195, R216, R65 ;  /* 0x000000d8c3557223 */ /* 0x000fe20000010041 */
        /* <DEDUP_REMOVED lines=18> */
[----:B------:R-:W-:Y:S01]  /*4720*/  F2FP.BF16.F32.PACK_AB R88, R93, R88 ;  /* 0x000000585d58723e */ /* 0x000fe200000010ff */
[----:B------:R-:W-:Y:S06]  /*4730*/  BRA `(.L_x_4084) ;  /* 0x0000000400207947 */ /* 0x000fec0003800000 */
.L_x_4083:
[-CC-:B------:R-:W-:Y:S01]  /*4740*/  FFMA.FTZ R214, R214, R120.reuse, R121.reuse ;  /* 0x00000078d6d67223 */ /* 0x180fe20000010079 */
[-CC-:B------:R-:W-:Y:S01]  /*4750*/  FFMA.FTZ R210, R210, R120.reuse, R121.reuse ;  /* 0x00000078d2d27223 */ /* 0x180fe20000010079 */
[-CC-:B------:R-:W-:Y:S01]  /*4760*/  FFMA.FTZ R204, R204, R120.reuse, R121.reuse ;  /* 0x00000078cccc7223 */ /* 0x180fe20000010079 */
[-C--:B------:R-:W-:Y:S01]  /*4770*/  FFMA.FTZ R208, R208, R120.reuse, R121 ;  /* 0x00000078d0d07223 */ /* 0x080fe20000010079 */
[----:B------:R-:W-:Y:S01]  /*4780*/  FADD.FTZ R214, R221, -R214 ;  /* 0x800000d6ddd67221 */ /* 0x000fe20000010000 */
[----:B------:R-:W-:Y:S01]  /*4790*/  FADD.FTZ R210, R213, -R210 ;  /* 0x800000d2d5d27221 */ /* 0x000fe20000010000 */
[C---:B0----5:R-:W-:Y:S01]  /*47a0*/  PRMT R101, R95.reuse, 0x7632, R101 ;  /* 0x000076325f657816 */ /* 0x061fe20000000065 */
[----:B------:R-:W-:Y:S01]  /*47b0*/  FFMA.FTZ R212, R212, R120, R121 ;  /* 0x00000078d4d47223 */ /* 0x000fe20000010079 */
[----:B------:R-:W-:Y:S01]  /*47c0*/  SHF.L.U32 R216, R95, 0x10, RZ ;  /* 0x000000105fd87819 */ /* 0x000fe200000006ff */
[C---:B------:R-:W-:Y:S01]  /*47d0*/  FFMA.FTZ R103, R195.reuse, R214, R71 ;  /* 0x000000d6c3677223 */ /* 0x040fe20000010047 */
[----:B------:R-:W-:Y:S01]  /*47e0*/  FFMA.FTZ R95, R195, R210, R70 ;  /* 0x000000d2c35f7223 */ /* 0x000fe20000010046 */
[-CC-:B------:R-:W-:Y:S01]  /*47f0*/  FFMA.FTZ R90, R202, R120.reuse, R121.reuse ;  /* 0x00000078ca5a7223 */ /* 0x180fe20000010079 */
[----:B------:R-:W-:Y:S01]  /*4800*/  FADD.FTZ R209, R209, -R204 ;  /* 0x800000ccd1d17221 */ /* 0x000fe20000010000 */
[----:B------:R-:W-:Y:S01]  /*4810*/  FADD.FTZ R208, R211, -R208 ;  /* 0x800000d0d3d07221 */ /* 0x000fe20000010000 */
[----:B------:R-:W-:Y:S01]  /*4820*/  PRMT R100, R94, 0x7632, R100 ;  /* 0x000076325e647816 */ /* 0x000fe20000000064 */
[--C-:B------:R-:W-:Y:S01]  /*4830*/  FFMA.FTZ R200, R200, R120, R121.reuse ;  /* 0x00000078c8c87223 */ /* 0x100fe20000010079 */
[----:B------:R-:W-:Y:S01]  /*4840*/  SHF.L.U32 R102, R94, 0x10, RZ ;  /* 0x000000105e667819 */ /* 0x000fe200000006ff */
[-C--:B------:R-:W-:Y:S01]  /*4850*/  FMUL.FTZ R103, R103, R192.reuse ;  /* 0x000000c067677220 */ /* 0x080fe20000410000 */
[----:B------:R-:W-:Y:S01]  /*4860*/  SHF.L.U32 R204, R175, 0x10, RZ ;  /* 0x00000010afcc7819 */ /* 0x000fe200000006ff */
[----:B------:R-:W-:Y:S01]  /*4870*/  FMUL.FTZ R95, R95, R192 ;  /* 0x000000c05f5f7220 */ /* 0x000fe20000410000 */
[----:B------:R-:W-:Y:S01]  /*4880*/  SHF.L.U32 R202, R101, 0x10, RZ ;  /* 0x0000001065ca7819 */ /* 0x000fe200000006ff */
[----:B------:R-:W-:Y:S01]  /*4890*/  FADD.FTZ R212, R219, -R212 ;  /* 0x800000d4dbd47221 */ /* 0x000fe20000010000 */
[----:B------:R-:W-:Y:S01]  /*48a0*/  SHF.L.U32 R94, R51, 0x10, RZ ;  /* 0x00000010335e7819 */ /* 0x000fe200000006ff */
[C---:B------:R-:W-:Y:S01]  /*48b0*/  FFMA.FTZ R101, R195.reuse, R208, R68 ;  /* 0x000000d0c3657223 */ /* 0x040fe20000010044 */
[----:B------:R-:W-:Y:S01]  /*48c0*/  FFMA.FTZ R209, R195, R209, R66 ;  /* 0x000000d1c3d17223 */ /* 0x000fe20000010042 */
[----:B------:R-:W-:Y:S01]  /*48d0*/  FADD.FTZ R91, R207, -R200 ;  /* 0x800000c8cf5b7221 */ /* 0x000fe20000010000 */
[----:B------:R-:W-:Y:S01]  /*48e0*/  FFMA.FTZ R206, R206, R120, R121 ;  /* 0x00000078cece7223 */ /* 0x000fe20000010079 */
[----:B------:R-:W-:Y:S01]  /*48f0*/  FMUL.FTZ R199, R103, R202 ;  /* 0x000000ca67c77220 */ /* 0x000fe20000410000 */
[----:B------:R-:W-:Y:S01]  /*4900*/  FMUL.FTZ R213, R204, R103 ;  /* 0x00000067ccd57220 */ /* 0x000fe20000410000 */
[----:B------:R-:W-:Y:S01]  /*4910*/  FMUL.FTZ R200, R95, R216 ;  /* 0x000000d85fc87220 */ /* 0x000fe20000410000 */
[----:B------:R-:W-:Y:S01]  /*4920*/  FMUL.FTZ R210, R94, R95 ;  /* 0x0000005f5ed27220 */ /* 0x000fe20000410000 */
[----:B------:R-:W-:Y:S01]  /*4930*/  SHF.L.U32 R204, R50, 0x10, RZ ;  /* 0x0000001032cc7819 */ /* 0x000fe200000006ff */
[----:B------:R-:W-:Y:S01]  /*4940*/  FFMA.FTZ R103, R195, R212, R69 ;  /* 0x000000d4c3677223 */ /* 0x000fe20000010045 */
[----:B------:R-:W-:Y:S01]  /*4950*/  PRMT R88, R93, 0x7632, R88 ;  /* 0x000076325d587816 */ /* 0x000fe20000000058 */
[-C--:B------:R-:W-:Y:S01]  /*4960*/  FMUL.FTZ R101, R101, R192.reuse ;  /* 0x000000c065657220 */ /* 0x080fe20000410000 */
[----:B------:R-:W-:Y:S01]  /*4970*/  SHF.L.U32 R95, R49, 0x10, RZ ;  /* 0x00000010315f7819 */ /* 0x000fe200000006ff */
[-C--:B------:R-:W-:Y:S01]  /*4980*/  FMUL.FTZ R94, R209, R192.reuse ;  /* 0x000000c0d15e7220 */ /* 0x080fe20000410000 */
[----:B------:R-:W-:Y:S01]  /*4990*/  SHF.L.U32 R93, R93, 0x10, RZ ;  /* 0x000000105d5d7819 */ /* 0x000fe200000006ff */
[----:B------:R-:W-:Y:S01]  /*49a0*/  FADD.FTZ R206, R217, -R206 ;  /* 0x800000ced9ce7221 */ /* 0x000fe20000010000 */
[----:B------:R-:W-:Y:S01]  /*49b0*/  SHF.L.U32 R207, R100, 0x10, RZ ;  /* 0x0000001064cf7819 */ /* 0x000fe200000006ff */
[----:B------:R-:W-:Y:S01]  /*49c0*/  FADD.FTZ R90, R215, -R90 ;  /* 0x8000005ad75a7221 */ /* 0x000fe20000010000 */
[----:B------:R-:W-:Y:S01]  /*49d0*/  FMUL.FTZ R100, R103, R192 ;  /* 0x000000c067647220 */ /* 0x000fe20000410000 */
[----:B------:R-:W-:Y:S01]  /*49e0*/  SHF.L.U32 R211, R174, 0x10, RZ ;  /* 0x00000010aed37819 */ /* 0x000fe200000006ff */
[----:B------:R-:W-:Y:S01]  /*49f0*/  FMUL.FTZ R202, R101, R102 ;  /* 0x0000006665ca7220 */ /* 0x000fe20000410000 */
[----:B------:R-:W-:Y:S01]  /*4a00*/  FMUL.FTZ R103, R204, R101 ;  /* 0x00000065cc677220 */ /* 0x000fe20000410000 */
[----:B------:R-:W-:Y:S01]  /*4a10*/  FMUL.FTZ R101, R95, R94 ;  /* 0x0000005e5f657220 */ /* 0x000fe20000410000 */
[----:B------:R-:W-:Y:S01]  /*4a20*/  FMUL.FTZ R204, R94, R93 ;  /* 0x0000005d5ecc7220 */ /* 0x000fe20000410000 */
[C---:B------:R-:W-:Y:S01]  /*4a30*/  FFMA.FTZ R95, R195.reuse, R206, R67 ;  /* 0x000000cec35f7223 */ /* 0x040fe20000010043 */
[C---:B------:R-:W-:Y:S01]  /*4a40*/  FFMA.FTZ R91, R195.reuse, R91, R64 ;  /* 0x0000005bc35b7223 */ /* 0x040fe20000010040 */
[----:B------:R-:W-:Y:S01]  /*4a50*/  FFMA.FTZ R93, R195, R90, R65 ;  /* 0x0000005ac35d7223 */ /* 0x000fe20000010041 */
[----:B------:R-:W-:Y:S01]  /*4a60*/  FMUL.FTZ R207, R100, R207 ;  /* 0x000000cf64cf7220 */ /* 0x000fe20000410000 */
        /* <DEDUP_REMOVED lines=21> */
.L_x_4084:
[----:B------:R-:W0:Y:S01]  /*4bc0*/  @P1 LDC.64 R100, c[0x0][0x478] ;  /* 0x00011e00ff641b82 */ /* 0x000e220000000a00 */
[----:B------:R-:W-:-:S04]  /*4bd0*/  IMAD.WIDE.U32 R102, R197, 0x10, R96 ;  /* 0x00000010c5667825 */ /* 0x000fc800078e0060 */
[----:B------:R-:W-:-:S04]  /*4be0*/  IMAD.WIDE.U32 R92, R193, 0x10, R98 ;  /* 0x00000010c15c7825 */ /* 0x000fc800078e0062 */
[----:B0-----:R-:W-:-:S05]  /*4bf0*/  @P1 IMAD.WIDE.U32 R100, R197, 0x20, R100 ;  /* 0x00000020c5641825 */ /* 0x001fca00078e0064 */
[----:B------:R0:W-:Y:S04]  /*4c00*/  @P1 STG.E.128 desc[UR6][R100.64], R84 ;  /* 0x0000005464001986 */ /* 0x0001e8000c101d06 */
[----:B------:R0:W-:Y:S04]  /*4c10*/  @P1 STG.E.128 desc[UR6][R100.64+0x10], R80 ;  /* 0x0000105064001986 */ /* 0x0001e8000c101d06 */
[----:B------:R0:W-:Y:S04]  /*4c20*/  STG.E.128 desc[UR6][R102.64], R88 ;  /* 0x0000005866007986 */ /* 0x0001e8000c101d06 */
[----:B------:R-:W5:Y:S01]  /*4c30*/  LDG.E.128 R92, desc[UR6][R92.64] ;  /* 0x000000065c5c7981 */ /* 0x000f62000c1e1d00 */
[----:B------:R-:W-:Y:S05]  /*4c40*/  @!P1 BRA `(.L_x_4085) ;  /* 0x0000000400249947 */ /* 0x000fea0003800000 */
[-CC-:B------:R-:W-:Y:S01]  /*4c50*/  FFMA.FTZ R110, R110, R120.reuse, R121.reuse ;  /* 0x000000786e6e7223 */ /* 0x180fe20000010079 */
[-CC-:B------:R-:W-:Y:S01]  /*4c60*/  FFMA.FTZ R119, R119, R120.reuse, R121.reuse ;  /* 0x0000007877777223 */ /* 0x180fe20000010079 */
[-CC-:B------:R-:W-:Y:S01]  /*4c70*/  FFMA.FTZ R105, R105, R120.reuse, R121.reuse ;  /* 0x0000007869697223 */ /* 0x180fe20000010079 */
[-C--:B------:R-:W-:Y:S01]  /*4c80*/  FFMA.FTZ R108, R108, R120.reuse, R121 ;  /* 0x000000786c6c7223 */ /* 0x080fe20000010079 */
[----:B------:R-:W-:Y:S01]  /*4c90*/  FADD.FTZ R110, R117, -R110 ;  /* 0x8000006e756e7221 */ /* 0x000fe20000010000 */
[----:B------:R-:W-:Y:S01]  /*4ca0*/  FADD.FTZ R118, R118, -R119 ;  /* 0x8000007776767221 */ /* 0x000fe20000010000 */
[----:B0----5:R-:W-:Y:S01]  /*4cb0*/  PRMT R81, R95, 0x7632, R81 ;  /* 0x000076325f517816 */ /* 0x021fe20000000051 */
[----:B------:R-:W-:Y:S01]  /*4cc0*/  FFMA.FTZ R109, R109, R120, R121 ;  /* 0x000000786d6d7223 */ /* 0x000fe20000010079 */
[C---:B------:R-:W-:Y:S01]  /*4cd0*/  FFMA.FTZ R82, R195.reuse, R110, R78 ;  /* 0x0000006ec3527223 */ /* 0x040fe2000001004e */
[----:B------:R-:W-:Y:S01]  /*4ce0*/  FFMA.FTZ R83, R195, R118, R79 ;  /* 0x00000076c3537223 */ /* 0x000fe2000001004f */
[----:B------:R-:W-:Y:S01]  /*4cf0*/  FFMA.FTZ R106, R106, R120, R121 ;  /* 0x000000786a6a7223 */ /* 0x000fe20000010079 */
[----:B------:R-:W-:Y:S01]  /*4d00*/  FADD.FTZ R112, R112, -R105 ;  /* 0x8000006970707221 */ /* 0x000fe20000010000 */
[----:B------:R-:W-:Y:S01]  /*4d10*/  FADD.FTZ R115, R115, -R108 ;  /* 0x8000006c73737221 */ /* 0x000fe20000010000 */
        /* <DEDUP_REMOVED lines=8> */
[C---:B------:R-:W-:Y:S01]  /*4da0*/  PRMT R84, R94.reuse, 0x7632, R84 ;  /* 0x000076325e547816 */ /* 0x040fe20000000054 */
[----:B------:R-:W-:Y:S01]  /*4db0*/  FMUL.FTZ R105, R105, R80 ;  /* 0x0000005069697220 */ /* 0x000fe20000410000 */
[----:B------:R-:W-:Y:S01]  /*4dc0*/  SHF.L.U32 R100, R94, 0x10, RZ ;  /* 0x000000105e647819 */ /* 0x000fe200000006ff */
[----:B------:R-:W-:Y:S01]  /*4dd0*/  FMUL.FTZ R94, R80, R95 ;  /* 0x0000005f505e7220 */ /* 0x000fe20000410000 */
[----:B------:R-:W-:Y:S01]  /*4de0*/  FMUL.FTZ R98, R81, R98 ;  /* 0x0000006251627220 */ /* 0x000fe20000410000 */
[----:B------:R-:W-:Y:S01]  /*4df0*/  FMUL.FTZ R108, R108, R81 ;  /* 0x000000516c6c7220 */ /* 0x000fe20000410000 */
[C---:B------:R-:W-:Y:S01]  /*4e00*/  FFMA.FTZ R80, R195.reuse, R115, R76 ;  /* 0x00000073c3507223 */ /* 0x040fe2000001004c */
[----:B------:R-:W-:Y:S01]  /*4e10*/  FFMA.FTZ R81, R195, R116, R77 ;  /* 0x00000074c3517223 */ /* 0x000fe2000001004d */
[-CC-:B------:R-:W-:Y:S01]  /*4e20*/  FFMA.FTZ R107, R107, R120.reuse, R121.reuse ;  /* 0x000000786b6b7223 */ /* 0x180fe20000010079 */
[----:B------:R-:W-:Y:S01]  /*4e30*/  FFMA.FTZ R86, R195, R113, R74 ;  /* 0x00000071c3567223 */ /* 0x000fe2000001004a */
[----:B------:R-:W-:Y:S01]  /*4e40*/  FFMA.FTZ R104, R104, R120, R121 ;  /* 0x0000007868687223 */ /* 0x000fe20000010079 */
[----:B------:R-:W-:Y:S01]  /*4e50*/  PRMT R88, R92, 0x7632, R88 ;  /* 0x000076325c587816 */ /* 0x000fe20000000058 */
[-C--:B------:R-:W-:Y:S01]  /*4e60*/  FMUL.FTZ R85, R80, R192.reuse ;  /* 0x000000c050557220 */ /* 0x080fe20000410000 */
[----:B------:R-:W-:Y:S01]  /*4e70*/  SHF.L.U32 R89, R92, 0x10, RZ ;  /* 0x000000105c597819 */ /* 0x000fe200000006ff */
[----:B------:R-:W-:Y:S01]  /*4e80*/  FMUL.FTZ R87, R81, R192 ;  /* 0x000000c051577220 */ /* 0x000fe20000410000 */
[----:B------:R-:W-:Y:S01]  /*4e90*/  PRMT R90, R93, 0x7632, R90 ;  /* 0x000076325d5a7816 */ /* 0x000fe2000000005a */
        /* <DEDUP_REMOVED lines=13> */
[----:B------:R-:W-:Y:S01]  /*4f70*/  FFMA.FTZ R87, R195, R114, R75 ;  /* 0x00000072c3577223 */ /* 0x000fe2000001004b */
[----:B------:R-:W-:Y:S01]  /*4f80*/  FMUL.FTZ R92, R91, R84 ;  /* 0x000000545b5c7220 */ /* 0x000fe20000410000 */
[C---:B------:R-:W-:Y:S01]  /*4f90*/  FFMA.FTZ R84, R195.reuse, R104, R72 ;  /* 0x00000068c3547223 */ /* 0x040fe20000010048 */
        /* <DEDUP_REMOVED lines=18> */
[----:B------:R-:W-:Y:S01]  /*50c0*/  F2FP.BF16.F32.PACK_AB R88, R93, R88 ;  /* 0x000000585d58723e */ /* 0x000fe200000010ff */
[----:B------:R-:W-:Y:S06]  /*50d0*/  BRA `(.L_x_4086) ;  /* 0x0000000400207947 */ /* 0x000fec0003800000 */
.L_x_4085:
        /* <DEDUP_REMOVED lines=17> */
[----:B-----5:R-:W-:Y:S01]  /*51f0*/  SHF.L.U32 R120, R95, 0x10, RZ ;  /* 0x000000105f787819 */ /* 0x020fe200000006ff */
[----:B0-----:R-:W-:Y:S01]  /*5200*/  FFMA.FTZ R89, R195, R104, R72 ;  /* 0x00000068c3597223 */ /* 0x001fe20000010048 */
[----:B------:R-:W-:Y:S01]  /*5210*/  PRMT R90, R93, 0x7632, R90 ;  /* 0x000076325d5a7816 */ /* 0x000fe2000000005a */
[----:B------:R-:W-:Y:S01]  /*5220*/  FMUL.FTZ R117, R117, R192 ;  /* 0x000000c075757220 */ /* 0x000fe20000410000 */
[----:B------:R-:W-:Y:S01]  /*5230*/  SHF.L.U32 R102, R93, 0x10, RZ ;  /* 0x000000105d667819 */ /* 0x000fe200000006ff */
[----:B------:R-:W-:Y:S01]  /*5240*/  FFMA.FTZ R91, R195, R112, R73 ;  /* 0x00000070c35b7223 */ /* 0x000fe20000010049 */
[----:B------:R-:W-:Y:S01]  /*5250*/  SHF.L.U32 R104, R55, 0x10, RZ ;  /* 0x0000001037687819 */ /* 0x000fe200000006ff */
[C---:B------:R-:W-:Y:S01]  /*5260*/  FFMA.FTZ R113, R195.reuse, R113, R74 ;  /* 0x00000071c3717223 */ /* 0x040fe2000001004a */
[C---:B------:R-:W-:Y:S01]  /*5270*/  FFMA.FTZ R93, R195.reuse, R114, R75 ;  /* 0x00000072c35d7223 */ /* 0x040fe2000001004b */
[C---:B------:R-:W-:Y:S01]  /*5280*/  FFMA.FTZ R115, R195.reuse, R115, R76 ;  /* 0x00000073c3737223 */ /* 0x040fe2000001004c */
[----:B------:R-:W-:Y:S01]  /*5290*/  FFMA.FTZ R99, R195, R116, R77 ;  /* 0x00000074c3637223 */ /* 0x000fe2000001004d */
[----:B------:R-:W-:Y:S01]  /*52a0*/  PRMT R98, R95, 0x7632, R98 ;  /* 0x000076325f627816 */ /* 0x000fe20000000062 */
[----:B------:R-:W-:Y:S01]  /*52b0*/  FFMA.FTZ R195, R195, R118, R79 ;  /* 0x00000076c3c37223 */ /* 0x000fe2000001004f */
[C---:B------:R-:W-:Y:S01]  /*52c0*/  PRMT R95, R94.reuse, 0x7632, R95 ;  /* 0x000076325e5f7816 */ /* 0x040fe2000000005f */
[----:B------:R-:W-:Y:S01]  /*52d0*/  FMUL.FTZ R113, R113, R192 ;  /* 0x000000c071717220 */ /* 0x000fe20000410000 */
[----:B------:R-:W-:Y:S01]  /*52e0*/  SHF.L.U32 R100, R94, 0x10, RZ ;  /* 0x000000105e647819 */ /* 0x000fe200000006ff */
[----:B------:R-:W-:Y:S01]  /*52f0*/  FMUL.FTZ R94, R117, R120 ;  /* 0x00000078755e7220 */ /* 0x000fe20000410000 */
[----:B------:R-:W-:Y:S01]  /*5300*/  SHF.L.U32 R106, R171, 0x10, RZ ;  /* 0x00000010ab6a7819 */ /* 0x000fe200000006ff */
[----:B------:R-:W-:Y:S01]  /*5310*/  FMUL.FTZ R117, R104, R117 ;  /* 0x0000007568757220 */ /* 0x000fe20000410000 */
        /* <DEDUP_REMOVED lines=36> */
.L_x_4086:
[----:B------:R-:W0:Y:S01]  /*5560*/  @P1 LDC.64 R92, c[0x0][0x478] ;  /* 0x00011e00ff5c1b82 */ /* 0x000e220000000a00 */
[----:B------:R-:W-:-:S04]  /*5570*/  IMAD.WIDE.U32 R96, R193, 0x10, R96 ;  /* 0x00000010c1607825 */ /* 0x000fc800078e0060 */
[----:B0-----:R-:W-:-:S05]  /*5580*/  @P1 IMAD.WIDE.U32 R92, R193, 0x20, R92 ;  /* 0x00000020c15c1825 */ /* 0x001fca00078e005c */
[----:B------:R0:W-:Y:S04]  /*5590*/  @P1 STG.E.128 desc[UR6][R92.64], R84 ;  /* 0x000000545c001986 */ /* 0x0001e8000c101d06 */
[----:B------:R0:W-:Y:S04]  /*55a0*/  @P1 STG.E.128 desc[UR6][R92.64+0x10], R80 ;  /* 0x000010505c001986 */ /* 0x0001e8000c101d06 */
[----:B------:R0:W-:Y:S02]  /*55b0*/  STG.E.128 desc[UR6][R96.64], R88 ;  /* 0x0000005860007986 */ /* 0x0001e4000c101d06 */
.L_x_4080:
        /* <DEDUP_REMOVED lines=29> */
.L_x_4071:
        /* <DEDUP_REMOVED lines=72> */
.L_x_4070:
[----:B------:R-:W-:Y:S05]  /*5c10*/  BSYNC B0 ;  /* 0x0000000000007941 */ /* 0x000fea0003800000 */
.L_x_4069:
        /* <DEDUP_REMOVED lines=34> */
[----:B-----5:R-:W-:-:S03]  /*5e40*/  FADD.FTZ R2, R2, R41 ;  /* 0x0000002902027221 */ /* 0x020fc60000010000 */
[----:B------:R-:W5:Y:S01]  /*5e50*/  LDS R35, [R0+0x1c00] ;  /* 0x001c000000237984 */ /* 0x000f620000000800 */
[----:B--2---:R-:W-:Y:S01]  /*5e60*/  FADD.FTZ R3, R3, R28 ;  /* 0x0000001c03037221 */ /* 0x004fe20000010000 */
[----:B-1----:R-:W-:Y:S02]  /*5e70*/  FADD.FTZ R25, RZ, R25 ;  /* 0x00000019ff197221 */ /* 0x002fe40000010000 */
[----:B------:R-:W1:Y:S01]  /*5e80*/  LDS R28, [R0+0x1e00] ;  /* 0x001e0000001c7984 */ /* 0x000e620000000800 */
[----:B------:R-:W-:-:S03]  /*5e90*/  FADD.FTZ R26, RZ, R26 ;  /* 0x0000001aff1a7221 */ /* 0x000fc60000010000 */
[----:B------:R-:W-:Y:S01]  /*5ea0*/  LDS R36, [R0+0x2e00] ;  /* 0x002e000000247984 */ /* 0x000fe20000000800 */
[----:B------:R-:W-:Y:S01]  /*5eb0*/  FADD.FTZ R27, RZ, R27 ;  /* 0x0000001bff1b7221 */ /* 0x000fe20000010000 */
[----:B------:R-:W-:Y:S02]  /*5ec0*/  FADD.FTZ R24, R24, R29 ;  /* 0x0000001d18187221 */ /* 0x000fe40000010000 */
[----:B------:R-:W2:Y:S01]  /*5ed0*/  LDS R29, [R0+0x2000] ;  /* 0x00200000001d7984 */ /* 0x000ea20000000800 */
[----:B------:R-:W-:-:S03]  /*5ee0*/  FADD.FTZ R25, R25, R30 ;  /* 0x0000001e19197221 */ /* 0x000fc60000010000 */
[----:B------:R-:W2:Y:S01]  /*5ef0*/  LDS R30, [R0+0x2200] ;  /* 0x00220000001e7984 */ /* 0x000ea20000000800 */
[----:B------:R-:W-:-:S03]  /*5f00*/  FADD.FTZ R26, R26, R31 ;  /* 0x0000001f1a1a7221 */ /* 0x000fc60000010000 */
[----:B------:R-:W2:Y:S01]  /*5f10*/  LDS R31, [R0+0x2400] ;  /* 0x00240000001f7984 */ /* 0x000ea20000000800 */
[----:B0-----:R-:W-:-:S03]  /*5f20*/  FADD.FTZ R27, R27, R32 ;  /* 0x000000201b1b7221 */ /* 0x001fc60000010000 */
[----:B------:R-:W-:Y:S01]  /*5f30*/  LDS R32, [R0+0x2600] ;  /* 0x0026000000207984 */ /* 0x000fe20000000800 */
[----:B---3--:R-:W-:-:S03]  /*5f40*/  FADD.FTZ R2, R2, R33 ;  /* 0x0000002102027221 */ /* 0x008fc60000010000 */
[----:B------:R-:W0:Y:S01]  /*5f50*/  LDS R33, [R0+0x2800] ;  /* 0x0028000000217984 */ /* 0x000e220000000800 */
[----:B----4-:R-:W-:-:S03]  /*5f60*/  FADD.FTZ R3, R3, R34 ;  /* 0x0000002203037221 */ /* 0x010fc60000010000 */
[----:B------:R-:W3:Y:S01]  /*5f70*/  LDS R34, [R0+0x2a00] ;  /* 0x002a000000227984 */ /* 0x000ee20000000800 */
[----:B-----5:R-:W-:-:S03]  /*5f80*/  FADD.FTZ R24, R24, R35 ;  /* 0x0000002318187221 */ /* 0x020fc60000010000 */
[----:B------:R-:W4:Y:S01]  /*5f90*/  LDS R35, [R0+0x2c00] ;  /* 0x002c000000237984 */ /* 0x000f220000000800 */
[----:B-1----:R-:W-:Y:S01]  /*5fa0*/  FADD.FTZ R25, R25, R28 ;  /* 0x0000001c19197221 */ /* 0x002fe20000010000 */
[----:B------:R-:W-:Y:S01]  /*5fb0*/  BAR.SYNC.DEFER_BLOCKING 0x0 ;  /* 0x0000000000007b1d */ /* 0x000fe20000010000 */
[----:B--2---:R-:W-:Y:S01]  /*5fc0*/  FADD.FTZ R26, R26, R29 ;  /* 0x0000001d1a1a7221 */ /* 0x004fe20000010000 */
[----:B------:R-:W-:Y:S01]  /*5fd0*/  FADD.FTZ R27, R27, R30 ;  /* 0x0000001e1b1b7221 */ /* 0x000fe20000010000 */
[----:B------:R-:W-:-:S03]  /*5fe0*/  FADD.FTZ R31, R2, R31 ;  /* 0x0000001f021f7221 */ /* 0x000fc60000010000 */
[----:B------:R-:W-:Y:S02]  /*5ff0*/  FADD.FTZ R27, R27, R36 ;  /* 0x000000241b1b7221 */ /* 0x000fe40000010000 */
[----:B------:R-:W1:Y:S01]  /*6000*/  LDC R2, c[0x0][0x388] ;  /* 0x0000e200ff027b82 */ /* 0x000e620000000800 */
[----:B------:R-:W-:Y:S04]  /*6010*/  STS.128 [R137], R68 ;  /* 0x0000004489007388 */ /* 0x000fe80000000c00 */
[----:B------:R-:W-:Y:S01]  /*6020*/  STS.128 [R137+0x10], R4 ;  /* 0x0000100489007388 */ /* 0x000fe20000000c00 */
[----:B0-----:R-:W-:-:S03]  /*6030*/  FADD.FTZ R33, R24, R33 ;  /* 0x0000002118217221 */ /* 0x001fc60000010000 */
[----:B------:R0:W-:Y:S01]  /*6040*/  STS.128 [R137+0x400], R8 ;  /* 0x0004000889007388 */ /* 0x0001e20000000c00 */
[----:B---3--:R-:W-:-:S03]  /*6050*/  FADD.FTZ R25, R25, R34 ;  /* 0x0000002219197221 */ /* 0x008fc60000010000 */
[----:B------:R-:W-:Y:S01]  /*6060*/  STS.128 [R137+0x410], R12 ;  /* 0x0004100c89007388 */ /* 0x000fe20000000c00 */
[----:B----4-:R-:W-:-:S03]  /*6070*/  FADD.FTZ R35, R26, R35 ;  /* 0x000000231a237221 */ /* 0x010fc60000010000 */
[----:B------:R-:W-:Y:S04]  /*6080*/  STS.128 [R137+0x800], R16 ;  /* 0x0008001089007388 */ /* 0x000fe80000000c00 */
[----:B------:R-:W-:Y:S01]  /*6090*/  STS.128 [R137+0x810], R20 ;  /* 0x0008101489007388 */ /* 0x000fe20000000c00 */
[----:B------:R-:W-:Y:S01]  /*60a0*/  BAR.SYNC.DEFER_BLOCKING 0x0 ;  /* 0x0000000000007b1d */ /* 0x000fe20000010000 */
[----:B0-----:R-:W-:-:S05]  /*60b0*/  FADD.FTZ R9, R3, R32 ;  /* 0x0000002003097221 */ /* 0x001fca0000010000 */
        /* <DEDUP_REMOVED lines=50> */
[----:B0-----:R-:W-:Y:S01]  /*63e0*/  FADD.FTZ R11, R5, R18 ;  /* 0x00000012050b7221 */ /* 0x001fe20000010000 */
[----:B------:R-:W-:Y:S01]  /*63f0*/  IMAD R5, R2, UR4, RZ ;  /* 0x0000000402057c24 */ /* 0x000fe2000f8e02ff */
[----:B------:R-:W0:Y:S01]  /*6400*/  LDCU.64 UR4, c[0x0][0x460] ;  /* 0x00008c00ff0477ac */ /* 0x000e220008000a00 */
[----:B------:R-:W-:Y:S01]  /*6410*/  STS.128 [R137+0x410], R48 ;  /* 0x0004103089007388 */ /* 0x000fe20000000c00 */
[----:B--2---:R-:W-:Y:S02]  /*6420*/  FADD.FTZ R43, R6, R43 ;  /* 0x0000002b062b7221 */ /* 0x004fe40000010000 */
[----:B------:R-:W-:Y:S01]  /*6430*/  IADD3 R18, P0, PT, R5, R138, RZ ;  /* 0x0000008a05127210 */ /* 0x000fe20007f1e0ff */
[----:B------:R-:W-:Y:S03]  /*6440*/  STS.128 [R137+0x800], R52 ;  /* 0x0008003489007388 */ /* 0x000fe60000000c00 */
[----:B------:R-:W-:Y:S01]  /*6450*/  SHF.L.U32 R6, R18, 0x2, RZ ;  /* 0x0000000212067819 */ /* 0x000fe200000006ff */
[----:B------:R-:W-:Y:S01]  /*6460*/  STS.128 [R137+0x810], R56 ;  /* 0x0008103889007388 */ /* 0x000fe20000000c00 */
[----:B------:R-:W-:Y:S02]  /*6470*/  BAR.SYNC.DEFER_BLOCKING 0x0 ;  /* 0x0000000000007b1d */ /* 0x000fe40000010000 */
[----:B------:R-:W-:-:S04]  /*6480*/  IADD3 R4, P1, PT, R6, UR16, RZ ;  /* 0x0000001006047c10 */ /* 0x000fc8000ff3e0ff */
        /* <DEDUP_REMOVED lines=27> */
[----:B------:R-:W-:Y:S02]  /*6640*/  FADD.FTZ R10, RZ, R10 ;  /* 0x0000000aff0a7221 */ /* 0x000fe40000010000 */
[----:B------:R-:W5:Y:S01]  /*6650*/  LDS R45, [R0+0x1e00] ;  /* 0x001e0000002d7984 */ /* 0x000f620000000800 */
[----:B------:R-:W-:Y:S01]  /*6660*/  IADD3.X R5, PT, PT, R18, UR17, RZ, P1, !PT ;  /* 0x0000001112057c10 */ /* 0x000fe20008ffe4ff */
        /* <DEDUP_REMOVED lines=8> */
[----:B-1----:R-:W-:-:S03]  /*66f0*/  FADD.FTZ R12, RZ, R12 ;  /* 0x0000000cff0c7221 */ /* 0x002fc60000010000 */
[----:B------:R-:W1:Y:S01]  /*6700*/  LDS R49, [R0+0x2200] ;  /* 0x0022000000317984 */ /* 0x000e620000000800 */
[----:B--2---:R-:W-:-:S03]  /*6710*/  FADD.FTZ R10, R10, R17 ;  /* 0x000000110a0a7221 */ /* 0x004fc60000010000 */
[----:B------:R-:W2:Y:S01]  /*6720*/  LDS R59, [R0+0x2c00] ;  /* 0x002c0000003b7984 */ /* 0x000ea20000000800 */
[----:B---3--:R-:W-:-:S03]  /*6730*/  FADD.FTZ R8, R8, R41 ;  /* 0x0000002908087221 */ /* 0x008fc60000010000 */
[----:B------:R-:W3:Y:S01]  /*6740*/  LDS R61, [R0+0x2e00] ;  /* 0x002e0000003d7984 */ /* 0x000ee20000000800 */
[----:B------:R-:W-:-:S03]  /*6750*/  FADD.FTZ R53, R16, R53 ;  /* 0x0000003510357221 */ /* 0x000fc60000010000 */
[----:B------:R-:W-:Y:S01]  /*6760*/  STG.E desc[UR6][R2.64], R19 ;  /* 0x0000001302007986 */ /* 0x000fe2000c101906 */
[----:B----4-:R-:W-:-:S03]  /*6770*/  FADD.FTZ R14, RZ, R14 ;  /* 0x0000000eff0e7221 */ /* 0x010fc60000010000 */
        /* <DEDUP_REMOVED lines=27> */
.L_x_4072:
        /* <DEDUP_REMOVED lines=8> */
.L_x_4089:
[----:B------:R-:W-:Y:S05]  /*69b0*/  BSYNC B2 ;  /* 0x0000000000027941 */ /* 0x000fea0003800000 */
.L_x_4088:
        /* <DEDUP_REMOVED lines=8> */
.L_x_4090:
[----:B------:R-:W-:-:S05]  /*6a40*/  FADD.FTZ R88, R89, R88 ;  /* 0x0000005859587221 */ /* 0x000fca0000010000 */
[----:B------:R-:W-:Y:S01]  /*6a50*/  MOV R218, R88 ;  /* 0x0000005800da7202 */ /* 0x000fe20000000f00 */
[----:B------:R-:W-:Y:S01]  /*6a60*/  HFMA2 R205, -RZ, RZ, 0, 1.1920928955078125e-07 ;  /* 0x00000002ffcd7431 */ /* 0x000fe200000001ff */
[----:B------:R-:W-:-:S07]  /*6a70*/  MOV R90, R203 ;  /* 0x000000cb005a7202 */ /* 0x000fce0000000f00 */
[----:B------:R-:W-:Y:S05]  /*6a80*/  WARPSYNC.COLLECTIVE R201, `(.L_x_4091) ;  /* 0x00000000c9087348 */ /* 0x000fea0003c00000 */
[----:B------:R0:W1:Y:S02]  /*6a90*/  SHFL.BFLY P3, R203, R218, R205, R220 ;  /* 0x0c0000cddacb7389 */ /* 0x00006400000600dc */
[----:B01----:R-:W-:Y:S05]  /*6aa0*/  ENDCOLLECTIVE ;  /* 0x000000000000791b */ /* 0x003fea0003800000 */
.L_x_4091:
[----:B------:R-:W-:-:S05]  /*6ab0*/  FADD.FTZ R90, R91, R90 ;  /* 0x0000005a5b5a7221 */ /* 0x000fca0000010000 */
[----:B------:R-:W-:Y:S02]  /*6ac0*/  MOV R218, R90 ;  /* 0x0000005a00da7202 */ /* 0x000fe40000000f00 */
[----:B------:R-:W-:-:S07]  /*6ad0*/  MOV R99, R203 ;  /* 0x000000cb00637202 */ /* 0x000fce0000000f00 */
[----:B------:R-:W-:Y:S05]  /*6ae0*/  WARPSYNC.COLLECTIVE R201, `(.L_x_4092) ;  /* 0x00000000c9087348 */ /* 0x000fea0003c00000 */
[----:B------:R0:W1:Y:S02]  /*6af0*/  SHFL.BFLY P3, R203, R218, R205, R220 ;  /* 0x0c0000cddacb7389 */ /* 0x00006400000600dc */
[----:B01----:R-:W-:Y:S05]  /*6b00*/  ENDCOLLECTIVE ;  /* 0x000000000000791b */ /* 0x003fea0003800000 */
.L_x_4092:
[----:B------:R-:W-:-:S05]  /*6b10*/  FADD.FTZ R99, R88, R99 ;  /* 0x0000006358637221 */ /* 0x000fca0000010000 */
[----:B------:R-:W-:Y:S01]  /*6b20*/  MOV R218, R99 ;  /* 0x0000006300da7202 */ /* 0x000fe20000000f00 */
[----:B------:R-:W-:Y:S01]  /*6b30*/  HFMA2 R205, -RZ, RZ, 0, 2.384185791015625e-07 ;  /* 0x00000004ffcd7431 */ /* 0x000fe200000001ff */
[----:B------:R-:W-:-:S07]  /*6b40*/  MOV R121, R203 ;  /* 0x000000cb00797202 */ /* 0x000fce0000000f00 */
[----:B------:R-:W-:Y:S05]  /*6b50*/  WARPSYNC.COLLECTIVE R201, `(.L_x_4093) ;  /* 0x00000000c9087348 */ /* 0x000fea0003c00000 */
[----:B------:R0:W1:Y:S02]  /*6b60*/  SHFL.BFLY P3, R203, R218, R205, R220 ;  /* 0x0c0000cddacb7389 */ /* 0x00006400000600dc */
[----:B01----:R-:W-:Y:S05]  /*6b70*/  ENDCOLLECTIVE ;  /* 0x000000000000791b */ /* 0x003fea0003800000 */
.L_x_4093:
[----:B------:R-:W-:-:S05]  /*6b80*/  FADD.FTZ R121, R90, R121 ;  /* 0x000000795a797221 */ /* 0x000fca0000010000 */
[----:B------:R-:W-:Y:S02]  /*6b90*/  MOV R218, R121 ;  /* 0x0000007900da7202 */ /* 0x000fe40000000f00 */
[----:B------:R-:W-:-:S07]  /*6ba0*/  MOV R98, R203 ;  /* 0x000000cb00627202 */ /* 0x000fce0000000f00 */
[----:B------:R-:W-:Y:S05]  /*6bb0*/  WARPSYNC.COLLECTIVE R201, `(.L_x_4094) ;  /* 0x00000000c9087348 */ /* 0x000fea0003c00000 */
[----:B------:R0:W1:Y:S02]  /*6bc0*/  SHFL.BFLY P3, R203, R218, R205, R220 ;  /* 0x0c0000cddacb7389 */ /* 0x00006400000600dc */
[----:B01----:R-:W-:Y:S05]  /*6bd0*/  ENDCOLLECTIVE ;  /* 0x000000000000791b */ /* 0x003fea0003800000 */
.L_x_4094:
[----:B------:R-:W-:-:S05]  /*6be0*/  FADD.FTZ R98, R99, R98 ;  /* 0x0000006263627221 */ /* 0x000fca0000010000 */
[----:B------:R-:W-:Y:S01]  /*6bf0*/  MOV R218, R98 ;  /* 0x0000006200da7202 */ /* 0x000fe20000000f00 */
[----:B------:R-:W-:Y:S01]  /*6c00*/  HFMA2 R205, -RZ, RZ, 0, 4.76837158203125e-07 ;  /* 0x00000008ffcd7431 */ /* 0x000fe200000001ff */
[----:B------:R-:W-:-:S07]  /*6c10*/  MOV R120, R203 ;  /* 0x000000cb00787202 */ /* 0x000fce0000000f00 */
[----:B------:R-:W-:Y:S05]  /*6c20*/  WARPSYNC.COLLECTIVE R201, `(.L_x_4095) ;  /* 0x00000000c9087348 */ /* 0x000fea0003c00000 */
[----:B------:R0:W1:Y:S02]  /*6c30*/  SHFL.BFLY P3, R203, R218, R205, R220 ;  /* 0x0c0000cddacb7389 */ /* 0x00006400000600dc */
[----:B01----:R-:W-:Y:S05]  /*6c40*/  ENDCOLLECTIVE ;  /* 0x000000000000791b */ /* 0x003fea0003800000 */
.L_x_4095:
[----:B------:R-:W-:-:S05]  /*6c50*/  FADD.FTZ R120, R121, R120 ;  /* 0x0000007879787221 */ /* 0x000fca0000010000 */
[----:B------:R-:W-:Y:S02]  /*6c60*/  MOV R218, R120 ;  /* 0x0000007800da7202 */ /* 0x000fe40000000f00 */
[----:B------:R-:W-:-:S07]  /*6c70*/  MOV R89, R203 ;  /* 0x000000cb00597202 */ /* 0x000fce0000000f00 */
[----:B------:R-:W-:Y:S05]  /*6c80*/  WARPSYNC.COLLECTIVE R201, `(.L_x_4096) ;  /* 0x00000000c9087348 */ /* 0x000fea0003c00000 */
[----:B------:R0:W1:Y:S02]  /*6c90*/  SHFL.BFLY P3, R203, R218, R205, R220 ;  /* 0x0c0000cddacb7389 */ /* 0x00006400000600dc */
[----:B01----:R-:W-:Y:S05]  /*6ca0*/  ENDCOLLECTIVE ;  /* 0x000000000000791b */ /* 0x003fea0003800000 */
.L_x_4096:
[----:B------:R-:W-:-:S05]  /*6cb0*/  FADD.FTZ R89, R98, R89 ;  /* 0x0000005962597221 */ /* 0x000fca0000010000 */
[----:B------:R-:W-:Y:S01]  /*6cc0*/  MOV R218, R89 ;  /* 0x0000005900da7202 */ /* 0x000fe20000000f00 */
[----:B------:R-:W-:Y:S01]  /*6cd0*/  HFMA2 R205, -RZ, RZ, 0, 9.5367431640625e-07 ;  /* 0x00000010ffcd7431 */ /* 0x000fe200000001ff */
[----:B------:R-:W-:-:S07]  /*6ce0*/  MOV R91, R203 ;  /* 0x000000cb005b7202 */ /* 0x000fce0000000f00 */
[----:B------:R-:W-:Y:S05]  /*6cf0*/  WARPSYNC.COLLECTIVE R201, `(.L_x_4097) ;  /* 0x00000000c9087348 */ /* 0x000fea0003c00000 */
[----:B------:R0:W1:Y:S02]  /*6d00*/  SHFL.BFLY P3, R203, R218, R205, R220 ;  /* 0x0c0000cddacb7389 */ /* 0x00006400000600dc */
[----:B01----:R-:W-:Y:S05]  /*6d10*/  ENDCOLLECTIVE ;  /* 0x000000000000791b */ /* 0x003fea0003800000 */
.L_x_4097:
[----:B------:R-:W-:-:S05]  /*6d20*/  FADD.FTZ R91, R120, R91 ;  /* 0x0000005b785b7221 */ /* 0x000fca0000010000 */
[----:B------:R-:W-:Y:S02]  /*6d30*/  MOV R218, R91 ;  /* 0x0000005b00da7202 */ /* 0x000fe40000000f00 */
[----:B------:R-:W-:-:S07]  /*6d40*/  MOV R88, R203 ;  /* 0x000000cb00587202 */ /* 0x000fce0000000f00 */
[----:B------:R-:W-:Y:S05]  /*6d50*/  WARPSYNC.COLLECTIVE R201, `(.L_x_4098) ;  /* 0x00000000c9087348 */ /* 0x000fea0003c00000 */
[----:B------:R0:W1:Y:S02]  /*6d60*/  SHFL.BFLY P3, R203, R218, R205, R220 ;  /* 0x0c0000cddacb7389 */ /* 0x00006400000600dc */
[----:B01----:R-:W-:Y:S05]  /*6d70*/  ENDCOLLECTIVE ;  /* 0x000000000000791b */ /* 0x003fea0003800000 */
.L_x_4098:
[----:B------:R-:W-:Y:S01]  /*6d80*/  MOV R90, R203 ;  /* 0x000000cb005a7202 */ /* 0x000fe20000000f00 */
[----:B------:R-:W-:Y:S06]  /*6d90*/  BRA `(.L_x_4099) ;  /* 0xffffffac00547947 */ /* 0x000fec000383ffff */
.L_x_4100:
        /* <DEDUP_REMOVED lines=14> */
.L_x_14476:


//--------------------- .text._ZN10layer_norm13ln_bwd_kernelINS_13Kernel_traitsI13__nv_bfloat16S2_fS2_fjLj768ELj1ELj4ELj1ELj16ENS_18Kernel_traits_baseILj768ES2_S2_fS2_fjLj128EEEEELb0ELb1ELb1ELb0EEEvNS_9BwdParamsE --------------------------
	.section	.text._ZN10layer_norm13ln_bwd_kernelINS_13Kernel_traitsI13__nv_bfloat16S2_fS2_fjLj768ELj1ELj4ELj1ELj16ENS_18Kernel_traits_baseILj768ES2_S2_fS2_fjLj128EEEEELb0ELb1ELb1ELb0EEEvNS_9BwdParamsE,"ax",@progbits
	.align	128
        .global         _ZN10layer_norm13ln_bwd_kernelINS_13Kernel_traitsI13__nv_bfloat16S2_fS2_fjLj768ELj1ELj4ELj1ELj16ENS_18Kernel_traits_baseILj768ES2_S2_fS2_fjLj128EEEEELb0ELb1ELb1ELb0EEEvNS_9BwdParamsE
        .type           _ZN10layer_norm13ln_bwd_kernelINS_13Kernel_traitsI13__nv_bfloat16S2_fS2_fjLj768ELj1ELj4ELj1ELj16ENS_18Kernel_traits_baseILj768ES2_S2_fS2_fjLj128EEEEELb0ELb1ELb1ELb0EEEvNS_9BwdParamsE,@function
        .size           _ZN10layer_norm13ln_bwd_kernelINS_13Kernel_traitsI13__nv_bfloat16S2_fS2_fjLj768ELj1ELj4ELj1ELj16ENS_18Kernel_traits_baseILj768ES2_S2_fS2_fjLj128EEEEELb0ELb1ELb1ELb0EEEvNS_9BwdParamsE,(.L_x_14477 - _ZN10layer_norm13ln_bwd_kernelINS_13Kernel_traitsI13__nv_bfloat16S2_fS2_fjLj768ELj1ELj4ELj1ELj16ENS_18Kernel_traits_baseILj768ES2_S2_fS2_fjLj128EEEEELb0ELb1ELb1ELb0EEEvNS_9BwdParamsE)
        .other          _ZN10layer_norm13ln_bwd_kernelINS_13Kernel_traitsI13__nv_bfloat16S2_fS2_fjLj768ELj1ELj4ELj1ELj16ENS_18Kernel_traits_baseILj768ES2_S2_fS2_fjLj128EEEEELb0ELb1ELb1ELb0EEEvNS_9BwdParamsE,@"STO_CUDA_ENTRY STV_DEFAULT"
_ZN10layer_norm13ln_bwd_kernelINS_13Kernel_traitsI13__nv_bfloat16S2_fS2_fjLj768ELj1ELj4ELj1ELj16ENS_18Kernel_traits_baseILj768ES2_S2_fS2_fjLj128EEEEELb0ELb1ELb1ELb0EEEvNS_9BwdParamsE:
.text._ZN10layer_norm13ln_bwd_kernelINS_13Kernel_traitsI13__nv_bfloat16S2_fS2_fjLj768ELj1ELj4ELj1ELj16ENS_18Kernel_traits_baseILj768ES2_S2_fS2_fjLj128EEEEELb0ELb1ELb1ELb0EEEvNS_9BwdParamsE:
        /* <DEDUP_REMOVED lines=22> */
[----:B------:R-:W2:Y:S08]  /*0160*/  @P0 LDC.64 R2, c[0x0][0x3d0] ;  /* 0x0000f400ff020b82 */ /* 0x000eb00000000a00 */
[----:B------:R-:W3:Y:S08]  /*0170*/  @P0 LDC.64 R4, c[0x0][0x3e8] ;  /* 0x0000fa00ff040b82 */ /* 0x000ef00000000a00 */
[----:B------:R-:W4:Y:S08]  /*0180*/  @P1 LDC.64 R6, c[0x0][0x3d0] ;  /* 0x0000f400ff061b82 */ /* 0x000f300000000a00 */
[----:B------:R-:W1:Y:S01]  /*0190*/  @P1 LDC.64 R8, c[0x0][0x3e8] ;  /* 0x0000fa00ff081b82 */ /* 0x000e620000000a00 */
[----:B--2---:R-:W-:-:S07]  /*01a0*/  @P0 IMAD.WIDE.U32 R2, R19, 0x10, R2 ;  /* 0x0000001013020825 */ /* 0x004fce00078e0002 */
[----:B------:R-:W2:Y:S01]  /*01b0*/  S2UR UR4, SR_CTAID.X ;  /* 0x00000000000479c3 */ /* 0x000ea20000002500 */
[C---:B---3--:R-:W-:Y:S01]  /*01c0*/  @P0 IMAD.WIDE.U32 R4, R19.reuse, 0x10, R4 ;  /* 0x0000001013040825 */ /* 0x048fe200078e0004 */
[----:B------:R-:W-:Y:S01]  /*01d0*/  @P0 LOP3.LUT R19, R19, 0x20, RZ, 0xfc, !PT ;  /* 0x0000002013130812 */ /* 0x000fe200078efcff */
[----:B------:R3:W5:Y:S01]  /*01e0*/  @P0 LDG.E.128 R36, desc[UR6][R2.64] ;  /* 0x0000000602240981 */ /* 0x000762000c1e1d00 */
[----:B------:R-:W-:-:S03]  /*01f0*/  SHF.R.U32.HI R26, RZ, 0x5, R26 ;  /* 0x00000005ff1a7819 */ /* 0x000fc6000001161a */
[----:B------:R3:W5:Y:S01]  /*0200*/  @P0 LDG.E.128 R40, desc[UR6][R4.64] ;  /* 0x0000000604280981 */ /* 0x000762000c1e1d00 */
[----:B------:R-:W0:Y:S01]  /*0210*/  @P2 LDC.64 R14, c[0x0][0x3d0] ;  /* 0x0000f400ff0e2b82 */ /* 0x000e220000000a00 */
[----:B----4-:R-:W-:-:S05]  /*0220*/  @P1 IMAD.WIDE.U32 R10, R19, 0x10, R6 ;  /* 0x00000010130a1825 */ /* 0x010fca00078e0006 */
[----:B------:R3:W5:Y:S02]  /*0230*/  @P1 LDG.E.128 R44, desc[UR6][R10.64] ;  /* 0x000000060a2c1981 */ /* 0x000764000c1e1d00 */
[----:B------:R-:W4:Y:S01]  /*0240*/  @P2 LDC.64 R16, c[0x0][0x3e8] ;  /* 0x0000fa00ff102b82 */ /* 0x000f220000000a00 */
[C---:B-1----:R-:W-:Y:S01]  /*0250*/  @P1 IMAD.WIDE.U32 R12, R19.reuse, 0x10, R8 ;  /* 0x00000010130c1825 */ /* 0x042fe200078e0008 */
[----:B------:R-:W-:-:S04]  /*0260*/  @P1 IADD3 R19, PT, PT, R19, 0x20, RZ ;  /* 0x0000002013131810 */ /* 0x000fc80007ffe0ff */
[----:B------:R3:W5:Y:S01]  /*0270*/  @P1 LDG.E.128 R48, desc[UR6][R12.64] ;  /* 0x000000060c301981 */ /* 0x000762000c1e1d00 */
[----:B0-----:R-:W-:-:S05]  /*0280*/  @P2 IMAD.WIDE.U32 R6, R19, 0x10, R14 ;  /* 0x0000001013062825 */ /* 0x001fca00078e000e */
        /* <DEDUP_REMOVED lines=103> */
.L_x_4179:
        /* <DEDUP_REMOVED lines=56> */
[----:B------:R-:W-:Y:S02]  /*0c80*/  IADD3 R232, PT, PT, R232, 0x20, RZ ;  /* 0x00000020e8e87810 */ /* 0x000fe40007ffe0ff */
[----:B------:R-:W-:Y:S01]  /*0c90*/  IADD3 R182, PT, PT, R182, 0x20, RZ ;  /* 0x00000020b6b67810 */ /* 0x000fe20007ffe0ff */
[C---:B--2---:R-:W-:Y:S01]  /*0ca0*/  FADD.FTZ R188, -R183.reuse, R165 ;  /* 0x000000a5b7bc7221 */ /* 0x044fe20000010100 */
[C---:B------:R-:W-:Y:S01]  /*0cb0*/  FADD.FTZ R164, -R183.reuse, R164 ;  /* 0x000000a4b7a47221 */ /* 0x040fe20000010100 */
[C---:B------:R-:W-:Y:S01]  /*0cc0*/  FADD.FTZ R166, -R183.reuse, R166 ;  /* 0x000000a6b7a67221 */ /* 0x040fe20000010100 */
[----:B------:R-:W-:Y:S01]  /*0cd0*/  FADD.FTZ R192, -R183, R167 ;  /* 0x000000a7b7c07221 */ /* 0x000fe20000010100 */
[C---:B-----5:R-:W-:Y:S01]  /*0ce0*/  FMUL.FTZ R184, R181.reuse, R188 ;  /* 0x000000bcb5b87220 */ /* 0x060fe20000410000 */
[----:B------:R-:W-:Y:S01]  /*0cf0*/  FMUL.FTZ R3, R181, R164 ;  /* 0x000000a4b5037220 */ /* 0x000fe20000410000 */
[----:B----4-:R-:W-:Y:S02]  /*0d00*/  PRMT R165, R168, 0x7632, R165 ;  /* 0x00007632a8a57816 */ /* 0x010fe400000000a5 */
[----:B------:R-:W-:-:S03]  /*0d10*/  PRMT R193, R170, 0x7632, R193 ;  /* 0x00007632aac17816 */ /* 0x000fc600000000c1 */
[----:B------:R-:W-:Y:S01]  /*0d20*/  IMAD.U32 R164, R165, 0x10000, RZ ;  /* 0x00010000a5a47824 */ /* 0x000fe200078e00ff */
[----:B------:R-:W-:Y:S01]  /*0d30*/  SHF.L.U32 R167, R168, 0x10, RZ ;  /* 0x00000010a8a77819 */ /* 0x000fe200000006ff */
[----:B------:R-:W-:Y:S01]  /*0d40*/  FMUL.FTZ R187, R181, R166 ;  /* 0x000000a6b5bb7220 */ /* 0x000fe20000410000 */
[----:B------:R-:W-:Y:S01]  /*0d50*/  SHF.L.U32 R166, R193, 0x10, RZ ;  /* 0x00000010c1a67819 */ /* 0x000fe200000006ff */
[-C--:B------:R-:W-:Y:S01]  /*0d60*/  FMUL.FTZ R185, R185, R164.reuse ;  /* 0x000000a4b9b97220 */ /* 0x080fe20000410000 */
[----:B------:R-:W-:Y:S01]  /*0d70*/  FFMA.FTZ R61, R184, R164, R61 ;  /* 0x000000a4b83d7223 */ /* 0x000fe2000001003d */
[----:B------:R-:W-:Y:S01]  /*0d80*/  FADD.FTZ R81, R81, R164 ;  /* 0x000000a451517221 */ /* 0x000fe20000010000 */
[----:B------:R-:W-:Y:S01]  /*0d90*/  SHF.L.U32 R164, R20, 0x10, RZ ;  /* 0x0000001014a47819 */ /* 0x000fe200000006ff */
[-C--:B------:R-:W-:Y:S01]  /*0da0*/  FMUL.FTZ R186, R186, R167.reuse ;  /* 0x000000a7baba7220 */ /* 0x080fe20000410000 */
[----:B------:R-:W-:Y:S01]  /*0db0*/  PRMT R168, R169, 0x7632, R168 ;  /* 0x00007632a9a87816 */ /* 0x000fe200000000a8 */
        /* <DEDUP_REMOVED lines=12> */
[----:B------:R-:W-:Y:S01]  /*0e80*/  FMUL.FTZ R188, R181, R192 ;  /* 0x000000c0b5bc7220 */ /* 0x000fe20000410000 */
[----:B------:R-:W-:Y:S01]  /*0e90*/  SHF.L.U32 R195, R170, 0x10, RZ ;  /* 0x00000010aac37819 */ /* 0x000fe200000006ff */
[----:B------:R-:W-:Y:S01]  /*0ea0*/  FADD.FTZ R85, R85, R166 ;  /* 0x000000a655557221 */ /* 0x000fe20000010000 */
[----:B------:R-:W-:Y:S01]  /*0eb0*/  SHF.L.U32 R192, R38, 0x10, RZ ;  /* 0x0000001026c07819 */ /* 0x000fe200000006ff */
        /* <DEDUP_REMOVED lines=9> */
[----:B------:R-:W-:Y:S01]  /*0f50*/  PRMT R170, R171, 0x7632, R170 ;  /* 0x00007632abaa7816 */ /* 0x000fe200000000aa */
[----:B------:R-:W-:Y:S01]  /*0f60*/  FFMA.FTZ R63, R188, R168, R63 ;  /* 0x000000a8bc3f7223 */ /* 0x000fe2000001003f */
[----:B------:R-:W-:Y:S01]  /*0f70*/  FADD.FTZ R83, R83, R168 ;  /* 0x000000a853537221 */ /* 0x000fe20000010000 */
        /* <DEDUP_REMOVED lines=25> */
.L_x_4105:
[----:B------:R-:W-:Y:S05]  /*1110*/  BSYNC.RECONVERGENT B1 ;  /* 0x0000000000017941 */ /* 0x000fea0003800200 */
.L_x_4104:
        /* <DEDUP_REMOVED lines=12> */
[----:B------:R-:W-:Y:S02]  /*11e0*/  SHF.L.U32 R207, R11, 0x10, RZ ;  /* 0x000000100bcf7819 */ /* 0x000fe400000006ff */
[----:B0-----:R-:W-:Y:S01]  /*11f0*/  SHF.L.U32 R203, R10, 0x10, RZ ;  /* 0x000000100acb7819 */ /* 0x001fe200000006ff */
[----:B-1----:R-:W-:-:S05]  /*1200*/  @P0 IMAD.WIDE.U32 R200, R182, 0x20, R200 ;  /* 0x00000020b6c80825 */ /* 0x002fca00078e00c8 */
[----:B------:R-:W5:Y:S04]  /*1210*/  @P0 LDG.E.128 R136, desc[UR6][R200.64] ;  /* 0x00000006c8880981 */ /* 0x000f68000c1e1d00 */
[----:B------:R0:W5:Y:S02]  /*1220*/  @P0 LDG.E.128 R140, desc[UR6][R200.64+0x10] ;  /* 0x00001006c88c0981 */ /* 0x000164000c1e1d00 */
[----:B0-----:R-:W-:Y:S01]  /*1230*/  IMAD.U32 R200, R44, 0x10000, RZ ;  /* 0x000100002cc87824 */ /* 0x001fe200078e00ff */
[----:B------:R-:W-:Y:S02]  /*1240*/  SHF.L.U32 R215, R13, 0x10, RZ ;  /* 0x000000100dd77819 */ /* 0x000fe400000006ff */
[----:B------:R-:W-:Y:S02]  /*1250*/  IADD3 R232, PT, PT, R232, 0x20, RZ ;  /* 0x00000020e8e87810 */ /* 0x000fe40007ffe0ff */
[----:B------:R-:W-:Y:S01]  /*1260*/  IADD3 R182, PT, PT, R182, 0x20, RZ ;  /* 0x00000020b6b67810 */ /* 0x000fe20007ffe0ff */
[C---:B--2---:R-:W-:Y:S01]  /*1270*/  FADD.FTZ R204, -R183.reuse, R165 ;  /* 0x000000a5b7cc7221 */ /* 0x044fe20000010100 */
[C---:B------:R-:W-:Y:S01]  /*1280*/  FADD.FTZ R210, -R183.reuse, R167 ;  /* 0x000000a7b7d27221 */ /* 0x040fe20000010100 */
[C---:B------:R-:W-:Y:S01]  /*1290*/  FADD.FTZ R198, -R183.reuse, R164 ;  /* 0x000000a4b7c67221 */ /* 0x040fe20000010100 */
[----:B------:R-:W-:Y:S01]  /*12a0*/  FADD.FTZ R206, -R183, R166 ;  /* 0x000000a6b7ce7221 */ /* 0x000fe20000010100 */
[----:B----4-:R-:W-:-:S02]  /*12b0*/  PRMT R165, R168, 0x7632, R165 ;  /* 0x00007632a8a57816 */ /* 0x010fc400000000a5 */
[----:B------:R-:W-:Y:S02]  /*12c0*/  SHF.L.U32 R167, R168, 0x10, RZ ;  /* 0x00000010a8a77819 */ /* 0x000fe400000006ff */
[----:B------:R-:W-:Y:S01]  /*12d0*/  PRMT R168, R169, 0x7632, R168 ;  /* 0x00007632a9a87816 */ /* 0x000fe200000000a8 */
[C---:B-----5:R-:W-:Y:S01]  /*12e0*/  FMUL.FTZ R201, R181.reuse, R198 ;  /* 0x000000c6b5c97220 */ /* 0x060fe20000410000 */
[----:B------:R-:W-:Y:S02]  /*12f0*/  FMUL.FTZ R202, R181, R210 ;  /* 0x000000d2b5ca7220 */ /* 0x000fe40000410000 */
[----:B------:R-:W-:Y:S01]  /*1300*/  SHF.L.U32 R168, R168, 0x10, RZ ;  /* 0x00000010a8a87819 */ /* 0x000fe200000006ff */
[----:B---3--:R-:W-:Y:S01]  /*1310*/  FADD.FTZ R172, -R183, R172 ;  /* 0x000000acb7ac7221 */ /* 0x008fe20000010100 */
[----:B------:R-:W-:Y:S01]  /*1320*/  PRMT R208, R170, 0x7632, R208 ;  /* 0x00007632aad07816 */ /* 0x000fe200000000d0 */
[----:B------:R-:W-:Y:S01]  /*1330*/  FMUL.FTZ R198, R181, R204 ;  /* 0x000000ccb5c67220 */ /* 0x000fe20000410000 */
[----:B------:R-:W-:Y:S01]  /*1340*/  SHF.L.U32 R166, R165, 0x10, RZ ;  /* 0x00000010a5a67819 */ /* 0x000fe200000006ff */
[-C--:B------:R-:W-:Y:S01]  /*1350*/  FMUL.FTZ R200, R200, R167.reuse ;  /* 0x000000a7c8c87220 */ /* 0x080fe20000410000 */
[----:B------:R-:W-:Y:S01]  /*1360*/  FMUL.FTZ R205, R181, R206 ;  /* 0x000000ceb5cd7220 */ /* 0x000fe20000410000 */
[----:B------:R-:W-:Y:S01]  /*1370*/  SHF.L.U32 R211, R170, 0x10, RZ ;  /* 0x00000010aad37819 */ /* 0x000fe200000006ff */
[----:B------:R-:W-:Y:S01]  /*1380*/  FADD.FTZ R88, R88, R167 ;  /* 0x000000a758587221 */ /* 0x000fe20000010000 */
[----:B------:R-:W-:Y:S01]  /*1390*/  FFMA.FTZ R68, R201, R167, R68 ;  /* 0x000000a7c9447223 */ /* 0x000fe20000010044 */
[----:B------:R-:W-:Y:S01]  /*13a0*/  SHF.L.U32 R206, R46, 0x10, RZ ;  /* 0x000000102ece7819 */ /* 0x000fe200000006ff */
[-C--:B------:R-:W-:Y:S01]  /*13b0*/  FMUL.FTZ R207, R207, R168.reuse ;  /* 0x000000a8cfcf7220 */ /* 0x080fe20000410000 */
[----:B------:R-:W-:Y:S01]  /*13c0*/  FFMA.FTZ R71, R202, R168, R71 ;  /* 0x000000a8ca477223 */ /* 0x000fe20000010047 */
[----:B------:R-:W-:Y:S01]  /*13d0*/  FADD.FTZ R91, R91, R168 ;  /* 0x000000a85b5b7221 */ /* 0x000fe20000010000 */
[----:B------:R-:W-:Y:S01]  /*13e0*/  FADD.FTZ R170, -R183, R173 ;  /* 0x000000adb7aa7221 */ /* 0x000fe20000010100 */
[----:B------:R-:W-:Y:S01]  /*13f0*/  SHF.L.U32 R167, R12, 0x10, RZ ;  /* 0x000000100ca77819 */ /* 0x000fe200000006ff */
[----:B------:R-:W-:Y:S01]  /*1400*/  FMUL.FTZ R209, R181, R172 ;  /* 0x000000acb5d17220 */ /* 0x000fe20000410000 */
[----:B------:R-:W-:Y:S01]  /*1410*/  SHF.L.U32 R168, R208, 0x10, RZ ;  /* 0x00000010d0a87819 */ /* 0x000fe200000006ff */
[-C--:B------:R-:W-:Y:S01]  /*1420*/  FMUL.FTZ R203, R203, R166.reuse ;  /* 0x000000a6cbcb7220 */ /* 0x080fe20000410000 */
[----:B------:R-:W-:Y:S01]  /*1430*/  SHF.L.U32 R169, R169, 0x10, RZ ;  /* 0x00000010a9a97819 */ /* 0x000fe200000006ff */
[----:B------:R-:W-:Y:S01]  /*1440*/  FFMA.FTZ R69, R198, R166, R69 ;  /* 0x000000a6c6457223 */ /* 0x000fe20000010045 */
[----:B------:R-:W-:Y:S01]  /*1450*/  FADD.FTZ R89, R89, R166 ;  /* 0x000000a659597221 */ /* 0x000fe20000010000 */
[----:B------:R-:W-:Y:S01]  /*1460*/  SHF.L.U32 R204, R45, 0x10, RZ ;  /* 0x000000102dcc7819 */ /* 0x000fe200000006ff */
[----:B------:R-:W-:Y:S01]  /*1470*/  FADD.FTZ R166, R233, R200 ;  /* 0x000000c8e9a67221 */ /* 0x000fe20000010000 */
[----:B------:R-:W-:Y:S01]  /*1480*/  FFMA.FTZ R165, R201, R200, R230 ;  /* 0x000000c8c9a57223 */ /* 0x000fe200000100e6 */
[-C--:B------:R-:W-:Y:S01]  /*1490*/  FMUL.FTZ R206, R206, R211.reuse ;  /* 0x000000d3cece7220 */ /* 0x080fe20000410000 */
[----:B------:R-:W-:Y:S01]  /*14a0*/  FADD.FTZ R92, R92, R211 ;  /* 0x000000d35c5c7221 */ /* 0x000fe20000010000 */
[----:B------:R-:W-:Y:S01]  /*14b0*/  FFMA.FTZ R72, R209, R211, R72 ;  /* 0x000000d3d1487223 */ /* 0x000fe20000010048 */
[----:B------:R-:W-:Y:S01]  /*14c0*/  FMUL.FTZ R208, R181, R170 ;  /* 0x000000aab5d07220 */ /* 0x000fe20000410000 */
[----:B------:R-:W-:Y:S01]  /*14d0*/  PRMT R164, R171, 0x7632, R164 ;  /* 0x00007632aba47816 */ /* 0x000fe200000000a4 */
[-C--:B------:R-:W-:Y:S01]  /*14e0*/  FMUL.FTZ R211, R167, R168.reuse ;  /* 0x000000a8a7d37220 */ /* 0x080fe20000410000 */
[----:B------:R-:W-:Y:S01]  /*14f0*/  FMUL.FTZ R204, R204, R169 ;  /* 0x000000a9cccc7220 */ /* 0x000fe20000410000 */
[----:B------:R-:W-:Y:S01]  /*1500*/  FADD.FTZ R167, R166, R203 ;  /* 0x000000cba6a77221 */ /* 0x000fe20000010000 */
[----:B------:R-:W-:Y:S01]  /*1510*/  FFMA.FTZ R166, R198, R203, R165 ;  /* 0x000000cbc6a67223 */ /* 0x000fe200000100a5 */
[----:B------:R-:W-:Y:S01]  /*1520*/  FADD.FTZ R93, R93, R168 ;  /* 0x000000a85d5d7221 */ /* 0x000fe20000010000 */
[----:B------:R-:W-:Y:S01]  /*1530*/  FFMA.FTZ R73, R208, R168, R73 ;  /* 0x000000a8d0497223 */ /* 0x000fe20000010049 */
[----:B------:R-:W-:Y:S01]  /*1540*/  SHF.L.U32 R168, R164, 0x10, RZ ;  /* 0x00000010a4a87819 */ /* 0x000fe200000006ff */
[----:B------:R-:W-:Y:S01]  /*1550*/  FADD.FTZ R164, R167, R204 ;  /* 0x000000cca7a47221 */ /* 0x000fe20000010000 */
[----:B------:R-:W-:-:S03]  /*1560*/  FFMA.FTZ R165, R205, R204, R166 ;  /* 0x000000cccda57223 */ /* 0x000fc600000100a6 */
[----:B------:R-:W-:Y:S01]  /*1570*/  FADD.FTZ R167, R164, R207 ;  /* 0x000000cfa4a77221 */ /* 0x000fe20000010000 */
[----:B------:R-:W-:Y:S01]  /*1580*/  FFMA.FTZ R164, R202, R207, R165 ;  /* 0x000000cfcaa47223 */ /* 0x000fe200000100a5 */
[----:B------:R-:W-:Y:S01]  /*1590*/  SHF.L.U32 R171, R171, 0x10, RZ ;  /* 0x00000010abab7819 */ /* 0x000fe200000006ff */
[----:B------:R-:W-:Y:S01]  /*15a0*/  FADD.FTZ R174, -R183, R174 ;  /* 0x000000aeb7ae7221 */ /* 0x000fe20000010100 */
[----:B------:R-:W-:Y:S01]  /*15b0*/  SHF.L.U32 R210, R47, 0x10, RZ ;  /* 0x000000102fd27819 */ /* 0x000fe200000006ff */
[----:B------:R-:W-:Y:S01]  /*15c0*/  FADD.FTZ R166, R167, R206 ;  /* 0x000000cea7a67221 */ /* 0x000fe20000010000 */
[----:B------:R-:W-:Y:S01]  /*15d0*/  FFMA.FTZ R165, R209, R206, R164 ;  /* 0x000000ced1a57223 */ /* 0x000fe200000100a4 */
[----:B------:R-:W-:Y:S01]  /*15e0*/  FADD.FTZ R212, -R183, R175 ;  /* 0x000000afb7d47221 */ /* 0x000fe20000010100 */
        /* <DEDUP_REMOVED lines=16> */
.L_x_4107:
[----:B------:R-:W-:Y:S05]  /*16f0*/  BSYNC.RECONVERGENT B1 ;  /* 0x0000000000017941 */ /* 0x000fea0003800200 */
.L_x_4106:
        /* <DEDUP_REMOVED lines=25> */
[----:B------:R-:W-:Y:S01]  /*1890*/  FADD.FTZ R166, -R183, R166 ;  /* 0x000000a6b7a67221 */ /* 0x000fe20000010100 */
[C---:B-----5:R-:W-:Y:S01]  /*18a0*/  FMUL.FTZ R217, R181.reuse, R164 ;  /* 0x000000a4b5d97220 */ /* 0x060fe20000410000 */
[----:B------:R-:W-:Y:S01]  /*18b0*/  FMUL.FTZ R214, R181, R214 ;  /* 0x000000d6b5d67220 */ /* 0x000fe20000410000 */
[C-C-:B---3--:R-:W-:Y:S01]  /*18c0*/  FADD.FTZ R182, -R183.reuse, R168.reuse ;  /* 0x000000a8b7b67221 */ /* 0x148fe20000010100 */
[----:B------:R-:W-:Y:S01]  /*18d0*/  FADD.FTZ R224, -R183, R169 ;  /* 0x000000a9b7e07221 */ /* 0x000fe20000010100 */
[----:B------:R-:W-:Y:S01]  /*18e0*/  FMUL.FTZ R221, R181, R166 ;  /* 0x000000a6b5dd7220 */ /* 0x000fe20000410000 */
[C---:B----4-:R-:W-:Y:S01]  /*18f0*/  PRMT R165, R172.reuse, 0x7632, R165 ;  /* 0x00007632aca57816 */ /* 0x050fe200000000a5 */
[----:B------:R-:W-:Y:S01]  /*1900*/  FADD.FTZ R228, -R183, R171 ;  /* 0x000000abb7e47221 */ /* 0x000fe20000010100 */
[----:B------:R-:W-:Y:S01]  /*1910*/  SHF.L.U32 R167, R172, 0x10, RZ ;  /* 0x00000010aca77819 */ /* 0x000fe200000006ff */
[----:B------:R-:W-:Y:S01]  /*1920*/  FMUL.FTZ R224, R181, R224 ;  /* 0x000000e0b5e07220 */ /* 0x000fe20000410000 */
[----:B------:R-:W-:Y:S01]  /*1930*/  SHF.L.U32 R164, R165, 0x10, RZ ;  /* 0x00000010a5a47819 */ /* 0x000fe200000006ff */
[----:B------:R-:W-:Y:S01]  /*1940*/  IMAD.U32 R171, R174, 0x10000, RZ ;  /* 0x00010000aeab7824 */ /* 0x000fe200078e00ff */
        /* <DEDUP_REMOVED lines=28> */
[----:B------:R-:W-:Y:S01]  /*1b10*/  FADD.FTZ R170, -R183, R170 ;  /* 0x000000aab7aa7221 */ /* 0x000fe20000010100 */
[----:B------:R-:W-:Y:S01]  /*1b20*/  SHF.L.U32 R175, R175, 0x10, RZ ;  /* 0x00000010afaf7819 */ /* 0x000fe200000006ff */
[----:B------:R-:W-:Y:S01]  /*1b30*/  FADD.FTZ R166, R167, R222 ;  /* 0x000000dea7a67221 */ /* 0x000fe20000010000 */
[----:B------:R-:W-:Y:S01]  /*1b40*/  FFMA.FTZ R165, R225, R222, R164 ;  /* 0x000000dee1a57223 */ /* 0x000fe200000100a4 */
[----:B------:R-:W-:Y:S01]  /*1b50*/  SHF.L.U32 R172, R172, 0x10, RZ ;  /* 0x00000010acac7819 */ /* 0x000fe200000006ff */
        /* <DEDUP_REMOVED lines=20> */
[----:B------:R-:W-:Y:S06]  /*1ca0*/  BRA `(.L_x_4108) ;  /* 0x0000000000687947 */ /* 0x000fec0003800000 */
.L_x_4103:
        /* <DEDUP_REMOVED lines=19> */
[----:B------:R-:W-:Y:S01]  /*1de0*/  @P2 IADD3 R171, PT, PT, R171, 0x20, RZ ;  /* 0x00000020abab2810 */ /* 0x000fe20007ffe0ff */
[----:B------:R0:W5:Y:S04]  /*1df0*/  @P0 LDG.E.128 R132, desc[UR6][R164.64+0x10] ;  /* 0x00001006a4840981 */ /* 0x000168000c1e1d00 */
[----:B------:R0:W5:Y:S01]  /*1e00*/  @P2 LDG.E.128 R136, desc[UR6][R168.64] ;  /* 0x00000006a8882981 */ /* 0x000162000c1e1d00 */
[----:B--2---:R-:W-:-:S03]  /*1e10*/  @P3 IMAD.WIDE.U32 R166, R171, 0x20, R166 ;  /* 0x00000020aba63825 */ /* 0x004fc600078e00a6 */
[----:B------:R0:W5:Y:S04]  /*1e20*/  @P2 LDG.E.128 R140, desc[UR6][R168.64+0x10] ;  /* 0x00001006a88c2981 */ /* 0x000168000c1e1d00 */
[----:B------:R0:W5:Y:S04]  /*1e30*/  @P3 LDG.E.128 R32, desc[UR6][R166.64] ;  /* 0x00000006a6203981 */ /* 0x000168000c1e1d00 */
[----:B------:R0:W5:Y:S02]  /*1e40*/  @P3 LDG.E.128 R28, desc[UR6][R166.64+0x10] ;  /* 0x00001006a61c3981 */ /* 0x000164000c1e1d00 */
.L_x_4108:
[----:B------:R-:W-:Y:S05]  /*1e50*/  BSYNC.RECONVERGENT B0 ;  /* 0x0000000000007941 */ /* 0x000fea0003800200 */
.L_x_4102:
        /* <DEDUP_REMOVED lines=21> */
.L_x_4201:
        /* <DEDUP_REMOVED lines=8> */
[----:B------:R-:W-:Y:S02]  /*2030*/  HFMA2 R169, -RZ, RZ, 0, 0 ;  /* 0x00000000ffa97431 */ /* 0x000fe400000001ff */
[----:B0-----:R-:W-:Y:S01]  /*2040*/  FMUL.FTZ R171, R165, UR9 ;  /* 0x00000009a5ab7c20 */ /* 0x001fe20008410000 */
[----:B------:R-:W-:-:S02]  /*2050*/  @P2 SHF.R.S32.HI R167, RZ, 0x1f, R166 ;  /* 0x0000001fffa72819 */ /* 0x000fc400000114a6 */
[----:B------:R-:W-:Y:S02]  /*2060*/  FSEL R168, R168, RZ, !P0 ;  /* 0x000000ffa8a87208 */ /* 0x000fe40004000000 */
[----:B------:R-:W-:-:S04]  /*2070*/  @P2 LEA.HI R166, R167, R166, RZ, 0x3 ;  /* 0x000000a6a7a62211 */ /* 0x000fc800078f18ff */
[----:B------:R-:W-:Y:S01]  /*2080*/  @P2 LEA.HI.SX32 R169, R166, R27, 0x1d ;  /* 0x0000001ba6a92211 */ /* 0x000fe200078feaff */
[----:B------:R-:W-:Y:S06]  /*2090*/  @!P3 BRA `(.L_x_4111) ;  /* 0x0000001c0028b947 */ /* 0x000fec0003800000 */
[----:B------:R-:W-:Y:S04]  /*20a0*/  BSSY.RECONVERGENT B1, `(.L_x_4112) ;  /* 0x0000005000017945 */ /* 0x000fe80003800200 */
[----:B------:R-:W-:Y:S05]  /*20b0*/  @!P2 BRA `(.L_x_4113) ;  /* 0x00000000000ca947 */ /* 0x000fea0003800000 */
[----:B------:R-:W0:Y:S02]  /*20c0*/  LDC.64 R156, c[0x0][0x390] ;  /* 0x0000e400ff9c7b82 */ /* 0x000e240000000a00 */
[----:B0-----:R-:W-:-:S06]  /*20d0*/  IMAD.WIDE.U32 R156, R169, 0x10, R156 ;  /* 0x00000010a99c7825 */ /* 0x001fcc00078e009c */
[----:B------:R-:W5:Y:S02]  /*20e0*/  LDG.E.128 R156, desc[UR6][R156.64] ;  /* 0x000000069c9c7981 */ /* 0x000f64000c1e1d00 */
.L_x_4113:
[----:B------:R-:W-:Y:S05]  /*20f0*/  BSYNC.RECONVERGENT B1 ;  /* 0x0000000000017941 */ /* 0x000fea0003800200 */
.L_x_4112:
        /* <DEDUP_REMOVED lines=23> */
.L_x_4118:
[----:B------:R-:W-:Y:S05]  /*2270*/  BSYNC.RECONVERGENT B2 ;  /* 0x0000000000027941 */ /* 0x000fea0003800200 */
.L_x_4117:
        /* <DEDUP_REMOVED lines=15> */
.L_x_4120:
[----:B------:R-:W-:Y:S05]  /*2370*/  BSYNC.RECONVERGENT B2 ;  /* 0x0000000000027941 */ /* 0x000fea0003800200 */
.L_x_4119:
        /* <DEDUP_REMOVED lines=14> */
.L_x_4122:
[----:B------:R-:W-:Y:S05]  /*2460*/  BSYNC.RECONVERGENT B2 ;  /* 0x0000000000027941 */ /* 0x000fea0003800200 */
.L_x_4121:
        /* <DEDUP_REMOVED lines=15> */
.L_x_4124:
[----:B------:R-:W-:Y:S05]  /*2560*/  BSYNC.RECONVERGENT B2 ;  /* 0x0000000000027941 */ /* 0x000fea0003800200 */
.L_x_4123:
        /* <DEDUP_REMOVED lines=14> */
.L_x_4126:
[----:B------:R-:W-:Y:S05]  /*2650*/  BSYNC.RECONVERGENT B2 ;  /* 0x0000000000027941 */ /* 0x000fea0003800200 */
.L_x_4125:
[----:B------:R-:W-:Y:S04]  /*2660*/  BSSY.RECONVERGENT B2, `(.L_x_4127) ;  /* 0x000000f000027945 */ /* 0x000fe80003800200 */
        /* <DEDUP_REMOVED lines=13> */
[----:B------:R-:W-:-:S07]  /*2740*/  PRMT R162, R162, 0x5410, R167 ;  /* 0x00005410a2a27816 */ /* 0x000fce00000000a7 */
.L_x_4128:
[----:B------:R-:W-:Y:S05]  /*2750*/  BSYNC.RECONVERGENT B2 ;  /* 0x0000000000027941 */ /* 0x000fea0003800200 */
.L_x_4127:
        /* <DEDUP_REMOVED lines=14> */
.L_x_4130:
[----:B------:R-:W-:Y:S05]  /*2840*/  BSYNC.RECONVERGENT B2 ;  /* 0x0000000000027941 */ /* 0x000fea0003800200 */
.L_x_4129:
        /* <DEDUP_REMOVED lines=13> */
[----:B------:R-:W-:Y:S01]  /*2920*/  PRMT R163, R163, 0x5410, R167 ;  /* 0x00005410a3a37816 */ /* 0x000fe200000000a7 */
[----:B------:R-:W-:Y:S06]  /*2930*/  BRA `(.L_x_4131) ;  /* 0x0000001000d07947 */ /* 0x000fec0003800000 */
.L_x_4116:
[----:B------:R-:W0:Y:S01]  /*2940*/  @P2 LDC R147, c[0x0][0x40c] ;  /* 0x00010300ff932b82 */ /* 0x000e220000000800 */
[-CC-:B------:R-:W-:Y:S01]  /*2950*/  FFMA.FTZ R77, R3, R171.reuse, R168.reuse ;  /* 0x000000ab034d7223 */ /* 0x180fe200000100a8 */
[-CC-:B------:R-:W-:Y:S01]  /*2960*/  FFMA.FTZ R78, R184, R171.reuse, R168.reuse ;  /* 0x000000abb84e7223 */ /* 0x180fe200000100a8 */
[----:B------:R-:W-:Y:S01]  /*2970*/  ISETP.GT.AND P0, PT, R180, RZ, PT ;  /* 0x000000ffb400720c */ /* 0x000fe20003f04270 */
[-C--:B------:R-:W-:Y:S01]  /*2980*/  FFMA.FTZ R79, R187, R171.reuse, R168 ;  /* 0x000000abbb4f7223 */ /* 0x080fe200000100a8 */
[----:B------:R-:W-:Y:S01]  /*2990*/  FADD.FTZ R76, R186, -R77 ;  /* 0x8000004dba4c7221 */ /* 0x000fe20000010000 */
[----:B------:R-:W-:Y:S01]  /*29a0*/  FADD.FTZ R78, R185, -R78 ;  /* 0x8000004eb94e7221 */ /* 0x000fe20000010000 */
[----:B------:R-:W-:Y:S01]  /*29b0*/  @P2 SHF.L.U32 R145, R22, 0x10, RZ ;  /* 0x0000001016912819 */ /* 0x000fe200000006ff */
[----:B------:R-:W1:Y:S01]  /*29c0*/  @P2 LDC R164, c[0x0][0x40c] ;  /* 0x00010300ffa42b82 */ /* 0x000e620000000800 */
[C---:B------:R-:W-:Y:S01]  /*29d0*/  FMUL.FTZ R76, R181.reuse, R76 ;  /* 0x0000004cb54c7220 */ /* 0x040fe20000410000 */
[----:B------:R-:W-:Y:S01]  /*29e0*/  FMUL.FTZ R78, R181, R78 ;  /* 0x0000004eb54e7220 */ /* 0x000fe20000410000 */
[----:B------:R-:W-:Y:S01]  /*29f0*/  FADD.FTZ R144, R190, -R79 ;  /* 0x8000004fbe907221 */ /* 0x000fe20000010000 */
[-CC-:B------:R-:W-:Y:S01]  /*2a00*/  FFMA.FTZ R166, R188, R171.reuse, R168.reuse ;  /* 0x000000abbca67223 */ /* 0x180fe200000100a8 */
[----:B------:R-:W-:Y:S01]  /*2a10*/  @P2 SHF.L.U32 R173, R23, 0x10, RZ ;  /* 0x0000001017ad2819 */ /* 0x000fe200000006ff */
[----:B------:R-:W-:Y:S01]  /*2a20*/  FFMA.FTZ R182, R197, R171, R168 ;  /* 0x000000abc5b67223 */ /* 0x000fe200000100a8 */
[----:B------:R-:W-:Y:S01]  /*2a30*/  FSEL R76, R76, RZ, P0 ;  /* 0x000000ff4c4c7208 */ /* 0x000fe20000000000 */
[----:B------:R-:W2:Y:S01]  /*2a40*/  @P2 LDC R165, c[0x0][0x40c] ;  /* 0x00010300ffa52b82 */ /* 0x000ea20000000800 */
[----:B------:R-:W-:Y:S01]  /*2a50*/  FSEL R77, R78, RZ, P0 ;  /* 0x000000ff4e4d7208 */ /* 0x000fe20000000000 */
[----:B------:R-:W-:Y:S01]  /*2a60*/  FMUL.FTZ R146, R181, R144 ;  /* 0x00000090b5927220 */ /* 0x000fe20000410000 */
[----:B------:R-:W-:Y:S01]  /*2a70*/  @P2 SHF.L.U32 R78, R40, 0x10, RZ ;  /* 0x00000010284e2819 */ /* 0x000fe200000006ff */
[----:B------:R-:W-:Y:S01]  /*2a80*/  FADD.FTZ R166, R189, -R166 ;  /* 0x800000a6bda67221 */ /* 0x000fe20000010000 */
[----:B------:R-:W-:Y:S01]  /*2a90*/  @P2 SHF.L.U32 R172, R42, 0x10, RZ ;  /* 0x000000102aac2819 */ /* 0x000fe200000006ff */
[----:B------:R-:W-:Y:S01]  /*2aa0*/  FADD.FTZ R182, R195, -R182 ;  /* 0x800000b6c3b67221 */ /* 0x000fe20000010000 */
[----:B-----5:R-:W-:Y:S01]  /*2ab0*/  @P2 SHF.L.U32 R233, R156, 0x10, RZ ;  /* 0x000000109ce92819 */ /* 0x020fe200000006ff */
[----:B0-----:R-:W-:Y:S01]  /*2ac0*/  @P2 FMUL.FTZ R147, R76, R147 ;  /* 0x000000934c932220 */ /* 0x001fe20000410000 */
[----:B------:R-:W0:Y:S01]  /*2ad0*/  @P2 LDC R170, c[0x0][0x40c] ;  /* 0x00010300ffaa2b82 */ /* 0x000e220000000800 */
[C---:B------:R-:W-:Y:S01]  /*2ae0*/  FMUL.FTZ R166, R181.reuse, R166 ;  /* 0x000000a6b5a67220 */ /* 0x040fe20000410000 */
[----:B------:R-:W-:Y:S01]  /*2af0*/  FMUL.FTZ R182, R181, R182 ;  /* 0x000000b6b5b67220 */ /* 0x000fe20000410000 */
[-C--:B------:R-:W-:Y:S01]  /*2b00*/  @P2 FMUL.FTZ R79, R78, R147.reuse ;  /* 0x000000934e4f2220 */ /* 0x080fe20000410000 */
[----:B------:R-:W-:Y:S01]  /*2b10*/  FSEL R78, R146, RZ, P0 ;  /* 0x000000ff924e7208 */ /* 0x000fe20000000000 */
[----:B------:R-:W-:Y:S01]  /*2b20*/  @P2 FFMA.FTZ R104, R233, R147, R104 ;  /* 0x00000093e9682223 */ /* 0x000fe20000010068 */
[----:B------:R-:W-:Y:S01]  /*2b30*/  @P2 SHF.L.U32 R146, R41, 0x10, RZ ;  /* 0x0000001029922819 */ /* 0x000fe200000006ff */
[----:B-1----:R-:W-:Y:S01]  /*2b40*/  @P2 FMUL.FTZ R164, R77, R164 ;  /* 0x000000a44da42220 */ /* 0x002fe20000410000 */
[----:B------:R-:W1:Y:S01]  /*2b50*/  @P2 LDC R167, c[0x0][0x40c] ;  /* 0x00010300ffa72b82 */ /* 0x000e620000000800 */
[----:B------:R-:W-:-:S02]  /*2b60*/  @P2 F2FP.BF16.F32.PACK_AB R79, RZ, R79 ;  /* 0x0000004fff4f223e */ /* 0x000fc400000010ff */
[----:B------:R-:W-:Y:S01]  /*2b70*/  @P2 FMUL.FTZ R144, R145, R164 ;  /* 0x000000a491902220 */ /* 0x000fe20000410000 */
[----:B------:R-:W-:Y:S02]  /*2b80*/  @P2 SHF.L.U32 R235, R157, 0x10, RZ ;  /* 0x000000109deb2819 */ /* 0x000fe400000006ff */
[----:B------:R-:W-:Y:S01]  /*2b90*/  @P2 PRMT R160, R79, 0x7610, R160 ;  /* 0x000076104fa02816 */ /* 0x000fe200000000a0 */
[----:B------:R-:W-:Y:S01]  /*2ba0*/  FFMA.FTZ R79, R191, R171, R168 ;  /* 0x000000abbf4f7223 */ /* 0x000fe200000100a8 */
[----:B------:R-:W-:Y:S01]  /*2bb0*/  @P2 F2FP.BF16.F32.PACK_AB R144, RZ, R144 ;  /* 0x00000090ff90223e */ /* 0x000fe200000010ff */
[----:B--2---:R-:W-:Y:S01]  /*2bc0*/  @P2 FMUL.FTZ R165, R78, R165 ;  /* 0x000000a54ea52220 */ /* 0x004fe20000410000 */
[----:B------:R-:W2:Y:S01]  /*2bd0*/  @P2 LDC R174, c[0x0][0x40c] ;  /* 0x00010300ffae2b82 */ /* 0x000ea20000000800 */
[----:B------:R-:W-:Y:S02]  /*2be0*/  @P2 PRMT R147, R157, 0x7632, R147 ;  /* 0x000076329d932816 */ /* 0x000fe40000000093 */
[----:B------:R-:W-:Y:S01]  /*2bf0*/  @P2 PRMT R160, R160, 0x5410, R144 ;  /* 0x00005410a0a02816 */ /* 0x000fe20000000090 */
[----:B------:R-:W-:Y:S01]  /*2c00*/  FADD.FTZ R144, R192, -R79 ;  /* 0x8000004fc0907221 */ /* 0x000fe20000010000 */
[----:B------:R-:W-:Y:S01]  /*2c10*/  @P2 FMUL.FTZ R145, R146, R165 ;  /* 0x000000a592912220 */ /* 0x000fe20000410000 */
[----:B------:R-:W-:Y:S01]  /*2c20*/  FFMA.FTZ R146, R194, R171, R168 ;  /* 0x000000abc2927223 */ /* 0x000fe200000100a8 */
[----:B------:R-:W-:Y:S01]  /*2c30*/  FSEL R79, R166, RZ, P0 ;  /* 0x000000ffa64f7208 */ /* 0x000fe20000000000 */
[----:B------:R-:W3:Y:S01]  /*2c40*/  @P2 LDC R175, c[0x0][0x40c] ;  /* 0x00010300ffaf2b82 */ /* 0x000ee20000000800 */
[----:B------:R-:W-:Y:S01]  /*2c50*/  FMUL.FTZ R144, R181, R144 ;  /* 0x00000090b5907220 */ /* 0x000fe20000410000 */
[----:B------:R-:W-:Y:S01]  /*2c60*/  FADD.FTZ R146, R193, -R146 ;  /* 0x80000092c1927221 */ /* 0x000fe20000010000 */
[----:B------:R-:W-:Y:S01]  /*2c70*/  @P2 F2FP.BF16.F32.PACK_AB R145, RZ, R145 ;  /* 0x00000091ff91223e */ /* 0x000fe200000010ff */
[----:B0-----:R-:W-:Y:S01]  /*2c80*/  @P2 FMUL.FTZ R166, R79, R170 ;  /* 0x000000aa4fa62220 */ /* 0x001fe20000410000 */
[----:B------:R-:W-:Y:S01]  /*2c90*/  @P2 SHF.L.U32 R147, R147, 0x10, RZ ;  /* 0x0000001093932819 */ /* 0x000fe200000006ff */
[----:B------:R-:W-:Y:S01]  /*2ca0*/  FMUL.FTZ R170, R181, R146 ;  /* 0x00000092b5aa7220 */ /* 0x000fe20000410000 */
[----:B------:R-:W-:Y:S01]  /*2cb0*/  FSEL R144, R144, RZ, P0 ;  /* 0x000000ff90907208 */ /* 0x000fe20000000000 */
[----:B------:R-:W-:Y:S01]  /*2cc0*/  @P2 FMUL.FTZ R146, R173, R166 ;  /* 0x000000a6ad922220 */ /* 0x000fe20000410000 */
[----:B------:R-:W-:Y:S01]  /*2cd0*/  @P2 PRMT R161, R145, 0x7610, R161 ;  /* 0x0000761091a12816 */ /* 0x000fe200000000a1 */
[----:B------:R-:W-:Y:S01]  /*2ce0*/  @P2 FFMA.FTZ R106, R235, R165, R106 ;  /* 0x000000a5eb6a2223 */ /* 0x000fe2000001006a */
[----:B------:R-:W-:Y:S01]  /*2cf0*/  FSEL R145, R170, RZ, P0 ;  /* 0x000000ffaa917208 */ /* 0x000fe20000000000 */
[----:B-1----:R-:W-:Y:S01]  /*2d00*/  @P2 FMUL.FTZ R167, R144, R167 ;  /* 0x000000a790a72220 */ /* 0x002fe20000410000 */
[----:B------:R-:W-:Y:S01]  /*2d10*/  @P2 F2FP.BF16.F32.PACK_AB R170, RZ, R146 ;  /* 0x00000092ffaa223e */ /* 0x000fe200000010ff */
[----:B------:R-:W-:Y:S01]  /*2d20*/  @P2 IMAD.U32 R165, R158, 0x10000, RZ ;  /* 0x000100009ea52824 */ /* 0x000fe200078e00ff */
[----:B------:R-:W-:Y:S01]  /*2d30*/  FSEL R146, R182, RZ, P0 ;  /* 0x000000ffb6927208 */ /* 0x000fe20000000000 */
[----:B------:R-:W-:Y:S01]  /*2d40*/  @P2 FMUL.FTZ R172, R172, R167 ;  /* 0x000000a7acac2220 */ /* 0x000fe20000410000 */
[--C-:B------:R-:W-:Y:S01]  /*2d50*/  @P2 PRMT R161, R161, 0x5410, R170.reuse ;  /* 0x00005410a1a12816 */ /* 0x100fe200000000aa */
[----:B--2---:R-:W-:Y:S01]  /*2d60*/  @P2 FMUL.FTZ R174, R145, R174 ;  /* 0x000000ae91ae2220 */ /* 0x004fe20000410000 */
[----:B------:R-:W-:Y:S01]  /*2d70*/  @P2 PRMT R170, R156, 0x7632, R170 ;  /* 0x000076329caa2816 */ /* 0x000fe200000000aa */
[----:B------:R-:W-:Y:S01]  /*2d80*/  @P2 FFMA.FTZ R107, R166, R147, R107 ;  /* 0x00000093a66b2223 */ /* 0x000fe2000001006b */
[----:B------:R-:W-:Y:S01]  /*2d90*/  @P2 F2FP.BF16.F32.PACK_AB R172, RZ, R172 ;  /* 0x000000acffac223e */ /* 0x000fe200000010ff */
[----:B------:R-:W-:Y:S01]  /*2da0*/  @P2 FFMA.FTZ R108, R165, R167, R108 ;  /* 0x000000a7a56c2223 */ /* 0x000fe2000001006c */
[----:B------:R-:W-:Y:S01]  /*2db0*/  @P2 SHF.L.U32 R170, R170, 0x10, RZ ;  /* 0x00000010aaaa2819 */ /* 0x000fe200000006ff */
[----:B---3--:R-:W-:Y:S01]  /*2dc0*/  @P2 FMUL.FTZ R175, R146, R175 ;  /* 0x000000af92af2220 */ /* 0x008fe20000410000 */
[----:B------:R-:W-:-:S02]  /*2dd0*/  @P2 SHF.L.U32 R173, R24, 0x10, RZ ;  /* 0x0000001018ad2819 */ /* 0x000fc400000006ff */
[----:B------:R-:W-:Y:S01]  /*2de0*/  @P2 SHF.L.U32 R182, R43, 0x10, RZ ;  /* 0x000000102bb62819 */ /* 0x000fe200000006ff */
[----:B------:R-:W-:Y:S01]  /*2df0*/  @P2 FFMA.FTZ R105, R164, R170, R105 ;  /* 0x000000aaa4692223 */ /* 0x000fe20000010069 */
[----:B------:R-:W-:Y:S01]  /*2e00*/  @P2 PRMT R162, R172, 0x7610, R162 ;  /* 0x00007610aca22816 */ /* 0x000fe200000000a2 */
[----:B------:R-:W-:Y:S01]  /*2e10*/  FFMA.FTZ R172, R196, R171, R168 ;  /* 0x000000abc4ac7223 */ /* 0x000fe200000100a8 */
[----:B------:R-:W-:Y:S01]  /*2e20*/  @P2 FMUL.FTZ R173, R173, R174 ;  /* 0x000000aeadad2220 */ /* 0x000fe20000410000 */
[----:B------:R-:W-:Y:S01]  /*2e30*/  @P2 FMUL.FTZ R179, R182, R175 ;  /* 0x000000afb6b32220 */ /* 0x000fe20000410000 */
[----:B------:R-:W-:Y:S01]  /*2e40*/  @P2 PRMT R164, R158, 0x7632, R164 ;  /* 0x000076329ea42816 */ /* 0x000fe200000000a4 */
[----:B------:R-:W-:Y:S01]  /*2e50*/  FADD.FTZ R170, R199, -R172 ;  /* 0x800000acc7aa7221 */ /* 0x000fe20000010000 */
[----:B------:R-:W-:Y:S02]  /*2e60*/  @P2 SHF.L.U32 R233, R159, 0x10, RZ ;  /* 0x000000109fe92819 */ /* 0x000fe400000006ff */
[----:B------:R-:W-:Y:S01]  /*2e70*/  @P2 SHF.L.U32 R164, R164, 0x10, RZ ;  /* 0x00000010a4a42819 */ /* 0x000fe200000006ff */
[----:B------:R-:W-:Y:S01]  /*2e80*/  FMUL.FTZ R170, R181, R170 ;  /* 0x000000aab5aa7220 */ /* 0x000fe20000410000 */
[----:B------:R-:W-:Y:S01]  /*2e90*/  @P2 F2FP.BF16.F32.PACK_AB R173, RZ, R173 ;  /* 0x000000adffad223e */ /* 0x000fe200000010ff */
[----:B------:R-:W-:Y:S01]  /*2ea0*/  @P2 FFMA.FTZ R110, R233, R175, R110 ;  /* 0x000000afe96e2223 */ /* 0x000fe2000001006e */
[----:B------:R-:W-:Y:S01]  /*2eb0*/  @P2 F2FP.BF16.F32.PACK_AB R179, RZ, R179 ;  /* 0x000000b3ffb3223e */ /* 0x000fe200000010ff */
[----:B------:R-:W-:Y:S01]  /*2ec0*/  @P2 FFMA.FTZ R109, R174, R164, R109 ;  /* 0x000000a4ae6d2223 */ /* 0x000fe2000001006d */
[----:B------:R-:W-:-:S02]  /*2ed0*/  FSEL R147, R170, RZ, P0 ;  /* 0x000000ffaa937208 */ /* 0x000fc40000000000 */
[----:B------:R-:W-:Y:S02]  /*2ee0*/  @P2 PRMT R162, R162, 0x5410, R173 ;  /* 0x00005410a2a22816 */ /* 0x000fe400000000ad */
        /* <DEDUP_REMOVED lines=11> */
.L_x_4115:
[----:B------:R-:W-:Y:S02]  /*2fa0*/  MOV R183, UR20 ;  /* 0x0000001400b77c02 */ /* 0x000fe40008000f00 */
[----:B------:R-:W-:Y:S02]  /*2fb0*/  MOV R230, UR21 ;  /* 0x0000001500e67c02 */ /* 0x000fe40008000f00 */
[----:B------:R-:W-:-:S04]  /*2fc0*/  ISETP.NE.U32.AND P0, PT, R183, RZ, PT ;  /* 0x000000ffb700720c */ /* 0x000fc80003f05070 */
[----:B------:R-:W-:-:S13]  /*2fd0*/  ISETP.NE.AND.EX P0, PT, R230, RZ, PT, P0 ;  /* 0x000000ffe600720c */ /* 0x000fda0003f05300 */
[----:B------:R-:W-:Y:S05]  /*2fe0*/  @P0 BRA `(.L_x_4132) ;  /* 0x0000000400940947 */ /* 0x000fea0003800000 */
[----:B------:R-:W0:Y:S01]  /*2ff0*/  @P2 LDC R173, c[0x0][0x40c] ;  /* 0x00010300ffad2b82 */ /* 0x000e220000000800 */
[-CC-:B------:R-:W-:Y:S01]  /*3000*/  @P1 FFMA.FTZ R165, R3, R171.reuse, R168.reuse ;  /* 0x000000ab03a51223 */ /* 0x180fe200000100a8 */
[----:B------:R-:W-:Y:S01]  /*3010*/  MOV R164, R128 ;  /* 0x0000008000a47202 */ /* 0x000fe20000000f00 */
[--C-:B------:R-:W-:Y:S01]  /*3020*/  @P1 FFMA.FTZ R170, R184, R171, R168.reuse ;  /* 0x000000abb8aa1223 */ /* 0x100fe200000100a8 */
[----:B------:R-:W-:Y:S01]  /*3030*/  MOV R166, R129 ;  /* 0x0000008100a67202 */ /* 0x000fe20000000f00 */
[----:B------:R-:W-:Y:S01]  /*3040*/  @P1 FADD.FTZ R165, R186, -R165 ;  /* 0x800000a5baa51221 */ /* 0x000fe20000010000 */
[----:B------:R-:W-:Y:S01]  /*3050*/  @P1 FFMA.FTZ R175, R187, R171, R168 ;  /* 0x000000abbbaf1223 */ /* 0x000fe200000100a8 */
[----:B------:R-:W-:Y:S01]  /*3060*/  @P1 FADD.FTZ R170, R185, -R170 ;  /* 0x800000aab9aa1221 */ /* 0x000fe20000010000 */
[----:B------:R-:W1:Y:S01]  /*3070*/  @P2 LDC R179, c[0x0][0x40c] ;  /* 0x00010300ffb32b82 */ /* 0x000e620000000800 */
[----:B------:R-:W-:Y:S01]  /*3080*/  @P1 FFMA.FTZ R164, R181, R165, R128 ;  /* 0x000000a5b5a41223 */ /* 0x000fe20000010080 */
[-CC-:B------:R-:W-:Y:S01]  /*3090*/  @P1 FFMA.FTZ R165, R191, R171.reuse, R168.reuse ;  /* 0x000000abbfa51223 */ /* 0x180fe200000100a8 */
[----:B------:R-:W-:Y:S01]  /*30a0*/  @P1 FFMA.FTZ R166, R181, R170, R129 ;  /* 0x000000aab5a61223 */ /* 0x000fe20000010081 */
[----:B------:R-:W-:Y:S01]  /*30b0*/  MOV R172, R132 ;  /* 0x0000008400ac7202 */ /* 0x000fe20000000f00 */
[----:B------:R-:W-:Y:S01]  /*30c0*/  @P1 FFMA.FTZ R182, R188, R171, R168 ;  /* 0x000000abbcb61223 */ /* 0x000fe200000100a8 */
[----:B------:R-:W-:Y:S01]  /*30d0*/  @P1 FADD.FTZ R165, R192, -R165 ;  /* 0x800000a5c0a51221 */ /* 0x000fe20000010000 */
[----:B------:R-:W-:Y:S01]  /*30e0*/  @P1 FADD.FTZ R175, R190, -R175 ;  /* 0x800000afbeaf1221 */ /* 0x000fe20000010000 */
[----:B------:R-:W2:Y:S01]  /*30f0*/  @P2 LDC R174, c[0x0][0x40c] ;  /* 0x00010300ffae2b82 */ /* 0x000ea20000000800 */
[----:B------:R-:W-:Y:S01]  /*3100*/  @P1 FADD.FTZ R182, R189, -R182 ;  /* 0x800000b6bdb61221 */ /* 0x000fe20000010000 */
[C---:B------:R-:W-:Y:S01]  /*3110*/  @P1 FFMA.FTZ R172, R181.reuse, R165, R132 ;  /* 0x000000a5b5ac1223 */ /* 0x040fe20000010084 */
[----:B------:R-:W-:Y:S01]  /*3120*/  MOV R167, R130 ;  /* 0x0000008200a77202 */ /* 0x000fe20000000f00 */
[C---:B------:R-:W-:Y:S01]  /*3130*/  @P1 FFMA.FTZ R167, R181.reuse, R175, R130 ;  /* 0x000000afb5a71223 */ /* 0x040fe20000010082 */
[----:B------:R-:W-:Y:S01]  /*3140*/  MOV R175, R131 ;  /* 0x0000008300af7202 */ /* 0x000fe20000000f00 */
[----:B------:R-:W-:Y:S01]  /*3150*/  @P1 FFMA.FTZ R175, R181, R182, R131 ;  /* 0x000000b6b5af1223 */ /* 0x000fe20000010083 */
[----:B------:R-:W-:Y:S01]  /*3160*/  @P1 FFMA.FTZ R234, R194, R171, R168 ;  /* 0x000000abc2ea1223 */ /* 0x000fe200000100a8 */
[----:B------:R-:W3:Y:S01]  /*3170*/  @P2 LDC R232, c[0x0][0x40c] ;  /* 0x00010300ffe82b82 */ /* 0x000ee20000000800 */
[----:B0-----:R-:W-:Y:S01]  /*3180*/  @P2 FMUL.FTZ R165, R164, R173 ;  /* 0x000000ada4a52220 */ /* 0x001fe20000410000 */
[----:B------:R-:W-:Y:S01]  /*3190*/  @P2 SHF.L.U32 R182, R41, 0x10, RZ ;  /* 0x0000001029b62819 */ /* 0x000fe200000006ff */
[----:B------:R-:W-:Y:S01]  /*31a0*/  @P1 FADD.FTZ R234, R193, -R234 ;  /* 0x800000eac1ea1221 */ /* 0x000fe20000010000 */
[----:B------:R-:W-:-:S03]  /*31b0*/  MOV R170, R133 ;  /* 0x0000008500aa7202 */ /* 0x000fc60000000f00 */
[----:B------:R-:W-:Y:S01]  /*31c0*/  @P1 FFMA.FTZ R170, R181, R234, R133 ;  /* 0x000000eab5aa1223 */ /* 0x000fe20000010085 */
[----:B------:R-:W0:Y:S01]  /*31d0*/  @P2 LDC R235, c[0x0][0x40c] ;  /* 0x00010300ffeb2b82 */ /* 0x000e220000000800 */
[----:B-1----:R-:W-:Y:S01]  /*31e0*/  @P2 FMUL.FTZ R164, R166, R179 ;  /* 0x000000b3a6a42220 */ /* 0x002fe20000410000 */
[----:B------:R-:W-:Y:S02]  /*31f0*/  @P2 SHF.L.U32 R166, R40, 0x10, RZ ;  /* 0x0000001028a62819 */ /* 0x000fe400000006ff */
[----:B------:R-:W-:-:S03]  /*3200*/  @P2 SHF.L.U32 R179, R22, 0x10, RZ ;  /* 0x0000001016b32819 */ /* 0x000fc600000006ff */
[----:B------:R-:W-:Y:S01]  /*3210*/  @P2 FMUL.FTZ R173, R166, R165 ;  /* 0x000000a5a6ad2220 */ /* 0x000fe20000410000 */
[----:B------:R-:W1:Y:S01]  /*3220*/  @P2 LDC R233, c[0x0][0x40c] ;  /* 0x00010300ffe92b82 */ /* 0x000e620000000800 */
[----:B--2---:R-:W-:Y:S01]  /*3230*/  @P2 FMUL.FTZ R167, R167, R174 ;  /* 0x000000aea7a72220 */ /* 0x004fe20000410000 */
[----:B------:R-:W-:Y:S01]  /*3240*/  @P2 FMUL.FTZ R174, R179, R164 ;  /* 0x000000a4b3ae2220 */ /* 0x000fe20000410000 */
[----:B------:R-:W-:Y:S02]  /*3250*/  @P2 SHF.L.U32 R179, R23, 0x10, RZ ;  /* 0x0000001017b32819 */ /* 0x000fe400000006ff */
[----:B------:R-:W-:Y:S02]  /*3260*/  @P2 F2FP.BF16.F32.PACK_AB R173, RZ, R173 ;  /* 0x000000adffad223e */ /* 0x000fe400000010ff */
[----:B------:R-:W-:Y:S01]  /*3270*/  @P2 F2FP.BF16.F32.PACK_AB R174, RZ, R174 ;  /* 0x000000aeffae223e */ /* 0x000fe200000010ff */
[----:B------:R-:W2:Y:S01]  /*3280*/  @P2 LDC R237, c[0x0][0x40c] ;  /* 0x00010300ffed2b82 */ /* 0x000ea20000000800 */
[----:B---3--:R-:W-:Y:S01]  /*3290*/  @P2 FMUL.FTZ R166, R175, R232 ;  /* 0x000000e8afa62220 */ /* 0x008fe20000410000 */
[----:B------:R-:W-:Y:S01]  /*32a0*/  @P2 FMUL.FTZ R175, R182, R167 ;  /* 0x000000a7b6af2220 */ /* 0x000fe20000410000 */
[----:B------:R-:W-:Y:S01]  /*32b0*/  @P1 FFMA.FTZ R232, R197, R171, R168 ;  /* 0x000000abc5e81223 */ /* 0x000fe200000100a8 */
[----:B------:R-:W-:Y:S01]  /*32c0*/  @P2 PRMT R160, R173, 0x7610, R160 ;  /* 0x00007610ada02816 */ /* 0x000fe200000000a0 */
[----:B------:R-:W-:Y:S01]  /*32d0*/  @P2 FMUL.FTZ R179, R179, R166 ;  /* 0x000000a6b3b32220 */ /* 0x000fe20000410000 */
[----:B------:R-:W-:Y:S01]  /*32e0*/  IMAD.MOV.U32 R182, RZ, RZ, R134 ;  /* 0x000000ffffb67224 */ /* 0x000fe200078e0086 */
[----:B------:R-:W-:Y:S01]  /*32f0*/  @P2 F2FP.BF16.F32.PACK_AB R175, RZ, R175 ;  /* 0x000000afffaf223e */ /* 0x000fe200000010ff */
[----:B------:R-:W-:Y:S01]  /*3300*/  @P1 FADD.FTZ R232, R195, -R232 ;  /* 0x800000e8c3e81221 */ /* 0x000fe20000010000 */
[----:B------:R-:W-:Y:S01]  /*3310*/  @P2 PRMT R160, R160, 0x5410, R174 ;  /* 0x00005410a0a02816 */ /* 0x000fe200000000ae */
[----:B0-----:R-:W-:Y:S01]  /*3320*/  @P2 FMUL.FTZ R174, R170, R235 ;  /* 0x000000ebaaae2220 */ /* 0x001fe20000410000 */
[----:B-----5:R-:W-:Y:S01]  /*3330*/  @P2 PRMT R170, R156, 0x7632, R170 ;  /* 0x000076329caa2816 */ /* 0x020fe200000000aa */
[----:B------:R-:W-:Y:S01]  /*3340*/  @P1 FFMA.FTZ R182, R181, R232, R134 ;  /* 0x000000e8b5b61223 */ /* 0x000fe20000010086 */
[----:B------:R-:W-:-:S02]  /*3350*/  @P2 F2FP.BF16.F32.PACK_AB R179, RZ, R179 ;  /* 0x000000b3ffb3223e */ /* 0x000fc400000010ff */
[----:B------:R-:W-:Y:S01]  /*3360*/  @P2 PRMT R161, R175, 0x7610, R161 ;  /* 0x00007610afa12816 */ /* 0x000fe200000000a1 */
[----:B-1----:R-:W-:Y:S01]  /*3370*/  @P2 FMUL.FTZ R173, R172, R233 ;  /* 0x000000e9acad2220 */ /* 0x002fe20000410000 */
[----:B------:R-:W-:Y:S02]  /*3380*/  @P2 SHF.L.U32 R172, R42, 0x10, RZ ;  /* 0x000000102aac2819 */ /* 0x000fe400000006ff */
[----:B------:R-:W-:Y:S02]  /*3390*/  @P2 SHF.L.U32 R233, R156, 0x10, RZ ;  /* 0x000000109ce92819 */ /* 0x000fe400000006ff */
[----:B------:R-:W-:Y:S01]  /*33a0*/  @P2 SHF.L.U32 R170, R170, 0x10, RZ ;  /* 0x00000010aaaa2819 */ /* 0x000fe200000006ff */
[----:B------:R-:W-:Y:S01]  /*33b0*/  @P2 FMUL.FTZ R172, R172, R173 ;  /* 0x000000adacac2220 */ /* 0x000fe20000410000 */
[----:B------:R-:W-:Y:S01]  /*33c0*/  @P2 PRMT R161, R161, 0x5410, R179 ;  /* 0x00005410a1a12816 */ /* 0x000fe200000000b3 */
[----:B--2---:R-:W-:Y:S01]  /*33d0*/  @P2 FMUL.FTZ R179, R182, R237 ;  /* 0x000000edb6b32220 */ /* 0x004fe20000410000 */
[----:B------:R-:W-:Y:S01]  /*33e0*/  @P2 SHF.L.U32 R175, R24, 0x10, RZ ;  /* 0x0000001018af2819 */ /* 0x000fe200000006ff */
[----:B------:R-:W-:Y:S01]  /*33f0*/  @P2 FFMA.FTZ R104, R233, R165, R104 ;  /* 0x000000a5e9682223 */ /* 0x000fe20000010068 */
[----:B------:R-:W-:Y:S01]  /*3400*/  @P2 SHF.L.U32 R232, R43, 0x10, RZ ;  /* 0x000000102be82819 */ /* 0x000fe200000006ff */
[----:B------:R-:W-:Y:S01]  /*3410*/  @P2 FFMA.FTZ R105, R164, R170, R105 ;  /* 0x000000aaa4692223 */ /* 0x000fe20000010069 */
[----:B------:R-:W-:Y:S01]  /*3420*/  @P2 SHF.L.U32 R233, R157, 0x10, RZ ;  /* 0x000000109de92819 */ /* 0x000fe200000006ff */
[----:B------:R-:W-:Y:S01]  /*3430*/  @P2 FMUL.FTZ R175, R175, R174 ;  /* 0x000000aeafaf2220 */ /* 0x000fe20000410000 */
[----:B------:R-:W-:Y:S01]  /*3440*/  @P2 PRMT R165, R157, 0x7632, R165 ;  /* 0x000076329da52816 */ /* 0x000fe200000000a5 */
        /* <DEDUP_REMOVED lines=18> */
[----:B------:R-:W-:Y:S01]  /*3570*/  @P1 FFMA.FTZ R166, R196, R171, R168 ;  /* 0x000000abc4a61223 */ /* 0x000fe200000100a8 */
[----:B------:R-:W-:Y:S02]  /*3580*/  MOV R164, R135 ;  /* 0x0000008700a47202 */ /* 0x000fe40000000f00 */
        /* <DEDUP_REMOVED lines=11> */
.L_x_4132:
[----:B------:R-:W0:Y:S01]  /*3640*/  @P2 LDC R173, c[0x0][0x40c] ;  /* 0x00010300ffad2b82 */ /* 0x000e220000000800 */
[-CC-:B------:R-:W-:Y:S01]  /*3650*/  @P1 FFMA.FTZ R78, R196, R171.reuse, R168.reuse ;  /* 0x000000abc44e1223 */ /* 0x180fe200000100a8 */
[-CC-:B------:R-:W-:Y:S01]  /*3660*/  @P1 FFMA.FTZ R77, R3, R171.reuse, R168.reuse ;  /* 0x000000ab034d1223 */ /* 0x180fe200000100a8 */
[-CC-:B------:R-:W-:Y:S01]  /*3670*/  @P1 FFMA.FTZ R145, R187, R171.reuse, R168.reuse ;  /* 0x000000abbb911223 */ /* 0x180fe200000100a8 */
[----:B------:R-:W-:Y:S01]  /*3680*/  @P1 FFMA.FTZ R144, R184, R171, R168 ;  /* 0x000000abb8901223 */ /* 0x000fe200000100a8 */
[----:B------:R-:W-:Y:S01]  /*3690*/  @P1 FADD.FTZ R78, R199, -R78 ;  /* 0x8000004ec74e1221 */ /* 0x000fe20000010000 */
[----:B------:R-:W-:Y:S01]  /*36a0*/  @P1 FADD.FTZ R77, R186, -R77 ;  /* 0x8000004dba4d1221 */ /* 0x000fe20000010000 */
[----:B------:R-:W-:Y:S01]  /*36b0*/  @P1 FADD.FTZ R145, R190, -R145 ;  /* 0x80000091be911221 */ /* 0x000fe20000010000 */
[----:B------:R-:W1:Y:S01]  /*36c0*/  @P2 LDC R167, c[0x0][0x40c] ;  /* 0x00010300ffa72b82 */ /* 0x000e620000000800 */
[----:B------:R-:W-:Y:S01]  /*36d0*/  MOV R147, R135 ;  /* 0x0000008700937202 */ /* 0x000fe20000000f00 */
[----:B------:R-:W-:Y:S01]  /*36e0*/  @P1 FFMA.FTZ R146, R188, R171, R168 ;  /* 0x000000abbc921223 */ /* 0x000fe200000100a8 */
[----:B------:R-:W-:Y:S01]  /*36f0*/  @P1 FFMA.FTZ R147, R181, R78, R135 ;  /* 0x0000004eb5931223 */ /* 0x000fe20000010087 */
[----:B------:R-:W-:Y:S01]  /*3700*/  @P1 FADD.FTZ R144, R185, -R144 ;  /* 0x80000090b9901221 */ /* 0x000fe20000010000 */
[----:B------:R-:W-:Y:S01]  /*3710*/  MOV R76, R128 ;  /* 0x00000080004c7202 */ /* 0x000fe20000000f00 */
[C---:B------:R-:W-:Y:S01]  /*3720*/  @P1 FFMA.FTZ R76, R181.reuse, R77, R128 ;  /* 0x0000004db54c1223 */ /* 0x040fe20000010080 */
[----:B------:R-:W-:Y:S01]  /*3730*/  MOV R78, R130 ;  /* 0x00000082004e7202 */ /* 0x000fe20000000f00 */
[----:B------:R-:W2:Y:S01]  /*3740*/  @P2 LDC R172, c[0x0][0x40c] ;  /* 0x00010300ffac2b82 */ /* 0x000ea20000000800 */
[----:B------:R-:W-:Y:S01]  /*3750*/  @P1 FFMA.FTZ R78, R181, R145, R130 ;  /* 0x00000091b54e1223 */ /* 0x000fe20000010082 */
[----:B------:R-:W-:-:S02]  /*3760*/  IMAD.MOV.U32 R77, RZ, RZ, R129 ;  /* 0x000000ffff4d7224 */ /* 0x000fc400078e0081 */
[----:B------:R-:W-:Y:S01]  /*3770*/  @P1 FADD.FTZ R146, R189, -R146 ;  /* 0x80000092bd921221 */ /* 0x000fe20000010000 */
[----:B------:R-:W-:Y:S01]  /*3780*/  @P1 FFMA.FTZ R77, R181, R144, R129 ;  /* 0x00000090b54d1223 */ /* 0x000fe20000010081 */
[-CC-:B------:R-:W-:Y:S01]  /*3790*/  @P1 FFMA.FTZ R233, R191, R171.reuse, R168.reuse ;  /* 0x000000abbfe91223 */ /* 0x180fe200000100a8 */
[----:B------:R-:W-:Y:S01]  /*37a0*/  @P2 SHF.L.U32 R144, R41, 0x10, RZ ;  /* 0x0000001029902819 */ /* 0x000fe200000006ff */
[--C-:B------:R-:W-:Y:S01]  /*37b0*/  @P1 FFMA.FTZ R236, R197, R171, R168.reuse ;  /* 0x000000abc5ec1223 */ /* 0x100fe200000100a8 */
[----:B------:R-:W3:Y:S01]  /*37c0*/  @P2 LDC R170, c[0x0][0x40c] ;  /* 0x00010300ffaa2b82 */ /* 0x000ee20000000800 */
[----:B------:R-:W-:Y:S01]  /*37d0*/  MOV R79, R131 ;  /* 0x00000083004f7202 */ /* 0x000fe20000000f00 */
[----:B0-----:R-:W-:Y:S01]  /*37e0*/  @P2 FMUL.FTZ R173, R78, R173 ;  /* 0x000000ad4ead2220 */ /* 0x001fe20000410000 */
[----:B------:R-:W-:Y:S01]  /*37f0*/  @P1 FFMA.FTZ R79, R181, R146, R131 ;  /* 0x00000092b54f1223 */ /* 0x000fe20000010083 */
[----:B------:R-:W-:Y:S01]  /*3800*/  @P1 FADD.FTZ R233, R192, -R233 ;  /* 0x800000e9c0e91221 */ /* 0x000fe20000010000 */
[----:B------:R-:W-:Y:S01]  /*3810*/  @P2 SHF.L.U32 R174, R40, 0x10, RZ ;  /* 0x0000001028ae2819 */ /* 0x000fe200000006ff */
[----:B------:R-:W-:Y:S01]  /*3820*/  @P2 FMUL.FTZ R165, R144, R173 ;  /* 0x000000ad90a52220 */ /* 0x000fe20000410000 */
[----:B------:R-:W-:Y:S01]  /*3830*/  @P2 SHF.L.U32 R175, R23, 0x10, RZ ;  /* 0x0000001017af2819 */ /* 0x000fe200000006ff */
[----:B------:R-:W0:Y:S01]  /*3840*/  @P2 LDC R235, c[0x0][0x40c] ;  /* 0x00010300ffeb2b82 */ /* 0x000e220000000800 */
[----:B------:R-:W-:Y:S01]  /*3850*/  @P1 FFMA.FTZ R146, R194, R171, R168 ;  /* 0x000000abc2921223 */ /* 0x000fe200000100a8 */
[----:B-1----:R-:W-:Y:S01]  /*3860*/  @P2 FMUL.FTZ R167, R76, R167 ;  /* 0x000000a74ca72220 */ /* 0x002fe20000410000 */
[----:B------:R-:W-:-:S02]  /*3870*/  @P2 SHF.L.U32 R145, R22, 0x10, RZ ;  /* 0x0000001016912819 */ /* 0x000fc400000006ff */
[----:B------:R-:W-:Y:S01]  /*3880*/  MOV R144, R132 ;  /* 0x0000008400907202 */ /* 0x000fe20000000f00 */
[----:B------:R-:W-:Y:S01]  /*3890*/  @P1 FFMA.FTZ R144, R181, R233, R132 ;  /* 0x000000e9b5901223 */ /* 0x000fe20000010084 */
[----:B------:R-:W-:Y:S01]  /*38a0*/  @P1 FADD.FTZ R233, R195, -R236 ;  /* 0x800000ecc3e91221 */ /* 0x000fe20000010000 */
[----:B------:R-:W1:Y:S01]  /*38b0*/  @P2 LDC R234, c[0x0][0x40c] ;  /* 0x00010300ffea2b82 */ /* 0x000e620000000800 */
[----:B--2---:R-:W-:Y:S01]  /*38c0*/  @P2 FMUL.FTZ R172, R79, R172 ;  /* 0x000000ac4fac2220 */ /* 0x004fe20000410000 */
[----:B------:R-:W-:Y:S01]  /*38d0*/  @P1 FADD.FTZ R182, R193, -R146 ;  /* 0x80000092c1b61221 */ /* 0x000fe20000010000 */
[----:B------:R-:W-:Y:S01]  /*38e0*/  @P2 FMUL.FTZ R174, R174, R167 ;  /* 0x000000a7aeae2220 */ /* 0x000fe20000410000 */
[----:B------:R-:W-:Y:S01]  /*38f0*/  @P2 SHF.L.U32 R232, R42, 0x10, RZ ;  /* 0x000000102ae82819 */ /* 0x000fe200000006ff */
[----:B------:R-:W-:Y:S01]  /*3900*/  @P2 FMUL.FTZ R166, R175, R172 ;  /* 0x000000acafa62220 */ /* 0x000fe20000410000 */
[----:B------:R-:W-:Y:S01]  /*3910*/  MOV R146, R134 ;  /* 0x0000008600927202 */ /* 0x000fe20000000f00 */
[----:B------:R-:W-:Y:S01]  /*3920*/  @P1 FFMA.FTZ R146, R181, R233, R134 ;  /* 0x000000e9b5921223 */ /* 0x000fe20000010086 */
[----:B------:R-:W2:Y:S01]  /*3930*/  @P2 LDC R179, c[0x0][0x40c] ;  /* 0x00010300ffb32b82 */ /* 0x000ea20000000800 */
[----:B---3--:R-:W-:Y:S01]  /*3940*/  @P2 FMUL.FTZ R170, R77, R170 ;  /* 0x000000aa4daa2220 */ /* 0x008fe20000410000 */
[----:B------:R-:W-:-:S02]  /*3950*/  @P2 F2FP.BF16.F32.PACK_AB R174, RZ, R174 ;  /* 0x000000aeffae223e */ /* 0x000fc400000010ff */
[----:B-----5:R-:W-:Y:S01]  /*3960*/  @P2 SHF.L.U32 R233, R156, 0x10, RZ ;  /* 0x000000109ce92819 */ /* 0x020fe200000006ff */
[----:B------:R-:W-:Y:S01]  /*3970*/  @P2 FMUL.FTZ R164, R145, R170 ;  /* 0x000000aa91a42220 */ /* 0x000fe20000410000 */
[----:B------:R-:W-:Y:S01]  /*3980*/  MOV R145, R133 ;  /* 0x0000008500917202 */ /* 0x000fe20000000f00 */
[----:B------:R-:W-:Y:S01]  /*3990*/  @P1 FFMA.FTZ R145, R181, R182, R133 ;  /* 0x000000b6b5911223 */ /* 0x000fe20000010085 */
[----:B------:R-:W3:Y:S01]  /*39a0*/  @P2 LDC R236, c[0x0][0x40c] ;  /* 0x00010300ffec2b82 */ /* 0x000ee20000000800 */
[----:B0-----:R-:W-:Y:S01]  /*39b0*/  @P2 FMUL.FTZ R175, R144, R235 ;  /* 0x000000eb90af2220 */ /* 0x001fe20000410000 */
[----:B------:R-:W-:Y:S01]  /*39c0*/  @P2 SHF.L.U32 R235, R24, 0x10, RZ ;  /* 0x0000001018eb2819 */ /* 0x000fe200000006ff */
[----:B------:R-:W-:Y:S01]  /*39d0*/  @P2 FFMA.FTZ R104, R233, R167, R104 ;  /* 0x000000a7e9682223 */ /* 0x000fe20000010068 */
[----:B------:R-:W-:Y:S01]  /*39e0*/  @P2 PRMT R160, R174, 0x7610, R160 ;  /* 0x00007610aea02816 */ /* 0x000fe200000000a0 */
[----:B------:R-:W-:Y:S01]  /*39f0*/  @P2 FMUL.FTZ R232, R232, R175 ;  /* 0x000000afe8e82220 */ /* 0x000fe20000410000 */
[----:B------:R-:W-:Y:S01]  /*3a00*/  @P2 PRMT R167, R156, 0x7632, R167 ;  /* 0x000076329ca72816 */ /* 0x000fe200000000a7 */
[----:B-1----:R-:W-:Y:S01]  /*3a10*/  @P2 FMUL.FTZ R182, R145, R234 ;  /* 0x000000ea91b62220 */ /* 0x002fe20000410000 */
[----:B------:R-:W-:-:S02]  /*3a20*/  @P2 SHF.L.U32 R234, R43, 0x10, RZ ;  /* 0x000000102bea2819 */ /* 0x000fc400000006ff */
[----:B------:R-:W-:Y:S01]  /*3a30*/  @P2 F2FP.BF16.F32.PACK_AB R174, RZ, R232 ;  /* 0x000000e8ffae223e */ /* 0x000fe200000010ff */
[----:B------:R-:W-:Y:S01]  /*3a40*/  @P2 FMUL.FTZ R232, R235, R182 ;  /* 0x000000b6ebe82220 */ /* 0x000fe20000410000 */
[----:B------:R-:W-:Y:S02]  /*3a50*/  @P2 SHF.L.U32 R235, R157, 0x10, RZ ;  /* 0x000000109deb2819 */ /* 0x000fe400000006ff */
[----:B------:R-:W-:Y:S01]  /*3a60*/  @P2 SHF.L.U32 R167, R167, 0x10, RZ ;  /* 0x00000010a7a72819 */ /* 0x000fe200000006ff */
[----:B--2---:R-:W-:Y:S01]  /*3a70*/  @P2 FMUL.FTZ R179, R146, R179 ;  /* 0x000000b392b32220 */ /* 0x004fe20000410000 */
[----:B------:R-:W-:Y:S01]  /*3a80*/  @P2 F2FP.BF16.F32.PACK_AB R233, RZ, R232 ;  /* 0x000000e8ffe9223e */ /* 0x000fe200000010ff */
[----:B------:R-:W-:Y:S01]  /*3a90*/  @P2 FFMA.FTZ R106, R235, R173, R106 ;  /* 0x000000adeb6a2223 */ /* 0x000fe2000001006a */
[----:B------:R-:W-:Y:S01]  /*3aa0*/  @P2 PRMT R232, R157, 0x7632, R232 ;  /* 0x000076329de82816 */ /* 0x000fe200000000e8 */
[----:B------:R-:W-:Y:S01]  /*3ab0*/  @P2 FFMA.FTZ R105, R170, R167, R105 ;  /* 0x000000a7aa692223 */ /* 0x000fe20000010069 */
[----:B------:R-:W-:Y:S01]  /*3ac0*/  @P2 SHF.L.U32 R173, R25, 0x10, RZ ;  /* 0x0000001019ad2819 */ /* 0x000fe200000006ff */
[----:B------:R-:W-:Y:S01]  /*3ad0*/  @P2 FMUL.FTZ R234, R234, R179 ;  /* 0x000000b3eaea2220 */ /* 0x000fe20000410000 */
[----:B------:R-:W-:Y:S01]  /*3ae0*/  @P2 SHF.L.U32 R232, R232, 0x10, RZ ;  /* 0x00000010e8e82819 */ /* 0x000fe200000006ff */
[----:B---3--:R-:W-:Y:S01]  /*3af0*/  @P2 FMUL.FTZ R170, R147, R236 ;  /* 0x000000ec93aa2220 */ /* 0x008fe20000410000 */
[C---:B------:R-:W-:Y:S01]  /*3b00*/  @P2 PRMT R167, R158.reuse, 0x7632, R167 ;  /* 0x000076329ea72816 */ /* 0x040fe200000000a7 */
[----:B------:R-:W-:Y:S01]  /*3b10*/  @P2 IMAD.U32 R235, R158, 0x10000, RZ ;  /* 0x000100009eeb2824 */ /* 0x000fe200078e00ff */
[----:B------:R-:W-:Y:S01]  /*3b20*/  @P2 F2FP.BF16.F32.PACK_AB R165, RZ, R165 ;  /* 0x000000a5ffa5223e */ /* 0x000fe200000010ff */
[----:B------:R-:W-:Y:S01]  /*3b30*/  @P2 FFMA.FTZ R107, R172, R232, R107 ;  /* 0x000000e8ac6b2223 */ /* 0x000fe2000001006b */
[----:B------:R-:W-:Y:S01]  /*3b40*/  @P2 PRMT R172, R159, 0x7632, R172 ;  /* 0x000076329fac2816 */ /* 0x000fe200000000ac */
[----:B------:R-:W-:Y:S01]  /*3b50*/  @P2 FMUL.FTZ R173, R173, R170 ;  /* 0x000000aaadad2220 */ /* 0x000fe20000410000 */
[----:B------:R-:W-:Y:S01]  /*3b60*/  @P2 F2FP.BF16.F32.PACK_AB R234, RZ, R234 ;  /* 0x000000eaffea223e */ /* 0x000fe200000010ff */
[----:B------:R-:W-:Y:S01]  /*3b70*/  @P2 FFMA.FTZ R108, R235, R175, R108 ;  /* 0x000000afeb6c2223 */ /* 0x000fe2000001006c */
[----:B------:R-:W-:-:S02]  /*3b80*/  @P2 SHF.L.U32 R167, R167, 0x10, RZ ;  /* 0x00000010a7a72819 */ /* 0x000fc400000006ff */
[----:B------:R-:W-:Y:S02]  /*3b90*/  @P2 SHF.L.U32 R237, R159, 0x10, RZ ;  /* 0x000000109fed2819 */ /* 0x000fe400000006ff */
[----:B------:R-:W-:Y:S01]  /*3ba0*/  @P2 SHF.L.U32 R172, R172, 0x10, RZ ;  /* 0x00000010acac2819 */ /* 0x000fe200000006ff */
[----:B------:R-:W-:Y:S01]  /*3bb0*/  @P2 FFMA.FTZ R109, R182, R167, R109 ;  /* 0x000000a7b66d2223 */ /* 0x000fe2000001006d */
[----:B------:R-:W-:Y:S01]  /*3bc0*/  @P2 F2FP.BF16.F32.PACK_AB R164, RZ, R164 ;  /* 0x000000a4ffa4223e */ /* 0x000fe200000010ff */
[----:B------:R-:W-:Y:S01]  /*3bd0*/  @P2 FFMA.FTZ R110, R237, R179, R110 ;  /* 0x000000b3ed6e2223 */ /* 0x000fe2000001006e */
[----:B------:R-:W-:Y:S01]  /*3be0*/  @P2 F2FP.BF16.F32.PACK_AB R166, RZ, R166 ;  /* 0x000000a6ffa6223e */ /* 0x000fe200000010ff */
[----:B------:R-:W-:Y:S01]  /*3bf0*/  @P2 FFMA.FTZ R111, R170, R172, R111 ;  /* 0x000000acaa6f2223 */ /* 0x000fe2000001006f */
[----:B------:R-:W-:Y:S02]  /*3c00*/  @P2 F2FP.BF16.F32.PACK_AB R173, RZ, R173 ;  /* 0x000000adffad223e */ /* 0x000fe400000010ff */
[----:B------:R-:W-:-:S02]  /*3c10*/  @P2 PRMT R161, R165, 0x7610, R161 ;  /* 0x00007610a5a12816 */ /* 0x000fc400000000a1 */
[----:B------:R-:W-:Y:S02]  /*3c20*/  @P2 PRMT R162, R174, 0x7610, R162 ;  /* 0x00007610aea22816 */ /* 0x000fe400000000a2 */
[----:B------:R-:W-:Y:S02]  /*3c30*/  @P2 PRMT R163, R234, 0x7610, R163 ;  /* 0x00007610eaa32816 */ /* 0x000fe400000000a3 */
[----:B------:R-:W-:Y:S02]  /*3c40*/  @P2 PRMT R160, R160, 0x5410, R164 ;  /* 0x00005410a0a02816 */ /* 0x000fe400000000a4 */
[----:B------:R-:W-:Y:S02]  /*3c50*/  @P2 PRMT R161, R161, 0x5410, R166 ;  /* 0x00005410a1a12816 */ /* 0x000fe400000000a6 */
[----:B------:R-:W-:Y:S02]  /*3c60*/  @P2 PRMT R162, R162, 0x5410, R233 ;  /* 0x00005410a2a22816 */ /* 0x000fe400000000e9 */
[----:B------:R-:W-:-:S07]  /*3c70*/  @P2 PRMT R163, R163, 0x5410, R173 ;  /* 0x00005410a3a32816 */ /* 0x000fce00000000ad */
.L_x_4131:
[----:B------:R-:W-:Y:S05]  /*3c80*/  BSYNC.RECONVERGENT B1 ;  /* 0x0000000000017941 */ /* 0x000fea0003800200 */
.L_x_4114:
        /* <DEDUP_REMOVED lines=9> */
[----:B------:R0:W-:Y:S04]  /*3d20*/  @P0 STG.E.128 desc[UR6][R166.64+0x10], R144 ;  /* 0x00001090a6000986 */ /* 0x0001e8000c101d06 */
[----:B------:R0:W-:Y:S02]  /*3d30*/  @P2 STG.E.128 desc[UR6][R164.64], R160 ;  /* 0x000000a0a4002986 */ /* 0x0001e4000c101d06 */
.L_x_4111:
[----:B------:R-:W-:Y:S05]  /*3d40*/  BSYNC.RECONVERGENT B0 ;  /* 0x0000000000007941 */ /* 0x000fea0003800200 */
.L_x_4110:
        /* <DEDUP_REMOVED lines=8> */
.L_x_4136:
[----:B------:R-:W-:Y:S05]  /*3dd0*/  BSYNC.RECONVERGENT B1 ;  /* 0x0000000000017941 */ /* 0x000fea0003800200 */
.L_x_4135:
        /* <DEDUP_REMOVED lines=8> */
[----:B0-----:R-:W0:Y:S01]  /*3e60*/  @P2 LDC R167, c[0x0][0x40c] ;  /* 0x00010300ffa72b82 */ /* 0x001e220000000800 */
[-CC-:B------:R-:W-:Y:S01]  /*3e70*/  @P1 FFMA.FTZ R77, R201, R171.reuse, R168.reuse ;  /* 0x000000abc94d1223 */ /* 0x180fe200000100a8 */
[-CC-:B------:R-:W-:Y:S01]  /*3e80*/  @P1 FFMA.FTZ R146, R198, R171.reuse, R168.reuse ;  /* 0x000000abc6921223 */ /* 0x180fe200000100a8 */
[----:B------:R-:W-:Y:S01]  /*3e90*/  MOV R76, R136 ;  /* 0x00000088004c7202 */ /* 0x000fe20000000f00 */
[-CC-:B------:R-:W-:Y:S01]  /*3ea0*/  @P1 FFMA.FTZ R79, R205, R171.reuse, R168.reuse ;  /* 0x000000abcd4f1223 */ /* 0x180fe200000100a8 */
[----:B------:R-:W-:Y:S01]  /*3eb0*/  @P1 FADD.FTZ R77, R200, -R77 ;  /* 0x8000004dc84d1221 */ /* 0x000fe20000010000 */
[----:B------:R-:W-:Y:S01]  /*3ec0*/  @P1 FFMA.FTZ R164, R212, R171, R168 ;  /* 0x000000abd4a41223 */ /* 0x000fe200000100a8 */
[----:B------:R-:W-:Y:S01]  /*3ed0*/  @P1 FADD.FTZ R146, R203, -R146 ;  /* 0x80000092cb921221 */ /* 0x000fe20000010000 */
[----:B------:R-:W1:Y:S01]  /*3ee0*/  @P2 LDC R166, c[0x0][0x40c] ;  /* 0x00010300ffa62b82 */ /* 0x000e620000000800 */
[----:B------:R-:W-:Y:S01]  /*3ef0*/  @P1 FFMA.FTZ R76, R181, R77, R136 ;  /* 0x0000004db54c1223 */ /* 0x000fe20000010088 */
[----:B------:R-:W-:Y:S01]  /*3f00*/  @P2 SHF.L.U32 R144, R48, 0x10, RZ ;  /* 0x0000001030902819 */ /* 0x000fe200000006ff */
[----:B------:R-:W-:Y:S01]  /*3f10*/  @P1 FADD.FTZ R79, R204, -R79 ;  /* 0x8000004fcc4f1221 */ /* 0x000fe20000010000 */
[----:B------:R-:W-:Y:S01]  /*3f20*/  MOV R77, R137 ;  /* 0x00000089004d7202 */ /* 0x000fe20000000f00 */
[----:B------:R-:W-:Y:S01]  /*3f30*/  @P1 FADD.FTZ R164, R215, -R164 ;  /* 0x800000a4d7a41221 */ /* 0x000fe20000010000 */
[C---:B------:R-:W-:Y:S01]  /*3f40*/  @P1 FFMA.FTZ R77, R181.reuse, R146, R137 ;  /* 0x00000092b54d1223 */ /* 0x040fe20000010089 */
[----:B------:R-:W-:Y:S01]  /*3f50*/  MOV R78, R138 ;  /* 0x0000008a004e7202 */ /* 0x000fe20000000f00 */
[----:B------:R-:W2:Y:S01]  /*3f60*/  @P2 LDC R165, c[0x0][0x40c] ;  /* 0x00010300ffa52b82 */ /* 0x000ea20000000800 */
[----:B------:R-:W-:Y:S01]  /*3f70*/  MOV R147, R143 ;  /* 0x0000008f00937202 */ /* 0x000fe20000000f00 */
[C---:B------:R-:W-:Y:S01]  /*3f80*/  @P1 FFMA.FTZ R78, R181.reuse, R79, R138 ;  /* 0x0000004fb54e1223 */ /* 0x040fe2000001008a */
[----:B------:R-:W-:Y:S01]  /*3f90*/  @P1 FFMA.FTZ R147, R181, R164, R143 ;  /* 0x000000a4b5931223 */ /* 0x000fe2000001008f */
[----:B------:R-:W-:Y:S01]  /*3fa0*/  @P2 SHF.L.U32 R79, R14, 0x10, RZ ;  /* 0x000000100e4f2819 */ /* 0x000fe200000006ff */
[-CC-:B------:R-:W-:Y:S01]  /*3fb0*/  @P1 FFMA.FTZ R179, R209, R171.reuse, R168.reuse ;  /* 0x000000abd1b31223 */ /* 0x180fe200000100a8 */
[----:B------:R-:W-:Y:S01]  /*3fc0*/  @P2 SHF.L.U32 R146, R49, 0x10, RZ ;  /* 0x0000001031922819 */ /* 0x000fe200000006ff */
[--C-:B------:R-:W-:Y:S01]  /*3fd0*/  @P1 FFMA.FTZ R174, R208, R171, R168.reuse ;  /* 0x000000abd0ae1223 */ /* 0x100fe200000100a8 */
[----:B------:R-:W3:Y:S01]  /*3fe0*/  @P2 LDC R233, c[0x0][0x40c] ;  /* 0x00010300ffe92b82 */ /* 0x000ee20000000800 */
[----:B0-----:R-:W-:Y:S01]  /*3ff0*/  @P2 FMUL.FTZ R167, R76, R167 ;  /* 0x000000a74ca72220 */ /* 0x001fe20000410000 */
[----:B------:R-:W-:Y:S01]  /*4000*/  @P1 FADD.FTZ R179, R206, -R179 ;  /* 0x800000b3ceb31221 */ /* 0x000fe20000010000 */
[----:B------:R-:W-:Y:S01]  /*4010*/  @P2 SHF.L.U32 R175, R15, 0x10, RZ ;  /* 0x000000100faf2819 */ /* 0x000fe200000006ff */
[----:B------:R-:W-:Y:S01]  /*4020*/  @P1 FFMA.FTZ R183, R213, R171, R168 ;  /* 0x000000abd5b71223 */ /* 0x000fe200000100a8 */
[----:B------:R-:W-:Y:S01]  /*4030*/  @P2 FMUL.FTZ R144, R167, R144 ;  /* 0x00000090a7902220 */ /* 0x000fe20000410000 */
[----:B------:R-:W-:Y:S01]  /*4040*/  @P1 FADD.FTZ R174, R211, -R174 ;  /* 0x800000aed3ae1221 */ /* 0x000fe20000010000 */
[----:B------:R-:W-:Y:S01]  /*4050*/  MOV R145, R141 ;  /* 0x0000008d00917202 */ /* 0x000fe20000000f00 */
[----:B------:R-:W0:Y:S01]  /*4060*/  @P2 LDC R182, c[0x0][0x40c] ;  /* 0x00010300ffb62b82 */ /* 0x000e220000000800 */
[----:B-1----:R-:W-:Y:S01]  /*4070*/  @P2 FMUL.FTZ R164, R77, R166 ;  /* 0x000000a64da42220 */ /* 0x002fe20000410000 */
[----:B------:R-:W-:Y:S01]  /*4080*/  @P2 F2FP.BF16.F32.PACK_AB R170, RZ, R144 ;  /* 0x00000090ffaa223e */ /* 0x000fe200000010ff */
[----:B------:R-:W-:Y:S01]  /*4090*/  @P1 FFMA.FTZ R166, R202, R171, R168 ;  /* 0x000000abcaa61223 */ /* 0x000fe200000100a8 */
[----:B------:R-:W-:Y:S01]  /*40a0*/  @P1 FADD.FTZ R183, R210, -R183 ;  /* 0x800000b7d2b71221 */ /* 0x000fe20000010000 */
[----:B------:R-:W-:Y:S01]  /*40b0*/  @P2 FMUL.FTZ R144, R164, R79 ;  /* 0x0000004fa4902220 */ /* 0x000fe20000410000 */
[----:B------:R-:W-:Y:S01]  /*40c0*/  MOV R79, R139 ;  /* 0x0000008b004f7202 */ /* 0x000fe20000000f00 */
[----:B------:R-:W-:Y:S01]  /*40d0*/  @P1 FADD.FTZ R166, R207, -R166 ;  /* 0x800000a6cfa61221 */ /* 0x000fe20000010000 */
[----:B------:R-:W1:Y:S01]  /*40e0*/  @P2 LDC R230, c[0x0][0x40c] ;  /* 0x00010300ffe62b82 */ /* 0x000e620000000800 */
[----:B--2---:R-:W-:Y:S01]  /*40f0*/  @P2 FMUL.FTZ R165, R78, R165 ;  /* 0x000000a54ea52220 */ /* 0x004fe20000410000 */
[----:B------:R-:W-:Y:S01]  /*4100*/  @P2 F2FP.BF16.F32.PACK_AB R172, RZ, R144 ;  /* 0x00000090ffac223e */ /* 0x000fe200000010ff */
[C---:B------:R-:W-:Y:S01]  /*4110*/  @P1 FFMA.FTZ R79, R181.reuse, R166, R139 ;  /* 0x000000a6b54f1223 */ /* 0x040fe2000001008b */
[----:B------:R-:W-:Y:S01]  /*4120*/  MOV R144, R140 ;  /* 0x0000008c00907202 */ /* 0x000fe20000000f00 */
[----:B------:R-:W-:Y:S01]  /*4130*/  @P1 FFMA.FTZ R144, R181, R179, R140 ;  /* 0x000000b3b5901223 */ /* 0x000fe2000001008c */
[----:B------:R-:W-:Y:S01]  /*4140*/  @P2 PRMT R160, R170, 0x7610, R160 ;  /* 0x00007610aaa02816 */ /* 0x000fe200000000a0 */
[----:B------:R-:W-:Y:S01]  /*4150*/  @P2 FMUL.FTZ R146, R165, R146 ;  /* 0x00000092a5922220 */ /* 0x000fe20000410000 */
[----:B------:R-:W2:Y:S01]  /*4160*/  @P2 LDC R235, c[0x0][0x40c] ;  /* 0x00010300ffeb2b82 */ /* 0x000ea20000000800 */
[----:B------:R-:W-:Y:S01]  /*4170*/  @P2 SHF.L.U32 R170, R50, 0x10, RZ ;  /* 0x0000001032aa2819 */ /* 0x000fe200000006ff */
[----:B---3--:R-:W-:Y:S01]  /*4180*/  @P2 FMUL.FTZ R179, R144, R233 ;  /* 0x000000e990b32220 */ /* 0x008fe20000410000 */
[----:B------:R-:W-:Y:S01]  /*4190*/  @P2 PRMT R160, R160, 0x5410, R172 ;  /* 0x00005410a0a02816 */ /* 0x000fe200000000ac */
[----:B------:R-:W-:Y:S01]  /*41a0*/  @P1 FFMA.FTZ R145, R181, R174, R141 ;  /* 0x000000aeb5911223 */ /* 0x000fe2000001008d */
[----:B------:R-:W-:Y:S01]  /*41b0*/  @P2 F2FP.BF16.F32.PACK_AB R173, RZ, R146 ;  /* 0x00000092ffad223e */ /* 0x000fe200000010ff */
[----:B------:R-:W-:Y:S01]  /*41c0*/  @P2 FMUL.FTZ R170, R179, R170 ;  /* 0x000000aab3aa2220 */ /* 0x000fe20000410000 */
[----:B------:R-:W-:-:S02]  /*41d0*/  IMAD.MOV.U32 R146, RZ, RZ, R142 ;  /* 0x000000ffff927224 */ /* 0x000fc400078e008e */
[----:B0-----:R-:W-:Y:S01]  /*41e0*/  @P2 FMUL.FTZ R166, R79, R182 ;  /* 0x000000b64fa62220 */ /* 0x001fe20000410000 */
[----:B------:R-:W-:Y:S01]  /*41f0*/  @P2 PRMT R161, R173, 0x7610, R161 ;  /* 0x00007610ada12816 */ /* 0x000fe200000000a1 */
[----:B------:R-:W-:Y:S01]  /*4200*/  @P1 FFMA.FTZ R146, R181, R183, R142 ;  /* 0x000000b7b5921223 */ /* 0x000fe2000001008e */
[----:B------:R-:W-:Y:S01]  /*4210*/  @P2 F2FP.BF16.F32.PACK_AB R172, RZ, R170 ;  /* 0x000000aaffac223e */ /* 0x000fe200000010ff */
[----:B------:R-:W-:Y:S01]  /*4220*/  @P2 FMUL.FTZ R175, R166, R175 ;  /* 0x000000afa6af2220 */ /* 0x000fe20000410000 */
[C---:B-----5:R-:W-:Y:S02]  /*4230*/  @P2 PRMT R170, R156.reuse, 0x7632, R170 ;  /* 0x000076329caa2816 */ /* 0x060fe400000000aa */
[----:B------:R-:W-:Y:S01]  /*4240*/  @P2 SHF.L.U32 R183, R156, 0x10, RZ ;  /* 0x000000109cb72819 */ /* 0x000fe200000006ff */
[----:B-1----:R-:W-:Y:S01]  /*4250*/  @P2 FMUL.FTZ R174, R145, R230 ;  /* 0x000000e691ae2220 */ /* 0x002fe20000410000 */
[----:B------:R-:W-:Y:S02]  /*4260*/  @P2 F2FP.BF16.F32.PACK_AB R175, RZ, R175 ;  /* 0x000000afffaf223e */ /* 0x000fe400000010ff */
[----:B------:R-:W-:Y:S01]  /*4270*/  @P2 SHF.L.U32 R170, R170, 0x10, RZ ;  /* 0x00000010aaaa2819 */ /* 0x000fe200000006ff */
[----:B------:R-:W-:Y:S01]  /*4280*/  @P2 FFMA.FTZ R112, R183, R167, R112 ;  /* 0x000000a7b7702223 */ /* 0x000fe20000010070 */
[----:B------:R-:W-:-:S02]  /*4290*/  @P2 PRMT R161, R161, 0x5410, R175 ;  /* 0x00005410a1a12816 */ /* 0x000fc400000000af */
[----:B------:R-:W-:Y:S01]  /*42a0*/  @P2 SHF.L.U32 R173, R16, 0x10, RZ ;  /* 0x0000001010ad2819 */ /* 0x000fe200000006ff */
[----:B--2---:R-:W-:Y:S01]  /*42b0*/  @P2 FMUL.FTZ R175, R146, R235 ;  /* 0x000000eb92af2220 */ /* 0x004fe20000410000 */
[----:B------:R-:W-:Y:S01]  /*42c0*/  @P2 SHF.L.U32 R182, R51, 0x10, RZ ;  /* 0x0000001033b62819 */ /* 0x000fe200000006ff */
[----:B------:R-:W-:Y:S01]  /*42d0*/  @P2 FFMA.FTZ R113, R164, R170, R113 ;  /* 0x000000aaa4712223 */ /* 0x000fe20000010071 */
[----:B------:R-:W-:Y:S01]  /*42e0*/  @P2 PRMT R167, R157, 0x7632, R167 ;  /* 0x000076329da72816 */ /* 0x000fe200000000a7 */
[----:B------:R-:W-:Y:S01]  /*42f0*/  @P2 FMUL.FTZ R173, R174, R173 ;  /* 0x000000adaead2220 */ /* 0x000fe20000410000 */
[----:B------:R-:W-:Y:S01]  /*4300*/  @P2 PRMT R164, R158, 0x7632, R164 ;  /* 0x000076329ea42816 */ /* 0x000fe200000000a4 */
[----:B------:R-:W-:Y:S01]  /*4310*/  @P2 FMUL.FTZ R182, R175, R182 ;  /* 0x000000b6afb62220 */ /* 0x000fe20000410000 */
[----:B------:R-:W-:Y:S02]  /*4320*/  @P2 SHF.L.U32 R183, R157, 0x10, RZ ;  /* 0x000000109db72819 */ /* 0x000fe400000006ff */
[----:B------:R-:W-:-:S02]  /*4330*/  @P2 SHF.L.U32 R167, R167, 0x10, RZ ;  /* 0x00000010a7a72819 */ /* 0x000fc400000006ff */
[----:B------:R-:W-:Y:S01]  /*4340*/  @P2 SHF.L.U32 R233, R158, 0x10, RZ ;  /* 0x000000109ee92819 */ /* 0x000fe200000006ff */
[----:B------:R-:W-:Y:S01]  /*4350*/  @P2 FFMA.FTZ R114, R183, R165, R114 ;  /* 0x000000a5b7722223 */ /* 0x000fe20000010072 */
[----:B------:R-:W-:Y:S01]  /*4360*/  @P2 SHF.L.U32 R164, R164, 0x10, RZ ;  /* 0x00000010a4a42819 */ /* 0x000fe200000006ff */
[----:B------:R-:W-:Y:S01]  /*4370*/  @P2 FFMA.FTZ R115, R166, R167, R115 ;  /* 0x000000a7a6732223 */ /* 0x000fe20000010073 */
[----:B------:R-:W-:Y:S01]  /*4380*/  @P2 SHF.L.U32 R235, R159, 0x10, RZ ;  /* 0x000000109feb2819 */ /* 0x000fe200000006ff */
[----:B------:R-:W-:Y:S01]  /*4390*/  @P2 FFMA.FTZ R116, R233, R179, R116 ;  /* 0x000000b3e9742223 */ /* 0x000fe20000010074 */
[----:B------:R-:W-:Y:S01]  /*43a0*/  @P2 PRMT R162, R172, 0x7610, R162 ;  /* 0x00007610aca22816 */ /* 0x000fe200000000a2 */
[----:B------:R-:W-:Y:S01]  /*43b0*/  @P2 FFMA.FTZ R117, R174, R164, R117 ;  /* 0x000000a4ae752223 */ /* 0x000fe20000010075 */
[----:B------:R-:W-:Y:S01]  /*43c0*/  @P2 F2FP.BF16.F32.PACK_AB R173, RZ, R173 ;  /* 0x000000adffad223e */ /* 0x000fe200000010ff */
[----:B------:R-:W-:Y:S01]  /*43d0*/  @P2 FFMA.FTZ R118, R235, R175, R118 ;  /* 0x000000afeb762223 */ /* 0x000fe20000010076 */
[----:B------:R-:W-:-:S02]  /*43e0*/  @P2 F2FP.BF16.F32.PACK_AB R182, RZ, R182 ;  /* 0x000000b6ffb6223e */ /* 0x000fc400000010ff */
        /* <DEDUP_REMOVED lines=12> */
.L_x_4139:
[----:B------:R-:W1:Y:S01]  /*44b0*/  @P2 LDC R175, c[0x0][0x40c] ;  /* 0x00010300ffaf2b82 */ /* 0x000e620000000800 */
[-CC-:B0-----:R-:W-:Y:S01]  /*44c0*/  @P1 FFMA.FTZ R165, R201, R171.reuse, R168.reuse ;  /* 0x000000abc9a51223 */ /* 0x181fe200000100a8 */
[-CC-:B------:R-:W-:Y:S01]  /*44d0*/  @P1 FFMA.FTZ R183, R209, R171.reuse, R168.reuse ;  /* 0x000000abd1b71223 */ /* 0x180fe200000100a8 */
[----:B------:R-:W-:Y:S01]  /*44e0*/  MOV R164, R136 ;  /* 0x0000008800a47202 */ /* 0x000fe20000000f00 */
[-CC-:B------:R-:W-:Y:S01]  /*44f0*/  @P1 FFMA.FTZ R174, R202, R171.reuse, R168.reuse ;  /* 0x000000abcaae1223 */ /* 0x180fe200000100a8 */
[----:B------:R-:W-:Y:S01]  /*4500*/  @P1 FADD.FTZ R165, R200, -R165 ;  /* 0x800000a5c8a51221 */ /* 0x000fe20000010000 */
[----:B------:R-:W-:Y:S01]  /*4510*/  @P1 FADD.FTZ R183, R206, -R183 ;  /* 0x800000b7ceb71221 */ /* 0x000fe20000010000 */
[----:B------:R-:W-:Y:S01]  /*4520*/  @P1 FFMA.FTZ R170, R198, R171, R168 ;  /* 0x000000abc6aa1223 */ /* 0x000fe200000100a8 */
[----:B------:R-:W0:Y:S01]  /*4530*/  @P2 LDC R230, c[0x0][0x40c] ;  /* 0x00010300ffe62b82 */ /* 0x000e220000000800 */
[----:B------:R-:W-:Y:S01]  /*4540*/  @P1 FFMA.FTZ R164, R181, R165, R136 ;  /* 0x000000a5b5a41223 */ /* 0x000fe20000010088 */
[----:B------:R-:W-:Y:S01]  /*4550*/  @P1 FFMA.FTZ R165, R205, R171, R168 ;  /* 0x000000abcda51223 */ /* 0x000fe200000100a8 */
[----:B------:R-:W-:-:S02]  /*4560*/  IMAD.MOV.U32 R172, RZ, RZ, R140 ;  /* 0x000000ffffac7224 */ /* 0x000fc400078e008c */
[----:B------:R-:W-:Y:S01]  /*4570*/  @P1 FADD.FTZ R174, R207, -R174 ;  /* 0x800000aecfae1221 */ /* 0x000fe20000010000 */
[----:B------:R-:W-:Y:S01]  /*4580*/  @P1 FFMA.FTZ R172, R181, R183, R140 ;  /* 0x000000b7b5ac1223 */ /* 0x000fe2000001008c */
[----:B------:R-:W-:Y:S01]  /*4590*/  @P1 FADD.FTZ R165, R204, -R165 ;  /* 0x800000a5cca51221 */ /* 0x000fe20000010000 */
[----:B------:R-:W-:Y:S01]  /*45a0*/  @P1 FADD.FTZ R170, R203, -R170 ;  /* 0x800000aacbaa1221 */ /* 0x000fe20000010000 */
[----:B------:R-:W2:Y:S01]  /*45b0*/  @P2 LDC R179, c[0x0][0x40c] ;  /* 0x00010300ffb32b82 */ /* 0x000ea20000000800 */
[----:B------:R-:W-:Y:S01]  /*45c0*/  MOV R173, R139 ;  /* 0x0000008b00ad7202 */ /* 0x000fe20000000f00 */
[C---:B------:R-:W-:Y:S01]  /*45d0*/  @P1 FFMA.FTZ R173, R181.reuse, R174, R139 ;  /* 0x000000aeb5ad1223 */ /* 0x040fe2000001008b */
[----:B------:R-:W-:Y:S01]  /*45e0*/  MOV R167, R138 ;  /* 0x0000008a00a77202 */ /* 0x000fe20000000f00 */
[C---:B------:R-:W-:Y:S01]  /*45f0*/  @P1 FFMA.FTZ R167, R181.reuse, R165, R138 ;  /* 0x000000a5b5a71223 */ /* 0x040fe2000001008a */
[----:B------:R-:W-:Y:S01]  /*4600*/  MOV R166, R137 ;  /* 0x0000008900a67202 */ /* 0x000fe20000000f00 */
[----:B------:R-:W-:Y:S01]  /*4610*/  @P1 FFMA.FTZ R166, R181, R170, R137 ;  /* 0x000000aab5a61223 */ /* 0x000fe20000010089 */
[----:B------:R-:W-:Y:S01]  /*4620*/  @P2 SHF.L.U32 R174, R48, 0x10, RZ ;  /* 0x0000001030ae2819 */ /* 0x000fe200000006ff */
[----:B------:R-:W3:Y:S01]  /*4630*/  @P2 LDC R182, c[0x0][0x40c] ;  /* 0x00010300ffb62b82 */ /* 0x000ee20000000800 */
[----:B-1----:R-:W-:Y:S01]  /*4640*/  @P2 FMUL.FTZ R165, R164, R175 ;  /* 0x000000afa4a52220 */ /* 0x002fe20000410000 */
[----:B------:R-:W-:Y:S01]  /*4650*/  @P2 SHF.L.U32 R175, R14, 0x10, RZ ;  /* 0x000000100eaf2819 */ /* 0x000fe200000006ff */
[--C-:B------:R-:W-:Y:S01]  /*4660*/  @P1 FFMA.FTZ R232, R208, R171, R168.reuse ;  /* 0x000000abd0e81223 */ /* 0x100fe200000100a8 */
[----:B------:R-:W-:Y:S01]  /*4670*/  MOV R170, R141 ;  /* 0x0000008d00aa7202 */ /* 0x000fe20000000f00 */
[----:B------:R-:W-:-:S02]  /*4680*/  @P1 FFMA.FTZ R235, R213, R171, R168 ;  /* 0x000000abd5eb1223 */ /* 0x000fc400000100a8 */
[----:B------:R-:W-:Y:S01]  /*4690*/  @P1 FADD.FTZ R232, R211, -R232 ;  /* 0x800000e8d3e81221 */ /* 0x000fe20000010000 */
[----:B------:R-:W1:Y:S01]  /*46a0*/  @P2 LDC R233, c[0x0][0x40c] ;  /* 0x00010300ffe92b82 */ /* 0x000e620000000800 */
[----:B0-----:R-:W-:Y:S01]  /*46b0*/  @P2 FMUL.FTZ R164, R173, R230 ;  /* 0x000000e6ada42220 */ /* 0x001fe20000410000 */
[----:B------:R-:W-:Y:S01]  /*46c0*/  @P2 FMUL.FTZ R173, R174, R165 ;  /* 0x000000a5aead2220 */ /* 0x000fe20000410000 */
[----:B------:R-:W-:Y:S01]  /*46d0*/  @P1 FFMA.FTZ R170, R181, R232, R141 ;  /* 0x000000e8b5aa1223 */ /* 0x000fe2000001008d */
[----:B------:R-:W-:Y:S01]  /*46e0*/  @P1 FADD.FTZ R235, R210, -R235 ;  /* 0x800000ebd2eb1221 */ /* 0x000fe20000010000 */
[----:B------:R-:W-:Y:S02]  /*46f0*/  @P2 SHF.L.U32 R230, R51, 0x10, RZ ;  /* 0x0000001033e62819 */ /* 0x000fe400000006ff */
[----:B------:R-:W-:Y:S01]  /*4700*/  @P2 F2FP.BF16.F32.PACK_AB R173, RZ, R173 ;  /* 0x000000adffad223e */ /* 0x000fe200000010ff */
[----:B------:R-:W0:Y:S01]  /*4710*/  @P2 LDC R183, c[0x0][0x40c] ;  /* 0x00010300ffb72b82 */ /* 0x000e220000000800 */
[----:B--2---:R-:W-:Y:S01]  /*4720*/  @P2 FMUL.FTZ R166, R166, R179 ;  /* 0x000000b3a6a62220 */ /* 0x004fe20000410000 */
[----:B------:R-:W-:-:S02]  /*4730*/  @P2 SHF.L.U32 R179, R15, 0x10, RZ ;  /* 0x000000100fb32819 */ /* 0x000fc400000006ff */
[----:B------:R-:W-:Y:S01]  /*4740*/  @P2 PRMT R160, R173, 0x7610, R160 ;  /* 0x00007610ada02816 */ /* 0x000fe200000000a0 */
[----:B------:R-:W-:Y:S02]  /*4750*/  @P2 FMUL.FTZ R174, R175, R166 ;  /* 0x000000a6afae2220 */ /* 0x000fe40000410000 */
[----:B------:R-:W-:Y:S01]  /*4760*/  @P2 FMUL.FTZ R179, R179, R164 ;  /* 0x000000a4b3b32220 */ /* 0x000fe20000410000 */
[----:B------:R-:W2:Y:S01]  /*4770*/  @P2 LDC R237, c[0x0][0x40c] ;  /* 0x00010300ffed2b82 */ /* 0x000ea20000000800 */
[----:B---3--:R-:W-:Y:S01]  /*4780*/  @P2 FMUL.FTZ R167, R167, R182 ;  /* 0x000000b6a7a72220 */ /* 0x008fe20000410000 */
[----:B------:R-:W-:Y:S02]  /*4790*/  @P2 SHF.L.U32 R182, R49, 0x10, RZ ;  /* 0x0000001031b62819 */ /* 0x000fe400000006ff */
[----:B------:R-:W-:Y:S02]  /*47a0*/  @P2 F2FP.BF16.F32.PACK_AB R174, RZ, R174 ;  /* 0x000000aeffae223e */ /* 0x000fe400000010ff */
[----:B------:R-:W-:Y:S01]  /*47b0*/  @P2 F2FP.BF16.F32.PACK_AB R179, RZ, R179 ;  /* 0x000000b3ffb3223e */ /* 0x000fe200000010ff */
[----:B------:R-:W-:Y:S01]  /*47c0*/  @P2 FMUL.FTZ R175, R182, R167 ;  /* 0x000000a7b6af2220 */ /* 0x000fe20000410000 */
[----:B------:R-:W-:Y:S01]  /*47d0*/  @P2 PRMT R160, R160, 0x5410, R174 ;  /* 0x00005410a0a02816 */ /* 0x000fe200000000ae */
[----:B-1----:R-:W-:Y:S01]  /*47e0*/  @P2 FMUL.FTZ R174, R170, R233 ;  /* 0x000000e9aaae2220 */ /* 0x002fe20000410000 */
[----:B-----5:R-:W-:-:S02]  /*47f0*/  @P2 PRMT R170, R156, 0x7632, R170 ;  /* 0x000076329caa2816 */ /* 0x020fc400000000aa */
[----:B------:R-:W-:Y:S02]  /*4800*/  @P2 F2FP.BF16.F32.PACK_AB R175, RZ, R175 ;  /* 0x000000afffaf223e */ /* 0x000fe400000010ff */
[----:B------:R-:W-:Y:S01]  /*4810*/  MOV R182, R142 ;  /* 0x0000008e00b67202 */ /* 0x000fe20000000f00 */
[----:B------:R-:W-:Y:S01]  /*4820*/  @P1 FFMA.FTZ R182, R181, R235, R142 ;  /* 0x000000ebb5b61223 */ /* 0x000fe2000001008e */
[----:B0-----:R-:W-:Y:S01]  /*4830*/  @P2 FMUL.FTZ R173, R172, R183 ;  /* 0x000000b7acad2220 */ /* 0x001fe20000410000 */
[----:B------:R-:W-:Y:S02]  /*4840*/  @P2 PRMT R161, R175, 0x7610, R161 ;  /* 0x00007610afa12816 */ /* 0x000fe400000000a1 */
        /* <DEDUP_REMOVED lines=31> */
[----:B------:R-:W-:Y:S01]  /*4a40*/  IMAD.MOV.U32 R164, RZ, RZ, R143 ;  /* 0x000000ffffa47224 */ /* 0x000fe200078e008f */
[----:B------:R-:W-:Y:S02]  /*4a50*/  SHF.L.U32 R167, R17, 0x10, RZ ;  /* 0x0000001011a77819 */ /* 0x000fe400000006ff */
        /* <DEDUP_REMOVED lines=10> */
.L_x_4138:
        /* <DEDUP_REMOVED lines=15> */
[----:B------:R-:W-:Y:S01]  /*4bf0*/  @P2 SHF.L.U32 R145, R14, 0x10, RZ ;  /* 0x000000100e912819 */ /* 0x000fe200000006ff */
        /* <DEDUP_REMOVED lines=8> */
[----:B------:R-:W-:Y:S01]  /*4c80*/  @P2 SHF.L.U32 R146, R49, 0x10, RZ ;  /* 0x0000001031922819 */ /* 0x000fe200000006ff */
[----:B------:R-:W-:Y:S01]  /*4c90*/  FADD.FTZ R182, R210, -R175 ;  /* 0x800000afd2b67221 */ /* 0x000fe20000010000 */
[----:B------:R-:W-:Y:S01]  /*4ca0*/  @P2 SHF.L.U32 R173, R15, 0x10, RZ ;  /* 0x000000100fad2819 */ /* 0x000fe200000006ff */
[----:B0-----:R-:W-:Y:S01]  /*4cb0*/  @P2 FMUL.FTZ R147, R76, R147 ;  /* 0x000000934c932220 */ /* 0x001fe20000410000 */
[----:B------:R-:W0:Y:S01]  /*4cc0*/  @P2 LDC R170, c[0x0][0x40c] ;  /* 0x00010300ffaa2b82 */ /* 0x000e220000000800 */
[----:B------:R-:W-:-:S02]  /*4cd0*/  FSEL R78, R78, RZ, P3 ;  /* 0x000000ff4e4e7208 */ /* 0x000fc40001800000 */
[----:B------:R-:W-:Y:S01]  /*4ce0*/  @P2 FMUL.FTZ R79, R144, R147 ;  /* 0x00000093904f2220 */ /* 0x000fe20000410000 */
[----:B------:R-:W-:Y:S02]  /*4cf0*/  @P2 SHF.L.U32 R172, R50, 0x10, RZ ;  /* 0x0000001032ac2819 */ /* 0x000fe400000006ff */
[----:B-----5:R-:W-:Y:S01]  /*4d00*/  @P2 SHF.L.U32 R183, R156, 0x10, RZ ;  /* 0x000000109cb72819 */ /* 0x020fe200000006ff */
[----:B-1----:R-:W-:Y:S01]  /*4d10*/  @P2 FMUL.FTZ R164, R77, R164 ;  /* 0x000000a44da42220 */ /* 0x002fe20000410000 */
[----:B------:R-:W-:Y:S01]  /*4d20*/  @P2 F2FP.BF16.F32.PACK_AB R79, RZ, R79 ;  /* 0x0000004fff4f223e */ /* 0x000fe200000010ff */
[----:B------:R-:W1:Y:S01]  /*4d30*/  @P2 LDC R167, c[0x0][0x40c] ;  /* 0x00010300ffa72b82 */ /* 0x000e620000000800 */
[----:B------:R-:W-:Y:S01]  /*4d40*/  @P2 SHF.L.U32 R233, R157, 0x10, RZ ;  /* 0x000000109de92819 */ /* 0x000fe200000006ff */
[----:B------:R-:W-:Y:S01]  /*4d50*/  @P2 FMUL.FTZ R144, R145, R164 ;  /* 0x000000a491902220 */ /* 0x000fe20000410000 */
[----:B------:R-:W-:Y:S01]  /*4d60*/  @P2 PRMT R160, R79, 0x7610, R160 ;  /* 0x000076104fa02816 */ /* 0x000fe200000000a0 */
[----:B------:R-:W-:Y:S01]  /*4d70*/  FFMA.FTZ R79, R209, R171, R168 ;  /* 0x000000abd14f7223 */ /* 0x000fe200000100a8 */
[----:B------:R-:W-:Y:S01]  /*4d80*/  @P2 FFMA.FTZ R112, R183, R147, R112 ;  /* 0x00000093b7702223 */ /* 0x000fe20000010070 */
[----:B--2---:R-:W-:Y:S01]  /*4d90*/  @P2 FMUL.FTZ R165, R78, R165 ;  /* 0x000000a54ea52220 */ /* 0x004fe20000410000 */
[----:B------:R-:W-:Y:S01]  /*4da0*/  @P2 F2FP.BF16.F32.PACK_AB R144, RZ, R144 ;  /* 0x00000090ff90223e */ /* 0x000fe200000010ff */
[----:B------:R-:W2:Y:S01]  /*4db0*/  @P2 LDC R174, c[0x0][0x40c] ;  /* 0x00010300ffae2b82 */ /* 0x000ea20000000800 */
[----:B------:R-:W-:Y:S01]  /*4dc0*/  @P2 PRMT R147, R157, 0x7632, R147 ;  /* 0x000076329d932816 */ /* 0x000fe20000000093 */
[----:B------:R-:W-:Y:S01]  /*4dd0*/  @P2 FMUL.FTZ R145, R146, R165 ;  /* 0x000000a592912220 */ /* 0x000fe20000410000 */
[----:B------:R-:W-:Y:S01]  /*4de0*/  @P2 PRMT R160, R160, 0x5410, R144 ;  /* 0x00005410a0a02816 */ /* 0x000fe20000000090 */
[----:B------:R-:W-:Y:S01]  /*4df0*/  FADD.FTZ R144, R206, -R79 ;  /* 0x8000004fce907221 */ /* 0x000fe20000010000 */
[C---:B------:R-:W-:Y:S01]  /*4e00*/  FMUL.FTZ R79, R181.reuse, R166 ;  /* 0x000000a6b54f7220 */ /* 0x040fe20000410000 */
[----:B------:R-:W-:Y:S01]  /*4e10*/  FFMA.FTZ R146, R208, R171, R168 ;  /* 0x000000abd0927223 */ /* 0x000fe200000100a8 */
[----:B------:R-:W-:Y:S01]  /*4e20*/  @P2 F2FP.BF16.F32.PACK_AB R145, RZ, R145 ;  /* 0x00000091ff91223e */ /* 0x000fe200000010ff */
[----:B------:R-:W3:Y:S01]  /*4e30*/  @P2 LDC R179, c[0x0][0x40c] ;  /* 0x00010300ffb32b82 */ /* 0x000ee20000000800 */
[----:B------:R-:W-:Y:S01]  /*4e40*/  FMUL.FTZ R144, R181, R144 ;  /* 0x00000090b5907220 */ /* 0x000fe20000410000 */
[----:B------:R-:W-:Y:S01]  /*4e50*/  FSEL R79, R79, RZ, P3 ;  /* 0x000000ff4f4f7208 */ /* 0x000fe20001800000 */
[----:B------:R-:W-:Y:S01]  /*4e60*/  FADD.FTZ R146, R211, -R146 ;  /* 0x80000092d3927221 */ /* 0x000fe20000010000 */
[----:B------:R-:W-:Y:S01]  /*4e70*/  @P2 PRMT R161, R145, 0x7610, R161 ;  /* 0x0000761091a12816 */ /* 0x000fe200000000a1 */
[----:B------:R-:W-:Y:S01]  /*4e80*/  @P2 FFMA.FTZ R114, R233, R165, R114 ;  /* 0x000000a5e9722223 */ /* 0x000fe20000010072 */
[----:B------:R-:W-:Y:S01]  /*4e90*/  FSEL R144, R144, RZ, P3 ;  /* 0x000000ff90907208 */ /* 0x000fe20001800000 */
[----:B0-----:R-:W-:Y:S01]  /*4ea0*/  @P2 FMUL.FTZ R166, R79, R170 ;  /* 0x000000aa4fa62220 */ /* 0x001fe20000410000 */
[----:B------:R-:W-:Y:S01]  /*4eb0*/  FMUL.FTZ R170, R181, R146 ;  /* 0x00000092b5aa7220 */ /* 0x000fe20000410000 */
[----:B------:R-:W-:-:S02]  /*4ec0*/  @P2 SHF.L.U32 R147, R147, 0x10, RZ ;  /* 0x0000001093932819 */ /* 0x000fc400000006ff */
[----:B------:R-:W-:Y:S01]  /*4ed0*/  @P2 FMUL.FTZ R146, R173, R166 ;  /* 0x000000a6ad922220 */ /* 0x000fe20000410000 */
[----:B-1----:R-:W-:Y:S01]  /*4ee0*/  @P2 FMUL.FTZ R167, R144, R167 ;  /* 0x000000a790a72220 */ /* 0x002fe20000410000 */
[----:B------:R-:W-:Y:S01]  /*4ef0*/  FSEL R145, R170, RZ, P3 ;  /* 0x000000ffaa917208 */ /* 0x000fe20001800000 */
[----:B------:R-:W-:Y:S01]  /*4f00*/  FMUL.FTZ R173, R181, R182 ;  /* 0x000000b6b5ad7220 */ /* 0x000fe20000410000 */
[----:B------:R-:W-:Y:S01]  /*4f10*/  @P2 SHF.L.U32 R182, R51, 0x10, RZ ;  /* 0x0000001033b62819 */ /* 0x000fe200000006ff */
[----:B------:R-:W-:Y:S01]  /*4f20*/  @P2 FMUL.FTZ R172, R172, R167 ;  /* 0x000000a7acac2220 */ /* 0x000fe20000410000 */
[----:B------:R-:W-:Y:S01]  /*4f30*/  @P2 F2FP.BF16.F32.PACK_AB R170, RZ, R146 ;  /* 0x00000092ffaa223e */ /* 0x000fe200000010ff */
[----:B--2---:R-:W-:Y:S01]  /*4f40*/  @P2 FMUL.FTZ R174, R145, R174 ;  /* 0x000000ae91ae2220 */ /* 0x004fe20000410000 */
[----:B------:R-:W-:Y:S01]  /*4f50*/  FSEL R146, R173, RZ, P3 ;  /* 0x000000ffad927208 */ /* 0x000fe20001800000 */
[----:B------:R-:W-:Y:S01]  /*4f60*/  @P2 FFMA.FTZ R115, R166, R147, R115 ;  /* 0x00000093a6732223 */ /* 0x000fe20000010073 */
[----:B------:R-:W-:-:S02]  /*4f70*/  @P2 PRMT R161, R161, 0x5410, R170 ;  /* 0x00005410a1a12816 */ /* 0x000fc400000000aa */
[----:B------:R-:W-:Y:S01]  /*4f80*/  @P2 PRMT R170, R156, 0x7632, R170 ;  /* 0x000076329caa2816 */ /* 0x000fe200000000aa */
[----:B---3--:R-:W-:Y:S01]  /*4f90*/  @P2 FMUL.FTZ R175, R146, R179 ;  /* 0x000000b392af2220 */ /* 0x008fe20000410000 */
[----:B------:R-:W-:Y:S02]  /*4fa0*/  @P2 F2FP.BF16.F32.PACK_AB R172, RZ, R172 ;  /* 0x000000acffac223e */ /* 0x000fe400000010ff */
[----:B------:R-:W-:Y:S01]  /*4fb0*/  @P2 SHF.L.U32 R170, R170, 0x10, RZ ;  /* 0x00000010aaaa2819 */ /* 0x000fe200000006ff */
[----:B------:R-:W-:Y:S01]  /*4fc0*/  @P2 FMUL.FTZ R179, R182, R175 ;  /* 0x000000afb6b32220 */ /* 0x000fe20000410000 */
[----:B------:R-:W-:Y:S02]  /*4fd0*/  @P2 SHF.L.U32 R173, R16, 0x10, RZ ;  /* 0x0000001010ad2819 */ /* 0x000fe400000006ff */
[----:B------:R-:W-:Y:S01]  /*4fe0*/  @P2 PRMT R162, R172, 0x7610, R162 ;  /* 0x00007610aca22816 */ /* 0x000fe200000000a2 */
[----:B------:R-:W-:Y:S01]  /*4ff0*/  FFMA.FTZ R172, R212, R171, R168 ;  /* 0x000000abd4ac7223 */ /* 0x000fe200000100a8 */
[----:B------:R-:W-:Y:S01]  /*5000*/  @P2 FFMA.FTZ R113, R164, R170, R113 ;  /* 0x000000aaa4712223 */ /* 0x000fe20000010071 */
[----:B------:R-:W-:Y:S01]  /*5010*/  @P2 FMUL.FTZ R173, R173, R174 ;  /* 0x000000aeadad2220 */ /* 0x000fe20000410000 */
[C---:B------:R-:W-:Y:S01]  /*5020*/  @P2 PRMT R164, R158.reuse, 0x7632, R164 ;  /* 0x000076329ea42816 */ /* 0x040fe200000000a4 */
[----:B------:R-:W-:Y:S01]  /*5030*/  FADD.FTZ R172, R215, -R172 ;  /* 0x800000acd7ac7221 */ /* 0x000fe20000010000 */
[----:B------:R-:W-:-:S02]  /*5040*/  @P2 SHF.L.U32 R183, R158, 0x10, RZ ;  /* 0x000000109eb72819 */ /* 0x000fc400000006ff */
[----:B------:R-:W-:Y:S01]  /*5050*/  @P2 SHF.L.U32 R164, R164, 0x10, RZ ;  /* 0x00000010a4a42819 */ /* 0x000fe200000006ff */
[----:B------:R-:W-:Y:S01]  /*5060*/  FMUL.FTZ R165, R181, R172 ;  /* 0x000000acb5a57220 */ /* 0x000fe20000410000 */
[----:B------:R-:W-:Y:S01]  /*5070*/  @P2 SHF.L.U32 R233, R159, 0x10, RZ ;  /* 0x000000109fe92819 */ /* 0x000fe200000006ff */
[----:B------:R-:W-:Y:S01]  /*5080*/  @P2 FFMA.FTZ R116, R183, R167, R116 ;  /* 0x000000a7b7742223 */ /* 0x000fe20000010074 */
[----:B------:R-:W-:Y:S01]  /*5090*/  @P2 F2FP.BF16.F32.PACK_AB R173, RZ, R173 ;  /* 0x000000adffad223e */ /* 0x000fe200000010ff */
[----:B------:R-:W-:Y:S01]  /*50a0*/  @P2 FFMA.FTZ R117, R174, R164, R117 ;  /* 0x000000a4ae752223 */ /* 0x000fe20000010075 */
[----:B------:R-:W-:Y:S01]  /*50b0*/  @P2 F2FP.BF16.F32.PACK_AB R179, RZ, R179 ;  /* 0x000000b3ffb3223e */ /* 0x000fe200000010ff */
[----:B------:R-:W-:Y:S01]  /*50c0*/  @P2 FFMA.FTZ R118, R233, R175, R118 ;  /* 0x000000afe9762223 */ /* 0x000fe20000010076 */
[----:B------:R-:W-:Y:S02]  /*50d0*/  FSEL R147, R165, RZ, P3 ;  /* 0x000000ffa5937208 */ /* 0x000fe40001800000 */
[----:B------:R-:W-:-:S02]  /*50e0*/  @P2 PRMT R162, R162, 0x5410, R173 ;  /* 0x00005410a2a22816 */ /* 0x000fc400000000ad */
[----:B------:R-:W-:Y:S01]  /*50f0*/  @P2 PRMT R163, R179, 0x7610, R163 ;  /* 0x00007610b3a32816 */ /* 0x000fe200000000a3 */
[----:B------:R-:W-:Y:S06]  /*5100*/  @!P2 BRA `(.L_x_4140) ;  /* 0x00000008000ca947 */ /* 0x000fec0003800000 */
[----:B------:R-:W-:Y:S02]  /*5110*/  IMAD.U32 R167, R17, 0x10000, RZ ;  /* 0x0001000011a77824 */ /* 0x000fe400078e00ff */
        /* <DEDUP_REMOVED lines=8> */
.L_x_4141:
        /* <DEDUP_REMOVED lines=14> */
.L_x_4143:
[----:B------:R-:W-:Y:S05]  /*5280*/  BSYNC.RECONVERGENT B2 ;  /* 0x0000000000027941 */ /* 0x000fea0003800200 */
.L_x_4142:
        /* <DEDUP_REMOVED lines=15> */
.L_x_4145:
[----:B------:R-:W-:Y:S05]  /*5380*/  BSYNC.RECONVERGENT B2 ;  /* 0x0000000000027941 */ /* 0x000fea0003800200 */
.L_x_4144:
        /* <DEDUP_REMOVED lines=14> */
.L_x_4147:
[----:B------:R-:W-:Y:S05]  /*5470*/  BSYNC.RECONVERGENT B2 ;  /* 0x0000000000027941 */ /* 0x000fea0003800200 */
.L_x_4146:
        /* <DEDUP_REMOVED lines=15> */
.L_x_4149:
[----:B------:R-:W-:Y:S05]  /*5570*/  BSYNC.RECONVERGENT B2 ;  /* 0x0000000000027941 */ /* 0x000fea0003800200 */
.L_x_4148:
        /* <DEDUP_REMOVED lines=14> */
.L_x_4151:
[----:B------:R-:W-:Y:S05]  /*5660*/  BSYNC.RECONVERGENT B2 ;  /* 0x0000000000027941 */ /* 0x000fea0003800200 */
.L_x_4150:
        /* <DEDUP_REMOVED lines=15> */
.L_x_4153:
[----:B------:R-:W-:Y:S05]  /*5760*/  BSYNC.RECONVERGENT B2 ;  /* 0x0000000000027941 */ /* 0x000fea0003800200 */
.L_x_4152:
        /* <DEDUP_REMOVED lines=14> */
.L_x_4155:
[----:B------:R-:W-:Y:S05]  /*5850*/  BSYNC.RECONVERGENT B2 ;  /* 0x0000000000027941 */ /* 0x000fea0003800200 */
.L_x_4154:
        /* <DEDUP_REMOVED lines=14> */
.L_x_4140:
[----:B------:R-:W-:Y:S05]  /*5940*/  BSYNC.RECONVERGENT B1 ;  /* 0x0000000000017941 */ /* 0x000fea0003800200 */
.L_x_4137:
[----:B0-----:R-:W0:Y:S08]  /*5950*/  @P0 LDC.64 R166, c[0x0][0x478] ;  /* 0x00011e00ffa60b82 */ /* 0x001e300000000a00 */
        /* <DEDUP_REMOVED lines=8> */
.L_x_4134:
[----:B------:R-:W-:Y:S05]  /*59e0*/  BSYNC.RECONVERGENT B0 ;  /* 0x0000000000007941 */ /* 0x000fea0003800200 */
.L_x_4133:
        /* <DEDUP_REMOVED lines=8> */
.L_x_4159:
[----:B------:R-:W-:Y:S05]  /*5a70*/  BSYNC.RECONVERGENT B1 ;  /* 0x0000000000017941 */ /* 0x000fea0003800200 */
.L_x_4158:
        /* <DEDUP_REMOVED lines=8> */
[----:B0-2---:R-:W0:Y:S01]  /*5b00*/  @P2 LDC R167, c[0x0][0x40c] ;  /* 0x00010300ffa72b82 */ /* 0x005e220000000800 */
[-CC-:B------:R-:W-:Y:S01]  /*5b10*/  @P1 FFMA.FTZ R79, R217, R171.reuse, R168.reuse ;  /* 0x000000abd94f1223 */ /* 0x180fe200000100a8 */
[-CC-:B------:R-:W-:Y:S01]  /*5b20*/  @P1 FFMA.FTZ R144, R214, R171.reuse, R168.reuse ;  /* 0x000000abd6901223 */ /* 0x180fe200000100a8 */
[----:B------:R-:W-:Y:S01]  /*5b30*/  @P1 FFMA.FTZ R145, R221, R171, R168 ;  /* 0x000000abdd911223 */ /* 0x000fe200000100a8 */
[----:B------:R-:W-:Y:S01]  /*5b40*/  MOV R76, R32 ;  /* 0x00000020004c7202 */ /* 0x000fe20000000f00 */
[----:B------:R-:W-:Y:S01]  /*5b50*/  @P1 FADD.FTZ R79, R216, -R79 ;  /* 0x8000004fd84f1221 */ /* 0x000fe20000010000 */
[----:B------:R-:W-:Y:S01]  /*5b60*/  @P1 FADD.FTZ R144, R219, -R144 ;  /* 0x80000090db901221 */ /* 0x000fe20000010000 */
[----:B------:R-:W-:Y:S01]  /*5b70*/  @P1 FADD.FTZ R145, R220, -R145 ;  /* 0x80000091dc911221 */ /* 0x000fe20000010000 */
[----:B------:R-:W1:Y:S01]  /*5b80*/  @P2 LDC R164, c[0x0][0x40c] ;  /* 0x00010300ffa42b82 */ /* 0x000e620000000800 */
[----:B------:R-:W-:Y:S01]  /*5b90*/  MOV R77, R33 ;  /* 0x00000021004d7202 */ /* 0x000fe20000000f00 */
[C---:B------:R-:W-:Y:S01]  /*5ba0*/  @P1 FFMA.FTZ R76, R181.reuse, R79, R32 ;  /* 0x0000004fb54c1223 */ /* 0x040fe20000010020 */
[----:B------:R-:W-:Y:S01]  /*5bb0*/  @P1 FFMA.FTZ R77, R181, R144, R33 ;  /* 0x00000090b54d1223 */ /* 0x000fe20000010021 */
[----:B------:R-:W-:Y:S01]  /*5bc0*/  MOV R78, R34 ;  /* 0x00000022004e7202 */ /* 0x000fe20000000f00 */
[-CC-:B------:R-:W-:Y:S01]  /*5bd0*/  @P1 FFMA.FTZ R166, R218, R171.reuse, R168.reuse ;  /* 0x000000abdaa61223 */ /* 0x180fe200000100a8 */
[-CC-:B------:R-:W-:Y:S01]  /*5be0*/  @P1 FFMA.FTZ R179, R225, R171.reuse, R168.reuse ;  /* 0x000000abe1b31223 */ /* 0x180fe200000100a8 */
[-CC-:B------:R-:W-:Y:S01]  /*5bf0*/  @P1 FFMA.FTZ R170, R224, R171.reuse, R168.reuse ;  /* 0x000000abe0aa1223 */ /* 0x180fe200000100a8 */
[----:B------:R-:W2:Y:S01]  /*5c00*/  @P2 LDC R165, c[0x0][0x40c] ;  /* 0x00010300ffa52b82 */ /* 0x000ea20000000800 */
[----:B------:R-:W-:Y:S01]  /*5c10*/  @P1 FFMA.FTZ R173, R229, R171, R168 ;  /* 0x000000abe5ad1223 */ /* 0x000fe200000100a8 */
[----:B------:R-:W-:Y:S01]  /*5c20*/  @P1 FFMA.FTZ R78, R181, R145, R34 ;  /* 0x00000091b54e1223 */ /* 0x000fe20000010022 */
[----:B------:R-:W-:Y:S01]  /*5c30*/  @P2 SHF.L.U32 R144, R56, 0x10, RZ ;  /* 0x0000001038902819 */ /* 0x000fe200000006ff */
[----:B------:R-:W-:Y:S01]  /*5c40*/  @P1 FFMA.FTZ R168, R228, R171, R168 ;  /* 0x000000abe4a81223 */ /* 0x000fe200000100a8 */
[----:B------:R-:W-:Y:S01]  /*5c50*/  @P2 SHF.L.U32 R79, R6, 0x10, RZ ;  /* 0x00000010064f2819 */ /* 0x000fe200000006ff */
[----:B------:R-:W-:Y:S01]  /*5c60*/  @P1 FADD.FTZ R166, R223, -R166 ;  /* 0x800000a6dfa61221 */ /* 0x000fe20000010000 */
[----:B------:R-:W-:Y:S01]  /*5c70*/  @P2 SHF.L.U32 R146, R57, 0x10, RZ ;  /* 0x0000001039922819 */ /* 0x000fe200000006ff */
[----:B------:R-:W3:Y:S01]  /*5c80*/  @P2 LDC R172, c[0x0][0x40c] ;  /* 0x00010300ffac2b82 */ /* 0x000ee20000000800 */
[----:B0-----:R-:W-:Y:S01]  /*5c90*/  @P2 FMUL.FTZ R167, R76, R167 ;  /* 0x000000a74ca72220 */ /* 0x001fe20000410000 */
[----:B------:R-:W-:Y:S01]  /*5ca0*/  @P1 FADD.FTZ R168, R231, -R168 ;  /* 0x800000a8e7a81221 */ /* 0x000fe20000010000 */
[----:B------:R-:W-:Y:S01]  /*5cb0*/  MOV R147, R31 ;  /* 0x0000001f00937202 */ /* 0x000fe20000000f00 */
[----:B------:R-:W-:Y:S01]  /*5cc0*/  @P1 FADD.FTZ R179, R222, -R179 ;  /* 0x800000b3deb31221 */ /* 0x000fe20000010000 */
[----:B------:R-:W-:Y:S01]  /*5cd0*/  @P2 FMUL.FTZ R144, R167, R144 ;  /* 0x00000090a7902220 */ /* 0x000fe20000410000 */
[----:B------:R-:W-:Y:S01]  /*5ce0*/  @P1 FFMA.FTZ R147, R181, R168, R31 ;  /* 0x000000a8b5931223 */ /* 0x000fe2000001001f */
[----:B------:R-:W-:Y:S01]  /*5cf0*/  @P1 FADD.FTZ R173, R226, -R173 ;  /* 0x800000ade2ad1221 */ /* 0x000fe20000010000 */
[----:B------:R-:W0:Y:S01]  /*5d00*/  @P2 LDC R183, c[0x0][0x40c] ;  /* 0x00010300ffb72b82 */ /* 0x000e220000000800 */
[----:B-1----:R-:W-:Y:S01]  /*5d10*/  @P2 FMUL.FTZ R164, R77, R164 ;  /* 0x000000a44da42220 */ /* 0x002fe20000410000 */
[----:B------:R-:W-:Y:S01]  /*5d20*/  @P2 F2FP.BF16.F32.PACK_AB R168, RZ, R144 ;  /* 0x00000090ffa8223e */ /* 0x000fe200000010ff */
[----:B------:R-:W-:Y:S01]  /*5d30*/  @P1 FADD.FTZ R170, R227, -R170 ;  /* 0x800000aae3aa1221 */ /* 0x000fe20000010000 */
[----:B------:R-:W-:Y:S01]  /*5d40*/  MOV R144, R28 ;  /* 0x0000001c00907202 */ /* 0x000fe20000000f00 */
[----:B------:R-:W-:Y:S01]  /*5d50*/  @P2 FMUL.FTZ R145, R164, R79 ;  /* 0x0000004fa4912220 */ /* 0x000fe20000410000 */
[----:B------:R-:W-:Y:S01]  /*5d60*/  MOV R79, R35 ;  /* 0x00000023004f7202 */ /* 0x000fe20000000f00 */
[C---:B------:R-:W-:Y:S01]  /*5d70*/  @P1 FFMA.FTZ R79, R181.reuse, R166, R35 ;  /* 0x000000a6b54f1223 */ /* 0x040fe20000010023 */
[----:B--2---:R-:W-:Y:S01]  /*5d80*/  @P2 FMUL.FTZ R165, R78, R165 ;  /* 0x000000a54ea52220 */ /* 0x004fe20000410000 */
[----:B------:R-:W1:Y:S01]  /*5d90*/  @P2 LDC R180, c[0x0][0x40c] ;  /* 0x00010300ffb42b82 */ /* 0x000e620000000800 */
[----:B------:R-:W-:Y:S01]  /*5da0*/  @P1 FFMA.FTZ R144, R181, R179, R28 ;  /* 0x000000b3b5901223 */ /* 0x000fe2000001001c */
[----:B------:R-:W-:Y:S01]  /*5db0*/  @P2 PRMT R160, R168, 0x7610, R160 ;  /* 0x00007610a8a02816 */ /* 0x000fe200000000a0 */
[----:B------:R-:W-:Y:S01]  /*5dc0*/  @P2 FMUL.FTZ R146, R165, R146 ;  /* 0x00000092a5922220 */ /* 0x000fe20000410000 */
[----:B------:R-:W-:Y:S01]  /*5dd0*/  @P2 SHF.L.U32 R168, R58, 0x10, RZ ;  /* 0x000000103aa82819 */ /* 0x000fe200000006ff */
[----:B------:R-:W-:Y:S01]  /*5de0*/  @P2 IMAD.U32 R174, R59, 0x10000, RZ ;  /* 0x000100003bae2824 */ /* 0x000fe200078e00ff */
[----:B------:R-:W-:Y:S01]  /*5df0*/  @P2 SHF.L.U32 R175, R7, 0x10, RZ ;  /* 0x0000001007af2819 */ /* 0x000fe200000006ff */
[----:B---3--:R-:W-:Y:S01]  /*5e00*/  @P2 FMUL.FTZ R166, R79, R172 ;  /* 0x000000ac4fa62220 */ /* 0x008fe20000410000 */
[----:B------:R-:W2:Y:S01]  /*5e10*/  @P2 LDC R233, c[0x0][0x40c] ;  /* 0x00010300ffe92b82 */ /* 0x000ea20000000800 */
[----:B------:R-:W-:-:S02]  /*5e20*/  @P2 F2FP.BF16.F32.PACK_AB R172, RZ, R146 ;  /* 0x00000092ffac223e */ /* 0x000fc400000010ff */
[----:B------:R-:W-:Y:S01]  /*5e30*/  MOV R146, R30 ;  /* 0x0000001e00927202 */ /* 0x000fe20000000f00 */
[C---:B------:R-:W-:Y:S01]  /*5e40*/  @P1 FFMA.FTZ R146, R181.reuse, R173, R30 ;  /* 0x000000adb5921223 */ /* 0x040fe2000001001e */
[----:B------:R-:W-:Y:S01]  /*5e50*/  @P2 F2FP.BF16.F32.PACK_AB R171, RZ, R145 ;  /* 0x00000091ffab223e */ /* 0x000fe200000010ff */
[----:B------:R-:W-:Y:S01]  /*5e60*/  @P2 FMUL.FTZ R175, R166, R175 ;  /* 0x000000afa6af2220 */ /* 0x000fe20000410000 */
[----:B0-----:R-:W-:Y:S01]  /*5e70*/  @P2 FMUL.FTZ R173, R144, R183 ;  /* 0x000000b790ad2220 */ /* 0x001fe20000410000 */
[----:B------:R-:W-:Y:S01]  /*5e80*/  MOV R145, R29 ;  /* 0x0000001d00917202 */ /* 0x000fe20000000f00 */
[----:B------:R-:W-:Y:S01]  /*5e90*/  @P1 FFMA.FTZ R145, R181, R170, R29 ;  /* 0x000000aab5911223 */ /* 0x000fe2000001001d */
[----:B------:R-:W-:Y:S01]  /*5ea0*/  @P2 PRMT R161, R172, 0x7610, R161 ;  /* 0x00007610aca12816 */ /* 0x000fe200000000a1 */
[----:B------:R-:W-:Y:S01]  /*5eb0*/  @P2 FMUL.FTZ R168, R173, R168 ;  /* 0x000000a8ada82220 */ /* 0x000fe20000410000 */
[----:B------:R-:W-:Y:S02]  /*5ec0*/  @P2 F2FP.BF16.F32.PACK_AB R175, RZ, R175 ;  /* 0x000000afffaf223e */ /* 0x000fe400000010ff */
[----:B------:R-:W-:-:S02]  /*5ed0*/  @P2 PRMT R160, R160, 0x5410, R171 ;  /* 0x00005410a0a02816 */ /* 0x000fc400000000ab */
[----:B------:R-:W-:Y:S01]  /*5ee0*/  @P2 F2FP.BF16.F32.PACK_AB R170, RZ, R168 ;  /* 0x000000a8ffaa223e */ /* 0x000fe200000010ff */
[----:B-1----:R-:W-:Y:S01]  /*5ef0*/  @P2 FMUL.FTZ R172, R145, R180 ;  /* 0x000000b491ac2220 */ /* 0x002fe20000410000 */
[C---:B-----5:R-:W-:Y:S02]  /*5f00*/  @P2 PRMT R168, R156.reuse, 0x7632, R168 ;  /* 0x000076329ca82816 */ /* 0x060fe400000000a8 */
[----:B------:R-:W-:Y:S02]  /*5f10*/  @P2 SHF.L.U32 R179, R156, 0x10, RZ ;  /* 0x000000109cb32819 */ /* 0x000fe400000006ff */
[----:B------:R-:W-:Y:S02]  /*5f20*/  @P2 SHF.L.U32 R168, R168, 0x10, RZ ;  /* 0x00000010a8a82819 */ /* 0x000fe400000006ff */
[----:B------:R-:W-:Y:S01]  /*5f30*/  @P2 PRMT R161, R161, 0x5410, R175 ;  /* 0x00005410a1a12816 */ /* 0x000fe200000000af */
[----:B--2---:R-:W-:Y:S01]  /*5f40*/  @P2 FMUL.FTZ R175, R146, R233 ;  /* 0x000000e992af2220 */ /* 0x004fe20000410000 */
[----:B------:R-:W-:Y:S01]  /*5f50*/  @P2 SHF.L.U32 R171, R8, 0x10, RZ ;  /* 0x0000001008ab2819 */ /* 0x000fe200000006ff */
[----:B------:R-:W-:Y:S01]  /*5f60*/  @P2 FFMA.FTZ R120, R179, R167, R120 ;  /* 0x000000a7b3782223 */ /* 0x000fe20000010078 */
[----:B------:R-:W-:Y:S01]  /*5f70*/  @P2 FFMA.FTZ R121, R164, R168, R121 ;  /* 0x000000a8a4792223 */ /* 0x000fe20000010079 */
[----:B------:R-:W-:Y:S01]  /*5f80*/  @P2 FMUL.FTZ R174, R175, R174 ;  /* 0x000000aeafae2220 */ /* 0x000fe20000410000 */
[----:B------:R-:W-:Y:S01]  /*5f90*/  @P2 PRMT R167, R157, 0x7632, R167 ;  /* 0x000076329da72816 */ /* 0x000fe200000000a7 */
[----:B------:R-:W-:Y:S01]  /*5fa0*/  @P2 FMUL.FTZ R171, R172, R171 ;  /* 0x000000abacab2220 */ /* 0x000fe20000410000 */
[----:B------:R-:W-:-:S02]  /*5fb0*/  @P2 PRMT R164, R158, 0x7632, R164 ;  /* 0x000076329ea42816 */ /* 0x000fc400000000a4 */
        /* <DEDUP_REMOVED lines=25> */
.L_x_4162:
[----:B------:R-:W1:Y:S01]  /*6150*/  @P2 LDC R175, c[0x0][0x40c] ;  /* 0x00010300ffaf2b82 */ /* 0x000e620000000800 */
[-CC-:B0-2---:R-:W-:Y:S01]  /*6160*/  @P1 FFMA.FTZ R165, R217, R171.reuse, R168.reuse ;  /* 0x000000abd9a51223 */ /* 0x185fe200000100a8 */
        /* <DEDUP_REMOVED lines=9> */
[----:B------:R-:W-:Y:S01]  /*6200*/  MOV R172, R28 ;  /* 0x0000001c00ac7202 */ /* 0x000fe20000000f00 */
[----:B------:R-:W-:Y:S01]  /*6210*/  @P1 FADD.FTZ R170, R219, -R170 ;  /* 0x800000aadbaa1221 */ /* 0x000fe20000010000 */
[----:B------:R-:W-:Y:S01]  /*6220*/  @P1 FADD.FTZ R174, R223, -R174 ;  /* 0x800000aedfae1221 */ /* 0x000fe20000010000 */
[C---:B------:R-:W-:Y:S01]  /*6230*/  @P1 FFMA.FTZ R172, R181.reuse, R183, R28 ;  /* 0x000000b7b5ac1223 */ /* 0x040fe2000001001c */
        /* <DEDUP_REMOVED lines=11> */
[----:B------:R-:W-:-:S02]  /*62f0*/  @P2 IMAD.U32 R175, R6, 0x10000, RZ ;  /* 0x0001000006af2824 */ /* 0x000fc400078e00ff */
[--C-:B------:R-:W-:Y:S01]  /*6300*/  @P1 FFMA.FTZ R230, R224, R171, R168.reuse ;  /* 0x000000abe0e61223 */ /* 0x100fe200000100a8 */
[----:B------:R-:W-:Y:S01]  /*6310*/  MOV R170, R29 ;  /* 0x0000001d00aa7202 */ /* 0x000fe20000000f00 */
[----:B------:R-:W-:Y:S02]  /*6320*/  @P1 FFMA.FTZ R235, R229, R171, R168 ;  /* 0x000000abe5eb1223 */ /* 0x000fe400000100a8 */
[----:B------:R-:W-:Y:S01]  /*6330*/  @P1 FADD.FTZ R230, R227, -R230 ;  /* 0x800000e6e3e61221 */ /* 0x000fe20000010000 */
[----:B------:R-:W1:Y:S01]  /*6340*/  @P2 LDC R233, c[0x0][0x40c] ;  /* 0x00010300ffe92b82 */ /* 0x000e620000000800 */
[----:B0-----:R-:W-:Y:S01]  /*6350*/  @P2 FMUL.FTZ R164, R166, R179 ;  /* 0x000000b3a6a42220 */ /* 0x001fe20000410000 */
[----:B------:R-:W-:Y:S01]  /*6360*/  @P2 SHF.L.U32 R179, R7, 0x10, RZ ;  /* 0x0000001007b32819 */ /* 0x000fe200000006ff */
[----:B------:R-:W-:Y:S01]  /*6370*/  @P1 FFMA.FTZ R170, R181, R230, R29 ;  /* 0x000000e6b5aa1223 */ /* 0x000fe2000001001d */
[----:B------:R-:W-:-:S04]  /*6380*/  @P1 FADD.FTZ R235, R226, -R235 ;  /* 0x800000ebe2eb1221 */ /* 0x000fc80000010000 */
[----:B------:R-:W0:Y:S01]  /*6390*/  @P2 LDC R183, c[0x0][0x40c] ;  /* 0x00010300ffb72b82 */ /* 0x000e220000000800 */
[----:B--2---:R-:W-:Y:S01]  /*63a0*/  @P2 FMUL.FTZ R166, R173, R182 ;  /* 0x000000b6ada62220 */ /* 0x004fe20000410000 */
[----:B------:R-:W-:Y:S01]  /*63b0*/  @P2 FMUL.FTZ R173, R174, R165 ;  /* 0x000000a5aead2220 */ /* 0x000fe20000410000 */
[----:B------:R-:W-:Y:S01]  /*63c0*/  @P2 FMUL.FTZ R174, R175, R164 ;  /* 0x000000a4afae2220 */ /* 0x000fe20000410000 */
[----:B------:R-:W-:Y:S01]  /*63d0*/  @P2 SHF.L.U32 R182, R59, 0x10, RZ ;  /* 0x000000103bb62819 */ /* 0x000fe200000006ff */
[----:B------:R-:W-:Y:S02]  /*63e0*/  @P2 FMUL.FTZ R179, R179, R166 ;  /* 0x000000a6b3b32220 */ /* 0x000fe40000410000 */
[----:B------:R-:W-:Y:S01]  /*63f0*/  @P2 F2FP.BF16.F32.PACK_AB R173, RZ, R173 ;  /* 0x000000adffad223e */ /* 0x000fe200000010ff */
[----:B------:R-:W2:Y:S01]  /*6400*/  @P2 LDC R237, c[0x0][0x40c] ;  /* 0x00010300ffed2b82 */ /* 0x000ea20000000800 */
[----:B---3--:R-:W-:Y:S01]  /*6410*/  @P2 FMUL.FTZ R167, R167, R180 ;  /* 0x000000b4a7a72220 */ /* 0x008fe20000410000 */
[----:B------:R-:W-:-:S02]  /*6420*/  @P2 SHF.L.U32 R180, R57, 0x10, RZ ;  /* 0x0000001039b42819 */ /* 0x000fc400000006ff */
[----:B------:R-:W-:Y:S02]  /*6430*/  @P2 F2FP.BF16.F32.PACK_AB R174, RZ, R174 ;  /* 0x000000aeffae223e */ /* 0x000fe400000010ff */
[----:B------:R-:W-:Y:S01]  /*6440*/  @P2 PRMT R160, R173, 0x7610, R160 ;  /* 0x00007610ada02816 */ /* 0x000fe200000000a0 */
[----:B------:R-:W-:Y:S01]  /*6450*/  @P2 FMUL.FTZ R175, R180, R167 ;  /* 0x000000a7b4af2220 */ /* 0x000fe20000410000 */
[----:B------:R-:W-:Y:S01]  /*6460*/  MOV R180, R30 ;  /* 0x0000001e00b47202 */ /* 0x000fe20000000f00 */
[----:B------:R-:W-:Y:S01]  /*6470*/  @P1 FFMA.FTZ R180, R181, R235, R30 ;  /* 0x000000ebb5b41223 */ /* 0x000fe2000001001e */
[----:B------:R-:W-:Y:S01]  /*6480*/  @P2 PRMT R160, R160, 0x5410, R174 ;  /* 0x00005410a0a02816 */ /* 0x000fe200000000ae */
[----:B-1----:R-:W-:Y:S01]  /*6490*/  @P2 FMUL.FTZ R174, R170, R233 ;  /* 0x000000e9aaae2220 */ /* 0x002fe20000410000 */
[----:B------:R-:W-:Y:S02]  /*64a0*/  @P2 F2FP.BF16.F32.PACK_AB R175, RZ, R175 ;  /* 0x000000afffaf223e */ /* 0x000fe400000010ff */
[----:B-----5:R-:W-:Y:S01]  /*64b0*/  @P2 PRMT R170, R156, 0x7632, R170 ;  /* 0x000076329caa2816 */ /* 0x020fe200000000aa */
[----:B0-----:R-:W-:Y:S01]  /*64c0*/  @P2 FMUL.FTZ R173, R172, R183 ;  /* 0x000000b7acad2220 */ /* 0x001fe20000410000 */
[----:B------:R-:W-:-:S02]  /*64d0*/  @P2 F2FP.BF16.F32.PACK_AB R179, RZ, R179 ;  /* 0x000000b3ffb3223e */ /* 0x000fc400000010ff */
        /* <DEDUP_REMOVED lines=44> */
.L_x_4161:
[----:B------:R-:W-:-:S04]  /*67a0*/  UISETP.NE.U32.AND UP0, UPT, UR20, URZ, UPT ;  /* 0x000000ff1400728c */ /* 0x000fc8000bf05070 */
[----:B------:R-:W-:-:S06]  /*67b0*/  UISETP.NE.AND.EX UP0, UPT, UR21, URZ, UPT, UP0 ;  /* 0x000000ff1500728c */ /* 0x000fcc000bf05300 */
[----:B------:R-:W-:-:S13]  /*67c0*/  PLOP3.LUT P0, PT, PT, PT, UP0, 0x80, 0x8 ;  /* 0x000000000008781c */ /* 0x000fda0003f0f008 */
[----:B------:R-:W-:Y:S05]  /*67d0*/  @!P0 BRA `(.L_x_4164) ;  /* 0x00000004009c8947 */ /* 0x000fea0003800000 */
[----:B0-2---:R-:W0:Y:S01]  /*67e0*/  @P2 LDC R147, c[0x0][0x40c] ;  /* 0x00010300ff932b82 */ /* 0x005e220000000800 */
[-CC-:B------:R-:W-:Y:S01]  /*67f0*/  FFMA.FTZ R77, R217, R171.reuse, R168.reuse ;  /* 0x000000abd94d7223 */ /* 0x180fe200000100a8 */
[----:B------:R-:W-:Y:S01]  /*6800*/  ISETP.GT.AND P1, PT, R180, RZ, PT ;  /* 0x000000ffb400720c */ /* 0x000fe20003f24270 */
[----:B------:R-:W-:Y:S02]  /*6810*/  @P2 IMAD.U32 R78, R56, 0x10000, RZ ;  /* 0x00010000384e2824 */ /* 0x000fe400078e00ff */
[-CC-:B------:R-:W-:Y:S01]  /*6820*/  FFMA.FTZ R144, R214, R171.reuse, R168.reuse ;  /* 0x000000abd6907223 */ /* 0x180fe200000100a8 */
[----:B------:R-:W-:Y:S01]  /*6830*/  FADD.FTZ R76, R216, -R77 ;  /* 0x8000004dd84c7221 */ /* 0x000fe20000010000 */
[-CC-:B------:R-:W-:Y:S01]  /*6840*/  FFMA.FTZ R145, R221, R171.reuse, R168.reuse ;  /* 0x000000abdd917223 */ /* 0x180fe200000100a8 */
[-C--:B------:R-:W-:Y:S01]  /*6850*/  FFMA.FTZ R170, R218, R171.reuse, R168 ;  /* 0x000000abdaaa7223 */ /* 0x080fe200000100a8 */
[----:B------:R-:W1:Y:S01]  /*6860*/  @P2 LDC R164, c[0x0][0x40c] ;  /* 0x00010300ffa42b82 */ /* 0x000e620000000800 */
[----:B------:R-:W-:Y:S01]  /*6870*/  FMUL.FTZ R76, R181, R76 ;  /* 0x0000004cb54c7220 */ /* 0x000fe20000410000 */
[----:B------:R-:W-:Y:S01]  /*6880*/  FADD.FTZ R144, R219, -R144 ;  /* 0x80000090db907221 */ /* 0x000fe20000010000 */
[-CC-:B------:R-:W-:Y:S01]  /*6890*/  FFMA.FTZ R175, R229, R171.reuse, R168.reuse ;  /* 0x000000abe5af7223 */ /* 0x180fe200000100a8 */
[-CC-:B------:R-:W-:Y:S01]  /*68a0*/  FFMA.FTZ R173, R225, R171.reuse, R168.reuse ;  /* 0x000000abe1ad7223 */ /* 0x180fe200000100a8 */
[-CC-:B------:R-:W-:Y:S01]  /*68b0*/  FFMA.FTZ R172, R224, R171.reuse, R168.reuse ;  /* 0x000000abe0ac7223 */ /* 0x180fe200000100a8 */
[----:B------:R-:W-:Y:S01]  /*68c0*/  FSEL R76, R76, RZ, P1 ;  /* 0x000000ff4c4c7208 */ /* 0x000fe20000800000 */
[----:B------:R-:W-:Y:S01]  /*68d0*/  FFMA.FTZ R180, R228, R171, R168 ;  /* 0x000000abe4b47223 */ /* 0x000fe200000100a8 */
[----:B------:R-:W2:Y:S01]  /*68e0*/  @P2 LDC R165, c[0x0][0x40c] ;  /* 0x00010300ffa52b82 */ /* 0x000ea20000000800 */
[----:B------:R-:W-:Y:S01]  /*68f0*/  @P2 SHF.L.U32 R171, R6, 0x10, RZ ;  /* 0x0000001006ab2819 */ /* 0x000fe200000006ff */
[----:B------:R-:W-:Y:S01]  /*6900*/  FADD.FTZ R170, R223, -R170 ;  /* 0x800000aadfaa7221 */ /* 0x000fe20000010000 */
[----:B------:R-:W-:Y:S01]  /*6910*/  FADD.FTZ R168, R222, -R173 ;  /* 0x800000addea87221 */ /* 0x000fe20000010000 */
[----:B------:R-:W-:Y:S01]  /*6920*/  @P2 SHF.L.U32 R146, R57, 0x10, RZ ;  /* 0x0000001039922819 */ /* 0x000fe200000006ff */
[----:B------:R-:W-:Y:S01]  /*6930*/  FADD.FTZ R172, R227, -R172 ;  /* 0x800000ace3ac7221 */ /* 0x000fe20000010000 */
[----:B------:R-:W-:Y:S01]  /*6940*/  FADD.FTZ R180, R231, -R180 ;  /* 0x800000b4e7b47221 */ /* 0x000fe20000010000 */
[C---:B------:R-:W-:Y:S01]  /*6950*/  FMUL.FTZ R168, R181.reuse, R168 ;  /* 0x000000a8b5a87220 */ /* 0x040fe20000410000 */
[----:B0-----:R-:W-:Y:S01]  /*6960*/  @P2 FMUL.FTZ R147, R76, R147 ;  /* 0x000000934c932220 */ /* 0x001fe20000410000 */
[----:B------:R-:W0:Y:S01]  /*6970*/  @P2 LDC R174, c[0x0][0x40c] ;  /* 0x00010300ffae2b82 */ /* 0x000e220000000800 */
[----:B------:R-:W-:Y:S01]  /*6980*/  FMUL.FTZ R172, R181, R172 ;  /* 0x000000acb5ac7220 */ /* 0x000fe20000410000 */
[----:B-----5:R-:W-:Y:S01]  /*6990*/  @P2 SHF.L.U32 R183, R157, 0x10, RZ ;  /* 0x000000109db72819 */ /* 0x020fe200000006ff */
[----:B------:R-:W-:Y:S01]  /*69a0*/  @P2 FMUL.FTZ R77, R78, R147 ;  /* 0x000000934e4d2220 */ /* 0x000fe20000410000 */
[----:B------:R-:W-:Y:S01]  /*69b0*/  FADD.FTZ R78, R220, -R145 ;  /* 0x80000091dc4e7221 */ /* 0x000fe20000010000 */
[----:B------:R-:W-:-:S03]  /*69c0*/  FMUL.FTZ R145, R181, R170 ;  /* 0x000000aab5917220 */ /* 0x000fc60000410000 */
[----:B------:R-:W-:Y:S01]  /*69d0*/  @P2 F2FP.BF16.F32.PACK_AB R79, RZ, R77 ;  /* 0x0000004dff4f223e */ /* 0x000fe200000010ff */
[C---:B------:R-:W-:Y:S01]  /*69e0*/  FMUL.FTZ R77, R181.reuse, R144 ;  /* 0x00000090b54d7220 */ /* 0x040fe20000410000 */
[----:B------:R-:W3:Y:S01]  /*69f0*/  @P2 LDC R179, c[0x0][0x40c] ;  /* 0x00010300ffb32b82 */ /* 0x000ee20000000800 */
[----:B------:R-:W-:Y:S01]  /*6a00*/  FMUL.FTZ R78, R181, R78 ;  /* 0x0000004eb54e7220 */ /* 0x000fe20000410000 */
[----:B------:R-:W-:Y:S01]  /*6a10*/  FADD.FTZ R144, R226, -R175 ;  /* 0x800000afe2907221 */ /* 0x000fe20000010000 */
[----:B------:R-:W-:Y:S02]  /*6a20*/  @P2 PRMT R160, R79, 0x7610, R160 ;  /* 0x000076104fa02816 */ /* 0x000fe400000000a0 */
[----:B------:R-:W-:Y:S01]  /*6a30*/  FSEL R77, R77, RZ, P1 ;  /* 0x000000ff4d4d7208 */ /* 0x000fe20000800000 */
[----:B------:R-:W-:Y:S01]  /*6a40*/  FMUL.FTZ R173, R181, R144 ;  /* 0x00000090b5ad7220 */ /* 0x000fe20000410000 */
[----:B------:R-:W-:Y:S01]  /*6a50*/  FSEL R78, R78, RZ, P1 ;  /* 0x000000ff4e4e7208 */ /* 0x000fe20000800000 */
[----:B------:R-:W4:Y:S01]  /*6a60*/  @P2 LDC R166, c[0x0][0x40c] ;  /* 0x00010300ffa62b82 */ /* 0x000f220000000800 */
[----:B------:R-:W-:Y:S01]  /*6a70*/  FSEL R79, R145, RZ, P1 ;  /* 0x000000ff914f7208 */ /* 0x000fe20000800000 */
[----:B-1----:R-:W-:Y:S01]  /*6a80*/  @P2 FMUL.FTZ R164, R77, R164 ;  /* 0x000000a44da42220 */ /* 0x002fe20000410000 */
[----:B------:R-:W-:Y:S01]  /*6a90*/  @P2 SHF.L.U32 R175, R7, 0x10, RZ ;  /* 0x0000001007af2819 */ /* 0x000fe200000006ff */
[----:B--2---:R-:W-:Y:S01]  /*6aa0*/  @P2 FMUL.FTZ R165, R78, R165 ;  /* 0x000000a54ea52220 */ /* 0x004fe20000410000 */
[----:B------:R-:W-:Y:S01]  /*6ab0*/  FMUL.FTZ R181, R181, R180 ;  /* 0x000000b4b5b57220 */ /* 0x000fe20000410000 */
[----:B------:R-:W-:Y:S01]  /*6ac0*/  @P2 FMUL.FTZ R144, R171, R164 ;  /* 0x000000a4ab902220 */ /* 0x000fe20000410000 */
[----:B------:R-:W-:Y:S01]  /*6ad0*/  @P2 SHF.L.U32 R180, R59, 0x10, RZ ;  /* 0x000000103bb42819 */ /* 0x000fe200000006ff */
[----:B------:R-:W1:Y:S01]  /*6ae0*/  @P2 LDC R167, c[0x0][0x40c] ;  /* 0x00010300ffa72b82 */ /* 0x000e620000000800 */
[-C--:B------:R-:W-:Y:S01]  /*6af0*/  @P2 FMUL.FTZ R146, R146, R165.reuse ;  /* 0x000000a592922220 */ /* 0x080fe20000410000 */
[----:B------:R-:W-:Y:S01]  /*6b00*/  @P2 FFMA.FTZ R122, R183, R165, R122 ;  /* 0x000000a5b77a2223 */ /* 0x000fe2000001007a */
[----:B------:R-:W-:-:S02]  /*6b10*/  @P2 F2FP.BF16.F32.PACK_AB R145, RZ, R144 ;  /* 0x00000090ff91223e */ /* 0x000fc400000010ff */
[----:B------:R-:W-:Y:S01]  /*6b20*/  FSEL R144, R168, RZ, P1 ;  /* 0x000000ffa8907208 */ /* 0x000fe20000800000 */
[----:B0-----:R-:W-:Y:S01]  /*6b30*/  @P2 FMUL.FTZ R168, R79, R174 ;  /* 0x000000ae4fa82220 */ /* 0x001fe20000410000 */
[----:B------:R-:W-:Y:S02]  /*6b40*/  @P2 F2FP.BF16.F32.PACK_AB R146, RZ, R146 ;  /* 0x00000092ff92223e */ /* 0x000fe400000010ff */
[----:B------:R-:W-:Y:S01]  /*6b50*/  @P2 SHF.L.U32 R174, R58, 0x10, RZ ;  /* 0x000000103aae2819 */ /* 0x000fe200000006ff */
[----:B---3--:R-:W-:Y:S01]  /*6b60*/  @P2 FMUL.FTZ R171, R144, R179 ;  /* 0x000000b390ab2220 */ /* 0x008fe20000410000 */
[----:B------:R-:W-:Y:S01]  /*6b70*/  @P2 PRMT R160, R160, 0x5410, R145 ;  /* 0x00005410a0a02816 */ /* 0x000fe20000000091 */
[----:B------:R-:W-:Y:S01]  /*6b80*/  @P2 FMUL.FTZ R170, R175, R168 ;  /* 0x000000a8afaa2220 */ /* 0x000fe20000410000 */
[----:B------:R-:W-:Y:S01]  /*6b90*/  FSEL R145, R172, RZ, P1 ;  /* 0x000000ffac917208 */ /* 0x000fe20000800000 */
[----:B------:R-:W-:Y:S01]  /*6ba0*/  @P2 FMUL.FTZ R172, R174, R171 ;  /* 0x000000abaeac2220 */ /* 0x000fe20000410000 */
[----:B------:R-:W-:-:S02]  /*6bb0*/  @P2 PRMT R161, R146, 0x7610, R161 ;  /* 0x0000761092a12816 */ /* 0x000fc400000000a1 */
[----:B------:R-:W-:Y:S01]  /*6bc0*/  FSEL R146, R173, RZ, P1 ;  /* 0x000000ffad927208 */ /* 0x000fe20000800000 */
[----:B----4-:R-:W-:Y:S01]  /*6bd0*/  @P2 FMUL.FTZ R174, R145, R166 ;  /* 0x000000a691ae2220 */ /* 0x010fe20000410000 */
[----:B------:R-:W-:Y:S02]  /*6be0*/  @P2 SHF.L.U32 R175, R8, 0x10, RZ ;  /* 0x0000001008af2819 */ /* 0x000fe400000006ff */
[----:B------:R-:W-:Y:S02]  /*6bf0*/  @P2 SHF.L.U32 R179, R156, 0x10, RZ ;  /* 0x000000109cb32819 */ /* 0x000fe400000006ff */
[----:B------:R-:W-:Y:S01]  /*6c00*/  @P2 F2FP.BF16.F32.PACK_AB R170, RZ, R170 ;  /* 0x000000aaffaa223e */ /* 0x000fe200000010ff */
[----:B-1----:R-:W-:Y:S01]  /*6c10*/  @P2 FMUL.FTZ R173, R146, R167 ;  /* 0x000000a792ad2220 */ /* 0x002fe20000410000 */
[----:B------:R-:W-:Y:S01]  /*6c20*/  @P2 FMUL.FTZ R167, R175, R174 ;  /* 0x000000aeafa72220 */ /* 0x000fe20000410000 */
[----:B------:R-:W-:Y:S01]  /*6c30*/  @P2 FFMA.FTZ R120, R179, R147, R120 ;  /* 0x00000093b3782223 */ /* 0x000fe20000010078 */
[----:B------:R-:W-:Y:S01]  /*6c40*/  @P2 PRMT R161, R161, 0x5410, R170 ;  /* 0x00005410a1a12816 */ /* 0x000fe200000000aa */
[----:B------:R-:W-:Y:S01]  /*6c50*/  @P2 FMUL.FTZ R175, R180, R173 ;  /* 0x000000adb4af2220 */ /* 0x000fe20000410000 */
[----:B------:R-:W-:-:S02]  /*6c60*/  @P2 PRMT R147, R158, 0x7632, R147 ;  /* 0x000076329e932816 */ /* 0x000fc40000000093 */
[----:B------:R-:W-:Y:S02]  /*6c70*/  @P2 F2FP.BF16.F32.PACK_AB R170, RZ, R167 ;  /* 0x000000a7ffaa223e */ /* 0x000fe400000010ff */
[----:B------:R-:W-:Y:S02]  /*6c80*/  @P2 PRMT R166, R156, 0x7632, R166 ;  /* 0x000076329ca62816 */ /* 0x000fe400000000a6 */
[----:B------:R-:W-:Y:S02]  /*6c90*/  @P2 PRMT R167, R157, 0x7632, R167 ;  /* 0x000076329da72816 */ /* 0x000fe400000000a7 */
[----:B------:R-:W-:Y:S02]  /*6ca0*/  @P2 F2FP.BF16.F32.PACK_AB R172, RZ, R172 ;  /* 0x000000acffac223e */ /* 0x000fe400000010ff */
        /* <DEDUP_REMOVED lines=12> */
[----:B------:R-:W-:-:S02]  /*6d70*/  FSEL R181, R181, RZ, P1 ;  /* 0x000000ffb5b57208 */ /* 0x000fc40000800000 */
[----:B------:R-:W-:Y:S02]  /*6d80*/  @P2 PRMT R162, R162, 0x5410, R170 ;  /* 0x00005410a2a22816 */ /* 0x000fe400000000aa */
[----:B------:R-:W-:Y:S02]  /*6d90*/  MOV R147, R181 ;  /* 0x000000b500937202 */ /* 0x000fe40000000f00 */
        /* <DEDUP_REMOVED lines=11> */
.L_x_4164:
[----:B0-2---:R-:W0:Y:S01]  /*6e50*/  @P2 LDC R167, c[0x0][0x40c] ;  /* 0x00010300ffa72b82 */ /* 0x005e220000000800 */
[----:B------:R-:W-:Y:S01]  /*6e60*/  FFMA.FTZ R164, R228, R171, R168 ;  /* 0x000000abe4a47223 */ /* 0x000fe200000100a8 */
[----:B------:R-:W-:Y:S01]  /*6e70*/  ISETP.GT.AND P1, PT, R180, RZ, PT ;  /* 0x000000ffb400720c */ /* 0x000fe20003f24270 */
[----:B------:R-:W-:Y:S01]  /*6e80*/  @P2 IMAD.U32 R173, R9, 0x10000, RZ ;  /* 0x0001000009ad2824 */ /* 0x000fe200078e00ff */
[----:B-----5:R-:W-:Y:S01]  /*6e90*/  @P2 PRMT R165, R159, 0x7632, R165 ;  /* 0x000076329fa52816 */ /* 0x020fe200000000a5 */
[----:B------:R-:W-:Y:S01]  /*6ea0*/  FADD.FTZ R164, R231, -R164 ;  /* 0x800000a4e7a47221 */ /* 0x000fe20000010000 */
[----:B------:R-:W-:Y:S02]  /*6eb0*/  BSSY.RECONVERGENT B2, `(.L_x_4165) ;  /* 0x0000013000027945 */ /* 0x000fe40003800200 */
[----:B------:R-:W-:Y:S01]  /*6ec0*/  @P2 SHF.L.U32 R165, R165, 0x10, RZ ;  /* 0x00000010a5a52819 */ /* 0x000fe200000006ff */
        /* <DEDUP_REMOVED lines=17> */
.L_x_4166:
[----:B------:R-:W-:Y:S05]  /*6fe0*/  BSYNC.RECONVERGENT B2 ;  /* 0x0000000000027941 */ /* 0x000fea0003800200 */
.L_x_4165:
[----:B------:R-:W-:Y:S04]  /*6ff0*/  BSSY.RECONVERGENT B2, `(.L_x_4167) ;  /* 0x000000f000027945 */ /* 0x000fe80003800200 */
[----:B------:R-:W-:Y:S05]  /*7000*/  @!P2 BRA `(.L_x_4168) ;  /* 0x000000000034a947 */ /* 0x000fea0003800000 */
[----:B------:R-:W-:Y:S01]  /*7010*/  FFMA.FTZ R170, R214, R171, R168 ;  /* 0x000000abd6aa7223 */ /* 0x000fe200000100a8 */
[----:B------:R-:W-:Y:S02]  /*7020*/  ISETP.GT.AND P1, PT, R180, RZ, PT ;  /* 0x000000ffb400720c */ /* 0x000fe40003f24270 */
[----:B------:R-:W-:Y:S01]  /*7030*/  SHF.L.U32 R173, R6, 0x10, RZ ;  /* 0x0000001006ad7819 */ /* 0x000fe200000006ff */
[----:B------:R-:W-:Y:S01]  /*7040*/  FADD.FTZ R170, R219, -R170 ;  /* 0x800000aadbaa7221 */ /* 0x000fe20000010000 */
[----:B------:R-:W-:-:S03]  /*7050*/  PRMT R172, R156, 0x7632, R172 ;  /* 0x000076329cac7816 */ /* 0x000fc600000000ac */
        /* <DEDUP_REMOVED lines=8> */
.L_x_4168:
[----:B------:R-:W-:Y:S05]  /*70e0*/  BSYNC.RECONVERGENT B2 ;  /* 0x0000000000027941 */ /* 0x000fea0003800200 */
.L_x_4167:
        /* <DEDUP_REMOVED lines=14> */
.L_x_4170:
[----:B------:R-:W-:Y:S05]  /*71d0*/  BSYNC.RECONVERGENT B2 ;  /* 0x0000000000027941 */ /* 0x000fea0003800200 */
.L_x_4169:
        /* <DEDUP_REMOVED lines=15> */
.L_x_4172:
[----:B------:R-:W-:Y:S05]  /*72d0*/  BSYNC.RECONVERGENT B2 ;  /* 0x0000000000027941 */ /* 0x000fea0003800200 */
.L_x_4171:
        /* <DEDUP_REMOVED lines=14> */
.L_x_4174:
[----:B------:R-:W-:Y:S05]  /*73c0*/  BSYNC.RECONVERGENT B2 ;  /* 0x0000000000027941 */ /* 0x000fea0003800200 */
.L_x_4173:
        /* <DEDUP_REMOVED lines=15> */
.L_x_4176:
[----:B------:R-:W-:Y:S05]  /*74c0*/  BSYNC.RECONVERGENT B2 ;  /* 0x0000000000027941 */ /* 0x000fea0003800200 */
.L_x_4175:
[----:B------:R-:W-:Y:S04]  /*74d0*/  BSSY.RECONVERGENT B2, `(.L_x_4177) ;  /* 0x000000e000027945 */ /* 0x000fe80003800200 */
[----:B------:R-:W-:Y:S05]  /*74e0*/  @!P2 BRA `(.L_x_4178) ;  /* 0x000000000030a947 */ /* 0x000fea0003800000 */
[----:B------:R-:W-:Y:S01]  /*74f0*/  FFMA.FTZ R171, R229, R171, R168 ;  /* 0x000000abe5ab7223 */ /* 0x000fe200000100a8 */
[----:B------:R-:W-:-:S03]  /*7500*/  ISETP.GT.AND P1, PT, R180, RZ, PT ;  /* 0x000000ffb400720c */ /* 0x000fc60003f24270 */
[----:B------:R-:W-:Y:S01]  /*7510*/  FADD.FTZ R168, R226, -R171 ;  /* 0x800000abe2a87221 */ /* 0x000fe20000010000 */
[----:B------:R-:W-:-:S03]  /*7520*/  SHF.L.U32 R171, R159, 0x10, RZ ;  /* 0x000000109fab7819 */ /* 0x000fc600000006ff */
        /* <DEDUP_REMOVED lines=8> */
.L_x_4178:
[----:B------:R-:W-:Y:S05]  /*75b0*/  BSYNC.RECONVERGENT B2 ;  /* 0x0000000000027941 */ /* 0x000fea0003800200 */
.L_x_4177:
[----:B------:R-:W-:Y:S01]  /*75c0*/  @P2 F2FP.BF16.F32.PACK_AB R164, RZ, R164 ;  /* 0x000000a4ffa4223e */ /* 0x000fe200000010ff */
[----:B------:R-:W-:-:S03]  /*75d0*/  @P2 FFMA.FTZ R127, R166, R165, R127 ;  /* 0x000000a5a67f2223 */ /* 0x000fc6000001007f */
[----:B------:R-:W-:-:S07]  /*75e0*/  @P2 PRMT R163, R163, 0x5410, R164 ;  /* 0x00005410a3a32816 */ /* 0x000fce00000000a4 */
.L_x_4163:
[----:B------:R-:W-:Y:S05]  /*75f0*/  BSYNC.RECONVERGENT B1 ;  /* 0x0000000000017941 */ /* 0x000fea0003800200 */
.L_x_4160:
[----:B------:R-:W0:Y:S08]  /*7600*/  @P0 LDC.64 R166, c[0x0][0x478] ;  /* 0x00011e00ffa60b82 */ /* 0x000e300000000a00 */
[----:B------:R-:W1:Y:S01]  /*7610*/  @P2 LDC.64 R164, c[0x0][0x468] ;  /* 0x00011a00ffa42b82 */ /* 0x000e620000000a00 */
[----:B0-----:R-:W-:-:S05]  /*7620*/  @P0 IMAD.WIDE.U32 R166, R178, 0x20, R166 ;  /* 0x00000020b2a60825 */ /* 0x001fca00078e00a6 */
[----:B------:R3:W-:Y:S01]  /*7630*/  @P0 STG.E.128 desc[UR6][R166.64], R76 ;  /* 0x0000004ca6000986 */ /* 0x0007e2000c101d06 */
[----:B-1----:R-:W-:-:S03]  /*7640*/  @P2 IMAD.WIDE.U32 R164, R169, 0x10, R164 ;  /* 0x00000010a9a42825 */ /* 0x002fc600078e00a4 */
[----:B------:R3:W-:Y:S04]  /*7650*/  @P0 STG.E.128 desc[UR6][R166.64+0x10], R144 ;  /* 0x00001090a6000986 */ /* 0x0007e8000c101d06 */
[----:B------:R3:W-:Y:S02]  /*7660*/  @P2 STG.E.128 desc[UR6][R164.64], R160 ;  /* 0x000000a0a4002986 */ /* 0x0007e4000c101d06 */
.L_x_4157:
[----:B------:R-:W-:Y:S05]  /*7670*/  BSYNC.RECONVERGENT B0 ;  /* 0x0000000000007941 */ /* 0x000fea0003800200 */
.L_x_4156:
[----:B0-23--:R-:W0:Y:S02]  /*7680*/  LDC.64 R164, c[0x0][0x380] ;  /* 0x0000e000ffa47b82 */ /* 0x00de240000000a00 */
[----:B0-----:R-:W-:-:S04]  /*7690*/  LEA R26, R164, R26, 0x2 ;  /* 0x0000001aa41a7211 */ /* 0x001fc800078e10ff */
[----:B------:R-:W-:-:S13]  /*76a0*/  ISETP.GE.AND P0, PT, R26, R165, PT ;  /* 0x000000a51a00720c */ /* 0x000fda0003f06270 */
[----:B------:R-:W-:Y:S05]  /*76b0*/  @!P0 BRA `(.L_x_4179) ;  /* 0xffffff9000908947 */ /* 0x000fea000383ffff */
.L_x_4101:
[----:B-----5:R-:W0:Y:S01]  /*76c0*/  S2R R38, SR_TID.X ;  /* 0x0000000000267919 */ /* 0x020e220000002100 */
[----:B------:R-:W-:Y:S01]  /*76d0*/  MOV R2, 0x400 ;  /* 0x0000040000027802 */ /* 0x000fe20000000f00 */
[----:B------:R-:W-:Y:S05]  /*76e0*/  WARPSYNC.ALL ;  /* 0x0000000000007948 */ /* 0x000fea0003800000 */
[----:B------:R-:W1:Y:S01]  /*76f0*/  S2R R3, SR_CgaCtaId ;  /* 0x0000000000037919 */ /* 0x000e620000008800 */
[----:B------:R-:W2:Y:S01]  /*7700*/  S2UR UR4, SR_CTAID.X ;  /* 0x00000000000479c3 */ /* 0x000ea20000002500 */
[----:B------:R-:W3:Y:S01]  /*7710*/  LDCU.128 UR16, c[0x0][0x440] ;  /* 0x00008800ff1077ac */ /* 0x000ee20008000c00 */
[----:B------:R-:W-:Y:S01]  /*7720*/  BSSY.RECONVERGENT B0, `(.L_x_4180) ;  /* 0x00000ce000007945 */ /* 0x000fe20003800200 */
[----:B0-----:R-:W-:-:S02]  /*7730*/  SHF.R.U32.HI R0, RZ, 0x5, R38 ;  /* 0x00000005ff007819 */ /* 0x001fc40000011626 */
[C---:B------:R-:W-:Y:S02]  /*7740*/  LOP3.LUT R5, R38.reuse, 0x1f, RZ, 0xc0, !PT ;  /* 0x0000001f26057812 */ /* 0x040fe400078ec0ff */
[----:B------:R-:W-:-:S03]  /*7750*/  LOP3.LUT R4, R38, 0x7f, RZ, 0x3c, !PT ;  /* 0x0000007f26047812 */ /* 0x000fc600078e3cff */
[----:B------:R-:W-:Y:S01]  /*7760*/  IMAD R0, R0, 0x60, R5 ;  /* 0x0000006000007824 */ /* 0x000fe200078e0205 */
[----:B-1----:R-:W-:Y:S01]  /*7770*/  LEA R3, R3, R2, 0x18 ;  /* 0x0000000203037211 */ /* 0x002fe200078ec0ff */
[----:B--2---:R-:W-:Y:S01]  /*7780*/  IMAD R5, R177, UR4, RZ ;  /* 0x00000004b1057c24 */ /* 0x004fe2000f8e02ff */
[----:B------:R-:W0:Y:S01]  /*7790*/  LDCU.64 UR4, c[0x0][0x460] ;  /* 0x00008c00ff0477ac */ /* 0x000e220008000a00 */
[----:B------:R-:W-:Y:S01]  /*77a0*/  IMAD.IADD R4, R4, 0x1, R177 ;  /* 0x0000000104047824 */ /* 0x000fe200078e02b1 */
[-C--:B------:R-:W-:Y:S02]  /*77b0*/  LEA R0, R0, R3.reuse, 0x5 ;  /* 0x0000000300007211 */ /* 0x080fe400078e28ff */
[----:B------:R-:W-:Y:S02]  /*77c0*/  LEA R3, R38, R3, 0x2 ;  /* 0x0000000326037211 */ /* 0x000fe400078e10ff */
[----:B------:R-:W-:Y:S01]  /*77d0*/  IADD3 R38, P6, PT, R5, R38, RZ ;  /* 0x0000002605267210 */ /* 0x000fe20007fde0ff */
[----:B------:R-:W-:Y:S01]  /*77e0*/  STS.128 [R0], R80 ;  /* 0x0000005000007388 */ /* 0x000fe20000000c00 */
[----:B------:R-:W-:-:S02]  /*77f0*/  ISETP.GE.U32.AND P5, PT, R4, 0x80, PT ;  /* 0x000000800400780c */ /* 0x000fc40003fa6070 */
[C---:B------:R-:W-:Y:S01]  /*7800*/  ISETP.GE.U32.AND P4, PT, R4.reuse, 0x100, PT ;  /* 0x000001000400780c */ /* 0x040fe20003f86070 */
[----:B------:R-:W-:Y:S01]  /*7810*/  STS.128 [R0+0x10], R84 ;  /* 0x0000105400007388 */ /* 0x000fe20000000c00 */
        /* <DEDUP_REMOVED lines=10> */
[----:B------:R-:W-:Y:S01]  /*78c0*/  STS.128 [R0+0x810], R152 ;  /* 0x0008109800007388 */ /* 0x000fe20000000c00 */
[----:B------:R-:W-:Y:S02]  /*78d0*/  BAR.SYNC.DEFER_BLOCKING 0x0 ;  /* 0x0000000000007b1d */ /* 0x000fe40000010000 */
[----:B---3--:R-:W-:-:S04]  /*78e0*/  IADD3 R36, P6, PT, R38, UR18, RZ ;  /* 0x0000001226247c10 */ /* 0x008fc8000ffde0ff */
        /* <DEDUP_REMOVED lines=51> */
[----:B------:R0:W-:Y:S01]  /*7c20*/  STS.128 [R0+0x410], R72 ;  /* 0x0004104800007388 */ /* 0x0001e20000000c00 */
        /* <DEDUP_REMOVED lines=65> */
[----:B------:R-:W2:Y:S04]  /*8040*/  LDS R0, [R3] ;  /* 0x0000000003007984 */ /* 0x000ea80000000800 */
        /* <DEDUP_REMOVED lines=14> */
[----:B---3--:R-:W-:-:S03]  /*8130*/  FADD.FTZ R5, RZ, R5 ;  /* 0x00000005ff057221 */ /* 0x008fc60000010000 */
        /* <DEDUP_REMOVED lines=12> */
[----:B------:R-:W-:-:S03]  /*8200*/  FADD.FTZ R10, R10, R37 ;  /* 0x000000250a0a7221 */ /* 0x000fc60000010000 */
        /* <DEDUP_REMOVED lines=31> */
.L_x_4181:
[----:B------:R-:W-:Y:S05]  /*8400*/  BSYNC.RECONVERGENT B0 ;  /* 0x0000000000007941 */ /* 0x000fea0003800200 */
.L_x_4180:
[----:B------:R-:W-:Y:S01]  /*8410*/  BSSY.RECONVERGENT B0, `(.L_x_4182) ;  /* 0x0000012000007945 */ /* 0x000fe20003800200 */
[----:B------:R-:W-:-:S03]  /*8420*/  FADD.FTZ R23, R23, R14 ;  /* 0x0000000e17177221 */ /* 0x000fc60000010000 */
[----:B------:R-:W-:Y:S05]  /*8430*/  @!P4 BRA `(.L_x_4183) ;  /* 0x00000000003cc947 */ /* 0x000fea0003800000 */
[----:B-1----:R-:W-:Y:S01]  /*8440*/  MOV R2, R36 ;  /* 0x0000002400027202 */ /* 0x002fe20000000f00 */
        /* <DEDUP_REMOVED lines=14> */
.L_x_4183:
[----:B------:R-:W-:Y:S05]  /*8530*/  BSYNC.RECONVERGENT B0 ;  /* 0x0000000000007941 */ /* 0x000fea0003800200 */
.L_x_4182:
        /* <DEDUP_REMOVED lines=18> */
.L_x_4185:
[----:B------:R-:W-:Y:S05]  /*8660*/  BSYNC.RECONVERGENT B0 ;  /* 0x0000000000007941 */ /* 0x000fea0003800200 */
.L_x_4184:
        /* <DEDUP_REMOVED lines=18> */
.L_x_4187:
[----:B------:R-:W-:Y:S05]  /*8790*/  BSYNC.RECONVERGENT B0 ;  /* 0x0000000000007941 */ /* 0x000fea0003800200 */
.L_x_4186:
        /* <DEDUP_REMOVED lines=18> */
.L_x_4189:
[----:B------:R-:W-:Y:S05]  /*88c0*/  BSYNC.RECONVERGENT B0 ;  /* 0x0000000000007941 */ /* 0x000fea0003800200 */
.L_x_4188:
        /* <DEDUP_REMOVED lines=11> */
.L_x_4109:
[----:B------:R-:W-:Y:S01]  /*8980*/  HFMA2 R174, -RZ, RZ, 0, 5.9604644775390625e-08 ;  /* 0x00000001ffae7431 */ /* 0x000fe200000001ff */
[----:B------:R-:W-:Y:S01]  /*8990*/  BSSY B0, `(.L_x_4190) ;  /* 0x0000006000007945 */ /* 0x000fe20003800000 */
[----:B------:R-:W-:Y:S02]  /*89a0*/  MOV R175, 0x1f ;  /* 0x0000001f00af7802 */ /* 0x000fe40000000f00 */
[----:B------:R-:W-:-:S07]  /*89b0*/  MOV R172, 0xffffffff ;  /* 0xffffffff00ac7802 */ /* 0x000fce0000000f00 */
[----:B0-----:R-:W-:Y:S05]  /*89c0*/  WARPSYNC.COLLECTIVE R172, `(.L_x_4191) ;  /* 0x00000000ac087348 */ /* 0x001fea0003c00000 */
[----:B------:R1:W2:Y:S02]  /*89d0*/  SHFL.BFLY P0, R173, R233, R174, R175 ;  /* 0x0c0000aee9ad7389 */ /* 0x0002a400000000af */
[----:B012---:R-:W-:Y:S05]  /*89e0*/  ENDCOLLECTIVE ;  /* 0x000000000000791b */ /* 0x007fea0003800000 */
.L_x_4191:
[----:B------:R-:W-:Y:S05]  /*89f0*/  BSYNC B0 ;  /* 0x0000000000007941 */ /* 0x000fea0003800000 */
.L_x_4190:
        /* <DEDUP_REMOVED lines=9> */
.L_x_4192:
[----:B------:R-:W-:Y:S01]  /*8a90*/  MOV R233, R164 ;  /* 0x000000a400e97202 */ /* 0x000fe20000000f00 */
[----:B------:R-:W-:Y:S01]  /*8aa0*/  HFMA2 R174, -RZ, RZ, 0, 1.1920928955078125e-07 ;  /* 0x00000002ffae7431 */ /* 0x000fe200000001ff */
[----:B------:R-:W-:-:S07]  /*8ab0*/  MOV R165, R173 ;  /* 0x000000ad00a57202 */ /* 0x000fce0000000f00 */
[----:B------:R-:W-:Y:S05]  /*8ac0*/  WARPSYNC.COLLECTIVE R172, `(.L_x_4193) ;  /* 0x00000000ac087348 */ /* 0x000fea0003c00000 */
[----:B------:R0:W1:Y:S02]  /*8ad0*/  SHFL.BFLY P0, R173, R233, R174, R175 ;  /* 0x0c0000aee9ad7389 */ /* 0x00006400000000af */
[----:B01----:R-:W-:Y:S05]  /*8ae0*/  ENDCOLLECTIVE ;  /* 0x000000000000791b */ /* 0x003fea0003800000 */
.L_x_4193:
[----:B------:R-:W-:-:S04]  /*8af0*/  FADD.FTZ R165, R165, R230 ;  /* 0x000000e6a5a57221 */ /* 0x000fc80000010000 */
[----:B------:R-:W-:Y:S01]  /*8b00*/  IMAD.MOV.U32 R233, RZ, RZ, R165 ;  /* 0x000000ffffe97224 */ /* 0x000fe200078e00a5 */
[----:B------:R-:W-:-:S07]  /*8b10*/  MOV R167, R173 ;  /* 0x000000ad00a77202 */ /* 0x000fce0000000f00 */
[----:B------:R-:W-:Y:S05]  /*8b20*/  WARPSYNC.COLLECTIVE R172, `(.L_x_4194) ;  /* 0x00000000ac087348 */ /* 0x000fea0003c00000 */
[----:B------:R0:W1:Y:S02]  /*8b30*/  SHFL.BFLY P0, R173, R233, R174, R175 ;  /* 0x0c0000aee9ad7389 */ /* 0x00006400000000af */
[----:B01----:R-:W-:Y:S05]  /*8b40*/  ENDCOLLECTIVE ;  /* 0x000000000000791b */ /* 0x003fea0003800000 */
.L_x_4194:
[----:B------:R-:W-:-:S05]  /*8b50*/  FADD.FTZ R167, R164, R167 ;  /* 0x000000a7a4a77221 */ /* 0x000fca0000010000 */
[----:B------:R-:W-:Y:S01]  /*8b60*/  MOV R233, R167 ;  /* 0x000000a700e97202 */ /* 0x000fe20000000f00 */
[----:B------:R-:W-:Y:S01]  /*8b70*/  HFMA2 R174, -RZ, RZ, 0, 2.384185791015625e-07 ;  /* 0x00000004ffae7431 */ /* 0x000fe200000001ff */
[----:B------:R-:W-:-:S07]  /*8b80*/  MOV R166, R173 ;  /* 0x000000ad00a67202 */ /* 0x000fce0000000f00 */
[----:B------:R-:W-:Y:S05]  /*8b90*/  WARPSYNC.COLLECTIVE R172, `(.L_x_4195) ;  /* 0x00000000ac087348 */ /* 0x000fea0003c00000 */
[----:B------:R0:W1:Y:S02]  /*8ba0*/  SHFL.BFLY P0, R173, R233, R174, R175 ;  /* 0x0c0000aee9ad7389 */ /* 0x00006400000000af */
[----:B01----:R-:W-:Y:S05]  /*8bb0*/  ENDCOLLECTIVE ;  /* 0x000000000000791b */ /* 0x003fea0003800000 */
.L_x_4195:
[----:B------:R-:W-:-:S05]  /*8bc0*/  FADD.FTZ R166, R165, R166 ;  /* 0x000000a6a5a67221 */ /* 0x000fca0000010000 */
[----:B------:R-:W-:Y:S02]  /*8bd0*/  MOV R233, R166 ;  /* 0x000000a600e97202 */ /* 0x000fe40000000f00 */
[----:B------:R-:W-:-:S07]  /*8be0*/  MOV R168, R173 ;  /* 0x000000ad00a87202 */ /* 0x000fce0000000f00 */
[----:B------:R-:W-:Y:S05]  /*8bf0*/  WARPSYNC.COLLECTIVE R172, `(.L_x_4196) ;  /* 0x00000000ac087348 */ /* 0x000fea0003c00000 */
[----:B------:R0:W1:Y:S02]  /*8c00*/  SHFL.BFLY P0, R173, R233, R174, R175 ;  /* 0x0c0000aee9ad7389 */ /* 0x00006400000000af */
[----:B01----:R-:W-:Y:S05]  /*8c10*/  ENDCOLLECTIVE ;  /* 0x000000000000791b */ /* 0x003fea0003800000 */
.L_x_4196:
[----:B------:R-:W-:-:S05]  /*8c20*/  FADD.FTZ R168, R167, R168 ;  /* 0x000000a8a7a87221 */ /* 0x000fca0000010000 */
[----:B------:R-:W-:Y:S01]  /*8c30*/  MOV R233, R168 ;  /* 0x000000a800e97202 */ /* 0x000fe20000000f00 */
[----:B------:R-:W-:Y:S01]  /*8c40*/  HFMA2 R174, -RZ, RZ, 0, 4.76837158203125e-07 ;  /* 0x00000008ffae7431 */ /* 0x000fe200000001ff */
[----:B------:R-:W-:-:S07]  /*8c50*/  MOV R169, R173 ;  /* 0x000000ad00a97202 */ /* 0x000fce0000000f00 */
[----:B------:R-:W-:Y:S05]  /*8c60*/  WARPSYNC.COLLECTIVE R172, `(.L_x_4197) ;  /* 0x00000000ac087348 */ /* 0x000fea0003c00000 */
[----:B------:R0:W1:Y:S02]  /*8c70*/  SHFL.BFLY P0, R173, R233, R174, R175 ;  /* 0x0c0000aee9ad7389 */ /* 0x00006400000000af */
[----:B01----:R-:W-:Y:S05]  /*8c80*/  ENDCOLLECTIVE ;  /* 0x000000000000791b */ /* 0x003fea0003800000 */
.L_x_4197:
[----:B------:R-:W-:-:S05]  /*8c90*/  FADD.FTZ R169, R166, R169 ;  /* 0x000000a9a6a97221 */ /* 0x000fca0000010000 */
[----:B------:R-:W-:Y:S02]  /*8ca0*/  MOV R233, R169 ;  /* 0x000000a900e97202 */ /* 0x000fe40000000f00 */
[----:B------:R-:W-:-:S07]  /*8cb0*/  MOV R171, R173 ;  /* 0x000000ad00ab7202 */ /* 0x000fce0000000f00 */
[----:B------:R-:W-:Y:S05]  /*8cc0*/  WARPSYNC.COLLECTIVE R172, `(.L_x_4198) ;  /* 0x00000000ac087348 */ /* 0x000fea0003c00000 */
[----:B------:R0:W1:Y:S02]  /*8cd0*/  SHFL.BFLY P0, R173, R233, R174, R175 ;  /* 0x0c0000aee9ad7389 */ /* 0x00006400000000af */
[----:B01----:R-:W-:Y:S05]  /*8ce0*/  ENDCOLLECTIVE ;  /* 0x000000000000791b */ /* 0x003fea0003800000 */
.L_x_4198:
[----:B------:R-:W-:-:S05]  /*8cf0*/  FADD.FTZ R171, R168, R171 ;  /* 0x000000aba8ab7221 */ /* 0x000fca0000010000 */
[----:B------:R-:W-:Y:S01]  /*8d00*/  MOV R233, R171 ;  /* 0x000000ab00e97202 */ /* 0x000fe20000000f00 */
[----:B------:R-:W-:Y:S01]  /*8d10*/  HFMA2 R174, -RZ, RZ, 0, 9.5367431640625e-07 ;  /* 0x00000010ffae7431 */ /* 0x000fe200000001ff */
[----:B------:R-:W-:-:S07]  /*8d20*/  MOV R170, R173 ;  /* 0x000000ad00aa7202 */ /* 0x000fce0000000f00 */
[----:B------:R-:W-:Y:S05]  /*8d30*/  WARPSYNC.COLLECTIVE R172, `(.L_x_4199) ;  /* 0x00000000ac087348 */ /* 0x000fea0003c00000 */
[----:B------:R0:W1:Y:S02]  /*8d40*/  SHFL.BFLY P0, R173, R233, R174, R175 ;  /* 0x0c0000aee9ad7389 */ /* 0x00006400000000af */
[----:B01----:R-:W-:Y:S05]  /*8d50*/  ENDCOLLECTIVE ;  /* 0x000000000000791b */ /* 0x003fea0003800000 */
.L_x_4199:
[----:B------:R-:W-:-:S05]  /*8d60*/  FADD.FTZ R170, R169, R170 ;  /* 0x000000aaa9aa7221 */ /* 0x000fca0000010000 */
[----:B------:R-:W-:Y:S02]  /*8d70*/  MOV R233, R170 ;  /* 0x000000aa00e97202 */ /* 0x000fe40000000f00 */
[----:B------:R-:W-:-:S07]  /*8d80*/  MOV R164, R173 ;  /* 0x000000ad00a47202 */ /* 0x000fce0000000f00 */
[----:B------:R-:W-:Y:S05]  /*8d90*/  WARPSYNC.COLLECTIVE R172, `(.L_x_4200) ;  /* 0x00000000ac087348 */ /* 0x000fea0003c00000 */
[----:B------:R0:W1:Y:S02]  /*8da0*/  SHFL.BFLY P0, R173, R233, R174, R175 ;  /* 0x0c0000aee9ad7389 */ /* 0x00006400000000af */
[----:B01----:R-:W-:Y:S05]  /*8db0*/  ENDCOLLECTIVE ;  /* 0x000000000000791b */ /* 0x003fea0003800000 */
.L_x_4200:
[----:B------:R-:W-:Y:S01]  /*8dc0*/  MOV R165, R173 ;  /* 0x000000ad00a57202 */ /* 0x000fe20000000f00 */
[----:B------:R-:W-:Y:S06]  /*8dd0*/  BRA `(.L_x_4201) ;  /* 0xffffff9000747947 */ /* 0x000fec000383ffff */
.L_x_4202:
        /* <DEDUP_REMOVED lines=10> */
.L_x_14477:


//--------------------- .text._ZN10layer_norm13ln_bwd_kernelINS_13Kernel_traitsI13__nv_bfloat16S2_fS2_fjLj768ELj1ELj4ELj1ELj16ENS_18Kernel_traits_baseILj768ES2_S2_fS2_fjLj128EEEEELb0ELb1ELb1ELb1EEEvNS_9BwdParamsE --------------------------
	.section	.text._ZN10layer_norm13ln_bwd_kernelINS_13Kernel_traitsI13__nv_bfloat16S2_fS2_fjLj768ELj1ELj4ELj1ELj16ENS_18Kernel_traits_baseILj768ES2_S2_fS2_fjLj128EEEEELb0ELb1ELb1ELb1EEEvNS_9BwdParamsE,"ax",@progbits
	.align	128
        .global         _ZN10layer_norm13ln_bwd_kernelINS_13Kernel_traitsI13__nv_bfloat16S2_fS2_fjLj768ELj1ELj4ELj1ELj16ENS_18Kernel_traits_baseILj768ES2_S2_fS2_fjLj128EEEEELb0ELb1ELb1ELb1EEEvNS_9BwdParamsE
        .type           _ZN10layer_norm13ln_bwd_kernelINS_13Kernel_traitsI13__nv_bfloat16S2_fS2_fjLj768ELj1ELj4ELj1ELj16ENS_18Kernel_traits_baseILj768ES2_S2_fS2_fjLj128EEEEELb0ELb1ELb1ELb1EEEvNS_9BwdParamsE,@function
        .size           _ZN10layer_norm13ln_bwd_kernelINS_13Kernel_traitsI13__nv_bfloat16S2_fS2_fjLj768ELj1ELj4ELj1ELj16ENS_18Kernel_traits_baseILj768ES2_S2_fS2_fjLj128EEEEELb0ELb1ELb1ELb1EEEvNS_9BwdParamsE,(.L_x_14478 - _ZN10layer_norm13ln_bwd_kernelINS_13Kernel_traitsI13__nv_bfloat16S2_fS2_fjLj768ELj1ELj4ELj1ELj16ENS_18Kernel_traits_baseILj768ES2_S2_fS2_fjLj128EEEEELb0ELb1ELb1ELb1EEEvNS_9BwdParamsE)
        .other          _ZN10layer_norm13ln_bwd_kernelINS_13Kernel_traitsI13__nv_bfloat16S2_fS2_fjLj768ELj1ELj4ELj1ELj16ENS_18Kernel_traits_baseILj768ES2_S2_fS2_fjLj128EEEEELb0ELb1ELb1ELb1EEEvNS_9BwdParamsE,@"STO_CUDA_ENTRY STV_DEFAULT"
_ZN10layer_norm13ln_bwd_kernelINS_13Kernel_traitsI13__nv_bfloat16S2_fS2_fjLj768ELj1ELj4ELj1ELj16ENS_18Kernel_traits_baseILj768ES2_S2_fS2_fjLj128EEEEELb0ELb1ELb1ELb1EEEvNS_9BwdParamsE:
.text._ZN10layer_norm13ln_bwd_kernelINS_13Kernel_traitsI13__nv_bfloat16S2_fS2_fjLj768ELj1ELj4ELj1ELj16ENS_18Kernel_traits_baseILj768ES2_S2_fS2_fjLj128EEEEELb0ELb1ELb1ELb1EEEvNS_9BwdParamsE:
        /* <DEDUP_REMOVED lines=63> */
[----:B------:R0:W5:Y:S04]  /*03f0*/  LDG.E.128 R108, desc[UR6][R10.64] ;  /* 0x000000060a6c7981 */ /* 0x000168000c1e1d00 */
[----:B------:R1:W5:Y:S01]  /*0400*/  LDG.E.128 R112, desc[UR6][R12.64] ;  /* 0x000000060c707981 */ /* 0x000362000c1e1d00 */
        /* <DEDUP_REMOVED lines=8> */
[----:B0-----:R-:W-:Y:S02]  /*0490*/  PRMT R10, R99, 0x7632, R10 ;  /* 0x00007632630a7816 */ /* 0x001fe4000000000a */
[----:B---3--:R-:W-:Y:S02]  /*04a0*/  PRMT R11, R100, 0x7632, R11 ;  /* 0x00007632640b7816 */ /* 0x008fe4000000000b */
[----:B-1----:R-:W-:Y:S02]  /*04b0*/  PRMT R12, R101, 0x7632, R12 ;  /* 0x00007632650c7816 */ /* 0x002fe4000000000c */
        /* <DEDUP_REMOVED lines=14> */
.L_x_4270:
        /* <DEDUP_REMOVED lines=10> */
[----:B------:R-:W-:Y:S02]  /*0640*/  MOV R221, RZ ;  /* 0x000000ff00dd7202 */ /* 0x000fe40000000f00 */
[----:B------:R-:W-:Y:S02]  /*0650*/  MOV R222, RZ ;  /* 0x000000ff00de7202 */ /* 0x000fe40000000f00 */
[----:B---3--:R-:W-:-:S13]  /*0660*/  ISETP.GE.AND P2, PT, R199, 0x1, PT ;  /* 0x00000001c700780c */ /* 0x008fda0003f46270 */
[----:B0-----:R-:W-:Y:S05]  /*0670*/  @!P2 BRA `(.L_x_4206) ;  /* 0x00000010006ca947 */ /* 0x001fea0003800000 */
[----:B------:R-:W0:Y:S01]  /*0680*/  S2R R164, SR_TID.X ;  /* 0x0000000000a47919 */ /* 0x000e220000002100 */
[----:B------:R-:W1:Y:S01]  /*0690*/  LDC.64 R180, c[0x0][0x3a8] ;  /* 0x0000ea00ffb47b82 */ /* 0x000e620000000a00 */
[----:B------:R-:W-:Y:S01]  /*06a0*/  IADD3 R160, PT, PT, R199, -0x1, RZ ;  /* 0xffffffffc7a07810 */ /* 0x000fe20007ffe0ff */
[C---:B------:R-:W-:Y:S01]  /*06b0*/  IMAD R3, R0.reuse, UR9, RZ ;  /* 0x0000000900037c24 */ /* 0x040fe2000f8e02ff */
[----:B------:R-:W-:Y:S02]  /*06c0*/  SHF.R.S32.HI R163, RZ, 0x1f, R0 ;  /* 0x0000001fffa37819 */ /* 0x000fe40000011400 */
[----:B------:R-:W-:Y:S01]  /*06d0*/  LEA R172, P0, R0, UR10, 0x2 ;  /* 0x0000000a00ac7c11 */ /* 0x000fe2000f8010ff */
[----:B------:R-:W-:Y:S01]  /*06e0*/  IMAD R161, R160, UR9, RZ ;  /* 0x00000009a0a17c24 */ /* 0x000fe2000f8e02ff */
[----:B------:R-:W-:Y:S01]  /*06f0*/  SHF.R.S32.HI R160, RZ, 0x1f, R3 ;  /* 0x0000001fffa07819 */ /* 0x000fe20000011403 */
[----:B------:R-:W2:Y:S01]  /*0700*/  LDC.64 R188, c[0x0][0x428] ;  /* 0x00010a00ffbc7b82 */ /* 0x000ea20000000a00 */
[----:B------:R-:W-:-:S02]  /*0710*/  LEA.HI.X R173, R0, UR11, R163, 0x2, P0 ;  /* 0x0000000b00ad7c11 */ /* 0x000fc400080f14a3 */
[----:B------:R-:W-:Y:S02]  /*0720*/  SHF.R.S32.HI R162, RZ, 0x1f, R161 ;  /* 0x0000001fffa27819 */ /* 0x000fe400000114a1 */
[----:B------:R-:W-:Y:S02]  /*0730*/  LEA.HI R160, R160, R3, RZ, 0x3 ;  /* 0x00000003a0a07211 */ /* 0x000fe400078f18ff */
[----:B------:R-:W-:Y:S01]  /*0740*/  LEA.HI R162, R162, R161, RZ, 0x3 ;  /* 0x000000a1a2a27211 */ /* 0x000fe200078f18ff */
[----:B------:R-:W3:Y:S01]  /*0750*/  LDG.E R3, desc[UR6][R172.64] ;  /* 0x00000006ac037981 */ /* 0x000ee2000c1e1900 */
[----:B0-----:R-:W-:-:S04]  /*0760*/  LOP3.LUT R195, R164, 0x1f, RZ, 0xc0, !PT ;  /* 0x0000001fa4c37812 */ /* 0x001fc800078ec0ff */
[-C--:B------:R-:W-:Y:S02]  /*0770*/  LEA.HI.SX32 R203, R160, R195.reuse, 0x1d ;  /* 0x000000c3a0cb7211 */ /* 0x080fe400078feaff */
[----:B------:R-:W-:Y:S02]  /*0780*/  LEA.HI.SX32 R195, R162, R195, 0x1d ;  /* 0x000000c3a2c37211 */ /* 0x000fe400078feaff */
[C---:B------:R-:W-:Y:S01]  /*0790*/  IADD3 R215, PT, PT, R203.reuse, 0x20, RZ ;  /* 0x00000020cbd77810 */ /* 0x040fe20007ffe0ff */
[C---:B-1----:R-:W-:Y:S01]  /*07a0*/  IMAD.WIDE.U32 R192, R203.reuse, 0x20, R180 ;  /* 0x00000020cbc07825 */ /* 0x042fe200078e00b4 */
[----:B------:R-:W-:-:S03]  /*07b0*/  IADD3 R217, PT, PT, R203, 0x40, RZ ;  /* 0x00000040cbd97810 */ /* 0x000fc60007ffe0ff */
[C---:B--2---:R-:W-:Y:S01]  /*07c0*/  IMAD.WIDE.U32 R164, R195.reuse, 0x10, R188 ;  /* 0x00000010c3a47825 */ /* 0x044fe200078e00bc */
[C---:B------:R-:W-:Y:S01]  /*07d0*/  IADD3 R177, PT, PT, R195.reuse, 0x20, RZ ;  /* 0x00000020c3b17810 */ /* 0x040fe20007ffe0ff */
[----:B------:R-:W2:Y:S01]  /*07e0*/  LDG.E.128 R160, desc[UR6][R192.64] ;  /* 0x00000006c0a07981 */ /* 0x000ea2000c1e1d00 */
[----:B------:R-:W-:Y:S01]  /*07f0*/  IADD3 R195, PT, PT, R195, 0x40, RZ ;  /* 0x00000040c3c37810 */ /* 0x000fe20007ffe0ff */
[--C-:B------:R-:W-:Y:S02]  /*0800*/  IMAD.WIDE.U32 R204, R215, 0x20, R180.reuse ;  /* 0x00000020d7cc7825 */ /* 0x100fe400078e00b4 */
[----:B------:R-:W4:Y:S02]  /*0810*/  LDG.E.128 R164, desc[UR6][R164.64] ;  /* 0x00000006a4a47981 */ /* 0x000f24000c1e1d00 */
[----:B------:R-:W-:Y:S02]  /*0820*/  IMAD.WIDE.U32 R208, R217, 0x20, R180 ;  /* 0x00000020d9d07825 */ /* 0x000fe400078e00b4 */
[----:B------:R-:W4:Y:S02]  /*0830*/  LDG.E.128 R168, desc[UR6][R192.64+0x10] ;  /* 0x00001006c0a87981 */ /* 0x000f24000c1e1d00 */
[----:B------:R-:W-:-:S02]  /*0840*/  IMAD.WIDE.U32 R176, R177, 0x10, R188 ;  /* 0x00000010b1b07825 */ /* 0x000fc400078e00bc */
[----:B------:R-:W4:Y:S02]  /*0850*/  LDG.E.128 R172, desc[UR6][R204.64] ;  /* 0x00000006ccac7981 */ /* 0x000f24000c1e1d00 */
[----:B------:R-:W-:Y:S02]  /*0860*/  IMAD.WIDE.U32 R194, R195, 0x10, R188 ;  /* 0x00000010c3c27825 */ /* 0x000fe400078e00bc */
[----:B------:R0:W4:Y:S04]  /*0870*/  LDG.E.128 R180, desc[UR6][R204.64+0x10] ;  /* 0x00001006ccb47981 */ /* 0x000128000c1e1d00 */
[----:B------:R-:W4:Y:S04]  /*0880*/  LDG.E.128 R184, desc[UR6][R208.64] ;  /* 0x00000006d0b87981 */ /* 0x000f28000c1e1d00 */
[----:B------:R1:W4:Y:S04]  /*0890*/  LDG.E.128 R188, desc[UR6][R208.64+0x10] ;  /* 0x00001006d0bc7981 */ /* 0x000328000c1e1d00 */
        /* <DEDUP_REMOVED lines=12> */
[----:B-1----:R-:W-:-:S03]  /*0960*/  @P0 IMAD.WIDE.U32 R206, R215, 0x20, R210 ;  /* 0x00000020d7ce0825 */ /* 0x002fc600078e00d2 */
[----:B------:R-:W5:Y:S04]  /*0970*/  @P0 LDG.E.128 R40, desc[UR6][R204.64+0x10] ;  /* 0x00001006cc280981 */ /* 0x000f68000c1e1d00 */
[----:B------:R-:W5:Y:S01]  /*0980*/  @P0 LDG.E.128 R36, desc[UR6][R206.64] ;  /* 0x00000006ce240981 */ /* 0x000f62000c1e1d00 */
[----:B------:R-:W-:-:S03]  /*0990*/  @P0 IMAD.WIDE.U32 R208, R217, 0x20, R212 ;  /* 0x00000020d9d00825 */ /* 0x000fc600078e00d4 */
[----:B------:R0:W5:Y:S04]  /*09a0*/  @P0 LDG.E.128 R32, desc[UR6][R206.64+0x10] ;  /* 0x00001006ce200981 */ /* 0x000168000c1e1d00 */
[----:B------:R-:W5:Y:S04]  /*09b0*/  @P0 LDG.E.128 R28, desc[UR6][R208.64] ;  /* 0x00000006d01c0981 */ /* 0x000f68000c1e1d00 */
[----:B------:R1:W5:Y:S01]  /*09c0*/  @P0 LDG.E.128 R24, desc[UR6][R208.64+0x10] ;  /* 0x00001006d0180981 */ /* 0x000362000c1e1d00 */
[----:B---3--:R-:W-:-:S05]  /*09d0*/  FSEL R3, R3, RZ, !P1 ;  /* 0x000000ff03037208 */ /* 0x008fca0004800000 */
[C---:B--2---:R-:W-:Y:S01]  /*09e0*/  FADD.FTZ R246, -R3.reuse, R162 ;  /* 0x000000a203f67221 */ /* 0x044fe20000010100 */
[C---:B------:R-:W-:Y:S01]  /*09f0*/  FADD.FTZ R244, -R3.reuse, R163 ;  /* 0x000000a303f47221 */ /* 0x040fe20000010100 */
[C---:B------:R-:W-:Y:S01]  /*0a00*/  FADD.FTZ R160, -R3.reuse, R160 ;  /* 0x000000a003a07221 */ /* 0x040fe20000010100 */
[----:B------:R-:W-:Y:S01]  /*0a10*/  SHF.L.U32 R162, R112, 0x10, RZ ;  /* 0x0000001070a27819 */ /* 0x000fe200000006ff */
[----:B------:R-:W-:Y:S01]  /*0a20*/  FADD.FTZ R238, -R3, R161 ;  /* 0x000000a103ee7221 */ /* 0x000fe20000010100 */
[C---:B----4-:R-:W-:Y:S02]  /*0a30*/  PRMT R233, R164.reuse, 0x7632, R233 ;  /* 0x00007632a4e97816 */ /* 0x050fe400000000e9 */
[----:B------:R-:W-:Y:S02]  /*0a40*/  SHF.L.U32 R235, R164, 0x10, RZ ;  /* 0x00000010a4eb7819 */ /* 0x000fe400000006ff */
[----:B------:R-:W-:Y:S01]  /*0a50*/  PRMT R163, R165, 0x7632, R163 ;  /* 0x00007632a5a37816 */ /* 0x000fe200000000a3 */
[----:B-----5:R-:W-:Y:S01]  /*0a60*/  FMUL.FTZ R161, R201, R246 ;  /* 0x000000f6c9a17220 */ /* 0x020fe20000410000 */
        /* <DEDUP_REMOVED lines=16> */
[C---:B-1----:R-:W-:Y:S01]  /*0b70*/  FADD.FTZ R208, -R3.reuse, R186 ;  /* 0x000000ba03d07221 */ /* 0x042fe20000010100 */
[C---:B------:R-:W-:Y:S01]  /*0b80*/  FADD.FTZ R216, -R3.reuse, R187 ;  /* 0x000000bb03d87221 */ /* 0x040fe20000010100 */
[C---:B------:R-:W-:Y:S01]  /*0b90*/  FADD.FTZ R210, -R3.reuse, R188 ;  /* 0x000000bc03d27221 */ /* 0x040fe20000010100 */
[C---:B------:R-:W-:Y:S01]  /*0ba0*/  FADD.FTZ R218, -R3.reuse, R189 ;  /* 0x000000bd03da7221 */ /* 0x040fe20000010100 */
[C---:B------:R-:W-:Y:S01]  /*0bb0*/  FADD.FTZ R212, -R3.reuse, R190 ;  /* 0x000000be03d47221 */ /* 0x040fe20000010100 */
[----:B------:R-:W-:Y:S01]  /*0bc0*/  FADD.FTZ R220, -R3, R191 ;  /* 0x000000bf03dc7221 */ /* 0x000fe20000010100 */
[----:B------:R-:W-:Y:S01]  /*0bd0*/  FMUL.FTZ R3, R201, R160 ;  /* 0x000000a0c9037220 */ /* 0x000fe20000410000 */
[----:B------:R-:W-:Y:S01]  /*0be0*/  FMUL.FTZ R160, R162, R235 ;  /* 0x000000eba2a07220 */ /* 0x000fe20000410000 */
[-C--:B------:R-:W-:Y:S01]  /*0bf0*/  FMUL.FTZ R162, R164, R165.reuse ;  /* 0x000000a5a4a27220 */ /* 0x080fe20000410000 */
[----:B------:R-:W-:Y:S01]  /*0c00*/  FFMA.FTZ R122, R161, R165, R122 ;  /* 0x000000a5a17a7223 */ /* 0x000fe2000001007a */
[----:B------:R-:W-:Y:S01]  /*0c10*/  FADD.FTZ R118, R118, R165 ;  /* 0x000000a576767221 */ /* 0x000fe20000010000 */
[----:B------:R-:W-:Y:S01]  /*0c20*/  SHF.L.U32 R165, R23, 0x10, RZ ;  /* 0x0000001017a57819 */ /* 0x000fe200000006ff */
[----:B------:R-:W-:Y:S01]  /*0c30*/  FMUL.FTZ R164, R201, R238 ;  /* 0x000000eec9a47220 */ /* 0x000fe20000410000 */
[----:B------:R-:W-:-:S02]  /*0c40*/  SHF.L.U32 R172, R233, 0x10, RZ ;  /* 0x00000010e9ac7819 */ /* 0x000fc400000006ff */
[C---:B------:R-:W-:Y:S02]  /*0c50*/  PRMT R209, R167.reuse, 0x7632, R209 ;  /* 0x00007632a7d17816 */ /* 0x040fe400000000d1 */
[----:B------:R-:W-:Y:S01]  /*0c60*/  SHF.L.U32 R215, R167, 0x10, RZ ;  /* 0x00000010a7d77819 */ /* 0x000fe200000006ff */
[-C--:B------:R-:W-:Y:S01]  /*0c70*/  FFMA.FTZ R121, R164, R172.reuse, R121 ;  /* 0x000000aca4797223 */ /* 0x080fe20000010079 */
[----:B------:R-:W-:Y:S01]  /*0c80*/  SHF.L.U32 R167, R196, 0x10, RZ ;  /* 0x00000010c4a77819 */ /* 0x000fe200000006ff */
[----:B------:R-:W-:Y:S01]  /*0c90*/  FADD.FTZ R117, R117, R172 ;  /* 0x000000ac75757221 */ /* 0x000fe20000010000 */
[----:B------:R-:W-:Y:S01]  /*0ca0*/  SHF.L.U32 R174, R163, 0x10, RZ ;  /* 0x00000010a3ae7819 */ /* 0x000fe200000006ff */
[----:B------:R-:W-:Y:S01]  /*0cb0*/  FMUL.FTZ R163, R165, R172 ;  /* 0x000000aca5a37220 */ /* 0x000fe20000410000 */
[C---:B------:R-:W-:Y:S02]  /*0cc0*/  PRMT R211, R166.reuse, 0x7632, R211 ;  /* 0x00007632a6d37816 */ /* 0x040fe400000000d3 */
[----:B------:R-:W-:Y:S01]  /*0cd0*/  SHF.L.U32 R227, R166, 0x10, RZ ;  /* 0x00000010a6e37819 */ /* 0x000fe200000006ff */
[----:B------:R-:W-:Y:S01]  /*0ce0*/  FMUL.FTZ R166, R201, R244 ;  /* 0x000000f4c9a67220 */ /* 0x000fe20000410000 */
[----:B------:R-:W-:Y:S01]  /*0cf0*/  SHF.L.U32 R172, R114, 0x10, RZ ;  /* 0x0000001072ac7819 */ /* 0x000fe200000006ff */
[-C--:B------:R-:W-:Y:S01]  /*0d00*/  FMUL.FTZ R165, R167, R174.reuse ;  /* 0x000000aea7a57220 */ /* 0x080fe20000410000 */
[----:B------:R-:W-:Y:S01]  /*0d10*/  PRMT R217, R176, 0x7632, R217 ;  /* 0x00007632b0d97816 */ /* 0x000fe200000000d9 */
[----:B------:R-:W-:Y:S01]  /*0d20*/  FFMA.FTZ R123, R166, R174, R123 ;  /* 0x000000aea67b7223 */ /* 0x000fe2000001007b */
[----:B------:R-:W-:Y:S01]  /*0d30*/  SHF.L.U32 R231, R176, 0x10, RZ ;  /* 0x00000010b0e77819 */ /* 0x000fe200000006ff */
[----:B------:R-:W-:Y:S01]  /*0d40*/  FADD.FTZ R119, R119, R174 ;  /* 0x000000ae77777221 */ /* 0x000fe20000010000 */
        /* <DEDUP_REMOVED lines=9> */
[C---:B------:R-:W-:Y:S01]  /*0de0*/  PRMT R204, R178.reuse, 0x7632, R204 ;  /* 0x00007632b2cc7816 */ /* 0x040fe200000000cc */
[-C--:B------:R-:W-:Y:S01]  /*0df0*/  FMUL.FTZ R171, R171, R174.reuse ;  /* 0x000000aeabab7220 */ /* 0x080fe20000410000 */
[----:B------:R-:W-:Y:S01]  /*0e00*/  SHF.L.U32 R207, R178, 0x10, RZ ;  /* 0x00000010b2cf7819 */ /* 0x000fe200000006ff */
[----:B------:R-:W-:Y:S01]  /*0e10*/  FADD.FTZ R125, R125, R174 ;  /* 0x000000ae7d7d7221 */ /* 0x000fe20000010000 */
[----:B------:R-:W-:Y:S01]  /*0e20*/  SHF.L.U32 R173, R198, 0x10, RZ ;  /* 0x00000010c6ad7819 */ /* 0x000fe200000006ff */
[----:B------:R-:W-:Y:S01]  /*0e30*/  FFMA.FTZ R49, R172, R174, R49 ;  /* 0x000000aeac317223 */ /* 0x000fe20000010031 */
[----:B------:R-:W-:Y:S01]  /*0e40*/  SHF.L.U32 R176, R209, 0x10, RZ ;  /* 0x00000010d1b07819 */ /* 0x000fe200000006ff */
[C---:B------:R-:W-:Y:S01]  /*0e50*/  FMUL.FTZ R174, R201.reuse, R240 ;  /* 0x000000f0c9ae7220 */ /* 0x040fe20000410000 */
[----:B------:R-:W-:Y:S01]  /*0e60*/  SHF.L.U32 R178, R104, 0x10, RZ ;  /* 0x0000001068b27819 */ /* 0x000fe200000006ff */
[----:B------:R-:W-:Y:S01]  /*0e70*/  FMUL.FTZ R182, R201, R228 ;  /* 0x000000e4c9b67220 */ /* 0x000fe20000410000 */
[----:B------:R-:W-:-:S02]  /*0e80*/  SHF.L.U32 R181, R16, 0x10, RZ ;  /* 0x0000001010b57819 */ /* 0x000fc400000006ff */
[----:B------:R-:W-:Y:S02]  /*0e90*/  SHF.L.U32 R188, R213, 0x10, RZ ;  /* 0x00000010d5bc7819 */ /* 0x000fe400000006ff */
[----:B------:R-:W-:Y:S02]  /*0ea0*/  SHF.L.U32 R229, R177, 0x10, RZ ;  /* 0x00000010b1e57819 */ /* 0x000fe400000006ff */
[----:B------:R-:W-:Y:S01]  /*0eb0*/  SHF.L.U32 R180, R105, 0x10, RZ ;  /* 0x0000001069b47819 */ /* 0x000fe200000006ff */
[-C--:B------:R-:W-:Y:S01]  /*0ec0*/  FMUL.FTZ R173, R173, R176.reuse ;  /* 0x000000b0adad7220 */ /* 0x080fe20000410000 */
[----:B------:R-:W-:Y:S01]  /*0ed0*/  PRMT R203, R179, 0x7632, R203 ;  /* 0x00007632b3cb7816 */ /* 0x000fe200000000cb */
[----:B------:R-:W-:Y:S01]  /*0ee0*/  FADD.FTZ R127, R127, R176 ;  /* 0x000000b07f7f7221 */ /* 0x000fe20000010000 */
[----:B------:R-:W-:Y:S01]  /*0ef0*/  FFMA.FTZ R51, R174, R176, R51 ;  /* 0x000000b0ae337223 */ /* 0x000fe20000010033 */
[----:B------:R-:W-:Y:S01]  /*0f00*/  PRMT R190, R192, 0x7632, R190 ;  /* 0x00007632c0be7816 */ /* 0x000fe200000000be */
[----:B------:R-:W-:Y:S01]  /*0f10*/  FMUL.FTZ R176, R178, R231 ;  /* 0x000000e7b2b07220 */ /* 0x000fe20000410000 */
[----:B------:R-:W-:Y:S01]  /*0f20*/  SHF.L.U32 R225, R192, 0x10, RZ ;  /* 0x00000010c0e17819 */ /* 0x000fe200000006ff */
[-C--:B------:R-:W-:Y:S01]  /*0f30*/  FMUL.FTZ R181, R181, R188.reuse ;  /* 0x000000bcb5b57220 */ /* 0x080fe20000410000 */
[----:B------:R-:W-:Y:S01]  /*0f40*/  FFMA.FTZ R135, R182, R188, R135 ;  /* 0x000000bcb6877223 */ /* 0x000fe20000010087 */
[----:B------:R-:W-:Y:S01]  /*0f50*/  FADD.FTZ R131, R131, R188 ;  /* 0x000000bc83837221 */ /* 0x000fe20000010000 */
        /* <DEDUP_REMOVED lines=8> */
[----:B------:R-:W-:-:S02]  /*0fe0*/  PRMT R186, R194, 0x7632, R186 ;  /* 0x00007632c2ba7816 */ /* 0x000fc400000000ba */
[----:B------:R-:W-:Y:S01]  /*0ff0*/  SHF.L.U32 R221, R194, 0x10, RZ ;  /* 0x00000010c2dd7819 */ /* 0x000fe200000006ff */
[----:B------:R-:W-:Y:S01]  /*1000*/  FADD.FTZ R194, RZ, R160 ;  /* 0x000000a0ffc27221 */ /* 0x000fe20000010000 */
[----:B------:R-:W-:Y:S02]  /*1010*/  SHF.L.U32 R179, R15, 0x10, RZ ;  /* 0x000000100fb37819 */ /* 0x000fe400000006ff */
[----:B------:R-:W-:Y:S02]  /*1020*/  SHF.L.U32 R184, R217, 0x10, RZ ;  /* 0x00000010d9b87819 */ /* 0x000fe400000006ff */
[----:B------:R-:W-:Y:S01]  /*1030*/  SHF.L.U32 R222, R203, 0x10, RZ ;  /* 0x00000010cbde7819 */ /* 0x000fe200000006ff */
[----:B------:R-:W-:Y:S01]  /*1040*/  FFMA.FTZ R203, R3, R160, RZ ;  /* 0x000000a003cb7223 */ /* 0x000fe200000100ff */
[----:B------:R-:W-:Y:S01]  /*1050*/  PRMT R191, R193, 0x7632, R191 ;  /* 0x00007632c1bf7816 */ /* 0x000fe200000000bf */
[-C--:B------:R-:W-:Y:S01]  /*1060*/  FMUL.FTZ R189, R189, R204.reuse ;  /* 0x000000ccbdbd7220 */ /* 0x080fe20000410000 */
[----:B------:R-:W-:Y:S01]  /*1070*/  SHF.L.U32 R223, R193, 0x10, RZ ;  /* 0x00000010c1df7819 */ /* 0x000fe200000006ff */
[----:B------:R-:W-:Y:S01]  /*1080*/  FADD.FTZ R137, R137, R204 ;  /* 0x000000cc89897221 */ /* 0x000fe20000010000 */
[----:B------:R-:W-:Y:S01]  /*1090*/  SHF.L.U32 R193, R18, 0x10, RZ ;  /* 0x0000001012c17819 */ /* 0x000fe200000006ff */
[----:B------:R-:W-:Y:S01]  /*10a0*/  FFMA.FTZ R53, R192, R204, R53 ;  /* 0x000000ccc0357223 */ /* 0x000fe20000010035 */
[-C--:B------:R-:W-:Y:S01]  /*10b0*/  FMUL.FTZ R188, R188, R205.reuse ;  /* 0x000000cdbcbc7220 */ /* 0x080fe20000410000 */
[----:B------:R-:W-:Y:S01]  /*10c0*/  FADD.FTZ R138, R138, R205 ;  /* 0x000000cd8a8a7221 */ /* 0x000fe20000010000 */
[----:B------:R-:W-:Y:S01]  /*10d0*/  FFMA.FTZ R54, R185, R205, R54 ;  /* 0x000000cdb9367223 */ /* 0x000fe20000010036 */
[----:B------:R-:W-:Y:S01]  /*10e0*/  FMUL.FTZ R204, R201, R226 ;  /* 0x000000e2c9cc7220 */ /* 0x000fe20000410000 */
[----:B------:R-:W-:Y:S01]  /*10f0*/  FADD.FTZ R205, R194, R163 ;  /* 0x000000a3c2cd7221 */ /* 0x000fe20000010000 */
[-C--:B------:R-:W-:Y:S01]  /*1100*/  FMUL.FTZ R179, R179, R184.reuse ;  /* 0x000000b8b3b37220 */ /* 0x080fe20000410000 */
[----:B------:R-:W-:Y:S01]  /*1110*/  FFMA.FTZ R133, R180, R184, R133 ;  /* 0x000000b8b4857223 */ /* 0x000fe20000010085 */
[----:B------:R-:W-:Y:S01]  /*1120*/  FADD.FTZ R129, R129, R184 ;  /* 0x000000b881817221 */ /* 0x000fe20000010000 */
[----:B------:R-:W-:Y:S01]  /*1130*/  FFMA.FTZ R194, R164, R163, R203 ;  /* 0x000000a3a4c27223 */ /* 0x000fe200000100cb */
[----:B------:R-:W-:Y:S01]  /*1140*/  SHF.L.U32 R184, R106, 0x10, RZ ;  /* 0x000000106ab87819 */ /* 0x000fe200000006ff */
        /* <DEDUP_REMOVED lines=12> */
[----:B------:R-:W-:-:S03]  /*1210*/  FFMA.FTZ R207, R167, R168, R194 ;  /* 0x000000a8a7cf7223 */ /* 0x000fc600000100c2 */
[----:B------:R-:W-:Y:S01]  /*1220*/  FADD.FTZ R209, R222, R171 ;  /* 0x000000abded17221 */ /* 0x000fe20000010000 */
[----:B------:R-:W-:-:S03]  /*1230*/  FFMA.FTZ R194, R172, R171, R207 ;  /* 0x000000abacc27223 */ /* 0x000fc600000100cf */
        /* <DEDUP_REMOVED lines=8> */
[----:B------:R-:W-:Y:S01]  /*12c0*/  SHF.L.U32 R224, R96, 0x10, RZ ;  /* 0x0000001060e07819 */ /* 0x000fe200000006ff */
[----:B------:R-:W-:Y:S01]  /*12d0*/  FADD.FTZ R194, R209, R176 ;  /* 0x000000b0d1c27221 */ /* 0x000fe20000010000 */
[----:B------:R-:W-:Y:S01]  /*12e0*/  FFMA.FTZ R209, R175, R176, R222 ;  /* 0x000000b0afd17223 */ /* 0x000fe200000100de */
[----:B------:R-:W-:Y:S01]  /*12f0*/  FMUL.FTZ R203, R201, R206 ;  /* 0x000000cec9cb7220 */ /* 0x000fe20000410000 */
[----:B------:R-:W-:Y:S01]  /*1300*/  PRMT R187, R195, 0x7632, R187 ;  /* 0x00007632c3bb7816 */ /* 0x000fe200000000bb */
[----:B------:R-:W-:Y:S01]  /*1310*/  FADD.FTZ R211, R194, R179 ;  /* 0x000000b3c2d37221 */ /* 0x000fe20000010000 */
[----:B------:R-:W-:Y:S01]  /*1320*/  FMUL.FTZ R177, R201, R236 ;  /* 0x000000ecc9b17220 */ /* 0x000fe20000410000 */
[----:B------:R-:W-:Y:S01]  /*1330*/  FMUL.FTZ R206, R224, R225 ;  /* 0x000000e1e0ce7220 */ /* 0x000fe20000410000 */
[----:B------:R-:W-:Y:S01]  /*1340*/  FFMA.FTZ R194, R180, R179, R209 ;  /* 0x000000b3b4c27223 */ /* 0x000fe200000100d1 */
[----:B------:R-:W-:Y:S01]  /*1350*/  SHF.L.U32 R195, R195, 0x10, RZ ;  /* 0x00000010c3c37819 */ /* 0x000fe200000006ff */
[----:B------:R-:W-:Y:S01]  /*1360*/  FMUL.FTZ R209, R201, R212 ;  /* 0x000000d4c9d17220 */ /* 0x000fe20000410000 */
[----:B------:R-:W-:Y:S01]  /*1370*/  SHF.L.U32 R224, R99, 0x10, RZ ;  /* 0x0000001063e07819 */ /* 0x000fe200000006ff */
[----:B------:R-:W-:Y:S01]  /*1380*/  FADD.FTZ R222, R211, R178 ;  /* 0x000000b2d3de7221 */ /* 0x000fe20000010000 */
[----:B------:R-:W-:Y:S01]  /*1390*/  FFMA.FTZ R211, R177, R178, R194 ;  /* 0x000000b2b1d37223 */ /* 0x000fe200000100c2 */
[-C--:B------:R-:W-:Y:S01]  /*13a0*/  FFMA.FTZ R154, R209, R195.reuse, R154 ;  /* 0x000000c3d19a7223 */ /* 0x080fe2000001009a */
[----:B------:R-:W-:Y:S01]  /*13b0*/  FADD.FTZ R150, R150, R195 ;  /* 0x000000c396967221 */ /* 0x000fe20000010000 */
[----:B------:R-:W-:Y:S01]  /*13c0*/  FMUL.FTZ R212, R224, R195 ;  /* 0x000000c3e0d47220 */ /* 0x000fe20000410000 */
        /* <DEDUP_REMOVED lines=10> */
[----:B------:R-:W-:-:S02]  /*1470*/  SHF.L.U32 R211, R7, 0x10, RZ ;  /* 0x0000001007d37819 */ /* 0x000fc400000006ff */
        /* <DEDUP_REMOVED lines=9> */
[C---:B------:R-:W-:Y:S01]  /*1510*/  FMUL.FTZ R205, R201.reuse, R208 ;  /* 0x000000d0c9cd7220 */ /* 0x040fe20000410000 */
[----:B------:R-:W-:Y:S01]  /*1520*/  SHF.L.U32 R215, R8, 0x10, RZ ;  /* 0x0000001008d77819 */ /* 0x000fe200000006ff */
[----:B------:R-:W-:Y:S01]  /*1530*/  FADD.FTZ R195, R190, R211 ;  /* 0x000000d3bec37221 */ /* 0x000fe20000010000 */
[----:B------:R-:W-:Y:S01]  /*1540*/  FMUL.FTZ R208, R226, R223 ;  /* 0x000000dfe2d07220 */ /* 0x000fe20000410000 */
[----:B------:R-:W-:Y:S01]  /*1550*/  FFMA.FTZ R190, R214, R211, R191 ;  /* 0x000000d3d6be7223 */ /* 0x000fe200000100bf */
[----:B------:R-:W-:Y:S01]  /*1560*/  FMUL.FTZ R216, R201, R216 ;  /* 0x000000d8c9d87220 */ /* 0x000fe20000410000 */
[----:B------:R-:W-:Y:S01]  /*1570*/  FMUL.FTZ R213, R215, R222 ;  /* 0x000000ded7d57220 */ /* 0x000fe20000410000 */
[----:B------:R-:W-:Y:S01]  /*1580*/  FADD.FTZ R194, R195, R208 ;  /* 0x000000d0c3c27221 */ /* 0x000fe20000010000 */
[----:B------:R-:W-:Y:S01]  /*1590*/  FFMA.FTZ R191, R205, R208, R190 ;  /* 0x000000d0cdbf7223 */ /* 0x000fe200000100be */
[----:B------:R-:W-:Y:S01]  /*15a0*/  FFMA.FTZ R147, R216, R222, R147 ;  /* 0x000000ded8937223 */ /* 0x000fe20000010093 */
[----:B------:R-:W-:Y:S01]  /*15b0*/  FADD.FTZ R143, R143, R222 ;  /* 0x000000de8f8f7221 */ /* 0x000fe20000010000 */
        /* <DEDUP_REMOVED lines=38> */
[----:B------:R-:W-:Y:S06]  /*1820*/  BRA `(.L_x_4207) ;  /* 0x00000000005c7947 */ /* 0x000fec0003800000 */
.L_x_4206:
[----:B------:R-:W-:Y:S02]  /*1830*/  MOV R202, UR14 ;  /* 0x0000000e00ca7c02 */ /* 0x000fe40008000f00 */
        /* <DEDUP_REMOVED lines=22> */
.L_x_4207:
[----:B------:R-:W-:Y:S05]  /*19a0*/  BSYNC.RECONVERGENT B1 ;  /* 0x0000000000017941 */ /* 0x000fea0003800200 */
.L_x_4205:
        /* <DEDUP_REMOVED lines=21> */
.L_x_4282:
        /* <DEDUP_REMOVED lines=44> */
.L_x_4213:
[----:B------:R-:W-:Y:S05]  /*1dc0*/  BSYNC.RECONVERGENT B2 ;  /* 0x0000000000027941 */ /* 0x000fea0003800200 */
.L_x_4212:
        /* <DEDUP_REMOVED lines=15> */
.L_x_4215:
[----:B------:R-:W-:Y:S05]  /*1ec0*/  BSYNC.RECONVERGENT B2 ;  /* 0x0000000000027941 */ /* 0x000fea0003800200 */
.L_x_4214:
        /* <DEDUP_REMOVED lines=14> */
.L_x_4217:
[----:B------:R-:W-:Y:S05]  /*1fb0*/  BSYNC.RECONVERGENT B2 ;  /* 0x0000000000027941 */ /* 0x000fea0003800200 */
.L_x_4216:
        /* <DEDUP_REMOVED lines=15> */
.L_x_4219:
[----:B------:R-:W-:Y:S05]  /*20b0*/  BSYNC.RECONVERGENT B2 ;  /* 0x0000000000027941 */ /* 0x000fea0003800200 */
.L_x_4218:
        /* <DEDUP_REMOVED lines=14> */
.L_x_4221:
[----:B------:R-:W-:Y:S05]  /*21a0*/  BSYNC.RECONVERGENT B2 ;  /* 0x0000000000027941 */ /* 0x000fea0003800200 */
.L_x_4220:
        /* <DEDUP_REMOVED lines=15> */
.L_x_4223:
[----:B------:R-:W-:Y:S05]  /*22a0*/  BSYNC.RECONVERGENT B2 ;  /* 0x0000000000027941 */ /* 0x000fea0003800200 */
.L_x_4222:
        /* <DEDUP_REMOVED lines=14> */
.L_x_4225:
[----:B------:R-:W-:Y:S05]  /*2390*/  BSYNC.RECONVERGENT B2 ;  /* 0x0000000000027941 */ /* 0x000fea0003800200 */
.L_x_4224:
        /* <DEDUP_REMOVED lines=15> */
.L_x_4211:
[----:B------:R-:W0:Y:S01]  /*2490*/  @P3 LDC R83, c[0x0][0x40c] ;  /* 0x00010300ff533b82 */ /* 0x000e220000000800 */
[-CC-:B------:R-:W-:Y:S01]  /*24a0*/  FFMA.FTZ R81, R3, R194.reuse, R195.reuse ;  /* 0x000000c203517223 */ /* 0x180fe200000100c3 */
[-CC-:B------:R-:W-:Y:S01]  /*24b0*/  FFMA.FTZ R82, R164, R194.reuse, R195.reuse ;  /* 0x000000c2a4527223 */ /* 0x180fe200000100c3 */
[----:B------:R-:W-:Y:S01]  /*24c0*/  ISETP.GT.AND P1, PT, R199, RZ, PT ;  /* 0x000000ffc700720c */ /* 0x000fe20003f24270 */
[----:B------:R-:W-:Y:S01]  /*24d0*/  FFMA.FTZ R87, R161, R194, R195 ;  /* 0x000000c2a1577223 */ /* 0x000fe200000100c3 */
[----:B------:R-:W-:Y:S01]  /*24e0*/  FADD.FTZ R80, R160, -R81 ;  /* 0x80000051a0507221 */ /* 0x000fe20000010000 */
[----:B------:R-:W-:Y:S01]  /*24f0*/  FADD.FTZ R82, R163, -R82 ;  /* 0x80000052a3527221 */ /* 0x000fe20000010000 */
[----:B------:R-:W-:Y:S01]  /*2500*/  @P3 SHF.L.U32 R81, R19, 0x10, RZ ;  /* 0x0000001013513819 */ /* 0x000fe200000006ff */
[----:B------:R-:W1:Y:S01]  /*2510*/  @P3 LDC R186, c[0x0][0x40c] ;  /* 0x00010300ffba3b82 */ /* 0x000e620000000800 */
[C---:B------:R-:W-:Y:S01]  /*2520*/  FMUL.FTZ R80, R201.reuse, R80 ;  /* 0x00000050c9507220 */ /* 0x040fe20000410000 */
[----:B------:R-:W-:Y:S01]  /*2530*/  FMUL.FTZ R82, R201, R82 ;  /* 0x00000052c9527220 */ /* 0x000fe20000410000 */
[-CC-:B------:R-:W-:Y:S01]  /*2540*/  FFMA.FTZ R190, R166, R194.reuse, R195.reuse ;  /* 0x000000c2a6be7223 */ /* 0x180fe200000100c3 */
[-CC-:B------:R-:W-:Y:S01]  /*2550*/  FFMA.FTZ R202, R172, R194.reuse, R195.reuse ;  /* 0x000000c2acca7223 */ /* 0x180fe200000100c3 */
[----:B------:R-:W-:Y:S01]  /*2560*/  FFMA.FTZ R227, R169, R194, R195 ;  /* 0x000000c2a9e37223 */ /* 0x000fe200000100c3 */
[----:B------:R-:W-:Y:S01]  /*2570*/  FSEL R84, R80, RZ, P1 ;  /* 0x000000ff50547208 */ /* 0x000fe20000800000 */
[----:B------:R-:W-:Y:S01]  /*2580*/  FADD.FTZ R190, R165, -R190 ;  /* 0x800000bea5be7221 */ /* 0x000fe20000010000 */
[----:B------:R-:W-:Y:S01]  /*2590*/  FSEL R85, R82, RZ, P1 ;  /* 0x000000ff52557208 */ /* 0x000fe20000800000 */
[----:B------:R-:W2:Y:S01]  /*25a0*/  @P3 LDC R187, c[0x0][0x40c] ;  /* 0x00010300ffbb3b82 */ /* 0x000ea20000000800 */
[----:B------:R-:W-:Y:S01]  /*25b0*/  @P3 SHF.L.U32 R80, R108, 0x10, RZ ;  /* 0x000000106c503819 */ /* 0x000fe200000006ff */
[----:B------:R-:W-:Y:S01]  /*25c0*/  FADD.FTZ R82, R162, -R87 ;  /* 0x80000057a2527221 */ /* 0x000fe20000010000 */
[----:B------:R-:W-:Y:S01]  /*25d0*/  FMUL.FTZ R190, R201, R190 ;  /* 0x000000bec9be7220 */ /* 0x000fe20000410000 */
[----:B------:R-:W-:Y:S01]  /*25e0*/  FADD.FTZ R222, R171, -R202 ;  /* 0x800000caabde7221 */ /* 0x000fe20000010000 */
[----:B------:R-:W-:Y:S01]  /*25f0*/  @P3 SHF.L.U32 R228, R110, 0x10, RZ ;  /* 0x000000106ee43819 */ /* 0x000fe200000006ff */
[C---:B------:R-:W-:Y:S01]  /*2600*/  FMUL.FTZ R82, R201.reuse, R82 ;  /* 0x00000052c9527220 */ /* 0x040fe20000410000 */
[----:B0-----:R-:W-:Y:S01]  /*2610*/  @P3 FMUL.FTZ R83, R84, R83 ;  /* 0x0000005354533220 */ /* 0x001fe20000410000 */
[----:B------:R-:W0:Y:S01]  /*2620*/  @P3 LDC R200, c[0x0][0x40c] ;  /* 0x00010300ffc83b82 */ /* 0x000e220000000800 */
[----:B------:R-:W-:Y:S01]  /*2630*/  FSEL R87, R190, RZ, P1 ;  /* 0x000000ffbe577208 */ /* 0x000fe20000800000 */
[----:B------:R-:W-:Y:S01]  /*2640*/  FADD.FTZ R202, R170, -R227 ;  /* 0x800000e3aaca7221 */ /* 0x000fe20000010000 */
[----:B------:R-:W-:Y:S01]  /*2650*/  @P3 FMUL.FTZ R80, R80, R83 ;  /* 0x0000005350503220 */ /* 0x000fe20000410000 */
[----:B------:R-:W-:Y:S01]  /*2660*/  FSEL R86, R82, RZ, P1 ;  /* 0x000000ff52567208 */ /* 0x000fe20000800000 */
[----:B------:R-:W-:Y:S01]  /*2670*/  FMUL.FTZ R227, R201, R222 ;  /* 0x000000dec9e37220 */ /* 0x000fe20000410000 */
[----:B------:R-:W-:Y:S01]  /*2680*/  @P3 SHF.L.U32 R82, R109, 0x10, RZ ;  /* 0x000000106d523819 */ /* 0x000fe200000006ff */
[----:B-1----:R-:W-:Y:S01]  /*2690*/  @P3 FMUL.FTZ R186, R85, R186 ;  /* 0x000000ba55ba3220 */ /* 0x002fe20000410000 */
[----:B------:R-:W-:Y:S01]  /*26a0*/  @P3 F2FP.BF16.F32.PACK_AB R80, RZ, R80 ;  /* 0x00000050ff50323e */ /* 0x000fe200000010ff */
[----:B------:R-:W1:Y:S01]  /*26b0*/  @P3 LDC R191, c[0x0][0x40c] ;  /* 0x00010300ffbf3b82 */ /* 0x000e620000000800 */
[----:B------:R-:W-:Y:S01]  /*26c0*/  FMUL.FTZ R222, R201, R202 ;  /* 0x000000cac9de7220 */ /* 0x000fe20000410000 */
[----:B------:R-:W-:Y:S01]  /*26d0*/  @P3 FMUL.FTZ R81, R81, R186 ;  /* 0x000000ba51513220 */ /* 0x000fe20000410000 */
[----:B------:R-:W-:-:S02]  /*26e0*/  @P3 PRMT R88, R80, 0x7610, R88 ;  /* 0x0000761050583816 */ /* 0x000fc40000000058 */
[----:B-----5:R-:W-:Y:S02]  /*26f0*/  @P3 SHF.L.U32 R231, R156, 0x10, RZ ;  /* 0x000000109ce73819 */ /* 0x020fe400000006ff */
[----:B------:R-:W-:Y:S01]  /*2700*/  @P3 F2FP.BF16.F32.PACK_AB R81, RZ, R81 ;  /* 0x00000051ff51323e */ /* 0x000fe200000010ff */
[----:B--2---:R-:W-:Y:S01]  /*2710*/  @P3 FMUL.FTZ R187, R86, R187 ;  /* 0x000000bb56bb3220 */ /* 0x004fe20000410000 */
[----:B------:R-:W2:Y:S01]  /*2720*/  @P3 LDC R230, c[0x0][0x40c] ;  /* 0x00010300ffe63b82 */ /* 0x000ea20000000800 */
[----:B------:R-:W-:Y:S01]  /*2730*/  @P3 SHF.L.U32 R233, R157, 0x10, RZ ;  /* 0x000000109de93819 */ /* 0x000fe200000006ff */
[----:B------:R-:W-:Y:S01]  /*2740*/  @P3 FFMA.FTZ R56, R231, R83, R56 ;  /* 0x00000053e7383223 */ /* 0x000fe20000010038 */
[----:B------:R-:W-:Y:S01]  /*2750*/  @P3 PRMT R88, R88, 0x5410, R81 ;  /* 0x0000541058583816 */ /* 0x000fe20000000051 */
[----:B------:R-:W-:Y:S01]  /*2760*/  FFMA.FTZ R81, R167, R194, R195 ;  /* 0x000000c2a7517223 */ /* 0x000fe200000100c3 */
[-C--:B------:R-:W-:Y:S01]  /*2770*/  @P3 FMUL.FTZ R82, R82, R187.reuse ;  /* 0x000000bb52523220 */ /* 0x080fe20000410000 */
[----:B0-----:R-:W-:Y:S01]  /*2780*/  @P3 FMUL.FTZ R190, R87, R200 ;  /* 0x000000c857be3220 */ /* 0x001fe20000410000 */
[----:B------:R-:W-:Y:S01]  /*2790*/  @P3 PRMT R83, R157, 0x7632, R83 ;  /* 0x000076329d533816 */ /* 0x000fe20000000053 */
[----:B------:R-:W-:Y:S01]  /*27a0*/  FADD.FTZ R80, R168, -R81 ;  /* 0x80000051a8507221 */ /* 0x000fe20000010000 */
[----:B------:R-:W0:Y:S01]  /*27b0*/  @P3 LDC R229, c[0x0][0x40c] ;  /* 0x00010300ffe53b82 */ /* 0x000e220000000800 */
[----:B------:R-:W-:Y:S01]  /*27c0*/  @P3 SHF.L.U32 R81, R20, 0x10, RZ ;  /* 0x0000001014513819 */ /* 0x000fe200000006ff */
[----:B------:R-:W-:Y:S01]  /*27d0*/  @P3 FFMA.FTZ R58, R233, R187, R58 ;  /* 0x000000bbe93a3223 */ /* 0x000fe2000001003a */
[----:B------:R-:W-:Y:S01]  /*27e0*/  FMUL.FTZ R80, R201, R80 ;  /* 0x00000050c9507220 */ /* 0x000fe20000410000 */
[----:B------:R-:W-:-:S02]  /*27f0*/  @P3 F2FP.BF16.F32.PACK_AB R82, RZ, R82 ;  /* 0x00000052ff52323e */ /* 0x000fc400000010ff */
[----:B------:R-:W-:Y:S01]  /*2800*/  @P3 FMUL.FTZ R200, R81, R190 ;  /* 0x000000be51c83220 */ /* 0x000fe20000410000 */
[----:B------:R-:W-:Y:S02]  /*2810*/  FSEL R81, R227, RZ, P1 ;  /* 0x000000ffe3517208 */ /* 0x000fe40000800000 */
[----:B------:R-:W-:Y:S02]  /*2820*/  FSEL R80, R80, RZ, P1 ;  /* 0x000000ff50507208 */ /* 0x000fe40000800000 */
[----:B------:R-:W-:Y:S02]  /*2830*/  @P3 PRMT R89, R82, 0x7610, R89 ;  /* 0x0000761052593816 */ /* 0x000fe40000000059 */
[----:B------:R-:W-:Y:S01]  /*2840*/  @P3 F2FP.BF16.F32.PACK_AB R200, RZ, R200 ;  /* 0x000000c8ffc8323e */ /* 0x000fe200000010ff */
[----:B-1----:R-:W-:Y:S01]  /*2850*/  @P3 FMUL.FTZ R191, R80, R191 ;  /* 0x000000bf50bf3220 */ /* 0x002fe20000410000 */
[----:B------:R-:W-:Y:S01]  /*2860*/  FSEL R82, R222, RZ, P1 ;  /* 0x000000ffde527208 */ /* 0x000fe20000800000 */
[----:B--2---:R-:W-:Y:S01]  /*2870*/  @P3 FMUL.FTZ R222, R81, R230 ;  /* 0x000000e651de3220 */ /* 0x004fe20000410000 */
[--C-:B------:R-:W-:Y:S01]  /*2880*/  @P3 PRMT R89, R89, 0x5410, R200.reuse ;  /* 0x0000541059593816 */ /* 0x100fe200000000c8 */
[----:B------:R-:W-:Y:S01]  /*2890*/  @P3 FMUL.FTZ R202, R228, R191 ;  /* 0x000000bfe4ca3220 */ /* 0x000fe20000410000 */
[----:B------:R-:W-:-:S02]  /*28a0*/  @P3 PRMT R200, R156, 0x7632, R200 ;  /* 0x000076329cc83816 */ /* 0x000fc400000000c8 */
[----:B------:R-:W-:Y:S02]  /*28b0*/  @P3 SHF.L.U32 R227, R21, 0x10, RZ ;  /* 0x0000001015e33819 */ /* 0x000fe400000006ff */
[----:B------:R-:W-:Y:S01]  /*28c0*/  @P3 F2FP.BF16.F32.PACK_AB R202, RZ, R202 ;  /* 0x000000caffca323e */ /* 0x000fe200000010ff */
[----:B0-----:R-:W-:Y:S01]  /*28d0*/  @P3 FMUL.FTZ R229, R82, R229 ;  /* 0x000000e552e53220 */ /* 0x001fe20000410000 */
[----:B------:R-:W-:Y:S01]  /*28e0*/  @P3 SHF.L.U32 R200, R200, 0x10, RZ ;  /* 0x00000010c8c83819 */ /* 0x000fe200000006ff */
[----:B------:R-:W-:Y:S01]  /*28f0*/  @P3 FMUL.FTZ R227, R227, R222 ;  /* 0x000000dee3e33220 */ /* 0x000fe20000410000 */
[----:B------:R-:W-:Y:S02]  /*2900*/  @P3 SHF.L.U32 R228, R111, 0x10, RZ ;  /* 0x000000106fe43819 */ /* 0x000fe400000006ff */
[----:B------:R-:W-:Y:S01]  /*2910*/  @P3 PRMT R90, R202, 0x7610, R90 ;  /* 0x00007610ca5a3816 */ /* 0x000fe2000000005a */
[----:B------:R-:W-:Y:S01]  /*2920*/  FFMA.FTZ R202, R174, R194, R195 ;  /* 0x000000c2aeca7223 */ /* 0x000fe200000100c3 */
[----:B------:R-:W-:Y:S01]  /*2930*/  @P3 FFMA.FTZ R57, R186, R200, R57 ;  /* 0x000000c8ba393223 */ /* 0x000fe20000010039 */
[----:B------:R-:W-:Y:S01]  /*2940*/  @P3 FMUL.FTZ R228, R228, R229 ;  /* 0x000000e5e4e43220 */ /* 0x000fe20000410000 */
[----:B------:R-:W-:Y:S01]  /*2950*/  @P3 PRMT R186, R158, 0x7632, R186 ;  /* 0x000076329eba3816 */ /* 0x000fe200000000ba */
[----:B------:R-:W-:Y:S01]  /*2960*/  FADD.FTZ R200, R173, -R202 ;  /* 0x800000caadc87221 */ /* 0x000fe20000010000 */
[----:B------:R-:W-:-:S02]  /*2970*/  @P3 SHF.L.U32 R83, R83, 0x10, RZ ;  /* 0x0000001053533819 */ /* 0x000fc400000006ff */
[----:B------:R-:W-:Y:S01]  /*2980*/  @P3 SHF.L.U32 R187, R158, 0x10, RZ ;  /* 0x000000109ebb3819 */ /* 0x000fe200000006ff */
[----:B------:R-:W-:Y:S01]  /*2990*/  FMUL.FTZ R200, R201, R200 ;  /* 0x000000c8c9c87220 */ /* 0x000fe20000410000 */
        /* <DEDUP_REMOVED lines=21> */
.L_x_4210:
[----:B------:R-:W-:Y:S02]  /*2af0*/  MOV R224, UR20 ;  /* 0x0000001400e07c02 */ /* 0x000fe40008000f00 */
[----:B------:R-:W-:Y:S02]  /*2b00*/  MOV R226, UR21 ;  /* 0x0000001500e27c02 */ /* 0x000fe40008000f00 */
[----:B------:R-:W-:-:S04]  /*2b10*/  ISETP.NE.U32.AND P1, PT, R224, RZ, PT ;  /* 0x000000ffe000720c */ /* 0x000fc80003f25070 */
[----:B------:R-:W-:-:S13]  /*2b20*/  ISETP.NE.AND.EX P1, PT, R226, RZ, PT, P1 ;  /* 0x000000ffe200720c */ /* 0x000fda0003f25310 */
[----:B------:R-:W-:Y:S05]  /*2b30*/  @P1 BRA `(.L_x_4227) ;  /* 0x0000000400941947 */ /* 0x000fea0003800000 */
[----:B------:R-:W0:Y:S01]  /*2b40*/  @P3 LDC R227, c[0x0][0x40c] ;  /* 0x00010300ffe33b82 */ /* 0x000e220000000800 */
[-CC-:B------:R-:W-:Y:S01]  /*2b50*/  @P2 FFMA.FTZ R187, R3, R194.reuse, R195.reuse ;  /* 0x000000c203bb2223 */ /* 0x180fe200000100c3 */
[--C-:B------:R-:W-:Y:S01]  /*2b60*/  @P2 FFMA.FTZ R233, R167, R194, R195.reuse ;  /* 0x000000c2a7e92223 */ /* 0x100fe200000100c3 */
[----:B------:R-:W-:Y:S01]  /*2b70*/  MOV R186, R44 ;  /* 0x0000002c00ba7202 */ /* 0x000fe20000000f00 */
[-C--:B------:R-:W-:Y:S01]  /*2b80*/  @P2 FFMA.FTZ R200, R164, R194.reuse, R195 ;  /* 0x000000c2a4c82223 */ /* 0x080fe200000100c3 */
[----:B------:R-:W-:Y:S01]  /*2b90*/  @P2 FADD.FTZ R187, R160, -R187 ;  /* 0x800000bba0bb2221 */ /* 0x000fe20000010000 */
[----:B------:R-:W-:Y:S01]  /*2ba0*/  @P2 FADD.FTZ R233, R168, -R233 ;  /* 0x800000e9a8e92221 */ /* 0x000fe20000010000 */
[-CC-:B------:R-:W-:Y:S01]  /*2bb0*/  @P2 FFMA.FTZ R222, R166, R194.reuse, R195.reuse ;  /* 0x000000c2a6de2223 */ /* 0x180fe200000100c3 */
[----:B------:R-:W1:Y:S01]  /*2bc0*/  @P3 LDC R229, c[0x0][0x40c] ;  /* 0x00010300ffe53b82 */ /* 0x000e620000000800 */
[----:B------:R-:W-:Y:S01]  /*2bd0*/  @P2 FFMA.FTZ R186, R201, R187, R44 ;  /* 0x000000bbc9ba2223 */ /* 0x000fe2000001002c */
[----:B------:R-:W-:Y:S01]  /*2be0*/  @P2 FFMA.FTZ R187, R161, R194, R195 ;  /* 0x000000c2a1bb2223 */ /* 0x000fe200000100c3 */
[----:B------:R-:W-:Y:S01]  /*2bf0*/  MOV R202, R40 ;  /* 0x0000002800ca7202 */ /* 0x000fe20000000f00 */
[----:B------:R-:W-:Y:S01]  /*2c00*/  @P2 FFMA.FTZ R202, R201, R233, R40 ;  /* 0x000000e9c9ca2223 */ /* 0x000fe20000010028 */
[----:B------:R-:W-:Y:S01]  /*2c10*/  @P2 FADD.FTZ R200, R163, -R200 ;  /* 0x800000c8a3c82221 */ /* 0x000fe20000010000 */
        /* <DEDUP_REMOVED lines=11> */
[----:B0-----:R-:W-:Y:S01]  /*2cd0*/  @P3 FMUL.FTZ R187, R186, R227 ;  /* 0x000000e3babb3220 */ /* 0x001fe20000410000 */
[----:B------:R-:W-:Y:S01]  /*2ce0*/  @P2 FFMA.FTZ R232, R172, R194, R195 ;  /* 0x000000c2ace82223 */ /* 0x000fe200000100c3 */
[----:B------:R-:W-:-:S02]  /*2cf0*/  @P3 SHF.L.U32 R227, R19, 0x10, RZ ;  /* 0x0000001013e33819 */ /* 0x000fc400000006ff */
[----:B------:R-:W-:Y:S01]  /*2d00*/  @P3 FMUL.FTZ R222, R222, R187 ;  /* 0x000000bbdede3220 */ /* 0x000fe20000410000 */
[----:B------:R-:W-:Y:S01]  /*2d10*/  @P2 FADD.FTZ R232, R171, -R232 ;  /* 0x800000e8abe82221 */ /* 0x000fe20000010000 */
[----:B------:R-:W-:Y:S01]  /*2d20*/  MOV R200, R41 ;  /* 0x0000002900c87202 */ /* 0x000fe20000000f00 */
[----:B------:R-:W0:Y:S01]  /*2d30*/  @P3 LDC R235, c[0x0][0x40c] ;  /* 0x00010300ffeb3b82 */ /* 0x000e220000000800 */
[----:B-1----:R-:W-:Y:S01]  /*2d40*/  @P3 FMUL.FTZ R186, R190, R229 ;  /* 0x000000e5beba3220 */ /* 0x002fe20000410000 */
[----:B------:R-:W-:Y:S01]  /*2d50*/  @P3 SHF.L.U32 R229, R20, 0x10, RZ ;  /* 0x0000001014e53819 */ /* 0x000fe200000006ff */
[----:B------:R-:W-:Y:S01]  /*2d60*/  @P2 FFMA.FTZ R200, R201, R232, R41 ;  /* 0x000000e8c9c82223 */ /* 0x000fe20000010029 */
[----:B------:R-:W-:Y:S01]  /*2d70*/  @P3 F2FP.BF16.F32.PACK_AB R222, RZ, R222 ;  /* 0x000000deffde323e */ /* 0x000fe200000010ff */
[----:B------:R-:W-:Y:S01]  /*2d80*/  @P3 FMUL.FTZ R227, R227, R186 ;  /* 0x000000bae3e33220 */ /* 0x000fe20000410000 */
[----:B------:R-:W-:Y:S02]  /*2d90*/  @P3 SHF.L.U32 R232, R111, 0x10, RZ ;  /* 0x000000106fe83819 */ /* 0x000fe400000006ff */
[----:B------:R-:W1:Y:S01]  /*2da0*/  @P3 LDC R233, c[0x0][0x40c] ;  /* 0x00010300ffe93b82 */ /* 0x000e620000000800 */
[----:B--2---:R-:W-:Y:S01]  /*2db0*/  @P3 FMUL.FTZ R190, R228, R231 ;  /* 0x000000e7e4be3220 */ /* 0x004fe20000410000 */
[----:B------:R-:W-:Y:S01]  /*2dc0*/  @P3 SHF.L.U32 R228, R109, 0x10, RZ ;  /* 0x000000106de43819 */ /* 0x000fe200000006ff */
[----:B------:R-:W-:Y:S01]  /*2dd0*/  @P2 FFMA.FTZ R231, R169, R194, R195 ;  /* 0x000000c2a9e72223 */ /* 0x000fe200000100c3 */
[----:B------:R-:W-:Y:S01]  /*2de0*/  @P3 F2FP.BF16.F32.PACK_AB R227, RZ, R227 ;  /* 0x000000e3ffe3323e */ /* 0x000fe200000010ff */
[----:B------:R-:W-:Y:S01]  /*2df0*/  @P3 FMUL.FTZ R229, R229, R190 ;  /* 0x000000bee5e53220 */ /* 0x000fe20000410000 */
[----:B------:R-:W-:Y:S01]  /*2e00*/  @P3 PRMT R88, R222, 0x7610, R88 ;  /* 0x00007610de583816 */ /* 0x000fe20000000058 */
[----:B------:R-:W-:Y:S01]  /*2e10*/  @P2 FADD.FTZ R231, R170, -R231 ;  /* 0x800000e7aae72221 */ /* 0x000fe20000010000 */
[----:B------:R-:W2:Y:S01]  /*2e20*/  @P3 LDC R237, c[0x0][0x40c] ;  /* 0x00010300ffed3b82 */ /* 0x000ea20000000800 */
[----:B---3--:R-:W-:Y:S01]  /*2e30*/  @P3 FMUL.FTZ R191, R191, R230 ;  /* 0x000000e6bfbf3220 */ /* 0x008fe20000410000 */
[----:B------:R-:W-:Y:S01]  /*2e40*/  MOV R230, R42 ;  /* 0x0000002a00e67202 */ /* 0x000fe20000000f00 */
[----:B------:R-:W-:Y:S01]  /*2e50*/  @P2 FFMA.FTZ R230, R201, R231, R42 ;  /* 0x000000e7c9e62223 */ /* 0x000fe2000001002a */
[----:B------:R-:W-:Y:S01]  /*2e60*/  @P3 SHF.L.U32 R231, R21, 0x10, RZ ;  /* 0x0000001015e73819 */ /* 0x000fe200000006ff */
[----:B------:R-:W-:Y:S01]  /*2e70*/  @P3 FMUL.FTZ R228, R228, R191 ;  /* 0x000000bfe4e43220 */ /* 0x000fe20000410000 */
[----:B------:R-:W-:Y:S01]  /*2e80*/  @P3 PRMT R88, R88, 0x5410, R227 ;  /* 0x0000541058583816 */ /* 0x000fe200000000e3 */
[----:B0-----:R-:W-:Y:S01]  /*2e90*/  @P3 FMUL.FTZ R222, R200, R235 ;  /* 0x000000ebc8de3220 */ /* 0x001fe20000410000 */
[----:B-----5:R-:W-:-:S02]  /*2ea0*/  @P3 PRMT R200, R156, 0x7632, R200 ;  /* 0x000076329cc83816 */ /* 0x020fc400000000c8 */
[----:B------:R-:W-:Y:S02]  /*2eb0*/  @P3 F2FP.BF16.F32.PACK_AB R228, RZ, R228 ;  /* 0x000000e4ffe4323e */ /* 0x000fe400000010ff */
[----:B------:R-:W-:Y:S02]  /*2ec0*/  @P3 F2FP.BF16.F32.PACK_AB R229, RZ, R229 ;  /* 0x000000e5ffe5323e */ /* 0x000fe400000010ff */
[----:B------:R-:W-:Y:S01]  /*2ed0*/  @P3 PRMT R89, R228, 0x7610, R89 ;  /* 0x00007610e4593816 */ /* 0x000fe20000000059 */
[----:B-1----:R-:W-:Y:S01]  /*2ee0*/  @P3 FMUL.FTZ R227, R202, R233 ;  /* 0x000000e9cae33220 */ /* 0x002fe20000410000 */
[----:B------:R-:W-:Y:S01]  /*2ef0*/  @P3 SHF.L.U32 R202, R110, 0x10, RZ ;  /* 0x000000106eca3819 */ /* 0x000fe200000006ff */
[----:B------:R-:W-:Y:S01]  /*2f00*/  @P3 FMUL.FTZ R228, R231, R222 ;  /* 0x000000dee7e43220 */ /* 0x000fe20000410000 */
[----:B------:R-:W-:Y:S02]  /*2f10*/  @P3 SHF.L.U32 R231, R156, 0x10, RZ ;  /* 0x000000109ce73819 */ /* 0x000fe400000006ff */
[----:B------:R-:W-:Y:S01]  /*2f20*/  @P3 SHF.L.U32 R200, R200, 0x10, RZ ;  /* 0x00000010c8c83819 */ /* 0x000fe200000006ff */
[----:B------:R-:W-:Y:S01]  /*2f30*/  @P3 FMUL.FTZ R202, R202, R227 ;  /* 0x000000e3caca3220 */ /* 0x000fe20000410000 */
[----:B------:R-:W-:Y:S01]  /*2f40*/  @P3 PRMT R89, R89, 0x5410, R229 ;  /* 0x0000541059593816 */ /* 0x000fe200000000e5 */
[----:B--2---:R-:W-:Y:S01]  /*2f50*/  @P3 FMUL.FTZ R229, R230, R237 ;  /* 0x000000ede6e53220 */ /* 0x004fe20000410000 */
[----:B------:R-:W-:Y:S01]  /*2f60*/  @P3 FFMA.FTZ R56, R231, R187, R56 ;  /* 0x000000bbe7383223 */ /* 0x000fe20000010038 */
[C---:B------:R-:W-:Y:S01]  /*2f70*/  @P3 SHF.L.U32 R231, R157.reuse, 0x10, RZ ;  /* 0x000000109de73819 */ /* 0x040fe200000006ff */
[----:B------:R-:W-:Y:S01]  /*2f80*/  @P3 FFMA.FTZ R57, R186, R200, R57 ;  /* 0x000000c8ba393223 */ /* 0x000fe20000010039 */
[----:B------:R-:W-:Y:S01]  /*2f90*/  @P3 FMUL.FTZ R230, R232, R229 ;  /* 0x000000e5e8e63220 */ /* 0x000fe20000410000 */
[----:B------:R-:W-:-:S02]  /*2fa0*/  @P3 PRMT R187, R157, 0x7632, R187 ;  /* 0x000076329dbb3816 */ /* 0x000fc400000000bb */
        /* <DEDUP_REMOVED lines=30> */
.L_x_4227:
[----:B------:R-:W0:Y:S01]  /*3190*/  @P3 LDC R227, c[0x0][0x40c] ;  /* 0x00010300ffe33b82 */ /* 0x000e220000000800 */
[-CC-:B------:R-:W-:Y:S01]  /*31a0*/  @P2 FFMA.FTZ R81, R3, R194.reuse, R195.reuse ;  /* 0x000000c203512223 */ /* 0x180fe200000100c3 */
[-CC-:B------:R-:W-:Y:S01]  /*31b0*/  @P2 FFMA.FTZ R80, R164, R194.reuse, R195.reuse ;  /* 0x000000c2a4502223 */ /* 0x180fe200000100c3 */
[----:B------:R-:W-:Y:S01]  /*31c0*/  @P2 FFMA.FTZ R82, R166, R194, R195 ;  /* 0x000000c2a6522223 */ /* 0x000fe200000100c3 */
[----:B------:R-:W-:Y:S01]  /*31d0*/  MOV R84, R44 ;  /* 0x0000002c00547202 */ /* 0x000fe20000000f00 */
[----:B------:R-:W-:Y:S01]  /*31e0*/  @P2 FADD.FTZ R81, R160, -R81 ;  /* 0x80000051a0512221 */ /* 0x000fe20000010000 */
[----:B------:R-:W-:Y:S01]  /*31f0*/  @P2 FADD.FTZ R80, R163, -R80 ;  /* 0x80000050a3502221 */ /* 0x000fe20000010000 */
[----:B------:R-:W-:Y:S01]  /*3200*/  MOV R85, R45 ;  /* 0x0000002d00557202 */ /* 0x000fe20000000f00 */
[----:B------:R-:W1:Y:S01]  /*3210*/  @P3 LDC R186, c[0x0][0x40c] ;  /* 0x00010300ffba3b82 */ /* 0x000e620000000800 */
[C---:B------:R-:W-:Y:S01]  /*3220*/  @P2 FFMA.FTZ R84, R201.reuse, R81, R44 ;  /* 0x00000051c9542223 */ /* 0x040fe2000001002c */
[----:B------:R-:W-:Y:S01]  /*3230*/  @P2 FFMA.FTZ R85, R201, R80, R45 ;  /* 0x00000050c9552223 */ /* 0x000fe2000001002d */
[----:B------:R-:W-:Y:S01]  /*3240*/  @P2 FADD.FTZ R82, R165, -R82 ;  /* 0x80000052a5522221 */ /* 0x000fe20000010000 */
[----:B------:R-:W-:Y:S01]  /*3250*/  @P3 SHF.L.U32 R80, R108, 0x10, RZ ;  /* 0x000000106c503819 */ /* 0x000fe200000006ff */
[----:B------:R-:W-:Y:S01]  /*3260*/  @P2 FFMA.FTZ R231, R167, R194, R195 ;  /* 0x000000c2a7e72223 */ /* 0x000fe200000100c3 */
[----:B------:R-:W-:Y:S01]  /*3270*/  MOV R87, R47 ;  /* 0x0000002f00577202 */ /* 0x000fe20000000f00 */
[----:B------:R-:W-:Y:S01]  /*3280*/  @P2 FFMA.FTZ R87, R201, R82, R47 ;  /* 0x00000052c9572223 */ /* 0x000fe2000001002f */
[----:B------:R-:W2:Y:S01]  /*3290*/  @P3 LDC R233, c[0x0][0x40c] ;  /* 0x00010300ffe93b82 */ /* 0x000ea20000000800 */
[-CC-:B------:R-:W-:Y:S01]  /*32a0*/  @P2 FFMA.FTZ R83, R161, R194.reuse, R195.reuse ;  /* 0x000000c2a1532223 */ /* 0x180fe200000100c3 */
[-CC-:B------:R-:W-:Y:S01]  /*32b0*/  @P2 FFMA.FTZ R228, R172, R194.reuse, R195.reuse ;  /* 0x000000c2ace42223 */ /* 0x180fe200000100c3 */
[-C--:B------:R-:W-:Y:S01]  /*32c0*/  @P2 FFMA.FTZ R82, R174, R194.reuse, R195 ;  /* 0x000000c2ae522223 */ /* 0x080fe200000100c3 */
[----:B------:R-:W-:Y:S01]  /*32d0*/  @P3 SHF.L.U32 R81, R20, 0x10, RZ ;  /* 0x0000001014513819 */ /* 0x000fe200000006ff */
[----:B------:R-:W-:Y:S01]  /*32e0*/  @P2 FADD.FTZ R231, R168, -R231 ;  /* 0x800000e7a8e72221 */ /* 0x000fe20000010000 */
[----:B------:R-:W-:Y:S01]  /*32f0*/  @P2 FADD.FTZ R83, R162, -R83 ;  /* 0x80000053a2532221 */ /* 0x000fe20000010000 */
[----:B------:R-:W-:Y:S01]  /*3300*/  @P2 FFMA.FTZ R235, R169, R194, R195 ;  /* 0x000000c2a9eb2223 */ /* 0x000fe200000100c3 */
[----:B------:R-:W3:Y:S01]  /*3310*/  @P3 LDC R232, c[0x0][0x40c] ;  /* 0x00010300ffe83b82 */ /* 0x000ee20000000800 */
[----:B0-----:R-:W-:Y:S01]  /*3320*/  @P3 FMUL.FTZ R227, R84, R227 ;  /* 0x000000e354e33220 */ /* 0x001fe20000410000 */
[----:B-----5:R-:W-:Y:S01]  /*3330*/  @P3 SHF.L.U32 R229, R156, 0x10, RZ ;  /* 0x000000109ce53819 */ /* 0x020fe200000006ff */
[----:B------:R-:W-:Y:S01]  /*3340*/  @P2 FADD.FTZ R228, R171, -R228 ;  /* 0x800000e4abe42221 */ /* 0x000fe20000010000 */
[----:B------:R-:W-:Y:S01]  /*3350*/  @P2 FADD.FTZ R82, R173, -R82 ;  /* 0x80000052ad522221 */ /* 0x000fe20000010000 */
[----:B------:R-:W-:Y:S01]  /*3360*/  @P3 FMUL.FTZ R80, R80, R227 ;  /* 0x000000e350503220 */ /* 0x000fe20000410000 */
[----:B------:R-:W-:Y:S01]  /*3370*/  MOV R86, R46 ;  /* 0x0000002e00567202 */ /* 0x000fe20000000f00 */
[----:B------:R-:W-:Y:S01]  /*3380*/  @P2 FFMA.FTZ R86, R201, R83, R46 ;  /* 0x00000053c9562223 */ /* 0x000fe2000001002e */
[----:B------:R-:W0:Y:S01]  /*3390*/  @P3 LDC R234, c[0x0][0x40c] ;  /* 0x00010300ffea3b82 */ /* 0x000e220000000800 */
[----:B-1----:R-:W-:Y:S01]  /*33a0*/  @P3 FMUL.FTZ R186, R87, R186 ;  /* 0x000000ba57ba3220 */ /* 0x002fe20000410000 */
[----:B------:R-:W-:Y:S01]  /*33b0*/  @P3 F2FP.BF16.F32.PACK_AB R222, RZ, R80 ;  /* 0x00000050ffde323e */ /* 0x000fe200000010ff */
[----:B------:R-:W-:Y:S01]  /*33c0*/  @P2 FADD.FTZ R235, R170, -R235 ;  /* 0x800000ebaaeb2221 */ /* 0x000fe20000010000 */
[----:B------:R-:W-:Y:S01]  /*33d0*/  MOV R80, R40 ;  /* 0x0000002800507202 */ /* 0x000fe20000000f00 */
[----:B------:R-:W-:Y:S01]  /*33e0*/  @P3 FMUL.FTZ R202, R81, R186 ;  /* 0x000000ba51ca3220 */ /* 0x000fe20000410000 */
[C---:B------:R-:W-:Y:S01]  /*33f0*/  @P2 FFMA.FTZ R80, R201.reuse, R231, R40 ;  /* 0x000000e7c9502223 */ /* 0x040fe20000010028 */
[----:B------:R-:W-:Y:S01]  /*3400*/  MOV R81, R41 ;  /* 0x0000002900517202 */ /* 0x000fe20000000f00 */
[----:B------:R-:W1:Y:S01]  /*3410*/  @P3 LDC R191, c[0x0][0x40c] ;  /* 0x00010300ffbf3b82 */ /* 0x000e620000000800 */
[----:B------:R-:W-:Y:S01]  /*3420*/  MOV R83, R43 ;  /* 0x0000002b00537202 */ /* 0x000fe20000000f00 */
[C---:B------:R-:W-:Y:S01]  /*3430*/  @P2 FFMA.FTZ R81, R201.reuse, R228, R41 ;  /* 0x000000e4c9512223 */ /* 0x040fe20000010029 */
[----:B------:R-:W-:Y:S01]  /*3440*/  @P2 FFMA.FTZ R83, R201, R82, R43 ;  /* 0x00000052c9532223 */ /* 0x000fe2000001002b */
[----:B------:R-:W-:Y:S01]  /*3450*/  @P3 FFMA.FTZ R56, R229, R227, R56 ;  /* 0x000000e3e5383223 */ /* 0x000fe20000010038 */
[----:B------:R-:W-:Y:S01]  /*3460*/  MOV R82, R42 ;  /* 0x0000002a00527202 */ /* 0x000fe20000000f00 */
[----:B--2---:R-:W-:Y:S01]  /*3470*/  @P3 FMUL.FTZ R227, R80, R233 ;  /* 0x000000e950e33220 */ /* 0x004fe20000410000 */
[----:B------:R-:W-:Y:S01]  /*3480*/  @P3 SHF.L.U32 R230, R110, 0x10, RZ ;  /* 0x000000106ee63819 */ /* 0x000fe200000006ff */
[----:B------:R-:W2:Y:S01]  /*3490*/  @P3 LDC R237, c[0x0][0x40c] ;  /* 0x00010300ffed3b82 */ /* 0x000ea20000000800 */
[----:B------:R-:W-:Y:S01]  /*34a0*/  @P2 FFMA.FTZ R82, R201, R235, R42 ;  /* 0x000000ebc9522223 */ /* 0x000fe2000001002a */
[----:B------:R-:W-:Y:S01]  /*34b0*/  @P3 PRMT R88, R222, 0x7610, R88 ;  /* 0x00007610de583816 */ /* 0x000fe20000000058 */
[----:B---3--:R-:W-:Y:S01]  /*34c0*/  @P3 FMUL.FTZ R222, R81, R232 ;  /* 0x000000e851de3220 */ /* 0x008fe20000410000 */
[----:B------:R-:W-:Y:S01]  /*34d0*/  @P3 SHF.L.U32 R233, R21, 0x10, RZ ;  /* 0x0000001015e93819 */ /* 0x000fe200000006ff */
[----:B------:R-:W-:Y:S01]  /*34e0*/  @P3 FMUL.FTZ R229, R230, R227 ;  /* 0x000000e3e6e53220 */ /* 0x000fe20000410000 */
[----:B------:R-:W-:-:S02]  /*34f0*/  @P3 SHF.L.U32 R235, R22, 0x10, RZ ;  /* 0x0000001016eb3819 */ /* 0x000fc400000006ff */
[----:B------:R-:W3:Y:S01]  /*3500*/  @P3 LDC R190, c[0x0][0x40c] ;  /* 0x00010300ffbe3b82 */ /* 0x000ee20000000800 */
[----:B0-----:R-:W-:Y:S01]  /*3510*/  @P3 FMUL.FTZ R234, R83, R234 ;  /* 0x000000ea53ea3220 */ /* 0x001fe20000410000 */
[----:B------:R-:W-:Y:S01]  /*3520*/  @P3 PRMT R228, R156, 0x7632, R228 ;  /* 0x000076329ce43816 */ /* 0x000fe200000000e4 */
[----:B------:R-:W-:Y:S01]  /*3530*/  @P3 FMUL.FTZ R230, R233, R222 ;  /* 0x000000dee9e63220 */ /* 0x000fe20000410000 */
[----:B------:R-:W-:Y:S01]  /*3540*/  @P3 SHF.L.U32 R200, R109, 0x10, RZ ;  /* 0x000000106dc83819 */ /* 0x000fe200000006ff */
[----:B------:R-:W-:Y:S01]  /*3550*/  @P3 FMUL.FTZ R233, R235, R234 ;  /* 0x000000eaebe93220 */ /* 0x000fe20000410000 */
[----:B------:R-:W-:Y:S01]  /*3560*/  @P3 SHF.L.U32 R236, R111, 0x10, RZ ;  /* 0x000000106fec3819 */ /* 0x000fe200000006ff */
[----:B-1----:R-:W-:Y:S01]  /*3570*/  @P3 FMUL.FTZ R191, R86, R191 ;  /* 0x000000bf56bf3220 */ /* 0x002fe20000410000 */
[----:B------:R-:W-:Y:S02]  /*3580*/  @P3 SHF.L.U32 R187, R19, 0x10, RZ ;  /* 0x0000001013bb3819 */ /* 0x000fe400000006ff */
[----:B------:R-:W-:Y:S01]  /*3590*/  @P3 SHF.L.U32 R228, R228, 0x10, RZ ;  /* 0x00000010e4e43819 */ /* 0x000fe200000006ff */
[----:B------:R-:W-:Y:S01]  /*35a0*/  @P3 FMUL.FTZ R200, R200, R191 ;  /* 0x000000bfc8c83220 */ /* 0x000fe20000410000 */
[----:B------:R-:W-:-:S02]  /*35b0*/  @P3 SHF.L.U32 R235, R157, 0x10, RZ ;  /* 0x000000109deb3819 */ /* 0x000fc400000006ff */
[----:B------:R-:W-:Y:S01]  /*35c0*/  @P3 F2FP.BF16.F32.PACK_AB R229, RZ, R229 ;  /* 0x000000e5ffe5323e */ /* 0x000fe200000010ff */
[----:B--2---:R-:W-:Y:S01]  /*35d0*/  @P3 FMUL.FTZ R231, R82, R237 ;  /* 0x000000ed52e73220 */ /* 0x004fe20000410000 */
[----:B------:R-:W-:Y:S01]  /*35e0*/  @P3 F2FP.BF16.F32.PACK_AB R200, RZ, R200 ;  /* 0x000000c8ffc8323e */ /* 0x000fe200000010ff */
[----:B------:R-:W-:Y:S01]  /*35f0*/  @P3 FFMA.FTZ R58, R235, R191, R58 ;  /* 0x000000bfeb3a3223 */ /* 0x000fe2000001003a */
[----:B------:R-:W-:Y:S01]  /*3600*/  @P3 PRMT R191, R158, 0x7632, R191 ;  /* 0x000076329ebf3816 */ /* 0x000fe200000000bf */
[----:B------:R-:W-:Y:S01]  /*3610*/  @P3 FMUL.FTZ R232, R236, R231 ;  /* 0x000000e7ece83220 */ /* 0x000fe20000410000 */
[----:B------:R-:W-:Y:S02]  /*3620*/  @P3 SHF.L.U32 R235, R158, 0x10, RZ ;  /* 0x000000109eeb3819 */ /* 0x000fe400000006ff */
[----:B------:R-:W-:Y:S01]  /*3630*/  @P3 SHF.L.U32 R191, R191, 0x10, RZ ;  /* 0x00000010bfbf3819 */ /* 0x000fe200000006ff */
[----:B---3--:R-:W-:Y:S01]  /*3640*/  @P3 FMUL.FTZ R190, R85, R190 ;  /* 0x000000be55be3220 */ /* 0x008fe20000410000 */
[----:B------:R-:W-:Y:S01]  /*3650*/  @P3 F2FP.BF16.F32.PACK_AB R232, RZ, R232 ;  /* 0x000000e8ffe8323e */ /* 0x000fe200000010ff */
[----:B------:R-:W-:Y:S01]  /*3660*/  @P3 FFMA.FTZ R60, R235, R227, R60 ;  /* 0x000000e3eb3c3223 */ /* 0x000fe2000001003c */
[----:B------:R-:W-:Y:S01]  /*3670*/  @P3 SHF.L.U32 R237, R159, 0x10, RZ ;  /* 0x000000109fed3819 */ /* 0x000fe200000006ff */
[----:B------:R-:W-:Y:S01]  /*3680*/  @P3 FMUL.FTZ R187, R187, R190 ;  /* 0x000000bebbbb3220 */ /* 0x000fe20000410000 */
[----:B------:R-:W-:Y:S01]  /*3690*/  @P3 FFMA.FTZ R57, R190, R228, R57 ;  /* 0x000000e4be393223 */ /* 0x000fe20000010039 */
[----:B------:R-:W-:Y:S01]  /*36a0*/  @P3 PRMT R190, R157, 0x7632, R190 ;  /* 0x000076329dbe3816 */ /* 0x000fe200000000be */
[----:B------:R-:W-:Y:S01]  /*36b0*/  @P3 FFMA.FTZ R61, R222, R191, R61 ;  /* 0x000000bfde3d3223 */ /* 0x000fe2000001003d */
[----:B------:R-:W-:Y:S01]  /*36c0*/  @P3 PRMT R228, R159, 0x7632, R228 ;  /* 0x000076329fe43816 */ /* 0x000fe200000000e4 */
[----:B------:R-:W-:Y:S01]  /*36d0*/  @P3 FFMA.FTZ R62, R237, R231, R62 ;  /* 0x000000e7ed3e3223 */ /* 0x000fe2000001003e */
[----:B------:R-:W-:-:S02]  /*36e0*/  @P3 SHF.L.U32 R190, R190, 0x10, RZ ;  /* 0x00000010bebe3819 */ /* 0x000fc400000006ff */
[----:B------:R-:W-:Y:S02]  /*36f0*/  @P3 SHF.L.U32 R228, R228, 0x10, RZ ;  /* 0x00000010e4e43819 */ /* 0x000fe400000006ff */
[----:B------:R-:W-:Y:S01]  /*3700*/  @P3 F2FP.BF16.F32.PACK_AB R187, RZ, R187 ;  /* 0x000000bbffbb323e */ /* 0x000fe200000010ff */
[----:B------:R-:W-:Y:S01]  /*3710*/  @P3 FFMA.FTZ R59, R186, R190, R59 ;  /* 0x000000beba3b3223 */ /* 0x000fe2000001003b */
[----:B------:R-:W-:Y:S01]  /*3720*/  @P3 F2FP.BF16.F32.PACK_AB R202, RZ, R202 ;  /* 0x000000caffca323e */ /* 0x000fe200000010ff */
[----:B------:R-:W-:Y:S01]  /*3730*/  @P3 FFMA.FTZ R63, R234, R228, R63 ;  /* 0x000000e4ea3f3223 */ /* 0x000fe2000001003f */
[----:B------:R-:W-:Y:S02]  /*3740*/  @P3 F2FP.BF16.F32.PACK_AB R230, RZ, R230 ;  /* 0x000000e6ffe6323e */ /* 0x000fe400000010ff */
        /* <DEDUP_REMOVED lines=8> */
.L_x_4226:
[----:B------:R-:W-:Y:S05]  /*37d0*/  BSYNC.RECONVERGENT B1 ;  /* 0x0000000000017941 */ /* 0x000fea0003800200 */
.L_x_4209:
        /* <DEDUP_REMOVED lines=8> */
[----:B------:R0:W-:Y:S04]  /*3860*/  @P1 STG.E.128 desc[UR6][R190.64+0x10], R80 ;  /* 0x00001050be001986 */ /* 0x0001e8000c101d06 */
[----:B------:R0:W-:Y:S01]  /*3870*/  @P3 STG.E.128 desc[UR6][R186.64], R88 ;  /* 0x00000058ba003986 */ /* 0x0001e2000c101d06 */
[----:B------:R-:W-:Y:S05]  /*3880*/  @!P3 BRA `(.L_x_4229) ;  /* 0x000000000010b947 */ /* 0x000fea0003800000 */
[----:B-----5:R-:W1:Y:S01]  /*3890*/  LDC.64 R156, c[0x0][0x390] ;  /* 0x0000e400ff9c7b82 */ /* 0x020e620000000a00 */
[----:B------:R-:W-:-:S05]  /*38a0*/  IADD3 R159, PT, PT, R225, 0x20, RZ ;  /* 0x00000020e19f7810 */ /* 0x000fca0007ffe0ff */
[----:B-1----:R-:W-:-:S06]  /*38b0*/  IMAD.WIDE.U32 R156, R159, 0x10, R156 ;  /* 0x000000109f9c7825 */ /* 0x002fcc00078e009c */
[----:B------:R-:W5:Y:S02]  /*38c0*/  LDG.E.128 R156, desc[UR6][R156.64] ;  /* 0x000000069c9c7981 */ /* 0x000f64000c1e1d00 */
.L_x_4229:
[----:B------:R-:W-:Y:S05]  /*38d0*/  BSYNC.RECONVERGENT B1 ;  /* 0x0000000000017941 */ /* 0x000fea0003800200 */
.L_x_4228:
[----:B------:R-:W-:Y:S04]  /*38e0*/  BSSY.RECONVERGENT B1, `(.L_x_4230) ;  /* 0x00001ae000017945 */ /* 0x000fe80003800200 */
[----:B------:R-:W-:Y:S05]  /*38f0*/  @!P0 BRA `(.L_x_4231) ;  /* 0x0000000c002c8947 */ /* 0x000fea0003800000 */
[----:B------:R-:W-:Y:S05]  /*3900*/  @!P1 BRA `(.L_x_4232) ;  /* 0x0000000400949947 */ /* 0x000fea0003800000 */
[----:B0-----:R-:W0:Y:S01]  /*3910*/  @P3 LDC R191, c[0x0][0x40c] ;  /* 0x00010300ffbf3b82 */ /* 0x001e220000000800 */
[--C-:B------:R-:W-:Y:S01]  /*3920*/  @P2 FFMA.FTZ R81, R175, R194, R195.reuse ;  /* 0x000000c2af512223 */ /* 0x100fe200000100c3 */
[----:B------:R-:W-:Y:S01]  /*3930*/  MOV R84, R36 ;  /* 0x0000002400547202 */ /* 0x000fe20000000f00 */
[-C--:B------:R-:W-:Y:S01]  /*3940*/  @P2 FFMA.FTZ R82, R180, R194.reuse, R195 ;  /* 0x000000c2b4522223 */ /* 0x080fe200000100c3 */
[----:B------:R-:W-:Y:S01]  /*3950*/  @P3 SHF.L.U32 R80, R100, 0x10, RZ ;  /* 0x0000001064503819 */ /* 0x000fe200000006ff */
[----:B------:R-:W-:Y:S01]  /*3960*/  @P2 FADD.FTZ R81, R176, -R81 ;  /* 0x80000051b0512221 */ /* 0x000fe20000010000 */
[-CC-:B------:R-:W-:Y:S01]  /*3970*/  @P2 FFMA.FTZ R186, R204, R194.reuse, R195.reuse ;  /* 0x000000c2ccba2223 */ /* 0x180fe200000100c3 */
[----:B------:R-:W-:Y:S01]  /*3980*/  @P2 FADD.FTZ R82, R179, -R82 ;  /* 0x80000052b3522221 */ /* 0x000fe20000010000 */
[----:B------:R-:W1:Y:S01]  /*3990*/  @P3 LDC R190, c[0x0][0x40c] ;  /* 0x00010300ffbe3b82 */ /* 0x000e620000000800 */
[----:B------:R-:W-:Y:S01]  /*39a0*/  @P2 FFMA.FTZ R84, R201, R81, R36 ;  /* 0x00000051c9542223 */ /* 0x000fe20000010024 */
[-CC-:B------:R-:W-:Y:S01]  /*39b0*/  @P2 FFMA.FTZ R81, R177, R194.reuse, R195.reuse ;  /* 0x000000c2b1512223 */ /* 0x180fe200000100c3 */
[----:B------:R-:W-:Y:S01]  /*39c0*/  @P2 FFMA.FTZ R229, R183, R194, R195 ;  /* 0x000000c2b7e52223 */ /* 0x000fe200000100c3 */
[----:B------:R-:W-:Y:S01]  /*39d0*/  MOV R85, R37 ;  /* 0x0000002500557202 */ /* 0x000fe20000000f00 */
[----:B------:R-:W-:Y:S01]  /*39e0*/  @P2 FADD.FTZ R186, R193, -R186 ;  /* 0x800000bac1ba2221 */ /* 0x000fe20000010000 */
[----:B------:R-:W-:Y:S01]  /*39f0*/  @P2 FADD.FTZ R81, R178, -R81 ;  /* 0x80000051b2512221 */ /* 0x000fe20000010000 */
[C---:B------:R-:W-:Y:S01]  /*3a00*/  @P2 FFMA.FTZ R85, R201.reuse, R82, R37 ;  /* 0x00000052c9552223 */ /* 0x040fe20000010025 */
[----:B------:R-:W2:Y:S01]  /*3a10*/  @P3 LDC R187, c[0x0][0x40c] ;  /* 0x00010300ffbb3b82 */ /* 0x000ea20000000800 */
[----:B------:R-:W-:Y:S01]  /*3a20*/  MOV R86, R38 ;  /* 0x0000002600567202 */ /* 0x000fe20000000f00 */
[----:B------:R-:W-:Y:S01]  /*3a30*/  @P2 FADD.FTZ R229, R184, -R229 ;  /* 0x800000e5b8e52221 */ /* 0x000fe20000010000 */
[----:B------:R-:W-:Y:S01]  /*3a40*/  MOV R83, R35 ;  /* 0x0000002300537202 */ /* 0x000fe20000000f00 */
[C---:B------:R-:W-:Y:S01]  /*3a50*/  @P2 FFMA.FTZ R86, R201.reuse, R81, R38 ;  /* 0x00000051c9562223 */ /* 0x040fe20000010026 */
[----:B------:R-:W-:Y:S01]  /*3a60*/  MOV R87, R39 ;  /* 0x0000002700577202 */ /* 0x000fe20000000f00 */
[----:B------:R-:W-:Y:S01]  /*3a70*/  @P2 FFMA.FTZ R83, R201, R186, R35 ;  /* 0x000000bac9532223 */ /* 0x000fe20000010023 */
[----:B------:R-:W-:Y:S01]  /*3a80*/  @P3 SHF.L.U32 R81, R11, 0x10, RZ ;  /* 0x000000100b513819 */ /* 0x000fe200000006ff */
[----:B0-----:R-:W-:Y:S01]  /*3a90*/  @P3 FMUL.FTZ R191, R84, R191 ;  /* 0x000000bf54bf3220 */ /* 0x001fe20000410000 */
[----:B------:R-:W0:Y:S01]  /*3aa0*/  @P3 LDC R233, c[0x0][0x40c] ;  /* 0x00010300ffe93b82 */ /* 0x000e220000000800 */
[----:B------:R-:W-:Y:S01]  /*3ab0*/  @P3 SHF.L.U32 R82, R101, 0x10, RZ ;  /* 0x0000001065523819 */ /* 0x000fe200000006ff */
[--C-:B------:R-:W-:Y:S01]  /*3ac0*/  @P2 FFMA.FTZ R224, R192, R194, R195.reuse ;  /* 0x000000c2c0e02223 */ /* 0x100fe200000100c3 */
[----:B------:R-:W-:Y:S01]  /*3ad0*/  @P3 FMUL.FTZ R80, R191, R80 ;  /* 0x00000050bf503220 */ /* 0x000fe20000410000 */
[----:B------:R-:W-:Y:S01]  /*3ae0*/  @P3 SHF.L.U32 R227, R12, 0x10, RZ ;  /* 0x000000100ce33819 */ /* 0x000fe200000006ff */
[--C-:B------:R-:W-:Y:S01]  /*3af0*/  @P2 FFMA.FTZ R231, R185, R194, R195.reuse ;  /* 0x000000c2b9e72223 */ /* 0x100fe200000100c3 */
[----:B------:R-:W-:Y:S01]  /*3b00*/  @P2 FADD.FTZ R224, R189, -R224 ;  /* 0x800000e0bde02221 */ /* 0x000fe20000010000 */
[----:B-1----:R-:W-:Y:S01]  /*3b10*/  @P3 FMUL.FTZ R186, R85, R190 ;  /* 0x000000be55ba3220 */ /* 0x002fe20000410000 */
[----:B------:R-:W1:Y:S01]  /*3b20*/  @P3 LDC R226, c[0x0][0x40c] ;  /* 0x00010300ffe23b82 */ /* 0x000e620000000800 */
[----:B------:R-:W-:Y:S01]  /*3b30*/  @P3 F2FP.BF16.F32.PACK_AB R200, RZ, R80 ;  /* 0x00000050ffc8323e */ /* 0x000fe200000010ff */
[----:B------:R-:W-:Y:S01]  /*3b40*/  @P2 FFMA.FTZ R80, R182, R194, R195 ;  /* 0x000000c2b6502223 */ /* 0x000fe200000100c3 */
[----:B------:R-:W-:Y:S01]  /*3b50*/  @P3 FMUL.FTZ R81, R186, R81 ;  /* 0x00000051ba513220 */ /* 0x000fe20000410000 */
[----:B------:R-:W-:Y:S01]  /*3b60*/  @P2 FADD.FTZ R231, R188, -R231 ;  /* 0x800000e7bce72221 */ /* 0x000fe20000010000 */
[----:B------:R-:W-:Y:S01]  /*3b70*/  @P3 PRMT R88, R200, 0x7610, R88 ;  /* 0x00007610c8583816 */ /* 0x000fe20000000058 */
[----:B------:R-:W-:Y:S01]  /*3b80*/  @P2 FADD.FTZ R80, R181, -R80 ;  /* 0x80000050b5502221 */ /* 0x000fe20000010000 */
[----:B--2---:R-:W-:Y:S01]  /*3b90*/  @P3 FMUL.FTZ R187, R86, R187 ;  /* 0x000000bb56bb3220 */ /* 0x004fe20000410000 */
[----:B------:R-:W2:Y:S01]  /*3ba0*/  @P3 LDC R228, c[0x0][0x40c] ;  /* 0x00010300ffe43b82 */ /* 0x000ea20000000800 */
[----:B------:R-:W-:Y:S01]  /*3bb0*/  @P3 SHF.L.U32 R200, R102, 0x10, RZ ;  /* 0x0000001066c83819 */ /* 0x000fe200000006ff */
[C---:B------:R-:W-:Y:S01]  /*3bc0*/  @P2 FFMA.FTZ R87, R201.reuse, R80, R39 ;  /* 0x00000050c9572223 */ /* 0x040fe20000010027 */
[----:B------:R-:W-:Y:S01]  /*3bd0*/  MOV R80, R32 ;  /* 0x0000002000507202 */ /* 0x000fe20000000f00 */
[----:B------:R-:W-:Y:S01]  /*3be0*/  @P2 FFMA.FTZ R80, R201, R229, R32 ;  /* 0x000000e5c9502223 */ /* 0x000fe20000010020 */
[----:B------:R-:W-:Y:S01]  /*3bf0*/  @P3 FMUL.FTZ R82, R187, R82 ;  /* 0x00000052bb523220 */ /* 0x000fe20000410000 */
[----:B------:R-:W-:-:S02]  /*3c00*/  @P3 F2FP.BF16.F32.PACK_AB R202, RZ, R81 ;  /* 0x00000051ffca323e */ /* 0x000fc400000010ff */
[----:B------:R-:W3:Y:S01]  /*3c10*/  @P3 LDC R235, c[0x0][0x40c] ;  /* 0x00010300ffeb3b82 */ /* 0x000ee20000000800 */
[----:B0-----:R-:W-:Y:S01]  /*3c20*/  @P3 FMUL.FTZ R229, R80, R233 ;  /* 0x000000e950e53220 */ /* 0x001fe20000410000 */
[----:B------:R-:W-:Y:S02]  /*3c30*/  @P3 F2FP.BF16.F32.PACK_AB R222, RZ, R82 ;  /* 0x00000052ffde323e */ /* 0x000fe400000010ff */
[----:B------:R-:W-:Y:S01]  /*3c40*/  @P3 PRMT R88, R88, 0x5410, R202 ;  /* 0x0000541058583816 */ /* 0x000fe200000000ca */
[----:B------:R-:W-:Y:S01]  /*3c50*/  @P3 FMUL.FTZ R200, R229, R200 ;  /* 0x000000c8e5c83220 */ /* 0x000fe20000410000 */
[----:B------:R-:W-:Y:S01]  /*3c60*/  @P3 PRMT R89, R222, 0x7610, R89 ;  /* 0x00007610de593816 */ /* 0x000fe20000000059 */
[----:B-1----:R-:W-:Y:S01]  /*3c70*/  @P3 FMUL.FTZ R190, R87, R226 ;  /* 0x000000e257be3220 */ /* 0x002fe20000410000 */
[----:B------:R-:W-:Y:S01]  /*3c80*/  MOV R81, R33 ;  /* 0x0000002100517202 */ /* 0x000fe20000000f00 */
[----:B------:R-:W-:Y:S01]  /*3c90*/  @P2 FFMA.FTZ R81, R201, R224, R33 ;  /* 0x000000e0c9512223 */ /* 0x000fe20000010021 */
[----:B------:R-:W-:Y:S01]  /*3ca0*/  @P3 F2FP.BF16.F32.PACK_AB R202, RZ, R200 ;  /* 0x000000c8ffca323e */ /* 0x000fe200000010ff */
[----:B------:R-:W-:Y:S01]  /*3cb0*/  @P3 FMUL.FTZ R227, R190, R227 ;  /* 0x000000e3bee33220 */ /* 0x000fe20000410000 */
[----:B-----5:R-:W-:-:S02]  /*3cc0*/  @P3 PRMT R200, R156, 0x7632, R200 ;  /* 0x000076329cc83816 */ /* 0x020fc400000000c8 */
[----:B------:R-:W-:Y:S01]  /*3cd0*/  MOV R82, R34 ;  /* 0x0000002200527202 */ /* 0x000fe20000000f00 */
[----:B------:R-:W-:Y:S01]  /*3ce0*/  @P2 FFMA.FTZ R82, R201, R231, R34 ;  /* 0x000000e7c9522223 */ /* 0x000fe20000010022 */
[----:B------:R-:W-:Y:S01]  /*3cf0*/  @P3 F2FP.BF16.F32.PACK_AB R227, RZ, R227 ;  /* 0x000000e3ffe3323e */ /* 0x000fe200000010ff */
[----:B--2---:R-:W-:Y:S01]  /*3d00*/  @P3 FMUL.FTZ R222, R81, R228 ;  /* 0x000000e451de3220 */ /* 0x004fe20000410000 */
[----:B------:R-:W-:Y:S02]  /*3d10*/  @P3 SHF.L.U32 R233, R156, 0x10, RZ ;  /* 0x000000109ce93819 */ /* 0x000fe400000006ff */
[----:B------:R-:W-:Y:S02]  /*3d20*/  @P3 PRMT R89, R89, 0x5410, R227 ;  /* 0x0000541059593816 */ /* 0x000fe400000000e3 */
[----:B------:R-:W-:Y:S01]  /*3d30*/  @P3 SHF.L.U32 R200, R200, 0x10, RZ ;  /* 0x00000010c8c83819 */ /* 0x000fe200000006ff */
[----:B---3--:R-:W-:Y:S01]  /*3d40*/  @P3 FMUL.FTZ R231, R82, R235 ;  /* 0x000000eb52e73220 */ /* 0x008fe20000410000 */
[----:B------:R-:W-:Y:S01]  /*3d50*/  @P3 SHF.L.U32 R227, R13, 0x10, RZ ;  /* 0x000000100de33819 */ /* 0x000fe200000006ff */
[----:B------:R-:W-:Y:S01]  /*3d60*/  @P3 FFMA.FTZ R64, R233, R191, R64 ;  /* 0x000000bfe9403223 */ /* 0x000fe20000010040 */
[----:B------:R-:W-:Y:S01]  /*3d70*/  @P3 SHF.L.U32 R224, R103, 0x10, RZ ;  /* 0x0000001067e03819 */ /* 0x000fe200000006ff */
[----:B------:R-:W-:Y:S01]  /*3d80*/  @P3 FFMA.FTZ R65, R186, R200, R65 ;  /* 0x000000c8ba413223 */ /* 0x000fe20000010041 */
[----:B------:R-:W-:Y:S01]  /*3d90*/  @P3 PRMT R191, R157, 0x7632, R191 ;  /* 0x000076329dbf3816 */ /* 0x000fe200000000bf */
[----:B------:R-:W-:Y:S01]  /*3da0*/  @P3 FMUL.FTZ R227, R222, R227 ;  /* 0x000000e3dee33220 */ /* 0x000fe20000410000 */
[----:B------:R-:W-:Y:S01]  /*3db0*/  @P3 PRMT R186, R158, 0x7632, R186 ;  /* 0x000076329eba3816 */ /* 0x000fe200000000ba */
[----:B------:R-:W-:Y:S01]  /*3dc0*/  @P3 FMUL.FTZ R224, R231, R224 ;  /* 0x000000e0e7e03220 */ /* 0x000fe20000410000 */
        /* <DEDUP_REMOVED lines=25> */
.L_x_4232:
[----:B------:R-:W1:Y:S01]  /*3f60*/  @P3 LDC R227, c[0x0][0x40c] ;  /* 0x00010300ffe33b82 */ /* 0x000e620000000800 */
[--C-:B0-----:R-:W-:Y:S01]  /*3f70*/  @P2 FFMA.FTZ R187, R175, R194, R195.reuse ;  /* 0x000000c2afbb2223 */ /* 0x101fe200000100c3 */
[----:B------:R-:W-:Y:S01]  /*3f80*/  MOV R186, R36 ;  /* 0x0000002400ba7202 */ /* 0x000fe20000000f00 */
[-CC-:B------:R-:W-:Y:S01]  /*3f90*/  @P2 FFMA.FTZ R200, R180, R194.reuse, R195.reuse ;  /* 0x000000c2b4c82223 */ /* 0x180fe200000100c3 */
[-C--:B------:R-:W-:Y:S01]  /*3fa0*/  @P2 FFMA.FTZ R224, R182, R194.reuse, R195 ;  /* 0x000000c2b6e02223 */ /* 0x080fe200000100c3 */
[----:B------:R-:W-:Y:S01]  /*3fb0*/  @P2 FADD.FTZ R187, R176, -R187 ;  /* 0x800000bbb0bb2221 */ /* 0x000fe20000010000 */
[-CC-:B------:R-:W-:Y:S01]  /*3fc0*/  @P2 FFMA.FTZ R233, R183, R194.reuse, R195.reuse ;  /* 0x000000c2b7e92223 */ /* 0x180fe200000100c3 */
[----:B------:R-:W-:Y:S01]  /*3fd0*/  @P2 FADD.FTZ R200, R179, -R200 ;  /* 0x800000c8b3c82221 */ /* 0x000fe20000010000 */
[----:B------:R-:W0:Y:S01]  /*3fe0*/  @P3 LDC R229, c[0x0][0x40c] ;  /* 0x00010300ffe53b82 */ /* 0x000e220000000800 */
[----:B------:R-:W-:Y:S01]  /*3ff0*/  @P2 FFMA.FTZ R186, R201, R187, R36 ;  /* 0x000000bbc9ba2223 */ /* 0x000fe20000010024 */
[----:B------:R-:W-:Y:S01]  /*4000*/  @P2 FFMA.FTZ R187, R177, R194, R195 ;  /* 0x000000c2b1bb2223 */ /* 0x000fe200000100c3 */
[----:B------:R-:W-:Y:S01]  /*4010*/  @P2 FADD.FTZ R224, R181, -R224 ;  /* 0x800000e0b5e02221 */ /* 0x000fe20000010000 */
[----:B------:R-:W-:Y:S01]  /*4020*/  MOV R190, R37 ;  /* 0x0000002500be7202 */ /* 0x000fe20000000f00 */
[C---:B------:R-:W-:Y:S01]  /*4030*/  @P2 FFMA.FTZ R190, R201.reuse, R200, R37 ;  /* 0x000000c8c9be2223 */ /* 0x040fe20000010025 */
[----:B------:R-:W-:Y:S01]  /*4040*/  @P2 FADD.FTZ R187, R178, -R187 ;  /* 0x800000bbb2bb2221 */ /* 0x000fe20000010000 */
[----:B------:R-:W-:Y:S01]  /*4050*/  MOV R222, R39 ;  /* 0x0000002700de7202 */ /* 0x000fe20000000f00 */
[----:B------:R-:W2:Y:S01]  /*4060*/  @P3 LDC R231, c[0x0][0x40c] ;  /* 0x00010300ffe73b82 */ /* 0x000ea20000000800 */
[----:B------:R-:W-:Y:S01]  /*4070*/  MOV R191, R38 ;  /* 0x0000002600bf7202 */ /* 0x000fe20000000f00 */
[----:B------:R-:W-:Y:S01]  /*4080*/  @P2 FADD.FTZ R233, R184, -R233 ;  /* 0x800000e9b8e92221 */ /* 0x000fe20000010000 */
[C---:B------:R-:W-:Y:S01]  /*4090*/  @P2 FFMA.FTZ R222, R201.reuse, R224, R39 ;  /* 0x000000e0c9de2223 */ /* 0x040fe20000010027 */
[C---:B------:R-:W-:Y:S01]  /*40a0*/  @P2 FFMA.FTZ R191, R201.reuse, R187, R38 ;  /* 0x000000bbc9bf2223 */ /* 0x040fe20000010026 */
[----:B------:R-:W-:Y:S01]  /*40b0*/  MOV R202, R32 ;  /* 0x0000002000ca7202 */ /* 0x000fe20000000f00 */
[----:B------:R-:W-:Y:S01]  /*40c0*/  @P2 FFMA.FTZ R202, R201, R233, R32 ;  /* 0x000000e9c9ca2223 */ /* 0x000fe20000010020 */
[----:B------:R-:W-:Y:S01]  /*40d0*/  @P3 SHF.L.U32 R224, R100, 0x10, RZ ;  /* 0x0000001064e03819 */ /* 0x000fe200000006ff */
[----:B------:R-:W3:Y:S01]  /*40e0*/  @P3 LDC R226, c[0x0][0x40c] ;  /* 0x00010300ffe23b82 */ /* 0x000ee20000000800 */
[----:B-1----:R-:W-:Y:S01]  /*40f0*/  @P3 FMUL.FTZ R187, R186, R227 ;  /* 0x000000e3babb3220 */ /* 0x002fe20000410000 */
[----:B------:R-:W-:Y:S01]  /*4100*/  @P3 SHF.L.U32 R227, R11, 0x10, RZ ;  /* 0x000000100be33819 */ /* 0x000fe200000006ff */
[-CC-:B------:R-:W-:Y:S01]  /*4110*/  @P2 FFMA.FTZ R228, R192, R194.reuse, R195.reuse ;  /* 0x000000c2c0e42223 */ /* 0x180fe200000100c3 */
[----:B------:R-:W-:Y:S01]  /*4120*/  MOV R200, R33 ;  /* 0x0000002100c87202 */ /* 0x000fe20000000f00 */
[----:B------:R-:W-:-:S02]  /*4130*/  @P2 FFMA.FTZ R235, R185, R194, R195 ;  /* 0x000000c2b9eb2223 */ /* 0x000fc400000100c3 */
[----:B------:R-:W-:Y:S01]  /*4140*/  @P2 FADD.FTZ R228, R189, -R228 ;  /* 0x800000e4bde42221 */ /* 0x000fe20000010000 */
[----:B0-----:R-:W-:Y:S01]  /*4150*/  @P3 FMUL.FTZ R186, R190, R229 ;  /* 0x000000e5beba3220 */ /* 0x001fe20000410000 */
[----:B------:R-:W0:Y:S01]  /*4160*/  @P3 LDC R233, c[0x0][0x40c] ;  /* 0x00010300ffe93b82 */ /* 0x000e220000000800 */
[----:B------:R-:W-:Y:S01]  /*4170*/  @P3 SHF.L.U32 R229, R12, 0x10, RZ ;  /* 0x000000100ce53819 */ /* 0x000fe200000006ff */
[----:B------:R-:W-:Y:S01]  /*4180*/  @P2 FFMA.FTZ R200, R201, R228, R33 ;  /* 0x000000e4c9c82223 */ /* 0x000fe20000010021 */
[----:B------:R-:W-:Y:S01]  /*4190*/  @P2 FADD.FTZ R235, R188, -R235 ;  /* 0x800000ebbceb2221 */ /* 0x000fe20000010000 */
[----:B------:R-:W-:Y:S01]  /*41a0*/  MOV R228, R34 ;  /* 0x0000002200e47202 */ /* 0x000fe20000000f00 */
[----:B--2---:R-:W-:-:S03]  /*41b0*/  @P3 FMUL.FTZ R190, R222, R231 ;  /* 0x000000e7debe3220 */ /* 0x004fc60000410000 */
[----:B------:R-:W1:Y:S01]  /*41c0*/  @P3 LDC R237, c[0x0][0x40c] ;  /* 0x00010300ffed3b82 */ /* 0x000e620000000800 */
[----:B------:R-:W-:Y:S01]  /*41d0*/  @P3 FMUL.FTZ R222, R224, R187 ;  /* 0x000000bbe0de3220 */ /* 0x000fe20000410000 */
[----:B------:R-:W-:Y:S01]  /*41e0*/  @P3 FMUL.FTZ R224, R227, R186 ;  /* 0x000000bae3e03220 */ /* 0x000fe20000410000 */
[----:B------:R-:W-:Y:S01]  /*41f0*/  @P3 FMUL.FTZ R227, R229, R190 ;  /* 0x000000bee5e33220 */ /* 0x000fe20000410000 */
[----:B------:R-:W-:Y:S02]  /*4200*/  @P2 FFMA.FTZ R228, R201, R235, R34 ;  /* 0x000000ebc9e42223 */ /* 0x000fe40000010022 */
[----:B------:R-:W-:Y:S01]  /*4210*/  @P3 F2FP.BF16.F32.PACK_AB R222, RZ, R222 ;  /* 0x000000deffde323e */ /* 0x000fe200000010ff */
[----:B---3--:R-:W-:Y:S01]  /*4220*/  @P3 FMUL.FTZ R191, R191, R226 ;  /* 0x000000e2bfbf3220 */ /* 0x008fe20000410000 */
[----:B------:R-:W2:Y:S01]  /*4230*/  @P3 LDC R231, c[0x0][0x40c] ;  /* 0x00010300ffe73b82 */ /* 0x000ea20000000800 */
[----:B------:R-:W-:Y:S02]  /*4240*/  @P3 SHF.L.U32 R226, R101, 0x10, RZ ;  /* 0x0000001065e23819 */ /* 0x000fe400000006ff */
[----:B------:R-:W-:-:S02]  /*4250*/  @P3 F2FP.BF16.F32.PACK_AB R227, RZ, R227 ;  /* 0x000000e3ffe3323e */ /* 0x000fc400000010ff */
[----:B------:R-:W-:Y:S01]  /*4260*/  @P3 PRMT R88, R222, 0x7610, R88 ;  /* 0x00007610de583816 */ /* 0x000fe20000000058 */
[----:B------:R-:W-:Y:S01]  /*4270*/  @P3 FMUL.FTZ R226, R226, R191 ;  /* 0x000000bfe2e23220 */ /* 0x000fe20000410000 */
[----:B------:R-:W-:-:S04]  /*4280*/  @P3 F2FP.BF16.F32.PACK_AB R224, RZ, R224 ;  /* 0x000000e0ffe0323e */ /* 0x000fc800000010ff */
[----:B------:R-:W-:Y:S02]  /*4290*/  @P3 F2FP.BF16.F32.PACK_AB R226, RZ, R226 ;  /* 0x000000e2ffe2323e */ /* 0x000fe400000010ff */
[----:B------:R-:W-:Y:S02]  /*42a0*/  @P3 PRMT R88, R88, 0x5410, R224 ;  /* 0x0000541058583816 */ /* 0x000fe400000000e0 */
[----:B------:R-:W-:Y:S01]  /*42b0*/  @P3 PRMT R89, R226, 0x7610, R89 ;  /* 0x00007610e2593816 */ /* 0x000fe20000000059 */
[----:B-1----:R-:W-:Y:S01]  /*42c0*/  @P3 FMUL.FTZ R229, R228, R237 ;  /* 0x000000ede4e53220 */ /* 0x002fe20000410000 */
[----:B------:R-:W-:Y:S02]  /*42d0*/  @P3 SHF.L.U32 R226, R103, 0x10, RZ ;  /* 0x0000001067e23819 */ /* 0x000fe400000006ff */
[----:B------:R-:W-:Y:S01]  /*42e0*/  @P3 PRMT R89, R89, 0x5410, R227 ;  /* 0x0000541059593816 */ /* 0x000fe200000000e3 */
[----:B0-----:R-:W-:Y:S01]  /*42f0*/  @P3 FMUL.FTZ R227, R202, R233 ;  /* 0x000000e9cae33220 */ /* 0x001fe20000410000 */
[----:B------:R-:W-:Y:S01]  /*4300*/  @P3 SHF.L.U32 R202, R102, 0x10, RZ ;  /* 0x0000001066ca3819 */ /* 0x000fe200000006ff */
[----:B------:R-:W-:Y:S01]  /*4310*/  @P3 FMUL.FTZ R226, R226, R229 ;  /* 0x000000e5e2e23220 */ /* 0x000fe20000410000 */
[----:B------:R-:W-:Y:S01]  /*4320*/  @P3 SHF.L.U32 R233, R13, 0x10, RZ ;  /* 0x000000100de93819 */ /* 0x000fe200000006ff */
[----:B--2---:R-:W-:Y:S01]  /*4330*/  @P3 FMUL.FTZ R222, R200, R231 ;  /* 0x000000e7c8de3220 */ /* 0x004fe20000410000 */
[----:B-----5:R-:W-:Y:S01]  /*4340*/  @P3 PRMT R200, R156, 0x7632, R200 ;  /* 0x000076329cc83816 */ /* 0x020fe200000000c8 */
[----:B------:R-:W-:Y:S01]  /*4350*/  @P3 FMUL.FTZ R202, R202, R227 ;  /* 0x000000e3caca3220 */ /* 0x000fe20000410000 */
[----:B------:R-:W-:Y:S01]  /*4360*/  @P3 SHF.L.U32 R231, R156, 0x10, RZ ;  /* 0x000000109ce73819 */ /* 0x000fe200000006ff */
[----:B------:R-:W-:Y:S01]  /*4370*/  @P3 FMUL.FTZ R224, R233, R222 ;  /* 0x000000dee9e03220 */ /* 0x000fe20000410000 */
[----:B------:R-:W-:-:S02]  /*4380*/  @P3 SHF.L.U32 R200, R200, 0x10, RZ ;  /* 0x00000010c8c83819 */ /* 0x000fc400000006ff */
[----:B------:R-:W-:Y:S01]  /*4390*/  @P3 F2FP.BF16.F32.PACK_AB R202, RZ, R202 ;  /* 0x000000caffca323e */ /* 0x000fe200000010ff */
[----:B------:R-:W-:Y:S01]  /*43a0*/  @P3 FFMA.FTZ R64, R231, R187, R64 ;  /* 0x000000bbe7403223 */ /* 0x000fe20000010040 */
[C---:B------:R-:W-:Y:S01]  /*43b0*/  @P3 SHF.L.U32 R231, R157.reuse, 0x10, RZ ;  /* 0x000000109de73819 */ /* 0x040fe200000006ff */
[----:B------:R-:W-:Y:S01]  /*43c0*/  @P3 FFMA.FTZ R65, R186, R200, R65 ;  /* 0x000000c8ba413223 */ /* 0x000fe20000010041 */
[----:B------:R-:W-:Y:S02]  /*43d0*/  @P3 PRMT R187, R157, 0x7632, R187 ;  /* 0x000076329dbb3816 */ /* 0x000fe400000000bb */
[C---:B------:R-:W-:Y:S01]  /*43e0*/  @P3 PRMT R186, R158.reuse, 0x7632, R186 ;  /* 0x000076329eba3816 */ /* 0x040fe200000000ba */
[----:B------:R-:W-:Y:S01]  /*43f0*/  @P3 FFMA.FTZ R66, R231, R191, R66 ;  /* 0x000000bfe7423223 */ /* 0x000fe20000010042 */
[----:B------:R-:W-:Y:S02]  /*4400*/  @P3 SHF.L.U32 R187, R187, 0x10, RZ ;  /* 0x00000010bbbb3819 */ /* 0x000fe400000006ff */
        /* <DEDUP_REMOVED lines=26> */
.L_x_4231:
[----:B------:R-:W-:Y:S05]  /*45b0*/  @!P1 BRA `(.L_x_4234) ;  /* 0x0000000400989947 */ /* 0x000fea0003800000 */
[----:B0-----:R-:W0:Y:S01]  /*45c0*/  @P3 LDC R83, c[0x0][0x40c] ;  /* 0x00010300ff533b82 */ /* 0x001e220000000800 */
        /* <DEDUP_REMOVED lines=12> */
[----:B------:R-:W-:Y:S01]  /*4690*/  FFMA.FTZ R190, R182, R194, R195 ;  /* 0x000000c2b6be7223 */ /* 0x000fe200000100c3 */
[----:B------:R-:W-:-:S02]  /*46a0*/  FSEL R84, R84, RZ, P4 ;  /* 0x000000ff54547208 */ /* 0x000fc40002000000 */
[----:B------:R-:W-:Y:S01]  /*46b0*/  FSEL R85, R85, RZ, P4 ;  /* 0x000000ff55557208 */ /* 0x000fe20002000000 */
[----:B------:R-:W2:Y:S01]  /*46c0*/  @P3 LDC R187, c[0x0][0x40c] ;  /* 0x00010300ffbb3b82 */ /* 0x000ea20000000800 */
[----:B------:R-:W-:Y:S01]  /*46d0*/  FMUL.FTZ R86, R201, R86 ;  /* 0x00000056c9567220 */ /* 0x000fe20000410000 */
[----:B------:R-:W-:Y:S01]  /*46e0*/  FADD.FTZ R190, R181, -R190 ;  /* 0x800000beb5be7221 */ /* 0x000fe20000010000 */
[----:B------:R-:W-:Y:S02]  /*46f0*/  @P3 SHF.L.U32 R82, R101, 0x10, RZ ;  /* 0x0000001065523819 */ /* 0x000fe400000006ff */
[----:B------:R-:W-:Y:S01]  /*4700*/  @P3 SHF.L.U32 R227, R12, 0x10, RZ ;  /* 0x000000100ce33819 */ /* 0x000fe200000006ff */
[----:B------:R-:W-:Y:S01]  /*4710*/  FMUL.FTZ R87, R201, R190 ;  /* 0x000000bec9577220 */ /* 0x000fe20000410000 */
[----:B0-----:R-:W-:Y:S01]  /*4720*/  @P3 FMUL.FTZ R83, R84, R83 ;  /* 0x0000005354533220 */ /* 0x001fe20000410000 */
[----:B------:R-:W0:Y:S01]  /*4730*/  @P3 LDC R200, c[0x0][0x40c] ;  /* 0x00010300ffc83b82 */ /* 0x000e220000000800 */
[----:B------:R-:W-:Y:S01]  /*4740*/  FSEL R86, R86, RZ, P4 ;  /* 0x000000ff56567208 */ /* 0x000fe20002000000 */
[----:B------:R-:W-:Y:S01]  /*4750*/  FFMA.FTZ R190, R192, R194, R195 ;  /* 0x000000c2c0be7223 */ /* 0x000fe200000100c3 */
[----:B------:R-:W-:Y:S01]  /*4760*/  @P3 FMUL.FTZ R80, R80, R83 ;  /* 0x0000005350503220 */ /* 0x000fe20000410000 */
[----:B------:R-:W-:-:S02]  /*4770*/  FSEL R87, R87, RZ, P4 ;  /* 0x000000ff57577208 */ /* 0x000fc40002000000 */
[----:B------:R-:W-:Y:S01]  /*4780*/  FADD.FTZ R222, R189, -R190 ;  /* 0x800000bebdde7221 */ /* 0x000fe20000010000 */
[----:B-1----:R-:W-:Y:S01]  /*4790*/  @P3 FMUL.FTZ R186, R85, R186 ;  /* 0x000000ba55ba3220 */ /* 0x002fe20000410000 */
[----:B------:R-:W-:Y:S01]  /*47a0*/  @P3 F2FP.BF16.F32.PACK_AB R80, RZ, R80 ;  /* 0x00000050ff50323e */ /* 0x000fe200000010ff */
[----:B------:R-:W1:Y:S01]  /*47b0*/  @P3 LDC R191, c[0x0][0x40c] ;  /* 0x00010300ffbf3b82 */ /* 0x000e620000000800 */
[----:B------:R-:W-:Y:S01]  /*47c0*/  @P3 SHF.L.U32 R202, R102, 0x10, RZ ;  /* 0x0000001066ca3819 */ /* 0x000fe200000006ff */
[----:B------:R-:W-:Y:S01]  /*47d0*/  @P3 FMUL.FTZ R81, R81, R186 ;  /* 0x000000ba51513220 */ /* 0x000fe20000410000 */
[----:B------:R-:W-:Y:S02]  /*47e0*/  @P3 PRMT R88, R80, 0x7610, R88 ;  /* 0x0000761050583816 */ /* 0x000fe40000000058 */
[----:B------:R-:W-:Y:S02]  /*47f0*/  @P3 SHF.L.U32 R229, R13, 0x10, RZ ;  /* 0x000000100de53819 */ /* 0x000fe400000006ff */
[----:B------:R-:W-:Y:S01]  /*4800*/  @P3 F2FP.BF16.F32.PACK_AB R81, RZ, R81 ;  /* 0x00000051ff51323e */ /* 0x000fe200000010ff */
[----:B------:R-:W3:Y:S01]  /*4810*/  @P3 LDC R224, c[0x0][0x40c] ;  /* 0x00010300ffe03b82 */ /* 0x000ee20000000800 */
[----:B--2---:R-:W-:-:S02]  /*4820*/  @P3 FMUL.FTZ R187, R86, R187 ;  /* 0x000000bb56bb3220 */ /* 0x004fc40000410000 */
[----:B------:R-:W-:Y:S01]  /*4830*/  @P3 PRMT R88, R88, 0x5410, R81 ;  /* 0x0000541058583816 */ /* 0x000fe20000000051 */
[----:B------:R-:W-:Y:S01]  /*4840*/  FFMA.FTZ R81, R183, R194, R195 ;  /* 0x000000c2b7517223 */ /* 0x000fe200000100c3 */
[----:B------:R-:W-:Y:S01]  /*4850*/  @P3 FMUL.FTZ R82, R82, R187 ;  /* 0x000000bb52523220 */ /* 0x000fe20000410000 */
[----:B0-----:R-:W-:Y:S02]  /*4860*/  @P3 FMUL.FTZ R190, R87, R200 ;  /* 0x000000c857be3220 */ /* 0x001fe40000410000 */
[----:B------:R-:W-:Y:S01]  /*4870*/  FADD.FTZ R80, R184, -R81 ;  /* 0x80000051b8507221 */ /* 0x000fe20000010000 */
[----:B------:R-:W0:Y:S01]  /*4880*/  @P3 LDC R231, c[0x0][0x40c] ;  /* 0x00010300ffe73b82 */ /* 0x000e220000000800 */
[----:B------:R-:W-:Y:S01]  /*4890*/  FFMA.FTZ R81, R185, R194, R195 ;  /* 0x000000c2b9517223 */ /* 0x000fe200000100c3 */
[----:B------:R-:W-:Y:S01]  /*48a0*/  @P3 FMUL.FTZ R200, R227, R190 ;  /* 0x000000bee3c83220 */ /* 0x000fe20000410000 */
[C---:B------:R-:W-:Y:S01]  /*48b0*/  FMUL.FTZ R80, R201.reuse, R80 ;  /* 0x00000050c9507220 */ /* 0x040fe20000410000 */
[----:B------:R-:W-:Y:S01]  /*48c0*/  @P3 F2FP.BF16.F32.PACK_AB R82, RZ, R82 ;  /* 0x00000052ff52323e */ /* 0x000fe200000010ff */
[----:B------:R-:W-:Y:S01]  /*48d0*/  FADD.FTZ R226, R188, -R81 ;  /* 0x80000051bce27221 */ /* 0x000fe20000010000 */
[----:B------:R-:W-:Y:S01]  /*48e0*/  FMUL.FTZ R81, R201, R222 ;  /* 0x000000dec9517220 */ /* 0x000fe20000410000 */
[----:B------:R-:W-:-:S02]  /*48f0*/  @P3 F2FP.BF16.F32.PACK_AB R200, RZ, R200 ;  /* 0x000000c8ffc8323e */ /* 0x000fc400000010ff */
[----:B------:R-:W-:Y:S01]  /*4900*/  FSEL R80, R80, RZ, P4 ;  /* 0x000000ff50507208 */ /* 0x000fe20002000000 */
[----:B------:R-:W-:Y:S01]  /*4910*/  FMUL.FTZ R222, R201, R226 ;  /* 0x000000e2c9de7220 */ /* 0x000fe20000410000 */
[----:B------:R-:W-:Y:S02]  /*4920*/  FSEL R81, R81, RZ, P4 ;  /* 0x000000ff51517208 */ /* 0x000fe40002000000 */
[----:B------:R-:W-:Y:S01]  /*4930*/  @P3 PRMT R89, R82, 0x7610, R89 ;  /* 0x0000761052593816 */ /* 0x000fe20000000059 */
[----:B-1----:R-:W-:Y:S01]  /*4940*/  @P3 FMUL.FTZ R191, R80, R191 ;  /* 0x000000bf50bf3220 */ /* 0x002fe20000410000 */
[----:B------:R-:W-:Y:S01]  /*4950*/  FSEL R82, R222, RZ, P4 ;  /* 0x000000ffde527208 */ /* 0x000fe20002000000 */
[----:B---3--:R-:W-:Y:S01]  /*4960*/  @P3 FMUL.FTZ R222, R81, R224 ;  /* 0x000000e051de3220 */ /* 0x008fe20000410000 */
[--C-:B------:R-:W-:Y:S01]  /*4970*/  @P3 PRMT R89, R89, 0x5410, R200.reuse ;  /* 0x0000541059593816 */ /* 0x100fe200000000c8 */
[----:B------:R-:W-:Y:S01]  /*4980*/  @P3 FMUL.FTZ R202, R202, R191 ;  /* 0x000000bfcaca3220 */ /* 0x000fe20000410000 */
[C---:B-----5:R-:W-:Y:S01]  /*4990*/  @P3 PRMT R200, R156.reuse, 0x7632, R200 ;  /* 0x000076329cc83816 */ /* 0x060fe200000000c8 */
[----:B------:R-:W-:Y:S01]  /*49a0*/  @P3 FMUL.FTZ R224, R229, R222 ;  /* 0x000000dee5e03220 */ /* 0x000fe20000410000 */
[----:B------:R-:W-:-:S02]  /*49b0*/  @P3 SHF.L.U32 R229, R156, 0x10, RZ ;  /* 0x000000109ce53819 */ /* 0x000fc400000006ff */
[----:B------:R-:W-:Y:S01]  /*49c0*/  @P3 F2FP.BF16.F32.PACK_AB R202, RZ, R202 ;  /* 0x000000caffca323e */ /* 0x000fe200000010ff */
[----:B0-----:R-:W-:Y:S01]  /*49d0*/  @P3 FMUL.FTZ R227, R82, R231 ;  /* 0x000000e752e33220 */ /* 0x001fe20000410000 */
[----:B------:R-:W-:Y:S01]  /*49e0*/  @P3 SHF.L.U32 R200, R200, 0x10, RZ ;  /* 0x00000010c8c83819 */ /* 0x000fe200000006ff */
[----:B------:R-:W-:Y:S01]  /*49f0*/  @P3 FFMA.FTZ R64, R229, R83, R64 ;  /* 0x00000053e5403223 */ /* 0x000fe20000010040 */
[----:B------:R-:W-:Y:S02]  /*4a00*/  @P3 SHF.L.U32 R226, R103, 0x10, RZ ;  /* 0x0000001067e23819 */ /* 0x000fe400000006ff */
[----:B------:R-:W-:Y:S01]  /*4a10*/  @P3 PRMT R90, R202, 0x7610, R90 ;  /* 0x00007610ca5a3816 */ /* 0x000fe2000000005a */
[----:B------:R-:W-:Y:S01]  /*4a20*/  FFMA.FTZ R202, R204, R194, R195 ;  /* 0x000000c2ccca7223 */ /* 0x000fe200000100c3 */
[C---:B------:R-:W-:Y:S01]  /*4a30*/  @P3 SHF.L.U32 R231, R157.reuse, 0x10, RZ ;  /* 0x000000109de73819 */ /* 0x040fe200000006ff */
[----:B------:R-:W-:Y:S01]  /*4a40*/  @P3 FFMA.FTZ R65, R186, R200, R65 ;  /* 0x000000c8ba413223 */ /* 0x000fe20000010041 */
[----:B------:R-:W-:Y:S01]  /*4a50*/  @P3 PRMT R83, R157, 0x7632, R83 ;  /* 0x000076329d533816 */ /* 0x000fe20000000053 */
[----:B------:R-:W-:Y:S01]  /*4a60*/  @P3 FMUL.FTZ R226, R226, R227 ;  /* 0x000000e3e2e23220 */ /* 0x000fe20000410000 */
[----:B------:R-:W-:Y:S01]  /*4a70*/  FADD.FTZ R202, R193, -R202 ;  /* 0x800000cac1ca7221 */ /* 0x000fe20000010000 */
[C---:B------:R-:W-:Y:S01]  /*4a80*/  @P3 PRMT R186, R158.reuse, 0x7632, R186 ;  /* 0x000076329eba3816 */ /* 0x040fe200000000ba */
[----:B------:R-:W-:Y:S01]  /*4a90*/  @P3 FFMA.FTZ R66, R231, R187, R66 ;  /* 0x000000bbe7423223 */ /* 0x000fe20000010042 */
[----:B------:R-:W-:Y:S01]  /*4aa0*/  @P3 SHF.L.U32 R83, R83, 0x10, RZ ;  /* 0x0000001053533819 */ /* 0x000fe200000006ff */
[----:B------:R-:W-:Y:S01]  /*4ab0*/  FMUL.FTZ R187, R201, R202 ;  /* 0x000000cac9bb7220 */ /* 0x000fe20000410000 */
        /* <DEDUP_REMOVED lines=22> */
.L_x_4234:
        /* <DEDUP_REMOVED lines=14> */
.L_x_4236:
[----:B------:R-:W-:Y:S05]  /*4d00*/  BSYNC.RECONVERGENT B2 ;  /* 0x0000000000027941 */ /* 0x000fea0003800200 */
.L_x_4235:
        /* <DEDUP_REMOVED lines=15> */
.L_x_4238:
[----:B------:R-:W-:Y:S05]  /*4e00*/  BSYNC.RECONVERGENT B2 ;  /* 0x0000000000027941 */ /* 0x000fea0003800200 */
.L_x_4237:
        /* <DEDUP_REMOVED lines=14> */
.L_x_4240:
[----:B------:R-:W-:Y:S05]  /*4ef0*/  BSYNC.RECONVERGENT B2 ;  /* 0x0000000000027941 */ /* 0x000fea0003800200 */
.L_x_4239:
        /* <DEDUP_REMOVED lines=15> */
.L_x_4242:
[----:B------:R-:W-:Y:S05]  /*4ff0*/  BSYNC.RECONVERGENT B2 ;  /* 0x0000000000027941 */ /* 0x000fea0003800200 */
.L_x_4241:
        /* <DEDUP_REMOVED lines=14> */
.L_x_4244:
[----:B------:R-:W-:Y:S05]  /*50e0*/  BSYNC.RECONVERGENT B2 ;  /* 0x0000000000027941 */ /* 0x000fea0003800200 */
.L_x_4243:
        /* <DEDUP_REMOVED lines=15> */
.L_x_4246:
[----:B------:R-:W-:Y:S05]  /*51e0*/  BSYNC.RECONVERGENT B2 ;  /* 0x0000000000027941 */ /* 0x000fea0003800200 */
.L_x_4245:
        /* <DEDUP_REMOVED lines=14> */
.L_x_4248:
[----:B------:R-:W-:Y:S05]  /*52d0*/  BSYNC.RECONVERGENT B2 ;  /* 0x0000000000027941 */ /* 0x000fea0003800200 */
.L_x_4247:
        /* <DEDUP_REMOVED lines=14> */
.L_x_4233:
[----:B------:R-:W-:Y:S05]  /*53c0*/  BSYNC.RECONVERGENT B1 ;  /* 0x0000000000017941 */ /* 0x000fea0003800200 */
.L_x_4230:
[----:B0-----:R-:W0:Y:S01]  /*53d0*/  @P1 LDC.64 R190, c[0x0][0x478] ;  /* 0x00011e00ffbe1b82 */ /* 0x001e220000000a00 */
[----:B------:R-:W-:Y:S01]  /*53e0*/  @P1 IADD3 R227, PT, PT, R223, 0x20, RZ ;  /* 0x00000020dfe31810 */ /* 0x000fe20007ffe0ff */
[----:B------:R-:W-:Y:S01]  /*53f0*/  BSSY.RECONVERGENT B1, `(.L_x_4249) ;  /* 0x000000d000017945 */ /* 0x000fe20003800200 */
[C---:B------:R-:W-:Y:S02]  /*5400*/  @P3 IADD3 R229, PT, PT, R225.reuse, 0x20, RZ ;  /* 0x00000020e1e53810 */ /* 0x040fe40007ffe0ff */
[----:B------:R-:W-:-:S03]  /*5410*/  IADD3 R225, PT, PT, R225, 0x40, RZ ;  /* 0x00000040e1e17810 */ /* 0x000fc60007ffe0ff */
[----:B------:R-:W1:Y:S01]  /*5420*/  @P3 LDC.64 R186, c[0x0][0x468] ;  /* 0x00011a00ffba3b82 */ /* 0x000e620000000a00 */
[----:B0-----:R-:W-:-:S05]  /*5430*/  @P1 IMAD.WIDE.U32 R190, R227, 0x20, R190 ;  /* 0x00000020e3be1825 */ /* 0x001fca00078e00be */
[----:B------:R0:W-:Y:S01]  /*5440*/  @P1 STG.E.128 desc[UR6][R190.64], R84 ;  /* 0x00000054be001986 */ /* 0x0001e2000c101d06 */
[----:B-1----:R-:W-:-:S03]  /*5450*/  @P3 IMAD.WIDE.U32 R186, R229, 0x10, R186 ;  /* 0x00000010e5ba3825 */ /* 0x002fc600078e00ba */
[----:B------:R0:W-:Y:S04]  /*5460*/  @P1 STG.E.128 desc[UR6][R190.64+0x10], R80 ;  /* 0x00001050be001986 */ /* 0x0001e8000c101d06 */
[----:B------:R0:W-:Y:S01]  /*5470*/  @P3 STG.E.128 desc[UR6][R186.64], R88 ;  /* 0x00000058ba003986 */ /* 0x0001e2000c101d06 */
[----:B------:R-:W-:Y:S05]  /*5480*/  @!P3 BRA `(.L_x_4250) ;  /* 0x00000000000cb947 */ /* 0x000fea0003800000 */
[----:B-----5:R-:W1:Y:S02]  /*5490*/  LDC.64 R156, c[0x0][0x390] ;  /* 0x0000e400ff9c7b82 */ /* 0x020e640000000a00 */
[----:B-1----:R-:W-:-:S06]  /*54a0*/  IMAD.WIDE.U32 R156, R225, 0x10, R156 ;  /* 0x00000010e19c7825 */ /* 0x002fcc00078e009c */
[----:B------:R-:W5:Y:S02]  /*54b0*/  LDG.E.128 R156, desc[UR6][R156.64] ;  /* 0x000000069c9c7981 */ /* 0x000f64000c1e1d00 */
.L_x_4250:
[----:B------:R-:W-:Y:S05]  /*54c0*/  BSYNC.RECONVERGENT B1 ;  /* 0x0000000000017941 */ /* 0x000fea0003800200 */
.L_x_4249:
[----:B------:R-:W-:Y:S04]  /*54d0*/  BSSY.RECONVERGENT B1, `(.L_x_4251) ;  /* 0x00001af000017945 */ /* 0x000fe80003800200 */
[----:B------:R-:W-:Y:S05]  /*54e0*/  @!P0 BRA `(.L_x_4252) ;  /* 0x0000000c002c8947 */ /* 0x000fea0003800000 */
[----:B------:R-:W-:Y:S05]  /*54f0*/  @!P1 BRA `(.L_x_4253) ;  /* 0x0000000400949947 */ /* 0x000fea0003800000 */
[----:B0-----:R-:W0:Y:S01]  /*5500*/  @P3 LDC R191, c[0x0][0x40c] ;  /* 0x00010300ffbf3b82 */ /* 0x001e220000000800 */
        /* <DEDUP_REMOVED lines=8> */
[C---:B------:R-:W-:Y:S01]  /*5590*/  @P2 FFMA.FTZ R84, R201.reuse, R81, R28 ;  /* 0x00000051c9542223 */ /* 0x040fe2000001001c */
[----:B------:R-:W-:Y:S01]  /*55a0*/  MOV R85, R29 ;  /* 0x0000001d00557202 */ /* 0x000fe20000000f00 */
[----:B------:R-:W-:Y:S01]  /*55b0*/  @P2 FFMA.FTZ R85, R201, R80, R29 ;  /* 0x00000050c9552223 */ /* 0x000fe2000001001d */
[----:B------:R-:W-:Y:S01]  /*55c0*/  MOV R86, R30 ;  /* 0x0000001e00567202 */ /* 0x000fe20000000f00 */
[-CC-:B------:R-:W-:Y:S01]  /*55d0*/  @P2 FFMA.FTZ R190, R216, R194.reuse, R195.reuse ;  /* 0x000000c2d8be2223 */ /* 0x180fe200000100c3 */
[-CC-:B------:R-:W-:Y:S01]  /*55e0*/  @P2 FFMA.FTZ R229, R207, R194.reuse, R195.reuse ;  /* 0x000000c2cfe52223 */ /* 0x180fe200000100c3 */
[-CC-:B------:R-:W-:Y:S01]  /*55f0*/  @P2 FFMA.FTZ R202, R218, R194.reuse, R195.reuse ;  /* 0x000000c2daca2223 */ /* 0x180fe200000100c3 */
[----:B------:R-:W2:Y:S01]  /*5600*/  @P3 LDC R186, c[0x0][0x40c] ;  /* 0x00010300ffba3b82 */ /* 0x000ea20000000800 */
[-CC-:B------:R-:W-:Y:S01]  /*5610*/  @P2 FFMA.FTZ R199, R209, R194.reuse, R195.reuse ;  /* 0x000000c2d1c72223 */ /* 0x180fe200000100c3 */
[----:B------:R-:W-:Y:S01]  /*5620*/  @P2 FFMA.FTZ R86, R201, R87, R30 ;  /* 0x00000057c9562223 */ /* 0x000fe2000001001e */
[----:B------:R-:W-:Y:S01]  /*5630*/  @P3 SHF.L.U32 R80, R92, 0x10, RZ ;  /* 0x000000105c503819 */ /* 0x000fe200000006ff */
[----:B------:R-:W-:Y:S01]  /*5640*/  @P2 FFMA.FTZ R194, R220, R194, R195 ;  /* 0x000000c2dcc22223 */ /* 0x000fe200000100c3 */
[----:B------:R-:W-:Y:S01]  /*5650*/  @P3 SHF.L.U32 R82, R93, 0x10, RZ ;  /* 0x000000105d523819 */ /* 0x000fe200000006ff */
[----:B------:R-:W-:Y:S01]  /*5660*/  @P2 FADD.FTZ R190, R213, -R190 ;  /* 0x800000bed5be2221 */ /* 0x000fe20000010000 */
[----:B------:R-:W-:Y:S01]  /*5670*/  MOV R87, R31 ;  /* 0x0000001f00577202 */ /* 0x000fe20000000f00 */
[----:B------:R-:W3:Y:S01]  /*5680*/  @P3 LDC R200, c[0x0][0x40c] ;  /* 0x00010300ffc83b82 */ /* 0x000ee20000000800 */
[----:B0-----:R-:W-:Y:S01]  /*5690*/  @P3 FMUL.FTZ R191, R84, R191 ;  /* 0x000000bf54bf3220 */ /* 0x001fe20000410000 */
[----:B------:R-:W-:Y:S01]  /*56a0*/  @P2 FADD.FTZ R194, R217, -R194 ;  /* 0x800000c2d9c22221 */ /* 0x000fe20000010000 */
[----:B------:R-:W-:Y:S01]  /*56b0*/  MOV R83, R27 ;  /* 0x0000001b00537202 */ /* 0x000fe20000000f00 */
[----:B------:R-:W-:Y:S01]  /*56c0*/  @P2 FFMA.FTZ R87, R201, R190, R31 ;  /* 0x000000bec9572223 */ /* 0x000fe2000001001f */
[----:B------:R-:W-:Y:S01]  /*56d0*/  @P3 FMUL.FTZ R80, R191, R80 ;  /* 0x00000050bf503220 */ /* 0x000fe20000410000 */
[----:B------:R-:W-:Y:S01]  /*56e0*/  @P2 FADD.FTZ R229, R210, -R229 ;  /* 0x800000e5d2e52221 */ /* 0x000fe20000010000 */
[----:B------:R-:W-:Y:S01]  /*56f0*/  @P2 FFMA.FTZ R83, R201, R194, R27 ;  /* 0x000000c2c9532223 */ /* 0x000fe2000001001b */
[----:B------:R-:W0:Y:S01]  /*5700*/  @P3 LDC R231, c[0x0][0x40c] ;  /* 0x00010300ffe73b82 */ /* 0x000e220000000800 */
[----:B-1----:R-:W-:Y:S01]  /*5710*/  @P3 FMUL.FTZ R187, R86, R187 ;  /* 0x000000bb56bb3220 */ /* 0x002fe20000410000 */
[----:B------:R-:W-:Y:S01]  /*5720*/  @P3 SHF.L.U32 R81, R2, 0x10, RZ ;  /* 0x0000001002513819 */ /* 0x000fe200000006ff */
[----:B------:R-:W-:Y:S01]  /*5730*/  @P2 FADD.FTZ R199, R212, -R199 ;  /* 0x800000c7d4c72221 */ /* 0x000fe20000010000 */
[----:B------:R-:W-:Y:S01]  /*5740*/  @P3 F2FP.BF16.F32.PACK_AB R194, RZ, R80 ;  /* 0x00000050ffc2323e */ /* 0x000fe200000010ff */
[----:B------:R-:W-:Y:S01]  /*5750*/  @P3 FMUL.FTZ R82, R187, R82 ;  /* 0x00000052bb523220 */ /* 0x000fe20000410000 */
[----:B------:R-:W-:Y:S01]  /*5760*/  MOV R80, R24 ;  /* 0x0000001800507202 */ /* 0x000fe20000000f00 */
[----:B------:R-:W-:Y:S01]  /*5770*/  @P2 FFMA.FTZ R80, R201, R229, R24 ;  /* 0x000000e5c9502223 */ /* 0x000fe20000010018 */
[----:B------:R-:W1:Y:S01]  /*5780*/  @P3 LDC R222, c[0x0][0x40c] ;  /* 0x00010300ffde3b82 */ /* 0x000e620000000800 */
[----:B--2---:R-:W-:Y:S01]  /*5790*/  @P3 FMUL.FTZ R186, R85, R186 ;  /* 0x000000ba55ba3220 */ /* 0x004fe20000410000 */
[----:B------:R-:W-:Y:S01]  /*57a0*/  @P3 PRMT R88, R194, 0x7610, R88 ;  /* 0x00007610c2583816 */ /* 0x000fe20000000058 */
[----:B------:R-:W-:Y:S01]  /*57b0*/  @P2 FADD.FTZ R202, R215, -R202 ;  /* 0x800000cad7ca2221 */ /* 0x000fe20000010000 */
[----:B------:R-:W-:Y:S01]  /*57c0*/  @P3 SHF.L.U32 R194, R94, 0x10, RZ ;  /* 0x000000105ec23819 */ /* 0x000fe200000006ff */
[----:B------:R-:W-:Y:S01]  /*57d0*/  @P3 FMUL.FTZ R81, R186, R81 ;  /* 0x00000051ba513220 */ /* 0x000fe20000410000 */
[----:B------:R-:W-:-:S02]  /*57e0*/  @P3 SHF.L.U32 R227, R4, 0x10, RZ ;  /* 0x0000001004e33819 */ /* 0x000fc400000006ff */
[----:B------:R-:W2:Y:S01]  /*57f0*/  @P3 LDC R233, c[0x0][0x40c] ;  /* 0x00010300ffe93b82 */ /* 0x000ea20000000800 */
[----:B---3--:R-:W-:Y:S01]  /*5800*/  @P3 FMUL.FTZ R190, R87, R200 ;  /* 0x000000c857be3220 */ /* 0x008fe20000410000 */
[----:B------:R-:W-:Y:S02]  /*5810*/  @P3 F2FP.BF16.F32.PACK_AB R200, RZ, R82 ;  /* 0x00000052ffc8323e */ /* 0x000fe400000010ff */
        /* <DEDUP_REMOVED lines=9> */
[----:B------:R-:W-:-:S02]  /*58b0*/  @P3 F2FP.BF16.F32.PACK_AB R227, RZ, R227 ;  /* 0x000000e3ffe3323e */ /* 0x000fc400000010ff */
[----:B------:R-:W-:Y:S01]  /*58c0*/  @P3 PRMT R89, R200, 0x7610, R89 ;  /* 0x00007610c8593816 */ /* 0x000fe20000000059 */
[----:B-1----:R-:W-:Y:S01]  /*58d0*/  @P3 FMUL.FTZ R200, R81, R222 ;  /* 0x000000de51c83220 */ /* 0x002fe20000410000 */
[----:B------:R-:W-:Y:S02]  /*58e0*/  @P3 F2FP.BF16.F32.PACK_AB R195, RZ, R194 ;  /* 0x000000c2ffc3323e */ /* 0x000fe400000010ff */
[C---:B-----5:R-:W-:Y:S02]  /*58f0*/  @P3 PRMT R194, R156.reuse, 0x7632, R194 ;  /* 0x000076329cc23816 */ /* 0x060fe400000000c2 */
[----:B------:R-:W-:Y:S02]  /*5900*/  @P3 SHF.L.U32 R229, R156, 0x10, RZ ;  /* 0x000000109ce53819 */ /* 0x000fe400000006ff */
[----:B------:R-:W-:Y:S02]  /*5910*/  @P3 SHF.L.U32 R194, R194, 0x10, RZ ;  /* 0x00000010c2c23819 */ /* 0x000fe400000006ff */
[----:B------:R-:W-:Y:S01]  /*5920*/  @P3 PRMT R89, R89, 0x5410, R227 ;  /* 0x0000541059593816 */ /* 0x000fe200000000e3 */
[----:B--2---:R-:W-:Y:S01]  /*5930*/  @P3 FMUL.FTZ R227, R82, R233 ;  /* 0x000000e952e33220 */ /* 0x004fe20000410000 */
        /* <DEDUP_REMOVED lines=33> */
.L_x_4253:
[----:B------:R-:W1:Y:S01]  /*5b50*/  @P3 LDC R227, c[0x0][0x40c] ;  /* 0x00010300ffe33b82 */ /* 0x000e620000000800 */
[-CC-:B0-----:R-:W-:Y:S01]  /*5b60*/  @P2 FFMA.FTZ R187, R203, R194.reuse, R195.reuse ;  /* 0x000000c2cbbb2223 */ /* 0x181fe200000100c3 */
[-CC-:B------:R-:W-:Y:S01]  /*5b70*/  @P2 FFMA.FTZ R200, R214, R194.reuse, R195.reuse ;  /* 0x000000c2d6c82223 */ /* 0x180fe200000100c3 */
[----:B------:R-:W-:Y:S01]  /*5b80*/  @P2 FFMA.FTZ R233, R207, R194, R195 ;  /* 0x000000c2cfe92223 */ /* 0x000fe200000100c3 */
[----:B------:R-:W-:Y:S01]  /*5b90*/  MOV R186, R28 ;  /* 0x0000001c00ba7202 */ /* 0x000fe20000000f00 */
[----:B------:R-:W-:Y:S01]  /*5ba0*/  @P2 FADD.FTZ R187, R206, -R187 ;  /* 0x800000bbcebb2221 */ /* 0x000fe20000010000 */
[----:B------:R-:W-:Y:S01]  /*5bb0*/  @P2 FADD.FTZ R200, R211, -R200 ;  /* 0x800000c8d3c82221 */ /* 0x000fe20000010000 */
[----:B------:R-:W-:Y:S01]  /*5bc0*/  @P2 FADD.FTZ R233, R210, -R233 ;  /* 0x800000e9d2e92221 */ /* 0x000fe20000010000 */
[----:B------:R-:W0:Y:S01]  /*5bd0*/  @P3 LDC R229, c[0x0][0x40c] ;  /* 0x00010300ffe53b82 */ /* 0x000e220000000800 */
[----:B------:R-:W-:Y:S01]  /*5be0*/  MOV R190, R29 ;  /* 0x0000001d00be7202 */ /* 0x000fe20000000f00 */
[C---:B------:R-:W-:Y:S01]  /*5bf0*/  @P2 FFMA.FTZ R186, R201.reuse, R187, R28 ;  /* 0x000000bbc9ba2223 */ /* 0x040fe2000001001c */
[----:B------:R-:W-:Y:S01]  /*5c00*/  @P2 FFMA.FTZ R190, R201, R200, R29 ;  /* 0x000000c8c9be2223 */ /* 0x000fe2000001001d */
[-CC-:B------:R-:W-:Y:S01]  /*5c10*/  @P2 FFMA.FTZ R222, R216, R194.reuse, R195.reuse ;  /* 0x000000c2d8de2223 */ /* 0x180fe200000100c3 */
[----:B------:R-:W-:Y:S01]  /*5c20*/  @P2 FFMA.FTZ R187, R205, R194, R195 ;  /* 0x000000c2cdbb2223 */ /* 0x000fe200000100c3 */
[----:B------:R-:W-:Y:S01]  /*5c30*/  MOV R200, R24 ;  /* 0x0000001800c87202 */ /* 0x000fe20000000f00 */
[----:B------:R-:W-:Y:S01]  /*5c40*/  @P2 FFMA.FTZ R200, R201, R233, R24 ;  /* 0x000000e9c9c82223 */ /* 0x000fe20000010018 */
[----:B------:R-:W2:Y:S01]  /*5c50*/  @P3 LDC R231, c[0x0][0x40c] ;  /* 0x00010300ffe73b82 */ /* 0x000ea20000000800 */
[----:B------:R-:W-:Y:S01]  /*5c60*/  @P2 FADD.FTZ R222, R213, -R222 ;  /* 0x800000ded5de2221 */ /* 0x000fe20000010000 */
[----:B------:R-:W-:Y:S01]  /*5c70*/  @P2 FADD.FTZ R187, R208, -R187 ;  /* 0x800000bbd0bb2221 */ /* 0x000fe20000010000 */
[----:B------:R-:W-:Y:S01]  /*5c80*/  MOV R202, R31 ;  /* 0x0000001f00ca7202 */ /* 0x000fe20000000f00 */
[----:B------:R-:W-:Y:S01]  /*5c90*/  @P2 FFMA.FTZ R226, R218, R194, R195 ;  /* 0x000000c2dae22223 */ /* 0x000fe200000100c3 */
[----:B------:R-:W-:Y:S01]  /*5ca0*/  MOV R191, R30 ;  /* 0x0000001e00bf7202 */ /* 0x000fe20000000f00 */
[C---:B------:R-:W-:Y:S01]  /*5cb0*/  @P2 FFMA.FTZ R202, R201.reuse, R222, R31 ;  /* 0x000000dec9ca2223 */ /* 0x040fe2000001001f */
[----:B------:R-:W-:Y:S01]  /*5cc0*/  @P2 FFMA.FTZ R191, R201, R187, R30 ;  /* 0x000000bbc9bf2223 */ /* 0x000fe2000001001e */
[----:B------:R-:W3:Y:S01]  /*5cd0*/  @P3 LDC R224, c[0x0][0x40c] ;  /* 0x00010300ffe03b82 */ /* 0x000ee20000000800 */
[----:B------:R-:W-:Y:S01]  /*5ce0*/  @P3 SHF.L.U32 R222, R92, 0x10, RZ ;  /* 0x000000105cde3819 */ /* 0x000fe200000006ff */
[----:B-1----:R-:W-:Y:S01]  /*5cf0*/  @P3 FMUL.FTZ R187, R186, R227 ;  /* 0x000000e3babb3220 */ /* 0x002fe20000410000 */
[----:B------:R-:W-:Y:S01]  /*5d00*/  @P3 SHF.L.U32 R227, R2, 0x10, RZ ;  /* 0x0000001002e33819 */ /* 0x000fe200000006ff */
[----:B------:R-:W-:Y:S01]  /*5d10*/  @P2 FADD.FTZ R226, R215, -R226 ;  /* 0x800000e2d7e22221 */ /* 0x000fe20000010000 */
[----:B------:R-:W-:-:S02]  /*5d20*/  MOV R199, R25 ;  /* 0x0000001900c77202 */ /* 0x000fc40000000f00 */
[----:B------:R-:W-:Y:S01]  /*5d30*/  MOV R228, R26 ;  /* 0x0000001a00e47202 */ /* 0x000fe20000000f00 */
[----:B------:R-:W1:Y:S01]  /*5d40*/  @P3 LDC R230, c[0x0][0x40c] ;  /* 0x00010300ffe63b82 */ /* 0x000e620000000800 */
[----:B0-----:R-:W-:Y:S01]  /*5d50*/  @P3 FMUL.FTZ R186, R190, R229 ;  /* 0x000000e5beba3220 */ /* 0x001fe20000410000 */
[----:B------:R-:W-:Y:S01]  /*5d60*/  @P2 FFMA.FTZ R199, R201, R226, R25 ;  /* 0x000000e2c9c72223 */ /* 0x000fe20000010019 */
[----:B------:R-:W-:-:S05]  /*5d70*/  @P3 SHF.L.U32 R229, R4, 0x10, RZ ;  /* 0x0000001004e53819 */ /* 0x000fca00000006ff */
[----:B------:R-:W0:Y:S01]  /*5d80*/  @P3 LDC R233, c[0x0][0x40c] ;  /* 0x00010300ffe93b82 */ /* 0x000e220000000800 */
[----:B--2---:R-:W-:Y:S01]  /*5d90*/  @P3 FMUL.FTZ R190, R202, R231 ;  /* 0x000000e7cabe3220 */ /* 0x004fe20000410000 */
[----:B------:R-:W-:Y:S01]  /*5da0*/  @P3 FMUL.FTZ R202, R222, R187 ;  /* 0x000000bbdeca3220 */ /* 0x000fe20000410000 */
[----:B------:R-:W-:Y:S01]  /*5db0*/  @P2 FFMA.FTZ R231, R209, R194, R195 ;  /* 0x000000c2d1e72223 */ /* 0x000fe200000100c3 */
[----:B------:R-:W-:Y:S01]  /*5dc0*/  @P3 FMUL.FTZ R222, R227, R186 ;  /* 0x000000bae3de3220 */ /* 0x000fe20000410000 */
[----:B------:R-:W-:Y:S02]  /*5dd0*/  @P3 FMUL.FTZ R226, R229, R190 ;  /* 0x000000bee5e23220 */ /* 0x000fe40000410000 */
[----:B------:R-:W-:Y:S01]  /*5de0*/  @P2 FADD.FTZ R231, R212, -R231 ;  /* 0x800000e7d4e72221 */ /* 0x000fe20000010000 */
[----:B------:R-:W2:Y:S01]  /*5df0*/  @P3 LDC R235, c[0x0][0x40c] ;  /* 0x00010300ffeb3b82 */ /* 0x000ea20000000800 */
[----:B---3--:R-:W-:Y:S01]  /*5e00*/  @P3 FMUL.FTZ R191, R191, R224 ;  /* 0x000000e0bfbf3220 */ /* 0x008fe20000410000 */
[----:B------:R-:W-:Y:S01]  /*5e10*/  @P3 SHF.L.U32 R224, R93, 0x10, RZ ;  /* 0x000000105de03819 */ /* 0x000fe200000006ff */
[----:B------:R-:W-:Y:S01]  /*5e20*/  @P2 FFMA.FTZ R228, R201, R231, R26 ;  /* 0x000000e7c9e42223 */ /* 0x000fe2000001001a */
[----:B------:R-:W-:-:S02]  /*5e30*/  @P3 F2FP.BF16.F32.PACK_AB R202, RZ, R202 ;  /* 0x000000caffca323e */ /* 0x000fc400000010ff */
[----:B------:R-:W-:Y:S01]  /*5e40*/  @P3 F2FP.BF16.F32.PACK_AB R222, RZ, R222 ;  /* 0x000000deffde323e */ /* 0x000fe200000010ff */
[----:B------:R-:W-:Y:S01]  /*5e50*/  @P3 FMUL.FTZ R224, R224, R191 ;  /* 0x000000bfe0e03220 */ /* 0x000fe20000410000 */
[----:B------:R-:W-:Y:S01]  /*5e60*/  @P3 PRMT R88, R202, 0x7610, R88 ;  /* 0x00007610ca583816 */ /* 0x000fe20000000058 */
[----:B-1----:R-:W-:Y:S01]  /*5e70*/  @P3 FMUL.FTZ R202, R199, R230 ;  /* 0x000000e6c7ca3220 */ /* 0x002fe20000410000 */
[----:B------:R-:W-:Y:S02]  /*5e80*/  @P3 SHF.L.U32 R231, R5, 0x10, RZ ;  /* 0x0000001005e73819 */ /* 0x000fe400000006ff */
[----:B------:R-:W-:Y:S02]  /*5e90*/  @P3 F2FP.BF16.F32.PACK_AB R224, RZ, R224 ;  /* 0x000000e0ffe0323e */ /* 0x000fe400000010ff */
[----:B------:R-:W-:Y:S01]  /*5ea0*/  @P3 PRMT R88, R88, 0x5410, R222 ;  /* 0x0000541058583816 */ /* 0x000fe200000000de */
[----:B------:R-:W-:Y:S01]  /*5eb0*/  @P3 FMUL.FTZ R222, R231, R202 ;  /* 0x000000cae7de3220 */ /* 0x000fe20000410000 */
[----:B0-----:R-:W-:Y:S01]  /*5ec0*/  @P3 FMUL.FTZ R227, R200, R233 ;  /* 0x000000e9c8e33220 */ /* 0x001fe20000410000 */
[----:B-----5:R-:W-:-:S02]  /*5ed0*/  @P3 PRMT R199, R156, 0x7632, R199 ;  /* 0x000076329cc73816 */ /* 0x020fc400000000c7 */
[----:B------:R-:W-:Y:S02]  /*5ee0*/  @P3 SHF.L.U32 R200, R94, 0x10, RZ ;  /* 0x000000105ec83819 */ /* 0x000fe400000006ff */
[----:B------:R-:W-:Y:S02]  /*5ef0*/  @P3 SHF.L.U32 R231, R156, 0x10, RZ ;  /* 0x000000109ce73819 */ /* 0x000fe400000006ff */
[----:B------:R-:W-:Y:S01]  /*5f00*/  @P3 PRMT R89, R224, 0x7610, R89 ;  /* 0x00007610e0593816 */ /* 0x000fe20000000059 */
[----:B--2---:R-:W-:Y:S01]  /*5f10*/  @P3 FMUL.FTZ R229, R228, R235 ;  /* 0x000000ebe4e53220 */ /* 0x004fe20000410000 */
[----:B------:R-:W-:Y:S01]  /*5f20*/  @P3 SHF.L.U32 R199, R199, 0x10, RZ ;  /* 0x00000010c7c73819 */ /* 0x000fe200000006ff */
[----:B------:R-:W-:Y:S01]  /*5f30*/  @P3 FMUL.FTZ R200, R200, R227 ;  /* 0x000000e3c8c83220 */ /* 0x000fe20000410000 */
        /* <DEDUP_REMOVED lines=38> */
.L_x_4252:
[----:B------:R-:W-:Y:S05]  /*61a0*/  @!P1 BRA `(.L_x_4255) ;  /* 0x00000004009c9947 */ /* 0x000fea0003800000 */
[----:B0-----:R-:W0:Y:S01]  /*61b0*/  @P3 LDC R83, c[0x0][0x40c] ;  /* 0x00010300ff533b82 */ /* 0x001e220000000800 */
[-CC-:B------:R-:W-:Y:S01]  /*61c0*/  FFMA.FTZ R81, R203, R194.reuse, R195.reuse ;  /* 0x000000c2cb517223 */ /* 0x180fe200000100c3 */
[-CC-:B------:R-:W-:Y:S01]  /*61d0*/  FFMA.FTZ R82, R214, R194.reuse, R195.reuse ;  /* 0x000000c2d6527223 */ /* 0x180fe200000100c3 */
[----:B------:R-:W-:Y:S01]  /*61e0*/  FFMA.FTZ R85, R205, R194, R195 ;  /* 0x000000c2cd557223 */ /* 0x000fe200000100c3 */
[----:B------:R-:W-:Y:S01]  /*61f0*/  ISETP.GT.AND P0, PT, R199, RZ, PT ;  /* 0x000000ffc700720c */ /* 0x000fe20003f04270 */
[----:B------:R-:W-:Y:S01]  /*6200*/  FADD.FTZ R84, R206, -R81 ;  /* 0x80000051ce547221 */ /* 0x000fe20000010000 */
[----:B------:R-:W-:Y:S01]  /*6210*/  FADD.FTZ R82, R211, -R82 ;  /* 0x80000052d3527221 */ /* 0x000fe20000010000 */
[----:B------:R-:W-:Y:S01]  /*6220*/  FADD.FTZ R86, R208, -R85 ;  /* 0x80000055d0567221 */ /* 0x000fe20000010000 */
[----:B------:R-:W1:Y:S01]  /*6230*/  @P3 LDC R190, c[0x0][0x40c] ;  /* 0x00010300ffbe3b82 */ /* 0x000e620000000800 */
[C---:B------:R-:W-:Y:S01]  /*6240*/  FMUL.FTZ R84, R201.reuse, R84 ;  /* 0x00000054c9547220 */ /* 0x040fe20000410000 */
[C---:B------:R-:W-:Y:S01]  /*6250*/  FMUL.FTZ R85, R201.reuse, R82 ;  /* 0x00000052c9557220 */ /* 0x040fe20000410000 */
[----:B------:R-:W-:Y:S01]  /*6260*/  FMUL.FTZ R86, R201, R86 ;  /* 0x00000056c9567220 */ /* 0x000fe20000410000 */
[----:B------:R-:W-:Y:S01]  /*6270*/  @P3 SHF.L.U32 R80, R92, 0x10, RZ ;  /* 0x000000105c503819 */ /* 0x000fe200000006ff */
[-CC-:B------:R-:W-:Y:S01]  /*6280*/  FFMA.FTZ R200, R216, R194.reuse, R195.reuse ;  /* 0x000000c2d8c87223 */ /* 0x180fe200000100c3 */
[----:B------:R-:W-:Y:S01]  /*6290*/  FSEL R84, R84, RZ, P0 ;  /* 0x000000ff54547208 */ /* 0x000fe20000000000 */
[-CC-:B------:R-:W-:Y:S01]  /*62a0*/  FFMA.FTZ R202, R218, R194.reuse, R195.reuse ;  /* 0x000000c2daca7223 */ /* 0x180fe200000100c3 */
[----:B------:R-:W2:Y:S01]  /*62b0*/  @P3 LDC R187, c[0x0][0x40c] ;  /* 0x00010300ffbb3b82 */ /* 0x000ea20000000800 */
[----:B------:R-:W-:Y:S01]  /*62c0*/  FSEL R85, R85, RZ, P0 ;  /* 0x000000ff55557208 */ /* 0x000fe20000000000 */
[-CC-:B------:R-:W-:Y:S01]  /*62d0*/  FFMA.FTZ R227, R209, R194.reuse, R195.reuse ;  /* 0x000000c2d1e37223 */ /* 0x180fe200000100c3 */
[----:B------:R-:W-:Y:S01]  /*62e0*/  FSEL R86, R86, RZ, P0 ;  /* 0x000000ff56567208 */ /* 0x000fe20000000000 */
[-CC-:B------:R-:W-:Y:S01]  /*62f0*/  FFMA.FTZ R87, R207, R194.reuse, R195.reuse ;  /* 0x000000c2cf577223 */ /* 0x180fe200000100c3 */
[----:B------:R-:W-:Y:S01]  /*6300*/  @P3 SHF.L.U32 R81, R2, 0x10, RZ ;  /* 0x0000001002513819 */ /* 0x000fe200000006ff */
[----:B------:R-:W-:Y:S01]  /*6310*/  FADD.FTZ R200, R213, -R200 ;  /* 0x800000c8d5c87221 */ /* 0x000fe20000010000 */
[----:B------:R-:W-:Y:S01]  /*6320*/  FADD.FTZ R202, R215, -R202 ;  /* 0x800000cad7ca7221 */ /* 0x000fe20000010000 */
[----:B------:R-:W3:Y:S01]  /*6330*/  @P3 LDC R224, c[0x0][0x40c] ;  /* 0x00010300ffe03b82 */ /* 0x000ee20000000800 */
[----:B0-----:R-:W-:Y:S01]  /*6340*/  @P3 FMUL.FTZ R83, R84, R83 ;  /* 0x0000005354533220 */ /* 0x001fe20000410000 */
[----:B------:R-:W-:Y:S01]  /*6350*/  FFMA.FTZ R226, R220, R194, R195 ;  /* 0x000000c2dce27223 */ /* 0x000fe200000100c3 */
[----:B------:R-:W-:Y:S01]  /*6360*/  @P3 SHF.L.U32 R222, R93, 0x10, RZ ;  /* 0x000000105dde3819 */ /* 0x000fe200000006ff */
[----:B------:R-:W-:Y:S01]  /*6370*/  FADD.FTZ R82, R212, -R227 ;  /* 0x800000e3d4527221 */ /* 0x000fe20000010000 */
[----:B------:R-:W-:Y:S01]  /*6380*/  @P3 FMUL.FTZ R80, R80, R83 ;  /* 0x0000005350503220 */ /* 0x000fe20000410000 */
[----:B------:R-:W-:Y:S01]  /*6390*/  FADD.FTZ R194, R210, -R87 ;  /* 0x80000057d2c27221 */ /* 0x000fe20000010000 */
[----:B------:R-:W-:Y:S01]  /*63a0*/  FMUL.FTZ R87, R201, R200 ;  /* 0x000000c8c9577220 */ /* 0x000fe20000410000 */
[----:B------:R-:W0:Y:S01]  /*63b0*/  @P3 LDC R186, c[0x0][0x40c] ;  /* 0x00010300ffba3b82 */ /* 0x000e220000000800 */
[----:B-1----:R-:W-:Y:S01]  /*63c0*/  @P3 FMUL.FTZ R190, R85, R190 ;  /* 0x000000be55be3220 */ /* 0x002fe20000410000 */
[----:B------:R-:W-:Y:S01]  /*63d0*/  @P3 F2FP.BF16.F32.PACK_AB R80, RZ, R80 ;  /* 0x00000050ff50323e */ /* 0x000fe200000010ff */
[C---:B------:R-:W-:Y:S01]  /*63e0*/  FMUL.FTZ R200, R201.reuse, R202 ;  /* 0x000000cac9c87220 */ /* 0x040fe20000410000 */
[----:B------:R-:W-:Y:S01]  /*63f0*/  FMUL.FTZ R202, R201, R82 ;  /* 0x00000052c9ca7220 */ /* 0x000fe20000410000 */
[----:B------:R-:W-:Y:S01]  /*6400*/  @P3 FMUL.FTZ R81, R81, R190 ;  /* 0x000000be51513220 */ /* 0x000fe20000410000 */
[----:B------:R-:W-:Y:S01]  /*6410*/  @P3 PRMT R88, R80, 0x7610, R88 ;  /* 0x0000761050583816 */ /* 0x000fe20000000058 */
[----:B------:R-:W-:Y:S01]  /*6420*/  FMUL.FTZ R194, R201, R194 ;  /* 0x000000c2c9c27220 */ /* 0x000fe20000410000 */
[----:B------:R-:W1:Y:S01]  /*6430*/  @P3 LDC R199, c[0x0][0x40c] ;  /* 0x00010300ffc73b82 */ /* 0x000e620000000800 */
[----:B--2---:R-:W-:Y:S01]  /*6440*/  @P3 FMUL.FTZ R187, R86, R187 ;  /* 0x000000bb56bb3220 */ /* 0x004fe20000410000 */
[----:B------:R-:W-:Y:S01]  /*6450*/  @P3 F2FP.BF16.F32.PACK_AB R81, RZ, R81 ;  /* 0x00000051ff51323e */ /* 0x000fe200000010ff */
[----:B------:R-:W-:Y:S01]  /*6460*/  FADD.FTZ R226, R217, -R226 ;  /* 0x800000e2d9e27221 */ /* 0x000fe20000010000 */
[----:B------:R-:W-:Y:S01]  /*6470*/  FSEL R87, R87, RZ, P0 ;  /* 0x000000ff57577208 */ /* 0x000fe20000000000 */
[----:B------:R-:W-:Y:S01]  /*6480*/  @P3 FMUL.FTZ R82, R222, R187 ;  /* 0x000000bbde523220 */ /* 0x000fe20000410000 */
[----:B------:R-:W-:Y:S01]  /*6490*/  @P3 PRMT R88, R88, 0x5410, R81 ;  /* 0x0000541058583816 */ /* 0x000fe20000000051 */
[----:B------:R-:W-:Y:S01]  /*64a0*/  FMUL.FTZ R201, R201, R226 ;  /* 0x000000e2c9c97220 */ /* 0x000fe20000410000 */
[----:B------:R-:W2:Y:S01]  /*64b0*/  @P3 LDC R191, c[0x0][0x40c] ;  /* 0x00010300ffbf3b82 */ /* 0x000ea20000000800 */
[----:B------:R-:W-:-:S02]  /*64c0*/  FSEL R81, R200, RZ, P0 ;  /* 0x000000ffc8517208 */ /* 0x000fc40000000000 */
[----:B------:R-:W-:Y:S02]  /*64d0*/  @P3 F2FP.BF16.F32.PACK_AB R82, RZ, R82 ;  /* 0x00000052ff52323e */ /* 0x000fe400000010ff */
[----:B------:R-:W-:Y:S01]  /*64e0*/  FSEL R80, R194, RZ, P0 ;  /* 0x000000ffc2507208 */ /* 0x000fe20000000000 */
[----:B---3--:R-:W-:Y:S01]  /*64f0*/  @P3 FMUL.FTZ R194, R87, R224 ;  /* 0x000000e057c23220 */ /* 0x008fe20000410000 */
[----:B------:R-:W-:Y:S02]  /*6500*/  @P3 SHF.L.U32 R195, R4, 0x10, RZ ;  /* 0x0000001004c33819 */ /* 0x000fe400000006ff */
[----:B------:R-:W-:Y:S02]  /*6510*/  @P3 PRMT R89, R82, 0x7610, R89 ;  /* 0x0000761052593816 */ /* 0x000fe40000000059 */
[----:B------:R-:W-:Y:S01]  /*6520*/  FSEL R82, R202, RZ, P0 ;  /* 0x000000ffca527208 */ /* 0x000fe20000000000 */
[----:B0-----:R-:W-:Y:S01]  /*6530*/  @P3 FMUL.FTZ R202, R81, R186 ;  /* 0x000000ba51ca3220 */ /* 0x001fe20000410000 */
[----:B------:R-:W-:Y:S01]  /*6540*/  @P3 SHF.L.U32 R229, R5, 0x10, RZ ;  /* 0x0000001005e53819 */ /* 0x000fe200000006ff */
[----:B------:R-:W-:Y:S01]  /*6550*/  @P3 FMUL.FTZ R195, R195, R194 ;  /* 0x000000c2c3c33220 */ /* 0x000fe20000410000 */
[----:B------:R-:W-:Y:S01]  /*6560*/  @P3 SHF.L.U32 R222, R94, 0x10, RZ ;  /* 0x000000105ede3819 */ /* 0x000fe200000006ff */
[----:B-1----:R-:W-:Y:S01]  /*6570*/  @P3 FMUL.FTZ R199, R80, R199 ;  /* 0x000000c750c73220 */ /* 0x002fe20000410000 */
[----:B-----5:R-:W-:-:S02]  /*6580*/  @P3 SHF.L.U32 R231, R157, 0x10, RZ ;  /* 0x000000109de73819 */ /* 0x020fc400000006ff */
[----:B------:R-:W-:Y:S01]  /*6590*/  @P3 F2FP.BF16.F32.PACK_AB R195, RZ, R195 ;  /* 0x000000c3ffc3323e */ /* 0x000fe200000010ff */
[----:B------:R-:W-:Y:S01]  /*65a0*/  @P3 FMUL.FTZ R200, R222, R199 ;  /* 0x000000c7dec83220 */ /* 0x000fe20000410000 */
[----:B------:R-:W-:Y:S01]  /*65b0*/  @P3 SHF.L.U32 R222, R95, 0x10, RZ ;  /* 0x000000105fde3819 */ /* 0x000fe200000006ff */
[----:B------:R-:W-:Y:S01]  /*65c0*/  @P3 FFMA.FTZ R74, R231, R187, R74 ;  /* 0x000000bbe74a3223 */ /* 0x000fe2000001004a */
[----:B------:R-:W-:Y:S01]  /*65d0*/  @P3 PRMT R89, R89, 0x5410, R195 ;  /* 0x0000541059593816 */ /* 0x000fe200000000c3 */
[----:B--2---:R-:W-:Y:S01]  /*65e0*/  @P3 FMUL.FTZ R227, R82, R191 ;  /* 0x000000bf52e33220 */ /* 0x004fe20000410000 */
[----:B------:R-:W-:Y:S01]  /*65f0*/  @P3 FMUL.FTZ R191, R229, R202 ;  /* 0x000000cae5bf3220 */ /* 0x000fe20000410000 */
[C---:B------:R-:W-:Y:S02]  /*6600*/  @P3 SHF.L.U32 R229, R156.reuse, 0x10, RZ ;  /* 0x000000109ce53819 */ /* 0x040fe400000006ff */
[----:B------:R-:W-:Y:S01]  /*6610*/  @P3 PRMT R186, R156, 0x7632, R186 ;  /* 0x000076329cba3816 */ /* 0x000fe200000000ba */
[----:B------:R-:W-:Y:S01]  /*6620*/  @P3 FMUL.FTZ R222, R222, R227 ;  /* 0x000000e3dede3220 */ /* 0x000fe20000410000 */
[----:B------:R-:W-:Y:S01]  /*6630*/  @P3 F2FP.BF16.F32.PACK_AB R195, RZ, R191 ;  /* 0x000000bfffc3323e */ /* 0x000fe200000010ff */
[----:B------:R-:W-:Y:S01]  /*6640*/  @P3 FFMA.FTZ R72, R229, R83, R72 ;  /* 0x00000053e5483223 */ /* 0x000fe20000010048 */
[----:B------:R-:W-:-:S02]  /*6650*/  @P3 PRMT R83, R158, 0x7632, R83 ;  /* 0x000076329e533816 */ /* 0x000fc40000000053 */
[----:B------:R-:W-:Y:S02]  /*6660*/  @P3 PRMT R191, R157, 0x7632, R191 ;  /* 0x000076329dbf3816 */ /* 0x000fe400000000bf */
[----:B------:R-:W-:Y:S02]  /*6670*/  @P3 F2FP.BF16.F32.PACK_AB R200, RZ, R200 ;  /* 0x000000c8ffc8323e */ /* 0x000fe400000010ff */
        /* <DEDUP_REMOVED lines=26> */
.L_x_4255:
[----:B0-----:R-:W0:Y:S01]  /*6820*/  @P3 LDC R191, c[0x0][0x40c] ;  /* 0x00010300ffbf3b82 */ /* 0x001e220000000800 */
[----:B------:R-:W-:Y:S01]  /*6830*/  FFMA.FTZ R186, R220, R194, R195 ;  /* 0x000000c2dcba7223 */ /* 0x000fe200000100c3 */
[----:B------:R-:W-:Y:S01]  /*6840*/  ISETP.GT.AND P0, PT, R199, RZ, PT ;  /* 0x000000ffc700720c */ /* 0x000fe20003f04270 */
[----:B------:R-:W-:Y:S01]  /*6850*/  BSSY.RECONVERGENT B2, `(.L_x_4256) ;  /* 0x0000016000027945 */ /* 0x000fe20003800200 */
[----:B------:R-:W-:Y:S01]  /*6860*/  @P3 SHF.L.U32 R227, R6, 0x10, RZ ;  /* 0x0000001006e33819 */ /* 0x000fe200000006ff */
[----:B------:R-:W-:Y:S01]  /*6870*/  FADD.FTZ R186, R217, -R186 ;  /* 0x800000bad9ba7221 */ /* 0x000fe20000010000 */
[----:B-----5:R-:W-:-:S03]  /*6880*/  @P3 PRMT R187, R159, 0x7632, R187 ;  /* 0x000076329fbb3816 */ /* 0x020fc600000000bb */
[----:B------:R-:W-:Y:S01]  /*6890*/  FMUL.FTZ R186, R201, R186 ;  /* 0x000000bac9ba7220 */ /* 0x000fe20000410000 */
[----:B------:R-:W-:-:S04]  /*68a0*/  @P3 SHF.L.U32 R187, R187, 0x10, RZ ;  /* 0x00000010bbbb3819 */ /* 0x000fc800000006ff */
        /* <DEDUP_REMOVED lines=16> */
.L_x_4257:
[----:B------:R-:W-:Y:S05]  /*69b0*/  BSYNC.RECONVERGENT B2 ;  /* 0x0000000000027941 */ /* 0x000fea0003800200 */
.L_x_4256:
        /* <DEDUP_REMOVED lines=15> */
.L_x_4259:
[----:B------:R-:W-:Y:S05]  /*6ab0*/  BSYNC.RECONVERGENT B2 ;  /* 0x0000000000027941 */ /* 0x000fea0003800200 */
.L_x_4258:
        /* <DEDUP_REMOVED lines=14> */
.L_x_4261:
[----:B------:R-:W-:Y:S05]  /*6ba0*/  BSYNC.RECONVERGENT B2 ;  /* 0x0000000000027941 */ /* 0x000fea0003800200 */
.L_x_4260:
        /* <DEDUP_REMOVED lines=15> */
.L_x_4263:
[----:B------:R-:W-:Y:S05]  /*6ca0*/  BSYNC.RECONVERGENT B2 ;  /* 0x0000000000027941 */ /* 0x000fea0003800200 */
.L_x_4262:
        /* <DEDUP_REMOVED lines=14> */
.L_x_4265:
[----:B------:R-:W-:Y:S05]  /*6d90*/  BSYNC.RECONVERGENT B2 ;  /* 0x0000000000027941 */ /* 0x000fea0003800200 */
.L_x_4264:
        /* <DEDUP_REMOVED lines=15> */
.L_x_4267:
[----:B------:R-:W-:Y:S05]  /*6e90*/  BSYNC.RECONVERGENT B2 ;  /* 0x0000000000027941 */ /* 0x000fea0003800200 */
.L_x_4266:
        /* <DEDUP_REMOVED lines=14> */
.L_x_4269:
[----:B------:R-:W-:Y:S05]  /*6f80*/  BSYNC.RECONVERGENT B2 ;  /* 0x0000000000027941 */ /* 0x000fea0003800200 */
.L_x_4268:
[----:B------:R-:W-:Y:S01]  /*6f90*/  @P3 F2FP.BF16.F32.PACK_AB R186, RZ, R186 ;  /* 0x000000baffba323e */ /* 0x000fe200000010ff */
[----:B------:R-:W-:-:S03]  /*6fa0*/  @P3 FFMA.FTZ R79, R190, R187, R79 ;  /* 0x000000bbbe4f3223 */ /* 0x000fc6000001004f */
[----:B------:R-:W-:-:S07]  /*6fb0*/  @P3 PRMT R91, R91, 0x5410, R186 ;  /* 0x000054105b5b3816 */ /* 0x000fce00000000ba */
.L_x_4254:
[----:B------:R-:W-:Y:S05]  /*6fc0*/  BSYNC.RECONVERGENT B1 ;  /* 0x0000000000017941 */ /* 0x000fea0003800200 */
.L_x_4251:
[----:B------:R-:W0:Y:S01]  /*6fd0*/  @P1 LDC.64 R194, c[0x0][0x478] ;  /* 0x00011e00ffc21b82 */ /* 0x000e220000000a00 */
[----:B------:R-:W-:-:S07]  /*6fe0*/  @P1 IADD3 R223, PT, PT, R223, 0x40, RZ ;  /* 0x00000040dfdf1810 */ /* 0x000fce0007ffe0ff */
[----:B------:R-:W1:Y:S08]  /*6ff0*/  @P3 LDC.64 R190, c[0x0][0x468] ;  /* 0x00011a00ffbe3b82 */ /* 0x000e700000000a00 */
[----:B------:R-:W2:Y:S01]  /*7000*/  LDC.64 R186, c[0x0][0x380] ;  /* 0x0000e000ffba7b82 */ /* 0x000ea20000000a00 */
[----:B0-----:R-:W-:-:S05]  /*7010*/  @P1 IMAD.WIDE.U32 R194, R223, 0x20, R194 ;  /* 0x00000020dfc21825 */ /* 0x001fca00078e00c2 */
[----:B------:R0:W-:Y:S01]  /*7020*/  @P1 STG.E.128 desc[UR6][R194.64], R84 ;  /* 0x00000054c2001986 */ /* 0x0001e2000c101d06 */
[----:B-1----:R-:W-:-:S03]  /*7030*/  @P3 IMAD.WIDE.U32 R190, R225, 0x10, R190 ;  /* 0x00000010e1be3825 */ /* 0x002fc600078e00be */
[----:B------:R0:W-:Y:S04]  /*7040*/  @P1 STG.E.128 desc[UR6][R194.64+0x10], R80 ;  /* 0x00001050c2001986 */ /* 0x0001e8000c101d06 */
[----:B------:R0:W-:Y:S01]  /*7050*/  @P3 STG.E.128 desc[UR6][R190.64], R88 ;  /* 0x00000058be003986 */ /* 0x0001e2000c101d06 */
[----:B--2---:R-:W-:-:S04]  /*7060*/  LEA R0, R186, R0, 0x2 ;  /* 0x00000000ba007211 */ /* 0x004fc800078e10ff */
[----:B------:R-:W-:-:S13]  /*7070*/  ISETP.GE.AND P0, PT, R0, R187, PT ;  /* 0x000000bb0000720c */ /* 0x000fda0003f06270 */
[----:B0-----:R-:W-:Y:S05]  /*7080*/  @!P0 BRA `(.L_x_4270) ;  /* 0xffffff9400448947 */ /* 0x001fea000383ffff */
.L_x_4204:
[----:B------:R-:W-:Y:S05]  /*7090*/  BSYNC B0 ;  /* 0x0000000000007941 */ /* 0x000fea0003800000 */
.L_x_4203:
        /* <DEDUP_REMOVED lines=209> */
.L_x_4208:
        /* <DEDUP_REMOVED lines=8> */
.L_x_4272:
[----:B------:R-:W-:Y:S05]  /*7e30*/  BSYNC B1 ;  /* 0x0000000000017941 */ /* 0x000fea0003800000 */
.L_x_4271:
        /* <DEDUP_REMOVED lines=8> */
.L_x_4273:
[----:B------:R-:W-:-:S05]  /*7ec0*/  FADD.FTZ R186, R186, R221 ;  /* 0x000000ddbaba7221 */ /* 0x000fca0000010000 */
[----:B------:R-:W-:Y:S01]  /*7ed0*/  MOV R226, R186 ;  /* 0x000000ba00e27202 */ /* 0x000fe20000000f00 */
[----:B------:R-:W-:Y:S01]  /*7ee0*/  HFMA2 R228, -RZ, RZ, 0, 1.1920928955078125e-07 ;  /* 0x00000002ffe47431 */ /* 0x000fe200000001ff */
[----:B------:R-:W-:-:S07]  /*7ef0*/  MOV R187, R227 ;  /* 0x000000e300bb7202 */ /* 0x000fce0000000f00 */
[----:B------:R-:W-:Y:S05]  /*7f00*/  WARPSYNC.COLLECTIVE R225, `(.L_x_4274) ;  /* 0x00000000e1087348 */ /* 0x000fea0003c00000 */
[----:B------:R0:W1:Y:S02]  /*7f10*/  SHFL.BFLY P1, R227, R226, R228, R229 ;  /* 0x0c0000e4e2e37389 */ /* 0x00006400000200e5 */
[----:B01----:R-:W-:Y:S05]  /*7f20*/  ENDCOLLECTIVE ;  /* 0x000000000000791b */ /* 0x003fea0003800000 */
.L_x_4274:
[----:B------:R-:W-:-:S05]  /*7f30*/  FADD.FTZ R187, R187, R222 ;  /* 0x000000debbbb7221 */ /* 0x000fca0000010000 */
[----:B------:R-:W-:Y:S02]  /*7f40*/  MOV R226, R187 ;  /* 0x000000bb00e27202 */ /* 0x000fe40000000f00 */
[----:B------:R-:W-:-:S07]  /*7f50*/  MOV R191, R227 ;  /* 0x000000e300bf7202 */ /* 0x000fce0000000f00 */
[----:B------:R-:W-:Y:S05]  /*7f60*/  WARPSYNC.COLLECTIVE R225, `(.L_x_4275) ;  /* 0x00000000e1087348 */ /* 0x000fea0003c00000 */
[----:B------:R0:W1:Y:S02]  /*7f70*/  SHFL.BFLY P1, R227, R226, R228, R229 ;  /* 0x0c0000e4e2e37389 */ /* 0x00006400000200e5 */
[----:B01----:R-:W-:Y:S05]  /*7f80*/  ENDCOLLECTIVE ;  /* 0x000000000000791b */ /* 0x003fea0003800000 */
.L_x_4275:
[----:B------:R-:W-:-:S05]  /*7f90*/  FADD.FTZ R191, R186, R191 ;  /* 0x000000bfbabf7221 */ /* 0x000fca0000010000 */
[----:B------:R-:W-:Y:S01]  /*7fa0*/  MOV R226, R191 ;  /* 0x000000bf00e27202 */ /* 0x000fe20000000f00 */
[----:B------:R-:W-:Y:S01]  /*7fb0*/  HFMA2 R228, -RZ, RZ, 0, 2.384185791015625e-07 ;  /* 0x00000004ffe47431 */ /* 0x000fe200000001ff */
[----:B------:R-:W-:-:S07]  /*7fc0*/  MOV R190, R227 ;  /* 0x000000e300be7202 */ /* 0x000fce0000000f00 */
[----:B------:R-:W-:Y:S05]  /*7fd0*/  WARPSYNC.COLLECTIVE R225, `(.L_x_4276) ;  /* 0x00000000e1087348 */ /* 0x000fea0003c00000 */
[----:B------:R0:W1:Y:S02]  /*7fe0*/  SHFL.BFLY P1, R227, R226, R228, R229 ;  /* 0x0c0000e4e2e37389 */ /* 0x00006400000200e5 */
[----:B01----:R-:W-:Y:S05]  /*7ff0*/  ENDCOLLECTIVE ;  /* 0x000000000000791b */ /* 0x003fea0003800000 */
.L_x_4276:
[----:B------:R-:W-:-:S05]  /*8000*/  FADD.FTZ R190, R187, R190 ;  /* 0x000000bebbbe7221 */ /* 0x000fca0000010000 */
[----:B------:R-:W-:Y:S02]  /*8010*/  MOV R226, R190 ;  /* 0x000000be00e27202 */ /* 0x000fe40000000f00 */
[----:B------:R-:W-:-:S07]  /*8020*/  MOV R194, R227 ;  /* 0x000000e300c27202 */ /* 0x000fce0000000f00 */
[----:B------:R-:W-:Y:S05]  /*8030*/  WARPSYNC.COLLECTIVE R225, `(.L_x_4277) ;  /* 0x00000000e1087348 */ /* 0x000fea0003c00000 */
[----:B------:R0:W1:Y:S02]  /*8040*/  SHFL.BFLY P1, R227, R226, R228, R229 ;  /* 0x0c0000e4e2e37389 */ /* 0x00006400000200e5 */
[----:B01----:R-:W-:Y:S05]  /*8050*/  ENDCOLLECTIVE ;  /* 0x000000000000791b */ /* 0x003fea0003800000 */
.L_x_4277:
[----:B------:R-:W-:-:S05]  /*8060*/  FADD.FTZ R194, R191, R194 ;  /* 0x000000c2bfc27221 */ /* 0x000fca0000010000 */
[----:B------:R-:W-:Y:S01]  /*8070*/  MOV R226, R194 ;  /* 0x000000c200e27202 */ /* 0x000fe20000000f00 */
[----:B------:R-:W-:Y:S01]  /*8080*/  HFMA2 R228, -RZ, RZ, 0, 4.76837158203125e-07 ;  /* 0x00000008ffe47431 */ /* 0x000fe200000001ff */
[----:B------:R-:W-:-:S07]  /*8090*/  MOV R195, R227 ;  /* 0x000000e300c37202 */ /* 0x000fce0000000f00 */
[----:B------:R-:W-:Y:S05]  /*80a0*/  WARPSYNC.COLLECTIVE R225, `(.L_x_4278) ;  /* 0x00000000e1087348 */ /* 0x000fea0003c00000 */
[----:B------:R0:W1:Y:S02]  /*80b0*/  SHFL.BFLY P1, R227, R226, R228, R229 ;  /* 0x0c0000e4e2e37389 */ /* 0x00006400000200e5 */
[----:B01----:R-:W-:Y:S05]  /*80c0*/  ENDCOLLECTIVE ;  /* 0x000000000000791b */ /* 0x003fea0003800000 */
.L_x_4278:
[----:B------:R-:W-:-:S05]  /*80d0*/  FADD.FTZ R195, R190, R195 ;  /* 0x000000c3bec37221 */ /* 0x000fca0000010000 */
[----:B------:R-:W-:Y:S02]  /*80e0*/  MOV R226, R195 ;  /* 0x000000c300e27202 */ /* 0x000fe40000000f00 */
[----:B------:R-:W-:-:S07]  /*80f0*/  MOV R221, R227 ;  /* 0x000000e300dd7202 */ /* 0x000fce0000000f00 */
[----:B------:R-:W-:Y:S05]  /*8100*/  WARPSYNC.COLLECTIVE R225, `(.L_x_4279) ;  /* 0x00000000e1087348 */ /* 0x000fea0003c00000 */
[----:B------:R0:W1:Y:S02]  /*8110*/  SHFL.BFLY P1, R227, R226, R228, R229 ;  /* 0x0c0000e4e2e37389 */ /* 0x00006400000200e5 */
[----:B01----:R-:W-:Y:S05]  /*8120*/  ENDCOLLECTIVE ;  /* 0x000000000000791b */ /* 0x003fea0003800000 */
.L_x_4279:
[----:B------:R-:W-:-:S05]  /*8130*/  FADD.FTZ R223, R194, R221 ;  /* 0x000000ddc2df7221 */ /* 0x000fca0000010000 */
[----:B------:R-:W-:Y:S01]  /*8140*/  MOV R226, R223 ;  /* 0x000000df00e27202 */ /* 0x000fe20000000f00 */
[----:B------:R-:W-:Y:S01]  /*8150*/  HFMA2 R228, -RZ, RZ, 0, 9.5367431640625e-07 ;  /* 0x00000010ffe47431 */ /* 0x000fe200000001ff */
[----:B------:R-:W-:-:S07]  /*8160*/  MOV R222, R227 ;  /* 0x000000e300de7202 */ /* 0x000fce0000000f00 */
[----:B------:R-:W-:Y:S05]  /*8170*/  WARPSYNC.COLLECTIVE R225, `(.L_x_4280) ;  /* 0x00000000e1087348 */ /* 0x000fea0003c00000 */
[----:B------:R0:W1:Y:S02]  /*8180*/  SHFL.BFLY P1, R227, R226, R228, R229 ;  /* 0x0c0000e4e2e37389 */ /* 0x00006400000200e5 */
[----:B01----:R-:W-:Y:S05]  /*8190*/  ENDCOLLECTIVE ;  /* 0x000000000000791b */ /* 0x003fea0003800000 */
.L_x_4280:
[----:B------:R-:W-:-:S05]  /*81a0*/  FADD.FTZ R222, R195, R222 ;  /* 0x000000dec3de7221 */ /* 0x000fca0000010000 */
[----:B------:R-:W-:Y:S02]  /*81b0*/  MOV R226, R222 ;  /* 0x000000de00e27202 */ /* 0x000fe40000000f00 */
[----:B------:R-:W-:-:S07]  /*81c0*/  MOV R224, R227 ;  /* 0x000000e300e07202 */ /* 0x000fce0000000f00 */
[----:B------:R-:W-:Y:S05]  /*81d0*/  WARPSYNC.COLLECTIVE R225, `(.L_x_4281) ;  /* 0x00000000e1087348 */ /* 0x000fea0003c00000 */
[----:B------:R0:W1:Y:S02]  /*81e0*/  SHFL.BFLY P1, R227, R226, R228, R229 ;  /* 0x0c0000e4e2e37389 */ /* 0x00006400000200e5 */
[----:B01----:R-:W-:Y:S05]  /*81f0*/  ENDCOLLECTIVE ;  /* 0x000000000000791b */ /* 0x003fea0003800000 */
.L_x_4281:
[----:B------:R-:W-:Y:S05]  /*8200*/  BRA `(.L_x_4282) ;  /* 0xffffff98003c7947 */ /* 0x000fea000383ffff */
.L_x_4283:
        /* <DEDUP_REMOVED lines=15> */
.L_x_14478:


//--------------------- .text._ZN10layer_norm13ln_bwd_kernelINS_13Kernel_traitsI13__nv_bfloat16S2_fS2_fjLj768ELj1ELj4ELj1ELj16ENS_18Kernel_traits_baseILj768ES2_S2_fS2_fjLj128EEEEELb1ELb0ELb0ELb0EEEvNS_9BwdParamsE --------------------------
	.section	.text._ZN10layer_norm13ln_bwd_kernelINS_13Kernel_traitsI13__nv_bfloat16S2_fS2_fjLj768ELj1ELj4ELj1ELj16ENS_18Kernel_traits_baseILj768ES2_S2_fS2_fjLj128EEEEELb1ELb0ELb0ELb0EEEvNS_9BwdParamsE,"ax",@progbits
	.align	128
        .global         _ZN10layer_norm13ln_bwd_kernelINS_13Kernel_traitsI13__nv_bfloat16S2_fS2_fjLj768ELj1ELj4ELj1ELj16ENS_18Kernel_traits_baseILj768ES2_S2_fS2_fjLj128EEEEELb1ELb0ELb0ELb0EEEvNS_9BwdParamsE
        .type           _ZN10layer_norm13ln_bwd_kernelINS_13Kernel_traitsI13__nv_bfloat16S2_fS2_fjLj768ELj1ELj4ELj1ELj16ENS_18Kernel_traits_baseILj768ES2_S2_fS2_fjLj128EEEEELb1ELb0ELb0ELb0EEEvNS_9BwdParamsE,@function
        .size           _ZN10layer_norm13ln_bwd_kernelINS_13Kernel_traitsI13__nv_bfloat16S2_fS2_fjLj768ELj1ELj4ELj1ELj16ENS_18Kernel_traits_baseILj768ES2_S2_fS2_fjLj128EEEEELb1ELb0ELb0ELb0EEEvNS_9BwdParamsE,(.L_x_14479 - _ZN10layer_norm13ln_bwd_kernelINS_13Kernel_traitsI13__nv_bfloat16S2_fS2_fjLj768ELj1ELj4ELj1ELj16ENS_18Kernel_traits_baseILj768ES2_S2_fS2_fjLj128EEEEELb1ELb0ELb0ELb0EEEvNS_9BwdParamsE)
        .other          _ZN10layer_norm13ln_bwd_kernelINS_13Kernel_traitsI13__nv_bfloat16S2_fS2_fjLj768ELj1ELj4ELj1ELj16ENS_18Kernel_traits_baseILj768ES2_S2_fS2_fjLj128EEEEELb1ELb0ELb0ELb0EEEvNS_9BwdParamsE,@"STO_CUDA_ENTRY STV_DEFAULT"
_ZN10layer_norm13ln_bwd_kernelINS_13Kernel_traitsI13__nv_bfloat16S2_fS2_fjLj768ELj1ELj4ELj1ELj16ENS_18Kernel_traits_baseILj768ES2_S2_fS2_fjLj128EEEEELb1ELb0ELb0ELb0EEEvNS_9BwdParamsE:
.text._ZN10layer_norm13ln_bwd_kernelINS_13Kernel_traitsI13__nv_bfloat16S2_fS2_fjLj768ELj1ELj4ELj1ELj16ENS_18Kernel_traits_baseILj768ES2_S2_fS2_fjLj128EEEEELb1ELb0ELb0ELb0EEEvNS_9BwdParamsE:
[----:B------:R-:W0:Y:S01]  /*0000*/  LDC R1, c[0x0][0x37c] ;  /* 0x0000df00ff017b82 */ /* 0x000e220000000800 */
[----:B------:R-:W1:Y:S01]  /*0010*/  S2R R10, SR_TID.X ;  /* 0x00000000000a7919 */ /* 0x000e620000002100 */
[----:B------:R-:W2:Y:S01]  /*0020*/  LDCU UR4, c[0x0][0x388] ;  /* 0x00007100ff0477ac */ /* 0x000ea20008000800 */
[----:B0-----:R-:W-:Y:S01]  /*0030*/  IADD3 R1, PT, PT, R1, -0x10, RZ ;  /* 0xfffffff001017810 */ /* 0x001fe20007ffe0ff */
[----:B------:R-:W0:Y:S01]  /*0040*/  LDCU.64 UR6, c[0x0][0x358] ;  /* 0x00006b00ff0677ac */ /* 0x000e220008000a00 */
[----:B------:R-:W3:Y:S01]  /*0050*/  LDCU UR5, c[0x0][0x384] ;  /* 0x00007080ff0577ac */ /* 0x000ee20008000800 */
[----:B------:R-:W4:Y:S01]  /*0060*/  LDCU UR14, c[0x0][0x408] ;  /* 0x00008100ff0e77ac */ /* 0x000f220008000800 */
[----:B------:R-:W0:Y:S01]  /*0070*/  LDCU UR15, c[0x0][0x388] ;  /* 0x00007100ff0f77ac */ /* 0x000e220008000800 */
[----:B--2---:R-:W-:Y:S01]  /*0080*/  MOV R2, UR4 ;  /* 0x0000000400027c02 */ /* 0x004fe20008000f00 */
[----:B------:R-:W2:Y:S03]  /*0090*/  LDCU.U8 UR8, c[0x0][0x410] ;  /* 0x00008200ff0877ac */ /* 0x000ea60008000000 */
[----:B------:R-:W-:Y:S01]  /*00a0*/  SHF.R.S32.HI R0, RZ, 0x1f, R2 ;  /* 0x0000001fff007819 */ /* 0x000fe20000011402 */
[----:B------:R3:W-:Y:S01]  /*00b0*/  STL [R1+0x8], R2 ;  /* 0x0000080201007387 */ /* 0x0007e20000100800 */
[----:B------:R-:W0:Y:S02]  /*00c0*/  LDCU UR9, c[0x0][0x400] ;  /* 0x00008000ff0977ac */ /* 0x000e240008000800 */
[----:B------:R-:W-:Y:S01]  /*00d0*/  LEA.HI R0, R0, R2, RZ, 0x3 ;  /* 0x0000000200007211 */ /* 0x000fe200078f18ff */
[----:B------:R-:W0:Y:S01]  /*00e0*/  LDCU.64 UR10, c[0x0][0x438] ;  /* 0x00008700ff0a77ac */ /* 0x000e220008000a00 */
[----:B-1----:R-:W-:Y:S01]  /*00f0*/  LOP3.LUT R6, R10, 0x1f, RZ, 0xc0, !PT ;  /* 0x0000001f0a067812 */ /* 0x002fe200078ec0ff */
[----:B------:R-:W1:Y:S03]  /*0100*/  LDCU.64 UR12, c[0x0][0x478] ;  /* 0x00008f00ff0c77ac */ /* 0x000e660008000a00 */
[----:B------:R-:W-:Y:S01]  /*0110*/  LOP3.LUT R3, R6, 0x1f, RZ, 0x3c, !PT ;  /* 0x0000001f06037812 */ /* 0x000fe200078e3cff */
[----:B------:R-:W-:Y:S01]  /*0120*/  STL [R1+0xc], R6 ;  /* 0x00000c0601007387 */ /* 0x000fe20000100800 */
[----:B------:R-:W-:-:S02]  /*0130*/  MOV R11, R6 ;  /* 0x00000006000b7202 */ /* 0x000fc40000000f00 */
[----:B---3--:R-:W-:-:S04]  /*0140*/  LEA.HI.SX32 R2, R0, R3, 0x1d ;  /* 0x0000000300027211 */ /* 0x008fc800078feaff */
[C---:B------:R-:W-:Y:S01]  /*0150*/  ISETP.GE.U32.AND P0, PT, R2.reuse, 0x20, PT ;  /* 0x000000200200780c */ /* 0x040fe20003f06070 */
[----:B------:R3:W-:Y:S01]  /*0160*/  STL [R1+0x4], R2 ;  /* 0x0000040201007387 */ /* 0x0007e20000100800 */
[C---:B------:R-:W-:Y:S02]  /*0170*/  ISETP.GE.U32.AND P1, PT, R2.reuse, 0x40, PT ;  /* 0x000000400200780c */ /* 0x040fe40003f26070 */
[----:B------:R-:W-:-:S09]  /*0180*/  ISETP.GE.U32.AND P2, PT, R2, 0x60, PT ;  /* 0x000000600200780c */ /* 0x000fd20003f46070 */
[----:B---3--:R-:W3:Y:S08]  /*0190*/  @P0 LDC.64 R2, c[0x0][0x3d0] ;  /* 0x0000f400ff020b82 */ /* 0x008ef00000000a00 */
[----:B------:R-:W4:Y:S08]  /*01a0*/  @P1 LDC.64 R4, c[0x0][0x3d0] ;  /* 0x0000f400ff041b82 */ /* 0x000f300000000a00 */
[----:B------:R-:W2:Y:S01]  /*01b0*/  @P2 LDC.64 R8, c[0x0][0x3d0] ;  /* 0x0000f400ff082b82 */ /* 0x000ea20000000a00 */
[C---:B---3--:R-:W-:Y:S01]  /*01c0*/  @P0 IMAD.WIDE.U32 R2, R11.reuse, 0x10, R2 ;  /* 0x000000100b020825 */ /* 0x048fe200078e0002 */
[----:B------:R-:W-:-:S06]  /*01d0*/  @P0 LOP3.LUT R11, R11, 0x20, RZ, 0xfc, !PT ;  /* 0x000000200b0b0812 */ /* 0x000fcc00078efcff */
[----:B------:R-:W3:Y:S01]  /*01e0*/  S2UR UR4, SR_CTAID.X ;  /* 0x00000000000479c3 */ /* 0x000ee20000002500 */
[----:B------:R-:W-:Y:S01]  /*01f0*/  SHF.R.U32.HI R136, RZ, 0x5, R10 ;  /* 0x00000005ff887819 */ /* 0x000fe2000001160a */
[----:B0-----:R0:W5:Y:S01]  /*0200*/  @P0 LDG.E.128 R28, desc[UR6][R2.64] ;  /* 0x00000006021c0981 */ /* 0x001162000c1e1d00 */
[C---:B----4-:R-:W-:Y:S01]  /*0210*/  @P1 IMAD.WIDE.U32 R6, R11.reuse, 0x10, R4 ;  /* 0x000000100b061825 */ /* 0x050fe200078e0004 */
[----:B------:R-:W-:-:S04]  /*0220*/  @P1 IADD3 R11, PT, PT, R11, 0x20, RZ ;  /* 0x000000200b0b1810 */ /* 0x000fc80007ffe0ff */
[----:B------:R0:W5:Y:S01]  /*0230*/  @P1 LDG.E.128 R32, desc[UR6][R6.64] ;  /* 0x0000000606201981 */ /* 0x000162000c1e1d00 */
[----:B--2---:R-:W-:-:S05]  /*0240*/  @P2 IMAD.WIDE.U32 R4, R11, 0x10, R8 ;  /* 0x000000100b042825 */ /* 0x004fca00078e0008 */
[----:B------:R0:W5:Y:S01]  /*0250*/  @P2 LDG.E.128 R36, desc[UR6][R4.64] ;  /* 0x0000000604242981 */ /* 0x000162000c1e1d00 */
[----:B---3--:R-:W-:-:S06]  /*0260*/  USHF.L.U32 UR4, UR4, 0x2, URZ ;  /* 0x0000000204047899 */ /* 0x008fcc00080006ff */
        /* <DEDUP_REMOVED lines=26> */
[----:B01----:R-:W-:Y:S06]  /*0410*/  @P0 BRA `(.L_x_4284) ;  /* 0x0000004c00140947 */ /* 0x003fec0003800000 */
        /* <DEDUP_REMOVED lines=27> */
.L_x_4314:
[----:B------:R-:W0:Y:S01]  /*05d0*/  @P0 LDC.64 R2, c[0x0][0x3e0] ;  /* 0x0000f800ff020b82 */ /* 0x000e220000000a00 */
[----:B-12---:R-:W2:Y:S01]  /*05e0*/  LDL R115, [R1+0x4] ;  /* 0x0000040001737983 */ /* 0x006ea20000100800 */
[----:B0-----:R-:W-:-:S05]  /*05f0*/  @P0 IMAD.WIDE R2, R136, 0x2, R2 ;  /* 0x0000000288020825 */ /* 0x001fca00078e0202 */
[----:B------:R0:W3:Y:S02]  /*0600*/  @P0 LDG.E.U16 R112, desc[UR6][R2.64] ;  /* 0x0000000602700981 */ /* 0x0000e4000c1e1500 */
[----:B0-----:R-:W0:Y:S02]  /*0610*/  LDC.64 R2, c[0x0][0x3c0] ;  /* 0x0000f000ff027b82 */ /* 0x001e240000000a00 */
[----:B0-----:R-:W-:-:S05]  /*0620*/  IMAD.WIDE R2, R136, 0x4, R2 ;  /* 0x0000000488027825 */ /* 0x001fca00078e0202 */
[----:B------:R0:W4:Y:S02]  /*0630*/  LDG.E R141, desc[UR6][R2.64] ;  /* 0x00000006028d7981 */ /* 0x000124000c1e1900 */
[----:B0-----:R-:W0:Y:S01]  /*0640*/  LDC.64 R2, c[0x0][0x3c8] ;  /* 0x0000f200ff027b82 */ /* 0x001e220000000a00 */
[----:B------:R-:W1:Y:S01]  /*0650*/  S2R R114, SR_TID.X ;  /* 0x0000000000727919 */ /* 0x000e620000002100 */
[----:B------:R-:W-:-:S05]  /*0660*/  MOV R113, UR15 ;  /* 0x0000000f00717c02 */ /* 0x000fca0008000f00 */
[----:B------:R3:W-:Y:S01]  /*0670*/  STL [R1+0x8], R113 ;  /* 0x0000087101007387 */ /* 0x0007e20000100800 */
[----:B0-----:R-:W-:-:S05]  /*0680*/  IMAD.WIDE R2, R136, 0x4, R2 ;  /* 0x0000000488027825 */ /* 0x001fca00078e0202 */
[----:B-----5:R0:W5:Y:S01]  /*0690*/  LDG.E R9, desc[UR6][R2.64] ;  /* 0x0000000602097981 */ /* 0x020162000c1e1900 */
[----:B------:R-:W-:Y:S01]  /*06a0*/  ISETP.NE.AND P2, PT, RZ, UR8, PT ;  /* 0x00000008ff007c0c */ /* 0x000fe2000bf45270 */
[----:B------:R-:W-:Y:S01]  /*06b0*/  BSSY.RECONVERGENT B0, `(.L_x_4285) ;  /* 0x0000072000007945 */ /* 0x000fe20003800200 */
[----:B------:R-:W-:Y:S01]  /*06c0*/  CS2R R148, SRZ ;  /* 0x0000000000947805 */ /* 0x000fe2000001ff00 */
[----:B0-----:R-:W-:Y:S01]  /*06d0*/  HFMA2 R3, -RZ, RZ, 1.875, 0 ;  /* 0x3f800000ff037431 */ /* 0x001fe200000001ff */
[----:B-1----:R-:W-:-:S05]  /*06e0*/  LOP3.LUT R2, R114, 0x1f, RZ, 0xc0, !PT ;  /* 0x0000001f72027812 */ /* 0x002fca00078ec0ff */
[----:B------:R0:W-:Y:S01]  /*06f0*/  STL [R1+0xc], R2 ;  /* 0x00000c0201007387 */ /* 0x0001e20000100800 */
[C---:B--2---:R-:W-:Y:S02]  /*0700*/  ISETP.GE.U32.AND P5, PT, R115.reuse, 0x20, PT ;  /* 0x000000207300780c */ /* 0x044fe40003fa6070 */
[C---:B------:R-:W-:Y:S02]  /*0710*/  ISETP.GE.U32.AND P4, PT, R115.reuse, 0x40, PT ;  /* 0x000000407300780c */ /* 0x040fe40003f86070 */
[----:B------:R-:W-:Y:S02]  /*0720*/  ISETP.GE.U32.AND P3, PT, R115, 0x60, PT ;  /* 0x000000607300780c */ /* 0x000fe40003f66070 */
[----:B---3--:R-:W-:Y:S01]  /*0730*/  @P0 SHF.L.U32 R3, R112, 0x10, RZ ;  /* 0x0000001070030819 */ /* 0x008fe200000006ff */
[----:B------:R-:W-:-:S05]  /*0740*/  IMAD R112, R136, R113, RZ ;  /* 0x0000007188707224 */ /* 0x000fca00078e02ff */
[----:B------:R-:W-:-:S04]  /*0750*/  SHF.R.S32.HI R113, RZ, 0x1f, R112 ;  /* 0x0000001fff717819 */ /* 0x000fc80000011470 */
[----:B------:R-:W-:-:S04]  /*0760*/  LEA.HI R113, R113, R112, RZ, 0x3 ;  /* 0x0000007071717211 */ /* 0x000fc800078f18ff */
[----:B0-----:R-:W-:-:S04]  /*0770*/  LEA.HI.SX32 R2, R113, R2, 0x1d ;  /* 0x0000000271027211 */ /* 0x001fc800078feaff */
[----:B------:R-:W-:Y:S02]  /*0780*/  MOV R147, R2 ;  /* 0x0000000200937202 */ /* 0x000fe40000000f00 */
[----:B----4-:R-:W-:Y:S01]  /*0790*/  FSEL R141, R141, RZ, !P2 ;  /* 0x000000ff8d8d7208 */ /* 0x010fe20005000000 */
[----:B------:R-:W-:Y:S06]  /*07a0*/  @!P5 BRA `(.L_x_4286) ;  /* 0x000000040088d947 */ /* 0x000fec0003800000 */
[----:B------:R-:W0:Y:S08]  /*07b0*/  LDC.64 R112, c[0x0][0x428] ;  /* 0x00010a00ff707b82 */ /* 0x000e300000000a00 */
[----:B------:R-:W1:Y:S08]  /*07c0*/  LDC.64 R116, c[0x0][0x3a8] ;  /* 0x0000ea00ff747b82 */ /* 0x000e700000000a00 */
[----:B------:R-:W2:Y:S01]  /*07d0*/  LDC.64 R124, c[0x0][0x3b0] ;  /* 0x0000ec00ff7c7b82 */ /* 0x000ea20000000a00 */
[----:B0-----:R-:W-:-:S06]  /*07e0*/  IMAD.WIDE.U32 R112, R2, 0x10, R112 ;  /* 0x0000001002707825 */ /* 0x001fcc00078e0070 */
[----:B------:R-:W3:Y:S01]  /*07f0*/  LDG.E.128 R112, desc[UR6][R112.64] ;  /* 0x0000000670707981 */ /* 0x000ee2000c1e1d00 */
[----:B-1----:R-:W-:-:S05]  /*0800*/  IMAD.WIDE.U32 R116, R2, 0x20, R116 ;  /* 0x0000002002747825 */ /* 0x002fca00078e0074 */
[----:B------:R-:W4:Y:S04]  /*0810*/  LDG.E.128 R120, desc[UR6][R116.64] ;  /* 0x0000000674787981 */ /* 0x000f28000c1e1d00 */
[----:B------:R-:W4:Y:S01]  /*0820*/  LDG.E.128 R116, desc[UR6][R116.64+0x10] ;  /* 0x0000100674747981 */ /* 0x000f22000c1e1d00 */
[----:B--2---:R-:W-:-:S06]  /*0830*/  IMAD.WIDE.U32 R124, R2, 0x8, R124 ;  /* 0x00000008027c7825 */ /* 0x004fcc00078e007c */
[----:B------:R-:W5:Y:S01]  /*0840*/  LDG.E.64 R124, desc[UR6][R124.64] ;  /* 0x000000067c7c7981 */ /* 0x000f62000c1e1b00 */
[----:B------:R-:W-:-:S04]  /*0850*/  ISETP.NE.U32.AND P1, PT, RZ, UR10, PT ;  /* 0x0000000aff007c0c */ /* 0x000fc8000bf25070 */
[----:B------:R-:W-:Y:S02]  /*0860*/  ISETP.NE.AND.EX P1, PT, RZ, UR11, PT, P1 ;  /* 0x0000000bff007c0c */ /* 0x000fe4000bf25310 */
[----:B------:R-:W-:-:S11]  /*0870*/  PRMT R5, R28, 0x7632, R5 ;  /* 0x000076321c057816 */ /* 0x000fd60000000005 */
[----:B------:R-:W0:Y:S01]  /*0880*/  @P1 LDC.64 R12, c[0x0][0x438] ;  /* 0x00010e00ff0c1b82 */ /* 0x000e220000000a00 */
[----:B------:R-:W-:Y:S02]  /*0890*/  SHF.L.U32 R5, R5, 0x10, RZ ;  /* 0x0000001005057819 */ /* 0x000fe400000006ff */
[----:B------:R-:W-:-:S04]  /*08a0*/  PRMT R164, R29, 0x7632, R164 ;  /* 0x000076321da47816 */ /* 0x000fc800000000a4 */
[----:B------:R-:W-:Y:S02]  /*08b0*/  SHF.L.U32 R164, R164, 0x10, RZ ;  /* 0x00000010a4a47819 */ /* 0x000fe400000006ff */
[----:B------:R-:W-:-:S04]  /*08c0*/  PRMT R162, R30, 0x7632, R162 ;  /* 0x000076321ea27816 */ /* 0x000fc800000000a2 */
[----:B------:R-:W-:Y:S01]  /*08d0*/  SHF.L.U32 R162, R162, 0x10, RZ ;  /* 0x00000010a2a27819 */ /* 0x000fe200000006ff */
[----:B0-----:R-:W-:-:S05]  /*08e0*/  @P1 IMAD.WIDE.U32 R12, R2, 0x20, R12 ;  /* 0x00000020020c1825 */ /* 0x001fca00078e000c */
[----:B------:R-:W5:Y:S04]  /*08f0*/  @P1 LDG.E.128 R84, desc[UR6][R12.64] ;  /* 0x000000060c541981 */ /* 0x000f68000c1e1d00 */
[----:B------:R0:W5:Y:S01]  /*0900*/  @P1 LDG.E.128 R88, desc[UR6][R12.64+0x10] ;  /* 0x000010060c581981 */ /* 0x000162000c1e1d00 */
[----:B------:R-:W-:-:S04]  /*0910*/  PRMT R160, R31, 0x7632, R160 ;  /* 0x000076321fa07816 */ /* 0x000fc800000000a0 */
[----:B------:R-:W-:Y:S02]  /*0920*/  SHF.L.U32 R160, R160, 0x10, RZ ;  /* 0x00000010a0a07819 */ /* 0x000fe400000006ff */
[----:B------:R-:W-:Y:S02]  /*0930*/  SHF.L.U32 R131, R28, 0x10, RZ ;  /* 0x000000101c837819 */ /* 0x000fe400000006ff */
[----:B------:R-:W-:Y:S02]  /*0940*/  SHF.L.U32 R152, R29, 0x10, RZ ;  /* 0x000000101d987819 */ /* 0x000fe400000006ff */
[----:B------:R-:W-:Y:S02]  /*0950*/  SHF.L.U32 R150, R30, 0x10, RZ ;  /* 0x000000101e967819 */ /* 0x000fe400000006ff */
[----:B---3--:R-:W-:-:S04]  /*0960*/  PRMT R0, R112, 0x7632, R0 ;  /* 0x0000763270007816 */ /* 0x008fc80000000000 */
[----:B------:R-:W-:Y:S01]  /*0970*/  SHF.L.U32 R0, R0, 0x10, RZ ;  /* 0x0000001000007819 */ /* 0x000fe200000006ff */
[----:B----4-:R-:W-:-:S04]  /*0980*/  FADD.FTZ R130, -R141, R121 ;  /* 0x000000798d827221 */ /* 0x010fc80000010100 */
        /* <DEDUP_REMOVED lines=8> */
[----:B0-----:R-:W-:-:S03]  /*0a10*/  FADD.FTZ R12, -R141, R117 ;  /* 0x000000758d0c7221 */ /* 0x001fc60000010100 */
[-C--:B------:R-:W-:Y:S01]  /*0a20*/  FMUL.FTZ R164, R164, R0.reuse ;  /* 0x00000000a4a47220 */ /* 0x080fe20000410000 */
[----:B------:R-:W-:Y:S01]  /*0a30*/  FFMA.FTZ R43, R140, R0, R43 ;  /* 0x000000008c2b7223 */ /* 0x000fe2000001002b */
[--C-:B------:R-:W-:Y:S01]  /*0a40*/  FADD.FTZ R63, R63, R0.reuse ;  /* 0x000000003f3f7221 */ /* 0x100fe20000010000 */
[----:B------:R-:W-:Y:S01]  /*0a50*/  PRMT R0, R114, 0x7632, R0 ;  /* 0x0000763272007816 */ /* 0x000fe20000000000 */
[----:B------:R-:W-:-:S03]  /*0a60*/  FMUL.FTZ R135, R9, R12 ;  /* 0x0000000c09877220 */ /* 0x000fc60000410000 */
[----:B------:R-:W-:Y:S01]  /*0a70*/  SHF.L.U32 R0, R0, 0x10, RZ ;  /* 0x0000001000007819 */ /* 0x000fe200000006ff */
[----:B------:R-:W-:-:S04]  /*0a80*/  FADD.FTZ R130, -R141, R119 ;  /* 0x000000778d827221 */ /* 0x000fc80000010100 */
[-C--:B------:R-:W-:Y:S01]  /*0a90*/  FMUL.FTZ R162, R162, R0.reuse ;  /* 0x00000000a2a27220 */ /* 0x080fe20000410000 */
[--C-:B------:R-:W-:Y:S01]  /*0aa0*/  FADD.FTZ R65, R65, R0.reuse ;  /* 0x0000000041417221 */ /* 0x100fe20000010000 */
[----:B------:R-:W-:Y:S01]  /*0ab0*/  FFMA.FTZ R45, R135, R0, R45 ;  /* 0x00000000872d7223 */ /* 0x000fe2000001002d */
[----:B------:R-:W-:Y:S01]  /*0ac0*/  PRMT R0, R115, 0x7632, R0 ;  /* 0x0000763273007816 */ /* 0x000fe20000000000 */
[----:B------:R-:W-:-:S03]  /*0ad0*/  FMUL.FTZ R130, R9, R130 ;  /* 0x0000008209827220 */ /* 0x000fc60000410000 */
[----:B------:R-:W-:Y:S02]  /*0ae0*/  SHF.L.U32 R0, R0, 0x10, RZ ;  /* 0x0000001000007819 */ /* 0x000fe400000006ff */
[----:B------:R-:W-:-:S03]  /*0af0*/  SHF.L.U32 R5, R112, 0x10, RZ ;  /* 0x0000001070057819 */ /* 0x000fc600000006ff */
[-C--:B------:R-:W-:Y:S01]  /*0b00*/  FMUL.FTZ R160, R160, R0.reuse ;  /* 0x00000000a0a07220 */ /* 0x080fe20000410000 */
[----:B------:R-:W-:Y:S01]  /*0b10*/  FADD.FTZ R67, R67, R0 ;  /* 0x0000000043437221 */ /* 0x000fe20000010000 */
[----:B------:R-:W-:Y:S01]  /*0b20*/  FFMA.FTZ R47, R130, R0, R47 ;  /* 0x00000000822f7223 */ /* 0x000fe2000001002f */
[C---:B------:R-:W-:Y:S01]  /*0b30*/  FADD.FTZ R0, -R141.reuse, R120 ;  /* 0x000000788d007221 */ /* 0x040fe20000010100 */
[----:B------:R-:W-:Y:S01]  /*0b40*/  FADD.FTZ R122, -R141, R122 ;  /* 0x0000007a8d7a7221 */ /* 0x000fe20000010100 */
[-C--:B------:R-:W-:Y:S02]  /*0b50*/  FMUL.FTZ R131, R131, R5.reuse ;  /* 0x0000000583837220 */ /* 0x080fe40000410000 */
[----:B------:R-:W-:Y:S01]  /*0b60*/  FMUL.FTZ R0, R9, R0 ;  /* 0x0000000009007220 */ /* 0x000fe20000410000 */
[----:B------:R-:W-:Y:S01]  /*0b70*/  FADD.FTZ R60, R60, R5 ;  /* 0x000000053c3c7221 */ /* 0x000fe20000010000 */
[----:B------:R-:W-:Y:S01]  /*0b80*/  SHF.L.U32 R113, R113, 0x10, RZ ;  /* 0x0000001071717819 */ /* 0x000fe200000006ff */
[----:B------:R-:W-:Y:S01]  /*0b90*/  FADD.FTZ R116, -R141, R116 ;  /* 0x000000748d747221 */ /* 0x000fe20000010100 */
[C---:B------:R-:W-:Y:S01]  /*0ba0*/  FFMA.FTZ R40, R0.reuse, R5, R40 ;  /* 0x0000000500287223 */ /* 0x040fe20000010028 */
[----:B------:R-:W-:Y:S01]  /*0bb0*/  FMUL.FTZ R5, R9, R122 ;  /* 0x0000007a09057220 */ /* 0x000fe20000410000 */
[----:B------:R-:W-:Y:S01]  /*0bc0*/  FADD.FTZ R12, RZ, R131 ;  /* 0x00000083ff0c7221 */ /* 0x000fe20000010000 */
[----:B------:R-:W-:Y:S01]  /*0bd0*/  FFMA.FTZ R112, R0, R131, RZ ;  /* 0x0000008300707223 */ /* 0x000fe200000100ff */
[----:B------:R-:W-:Y:S01]  /*0be0*/  SHF.L.U32 R13, R114, 0x10, RZ ;  /* 0x00000010720d7819 */ /* 0x000fe200000006ff */
        /* <DEDUP_REMOVED lines=9> */
[----:B------:R-:W-:Y:S01]  /*0c80*/  SHF.L.U32 R13, R115, 0x10, RZ ;  /* 0x00000010730d7819 */ /* 0x000fe200000006ff */
[----:B------:R-:W-:Y:S01]  /*0c90*/  FADD.FTZ R113, R113, R152 ;  /* 0x0000009871717221 */ /* 0x000fe20000010000 */
[----:B------:R-:W-:Y:S01]  /*0ca0*/  FFMA.FTZ R115, R5, R152, R112 ;  /* 0x0000009805737223 */ /* 0x000fe20000010070 */
[----:B------:R-:W-:-:S02]  /*0cb0*/  FADD.FTZ R12, -R141, R118 ;  /* 0x000000768d0c7221 */ /* 0x000fc40000010100 */
[----:B------:R-:W-:Y:S01]  /*0cc0*/  FADD.FTZ R113, R113, R164 ;  /* 0x000000a471717221 */ /* 0x000fe20000010000 */
[----:B------:R-:W-:Y:S01]  /*0cd0*/  FFMA.FTZ R112, R140, R164, R115 ;  /* 0x000000a48c707223 */ /* 0x000fe20000010073 */
[----:B------:R-:W-:Y:S01]  /*0ce0*/  FMUL.FTZ R12, R9, R12 ;  /* 0x0000000c090c7220 */ /* 0x000fe20000410000 */
[----:B------:R-:W-:Y:S01]  /*0cf0*/  SHF.L.U32 R114, R31, 0x10, RZ ;  /* 0x000000101f727819 */ /* 0x000fe200000006ff */
[----:B------:R-:W-:Y:S01]  /*0d00*/  FADD.FTZ R113, R113, R150 ;  /* 0x0000009671717221 */ /* 0x000fe20000010000 */
[----:B------:R-:W-:Y:S01]  /*0d10*/  FFMA.FTZ R112, R7, R150, R112 ;  /* 0x0000009607707223 */ /* 0x000fe20000010070 */
[----:B------:R-:W-:Y:S01]  /*0d20*/  FADD.FTZ R66, R66, R13 ;  /* 0x0000000d42427221 */ /* 0x000fe20000010000 */
[-C--:B------:R-:W-:Y:S01]  /*0d30*/  FFMA.FTZ R46, R12, R13.reuse, R46 ;  /* 0x0000000d0c2e7223 */ /* 0x080fe2000001002e */
[----:B------:R-:W-:Y:S01]  /*0d40*/  FMUL.FTZ R13, R114, R13 ;  /* 0x0000000d720d7220 */ /* 0x000fe20000410000 */
[----:B------:R-:W-:Y:S01]  /*0d50*/  FADD.FTZ R114, R113, R162 ;  /* 0x000000a271727221 */ /* 0x000fe20000010000 */
[----:B------:R-:W-:-:S03]  /*0d60*/  FFMA.FTZ R113, R135, R162, R112 ;  /* 0x000000a287717223 */ /* 0x000fc60000010070 */
[----:B------:R-:W-:Y:S01]  /*0d70*/  FADD.FTZ R149, R114, R13 ;  /* 0x0000000d72957221 */ /* 0x000fe20000010000 */
[----:B------:R-:W-:Y:S01]  /*0d80*/  FFMA.FTZ R113, R12, R13, R113 ;  /* 0x0000000d0c717223 */ /* 0x000fe20000010071 */
[----:B------:R0:W-:Y:S02]  /*0d90*/  STL [R1], R147 ;  /* 0x0000009301007387 */ /* 0x0001e40000100800 */
[----:B------:R-:W-:Y:S01]  /*0da0*/  FADD.FTZ R149, R149, R160 ;  /* 0x000000a095957221 */ /* 0x000fe20000010000 */
[----:B------:R-:W-:Y:S01]  /*0db0*/  FFMA.FTZ R148, R130, R160, R113 ;  /* 0x000000a082947223 */ /* 0x000fe20000010071 */
[----:B0-----:R-:W-:-:S07]  /*0dc0*/  IADD3 R147, PT, PT, R2, 0x20, RZ ;  /* 0x0000002002937810 */ /* 0x001fce0007ffe0ff */
.L_x_4286:
[----:B------:R-:W-:Y:S05]  /*0dd0*/  BSYNC.RECONVERGENT B0 ;  /* 0x0000000000007941 */ /* 0x000fea0003800200 */
.L_x_4285:
[----:B------:R-:W-:Y:S04]  /*0de0*/  BSSY.RECONVERGENT B0, `(.L_x_4287) ;  /* 0x0000063000007945 */ /* 0x000fe80003800200 */
[----:B------:R-:W-:Y:S05]  /*0df0*/  @!P4 BRA `(.L_x_4288) ;  /* 0x000000040084c947 */ /* 0x000fea0003800000 */
        /* <DEDUP_REMOVED lines=10> */
[----:B------:R-:W-:Y:S02]  /*0ea0*/  ISETP.NE.U32.AND P1, PT, RZ, UR10, PT ;  /* 0x0000000aff007c0c */ /* 0x000fe4000bf25070 */
[----:B------:R-:W-:Y:S02]  /*0eb0*/  PRMT R165, R32, 0x7632, R165 ;  /* 0x0000763220a57816 */ /* 0x000fe400000000a5 */
[----:B------:R-:W-:Y:S02]  /*0ec0*/  ISETP.NE.AND.EX P1, PT, RZ, UR11, PT, P1 ;  /* 0x0000000bff007c0c */ /* 0x000fe4000bf25310 */
[----:B------:R-:W-:Y:S02]  /*0ed0*/  SHF.L.U32 R165, R165, 0x10, RZ ;  /* 0x00000010a5a57819 */ /* 0x000fe400000006ff */
[----:B------:R-:W-:-:S04]  /*0ee0*/  PRMT R163, R33, 0x7632, R163 ;  /* 0x0000763221a37816 */ /* 0x000fc800000000a3 */
[----:B------:R-:W-:-:S05]  /*0ef0*/  SHF.L.U32 R163, R163, 0x10, RZ ;  /* 0x00000010a3a37819 */ /* 0x000fca00000006ff */
[----:B------:R-:W0:Y:S01]  /*0f00*/  @P1 LDC.64 R10, c[0x0][0x438] ;  /* 0x00010e00ff0a1b82 */ /* 0x000e220000000a00 */
[----:B------:R-:W-:-:S04]  /*0f10*/  PRMT R161, R34, 0x7632, R161 ;  /* 0x0000763222a17816 */ /* 0x000fc800000000a1 */
[----:B------:R-:W-:Y:S02]  /*0f20*/  SHF.L.U32 R161, R161, 0x10, RZ ;  /* 0x00000010a1a17819 */ /* 0x000fe400000006ff */
[----:B------:R-:W-:-:S04]  /*0f30*/  PRMT R159, R35, 0x7632, R159 ;  /* 0x00007632239f7816 */ /* 0x000fc8000000009f */
[----:B------:R-:W-:Y:S02]  /*0f40*/  SHF.L.U32 R159, R159, 0x10, RZ ;  /* 0x000000109f9f7819 */ /* 0x000fe400000006ff */
[----:B------:R-:W-:Y:S01]  /*0f50*/  SHF.L.U32 R158, R32, 0x10, RZ ;  /* 0x00000010209e7819 */ /* 0x000fe200000006ff */
[----:B0-----:R-:W-:-:S05]  /*0f60*/  @P1 IMAD.WIDE.U32 R10, R147, 0x20, R10 ;  /* 0x00000020930a1825 */ /* 0x001fca00078e000a */
[----:B------:R-:W5:Y:S04]  /*0f70*/  @P1 LDG.E.128 R92, desc[UR6][R10.64] ;  /* 0x000000060a5c1981 */ /* 0x000f68000c1e1d00 */
[----:B------:R0:W5:Y:S01]  /*0f80*/  @P1 LDG.E.128 R96, desc[UR6][R10.64+0x10] ;  /* 0x000010060a601981 */ /* 0x000162000c1e1d00 */
[----:B------:R-:W-:Y:S02]  /*0f90*/  SHF.L.U32 R134, R34, 0x10, RZ ;  /* 0x0000001022867819 */ /* 0x000fe400000006ff */
[----:B------:R-:W-:Y:S02]  /*0fa0*/  SHF.L.U32 R142, R33, 0x10, RZ ;  /* 0x00000010218e7819 */ /* 0x000fe400000006ff */
[----:B------:R-:W-:Y:S02]  /*0fb0*/  IADD3 R147, PT, PT, R147, 0x20, RZ ;  /* 0x0000002093937810 */ /* 0x000fe40007ffe0ff */
        /* <DEDUP_REMOVED lines=11> */
[----:B------:R-:W-:-:S03]  /*1070*/  FADD.FTZ R6, -R141, R117 ;  /* 0x000000758d067221 */ /* 0x000fc60000010100 */
        /* <DEDUP_REMOVED lines=12> */
[----:B------:R-:W-:-:S05]  /*1140*/  SHF.L.U32 R4, R4, 0x10, RZ ;  /* 0x0000001004047819 */ /* 0x000fca00000006ff */
[-C--:B------:R-:W-:Y:S01]  /*1150*/  FMUL.FTZ R159, R159, R4.reuse ;  /* 0x000000049f9f7220 */ /* 0x080fe20000410000 */
[----:B------:R-:W-:Y:S01]  /*1160*/  FADD.FTZ R75, R75, R4 ;  /* 0x000000044b4b7221 */ /* 0x000fe20000010000 */
[----:B------:R-:W-:Y:S01]  /*1170*/  FFMA.FTZ R55, R128, R4, R55 ;  /* 0x0000000480377223 */ /* 0x000fe20000010037 */
[C---:B------:R-:W-:Y:S01]  /*1180*/  FADD.FTZ R4, -R141.reuse, R120 ;  /* 0x000000788d047221 */ /* 0x040fe20000010100 */
[----:B0-----:R-:W-:Y:S01]  /*1190*/  SHF.L.U32 R11, R112, 0x10, RZ ;  /* 0x00000010700b7819 */ /* 0x001fe200000006ff */
[----:B------:R-:W-:Y:S02]  /*11a0*/  FADD.FTZ R8, -R141, R116 ;  /* 0x000000748d087221 */ /* 0x000fe40000010100 */
[----:B------:R-:W-:Y:S01]  /*11b0*/  FMUL.FTZ R4, R9, R4 ;  /* 0x0000000409047220 */ /* 0x000fe20000410000 */
[----:B------:R-:W-:Y:S01]  /*11c0*/  FADD.FTZ R6, -R141, R122 ;  /* 0x0000007a8d067221 */ /* 0x000fe20000010100 */
[----:B------:R-:W-:Y:S01]  /*11d0*/  FADD.FTZ R68, R68, R11 ;  /* 0x0000000b44447221 */ /* 0x000fe20000010000 */
[-C--:B------:R-:W-:Y:S01]  /*11e0*/  FMUL.FTZ R158, R158, R11.reuse ;  /* 0x0000000b9e9e7220 */ /* 0x080fe20000410000 */
        /* <DEDUP_REMOVED lines=13> */
[----:B------:R-:W-:Y:S01]  /*12c0*/  SHF.L.U32 R11, R115, 0x10, RZ ;  /* 0x00000010730b7819 */ /* 0x000fe200000006ff */
[----:B------:R-:W-:Y:S01]  /*12d0*/  FADD.FTZ R113, R10, R165 ;  /* 0x000000a50a717221 */ /* 0x000fe20000010000 */
[----:B------:R-:W-:-:S03]  /*12e0*/  FFMA.FTZ R115, R143, R165, R148 ;  /* 0x000000a58f737223 */ /* 0x000fc60000010094 */
[----:B------:R-:W-:Y:S01]  /*12f0*/  FADD.FTZ R112, R113, R142 ;  /* 0x0000008e71707221 */ /* 0x000fe20000010000 */
[----:B------:R-:W-:Y:S01]  /*1300*/  FFMA.FTZ R115, R6, R142, R115 ;  /* 0x0000008e06737223 */ /* 0x000fe20000010073 */
[----:B------:R-:W-:Y:S02]  /*1310*/  FADD.FTZ R10, -R141, R118 ;  /* 0x000000768d0a7221 */ /* 0x000fe40000010100 */
        /* <DEDUP_REMOVED lines=15> */
.L_x_4288:
[----:B------:R-:W-:Y:S05]  /*1410*/  BSYNC.RECONVERGENT B0 ;  /* 0x0000000000007941 */ /* 0x000fea0003800200 */
.L_x_4287:
        /* <DEDUP_REMOVED lines=13> */
[----:B------:R-:W-:-:S13]  /*14f0*/  ISETP.NE.AND.EX P1, PT, RZ, UR11, PT, P1 ;  /* 0x0000000bff007c0c */ /* 0x000fda000bf25310 */
[----:B------:R-:W0:Y:S01]  /*1500*/  @P1 LDC.64 R14, c[0x0][0x438] ;  /* 0x00010e00ff0e1b82 */ /* 0x000e220000000a00 */
[----:B------:R-:W-:-:S04]  /*1510*/  PRMT R156, R36, 0x7632, R156 ;  /* 0x00007632249c7816 */ /* 0x000fc8000000009c */
[----:B------:R-:W-:Y:S02]  /*1520*/  SHF.L.U32 R156, R156, 0x10, RZ ;  /* 0x000000109c9c7819 */ /* 0x000fe400000006ff */
[----:B------:R-:W-:Y:S01]  /*1530*/  PRMT R154, R37, 0x7632, R154 ;  /* 0x00007632259a7816 */ /* 0x000fe2000000009a */
[----:B0-----:R-:W-:-:S05]  /*1540*/  @P1 IMAD.WIDE.U32 R14, R147, 0x20, R14 ;  /* 0x00000020930e1825 */ /* 0x001fca00078e000e */
[----:B------:R-:W5:Y:S04]  /*1550*/  @P1 LDG.E.128 R24, desc[UR6][R14.64] ;  /* 0x000000060e181981 */ /* 0x000f68000c1e1d00 */
[----:B------:R3:W5:Y:S01]  /*1560*/  @P1 LDG.E.128 R20, desc[UR6][R14.64+0x10] ;  /* 0x000010060e141981 */ /* 0x000762000c1e1d00 */
        /* <DEDUP_REMOVED lines=14> */
[----:B------:R-:W-:Y:S01]  /*1650*/  PRMT R146, R38, 0x7632, R146 ;  /* 0x0000763226927816 */ /* 0x000fe20000000092 */
[----:B------:R-:W-:Y:S02]  /*1660*/  FADD.FTZ R126, -R141, R117 ;  /* 0x000000758d7e7221 */ /* 0x000fe40000010100 */
[-C--:B------:R-:W-:Y:S01]  /*1670*/  FMUL.FTZ R154, R154, R14.reuse ;  /* 0x0000000e9a9a7220 */ /* 0x080fe20000410000 */
[----:B------:R-:W-:Y:S01]  /*1680*/  FFMA.FTZ R79, R155, R14, R79 ;  /* 0x0000000e9b4f7223 */ /* 0x000fe2000001004f */
[--C-:B------:R-:W-:Y:S01]  /*1690*/  FADD.FTZ R103, R103, R14.reuse ;  /* 0x0000000e67677221 */ /* 0x100fe20000010000 */
[----:B------:R-:W-:Y:S01]  /*16a0*/  PRMT R14, R122, 0x7632, R14 ;  /* 0x000076327a0e7816 */ /* 0x000fe2000000000e */
[----:B------:R-:W-:Y:S01]  /*16b0*/  FMUL.FTZ R153, R9, R126 ;  /* 0x0000007e09997220 */ /* 0x000fe20000410000 */
[----:B------:R-:W-:-:S02]  /*16c0*/  SHF.L.U32 R146, R146, 0x10, RZ ;  /* 0x0000001092927819 */ /* 0x000fc400000006ff */
[----:B------:R-:W-:Y:S02]  /*16d0*/  SHF.L.U32 R14, R14, 0x10, RZ ;  /* 0x000000100e0e7819 */ /* 0x000fe400000006ff */
[----:B------:R-:W-:Y:S01]  /*16e0*/  SHF.L.U32 R120, R120, 0x10, RZ ;  /* 0x0000001078787819 */ /* 0x000fe200000006ff */
[----:B------:R-:W-:Y:S01]  /*16f0*/  FADD.FTZ R112, -R141, R112 ;  /* 0x000000708d707221 */ /* 0x000fe20000010100 */
[----:B------:R-:W-:Y:S01]  /*1700*/  PRMT R144, R39, 0x7632, R144 ;  /* 0x0000763227907816 */ /* 0x000fe20000000090 */
[-C--:B------:R-:W-:Y:S01]  /*1710*/  FMUL.FTZ R146, R146, R14.reuse ;  /* 0x0000000e92927220 */ /* 0x080fe20000410000 */
[----:B------:R-:W-:Y:S01]  /*1720*/  FFMA.FTZ R57, R153, R14, R57 ;  /* 0x0000000e99397223 */ /* 0x000fe20000010039 */
[--C-:B------:R-:W-:Y:S01]  /*1730*/  FADD.FTZ R105, R105, R14.reuse ;  /* 0x0000000e69697221 */ /* 0x100fe20000010000 */
[----:B------:R-:W-:Y:S01]  /*1740*/  PRMT R14, R123, 0x7632, R14 ;  /* 0x000076327b0e7816 */ /* 0x000fe2000000000e */
[C---:B------:R-:W-:Y:S01]  /*1750*/  FADD.FTZ R132, -R141.reuse, R119 ;  /* 0x000000778d847221 */ /* 0x040fe20000010100 */
[----:B------:R-:W-:Y:S01]  /*1760*/  FADD.FTZ R116, -R141, R116 ;  /* 0x000000748d747221 */ /* 0x000fe20000010100 */
[----:B------:R-:W-:Y:S01]  /*1770*/  FMUL.FTZ R137, R137, R120 ;  /* 0x0000007889897220 */ /* 0x000fe20000410000 */
[C---:B------:R-:W-:Y:S01]  /*1780*/  FMUL.FTZ R139, R9.reuse, R112 ;  /* 0x00000070098b7220 */ /* 0x040fe20000410000 */
[----:B------:R-:W-:Y:S01]  /*1790*/  SHF.L.U32 R144, R144, 0x10, RZ ;  /* 0x0000001090907819 */ /* 0x000fe200000006ff */
[C---:B------:R-:W-:Y:S01]  /*17a0*/  FMUL.FTZ R145, R9.reuse, R132 ;  /* 0x0000008409917220 */ /* 0x040fe20000410000 */
[----:B------:R-:W-:Y:S01]  /*17b0*/  SHF.L.U32 R14, R14, 0x10, RZ ;  /* 0x000000100e0e7819 */ /* 0x000fe200000006ff */
[----:B------:R-:W-:Y:S01]  /*17c0*/  FMUL.FTZ R127, R9, R116 ;  /* 0x00000074097f7220 */ /* 0x000fe20000410000 */
[----:B------:R-:W-:Y:S01]  /*17d0*/  SHF.L.U32 R121, R121, 0x10, RZ ;  /* 0x0000001079797819 */ /* 0x000fe200000006ff */
[----:B------:R-:W-:Y:S01]  /*17e0*/  FADD.FTZ R149, R149, R137 ;  /* 0x0000008995957221 */ /* 0x000fe20000010000 */
[----:B------:R-:W-:-:S02]  /*17f0*/  SHF.L.U32 R15, R122, 0x10, RZ ;  /* 0x000000107a0f7819 */ /* 0x000fc400000006ff */
[----:B------:R-:W-:Y:S01]  /*1800*/  SHF.L.U32 R126, R38, 0x10, RZ ;  /* 0x00000010267e7819 */ /* 0x000fe200000006ff */
[----:B------:R-:W-:Y:S01]  /*1810*/  FADD.FTZ R114, -R141, R114 ;  /* 0x000000728d727221 */ /* 0x000fe20000010100 */
[----:B------:R-:W-:Y:S01]  /*1820*/  FFMA.FTZ R148, R139, R137, R148 ;  /* 0x000000898b947223 */ /* 0x000fe20000010094 */
[-C--:B------:R-:W-:Y:S01]  /*1830*/  FMUL.FTZ R144, R144, R14.reuse ;  /* 0x0000000e90907220 */ /* 0x080fe20000410000 */
[----:B------:R-:W-:Y:S01]  /*1840*/  FFMA.FTZ R59, R145, R14, R59 ;  /* 0x0000000e913b7223 */ /* 0x000fe2000001003b */
[----:B------:R-:W-:Y:S01]  /*1850*/  FADD.FTZ R107, R107, R14 ;  /* 0x0000000e6b6b7221 */ /* 0x000fe20000010000 */
[----:B------:R-:W-:Y:S01]  /*1860*/  FMUL.FTZ R129, R129, R121 ;  /* 0x0000007981817220 */ /* 0x000fe20000410000 */
[----:B------:R-:W-:Y:S01]  /*1870*/  FADD.FTZ R104, R104, R15 ;  /* 0x0000000f68687221 */ /* 0x000fe20000010000 */
[-C--:B------:R-:W-:Y:S01]  /*1880*/  FFMA.FTZ R56, R127, R15.reuse, R56 ;  /* 0x0000000f7f387223 */ /* 0x080fe20000010038 */
[----:B------:R-:W-:Y:S01]  /*1890*/  FMUL.FTZ R126, R126, R15 ;  /* 0x0000000f7e7e7220 */ /* 0x000fe20000410000 */
[----:B------:R-:W-:Y:S01]  /*18a0*/  FADD.FTZ R14, R149, R156 ;  /* 0x0000009c950e7221 */ /* 0x000fe20000010000 */
[----:B------:R-:W-:Y:S01]  /*18b0*/  FMUL.FTZ R132, R9, R114 ;  /* 0x0000007209847220 */ /* 0x000fe20000410000 */
[----:B------:R-:W-:-:S02]  /*18c0*/  FFMA.FTZ R15, R157, R156, R148 ;  /* 0x0000009c9d0f7223 */ /* 0x000fc40000010094 */
[----:B------:R-:W-:Y:S02]  /*18d0*/  FADD.FTZ R113, R14, R129 ;  /* 0x000000810e717221 */ /* 0x000fe40000010000 */
[----:B------:R-:W-:Y:S02]  /*18e0*/  FFMA.FTZ R112, R132, R129, R15 ;  /* 0x0000008184707223 */ /* 0x000fe4000001000f */
[----:B------:R-:W-:Y:S02]  /*18f0*/  FADD.FTZ R113, R113, R154 ;  /* 0x0000009a71717221 */ /* 0x000fe40000010000 */
[----:B------:R-:W-:Y:S01]  /*1900*/  FFMA.FTZ R112, R155, R154, R112 ;  /* 0x0000009a9b707223 */ /* 0x000fe20000010070 */
[----:B------:R-:W-:Y:S01]  /*1910*/  SHF.L.U32 R123, R123, 0x10, RZ ;  /* 0x000000107b7b7819 */ /* 0x000fe200000006ff */
[----:B------:R-:W-:Y:S01]  /*1920*/  FADD.FTZ R113, R113, R126 ;  /* 0x0000007e71717221 */ /* 0x000fe20000010000 */
[----:B------:R-:W-:Y:S01]  /*1930*/  SHF.L.U32 R15, R39, 0x10, RZ ;  /* 0x00000010270f7819 */ /* 0x000fe200000006ff */
[----:B------:R-:W-:Y:S01]  /*1940*/  FADD.FTZ R118, -R141, R118 ;  /* 0x000000768d767221 */ /* 0x000fe20000010100 */
[----:B------:R-:W-:Y:S01]  /*1950*/  FFMA.FTZ R112, R127, R126, R112 ;  /* 0x0000007e7f707223 */ /* 0x000fe20000010070 */
[----:B------:R-:W-:-:S02]  /*1960*/  FADD.FTZ R114, R113, R146 ;  /* 0x0000009271727221 */ /* 0x000fc40000010000 */
[----:B------:R-:W-:Y:S01]  /*1970*/  FMUL.FTZ R14, R9, R118 ;  /* 0x00000076090e7220 */ /* 0x000fe20000410000 */
[----:B------:R-:W-:Y:S01]  /*1980*/  FMUL.FTZ R15, R15, R123 ;  /* 0x0000007b0f0f7220 */ /* 0x000fe20000410000 */
        /* <DEDUP_REMOVED lines=11> */
.L_x_4290:
[----:B------:R-:W-:Y:S05]  /*1a40*/  BSYNC.RECONVERGENT B0 ;  /* 0x0000000000007941 */ /* 0x000fea0003800200 */
.L_x_4289:
[----:B------:R-:W-:Y:S01]  /*1a50*/  UMOV UR4, 0xffffffff ;  /* 0xffffffff00047882 */ /* 0x000fe20000000000 */
[----:B------:R-:W-:-:S04]  /*1a60*/  ISETP.NE.U32.AND P1, PT, RZ, UR10, PT ;  /* 0x0000000aff007c0c */ /* 0x000fc8000bf25070 */
[----:B------:R-:W-:Y:S01]  /*1a70*/  ISETP.NE.AND.EX P1, PT, RZ, UR11, PT, P1 ;  /* 0x0000000bff007c0c */ /* 0x000fe2000bf25310 */
[----:B------:R-:W-:-:S12]  /*1a80*/  BRA.DIV UR4, `(.L_x_4291) ;  /* 0x0000004204947947 */ /* 0x000fd8000b800000 */
        /* <DEDUP_REMOVED lines=18> */
.L_x_4326:
        /* <DEDUP_REMOVED lines=9> */
[----:B------:R1:W5:Y:S01]  /*1c40*/  LDL R121, [R1] ;  /* 0x0000000001797983 */ /* 0x0003620000100800 */
[----:B------:R-:W-:-:S04]  /*1c50*/  ISETP.NE.U32.AND P1, PT, RZ, UR12, PT ;  /* 0x0000000cff007c0c */ /* 0x000fc8000bf25070 */
[----:B------:R-:W-:-:S13]  /*1c60*/  ISETP.NE.AND.EX P1, PT, RZ, UR13, PT, P1 ;  /* 0x0000000dff007c0c */ /* 0x000fda000bf25310 */
[----:B-1----:R-:W-:Y:S05]  /*1c70*/  @P1 BRA `(.L_x_4296) ;  /* 0x0000000000f81947 */ /* 0x002fea0003800000 */
[-CC-:B------:R-:W-:Y:S01]  /*1c80*/  FFMA.FTZ R112, R12, R118.reuse, R119.reuse ;  /* 0x000000760c707223 */ /* 0x180fe20000010077 */
[-CC-:B------:R-:W-:Y:S01]  /*1c90*/  FFMA.FTZ R113, R7, R118.reuse, R119.reuse ;  /* 0x0000007607717223 */ /* 0x180fe20000010077 */
[----:B------:R-:W-:Y:S01]  /*1ca0*/  FFMA.FTZ R115, R135, R118, R119 ;  /* 0x0000007687737223 */ /* 0x000fe20000010077 */
[----:B------:R-:W-:Y:S01]  /*1cb0*/  LOP3.LUT P5, RZ, R125, 0xff0000, RZ, 0xc0, !PT ;  /* 0x00ff00007dff7812 */ /* 0x000fe200078ac0ff */
[----:B------:R-:W-:Y:S01]  /*1cc0*/  FADD.FTZ R116, R13, -R112 ;  /* 0x800000700d747221 */ /* 0x000fe20000010000 */
[----:B------:R-:W-:Y:S01]  /*1cd0*/  FADD.FTZ R112, R150, -R113 ;  /* 0x8000007196707221 */ /* 0x000fe20000010000 */
[----:B------:R-:W-:Y:S01]  /*1ce0*/  FADD.FTZ R114, R162, -R115 ;  /* 0x80000073a2727221 */ /* 0x000fe20000010000 */
[----:B------:R-:W-:Y:S01]  /*1cf0*/  LOP3.LUT P6, RZ, R125, 0xff, RZ, 0xc0, !PT ;  /* 0x000000ff7dff7812 */ /* 0x000fe200078cc0ff */
[C---:B-----5:R-:W-:Y:S01]  /*1d00*/  FMUL.FTZ R116, R9.reuse, R116 ;  /* 0x0000007409747220 */ /* 0x060fe20000410000 */
[C---:B------:R-:W-:Y:S01]  /*1d10*/  FMUL.FTZ R112, R9.reuse, R112 ;  /* 0x0000007009707220 */ /* 0x040fe20000410000 */
[C---:B------:R-:W-:Y:S01]  /*1d20*/  FMUL.FTZ R114, R9.reuse, R114 ;  /* 0x0000007209727220 */ /* 0x040fe20000410000 */
[-C--:B------:R-:W-:Y:S01]  /*1d30*/  FFMA.FTZ R117, R130, R118.reuse, R119 ;  /* 0x0000007682757223 */ /* 0x080fe20000010077 */
[-C--:B------:R-:W-:Y:S01]  /*1d40*/  FMUL.FTZ R116, R116, R3.reuse ;  /* 0x0000000374747220 */ /* 0x080fe20000410000 */
[-C--:B------:R-:W-:Y:S01]  /*1d50*/  FMUL.FTZ R112, R112, R3.reuse ;  /* 0x0000000370707220 */ /* 0x080fe20000410000 */
[----:B------:R-:W-:Y:S01]  /*1d60*/  FMUL.FTZ R114, R114, R3 ;  /* 0x0000000372727220 */ /* 0x000fe20000410000 */
[----:B------:R-:W-:Y:S01]  /*1d70*/  FADD.FTZ R120, R160, -R117 ;  /* 0x80000075a0787221 */ /* 0x000fe20000010000 */
[----:B------:R-:W-:Y:S01]  /*1d80*/  FMUL.FTZ R116, R116, UR14 ;  /* 0x0000000e74747c20 */ /* 0x000fe20008410000 */
[----:B------:R-:W-:Y:S01]  /*1d90*/  FMUL.FTZ R112, R112, UR14 ;  /* 0x0000000e70707c20 */ /* 0x000fe20008410000 */
[----:B------:R-:W-:Y:S01]  /*1da0*/  FMUL.FTZ R114, R114, UR14 ;  /* 0x0000000e72727c20 */ /* 0x000fe20008410000 */
[----:B------:R-:W-:Y:S01]  /*1db0*/  FFMA.FTZ R117, R140, R118, R119 ;  /* 0x000000768c757223 */ /* 0x000fe20000010077 */
[----:B------:R-:W-:Y:S01]  /*1dc0*/  FMUL.FTZ R120, R9, R120 ;  /* 0x0000007809787220 */ /* 0x000fe20000410000 */
[----:B------:R-:W-:-:S02]  /*1dd0*/  FSEL R115, R116, RZ, P5 ;  /* 0x000000ff74737208 */ /* 0x000fc40002800000 */
[----:B------:R-:W-:Y:S01]  /*1de0*/  LOP3.LUT P5, RZ, R125, 0xff00, RZ, 0xc0, !PT ;  /* 0x0000ff007dff7812 */ /* 0x000fe200078ac0ff */
[----:B------:R-:W-:Y:S01]  /*1df0*/  FADD.FTZ R116, R164, -R117 ;  /* 0x80000075a4747221 */ /* 0x000fe20000010000 */
[----:B------:R-:W-:Y:S01]  /*1e00*/  FSEL R112, R112, RZ, P6 ;  /* 0x000000ff70707208 */ /* 0x000fe20003000000 */
[-C--:B------:R-:W-:Y:S01]  /*1e10*/  FMUL.FTZ R120, R120, R3.reuse ;  /* 0x0000000378787220 */ /* 0x080fe20000410000 */
[----:B------:R-:W-:Y:S01]  /*1e20*/  FSEL R113, R114, RZ, P5 ;  /* 0x000000ff72717208 */ /* 0x000fe20002800000 */
[----:B------:R-:W-:Y:S01]  /*1e30*/  FMUL.FTZ R116, R9, R116 ;  /* 0x0000007409747220 */ /* 0x000fe20000410000 */
[----:B------:R-:W-:Y:S01]  /*1e40*/  ISETP.GE.U32.AND P2, PT, R124, RZ, PT ;  /* 0x000000ff7c00720c */ /* 0x000fe20003f46070 */
[----:B------:R-:W-:Y:S01]  /*1e50*/  FMUL.FTZ R120, R120, UR14 ;  /* 0x0000000e78787c20 */ /* 0x000fe20008410000 */
[----:B------:R-:W-:Y:S01]  /*1e60*/  F2FP.BF16.F32.PACK_AB R114, R113, R112 ;  /* 0x000000707172723e */ /* 0x000fe200000010ff */
[----:B------:R-:W-:Y:S01]  /*1e70*/  FFMA.FTZ R113, R5, R118, R119 ;  /* 0x0000007605717223 */ /* 0x000fe20000010077 */
[----:B------:R-:W-:Y:S01]  /*1e80*/  ISETP.GE.U32.AND.EX P2, PT, R125, 0x1000000, PT, P2 ;  /* 0x010000007d00780c */ /* 0x000fe20003f46120 */
[----:B------:R-:W-:Y:S01]  /*1e90*/  FMUL.FTZ R116, R116, R3 ;  /* 0x0000000374747220 */ /* 0x000fe20000410000 */
[----:B------:R-:W-:Y:S01]  /*1ea0*/  LOP3.LUT P5, RZ, R124, 0xff000000, RZ, 0xc0, !PT ;  /* 0xff0000007cff7812 */ /* 0x000fe200078ac0ff */
[----:B------:R-:W-:Y:S01]  /*1eb0*/  FADD.FTZ R112, R152, -R113 ;  /* 0x8000007198707221 */ /* 0x000fe20000010000 */
[----:B------:R-:W-:Y:S01]  /*1ec0*/  FSEL R120, R120, RZ, P2 ;  /* 0x000000ff78787208 */ /* 0x000fe20001000000 */
[----:B------:R-:W-:Y:S01]  /*1ed0*/  FMUL.FTZ R116, R116, UR14 ;  /* 0x0000000e74747c20 */ /* 0x000fe20008410000 */
[----:B------:R-:W-:Y:S01]  /*1ee0*/  LOP3.LUT P2, RZ, R124, 0xff0000, RZ, 0xc0, !PT ;  /* 0x00ff00007cff7812 */ /* 0x000fe2000784c0ff */
[----:B------:R-:W-:Y:S01]  /*1ef0*/  FMUL.FTZ R112, R9, R112 ;  /* 0x0000007009707220 */ /* 0x000fe20000410000 */
[----:B------:R-:W-:-:S02]  /*1f00*/  F2FP.BF16.F32.PACK_AB R115, R120, R115 ;  /* 0x000000737873723e */ /* 0x000fc400000010ff */
[----:B------:R-:W-:Y:S01]  /*1f10*/  FSEL R113, R116, RZ, P5 ;  /* 0x000000ff74717208 */ /* 0x000fe20002800000 */
[----:B------:R-:W-:Y:S01]  /*1f20*/  FMUL.FTZ R112, R112, R3 ;  /* 0x0000000370707220 */ /* 0x000fe20000410000 */
[----:B------:R-:W-:Y:S01]  /*1f30*/  FFMA.FTZ R116, R151, R118, R119 ;  /* 0x0000007697747223 */ /* 0x000fe20000010077 */
[----:B------:R-:W-:Y:S02]  /*1f40*/  LOP3.LUT P5, RZ, R124, 0xff00, RZ, 0xc0, !PT ;  /* 0x0000ff007cff7812 */ /* 0x000fe400078ac0ff */
[----:B------:R-:W-:Y:S01]  /*1f50*/  FMUL.FTZ R112, R112, UR14 ;  /* 0x0000000e70707c20 */ /* 0x000fe20008410000 */
[----:B------:R-:W-:-:S04]  /*1f60*/  FADD.FTZ R116, R121, -R116 ;  /* 0x8000007479747221 */ /* 0x000fc80000010000 */
[----:B------:R-:W-:Y:S01]  /*1f70*/  FSEL R112, R112, RZ, P2 ;  /* 0x000000ff70707208 */ /* 0x000fe20001000000 */
[----:B------:R-:W-:Y:S01]  /*1f80*/  FMUL.FTZ R116, R9, R116 ;  /* 0x0000007409747220 */ /* 0x000fe20000410000 */
[----:B------:R-:W-:Y:S02]  /*1f90*/  LOP3.LUT P2, RZ, R124, 0xff, RZ, 0xc0, !PT ;  /* 0x000000ff7cff7812 */ /* 0x000fe4000784c0ff */
[----:B------:R-:W-:Y:S01]  /*1fa0*/  F2FP.BF16.F32.PACK_AB R113, R113, R112 ;  /* 0x000000707171723e */ /* 0x000fe200000010ff */
[----:B------:R-:W-:Y:S01]  /*1fb0*/  FFMA.FTZ R112, R0, R118, R119 ;  /* 0x0000007600707223 */ /* 0x000fe20000010077 */
[----:B------:R-:W-:-:S03]  /*1fc0*/  FMUL.FTZ R116, R116, R3 ;  /* 0x0000000374747220 */ /* 0x000fc60000410000 */
[----:B------:R-:W-:Y:S01]  /*1fd0*/  FADD.FTZ R112, R131, -R112 ;  /* 0x8000007083707221 */ /* 0x000fe20000010000 */
[----:B------:R-:W-:-:S03]  /*1fe0*/  FMUL.FTZ R116, R116, UR14 ;  /* 0x0000000e74747c20 */ /* 0x000fc60008410000 */
[----:B------:R-:W-:Y:S02]  /*1ff0*/  FMUL.FTZ R112, R9, R112 ;  /* 0x0000007009707220 */ /* 0x000fe40000410000 */
[----:B------:R-:W-:Y:S02]  /*2000*/  FSEL R117, R116, RZ, P5 ;  /* 0x000000ff74757208 */ /* 0x000fe40002800000 */
[----:B------:R-:W-:-:S04]  /*2010*/  FMUL.FTZ R112, R112, R3 ;  /* 0x0000000370707220 */ /* 0x000fc80000410000 */
[----:B------:R-:W-:-:S05]  /*2020*/  FMUL.FTZ R112, R112, UR14 ;  /* 0x0000000e70707c20 */ /* 0x000fca0008410000 */
[----:B------:R-:W-:-:S04]  /*2030*/  FSEL R112, R112, RZ, P2 ;  /* 0x000000ff70707208 */ /* 0x000fc80001000000 */
[----:B------:R-:W-:Y:S01]  /*2040*/  F2FP.BF16.F32.PACK_AB R112, R117, R112 ;  /* 0x000000707570723e */ /* 0x000fe200000010ff */
[----:B------:R-:W-:Y:S06]  /*2050*/  BRA `(.L_x_4297) ;  /* 0x0000000000f47947 */ /* 0x000fec0003800000 */
.L_x_4296:
[-CC-:B------:R-:W-:Y:S01]  /*2060*/  FFMA.FTZ R80, R0, R118.reuse, R119.reuse ;  /* 0x0000007600507223 */ /* 0x180fe20000010077 */
[-CC-:B------:R-:W-:Y:S01]  /*2070*/  FFMA.FTZ R81, R151, R118.reuse, R119.reuse ;  /* 0x0000007697517223 */ /* 0x180fe20000010077 */
[----:B------:R-:W-:Y:S01]  /*2080*/  LOP3.LUT P2, RZ, R124, 0xff, RZ, 0xc0, !PT ;  /* 0x000000ff7cff7812 */ /* 0x000fe2000784c0ff */
[----:B------:R-:W-:Y:S01]  /*2090*/  FFMA.FTZ R83, R140, R118, R119 ;  /* 0x000000768c537223 */ /* 0x000fe20000010077 */
[----:B------:R-:W-:Y:S01]  /*20a0*/  FADD.FTZ R80, R131, -R80 ;  /* 0x8000005083507221 */ /* 0x000fe20000010000 */
[----:B-----5:R-:W-:Y:S01]  /*20b0*/  FADD.FTZ R82, R121, -R81 ;  /* 0x8000005179527221 */ /* 0x020fe20000010000 */
[C---:B------:R-:W-:Y:S02]  /*20c0*/  LOP3.LUT P5, RZ, R124.reuse, 0xff00, RZ, 0xc0, !PT ;  /* 0x0000ff007cff7812 */ /* 0x040fe400078ac0ff */
[C---:B------:R-:W-:Y:S01]  /*20d0*/  FMUL.FTZ R108, R9.reuse, R80 ;  /* 0x00000050096c7220 */ /* 0x040fe20000410000 */
[----:B------:R-:W-:Y:S01]  /*20e0*/  FMUL.FTZ R109, R9, R82 ;  /* 0x00000052096d7220 */ /* 0x000fe20000410000 */
[----:B------:R-:W-:-:S02]  /*20f0*/  LOP3.LUT P6, RZ, R124, 0xff0000, RZ, 0xc0, !PT ;  /* 0x00ff00007cff7812 */ /* 0x000fc400078cc0ff */
[-C--:B------:R-:W-:Y:S01]  /*2100*/  FMUL.FTZ R80, R108, R3.reuse ;  /* 0x000000036c507220 */ /* 0x080fe20000410000 */
[----:B------:R-:W-:-:S03]  /*2110*/  FMUL.FTZ R81, R109, R3 ;  /* 0x000000036d517220 */ /* 0x000fc60000410000 */
[----:B------:R-:W-:Y:S01]  /*2120*/  FMUL.FTZ R80, R80, UR14 ;  /* 0x0000000e50507c20 */ /* 0x000fe20008410000 */
[----:B------:R-:W-:-:S04]  /*2130*/  FMUL.FTZ R81, R81, UR14 ;  /* 0x0000000e51517c20 */ /* 0x000fc80008410000 */
[----:B------:R-:W-:Y:S02]  /*2140*/  FSEL R80, R80, RZ, P2 ;  /* 0x000000ff50507208 */ /* 0x000fe40001000000 */
[----:B------:R-:W-:Y:S02]  /*2150*/  FSEL R81, R81, RZ, P5 ;  /* 0x000000ff51517208 */ /* 0x000fe40002800000 */
[----:B------:R-:W-:Y:S02]  /*2160*/  LOP3.LUT P5, RZ, R124, 0xff000000, RZ, 0xc0, !PT ;  /* 0xff0000007cff7812 */ /* 0x000fe400078ac0ff */
[----:B------:R-:W-:Y:S01]  /*2170*/  F2FP.BF16.F32.PACK_AB R112, R81, R80 ;  /* 0x000000505170723e */ /* 0x000fe200000010ff */
[-C--:B------:R-:W-:Y:S01]  /*2180*/  FFMA.FTZ R81, R5, R118.reuse, R119 ;  /* 0x0000007605517223 */ /* 0x080fe20000010077 */
[----:B------:R-:W-:Y:S01]  /*2190*/  FADD.FTZ R80, R164, -R83 ;  /* 0x80000053a4507221 */ /* 0x000fe20000010000 */
[-C--:B------:R-:W-:Y:S01]  /*21a0*/  FFMA.FTZ R83, R135, R118.reuse, R119 ;  /* 0x0000007687537223 */ /* 0x080fe20000010077 */
[----:B------:R-:W-:Y:S01]  /*21b0*/  LOP3.LUT P2, RZ, R125, 0xff, RZ, 0xc0, !PT ;  /* 0x000000ff7dff7812 */ /* 0x000fe2000784c0ff */
[----:B------:R-:W-:Y:S01]  /*21c0*/  FADD.FTZ R110, R152, -R81 ;  /* 0x80000051986e7221 */ /* 0x000fe20000010000 */
[----:B------:R-:W-:Y:S01]  /*21d0*/  FFMA.FTZ R81, R7, R118, R119 ;  /* 0x0000007607517223 */ /* 0x000fe20000010077 */
[C---:B------:R-:W-:Y:S01]  /*21e0*/  FMUL.FTZ R111, R9.reuse, R80 ;  /* 0x00000050096f7220 */ /* 0x040fe20000410000 */
[----:B------:R-:W-:Y:S01]  /*21f0*/  FADD.FTZ R116, R162, -R83 ;  /* 0x80000053a2747221 */ /* 0x000fe20000010000 */
[----:B------:R-:W-:Y:S01]  /*2200*/  FMUL.FTZ R110, R9, R110 ;  /* 0x0000006e096e7220 */ /* 0x000fe20000410000 */
[----:B------:R-:W-:Y:S01]  /*2210*/  FADD.FTZ R114, R150, -R81 ;  /* 0x8000005196727221 */ /* 0x000fe20000010000 */
[-C--:B------:R-:W-:Y:S01]  /*2220*/  FMUL.FTZ R83, R111, R3.reuse ;  /* 0x000000036f537220 */ /* 0x080fe20000410000 */
[C---:B------:R-:W-:Y:S01]  /*2230*/  FMUL.FTZ R81, R9.reuse, R116 ;  /* 0x0000007409517220 */ /* 0x040fe20000410000 */
[-C--:B------:R-:W-:Y:S01]  /*2240*/  FMUL.FTZ R82, R110, R3.reuse ;  /* 0x000000036e527220 */ /* 0x080fe20000410000 */
[----:B------:R-:W-:Y:S01]  /*2250*/  FMUL.FTZ R80, R9, R114 ;  /* 0x0000007209507220 */ /* 0x000fe20000410000 */
[----:B------:R-:W-:Y:S01]  /*2260*/  FMUL.FTZ R83, R83, UR14 ;  /* 0x0000000e53537c20 */ /* 0x000fe20008410000 */
[-C--:B------:R-:W-:Y:S01]  /*2270*/  FMUL.FTZ R114, R81, R3.reuse ;  /* 0x0000000351727220 */ /* 0x080fe20000410000 */
[----:B------:R-:W-:Y:S01]  /*2280*/  FMUL.FTZ R82, R82, UR14 ;  /* 0x0000000e52527c20 */ /* 0x000fe20008410000 */
[----:B------:R-:W-:-:S02]  /*2290*/  FMUL.FTZ R113, R80, R3 ;  /* 0x0000000350717220 */ /* 0x000fc40000410000 */
[----:B------:R-:W-:Y:S01]  /*22a0*/  FSEL R83, R83, RZ, P5 ;  /* 0x000000ff53537208 */ /* 0x000fe20002800000 */
[----:B------:R-:W-:Y:S01]  /*22b0*/  FMUL.FTZ R115, R114, UR14 ;  /* 0x0000000e72737c20 */ /* 0x000fe20008410000 */
[----:B------:R-:W-:Y:S01]  /*22c0*/  FMUL.FTZ R113, R113, UR14 ;  /* 0x0000000e71717c20 */ /* 0x000fe20008410000 */
[----:B------:R-:W-:Y:S02]  /*22d0*/  FSEL R82, R82, RZ, P6 ;  /* 0x000000ff52527208 */ /* 0x000fe40003000000 */
[----:B------:R-:W-:Y:S02]  /*22e0*/  LOP3.LUT P6, RZ, R125, 0xff00, RZ, 0xc0, !PT ;  /* 0x0000ff007dff7812 */ /* 0x000fe400078cc0ff */
[----:B------:R-:W-:Y:S02]  /*22f0*/  FSEL R114, R113, RZ, P2 ;  /* 0x000000ff71727208 */ /* 0x000fe40001000000 */
[----:B------:R-:W-:Y:S01]  /*2300*/  F2FP.BF16.F32.PACK_AB R113, R83, R82 ;  /* 0x000000525371723e */ /* 0x000fe200000010ff */
[-CC-:B------:R-:W-:Y:S01]  /*2310*/  FFMA.FTZ R82, R12, R118.reuse, R119.reuse ;  /* 0x000000760c527223 */ /* 0x180fe20000010077 */
[----:B------:R-:W-:Y:S01]  /*2320*/  FFMA.FTZ R83, R130, R118, R119 ;  /* 0x0000007682537223 */ /* 0x000fe20000010077 */
[----:B------:R-:W-:-:S02]  /*2330*/  FSEL R115, R115, RZ, P6 ;  /* 0x000000ff73737208 */ /* 0x000fc40003000000 */
[----:B------:R-:W-:Y:S01]  /*2340*/  FADD.FTZ R82, R13, -R82 ;  /* 0x800000520d527221 */ /* 0x000fe20000010000 */
[----:B------:R-:W-:Y:S01]  /*2350*/  FADD.FTZ R116, R160, -R83 ;  /* 0x80000053a0747221 */ /* 0x000fe20000010000 */
[----:B------:R-:W-:Y:S02]  /*2360*/  F2FP.BF16.F32.PACK_AB R114, R115, R114 ;  /* 0x000000727372723e */ /* 0x000fe400000010ff */
[C---:B------:R-:W-:Y:S01]  /*2370*/  FMUL.FTZ R82, R9.reuse, R82 ;  /* 0x0000005209527220 */ /* 0x040fe20000410000 */
[----:B------:R-:W-:Y:S01]  /*2380*/  FMUL.FTZ R83, R9, R116 ;  /* 0x0000007409537220 */ /* 0x000fe20000410000 */
[----:B------:R-:W-:Y:S02]  /*2390*/  ISETP.GE.U32.AND P2, PT, R124, RZ, PT ;  /* 0x000000ff7c00720c */ /* 0x000fe40003f46070 */
[-C--:B------:R-:W-:Y:S01]  /*23a0*/  FMUL.FTZ R115, R82, R3.reuse ;  /* 0x0000000352737220 */ /* 0x080fe20000410000 */
[----:B------:R-:W-:Y:S01]  /*23b0*/  FMUL.FTZ R116, R83, R3 ;  /* 0x0000000353747220 */ /* 0x000fe20000410000 */
[----:B------:R-:W-:-:S02]  /*23c0*/  LOP3.LUT P5, RZ, R125, 0xff0000, RZ, 0xc0, !PT ;  /* 0x00ff00007dff7812 */ /* 0x000fc400078ac0ff */
[----:B------:R-:W-:Y:S01]  /*23d0*/  FMUL.FTZ R115, R115, UR14 ;  /* 0x0000000e73737c20 */ /* 0x000fe20008410000 */
[----:B------:R-:W-:Y:S01]  /*23e0*/  FMUL.FTZ R116, R116, UR14 ;  /* 0x0000000e74747c20 */ /* 0x000fe20008410000 */
[----:B------:R-:W-:-:S03]  /*23f0*/  ISETP.GE.U32.AND.EX P2, PT, R125, 0x1000000, PT, P2 ;  /* 0x010000007d00780c */ /* 0x000fc60003f46120 */
[----:B------:R-:W-:Y:S02]  /*2400*/  FSEL R115, R115, RZ, P5 ;  /* 0x000000ff73737208 */ /* 0x000fe40002800000 */
[----:B------:R-:W-:-:S04]  /*2410*/  FSEL R116, R116, RZ, P2 ;  /* 0x000000ff74747208 */ /* 0x000fc80001000000 */
[----:B------:R-:W-:-:S07]  /*2420*/  F2FP.BF16.F32.PACK_AB R115, R116, R115 ;  /* 0x000000737473723e */ /* 0x000fce00000010ff */
.L_x_4297:
[----:B------:R-:W1:Y:S02]  /*2430*/  @P1 LDC.64 R116, c[0x0][0x478] ;  /* 0x00011e00ff741b82 */ /* 0x000e640000000a00 */
[----:B-1----:R-:W-:-:S05]  /*2440*/  @P1 IMAD.WIDE.U32 R116, R2, 0x20, R116 ;  /* 0x0000002002741825 */ /* 0x002fca00078e0074 */
[----:B------:R-:W-:Y:S04]  /*2450*/  @P1 STG.E.128 desc[UR6][R116.64], R108 ;  /* 0x0000006c74001986 */ /* 0x000fe8000c101d06 */
[----:B------:R1:W-:Y:S02]  /*2460*/  @P1 STG.E.128 desc[UR6][R116.64+0x10], R80 ;  /* 0x0000105074001986 */ /* 0x0003e4000c101d06 */
[----:B-1----:R-:W1:Y:S02]  /*2470*/  LDC.64 R116, c[0x0][0x468] ;  /* 0x00011a00ff747b82 */ /* 0x002e640000000a00 */
[C---:B-1----:R-:W-:Y:S01]  /*2480*/  IMAD.WIDE.U32 R116, R2.reuse, 0x10, R116 ;  /* 0x0000001002747825 */ /* 0x042fe200078e0074 */
[----:B------:R-:W-:-:S04]  /*2490*/  IADD3 R2, PT, PT, R2, 0x20, RZ ;  /* 0x0000002002027810 */ /* 0x000fc80007ffe0ff */
[----:B------:R1:W-:Y:S03]  /*24a0*/  STG.E.128 desc[UR6][R116.64], R112 ;  /* 0x0000007074007986 */ /* 0x0003e6000c101d06 */
.L_x_4295:
[----:B------:R-:W-:Y:S05]  /*24b0*/  BSYNC.RECONVERGENT B1 ;  /* 0x0000000000017941 */ /* 0x000fea0003800200 */
.L_x_4294:
[----:B------:R-:W-:Y:S04]  /*24c0*/  BSSY.RECONVERGENT B1, `(.L_x_4298) ;  /* 0x0000088000017945 */ /* 0x000fe80003800200 */
[----:B------:R-:W-:Y:S05]  /*24d0*/  @!P4 BRA `(.L_x_4299) ;  /* 0x000000080018c947 */ /* 0x000fea0003800000 */
[----:B------:R-:W-:-:S04]  /*24e0*/  ISETP.NE.U32.AND P1, PT, RZ, UR12, PT ;  /* 0x0000000cff007c0c */ /* 0x000fc8000bf25070 */
[----:B------:R-:W-:-:S13]  /*24f0*/  ISETP.NE.AND.EX P1, PT, RZ, UR13, PT, P1 ;  /* 0x0000000dff007c0c */ /* 0x000fda000bf25310 */
[----:B------:R-:W-:Y:S05]  /*2500*/  @!P1 BRA `(.L_x_4300) ;  /* 0x0000000000f89947 */ /* 0x000fea0003800000 */
[-CC-:B------:R-:W-:Y:S01]  /*2510*/  FFMA.FTZ R81, R4, R118.reuse, R119.reuse ;  /* 0x0000007604517223 */ /* 0x180fe20000010077 */
[-CC-:B------:R-:W-:Y:S01]  /*2520*/  FFMA.FTZ R80, R143, R118.reuse, R119.reuse ;  /* 0x000000768f507223 */ /* 0x180fe20000010077 */
[----:B------:R-:W-:Y:S01]  /*2530*/  LOP3.LUT P2, RZ, R18, 0xff, RZ, 0xc0, !PT ;  /* 0x000000ff12ff7812 */ /* 0x000fe2000784c0ff */
[----:B------:R-:W-:Y:S01]  /*2540*/  FFMA.FTZ R82, R133, R118, R119 ;  /* 0x0000007685527223 */ /* 0x000fe20000010077 */
[----:B------:R-:W-:Y:S01]  /*2550*/  FADD.FTZ R108, R158, -R81 ;  /* 0x800000519e6c7221 */ /* 0x000fe20000010000 */
[----:B------:R-:W-:Y:S01]  /*2560*/  FADD.FTZ R80, R165, -R80 ;  /* 0x80000050a5507221 */ /* 0x000fe20000010000 */
[----:B------:R-:W-:Y:S01]  /*2570*/  LOP3.LUT P4, RZ, R18, 0xff00, RZ, 0xc0, !PT ;  /* 0x0000ff0012ff7812 */ /* 0x000fe2000788c0ff */
[----:B-1----:R-:W-:Y:S01]  /*2580*/  FADD.FTZ R116, R161, -R82 ;  /* 0x80000052a1747221 */ /* 0x002fe20000010000 */
[C---:B-----5:R-:W-:Y:S01]  /*2590*/  FMUL.FTZ R108, R9.reuse, R108 ;  /* 0x0000006c096c7220 */ /* 0x060fe20000410000 */
[----:B------:R-:W-:Y:S01]  /*25a0*/  FMUL.FTZ R109, R9, R80 ;  /* 0x00000050096d7220 */ /* 0x000fe20000410000 */
[----:B------:R-:W-:-:S02]  /*25b0*/  LOP3.LUT P5, RZ, R19, 0xff, RZ, 0xc0, !PT ;  /* 0x000000ff13ff7812 */ /* 0x000fc400078ac0ff */
[-C--:B------:R-:W-:Y:S01]  /*25c0*/  FMUL.FTZ R80, R108, R3.reuse ;  /* 0x000000036c507220 */ /* 0x080fe20000410000 */
[----:B------:R-:W-:Y:S01]  /*25d0*/  FMUL.FTZ R81, R109, R3 ;  /* 0x000000036d517220 */ /* 0x000fe20000410000 */
[----:B------:R-:W-:Y:S02]  /*25e0*/  LOP3.LUT P6, RZ, R19, 0xff00, RZ, 0xc0, !PT ;  /* 0x0000ff0013ff7812 */ /* 0x000fe400078cc0ff */
[----:B------:R-:W-:Y:S01]  /*25f0*/  FMUL.FTZ R80, R80, UR14 ;  /* 0x0000000e50507c20 */ /* 0x000fe20008410000 */
[----:B------:R-:W-:-:S04]  /*2600*/  FMUL.FTZ R81, R81, UR14 ;  /* 0x0000000e51517c20 */ /* 0x000fc80008410000 */
[----:B------:R-:W-:Y:S02]  /*2610*/  FSEL R80, R80, RZ, P2 ;  /* 0x000000ff50507208 */ /* 0x000fe40001000000 */
[----:B------:R-:W-:Y:S02]  /*2620*/  FSEL R81, R81, RZ, P4 ;  /* 0x000000ff51517208 */ /* 0x000fe40002000000 */
[----:B------:R-:W-:Y:S02]  /*2630*/  LOP3.LUT P2, RZ, R18, 0xff0000, RZ, 0xc0, !PT ;  /* 0x00ff000012ff7812 */ /* 0x000fe4000784c0ff */
[----:B------:R-:W-:Y:S01]  /*2640*/  F2FP.BF16.F32.PACK_AB R112, R81, R80 ;  /* 0x000000505170723e */ /* 0x000fe200000010ff */
[-CC-:B------:R-:W-:Y:S01]  /*2650*/  FFMA.FTZ R81, R6, R118.reuse, R119.reuse ;  /* 0x0000007606517223 */ /* 0x180fe20000010077 */
[-C--:B------:R-:W-:Y:S01]  /*2660*/  FFMA.FTZ R80, R138, R118.reuse, R119 ;  /* 0x000000768a507223 */ /* 0x080fe20000010077 */
[----:B------:R-:W-:Y:S02]  /*2670*/  LOP3.LUT P4, RZ, R18, 0xff000000, RZ, 0xc0, !PT ;  /* 0xff00000012ff7812 */ /* 0x000fe4000788c0ff */
[----:B------:R-:W-:Y:S01]  /*2680*/  FADD.FTZ R110, R142, -R81 ;  /* 0x800000518e6e7221 */ /* 0x000fe20000010000 */
[----:B------:R-:W-:Y:S01]  /*2690*/  FFMA.FTZ R81, R8, R118, R119 ;  /* 0x0000007608517223 */ /* 0x000fe20000010077 */
[----:B------:R-:W-:-:S02]  /*26a0*/  FADD.FTZ R80, R163, -R80 ;  /* 0x80000050a3507221 */ /* 0x000fc40000010000 */
[C---:B------:R-:W-:Y:S01]  /*26b0*/  FMUL.FTZ R110, R9.reuse, R110 ;  /* 0x0000006e096e7220 */ /* 0x040fe20000410000 */
[----:B------:R-:W-:Y:S01]  /*26c0*/  FADD.FTZ R114, R134, -R81 ;  /* 0x8000005186727221 */ /* 0x000fe20000010000 */
[C---:B------:R-:W-:Y:S01]  /*26d0*/  FMUL.FTZ R111, R9.reuse, R80 ;  /* 0x00000050096f7220 */ /* 0x040fe20000410000 */
[C---:B------:R-:W-:Y:S01]  /*26e0*/  FMUL.FTZ R81, R9.reuse, R116 ;  /* 0x0000007409517220 */ /* 0x040fe20000410000 */
[-C--:B------:R-:W-:Y:S01]  /*26f0*/  FMUL.FTZ R82, R110, R3.reuse ;  /* 0x000000036e527220 */ /* 0x080fe20000410000 */
[----:B------:R-:W-:Y:S01]  /*2700*/  FMUL.FTZ R80, R9, R114 ;  /* 0x0000007209507220 */ /* 0x000fe20000410000 */
[-C--:B------:R-:W-:Y:S01]  /*2710*/  FMUL.FTZ R83, R111, R3.reuse ;  /* 0x000000036f537220 */ /* 0x080fe20000410000 */
[-C--:B------:R-:W-:Y:S01]  /*2720*/  FMUL.FTZ R114, R81, R3.reuse ;  /* 0x0000000351727220 */ /* 0x080fe20000410000 */
[----:B------:R-:W-:Y:S01]  /*2730*/  FMUL.FTZ R82, R82, UR14 ;  /* 0x0000000e52527c20 */ /* 0x000fe20008410000 */
[----:B------:R-:W-:Y:S01]  /*2740*/  FMUL.FTZ R113, R80, R3 ;  /* 0x0000000350717220 */ /* 0x000fe20000410000 */
[----:B------:R-:W-:Y:S01]  /*2750*/  FMUL.FTZ R83, R83, UR14 ;  /* 0x0000000e53537c20 */ /* 0x000fe20008410000 */
[----:B------:R-:W-:Y:S01]  /*2760*/  FMUL.FTZ R115, R114, UR14 ;  /* 0x0000000e72737c20 */ /* 0x000fe20008410000 */
[----:B------:R-:W-:Y:S01]  /*2770*/  FFMA.FTZ R116, R128, R118, R119 ;  /* 0x0000007680747223 */ /* 0x000fe20000010077 */
[----:B------:R-:W-:Y:S01]  /*2780*/  FMUL.FTZ R113, R113, UR14 ;  /* 0x0000000e71717c20 */ /* 0x000fe20008410000 */
[----:B------:R-:W-:-:S02]  /*2790*/  FSEL R82, R82, RZ, P2 ;  /* 0x000000ff52527208 */ /* 0x000fc40001000000 */
[----:B------:R-:W-:Y:S01]  /*27a0*/  FSEL R83, R83, RZ, P4 ;  /* 0x000000ff53537208 */ /* 0x000fe20002000000 */
[----:B------:R-:W-:Y:S01]  /*27b0*/  FADD.FTZ R116, R159, -R116 ;  /* 0x800000749f747221 */ /* 0x000fe20000010000 */
[----:B------:R-:W-:Y:S02]  /*27c0*/  FSEL R114, R113, RZ, P5 ;  /* 0x000000ff71727208 */ /* 0x000fe40002800000 */
[----:B------:R-:W-:Y:S01]  /*27d0*/  F2FP.BF16.F32.PACK_AB R113, R83, R82 ;  /* 0x000000525371723e */ /* 0x000fe200000010ff */
[----:B------:R-:W-:Y:S01]  /*27e0*/  FFMA.FTZ R82, R10, R118, R119 ;  /* 0x000000760a527223 */ /* 0x000fe20000010077 */
[----:B------:R-:W-:Y:S01]  /*27f0*/  FSEL R115, R115, RZ, P6 ;  /* 0x000000ff73737208 */ /* 0x000fe20003000000 */
[----:B------:R-:W-:Y:S01]  /*2800*/  FMUL.FTZ R83, R9, R116 ;  /* 0x0000007409537220 */ /* 0x000fe20000410000 */
[----:B------:R-:W-:Y:S01]  /*2810*/  ISETP.GE.U32.AND P2, PT, R18, RZ, PT ;  /* 0x000000ff1200720c */ /* 0x000fe20003f46070 */
[----:B------:R-:W-:Y:S01]  /*2820*/  FADD.FTZ R82, R11, -R82 ;  /* 0x800000520b527221 */ /* 0x000fe20000010000 */
[----:B------:R-:W-:Y:S01]  /*2830*/  F2FP.BF16.F32.PACK_AB R114, R115, R114 ;  /* 0x000000727372723e */ /* 0x000fe200000010ff */
[----:B------:R-:W-:Y:S01]  /*2840*/  FMUL.FTZ R116, R83, R3 ;  /* 0x0000000353747220 */ /* 0x000fe20000410000 */
[----:B------:R-:W-:Y:S01]  /*2850*/  LOP3.LUT P4, RZ, R19, 0xff0000, RZ, 0xc0, !PT ;  /* 0x00ff000013ff7812 */ /* 0x000fe2000788c0ff */
[----:B------:R-:W-:Y:S01]  /*2860*/  FMUL.FTZ R82, R9, R82 ;  /* 0x0000005209527220 */ /* 0x000fe20000410000 */
[----:B------:R-:W-:Y:S01]  /*2870*/  ISETP.GE.U32.AND.EX P2, PT, R19, 0x1000000, PT, P2 ;  /* 0x010000001300780c */ /* 0x000fe20003f46120 */
[----:B------:R-:W-:-:S02]  /*2880*/  FMUL.FTZ R116, R116, UR14 ;  /* 0x0000000e74747c20 */ /* 0x000fc40008410000 */
[----:B------:R-:W-:-:S03]  /*2890*/  FMUL.FTZ R115, R82, R3 ;  /* 0x0000000352737220 */ /* 0x000fc60000410000 */
[----:B------:R-:W-:Y:S01]  /*28a0*/  FSEL R116, R116, RZ, P2 ;  /* 0x000000ff74747208 */ /* 0x000fe20001000000 */
[----:B------:R-:W-:-:S05]  /*28b0*/  FMUL.FTZ R115, R115, UR14 ;  /* 0x0000000e73737c20 */ /* 0x000fca0008410000 */
[----:B------:R-:W-:-:S04]  /*28c0*/  FSEL R115, R115, RZ, P4 ;  /* 0x000000ff73737208 */ /* 0x000fc80002000000 */
[----:B------:R-:W-:Y:S01]  /*28d0*/  F2FP.BF16.F32.PACK_AB R115, R116, R115 ;  /* 0x000000737473723e */ /* 0x000fe200000010ff */
[----:B------:R-:W-:Y:S06]  /*28e0*/  BRA `(.L_x_4301) ;  /* 0x0000000000f47947 */ /* 0x000fec0003800000 */
.L_x_4300:
[-CC-:B-1----:R-:W-:Y:S01]  /*28f0*/  FFMA.FTZ R114, R128, R118.reuse, R119.reuse ;  /* 0x0000007680727223 */ /* 0x182fe20000010077 */
[-CC-:B------:R-:W-:Y:S01]  /*2900*/  FFMA.FTZ R112, R10, R118.reuse, R119.reuse ;  /* 0x000000760a707223 */ /* 0x180fe20000010077 */
[-CC-:B------:R-:W-:Y:S01]  /*2910*/  FFMA.FTZ R113, R8, R118.reuse, R119.reuse ;  /* 0x0000007608717223 */ /* 0x180fe20000010077 */
[----:B------:R-:W-:Y:S01]  /*2920*/  LOP3.LUT P4, RZ, R19, 0xff, RZ, 0xc0, !PT ;  /* 0x000000ff13ff7812 */ /* 0x000fe2000788c0ff */
[----:B------:R-:W-:Y:S01]  /*2930*/  FADD.FTZ R120, R159, -R114 ;  /* 0x800000729f787221 */ /* 0x000fe20000010000 */
[----:B------:R-:W-:Y:S01]  /*2940*/  FFMA.FTZ R114, R133, R118, R119 ;  /* 0x0000007685727223 */ /* 0x000fe20000010077 */
[----:B------:R-:W-:Y:S01]  /*2950*/  FADD.FTZ R116, R11, -R112 ;  /* 0x800000700b747221 */ /* 0x000fe20000010000 */
[----:B------:R-:W-:Y:S01]  /*2960*/  FADD.FTZ R112, R134, -R113 ;  /* 0x8000007186707221 */ /* 0x000fe20000010000 */
[----:B------:R-:W-:Y:S01]  /*2970*/  LOP3.LUT P6, RZ, R19, 0xff00, RZ, 0xc0, !PT ;  /* 0x0000ff0013ff7812 */ /* 0x000fe200078cc0ff */
[----:B------:R-:W-:Y:S01]  /*2980*/  FADD.FTZ R114, R161, -R114 ;  /* 0x80000072a1727221 */ /* 0x000fe20000010000 */
[C---:B-----5:R-:W-:Y:S01]  /*2990*/  FMUL.FTZ R116, R9.reuse, R116 ;  /* 0x0000007409747220 */ /* 0x060fe20000410000 */
[----:B------:R-:W-:Y:S01]  /*29a0*/  FMUL.FTZ R112, R9, R112 ;  /* 0x0000007009707220 */ /* 0x000fe20000410000 */
[----:B------:R-:W-:Y:S01]  /*29b0*/  LOP3.LUT P5, RZ, R19, 0xff0000, RZ, 0xc0, !PT ;  /* 0x00ff000013ff7812 */ /* 0x000fe200078ac0ff */
[C---:B------:R-:W-:Y:S01]  /*29c0*/  FMUL.FTZ R114, R9.reuse, R114 ;  /* 0x0000007209727220 */ /* 0x040fe20000410000 */
[-C--:B------:R-:W-:Y:S01]  /*29d0*/  FMUL.FTZ R116, R116, R3.reuse ;  /* 0x0000000374747220 */ /* 0x080fe20000410000 */
[-C--:B------:R-:W-:Y:S01]  /*29e0*/  FMUL.FTZ R112, R112, R3.reuse ;  /* 0x0000000370707220 */ /* 0x080fe20000410000 */
[----:B------:R-:W-:Y:S01]  /*29f0*/  FMUL.FTZ R120, R9, R120 ;  /* 0x0000007809787220 */ /* 0x000fe20000410000 */
[-C--:B------:R-:W-:Y:S01]  /*2a00*/  FMUL.FTZ R114, R114, R3.reuse ;  /* 0x0000000372727220 */ /* 0x080fe20000410000 */
[----:B------:R-:W-:Y:S01]  /*2a10*/  FMUL.FTZ R116, R116, UR14 ;  /* 0x0000000e74747c20 */ /* 0x000fe20008410000 */
[----:B------:R-:W-:Y:S01]  /*2a20*/  FMUL.FTZ R112, R112, UR14 ;  /* 0x0000000e70707c20 */ /* 0x000fe20008410000 */
[----:B------:R-:W-:Y:S01]  /*2a30*/  FMUL.FTZ R120, R120, R3 ;  /* 0x0000000378787220 */ /* 0x000fe20000410000 */
[----:B------:R-:W-:Y:S01]  /*2a40*/  FMUL.FTZ R114, R114, UR14 ;  /* 0x0000000e72727c20 */ /* 0x000fe20008410000 */
[----:B------:R-:W-:Y:S01]  /*2a50*/  ISETP.GE.U32.AND P2, PT, R18, RZ, PT ;  /* 0x000000ff1200720c */ /* 0x000fe20003f46070 */
[----:B------:R-:W-:Y:S01]  /*2a60*/  FFMA.FTZ R117, R4, R118, R119 ;  /* 0x0000007604757223 */ /* 0x000fe20000010077 */
[----:B------:R-:W-:Y:S01]  /*2a70*/  FSEL R112, R112, RZ, P4 ;  /* 0x000000ff70707208 */ /* 0x000fe20002000000 */
[----:B------:R-:W-:Y:S01]  /*2a80*/  FMUL.FTZ R120, R120, UR14 ;  /* 0x0000000e78787c20 */ /* 0x000fe20008410000 */
[----:B------:R-:W-:-:S02]  /*2a90*/  FSEL R113, R114, RZ, P6 ;  /* 0x000000ff72717208 */ /* 0x000fc40003000000 */
[----:B------:R-:W-:Y:S01]  /*2aa0*/  FSEL R115, R116, RZ, P5 ;  /* 0x000000ff74737208 */ /* 0x000fe20002800000 */
[--C-:B------:R-:W-:Y:S01]  /*2ab0*/  FFMA.FTZ R116, R138, R118, R119.reuse ;  /* 0x000000768a747223 */ /* 0x100fe20000010077 */
[----:B------:R-:W-:Y:S01]  /*2ac0*/  F2FP.BF16.F32.PACK_AB R114, R113, R112 ;  /* 0x000000707172723e */ /* 0x000fe200000010ff */
[----:B------:R-:W-:Y:S01]  /*2ad0*/  FFMA.FTZ R113, R6, R118, R119 ;  /* 0x0000007606717223 */ /* 0x000fe20000010077 */
[----:B------:R-:W-:Y:S01]  /*2ae0*/  ISETP.GE.U32.AND.EX P2, PT, R19, 0x1000000, PT, P2 ;  /* 0x010000001300780c */ /* 0x000fe20003f46120 */
[----:B------:R-:W-:Y:S01]  /*2af0*/  FADD.FTZ R116, R163, -R116 ;  /* 0x80000074a3747221 */ /* 0x000fe20000010000 */
[----:B------:R-:W-:Y:S01]  /*2b00*/  LOP3.LUT P4, RZ, R18, 0xff000000, RZ, 0xc0, !PT ;  /* 0xff00000012ff7812 */ /* 0x000fe2000788c0ff */
[----:B------:R-:W-:Y:S01]  /*2b10*/  FADD.FTZ R112, R142, -R113 ;  /* 0x800000718e707221 */ /* 0x000fe20000010000 */
[----:B------:R-:W-:Y:S01]  /*2b20*/  FSEL R120, R120, RZ, P2 ;  /* 0x000000ff78787208 */ /* 0x000fe20001000000 */
[C---:B------:R-:W-:Y:S01]  /*2b30*/  FMUL.FTZ R116, R9.reuse, R116 ;  /* 0x0000007409747220 */ /* 0x040fe20000410000 */
[----:B------:R-:W-:Y:S01]  /*2b40*/  LOP3.LUT P2, RZ, R18, 0xff0000, RZ, 0xc0, !PT ;  /* 0x00ff000012ff7812 */ /* 0x000fe2000784c0ff */
[----:B------:R-:W-:Y:S01]  /*2b50*/  FMUL.FTZ R112, R9, R112 ;  /* 0x0000007009707220 */ /* 0x000fe20000410000 */
[----:B------:R-:W-:Y:S01]  /*2b60*/  F2FP.BF16.F32.PACK_AB R115, R120, R115 ;  /* 0x000000737873723e */ /* 0x000fe200000010ff */
[----:B------:R-:W-:-:S02]  /*2b70*/  FMUL.FTZ R116, R116, R3 ;  /* 0x0000000374747220 */ /* 0x000fc40000410000 */
[----:B------:R-:W-:Y:S02]  /*2b80*/  FMUL.FTZ R112, R112, R3 ;  /* 0x0000000370707220 */ /* 0x000fe40000410000 */
[----:B------:R-:W-:Y:S02]  /*2b90*/  FMUL.FTZ R116, R116, UR14 ;  /* 0x0000000e74747c20 */ /* 0x000fe40008410000 */
[----:B------:R-:W-:-:S03]  /*2ba0*/  FMUL.FTZ R112, R112, UR14 ;  /* 0x0000000e70707c20 */ /* 0x000fc60008410000 */
[----:B------:R-:W-:Y:S02]  /*2bb0*/  FSEL R113, R116, RZ, P4 ;  /* 0x000000ff74717208 */ /* 0x000fe40002000000 */
[----:B------:R-:W-:Y:S02]  /*2bc0*/  FSEL R112, R112, RZ, P2 ;  /* 0x000000ff70707208 */ /* 0x000fe40001000000 */
[C---:B------:R-:W-:Y:S02]  /*2bd0*/  LOP3.LUT P4, RZ, R18.reuse, 0xff00, RZ, 0xc0, !PT ;  /* 0x0000ff0012ff7812 */ /* 0x040fe4000788c0ff */
[----:B------:R-:W-:Y:S01]  /*2be0*/  F2FP.BF16.F32.PACK_AB R113, R113, R112 ;  /* 0x000000707171723e */ /* 0x000fe200000010ff */
[----:B------:R-:W-:Y:S01]  /*2bf0*/  FFMA.FTZ R112, R143, R118, R119 ;  /* 0x000000768f707223 */ /* 0x000fe20000010077 */
[----:B------:R-:W-:-:S03]  /*2c00*/  LOP3.LUT P2, RZ, R18, 0xff, RZ, 0xc0, !PT ;  /* 0x000000ff12ff7812 */ /* 0x000fc6000784c0ff */
[----:B------:R-:W-:Y:S01]  /*2c10*/  FADD.FTZ R116, R165, -R112 ;  /* 0x80000070a5747221 */ /* 0x000fe20000010000 */
[----:B------:R-:W-:-:S03]  /*2c20*/  FADD.FTZ R112, R158, -R117 ;  /* 0x800000759e707221 */ /* 0x000fc60000010000 */
[C---:B------:R-:W-:Y:S01]  /*2c30*/  FMUL.FTZ R116, R9.reuse, R116 ;  /* 0x0000007409747220 */ /* 0x040fe20000410000 */
[----:B------:R-:W-:-:S03]  /*2c40*/  FMUL.FTZ R112, R9, R112 ;  /* 0x0000007009707220 */ /* 0x000fc60000410000 */
[-C--:B------:R-:W-:Y:S01]  /*2c50*/  FMUL.FTZ R116, R116, R3.reuse ;  /* 0x0000000374747220 */ /* 0x080fe20000410000 */
[----:B------:R-:W-:-:S03]  /*2c60*/  FMUL.FTZ R112, R112, R3 ;  /* 0x0000000370707220 */ /* 0x000fc60000410000 */
[----:B------:R-:W-:Y:S01]  /*2c70*/  FMUL.FTZ R116, R116, UR14 ;  /* 0x0000000e74747c20 */ /* 0x000fe20008410000 */
[----:B------:R-:W-:-:S04]  /*2c80*/  FMUL.FTZ R112, R112, UR14 ;  /* 0x0000000e70707c20 */ /* 0x000fc80008410000 */
[----:B------:R-:W-:Y:S02]  /*2c90*/  FSEL R117, R116, RZ, P4 ;  /* 0x000000ff74757208 */ /* 0x000fe40002000000 */
[----:B------:R-:W-:-:S04]  /*2ca0*/  FSEL R112, R112, RZ, P2 ;  /* 0x000000ff70707208 */ /* 0x000fc80001000000 */
[----:B------:R-:W-:-:S07]  /*2cb0*/  F2FP.BF16.F32.PACK_AB R112, R117, R112 ;  /* 0x000000707570723e */ /* 0x000fce00000010ff */
.L_x_4301:
        /* <DEDUP_REMOVED lines=8> */
.L_x_4299:
[----:B------:R-:W-:Y:S05]  /*2d40*/  BSYNC.RECONVERGENT B1 ;  /* 0x0000000000017941 */ /* 0x000fea0003800200 */
.L_x_4298:
[----:B------:R-:W-:Y:S05]  /*2d50*/  @!P3 BRA `(.L_x_4302) ;  /* 0x0000002000b0b947 */ /* 0x000fea0003800000 */
[----:B------:R-:W-:-:S04]  /*2d60*/  ISETP.NE.U32.AND P1, PT, RZ, UR12, PT ;  /* 0x0000000cff007c0c */ /* 0x000fc8000bf25070 */
[----:B------:R-:W-:-:S13]  /*2d70*/  ISETP.NE.AND.EX P1, PT, RZ, UR13, PT, P1 ;  /* 0x0000000dff007c0c */ /* 0x000fda000bf25310 */
[----:B------:R-:W-:Y:S05]  /*2d80*/  @!P1 BRA `(.L_x_4303) ;  /* 0x0000000000f89947 */ /* 0x000fea0003800000 */
[-CC-:B------:R-:W-:Y:S01]  /*2d90*/  FFMA.FTZ R80, R139, R118.reuse, R119.reuse ;  /* 0x000000768b507223 */ /* 0x180fe20000010077 */
[-CC-:B------:R-:W-:Y:S01]  /*2da0*/  FFMA.FTZ R81, R157, R118.reuse, R119.reuse ;  /* 0x000000769d517223 */ /* 0x180fe20000010077 */
[-CC-:B------:R-:W-:Y:S01]  /*2db0*/  FFMA.FTZ R108, R132, R118.reuse, R119.reuse ;  /* 0x00000076846c7223 */ /* 0x180fe20000010077 */
[-CC-:B------:R-:W-:Y:S01]  /*2dc0*/  FFMA.FTZ R83, R155, R118.reuse, R119.reuse ;  /* 0x000000769b537223 */ /* 0x180fe20000010077 */
[-CC-:B-12---:R-:W-:Y:S01]  /*2dd0*/  FFMA.FTZ R113, R145, R118.reuse, R119.reuse ;  /* 0x0000007691717223 */ /* 0x186fe20000010077 */
        /* <DEDUP_REMOVED lines=23> */
[----:B------:R-:W-:Y:S01]  /*2f50*/  FMUL.FTZ R9, R9, UR14 ;  /* 0x0000000e09097c20 */ /* 0x000fe20008410000 */
[----:B------:R-:W-:Y:S01]  /*2f60*/  FMUL.FTZ R112, R112, UR14 ;  /* 0x0000000e70707c20 */ /* 0x000fe20008410000 */
[----:B------:R-:W-:Y:S01]  /*2f70*/  FMUL.FTZ R113, R113, UR14 ;  /* 0x0000000e71717c20 */ /* 0x000fe20008410000 */
[----:B------:R-:W-:Y:S01]  /*2f80*/  FMUL.FTZ R114, R114, UR14 ;  /* 0x0000000e72727c20 */ /* 0x000fe20008410000 */
[C---:B------:R-:W-:Y:S01]  /*2f90*/  LOP3.LUT P2, RZ, R16.reuse, 0xff, RZ, 0xc0, !PT ;  /* 0x000000ff10ff7812 */ /* 0x040fe2000784c0ff */
[----:B------:R-:W-:Y:S01]  /*2fa0*/  FMUL.FTZ R115, R83, R3 ;  /* 0x0000000353737220 */ /* 0x000fe20000410000 */
[----:B------:R-:W-:-:S02]  /*2fb0*/  LOP3.LUT P3, RZ, R16, 0xff00, RZ, 0xc0, !PT ;  /* 0x0000ff0010ff7812 */ /* 0x000fc4000786c0ff */
[C---:B------:R-:W-:Y:S01]  /*2fc0*/  LOP3.LUT P4, RZ, R16.reuse, 0xff0000, RZ, 0xc0, !PT ;  /* 0x00ff000010ff7812 */ /* 0x040fe2000788c0ff */
[----:B------:R-:W-:Y:S01]  /*2fd0*/  FMUL.FTZ R115, R115, UR14 ;  /* 0x0000000e73737c20 */ /* 0x000fe20008410000 */
[----:B------:R-:W-:Y:S02]  /*2fe0*/  LOP3.LUT P5, RZ, R16, 0xff000000, RZ, 0xc0, !PT ;  /* 0xff00000010ff7812 */ /* 0x000fe400078ac0ff */
[----:B------:R-:W-:Y:S02]  /*2ff0*/  FSEL R9, R9, RZ, P2 ;  /* 0x000000ff09097208 */ /* 0x000fe40001000000 */
[----:B------:R-:W-:Y:S02]  /*3000*/  FSEL R112, R112, RZ, P3 ;  /* 0x000000ff70707208 */ /* 0x000fe40001800000 */
[----:B------:R-:W-:Y:S02]  /*3010*/  FSEL R113, R113, RZ, P4 ;  /* 0x000000ff71717208 */ /* 0x000fe40002000000 */
[----:B------:R-:W-:-:S02]  /*3020*/  FSEL R114, R114, RZ, P5 ;  /* 0x000000ff72727208 */ /* 0x000fc40002800000 */
[----:B------:R-:W-:Y:S01]  /*3030*/  F2FP.BF16.F32.PACK_AB R112, R112, R9 ;  /* 0x000000097070723e */ /* 0x000fe200000010ff */
[----:B------:R-:W-:Y:S01]  /*3040*/  FMUL.FTZ R9, R80, R3 ;  /* 0x0000000350097220 */ /* 0x000fe20000410000 */
[----:B------:R-:W-:Y:S01]  /*3050*/  F2FP.BF16.F32.PACK_AB R113, R114, R113 ;  /* 0x000000717271723e */ /* 0x000fe200000010ff */
[-C--:B------:R-:W-:Y:S01]  /*3060*/  FMUL.FTZ R114, R81, R3.reuse ;  /* 0x0000000351727220 */ /* 0x080fe20000410000 */
[----:B------:R-:W-:Y:S01]  /*3070*/  FMUL.FTZ R3, R82, R3 ;  /* 0x0000000352037220 */ /* 0x000fe20000410000 */
[----:B------:R-:W-:Y:S01]  /*3080*/  ISETP.GE.U32.AND P2, PT, R16, RZ, PT ;  /* 0x000000ff1000720c */ /* 0x000fe20003f46070 */
[----:B------:R-:W-:Y:S01]  /*3090*/  FMUL.FTZ R9, R9, UR14 ;  /* 0x0000000e09097c20 */ /* 0x000fe20008410000 */
[----:B------:R-:W-:Y:S01]  /*30a0*/  FMUL.FTZ R114, R114, UR14 ;  /* 0x0000000e72727c20 */ /* 0x000fe20008410000 */
[----:B------:R-:W-:Y:S01]  /*30b0*/  FMUL.FTZ R3, R3, UR14 ;  /* 0x0000000e03037c20 */ /* 0x000fe20008410000 */
[C---:B------:R-:W-:Y:S02]  /*30c0*/  LOP3.LUT P3, RZ, R17.reuse, 0xff, RZ, 0xc0, !PT ;  /* 0x000000ff11ff7812 */ /* 0x040fe4000786c0ff */
[----:B------:R-:W-:-:S02]  /*30d0*/  LOP3.LUT P4, RZ, R17, 0xff00, RZ, 0xc0, !PT ;  /* 0x0000ff0011ff7812 */ /* 0x000fc4000788c0ff */
[C---:B------:R-:W-:Y:S02]  /*30e0*/  ISETP.GE.U32.AND.EX P2, PT, R17.reuse, 0x1000000, PT, P2 ;  /* 0x010000001100780c */ /* 0x040fe40003f46120 */
[----:B------:R-:W-:Y:S02]  /*30f0*/  LOP3.LUT P5, RZ, R17, 0xff0000, RZ, 0xc0, !PT ;  /* 0x00ff000011ff7812 */ /* 0x000fe400078ac0ff */
[----:B------:R-:W-:Y:S02]  /*3100*/  FSEL R9, R9, RZ, P3 ;  /* 0x000000ff09097208 */ /* 0x000fe40001800000 */
[----:B------:R-:W-:Y:S02]  /*3110*/  FSEL R114, R114, RZ, P4 ;  /* 0x000000ff72727208 */ /* 0x000fe40002000000 */
[----:B------:R-:W-:Y:S02]  /*3120*/  FSEL R116, R115, RZ, P2 ;  /* 0x000000ff73747208 */ /* 0x000fe40001000000 */
[----:B------:R-:W-:-:S02]  /*3130*/  FSEL R3, R3, RZ, P5 ;  /* 0x000000ff03037208 */ /* 0x000fc40002800000 */
[----:B------:R-:W-:Y:S02]  /*3140*/  F2FP.BF16.F32.PACK_AB R114, R114, R9 ;  /* 0x000000097272723e */ /* 0x000fe400000010ff */
[----:B------:R-:W-:Y:S01]  /*3150*/  F2FP.BF16.F32.PACK_AB R115, R116, R3 ;  /* 0x000000037473723e */ /* 0x000fe200000010ff */
[----:B------:R-:W-:Y:S06]  /*3160*/  BRA `(.L_x_4304) ;  /* 0x0000000000f47947 */ /* 0x000fec0003800000 */
.L_x_4303:
[-CC-:B0-----:R-:W-:Y:S01]  /*3170*/  FFMA.FTZ R123, R145, R118.reuse, R119.reuse ;  /* 0x00000076917b7223 */ /* 0x181fe20000010077 */
[-CC-:B-12---:R-:W-:Y:S01]  /*3180*/  FFMA.FTZ R114, R14, R118.reuse, R119.reuse ;  /* 0x000000760e727223 */ /* 0x186fe20000010077 */
[-CC-:B------:R-:W-:Y:S01]  /*3190*/  FFMA.FTZ R121, R127, R118.reuse, R119.reuse ;  /* 0x000000767f797223 */ /* 0x180fe20000010077 */
[-C--:B------:R-:W-:Y:S01]  /*31a0*/  FFMA.FTZ R113, R153, R118.reuse, R119 ;  /* 0x0000007699717223 */ /* 0x080fe20000010077 */
[----:B------:R-:W-:Y:S01]  /*31b0*/  FADD.FTZ R116, R144, -R123 ;  /* 0x8000007b90747221 */ /* 0x000fe20000010000 */
[----:B------:R-:W-:Y:S01]  /*31c0*/  FADD.FTZ R114, R15, -R114 ;  /* 0x800000720f727221 */ /* 0x000fe20000010000 */
[-CC-:B------:R-:W-:Y:S01]  /*31d0*/  FFMA.FTZ R148, R132, R118.reuse, R119.reuse ;  /* 0x0000007684947223 */ /* 0x180fe20000010077 */
[-CC-:B------:R-:W-:Y:S01]  /*31e0*/  FFMA.FTZ R117, R155, R118.reuse, R119.reuse ;  /* 0x000000769b757223 */ /* 0x180fe20000010077 */
[-C--:B------:R-:W-:Y:S01]  /*31f0*/  FFMA.FTZ R115, R157, R118.reuse, R119 ;  /* 0x000000769d737223 */ /* 0x080fe20000010077 */
[----:B------:R-:W-:Y:S01]  /*3200*/  FADD.FTZ R112, R126, -R121 ;  /* 0x800000797e707221 */ /* 0x000fe20000010000 */
[----:B------:R-:W-:Y:S01]  /*3210*/  FADD.FTZ R113, R146, -R113 ;  /* 0x8000007192717221 */ /* 0x000fe20000010000 */
[----:B------:R-:W-:Y:S01]  /*3220*/  FFMA.FTZ R118, R139, R118, R119 ;  /* 0x000000768b767223 */ /* 0x000fe20000010077 */
[C---:B-----5:R-:W-:Y:S01]  /*3230*/  FMUL.FTZ R116, R9.reuse, R116 ;  /* 0x0000007409747220 */ /* 0x060fe20000410000 */
[C---:B------:R-:W-:Y:S01]  /*3240*/  FMUL.FTZ R114, R9.reuse, R114 ;  /* 0x0000007209727220 */ /* 0x040fe20000410000 */
[C---:B------:R-:W-:Y:S01]  /*3250*/  FMUL.FTZ R112, R9.reuse, R112 ;  /* 0x0000007009707220 */ /* 0x040fe20000410000 */
[----:B------:R-:W-:Y:S01]  /*3260*/  FMUL.FTZ R113, R9, R113 ;  /* 0x0000007109717220 */ /* 0x000fe20000410000 */
[----:B------:R-:W-:Y:S01]  /*3270*/  FADD.FTZ R148, R129, -R148 ;  /* 0x8000009481947221 */ /* 0x000fe20000010000 */
[----:B------:R-:W-:Y:S01]  /*3280*/  FADD.FTZ R122, R154, -R117 ;  /* 0x800000759a7a7221 */ /* 0x000fe20000010000 */
[----:B------:R-:W-:Y:S01]  /*3290*/  FADD.FTZ R120, R156, -R115 ;  /* 0x800000739c787221 */ /* 0x000fe20000010000 */
[----:B------:R-:W-:Y:S01]  /*32a0*/  FADD.FTZ R118, R137, -R118 ;  /* 0x8000007689767221 */ /* 0x000fe20000010000 */
[-C--:B------:R-:W-:Y:S01]  /*32b0*/  FMUL.FTZ R116, R116, R3.reuse ;  /* 0x0000000374747220 */ /* 0x080fe20000410000 */
[-C--:B------:R-:W-:Y:S01]  /*32c0*/  FMUL.FTZ R114, R114, R3.reuse ;  /* 0x0000000372727220 */ /* 0x080fe20000410000 */
[-C--:B------:R-:W-:Y:S01]  /*32d0*/  FMUL.FTZ R112, R112, R3.reuse ;  /* 0x0000000370707220 */ /* 0x080fe20000410000 */
[-C--:B------:R-:W-:Y:S01]  /*32e0*/  FMUL.FTZ R113, R113, R3.reuse ;  /* 0x0000000371717220 */ /* 0x080fe20000410000 */
[----:B------:R-:W-:Y:S01]  /*32f0*/  ISETP.GE.U32.AND P2, PT, R16, RZ, PT ;  /* 0x000000ff1000720c */ /* 0x000fe20003f46070 */
[C---:B------:R-:W-:Y:S01]  /*3300*/  FMUL.FTZ R148, R9.reuse, R148 ;  /* 0x0000009409947220 */ /* 0x040fe20000410000 */
[C---:B------:R-:W-:Y:S01]  /*3310*/  FMUL.FTZ R122, R9.reuse, R122 ;  /* 0x0000007a097a7220 */ /* 0x040fe20000410000 */
[C---:B------:R-:W-:Y:S01]  /*3320*/  FMUL.FTZ R120, R9.reuse, R120 ;  /* 0x0000007809787220 */ /* 0x040fe20000410000 */
[----:B------:R-:W-:Y:S01]  /*3330*/  FMUL.FTZ R118, R9, R118 ;  /* 0x0000007609767220 */ /* 0x000fe20000410000 */
[----:B------:R-:W-:Y:S01]  /*3340*/  FMUL.FTZ R114, R114, UR14 ;  /* 0x0000000e72727c20 */ /* 0x000fe20008410000 */
[----:B------:R-:W-:Y:S01]  /*3350*/  FMUL.FTZ R116, R116, UR14 ;  /* 0x0000000e74747c20 */ /* 0x000fe20008410000 */
[C---:B------:R-:W-:Y:S01]  /*3360*/  LOP3.LUT P5, RZ, R17.reuse, 0xff0000, RZ, 0xc0, !PT ;  /* 0x00ff000011ff7812 */ /* 0x040fe200078ac0ff */
[----:B------:R-:W-:Y:S01]  /*3370*/  FMUL.FTZ R112, R112, UR14 ;  /* 0x0000000e70707c20 */ /* 0x000fe20008410000 */
[----:B------:R-:W-:Y:S01]  /*3380*/  ISETP.GE.U32.AND.EX P2, PT, R17, 0x1000000, PT, P2 ;  /* 0x010000001100780c */ /* 0x000fe20003f46120 */
[----:B------:R-:W-:Y:S01]  /*3390*/  FMUL.FTZ R113, R113, UR14 ;  /* 0x0000000e71717c20 */ /* 0x000fe20008410000 */
[-C--:B------:R-:W-:Y:S01]  /*33a0*/  FMUL.FTZ R148, R148, R3.reuse ;  /* 0x0000000394947220 */ /* 0x080fe20000410000 */
[-C--:B------:R-:W-:Y:S01]  /*33b0*/  FMUL.FTZ R122, R122, R3.reuse ;  /* 0x000000037a7a7220 */ /* 0x080fe20000410000 */
[-C--:B------:R-:W-:Y:S01]  /*33c0*/  FMUL.FTZ R120, R120, R3.reuse ;  /* 0x0000000378787220 */ /* 0x080fe20000410000 */
[----:B------:R-:W-:Y:S01]  /*33d0*/  FMUL.FTZ R118, R118, R3 ;  /* 0x0000000376767220 */ /* 0x000fe20000410000 */
[C---:B------:R-:W-:Y:S01]  /*33e0*/  LOP3.LUT P3, RZ, R17.reuse, 0xff, RZ, 0xc0, !PT ;  /* 0x000000ff11ff7812 */ /* 0x040fe2000786c0ff */
[----:B------:R-:W-:Y:S01]  /*33f0*/  FMUL.FTZ R148, R148, UR14 ;  /* 0x0000000e94947c20 */ /* 0x000fe20008410000 */
[----:B------:R-:W-:Y:S01]  /*3400*/  LOP3.LUT P4, RZ, R17, 0xff00, RZ, 0xc0, !PT ;  /* 0x0000ff0011ff7812 */ /* 0x000fe2000788c0ff */
[----:B------:R-:W-:Y:S01]  /*3410*/  FMUL.FTZ R122, R122, UR14 ;  /* 0x0000000e7a7a7c20 */ /* 0x000fe20008410000 */
[----:B------:R-:W-:Y:S01]  /*3420*/  FSEL R114, R114, RZ, P5 ;  /* 0x000000ff72727208 */ /* 0x000fe20002800000 */
[----:B------:R-:W-:Y:S01]  /*3430*/  FMUL.FTZ R120, R120, UR14 ;  /* 0x0000000e78787c20 */ /* 0x000fe20008410000 */
[----:B------:R-:W-:Y:S01]  /*3440*/  FSEL R115, R116, RZ, P2 ;  /* 0x000000ff74737208 */ /* 0x000fe20001000000 */
[----:B------:R-:W-:Y:S01]  /*3450*/  FMUL.FTZ R118, R118, UR14 ;  /* 0x0000000e76767c20 */ /* 0x000fe20008410000 */
[----:B------:R-:W-:-:S02]  /*3460*/  FSEL R112, R112, RZ, P3 ;  /* 0x000000ff70707208 */ /* 0x000fc40001800000 */
[----:B------:R-:W-:Y:S02]  /*3470*/  FSEL R113, R113, RZ, P4 ;  /* 0x000000ff71717208 */ /* 0x000fe40002000000 */
[C---:B------:R-:W-:Y:S02]  /*3480*/  LOP3.LUT P4, RZ, R16.reuse, 0xff0000, RZ, 0xc0, !PT ;  /* 0x00ff000010ff7812 */ /* 0x040fe4000788c0ff */
[C---:B------:R-:W-:Y:S02]  /*3490*/  LOP3.LUT P5, RZ, R16.reuse, 0xff000000, RZ, 0xc0, !PT ;  /* 0xff00000010ff7812 */ /* 0x040fe400078ac0ff */
[C---:B------:R-:W-:Y:S02]  /*34a0*/  LOP3.LUT P3, RZ, R16.reuse, 0xff00, RZ, 0xc0, !PT ;  /* 0x0000ff0010ff7812 */ /* 0x040fe4000786c0ff */
[----:B------:R-:W-:Y:S02]  /*34b0*/  LOP3.LUT P2, RZ, R16, 0xff, RZ, 0xc0, !PT ;  /* 0x000000ff10ff7812 */ /* 0x000fe4000784c0ff */
[----:B------:R-:W-:-:S02]  /*34c0*/  F2FP.BF16.F32.PACK_AB R115, R115, R114 ;  /* 0x000000727373723e */ /* 0x000fc400000010ff */
[----:B------:R-:W-:Y:S02]  /*34d0*/  F2FP.BF16.F32.PACK_AB R114, R113, R112 ;  /* 0x000000707172723e */ /* 0x000fe400000010ff */
[----:B------:R-:W-:Y:S02]  /*34e0*/  FSEL R113, R148, RZ, P4 ;  /* 0x000000ff94717208 */ /* 0x000fe40002000000 */
[----:B------:R-:W-:Y:S02]  /*34f0*/  FSEL R122, R122, RZ, P5 ;  /* 0x000000ff7a7a7208 */ /* 0x000fe40002800000 */
[----:B------:R-:W-:Y:S02]  /*3500*/  FSEL R3, R120, RZ, P3 ;  /* 0x000000ff78037208 */ /* 0x000fe40001800000 */
[----:B------:R-:W-:Y:S02]  /*3510*/  FSEL R112, R118, RZ, P2 ;  /* 0x000000ff76707208 */ /* 0x000fe40001000000 */
[----:B------:R-:W-:-:S02]  /*3520*/  F2FP.BF16.F32.PACK_AB R113, R122, R113 ;  /* 0x000000717a71723e */ /* 0x000fc400000010ff */
[----:B------:R-:W-:-:S07]  /*3530*/  F2FP.BF16.F32.PACK_AB R112, R3, R112 ;  /* 0x000000700370723e */ /* 0x000fce00000010ff */
.L_x_4304:
[----:B------:R-:W1:Y:S08]  /*3540*/  @P1 LDC.64 R116, c[0x0][0x478] ;  /* 0x00011e00ff741b82 */ /* 0x000e700000000a00 */
[----:B------:R-:W2:Y:S01]  /*3550*/  LDC.64 R118, c[0x0][0x468] ;  /* 0x00011a00ff767b82 */ /* 0x000ea20000000a00 */
[----:B-1----:R-:W-:-:S05]  /*3560*/  @P1 IMAD.WIDE.U32 R116, R2, 0x20, R116 ;  /* 0x0000002002741825 */ /* 0x002fca00078e0074 */
[----:B------:R3:W-:Y:S01]  /*3570*/  @P1 STG.E.128 desc[UR6][R116.64], R108 ;  /* 0x0000006c74001986 */ /* 0x0007e2000c101d06 */
[----:B--2---:R-:W-:-:S03]  /*3580*/  IMAD.WIDE.U32 R2, R2, 0x10, R118 ;  /* 0x0000001002027825 */ /* 0x004fc600078e0076 */
[----:B------:R3:W-:Y:S04]  /*3590*/  @P1 STG.E.128 desc[UR6][R116.64+0x10], R80 ;  /* 0x0000105074001986 */ /* 0x0007e8000c101d06 */
[----:B------:R3:W-:Y:S01]  /*35a0*/  STG.E.128 desc[UR6][R2.64], R112 ;  /* 0x0000007002007986 */ /* 0x0007e2000c101d06 */
[----:B------:R-:W-:Y:S05]  /*35b0*/  BRA `(.L_x_4302) ;  /* 0x0000001800987947 */ /* 0x000fea0003800000 */
.L_x_4293:
[----:B------:R-:W-:-:S04]  /*35c0*/  UISETP.NE.U32.AND UP0, UPT, UR12, URZ, UPT ;  /* 0x000000ff0c00728c */ /* 0x000fc8000bf05070 */
[----:B------:R-:W-:-:S09]  /*35d0*/  UISETP.NE.AND.EX UP0, UPT, UR13, URZ, UPT, UP0 ;  /* 0x000000ff0d00728c */ /* 0x000fd2000bf05300 */
[----:B------:R-:W-:Y:S05]  /*35e0*/  BRA.U UP0, `(.L_x_4305) ;  /* 0x0000000d00347547 */ /* 0x000fea000b800000 */
[----:B------:R-:W2:Y:S01]  /*35f0*/  LDL R112, [R1+0x4] ;  /* 0x0000040001707983 */ /* 0x000ea20000100800 */
[----:B------:R-:W-:Y:S01]  /*3600*/  BSSY.RECONVERGENT B1, `(.L_x_4306) ;  /* 0x0000045000017945 */ /* 0x000fe20003800200 */
[----:B--2---:R-:W-:-:S13]  /*3610*/  ISETP.GT.U32.AND P1, PT, R112, 0x1f, PT ;  /* 0x0000001f7000780c */ /* 0x004fda0003f24070 */
[----:B------:R-:W-:Y:S05]  /*3620*/  @!P1 BRA `(.L_x_4307) ;  /* 0x0000000400089947 */ /* 0x000fea0003800000 */
[----:B------:R-:W2:Y:S01]  /*3630*/  LDL R121, [R1] ;  /* 0x0000000001797983 */ /* 0x000ea20000100800 */
[-CC-:B------:R-:W-:Y:S01]  /*3640*/  FFMA.FTZ R113, R130, R118.reuse, R119.reuse ;  /* 0x0000007682717223 */ /* 0x180fe20000010077 */
[-CC-:B------:R-:W-:Y:S01]  /*3650*/  FFMA.FTZ R112, R12, R118.reuse, R119.reuse ;  /* 0x000000760c707223 */ /* 0x180fe20000010077 */
[-C--:B------:R-:W-:Y:S01]  /*3660*/  FFMA.FTZ R115, R135, R118.reuse, R119 ;  /* 0x0000007687737223 */ /* 0x080fe20000010077 */
[----:B------:R-:W-:Y:S01]  /*3670*/  LOP3.LUT P2, RZ, R125, 0xff, RZ, 0xc0, !PT ;  /* 0x000000ff7dff7812 */ /* 0x000fe2000784c0ff */
[----:B------:R-:W-:Y:S01]  /*3680*/  FADD.FTZ R120, R160, -R113 ;  /* 0x80000071a0787221 */ /* 0x000fe20000010000 */
[----:B------:R-:W-:Y:S01]  /*3690*/  FFMA.FTZ R113, R7, R118, R119 ;  /* 0x0000007607717223 */ /* 0x000fe20000010077 */
[----:B------:R-:W-:Y:S01]  /*36a0*/  FADD.FTZ R112, R13, -R112 ;  /* 0x800000700d707221 */ /* 0x000fe20000010000 */
[----:B------:R-:W-:Y:S01]  /*36b0*/  FADD.FTZ R114, R162, -R115 ;  /* 0x80000073a2727221 */ /* 0x000fe20000010000 */
[----:B------:R-:W-:Y:S01]  /*36c0*/  LOP3.LUT P6, RZ, R125, 0xff00, RZ, 0xc0, !PT ;  /* 0x0000ff007dff7812 */ /* 0x000fe200078cc0ff */
[----:B------:R-:W-:Y:S01]  /*36d0*/  FADD.FTZ R113, R150, -R113 ;  /* 0x8000007196717221 */ /* 0x000fe20000010000 */
[C---:B-----5:R-:W-:Y:S01]  /*36e0*/  FFMA.FTZ R116, R9.reuse, R112, R90 ;  /* 0x0000007009747223 */ /* 0x060fe2000001005a */
[----:B------:R-:W-:Y:S01]  /*36f0*/  FFMA.FTZ R114, R9, R114, R89 ;  /* 0x0000007209727223 */ /* 0x000fe20000010059 */
[----:B------:R-:W-:Y:S01]  /*3700*/  LOP3.LUT P5, RZ, R125, 0xff0000, RZ, 0xc0, !PT ;  /* 0x00ff00007dff7812 */ /* 0x000fe200078ac0ff */
[C---:B------:R-:W-:Y:S01]  /*3710*/  FFMA.FTZ R112, R9.reuse, R113, R88 ;  /* 0x0000007109707223 */ /* 0x040fe20000010058 */
[-C--:B------:R-:W-:Y:S01]  /*3720*/  FMUL.FTZ R116, R116, R3.reuse ;  /* 0x0000000374747220 */ /* 0x080fe20000410000 */
[-C--:B------:R-:W-:Y:S01]  /*3730*/  FMUL.FTZ R114, R114, R3.reuse ;  /* 0x0000000372727220 */ /* 0x080fe20000410000 */
[----:B------:R-:W-:Y:S01]  /*3740*/  FFMA.FTZ R117, R140, R118, R119 ;  /* 0x000000768c757223 */ /* 0x000fe20000010077 */
[----:B------:R-:W-:Y:S01]  /*3750*/  FMUL.FTZ R112, R112, R3 ;  /* 0x0000000370707220 */ /* 0x000fe20000410000 */
[----:B------:R-:W-:Y:S01]  /*3760*/  FMUL.FTZ R116, R116, UR14 ;  /* 0x0000000e74747c20 */ /* 0x000fe20008410000 */
[----:B------:R-:W-:Y:S01]  /*3770*/  FMUL.FTZ R114, R114, UR14 ;  /* 0x0000000e72727c20 */ /* 0x000fe20008410000 */
[----:B------:R-:W-:Y:S01]  /*3780*/  FFMA.FTZ R120, R9, R120, R91 ;  /* 0x0000007809787223 */ /* 0x000fe2000001005b */
[----:B------:R-:W-:Y:S01]  /*3790*/  FMUL.FTZ R112, R112, UR14 ;  /* 0x0000000e70707c20 */ /* 0x000fe20008410000 */
[----:B------:R-:W-:-:S02]  /*37a0*/  ISETP.GE.U32.AND P1, PT, R124, RZ, PT ;  /* 0x000000ff7c00720c */ /* 0x000fc40003f26070 */
[----:B------:R-:W-:Y:S01]  /*37b0*/  FSEL R113, R114, RZ, P6 ;  /* 0x000000ff72717208 */ /* 0x000fe20003000000 */
[-C--:B------:R-:W-:Y:S01]  /*37c0*/  FMUL.FTZ R120, R120, R3.reuse ;  /* 0x0000000378787220 */ /* 0x080fe20000410000 */
[----:B------:R-:W-:Y:S02]  /*37d0*/  FSEL R112, R112, RZ, P2 ;  /* 0x000000ff70707208 */ /* 0x000fe40001000000 */
[----:B------:R-:W-:Y:S01]  /*37e0*/  FSEL R115, R116, RZ, P5 ;  /* 0x000000ff74737208 */ /* 0x000fe20002800000 */
[----:B------:R-:W-:Y:S01]  /*37f0*/  FADD.FTZ R116, R164, -R117 ;  /* 0x80000075a4747221 */ /* 0x000fe20000010000 */
[----:B------:R-:W-:Y:S01]  /*3800*/  F2FP.BF16.F32.PACK_AB R114, R113, R112 ;  /* 0x000000707172723e */ /* 0x000fe200000010ff */
[----:B------:R-:W-:Y:S01]  /*3810*/  FFMA.FTZ R113, R5, R118, R119 ;  /* 0x0000007605717223 */ /* 0x000fe20000010077 */
[----:B------:R-:W-:Y:S01]  /*3820*/  FMUL.FTZ R120, R120, UR14 ;  /* 0x0000000e78787c20 */ /* 0x000fe20008410000 */
[----:B------:R-:W-:Y:S01]  /*3830*/  FFMA.FTZ R116, R9, R116, R87 ;  /* 0x0000007409747223 */ /* 0x000fe20000010057 */
[----:B------:R-:W-:Y:S01]  /*3840*/  ISETP.GE.U32.AND.EX P1, PT, R125, 0x1000000, PT, P1 ;  /* 0x010000007d00780c */ /* 0x000fe20003f26110 */
[----:B------:R-:W-:Y:S01]  /*3850*/  FADD.FTZ R112, R152, -R113 ;  /* 0x8000007198707221 */ /* 0x000fe20000010000 */
[----:B------:R-:W-:Y:S01]  /*3860*/  LOP3.LUT P2, RZ, R124, 0xff000000, RZ, 0xc0, !PT ;  /* 0xff0000007cff7812 */ /* 0x000fe2000784c0ff */
[----:B------:R-:W-:Y:S01]  /*3870*/  FMUL.FTZ R116, R116, R3 ;  /* 0x0000000374747220 */ /* 0x000fe20000410000 */
[----:B------:R-:W-:Y:S01]  /*3880*/  FSEL R120, R120, RZ, P1 ;  /* 0x000000ff78787208 */ /* 0x000fe20000800000 */
[----:B------:R-:W-:Y:S01]  /*3890*/  FFMA.FTZ R112, R9, R112, R86 ;  /* 0x0000007009707223 */ /* 0x000fe20000010056 */
[----:B------:R-:W-:Y:S01]  /*38a0*/  LOP3.LUT P1, RZ, R124, 0xff0000, RZ, 0xc0, !PT ;  /* 0x00ff00007cff7812 */ /* 0x000fe2000782c0ff */
[----:B------:R-:W-:Y:S01]  /*38b0*/  FMUL.FTZ R116, R116, UR14 ;  /* 0x0000000e74747c20 */ /* 0x000fe20008410000 */
[----:B------:R-:W-:Y:S01]  /*38c0*/  F2FP.BF16.F32.PACK_AB R115, R120, R115 ;  /* 0x000000737873723e */ /* 0x000fe200000010ff */
[----:B------:R-:W-:-:S03]  /*38d0*/  FMUL.FTZ R112, R112, R3 ;  /* 0x0000000370707220 */ /* 0x000fc60000410000 */
[----:B------:R-:W-:Y:S01]  /*38e0*/  FSEL R113, R116, RZ, P2 ;  /* 0x000000ff74717208 */ /* 0x000fe20001000000 */
[----:B------:R-:W-:Y:S01]  /*38f0*/  FMUL.FTZ R112, R112, UR14 ;  /* 0x0000000e70707c20 */ /* 0x000fe20008410000 */
[----:B------:R-:W-:Y:S01]  /*3900*/  FFMA.FTZ R116, R151, R118, R119 ;  /* 0x0000007697747223 */ /* 0x000fe20000010077 */
[----:B------:R-:W-:-:S03]  /*3910*/  LOP3.LUT P2, RZ, R124, 0xff00, RZ, 0xc0, !PT ;  /* 0x0000ff007cff7812 */ /* 0x000fc6000784c0ff */
[----:B------:R-:W-:Y:S02]  /*3920*/  FSEL R112, R112, RZ, P1 ;  /* 0x000000ff70707208 */ /* 0x000fe40000800000 */
[----:B------:R-:W-:Y:S02]  /*3930*/  LOP3.LUT P1, RZ, R124, 0xff, RZ, 0xc0, !PT ;  /* 0x000000ff7cff7812 */ /* 0x000fe4000782c0ff */
[----:B------:R-:W-:Y:S01]  /*3940*/  F2FP.BF16.F32.PACK_AB R113, R113, R112 ;  /* 0x000000707171723e */ /* 0x000fe200000010ff */
[----:B------:R-:W-:-:S04]  /*3950*/  FFMA.FTZ R112, R0, R118, R119 ;  /* 0x0000007600707223 */ /* 0x000fc80000010077 */
[----:B------:R-:W-:-:S04]  /*3960*/  FADD.FTZ R117, R131, -R112 ;  /* 0x8000007083757221 */ /* 0x000fc80000010000 */
[----:B------:R-:W-:-:S04]  /*3970*/  FFMA.FTZ R112, R9, R117, R84 ;  /* 0x0000007509707223 */ /* 0x000fc80000010054 */
[----:B------:R-:W-:-:S04]  /*3980*/  FMUL.FTZ R112, R112, R3 ;  /* 0x0000000370707220 */ /* 0x000fc80000410000 */
[----:B------:R-:W-:-:S05]  /*3990*/  FMUL.FTZ R112, R112, UR14 ;  /* 0x0000000e70707c20 */ /* 0x000fca0008410000 */
[----:B------:R-:W-:Y:S01]  /*39a0*/  FSEL R112, R112, RZ, P1 ;  /* 0x000000ff70707208 */ /* 0x000fe20000800000 */
[----:B--2---:R-:W-:-:S04]  /*39b0*/  FADD.FTZ R116, R121, -R116 ;  /* 0x8000007479747221 */ /* 0x004fc80000010000 */
[----:B------:R-:W-:-:S04]  /*39c0*/  FFMA.FTZ R116, R9, R116, R85 ;  /* 0x0000007409747223 */ /* 0x000fc80000010055 */
[----:B------:R-:W-:-:S04]  /*39d0*/  FMUL.FTZ R116, R116, R3 ;  /* 0x0000000374747220 */ /* 0x000fc80000410000 */
[----:B------:R-:W-:-:S05]  /*39e0*/  FMUL.FTZ R116, R116, UR14 ;  /* 0x0000000e74747c20 */ /* 0x000fca0008410000 */
[----:B------:R-:W-:-:S04]  /*39f0*/  FSEL R117, R116, RZ, P2 ;  /* 0x000000ff74757208 */ /* 0x000fc80001000000 */
[----:B------:R-:W-:Y:S02]  /*3a00*/  F2FP.BF16.F32.PACK_AB R112, R117, R112 ;  /* 0x000000707570723e */ /* 0x000fe400000010ff */
[----:B------:R-:W1:Y:S02]  /*3a10*/  LDC.64 R116, c[0x0][0x468] ;  /* 0x00011a00ff747b82 */ /* 0x000e640000000a00 */
[C---:B-1----:R-:W-:Y:S01]  /*3a20*/  IMAD.WIDE.U32 R116, R2.reuse, 0x10, R116 ;  /* 0x0000001002747825 */ /* 0x042fe200078e0074 */
[----:B------:R-:W-:-:S04]  /*3a30*/  IADD3 R2, PT, PT, R2, 0x20, RZ ;  /* 0x0000002002027810 */ /* 0x000fc80007ffe0ff */
[----:B------:R1:W-:Y:S03]  /*3a40*/  STG.E.128 desc[UR6][R116.64], R112 ;  /* 0x0000007074007986 */ /* 0x0003e6000c101d06 */
.L_x_4307:
[----:B------:R-:W-:Y:S05]  /*3a50*/  BSYNC.RECONVERGENT B1 ;  /* 0x0000000000017941 */ /* 0x000fea0003800200 */
.L_x_4306:
[----:B------:R-:W-:Y:S04]  /*3a60*/  BSSY.RECONVERGENT B1, `(.L_x_4308) ;  /* 0x0000043000017945 */ /* 0x000fe80003800200 */
[----:B------:R-:W-:Y:S05]  /*3a70*/  @!P4 BRA `(.L_x_4309) ;  /* 0x000000040004c947 */ /* 0x000fea0003800000 */
        /* <DEDUP_REMOVED lines=8> */
[----:B-----5:R-:W-:Y:S01]  /*3b00*/  FFMA.FTZ R116, R9, R116, R98 ;  /* 0x0000007409747223 */ /* 0x020fe20000010062 */
[----:B------:R-:W-:Y:S01]  /*3b10*/  FADD.FTZ R114, R161, -R112 ;  /* 0x80000070a1727221 */ /* 0x000fe20000010000 */
[----:B------:R-:W-:Y:S01]  /*3b20*/  LOP3.LUT P4, RZ, R19, 0xff00, RZ, 0xc0, !PT ;  /* 0x0000ff0013ff7812 */ /* 0x000fe2000788c0ff */
[C---:B------:R-:W-:Y:S01]  /*3b30*/  FFMA.FTZ R112, R9.reuse, R113, R96 ;  /* 0x0000007109707223 */ /* 0x040fe20000010060 */
[-C--:B------:R-:W-:Y:S01]  /*3b40*/  FMUL.FTZ R116, R116, R3.reuse ;  /* 0x0000000374747220 */ /* 0x080fe20000410000 */
[----:B------:R-:W-:Y:S01]  /*3b50*/  FFMA.FTZ R114, R9, R114, R97 ;  /* 0x0000007209727223 */ /* 0x000fe20000010061 */
[----:B------:R-:W-:Y:S01]  /*3b60*/  LOP3.LUT P5, RZ, R19, 0xff0000, RZ, 0xc0, !PT ;  /* 0x00ff000013ff7812 */ /* 0x000fe200078ac0ff */
[-C--:B------:R-:W-:Y:S01]  /*3b70*/  FMUL.FTZ R112, R112, R3.reuse ;  /* 0x0000000370707220 */ /* 0x080fe20000410000 */
[----:B------:R-:W-:Y:S01]  /*3b80*/  FMUL.FTZ R116, R116, UR14 ;  /* 0x0000000e74747c20 */ /* 0x000fe20008410000 */
[-C--:B------:R-:W-:Y:S01]  /*3b90*/  FMUL.FTZ R114, R114, R3.reuse ;  /* 0x0000000372727220 */ /* 0x080fe20000410000 */
[----:B------:R-:W-:Y:S01]  /*3ba0*/  FFMA.FTZ R120, R9, R120, R99 ;  /* 0x0000007809787223 */ /* 0x000fe20000010063 */
[----:B------:R-:W-:Y:S01]  /*3bb0*/  FMUL.FTZ R112, R112, UR14 ;  /* 0x0000000e70707c20 */ /* 0x000fe20008410000 */
[----:B------:R-:W-:Y:S01]  /*3bc0*/  ISETP.GE.U32.AND P1, PT, R18, RZ, PT ;  /* 0x000000ff1200720c */ /* 0x000fe20003f26070 */
[----:B------:R-:W-:Y:S01]  /*3bd0*/  FMUL.FTZ R114, R114, UR14 ;  /* 0x0000000e72727c20 */ /* 0x000fe20008410000 */
[----:B------:R-:W-:Y:S01]  /*3be0*/  FSEL R115, R116, RZ, P5 ;  /* 0x000000ff74737208 */ /* 0x000fe20002800000 */
[--C-:B------:R-:W-:Y:S01]  /*3bf0*/  FFMA.FTZ R116, R138, R118, R119.reuse ;  /* 0x000000768a747223 */ /* 0x100fe20000010077 */
[----:B------:R-:W-:Y:S01]  /*3c00*/  FSEL R112, R112, RZ, P2 ;  /* 0x000000ff70707208 */ /* 0x000fe20001000000 */
[-C--:B------:R-:W-:Y:S01]  /*3c10*/  FMUL.FTZ R120, R120, R3.reuse ;  /* 0x0000000378787220 */ /* 0x080fe20000410000 */
[----:B------:R-:W-:Y:S01]  /*3c20*/  FSEL R113, R114, RZ, P4 ;  /* 0x000000ff72717208 */ /* 0x000fe20002000000 */
[----:B------:R-:W-:Y:S01]  /*3c30*/  FADD.FTZ R116, R163, -R116 ;  /* 0x80000074a3747221 */ /* 0x000fe20000010000 */
[----:B------:R-:W-:Y:S01]  /*3c40*/  ISETP.GE.U32.AND.EX P1, PT, R19, 0x1000000, PT, P1 ;  /* 0x010000001300780c */ /* 0x000fe20003f26110 */
[----:B------:R-:W-:Y:S01]  /*3c50*/  FMUL.FTZ R120, R120, UR14 ;  /* 0x0000000e78787c20 */ /* 0x000fe20008410000 */
[----:B------:R-:W-:Y:S01]  /*3c60*/  F2FP.BF16.F32.PACK_AB R114, R113, R112 ;  /* 0x000000707172723e */ /* 0x000fe200000010ff */
[----:B------:R-:W-:Y:S01]  /*3c70*/  FFMA.FTZ R113, R6, R118, R119 ;  /* 0x0000007606717223 */ /* 0x000fe20000010077 */
[C---:B------:R-:W-:Y:S01]  /*3c80*/  FFMA.FTZ R116, R9.reuse, R116, R95 ;  /* 0x0000007409747223 */ /* 0x040fe2000001005f */
[----:B------:R-:W-:Y:S01]  /*3c90*/  LOP3.LUT P2, RZ, R18, 0xff000000, RZ, 0xc0, !PT ;  /* 0xff00000012ff7812 */ /* 0x000fe2000784c0ff */
[----:B------:R-:W-:Y:S01]  /*3ca0*/  FFMA.FTZ R117, R4, R118, R119 ;  /* 0x0000007604757223 */ /* 0x000fe20000010077 */
[----:B------:R-:W-:Y:S01]  /*3cb0*/  FADD.FTZ R112, R142, -R113 ;  /* 0x800000718e707221 */ /* 0x000fe20000010000 */
[----:B------:R-:W-:Y:S01]  /*3cc0*/  FMUL.FTZ R116, R116, R3 ;  /* 0x0000000374747220 */ /* 0x000fe20000410000 */
[----:B------:R-:W-:Y:S01]  /*3cd0*/  FSEL R120, R120, RZ, P1 ;  /* 0x000000ff78787208 */ /* 0x000fe20000800000 */
[----:B------:R-:W-:Y:S01]  /*3ce0*/  FADD.FTZ R117, R158, -R117 ;  /* 0x800000759e757221 */ /* 0x000fe20000010000 */
[----:B------:R-:W-:Y:S01]  /*3cf0*/  FFMA.FTZ R112, R9, R112, R94 ;  /* 0x0000007009707223 */ /* 0x000fe2000001005e */
[----:B------:R-:W-:Y:S01]  /*3d00*/  FMUL.FTZ R116, R116, UR14 ;  /* 0x0000000e74747c20 */ /* 0x000fe20008410000 */
[----:B------:R-:W-:-:S02]  /*3d10*/  LOP3.LUT P1, RZ, R18, 0xff0000, RZ, 0xc0, !PT ;  /* 0x00ff000012ff7812 */ /* 0x000fc4000782c0ff */
[----:B------:R-:W-:Y:S01]  /*3d20*/  FMUL.FTZ R112, R112, R3 ;  /* 0x0000000370707220 */ /* 0x000fe20000410000 */
[----:B------:R-:W-:Y:S02]  /*3d30*/  F2FP.BF16.F32.PACK_AB R115, R120, R115 ;  /* 0x000000737873723e */ /* 0x000fe400000010ff */
[----:B------:R-:W-:Y:S01]  /*3d40*/  FSEL R113, R116, RZ, P2 ;  /* 0x000000ff74717208 */ /* 0x000fe20001000000 */
[----:B------:R-:W-:Y:S01]  /*3d50*/  FMUL.FTZ R112, R112, UR14 ;  /* 0x0000000e70707c20 */ /* 0x000fe20008410000 */
[----:B------:R-:W-:-:S04]  /*3d60*/  LOP3.LUT P2, RZ, R18, 0xff00, RZ, 0xc0, !PT ;  /* 0x0000ff0012ff7812 */ /* 0x000fc8000784c0ff */
[----:B------:R-:W-:Y:S02]  /*3d70*/  FSEL R112, R112, RZ, P1 ;  /* 0x000000ff70707208 */ /* 0x000fe40000800000 */
[----:B------:R-:W-:Y:S02]  /*3d80*/  LOP3.LUT P1, RZ, R18, 0xff, RZ, 0xc0, !PT ;  /* 0x000000ff12ff7812 */ /* 0x000fe4000782c0ff */
[----:B------:R-:W-:Y:S01]  /*3d90*/  F2FP.BF16.F32.PACK_AB R113, R113, R112 ;  /* 0x000000707171723e */ /* 0x000fe200000010ff */
[----:B------:R-:W-:-:S04]  /*3da0*/  FFMA.FTZ R112, R143, R118, R119 ;  /* 0x000000768f707223 */ /* 0x000fc80000010077 */
[----:B------:R-:W-:-:S04]  /*3db0*/  FADD.FTZ R112, R165, -R112 ;  /* 0x80000070a5707221 */ /* 0x000fc80000010000 */
[C---:B------:R-:W-:Y:S01]  /*3dc0*/  FFMA.FTZ R116, R9.reuse, R112, R93 ;  /* 0x0000007009747223 */ /* 0x040fe2000001005d */
[----:B------:R-:W-:-:S03]  /*3dd0*/  FFMA.FTZ R112, R9, R117, R92 ;  /* 0x0000007509707223 */ /* 0x000fc6000001005c */
[-C--:B------:R-:W-:Y:S01]  /*3de0*/  FMUL.FTZ R116, R116, R3.reuse ;  /* 0x0000000374747220 */ /* 0x080fe20000410000 */
[----:B------:R-:W-:-:S03]  /*3df0*/  FMUL.FTZ R112, R112, R3 ;  /* 0x0000000370707220 */ /* 0x000fc60000410000 */
[----:B------:R-:W-:Y:S01]  /*3e00*/  FMUL.FTZ R116, R116, UR14 ;  /* 0x0000000e74747c20 */ /* 0x000fe20008410000 */
[----:B------:R-:W-:-:S04]  /*3e10*/  FMUL.FTZ R112, R112, UR14 ;  /* 0x0000000e70707c20 */ /* 0x000fc80008410000 */
[----:B------:R-:W-:Y:S02]  /*3e20*/  FSEL R117, R116, RZ, P2 ;  /* 0x000000ff74757208 */ /* 0x000fe40001000000 */
[----:B------:R-:W-:-:S04]  /*3e30*/  FSEL R112, R112, RZ, P1 ;  /* 0x000000ff70707208 */ /* 0x000fc80000800000 */
[----:B------:R-:W-:Y:S02]  /*3e40*/  F2FP.BF16.F32.PACK_AB R112, R117, R112 ;  /* 0x000000707570723e */ /* 0x000fe400000010ff */
[----:B------:R-:W1:Y:S02]  /*3e50*/  LDC.64 R116, c[0x0][0x468] ;  /* 0x00011a00ff747b82 */ /* 0x000e640000000a00 */
[C---:B-1----:R-:W-:Y:S01]  /*3e60*/  IMAD.WIDE.U32 R116, R2.reuse, 0x10, R116 ;  /* 0x0000001002747825 */ /* 0x042fe200078e0074 */
[----:B------:R-:W-:-:S04]  /*3e70*/  IADD3 R2, PT, PT, R2, 0x20, RZ ;  /* 0x0000002002027810 */ /* 0x000fc80007ffe0ff */
[----:B------:R2:W-:Y:S03]  /*3e80*/  STG.E.128 desc[UR6][R116.64], R112 ;  /* 0x0000007074007986 */ /* 0x0005e6000c101d06 */
.L_x_4309:
[----:B------:R-:W-:Y:S05]  /*3e90*/  BSYNC.RECONVERGENT B1 ;  /* 0x0000000000017941 */ /* 0x000fea0003800200 */
.L_x_4308:
[----:B------:R-:W-:Y:S05]  /*3ea0*/  @!P3 BRA `(.L_x_4302) ;  /* 0x00000010005cb947 */ /* 0x000fea0003800000 */
[-CC-:B0-----:R-:W-:Y:S01]  /*3eb0*/  FFMA.FTZ R123, R145, R118.reuse, R119.reuse ;  /* 0x00000076917b7223 */ /* 0x181fe20000010077 */
[-CC-:B-12---:R-:W-:Y:S01]  /*3ec0*/  FFMA.FTZ R115, R153, R118.reuse, R119.reuse ;  /* 0x0000007699737223 */ /* 0x186fe20000010077 */
[-CC-:B------:R-:W-:Y:S01]  /*3ed0*/  FFMA.FTZ R117, R127, R118.reuse, R119.reuse ;  /* 0x000000767f757223 */ /* 0x180fe20000010077 */
[-C--:B------:R-:W-:Y:S01]  /*3ee0*/  FFMA.FTZ R114, R132, R118.reuse, R119 ;  /* 0x0000007684727223 */ /* 0x080fe20000010077 */
[----:B------:R-:W-:Y:S01]  /*3ef0*/  FADD.FTZ R116, R144, -R123 ;  /* 0x8000007b90747221 */ /* 0x000fe20000010000 */
[----:B------:R-:W-:Y:S01]  /*3f00*/  ISETP.GE.U32.AND P1, PT, R16, RZ, PT ;  /* 0x000000ff1000720c */ /* 0x000fe20003f26070 */
[-CC-:B------:R-:W-:Y:S01]  /*3f10*/  FFMA.FTZ R120, R14, R118.reuse, R119.reuse ;  /* 0x000000760e787223 */ /* 0x180fe20000010077 */
[----:B------:R-:W-:Y:S01]  /*3f20*/  FFMA.FTZ R121, R155, R118, R119 ;  /* 0x000000769b797223 */ /* 0x000fe20000010077 */
[----:B-----5:R-:W-:Y:S01]  /*3f30*/  FFMA.FTZ R116, R9, R116, R23 ;  /* 0x0000007409747223 */ /* 0x020fe20000010017 */
[-CC-:B------:R-:W-:Y:S01]  /*3f40*/  FFMA.FTZ R113, R157, R118.reuse, R119.reuse ;  /* 0x000000769d717223 */ /* 0x180fe20000010077 */
[----:B------:R-:W-:Y:S01]  /*3f50*/  FFMA.FTZ R112, R139, R118, R119 ;  /* 0x000000768b707223 */ /* 0x000fe20000010077 */
[----:B------:R-:W-:Y:S01]  /*3f60*/  FADD.FTZ R118, R146, -R115 ;  /* 0x8000007392767221 */ /* 0x000fe20000010000 */
[----:B------:R-:W-:Y:S01]  /*3f70*/  FMUL.FTZ R116, R116, R3 ;  /* 0x0000000374747220 */ /* 0x000fe20000410000 */
[----:B------:R-:W-:Y:S01]  /*3f80*/  FADD.FTZ R117, R126, -R117 ;  /* 0x800000757e757221 */ /* 0x000fe20000010000 */
[----:B------:R-:W-:Y:S01]  /*3f90*/  FADD.FTZ R115, R129, -R114 ;  /* 0x8000007281737221 */ /* 0x000fe20000010000 */
[----:B------:R-:W-:Y:S01]  /*3fa0*/  ISETP.GE.U32.AND.EX P1, PT, R17, 0x1000000, PT, P1 ;  /* 0x010000001100780c */ /* 0x000fe20003f26110 */
[----:B------:R-:W-:Y:S01]  /*3fb0*/  FMUL.FTZ R116, R116, UR14 ;  /* 0x0000000e74747c20 */ /* 0x000fe20008410000 */
[----:B------:R-:W-:Y:S01]  /*3fc0*/  FADD.FTZ R119, R15, -R120 ;  /* 0x800000780f777221 */ /* 0x000fe20000010000 */
[----:B------:R-:W-:Y:S01]  /*3fd0*/  FADD.FTZ R148, R156, -R113 ;  /* 0x800000719c947221 */ /* 0x000fe20000010000 */
[----:B------:R-:W-:Y:S01]  /*3fe0*/  FADD.FTZ R113, R137, -R112 ;  /* 0x8000007089717221 */ /* 0x000fe20000010000 */
[C---:B------:R-:W-:Y:S01]  /*3ff0*/  FFMA.FTZ R122, R9.reuse, R115, R26 ;  /* 0x00000073097a7223 */ /* 0x040fe2000001001a */
[C---:B------:R-:W-:Y:S01]  /*4000*/  FFMA.FTZ R112, R9.reuse, R117, R20 ;  /* 0x0000007509707223 */ /* 0x040fe20000010014 */
[----:B------:R-:W-:Y:S01]  /*4010*/  FSEL R115, R116, RZ, P1 ;  /* 0x000000ff74737208 */ /* 0x000fe20000800000 */
[C---:B------:R-:W-:Y:S01]  /*4020*/  FFMA.FTZ R114, R9.reuse, R119, R22 ;  /* 0x0000007709727223 */ /* 0x040fe20000010016 */
[----:B------:R-:W0:Y:S01]  /*4030*/  LDC.64 R116, c[0x0][0x468] ;  /* 0x00011a00ff747b82 */ /* 0x000e220000000a00 */
[C---:B------:R-:W-:Y:S01]  /*4040*/  FFMA.FTZ R118, R9.reuse, R118, R21 ;  /* 0x0000007609767223 */ /* 0x040fe20000010015 */
[----:B------:R-:W-:Y:S01]  /*4050*/  FADD.FTZ R120, R154, -R121 ;  /* 0x800000799a787221 */ /* 0x000fe20000010000 */
[-C--:B------:R-:W-:Y:S01]  /*4060*/  FMUL.FTZ R114, R114, R3.reuse ;  /* 0x0000000372727220 */ /* 0x080fe20000410000 */
[-C--:B------:R-:W-:Y:S01]  /*4070*/  FMUL.FTZ R112, R112, R3.reuse ;  /* 0x0000000370707220 */ /* 0x080fe20000410000 */
[----:B------:R-:W-:Y:S01]  /*4080*/  FMUL.FTZ R118, R118, R3 ;  /* 0x0000000376767220 */ /* 0x000fe20000410000 */
[C---:B------:R-:W-:Y:S01]  /*4090*/  FFMA.FTZ R148, R9.reuse, R148, R25 ;  /* 0x0000009409947223 */ /* 0x040fe20000010019 */
[C---:B------:R-:W-:Y:S01]  /*40a0*/  FFMA.FTZ R113, R9.reuse, R113, R24 ;  /* 0x0000007109717223 */ /* 0x040fe20000010018 */
[----:B------:R-:W-:Y:S01]  /*40b0*/  FFMA.FTZ R120, R9, R120, R27 ;  /* 0x0000007809787223 */ /* 0x000fe2000001001b */
[----:B------:R-:W-:Y:S01]  /*40c0*/  FMUL.FTZ R114, R114, UR14 ;  /* 0x0000000e72727c20 */ /* 0x000fe20008410000 */
[----:B------:R-:W-:Y:S01]  /*40d0*/  LOP3.LUT P4, RZ, R17, 0xff0000, RZ, 0xc0, !PT ;  /* 0x00ff000011ff7812 */ /* 0x000fe2000788c0ff */
[----:B------:R-:W-:Y:S01]  /*40e0*/  FMUL.FTZ R112, R112, UR14 ;  /* 0x0000000e70707c20 */ /* 0x000fe20008410000 */
[----:B------:R-:W-:Y:S01]  /*40f0*/  FMUL.FTZ R118, R118, UR14 ;  /* 0x0000000e76767c20 */ /* 0x000fe20008410000 */
[-C--:B------:R-:W-:Y:S01]  /*4100*/  FMUL.FTZ R148, R148, R3.reuse ;  /* 0x0000000394947220 */ /* 0x080fe20000410000 */
[-C--:B------:R-:W-:Y:S01]  /*4110*/  FMUL.FTZ R113, R113, R3.reuse ;  /* 0x0000000371717220 */ /* 0x080fe20000410000 */
        /* <DEDUP_REMOVED lines=9> */
[----:B------:R-:W-:Y:S01]  /*41b0*/  FMUL.FTZ R122, R122, UR14 ;  /* 0x0000000e7a7a7c20 */ /* 0x000fe20008410000 */
[----:B------:R-:W-:Y:S01]  /*41c0*/  LOP3.LUT P2, RZ, R16, 0xff00, RZ, 0xc0, !PT ;  /* 0x0000ff0010ff7812 */ /* 0x000fe2000784c0ff */
[----:B------:R-:W-:Y:S01]  /*41d0*/  FMUL.FTZ R120, R120, UR14 ;  /* 0x0000000e78787c20 */ /* 0x000fe20008410000 */
[----:B------:R-:W-:-:S02]  /*41e0*/  LOP3.LUT P1, RZ, R16, 0xff, RZ, 0xc0, !PT ;  /* 0x000000ff10ff7812 */ /* 0x000fc4000782c0ff */
[C---:B------:R-:W-:Y:S02]  /*41f0*/  LOP3.LUT P3, RZ, R16.reuse, 0xff0000, RZ, 0xc0, !PT ;  /* 0x00ff000010ff7812 */ /* 0x040fe4000786c0ff */
[----:B------:R-:W-:Y:S02]  /*4200*/  LOP3.LUT P4, RZ, R16, 0xff000000, RZ, 0xc0, !PT ;  /* 0xff00000010ff7812 */ /* 0x000fe4000788c0ff */
[----:B------:R-:W-:Y:S02]  /*4210*/  F2FP.BF16.F32.PACK_AB R115, R115, R114 ;  /* 0x000000727373723e */ /* 0x000fe400000010ff */
[----:B------:R-:W-:Y:S02]  /*4220*/  F2FP.BF16.F32.PACK_AB R114, R3, R112 ;  /* 0x000000700372723e */ /* 0x000fe400000010ff */
[----:B------:R-:W-:Y:S02]  /*4230*/  FSEL R3, R148, RZ, P2 ;  /* 0x000000ff94037208 */ /* 0x000fe40001000000 */
[----:B------:R-:W-:-:S02]  /*4240*/  FSEL R112, R113, RZ, P1 ;  /* 0x000000ff71707208 */ /* 0x000fc40000800000 */
[----:B------:R-:W-:Y:S02]  /*4250*/  FSEL R122, R122, RZ, P3 ;  /* 0x000000ff7a7a7208 */ /* 0x000fe40001800000 */
[----:B------:R-:W-:Y:S02]  /*4260*/  FSEL R9, R120, RZ, P4 ;  /* 0x000000ff78097208 */ /* 0x000fe40002000000 */
[----:B------:R-:W-:Y:S01]  /*4270*/  F2FP.BF16.F32.PACK_AB R112, R3, R112 ;  /* 0x000000700370723e */ /* 0x000fe200000010ff */
[----:B0-----:R-:W-:Y:S01]  /*4280*/  IMAD.WIDE.U32 R2, R2, 0x10, R116 ;  /* 0x0000001002027825 */ /* 0x001fe200078e0074 */
[----:B------:R-:W-:-:S05]  /*4290*/  F2FP.BF16.F32.PACK_AB R113, R9, R122 ;  /* 0x0000007a0971723e */ /* 0x000fca00000010ff */
[----:B------:R0:W-:Y:S01]  /*42a0*/  STG.E.128 desc[UR6][R2.64], R112 ;  /* 0x0000007002007986 */ /* 0x0001e2000c101d06 */
[----:B------:R-:W-:Y:S05]  /*42b0*/  BRA `(.L_x_4302) ;  /* 0x0000000c00587947 */ /* 0x000fea0003800000 */
.L_x_4305:
[----:B------:R-:W-:Y:S04]  /*42c0*/  BSSY.RECONVERGENT B1, `(.L_x_4310) ;  /* 0x0000048000017945 */ /* 0x000fe80003800200 */
[----:B------:R-:W-:Y:S05]  /*42d0*/  @!P5 BRA `(.L_x_4311) ;  /* 0x000000040018d947 */ /* 0x000fea0003800000 */
[----:B------:R-:W2:Y:S01]  /*42e0*/  LDL R112, [R1] ;  /* 0x0000000001707983 */ /* 0x000ea20000100800 */
[-CC-:B------:R-:W-:Y:S01]  /*42f0*/  FFMA.FTZ R80, R0, R118.reuse, R119.reuse ;  /* 0x0000007600507223 */ /* 0x180fe20000010077 */
[-CC-:B------:R-:W-:Y:S01]  /*4300*/  FFMA.FTZ R81, R151, R118.reuse, R119.reuse ;  /* 0x0000007697517223 */ /* 0x180fe20000010077 */
[----:B------:R-:W-:Y:S01]  /*4310*/  LOP3.LUT P1, RZ, R124, 0xff, RZ, 0xc0, !PT ;  /* 0x000000ff7cff7812 */ /* 0x000fe2000782c0ff */
[-CC-:B------:R-:W-:Y:S01]  /*4320*/  FFMA.FTZ R83, R140, R118.reuse, R119.reuse ;  /* 0x000000768c537223 */ /* 0x180fe20000010077 */
[----:B------:R-:W-:Y:S01]  /*4330*/  FADD.FTZ R80, R131, -R80 ;  /* 0x8000005083507221 */ /* 0x000fe20000010000 */
[----:B------:R-:W-:Y:S01]  /*4340*/  LOP3.LUT P2, RZ, R124, 0xff00, RZ, 0xc0, !PT ;  /* 0x0000ff007cff7812 */ /* 0x000fe2000784c0ff */
[----:B------:R-:W-:Y:S01]  /*4350*/  FFMA.FTZ R111, R135, R118, R119 ;  /* 0x00000076876f7223 */ /* 0x000fe20000010077 */
[----:B------:R-:W-:Y:S01]  /*4360*/  LOP3.LUT P5, RZ, R125, 0xff, RZ, 0xc0, !PT ;  /* 0x000000ff7dff7812 */ /* 0x000fe200078ac0ff */
[----:B-----5:R-:W-:Y:S01]  /*4370*/  FFMA.FTZ R108, R9, R80, R84 ;  /* 0x00000050096c7223 */ /* 0x020fe20000010054 */
[----:B------:R-:W-:Y:S01]  /*4380*/  LOP3.LUT P6, RZ, R125, 0xff00, RZ, 0xc0, !PT ;  /* 0x0000ff007dff7812 */ /* 0x000fe200078cc0ff */
[----:B------:R-:W-:-:S02]  /*4390*/  FADD.FTZ R114, R162, -R111 ;  /* 0x8000006fa2727221 */ /* 0x000fc40000010000 */
[----:B------:R-:W-:-:S04]  /*43a0*/  FMUL.FTZ R80, R108, R3 ;  /* 0x000000036c507220 */ /* 0x000fc80000410000 */
[----:B------:R-:W-:-:S05]  /*43b0*/  FMUL.FTZ R80, R80, UR14 ;  /* 0x0000000e50507c20 */ /* 0x000fca0008410000 */
[----:B------:R-:W-:Y:S02]  /*43c0*/  FSEL R80, R80, RZ, P1 ;  /* 0x000000ff50507208 */ /* 0x000fe40000800000 */
[----:B------:R-:W-:Y:S01]  /*43d0*/  LOP3.LUT P1, RZ, R124, 0xff0000, RZ, 0xc0, !PT ;  /* 0x00ff00007cff7812 */ /* 0x000fe2000782c0ff */
[----:B--2---:R-:W-:-:S04]  /*43e0*/  FADD.FTZ R82, R112, -R81 ;  /* 0x8000005170527221 */ /* 0x004fc80000010000 */
[----:B------:R-:W-:-:S04]  /*43f0*/  FFMA.FTZ R109, R9, R82, R85 ;  /* 0x00000052096d7223 */ /* 0x000fc80000010055 */
[----:B------:R-:W-:-:S04]  /*4400*/  FMUL.FTZ R81, R109, R3 ;  /* 0x000000036d517220 */ /* 0x000fc80000410000 */
[----:B------:R-:W-:-:S05]  /*4410*/  FMUL.FTZ R81, R81, UR14 ;  /* 0x0000000e51517c20 */ /* 0x000fca0008410000 */
[----:B------:R-:W-:Y:S02]  /*4420*/  FSEL R81, R81, RZ, P2 ;  /* 0x000000ff51517208 */ /* 0x000fe40001000000 */
[----:B------:R-:W-:Y:S02]  /*4430*/  LOP3.LUT P2, RZ, R124, 0xff000000, RZ, 0xc0, !PT ;  /* 0xff0000007cff7812 */ /* 0x000fe4000784c0ff */
[----:B------:R-:W-:Y:S01]  /*4440*/  F2FP.BF16.F32.PACK_AB R112, R81, R80 ;  /* 0x000000505170723e */ /* 0x000fe200000010ff */
[-C--:B------:R-:W-:Y:S01]  /*4450*/  FFMA.FTZ R81, R5, R118.reuse, R119 ;  /* 0x0000007605517223 */ /* 0x080fe20000010077 */
[----:B------:R-:W-:Y:S01]  /*4460*/  FADD.FTZ R80, R164, -R83 ;  /* 0x80000053a4507221 */ /* 0x000fe20000010000 */
[----:B------:R-:W-:Y:S02]  /*4470*/  FFMA.FTZ R83, R7, R118, R119 ;  /* 0x0000007607537223 */ /* 0x000fe40000010077 */
[----:B------:R-:W-:Y:S01]  /*4480*/  FADD.FTZ R81, R152, -R81 ;  /* 0x8000005198517221 */ /* 0x000fe20000010000 */
[----:B------:R-:W-:Y:S01]  /*4490*/  FFMA.FTZ R111, R9, R80, R87 ;  /* 0x00000050096f7223 */ /* 0x000fe20000010057 */
[----:B------:R-:W-:-:S02]  /*44a0*/  FADD.FTZ R83, R150, -R83 ;  /* 0x8000005396537221 */ /* 0x000fc40000010000 */
[C---:B------:R-:W-:Y:S01]  /*44b0*/  FFMA.FTZ R110, R9.reuse, R81, R86 ;  /* 0x00000051096e7223 */ /* 0x040fe20000010056 */
[C---:B------:R-:W-:Y:S01]  /*44c0*/  FFMA.FTZ R81, R9.reuse, R114, R89 ;  /* 0x0000007209517223 */ /* 0x040fe20000010059 */
        /* <DEDUP_REMOVED lines=8> */
[----:B------:R-:W-:-:S02]  /*4550*/  FMUL.FTZ R113, R113, UR14 ;  /* 0x0000000e71717c20 */ /* 0x000fc40008410000 */
[----:B------:R-:W-:Y:S02]  /*4560*/  FSEL R83, R83, RZ, P2 ;  /* 0x000000ff53537208 */ /* 0x000fe40001000000 */
[----:B------:R-:W-:Y:S02]  /*4570*/  FSEL R82, R82, RZ, P1 ;  /* 0x000000ff52527208 */ /* 0x000fe40000800000 */
[----:B------:R-:W-:Y:S02]  /*4580*/  FSEL R114, R113, RZ, P5 ;  /* 0x000000ff71727208 */ /* 0x000fe40002800000 */
[----:B------:R-:W-:Y:S01]  /*4590*/  F2FP.BF16.F32.PACK_AB R113, R83, R82 ;  /* 0x000000525371723e */ /* 0x000fe200000010ff */
[-CC-:B------:R-:W-:Y:S01]  /*45a0*/  FFMA.FTZ R83, R130, R118.reuse, R119.reuse ;  /* 0x0000007682537223 */ /* 0x180fe20000010077 */
[----:B------:R-:W-:Y:S01]  /*45b0*/  FFMA.FTZ R82, R12, R118, R119 ;  /* 0x000000760c527223 */ /* 0x000fe20000010077 */
[----:B------:R-:W-:Y:S02]  /*45c0*/  FSEL R115, R115, RZ, P6 ;  /* 0x000000ff73737208 */ /* 0x000fe40003000000 */
[----:B------:R-:W-:Y:S01]  /*45d0*/  FADD.FTZ R116, R160, -R83 ;  /* 0x80000053a0747221 */ /* 0x000fe20000010000 */
[----:B------:R-:W-:Y:S01]  /*45e0*/  FADD.FTZ R82, R13, -R82 ;  /* 0x800000520d527221 */ /* 0x000fe20000010000 */
[----:B------:R-:W-:-:S02]  /*45f0*/  F2FP.BF16.F32.PACK_AB R114, R115, R114 ;  /* 0x000000727372723e */ /* 0x000fc400000010ff */
[C---:B------:R-:W-:Y:S01]  /*4600*/  FFMA.FTZ R83, R9.reuse, R116, R91 ;  /* 0x0000007409537223 */ /* 0x040fe2000001005b */
[----:B------:R-:W-:Y:S01]  /*4610*/  FFMA.FTZ R82, R9, R82, R90 ;  /* 0x0000005209527223 */ /* 0x000fe2000001005a */
[----:B------:R-:W-:Y:S02]  /*4620*/  ISETP.GE.U32.AND P1, PT, R124, RZ, PT ;  /* 0x000000ff7c00720c */ /* 0x000fe40003f26070 */
[-C--:B------:R-:W-:Y:S01]  /*4630*/  FMUL.FTZ R116, R83, R3.reuse ;  /* 0x0000000353747220 */ /* 0x080fe20000410000 */
[----:B------:R-:W-:Y:S01]  /*4640*/  FMUL.FTZ R115, R82, R3 ;  /* 0x0000000352737220 */ /* 0x000fe20000410000 */
[----:B------:R-:W-:Y:S02]  /*4650*/  ISETP.GE.U32.AND.EX P1, PT, R125, 0x1000000, PT, P1 ;  /* 0x010000007d00780c */ /* 0x000fe40003f26110 */
[----:B------:R-:W-:Y:S01]  /*4660*/  FMUL.FTZ R116, R116, UR14 ;  /* 0x0000000e74747c20 */ /* 0x000fe20008410000 */
[----:B------:R-:W-:Y:S01]  /*4670*/  FMUL.FTZ R115, R115, UR14 ;  /* 0x0000000e73737c20 */ /* 0x000fe20008410000 */
[----:B------:R-:W-:-:S03]  /*4680*/  LOP3.LUT P2, RZ, R125, 0xff0000, RZ, 0xc0, !PT ;  /* 0x00ff00007dff7812 */ /* 0x000fc6000784c0ff */
[----:B------:R-:W-:Y:S02]  /*4690*/  FSEL R116, R116, RZ, P1 ;  /* 0x000000ff74747208 */ /* 0x000fe40000800000 */
[----:B------:R-:W-:-:S04]  /*46a0*/  FSEL R115, R115, RZ, P2 ;  /* 0x000000ff73737208 */ /* 0x000fc80001000000 */
[----:B------:R-:W-:Y:S02]  /*46b0*/  F2FP.BF16.F32.PACK_AB R115, R116, R115 ;  /* 0x000000737473723e */ /* 0x000fe400000010ff */
[----:B------:R-:W1:Y:S02]  /*46c0*/  LDC.64 R116, c[0x0][0x478] ;  /* 0x00011e00ff747b82 */ /* 0x000e640000000a00 */
[----:B-1----:R-:W-:-:S05]  /*46d0*/  IMAD.WIDE.U32 R116, R2, 0x20, R116 ;  /* 0x0000002002747825 */ /* 0x002fca00078e0074 */
[----:B------:R-:W-:Y:S04]  /*46e0*/  STG.E.128 desc[UR6][R116.64], R108 ;  /* 0x0000006c74007986 */ /* 0x000fe8000c101d06 */
[----:B------:R1:W-:Y:S02]  /*46f0*/  STG.E.128 desc[UR6][R116.64+0x10], R80 ;  /* 0x0000105074007986 */ /* 0x0003e4000c101d06 */
[----:B-1----:R-:W1:Y:S02]  /*4700*/  LDC.64 R116, c[0x0][0x468] ;  /* 0x00011a00ff747b82 */ /* 0x002e640000000a00 */
[C---:B-1----:R-:W-:Y:S01]  /*4710*/  IMAD.WIDE.U32 R116, R2.reuse, 0x10, R116 ;  /* 0x0000001002747825 */ /* 0x042fe200078e0074 */
[----:B------:R-:W-:-:S04]  /*4720*/  IADD3 R2, PT, PT, R2, 0x20, RZ ;  /* 0x0000002002027810 */ /* 0x000fc80007ffe0ff */
[----:B------:R1:W-:Y:S03]  /*4730*/  STG.E.128 desc[UR6][R116.64], R112 ;  /* 0x0000007074007986 */ /* 0x0003e6000c101d06 */
.L_x_4311:
[----:B------:R-:W-:Y:S05]  /*4740*/  BSYNC.RECONVERGENT B1 ;  /* 0x0000000000017941 */ /* 0x000fea0003800200 */
.L_x_4310:
[----:B------:R-:W-:Y:S04]  /*4750*/  BSSY.RECONVERGENT B1, `(.L_x_4312) ;  /* 0x0000047000017945 */ /* 0x000fe80003800200 */
[----:B------:R-:W-:Y:S05]  /*4760*/  @!P4 BRA `(.L_x_4313) ;  /* 0x000000040014c947 */ /* 0x000fea0003800000 */
[-CC-:B------:R-:W-:Y:S01]  /*4770*/  FFMA.FTZ R81, R4, R118.reuse, R119.reuse ;  /* 0x0000007604517223 */ /* 0x180fe20000010077 */
[-CC-:B------:R-:W-:Y:S01]  /*4780*/  FFMA.FTZ R80, R143, R118.reuse, R119.reuse ;  /* 0x000000768f507223 */ /* 0x180fe20000010077 */
[----:B------:R-:W-:Y:S01]  /*4790*/  LOP3.LUT P1, RZ, R18, 0xff, RZ, 0xc0, !PT ;  /* 0x000000ff12ff7812 */ /* 0x000fe2000782c0ff */
[-C--:B------:R-:W-:Y:S01]  /*47a0*/  FFMA.FTZ R83, R8, R118.reuse, R119 ;  /* 0x0000007608537223 */ /* 0x080fe20000010077 */
[----:B------:R-:W-:Y:S01]  /*47b0*/  FADD.FTZ R81, R158, -R81 ;  /* 0x800000519e517221 */ /* 0x000fe20000010000 */
[----:B------:R-:W-:Y:S01]  /*47c0*/  FADD.FTZ R80, R165, -R80 ;  /* 0x80000050a5507221 */ /* 0x000fe20000010000 */
[----:B------:R-:W-:Y:S01]  /*47d0*/  LOP3.LUT P2, RZ, R18, 0xff00, RZ, 0xc0, !PT ;  /* 0x0000ff0012ff7812 */ /* 0x000fe2000784c0ff */
[----:B------:R-:W-:Y:S01]  /*47e0*/  FFMA.FTZ R82, R133, R118, R119 ;  /* 0x0000007685527223 */ /* 0x000fe20000010077 */
[C---:B-----5:R-:W-:Y:S01]  /*47f0*/  FFMA.FTZ R108, R9.reuse, R81, R92 ;  /* 0x00000051096c7223 */ /* 0x060fe2000001005c */
[----:B------:R-:W-:Y:S01]  /*4800*/  FFMA.FTZ R109, R9, R80, R93 ;  /* 0x00000050096d7223 */ /* 0x000fe2000001005d */
[----:B------:R-:W-:Y:S01]  /*4810*/  FADD.FTZ R83, R134, -R83 ;  /* 0x8000005386537221 */ /* 0x000fe20000010000 */
[----:B-1----:R-:W-:Y:S01]  /*4820*/  FADD.FTZ R114, R161, -R82 ;  /* 0x80000052a1727221 */ /* 0x002fe20000010000 */
[-C--:B------:R-:W-:Y:S01]  /*4830*/  FMUL.FTZ R80, R108, R3.reuse ;  /* 0x000000036c507220 */ /* 0x080fe20000410000 */
[----:B------:R-:W-:Y:S01]  /*4840*/  FMUL.FTZ R81, R109, R3 ;  /* 0x000000036d517220 */ /* 0x000fe20000410000 */
[----:B------:R-:W-:Y:S01]  /*4850*/  LOP3.LUT P4, RZ, R19, 0xff, RZ, 0xc0, !PT ;  /* 0x000000ff13ff7812 */ /* 0x000fe2000788c0ff */
[----:B------:R-:W-:Y:S01]  /*4860*/  FFMA.FTZ R116, R128, R118, R119 ;  /* 0x0000007680747223 */ /* 0x000fe20000010077 */
[----:B------:R-:W-:Y:S01]  /*4870*/  FMUL.FTZ R80, R80, UR14 ;  /* 0x0000000e50507c20 */ /* 0x000fe20008410000 */
[----:B------:R-:W-:Y:S01]  /*4880*/  FMUL.FTZ R81, R81, UR14 ;  /* 0x0000000e51517c20 */ /* 0x000fe20008410000 */
[----:B------:R-:W-:Y:S01]  /*4890*/  LOP3.LUT P5, RZ, R19, 0xff00, RZ, 0xc0, !PT ;  /* 0x0000ff0013ff7812 */ /* 0x000fe200078ac0ff */
[----:B------:R-:W-:-:S02]  /*48a0*/  FADD.FTZ R116, R159, -R116 ;  /* 0x800000749f747221 */ /* 0x000fc40000010000 */
[----:B------:R-:W-:Y:S02]  /*48b0*/  FSEL R80, R80, RZ, P1 ;  /* 0x000000ff50507208 */ /* 0x000fe40000800000 */
[----:B------:R-:W-:Y:S02]  /*48c0*/  FSEL R81, R81, RZ, P2 ;  /* 0x000000ff51517208 */ /* 0x000fe40001000000 */
[----:B------:R-:W-:Y:S02]  /*48d0*/  LOP3.LUT P1, RZ, R18, 0xff0000, RZ, 0xc0, !PT ;  /* 0x00ff000012ff7812 */ /* 0x000fe4000782c0ff */
[----:B------:R-:W-:Y:S01]  /*48e0*/  F2FP.BF16.F32.PACK_AB R112, R81, R80 ;  /* 0x000000505170723e */ /* 0x000fe200000010ff */
[-CC-:B------:R-:W-:Y:S01]  /*48f0*/  FFMA.FTZ R81, R6, R118.reuse, R119.reuse ;  /* 0x0000007606517223 */ /* 0x180fe20000010077 */
[----:B------:R-:W-:Y:S01]  /*4900*/  FFMA.FTZ R80, R138, R118, R119 ;  /* 0x000000768a507223 */ /* 0x000fe20000010077 */
[----:B------:R-:W-:Y:S02]  /*4910*/  LOP3.LUT P2, RZ, R18, 0xff000000, RZ, 0xc0, !PT ;  /* 0xff00000012ff7812 */ /* 0x000fe4000784c0ff */
[----:B------:R-:W-:Y:S01]  /*4920*/  FADD.FTZ R81, R142, -R81 ;  /* 0x800000518e517221 */ /* 0x000fe20000010000 */
[----:B------:R-:W-:-:S03]  /*4930*/  FADD.FTZ R80, R163, -R80 ;  /* 0x80000050a3507221 */ /* 0x000fc60000010000 */
[C---:B------:R-:W-:Y:S01]  /*4940*/  FFMA.FTZ R110, R9.reuse, R81, R94 ;  /* 0x00000051096e7223 */ /* 0x040fe2000001005e */
        /* <DEDUP_REMOVED lines=15> */
[----:B------:R-:W-:Y:S01]  /*4a40*/  FFMA.FTZ R82, R10, R118, R119 ;  /* 0x000000760a527223 */ /* 0x000fe20000010077 */
[----:B------:R-:W-:Y:S01]  /*4a50*/  FSEL R115, R115, RZ, P5 ;  /* 0x000000ff73737208 */ /* 0x000fe20002800000 */
[----:B------:R-:W-:Y:S01]  /*4a60*/  FFMA.FTZ R83, R9, R116, R99 ;  /* 0x0000007409537223 */ /* 0x000fe20000010063 */
[----:B------:R-:W-:Y:S01]  /*4a70*/  ISETP.GE.U32.AND P1, PT, R18, RZ, PT ;  /* 0x000000ff1200720c */ /* 0x000fe20003f26070 */
[----:B------:R-:W-:Y:S01]  /*4a80*/  FADD.FTZ R82, R11, -R82 ;  /* 0x800000520b527221 */ /* 0x000fe20000010000 */
[----:B------:R-:W-:Y:S01]  /*4a90*/  F2FP.BF16.F32.PACK_AB R114, R115, R114 ;  /* 0x000000727372723e */ /* 0x000fe200000010ff */
[----:B------:R-:W-:Y:S01]  /*4aa0*/  FMUL.FTZ R116, R83, R3 ;  /* 0x0000000353747220 */ /* 0x000fe20000410000 */
[----:B------:R-:W-:Y:S01]  /*4ab0*/  ISETP.GE.U32.AND.EX P1, PT, R19, 0x1000000, PT, P1 ;  /* 0x010000001300780c */ /* 0x000fe20003f26110 */
[----:B------:R-:W-:Y:S01]  /*4ac0*/  FFMA.FTZ R82, R9, R82, R98 ;  /* 0x0000005209527223 */ /* 0x000fe20000010062 */
[----:B------:R-:W-:Y:S01]  /*4ad0*/  LOP3.LUT P2, RZ, R19, 0xff0000, RZ, 0xc0, !PT ;  /* 0x00ff000013ff7812 */ /* 0x000fe2000784c0ff */
[----:B------:R-:W-:-:S02]  /*4ae0*/  FMUL.FTZ R116, R116, UR14 ;  /* 0x0000000e74747c20 */ /* 0x000fc40008410000 */
[----:B------:R-:W-:-:S03]  /*4af0*/  FMUL.FTZ R115, R82, R3 ;  /* 0x0000000352737220 */ /* 0x000fc60000410000 */
[----:B------:R-:W-:Y:S01]  /*4b00*/  FSEL R116, R116, RZ, P1 ;  /* 0x000000ff74747208 */ /* 0x000fe20000800000 */
[----:B------:R-:W-:-:S05]  /*4b10*/  FMUL.FTZ R115, R115, UR14 ;  /* 0x0000000e73737c20 */ /* 0x000fca0008410000 */
        /* <DEDUP_REMOVED lines=10> */
.L_x_4313:
[----:B------:R-:W-:Y:S05]  /*4bc0*/  BSYNC.RECONVERGENT B1 ;  /* 0x0000000000017941 */ /* 0x000fea0003800200 */
.L_x_4312:
[----:B------:R-:W-:Y:S05]  /*4bd0*/  @!P3 BRA `(.L_x_4302) ;  /* 0x000000040010b947 */ /* 0x000fea0003800000 */
[-CC-:B------:R-:W-:Y:S01]  /*4be0*/  FFMA.FTZ R81, R145, R118.reuse, R119.reuse ;  /* 0x0000007691517223 */ /* 0x180fe20000010077 */
[-CC-:B------:R-:W-:Y:S01]  /*4bf0*/  FFMA.FTZ R80, R139, R118.reuse, R119.reuse ;  /* 0x000000768b507223 */ /* 0x180fe20000010077 */
[-CC-:B------:R-:W-:Y:S01]  /*4c00*/  FFMA.FTZ R82, R132, R118.reuse, R119.reuse ;  /* 0x0000007684527223 */ /* 0x180fe20000010077 */
[-CC-:B------:R-:W-:Y:S01]  /*4c10*/  FFMA.FTZ R83, R157, R118.reuse, R119.reuse ;  /* 0x000000769d537223 */ /* 0x180fe20000010077 */
[-CC-:B------:R-:W-:Y:S01]  /*4c20*/  FFMA.FTZ R109, R155, R118.reuse, R119.reuse ;  /* 0x000000769b6d7223 */ /* 0x180fe20000010077 */
[-CC-:B-12---:R-:W-:Y:S01]  /*4c30*/  FFMA.FTZ R113, R127, R118.reuse, R119.reuse ;  /* 0x000000767f717223 */ /* 0x186fe20000010077 */
        /* <DEDUP_REMOVED lines=28> */
[C---:B------:R-:W-:Y:S01]  /*4e00*/  LOP3.LUT P2, RZ, R16.reuse, 0xff00, RZ, 0xc0, !PT ;  /* 0x0000ff0010ff7812 */ /* 0x040fe2000784c0ff */
[----:B------:R-:W1:Y:S01]  /*4e10*/  LDC.64 R118, c[0x0][0x468] ;  /* 0x00011a00ff767b82 */ /* 0x000e620000000a00 */
[C---:B------:R-:W-:Y:S01]  /*4e20*/  LOP3.LUT P3, RZ, R16.reuse, 0xff0000, RZ, 0xc0, !PT ;  /* 0x00ff000010ff7812 */ /* 0x040fe2000786c0ff */
[----:B------:R-:W-:Y:S01]  /*4e30*/  FMUL.FTZ R115, R115, UR14 ;  /* 0x0000000e73737c20 */ /* 0x000fe20008410000 */
[----:B------:R-:W-:-:S02]  /*4e40*/  LOP3.LUT P4, RZ, R16, 0xff000000, RZ, 0xc0, !PT ;  /* 0xff00000010ff7812 */ /* 0x000fc4000788c0ff */
[----:B------:R-:W-:Y:S02]  /*4e50*/  FSEL R9, R9, RZ, P1 ;  /* 0x000000ff09097208 */ /* 0x000fe40000800000 */
[----:B------:R-:W-:Y:S02]  /*4e60*/  FSEL R112, R112, RZ, P2 ;  /* 0x000000ff70707208 */ /* 0x000fe40001000000 */
[----:B------:R-:W-:Y:S02]  /*4e70*/  FSEL R113, R113, RZ, P3 ;  /* 0x000000ff71717208 */ /* 0x000fe40001800000 */
[----:B------:R-:W-:Y:S02]  /*4e80*/  FSEL R114, R114, RZ, P4 ;  /* 0x000000ff72727208 */ /* 0x000fe40002000000 */
[----:B------:R-:W-:Y:S01]  /*4e90*/  F2FP.BF16.F32.PACK_AB R112, R112, R9 ;  /* 0x000000097070723e */ /* 0x000fe200000010ff */
[----:B------:R-:W-:Y:S01]  /*4ea0*/  FMUL.FTZ R9, R80, R3 ;  /* 0x0000000350097220 */ /* 0x000fe20000410000 */
[----:B------:R-:W-:Y:S01]  /*4eb0*/  F2FP.BF16.F32.PACK_AB R113, R114, R113 ;  /* 0x000000717271723e */ /* 0x000fe200000010ff */
[-C--:B------:R-:W-:Y:S01]  /*4ec0*/  FMUL.FTZ R114, R81, R3.reuse ;  /* 0x0000000351727220 */ /* 0x080fe20000410000 */
[----:B------:R-:W-:Y:S01]  /*4ed0*/  ISETP.GE.U32.AND P1, PT, R16, RZ, PT ;  /* 0x000000ff1000720c */ /* 0x000fe20003f26070 */
[----:B------:R-:W-:Y:S01]  /*4ee0*/  FMUL.FTZ R3, R82, R3 ;  /* 0x0000000352037220 */ /* 0x000fe20000410000 */
[----:B------:R-:W-:Y:S01]  /*4ef0*/  LOP3.LUT P4, RZ, R17, 0xff0000, RZ, 0xc0, !PT ;  /* 0x00ff000011ff7812 */ /* 0x000fe2000788c0ff */
[----:B------:R-:W-:Y:S01]  /*4f00*/  FMUL.FTZ R9, R9, UR14 ;  /* 0x0000000e09097c20 */ /* 0x000fe20008410000 */
[----:B------:R-:W-:Y:S01]  /*4f10*/  ISETP.GE.U32.AND.EX P1, PT, R17, 0x1000000, PT, P1 ;  /* 0x010000001100780c */ /* 0x000fe20003f26110 */
[----:B------:R-:W-:Y:S01]  /*4f20*/  FMUL.FTZ R3, R3, UR14 ;  /* 0x0000000e03037c20 */ /* 0x000fe20008410000 */
[----:B------:R-:W-:Y:S01]  /*4f30*/  FMUL.FTZ R114, R114, UR14 ;  /* 0x0000000e72727c20 */ /* 0x000fe20008410000 */
[----:B------:R-:W-:-:S02]  /*4f40*/  LOP3.LUT P2, RZ, R17, 0xff, RZ, 0xc0, !PT ;  /* 0x000000ff11ff7812 */ /* 0x000fc4000784c0ff */
[----:B------:R-:W-:Y:S02]  /*4f50*/  FSEL R116, R115, RZ, P1 ;  /* 0x000000ff73747208 */ /* 0x000fe40000800000 */
[----:B------:R-:W-:Y:S02]  /*4f60*/  FSEL R3, R3, RZ, P4 ;  /* 0x000000ff03037208 */ /* 0x000fe40002000000 */
[----:B------:R-:W-:Y:S02]  /*4f70*/  LOP3.LUT P3, RZ, R17, 0xff00, RZ, 0xc0, !PT ;  /* 0x0000ff0011ff7812 */ /* 0x000fe4000786c0ff */
[----:B------:R-:W-:Y:S02]  /*4f80*/  F2FP.BF16.F32.PACK_AB R115, R116, R3 ;  /* 0x000000037473723e */ /* 0x000fe400000010ff */
[----:B------:R-:W2:Y:S01]  /*4f90*/  LDC.64 R116, c[0x0][0x478] ;  /* 0x00011e00ff747b82 */ /* 0x000ea20000000a00 */
[----:B------:R-:W-:Y:S02]  /*4fa0*/  FSEL R9, R9, RZ, P2 ;  /* 0x000000ff09097208 */ /* 0x000fe40001000000 */
[----:B------:R-:W-:-:S04]  /*4fb0*/  FSEL R114, R114, RZ, P3 ;  /* 0x000000ff72727208 */ /* 0x000fc80001800000 */
[----:B------:R-:W-:Y:S01]  /*4fc0*/  F2FP.BF16.F32.PACK_AB R114, R114, R9 ;  /* 0x000000097272723e */ /* 0x000fe200000010ff */
[----:B--2---:R-:W-:-:S04]  /*4fd0*/  IMAD.WIDE.U32 R116, R2, 0x20, R116 ;  /* 0x0000002002747825 */ /* 0x004fc800078e0074 */
[----:B-1----:R-:W-:Y:S01]  /*4fe0*/  IMAD.WIDE.U32 R2, R2, 0x10, R118 ;  /* 0x0000001002027825 */ /* 0x002fe200078e0076 */
[----:B------:R4:W-:Y:S04]  /*4ff0*/  STG.E.128 desc[UR6][R116.64], R108 ;  /* 0x0000006c74007986 */ /* 0x0009e8000c101d06 */
[----:B------:R4:W-:Y:S04]  /*5000*/  STG.E.128 desc[UR6][R116.64+0x10], R80 ;  /* 0x0000105074007986 */ /* 0x0009e8000c101d06 */
[----:B------:R4:W-:Y:S02]  /*5010*/  STG.E.128 desc[UR6][R2.64], R112 ;  /* 0x0000007002007986 */ /* 0x0009e4000c101d06 */
.L_x_4302:
[----:B------:R-:W-:Y:S05]  /*5020*/  BSYNC.RECONVERGENT B0 ;  /* 0x0000000000007941 */ /* 0x000fea0003800200 */
.L_x_4292:
[----:B0--34-:R-:W0:Y:S02]  /*5030*/  LDC.64 R2, c[0x0][0x380] ;  /* 0x0000e000ff027b82 */ /* 0x019e240000000a00 */
[----:B0-----:R-:W-:-:S04]  /*5040*/  LEA R136, R2, R136, 0x2 ;  /* 0x0000008802887211 */ /* 0x001fc800078e10ff */
[----:B------:R-:W-:-:S13]  /*5050*/  ISETP.GE.AND P1, PT, R136, R3, PT ;  /* 0x000000038800720c */ /* 0x000fda0003f26270 */
[----:B------:R-:W-:Y:S05]  /*5060*/  @!P1 BRA `(.L_x_4314) ;  /* 0xffffffb400589947 */ /* 0x000fea000383ffff */
.L_x_4284:
[----:B-12---:R-:W2:Y:S04]  /*5070*/  LDL.LU R113, [R1+0xc] ;  /* 0x00000c0001717983 */ /* 0x006ea80000300800 */
[----:B------:R-:W3:Y:S01]  /*5080*/  LDL.LU R112, [R1+0x8] ;  /* 0x0000080001707983 */ /* 0x000ee20000300800 */
[----:B------:R-:W-:Y:S01]  /*5090*/  MOV R2, 0x400 ;  /* 0x0000040000027802 */ /* 0x000fe20000000f00 */
[----:B------:R-:W-:Y:S05]  /*50a0*/  WARPSYNC.ALL ;  /* 0x0000000000007948 */ /* 0x000fea0003800000 */
[----:B-----5:R-:W0:Y:S01]  /*50b0*/  S2R R9, SR_TID.X ;  /* 0x0000000000097919 */ /* 0x020e220000002100 */
[----:B------:R-:W3:Y:S01]  /*50c0*/  S2UR UR4, SR_CTAID.X ;  /* 0x00000000000479c3 */ /* 0x000ee20000002500 */
[----:B------:R-:W1:Y:S01]  /*50d0*/  LDCU.128 UR16, c[0x0][0x440] ;  /* 0x00008800ff1077ac */ /* 0x000e620008000c00 */
[----:B------:R-:W4:Y:S01]  /*50e0*/  S2R R3, SR_CgaCtaId ;  /* 0x0000000000037919 */ /* 0x000f220000008800 */
[----:B0-----:R-:W-:-:S02]  /*50f0*/  SHF.R.U32.HI R0, RZ, 0x5, R9 ;  /* 0x00000005ff007819 */ /* 0x001fc40000011609 */
[----:B----4-:R-:W-:Y:S02]  /*5100*/  LEA R3, R3, R2, 0x18 ;  /* 0x0000000203037211 */ /* 0x010fe400078ec0ff */
[C---:B------:R-:W-:Y:S02]  /*5110*/  LOP3.LUT R2, R9.reuse, 0x7f, RZ, 0x3c, !PT ;  /* 0x0000007f09027812 */ /* 0x040fe400078e3cff */
[----:B------:R-:W-:Y:S01]  /*5120*/  LEA R4, R9, R3, 0x2 ;  /* 0x0000000309047211 */ /* 0x000fe200078e10ff */
[----:B--2---:R-:W-:Y:S02]  /*5130*/  IMAD R0, R0, 0x60, R113 ;  /* 0x0000006000007824 */ /* 0x004fe400078e0271 */
[----:B---3--:R-:W-:-:S03]  /*5140*/  IMAD R36, R112, UR4, RZ ;  /* 0x0000000470247c24 */ /* 0x008fc6000f8e02ff */
[----:B------:R-:W-:Y:S02]  /*5150*/  LEA R0, R0, R3, 0x5 ;  /* 0x0000000300007211 */ /* 0x000fe400078e28ff */
[----:B------:R-:W-:Y:S02]  /*5160*/  IADD3 R29, PT, PT, R2, R112, RZ ;  /* 0x00000070021d7210 */ /* 0x000fe40007ffe0ff */
[----:B------:R-:W-:Y:S01]  /*5170*/  IADD3 R36, P0, PT, R36, R9, RZ ;  /* 0x0000000924247210 */ /* 0x000fe20007f1e0ff */
[----:B------:R-:W-:Y:S01]  /*5180*/  STS.128 [R0], R60 ;  /* 0x0000003c00007388 */ /* 0x000fe20000000c00 */
[C---:B------:R-:W-:Y:S02]  /*5190*/  ISETP.GE.U32.AND P5, PT, R29.reuse, 0x80, PT ;  /* 0x000000801d00780c */ /* 0x040fe40003fa6070 */
[----:B------:R-:W-:Y:S01]  /*51a0*/  IADD3.X R37, PT, PT, RZ, RZ, RZ, P0, !PT ;  /* 0x000000ffff257210 */ /* 0x000fe200007fe4ff */
[----:B------:R-:W-:Y:S01]  /*51b0*/  STS.128 [R0+0x10], R64 ;  /* 0x0000104000007388 */ /* 0x000fe20000000c00 */
[----:B------:R-:W-:-:S02]  /*51c0*/  ISETP.GE.U32.AND P4, PT, R29, 0x100, PT ;  /* 0x000001001d00780c */ /* 0x000fc40003f86070 */
[C---:B------:R-:W-:Y:S01]  /*51d0*/  ISETP.GE.U32.AND P3, PT, R29.reuse, 0x180, PT ;  /* 0x000001801d00780c */ /* 0x040fe20003f66070 */
[----:B------:R-:W-:Y:S01]  /*51e0*/  STS.128 [R0+0x400], R68 ;  /* 0x0004004400007388 */ /* 0x000fe20000000c00 */
[C---:B------:R-:W-:Y:S02]  /*51f0*/  ISETP.GE.U32.AND P2, PT, R29.reuse, 0x200, PT ;  /* 0x000002001d00780c */ /* 0x040fe40003f46070 */
[C---:B------:R-:W-:Y:S01]  /*5200*/  ISETP.GE.U32.AND P1, PT, R29.reuse, 0x280, PT ;  /* 0x000002801d00780c */ /* 0x040fe20003f26070 */
[----:B------:R-:W-:Y:S01]  /*5210*/  STS.128 [R0+0x410], R72 ;  /* 0x0004104800007388 */ /* 0x000fe20000000c00 */
[----:B------:R-:W-:Y:S02]  /*5220*/  ISETP.GE.U32.AND P0, PT, R29, 0x300, PT ;  /* 0x000003001d00780c */ /* 0x000fe40003f06070 */
[C---:B------:R-:W-:Y:S01]  /*5230*/  SHF.L.U64.HI R37, R36.reuse, 0x2, R37 ;  /* 0x0000000224257819 */ /* 0x040fe20000010225 */
[----:B------:R-:W-:Y:S01]  /*5240*/  STS.128 [R0+0x800], R100 ;  /* 0x0008006400007388 */ /* 0x000fe20000000c00 */
[----:B------:R-:W-:-:S03]  /*5250*/  SHF.L.U32 R36, R36, 0x2, RZ ;  /* 0x0000000224247819 */ /* 0x000fc600000006ff */
[----:B------:R-:W-:Y:S01]  /*5260*/  STS.128 [R0+0x810], R104 ;  /* 0x0008106800007388 */ /* 0x000fe20000000c00 */
[----:B------:R-:W-:Y:S01]  /*5270*/  BAR.SYNC.DEFER_BLOCKING 0x0 ;  /* 0x0000000000007b1d */ /* 0x000fe20000010000 */
[----:B-1----:R-:W-:-:S04]  /*5280*/  IADD3 R38, P6, PT, R36, UR18, RZ ;  /* 0x0000001224267c10 */ /* 0x002fc8000ffde0ff */
        /* <DEDUP_REMOVED lines=104> */
[----:B---3--:R-:W-:Y:S02]  /*5910*/  FADD.FTZ R6, RZ, R6 ;  /* 0x00000006ff067221 */ /* 0x008fe40000010000 */
[----:B------:R2:W-:Y:S01]  /*5920*/  @P5 STG.E desc[UR6][R2.64], R21 ;  /* 0x0000001502005986 */ /* 0x0005e2000c101906 */
[----:B------:R-:W-:Y:S01]  /*5930*/  @P5 IADD3.X R37, PT, PT, RZ, R37, RZ, P6, !PT ;  /* 0x00000025ff255210 */ /* 0x000fe200037fe4ff */
[----:B----4-:R-:W-:-:S02]  /*5940*/  FADD.FTZ R7, R7, R8 ;  /* 0x0000000807077221 */ /* 0x010fc40000010000 */
[----:B------:R-:W3:Y:S01]  /*5950*/  LDS R21, [R4+0x2e00] ;  /* 0x002e000004157984 */ /* 0x000ee20000000800 */
[----:B------:R-:W-:Y:S01]  /*5960*/  FADD.FTZ R6, R6, R15 ;  /* 0x0000000f06067221 */ /* 0x000fe20000010000 */
[----:B------:R-:W-:Y:S01]  /*5970*/  FADD.FTZ R7, R7, R14 ;  /* 0x0000000e07077221 */ /* 0x000fe20000010000 */
[----:B--2---:R-:W-:Y:S02]  /*5980*/  @P4 MOV R2, R38 ;  /* 0x0000002600024202 */ /* 0x004fe40000000f00 */
[----:B------:R-:W-:Y:S01]  /*5990*/  FADD.FTZ R6, R6, R19 ;  /* 0x0000001306067221 */ /* 0x000fe20000010000 */
[-C--:B------:R-:W-:Y:S02]  /*59a0*/  @P4 MOV R3, R39.reuse ;  /* 0x0000002700034202 */ /* 0x080fe40000000f00 */
[----:B------:R-:W-:Y:S01]  /*59b0*/  @P4 IADD3 R38, P5, PT, R38, 0x200, RZ ;  /* 0x0000020026264810 */ /* 0x000fe20007fbe0ff */
[----:B------:R-:W-:Y:S02]  /*59c0*/  FADD.FTZ R0, RZ, R0 ;  /* 0x00000000ff007221 */ /* 0x000fe40000010000 */
[----:B------:R2:W-:Y:S01]  /*59d0*/  @P4 STG.E desc[UR6][R2.64], R31 ;  /* 0x0000001f02004986 */ /* 0x0005e2000c101906 */
[----:B------:R-:W-:Y:S01]  /*59e0*/  @P4 IADD3.X R39, PT, PT, RZ, R39, RZ, P5, !PT ;  /* 0x00000027ff274210 */ /* 0x000fe20002ffe4ff */
[----:B------:R-:W-:Y:S01]  /*59f0*/  FADD.FTZ R27, R6, R27 ;  /* 0x0000001b061b7221 */ /* 0x000fe20000010000 */
[----:B0-----:R-:W-:Y:S01]  /*5a00*/  FADD.FTZ R0, R0, R17 ;  /* 0x0000001100007221 */ /* 0x001fe20000010000 */
[----:B--2---:R-:W-:-:S02]  /*5a10*/  @P4 MOV R2, R36 ;  /* 0x0000002400024202 */ /* 0x004fc40000000f00 */
[----:B------:R-:W-:Y:S01]  /*5a20*/  @P4 MOV R3, R37 ;  /* 0x0000002500034202 */ /* 0x000fe20000000f00 */
[----:B-1----:R-:W-:Y:S01]  /*5a30*/  FADD.FTZ R0, R0, R13 ;  /* 0x0000000d00007221 */ /* 0x002fe20000010000 */
[----:B------:R-:W-:-:S03]  /*5a40*/  @P4 IADD3 R36, P6, PT, R36, 0x200, RZ ;  /* 0x0000020024244810 */ /* 0x000fc60007fde0ff */
[----:B------:R0:W-:Y:S01]  /*5a50*/  @P4 STG.E desc[UR6][R2.64], R9 ;  /* 0x0000000902004986 */ /* 0x0001e2000c101906 */
[----:B------:R-:W-:Y:S01]  /*5a60*/  @P4 IADD3.X R37, PT, PT, RZ, R37, RZ, P6, !PT ;  /* 0x00000025ff254210 */ /* 0x000fe200037fe4ff */
[----:B---3--:R-:W-:Y:S01]  /*5a70*/  FADD.FTZ R21, R0, R21 ;  /* 0x0000001500157221 */ /* 0x008fe20000010000 */
        /* <DEDUP_REMOVED lines=22> */
[----:B0-----:R-:W-:Y:S02]  /*5be0*/  @P1 MOV R2, R38 ;  /* 0x0000002600021202 */ /* 0x001fe40000000f00 */
[----:B------:R-:W-:Y:S02]  /*5bf0*/  @P1 MOV R3, R39 ;  /* 0x0000002700031202 */ /* 0x000fe40000000f00 */
[-C--:B------:R-:W-:Y:S02]  /*5c00*/  @P1 MOV R7, R37.reuse ;  /* 0x0000002500071202 */ /* 0x080fe40000000f00 */
[----:B------:R-:W-:Y:S01]  /*5c10*/  @P1 IADD3 R38, P3, PT, R38, 0x200, RZ ;  /* 0x0000020026261810 */ /* 0x000fe20007f7e0ff */
[----:B------:R0:W-:Y:S01]  /*5c20*/  @P1 STG.E desc[UR6][R2.64], R27 ;  /* 0x0000001b02001986 */ /* 0x0001e2000c101906 */
[----:B------:R-:W-:-:S02]  /*5c30*/  @P1 IADD3.X R37, PT, PT, RZ, R37, RZ, P4, !PT ;  /* 0x00000025ff251210 */ /* 0x000fc400027fe4ff */
[----:B------:R-:W-:Y:S01]  /*5c40*/  @P1 IADD3.X R39, PT, PT, RZ, R39, RZ, P3, !PT ;  /* 0x00000027ff271210 */ /* 0x000fe20001ffe4ff */
[----:B------:R2:W-:Y:S01]  /*5c50*/  @P1 STG.E desc[UR6][R6.64], R11 ;  /* 0x0000000b06001986 */ /* 0x0005e2000c101906 */
[----:B-1----:R-:W-:Y:S02]  /*5c60*/  MOV R4, R36 ;  /* 0x0000002400047202 */ /* 0x002fe40000000f00 */
[----:B------:R-:W-:Y:S02]  /*5c70*/  MOV R5, R37 ;  /* 0x0000002500057202 */ /* 0x000fe40000000f00 */
[----:B0-----:R-:W-:Y:S02]  /*5c80*/  MOV R2, R38 ;  /* 0x0000002600027202 */ /* 0x001fe40000000f00 */
[----:B------:R-:W-:Y:S01]  /*5c90*/  MOV R3, R39 ;  /* 0x0000002700037202 */ /* 0x000fe20000000f00 */
[----:B------:R-:W-:Y:S06]  /*5ca0*/  @!P0 EXIT ;  /* 0x000000000000894d */ /* 0x000fec0003800000 */
[----:B------:R-:W-:Y:S04]  /*5cb0*/  STG.E desc[UR6][R2.64], R21 ;  /* 0x0000001502007986 */ /* 0x000fe8000c101906 */
[----:B------:R-:W-:Y:S01]  /*5cc0*/  STG.E desc[UR6][R4.64], R25 ;  /* 0x0000001904007986 */ /* 0x000fe2000c101906 */
[----:B------:R-:W-:Y:S05]  /*5cd0*/  EXIT ;  /* 0x000000000000794d */ /* 0x000fea0003800000 */
.L_x_4291:
[----:B------:R-:W-:Y:S01]  /*5ce0*/  HFMA2 R114, -RZ, RZ, 0, 5.9604644775390625e-08 ;  /* 0x00000001ff727431 */ /* 0x000fe200000001ff */
[----:B------:R-:W-:Y:S01]  /*5cf0*/  BSSY B0, `(.L_x_4315) ;  /* 0x0000006000007945 */ /* 0x000fe20003800000 */
[----:B------:R-:W-:Y:S02]  /*5d00*/  MOV R113, 0x1f ;  /* 0x0000001f00717802 */ /* 0x000fe40000000f00 */
[----:B------:R-:W-:-:S07]  /*5d10*/  MOV R112, 0xffffffff ;  /* 0xffffffff00707802 */ /* 0x000fce0000000f00 */
[----:B-----5:R-:W-:Y:S05]  /*5d20*/  WARPSYNC.COLLECTIVE R112, `(.L_x_4316) ;  /* 0x0000000070087348 */ /* 0x020fea0003c00000 */
[----:B------:R0:W1:Y:S02]  /*5d30*/  SHFL.BFLY P6, R115, R149, R114, R113 ;  /* 0x0c00007295737389 */ /* 0x00006400000c0071 */
[----:B01---5:R-:W-:Y:S05]  /*5d40*/  ENDCOLLECTIVE ;  /* 0x000000000000791b */ /* 0x023fea0003800000 */
.L_x_4316:
[----:B------:R-:W-:Y:S05]  /*5d50*/  BSYNC B0 ;  /* 0x0000000000007941 */ /* 0x000fea0003800000 */
.L_x_4315:
        /* <DEDUP_REMOVED lines=8> */
.L_x_4317:
[----:B------:R-:W-:Y:S01]  /*5de0*/  MOV R149, R116 ;  /* 0x0000007400957202 */ /* 0x000fe20000000f00 */
[----:B------:R-:W-:Y:S01]  /*5df0*/  HFMA2 R114, -RZ, RZ, 0, 1.1920928955078125e-07 ;  /* 0x00000002ff727431 */ /* 0x000fe200000001ff */
[----:B------:R-:W-:-:S07]  /*5e00*/  MOV R117, R115 ;  /* 0x0000007300757202 */ /* 0x000fce0000000f00 */
[----:B------:R-:W-:Y:S05]  /*5e10*/  WARPSYNC.COLLECTIVE R112, `(.L_x_4318) ;  /* 0x0000000070087348 */ /* 0x000fea0003c00000 */
[----:B------:R0:W1:Y:S02]  /*5e20*/  SHFL.BFLY P6, R115, R149, R114, R113 ;  /* 0x0c00007295737389 */ /* 0x00006400000c0071 */
[----:B01----:R-:W-:Y:S05]  /*5e30*/  ENDCOLLECTIVE ;  /* 0x000000000000791b */ /* 0x003fea0003800000 */
.L_x_4318:
[----:B------:R-:W-:-:S05]  /*5e40*/  FADD.FTZ R117, R117, R148 ;  /* 0x0000009475757221 */ /* 0x000fca0000010000 */
[----:B------:R-:W-:Y:S01]  /*5e50*/  MOV R149, R117 ;  /* 0x0000007500957202 */ /* 0x000fe20000000f00 */
[----:B------:R-:W-:-:S07]  /*5e60*/  FADD.FTZ R119, R116, R115 ;  /* 0x0000007374777221 */ /* 0x000fce0000010000 */
[----:B------:R-:W-:Y:S05]  /*5e70*/  WARPSYNC.COLLECTIVE R112, `(.L_x_4319) ;  /* 0x0000000070087348 */ /* 0x000fea0003c00000 */
[----:B------:R0:W1:Y:S02]  /*5e80*/  SHFL.BFLY P6, R115, R149, R114, R113 ;  /* 0x0c00007295737389 */ /* 0x00006400000c0071 */
[----:B01----:R-:W-:Y:S05]  /*5e90*/  ENDCOLLECTIVE ;  /* 0x000000000000791b */ /* 0x003fea0003800000 */
.L_x_4319:
[----:B------:R-:W-:Y:S01]  /*5ea0*/  MOV R149, R119 ;  /* 0x0000007700957202 */ /* 0x000fe20000000f00 */
[----:B------:R-:W-:Y:S01]  /*5eb0*/  HFMA2 R114, -RZ, RZ, 0, 2.384185791015625e-07 ;  /* 0x00000004ff727431 */ /* 0x000fe200000001ff */
[----:B------:R-:W-:-:S07]  /*5ec0*/  MOV R118, R115 ;  /* 0x0000007300767202 */ /* 0x000fce0000000f00 */
[----:B------:R-:W-:Y:S05]  /*5ed0*/  WARPSYNC.COLLECTIVE R112, `(.L_x_4320) ;  /* 0x0000000070087348 */ /* 0x000fea0003c00000 */
[----:B------:R0:W1:Y:S02]  /*5ee0*/  SHFL.BFLY P6, R115, R149, R114, R113 ;  /* 0x0c00007295737389 */ /* 0x00006400000c0071 */
[----:B01----:R-:W-:Y:S05]  /*5ef0*/  ENDCOLLECTIVE ;  /* 0x000000000000791b */ /* 0x003fea0003800000 */
.L_x_4320:
[----:B------:R-:W-:-:S05]  /*5f00*/  FADD.FTZ R118, R117, R118 ;  /* 0x0000007675767221 */ /* 0x000fca0000010000 */
[----:B------:R-:W-:Y:S01]  /*5f10*/  MOV R149, R118 ;  /* 0x0000007600957202 */ /* 0x000fe20000000f00 */
[----:B------:R-:W-:-:S07]  /*5f20*/  FADD.FTZ R120, R119, R115 ;  /* 0x0000007377787221 */ /* 0x000fce0000010000 */
[----:B------:R-:W-:Y:S05]  /*5f30*/  WARPSYNC.COLLECTIVE R112, `(.L_x_4321) ;  /* 0x0000000070087348 */ /* 0x000fea0003c00000 */
[----:B------:R0:W1:Y:S02]  /*5f40*/  SHFL.BFLY P6, R115, R149, R114, R113 ;  /* 0x0c00007295737389 */ /* 0x00006400000c0071 */
[----:B01----:R-:W-:Y:S05]  /*5f50*/  ENDCOLLECTIVE ;  /* 0x000000000000791b */ /* 0x003fea0003800000 */
.L_x_4321:
[----:B------:R-:W-:Y:S01]  /*5f60*/  MOV R149, R120 ;  /* 0x0000007800957202 */ /* 0x000fe20000000f00 */
[----:B------:R-:W-:Y:S01]  /*5f70*/  HFMA2 R114, -RZ, RZ, 0, 4.76837158203125e-07 ;  /* 0x00000008ff727431 */ /* 0x000fe200000001ff */
[----:B------:R-:W-:-:S07]  /*5f80*/  MOV R121, R115 ;  /* 0x0000007300797202 */ /* 0x000fce0000000f00 */
[----:B------:R-:W-:Y:S05]  /*5f90*/  WARPSYNC.COLLECTIVE R112, `(.L_x_4322) ;  /* 0x0000000070087348 */ /* 0x000fea0003c00000 */
[----:B------:R0:W1:Y:S02]  /*5fa0*/  SHFL.BFLY P6, R115, R149, R114, R113 ;  /* 0x0c00007295737389 */ /* 0x00006400000c0071 */
[----:B01----:R-:W-:Y:S05]  /*5fb0*/  ENDCOLLECTIVE ;  /* 0x000000000000791b */ /* 0x003fea0003800000 */
.L_x_4322:
[----:B------:R-:W-:-:S05]  /*5fc0*/  FADD.FTZ R121, R118, R121 ;  /* 0x0000007976797221 */ /* 0x000fca0000010000 */
[----:B------:R-:W-:Y:S01]  /*5fd0*/  MOV R149, R121 ;  /* 0x0000007900957202 */ /* 0x000fe20000000f00 */
[----:B------:R-:W-:-:S07]  /*5fe0*/  FADD.FTZ R123, R120, R115 ;  /* 0x00000073787b7221 */ /* 0x000fce0000010000 */
[----:B------:R-:W-:Y:S05]  /*5ff0*/  WARPSYNC.COLLECTIVE R112, `(.L_x_4323) ;  /* 0x0000000070087348 */ /* 0x000fea0003c00000 */
[----:B------:R0:W1:Y:S02]  /*6000*/  SHFL.BFLY P6, R115, R149, R114, R113 ;  /* 0x0c00007295737389 */ /* 0x00006400000c0071 */
[----:B01----:R-:W-:Y:S05]  /*6010*/  ENDCOLLECTIVE ;  /* 0x000000000000791b */ /* 0x003fea0003800000 */
.L_x_4323:
[----:B------:R-:W-:Y:S01]  /*6020*/  MOV R149, R123 ;  /* 0x0000007b00957202 */ /* 0x000fe20000000f00 */
[----:B------:R-:W-:Y:S01]  /*6030*/  HFMA2 R114, -RZ, RZ, 0, 9.5367431640625e-07 ;  /* 0x00000010ff727431 */ /* 0x000fe200000001ff */
[----:B------:R-:W-:-:S07]  /*6040*/  MOV R122, R115 ;  /* 0x00000073007a7202 */ /* 0x000fce0000000f00 */
[----:B------:R-:W-:Y:S05]  /*6050*/  WARPSYNC.COLLECTIVE R112, `(.L_x_4324) ;  /* 0x0000000070087348 */ /* 0x000fea0003c00000 */
[----:B------:R0:W1:Y:S02]  /*6060*/  SHFL.BFLY P6, R115, R149, R114, R113 ;  /* 0x0c00007295737389 */ /* 0x00006400000c0071 */
[----:B01----:R-:W-:Y:S05]  /*6070*/  ENDCOLLECTIVE ;  /* 0x000000000000791b */ /* 0x003fea0003800000 */
.L_x_4324:
[----:B------:R-:W-:-:S05]  /*6080*/  FADD.FTZ R122, R121, R122 ;  /* 0x0000007a797a7221 */ /* 0x000fca0000010000 */
[----:B------:R-:W-:Y:S02]  /*6090*/  MOV R149, R122 ;  /* 0x0000007a00957202 */ /* 0x000fe40000000f00 */
[----:B------:R-:W-:-:S07]  /*60a0*/  MOV R116, R115 ;  /* 0x0000007300747202 */ /* 0x000fce0000000f00 */
[----:B------:R-:W-:Y:S05]  /*60b0*/  WARPSYNC.COLLECTIVE R112, `(.L_x_4325) ;  /* 0x0000000070087348 */ /* 0x000fea0003c00000 */
[----:B------:R0:W1:Y:S02]  /*60c0*/  SHFL.BFLY P6, R115, R149, R114, R113 ;  /* 0x0c00007295737389 */ /* 0x00006400000c0071 */
[----:B01----:R-:W-:Y:S05]  /*60d0*/  ENDCOLLECTIVE ;  /* 0x000000000000791b */ /* 0x003fea0003800000 */
.L_x_4325:
[----:B------:R-:W-:Y:S05]  /*60e0*/  BRA `(.L_x_4326) ;  /* 0xffffffb800b07947 */ /* 0x000fea000383ffff */
.L_x_4327:
        /* <DEDUP_REMOVED lines=9> */
.L_x_14479:


//--------------------- .text._ZN10layer_norm13ln_bwd_kernelINS_13Kernel_traitsI13__nv_bfloat16S2_fS2_fjLj768ELj1ELj4ELj1ELj16ENS_18Kernel_traits_baseILj768ES2_S2_fS2_fjLj128EEEEELb1ELb0ELb0ELb1EEEvNS_9BwdParamsE --------------------------
	.section	.text._ZN10layer_norm13ln_bwd_kernelINS_13Kernel_traitsI13__nv_bfloat16S2_fS2_fjLj768ELj1ELj4ELj1ELj16ENS_18Kernel_traits_baseILj768ES2_S2_fS2_fjLj128EEEEELb1ELb0ELb0ELb1EEEvNS_9BwdParamsE,"ax",@progbits
	.align	128
        .global         _ZN10layer_norm13ln_bwd_kernelINS_13Kernel_traitsI13__nv_bfloat16S2_fS2_fjLj768ELj1ELj4ELj1ELj16ENS_18Kernel_traits_baseILj768ES2_S2_fS2_fjLj128EEEEELb1ELb0ELb0ELb1EEEvNS_9BwdParamsE
        .type           _ZN10layer_norm13ln_bwd_kernelINS_13Kernel_traitsI13__nv_bfloat16S2_fS2_fjLj768ELj1ELj4ELj1ELj16ENS_18Kernel_traits_baseILj768ES2_S2_fS2_fjLj128EEEEELb1ELb0ELb0ELb1EEEvNS_9BwdParamsE,@function
        .size           _ZN10layer_norm13ln_bwd_kernelINS_13Kernel_traitsI13__nv_bfloat16S2_fS2_fjLj768ELj1ELj4ELj1ELj16ENS_18Kernel_traits_baseILj768ES2_S2_fS2_fjLj128EEEEELb1ELb0ELb0ELb1EEEvNS_9BwdParamsE,(.L_x_14480 - _ZN10layer_norm13ln_bwd_kernelINS_13Kernel_traitsI13__nv_bfloat16S2_fS2_fjLj768ELj1ELj4ELj1ELj16ENS_18Kernel_traits_baseILj768ES2_S2_fS2_fjLj128EEEEELb1ELb0ELb0ELb1EEEvNS_9BwdParamsE)
        .other          _ZN10layer_norm13ln_bwd_kernelINS_13Kernel_traitsI13__nv_bfloat16S2_fS2_fjLj768ELj1ELj4ELj1ELj16ENS_18Kernel_traits_baseILj768ES2_S2_fS2_fjLj128EEEEELb1ELb0ELb0ELb1EEEvNS_9BwdParamsE,@"STO_CUDA_ENTRY STV_DEFAULT"
_ZN10layer_norm13ln_bwd_kernelINS_13Kernel_traitsI13__nv_bfloat16S2_fS2_fjLj768ELj1ELj4ELj1ELj16ENS_18Kernel_traits_baseILj768ES2_S2_fS2_fjLj128EEEEELb1ELb0ELb0ELb1EEEvNS_9BwdParamsE:
.text._ZN10layer_norm13ln_bwd_kernelINS_13Kernel_traitsI13__nv_bfloat16S2_fS2_fjLj768ELj1ELj4ELj1ELj16ENS_18Kernel_traits_baseILj768ES2_S2_fS2_fjLj128EEEEELb1ELb0ELb0ELb1EEEvNS_9BwdParamsE:
        /* <DEDUP_REMOVED lines=42> */
[----:B------:R-:W0:Y:S01]  /*02a0*/  LDC.64 R2, c[0x0][0x3d0] ;  /* 0x0000f400ff027b82 */ /* 0x000e220000000a00 */
[----:B------:R-:W1:Y:S01]  /*02b0*/  LDCU.64 UR8, c[0x0][0x3e0] ;  /* 0x00007c00ff0877ac */ /* 0x000e620008000a00 */
[----:B0-----:R-:W-:-:S05]  /*02c0*/  IMAD.WIDE.U32 R2, R149, 0x10, R2 ;  /* 0x0000001095027825 */ /* 0x001fca00078e0002 */
[----:B------:R-:W2:Y:S04]  /*02d0*/  LDG.E.128 R148, desc[UR6][R2.64] ;  /* 0x0000000602947981 */ /* 0x000ea8000c1e1d00 */
[----:B------:R-:W3:Y:S04]  /*02e0*/  LDG.E.128 R8, desc[UR6][R2.64+0x200] ;  /* 0x0002000602087981 */ /* 0x000ee8000c1e1d00 */
[----:B------:R-:W4:Y:S01]  /*02f0*/  LDG.E.128 R4, desc[UR6][R2.64+0x400] ;  /* 0x0004000602047981 */ /* 0x000f22000c1e1d00 */
        /* <DEDUP_REMOVED lines=27> */
[----:B--2---:R-:W-:Y:S02]  /*04b0*/  PRMT R87, R148, 0x7632, R87 ;  /* 0x0000763294577816 */ /* 0x004fe40000000057 */
[----:B------:R-:W-:Y:S02]  /*04c0*/  PRMT R86, R149, 0x7632, R86 ;  /* 0x0000763295567816 */ /* 0x000fe40000000056 */
[----:B------:R-:W-:Y:S02]  /*04d0*/  PRMT R85, R150, 0x7632, R85 ;  /* 0x0000763296557816 */ /* 0x000fe40000000055 */
[----:B------:R-:W-:Y:S02]  /*04e0*/  PRMT R84, R151, 0x7632, R84 ;  /* 0x0000763297547816 */ /* 0x000fe40000000054 */
[----:B---3--:R-:W-:Y:S02]  /*04f0*/  PRMT R83, R8, 0x7632, R83 ;  /* 0x0000763208537816 */ /* 0x008fe40000000053 */
        /* <DEDUP_REMOVED lines=31> */
.L_x_4341:
[----:B------:R-:W0:Y:S01]  /*06f0*/  LDC.64 R2, c[0x0][0x3c0] ;  /* 0x0000f000ff027b82 */ /* 0x000e220000000a00 */
[----:B------:R-:W1:Y:S01]  /*0700*/  S2R R150, SR_TID.X ;  /* 0x0000000000967919 */ /* 0x000e620000002100 */
[----:B------:R-:W-:-:S05]  /*0710*/  IMAD R0, R136, UR11, RZ ;  /* 0x0000000b88007c24 */ /* 0x000fca000f8e02ff */
[----:B---3--:R-:W-:Y:S01]  /*0720*/  SHF.R.S32.HI R37, RZ, 0x1f, R0 ;  /* 0x0000001fff257819 */ /* 0x008fe20000011400 */
[----:B------:R-:W2:Y:S03]  /*0730*/  @P0 LDC.64 R56, c[0x0][0x3e0] ;  /* 0x0000f800ff380b82 */ /* 0x000ea60000000a00 */
[----:B------:R-:W-:-:S05]  /*0740*/  LEA.HI R0, R37, R0, RZ, 0x3 ;  /* 0x0000000025007211 */ /* 0x000fca00078f18ff */
[----:B------:R-:W3:Y:S08]  /*0750*/  LDC.64 R74, c[0x0][0x3a8] ;  /* 0x0000ea00ff4a7b82 */ /* 0x000ef00000000a00 */
[----:B------:R-:W4:Y:S01]  /*0760*/  LDC.64 R70, c[0x0][0x428] ;  /* 0x00010a00ff467b82 */ /* 0x000f220000000a00 */
[----:B0-----:R-:W-:-:S05]  /*0770*/  IMAD.WIDE R2, R136, 0x4, R2 ;  /* 0x0000000488027825 */ /* 0x001fca00078e0202 */
[----:B------:R0:W4:Y:S01]  /*0780*/  LDG.E R152, desc[UR6][R2.64] ;  /* 0x0000000602987981 */ /* 0x000122000c1e1900 */
[----:B--2---:R-:W-:Y:S01]  /*0790*/  @P0 IMAD.WIDE R56, R136, 0x2, R56 ;  /* 0x0000000288380825 */ /* 0x004fe200078e0238 */
[----:B-1----:R-:W-:Y:S01]  /*07a0*/  LOP3.LUT R149, R150, 0x1f, RZ, 0xc0, !PT ;  /* 0x0000001f96957812 */ /* 0x002fe200078ec0ff */
[----:B------:R-:W1:Y:S03]  /*07b0*/  LDC.64 R166, c[0x0][0x3b0] ;  /* 0x0000ec00ffa67b82 */ /* 0x000e660000000a00 */
[----:B------:R-:W-:Y:S02]  /*07c0*/  LEA.HI.SX32 R159, R0, R149, 0x1d ;  /* 0x00000095009f7211 */ /* 0x000fe400078feaff */
[----:B------:R-:W2:Y:S03]  /*07d0*/  @P0 LDG.E.U16 R0, desc[UR6][R56.64] ;  /* 0x0000000638000981 */ /* 0x000ea6000c1e1500 */
[----:B0-----:R-:W0:Y:S01]  /*07e0*/  LDC.64 R2, c[0x0][0x3c8] ;  /* 0x0000f200ff027b82 */ /* 0x001e220000000a00 */
[----:B------:R-:W-:-:S02]  /*07f0*/  IADD3 R155, PT, PT, R159, 0x20, RZ ;  /* 0x000000209f9b7810 */ /* 0x000fc40007ffe0ff */
[C---:B------:R-:W-:Y:S01]  /*0800*/  IADD3 R153, PT, PT, R159.reuse, 0x40, RZ ;  /* 0x000000409f997810 */ /* 0x040fe20007ffe0ff */
[----:B---3--:R-:W-:-:S04]  /*0810*/  IMAD.WIDE.U32 R68, R159, 0x20, R74 ;  /* 0x000000209f447825 */ /* 0x008fc800078e004a */
[--C-:B----4-:R-:W-:Y:S01]  /*0820*/  IMAD.WIDE.U32 R40, R159, 0x10, R70.reuse ;  /* 0x000000109f287825 */ /* 0x110fe200078e0046 */
[----:B------:R-:W3:Y:S03]  /*0830*/  LDG.E.128 R36, desc[UR6][R68.64] ;  /* 0x0000000644247981 */ /* 0x000ee6000c1e1d00 */
[--C-:B------:R-:W-:Y:S01]  /*0840*/  IMAD.WIDE.U32 R52, R155, 0x10, R70.reuse ;  /* 0x000000109b347825 */ /* 0x100fe200078e0046 */
[----:B------:R-:W4:Y:S03]  /*0850*/  LDG.E.128 R44, desc[UR6][R68.64+0x10] ;  /* 0x00001006442c7981 */ /* 0x000f26000c1e1d00 */
[----:B------:R-:W-:Y:S01]  /*0860*/  IMAD.WIDE.U32 R70, R153, 0x10, R70 ;  /* 0x0000001099467825 */ /* 0x000fe200078e0046 */
[----:B------:R-:W4:Y:S03]  /*0870*/  LDG.E.128 R40, desc[UR6][R40.64] ;  /* 0x0000000628287981 */ /* 0x000f26000c1e1d00 */
[----:B------:R-:W-:Y:S01]  /*0880*/  IMAD.WIDE.U32 R72, R155, 0x20, R74 ;  /* 0x000000209b487825 */ /* 0x000fe200078e004a */
[----:B------:R-:W4:Y:S03]  /*0890*/  LDG.E.128 R52, desc[UR6][R52.64] ;  /* 0x0000000634347981 */ /* 0x000f26000c1e1d00 */
[----:B0-----:R-:W-:Y:S01]  /*08a0*/  IMAD.WIDE R2, R136, 0x4, R2 ;  /* 0x0000000488027825 */ /* 0x001fe200078e0202 */
[----:B------:R-:W4:Y:S03]  /*08b0*/  LDG.E.128 R68, desc[UR6][R70.64] ;  /* 0x0000000646447981 */ /* 0x000f26000c1e1d00 */
[C---:B------:R-:W-:Y:S01]  /*08c0*/  IMAD.WIDE.U32 R74, R153.reuse, 0x20, R74 ;  /* 0x00000020994a7825 */ /* 0x040fe200078e004a */
[----:B------:R1:W4:Y:S04]  /*08d0*/  LDG.E R157, desc[UR6][R2.64] ;  /* 0x00000006029d7981 */ /* 0x000328000c1e1900 */
[----:B------:R-:W4:Y:S04]  /*08e0*/  LDG.E.128 R48, desc[UR6][R72.64] ;  /* 0x0000000648307981 */ /* 0x000f28000c1e1d00 */
[----:B------:R0:W4:Y:S04]  /*08f0*/  LDG.E.128 R56, desc[UR6][R72.64+0x10] ;  /* 0x0000100648387981 */ /* 0x000128000c1e1d00 */
[----:B------:R-:W4:Y:S04]  /*0900*/  LDG.E.128 R60, desc[UR6][R74.64] ;  /* 0x000000064a3c7981 */ /* 0x000f28000c1e1d00 */
[----:B------:R0:W4:Y:S01]  /*0910*/  LDG.E.128 R64, desc[UR6][R74.64+0x10] ;  /* 0x000010064a407981 */ /* 0x000122000c1e1d00 */
[----:B-1----:R-:W-:-:S04]  /*0920*/  IMAD.WIDE.U32 R2, R153, 0x8, R166 ;  /* 0x0000000899027825 */ /* 0x002fc800078e00a6 */
[--C-:B0-----:R-:W-:Y:S02]  /*0930*/  IMAD.WIDE.U32 R72, R155, 0x8, R166.reuse ;  /* 0x000000089b487825 */ /* 0x101fe400078e00a6 */
[----:B------:R-:W5:Y:S02]  /*0940*/  LDG.E.64 R2, desc[UR6][R2.64] ;  /* 0x0000000602027981 */ /* 0x000f64000c1e1b00 */
[----:B------:R-:W-:Y:S02]  /*0950*/  IMAD.WIDE.U32 R74, R159, 0x8, R166 ;  /* 0x000000089f4a7825 */ /* 0x000fe400078e00a6 */
[----:B------:R-:W5:Y:S04]  /*0960*/  LDG.E.64 R72, desc[UR6][R72.64] ;  /* 0x0000000648487981 */ /* 0x000f68000c1e1b00 */
[----:B------:R-:W5:Y:S01]  /*0970*/  LDG.E.64 R74, desc[UR6][R74.64] ;  /* 0x000000064a4a7981 */ /* 0x000f62000c1e1b00 */
[----:B------:R-:W-:-:S04]  /*0980*/  ISETP.NE.U32.AND P1, PT, RZ, UR12, PT ;  /* 0x0000000cff007c0c */ /* 0x000fc8000bf25070 */
[----:B------:R-:W-:-:S13]  /*0990*/  ISETP.NE.AND.EX P1, PT, RZ, UR13, PT, P1 ;  /* 0x0000000dff007c0c */ /* 0x000fda000bf25310 */
[----:B------:R-:W0:Y:S08]  /*09a0*/  @P1 LDC.64 R164, c[0x0][0x438] ;  /* 0x00010e00ffa41b82 */ /* 0x000e300000000a00 */
[----:B------:R-:W1:Y:S08]  /*09b0*/  @P1 LDC.64 R160, c[0x0][0x438] ;  /* 0x00010e00ffa01b82 */ /* 0x000e700000000a00 */
[----:B------:R-:W1:Y:S01]  /*09c0*/  @P1 LDC.64 R162, c[0x0][0x438] ;  /* 0x00010e00ffa21b82 */ /* 0x000e620000000a00 */
[----:B------:R-:W-:Y:S01]  /*09d0*/  ISETP.NE.AND P2, PT, RZ, UR10, PT ;  /* 0x0000000aff007c0c */ /* 0x000fe2000bf45270 */
[----:B------:R-:W-:-:S02]  /*09e0*/  HFMA2 R151, -RZ, RZ, 1.875, 0 ;  /* 0x3f800000ff977431 */ /* 0x000fc400000001ff */
        /* <DEDUP_REMOVED lines=9> */
[----:B------:R-:W-:Y:S01]  /*0a80*/  UMOV UR4, 0xffffffff ;  /* 0xffffffff00047882 */ /* 0x000fe20000000000 */
[----:B------:R-:W-:-:S02]  /*0a90*/  FSEL R175, R152, RZ, !P2 ;  /* 0x000000ff98af7208 */ /* 0x000fc40005000000 */
[----:B--2---:R-:W-:-:S03]  /*0aa0*/  @P0 SHF.L.U32 R151, R0, 0x10, RZ ;  /* 0x0000001000970819 */ /* 0x004fc600000006ff */
[C-C-:B---3--:R-:W-:Y:S01]  /*0ab0*/  FADD.FTZ R0, -R175.reuse, R36.reuse ;  /* 0x00000024af007221 */ /* 0x148fe20000010100 */
[C---:B------:R-:W-:Y:S01]  /*0ac0*/  FADD.FTZ R152, -R175.reuse, R37 ;  /* 0x00000025af987221 */ /* 0x040fe20000010100 */
[C---:B------:R-:W-:Y:S01]  /*0ad0*/  FADD.FTZ R154, -R175.reuse, R39 ;  /* 0x00000027af9a7221 */ /* 0x040fe20000010100 */
[C---:B----4-:R-:W-:Y:S02]  /*0ae0*/  PRMT R36, R40.reuse, 0x7632, R36 ;  /* 0x0000763228247816 */ /* 0x050fe40000000024 */
[----:B------:R-:W-:Y:S01]  /*0af0*/  SHF.L.U32 R37, R40, 0x10, RZ ;  /* 0x0000001028257819 */ /* 0x000fe200000006ff */
[----:B------:R-:W-:Y:S01]  /*0b00*/  FADD.FTZ R40, -R175, R44 ;  /* 0x0000002caf287221 */ /* 0x000fe20000010100 */
[----:B0-----:R-:W-:Y:S01]  /*0b10*/  PRMT R160, R43, 0x7632, R160 ;  /* 0x000076322ba07816 */ /* 0x001fe200000000a0 */
[----:B------:R-:W-:Y:S01]  /*0b20*/  FADD.FTZ R164, -R175, R47 ;  /* 0x0000002fafa47221 */ /* 0x000fe20000010100 */
[----:B-1----:R-:W-:Y:S02]  /*0b30*/  SHF.L.U32 R162, R43, 0x10, RZ ;  /* 0x000000102ba27819 */ /* 0x002fe400000006ff */
[----:B------:R-:W-:-:S02]  /*0b40*/  PRMT R183, R70, 0x7632, R183 ;  /* 0x0000763246b77816 */ /* 0x000fc400000000b7 */
[----:B------:R-:W-:Y:S02]  /*0b50*/  SHF.L.U32 R165, R70, 0x10, RZ ;  /* 0x0000001046a57819 */ /* 0x000fe400000006ff */
[----:B------:R-:W-:Y:S01]  /*0b60*/  SHF.L.U32 R70, R36, 0x10, RZ ;  /* 0x0000001024467819 */ /* 0x000fe200000006ff */
[----:B------:R-:W-:Y:S01]  /*0b70*/  FMUL.FTZ R43, R157, R152 ;  /* 0x000000989d2b7220 */ /* 0x000fe20000410000 */
[----:B------:R-:W-:Y:S01]  /*0b80*/  PRMT R39, R41, 0x7632, R39 ;  /* 0x0000763229277816 */ /* 0x000fe20000000027 */
[----:B------:R-:W-:Y:S01]  /*0b90*/  FMUL.FTZ R0, R157, R0 ;  /* 0x000000009d007220 */ /* 0x000fe20000410000 */
[----:B------:R-:W-:Y:S01]  /*0ba0*/  FMUL.FTZ R47, R148, R37 ;  /* 0x00000025942f7220 */ /* 0x000fe20000410000 */
[----:B------:R-:W-:Y:S01]  /*0bb0*/  SHF.L.U32 R161, R42, 0x10, RZ ;  /* 0x000000102aa17819 */ /* 0x000fe200000006ff */
[----:B------:R-:W-:Y:S01]  /*0bc0*/  FADD.FTZ R48, -R175, R48 ;  /* 0x00000030af307221 */ /* 0x000fe20000010100 */
[C---:B------:R-:W-:Y:S02]  /*0bd0*/  PRMT R171, R55.reuse, 0x7632, R171 ;  /* 0x0000763237ab7816 */ /* 0x040fe400000000ab */
[----:B------:R-:W-:Y:S01]  /*0be0*/  SHF.L.U32 R173, R55, 0x10, RZ ;  /* 0x0000001037ad7819 */ /* 0x000fe200000006ff */
[----:B------:R-:W-:Y:S01]  /*0bf0*/  FMUL.FTZ R55, R157, R40 ;  /* 0x000000289d377220 */ /* 0x000fe20000410000 */
[----:B------:R-:W-:Y:S01]  /*0c00*/  SHF.L.U32 R41, R41, 0x10, RZ ;  /* 0x0000001029297819 */ /* 0x000fe200000006ff */
[C---:B------:R-:W-:Y:S01]  /*0c10*/  FADD.FTZ R168, -R175.reuse, R50 ;  /* 0x00000032afa87221 */ /* 0x040fe20000010100 */
[C---:B------:R-:W-:Y:S01]  /*0c20*/  FADD.FTZ R172, -R175.reuse, R56 ;  /* 0x00000038afac7221 */ /* 0x040fe20000010100 */
[----:B------:R-:W-:Y:S01]  /*0c30*/  FADD.FTZ R182, -R175, R63 ;  /* 0x0000003fafb67221 */ /* 0x000fe20000010100 */
[-C--:B------:R-:W-:Y:S01]  /*0c40*/  FFMA.FTZ R88, R43, R70.reuse, R88 ;  /* 0x000000462b587223 */ /* 0x080fe20000010058 */
[----:B------:R-:W-:Y:S01]  /*0c50*/  FADD.FTZ R113, R70, R113 ;  /* 0x0000007146717221 */ /* 0x000fe20000010000 */
[C---:B------:R-:W-:Y:S01]  /*0c60*/  FADD.FTZ R38, -R175.reuse, R38 ;  /* 0x00000026af267221 */ /* 0x040fe20000010100 */
[C---:B------:R-:W-:Y:S01]  /*0c70*/  FADD.FTZ R170, -R175.reuse, R51 ;  /* 0x00000033afaa7221 */ /* 0x040fe20000010100 */
[----:B------:R-:W-:Y:S01]  /*0c80*/  FADD.FTZ R180, -R175, R62 ;  /* 0x0000003eafb47221 */ /* 0x000fe20000010100 */
[----:B------:R-:W-:Y:S01]  /*0c90*/  SHF.L.U32 R39, R39, 0x10, RZ ;  /* 0x0000001027277819 */ /* 0x000fe200000006ff */
[----:B------:R-:W-:Y:S01]  /*0ca0*/  FMUL.FTZ R70, R87, R70 ;  /* 0x0000004657467220 */ /* 0x000fe20000410000 */
[----:B------:R-:W-:Y:S01]  /*0cb0*/  FFMA.FTZ R50, R0, R47, RZ ;  /* 0x0000002f00327223 */ /* 0x000fe200000100ff */
[----:B------:R-:W-:Y:S01]  /*0cc0*/  FADD.FTZ R63, RZ, R47 ;  /* 0x0000002fff3f7221 */ /* 0x000fe20000010000 */
[C---:B------:R-:W-:Y:S01]  /*0cd0*/  FADD.FTZ R46, -R175.reuse, R46 ;  /* 0x0000002eaf2e7221 */ /* 0x040fe20000010100 */
[----:B------:R-:W-:Y:S01]  /*0ce0*/  SHF.L.U32 R51, R52, 0x10, RZ ;  /* 0x0000001034337819 */ /* 0x000fe200000006ff */
[----:B------:R-:W-:Y:S01]  /*0cf0*/  FADD.FTZ R174, -R175, R57 ;  /* 0x00000039afae7221 */ /* 0x000fe20000010100 */
[C---:B------:R-:W-:Y:S01]  /*0d00*/  PRMT R62, R68.reuse, 0x7632, R62 ;  /* 0x00007632443e7816 */ /* 0x040fe2000000003e */
[----:B------:R-:W-:Y:S01]  /*0d10*/  FMUL.FTZ R44, R157, R154 ;  /* 0x0000009a9d2c7220 */ /* 0x000fe20000410000 */
[----:B------:R-:W-:Y:S01]  /*0d20*/  SHF.L.U32 R177, R68, 0x10, RZ ;  /* 0x0000001044b17819 */ /* 0x000fe200000006ff */
[----:B------:R-:W-:Y:S01]  /*0d30*/  FADD.FTZ R112, R37, R112 ;  /* 0x0000007025707221 */ /* 0x000fe20000010000 */
[----:B------:R-:W-:Y:S01]  /*0d40*/  FFMA.FTZ R89, R0, R37, R89 ;  /* 0x0000002500597223 */ /* 0x000fe20000010059 */
[----:B------:R-:W-:Y:S01]  /*0d50*/  SHF.L.U32 R160, R160, 0x10, RZ ;  /* 0x00000010a0a07819 */ /* 0x000fe200000006ff */
[----:B------:R-:W-:Y:S01]  /*0d60*/  FADD.FTZ R116, R161, R116 ;  /* 0x00000074a1747221 */ /* 0x000fe20000010000 */
[----:B------:R-:W-:Y:S01]  /*0d70*/  SHF.L.U32 R169, R54, 0x10, RZ ;  /* 0x0000001036a97819 */ /* 0x000fe200000006ff */
[-C--:B------:R-:W-:Y:S01]  /*0d80*/  FFMA.FTZ R92, R55, R161.reuse, R92 ;  /* 0x000000a1375c7223 */ /* 0x080fe2000001005c */
[----:B------:R-:W-:Y:S01]  /*0d90*/  FMUL.FTZ R37, R146, R161 ;  /* 0x000000a192257220 */ /* 0x000fe20000410000 */
[C---:B------:R-:W-:Y:S01]  /*0da0*/  FMUL.FTZ R68, R157.reuse, R164 ;  /* 0x000000a49d447220 */ /* 0x040fe20000410000 */
[----:B------:R-:W-:Y:S01]  /*0db0*/  FMUL.FTZ R57, R157, R48 ;  /* 0x000000309d397220 */ /* 0x000fe20000410000 */
[----:B------:R-:W-:Y:S01]  /*0dc0*/  FADD.FTZ R158, -R175, R45 ;  /* 0x0000002daf9e7221 */ /* 0x000fe20000010100 */
[----:B------:R-:W-:Y:S01]  /*0dd0*/  PRMT R167, R54, 0x7632, R167 ;  /* 0x0000763236a77816 */ /* 0x000fe200000000a7 */
[----:B------:R-:W-:Y:S01]  /*0de0*/  FMUL.FTZ R161, R157, R172 ;  /* 0x000000ac9da17220 */ /* 0x000fe20000410000 */
[----:B------:R-:W-:Y:S01]  /*0df0*/  FADD.FTZ R178, -R175, R61 ;  /* 0x0000003dafb27221 */ /* 0x000fe20000010100 */
[----:B------:R-:W-:Y:S01]  /*0e00*/  FMUL.FTZ R45, R157, R38 ;  /* 0x000000269d2d7220 */ /* 0x000fe20000410000 */
[----:B------:R-:W-:Y:S01]  /*0e10*/  FMUL.FTZ R36, R147, R41 ;  /* 0x0000002993247220 */ /* 0x000fe20000410000 */
[----:B------:R-:W-:Y:S01]  /*0e20*/  FFMA.FTZ R50, R43, R70, R50 ;  /* 0x000000462b327223 */ /* 0x000fe20000010032 */
[----:B------:R-:W-:Y:S01]  /*0e30*/  FADD.FTZ R63, R70, R63 ;  /* 0x0000003f463f7221 */ /* 0x000fe20000010000 */
[----:B------:R-:W-:Y:S01]  /*0e40*/  FMUL.FTZ R61, R157, R46 ;  /* 0x0000002e9d3d7220 */ /* 0x000fe20000410000 */
[-C--:B------:R-:W-:Y:S01]  /*0e50*/  FFMA.FTZ R91, R44, R39.reuse, R91 ;  /* 0x000000272c5b7223 */ /* 0x080fe2000001005b */
[----:B------:R-:W-:Y:S01]  /*0e60*/  FADD.FTZ R115, R39, R115 ;  /* 0x0000007327737221 */ /* 0x000fe20000010000 */
[----:B------:R-:W-:Y:S01]  /*0e70*/  FMUL.FTZ R40, R86, R39 ;  /* 0x0000002756287220 */ /* 0x000fe20000410000 */
[----:B------:R-:W-:Y:S01]  /*0e80*/  FADD.FTZ R119, R160, R119 ;  /* 0x00000077a0777221 */ /* 0x000fe20000010000 */
[-C--:B------:R-:W-:Y:S01]  /*0e90*/  FFMA.FTZ R95, R68, R160.reuse, R95 ;  /* 0x000000a0445f7223 */ /* 0x080fe2000001005f */
[----:B------:R-:W-:Y:S01]  /*0ea0*/  FMUL.FTZ R39, R84, R160 ;  /* 0x000000a054277220 */ /* 0x000fe20000410000 */
[----:B------:R-:W-:Y:S01]  /*0eb0*/  FADD.FTZ R120, R51, R120 ;  /* 0x0000007833787221 */ /* 0x000fe20000010000 */
[-C--:B------:R-:W-:Y:S01]  /*0ec0*/  FFMA.FTZ R96, R57, R51.reuse, R96 ;  /* 0x0000003339607223 */ /* 0x080fe20000010060 */
[----:B------:R-:W-:Y:S01]  /*0ed0*/  FMUL.FTZ R46, R144, R51 ;  /* 0x00000033902e7220 */ /* 0x000fe20000410000 */
[----:B------:R-:W-:Y:S01]  /*0ee0*/  PRMT R156, R42, 0x7632, R156 ;  /* 0x000076322a9c7816 */ /* 0x000fe2000000009c */
[----:B------:R-:W-:Y:S01]  /*0ef0*/  FADD.FTZ R124, R169, R124 ;  /* 0x0000007ca97c7221 */ /* 0x000fe20000010000 */
[----:B------:R-:W-:Y:S01]  /*0f00*/  SHF.L.U32 R160, R167, 0x10, RZ ;  /* 0x00000010a7a07819 */ /* 0x000fe200000006ff */
[-C--:B------:R-:W-:Y:S01]  /*0f10*/  FFMA.FTZ R100, R161, R169.reuse, R100 ;  /* 0x000000a9a1647223 */ /* 0x080fe20000010064 */
[----:B------:R-:W-:Y:S01]  /*0f20*/  FMUL.FTZ R51, R142, R169 ;  /* 0x000000a98e337220 */ /* 0x000fe20000410000 */
[----:B------:R-:W-:Y:S01]  /*0f30*/  FFMA.FTZ R167, R45, R36, R50 ;  /* 0x000000242da77223 */ /* 0x000fe20000010032 */
[----:B------:R-:W-:Y:S01]  /*0f40*/  FADD.FTZ R169, R36, R63 ;  /* 0x0000003f24a97221 */ /* 0x000fe20000010000 */
[----:B------:R-:W-:-:S02]  /*0f50*/  SHF.L.U32 R156, R156, 0x10, RZ ;  /* 0x000000109c9c7819 */ /* 0x000fc400000006ff */
[----:B------:R-:W-:Y:S01]  /*0f60*/  FFMA.FTZ R48, R44, R40, R167 ;  /* 0x000000282c307223 */ /* 0x000fe200000100a7 */
[----:B------:R-:W-:Y:S01]  /*0f70*/  FADD.FTZ R50, R40, R169 ;  /* 0x000000a928327221 */ /* 0x000fe20000010000 */
[----:B------:R-:W-:Y:S01]  /*0f80*/  FADD.FTZ R188, -R175, R66 ;  /* 0x00000042afbc7221 */ /* 0x000fe20000010100 */
[----:B------:R-:W-:Y:S01]  /*0f90*/  FADD.FTZ R114, R41, R114 ;  /* 0x0000007229727221 */ /* 0x000fe20000010000 */
[----:B------:R-:W-:Y:S01]  /*0fa0*/  FFMA.FTZ R90, R45, R41, R90 ;  /* 0x000000292d5a7223 */ /* 0x000fe2000001005a */
[----:B------:R-:W-:Y:S01]  /*0fb0*/  SHF.L.U32 R164, R62, 0x10, RZ ;  /* 0x000000103ea47819 */ /* 0x000fe200000006ff */
[----:B------:R-:W-:Y:S01]  /*0fc0*/  FMUL.FTZ R66, R157, R158 ;  /* 0x0000009e9d427220 */ /* 0x000fe20000410000 */
[----:B------:R-:W-:Y:S01]  /*0fd0*/  FMUL.FTZ R41, R85, R156 ;  /* 0x0000009c55297220 */ /* 0x000fe20000410000 */
[----:B------:R-:W-:Y:S01]  /*0fe0*/  FFMA.FTZ R167, R55, R37, R48 ;  /* 0x0000002537a77223 */ /* 0x000fe20000010030 */
[----:B------:R-:W-:Y:S01]  /*0ff0*/  FADD.FTZ R62, R37, R50 ;  /* 0x00000032253e7221 */ /* 0x000fe20000010000 */
[-C--:B------:R-:W-:Y:S01]  /*1000*/  FMUL.FTZ R38, R145, R162.reuse ;  /* 0x000000a291267220 */ /* 0x080fe20000410000 */
[----:B------:R-:W-:Y:S01]  /*1010*/  FADD.FTZ R166, -R175, R49 ;  /* 0x00000031afa67221 */ /* 0x000fe20000010100 */
[----:B------:R-:W-:Y:S01]  /*1020*/  FFMA.FTZ R50, R66, R41, R167 ;  /* 0x0000002942327223 */ /* 0x000fe200000100a7 */
[----:B------:R-:W-:Y:S01]  /*1030*/  FADD.FTZ R169, R41, R62 ;  /* 0x0000003e29a97221 */ /* 0x000fe20000010000 */
[----:B------:R-:W-:Y:S01]  /*1040*/  PRMT R49, R52, 0x7632, R49 ;  /* 0x0000763234317816 */ /* 0x000fe20000000031 */
[----:B------:R-:W-:Y:S01]  /*1050*/  FADD.FTZ R118, R162, R118 ;  /* 0x00000076a2767221 */ /* 0x000fe20000010000 */
[C---:B------:R-:W-:Y:S01]  /*1060*/  FFMA.FTZ R94, R61.reuse, R162, R94 ;  /* 0x000000a23d5e7223 */ /* 0x040fe2000001005e */
[----:B------:R-:W-:Y:S01]  /*1070*/  FFMA.FTZ R167, R61, R38, R50 ;  /* 0x000000263da77223 */ /* 0x000fe20000010032 */
[----:B------:R-:W-:Y:S01]  /*1080*/  FADD.FTZ R162, R38, R169 ;  /* 0x000000a926a27221 */ /* 0x000fe20000010000 */
[----:B------:R-:W-:Y:S01]  /*1090*/  FADD.FTZ R117, R156, R117 ;  /* 0x000000759c757221 */ /* 0x000fe20000010000 */
[----:B------:R-:W-:Y:S01]  /*10a0*/  FFMA.FTZ R93, R66, R156, R93 ;  /* 0x0000009c425d7223 */ /* 0x000fe2000001005d */
        /* <DEDUP_REMOVED lines=8> */
[----:B------:R-:W-:Y:S01]  /*1130*/  SHF.L.U32 R175, R171, 0x10, RZ ;  /* 0x00000010abaf7819 */ /* 0x000fe200000006ff */
[----:B------:R-:W-:Y:S01]  /*1140*/  FFMA.FTZ R62, R68, R39, R167 ;  /* 0x00000027443e7223 */ /* 0x000fe200000100a7 */
[----:B------:R-:W-:Y:S01]  /*1150*/  FADD.FTZ R171, R39, R162 ;  /* 0x000000a227ab7221 */ /* 0x000fe20000010000 */
[C---:B------:R-:W-:Y:S01]  /*1160*/  PRMT R52, R53.reuse, 0x7632, R52 ;  /* 0x0000763235347816 */ /* 0x040fe20000000034 */
[-C--:B------:R-:W-:Y:S01]  /*1170*/  FFMA.FTZ R97, R54, R156.reuse, R97 ;  /* 0x0000009c36617223 */ /* 0x080fe20000010061 */
[----:B------:R-:W-:Y:S01]  /*1180*/  SHF.L.U32 R163, R53, 0x10, RZ ;  /* 0x0000001035a37819 */ /* 0x000fe200000006ff */
[----:B------:R-:W-:Y:S01]  /*1190*/  FADD.FTZ R121, R156, R121 ;  /* 0x000000799c797221 */ /* 0x000fe20000010000 */
        /* <DEDUP_REMOVED lines=14> */
[----:B------:R-:W-:Y:S01]  /*1280*/  FMUL.FTZ R163, R157, R58 ;  /* 0x0000003a9da37220 */ /* 0x000fe20000410000 */
[----:B------:R-:W-:Y:S01]  /*1290*/  FFMA.FTZ R62, R56, R169, R171 ;  /* 0x000000a9383e7223 */ /* 0x000fe200000100ab */
[----:B------:R-:W-:Y:S01]  /*12a0*/  FADD.FTZ R156, R169, R156 ;  /* 0x0000009ca99c7221 */ /* 0x000fe20000010000 */
[----:B------:R-:W-:Y:S01]  /*12b0*/  PRMT R179, R69, 0x7632, R179 ;  /* 0x0000763245b37816 */ /* 0x000fe200000000b3 */
[----:B------:R-:W-:Y:S01]  /*12c0*/  FADD.FTZ R126, R173, R126 ;  /* 0x0000007ead7e7221 */ /* 0x000fe20000010000 */
[----:B------:R-:W-:Y:S01]  /*12d0*/  SHF.L.U32 R181, R69, 0x10, RZ ;  /* 0x0000001045b57819 */ /* 0x000fe200000006ff */
[-C--:B------:R-:W-:Y:S01]  /*12e0*/  FFMA.FTZ R102, R163, R173.reuse, R102 ;  /* 0x000000ada3667223 */ /* 0x080fe20000010066 */
[----:B------:R-:W-:Y:S01]  /*12f0*/  FMUL.FTZ R52, R141, R173 ;  /* 0x000000ad8d347220 */ /* 0x000fe20000410000 */
[C---:B------:R-:W-:Y:S01]  /*1300*/  FMUL.FTZ R69, R157.reuse, R60 ;  /* 0x0000003c9d457220 */ /* 0x040fe20000410000 */
[----:B------:R-:W-:Y:S01]  /*1310*/  FMUL.FTZ R152, R157, R174 ;  /* 0x000000ae9d987220 */ /* 0x000fe20000410000 */
[----:B------:R-:W-:Y:S01]  /*1320*/  FMUL.FTZ R173, R81, R160 ;  /* 0x000000a051ad7220 */ /* 0x000fe20000410000 */
[----:B------:R-:W-:Y:S01]  /*1330*/  FFMA.FTZ R171, R161, R51, R62 ;  /* 0x00000033a1ab7223 */ /* 0x000fe2000001003e */
[----:B------:R-:W-:Y:S01]  /*1340*/  FADD.FTZ R156, R51, R156 ;  /* 0x0000009c339c7221 */ /* 0x000fe20000010000 */
[C---:B------:R-:W-:Y:S01]  /*1350*/  FMUL.FTZ R154, R157.reuse, R176 ;  /* 0x000000b09d9a7220 */ /* 0x040fe20000410000 */
[----:B------:R-:W-:Y:S01]  /*1360*/  FMUL.FTZ R67, R157, R184 ;  /* 0x000000b89d437220 */ /* 0x000fe20000410000 */
[----:B------:R-:W-:Y:S01]  /*1370*/  FADD.FTZ R128, R177, R128 ;  /* 0x00000080b1807221 */ /* 0x000fe20000010000 */
[-C--:B------:R-:W-:Y:S01]  /*1380*/  FFMA.FTZ R104, R69, R177.reuse, R104 ;  /* 0x000000b145687223 */ /* 0x080fe20000010068 */
[----:B------:R-:W-:Y:S01]  /*1390*/  FMUL.FTZ R48, R140, R177 ;  /* 0x000000b18c307220 */ /* 0x000fe20000410000 */
[----:B------:R-:W-:Y:S01]  /*13a0*/  FFMA.FTZ R62, R152, R173, R171 ;  /* 0x000000ad983e7223 */ /* 0x000fe200000100ab */
[----:B------:R-:W-:Y:S01]  /*13b0*/  FADD.FTZ R177, R173, R156 ;  /* 0x0000009cadb17221 */ /* 0x000fe20000010000 */
[----:B------:R-:W-:Y:S01]  /*13c0*/  FMUL.FTZ R64, R157, R178 ;  /* 0x000000b29d407220 */ /* 0x000fe20000410000 */
[----:B------:R-:W-:Y:S01]  /*13d0*/  FADD.FTZ R127, R175, R127 ;  /* 0x0000007faf7f7221 */ /* 0x000fe20000010000 */
[----:B------:R-:W-:Y:S01]  /*13e0*/  FFMA.FTZ R103, R154, R175, R103 ;  /* 0x000000af9a677223 */ /* 0x000fe20000010067 */
[----:B------:R-:W-:Y:S01]  /*13f0*/  FFMA.FTZ R166, R67, R165, R108 ;  /* 0x000000a543a67223 */ /* 0x000fe2000001006c */
[----:B------:R-:W-:Y:S01]  /*1400*/  FMUL.FTZ R175, R80, R175 ;  /* 0x000000af50af7220 */ /* 0x000fe20000410000 */
[----:B------:R-:W-:Y:S01]  /*1410*/  FFMA.FTZ R171, R163, R52, R62 ;  /* 0x00000034a3ab7223 */ /* 0x000fe2000001003e */
[----:B------:R-:W-:Y:S01]  /*1420*/  FADD.FTZ R108, R52, R177 ;  /* 0x000000b1346c7221 */ /* 0x000fe20000010000 */
[----:B------:R-:W-:Y:S01]  /*1430*/  FADD.FTZ R125, R160, R125 ;  /* 0x0000007da07d7221 */ /* 0x000fe20000010000 */
[----:B------:R-:W-:Y:S01]  /*1440*/  FFMA.FTZ R101, R152, R160, R101 ;  /* 0x000000a098657223 */ /* 0x000fe20000010065 */
[----:B------:R-:W-:Y:S01]  /*1450*/  FADD.FTZ R168, R165, R132 ;  /* 0x00000084a5a87221 */ /* 0x000fe20000010000 */
[-C--:B------:R-:W-:Y:S01]  /*1460*/  FFMA.FTZ R160, R64, R164.reuse, R105 ;  /* 0x000000a440a07223 */ /* 0x080fe20000010069 */
[----:B------:R-:W-:Y:S01]  /*1470*/  FFMA.FTZ R132, R154, R175, R171 ;  /* 0x000000af9a847223 */ /* 0x000fe200000100ab */
[----:B------:R-:W-:Y:S01]  /*1480*/  FADD.FTZ R105, R175, R108 ;  /* 0x0000006caf697221 */ /* 0x000fe20000010000 */
[----:B------:R-:W-:Y:S01]  /*1490*/  FMUL.FTZ R62, R138, R165 ;  /* 0x000000a58a3e7220 */ /* 0x000fe20000410000 */
[----:B------:R-:W-:Y:S01]  /*14a0*/  FADD.FTZ R162, R164, R129 ;  /* 0x00000081a4a27221 */ /* 0x000fe20000010000 */
[----:B------:R-:W-:Y:S01]  /*14b0*/  FMUL.FTZ R165, R79, R164 ;  /* 0x000000a44fa57220 */ /* 0x000fe20000410000 */
[----:B------:R-:W-:Y:S01]  /*14c0*/  FFMA.FTZ R129, R69, R48, R132 ;  /* 0x0000003045817223 */ /* 0x000fe20000010084 */
[----:B------:R-:W-:Y:S01]  /*14d0*/  FADD.FTZ R108, R48, R105 ;  /* 0x00000069306c7221 */ /* 0x000fe20000010000 */
[----:B------:R-:W-:Y:S01]  /*14e0*/  SHF.L.U32 R179, R179, 0x10, RZ ;  /* 0x00000010b3b37819 */ /* 0x000fe200000006ff */
[----:B------:R-:W-:Y:S01]  /*14f0*/  FMUL.FTZ R60, R157, R182 ;  /* 0x000000b69d3c7220 */ /* 0x000fe20000410000 */
[----:B------:R-:W-:Y:S01]  /*1500*/  PRMT R53, R71, 0x7632, R53 ;  /* 0x0000763247357816 */ /* 0x000fe20000000035 */
[----:B------:R-:W-:Y:S01]  /*1510*/  FMUL.FTZ R65, R157, R180 ;  /* 0x000000b49d417220 */ /* 0x000fe20000410000 */
[----:B------:R-:W-:Y:S01]  /*1520*/  FMUL.FTZ R50, R139, R181 ;  /* 0x000000b58b327220 */ /* 0x000fe20000410000 */
[----:B------:R-:W-:Y:S01]  /*1530*/  FFMA.FTZ R132, R64, R165, R129 ;  /* 0x000000a540847223 */ /* 0x000fe20000010081 */
        /* <DEDUP_REMOVED lines=10> */
[C---:B------:R-:W-:Y:S01]  /*15e0*/  FMUL.FTZ R63, R157.reuse, R188 ;  /* 0x000000bc9d3f7220 */ /* 0x040fe20000410000 */
        /* <DEDUP_REMOVED lines=29> */
[----:B------:R-:W0:Y:S01]  /*17c0*/  SHFL.BFLY PT, R108, R105, 0x2, 0x1f ;  /* 0x0c401f00696c7f89 */ /* 0x000e2200000e0000 */
[----:B------:R-:W-:Y:S02]  /*17d0*/  MOV R110, R134 ;  /* 0x00000086006e7202 */ /* 0x000fe40000000f00 */
[----:B------:R-:W-:Y:S01]  /*17e0*/  MOV R134, R172 ;  /* 0x000000ac00867202 */ /* 0x000fe20000000f00 */
[----:B------:R-:W1:Y:S01]  /*17f0*/  SHFL.BFLY PT, R132, R107, 0x2, 0x1f ;  /* 0x0c401f006b847f89 */ /* 0x000e6200000e0000 */
[----:B0-----:R-:W-:Y:S01]  /*1800*/  FADD.FTZ R108, R105, R108 ;  /* 0x0000006c696c7221 */ /* 0x001fe20000010000 */
[----:B------:R-:W-:Y:S01]  /*1810*/  MOV R105, R160 ;  /* 0x000000a000697202 */ /* 0x000fe20000000f00 */
[----:B-1----:R-:W-:-:S03]  /*1820*/  FADD.FTZ R132, R107, R132 ;  /* 0x000000846b847221 */ /* 0x002fc60000010000 */
[----:B------:R-:W0:Y:S01]  /*1830*/  SHFL.BFLY PT, R129, R108, 0x4, 0x1f ;  /* 0x0c801f006c817f89 */ /* 0x000e2200000e0000 */
[----:B------:R-:W-:-:S03]  /*1840*/  MOV R107, R164 ;  /* 0x000000a4006b7202 */ /* 0x000fc60000000f00 */
        /* <DEDUP_REMOVED lines=10> */
[----:B------:R0:W1:Y:S04]  /*18f0*/  SHFL.BFLY PT, R179, R174, 0x10, 0x1f ;  /* 0x0e001f00aeb37f89 */ /* 0x00006800000e0000 */
[----:B------:R0:W2:Y:S02]  /*1900*/  SHFL.BFLY PT, R181, R42, 0x10, 0x1f ;  /* 0x0e001f002ab57f89 */ /* 0x0000a400000e0000 */
.L_x_4353:
        /* <DEDUP_REMOVED lines=9> */
[-CC-:B------:R-:W-:Y:S01]  /*19a0*/  FFMA.FTZ R0, R0, R160.reuse, R177.reuse ;  /* 0x000000a000007223 */ /* 0x180fe200000100b1 */
[-CC-:B------:R-:W-:Y:S01]  /*19b0*/  FFMA.FTZ R45, R45, R160.reuse, R177.reuse ;  /* 0x000000a02d2d7223 */ /* 0x180fe200000100b1 */
[-CC-:B------:R-:W-:Y:S01]  /*19c0*/  FFMA.FTZ R43, R43, R160.reuse, R177.reuse ;  /* 0x000000a02b2b7223 */ /* 0x180fe200000100b1 */
[-CC-:B0-----:R-:W-:Y:S01]  /*19d0*/  FFMA.FTZ R42, R55, R160.reuse, R177.reuse ;  /* 0x000000a0372a7223 */ /* 0x181fe200000100b1 */
[----:B------:R-:W-:Y:S01]  /*19e0*/  FADD.FTZ R0, R47, -R0 ;  /* 0x800000002f007221 */ /* 0x000fe20000010000 */
[-C--:B------:R-:W-:Y:S01]  /*19f0*/  FFMA.FTZ R47, R44, R160.reuse, R177 ;  /* 0x000000a02c2f7223 */ /* 0x080fe200000100b1 */
[----:B------:R-:W-:Y:S01]  /*1a00*/  FADD.FTZ R45, R36, -R45 ;  /* 0x8000002d242d7221 */ /* 0x000fe20000010000 */
[----:B------:R-:W-:Y:S01]  /*1a10*/  FADD.FTZ R70, R70, -R43 ;  /* 0x8000002b46467221 */ /* 0x000fe20000010000 */
[----:B------:R-:W-:Y:S01]  /*1a20*/  FFMA.FTZ R61, R61, R160, R177 ;  /* 0x000000a03d3d7223 */ /* 0x000fe200000100b1 */
[----:B------:R-:W-:Y:S01]  /*1a30*/  FADD.FTZ R40, R40, -R47 ;  /* 0x8000002f28287221 */ /* 0x000fe20000010000 */
[----:B-----5:R-:W-:Y:S01]  /*1a40*/  FFMA.FTZ R36, R157, R45, R6 ;  /* 0x0000002d9d247223 */ /* 0x020fe20000010006 */
[----:B------:R-:W-:Y:S01]  /*1a50*/  FADD.FTZ R37, R37, -R42 ;  /* 0x8000002a25257221 */ /* 0x000fe20000010000 */
[C---:B------:R-:W-:Y:S01]  /*1a60*/  FFMA.FTZ R70, R157.reuse, R70, R5 ;  /* 0x000000469d467223 */ /* 0x040fe20000010005 */
[C---:B------:R-:W-:Y:S01]  /*1a70*/  FFMA.FTZ R40, R157.reuse, R40, R7 ;  /* 0x000000289d287223 */ /* 0x040fe20000010007 */
[-C--:B------:R-:W-:Y:S01]  /*1a80*/  FMUL.FTZ R36, R36, R151.reuse ;  /* 0x0000009724247220 */ /* 0x080fe20000410000 */
[----:B------:R-:W-:Y:S01]  /*1a90*/  LOP3.LUT P4, RZ, R74, 0xff0000, RZ, 0xc0, !PT ;  /* 0x00ff00004aff7812 */ /* 0x000fe2000788c0ff */
[----:B------:R-:W-:Y:S01]  /*1aa0*/  FADD.FTZ R61, R38, -R61 ;  /* 0x8000003d263d7221 */ /* 0x000fe20000010000 */
[----:B------:R-:W-:Y:S01]  /*1ab0*/  FMUL.FTZ R40, R40, R151 ;  /* 0x0000009728287220 */ /* 0x000fe20000410000 */
[----:B------:R-:W-:Y:S01]  /*1ac0*/  FMUL.FTZ R36, R36, UR5 ;  /* 0x0000000524247c20 */ /* 0x000fe20008410000 */
[----:B------:R-:W-:Y:S01]  /*1ad0*/  FFMA.FTZ R38, R157, R37, R8 ;  /* 0x000000259d267223 */ /* 0x000fe20000010008 */
[----:B------:R-:W-:Y:S01]  /*1ae0*/  FMUL.FTZ R70, R70, R151 ;  /* 0x0000009746467220 */ /* 0x000fe20000410000 */
[----:B------:R-:W-:Y:S01]  /*1af0*/  FMUL.FTZ R37, R40, UR5 ;  /* 0x0000000528257c20 */ /* 0x000fe20008410000 */
[----:B------:R-:W-:Y:S01]  /*1b00*/  LOP3.LUT P2, RZ, R74, 0xff00, RZ, 0xc0, !PT ;  /* 0x0000ff004aff7812 */ /* 0x000fe2000784c0ff */
[-CC-:B------:R-:W-:Y:S01]  /*1b10*/  FFMA.FTZ R44, R59, R160.reuse, R177.reuse ;  /* 0x000000a03b2c7223 */ /* 0x180fe200000100b1 */
[----:B------:R-:W-:Y:S01]  /*1b20*/  FSEL R40, R36, RZ, P4 ;  /* 0x000000ff24287208 */ /* 0x000fe20002000000 */
[----:B------:R-:W-:Y:S01]  /*1b30*/  FFMA.FTZ R36, R157, R61, R10 ;  /* 0x0000003d9d247223 */ /* 0x000fe2000001000a */
[----:B------:R-:W-:Y:S01]  /*1b40*/  FMUL.FTZ R43, R70, UR5 ;  /* 0x00000005462b7c20 */ /* 0x000fe20008410000 */
[-CC-:B------:R-:W-:Y:S01]  /*1b50*/  FFMA.FTZ R68, R68, R160.reuse, R177.reuse ;  /* 0x000000a044447223 */ /* 0x180fe200000100b1 */
[----:B------:R-:W-:Y:S01]  /*1b60*/  FADD.FTZ R49, R49, -R44 ;  /* 0x8000002c31317221 */ /* 0x000fe20000010000 */
[-C--:B------:R-:W-:Y:S01]  /*1b70*/  FMUL.FTZ R36, R36, R151.reuse ;  /* 0x0000009724247220 */ /* 0x080fe20000410000 */
[----:B------:R-:W-:Y:S01]  /*1b80*/  FMUL.FTZ R38, R38, R151 ;  /* 0x0000009726267220 */ /* 0x000fe20000410000 */
[----:B------:R-:W-:Y:S01]  /*1b90*/  FSEL R43, R43, RZ, P2 ;  /* 0x000000ff2b2b7208 */ /* 0x000fe20001000000 */
[----:B------:R-:W-:Y:S01]  /*1ba0*/  FADD.FTZ R68, R39, -R68 ;  /* 0x8000004427447221 */ /* 0x000fe20000010000 */
[----:B------:R-:W-:Y:S01]  /*1bb0*/  FMUL.FTZ R36, R36, UR5 ;  /* 0x0000000524247c20 */ /* 0x000fe20008410000 */
[C---:B------:R-:W-:Y:S01]  /*1bc0*/  LOP3.LUT P2, RZ, R75.reuse, 0xff0000, RZ, 0xc0, !PT ;  /* 0x00ff00004bff7812 */ /* 0x040fe2000784c0ff */
[-CC-:B------:R-:W-:Y:S01]  /*1bd0*/  FFMA.FTZ R54, R54, R160.reuse, R177.reuse ;  /* 0x000000a036367223 */ /* 0x180fe200000100b1 */
[----:B------:R-:W-:Y:S01]  /*1be0*/  FMUL.FTZ R38, R38, UR5 ;  /* 0x0000000526267c20 */ /* 0x000fe20008410000 */
[----:B------:R-:W-:Y:S01]  /*1bf0*/  LOP3.LUT P6, RZ, R75, 0xff, RZ, 0xc0, !PT ;  /* 0x000000ff4bff7812 */ /* 0x000fe200078cc0ff */
[-CC-:B------:R-:W-:Y:S01]  /*1c00*/  FFMA.FTZ R57, R57, R160.reuse, R177.reuse ;  /* 0x000000a039397223 */ /* 0x180fe200000100b1 */
[----:B------:R-:W-:Y:S01]  /*1c10*/  FSEL R39, R36, RZ, P2 ;  /* 0x000000ff24277208 */ /* 0x000fe20001000000 */
[----:B------:R-:W-:Y:S01]  /*1c20*/  FFMA.FTZ R36, R157, R49, R14 ;  /* 0x000000319d247223 */ /* 0x000fe2000001000e */
[----:B------:R-:W-:Y:S01]  /*1c30*/  FADD.FTZ R54, R167, -R54 ;  /* 0x80000036a7367221 */ /* 0x000fe20000010000 */
[----:B------:R-:W-:Y:S01]  /*1c40*/  FFMA.FTZ R163, R163, R160, R177 ;  /* 0x000000a0a3a37223 */ /* 0x000fe200000100b1 */
[----:B------:R-:W-:Y:S01]  /*1c50*/  FSEL R38, R38, RZ, P6 ;  /* 0x000000ff26267208 */ /* 0x000fe20003000000 */
[----:B------:R-:W-:Y:S01]  /*1c60*/  FMUL.FTZ R36, R36, R151 ;  /* 0x0000009724247220 */ /* 0x000fe20000410000 */
[----:B------:R-:W-:Y:S01]  /*1c70*/  FADD.FTZ R57, R46, -R57 ;  /* 0x800000392e397221 */ /* 0x000fe20000010000 */
[----:B------:R-:W-:Y:S01]  /*1c80*/  LOP3.LUT P6, RZ, R72, 0xff0000, RZ, 0xc0, !PT ;  /* 0x00ff000048ff7812 */ /* 0x000fe200078cc0ff */
[C---:B------:R-:W-:Y:S01]  /*1c90*/  FFMA.FTZ R54, R157.reuse, R54, R13 ;  /* 0x000000369d367223 */ /* 0x040fe2000001000d */
[----:B------:R-:W-:Y:S01]  /*1ca0*/  FMUL.FTZ R36, R36, UR5 ;  /* 0x0000000524247c20 */ /* 0x000fe20008410000 */
[----:B------:R-:W-:Y:S01]  /*1cb0*/  FADD.FTZ R163, R52, -R163 ;  /* 0x800000a334a37221 */ /* 0x000fe20000010000 */
[----:B------:R-:W-:Y:S01]  /*1cc0*/  FFMA.FTZ R66, R66, R160, R177 ;  /* 0x000000a042427223 */ /* 0x000fe200000100b1 */
[----:B------:R-:W-:Y:S01]  /*1cd0*/  LOP3.LUT P3, RZ, R74, 0xff000000, RZ, 0xc0, !PT ;  /* 0xff0000004aff7812 */ /* 0x000fe2000786c0ff */
[C---:B------:R-:W-:Y:S01]  /*1ce0*/  FFMA.FTZ R42, R157.reuse, R57, R12 ;  /* 0x000000399d2a7223 */ /* 0x040fe2000001000c */
[----:B------:R-:W-:Y:S01]  /*1cf0*/  FMUL.FTZ R54, R54, R151 ;  /* 0x0000009736367220 */ /* 0x000fe20000410000 */
[----:B------:R-:W-:Y:S01]  /*1d00*/  FSEL R46, R36, RZ, P6 ;  /* 0x000000ff242e7208 */ /* 0x000fe20003000000 */
[----:B------:R-:W-:Y:S01]  /*1d10*/  FFMA.FTZ R36, R157, R163, R18 ;  /* 0x000000a39d247223 */ /* 0x000fe20000010012 */
[----:B------:R-:W-:Y:S01]  /*1d20*/  FADD.FTZ R66, R41, -R66 ;  /* 0x8000004229427221 */ /* 0x000fe20000010000 */
[----:B------:R-:W-:Y:S01]  /*1d30*/  FFMA.FTZ R0, R157, R0, R4 ;  /* 0x000000009d007223 */ /* 0x000fe20000010004 */
[----:B------:R-:W-:Y:S01]  /*1d40*/  FSEL R41, R37, RZ, P3 ;  /* 0x000000ff25297208 */ /* 0x000fe20001800000 */
[-C--:B------:R-:W-:Y:S01]  /*1d50*/  FMUL.FTZ R42, R42, R151.reuse ;  /* 0x000000972a2a7220 */ /* 0x080fe20000410000 */
[----:B------:R-:W-:Y:S01]  /*1d60*/  FMUL.FTZ R54, R54, UR5 ;  /* 0x0000000536367c20 */ /* 0x000fe20008410000 */
[----:B------:R-:W-:Y:S01]  /*1d70*/  LOP3.LUT P3, RZ, R72, 0xff00, RZ, 0xc0, !PT ;  /* 0x0000ff0048ff7812 */ /* 0x000fe2000786c0ff */
[----:B------:R-:W-:Y:S01]  /*1d80*/  FFMA.FTZ R68, R157, R68, R11 ;  /* 0x000000449d447223 */ /* 0x000fe2000001000b */
[-C--:B------:R-:W-:Y:S01]  /*1d90*/  FMUL.FTZ R36, R36, R151.reuse ;  /* 0x0000009724247220 */ /* 0x080fe20000410000 */
[-CC-:B------:R-:W-:Y:S01]  /*1da0*/  FFMA.FTZ R56, R56, R160.reuse, R177.reuse ;  /* 0x000000a038387223 */ /* 0x180fe200000100b1 */
[-CC-:B------:R-:W-:Y:S01]  /*1db0*/  FFMA.FTZ R162, R161, R160.reuse, R177.reuse ;  /* 0x000000a0a1a27223 */ /* 0x180fe200000100b1 */
[-CC-:B------:R-:W-:Y:S01]  /*1dc0*/  FFMA.FTZ R152, R152, R160.reuse, R177.reuse ;  /* 0x000000a098987223 */ /* 0x180fe200000100b1 */
[-CC-:B------:R-:W-:Y:S01]  /*1dd0*/  FFMA.FTZ R154, R154, R160.reuse, R177.reuse ;  /* 0x000000a09a9a7223 */ /* 0x180fe200000100b1 */
[----:B------:R-:W-:Y:S01]  /*1de0*/  FFMA.FTZ R69, R69, R160, R177 ;  /* 0x000000a045457223 */ /* 0x000fe200000100b1 */
[-C--:B------:R-:W-:Y:S01]  /*1df0*/  FMUL.FTZ R0, R0, R151.reuse ;  /* 0x0000009700007220 */ /* 0x080fe20000410000 */
[----:B------:R-:W-:Y:S01]  /*1e00*/  FMUL.FTZ R42, R42, UR5 ;  /* 0x000000052a2a7c20 */ /* 0x000fe20008410000 */
[----:B------:R-:W-:Y:S01]  /*1e10*/  LOP3.LUT P4, RZ, R72, 0xff, RZ, 0xc0, !PT ;  /* 0x000000ff48ff7812 */ /* 0x000fe2000788c0ff */
[----:B------:R-:W-:Y:S01]  /*1e20*/  FFMA.FTZ R66, R157, R66, R9 ;  /* 0x000000429d427223 */ /* 0x000fe20000010009 */
[-C--:B------:R-:W-:Y:S01]  /*1e30*/  FMUL.FTZ R68, R68, R151.reuse ;  /* 0x0000009744447220 */ /* 0x080fe20000410000 */
[----:B------:R-:W-:Y:S01]  /*1e40*/  FSEL R47, R54, RZ, P3 ;  /* 0x000000ff362f7208 */ /* 0x000fe20001800000 */
[----:B------:R-:W-:Y:S01]  /*1e50*/  FMUL.FTZ R36, R36, UR5 ;  /* 0x0000000524247c20 */ /* 0x000fe20008410000 */
[----:B------:R-:W-:Y:S01]  /*1e60*/  ISETP.GE.U32.AND P1, PT, R74, RZ, PT ;  /* 0x000000ff4a00720c */ /* 0x000fe20003f26070 */
[----:B------:R-:W-:Y:S01]  /*1e70*/  FADD.FTZ R56, R169, -R56 ;  /* 0x80000038a9387221 */ /* 0x000fe20000010000 */
[----:B------:R-:W-:Y:S01]  /*1e80*/  LOP3.LUT P3, RZ, R73, 0xff0000, RZ, 0xc0, !PT ;  /* 0x00ff000049ff7812 */ /* 0x000fe2000786c0ff */
[----:B------:R-:W-:Y:S01]  /*1e90*/  FADD.FTZ R51, R51, -R162 ;  /* 0x800000a233337221 */ /* 0x000fe20000010000 */
[----:B------:R-:W-:Y:S01]  /*1ea0*/  FADD.FTZ R152, R173, -R152 ;  /* 0x80000098ad987221 */ /* 0x000fe20000010000 */
[----:B------:R-:W-:Y:S01]  /*1eb0*/  FADD.FTZ R154, R175, -R154 ;  /* 0x8000009aaf9a7221 */ /* 0x000fe20000010000 */
[----:B------:R-:W-:Y:S01]  /*1ec0*/  FMUL.FTZ R0, R0, UR5 ;  /* 0x0000000500007c20 */ /* 0x000fe20008410000 */
[----:B------:R-:W-:Y:S01]  /*1ed0*/  FADD.FTZ R69, R48, -R69 ;  /* 0x8000004530457221 */ /* 0x000fe20000010000 */
[----:B------:R-:W-:Y:S01]  /*1ee0*/  LOP3.LUT P5, RZ, R74, 0xff, RZ, 0xc0, !PT ;  /* 0x000000ff4aff7812 */ /* 0x000fe200078ac0ff */
[----:B------:R-:W-:Y:S01]  /*1ef0*/  FMUL.FTZ R66, R66, R151 ;  /* 0x0000009742427220 */ /* 0x000fe20000410000 */
[----:B------:R-:W-:Y:S01]  /*1f00*/  FMUL.FTZ R68, R68, UR5 ;  /* 0x0000000544447c20 */ /* 0x000fe20008410000 */
[----:B------:R-:W-:Y:S01]  /*1f10*/  FSEL R44, R42, RZ, P4 ;  /* 0x000000ff2a2c7208 */ /* 0x000fe20002000000 */
[----:B------:R-:W-:Y:S01]  /*1f20*/  FFMA.FTZ R56, R157, R56, R15 ;  /* 0x000000389d387223 */ /* 0x000fe2000001000f */
[----:B------:R-:W-:Y:S01]  /*1f30*/  ISETP.GE.U32.AND.EX P1, PT, R75, 0x1000000, PT, P1 ;  /* 0x010000004b00780c */ /* 0x000fe20003f26110 */
[C---:B------:R-:W-:Y:S01]  /*1f40*/  FFMA.FTZ R42, R157.reuse, R51, R16 ;  /* 0x000000339d2a7223 */ /* 0x040fe20000010010 */
[C---:B------:R-:W-:Y:S01]  /*1f50*/  FFMA.FTZ R152, R157.reuse, R152, R17 ;  /* 0x000000989d987223 */ /* 0x040fe20000010011 */
[----:B------:R-:W-:Y:S01]  /*1f60*/  FFMA.FTZ R154, R157, R154, R19 ;  /* 0x0000009a9d9a7223 */ /* 0x000fe20000010013 */
[----:B------:R-:W-:Y:S01]  /*1f70*/  FSEL R52, R36, RZ, P3 ;  /* 0x000000ff24347208 */ /* 0x000fe20001800000 */
[-C--:B------:R-:W-:Y:S01]  /*1f80*/  FFMA.FTZ R65, R65, R160.reuse, R177 ;  /* 0x000000a041417223 */ /* 0x080fe200000100b1 */
[----:B------:R-:W0:Y:S01]  /*1f90*/  LDC.64 R36, c[0x0][0x468] ;  /* 0x00011a00ff247b82 */ /* 0x000e220000000a00 */
[----:B------:R-:W-:Y:S01]  /*1fa0*/  FFMA.FTZ R48, R157, R69, R20 ;  /* 0x000000459d307223 */ /* 0x000fe20000010014 */
[----:B------:R-:W-:Y:S01]  /*1fb0*/  FSEL R0, R0, RZ, P5 ;  /* 0x000000ff00007208 */ /* 0x000fe20002800000 */
[----:B------:R-:W-:Y:S01]  /*1fc0*/  FMUL.FTZ R66, R66, UR5 ;  /* 0x0000000542427c20 */ /* 0x000fe20008410000 */
[----:B------:R-:W-:Y:S01]  /*1fd0*/  LOP3.LUT P5, RZ, R75, 0xff00, RZ, 0xc0, !PT ;  /* 0x0000ff004bff7812 */ /* 0x000fe200078ac0ff */
[-C--:B------:R-:W-:Y:S01]  /*1fe0*/  FMUL.FTZ R56, R56, R151.reuse ;  /* 0x0000009738387220 */ /* 0x080fe20000410000 */
[----:B------:R-:W-:Y:S01]  /*1ff0*/  FSEL R68, R68, RZ, P1 ;  /* 0x000000ff44447208 */ /* 0x000fe20000800000 */
[-C--:B------:R-:W-:Y:S01]  /*2000*/  FMUL.FTZ R42, R42, R151.reuse ;  /* 0x000000972a2a7220 */ /* 0x080fe20000410000 */
[-C--:B------:R-:W-:Y:S01]  /*2010*/  FMUL.FTZ R152, R152, R151.reuse ;  /* 0x0000009798987220 */ /* 0x080fe20000410000 */
[-C--:B------:R-:W-:Y:S01]  /*2020*/  FMUL.FTZ R154, R154, R151.reuse ;  /* 0x000000979a9a7220 */ /* 0x080fe20000410000 */
[----:B------:R-:W-:Y:S01]  /*2030*/  ISETP.GE.U32.AND P1, PT, R72, RZ, PT ;  /* 0x000000ff4800720c */ /* 0x000fe20003f26070 */
[----:B------:R-:W-:Y:S01]  /*2040*/  FADD.FTZ R65, R50, -R65 ;  /* 0x8000004132417221 */ /* 0x000fe20000010000 */
[----:B------:R-:W-:Y:S01]  /*2050*/  FMUL.FTZ R48, R48, R151 ;  /* 0x0000009730307220 */ /* 0x000fe20000410000 */
[-CC-:B------:R-:W-:Y:S01]  /*2060*/  FFMA.FTZ R67, R67, R160.reuse, R177.reuse ;  /* 0x000000a043437223 */ /* 0x180fe200000100b1 */
[-CC-:B------:R-:W-:Y:S01]  /*2070*/  FFMA.FTZ R64, R64, R160.reuse, R177.reuse ;  /* 0x000000a040407223 */ /* 0x180fe200000100b1 */
[-CC-:B------:R-:W-:Y:S01]  /*2080*/  FFMA.FTZ R60, R60, R160.reuse, R177.reuse ;  /* 0x000000a03c3c7223 */ /* 0x180fe200000100b1 */
[-CC-:B------:R-:W-:Y:S01]  /*2090*/  FFMA.FTZ R58, R58, R160.reuse, R177.reuse ;  /* 0x000000a03a3a7223 */ /* 0x180fe200000100b1 */
[-CC-:B------:R-:W-:Y:S01]  /*20a0*/  FFMA.FTZ R63, R63, R160.reuse, R177.reuse ;  /* 0x000000a03f3f7223 */ /* 0x180fe200000100b1 */
[----:B------:R-:W-:Y:S01]  /*20b0*/  FFMA.FTZ R158, R158, R160, R177 ;  /* 0x000000a09e9e7223 */ /* 0x000fe200000100b1 */
[----:B------:R-:W-:Y:S01]  /*20c0*/  FSEL R45, R66, RZ, P5 ;  /* 0x000000ff422d7208 */ /* 0x000fe20002800000 */
[----:B------:R-:W-:Y:S01]  /*20d0*/  FMUL.FTZ R56, R56, UR5 ;  /* 0x0000000538387c20 */ /* 0x000fe20008410000 */
[----:B------:R-:W-:Y:S01]  /*20e0*/  FMUL.FTZ R42, R42, UR5 ;  /* 0x000000052a2a7c20 */ /* 0x000fe20008410000 */
[----:B------:R-:W-:Y:S01]  /*20f0*/  FMUL.FTZ R152, R152, UR5 ;  /* 0x0000000598987c20 */ /* 0x000fe20008410000 */
[----:B------:R-:W-:Y:S01]  /*2100*/  FMUL.FTZ R154, R154, UR5 ;  /* 0x000000059a9a7c20 */ /* 0x000fe20008410000 */
[----:B------:R-:W-:Y:S01]  /*2110*/  LOP3.LUT P5, RZ, R72, 0xff000000, RZ, 0xc0, !PT ;  /* 0xff00000048ff7812 */ /* 0x000fe200078ac0ff */
[----:B------:R-:W-:Y:S01]  /*2120*/  FFMA.FTZ R50, R157, R65, R22 ;  /* 0x000000419d327223 */ /* 0x000fe20000010016 */
[C---:B------:R-:W-:Y:S01]  /*2130*/  LOP3.LUT P2, RZ, R73.reuse, 0xff, RZ, 0xc0, !PT ;  /* 0x000000ff49ff7812 */ /* 0x040fe2000784c0ff */
[----:B------:R-:W-:Y:S01]  /*2140*/  FMUL.FTZ R48, R48, UR5 ;  /* 0x0000000530307c20 */ /* 0x000fe20008410000 */
[C---:B------:R-:W-:Y:S01]  /*2150*/  LOP3.LUT P4, RZ, R73.reuse, 0xff00, RZ, 0xc0, !PT ;  /* 0x0000ff0049ff7812 */ /* 0x040fe2000788c0ff */
[----:B------:R-:W-:Y:S01]  /*2160*/  FADD.FTZ R67, R62, -R67 ;  /* 0x800000433e437221 */ /* 0x000fe20000010000 */
[----:B------:R-:W-:Y:S01]  /*2170*/  ISETP.GE.U32.AND.EX P1, PT, R73, 0x1000000, PT, P1 ;  /* 0x010000004900780c */ /* 0x000fe20003f26110 */
[----:B------:R-:W-:Y:S01]  /*2180*/  FADD.FTZ R64, R165, -R64 ;  /* 0x80000040a5407221 */ /* 0x000fe20000010000 */
[----:B------:R-:W-:Y:S01]  /*2190*/  LOP3.LUT P6, RZ, R2, 0xff, RZ, 0xc0, !PT ;  /* 0x000000ff02ff7812 */ /* 0x000fe200078cc0ff */
[----:B------:R-:W-:Y:S01]  /*21a0*/  FADD.FTZ R60, R53, -R60 ;  /* 0x8000003c353c7221 */ /* 0x000fe20000010000 */
[----:B------:R-:W-:Y:S01]  /*21b0*/  FADD.FTZ R58, R171, -R58 ;  /* 0x8000003aab3a7221 */ /* 0x000fe20000010000 */
[----:B------:R-:W-:Y:S01]  /*21c0*/  FADD.FTZ R63, R156, -R63 ;  /* 0x8000003f9c3f7221 */ /* 0x000fe20000010000 */
[----:B------:R-:W-:Y:S01]  /*21d0*/  FADD.FTZ R158, R71, -R158 ;  /* 0x8000009e479e7221 */ /* 0x000fe20000010000 */
[----:B------:R-:W-:Y:S01]  /*21e0*/  FSEL R55, R56, RZ, P5 ;  /* 0x000000ff38377208 */ /* 0x000fe20002800000 */
[-C--:B------:R-:W-:Y:S01]  /*21f0*/  FMUL.FTZ R50, R50, R151.reuse ;  /* 0x0000009732327220 */ /* 0x080fe20000410000 */
[----:B------:R-:W-:Y:S01]  /*2200*/  FSEL R42, R42, RZ, P2 ;  /* 0x000000ff2a2a7208 */ /* 0x000fe20001000000 */
[C---:B------:R-:W-:Y:S01]  /*2210*/  FFMA.FTZ R64, R157.reuse, R64, R21 ;  /* 0x000000409d407223 */ /* 0x040fe20000010015 */
[----:B------:R-:W-:Y:S01]  /*2220*/  FSEL R57, R152, RZ, P4 ;  /* 0x000000ff98397208 */ /* 0x000fe20002000000 */
[C---:B------:R-:W-:Y:S01]  /*2230*/  FFMA.FTZ R60, R157.reuse, R60, R23 ;  /* 0x0000003c9d3c7223 */ /* 0x040fe20000010017 */
[----:B------:R-:W-:Y:S01]  /*2240*/  FSEL R59, R154, RZ, P1 ;  /* 0x000000ff9a3b7208 */ /* 0x000fe20000800000 */
[C---:B------:R-:W-:Y:S01]  /*2250*/  FFMA.FTZ R58, R157.reuse, R58, R25 ;  /* 0x0000003a9d3a7223 */ /* 0x040fe20000010019 */
[C---:B------:R-:W-:Y:S01]  /*2260*/  LOP3.LUT P5, RZ, R2.reuse, 0xff00, RZ, 0xc0, !PT ;  /* 0x0000ff0002ff7812 */ /* 0x040fe200078ac0ff */
[C---:B------:R-:W-:Y:S01]  /*2270*/  FFMA.FTZ R158, R157.reuse, R158, R27 ;  /* 0x0000009e9d9e7223 */ /* 0x040fe2000001001b */
[----:B------:R-:W-:Y:S01]  /*2280*/  LOP3.LUT P2, RZ, R2, 0xff0000, RZ, 0xc0, !PT ;  /* 0x00ff000002ff7812 */ /* 0x000fe2000784c0ff */
[----:B------:R-:W-:Y:S01]  /*2290*/  FMUL.FTZ R50, R50, UR5 ;  /* 0x0000000532327c20 */ /* 0x000fe20008410000 */
[----:B------:R-:W-:Y:S01]  /*22a0*/  LOP3.LUT P4, RZ, R2, 0xff000000, RZ, 0xc0, !PT ;  /* 0xff00000002ff7812 */ /* 0x000fe2000788c0ff */
[----:B------:R-:W-:Y:S01]  /*22b0*/  FMUL.FTZ R64, R64, R151 ;  /* 0x0000009740407220 */ /* 0x000fe20000410000 */
[----:B------:R-:W-:Y:S01]  /*22c0*/  ISETP.GE.U32.AND P1, PT, R2, RZ, PT ;  /* 0x000000ff0200720c */ /* 0x000fe20003f26070 */
[C---:B------:R-:W-:Y:S01]  /*22d0*/  FFMA.FTZ R2, R157.reuse, R67, R24 ;  /* 0x000000439d027223 */ /* 0x040fe20000010018 */
[----:B------:R-:W-:Y:S01]  /*22e0*/  FSEL R54, R48, RZ, P6 ;  /* 0x000000ff30367208 */ /* 0x000fe20003000000 */
[----:B------:R-:W-:Y:S01]  /*22f0*/  FFMA.FTZ R48, R157, R63, R26 ;  /* 0x0000003f9d307223 */ /* 0x000fe2000001001a */
[-C--:B------:R-:W-:Y:S01]  /*2300*/  FMUL.FTZ R60, R60, R151.reuse ;  /* 0x000000973c3c7220 */ /* 0x080fe20000410000 */
[-C--:B------:R-:W-:Y:S01]  /*2310*/  FMUL.FTZ R53, R2, R151.reuse ;  /* 0x0000009702357220 */ /* 0x080fe20000410000 */
[-C--:B------:R-:W-:Y:S01]  /*2320*/  FMUL.FTZ R58, R58, R151.reuse ;  /* 0x000000973a3a7220 */ /* 0x080fe20000410000 */
[-C--:B------:R-:W-:Y:S01]  /*2330*/  FMUL.FTZ R61, R48, R151.reuse ;  /* 0x00000097303d7220 */ /* 0x080fe20000410000 */
[----:B------:R-:W-:Y:S01]  /*2340*/  FMUL.FTZ R158, R158, R151 ;  /* 0x000000979e9e7220 */ /* 0x000fe20000410000 */
[----:B------:R-:W-:Y:S01]  /*2350*/  FSEL R56, R50, RZ, P2 ;  /* 0x000000ff32387208 */ /* 0x000fe20001000000 */
[----:B------:R-:W-:Y:S01]  /*2360*/  FMUL.FTZ R53, R53, UR5 ;  /* 0x0000000535357c20 */ /* 0x000fe20008410000 */
[C---:B------:R-:W-:Y:S01]  /*2370*/  LOP3.LUT P3, RZ, R3.reuse, 0xff, RZ, 0xc0, !PT ;  /* 0x000000ff03ff7812 */ /* 0x040fe2000786c0ff */
[----:B------:R-:W-:Y:S01]  /*2380*/  FMUL.FTZ R64, R64, UR5 ;  /* 0x0000000540407c20 */ /* 0x000fe20008410000 */
[----:B------:R-:W-:Y:S01]  /*2390*/  LOP3.LUT P6, RZ, R3, 0xff00, RZ, 0xc0, !PT ;  /* 0x0000ff0003ff7812 */ /* 0x000fe200078cc0ff */
[----:B------:R-:W-:Y:S01]  /*23a0*/  FMUL.FTZ R61, R61, UR5 ;  /* 0x000000053d3d7c20 */ /* 0x000fe20008410000 */
[C---:B------:R-:W-:Y:S01]  /*23b0*/  LOP3.LUT P2, RZ, R3.reuse, 0xff0000, RZ, 0xc0, !PT ;  /* 0x00ff000003ff7812 */ /* 0x040fe2000784c0ff */
[----:B------:R-:W-:Y:S01]  /*23c0*/  FMUL.FTZ R158, R158, UR5 ;  /* 0x000000059e9e7c20 */ /* 0x000fe20008410000 */
[----:B------:R-:W-:Y:S01]  /*23d0*/  ISETP.GE.U32.AND.EX P1, PT, R3, 0x1000000, PT, P1 ;  /* 0x010000000300780c */ /* 0x000fe20003f26110 */
[----:B------:R-:W-:Y:S01]  /*23e0*/  FMUL.FTZ R58, R58, UR5 ;  /* 0x000000053a3a7c20 */ /* 0x000fe20008410000 */
[----:B------:R-:W-:Y:S01]  /*23f0*/  FMUL.FTZ R60, R60, UR5 ;  /* 0x000000053c3c7c20 */ /* 0x000fe20008410000 */
[----:B0-----:R-:W-:Y:S01]  /*2400*/  IMAD.WIDE.U32 R2, R159, 0x10, R36 ;  /* 0x000000109f027825 */ /* 0x001fe200078e0024 */
[----:B------:R-:W-:-:S02]  /*2410*/  F2FP.BF16.F32.PACK_AB R38, R45, R38 ;  /* 0x000000262d26723e */ /* 0x000fc400000010ff */
[----:B------:R-:W-:Y:S01]  /*2420*/  FSEL R158, R158, RZ, P1 ;  /* 0x000000ff9e9e7208 */ /* 0x000fe20000800000 */
[--C-:B------:R-:W-:Y:S01]  /*2430*/  IMAD.WIDE.U32 R48, R155, 0x10, R36.reuse ;  /* 0x000000109b307825 */ /* 0x100fe200078e0024 */
[----:B------:R-:W-:Y:S02]  /*2440*/  FSEL R45, R60, RZ, P4 ;  /* 0x000000ff3c2d7208 */ /* 0x000fe40002000000 */
[----:B------:R-:W-:Y:S01]  /*2450*/  F2FP.BF16.F32.PACK_AB R39, R68, R39 ;  /* 0x000000274427723e */ /* 0x000fe200000010ff */
[----:B------:R-:W-:Y:S01]  /*2460*/  IMAD.WIDE.U32 R50, R153, 0x10, R36 ;  /* 0x0000001099327825 */ /* 0x000fe200078e0024 */
[----:B------:R-:W-:Y:S02]  /*2470*/  F2FP.BF16.F32.PACK_AB R37, R41, R40 ;  /* 0x000000282925723e */ /* 0x000fe400000010ff */
[----:B------:R-:W-:Y:S02]  /*2480*/  F2FP.BF16.F32.PACK_AB R41, R55, R46 ;  /* 0x0000002e3729723e */ /* 0x000fe400000010ff */
[----:B------:R-:W-:-:S02]  /*2490*/  F2FP.BF16.F32.PACK_AB R40, R47, R44 ;  /* 0x0000002c2f28723e */ /* 0x000fc400000010ff */
[----:B------:R-:W-:Y:S02]  /*24a0*/  FSEL R46, R53, RZ, P3 ;  /* 0x000000ff352e7208 */ /* 0x000fe40001800000 */
[----:B------:R-:W-:Y:S02]  /*24b0*/  FSEL R47, R61, RZ, P2 ;  /* 0x000000ff3d2f7208 */ /* 0x000fe40001000000 */
[----:B------:R-:W-:Y:S02]  /*24c0*/  FSEL R55, R58, RZ, P6 ;  /* 0x000000ff3a377208 */ /* 0x000fe40003000000 */
[----:B------:R-:W-:Y:S02]  /*24d0*/  FSEL R53, R64, RZ, P5 ;  /* 0x000000ff40357208 */ /* 0x000fe40002800000 */
        /* <DEDUP_REMOVED lines=11> */
.L_x_4333:
[-CC-:B------:R-:W-:Y:S01]  /*2590*/  FFMA.FTZ R43, R43, R160.reuse, R177.reuse ;  /* 0x000000a02b2b7223 */ /* 0x180fe200000100b1 */
[-CC-:B------:R-:W-:Y:S01]  /*25a0*/  FFMA.FTZ R45, R45, R160.reuse, R177.reuse ;  /* 0x000000a02d2d7223 */ /* 0x180fe200000100b1 */
[-C--:B------:R-:W-:Y:S01]  /*25b0*/  FFMA.FTZ R0, R0, R160.reuse, R177 ;  /* 0x000000a000007223 */ /* 0x080fe200000100b1 */
[----:B-----5:R-:W-:Y:S01]  /*25c0*/  LOP3.LUT P2, RZ, R74, 0xff00, RZ, 0xc0, !PT ;  /* 0x0000ff004aff7812 */ /* 0x020fe2000784c0ff */
[----:B------:R-:W-:Y:S01]  /*25d0*/  FADD.FTZ R70, R70, -R43 ;  /* 0x8000002b46467221 */ /* 0x000fe20000010000 */
[----:B------:R-:W-:Y:S01]  /*25e0*/  FADD.FTZ R34, R36, -R45 ;  /* 0x8000002d24227221 */ /* 0x000fe20000010000 */
[----:B------:R-:W-:Y:S01]  /*25f0*/  FADD.FTZ R0, R47, -R0 ;  /* 0x800000002f007221 */ /* 0x000fe20000010000 */
[----:B------:R-:W-:Y:S01]  /*2600*/  FFMA.FTZ R66, R66, R160, R177 ;  /* 0x000000a042427223 */ /* 0x000fe200000100b1 */
[C---:B------:R-:W-:Y:S01]  /*2610*/  FFMA.FTZ R33, R157.reuse, R70, R5 ;  /* 0x000000469d217223 */ /* 0x040fe20000010005 */
[----:B------:R-:W-:Y:S01]  /*2620*/  FFMA.FTZ R34, R157, R34, R6 ;  /* 0x000000229d227223 */ /* 0x000fe20000010006 */
[--C-:B------:R-:W-:Y:S01]  /*2630*/  FFMA.FTZ R43, R57, R160, R177.reuse ;  /* 0x000000a0392b7223 */ /* 0x100fe200000100b1 */
[----:B------:R-:W-:Y:S01]  /*2640*/  FFMA.FTZ R32, R157, R0, R4 ;  /* 0x000000009d207223 */ /* 0x000fe20000010004 */
[-C--:B------:R-:W-:Y:S01]  /*2650*/  FMUL.FTZ R28, R33, R151.reuse ;  /* 0x00000097211c7220 */ /* 0x080fe20000410000 */
[-CC-:B------:R-:W-:Y:S01]  /*2660*/  FFMA.FTZ R30, R55, R160.reuse, R177.reuse ;  /* 0x000000a0371e7223 */ /* 0x180fe200000100b1 */
[----:B------:R-:W-:Y:S01]  /*2670*/  FADD.FTZ R66, R41, -R66 ;  /* 0x8000004229427221 */ /* 0x000fe20000010000 */
[----:B------:R-:W-:Y:S01]  /*2680*/  FFMA.FTZ R29, R44, R160, R177 ;  /* 0x000000a02c1d7223 */ /* 0x000fe200000100b1 */
[----:B------:R-:W-:Y:S01]  /*2690*/  FMUL.FTZ R28, R28, UR5 ;  /* 0x000000051c1c7c20 */ /* 0x000fe20008410000 */
[-C--:B------:R-:W-:Y:S01]  /*26a0*/  FMUL.FTZ R0, R32, R151.reuse ;  /* 0x0000009720007220 */ /* 0x080fe20000410000 */
[----:B------:R-:W-:Y:S01]  /*26b0*/  LOP3.LUT P5, RZ, R74, 0xff0000, RZ, 0xc0, !PT ;  /* 0x00ff00004aff7812 */ /* 0x000fe200078ac0ff */
[----:B------:R-:W-:Y:S01]  /*26c0*/  FADD.FTZ R37, R37, -R30 ;  /* 0x8000001e25257221 */ /* 0x000fe20000010000 */
[C---:B------:R-:W-:Y:S01]  /*26d0*/  FFMA.FTZ R45, R157.reuse, R66, R9 ;  /* 0x000000429d2d7223 */ /* 0x040fe20000010009 */
[----:B------:R-:W-:Y:S01]  /*26e0*/  FSEL R57, R28, RZ, P2 ;  /* 0x000000ff1c397208 */ /* 0x000fe20001000000 */
[----:B------:R-:W-:Y:S01]  /*26f0*/  FMUL.FTZ R28, R34, R151 ;  /* 0x00000097221c7220 */ /* 0x000fe20000410000 */
[----:B------:R-:W-:Y:S01]  /*2700*/  FADD.FTZ R40, R40, -R29 ;  /* 0x8000001d28287221 */ /* 0x000fe20000010000 */
[-CC-:B------:R-:W-:Y:S01]  /*2710*/  FFMA.FTZ R54, R54, R160.reuse, R177.reuse ;  /* 0x000000a036367223 */ /* 0x180fe200000100b1 */
[----:B------:R-:W-:Y:S01]  /*2720*/  FFMA.FTZ R162, R56, R160, R177 ;  /* 0x000000a038a27223 */ /* 0x000fe200000100b1 */
[----:B------:R-:W-:Y:S01]  /*2730*/  FMUL.FTZ R28, R28, UR5 ;  /* 0x000000051c1c7c20 */ /* 0x000fe20008410000 */
[----:B------:R-:W-:Y:S01]  /*2740*/  FMUL.FTZ R0, R0, UR5 ;  /* 0x0000000500007c20 */ /* 0x000fe20008410000 */
[----:B------:R-:W-:Y:S01]  /*2750*/  LOP3.LUT P3, RZ, R74, 0xff, RZ, 0xc0, !PT ;  /* 0x000000ff4aff7812 */ /* 0x000fe2000786c0ff */
[C---:B------:R-:W-:Y:S01]  /*2760*/  FFMA.FTZ R44, R157.reuse, R37, R8 ;  /* 0x000000259d2c7223 */ /* 0x040fe20000010008 */
[----:B------:R-:W-:Y:S01]  /*2770*/  FFMA.FTZ R35, R157, R40, R7 ;  /* 0x000000289d237223 */ /* 0x000fe20000010007 */
[----:B------:R-:W-:Y:S01]  /*2780*/  FSEL R56, R28, RZ, P5 ;  /* 0x000000ff1c387208 */ /* 0x000fe20002800000 */
[-C--:B------:R-:W-:Y:S01]  /*2790*/  FMUL.FTZ R28, R45, R151.reuse ;  /* 0x000000972d1c7220 */ /* 0x080fe20000410000 */
[-CC-:B------:R-:W-:Y:S01]  /*27a0*/  FFMA.FTZ R68, R68, R160.reuse, R177.reuse ;  /* 0x000000a044447223 */ /* 0x180fe200000100b1 */
[----:B------:R-:W-:Y:S01]  /*27b0*/  FADD.FTZ R54, R167, -R54 ;  /* 0x80000036a7367221 */ /* 0x000fe20000010000 */
[----:B------:R-:W-:Y:S01]  /*27c0*/  FFMA.FTZ R61, R61, R160, R177 ;  /* 0x000000a03d3d7223 */ /* 0x000fe200000100b1 */
[----:B------:R-:W-:Y:S01]  /*27d0*/  FSEL R0, R0, RZ, P3 ;  /* 0x000000ff00007208 */ /* 0x000fe20001800000 */
[-C--:B------:R-:W-:Y:S01]  /*27e0*/  FMUL.FTZ R30, R44, R151.reuse ;  /* 0x000000972c1e7220 */ /* 0x080fe20000410000 */
[----:B------:R-:W-:Y:S01]  /*27f0*/  FMUL.FTZ R28, R28, UR5 ;  /* 0x000000051c1c7c20 */ /* 0x000fe20008410000 */
[----:B------:R-:W-:Y:S01]  /*2800*/  LOP3.LUT P3, RZ, R75, 0xff00, RZ, 0xc0, !PT ;  /* 0x0000ff004bff7812 */ /* 0x000fe2000786c0ff */
[-C--:B------:R-:W-:Y:S01]  /*2810*/  FMUL.FTZ R29, R35, R151.reuse ;  /* 0x00000097231d7220 */ /* 0x080fe20000410000 */
[----:B------:R-:W-:Y:S01]  /*2820*/  FADD.FTZ R68, R39, -R68 ;  /* 0x8000004427447221 */ /* 0x000fe20000010000 */
[----:B------:R-:W-:Y:S01]  /*2830*/  FFMA.FTZ R41, R157, R54, R13 ;  /* 0x000000369d297223 */ /* 0x000fe2000001000d */
[----:B0-----:R-:W-:Y:S01]  /*2840*/  FFMA.FTZ R42, R59, R160, R177 ;  /* 0x000000a03b2a7223 */ /* 0x001fe200000100b1 */
[----:B------:R-:W-:Y:S01]  /*2850*/  FADD.FTZ R31, R38, -R61 ;  /* 0x8000003d261f7221 */ /* 0x000fe20000010000 */
[----:B------:R-:W-:Y:S01]  /*2860*/  FMUL.FTZ R30, R30, UR5 ;  /* 0x000000051e1e7c20 */ /* 0x000fe20008410000 */
[----:B------:R-:W-:Y:S01]  /*2870*/  LOP3.LUT P4, RZ, R75, 0xff, RZ, 0xc0, !PT ;  /* 0x000000ff4bff7812 */ /* 0x000fe2000788c0ff */
[----:B------:R-:W-:Y:S01]  /*2880*/  FMUL.FTZ R29, R29, UR5 ;  /* 0x000000051d1d7c20 */ /* 0x000fe20008410000 */
[----:B------:R-:W-:Y:S01]  /*2890*/  FSEL R66, R28, RZ, P3 ;  /* 0x000000ff1c427208 */ /* 0x000fe20001800000 */
[----:B------:R-:W-:Y:S01]  /*28a0*/  FFMA.FTZ R47, R157, R68, R11 ;  /* 0x000000449d2f7223 */ /* 0x000fe2000001000b */
[----:B------:R-:W-:Y:S01]  /*28b0*/  LOP3.LUT P6, RZ, R74, 0xff000000, RZ, 0xc0, !PT ;  /* 0xff0000004aff7812 */ /* 0x000fe200078cc0ff */
[----:B------:R-:W-:Y:S01]  /*28c0*/  FMUL.FTZ R28, R41, R151 ;  /* 0x00000097291c7220 */ /* 0x000fe20000410000 */
[----:B------:R-:W-:Y:S01]  /*28d0*/  FADD.FTZ R43, R46, -R43 ;  /* 0x8000002b2e2b7221 */ /* 0x000fe20000010000 */
[--C-:B------:R-:W-:Y:S01]  /*28e0*/  FFMA.FTZ R164, R161, R160, R177.reuse ;  /* 0x000000a0a1a47223 */ /* 0x100fe200000100b1 */
[----:B------:R-:W-:Y:S01]  /*28f0*/  FFMA.FTZ R46, R157, R31, R10 ;  /* 0x0000001f9d2e7223 */ /* 0x000fe2000001000a */
[----:B------:R-:W-:Y:S01]  /*2900*/  FADD.FTZ R42, R49, -R42 ;  /* 0x8000002a312a7221 */ /* 0x000fe20000010000 */
[----:B------:R-:W-:Y:S01]  /*2910*/  FSEL R61, R30, RZ, P4 ;  /* 0x000000ff1e3d7208 */ /* 0x000fe20002000000 */
[-C--:B------:R-:W-:Y:S01]  /*2920*/  FMUL.FTZ R30, R47, R151.reuse ;  /* 0x000000972f1e7220 */ /* 0x080fe20000410000 */
[----:B------:R-:W-:Y:S01]  /*2930*/  ISETP.GE.U32.AND P1, PT, R74, RZ, PT ;  /* 0x000000ff4a00720c */ /* 0x000fe20003f26070 */
[----:B------:R-:W-:Y:S01]  /*2940*/  FMUL.FTZ R28, R28, UR5 ;  /* 0x000000051c1c7c20 */ /* 0x000fe20008410000 */
[----:B------:R-:W-:Y:S01]  /*2950*/  FSEL R59, R29, RZ, P6 ;  /* 0x000000ff1d3b7208 */ /* 0x000fe20003000000 */
[----:B------:R-:W-:Y:S01]  /*2960*/  FMUL.FTZ R29, R46, R151 ;  /* 0x000000972e1d7220 */ /* 0x000fe20000410000 */
[----:B------:R-:W-:Y:S01]  /*2970*/  LOP3.LUT P6, RZ, R72, 0xff00, RZ, 0xc0, !PT ;  /* 0x0000ff0048ff7812 */ /* 0x000fe200078cc0ff */
[----:B------:R-:W-:Y:S01]  /*2980*/  FADD.FTZ R51, R51, -R164 ;  /* 0x800000a433337221 */ /* 0x000fe20000010000 */
[----:B------:R-:W-:Y:S01]  /*2990*/  FFMA.FTZ R42, R157, R42, R14 ;  /* 0x0000002a9d2a7223 */ /* 0x000fe2000001000e */
[-CC-:B------:R-:W-:Y:S01]  /*29a0*/  FFMA.FTZ R163, R163, R160.reuse, R177.reuse ;  /* 0x000000a0a3a37223 */ /* 0x180fe200000100b1 */
[----:B------:R-:W-:Y:S01]  /*29b0*/  LOP3.LUT P2, RZ, R75, 0xff0000, RZ, 0xc0, !PT ;  /* 0x00ff00004bff7812 */ /* 0x000fe2000784c0ff */
[----:B------:R-:W-:Y:S01]  /*29c0*/  FFMA.FTZ R40, R157, R43, R12 ;  /* 0x0000002b9d287223 */ /* 0x000fe2000001000c */
[----:B------:R-:W-:Y:S01]  /*29d0*/  ISETP.GE.U32.AND.EX P1, PT, R75, 0x1000000, PT, P1 ;  /* 0x010000004b00780c */ /* 0x000fe20003f26110 */
[----:B------:R-:W-:Y:S01]  /*29e0*/  FMUL.FTZ R30, R30, UR5 ;  /* 0x000000051e1e7c20 */ /* 0x000fe20008410000 */
[----:B------:R-:W-:Y:S01]  /*29f0*/  FADD.FTZ R162, R169, -R162 ;  /* 0x800000a2a9a27221 */ /* 0x000fe20000010000 */
[----:B------:R-:W-:Y:S01]  /*2a00*/  FSEL R75, R28, RZ, P6 ;  /* 0x000000ff1c4b7208 */ /* 0x000fe20003000000 */
[----:B------:R-:W-:Y:S01]  /*2a10*/  FFMA.FTZ R152, R152, R160, R177 ;  /* 0x000000a098987223 */ /* 0x000fe200000100b1 */
[----:B------:R-:W-:Y:S01]  /*2a20*/  FMUL.FTZ R29, R29, UR5 ;  /* 0x000000051d1d7c20 */ /* 0x000fe20008410000 */
[C---:B------:R-:W-:Y:S01]  /*2a30*/  FFMA.FTZ R36, R157.reuse, R51, R16 ;  /* 0x000000339d247223 */ /* 0x040fe20000010010 */
[-C--:B------:R-:W-:Y:S01]  /*2a40*/  FMUL.FTZ R28, R42, R151.reuse ;  /* 0x000000972a1c7220 */ /* 0x080fe20000410000 */
[-C--:B------:R-:W-:Y:S01]  /*2a50*/  FMUL.FTZ R31, R40, R151.reuse ;  /* 0x00000097281f7220 */ /* 0x080fe20000410000 */
[----:B------:R-:W-:Y:S01]  /*2a60*/  FADD.FTZ R38, R52, -R163 ;  /* 0x800000a334267221 */ /* 0x000fe20000010000 */
[----:B------:R-:W-:Y:S01]  /*2a70*/  FFMA.FTZ R43, R157, R162, R15 ;  /* 0x000000a29d2b7223 */ /* 0x000fe2000001000f */
[----:B------:R-:W-:Y:S01]  /*2a80*/  FSEL R68, R30, RZ, P1 ;  /* 0x000000ff1e447208 */ /* 0x000fe20000800000 */
[-CC-:B------:R-:W-:Y:S01]  /*2a90*/  FFMA.FTZ R55, R63, R160.reuse, R177.reuse ;  /* 0x000000a03f377223 */ /* 0x180fe200000100b1 */
[----:B------:R-:W-:Y:S01]  /*2aa0*/  FFMA.FTZ R158, R158, R160, R177 ;  /* 0x000000a09e9e7223 */ /* 0x000fe200000100b1 */
[----:B------:R-:W-:Y:S01]  /*2ab0*/  FADD.FTZ R152, R173, -R152 ;  /* 0x80000098ad987221 */ /* 0x000fe20000010000 */
[-C--:B------:R-:W-:Y:S01]  /*2ac0*/  FMUL.FTZ R30, R36, R151.reuse ;  /* 0x00000097241e7220 */ /* 0x080fe20000410000 */
[----:B------:R-:W-:Y:S01]  /*2ad0*/  FMUL.FTZ R28, R28, UR5 ;  /* 0x000000051c1c7c20 */ /* 0x000fe20008410000 */
[C---:B------:R-:W-:Y:S01]  /*2ae0*/  LOP3.LUT P4, RZ, R72.reuse, 0xff0000, RZ, 0xc0, !PT ;  /* 0x00ff000048ff7812 */ /* 0x040fe2000788c0ff */
[----:B------:R-:W-:Y:S01]  /*2af0*/  FMUL.FTZ R31, R31, UR5 ;  /* 0x000000051f1f7c20 */ /* 0x000fe20008410000 */
[----:B------:R-:W-:Y:S01]  /*2b00*/  FSEL R63, R29, RZ, P2 ;  /* 0x000000ff1d3f7208 */ /* 0x000fe20001000000 */
[-C--:B------:R-:W-:Y:S01]  /*2b10*/  FMUL.FTZ R29, R43, R151.reuse ;  /* 0x000000972b1d7220 */ /* 0x080fe20000410000 */
[C---:B------:R-:W-:Y:S01]  /*2b20*/  FFMA.FTZ R38, R157.reuse, R38, R18 ;  /* 0x000000269d267223 */ /* 0x040fe20000010012 */
[C---:B------:R-:W-:Y:S01]  /*2b30*/  LOP3.LUT P5, RZ, R72.reuse, 0xff, RZ, 0xc0, !PT ;  /* 0x000000ff48ff7812 */ /* 0x040fe200078ac0ff */
[----:B------:R-:W-:Y:S01]  /*2b40*/  FFMA.FTZ R37, R157, R152, R17 ;  /* 0x000000989d257223 */ /* 0x000fe20000010011 */
[----:B------:R-:W-:Y:S01]  /*2b50*/  ISETP.GE.U32.AND P1, PT, R72, RZ, PT ;  /* 0x000000ff4800720c */ /* 0x000fe20003f26070 */
[----:B------:R-:W-:Y:S01]  /*2b60*/  FADD.FTZ R158, R71, -R158 ;  /* 0x8000009e479e7221 */ /* 0x000fe20000010000 */
[----:B------:R-:W-:Y:S01]  /*2b70*/  FMUL.FTZ R30, R30, UR5 ;  /* 0x000000051e1e7c20 */ /* 0x000fe20008410000 */
[----:B------:R-:W-:Y:S01]  /*2b80*/  LOP3.LUT P2, RZ, R73, 0xff, RZ, 0xc0, !PT ;  /* 0x000000ff49ff7812 */ /* 0x000fe2000784c0ff */
[----:B------:R-:W-:Y:S01]  /*2b90*/  FADD.FTZ R49, R156, -R55 ;  /* 0x800000379c317221 */ /* 0x000fe20000010000 */
[----:B------:R-:W-:Y:S01]  /*2ba0*/  FSEL R71, R28, RZ, P4 ;  /* 0x000000ff1c477208 */ /* 0x000fe20002000000 */
[----:B------:R-:W-:Y:S01]  /*2bb0*/  FMUL.FTZ R29, R29, UR5 ;  /* 0x000000051d1d7c20 */ /* 0x000fe20008410000 */
[-C--:B------:R-:W-:Y:S01]  /*2bc0*/  FMUL.FTZ R28, R38, R151.reuse ;  /* 0x00000097261c7220 */ /* 0x080fe20000410000 */
[----:B------:R-:W-:Y:S01]  /*2bd0*/  LOP3.LUT P3, RZ, R72, 0xff000000, RZ, 0xc0, !PT ;  /* 0xff00000048ff7812 */ /* 0x000fe2000786c0ff */
[----:B------:R-:W0:Y:S01]  /*2be0*/  LDC.64 R54, c[0x0][0x478] ;  /* 0x00011e00ff367b82 */ /* 0x000e220000000a00 */
[----:B------:R-:W-:Y:S01]  /*2bf0*/  FSEL R70, R31, RZ, P5 ;  /* 0x000000ff1f467208 */ /* 0x000fe20002800000 */
[----:B------:R-:W-:Y:S01]  /*2c00*/  FMUL.FTZ R31, R37, R151 ;  /* 0x00000097251f7220 */ /* 0x000fe20000410000 */
[C---:B------:R-:W-:Y:S01]  /*2c10*/  LOP3.LUT P5, RZ, R73.reuse, 0xff00, RZ, 0xc0, !PT ;  /* 0x0000ff0049ff7812 */ /* 0x040fe200078ac0ff */
[----:B------:R-:W-:Y:S01]  /*2c20*/  FFMA.FTZ R154, R154, R160, R177 ;  /* 0x000000a09a9a7223 */ /* 0x000fe200000100b1 */
[----:B------:R-:W-:Y:S01]  /*2c30*/  LOP3.LUT P6, RZ, R73, 0xff0000, RZ, 0xc0, !PT ;  /* 0x00ff000049ff7812 */ /* 0x000fe200078cc0ff */
[----:B------:R-:W-:Y:S01]  /*2c40*/  FMUL.FTZ R31, R31, UR5 ;  /* 0x000000051f1f7c20 */ /* 0x000fe20008410000 */
[----:B------:R-:W-:Y:S01]  /*2c50*/  ISETP.GE.U32.AND.EX P1, PT, R73, 0x1000000, PT, P1 ;  /* 0x010000004900780c */ /* 0x000fe20003f26110 */
[----:B------:R-:W-:Y:S01]  /*2c60*/  FADD.FTZ R154, R175, -R154 ;  /* 0x8000009aaf9a7221 */ /* 0x000fe20000010000 */
[----:B------:R-:W-:Y:S01]  /*2c70*/  FSEL R73, R30, RZ, P2 ;  /* 0x000000ff1e497208 */ /* 0x000fe20001000000 */
[----:B------:R-:W-:Y:S01]  /*2c80*/  FFMA.FTZ R30, R157, R49, R26 ;  /* 0x000000319d1e7223 */ /* 0x000fe2000001001a */
[----:B------:R-:W-:Y:S01]  /*2c90*/  FSEL R72, R29, RZ, P3 ;  /* 0x000000ff1d487208 */ /* 0x000fe20001800000 */
[----:B------:R-:W-:Y:S01]  /*2ca0*/  FMUL.FTZ R49, R28, UR5 ;  /* 0x000000051c317c20 */ /* 0x000fe20008410000 */
[----:B------:R-:W-:Y:S01]  /*2cb0*/  FSEL R74, R31, RZ, P5 ;  /* 0x000000ff1f4a7208 */ /* 0x000fe20002800000 */
[----:B------:R-:W1:Y:S01]  /*2cc0*/  LDC.64 R28, c[0x0][0x468] ;  /* 0x00011a00ff1c7b82 */ /* 0x000e620000000a00 */
[C---:B------:R-:W-:Y:S01]  /*2cd0*/  FFMA.FTZ R39, R157.reuse, R154, R19 ;  /* 0x0000009a9d277223 */ /* 0x040fe20000010013 */
[----:B------:R-:W-:Y:S01]  /*2ce0*/  FFMA.FTZ R31, R157, R158, R27 ;  /* 0x0000009e9d1f7223 */ /* 0x000fe2000001001b */
[-C--:B------:R-:W-:Y:S01]  /*2cf0*/  FMUL.FTZ R52, R30, R151.reuse ;  /* 0x000000971e347220 */ /* 0x080fe20000410000 */
[----:B------:R-:W-:Y:S01]  /*2d00*/  ISETP.GE.U32.AND P5, PT, R2, RZ, PT ;  /* 0x000000ff0200720c */ /* 0x000fe20003fa6070 */
[-C--:B------:R-:W-:Y:S01]  /*2d10*/  FMUL.FTZ R51, R39, R151.reuse ;  /* 0x0000009727337220 */ /* 0x080fe20000410000 */
[----:B------:R-:W-:Y:S01]  /*2d20*/  FMUL.FTZ R154, R31, R151 ;  /* 0x000000971f9a7220 */ /* 0x000fe20000410000 */
[----:B------:R-:W-:Y:S01]  /*2d30*/  FSEL R152, R49, RZ, P6 ;  /* 0x000000ff31987208 */ /* 0x000fe20003000000 */
[----:B------:R-:W-:Y:S01]  /*2d40*/  FMUL.FTZ R52, R52, UR5 ;  /* 0x0000000534347c20 */ /* 0x000fe20008410000 */
[----:B------:R-:W-:Y:S01]  /*2d50*/  FMUL.FTZ R51, R51, UR5 ;  /* 0x0000000533337c20 */ /* 0x000fe20008410000 */
[----:B------:R-:W-:Y:S01]  /*2d60*/  FMUL.FTZ R154, R154, UR5 ;  /* 0x000000059a9a7c20 */ /* 0x000fe20008410000 */
[----:B------:R-:W-:Y:S01]  /*2d70*/  LOP3.LUT P6, RZ, R3, 0xff0000, RZ, 0xc0, !PT ;  /* 0x00ff000003ff7812 */ /* 0x000fe200078cc0ff */
[-CC-:B------:R-:W-:Y:S01]  /*2d80*/  FFMA.FTZ R65, R65, R160.reuse, R177.reuse ;  /* 0x000000a041417223 */ /* 0x180fe200000100b1 */
[----:B------:R-:W-:Y:S01]  /*2d90*/  ISETP.GE.U32.AND.EX P5, PT, R3, 0x1000000, PT, P5 ;  /* 0x010000000300780c */ /* 0x000fe20003fa6150 */
[-CC-:B------:R-:W-:Y:S01]  /*2da0*/  FFMA.FTZ R67, R67, R160.reuse, R177.reuse ;  /* 0x000000a043437223 */ /* 0x180fe200000100b1 */
[-CC-:B------:R-:W-:Y:S01]  /*2db0*/  FFMA.FTZ R69, R69, R160.reuse, R177.reuse ;  /* 0x000000a045457223 */ /* 0x180fe200000100b1 */
[-CC-:B------:R-:W-:Y:S01]  /*2dc0*/  FFMA.FTZ R60, R60, R160.reuse, R177.reuse ;  /* 0x000000a03c3c7223 */ /* 0x180fe200000100b1 */
[-CC-:B------:R-:W-:Y:S01]  /*2dd0*/  FFMA.FTZ R58, R58, R160.reuse, R177.reuse ;  /* 0x000000a03a3a7223 */ /* 0x180fe200000100b1 */
[----:B------:R-:W-:Y:S01]  /*2de0*/  FSEL R161, R51, RZ, P1 ;  /* 0x000000ff33a17208 */ /* 0x000fe20000800000 */
[----:B------:R-:W-:Y:S01]  /*2df0*/  FFMA.FTZ R64, R64, R160, R177 ;  /* 0x000000a040407223 */ /* 0x000fe200000100b1 */
[----:B------:R-:W-:Y:S01]  /*2e00*/  FSEL R163, R154, RZ, P5 ;  /* 0x000000ff9aa37208 */ /* 0x000fe20002800000 */
[----:B------:R-:W-:Y:S01]  /*2e10*/  FADD.FTZ R65, R50, -R65 ;  /* 0x8000004132417221 */ /* 0x000fe20000010000 */
[----:B------:R-:W-:Y:S01]  /*2e20*/  FSEL R156, R52, RZ, P6 ;  /* 0x000000ff349c7208 */ /* 0x000fe20003000000 */
[----:B------:R-:W-:Y:S01]  /*2e30*/  FADD.FTZ R67, R62, -R67 ;  /* 0x800000433e437221 */ /* 0x000fe20000010000 */
[----:B------:R-:W-:Y:S01]  /*2e40*/  LOP3.LUT P4, RZ, R2, 0xff, RZ, 0xc0, !PT ;  /* 0x000000ff02ff7812 */ /* 0x000fe2000788c0ff */
[----:B------:R-:W-:Y:S01]  /*2e50*/  FADD.FTZ R69, R48, -R69 ;  /* 0x8000004530457221 */ /* 0x000fe20000010000 */
[C---:B------:R-:W-:Y:S01]  /*2e60*/  LOP3.LUT P3, RZ, R2.reuse, 0xff00, RZ, 0xc0, !PT ;  /* 0x0000ff0002ff7812 */ /* 0x040fe2000786c0ff */
[----:B------:R-:W-:Y:S01]  /*2e70*/  FADD.FTZ R154, R53, -R60 ;  /* 0x8000003c359a7221 */ /* 0x000fe20000010000 */
[C---:B------:R-:W-:Y:S01]  /*2e80*/  LOP3.LUT P2, RZ, R2.reuse, 0xff0000, RZ, 0xc0, !PT ;  /* 0x00ff000002ff7812 */ /* 0x040fe2000784c0ff */
[----:B------:R-:W-:Y:S01]  /*2e90*/  FADD.FTZ R62, R171, -R58 ;  /* 0x8000003aab3e7221 */ /* 0x000fe20000010000 */
[----:B------:R-:W-:Y:S01]  /*2ea0*/  LOP3.LUT P1, RZ, R2, 0xff000000, RZ, 0xc0, !PT ;  /* 0xff00000002ff7812 */ /* 0x000fe2000782c0ff */
[----:B------:R-:W-:Y:S01]  /*2eb0*/  FADD.FTZ R64, R165, -R64 ;  /* 0x80000040a5407221 */ /* 0x000fe20000010000 */
[----:B------:R-:W-:Y:S01]  /*2ec0*/  LOP3.LUT P5, RZ, R3, 0xff, RZ, 0xc0, !PT ;  /* 0x000000ff03ff7812 */ /* 0x000fe200078ac0ff */
[----:B0-----:R-:W-:Y:S01]  /*2ed0*/  IMAD.WIDE.U32 R52, R155, 0x20, R54 ;  /* 0x000000209b347825 */ /* 0x001fe200078e0036 */
[----:B------:R-:W-:-:S02]  /*2ee0*/  LOP3.LUT P6, RZ, R3, 0xff00, RZ, 0xc0, !PT ;  /* 0x0000ff0003ff7812 */ /* 0x000fc400078cc0ff */
[----:B------:R-:W-:Y:S01]  /*2ef0*/  F2FP.BF16.F32.PACK_AB R50, R66, R61 ;  /* 0x0000003d4232723e */ /* 0x000fe200000010ff */
[----:B------:R-:W-:Y:S01]  /*2f00*/  IMAD.WIDE.U32 R2, R159, 0x20, R54 ;  /* 0x000000209f027825 */ /* 0x000fe200078e0036 */
[----:B------:R-:W-:Y:S02]  /*2f10*/  F2FP.BF16.F32.PACK_AB R51, R68, R63 ;  /* 0x0000003f4433723e */ /* 0x000fe400000010ff */
[----:B------:R-:W-:Y:S01]  /*2f20*/  F2FP.BF16.F32.PACK_AB R49, R59, R56 ;  /* 0x000000383b31723e */ /* 0x000fe200000010ff */
[--C-:B-1----:R-:W-:Y:S01]  /*2f30*/  IMAD.WIDE.U32 R60, R159, 0x10, R28.reuse ;  /* 0x000000109f3c7825 */ /* 0x102fe200078e001c */
[----:B------:R-:W-:Y:S01]  /*2f40*/  F2FP.BF16.F32.PACK_AB R48, R57, R0 ;  /* 0x000000003930723e */ /* 0x000fe200000010ff */
[----:B------:R0:W-:Y:S02]  /*2f50*/  STG.E.128 desc[UR6][R2.64], R32 ;  /* 0x0000002002007986 */ /* 0x0001e4000c101d06 */
[--C-:B------:R-:W-:Y:S02]  /*2f60*/  IMAD.WIDE.U32 R56, R155, 0x10, R28.reuse ;  /* 0x000000109b387825 */ /* 0x100fe400078e001c */
[----:B------:R1:W-:Y:S02]  /*2f70*/  STG.E.128 desc[UR6][R2.64+0x10], R44 ;  /* 0x0000102c02007986 */ /* 0x0003e4000c101d06 */
[----:B------:R-:W-:-:S04]  /*2f80*/  IMAD.WIDE.U32 R58, R153, 0x10, R28 ;  /* 0x00000010993a7825 */ /* 0x000fc800078e001c */
[C---:B------:R-:W-:Y:S01]  /*2f90*/  FFMA.FTZ R28, R157.reuse, R67, R24 ;  /* 0x000000439d1c7223 */ /* 0x040fe20000010018 */
[----:B------:R-:W-:Y:S01]  /*2fa0*/  FFMA.FTZ R29, R157, R62, R25 ;  /* 0x0000003e9d1d7223 */ /* 0x000fe20000010019 */
[----:B------:R-:W-:Y:S01]  /*2fb0*/  STG.E.128 desc[UR6][R60.64], R48 ;  /* 0x000000303c007986 */ /* 0x000fe2000c101d06 */
[----:B------:R-:W-:-:S03]  /*2fc0*/  IMAD.WIDE.U32 R54, R153, 0x20, R54 ;  /* 0x0000002099367825 */ /* 0x000fc600078e0036 */
[----:B------:R2:W-:Y:S04]  /*2fd0*/  STG.E.128 desc[UR6][R52.64], R40 ;  /* 0x0000002834007986 */ /* 0x0005e8000c101d06 */
[----:B------:R3:W-:Y:S01]  /*2fe0*/  STG.E.128 desc[UR6][R52.64+0x10], R36 ;  /* 0x0000102434007986 */ /* 0x0007e2000c101d06 */
[C---:B0-----:R-:W-:Y:S01]  /*2ff0*/  FFMA.FTZ R32, R157.reuse, R69, R20 ;  /* 0x000000459d207223 */ /* 0x041fe20000010014 */
[C---:B------:R-:W-:Y:S01]  /*3000*/  FFMA.FTZ R34, R157.reuse, R65, R22 ;  /* 0x000000419d227223 */ /* 0x040fe20000010016 */
[C---:B------:R-:W-:Y:S01]  /*3010*/  FFMA.FTZ R35, R157.reuse, R154, R23 ;  /* 0x0000009a9d237223 */ /* 0x040fe20000010017 */
[----:B------:R-:W-:Y:S01]  /*3020*/  FFMA.FTZ R33, R157, R64, R21 ;  /* 0x000000409d217223 */ /* 0x000fe20000010015 */
[-C--:B------:R-:W-:Y:S01]  /*3030*/  FMUL.FTZ R0, R32, R151.reuse ;  /* 0x0000009720007220 */ /* 0x080fe20000410000 */
[-C--:B-1----:R-:W-:Y:S01]  /*3040*/  FMUL.FTZ R2, R34, R151.reuse ;  /* 0x0000009722027220 */ /* 0x082fe20000410000 */
[----:B------:R-:W-:Y:S01]  /*3050*/  FMUL.FTZ R3, R35, R151 ;  /* 0x0000009723037220 */ /* 0x000fe20000410000 */
[----:B------:R-:W-:Y:S01]  /*3060*/  F2FP.BF16.F32.PACK_AB R47, R161, R152 ;  /* 0x00000098a12f723e */ /* 0x000fe200000010ff */
[----:B------:R-:W-:Y:S01]  /*3070*/  FMUL.FTZ R0, R0, UR5 ;  /* 0x0000000500007c20 */ /* 0x000fe20008410000 */
[----:B------:R-:W-:Y:S01]  /*3080*/  FMUL.FTZ R2, R2, UR5 ;  /* 0x0000000502027c20 */ /* 0x000fe20008410000 */
[----:B------:R-:W-:Y:S01]  /*3090*/  FMUL.FTZ R3, R3, UR5 ;  /* 0x0000000503037c20 */ /* 0x000fe20008410000 */
[----:B------:R-:W-:Y:S01]  /*30a0*/  F2FP.BF16.F32.PACK_AB R46, R74, R73 ;  /* 0x000000494a2e723e */ /* 0x000fe200000010ff */
[-C--:B--2---:R-:W-:Y:S01]  /*30b0*/  FMUL.FTZ R40, R28, R151.reuse ;  /* 0x000000971c287220 */ /* 0x084fe20000410000 */
[-C--:B------:R-:W-:Y:S01]  /*30c0*/  FMUL.FTZ R41, R29, R151.reuse ;  /* 0x000000971d297220 */ /* 0x080fe20000410000 */
[----:B------:R-:W-:Y:S01]  /*30d0*/  FMUL.FTZ R151, R33, R151 ;  /* 0x0000009721977220 */ /* 0x000fe20000410000 */
[----:B------:R-:W-:Y:S01]  /*30e0*/  FSEL R2, R2, RZ, P2 ;  /* 0x000000ff02027208 */ /* 0x000fe20001000000 */
        /* <DEDUP_REMOVED lines=19> */
.L_x_4332:
[----:B------:R-:W-:-:S04]  /*3220*/  ISETP.NE.U32.AND P1, PT, RZ, UR16, PT ;  /* 0x00000010ff007c0c */ /* 0x000fc8000bf25070 */
[----:B------:R-:W-:-:S13]  /*3230*/  ISETP.NE.AND.EX P1, PT, RZ, UR17, PT, P1 ;  /* 0x00000011ff007c0c */ /* 0x000fda000bf25310 */
[----:B------:R-:W-:Y:S05]  /*3240*/  @P1 BRA `(.L_x_4335) ;  /* 0x0000000000f81947 */ /* 0x000fea0003800000 */
[-CC-:B------:R-:W-:Y:S01]  /*3250*/  FFMA.FTZ R43, R43, R160.reuse, R177.reuse ;  /* 0x000000a02b2b7223 */ /* 0x180fe200000100b1 */
[-CC-:B------:R-:W-:Y:S01]  /*3260*/  FFMA.FTZ R45, R45, R160.reuse, R177.reuse ;  /* 0x000000a02d2d7223 */ /* 0x180fe200000100b1 */
[-C--:B------:R-:W-:Y:S01]  /*3270*/  FFMA.FTZ R162, R55, R160.reuse, R177 ;  /* 0x000000a037a27223 */ /* 0x080fe200000100b1 */
[----:B-----5:R-:W-:Y:S01]  /*3280*/  LOP3.LUT P2, RZ, R74, 0xff00, RZ, 0xc0, !PT ;  /* 0x0000ff004aff7812 */ /* 0x020fe2000784c0ff */
[----:B------:R-:W-:Y:S01]  /*3290*/  FADD.FTZ R70, R70, -R43 ;  /* 0x8000002b46467221 */ /* 0x000fe20000010000 */
[----:B0-----:R-:W-:Y:S01]  /*32a0*/  FADD.FTZ R42, R36, -R45 ;  /* 0x8000002d242a7221 */ /* 0x001fe20000010000 */
[----:B------:R-:W-:Y:S01]  /*32b0*/  FADD.FTZ R162, R37, -R162 ;  /* 0x800000a225a27221 */ /* 0x000fe20000010000 */
[--C-:B------:R-:W-:Y:S01]  /*32c0*/  FFMA.FTZ R45, R44, R160, R177.reuse ;  /* 0x000000a02c2d7223 */ /* 0x100fe200000100b1 */
[C---:B------:R-:W-:Y:S01]  /*32d0*/  FMUL.FTZ R36, R157.reuse, R70 ;  /* 0x000000469d247220 */ /* 0x040fe20000410000 */
[----:B------:R-:W-:Y:S01]  /*32e0*/  FMUL.FTZ R42, R157, R42 ;  /* 0x0000002a9d2a7220 */ /* 0x000fe20000410000 */
[----:B------:R-:W-:Y:S01]  /*32f0*/  LOP3.LUT P6, RZ, R74, 0xff0000, RZ, 0xc0, !PT ;  /* 0x00ff00004aff7812 */ /* 0x000fe200078cc0ff */
[-CC-:B------:R-:W-:Y:S01]  /*3300*/  FFMA.FTZ R66, R66, R160.reuse, R177.reuse ;  /* 0x000000a042427223 */ /* 0x180fe200000100b1 */
[-C--:B------:R-:W-:Y:S01]  /*3310*/  FMUL.FTZ R36, R36, R151.reuse ;  /* 0x0000009724247220 */ /* 0x080fe20000410000 */
[-C--:B------:R-:W-:Y:S01]  /*3320*/  FMUL.FTZ R42, R42, R151.reuse ;  /* 0x000000972a2a7220 */ /* 0x080fe20000410000 */
[-CC-:B------:R-:W-:Y:S01]  /*3330*/  FFMA.FTZ R61, R61, R160.reuse, R177.reuse ;  /* 0x000000a03d3d7223 */ /* 0x180fe200000100b1 */
[-CC-:B------:R-:W-:Y:S01]  /*3340*/  FFMA.FTZ R68, R68, R160.reuse, R177.reuse ;  /* 0x000000a044447223 */ /* 0x180fe200000100b1 */
[----:B------:R-:W-:Y:S01]  /*3350*/  FMUL.FTZ R36, R36, UR5 ;  /* 0x0000000524247c20 */ /* 0x000fe20008410000 */
[----:B------:R-:W-:Y:S01]  /*3360*/  FMUL.FTZ R42, R42, UR5 ;  /* 0x000000052a2a7c20 */ /* 0x000fe20008410000 */
[----:B------:R-:W-:Y:S01]  /*3370*/  FFMA.FTZ R0, R0, R160, R177 ;  /* 0x000000a000007223 */ /* 0x000fe200000100b1 */
[----:B------:R-:W-:Y:S01]  /*3380*/  FMUL.FTZ R44, R157, R162 ;  /* 0x000000a29d2c7220 */ /* 0x000fe20000410000 */
[----:B------:R-:W-:Y:S01]  /*3390*/  FADD.FTZ R66, R41, -R66 ;  /* 0x8000004229427221 */ /* 0x000fe20000010000 */
[----:B------:R-:W-:Y:S01]  /*33a0*/  FSEL R43, R36, RZ, P2 ;  /* 0x000000ff242b7208 */ /* 0x000fe20001000000 */
[----:B------:R-:W-:Y:S01]  /*33b0*/  FADD.FTZ R36, R40, -R45 ;  /* 0x8000002d28247221 */ /* 0x000fe20000010000 */
[----:B------:R-:W-:Y:S01]  /*33c0*/  FSEL R37, R42, RZ, P6 ;  /* 0x000000ff2a257208 */ /* 0x000fe20003000000 */
[----:B------:R-:W-:Y:S01]  /*33d0*/  FADD.FTZ R40, R38, -R61 ;  /* 0x8000003d26287221 */ /* 0x000fe20000010000 */
[----:B------:R-:W-:Y:S01]  /*33e0*/  FADD.FTZ R42, R39, -R68 ;  /* 0x80000044272a7221 */ /* 0x000fe20000010000 */
[----:B------:R-:W-:Y:S01]  /*33f0*/  FADD.FTZ R0, R47, -R0 ;  /* 0x800000002f007221 */ /* 0x000fe20000010000 */
[-C--:B------:R-:W-:Y:S01]  /*3400*/  FMUL.FTZ R44, R44, R151.reuse ;  /* 0x000000972c2c7220 */ /* 0x080fe20000410000 */
[C---:B------:R-:W-:Y:S01]  /*3410*/  FMUL.FTZ R36, R157.reuse, R36 ;  /* 0x000000249d247220 */ /* 0x040fe20000410000 */
[C---:B------:R-:W-:Y:S01]  /*3420*/  FMUL.FTZ R38, R157.reuse, R66 ;  /* 0x000000429d267220 */ /* 0x040fe20000410000 */
[C---:B------:R-:W-:Y:S01]  /*3430*/  FMUL.FTZ R40, R157.reuse, R40 ;  /* 0x000000289d287220 */ /* 0x040fe20000410000 */
[C---:B------:R-:W-:Y:S01]  /*3440*/  FMUL.FTZ R42, R157.reuse, R42 ;  /* 0x0000002a9d2a7220 */ /* 0x040fe20000410000 */
[----:B------:R-:W-:Y:S01]  /*3450*/  FMUL.FTZ R0, R157, R0 ;  /* 0x000000009d007220 */ /* 0x000fe20000410000 */
[----:B------:R-:W-:Y:S01]  /*3460*/  FMUL.FTZ R44, R44, UR5 ;  /* 0x000000052c2c7c20 */ /* 0x000fe20008410000 */
[-C--:B------:R-:W-:Y:S01]  /*3470*/  FMUL.FTZ R36, R36, R151.reuse ;  /* 0x0000009724247220 */ /* 0x080fe20000410000 */
[C---:B------:R-:W-:Y:S01]  /*3480*/  LOP3.LUT P3, RZ, R75.reuse, 0xff, RZ, 0xc0, !PT ;  /* 0x000000ff4bff7812 */ /* 0x040fe2000786c0ff */
[-C--:B------:R-:W-:Y:S01]  /*3490*/  FMUL.FTZ R40, R40, R151.reuse ;  /* 0x0000009728287220 */ /* 0x080fe20000410000 */
[-C--:B------:R-:W-:Y:S01]  /*34a0*/  FMUL.FTZ R42, R42, R151.reuse ;  /* 0x000000972a2a7220 */ /* 0x080fe20000410000 */
[-C--:B------:R-:W-:Y:S01]  /*34b0*/  FMUL.FTZ R38, R38, R151.reuse ;  /* 0x0000009726267220 */ /* 0x080fe20000410000 */
[----:B------:R-:W-:Y:S01]  /*34c0*/  FMUL.FTZ R0, R0, R151 ;  /* 0x0000009700007220 */ /* 0x000fe20000410000 */
[----:B------:R-:W-:Y:S01]  /*34d0*/  ISETP.GE.U32.AND P2, PT, R74, RZ, PT ;  /* 0x000000ff4a00720c */ /* 0x000fe20003f46070 */
[----:B------:R-:W-:Y:S01]  /*34e0*/  FMUL.FTZ R36, R36, UR5 ;  /* 0x0000000524247c20 */ /* 0x000fe20008410000 */
[----:B------:R-:W-:Y:S01]  /*34f0*/  LOP3.LUT P4, RZ, R74, 0xff000000, RZ, 0xc0, !PT ;  /* 0xff0000004aff7812 */ /* 0x000fe2000788c0ff */
[----:B------:R-:W-:Y:S01]  /*3500*/  FMUL.FTZ R40, R40, UR5 ;  /* 0x0000000528287c20 */ /* 0x000fe20008410000 */
[----:B------:R-:W-:Y:S01]  /*3510*/  FSEL R44, R44, RZ, P3 ;  /* 0x000000ff2c2c7208 */ /* 0x000fe20001800000 */
[----:B------:R-:W-:Y:S01]  /*3520*/  FMUL.FTZ R42, R42, UR5 ;  /* 0x000000052a2a7c20 */ /* 0x000fe20008410000 */
[----:B------:R-:W-:Y:S01]  /*3530*/  FMUL.FTZ R38, R38, UR5 ;  /* 0x0000000526267c20 */ /* 0x000fe20008410000 */
[----:B------:R-:W-:Y:S01]  /*3540*/  FMUL.FTZ R0, R0, UR5 ;  /* 0x0000000500007c20 */ /* 0x000fe20008410000 */
[----:B------:R-:W-:-:S02]  /*3550*/  LOP3.LUT P5, RZ, R75, 0xff00, RZ, 0xc0, !PT ;  /* 0x0000ff004bff7812 */ /* 0x000fc400078ac0ff */
[C---:B------:R-:W-:Y:S02]  /*3560*/  LOP3.LUT P6, RZ, R75.reuse, 0xff0000, RZ, 0xc0, !PT ;  /* 0x00ff00004bff7812 */ /* 0x040fe400078cc0ff */
[----:B------:R-:W-:Y:S02]  /*3570*/  LOP3.LUT P3, RZ, R74, 0xff, RZ, 0xc0, !PT ;  /* 0x000000ff4aff7812 */ /* 0x000fe4000786c0ff */
[----:B------:R-:W-:Y:S02]  /*3580*/  ISETP.GE.U32.AND.EX P2, PT, R75, 0x1000000, PT, P2 ;  /* 0x010000004b00780c */ /* 0x000fe40003f46120 */
[----:B------:R-:W-:Y:S02]  /*3590*/  FSEL R36, R36, RZ, P4 ;  /* 0x000000ff24247208 */ /* 0x000fe40002000000 */
[----:B------:R-:W-:Y:S02]  /*35a0*/  FSEL R39, R40, RZ, P6 ;  /* 0x000000ff28277208 */ /* 0x000fe40003000000 */
[----:B------:R-:W-:-:S02]  /*35b0*/  FSEL R42, R42, RZ, P2 ;  /* 0x000000ff2a2a7208 */ /* 0x000fc40001000000 */
[----:B------:R-:W-:Y:S02]  /*35c0*/  FSEL R41, R38, RZ, P5 ;  /* 0x000000ff26297208 */ /* 0x000fe40002800000 */
[----:B------:R-:W-:Y:S02]  /*35d0*/  FSEL R0, R0, RZ, P3 ;  /* 0x000000ff00007208 */ /* 0x000fe40001800000 */
[----:B------:R-:W-:Y:S02]  /*35e0*/  F2FP.BF16.F32.PACK_AB R37, R36, R37 ;  /* 0x000000252425723e */ /* 0x000fe400000010ff */
[----:B------:R-:W-:Y:S02]  /*35f0*/  F2FP.BF16.F32.PACK_AB R39, R42, R39 ;  /* 0x000000272a27723e */ /* 0x000fe400000010ff */
[----:B------:R-:W-:Y:S02]  /*3600*/  F2FP.BF16.F32.PACK_AB R38, R41, R44 ;  /* 0x0000002c2926723e */ /* 0x000fe400000010ff */
[----:B------:R-:W-:Y:S01]  /*3610*/  F2FP.BF16.F32.PACK_AB R36, R43, R0 ;  /* 0x000000002b24723e */ /* 0x000fe200000010ff */
[----:B------:R-:W-:Y:S06]  /*3620*/  BRA `(.L_x_4336) ;  /* 0x0000000000f47947 */ /* 0x000fec0003800000 */
.L_x_4335:
[-CC-:B------:R-:W-:Y:S01]  /*3630*/  FFMA.FTZ R28, R55, R160.reuse, R177.reuse ;  /* 0x000000a0371c7223 */ /* 0x180fe200000100b1 */
[-CC-:B------:R-:W-:Y:S01]  /*3640*/  FFMA.FTZ R61, R61, R160.reuse, R177.reuse ;  /* 0x000000a03d3d7223 */ /* 0x180fe200000100b1 */
[----:B------:R-:W-:Y:S01]  /*3650*/  FFMA.FTZ R68, R68, R160, R177 ;  /* 0x000000a044447223 */ /* 0x000fe200000100b1 */
[----:B-----5:R-:W-:Y:S01]  /*3660*/  LOP3.LUT P5, RZ, R75, 0xff, RZ, 0xc0, !PT ;  /* 0x000000ff4bff7812 */ /* 0x020fe200078ac0ff */
[----:B------:R-:W-:Y:S01]  /*3670*/  FADD.FTZ R28, R37, -R28 ;  /* 0x8000001c251c7221 */ /* 0x000fe20000010000 */
[----:B------:R-:W-:Y:S01]  /*3680*/  FADD.FTZ R30, R38, -R61 ;  /* 0x8000003d261e7221 */ /* 0x000fe20000010000 */
[----:B------:R-:W-:Y:S01]  /*3690*/  FADD.FTZ R68, R39, -R68 ;  /* 0x8000004427447221 */ /* 0x000fe20000010000 */
[----:B------:R-:W-:Y:S01]  /*36a0*/  ISETP.GE.U32.AND P2, PT, R74, RZ, PT ;  /* 0x000000ff4a00720c */ /* 0x000fe20003f46070 */
[C---:B------:R-:W-:Y:S01]  /*36b0*/  FMUL.FTZ R28, R157.reuse, R28 ;  /* 0x0000001c9d1c7220 */ /* 0x040fe20000410000 */
[C---:B------:R-:W-:Y:S01]  /*36c0*/  FMUL.FTZ R30, R157.reuse, R30 ;  /* 0x0000001e9d1e7220 */ /* 0x040fe20000410000 */
[----:B------:R-:W-:Y:S01]  /*36d0*/  FMUL.FTZ R31, R157, R68 ;  /* 0x000000449d1f7220 */ /* 0x000fe20000410000 */
[-CC-:B------:R-:W-:Y:S01]  /*36e0*/  FFMA.FTZ R43, R43, R160.reuse, R177.reuse ;  /* 0x000000a02b2b7223 */ /* 0x180fe200000100b1 */
[-C--:B------:R-:W-:Y:S01]  /*36f0*/  FMUL.FTZ R29, R28, R151.reuse ;  /* 0x000000971c1d7220 */ /* 0x080fe20000410000 */
[-C--:B------:R-:W-:Y:S01]  /*3700*/  FMUL.FTZ R32, R30, R151.reuse ;  /* 0x000000971e207220 */ /* 0x080fe20000410000 */
[-C--:B------:R-:W-:Y:S01]  /*3710*/  FMUL.FTZ R33, R31, R151.reuse ;  /* 0x000000971f217220 */ /* 0x080fe20000410000 */
[-CC-:B------:R-:W-:Y:S01]  /*3720*/  FFMA.FTZ R45, R45, R160.reuse, R177.reuse ;  /* 0x000000a02d2d7223 */ /* 0x180fe200000100b1 */
[----:B------:R-:W-:Y:S01]  /*3730*/  FMUL.FTZ R29, R29, UR5 ;  /* 0x000000051d1d7c20 */ /* 0x000fe20008410000 */
[-CC-:B------:R-:W-:Y:S01]  /*3740*/  FFMA.FTZ R66, R66, R160.reuse, R177.reuse ;  /* 0x000000a042427223 */ /* 0x180fe200000100b1 */
[-CC-:B------:R-:W-:Y:S01]  /*3750*/  FFMA.FTZ R0, R0, R160.reuse, R177.reuse ;  /* 0x000000a000007223 */ /* 0x180fe200000100b1 */
[----:B------:R-:W-:Y:S01]  /*3760*/  FMUL.FTZ R32, R32, UR5 ;  /* 0x0000000520207c20 */ /* 0x000fe20008410000 */
[----:B------:R-:W-:Y:S01]  /*3770*/  FMUL.FTZ R33, R33, UR5 ;  /* 0x0000000521217c20 */ /* 0x000fe20008410000 */
[----:B0-----:R-:W-:Y:S01]  /*3780*/  FSEL R42, R29, RZ, P5 ;  /* 0x000000ff1d2a7208 */ /* 0x001fe20002800000 */
[----:B------:R-:W-:Y:S01]  /*3790*/  FFMA.FTZ R29, R44, R160, R177 ;  /* 0x000000a02c1d7223 */ /* 0x000fe200000100b1 */
[C---:B------:R-:W-:Y:S01]  /*37a0*/  LOP3.LUT P6, RZ, R75.reuse, 0xff0000, RZ, 0xc0, !PT ;  /* 0x00ff00004bff7812 */ /* 0x040fe200078cc0ff */
[----:B------:R-:W-:Y:S01]  /*37b0*/  FADD.FTZ R70, R70, -R43 ;  /* 0x8000002b46467221 */ /* 0x000fe20000010000 */
[----:B------:R-:W-:Y:S01]  /*37c0*/  ISETP.GE.U32.AND.EX P2, PT, R75, 0x1000000, PT, P2 ;  /* 0x010000004b00780c */ /* 0x000fe20003f46120 */
[----:B------:R-:W-:Y:S01]  /*37d0*/  FADD.FTZ R34, R36, -R45 ;  /* 0x8000002d24227221 */ /* 0x000fe20000010000 */
[----:B------:R-:W-:Y:S01]  /*37e0*/  FADD.FTZ R66, R41, -R66 ;  /* 0x8000004229427221 */ /* 0x000fe20000010000 */
[----:B------:R-:W-:Y:S01]  /*37f0*/  FADD.FTZ R40, R40, -R29 ;  /* 0x8000001d28287221 */ /* 0x000fe20000010000 */
[----:B------:R-:W-:Y:S01]  /*3800*/  FADD.FTZ R0, R47, -R0 ;  /* 0x800000002f007221 */ /* 0x000fe20000010000 */
[----:B------:R-:W-:Y:S01]  /*3810*/  FSEL R55, R32, RZ, P6 ;  /* 0x000000ff20377208 */ /* 0x000fe20003000000 */
[----:B------:R-:W-:Y:S01]  /*3820*/  FMUL.FTZ R29, R157, R66 ;  /* 0x000000429d1d7220 */ /* 0x000fe20000410000 */
[----:B------:R-:W-:Y:S01]  /*3830*/  FSEL R68, R33, RZ, P2 ;  /* 0x000000ff21447208 */ /* 0x000fe20001000000 */
        /* <DEDUP_REMOVED lines=28> */
.L_x_4336:
[----:B------:R-:W0:Y:S08]  /*3a00*/  @P1 LDC.64 R42, c[0x0][0x478] ;  /* 0x00011e00ff2a1b82 */ /* 0x000e300000000a00 */
[----:B------:R-:W1:Y:S01]  /*3a10*/  LDC.64 R40, c[0x0][0x468] ;  /* 0x00011a00ff287b82 */ /* 0x000e620000000a00 */
[----:B0-----:R-:W-:-:S05]  /*3a20*/  @P1 IMAD.WIDE.U32 R42, R159, 0x20, R42 ;  /* 0x000000209f2a1825 */ /* 0x001fca00078e002a */
[----:B------:R0:W-:Y:S01]  /*3a30*/  @P1 STG.E.128 desc[UR6][R42.64], R32 ;  /* 0x000000202a001986 */ /* 0x0001e2000c101d06 */
[----:B-1----:R-:W-:-:S03]  /*3a40*/  IMAD.WIDE.U32 R44, R159, 0x10, R40 ;  /* 0x000000109f2c7825 */ /* 0x002fc600078e0028 */
[----:B------:R0:W-:Y:S04]  /*3a50*/  @P1 STG.E.128 desc[UR6][R42.64+0x10], R28 ;  /* 0x0000101c2a001986 */ /* 0x0001e8000c101d06 */
[----:B------:R0:W-:Y:S01]  /*3a60*/  STG.E.128 desc[UR6][R44.64], R36 ;  /* 0x000000242c007986 */ /* 0x0001e2000c101d06 */
[----:B------:R-:W-:Y:S05]  /*3a70*/  @!P1 BRA `(.L_x_4337) ;  /* 0x0000000000f89947 */ /* 0x000fea0003800000 */
[-CC-:B------:R-:W-:Y:S01]  /*3a80*/  FFMA.FTZ R0, R161, R160.reuse, R177.reuse ;  /* 0x000000a0a1007223 */ /* 0x180fe200000100b1 */
[-CC-:B------:R-:W-:Y:S01]  /*3a90*/  FFMA.FTZ R154, R154, R160.reuse, R177.reuse ;  /* 0x000000a09a9a7223 */ /* 0x180fe200000100b1 */
[----:B------:R-:W-:Y:S01]  /*3aa0*/  FFMA.FTZ R163, R163, R160, R177 ;  /* 0x000000a0a3a37223 */ /* 0x000fe200000100b1 */
[----:B------:R-:W-:Y:S01]  /*3ab0*/  LOP3.LUT P5, RZ, R73, 0xff, RZ, 0xc0, !PT ;  /* 0x000000ff49ff7812 */ /* 0x000fe200078ac0ff */
[----:B------:R-:W-:Y:S01]  /*3ac0*/  FADD.FTZ R0, R51, -R0 ;  /* 0x8000000033007221 */ /* 0x000fe20000010000 */
[----:B------:R-:W-:Y:S01]  /*3ad0*/  FADD.FTZ R154, R175, -R154 ;  /* 0x8000009aaf9a7221 */ /* 0x000fe20000010000 */
[----:B0-----:R-:W-:Y:S01]  /*3ae0*/  FADD.FTZ R30, R52, -R163 ;  /* 0x800000a3341e7221 */ /* 0x001fe20000010000 */
[----:B------:R-:W-:Y:S01]  /*3af0*/  ISETP.GE.U32.AND P2, PT, R72, RZ, PT ;  /* 0x000000ff4800720c */ /* 0x000fe20003f46070 */
[C---:B------:R-:W-:Y:S01]  /*3b00*/  FMUL.FTZ R28, R157.reuse, R0 ;  /* 0x000000009d1c7220 */ /* 0x040fe20000410000 */
[C---:B------:R-:W-:Y:S01]  /*3b10*/  FMUL.FTZ R31, R157.reuse, R154 ;  /* 0x0000009a9d1f7220 */ /* 0x040fe20000410000 */
[----:B------:R-:W-:Y:S01]  /*3b20*/  FMUL.FTZ R30, R157, R30 ;  /* 0x0000001e9d1e7220 */ /* 0x000fe20000410000 */
[----:B------:R-:W-:Y:S01]  /*3b30*/  ISETP.GE.U32.AND.EX P2, PT, R73, 0x1000000, PT, P2 ;  /* 0x010000004900780c */ /* 0x000fe20003f46120 */
[-C--:B------:R-:W-:Y:S01]  /*3b40*/  FMUL.FTZ R0, R28, R151.reuse ;  /* 0x000000971c007220 */ /* 0x080fe20000410000 */
[-C--:B------:R-:W-:Y:S01]  /*3b50*/  FMUL.FTZ R32, R31, R151.reuse ;  /* 0x000000971f207220 */ /* 0x080fe20000410000 */
[-C--:B------:R-:W-:Y:S01]  /*3b60*/  FMUL.FTZ R29, R30, R151.reuse ;  /* 0x000000971e1d7220 */ /* 0x080fe20000410000 */
[-CC-:B------:R-:W-:Y:S01]  /*3b70*/  FFMA.FTZ R54, R54, R160.reuse, R177.reuse ;  /* 0x000000a036367223 */ /* 0x180fe200000100b1 */
[----:B------:R-:W-:Y:S01]  /*3b80*/  FMUL.FTZ R0, R0, UR5 ;  /* 0x0000000500007c20 */ /* 0x000fe20008410000 */
[----:B------:R-:W-:Y:S01]  /*3b90*/  FMUL.FTZ R32, R32, UR5 ;  /* 0x0000000520207c20 */ /* 0x000fe20008410000 */
[-CC-:B------:R-:W-:Y:S01]  /*3ba0*/  FFMA.FTZ R152, R152, R160.reuse, R177.reuse ;  /* 0x000000a098987223 */ /* 0x180fe200000100b1 */
[-CC-:B------:R-:W-:Y:S01]  /*3bb0*/  FFMA.FTZ R56, R56, R160.reuse, R177.reuse ;  /* 0x000000a038387223 */ /* 0x180fe200000100b1 */
[-CC-:B------:R-:W-:Y:S01]  /*3bc0*/  FFMA.FTZ R57, R57, R160.reuse, R177.reuse ;  /* 0x000000a039397223 */ /* 0x180fe200000100b1 */
[----:B------:R-:W-:Y:S01]  /*3bd0*/  FSEL R44, R0, RZ, P5 ;  /* 0x000000ff002c7208 */ /* 0x000fe20002800000 */
[----:B------:R-:W-:Y:S01]  /*3be0*/  FFMA.FTZ R0, R59, R160, R177 ;  /* 0x000000a03b007223 */ /* 0x000fe200000100b1 */
[----:B------:R-:W-:Y:S01]  /*3bf0*/  FMUL.FTZ R29, R29, UR5 ;  /* 0x000000051d1d7c20 */ /* 0x000fe20008410000 */
[----:B------:R-:W-:Y:S01]  /*3c00*/  LOP3.LUT P6, RZ, R73, 0xff0000, RZ, 0xc0, !PT ;  /* 0x00ff000049ff7812 */ /* 0x000fe200078cc0ff */
[----:B------:R-:W-:Y:S01]  /*3c10*/  FADD.FTZ R54, R167, -R54 ;  /* 0x80000036a7367221 */ /* 0x000fe20000010000 */
[----:B------:R-:W-:Y:S01]  /*3c20*/  FSEL R52, R32, RZ, P2 ;  /* 0x000000ff20347208 */ /* 0x000fe20001000000 */
[----:B------:R-:W-:Y:S01]  /*3c30*/  FADD.FTZ R0, R49, -R0 ;  /* 0x8000000031007221 */ /* 0x000fe20000010000 */
[----:B------:R-:W-:Y:S01]  /*3c40*/  FADD.FTZ R152, R173, -R152 ;  /* 0x80000098ad987221 */ /* 0x000fe20000010000 */
[----:B------:R-:W-:Y:S01]  /*3c50*/  FADD.FTZ R56, R169, -R56 ;  /* 0x80000038a9387221 */ /* 0x000fe20000010000 */
[----:B------:R-:W-:Y:S01]  /*3c60*/  FADD.FTZ R32, R46, -R57 ;  /* 0x800000392e207221 */ /* 0x000fe20000010000 */
[----:B------:R-:W-:Y:S01]  /*3c70*/  FSEL R47, R29, RZ, P6 ;  /* 0x000000ff1d2f7208 */ /* 0x000fe20003000000 */
        /* <DEDUP_REMOVED lines=30> */
.L_x_4337:
[-CC-:B------:R-:W-:Y:S01]  /*3e60*/  FFMA.FTZ R54, R54, R160.reuse, R177.reuse ;  /* 0x000000a036367223 */ /* 0x180fe200000100b1 */
[-CC-:B------:R-:W-:Y:S01]  /*3e70*/  FFMA.FTZ R0, R59, R160.reuse, R177.reuse ;  /* 0x000000a03b007223 */ /* 0x180fe200000100b1 */
[-CC-:B0-----:R-:W-:Y:S01]  /*3e80*/  FFMA.FTZ R36, R161, R160.reuse, R177.reuse ;  /* 0x000000a0a1247223 */ /* 0x181fe200000100b1 */
[-CC-:B------:R-:W-:Y:S01]  /*3e90*/  FFMA.FTZ R56, R56, R160.reuse, R177.reuse ;  /* 0x000000a038387223 */ /* 0x180fe200000100b1 */
[----:B------:R-:W-:Y:S01]  /*3ea0*/  FADD.FTZ R54, R167, -R54 ;  /* 0x80000036a7367221 */ /* 0x000fe20000010000 */
[----:B------:R-:W-:Y:S01]  /*3eb0*/  FADD.FTZ R0, R49, -R0 ;  /* 0x8000000031007221 */ /* 0x000fe20000010000 */
[----:B------:R-:W-:Y:S01]  /*3ec0*/  FADD.FTZ R36, R51, -R36 ;  /* 0x8000002433247221 */ /* 0x000fe20000010000 */
[--C-:B------:R-:W-:Y:S01]  /*3ed0*/  FFMA.FTZ R152, R152, R160, R177.reuse ;  /* 0x000000a098987223 */ /* 0x100fe200000100b1 */
[----:B------:R-:W-:Y:S01]  /*3ee0*/  FMUL.FTZ R54, R157, R54 ;  /* 0x000000369d367220 */ /* 0x000fe20000410000 */
[-CC-:B------:R-:W-:Y:S01]  /*3ef0*/  FFMA.FTZ R163, R163, R160.reuse, R177.reuse ;  /* 0x000000a0a3a37223 */ /* 0x180fe200000100b1 */
[-CC-:B------:R-:W-:Y:S01]  /*3f00*/  FFMA.FTZ R154, R154, R160.reuse, R177.reuse ;  /* 0x000000a09a9a7223 */ /* 0x180fe200000100b1 */
[----:B------:R-:W-:Y:S01]  /*3f10*/  FFMA.FTZ R57, R57, R160, R177 ;  /* 0x000000a039397223 */ /* 0x000fe200000100b1 */
[C---:B------:R-:W-:Y:S01]  /*3f20*/  FMUL.FTZ R0, R157.reuse, R0 ;  /* 0x000000009d007220 */ /* 0x040fe20000410000 */
[----:B------:R-:W-:Y:S01]  /*3f30*/  FMUL.FTZ R36, R157, R36 ;  /* 0x000000249d247220 */ /* 0x000fe20000410000 */
[-C--:B------:R-:W-:Y:S01]  /*3f40*/  FMUL.FTZ R54, R54, R151.reuse ;  /* 0x0000009736367220 */ /* 0x080fe20000410000 */
[----:B------:R-:W-:Y:S01]  /*3f50*/  FADD.FTZ R56, R169, -R56 ;  /* 0x80000038a9387221 */ /* 0x000fe20000010000 */
[----:B------:R-:W-:Y:S01]  /*3f60*/  FADD.FTZ R152, R173, -R152 ;  /* 0x80000098ad987221 */ /* 0x000fe20000010000 */
[----:B------:R-:W-:Y:S01]  /*3f70*/  FADD.FTZ R52, R52, -R163 ;  /* 0x800000a334347221 */ /* 0x000fe20000010000 */
[----:B------:R-:W-:Y:S01]  /*3f80*/  FADD.FTZ R154, R175, -R154 ;  /* 0x8000009aaf9a7221 */ /* 0x000fe20000010000 */
[----:B------:R-:W-:Y:S01]  /*3f90*/  FADD.FTZ R46, R46, -R57 ;  /* 0x800000392e2e7221 */ /* 0x000fe20000010000 */
        /* <DEDUP_REMOVED lines=21> */
[----:B------:R-:W-:Y:S01]  /*40f0*/  FSEL R0, R0, RZ, P6 ;  /* 0x000000ff00007208 */ /* 0x000fe20003000000 */
        /* <DEDUP_REMOVED lines=19> */
.L_x_4338:
[----:B------:R-:W0:Y:S01]  /*4230*/  @P1 LDC.64 R42, c[0x0][0x478] ;  /* 0x00011e00ff2a1b82 */ /* 0x000e220000000a00 */
[----:B------:R-:W-:-:S04]  /*4240*/  IMAD.WIDE.U32 R44, R155, 0x10, R40 ;  /* 0x000000109b2c7825 */ /* 0x000fc800078e0028 */
[----:B0-----:R-:W-:-:S05]  /*4250*/  @P1 IMAD.WIDE.U32 R42, R155, 0x20, R42 ;  /* 0x000000209b2a1825 */ /* 0x001fca00078e002a */
[----:B------:R0:W-:Y:S04]  /*4260*/  @P1 STG.E.128 desc[UR6][R42.64], R32 ;  /* 0x000000202a001986 */ /* 0x0001e8000c101d06 */
[----:B------:R0:W-:Y:S04]  /*4270*/  @P1 STG.E.128 desc[UR6][R42.64+0x10], R28 ;  /* 0x0000101c2a001986 */ /* 0x0001e8000c101d06 */
[----:B------:R0:W-:Y:S01]  /*4280*/  STG.E.128 desc[UR6][R44.64], R36 ;  /* 0x000000242c007986 */ /* 0x0001e2000c101d06 */
[----:B------:R-:W-:Y:S05]  /*4290*/  @!P1 BRA `(.L_x_4339) ;  /* 0x0000000000f89947 */ /* 0x000fea0003800000 */
[-CC-:B------:R-:W-:Y:S01]  /*42a0*/  FFMA.FTZ R67, R67, R160.reuse, R177.reuse ;  /* 0x000000a043437223 */ /* 0x180fe200000100b1 */
[-CC-:B------:R-:W-:Y:S01]  /*42b0*/  FFMA.FTZ R64, R64, R160.reuse, R177.reuse ;  /* 0x000000a040407223 */ /* 0x180fe200000100b1 */
[-C--:B------:R-:W-:Y:S01]  /*42c0*/  FFMA.FTZ R65, R65, R160.reuse, R177 ;  /* 0x000000a041417223 */ /* 0x080fe200000100b1 */
[----:B------:R-:W-:Y:S01]  /*42d0*/  LOP3.LUT P6, RZ, R3, 0xff, RZ, 0xc0, !PT ;  /* 0x000000ff03ff7812 */ /* 0x000fe200078cc0ff */
[----:B0-----:R-:W-:Y:S01]  /*42e0*/  FADD.FTZ R28, R62, -R67 ;  /* 0x800000433e1c7221 */ /* 0x001fe20000010000 */
[----:B------:R-:W-:Y:S01]  /*42f0*/  FADD.FTZ R64, R165, -R64 ;  /* 0x80000040a5407221 */ /* 0x000fe20000010000 */
[----:B------:R-:W-:Y:S01]  /*4300*/  FADD.FTZ R34, R50, -R65 ;  /* 0x8000004132227221 */ /* 0x000fe20000010000 */
[--C-:B------:R-:W-:Y:S01]  /*4310*/  FFMA.FTZ R60, R60, R160, R177.reuse ;  /* 0x000000a03c3c7223 */ /* 0x100fe200000100b1 */
        /* <DEDUP_REMOVED lines=10> */
[----:B------:R-:W-:Y:S01]  /*43c0*/  FFMA.FTZ R69, R69, R160, R177 ;  /* 0x000000a045457223 */ /* 0x000fe200000100b1 */
[----:B------:R-:W-:Y:S01]  /*43d0*/  FMUL.FTZ R0, R0, UR5 ;  /* 0x0000000500007c20 */ /* 0x000fe20008410000 */
[C---:B------:R-:W-:Y:S01]  /*43e0*/  LOP3.LUT P2, RZ, R2.reuse, 0xff00, RZ, 0xc0, !PT ;  /* 0x0000ff0002ff7812 */ /* 0x040fe2000784c0ff */
        /* <DEDUP_REMOVED lines=10> */
[C---:B------:R-:W-:Y:S01]  /*4490*/  ISETP.GE.U32.AND P2, PT, R2.reuse, RZ, PT ;  /* 0x000000ff0200720c */ /* 0x040fe20003f46070 */
[----:B------:R-:W-:Y:S01]  /*44a0*/  FMUL.FTZ R30, R157, R30 ;  /* 0x0000001e9d1e7220 */ /* 0x000fe20000410000 */
[----:B------:R-:W-:Y:S01]  /*44b0*/  FSEL R37, R29, RZ, P5 ;  /* 0x000000ff1d257208 */ /* 0x000fe20002800000 */
[C---:B------:R-:W-:Y:S01]  /*44c0*/  FMUL.FTZ R29, R157.reuse, R58 ;  /* 0x0000003a9d1d7220 */ /* 0x040fe20000410000 */
[C---:B------:R-:W-:Y:S01]  /*44d0*/  FMUL.FTZ R31, R157.reuse, R158 ;  /* 0x0000009e9d1f7220 */ /* 0x040fe20000410000 */
[----:B------:R-:W-:Y:S01]  /*44e0*/  FMUL.FTZ R32, R157, R32 ;  /* 0x000000209d207220 */ /* 0x000fe20000410000 */
[C---:B------:R-:W-:Y:S01]  /*44f0*/  LOP3.LUT P3, RZ, R2.reuse, 0xff, RZ, 0xc0, !PT ;  /* 0x000000ff02ff7812 */ /* 0x040fe2000786c0ff */
[-C--:B------:R-:W-:Y:S01]  /*4500*/  FMUL.FTZ R0, R35, R151.reuse ;  /* 0x0000009723007220 */ /* 0x080fe20000410000 */
[----:B------:R-:W-:Y:S01]  /*4510*/  LOP3.LUT P4, RZ, R2, 0xff000000, RZ, 0xc0, !PT ;  /* 0xff00000002ff7812 */ /* 0x000fe2000788c0ff */
[-C--:B------:R-:W-:Y:S01]  /*4520*/  FMUL.FTZ R36, R31, R151.reuse ;  /* 0x000000971f247220 */ /* 0x080fe20000410000 */
[----:B------:R-:W-:Y:S01]  /*4530*/  LOP3.LUT P5, RZ, R3, 0xff00, RZ, 0xc0, !PT ;  /* 0x0000ff0003ff7812 */ /* 0x000fe200078ac0ff */
[-C--:B------:R-:W-:Y:S01]  /*4540*/  FMUL.FTZ R2, R29, R151.reuse ;  /* 0x000000971d027220 */ /* 0x080fe20000410000 */
[C---:B------:R-:W-:Y:S01]  /*4550*/  LOP3.LUT P6, RZ, R3.reuse, 0xff0000, RZ, 0xc0, !PT ;  /* 0x00ff000003ff7812 */ /* 0x040fe200078cc0ff */
[----:B------:R-:W-:Y:S01]  /*4560*/  FMUL.FTZ R36, R36, UR5 ;  /* 0x0000000524247c20 */ /* 0x000fe20008410000 */
[----:B------:R-:W-:Y:S01]  /*4570*/  ISETP.GE.U32.AND.EX P2, PT, R3, 0x1000000, PT, P2 ;  /* 0x010000000300780c */ /* 0x000fe20003f46120 */
[-C--:B------:R-:W-:Y:S01]  /*4580*/  FMUL.FTZ R3, R30, R151.reuse ;  /* 0x000000971e037220 */ /* 0x080fe20000410000 */
        /* <DEDUP_REMOVED lines=15> */
.L_x_4339:
[-CC-:B------:R-:W-:Y:S01]  /*4680*/  FFMA.FTZ R64, R64, R160.reuse, R177.reuse ;  /* 0x000000a040407223 */ /* 0x180fe200000100b1 */
[-CC-:B------:R-:W-:Y:S01]  /*4690*/  FFMA.FTZ R65, R65, R160.reuse, R177.reuse ;  /* 0x000000a041417223 */ /* 0x180fe200000100b1 */
[-CC-:B------:R-:W-:Y:S01]  /*46a0*/  FFMA.FTZ R67, R67, R160.reuse, R177.reuse ;  /* 0x000000a043437223 */ /* 0x180fe200000100b1 */
[-C--:B------:R-:W-:Y:S01]  /*46b0*/  FFMA.FTZ R60, R60, R160.reuse, R177 ;  /* 0x000000a03c3c7223 */ /* 0x080fe200000100b1 */
        /* <DEDUP_REMOVED lines=31> */
[----:B0-----:R-:W-:Y:S01]  /*48b0*/  FSEL R43, R64, RZ, P2 ;  /* 0x000000ff402b7208 */ /* 0x001fe20001000000 */
        /* <DEDUP_REMOVED lines=25> */
.L_x_4340:
[----:B------:R-:W0:Y:S01]  /*4a50*/  @P1 LDC.64 R2, c[0x0][0x478] ;  /* 0x00011e00ff021b82 */ /* 0x000e220000000a00 */
[----:B------:R-:W-:-:S04]  /*4a60*/  IMAD.WIDE.U32 R40, R153, 0x10, R40 ;  /* 0x0000001099287825 */ /* 0x000fc800078e0028 */
[----:B0-----:R-:W-:-:S05]  /*4a70*/  @P1 IMAD.WIDE.U32 R2, R153, 0x20, R2 ;  /* 0x0000002099021825 */ /* 0x001fca00078e0002 */
[----:B------:R0:W-:Y:S04]  /*4a80*/  @P1 STG.E.128 desc[UR6][R2.64], R32 ;  /* 0x0000002002001986 */ /* 0x0001e8000c101d06 */
[----:B------:R0:W-:Y:S04]  /*4a90*/  @P1 STG.E.128 desc[UR6][R2.64+0x10], R28 ;  /* 0x0000101c02001986 */ /* 0x0001e8000c101d06 */
[----:B------:R0:W-:Y:S02]  /*4aa0*/  STG.E.128 desc[UR6][R40.64], R36 ;  /* 0x0000002428007986 */ /* 0x0001e4000c101d06 */
.L_x_4334:
[----:B01----:R-:W0:Y:S02]  /*4ab0*/  LDC.64 R2, c[0x0][0x380] ;  /* 0x0000e000ff027b82 */ /* 0x003e240000000a00 */
[----:B0-----:R-:W-:-:S04]  /*4ac0*/  LEA R136, R2, R136, 0x2 ;  /* 0x0000008802887211 */ /* 0x001fc800078e10ff */
[----:B------:R-:W-:-:S13]  /*4ad0*/  ISETP.GE.AND P1, PT, R136, R3, PT ;  /* 0x000000038800720c */ /* 0x000fda0003f26270 */
[----:B------:R-:W-:Y:S05]  /*4ae0*/  @!P1 BRA `(.L_x_4341) ;  /* 0xffffffbc00009947 */ /* 0x000fea000383ffff */
[----:B------:R-:W-:Y:S05]  /*4af0*/  BSYNC B1 ;  /* 0x0000000000017941 */ /* 0x000fea0003800000 */
.L_x_4330:
[----:B------:R-:W-:Y:S02]  /*4b00*/  MOV R4, R89 ;  /* 0x0000005900047202 */ /* 0x000fe40000000f00 */
[----:B------:R-:W-:Y:S02]  /*4b10*/  MOV R5, R88 ;  /* 0x0000005800057202 */ /* 0x000fe40000000f00 */
[----:B------:R-:W-:Y:S02]  /*4b20*/  MOV R6, R90 ;  /* 0x0000005a00067202 */ /* 0x000fe40000000f00 */
[----:B------:R-:W-:-:S07]  /*4b30*/  MOV R7, R91 ;  /* 0x0000005b00077202 */ /* 0x000fce0000000f00 */
.L_x_4329:
[----:B------:R-:W-:Y:S05]  /*4b40*/  BSYNC B0 ;  /* 0x0000000000007941 */ /* 0x000fea0003800000 */
.L_x_4328:
[----:B------:R-:W0:Y:S01]  /*4b50*/  S2R R3, SR_CgaCtaId ;  /* 0x0000000000037919 */ /* 0x000e220000008800 */
[----:B------:R-:W-:Y:S01]  /*4b60*/  SHF.R.U32.HI R2, RZ, 0x5, R150 ;  /* 0x00000005ff027819 */ /* 0x000fe20000011696 */
[----:B------:R-:W-:Y:S05]  /*4b70*/  WARPSYNC.ALL ;  /* 0x0000000000007948 */ /* 0x000fea0003800000 */
[----:B------:R-:W-:Y:S01]  /*4b80*/  MOV R0, 0x400 ;  /* 0x0000040000007802 */ /* 0x000fe20000000f00 */
[----:B------:R-:W-:Y:S01]  /*4b90*/  IMAD R149, R2, 0x60, R149 ;  /* 0x0000006002957824 */ /* 0x000fe200078e0295 */
[----:B---3--:R-:W1:Y:S01]  /*4ba0*/  LDC R30, c[0x0][0x388] ;  /* 0x0000e200ff1e7b82 */ /* 0x008e620000000800 */
        /* <DEDUP_REMOVED lines=39> */
[----:B------:R-:W1:Y:S01]  /*4e20*/  LDS R13, [R0+0x2400] ;  /* 0x00240000000d7984 */ /* 0x000e620000000800 */
        /* <DEDUP_REMOVED lines=25> */
[----:B-1----:R-:W-:Y:S01]  /*4fc0*/  FADD.FTZ R7, R3, R24 ;  /* 0x0000001803077221 */ /* 0x002fe20000010000 */
[----:B------:R-:W-:Y:S02]  /*4fd0*/  IMAD R3, R30, UR4, RZ ;  /* 0x000000041e037c24 */ /* 0x000fe4000f8e02ff */
[----:B------:R-:W-:Y:S01]  /*4fe0*/  STS.128 [R149+0x810], R108 ;  /* 0x0008106c95007388 */ /* 0x000fe20000000c00 */
[----:B------:R-:W-:Y:S02]  /*4ff0*/  BAR.SYNC.DEFER_BLOCKING 0x0 ;  /* 0x0000000000007b1d */ /* 0x000fe40000010000 */
[----:B------:R-:W-:-:S04]  /*5000*/  IADD3 R10, P0, PT, R3, R150, RZ ;  /* 0x00000096030a7210 */ /* 0x000fc80007f1e0ff */
[----:B------:R-:W-:Y:S02]  /*5010*/  IADD3.X R37, PT, PT, RZ, RZ, RZ, P0, !PT ;  /* 0x000000ffff257210 */ /* 0x000fe400007fe4ff */
[C---:B------:R-:W-:Y:S02]  /*5020*/  SHF.L.U32 R3, R10.reuse, 0x2, RZ ;  /* 0x000000020a037819 */ /* 0x040fe400000006ff */
[----:B------:R-:W-:Y:S02]  /*5030*/  SHF.L.U64.HI R10, R10, 0x2, R37 ;  /* 0x000000020a0a7819 */ /* 0x000fe40000010225 */
        /* <DEDUP_REMOVED lines=23> */
[----:B-----5:R-:W-:Y:S01]  /*51b0*/  FADD.FTZ R8, RZ, R8 ;  /* 0x00000008ff087221 */ /* 0x020fe20000010000 */
        /* <DEDUP_REMOVED lines=14> */
[----:B-1----:R-:W-:Y:S01]  /*52a0*/  FADD.FTZ R37, R5, R28 ;  /* 0x0000001c05257221 */ /* 0x002fe20000010000 */
[----:B------:R-:W-:Y:S02]  /*52b0*/  IADD3.X R5, PT, PT, R10, UR21, RZ, P1, !PT ;  /* 0x000000150a057c10 */ /* 0x000fe40008ffe4ff */
        /* <DEDUP_REMOVED lines=25> */
.L_x_4331:
[----:B------:R-:W-:Y:S01]  /*5450*/  BSSY B2, `(.L_x_4342) ;  /* 0x0000008000027945 */ /* 0x000fe20003800000 */
[----:B------:R-:W-:Y:S02]  /*5460*/  MOV R183, R42 ;  /* 0x0000002a00b77202 */ /* 0x000fe40000000f00 */
[----:B------:R-:W-:Y:S02]  /*5470*/  MOV R178, 0x1 ;  /* 0x0000000100b27802 */ /* 0x000fe40000000f00 */
[----:B------:R-:W-:Y:S02]  /*5480*/  MOV R185, 0x1f ;  /* 0x0000001f00b97802 */ /* 0x000fe40000000f00 */
[----:B------:R-:W-:-:S07]  /*5490*/  MOV R176, 0xffffffff ;  /* 0xffffffff00b07802 */ /* 0x000fce0000000f00 */
[----:B-----5:R-:W-:Y:S05]  /*54a0*/  WARPSYNC.COLLECTIVE R176, `(.L_x_4343) ;  /* 0x00000000b0087348 */ /* 0x020fea0003c00000 */
[----:B------:R0:W1:Y:S02]  /*54b0*/  SHFL.BFLY P3, R181, R183, R178, R185 ;  /* 0x0c0000b2b7b57389 */ /* 0x00006400000600b9 */
[----:B01---5:R-:W-:Y:S05]  /*54c0*/  ENDCOLLECTIVE ;  /* 0x000000000000791b */ /* 0x023fea0003800000 */
.L_x_4343:
[----:B------:R-:W-:Y:S05]  /*54d0*/  BSYNC B2 ;  /* 0x0000000000027941 */ /* 0x000fea0003800000 */
.L_x_4342:
        /* <DEDUP_REMOVED lines=8> */
.L_x_4344:
[----:B------:R-:W-:-:S05]  /*5560*/  FADD.FTZ R105, R42, R105 ;  /* 0x000000692a697221 */ /* 0x000fca0000010000 */
[----:B------:R-:W-:Y:S01]  /*5570*/  MOV R183, R105 ;  /* 0x0000006900b77202 */ /* 0x000fe20000000f00 */
[----:B------:R-:W-:Y:S01]  /*5580*/  HFMA2 R178, -RZ, RZ, 0, 1.1920928955078125e-07 ;  /* 0x00000002ffb27431 */ /* 0x000fe200000001ff */
[----:B------:R-:W-:-:S07]  /*5590*/  MOV R107, R181 ;  /* 0x000000b5006b7202 */ /* 0x000fce0000000f00 */
[----:B------:R-:W-:Y:S05]  /*55a0*/  WARPSYNC.COLLECTIVE R176, `(.L_x_4345) ;  /* 0x00000000b0087348 */ /* 0x000fea0003c00000 */
[----:B------:R0:W1:Y:S02]  /*55b0*/  SHFL.BFLY P3, R181, R183, R178, R185 ;  /* 0x0c0000b2b7b57389 */ /* 0x00006400000600b9 */
[----:B01----:R-:W-:Y:S05]  /*55c0*/  ENDCOLLECTIVE ;  /* 0x000000000000791b */ /* 0x003fea0003800000 */
.L_x_4345:
[----:B------:R-:W-:Y:S01]  /*55d0*/  FADD.FTZ R107, R110, R107 ;  /* 0x0000006b6e6b7221 */ /* 0x000fe20000010000 */
[----:B------:R-:W-:Y:S02]  /*55e0*/  MOV R110, R134 ;  /* 0x00000086006e7202 */ /* 0x000fe40000000f00 */
[----:B------:R-:W-:Y:S02]  /*55f0*/  MOV R134, R172 ;  /* 0x000000ac00867202 */ /* 0x000fe40000000f00 */
[----:B------:R-:W-:Y:S02]  /*5600*/  MOV R183, R107 ;  /* 0x0000006b00b77202 */ /* 0x000fe40000000f00 */
[----:B------:R-:W-:-:S07]  /*5610*/  MOV R108, R181 ;  /* 0x000000b5006c7202 */ /* 0x000fce0000000f00 */
[----:B------:R-:W-:Y:S05]  /*5620*/  WARPSYNC.COLLECTIVE R176, `(.L_x_4346) ;  /* 0x00000000b0087348 */ /* 0x000fea0003c00000 */
[----:B------:R0:W1:Y:S02]  /*5630*/  SHFL.BFLY P3, R181, R183, R178, R185 ;  /* 0x0c0000b2b7b57389 */ /* 0x00006400000600b9 */
[----:B01----:R-:W-:Y:S05]  /*5640*/  ENDCOLLECTIVE ;  /* 0x000000000000791b */ /* 0x003fea0003800000 */
.L_x_4346:
[----:B------:R-:W-:Y:S01]  /*5650*/  FADD.FTZ R108, R105, R108 ;  /* 0x0000006c696c7221 */ /* 0x000fe20000010000 */
[----:B------:R-:W-:-:S04]  /*5660*/  MOV R105, R160 ;  /* 0x000000a000697202 */ /* 0x000fc80000000f00 */
[----:B------:R-:W-:Y:S01]  /*5670*/  MOV R183, R108 ;  /* 0x0000006c00b77202 */ /* 0x000fe20000000f00 */
[----:B------:R-:W-:Y:S01]  /*5680*/  HFMA2 R178, -RZ, RZ, 0, 2.384185791015625e-07 ;  /* 0x00000004ffb27431 */ /* 0x000fe200000001ff */
[----:B------:R-:W-:-:S07]  /*5690*/  MOV R132, R181 ;  /* 0x000000b500847202 */ /* 0x000fce0000000f00 */
[----:B------:R-:W-:Y:S05]  /*56a0*/  WARPSYNC.COLLECTIVE R176, `(.L_x_4347) ;  /* 0x00000000b0087348 */ /* 0x000fea0003c00000 */
[----:B------:R0:W1:Y:S02]  /*56b0*/  SHFL.BFLY P3, R181, R183, R178, R185 ;  /* 0x0c0000b2b7b57389 */ /* 0x00006400000600b9 */
[----:B01----:R-:W-:Y:S05]  /*56c0*/  ENDCOLLECTIVE ;  /* 0x000000000000791b */ /* 0x003fea0003800000 */
.L_x_4347:
[----:B------:R-:W-:Y:S01]  /*56d0*/  FADD.FTZ R132, R107, R132 ;  /* 0x000000846b847221 */ /* 0x000fe20000010000 */
[----:B------:R-:W-:-:S04]  /*56e0*/  MOV R107, R164 ;  /* 0x000000a4006b7202 */ /* 0x000fc80000000f00 */
[----:B------:R-:W-:Y:S02]  /*56f0*/  MOV R183, R132 ;  /* 0x0000008400b77202 */ /* 0x000fe40000000f00 */
[----:B------:R-:W-:-:S07]  /*5700*/  MOV R129, R181 ;  /* 0x000000b500817202 */ /* 0x000fce0000000f00 */
[----:B------:R-:W-:Y:S05]  /*5710*/  WARPSYNC.COLLECTIVE R176, `(.L_x_4348) ;  /* 0x00000000b0087348 */ /* 0x000fea0003c00000 */
[----:B------:R0:W1:Y:S02]  /*5720*/  SHFL.BFLY P3, R181, R183, R178, R185 ;  /* 0x0c0000b2b7b57389 */ /* 0x00006400000600b9 */
[----:B01----:R-:W-:Y:S05]  /*5730*/  ENDCOLLECTIVE ;  /* 0x000000000000791b */ /* 0x003fea0003800000 */
.L_x_4348:
[----:B------:R-:W-:Y:S01]  /*5740*/  FADD.FTZ R170, R108, R129 ;  /* 0x000000816caa7221 */ /* 0x000fe20000010000 */
[----:B------:R-:W-:-:S04]  /*5750*/  MOV R108, R166 ;  /* 0x000000a6006c7202 */ /* 0x000fc80000000f00 */
[----:B------:R-:W-:Y:S01]  /*5760*/  MOV R183, R170 ;  /* 0x000000aa00b77202 */ /* 0x000fe20000000f00 */
[----:B------:R-:W-:Y:S01]  /*5770*/  HFMA2 R178, -RZ, RZ, 0, 4.76837158203125e-07 ;  /* 0x00000008ffb27431 */ /* 0x000fe200000001ff */
[----:B------:R-:W-:-:S07]  /*5780*/  MOV R177, R181 ;  /* 0x000000b500b17202 */ /* 0x000fce0000000f00 */
[----:B------:R-:W-:Y:S05]  /*5790*/  WARPSYNC.COLLECTIVE R176, `(.L_x_4349) ;  /* 0x00000000b0087348 */ /* 0x000fea0003c00000 */
[----:B------:R0:W1:Y:S02]  /*57a0*/  SHFL.BFLY P3, R181, R183, R178, R185 ;  /* 0x0c0000b2b7b57389 */ /* 0x00006400000600b9 */
[----:B01----:R-:W-:Y:S05]  /*57b0*/  ENDCOLLECTIVE ;  /* 0x000000000000791b */ /* 0x003fea0003800000 */
.L_x_4349:
[----:B------:R-:W-:Y:S01]  /*57c0*/  FADD.FTZ R177, R132, R177 ;  /* 0x000000b184b17221 */ /* 0x000fe20000010000 */
[----:B------:R-:W-:-:S04]  /*57d0*/  MOV R132, R168 ;  /* 0x000000a800847202 */ /* 0x000fc80000000f00 */
[----:B------:R-:W-:Y:S02]  /*57e0*/  MOV R183, R177 ;  /* 0x000000b100b77202 */ /* 0x000fe40000000f00 */
[----:B------:R-:W-:-:S07]  /*57f0*/  MOV R129, R181 ;  /* 0x000000b500817202 */ /* 0x000fce0000000f00 */
[----:B------:R-:W-:Y:S05]  /*5800*/  WARPSYNC.COLLECTIVE R176, `(.L_x_4350) ;  /* 0x00000000b0087348 */ /* 0x000fea0003c00000 */
[----:B------:R0:W1:Y:S02]  /*5810*/  SHFL.BFLY P3, R181, R183, R178, R185 ;  /* 0x0c0000b2b7b57389 */ /* 0x00006400000600b9 */
[----:B01----:R-:W-:Y:S05]  /*5820*/  ENDCOLLECTIVE ;  /* 0x000000000000791b */ /* 0x003fea0003800000 */
.L_x_4350:
[----:B------:R-:W-:Y:S01]  /*5830*/  FADD.FTZ R174, R170, R129 ;  /* 0x00000081aaae7221 */ /* 0x000fe20000010000 */
[----:B------:R-:W-:-:S04]  /*5840*/  MOV R129, R162 ;  /* 0x000000a200817202 */ /* 0x000fc80000000f00 */
[----:B------:R-:W-:Y:S01]  /*5850*/  MOV R183, R174 ;  /* 0x000000ae00b77202 */ /* 0x000fe20000000f00 */
[----:B------:R-:W-:Y:S01]  /*5860*/  HFMA2 R178, -RZ, RZ, 0, 9.5367431640625e-07 ;  /* 0x00000010ffb27431 */ /* 0x000fe200000001ff */
[----:B------:R-:W-:-:S07]  /*5870*/  MOV R42, R181 ;  /* 0x000000b5002a7202 */ /* 0x000fce0000000f00 */
[----:B------:R-:W-:Y:S05]  /*5880*/  WARPSYNC.COLLECTIVE R176, `(.L_x_4351) ;  /* 0x00000000b0087348 */ /* 0x000fea0003c00000 */
[----:B------:R0:W1:Y:S02]  /*5890*/  SHFL.BFLY P3, R181, R183, R178, R185 ;  /* 0x0c0000b2b7b57389 */ /* 0x00006400000600b9 */
[----:B01----:R-:W-:Y:S05]  /*58a0*/  ENDCOLLECTIVE ;  /* 0x000000000000791b */ /* 0x003fea0003800000 */
.L_x_4351:
[----:B------:R-:W-:-:S05]  /*58b0*/  FADD.FTZ R42, R177, R42 ;  /* 0x0000002ab12a7221 */ /* 0x000fca0000010000 */
[----:B------:R-:W-:Y:S02]  /*58c0*/  MOV R183, R42 ;  /* 0x0000002a00b77202 */ /* 0x000fe40000000f00 */
[----:B------:R-:W-:-:S07]  /*58d0*/  MOV R179, R181 ;  /* 0x000000b500b37202 */ /* 0x000fce0000000f00 */
[----:B------:R-:W-:Y:S05]  /*58e0*/  WARPSYNC.COLLECTIVE R176, `(.L_x_4352) ;  /* 0x00000000b0087348 */ /* 0x000fea0003c00000 */
[----:B------:R0:W1:Y:S02]  /*58f0*/  SHFL.BFLY P3, R181, R183, R178, R185 ;  /* 0x0c0000b2b7b57389 */ /* 0x00006400000600b9 */
[----:B01----:R-:W-:Y:S05]  /*5900*/  ENDCOLLECTIVE ;  /* 0x000000000000791b */ /* 0x003fea0003800000 */
.L_x_4352:
[----:B------:R-:W-:Y:S05]  /*5910*/  BRA `(.L_x_4353) ;  /* 0xffffffbc00fc7947 */ /* 0x000fea000383ffff */
.L_x_4354:
        /* <DEDUP_REMOVED lines=14> */
.L_x_14480:


//--------------------- .text._ZN10layer_norm22ln_bwd_finalize_kernelINS_22Kernel_traits_finalizeILj768E13__nv_bfloat16S2_fS2_fjLb0ELj1024ELj4ENS_18Kernel_traits_baseILj768ES2_S2_fS2_fjLj1024EEEEELb0ELb0EEEvNS_9BwdParamsE --------------------------
	.section	.text._ZN10layer_norm22ln_bwd_finalize_kernelINS_22Kernel_traits_finalizeILj768E13__nv_bfloat16S2_fS2_fjLb0ELj1024ELj4ENS_18Kernel_traits_baseILj768ES2_S2_fS2_fjLj1024EEEEELb0ELb0EEEvNS_9BwdParamsE,"ax",@progbits
	.align	128
        .global         _ZN10layer_norm22ln_bwd_finalize_kernelINS_22Kernel_traits_finalizeILj768E13__nv_bfloat16S2_fS2_fjLb0ELj1024ELj4ENS_18Kernel_traits_baseILj768ES2_S2_fS2_fjLj1024EEEEELb0ELb0EEEvNS_9BwdParamsE
        .type           _ZN10layer_norm22ln_bwd_finalize_kernelINS_22Kernel_traits_finalizeILj768E13__nv_bfloat16S2_fS2_fjLb0ELj1024ELj4ENS_18Kernel_traits_baseILj768ES2_S2_fS2_fjLj1024EEEEELb0ELb0EEEvNS_9BwdParamsE,@function
        .size           _ZN10layer_norm22ln_bwd_finalize_kernelINS_22Kernel_traits_finalizeILj768E13__nv_bfloat16S2_fS2_fjLb0ELj1024ELj4ENS_18Kernel_traits_baseILj768ES2_S2_fS2_fjLj1024EEEEELb0ELb0EEEvNS_9BwdParamsE,(.L_x_14481 - _ZN10layer_norm22ln_bwd_finalize_kernelINS_22Kernel_traits_finalizeILj768E13__nv_bfloat16S2_fS2_fjLb0ELj1024ELj4ENS_18Kernel_traits_baseILj768ES2_S2_fS2_fjLj1024EEEEELb0ELb0EEEvNS_9BwdParamsE)
        .other          _ZN10layer_norm22ln_bwd_finalize_kernelINS_22Kernel_traits_finalizeILj768E13__nv_bfloat16S2_fS2_fjLb0ELj1024ELj4ENS_18Kernel_traits_baseILj768ES2_S2_fS2_fjLj1024EEEEELb0ELb0EEEvNS_9BwdParamsE,@"STO_CUDA_ENTRY STV_DEFAULT"
_ZN10layer_norm22ln_bwd_finalize_kernelINS_22Kernel_traits_finalizeILj768E13__nv_bfloat16S2_fS2_fjLb0ELj1024ELj4ENS_18Kernel_traits_baseILj768ES2_S2_fS2_fjLj1024EEEEELb0ELb0EEEvNS_9BwdParamsE:
.text._ZN10layer_norm22ln_bwd_finalize_kernelINS_22Kernel_traits_finalizeILj768E13__nv_bfloat16S2_fS2_fjLb0ELj1024ELj4ENS_18Kernel_traits_baseILj768ES2_S2_fS2_fjLj1024EEEEELb0ELb0EEEvNS_9BwdParamsE:
        /* <DEDUP_REMOVED lines=82> */
.L_x_4359:
        /* <DEDUP_REMOVED lines=118> */
.L_x_4358:
[----:B------:R-:W-:Y:S05]  /*0c80*/  BSYNC.RECONVERGENT B1 ;  /* 0x0000000000017941 */ /* 0x000fea0003800200 */
.L_x_4357:
        /* <DEDUP_REMOVED lines=75> */
.L_x_4361:
[----:B------:R-:W-:Y:S05]  /*1140*/  BSYNC.RECONVERGENT B1 ;  /* 0x0000000000017941 */ /* 0x000fea0003800200 */
.L_x_4360:
        /* <DEDUP_REMOVED lines=37> */
.L_x_4363:
[----:B------:R-:W-:Y:S05]  /*13a0*/  BSYNC.RECONVERGENT B1 ;  /* 0x0000000000017941 */ /* 0x000fea0003800200 */
.L_x_4362:
[----:B------:R-:W-:Y:S05]  /*13b0*/  @!P1 BRA `(.L_x_4356) ;  /* 0x0000000000409947 */ /* 0x000fea0003800000 */
[----:B------:R-:W0:Y:S01]  /*13c0*/  LDC.64 R10, c[0x0][0x440] ;  /* 0x00011000ff0a7b82 */ /* 0x000e220000000a00 */
[----:B------:R-:W-:Y:S01]  /*13d0*/  IMAD R59, R0, R56, R59 ;  /* 0x00000038003b7224 */ /* 0x000fe200078e023b */
[----:B------:R-:W-:Y:S02]  /*13e0*/  LOP3.LUT R8, R8, 0x1f, RZ, 0xc0, !PT ;  /* 0x0000001f08087812 */ /* 0x000fe400078ec0ff */
[----:B------:R-:W-:Y:S02]  /*13f0*/  IADD3 R9, PT, PT, -R9, RZ, RZ ;  /* 0x000000ff09097210 */ /* 0x000fe40007ffe1ff */
[----:B------:R-:W-:Y:S02]  /*1400*/  IADD3 R59, PT, PT, R8, R59, RZ ;  /* 0x0000003b083b7210 */ /* 0x000fe40007ffe0ff */
[----:B------:R-:W1:Y:S05]  /*1410*/  LDC.64 R12, c[0x0][0x448] ;  /* 0x00011200ff0c7b82 */ /* 0x000e6a0000000a00 */
.L_x_4364:
        /* <DEDUP_REMOVED lines=10> */
.L_x_4356:
[----:B------:R-:W-:Y:S05]  /*14c0*/  BSYNC.RECONVERGENT B0 ;  /* 0x0000000000007941 */ /* 0x000fea0003800200 */
.L_x_4355:
        /* <DEDUP_REMOVED lines=59> */
.L_x_4365:
        /* <DEDUP_REMOVED lines=16> */
.L_x_14481:


//--------------------- .text._ZN10layer_norm13ln_bwd_kernelINS_13Kernel_traitsI13__nv_bfloat16S2_fS2_fjLj768ELj1ELj4ELj1ELj16ENS_18Kernel_traits_baseILj768ES2_S2_fS2_fjLj128EEEEELb1ELb0ELb1ELb0EEEvNS_9BwdParamsE --------------------------
	.section	.text._ZN10layer_norm13ln_bwd_kernelINS_13Kernel_traitsI13__nv_bfloat16S2_fS2_fjLj768ELj1ELj4ELj1ELj16ENS_18Kernel_traits_baseILj768ES2_S2_fS2_fjLj128EEEEELb1ELb0ELb1ELb0EEEvNS_9BwdParamsE,"ax",@progbits
	.align	128
        .global         _ZN10layer_norm13ln_bwd_kernelINS_13Kernel_traitsI13__nv_bfloat16S2_fS2_fjLj768ELj1ELj4ELj1ELj16ENS_18Kernel_traits_baseILj768ES2_S2_fS2_fjLj128EEEEELb1ELb0ELb1ELb0EEEvNS_9BwdParamsE
        .type           _ZN10layer_norm13ln_bwd_kernelINS_13Kernel_traitsI13__nv_bfloat16S2_fS2_fjLj768ELj1ELj4ELj1ELj16ENS_18Kernel_traits_baseILj768ES2_S2_fS2_fjLj128EEEEELb1ELb0ELb1ELb0EEEvNS_9BwdParamsE,@function
        .size           _ZN10layer_norm13ln_bwd_kernelINS_13Kernel_traitsI13__nv_bfloat16S2_fS2_fjLj768ELj1ELj4ELj1ELj16ENS_18Kernel_traits_baseILj768ES2_S2_fS2_fjLj128EEEEELb1ELb0ELb1ELb0EEEvNS_9BwdParamsE,(.L_x_14482 - _ZN10layer_norm13ln_bwd_kernelINS_13Kernel_traitsI13__nv_bfloat16S2_fS2_fjLj768ELj1ELj4ELj1ELj16ENS_18Kernel_traits_baseILj768ES2_S2_fS2_fjLj128EEEEELb1ELb0ELb1ELb0EEEvNS_9BwdParamsE)
        .other          _ZN10layer_norm13ln_bwd_kernelINS_13Kernel_traitsI13__nv_bfloat16S2_fS2_fjLj768ELj1ELj4ELj1ELj16ENS_18Kernel_traits_baseILj768ES2_S2_fS2_fjLj128EEEEELb1ELb0ELb1ELb0EEEvNS_9BwdParamsE,@"STO_CUDA_ENTRY STV_DEFAULT"
_ZN10layer_norm13ln_bwd_kernelINS_13Kernel_traitsI13__nv_bfloat16S2_fS2_fjLj768ELj1ELj4ELj1ELj16ENS_18Kernel_traits_baseILj768ES2_S2_fS2_fjLj128EEEEELb1ELb0ELb1ELb0EEEvNS_9BwdParamsE:
.text._ZN10layer_norm13ln_bwd_kernelINS_13Kernel_traitsI13__nv_bfloat16S2_fS2_fjLj768ELj1ELj4ELj1ELj16ENS_18Kernel_traits_baseILj768ES2_S2_fS2_fjLj128EEEEELb1ELb0ELb1ELb0EEEvNS_9BwdParamsE:
        /* <DEDUP_REMOVED lines=88> */
.L_x_4481:
[----:B0-----:R-:W0:Y:S08]  /*0580*/  LDC.64 R98, c[0x0][0x3f8] ;  /* 0x0000fe00ff627b82 */ /* 0x001e300000000a00 */
[----:B-1----:R-:W1:Y:S08]  /*0590*/  LDC.64 R170, c[0x0][0x3f0] ;  /* 0x0000fc00ffaa7b82 */ /* 0x002e700000000a00 */
[----:B--2---:R-:W2:Y:S01]  /*05a0*/  LDC.64 R96, c[0x0][0x3c8] ;  /* 0x0000f200ff607b82 */ /* 0x004ea20000000a00 */
        /* <DEDUP_REMOVED lines=10> */
[----:B------:R-:W-:-:S05]  /*0650*/  IMAD.WIDE R96, R117, 0x4, R100 ;  /* 0x0000000475607825 */ /* 0x000fca00078e0264 */
[----:B------:R0:W2:Y:S01]  /*0660*/  LDG.E R173, desc[UR6][R96.64] ;  /* 0x0000000660ad7981 */ /* 0x0000a2000c1e1900 */
[----:B-----5:R-:W-:Y:S01]  /*0670*/  ISETP.GE.AND P2, PT, R170, 0x1, PT ;  /* 0x00000001aa00780c */ /* 0x020fe20003f46270 */
[----:B------:R-:W-:Y:S01]  /*0680*/  BSSY.RECONVERGENT B1, `(.L_x_4369) ;  /* 0x000007e000017945 */ /* 0x000fe20003800200 */
[----:B------:R-:W-:Y:S01]  /*0690*/  MOV R2, UR14 ;  /* 0x0000000e00027c02 */ /* 0x000fe20008000f00 */
[----:B------:R-:W1:Y:S01]  /*06a0*/  S2R R0, SR_TID.X ;  /* 0x0000000000007919 */ /* 0x000e620000002100 */
[----:B------:R-:W-:Y:S01]  /*06b0*/  ISETP.GE.U32.AND P5, PT, R115, 0x20, PT ;  /* 0x000000207300780c */ /* 0x000fe20003fa6070 */
[----:B------:R-:W-:Y:S01]  /*06c0*/  HFMA2 R172, -RZ, RZ, 0, 0 ;  /* 0x00000000ffac7431 */ /* 0x000fe200000001ff */
[----:B------:R-:W-:Y:S01]  /*06d0*/  ISETP.NE.AND P0, PT, RZ, UR8, PT ;  /* 0x00000008ff007c0c */ /* 0x000fe2000bf05270 */
[----:B------:R-:W-:Y:S01]  /*06e0*/  IMAD R98, R117, R2, RZ ;  /* 0x0000000275627224 */ /* 0x000fe200078e02ff */
[----:B------:R-:W-:Y:S02]  /*06f0*/  ISETP.GE.U32.AND P3, PT, R115, 0x40, PT ;  /* 0x000000407300780c */ /* 0x000fe40003f66070 */
[----:B------:R-:W-:-:S02]  /*0700*/  CS2R R176, SRZ ;  /* 0x0000000000b07805 */ /* 0x000fc4000001ff00 */
[----:B------:R-:W-:Y:S02]  /*0710*/  ISETP.GE.U32.AND P4, PT, R115, 0x60, PT ;  /* 0x000000607300780c */ /* 0x000fe40003f86070 */
[----:B0-----:R-:W-:Y:S02]  /*0720*/  SHF.R.S32.HI R97, RZ, 0x1f, R98 ;  /* 0x0000001fff617819 */ /* 0x001fe40000011462 */
[----:B------:R-:W-:Y:S02]  /*0730*/  @P2 IADD3 R99, PT, PT, R170, -0x1, RZ ;  /* 0xffffffffaa632810 */ /* 0x000fe40007ffe0ff */
[----:B------:R-:W-:-:S03]  /*0740*/  LEA.HI R97, R97, R98, RZ, 0x3 ;  /* 0x0000006261617211 */ /* 0x000fc600078f18ff */
[----:B------:R-:W-:Y:S02]  /*0750*/  @P2 IMAD R100, R99, R2, RZ ;  /* 0x0000000263642224 */ /* 0x000fe400078e02ff */
[----:B------:R-:W-:-:S03]  /*0760*/  VIADD R99, R116, 0xffffffff ;  /* 0xffffffff74637836 */ /* 0x000fc60000000000 */
[----:B------:R-:W-:Y:S01]  /*0770*/  @P2 SHF.R.S32.HI R101, RZ, 0x1f, R100 ;  /* 0x0000001fff652819 */ /* 0x000fe20000011464 */
[----:B------:R-:W-:-:S03]  /*0780*/  IMAD R99, R99, R2, RZ ;  /* 0x0000000263637224 */ /* 0x000fc600078e02ff */
[----:B------:R-:W-:Y:S02]  /*0790*/  @P2 LEA.HI R101, R101, R100, RZ, 0x3 ;  /* 0x0000006465652211 */ /* 0x000fe400078f18ff */
[----:B------:R-:W-:-:S04]  /*07a0*/  SHF.R.S32.HI R96, RZ, 0x1f, R99 ;  /* 0x0000001fff607819 */ /* 0x000fc80000011463 */
[----:B------:R-:W-:Y:S02]  /*07b0*/  LEA.HI R99, R96, R99, RZ, 0x3 ;  /* 0x0000006360637211 */ /* 0x000fe400078f18ff */
[----:B-1----:R-:W-:-:S04]  /*07c0*/  LOP3.LUT R114, R0, 0x1f, RZ, 0xc0, !PT ;  /* 0x0000001f00727812 */ /* 0x002fc800078ec0ff */
[-C--:B------:R-:W-:Y:S02]  /*07d0*/  LEA.HI.SX32 R171, R97, R114.reuse, 0x1d ;  /* 0x0000007261ab7211 */ /* 0x080fe400078feaff */
[-C--:B------:R-:W-:Y:S02]  /*07e0*/  @P2 LEA.HI.SX32 R172, R101, R114.reuse, 0x1d ;  /* 0x0000007265ac2211 */ /* 0x080fe400078feaff */
[----:B------:R-:W-:Y:S02]  /*07f0*/  LEA.HI.SX32 R175, R99, R114, 0x1d ;  /* 0x0000007263af7211 */ /* 0x000fe400078feaff */
[----:B------:R-:W-:Y:S02]  /*0800*/  MOV R174, R171 ;  /* 0x000000ab00ae7202 */ /* 0x000fe40000000f00 */
[----:B--2---:R-:W-:Y:S01]  /*0810*/  FSEL R173, R173, RZ, !P0 ;  /* 0x000000ffadad7208 */ /* 0x004fe20004000000 */
[----:B------:R-:W-:Y:S06]  /*0820*/  @!P5 BRA `(.L_x_4370) ;  /* 0x00000004008cd947 */ /* 0x000fec0003800000 */
[----:B------:R-:W0:Y:S08]  /*0830*/  LDC.64 R122, c[0x0][0x3a8] ;  /* 0x0000ea00ff7a7b82 */ /* 0x000e300000000a00 */
[----:B------:R-:W1:Y:S08]  /*0840*/  LDC.64 R100, c[0x0][0x428] ;  /* 0x00010a00ff647b82 */ /* 0x000e700000000a00 */
[----:B------:R-:W2:Y:S01]  /*0850*/  LDC.64 R112, c[0x0][0x3b0] ;  /* 0x0000ec00ff707b82 */ /* 0x000ea20000000a00 */
[----:B0-----:R-:W-:-:S05]  /*0860*/  IMAD.WIDE.U32 R122, R174, 0x20, R122 ;  /* 0x00000020ae7a7825 */ /* 0x001fca00078e007a */
[----:B------:R-:W3:Y:S01]  /*0870*/  LDG.E.128 R96, desc[UR6][R122.64] ;  /* 0x000000067a607981 */ /* 0x000ee2000c1e1d00 */
[----:B-1----:R-:W-:-:S03]  /*0880*/  IMAD.WIDE.U32 R100, R175, 0x10, R100 ;  /* 0x00000010af647825 */ /* 0x002fc600078e0064 */
[----:B------:R-:W4:Y:S04]  /*0890*/  LDG.E.128 R104, desc[UR6][R122.64+0x10] ;  /* 0x000010067a687981 */ /* 0x000f28000c1e1d00 */
[----:B------:R-:W4:Y:S01]  /*08a0*/  LDG.E.128 R100, desc[UR6][R100.64] ;  /* 0x0000000664647981 */ /* 0x000f22000c1e1d00 */
[----:B--2---:R-:W-:-:S06]  /*08b0*/  IMAD.WIDE.U32 R112, R172, 0x8, R112 ;  /* 0x00000008ac707825 */ /* 0x004fcc00078e0070 */
[----:B------:R-:W5:Y:S01]  /*08c0*/  LDG.E.64 R112, desc[UR6][R112.64] ;  /* 0x0000000670707981 */ /* 0x000f62000c1e1b00 */
[----:B------:R-:W-:-:S04]  /*08d0*/  ISETP.NE.U32.AND P0, PT, RZ, UR10, PT ;  /* 0x0000000aff007c0c */ /* 0x000fc8000bf05070 */
[----:B------:R-:W-:-:S13]  /*08e0*/  ISETP.NE.AND.EX P0, PT, RZ, UR11, PT, P0 ;  /* 0x0000000bff007c0c */ /* 0x000fda000bf05300 */
[----:B------:R-:W0:Y:S01]  /*08f0*/  @P0 LDC.64 R120, c[0x0][0x438] ;  /* 0x00010e00ff780b82 */ /* 0x000e220000000a00 */
[----:B------:R-:W-:Y:S01]  /*0900*/  SHF.L.U32 R128, R142, 0x10, RZ ;  /* 0x000000108e807819 */ /* 0x000fe200000006ff */
[----:B0-----:R-:W-:-:S05]  /*0910*/  @P0 IMAD.WIDE.U32 R120, R174, 0x20, R120 ;  /* 0x00000020ae780825 */ /* 0x001fca00078e0078 */
[----:B------:R-:W5:Y:S04]  /*0920*/  @P0 LDG.E.128 R16, desc[UR6][R120.64] ;  /* 0x0000000678100981 */ /* 0x000f68000c1e1d00 */
[----:B------:R0:W5:Y:S02]  /*0930*/  @P0 LDG.E.128 R12, desc[UR6][R120.64+0x10] ;  /* 0x00001006780c0981 */ /* 0x000164000c1e1d00 */
[----:B0-----:R-:W-:Y:S02]  /*0940*/  SHF.L.U32 R120, R140, 0x10, RZ ;  /* 0x000000108c787819 */ /* 0x001fe400000006ff */
[----:B------:R-:W-:Y:S02]  /*0950*/  SHF.L.U32 R124, R141, 0x10, RZ ;  /* 0x000000108d7c7819 */ /* 0x000fe400000006ff */
[----:B------:R-:W-:-:S02]  /*0960*/  PRMT R133, R143, 0x7632, R133 ;  /* 0x000076328f857816 */ /* 0x000fc40000000085 */
[----:B------:R-:W-:Y:S02]  /*0970*/  SHF.L.U32 R129, R143, 0x10, RZ ;  /* 0x000000108f817819 */ /* 0x000fe400000006ff */
[----:B------:R-:W-:Y:S02]  /*0980*/  SHF.L.U32 R133, R133, 0x10, RZ ;  /* 0x0000001085857819 */ /* 0x000fe400000006ff */
[----:B------:R-:W-:Y:S02]  /*0990*/  IADD3 R175, PT, PT, R175, 0x20, RZ ;  /* 0x00000020afaf7810 */ /* 0x000fe40007ffe0ff */
[----:B------:R-:W-:Y:S02]  /*09a0*/  IADD3 R172, PT, PT, R172, 0x20, RZ ;  /* 0x00000020acac7810 */ /* 0x000fe40007ffe0ff */
[----:B------:R-:W-:Y:S01]  /*09b0*/  IADD3 R174, PT, PT, R174, 0x20, RZ ;  /* 0x00000020aeae7810 */ /* 0x000fe20007ffe0ff */
[C---:B---3--:R-:W-:Y:S01]  /*09c0*/  FADD.FTZ R3, -R173.reuse, R96 ;  /* 0x00000060ad037221 */ /* 0x048fe20000010100 */
[C---:B------:R-:W-:Y:S01]  /*09d0*/  FADD.FTZ R119, -R173.reuse, R97 ;  /* 0x00000061ad777221 */ /* 0x040fe20000010100 */
[--C-:B------:R-:W-:Y:S01]  /*09e0*/  FADD.FTZ R123, -R173, R98.reuse ;  /* 0x00000062ad7b7221 */ /* 0x100fe20000010100 */
[----:B------:R-:W-:Y:S01]  /*09f0*/  PRMT R98, R140, 0x7632, R98 ;  /* 0x000076328c627816 */ /* 0x000fe20000000062 */
[----:B------:R-:W-:Y:S01]  /*0a00*/  FMUL.FTZ R3, R118, R3 ;  /* 0x0000000376037220 */ /* 0x000fe20000410000 */
[----:B----4-:R-:W-:-:S02]  /*0a10*/  PRMT R96, R100, 0x7632, R96 ;  /* 0x0000763264607816 */ /* 0x010fc40000000060 */
[----:B------:R-:W-:Y:S01]  /*0a20*/  SHF.L.U32 R97, R100, 0x10, RZ ;  /* 0x0000001064617819 */ /* 0x000fe200000006ff */
[----:B------:R-:W-:Y:S01]  /*0a30*/  FADD.FTZ R125, -R173, R99 ;  /* 0x00000063ad7d7221 */ /* 0x000fe20000010100 */
[----:B------:R-:W-:Y:S01]  /*0a40*/  SHF.L.U32 R98, R98, 0x10, RZ ;  /* 0x0000001062627819 */ /* 0x000fe200000006ff */
[----:B------:R-:W-:Y:S01]  /*0a50*/  FMUL.FTZ R122, R118, R119 ;  /* 0x00000077767a7220 */ /* 0x000fe20000410000 */
[----:B------:R-:W-:Y:S01]  /*0a60*/  SHF.L.U32 R96, R96, 0x10, RZ ;  /* 0x0000001060607819 */ /* 0x000fe200000006ff */
[-C--:B------:R-:W-:Y:S01]  /*0a70*/  FMUL.FTZ R120, R120, R97.reuse ;  /* 0x0000006178787220 */ /* 0x080fe20000410000 */
[----:B------:R-:W-:Y:S01]  /*0a80*/  FADD.FTZ R40, R40, R97 ;  /* 0x0000006128287221 */ /* 0x000fe20000010000 */
[----:B------:R-:W-:Y:S01]  /*0a90*/  FFMA.FTZ R64, R3, R97, R64 ;  /* 0x0000006103407223 */ /* 0x000fe20000010040 */
[----:B------:R-:W-:Y:S02]  /*0aa0*/  PRMT R99, R101, 0x7632, R99 ;  /* 0x0000763265637816 */ /* 0x000fe40000000063 */
[----:B------:R-:W-:Y:S01]  /*0ab0*/  PRMT R97, R141, 0x7632, R97 ;  /* 0x000076328d617816 */ /* 0x000fe20000000061 */
[-C--:B------:R-:W-:Y:S01]  /*0ac0*/  FMUL.FTZ R119, R98, R96.reuse ;  /* 0x0000006062777220 */ /* 0x080fe20000410000 */
[----:B------:R-:W-:Y:S01]  /*0ad0*/  FFMA.FTZ R65, R122, R96, R65 ;  /* 0x000000607a417223 */ /* 0x000fe20000010041 */
[----:B------:R-:W-:Y:S01]  /*0ae0*/  FADD.FTZ R41, R41, R96 ;  /* 0x0000006029297221 */ /* 0x000fe20000010000 */
[C---:B------:R-:W-:Y:S01]  /*0af0*/  PRMT R100, R102.reuse, 0x7632, R100 ;  /* 0x0000763266647816 */ /* 0x040fe20000000064 */
[----:B------:R-:W-:Y:S01]  /*0b00*/  IMAD.U32 R132, R103, 0x10000, RZ ;  /* 0x0001000067847824 */ /* 0x000fe200078e00ff */
[----:B------:R-:W-:Y:S01]  /*0b10*/  SHF.L.U32 R127, R102, 0x10, RZ ;  /* 0x00000010667f7819 */ /* 0x000fe200000006ff */
[----:B------:R-:W-:Y:S01]  /*0b20*/  IMAD.U32 R99, R99, 0x10000, RZ ;  /* 0x0001000063637824 */ /* 0x000fe200078e00ff */
[----:B------:R-:W-:-:S02]  /*0b30*/  SHF.L.U32 R96, R97, 0x10, RZ ;  /* 0x0000001061607819 */ /* 0x000fc400000006ff */
[----:B------:R-:W-:Y:S01]  /*0b40*/  PRMT R102, R103, 0x7632, R102 ;  /* 0x0000763267667816 */ /* 0x000fe20000000066 */
[----:B------:R-:W-:Y:S01]  /*0b50*/  FADD.FTZ R103, -R173, R104 ;  /* 0x00000068ad677221 */ /* 0x000fe20000010100 */
[----:B------:R-:W-:Y:S01]  /*0b60*/  PRMT R97, R142, 0x7632, R97 ;  /* 0x000076328e617816 */ /* 0x000fe20000000061 */
[C---:B------:R-:W-:Y:S01]  /*0b70*/  FMUL.FTZ R121, R118.reuse, R123 ;  /* 0x0000007b76797220 */ /* 0x040fe20000410000 */
[----:B------:R-:W-:Y:S01]  /*0b80*/  FMUL.FTZ R126, R118, R125 ;  /* 0x0000007d767e7220 */ /* 0x000fe20000410000 */
[----:B------:R-:W-:Y:S01]  /*0b90*/  FMUL.FTZ R123, R96, R99 ;  /* 0x00000063607b7220 */ /* 0x000fe20000410000 */
[----:B------:R-:W-:Y:S01]  /*0ba0*/  SHF.L.U32 R96, R97, 0x10, RZ ;  /* 0x0000001061607819 */ /* 0x000fe200000006ff */
[----:B------:R-:W-:Y:S01]  /*0bb0*/  FMUL.FTZ R125, R118, R103 ;  /* 0x00000067767d7220 */ /* 0x000fe20000410000 */
[----:B------:R-:W-:Y:S01]  /*0bc0*/  SHF.L.U32 R100, R100, 0x10, RZ ;  /* 0x0000001064647819 */ /* 0x000fe200000006ff */
[-C--:B------:R-:W-:Y:S01]  /*0bd0*/  FMUL.FTZ R128, R128, R127.reuse ;  /* 0x0000007f80807220 */ /* 0x080fe20000410000 */
[----:B------:R-:W-:Y:S01]  /*0be0*/  FADD.FTZ R36, R36, R127 ;  /* 0x0000007f24247221 */ /* 0x000fe20000010000 */
[----:B------:R-:W-:Y:S01]  /*0bf0*/  FFMA.FTZ R60, R125, R127, R60 ;  /* 0x0000007f7d3c7223 */ /* 0x000fe2000001003c */
[----:B------:R-:W-:Y:S01]  /*0c00*/  SHF.L.U32 R101, R101, 0x10, RZ ;  /* 0x0000001065657819 */ /* 0x000fe200000006ff */
[----:B------:R-:W-:Y:S01]  /*0c10*/  FMUL.FTZ R127, R96, R100 ;  /* 0x00000064607f7220 */ /* 0x000fe20000410000 */
[----:B------:R-:W-:Y:S01]  /*0c20*/  FADD.FTZ R96, RZ, R120 ;  /* 0x00000078ff607221 */ /* 0x000fe20000010000 */
[----:B------:R-:W-:Y:S01]  /*0c30*/  FFMA.FTZ R97, R3, R120, RZ ;  /* 0x0000007803617223 */ /* 0x000fe200000100ff */
[----:B------:R-:W-:Y:S01]  /*0c40*/  FFMA.FTZ R67, R126, R99, R67 ;  /* 0x000000637e437223 */ /* 0x000fe20000010043 */
[----:B------:R-:W-:Y:S01]  /*0c50*/  FADD.FTZ R43, R43, R99 ;  /* 0x000000632b2b7221 */ /* 0x000fe20000010000 */
[----:B------:R-:W-:Y:S01]  /*0c60*/  FADD.FTZ R99, R96, R119 ;  /* 0x0000007760637221 */ /* 0x000fe20000010000 */
[----:B------:R-:W-:Y:S01]  /*0c70*/  FMUL.FTZ R124, R124, R101 ;  /* 0x000000657c7c7220 */ /* 0x000fe20000410000 */
[----:B------:R-:W-:-:S03]  /*0c80*/  FFMA.FTZ R96, R122, R119, R97 ;  /* 0x000000777a607223 */ /* 0x000fc60000010061 */
[----:B------:R-:W-:Y:S01]  /*0c90*/  FADD.FTZ R98, R99, R124 ;  /* 0x0000007c63627221 */ /* 0x000fe20000010000 */
[----:B------:R-:W-:Y:S01]  /*0ca0*/  FFMA.FTZ R97, R121, R124, R96 ;  /* 0x0000007c79617223 */ /* 0x000fe20000010060 */
[C---:B------:R-:W-:Y:S02]  /*0cb0*/  FADD.FTZ R105, -R173.reuse, R105 ;  /* 0x00000069ad697221 */ /* 0x040fe40000010100 */
[----:B------:R-:W-:Y:S01]  /*0cc0*/  FADD.FTZ R99, R98, R123 ;  /* 0x0000007b62637221 */ /* 0x000fe20000010000 */
[----:B------:R-:W-:Y:S01]  /*0cd0*/  FFMA.FTZ R96, R126, R123, R97 ;  /* 0x0000007b7e607223 */ /* 0x000fe20000010061 */
[----:B------:R-:W-:Y:S01]  /*0ce0*/  FADD.FTZ R131, -R173, R106 ;  /* 0x0000006aad837221 */ /* 0x000fe20000010100 */
[C---:B------:R-:W-:Y:S01]  /*0cf0*/  FMUL.FTZ R130, R118.reuse, R105 ;  /* 0x0000006976827220 */ /* 0x040fe20000410000 */
[----:B------:R-:W-:Y:S01]  /*0d00*/  FADD.FTZ R98, R99, R128 ;  /* 0x0000008063627221 */ /* 0x000fe20000010000 */
[----:B------:R-:W-:Y:S01]  /*0d10*/  FFMA.FTZ R97, R125, R128, R96 ;  /* 0x000000807d617223 */ /* 0x000fe20000010060 */
[----:B------:R-:W-:Y:S01]  /*0d20*/  FMUL.FTZ R131, R118, R131 ;  /* 0x0000008376837220 */ /* 0x000fe20000410000 */
[----:B------:R-:W-:Y:S01]  /*0d30*/  FADD.FTZ R107, -R173, R107 ;  /* 0x0000006bad6b7221 */ /* 0x000fe20000010100 */
[----:B------:R-:W-:-:S02]  /*0d40*/  IMAD.U32 R102, R102, 0x10000, RZ ;  /* 0x0001000066667824 */ /* 0x000fc400078e00ff */
        /* <DEDUP_REMOVED lines=17> */
.L_x_4370:
[----:B------:R-:W-:Y:S05]  /*0e60*/  BSYNC.RECONVERGENT B1 ;  /* 0x0000000000017941 */ /* 0x000fea0003800200 */
.L_x_4369:
[----:B------:R-:W-:Y:S04]  /*0e70*/  BSSY.RECONVERGENT B1, `(.L_x_4371) ;  /* 0x0000065000017945 */ /* 0x000fe80003800200 */
[----:B------:R-:W-:Y:S05]  /*0e80*/  @!P3 BRA `(.L_x_4372) ;  /* 0x00000004008cb947 */ /* 0x000fea0003800000 */
[----:B------:R-:W0:Y:S08]  /*0e90*/  LDC.64 R98, c[0x0][0x3a8] ;  /* 0x0000ea00ff627b82 */ /* 0x000e300000000a00 */
[----:B------:R-:W1:Y:S01]  /*0ea0*/  LDC.64 R96, c[0x0][0x428] ;  /* 0x00010a00ff607b82 */ /* 0x000e620000000a00 */
[----:B------:R-:W-:-:S07]  /*0eb0*/  ISETP.NE.U32.AND P0, PT, RZ, UR10, PT ;  /* 0x0000000aff007c0c */ /* 0x000fce000bf05070 */
[----:B------:R-:W2:Y:S01]  /*0ec0*/  LDC.64 R138, c[0x0][0x3b0] ;  /* 0x0000ec00ff8a7b82 */ /* 0x000ea20000000a00 */
[----:B0-----:R-:W-:-:S05]  /*0ed0*/  IMAD.WIDE.U32 R136, R174, 0x20, R98 ;  /* 0x00000020ae887825 */ /* 0x001fca00078e0062 */
[----:B------:R-:W3:Y:S01]  /*0ee0*/  LDG.E.128 R104, desc[UR6][R136.64+0x10] ;  /* 0x0000100688687981 */ /* 0x000ee2000c1e1d00 */
[----:B-1----:R-:W-:-:S03]  /*0ef0*/  IMAD.WIDE.U32 R100, R175, 0x10, R96 ;  /* 0x00000010af647825 */ /* 0x002fc600078e0060 */
[----:B------:R0:W4:Y:S04]  /*0f00*/  LDG.E.128 R96, desc[UR6][R136.64] ;  /* 0x0000000688607981 */ /* 0x000128000c1e1d00 */
[----:B------:R-:W3:Y:S01]  /*0f10*/  LDG.E.128 R100, desc[UR6][R100.64] ;  /* 0x0000000664647981 */ /* 0x000ee2000c1e1d00 */
[----:B------:R-:W-:-:S13]  /*0f20*/  ISETP.NE.AND.EX P0, PT, RZ, UR11, PT, P0 ;  /* 0x0000000bff007c0c */ /* 0x000fda000bf05300 */
[----:B------:R-:W1:Y:S01]  /*0f30*/  @P0 LDC.64 R110, c[0x0][0x438] ;  /* 0x00010e00ff6e0b82 */ /* 0x000e620000000a00 */
[----:B0-----:R-:W-:-:S04]  /*0f40*/  PRMT R137, R72, 0x7632, R137 ;  /* 0x0000763248897816 */ /* 0x001fc80000000089 */
[----:B------:R-:W-:Y:S01]  /*0f50*/  SHF.L.U32 R137, R137, 0x10, RZ ;  /* 0x0000001089897819 */ /* 0x000fe200000006ff */
[----:B--2---:R-:W-:Y:S01]  /*0f60*/  IMAD.WIDE.U32 R138, R172, 0x8, R138 ;  /* 0x00000008ac8a7825 */ /* 0x004fe200078e008a */
[----:B------:R-:W-:-:S03]  /*0f70*/  SHF.L.U32 R146, R74, 0x10, RZ ;  /* 0x000000104a927819 */ /* 0x000fc600000006ff */
[----:B-1----:R-:W-:Y:S02]  /*0f80*/  @P0 IMAD.WIDE.U32 R134, R174, 0x20, R110 ;  /* 0x00000020ae860825 */ /* 0x002fe400078e006e */
[----:B------:R-:W5:Y:S04]  /*0f90*/  LDG.E.64 R110, desc[UR6][R138.64] ;  /* 0x000000068a6e7981 */ /* 0x000f68000c1e1b00 */
[----:B------:R-:W5:Y:S04]  /*0fa0*/  @P0 LDG.E.128 R8, desc[UR6][R134.64] ;  /* 0x0000000686080981 */ /* 0x000f68000c1e1d00 */
[----:B------:R0:W5:Y:S02]  /*0fb0*/  @P0 LDG.E.128 R4, desc[UR6][R134.64+0x10] ;  /* 0x0000100686040981 */ /* 0x000164000c1e1d00 */
[----:B0-----:R-:W-:-:S02]  /*0fc0*/  SHF.L.U32 R134, R72, 0x10, RZ ;  /* 0x0000001048867819 */ /* 0x001fc400000006ff */
[----:B------:R-:W-:Y:S02]  /*0fd0*/  SHF.L.U32 R138, R73, 0x10, RZ ;  /* 0x00000010498a7819 */ /* 0x000fe400000006ff */
[----:B------:R-:W-:Y:S02]  /*0fe0*/  SHF.L.U32 R150, R75, 0x10, RZ ;  /* 0x000000104b967819 */ /* 0x000fe400000006ff */
[----:B------:R-:W-:Y:S02]  /*0ff0*/  IADD3 R175, PT, PT, R175, 0x20, RZ ;  /* 0x00000020afaf7810 */ /* 0x000fe40007ffe0ff */
[----:B------:R-:W-:Y:S02]  /*1000*/  IADD3 R172, PT, PT, R172, 0x20, RZ ;  /* 0x00000020acac7810 */ /* 0x000fe40007ffe0ff */
[----:B------:R-:W-:Y:S01]  /*1010*/  IADD3 R174, PT, PT, R174, 0x20, RZ ;  /* 0x00000020aeae7810 */ /* 0x000fe20007ffe0ff */
[C-C-:B----4-:R-:W-:Y:S01]  /*1020*/  FADD.FTZ R145, -R173.reuse, R96.reuse ;  /* 0x00000060ad917221 */ /* 0x150fe20000010100 */
[----:B------:R-:W-:Y:S01]  /*1030*/  FADD.FTZ R147, -R173, R97 ;  /* 0x00000061ad937221 */ /* 0x000fe20000010100 */
[----:B---3--:R-:W-:-:S03]  /*1040*/  PRMT R96, R100, 0x7632, R96 ;  /* 0x0000763264607816 */ /* 0x008fc60000000060 */
[----:B------:R-:W-:Y:S01]  /*1050*/  FMUL.FTZ R136, R118, R147 ;  /* 0x0000009376887220 */ /* 0x000fe20000410000 */
[----:B------:R-:W-:Y:S01]  /*1060*/  SHF.L.U32 R96, R96, 0x10, RZ ;  /* 0x0000001060607819 */ /* 0x000fe200000006ff */
[C-C-:B------:R-:W-:Y:S01]  /*1070*/  FADD.FTZ R153, -R173.reuse, R99.reuse ;  /* 0x00000063ad997221 */ /* 0x140fe20000010100 */
[----:B------:R-:W-:Y:S01]  /*1080*/  PRMT R99, R102, 0x7632, R99 ;  /* 0x0000763266637816 */ /* 0x000fe20000000063 */
[----:B------:R-:W-:Y:S02]  /*1090*/  FADD.FTZ R181, -R173, R104 ;  /* 0x00000068adb57221 */ /* 0x000fe40000010100 */
[-C--:B------:R-:W-:Y:S01]  /*10a0*/  FMUL.FTZ R137, R137, R96.reuse ;  /* 0x0000006089897220 */ /* 0x080fe20000410000 */
[----:B------:R-:W-:Y:S01]  /*10b0*/  FFMA.FTZ R57, R136, R96, R57 ;  /* 0x0000006088397223 */ /* 0x000fe20000010039 */
[--C-:B------:R-:W-:Y:S01]  /*10c0*/  FADD.FTZ R33, R33, R96.reuse ;  /* 0x0000006021217221 */ /* 0x100fe20000010000 */
[----:B------:R-:W-:Y:S02]  /*10d0*/  PRMT R96, R74, 0x7632, R96 ;  /* 0x000076324a607816 */ /* 0x000fe40000000060 */
[----:B------:R-:W-:Y:S01]  /*10e0*/  SHF.L.U32 R97, R100, 0x10, RZ ;  /* 0x0000001064617819 */ /* 0x000fe200000006ff */
[----:B------:R-:W-:Y:S01]  /*10f0*/  IMAD.U32 R149, R102, 0x10000, RZ ;  /* 0x0001000066957824 */ /* 0x000fe200078e00ff */
[----:B------:R-:W-:Y:S01]  /*1100*/  SHF.L.U32 R96, R96, 0x10, RZ ;  /* 0x0000001060607819 */ /* 0x000fe200000006ff */
[C---:B------:R-:W-:Y:S01]  /*1110*/  FMUL.FTZ R147, R118.reuse, R181 ;  /* 0x000000b576937220 */ /* 0x040fe20000410000 */
[----:B------:R-:W-:Y:S01]  /*1120*/  SHF.L.U32 R99, R99, 0x10, RZ ;  /* 0x0000001063637819 */ /* 0x000fe200000006ff */
[C---:B------:R-:W-:Y:S01]  /*1130*/  FADD.FTZ R105, -R173.reuse, R105 ;  /* 0x00000069ad697221 */ /* 0x040fe20000010100 */
[----:B------:R-:W-:Y:S01]  /*1140*/  FMUL.FTZ R135, R118, R145 ;  /* 0x0000009176877220 */ /* 0x000fe20000410000 */
[----:B------:R-:W-:Y:S01]  /*1150*/  FMUL.FTZ R134, R134, R97 ;  /* 0x0000006186867220 */ /* 0x000fe20000410000 */
[----:B------:R-:W-:Y:S01]  /*1160*/  FADD.FTZ R151, -R173, R98 ;  /* 0x00000062ad977221 */ /* 0x000fe20000010100 */
[-C--:B------:R-:W-:Y:S01]  /*1170*/  FMUL.FTZ R146, R146, R149.reuse ;  /* 0x0000009592927220 */ /* 0x080fe20000410000 */
[----:B------:R-:W-:Y:S01]  /*1180*/  FADD.FTZ R28, R28, R149 ;  /* 0x000000951c1c7221 */ /* 0x000fe20000010000 */
[----:B------:R-:W-:Y:S01]  /*1190*/  FFMA.FTZ R52, R147, R149, R52 ;  /* 0x0000009593347223 */ /* 0x000fe20000010034 */
[----:B------:R-:W-:Y:S01]  /*11a0*/  PRMT R98, R101, 0x7632, R98 ;  /* 0x0000763265627816 */ /* 0x000fe20000000062 */
[----:B------:R-:W-:Y:S01]  /*11b0*/  FMUL.FTZ R148, R118, R105 ;  /* 0x0000006976947220 */ /* 0x000fe20000410000 */
[----:B------:R-:W-:Y:S01]  /*11c0*/  PRMT R145, R73, 0x7632, R145 ;  /* 0x0000763249917816 */ /* 0x000fe20000000091 */
[----:B------:R-:W-:Y:S01]  /*11d0*/  FMUL.FTZ R149, R96, R99 ;  /* 0x0000006360957220 */ /* 0x000fe20000410000 */
[----:B------:R-:W-:Y:S01]  /*11e0*/  SHF.L.U32 R101, R101, 0x10, RZ ;  /* 0x0000001065657819 */ /* 0x000fe200000006ff */
[----:B------:R-:W-:Y:S01]  /*11f0*/  FADD.FTZ R32, R32, R97 ;  /* 0x0000006120207221 */ /* 0x000fe20000010000 */
[----:B------:R-:W-:Y:S01]  /*1200*/  FFMA.FTZ R56, R135, R97, R56 ;  /* 0x0000006187387223 */ /* 0x000fe20000010038 */
[----:B------:R-:W-:Y:S01]  /*1210*/  FADD.FTZ R96, R177, R134 ;  /* 0x00000086b1607221 */ /* 0x000fe20000010000 */
[----:B------:R-:W-:Y:S01]  /*1220*/  FFMA.FTZ R97, R135, R134, R176 ;  /* 0x0000008687617223 */ /* 0x000fe200000100b0 */
[----:B------:R-:W-:Y:S01]  /*1230*/  SHF.L.U32 R98, R98, 0x10, RZ ;  /* 0x0000001062627819 */ /* 0x000fe200000006ff */
[----:B------:R-:W-:Y:S01]  /*1240*/  FADD.FTZ R29, R29, R99 ;  /* 0x000000631d1d7221 */ /* 0x000fe20000010000 */
[----:B------:R-:W-:Y:S01]  /*1250*/  FFMA.FTZ R53, R148, R99, R53 ;  /* 0x0000006394357223 */ /* 0x000fe20000010035 */
[----:B------:R-:W-:-:S02]  /*1260*/  IMAD.U32 R145, R145, 0x10000, RZ ;  /* 0x0001000091917824 */ /* 0x000fc400078e00ff */
[----:B------:R-:W-:Y:S01]  /*1270*/  FMUL.FTZ R144, R118, R153 ;  /* 0x0000009976907220 */ /* 0x000fe20000410000 */
[----:B------:R-:W-:Y:S01]  /*1280*/  FADD.FTZ R99, R96, R137 ;  /* 0x0000008960637221 */ /* 0x000fe20000010000 */
[----:B------:R-:W-:Y:S01]  /*1290*/  FMUL.FTZ R139, R118, R151 ;  /* 0x00000097768b7220 */ /* 0x000fe20000410000 */
[----:B------:R-:W-:Y:S01]  /*12a0*/  FMUL.FTZ R138, R138, R101 ;  /* 0x000000658a8a7220 */ /* 0x000fe20000410000 */
[----:B------:R-:W-:Y:S01]  /*12b0*/  FFMA.FTZ R96, R136, R137, R97 ;  /* 0x0000008988607223 */ /* 0x000fe20000010061 */
[-C--:B------:R-:W-:Y:S01]  /*12c0*/  FMUL.FTZ R145, R145, R98.reuse ;  /* 0x0000006291917220 */ /* 0x080fe20000410000 */
[----:B------:R-:W-:Y:S01]  /*12d0*/  FFMA.FTZ R59, R144, R98, R59 ;  /* 0x00000062903b7223 */ /* 0x000fe2000001003b */
[----:B------:R-:W-:Y:S01]  /*12e0*/  FADD.FTZ R35, R35, R98 ;  /* 0x0000006223237221 */ /* 0x000fe20000010000 */
[----:B------:R-:W-:Y:S01]  /*12f0*/  FADD.FTZ R98, R99, R138 ;  /* 0x0000008a63627221 */ /* 0x000fe20000010000 */
[----:B------:R-:W-:Y:S01]  /*1300*/  FFMA.FTZ R97, R139, R138, R96 ;  /* 0x0000008a8b617223 */ /* 0x000fe20000010060 */
[----:B------:R-:W-:-:S02]  /*1310*/  PRMT R100, R103, 0x7632, R100 ;  /* 0x0000763267647816 */ /* 0x000fc40000000064 */
[----:B------:R-:W-:Y:S01]  /*1320*/  FADD.FTZ R99, R98, R145 ;  /* 0x0000009162637221 */ /* 0x000fe20000010000 */
[----:B------:R-:W-:Y:S01]  /*1330*/  FFMA.FTZ R96, R144, R145, R97 ;  /* 0x0000009190607223 */ /* 0x000fe20000010061 */
[----:B------:R-:W-:Y:S01]  /*1340*/  SHF.L.U32 R103, R103, 0x10, RZ ;  /* 0x0000001067677819 */ /* 0x000fe200000006ff */
[----:B------:R-:W-:Y:S01]  /*1350*/  FADD.FTZ R183, -R173, R106 ;  /* 0x0000006aadb77221 */ /* 0x000fe20000010100 */
[----:B------:R-:W-:Y:S01]  /*1360*/  PRMT R153, R75, 0x7632, R153 ;  /* 0x000076324b997816 */ /* 0x000fe20000000099 */
[----:B------:R-:W-:Y:S01]  /*1370*/  FADD.FTZ R98, R99, R146 ;  /* 0x0000009263627221 */ /* 0x000fe20000010000 */
[----:B------:R-:W-:Y:S01]  /*1380*/  FFMA.FTZ R97, R147, R146, R96 ;  /* 0x0000009293617223 */ /* 0x000fe20000010060 */
[----:B------:R-:W-:Y:S01]  /*1390*/  SHF.L.U32 R100, R100, 0x10, RZ ;  /* 0x0000001064647819 */ /* 0x000fe200000006ff */
[----:B------:R-:W-:Y:S01]  /*13a0*/  FADD.FTZ R107, -R173, R107 ;  /* 0x0000006bad6b7221 */ /* 0x000fe20000010100 */
[----:B------:R-:W-:Y:S02]  /*13b0*/  IMAD.U32 R153, R153, 0x10000, RZ ;  /* 0x0001000099997824 */ /* 0x000fe400078e00ff */
        /* <DEDUP_REMOVED lines=16> */
.L_x_4372:
[----:B------:R-:W-:Y:S05]  /*14c0*/  BSYNC.RECONVERGENT B1 ;  /* 0x0000000000017941 */ /* 0x000fea0003800200 */
.L_x_4371:
[----:B------:R-:W-:Y:S05]  /*14d0*/  @!P4 BRA `(.L_x_4373) ;  /* 0x00000008007cc947 */ /* 0x000fea0003800000 */
[----:B------:R-:W0:Y:S08]  /*14e0*/  LDC.64 R156, c[0x0][0x3a8] ;  /* 0x0000ea00ff9c7b82 */ /* 0x000e300000000a00 */
[----:B------:R-:W1:Y:S08]  /*14f0*/  LDC.64 R104, c[0x0][0x428] ;  /* 0x00010a00ff687b82 */ /* 0x000e700000000a00 */
[----:B------:R-:W2:Y:S01]  /*1500*/  LDC.64 R108, c[0x0][0x3b0] ;  /* 0x0000ec00ff6c7b82 */ /* 0x000ea20000000a00 */
[----:B0-----:R-:W-:-:S05]  /*1510*/  IMAD.WIDE.U32 R156, R174, 0x20, R156 ;  /* 0x00000020ae9c7825 */ /* 0x001fca00078e009c */
[----:B------:R-:W3:Y:S01]  /*1520*/  LDG.E.128 R96, desc[UR6][R156.64] ;  /* 0x000000069c607981 */ /* 0x000ee2000c1e1d00 */
[----:B-1----:R-:W-:-:S03]  /*1530*/  IMAD.WIDE.U32 R104, R175, 0x10, R104 ;  /* 0x00000010af687825 */ /* 0x002fc600078e0068 */
[----:B------:R0:W4:Y:S04]  /*1540*/  LDG.E.128 R100, desc[UR6][R156.64+0x10] ;  /* 0x000010069c647981 */ /* 0x000128000c1e1d00 */
[----:B------:R-:W4:Y:S01]  /*1550*/  LDG.E.128 R104, desc[UR6][R104.64] ;  /* 0x0000000668687981 */ /* 0x000f22000c1e1d00 */
[----:B------:R-:W-:Y:S01]  /*1560*/  ISETP.NE.U32.AND P0, PT, RZ, UR10, PT ;  /* 0x0000000aff007c0c */ /* 0x000fe2000bf05070 */
[----:B--2---:R-:W-:-:S03]  /*1570*/  IMAD.WIDE.U32 R108, R172, 0x8, R108 ;  /* 0x00000008ac6c7825 */ /* 0x004fc600078e006c */
[----:B------:R-:W-:-:S03]  /*1580*/  ISETP.NE.AND.EX P0, PT, RZ, UR11, PT, P0 ;  /* 0x0000000bff007c0c */ /* 0x000fc6000bf05300 */
[----:B------:R-:W5:Y:S10]  /*1590*/  LDG.E.64 R108, desc[UR6][R108.64] ;  /* 0x000000066c6c7981 */ /* 0x000f74000c1e1b00 */
[----:B------:R-:W1:Y:S01]  /*15a0*/  @P0 LDC.64 R154, c[0x0][0x438] ;  /* 0x00010e00ff9a0b82 */ /* 0x000e620000000a00 */
[----:B0-----:R-:W-:Y:S01]  /*15b0*/  SHF.L.U32 R156, R68, 0x10, RZ ;  /* 0x00000010449c7819 */ /* 0x001fe200000006ff */
[----:B------:R-:W-:-:S02]  /*15c0*/  IMAD.U32 R158, R69, 0x10000, RZ ;  /* 0x00010000459e7824 */ /* 0x000fc400078e00ff */
[----:B-1----:R-:W-:-:S05]  /*15d0*/  @P0 IMAD.WIDE.U32 R154, R174, 0x20, R154 ;  /* 0x00000020ae9a0825 */ /* 0x002fca00078e009a */
[----:B------:R-:W5:Y:S04]  /*15e0*/  @P0 LDG.E.128 R76, desc[UR6][R154.64] ;  /* 0x000000069a4c0981 */ /* 0x000f68000c1e1d00 */
[----:B------:R0:W5:Y:S01]  /*15f0*/  @P0 LDG.E.128 R80, desc[UR6][R154.64+0x10] ;  /* 0x000010069a500981 */ /* 0x000162000c1e1d00 */
[----:B------:R-:W-:Y:S01]  /*1600*/  SHF.L.U32 R162, R70, 0x10, RZ ;  /* 0x0000001046a27819 */ /* 0x000fe200000006ff */
[----:B------:R-:W-:Y:S02]  /*1610*/  IMAD.U32 R166, R71, 0x10000, RZ ;  /* 0x0001000047a67824 */ /* 0x000fe400078e00ff */
[C---:B---3--:R-:W-:Y:S01]  /*1620*/  FADD.FTZ R157, -R173.reuse, R96 ;  /* 0x00000060ad9d7221 */ /* 0x048fe20000010100 */
[C---:B------:R-:W-:Y:S01]  /*1630*/  FADD.FTZ R159, -R173.reuse, R97 ;  /* 0x00000061ad9f7221 */ /* 0x040fe20000010100 */
[----:B------:R-:W-:Y:S01]  /*1640*/  FADD.FTZ R161, -R173, R98 ;  /* 0x00000062ada17221 */ /* 0x000fe20000010100 */
[----:B------:R-:W-:Y:S01]  /*1650*/  SHF.L.U32 R98, R179, 0x10, RZ ;  /* 0x00000010b3627819 */ /* 0x000fe200000006ff */
[--C-:B------:R-:W-:Y:S01]  /*1660*/  FADD.FTZ R163, -R173, R99.reuse ;  /* 0x00000063ada37221 */ /* 0x100fe20000010100 */
[----:B----4-:R-:W-:Y:S01]  /*1670*/  PRMT R96, R104, 0x7632, R96 ;  /* 0x0000763268607816 */ /* 0x010fe20000000060 */
[----:B0-----:R-:W-:Y:S01]  /*1680*/  FMUL.FTZ R154, R118, R159 ;  /* 0x0000009f769a7220 */ /* 0x001fe20000410000 */
[----:B------:R-:W-:-:S02]  /*1690*/  PRMT R99, R105, 0x7632, R99 ;  /* 0x0000763269637816 */ /* 0x000fc40000000063 */
[----:B------:R-:W-:Y:S01]  /*16a0*/  SHF.L.U32 R96, R96, 0x10, RZ ;  /* 0x0000001060607819 */ /* 0x000fe200000006ff */
[----:B------:R-:W-:Y:S01]  /*16b0*/  FMUL.FTZ R155, R118, R157 ;  /* 0x0000009d769b7220 */ /* 0x000fe20000410000 */
[----:B------:R-:W-:Y:S02]  /*16c0*/  SHF.L.U32 R97, R104, 0x10, RZ ;  /* 0x0000001068617819 */ /* 0x000fe400000006ff */
[----:B------:R-:W-:Y:S01]  /*16d0*/  SHF.L.U32 R99, R99, 0x10, RZ ;  /* 0x0000001063637819 */ /* 0x000fe200000006ff */
[-C--:B------:R-:W-:Y:S01]  /*16e0*/  FMUL.FTZ R157, R98, R96.reuse ;  /* 0x00000060629d7220 */ /* 0x080fe20000410000 */
[----:B------:R-:W-:Y:S01]  /*16f0*/  FFMA.FTZ R49, R154, R96, R49 ;  /* 0x000000609a317223 */ /* 0x000fe20000010031 */
[----:B------:R-:W-:Y:S01]  /*1700*/  FADD.FTZ R25, R25, R96 ;  /* 0x0000006019197221 */ /* 0x000fe20000010000 */
[----:B------:R-:W-:Y:S01]  /*1710*/  SHF.L.U32 R96, R178, 0x10, RZ ;  /* 0x00000010b2607819 */ /* 0x000fe200000006ff */
[----:B------:R-:W-:Y:S01]  /*1720*/  FMUL.FTZ R156, R156, R97 ;  /* 0x000000619c9c7220 */ /* 0x000fe20000410000 */
[--C-:B------:R-:W-:Y:S01]  /*1730*/  FADD.FTZ R165, -R173, R100.reuse ;  /* 0x00000064ada57221 */ /* 0x100fe20000010100 */
[----:B------:R-:W-:Y:S01]  /*1740*/  FMUL.FTZ R159, R118, R161 ;  /* 0x000000a1769f7220 */ /* 0x000fe20000410000 */
[----:B------:R-:W-:Y:S01]  /*1750*/  PRMT R100, R106, 0x7632, R100 ;  /* 0x000076326a647816 */ /* 0x000fe20000000064 */
[----:B------:R-:W-:Y:S01]  /*1760*/  FMUL.FTZ R160, R118, R163 ;  /* 0x000000a376a07220 */ /* 0x000fe20000410000 */
[----:B------:R-:W-:Y:S01]  /*1770*/  PRMT R98, R70, 0x7632, R98 ;  /* 0x0000763246627816 */ /* 0x000fe20000000062 */
[----:B------:R-:W-:Y:S01]  /*1780*/  FMUL.FTZ R161, R96, R99 ;  /* 0x0000006360a17220 */ /* 0x000fe20000410000 */
[----:B------:R-:W-:Y:S01]  /*1790*/  FADD.FTZ R24, R24, R97 ;  /* 0x0000006118187221 */ /* 0x000fe20000010000 */
[----:B------:R-:W-:Y:S01]  /*17a0*/  FFMA.FTZ R48, R155, R97, R48 ;  /* 0x000000619b307223 */ /* 0x000fe20000010030 */
[----:B------:R-:W-:Y:S01]  /*17b0*/  FADD.FTZ R96, R177, R156 ;  /* 0x0000009cb1607221 */ /* 0x000fe20000010000 */
[----:B------:R-:W-:-:S02]  /*17c0*/  IMAD.U32 R105, R105, 0x10000, RZ ;  /* 0x0001000069697824 */ /* 0x000fc400078e00ff */
[----:B------:R-:W-:Y:S01]  /*17d0*/  FFMA.FTZ R97, R155, R156, R176 ;  /* 0x0000009c9b617223 */ /* 0x000fe200000100b0 */
[----:B------:R-:W-:Y:S01]  /*17e0*/  FFMA.FTZ R51, R160, R99, R51 ;  /* 0x00000063a0337223 */ /* 0x000fe20000010033 */
[----:B------:R-:W-:Y:S01]  /*17f0*/  FADD.FTZ R27, R27, R99 ;  /* 0x000000631b1b7221 */ /* 0x000fe20000010000 */
[----:B------:R-:W-:Y:S01]  /*1800*/  SHF.L.U32 R98, R98, 0x10, RZ ;  /* 0x0000001062627819 */ /* 0x000fe200000006ff */
[----:B------:R-:W-:Y:S01]  /*1810*/  FADD.FTZ R99, R96, R157 ;  /* 0x0000009d60637221 */ /* 0x000fe20000010000 */
[----:B------:R-:W-:Y:S01]  /*1820*/  SHF.L.U32 R100, R100, 0x10, RZ ;  /* 0x0000001064647819 */ /* 0x000fe200000006ff */
[----:B------:R-:W-:Y:S01]  /*1830*/  FMUL.FTZ R158, R158, R105 ;  /* 0x000000699e9e7220 */ /* 0x000fe20000410000 */
[----:B------:R-:W-:Y:S01]  /*1840*/  FFMA.FTZ R96, R154, R157, R97 ;  /* 0x0000009d9a607223 */ /* 0x000fe20000010061 */
[----:B------:R-:W-:Y:S01]  /*1850*/  FADD.FTZ R167, -R173, R101 ;  /* 0x00000065ada77221 */ /* 0x000fe20000010100 */
[----:B------:R-:W-:Y:S01]  /*1860*/  FMUL.FTZ R163, R118, R165 ;  /* 0x000000a576a37220 */ /* 0x000fe20000410000 */
        /* <DEDUP_REMOVED lines=8> */
[--C-:B------:R-:W-:Y:S01]  /*18f0*/  FADD.FTZ R169, -R173, R102.reuse ;  /* 0x00000066ada97221 */ /* 0x100fe20000010100 */
[----:B------:R-:W-:Y:S01]  /*1900*/  PRMT R102, R107, 0x7632, R102 ;  /* 0x000076326b667816 */ /* 0x000fe20000000066 */
[----:B------:R-:W-:Y:S01]  /*1910*/  FFMA.FTZ R45, R164, R100, R45 ;  /* 0x00000064a42d7223 */ /* 0x000fe2000001002d */
[----:B------:R-:W-:Y:S01]  /*1920*/  FADD.FTZ R21, R21, R100 ;  /* 0x0000006415157221 */ /* 0x000fe20000010000 */
[----:B------:R-:W-:Y:S01]  /*1930*/  SHF.L.U32 R107, R107, 0x10, RZ ;  /* 0x000000106b6b7819 */ /* 0x000fe200000006ff */
[----:B------:R-:W-:Y:S01]  /*1940*/  FADD.FTZ R98, R99, R162 ;  /* 0x000000a263627221 */ /* 0x000fe20000010000 */
[----:B------:R-:W-:Y:S01]  /*1950*/  PRMT R100, R71, 0x7632, R100 ;  /* 0x0000763247647816 */ /* 0x000fe20000000064 */
        /* <DEDUP_REMOVED lines=23> */
.L_x_4368:
[----:B------:R-:W0:Y:S01]  /*1ad0*/  S2R R0, SR_TID.X ;  /* 0x0000000000007919 */ /* 0x000e220000002100 */
        /* <DEDUP_REMOVED lines=9> */
[----:B------:R-:W-:Y:S02]  /*1b70*/  LEA.HI R97, R97, R96, RZ, 0x3 ;  /* 0x0000006061617211 */ /* 0x000fe400078f18ff */
[----:B------:R-:W-:-:S04]  /*1b80*/  @P2 SHF.R.S32.HI R99, RZ, 0x1f, R98 ;  /* 0x0000001fff632819 */ /* 0x000fc80000011462 */
[----:B------:R-:W-:Y:S02]  /*1b90*/  @P2 LEA.HI R99, R99, R98, RZ, 0x3 ;  /* 0x0000006263632211 */ /* 0x000fe400078f18ff */
[----:B0-----:R-:W-:-:S04]  /*1ba0*/  LOP3.LUT R114, R0, 0x1f, RZ, 0xc0, !PT ;  /* 0x0000001f00727812 */ /* 0x001fc800078ec0ff */
[-C--:B------:R-:W-:Y:S02]  /*1bb0*/  LEA.HI.SX32 R171, R97, R114.reuse, 0x1d ;  /* 0x0000007261ab7211 */ /* 0x080fe400078feaff */
[----:B------:R-:W-:-:S03]  /*1bc0*/  @P2 LEA.HI.SX32 R181, R99, R114, 0x1d ;  /* 0x0000007263b52211 */ /* 0x000fc600078feaff */
[----:B------:R-:W-:Y:S01]  /*1bd0*/  IMAD.MOV.U32 R177, RZ, RZ, R171 ;  /* 0x000000ffffb17224 */ /* 0x000fe200078e00ab */
        /* <DEDUP_REMOVED lines=18> */
.L_x_4374:
        /* <DEDUP_REMOVED lines=16> */
[----:B------:R-:W-:Y:S01]  /*1e00*/  @P3 IADD3 R181, PT, PT, R181, 0x20, RZ ;  /* 0x00000020b5b53810 */ /* 0x000fe20007ffe0ff */
[----:B------:R0:W5:Y:S04]  /*1e10*/  @P5 LDG.E.128 R12, desc[UR6][R96.64+0x10] ;  /* 0x00001006600c5981 */ /* 0x000168000c1e1d00 */
[----:B------:R0:W5:Y:S01]  /*1e20*/  @P3 LDG.E.64 R110, desc[UR6][R106.64] ;  /* 0x000000066a6e3981 */ /* 0x000162000c1e1b00 */
[----:B---3--:R-:W-:-:S04]  /*1e30*/  @P3 IMAD.WIDE.U32 R104, R177, 0x20, R100 ;  /* 0x00000020b1683825 */ /* 0x008fc800078e0064 */
[----:B------:R-:W-:Y:S01]  /*1e40*/  @P3 VIADD R177, R177, 0x20 ;  /* 0x00000020b1b13836 */ /* 0x000fe20000000000 */
[----:B------:R0:W5:Y:S01]  /*1e50*/  @P3 LDG.E.128 R8, desc[UR6][R104.64] ;  /* 0x0000000668083981 */ /* 0x000162000c1e1d00 */
[----:B----4-:R-:W-:-:S03]  /*1e60*/  @P4 IMAD.WIDE.U32 R100, R181, 0x8, R174 ;  /* 0x00000008b5644825 */ /* 0x010fc600078e00ae */
[----:B------:R0:W5:Y:S04]  /*1e70*/  @P3 LDG.E.128 R4, desc[UR6][R104.64+0x10] ;  /* 0x0000100668043981 */ /* 0x000168000c1e1d00 */
[----:B------:R0:W5:Y:S01]  /*1e80*/  @P4 LDG.E.64 R108, desc[UR6][R100.64] ;  /* 0x00000006646c4981 */ /* 0x000162000c1e1b00 */
[----:B-1----:R-:W-:-:S05]  /*1e90*/  @P4 IMAD.WIDE.U32 R98, R177, 0x20, R172 ;  /* 0x00000020b1624825 */ /* 0x002fca00078e00ac */
[----:B------:R0:W5:Y:S04]  /*1ea0*/  @P4 LDG.E.128 R76, desc[UR6][R98.64] ;  /* 0x00000006624c4981 */ /* 0x000168000c1e1d00 */
[----:B------:R0:W5:Y:S01]  /*1eb0*/  @P4 LDG.E.128 R80, desc[UR6][R98.64+0x10] ;  /* 0x0000100662504981 */ /* 0x000162000c1e1d00 */
[----:B------:R-:W-:-:S07]  /*1ec0*/  CS2R R176, SRZ ;  /* 0x0000000000b07805 */ /* 0x000fce000001ff00 */
.L_x_4373:
[----:B------:R-:W-:Y:S05]  /*1ed0*/  BSYNC.RECONVERGENT B0 ;  /* 0x0000000000007941 */ /* 0x000fea0003800200 */
.L_x_4367:
        /* <DEDUP_REMOVED lines=20> */
.L_x_4493:
[----:B------:R-:W-:Y:S01]  /*2020*/  @P2 IADD3 R99, PT, PT, R170, -0x1, RZ ;  /* 0xffffffffaa632810 */ /* 0x000fe20007ffe0ff */
[----:B-1----:R-:W-:Y:S01]  /*2030*/  FADD.FTZ R96, R103, R96 ;  /* 0x0000006067607221 */ /* 0x002fe20000010000 */
[----:B--2---:R-:W-:Y:S01]  /*2040*/  FADD.FTZ R98, R102, R97 ;  /* 0x0000006166627221 */ /* 0x004fe20000010000 */
[----:B------:R-:W-:Y:S01]  /*2050*/  ISETP.NE.AND P0, PT, RZ, UR8, PT ;  /* 0x00000008ff007c0c */ /* 0x000fe2000bf05270 */
[----:B------:R-:W-:Y:S01]  /*2060*/  BSSY.RECONVERGENT B1, `(.L_x_4376) ;  /* 0x00001d5000017945 */ /* 0x000fe20003800200 */
[----:B------:R-:W-:Y:S02]  /*2070*/  @P2 IMAD R99, R99, R2, RZ ;  /* 0x0000000263632224 */ /* 0x000fe400078e02ff */
[----:B------:R-:W-:Y:S02]  /*2080*/  HFMA2 R97, -RZ, RZ, 0, 0 ;  /* 0x00000000ff617431 */ /* 0x000fe400000001ff */
[----:B------:R-:W-:Y:S01]  /*2090*/  FMUL.FTZ R98, R98, UR9 ;  /* 0x0000000962627c20 */ /* 0x000fe20008410000 */
[----:B------:R-:W-:-:S04]  /*20a0*/  @P2 SHF.R.S32.HI R100, RZ, 0x1f, R99 ;  /* 0x0000001fff642819 */ /* 0x000fc80000011463 */
[----:B------:R-:W-:Y:S01]  /*20b0*/  @P2 LEA.HI R101, R100, R99, RZ, 0x3 ;  /* 0x0000006364652211 */ /* 0x000fe200078f18ff */
[----:B------:R-:W-:Y:S01]  /*20c0*/  FMUL.FTZ R99, R96, UR9 ;  /* 0x0000000960637c20 */ /* 0x000fe20008410000 */
[----:B------:R-:W-:Y:S02]  /*20d0*/  MOV R96, R171 ;  /* 0x000000ab00607202 */ /* 0x000fe40000000f00 */
[----:B------:R-:W-:Y:S02]  /*20e0*/  @P2 LEA.HI.SX32 R97, R101, R114, 0x1d ;  /* 0x0000007265612211 */ /* 0x000fe400078feaff */
[----:B------:R-:W-:Y:S01]  /*20f0*/  FSEL R99, R99, RZ, !P0 ;  /* 0x000000ff63637208 */ /* 0x000fe20004000000 */
        /* <DEDUP_REMOVED lines=21> */
[----:B------:R-:W-:-:S04]  /*2250*/  F2FP.BF16.F32.PACK_AB R101, RZ, R101 ;  /* 0x00000065ff65723e */ /* 0x000fc800000010ff */
[----:B------:R-:W-:-:S07]  /*2260*/  PRMT R84, R101, 0x7610, R84 ;  /* 0x0000761065547816 */ /* 0x000fce0000000054 */
.L_x_4382:
[----:B------:R-:W-:Y:S05]  /*2270*/  BSYNC.RECONVERGENT B2 ;  /* 0x0000000000027941 */ /* 0x000fea0003800200 */
.L_x_4381:
        /* <DEDUP_REMOVED lines=13> */
.L_x_4384:
[----:B------:R-:W-:Y:S05]  /*2350*/  BSYNC.RECONVERGENT B2 ;  /* 0x0000000000027941 */ /* 0x000fea0003800200 */
.L_x_4383:
        /* <DEDUP_REMOVED lines=13> */
.L_x_4386:
[----:B------:R-:W-:Y:S05]  /*2430*/  BSYNC.RECONVERGENT B2 ;  /* 0x0000000000027941 */ /* 0x000fea0003800200 */
.L_x_4385:
        /* <DEDUP_REMOVED lines=13> */
.L_x_4388:
[----:B------:R-:W-:Y:S05]  /*2510*/  BSYNC.RECONVERGENT B2 ;  /* 0x0000000000027941 */ /* 0x000fea0003800200 */
.L_x_4387:
        /* <DEDUP_REMOVED lines=13> */
.L_x_4390:
[----:B------:R-:W-:Y:S05]  /*25f0*/  BSYNC.RECONVERGENT B2 ;  /* 0x0000000000027941 */ /* 0x000fea0003800200 */
.L_x_4389:
        /* <DEDUP_REMOVED lines=13> */
.L_x_4392:
[----:B------:R-:W-:Y:S05]  /*26d0*/  BSYNC.RECONVERGENT B2 ;  /* 0x0000000000027941 */ /* 0x000fea0003800200 */
.L_x_4391:
        /* <DEDUP_REMOVED lines=13> */
.L_x_4394:
[----:B------:R-:W-:Y:S05]  /*27b0*/  BSYNC.RECONVERGENT B2 ;  /* 0x0000000000027941 */ /* 0x000fea0003800200 */
.L_x_4393:
        /* <DEDUP_REMOVED lines=11> */
[----:B------:R-:W-:-:S04]  /*2870*/  F2FP.BF16.F32.PACK_AB R101, RZ, R101 ;  /* 0x00000065ff65723e */ /* 0x000fc800000010ff */
[----:B------:R-:W-:Y:S01]  /*2880*/  PRMT R87, R87, 0x5410, R101 ;  /* 0x0000541057577816 */ /* 0x000fe20000000065 */
[----:B------:R-:W-:Y:S06]  /*2890*/  BRA `(.L_x_4395) ;  /* 0x0000001400147947 */ /* 0x000fec0003800000 */
.L_x_4380:
        /* <DEDUP_REMOVED lines=13> */
[----:B0-----:R-:W-:Y:S01]  /*2970*/  FADD.FTZ R103, R119, -R94 ;  /* 0x8000005e77677221 */ /* 0x001fe20000010000 */
[----:B------:R-:W-:Y:S01]  /*2980*/  FADD.FTZ R105, R120, -R105 ;  /* 0x8000006978697221 */ /* 0x000fe20000010000 */
[----:B------:R-:W-:Y:S01]  /*2990*/  FADD.FTZ R107, R133, -R100 ;  /* 0x80000064856b7221 */ /* 0x000fe20000010000 */
[----:B------:R-:W-:Y:S01]  /*29a0*/  FMUL.FTZ R91, R118, R91 ;  /* 0x0000005b765b7220 */ /* 0x000fe20000410000 */
        /* <DEDUP_REMOVED lines=29> */
.L_x_4397:
[----:B------:R-:W-:Y:S05]  /*2b80*/  BSYNC.RECONVERGENT B2 ;  /* 0x0000000000027941 */ /* 0x000fea0003800200 */
.L_x_4396:
        /* <DEDUP_REMOVED lines=13> */
.L_x_4399:
[----:B------:R-:W-:Y:S05]  /*2c60*/  BSYNC.RECONVERGENT B2 ;  /* 0x0000000000027941 */ /* 0x000fea0003800200 */
.L_x_4398:
        /* <DEDUP_REMOVED lines=13> */
.L_x_4401:
[----:B------:R-:W-:Y:S05]  /*2d40*/  BSYNC.RECONVERGENT B2 ;  /* 0x0000000000027941 */ /* 0x000fea0003800200 */
.L_x_4400:
        /* <DEDUP_REMOVED lines=13> */
.L_x_4403:
[----:B------:R-:W-:Y:S05]  /*2e20*/  BSYNC.RECONVERGENT B2 ;  /* 0x0000000000027941 */ /* 0x000fea0003800200 */
.L_x_4402:
        /* <DEDUP_REMOVED lines=13> */
.L_x_4405:
[----:B------:R-:W-:Y:S05]  /*2f00*/  BSYNC.RECONVERGENT B2 ;  /* 0x0000000000027941 */ /* 0x000fea0003800200 */
.L_x_4404:
        /* <DEDUP_REMOVED lines=13> */
.L_x_4407:
[----:B------:R-:W-:Y:S05]  /*2fe0*/  BSYNC.RECONVERGENT B2 ;  /* 0x0000000000027941 */ /* 0x000fea0003800200 */
.L_x_4406:
        /* <DEDUP_REMOVED lines=13> */
.L_x_4409:
[----:B------:R-:W-:Y:S05]  /*30c0*/  BSYNC.RECONVERGENT B2 ;  /* 0x0000000000027941 */ /* 0x000fea0003800200 */
.L_x_4408:
[----:B------:R-:W-:Y:S05]  /*30d0*/  @!P2 BRA `(.L_x_4395) ;  /* 0x0000000c0004a947 */ /* 0x000fea0003800000 */
[----:B------:R-:W-:Y:S01]  /*30e0*/  FMUL.FTZ R100, R95, UR13 ;  /* 0x0000000d5f647c20 */ /* 0x000fe20008410000 */
[----:B-----5:R-:W-:-:S03]  /*30f0*/  ISETP.GE.U32.AND P0, PT, R112, RZ, PT ;  /* 0x000000ff7000720c */ /* 0x020fc60003f06070 */
[----:B------:R-:W-:Y:S01]  /*3100*/  FMUL.FTZ R100, R100, UR12 ;  /* 0x0000000c64647c20 */ /* 0x000fe20008410000 */
[----:B------:R-:W-:-:S04]  /*3110*/  ISETP.GE.U32.AND.EX P0, PT, R113, 0x1000000, PT, P0 ;  /* 0x010000007100780c */ /* 0x000fc80003f06100 */
[----:B------:R-:W-:-:S04]  /*3120*/  FSEL R100, R100, RZ, P0 ;  /* 0x000000ff64647208 */ /* 0x000fc80000000000 */
[----:B------:R-:W-:-:S04]  /*3130*/  F2FP.BF16.F32.PACK_AB R100, RZ, R100 ;  /* 0x00000064ff64723e */ /* 0x000fc800000010ff */
[----:B------:R-:W-:Y:S01]  /*3140*/  PRMT R87, R87, 0x5410, R100 ;  /* 0x0000541057577816 */ /* 0x000fe20000000064 */
[----:B------:R-:W-:Y:S06]  /*3150*/  BRA `(.L_x_4395) ;  /* 0x0000000800e47947 */ /* 0x000fec0003800000 */
.L_x_4379:
[----:B------:R-:W-:Y:S01]  /*3160*/  IMAD.U32 R174, RZ, RZ, UR20 ;  /* 0x00000014ffae7e24 */ /* 0x000fe2000f8e00ff */
[----:B------:R-:W-:-:S04]  /*3170*/  MOV R175, UR21 ;  /* 0x0000001500af7c02 */ /* 0x000fc80008000f00 */
[----:B------:R-:W-:-:S04]  /*3180*/  ISETP.NE.U32.AND P0, PT, R174, RZ, PT ;  /* 0x000000ffae00720c */ /* 0x000fc80003f05070 */
[----:B------:R-:W-:-:S13]  /*3190*/  ISETP.NE.AND.EX P0, PT, R175, RZ, PT, P0 ;  /* 0x000000ffaf00720c */ /* 0x000fda0003f05300 */
[----:B------:R-:W-:Y:S05]  /*31a0*/  @P0 BRA `(.L_x_4410) ;  /* 0x0000000400680947 */ /* 0x000fea0003800000 */
[----:B------:R-:W1:Y:S01]  /*31b0*/  @P2 LDC.64 R172, c[0x0][0x408] ;  /* 0x00010200ffac2b82 */ /* 0x000e620000000a00 */
[-CC-:B------:R-:W-:Y:S01]  /*31c0*/  @P1 FFMA.FTZ R101, R3, R98.reuse, R99.reuse ;  /* 0x0000006203651223 */ /* 0x180fe20000010063 */
[--C-:B------:R-:W-:Y:S01]  /*31d0*/  @P1 FFMA.FTZ R100, R122, R98, R99.reuse ;  /* 0x000000627a641223 */ /* 0x100fe20000010063 */
[----:B0----5:R-:W-:Y:S01]  /*31e0*/  MOV R102, R16 ;  /* 0x0000001000667202 */ /* 0x021fe20000000f00 */
[----:B------:R-:W-:Y:S01]  /*31f0*/  @P1 FFMA.FTZ R103, R125, R98, R99 ;  /* 0x000000627d671223 */ /* 0x000fe20000010063 */
[----:B------:R-:W-:Y:S01]  /*3200*/  @P1 FADD.FTZ R101, R120, -R101 ;  /* 0x8000006578651221 */ /* 0x000fe20000010000 */
[----:B------:R-:W-:Y:S01]  /*3210*/  @P1 FADD.FTZ R100, R119, -R100 ;  /* 0x8000006477641221 */ /* 0x000fe20000010000 */
[----:B------:R-:W-:Y:S01]  /*3220*/  MOV R106, R17 ;  /* 0x00000011006a7202 */ /* 0x000fe20000000f00 */
[----:B------:R-:W0:Y:S01]  /*3230*/  @P2 LDC.64 R104, c[0x0][0x408] ;  /* 0x00010200ff682b82 */ /* 0x000e220000000a00 */
[C---:B------:R-:W-:Y:S01]  /*3240*/  @P1 FFMA.FTZ R102, R118.reuse, R101, R16 ;  /* 0x0000006576661223 */ /* 0x040fe20000010010 */
[----:B------:R-:W-:Y:S01]  /*3250*/  @P1 FFMA.FTZ R106, R118, R100, R17 ;  /* 0x00000064766a1223 */ /* 0x000fe20000010011 */
[-CC-:B------:R-:W-:Y:S01]  /*3260*/  @P1 FFMA.FTZ R101, R121, R98.reuse, R99.reuse ;  /* 0x0000006279651223 */ /* 0x180fe20000010063 */
[----:B------:R-:W-:Y:S01]  /*3270*/  @P1 FFMA.FTZ R100, R126, R98, R99 ;  /* 0x000000627e641223 */ /* 0x000fe20000010063 */
[----:B------:R-:W-:Y:S01]  /*3280*/  @P1 FADD.FTZ R103, R128, -R103 ;  /* 0x8000006780671221 */ /* 0x000fe20000010000 */
[----:B------:R-:W-:Y:S01]  /*3290*/  MOV R176, R18 ;  /* 0x0000001200b07202 */ /* 0x000fe20000000f00 */
[----:B------:R-:W-:Y:S01]  /*32a0*/  @P1 FADD.FTZ R101, R124, -R101 ;  /* 0x800000657c651221 */ /* 0x000fe20000010000 */
[----:B------:R-:W-:Y:S01]  /*32b0*/  @P1 FADD.FTZ R100, R123, -R100 ;  /* 0x800000647b641221 */ /* 0x000fe20000010000 */
[----:B------:R-:W-:Y:S01]  /*32c0*/  MOV R180, R19 ;  /* 0x0000001300b47202 */ /* 0x000fe20000000f00 */
[----:B------:R-:W-:-:S02]  /*32d0*/  IMAD.MOV.U32 R182, RZ, RZ, R12 ;  /* 0x000000ffffb67224 */ /* 0x000fc400078e000c */
[C---:B------:R-:W-:Y:S01]  /*32e0*/  @P1 FFMA.FTZ R176, R118.reuse, R101, R18 ;  /* 0x0000006576b01223 */ /* 0x040fe20000010012 */
[C---:B------:R-:W-:Y:S01]  /*32f0*/  @P1 FFMA.FTZ R180, R118.reuse, R100, R19 ;  /* 0x0000006476b41223 */ /* 0x040fe20000010013 */
[----:B------:R-:W-:Y:S01]  /*3300*/  @P1 FFMA.FTZ R182, R118, R103, R12 ;  /* 0x0000006776b61223 */ /* 0x000fe2000001000c */
[----:B------:R-:W2:Y:S01]  /*3310*/  @P2 LDC.64 R100, c[0x0][0x408] ;  /* 0x00010200ff642b82 */ /* 0x000ea20000000a00 */
[-CC-:B------:R-:W-:Y:S01]  /*3320*/  @P1 FFMA.FTZ R188, R130, R98.reuse, R99.reuse ;  /* 0x0000006282bc1223 */ /* 0x180fe20000010063 */
[----:B-1----:R-:W-:Y:S01]  /*3330*/  @P2 FMUL.FTZ R173, R102, R173 ;  /* 0x000000ad66ad2220 */ /* 0x002fe20000410000 */
[----:B------:R-:W-:Y:S01]  /*3340*/  @P1 FFMA.FTZ R190, R131, R98, R99 ;  /* 0x0000006283be1223 */ /* 0x000fe20000010063 */
[----:B------:R-:W-:Y:S01]  /*3350*/  @P2 LOP3.LUT P0, RZ, R112, 0xff, RZ, 0xc0, !PT ;  /* 0x000000ff70ff2812 */ /* 0x000fe2000780c0ff */
[----:B------:R-:W-:Y:S01]  /*3360*/  @P1 FADD.FTZ R188, R127, -R188 ;  /* 0x800000bc7fbc1221 */ /* 0x000fe20000010000 */
[----:B------:R-:W-:Y:S02]  /*3370*/  MOV R184, R13 ;  /* 0x0000000d00b87202 */ /* 0x000fe40000000f00 */
[----:B------:R-:W1:Y:S01]  /*3380*/  @P2 LDC.64 R102, c[0x0][0x408] ;  /* 0x00010200ff662b82 */ /* 0x000e620000000a00 */
[----:B------:R-:W-:Y:S01]  /*3390*/  MOV R186, R14 ;  /* 0x0000000e00ba7202 */ /* 0x000fe20000000f00 */
[----:B0-----:R-:W-:Y:S01]  /*33a0*/  @P2 FMUL.FTZ R177, R106, R105 ;  /* 0x000000696ab12220 */ /* 0x001fe20000410000 */
[----:B------:R-:W-:Y:S01]  /*33b0*/  @P2 FMUL.FTZ R105, R173, R172 ;  /* 0x000000acad692220 */ /* 0x000fe20000410000 */
[----:B------:R-:W-:Y:S01]  /*33c0*/  @P2 LOP3.LUT P5, RZ, R112, 0xff00, RZ, 0xc0, !PT ;  /* 0x0000ff0070ff2812 */ /* 0x000fe200078ac0ff */
[----:B------:R-:W-:Y:S01]  /*33d0*/  @P1 FFMA.FTZ R184, R118, R188, R13 ;  /* 0x000000bc76b81223 */ /* 0x000fe2000001000d */
[----:B------:R-:W-:Y:S01]  /*33e0*/  @P2 FMUL.FTZ R104, R177, R104 ;  /* 0x00000068b1682220 */ /* 0x000fe20000410000 */
[----:B------:R-:W-:Y:S01]  /*33f0*/  @P1 FADD.FTZ R177, R129, -R190 ;  /* 0x800000be81b11221 */ /* 0x000fe20000010000 */
[----:B------:R-:W0:Y:S01]  /*3400*/  @P2 LDC.64 R106, c[0x0][0x408] ;  /* 0x00010200ff6a2b82 */ /* 0x000e220000000a00 */
[----:B------:R-:W-:-:S02]  /*3410*/  @P2 FSEL R105, R105, RZ, P0 ;  /* 0x000000ff69692208 */ /* 0x000fc40000000000 */
[----:B------:R-:W-:Y:S01]  /*3420*/  @P1 FFMA.FTZ R186, R118, R177, R14 ;  /* 0x000000b176ba1223 */ /* 0x000fe2000001000e */
[----:B------:R-:W-:Y:S02]  /*3430*/  @P2 FSEL R104, R104, RZ, P5 ;  /* 0x000000ff68682208 */ /* 0x000fe40002800000 */
[----:B------:R-:W-:Y:S02]  /*3440*/  @P2 LOP3.LUT P6, RZ, R112, 0xff0000, RZ, 0xc0, !PT ;  /* 0x00ff000070ff2812 */ /* 0x000fe400078cc0ff */
[----:B------:R-:W3:Y:S01]  /*3450*/  @P2 LDC.64 R170, c[0x0][0x408] ;  /* 0x00010200ffaa2b82 */ /* 0x000ee20000000a00 */
[----:B--2---:R-:W-:Y:S01]  /*3460*/  @P2 FMUL.FTZ R101, R176, R101 ;  /* 0x00000065b0652220 */ /* 0x004fe20000410000 */
[----:B------:R-:W-:Y:S02]  /*3470*/  @P2 LOP3.LUT P0, RZ, R112, 0xff000000, RZ, 0xc0, !PT ;  /* 0xff00000070ff2812 */ /* 0x000fe4000780c0ff */
[----:B------:R-:W-:Y:S01]  /*3480*/  @P2 LOP3.LUT P5, RZ, R113, 0xff, RZ, 0xc0, !PT ;  /* 0x000000ff71ff2812 */ /* 0x000fe200078ac0ff */
[----:B------:R-:W-:Y:S01]  /*3490*/  @P2 FMUL.FTZ R100, R101, R100 ;  /* 0x0000006465642220 */ /* 0x000fe20000410000 */
[----:B------:R-:W-:-:S02]  /*34a0*/  @P2 F2FP.BF16.F32.PACK_AB R105, RZ, R105 ;  /* 0x00000069ff69223e */ /* 0x000fc400000010ff */
[----:B------:R-:W2:Y:S01]  /*34b0*/  @P2 LDC.64 R172, c[0x0][0x408] ;  /* 0x00010200ffac2b82 */ /* 0x000ea20000000a00 */
[----:B-1----:R-:W-:Y:S01]  /*34c0*/  @P2 FMUL.FTZ R103, R180, R103 ;  /* 0x00000067b4672220 */ /* 0x002fe20000410000 */
[----:B------:R-:W-:Y:S02]  /*34d0*/  @P2 FSEL R100, R100, RZ, P6 ;  /* 0x000000ff64642208 */ /* 0x000fe40003000000 */
[----:B------:R-:W-:Y:S01]  /*34e0*/  @P2 LOP3.LUT P6, RZ, R113, 0xff00, RZ, 0xc0, !PT ;  /* 0x0000ff0071ff2812 */ /* 0x000fe200078cc0ff */
[----:B------:R-:W-:Y:S01]  /*34f0*/  @P2 FMUL.FTZ R102, R103, R102 ;  /* 0x0000006667662220 */ /* 0x000fe20000410000 */
[----:B------:R-:W-:Y:S01]  /*3500*/  @P2 F2FP.BF16.F32.PACK_AB R100, RZ, R100 ;  /* 0x00000064ff64223e */ /* 0x000fe200000010ff */
[----:B0-----:R-:W-:Y:S01]  /*3510*/  @P2 FMUL.FTZ R107, R182, R107 ;  /* 0x0000006bb66b2220 */ /* 0x001fe20000410000 */
[----:B------:R-:W-:Y:S02]  /*3520*/  @P2 F2FP.BF16.F32.PACK_AB R104, RZ, R104 ;  /* 0x00000068ff68223e */ /* 0x000fe400000010ff */
[----:B------:R-:W-:Y:S01]  /*3530*/  @P2 FSEL R102, R102, RZ, P0 ;  /* 0x000000ff66662208 */ /* 0x000fe20000000000 */
[----:B------:R-:W-:Y:S01]  /*3540*/  @P2 FMUL.FTZ R106, R107, R106 ;  /* 0x0000006a6b6a2220 */ /* 0x000fe20000410000 */
[----:B------:R-:W-:-:S02]  /*3550*/  @P2 LOP3.LUT P0, RZ, R113, 0xff0000, RZ, 0xc0, !PT ;  /* 0x00ff000071ff2812 */ /* 0x000fc4000780c0ff */
[----:B------:R-:W-:Y:S01]  /*3560*/  @P2 PRMT R84, R105, 0x7610, R84 ;  /* 0x0000761069542816 */ /* 0x000fe20000000054 */
[----:B---3--:R-:W-:Y:S01]  /*3570*/  @P2 FMUL.FTZ R171, R184, R171 ;  /* 0x000000abb8ab2220 */ /* 0x008fe20000410000 */
[----:B------:R-:W-:Y:S02]  /*3580*/  @P2 FSEL R106, R106, RZ, P5 ;  /* 0x000000ff6a6a2208 */ /* 0x000fe40002800000 */
[----:B------:R-:W-:Y:S01]  /*3590*/  @P2 F2FP.BF16.F32.PACK_AB R102, RZ, R102 ;  /* 0x00000066ff66223e */ /* 0x000fe200000010ff */
[----:B------:R-:W-:Y:S01]  /*35a0*/  @P2 FMUL.FTZ R170, R171, R170 ;  /* 0x000000aaabaa2220 */ /* 0x000fe20000410000 */
[----:B------:R-:W-:Y:S02]  /*35b0*/  @P2 F2FP.BF16.F32.PACK_AB R106, RZ, R106 ;  /* 0x0000006aff6a223e */ /* 0x000fe400000010ff */
[----:B------:R-:W-:Y:S01]  /*35c0*/  @P2 PRMT R85, R100, 0x7610, R85 ;  /* 0x0000761064552816 */ /* 0x000fe20000000055 */
[----:B--2---:R-:W-:Y:S01]  /*35d0*/  @P2 FMUL.FTZ R173, R186, R173 ;  /* 0x000000adbaad2220 */ /* 0x004fe20000410000 */
        /* <DEDUP_REMOVED lines=11> */
[----:B------:R-:W-:Y:S01]  /*3690*/  @P1 FFMA.FTZ R102, R132, R98, R99 ;  /* 0x0000006284661223 */ /* 0x000fe20000010063 */
[----:B------:R-:W-:Y:S02]  /*36a0*/  MOV R100, R15 ;  /* 0x0000000f00647202 */ /* 0x000fe40000000f00 */
[----:B------:R-:W-:Y:S01]  /*36b0*/  ISETP.GE.U32.AND P0, PT, R112, RZ, PT ;  /* 0x000000ff7000720c */ /* 0x000fe20003f06070 */
[----:B------:R-:W-:-:S03]  /*36c0*/  @P1 FADD.FTZ R102, R133, -R102 ;  /* 0x8000006685661221 */ /* 0x000fc60000010000 */
[----:B------:R-:W-:Y:S01]  /*36d0*/  ISETP.GE.U32.AND.EX P0, PT, R113, 0x1000000, PT, P0 ;  /* 0x010000007100780c */ /* 0x000fe20003f06100 */
[----:B------:R-:W-:-:S04]  /*36e0*/  @P1 FFMA.FTZ R100, R118, R102, R15 ;  /* 0x0000006676641223 */ /* 0x000fc8000001000f */
[----:B------:R-:W-:-:S04]  /*36f0*/  FMUL.FTZ R100, R100, UR13 ;  /* 0x0000000d64647c20 */ /* 0x000fc80008410000 */
[----:B------:R-:W-:-:S05]  /*3700*/  FMUL.FTZ R100, R100, UR12 ;  /* 0x0000000c64647c20 */ /* 0x000fca0008410000 */
[----:B------:R-:W-:-:S04]  /*3710*/  FSEL R100, R100, RZ, P0 ;  /* 0x000000ff64647208 */ /* 0x000fc80000000000 */
[----:B------:R-:W-:-:S04]  /*3720*/  F2FP.BF16.F32.PACK_AB R100, RZ, R100 ;  /* 0x00000064ff64723e */ /* 0x000fc800000010ff */
[----:B------:R-:W-:Y:S01]  /*3730*/  PRMT R87, R87, 0x5410, R100 ;  /* 0x0000541057577816 */ /* 0x000fe20000000064 */
[----:B------:R-:W-:Y:S06]  /*3740*/  BRA `(.L_x_4395) ;  /* 0x0000000400687947 */ /* 0x000fec0003800000 */
.L_x_4410:
[----:B------:R-:W1:Y:S01]  /*3750*/  @P2 LDC.64 R94, c[0x0][0x408] ;  /* 0x00010200ff5e2b82 */ /* 0x000e620000000a00 */
[-CC-:B------:R-:W-:Y:S01]  /*3760*/  @P1 FFMA.FTZ R92, R126, R98.reuse, R99.reuse ;  /* 0x000000627e5c1223 */ /* 0x180fe20000010063 */
[-C--:B------:R-:W-:Y:S01]  /*3770*/  @P1 FFMA.FTZ R93, R121, R98.reuse, R99 ;  /* 0x00000062795d1223 */ /* 0x080fe20000010063 */
[----:B-----5:R-:W-:Y:S02]  /*3780*/  IMAD.MOV.U32 R91, RZ, RZ, R19 ;  /* 0x000000ffff5b7224 */ /* 0x020fe400078e0013 */
[----:B------:R-:W-:Y:S01]  /*3790*/  @P1 FFMA.FTZ R170, R130, R98, R99 ;  /* 0x0000006282aa1223 */ /* 0x000fe20000010063 */
[----:B------:R-:W-:Y:S01]  /*37a0*/  @P1 FADD.FTZ R92, R123, -R92 ;  /* 0x8000005c7b5c1221 */ /* 0x000fe20000010000 */
[----:B------:R-:W-:Y:S01]  /*37b0*/  @P1 FADD.FTZ R93, R124, -R93 ;  /* 0x8000005d7c5d1221 */ /* 0x000fe20000010000 */
[----:B------:R-:W-:Y:S01]  /*37c0*/  MOV R90, R18 ;  /* 0x00000012005a7202 */ /* 0x000fe20000000f00 */
[----:B------:R-:W2:Y:S01]  /*37d0*/  @P2 LDC.64 R104, c[0x0][0x408] ;  /* 0x00010200ff682b82 */ /* 0x000ea20000000a00 */
[----:B------:R-:W-:Y:S01]  /*37e0*/  @P1 FFMA.FTZ R91, R118, R92, R19 ;  /* 0x0000005c765b1223 */ /* 0x000fe20000010013 */
[-CC-:B------:R-:W-:Y:S01]  /*37f0*/  @P1 FFMA.FTZ R100, R132, R98.reuse, R99.reuse ;  /* 0x0000006284641223 */ /* 0x180fe20000010063 */
[C---:B------:R-:W-:Y:S01]  /*3800*/  @P1 FFMA.FTZ R90, R118.reuse, R93, R18 ;  /* 0x0000005d765a1223 */ /* 0x040fe20000010012 */
[----:B------:R-:W-:Y:S01]  /*3810*/  @P1 FADD.FTZ R170, R127, -R170 ;  /* 0x800000aa7faa1221 */ /* 0x000fe20000010000 */
[----:B------:R-:W-:Y:S01]  /*3820*/  @P1 FFMA.FTZ R173, R125, R98, R99 ;  /* 0x000000627dad1223 */ /* 0x000fe20000010063 */
[----:B------:R-:W-:Y:S01]  /*3830*/  @P1 FADD.FTZ R100, R133, -R100 ;  /* 0x8000006485641221 */ /* 0x000fe20000010000 */
[----:B------:R-:W-:Y:S01]  /*3840*/  MOV R93, R13 ;  /* 0x0000000d005d7202 */ /* 0x000fe20000000f00 */
[----:B------:R-:W3:Y:S01]  /*3850*/  @P2 LDC.64 R106, c[0x0][0x408] ;  /* 0x00010200ff6a2b82 */ /* 0x000ee20000000a00 */
[----:B------:R-:W-:Y:S01]  /*3860*/  @P1 FFMA.FTZ R93, R118, R170, R13 ;  /* 0x000000aa765d1223 */ /* 0x000fe2000001000d */
[----:B------:R-:W-:Y:S01]  /*3870*/  MOV R176, R15 ;  /* 0x0000000f00b07202 */ /* 0x000fe20000000f00 */
[----:B------:R-:W-:Y:S01]  /*3880*/  @P1 FADD.FTZ R173, R128, -R173 ;  /* 0x800000ad80ad1221 */ /* 0x000fe20000010000 */
[C---:B------:R-:W-:Y:S01]  /*3890*/  @P1 FFMA.FTZ R176, R118.reuse, R100, R15 ;  /* 0x0000006476b01223 */ /* 0x040fe2000001000f */
[----:B------:R-:W-:Y:S01]  /*38a0*/  MOV R92, R12 ;  /* 0x0000000c005c7202 */ /* 0x000fe20000000f00 */
[-CC-:B------:R-:W-:Y:S01]  /*38b0*/  @P1 FFMA.FTZ R180, R131, R98.reuse, R99.reuse ;  /* 0x0000006283b41223 */ /* 0x180fe20000010063 */
[----:B------:R-:W-:Y:S01]  /*38c0*/  @P1 FFMA.FTZ R92, R118, R173, R12 ;  /* 0x000000ad765c1223 */ /* 0x000fe2000001000c */
[----:B------:R-:W4:Y:S01]  /*38d0*/  @P2 LDC.64 R88, c[0x0][0x408] ;  /* 0x00010200ff582b82 */ /* 0x000f220000000a00 */
[----:B-1----:R-:W-:Y:S01]  /*38e0*/  @P2 FMUL.FTZ R171, R91, R95 ;  /* 0x0000005f5bab2220 */ /* 0x002fe20000410000 */
[----:B------:R-:W-:Y:S01]  /*38f0*/  @P1 FADD.FTZ R177, R129, -R180 ;  /* 0x800000b481b11221 */ /* 0x000fe20000010000 */
[----:B------:R-:W-:Y:S01]  /*3900*/  @P1 FFMA.FTZ R180, R122, R98, R99 ;  /* 0x000000627ab41223 */ /* 0x000fe20000010063 */
[----:B------:R-:W-:Y:S01]  /*3910*/  @P2 LOP3.LUT P0, RZ, R112, 0xff0000, RZ, 0xc0, !PT ;  /* 0x00ff000070ff2812 */ /* 0x000fe2000780c0ff */
[----:B------:R-:W-:Y:S01]  /*3920*/  @P2 FMUL.FTZ R172, R171, R94 ;  /* 0x0000005eabac2220 */ /* 0x000fe20000410000 */
[----:B------:R-:W-:Y:S01]  /*3930*/  MOV R94, R14 ;  /* 0x0000000e005e7202 */ /* 0x000fe20000000f00 */
[----:B------:R-:W-:Y:S01]  /*3940*/  @P1 FFMA.FTZ R94, R118, R177, R14 ;  /* 0x000000b1765e1223 */ /* 0x000fe2000001000e */
[----:B--2---:R-:W-:Y:S01]  /*3950*/  @P2 FMUL.FTZ R105, R90, R105 ;  /* 0x000000695a692220 */ /* 0x004fe20000410000 */
[----:B0-----:R-:W0:Y:S01]  /*3960*/  @P2 LDC.64 R102, c[0x0][0x408] ;  /* 0x00010200ff662b82 */ /* 0x001e220000000a00 */
[----:B------:R-:W-:Y:S01]  /*3970*/  @P1 FADD.FTZ R180, R119, -R180 ;  /* 0x800000b477b41221 */ /* 0x000fe20000010000 */
[----:B------:R-:W-:Y:S01]  /*3980*/  @P2 LOP3.LUT P5, RZ, R113, 0xff, RZ, 0xc0, !PT ;  /* 0x000000ff71ff2812 */ /* 0x000fe200078ac0ff */
[----:B------:R-:W-:Y:S01]  /*3990*/  @P2 FMUL.FTZ R95, R105, R104 ;  /* 0x00000068695f2220 */ /* 0x000fe20000410000 */
[----:B------:R-:W-:Y:S01]  /*39a0*/  @P2 LOP3.LUT P6, RZ, R113, 0xff00, RZ, 0xc0, !PT ;  /* 0x0000ff0071ff2812 */ /* 0x000fe200078cc0ff */
[----:B---3--:R-:W-:-:S03]  /*39b0*/  @P2 FMUL.FTZ R173, R93, R107 ;  /* 0x0000006b5dad2220 */ /* 0x008fc60000410000 */
[----:B------:R-:W1:Y:S01]  /*39c0*/  @P2 LDC.64 R170, c[0x0][0x408] ;  /* 0x00010200ffaa2b82 */ /* 0x000e620000000a00 */
[----:B------:R-:W-:Y:S01]  /*39d0*/  @P2 FSEL R95, R95, RZ, P0 ;  /* 0x000000ff5f5f2208 */ /* 0x000fe20000000000 */
[----:B------:R-:W-:Y:S01]  /*39e0*/  @P2 FMUL.FTZ R106, R173, R106 ;  /* 0x0000006aad6a2220 */ /* 0x000fe20000410000 */
[----:B------:R-:W-:Y:S01]  /*39f0*/  @P1 FFMA.FTZ R173, R3, R98, R99 ;  /* 0x0000006203ad1223 */ /* 0x000fe20000010063 */
[----:B------:R-:W-:Y:S01]  /*3a00*/  @P2 LOP3.LUT P0, RZ, R112, 0xff000000, RZ, 0xc0, !PT ;  /* 0xff00000070ff2812 */ /* 0x000fe2000780c0ff */
[----:B----4-:R-:W-:-:S03]  /*3a10*/  @P2 FMUL.FTZ R89, R92, R89 ;  /* 0x000000595c592220 */ /* 0x010fc60000410000 */
[----:B------:R-:W2:Y:S01]  /*3a20*/  @P2 LDC.64 R100, c[0x0][0x408] ;  /* 0x00010200ff642b82 */ /* 0x000ea20000000a00 */
[----:B------:R-:W-:Y:S01]  /*3a30*/  @P1 FADD.FTZ R173, R120, -R173 ;  /* 0x800000ad78ad1221 */ /* 0x000fe20000010000 */
[----:B------:R-:W-:Y:S01]  /*3a40*/  @P2 FSEL R172, R172, RZ, P0 ;  /* 0x000000ffacac2208 */ /* 0x000fe20000000000 */
[----:B------:R-:W-:Y:S01]  /*3a50*/  @P2 FMUL.FTZ R107, R89, R88 ;  /* 0x00000058596b2220 */ /* 0x000fe20000410000 */
[----:B------:R-:W-:Y:S01]  /*3a60*/  MOV R88, R16 ;  /* 0x0000001000587202 */ /* 0x000fe20000000f00 */
[C---:B------:R-:W-:Y:S01]  /*3a70*/  @P1 FFMA.FTZ R88, R118.reuse, R173, R16 ;  /* 0x000000ad76581223 */ /* 0x040fe20000010010 */
[----:B------:R-:W-:Y:S01]  /*3a80*/  MOV R89, R17 ;  /* 0x0000001100597202 */ /* 0x000fe20000000f00 */
[----:B------:R-:W-:Y:S01]  /*3a90*/  @P1 FFMA.FTZ R89, R118, R180, R17 ;  /* 0x000000b476591223 */ /* 0x000fe20000010011 */
[----:B------:R-:W3:Y:S01]  /*3aa0*/  @P2 LDC.64 R104, c[0x0][0x408] ;  /* 0x00010200ff682b82 */ /* 0x000ee20000000a00 */
[----:B0-----:R-:W-:Y:S01]  /*3ab0*/  @P2 FMUL.FTZ R103, R94, R103 ;  /* 0x000000675e672220 */ /* 0x001fe20000410000 */
[----:B------:R-:W-:-:S02]  /*3ac0*/  @P2 FSEL R107, R107, RZ, P5 ;  /* 0x000000ff6b6b2208 */ /* 0x000fc40002800000 */
[----:B------:R-:W-:Y:S01]  /*3ad0*/  @P2 LOP3.LUT P5, RZ, R113, 0xff0000, RZ, 0xc0, !PT ;  /* 0x00ff000071ff2812 */ /* 0x000fe200078ac0ff */
[----:B------:R-:W-:Y:S01]  /*3ae0*/  @P2 FMUL.FTZ R102, R103, R102 ;  /* 0x0000006667662220 */ /* 0x000fe20000410000 */
[----:B------:R-:W-:Y:S01]  /*3af0*/  @P2 FSEL R106, R106, RZ, P6 ;  /* 0x000000ff6a6a2208 */ /* 0x000fe20003000000 */
[----:B-1----:R-:W-:Y:S01]  /*3b00*/  @P2 FMUL.FTZ R171, R88, R171 ;  /* 0x000000ab58ab2220 */ /* 0x002fe20000410000 */
[C---:B------:R-:W-:Y:S02]  /*3b10*/  @P2 ISETP.GE.U32.AND P0, PT, R112.reuse, RZ, PT ;  /* 0x000000ff7000220c */ /* 0x040fe40003f06070 */
[----:B------:R-:W-:Y:S01]  /*3b20*/  @P2 LOP3.LUT P6, RZ, R112, 0xff, RZ, 0xc0, !PT ;  /* 0x000000ff70ff2812 */ /* 0x000fe200078cc0ff */
[----:B------:R-:W-:Y:S01]  /*3b30*/  @P2 FMUL.FTZ R170, R171, R170 ;  /* 0x000000aaabaa2220 */ /* 0x000fe20000410000 */
[----:B------:R-:W-:Y:S02]  /*3b40*/  @P2 FSEL R102, R102, RZ, P5 ;  /* 0x000000ff66662208 */ /* 0x000fe40002800000 */
[----:B------:R-:W-:Y:S01]  /*3b50*/  @P2 ISETP.GE.U32.AND.EX P0, PT, R113, 0x1000000, PT, P0 ;  /* 0x010000007100280c */ /* 0x000fe20003f06100 */
[----:B--2---:R-:W-:Y:S01]  /*3b60*/  @P2 FMUL.FTZ R101, R176, R101 ;  /* 0x00000065b0652220 */ /* 0x004fe20000410000 */
[----:B------:R-:W-:-:S02]  /*3b70*/  @P2 LOP3.LUT P5, RZ, R112, 0xff00, RZ, 0xc0, !PT ;  /* 0x0000ff0070ff2812 */ /* 0x000fc400078ac0ff */
[----:B------:R-:W-:Y:S01]  /*3b80*/  @P2 FSEL R170, R170, RZ, P6 ;  /* 0x000000ffaaaa2208 */ /* 0x000fe20003000000 */
        /* <DEDUP_REMOVED lines=8> */
[----:B------:R-:W-:Y:S01]  /*3c10*/  @P2 PRMT R85, R95, 0x7610, R85 ;  /* 0x000076105f552816 */ /* 0x000fe20000000055 */
[----:B------:R-:W-:Y:S01]  /*3c20*/  IMAD.MOV.U32 R95, RZ, RZ, R176 ;  /* 0x000000ffff5f7224 */ /* 0x000fe200078e00b0 */
[----:B------:R-:W-:Y:S02]  /*3c30*/  @P2 FSEL R104, R104, RZ, P5 ;  /* 0x000000ff68682208 */ /* 0x000fe40002800000 */
[----:B------:R-:W-:Y:S02]  /*3c40*/  @P2 F2FP.BF16.F32.PACK_AB R172, RZ, R172 ;  /* 0x000000acffac223e */ /* 0x000fe400000010ff */
[----:B------:R-:W-:Y:S02]  /*3c50*/  @P2 F2FP.BF16.F32.PACK_AB R106, RZ, R106 ;  /* 0x0000006aff6a223e */ /* 0x000fe400000010ff */
        /* <DEDUP_REMOVED lines=8> */
[----:B------:R-:W-:-:S07]  /*3ce0*/  @P2 PRMT R84, R84, 0x5410, R104 ;  /* 0x0000541054542816 */ /* 0x000fce0000000068 */
.L_x_4395:
[----:B------:R-:W-:Y:S05]  /*3cf0*/  BSYNC.RECONVERGENT B0 ;  /* 0x0000000000007941 */ /* 0x000fea0003800200 */
.L_x_4378:
[----:B------:R-:W-:Y:S01]  /*3d00*/  ISETP.NE.U32.AND P0, PT, R174, RZ, PT ;  /* 0x000000ffae00720c */ /* 0x000fe20003f05070 */
[----:B0-----:R-:W0:Y:S03]  /*3d10*/  @P2 LDC.64 R102, c[0x0][0x468] ;  /* 0x00011a00ff662b82 */ /* 0x001e260000000a00 */
        /* <DEDUP_REMOVED lines=9> */
.L_x_4377:
[----:B------:R-:W-:Y:S05]  /*3db0*/  BSYNC.RECONVERGENT B1 ;  /* 0x0000000000017941 */ /* 0x000fea0003800200 */
.L_x_4376:
        /* <DEDUP_REMOVED lines=10> */
[----:B01----:R-:W0:Y:S01]  /*3e60*/  @P2 LDC.64 R102, c[0x0][0x408] ;  /* 0x00010200ff662b82 */ /* 0x003e220000000a00 */
[-CC-:B------:R-:W-:Y:S01]  /*3e70*/  @P1 FFMA.FTZ R104, R152, R98.reuse, R99.reuse ;  /* 0x0000006298681223 */ /* 0x180fe20000010063 */
[-CC-:B------:R-:W-:Y:S01]  /*3e80*/  @P1 FFMA.FTZ R91, R135, R98.reuse, R99.reuse ;  /* 0x00000062875b1223 */ /* 0x180fe20000010063 */
[----:B------:R-:W-:Y:S01]  /*3e90*/  @P1 FFMA.FTZ R90, R136, R98, R99 ;  /* 0x00000062885a1223 */ /* 0x000fe20000010063 */
[----:B-----5:R-:W-:Y:S01]  /*3ea0*/  MOV R172, R7 ;  /* 0x0000000700ac7202 */ /* 0x020fe20000000f00 */
[----:B------:R-:W-:Y:S01]  /*3eb0*/  @P1 FADD.FTZ R104, R153, -R104 ;  /* 0x8000006899681221 */ /* 0x000fe20000010000 */
[----:B------:R-:W-:Y:S01]  /*3ec0*/  @P1 FADD.FTZ R91, R134, -R91 ;  /* 0x8000005b865b1221 */ /* 0x000fe20000010000 */
[----:B------:R-:W-:Y:S01]  /*3ed0*/  MOV R88, R8 ;  /* 0x0000000800587202 */ /* 0x000fe20000000f00 */
[----:B------:R-:W1:Y:S01]  /*3ee0*/  @P2 LDC.64 R100, c[0x0][0x408] ;  /* 0x00010200ff642b82 */ /* 0x000e620000000a00 */
[C---:B------:R-:W-:Y:S01]  /*3ef0*/  @P1 FFMA.FTZ R172, R118.reuse, R104, R7 ;  /* 0x0000006876ac1223 */ /* 0x040fe20000010007 */
[----:B------:R-:W-:Y:S01]  /*3f00*/  @P1 FADD.FTZ R90, R137, -R90 ;  /* 0x8000005a895a1221 */ /* 0x000fe20000010000 */
[----:B------:R-:W-:Y:S01]  /*3f10*/  @P1 FFMA.FTZ R88, R118, R91, R8 ;  /* 0x0000005b76581223 */ /* 0x000fe20000010008 */
[----:B------:R-:W-:Y:S01]  /*3f20*/  @P1 FFMA.FTZ R104, R144, R98, R99 ;  /* 0x0000006290681223 */ /* 0x000fe20000010063 */
[----:B------:R-:W-:Y:S01]  /*3f30*/  MOV R89, R9 ;  /* 0x0000000900597202 */ /* 0x000fe20000000f00 */
[----:B------:R-:W-:Y:S01]  /*3f40*/  @P1 FFMA.FTZ R89, R118, R90, R9 ;  /* 0x0000005a76591223 */ /* 0x000fe20000010009 */
[----:B------:R-:W-:Y:S01]  /*3f50*/  @P1 FFMA.FTZ R105, R139, R98, R99 ;  /* 0x000000628b691223 */ /* 0x000fe20000010063 */
[----:B------:R-:W2:Y:S01]  /*3f60*/  @P2 LDC.64 R92, c[0x0][0x408] ;  /* 0x00010200ff5c2b82 */ /* 0x000ea20000000a00 */
[----:B------:R-:W-:Y:S01]  /*3f70*/  @P1 FADD.FTZ R170, R145, -R104 ;  /* 0x8000006891aa1221 */ /* 0x000fe20000010000 */
[----:B------:R-:W-:Y:S01]  /*3f80*/  MOV R91, R11 ;  /* 0x0000000b005b7202 */ /* 0x000fe20000000f00 */
[----:B------:R-:W-:Y:S01]  /*3f90*/  @P1 FADD.FTZ R105, R138, -R105 ;  /* 0x800000698a691221 */ /* 0x000fe20000010000 */
[----:B------:R-:W-:Y:S01]  /*3fa0*/  @P2 LOP3.LUT P0, RZ, R110, 0xff, RZ, 0xc0, !PT ;  /* 0x000000ff6eff2812 */ /* 0x000fe2000780c0ff */
[----:B------:R-:W-:Y:S01]  /*3fb0*/  @P1 FFMA.FTZ R91, R118, R170, R11 ;  /* 0x000000aa765b1223 */ /* 0x000fe2000001000b */
[----:B------:R-:W-:-:S02]  /*3fc0*/  IMAD.MOV.U32 R90, RZ, RZ, R10 ;  /* 0x000000ffff5a7224 */ /* 0x000fc400078e000a */
[----:B------:R-:W-:Y:S01]  /*3fd0*/  @P1 FFMA.FTZ R90, R118, R105, R10 ;  /* 0x00000069765a1223 */ /* 0x000fe2000001000a */
[----:B------:R-:W3:Y:S01]  /*3fe0*/  @P2 LDC.64 R94, c[0x0][0x408] ;  /* 0x00010200ff5e2b82 */ /* 0x000ee20000000a00 */
[----:B0-----:R-:W-:Y:S01]  /*3ff0*/  @P2 FMUL.FTZ R103, R88, R103 ;  /* 0x0000006758672220 */ /* 0x001fe20000410000 */
[-CC-:B------:R-:W-:Y:S01]  /*4000*/  @P1 FFMA.FTZ R173, R147, R98.reuse, R99.reuse ;  /* 0x0000006293ad1223 */ /* 0x180fe20000010063 */
[-CC-:B------:R-:W-:Y:S01]  /*4010*/  @P1 FFMA.FTZ R170, R148, R98.reuse, R99.reuse ;  /* 0x0000006294aa1223 */ /* 0x180fe20000010063 */
[----:B------:R-:W-:Y:S01]  /*4020*/  @P1 FFMA.FTZ R175, R151, R98, R99 ;  /* 0x0000006297af1223 */ /* 0x000fe20000010063 */
[----:B------:R-:W-:Y:S01]  /*4030*/  @P2 FMUL.FTZ R104, R103, R102 ;  /* 0x0000006667682220 */ /* 0x000fe20000410000 */
[----:B------:R-:W-:Y:S01]  /*4040*/  @P1 FADD.FTZ R173, R146, -R173 ;  /* 0x800000ad92ad1221 */ /* 0x000fe20000010000 */
[----:B------:R-:W-:Y:S01]  /*4050*/  @P1 FADD.FTZ R170, R149, -R170 ;  /* 0x800000aa95aa1221 */ /* 0x000fe20000010000 */
[----:B-1----:R-:W-:Y:S01]  /*4060*/  @P2 FMUL.FTZ R101, R89, R101 ;  /* 0x0000006559652220 */ /* 0x002fe20000410000 */
[----:B------:R-:W0:Y:S01]  /*4070*/  @P2 LDC.64 R102, c[0x0][0x408] ;  /* 0x00010200ff662b82 */ /* 0x000e220000000a00 */
[----:B------:R-:W-:Y:S01]  /*4080*/  @P1 FADD.FTZ R175, R150, -R175 ;  /* 0x800000af96af1221 */ /* 0x000fe20000010000 */
[----:B------:R-:W-:Y:S01]  /*4090*/  @P2 LOP3.LUT P5, RZ, R110, 0xff000000, RZ, 0xc0, !PT ;  /* 0xff0000006eff2812 */ /* 0x000fe200078ac0ff */
[----:B------:R-:W-:Y:S01]  /*40a0*/  @P2 FMUL.FTZ R106, R101, R100 ;  /* 0x00000064656a2220 */ /* 0x000fe20000410000 */
[----:B------:R-:W-:Y:S01]  /*40b0*/  @P2 LOP3.LUT P6, RZ, R111, 0xff0000, RZ, 0xc0, !PT ;  /* 0x00ff00006fff2812 */ /* 0x000fe200078cc0ff */
[----:B--2---:R-:W-:Y:S01]  /*40c0*/  @P2 FMUL.FTZ R171, R91, R93 ;  /* 0x0000005d5bab2220 */ /* 0x004fe20000410000 */
[----:B------:R-:W-:-:S02]  /*40d0*/  @P2 FSEL R93, R104, RZ, P0 ;  /* 0x000000ff685d2208 */ /* 0x000fc40000000000 */
[----:B------:R-:W1:Y:S01]  /*40e0*/  @P2 LDC.64 R100, c[0x0][0x408] ;  /* 0x00010200ff642b82 */ /* 0x000e620000000a00 */
[----:B------:R-:W-:Y:S01]  /*40f0*/  @P2 LOP3.LUT P0, RZ, R110, 0xff00, RZ, 0xc0, !PT ;  /* 0x0000ff006eff2812 */ /* 0x000fe2000780c0ff */
[----:B------:R-:W-:Y:S01]  /*4100*/  @P2 FMUL.FTZ R171, R171, R92 ;  /* 0x0000005cabab2220 */ /* 0x000fe20000410000 */
[----:B------:R-:W-:Y:S01]  /*4110*/  MOV R92, R4 ;  /* 0x00000004005c7202 */ /* 0x000fe20000000f00 */
[----:B------:R-:W-:Y:S01]  /*4120*/  @P1 FFMA.FTZ R92, R118, R173, R4 ;  /* 0x000000ad765c1223 */ /* 0x000fe20000010004 */
[----:B------:R-:W-:Y:S01]  /*4130*/  @P2 FSEL R106, R106, RZ, P0 ;  /* 0x000000ff6a6a2208 */ /* 0x000fe20000000000 */
[----:B---3--:R-:W-:Y:S01]  /*4140*/  @P2 FMUL.FTZ R95, R90, R95 ;  /* 0x0000005f5a5f2220 */ /* 0x008fe20000410000 */
[----:B------:R-:W-:Y:S01]  /*4150*/  @P2 LOP3.LUT P0, RZ, R110, 0xff0000, RZ, 0xc0, !PT ;  /* 0x00ff00006eff2812 */ /* 0x000fe2000780c0ff */
[----:B------:R-:W2:Y:S01]  /*4160*/  @P2 LDC.64 R104, c[0x0][0x408] ;  /* 0x00010200ff682b82 */ /* 0x000ea20000000a00 */
[----:B------:R-:W-:Y:S01]  /*4170*/  @P2 FSEL R171, R171, RZ, P5 ;  /* 0x000000ffabab2208 */ /* 0x000fe20002800000 */
[----:B------:R-:W-:Y:S01]  /*4180*/  @P2 FMUL.FTZ R107, R95, R94 ;  /* 0x0000005e5f6b2220 */ /* 0x000fe20000410000 */
[----:B------:R-:W-:-:S02]  /*4190*/  @P2 F2FP.BF16.F32.PACK_AB R95, RZ, R93 ;  /* 0x0000005dff5f223e */ /* 0x000fc400000010ff */
[----:B------:R-:W-:Y:S01]  /*41a0*/  MOV R93, R5 ;  /* 0x00000005005d7202 */ /* 0x000fe20000000f00 */
[C---:B------:R-:W-:Y:S01]  /*41b0*/  @P1 FFMA.FTZ R93, R118.reuse, R170, R5 ;  /* 0x000000aa765d1223 */ /* 0x040fe20000010005 */
[----:B------:R-:W-:Y:S01]  /*41c0*/  MOV R94, R6 ;  /* 0x00000006005e7202 */ /* 0x000fe20000000f00 */
[----:B------:R-:W-:Y:S01]  /*41d0*/  @P1 FFMA.FTZ R94, R118, R175, R6 ;  /* 0x000000af765e1223 */ /* 0x000fe20000010006 */
[----:B0-----:R-:W-:Y:S01]  /*41e0*/  @P2 FMUL.FTZ R103, R92, R103 ;  /* 0x000000675c672220 */ /* 0x001fe20000410000 */
[----:B------:R-:W-:Y:S02]  /*41f0*/  @P2 FSEL R107, R107, RZ, P0 ;  /* 0x000000ff6b6b2208 */ /* 0x000fe40000000000 */
[----:B------:R-:W-:Y:S01]  /*4200*/  @P2 LOP3.LUT P0, RZ, R111, 0xff, RZ, 0xc0, !PT ;  /* 0x000000ff6fff2812 */ /* 0x000fe2000780c0ff */
[----:B------:R-:W-:Y:S01]  /*4210*/  @P2 FMUL.FTZ R102, R103, R102 ;  /* 0x0000006667662220 */ /* 0x000fe20000410000 */
[----:B------:R-:W-:Y:S01]  /*4220*/  @P2 LOP3.LUT P5, RZ, R111, 0xff00, RZ, 0xc0, !PT ;  /* 0x0000ff006fff2812 */ /* 0x000fe200078ac0ff */
        /* <DEDUP_REMOVED lines=11> */
[----:B------:R-:W-:Y:S02]  /*42e0*/  @P2 PRMT R85, R107, 0x7610, R85 ;  /* 0x000076106b552816 */ /* 0x000fe40000000055 */
[----:B------:R-:W-:Y:S02]  /*42f0*/  @P2 FSEL R104, R104, RZ, P6 ;  /* 0x000000ff68682208 */ /* 0x000fe40003000000 */
[----:B------:R-:W-:Y:S02]  /*4300*/  @P2 F2FP.BF16.F32.PACK_AB R100, RZ, R100 ;  /* 0x00000064ff64223e */ /* 0x000fe400000010ff */
[----:B------:R-:W-:Y:S02]  /*4310*/  @P2 F2FP.BF16.F32.PACK_AB R104, RZ, R104 ;  /* 0x00000068ff68223e */ /* 0x000fe400000010ff */
[----:B------:R-:W-:Y:S02]  /*4320*/  @P2 PRMT R86, R102, 0x7610, R86 ;  /* 0x0000761066562816 */ /* 0x000fe40000000056 */
[----:B------:R-:W-:-:S02]  /*4330*/  @P2 PRMT R84, R84, 0x5410, R106 ;  /* 0x0000541054542816 */ /* 0x000fc4000000006a */
[----:B------:R-:W-:Y:S02]  /*4340*/  @P2 PRMT R85, R85, 0x5410, R171 ;  /* 0x0000541055552816 */ /* 0x000fe400000000ab */
[----:B------:R-:W-:Y:S02]  /*4350*/  MOV R95, R172 ;  /* 0x000000ac005f7202 */ /* 0x000fe40000000f00 */
        /* <DEDUP_REMOVED lines=11> */
.L_x_4415:
[----:B------:R-:W2:Y:S01]  /*4410*/  @P2 LDC.64 R170, c[0x0][0x408] ;  /* 0x00010200ffaa2b82 */ /* 0x000ea20000000a00 */
[-CC-:B-1----:R-:W-:Y:S01]  /*4420*/  @P1 FFMA.FTZ R101, R135, R98.reuse, R99.reuse ;  /* 0x0000006287651223 */ /* 0x182fe20000010063 */
[-C--:B------:R-:W-:Y:S01]  /*4430*/  @P1 FFMA.FTZ R100, R136, R98.reuse, R99 ;  /* 0x0000006288641223 */ /* 0x080fe20000010063 */
[----:B0----5:R-:W-:Y:S01]  /*4440*/  IMAD.MOV.U32 R102, RZ, RZ, R8 ;  /* 0x000000ffff667224 */ /* 0x021fe200078e0008 */
[----:B------:R-:W-:Y:S01]  /*4450*/  MOV R104, R9 ;  /* 0x0000000900687202 */ /* 0x000fe20000000f00 */
[----:B------:R-:W-:Y:S01]  /*4460*/  @P1 FADD.FTZ R101, R134, -R101 ;  /* 0x8000006586651221 */ /* 0x000fe20000010000 */
[----:B------:R-:W-:Y:S01]  /*4470*/  @P1 FADD.FTZ R100, R137, -R100 ;  /* 0x8000006489641221 */ /* 0x000fe20000010000 */
[----:B------:R-:W-:Y:S01]  /*4480*/  @P1 FFMA.FTZ R103, R147, R98, R99 ;  /* 0x0000006293671223 */ /* 0x000fe20000010063 */
        /* <DEDUP_REMOVED lines=10> */
[----:B------:R-:W1:Y:S01]  /*4530*/  @P2 LDC.64 R106, c[0x0][0x408] ;  /* 0x00010200ff6a2b82 */ /* 0x000e620000000a00 */
[----:B------:R-:W-:Y:S01]  /*4540*/  MOV R180, R4 ;  /* 0x0000000400b47202 */ /* 0x000fe20000000f00 */
[C---:B------:R-:W-:Y:S01]  /*4550*/  @P1 FFMA.FTZ R174, R118.reuse, R101, R10 ;  /* 0x0000006576ae1223 */ /* 0x040fe2000001000a */
[C---:B------:R-:W-:Y:S01]  /*4560*/  @P1 FFMA.FTZ R176, R118.reuse, R100, R11 ;  /* 0x0000006476b01223 */ /* 0x040fe2000001000b */
[----:B------:R-:W-:Y:S01]  /*4570*/  @P1 FFMA.FTZ R180, R118, R103, R4 ;  /* 0x0000006776b41223 */ /* 0x000fe20000010004 */
[----:B------:R-:W-:Y:S01]  /*4580*/  @P1 FFMA.FTZ R186, R148, R98, R99 ;  /* 0x0000006294ba1223 */ /* 0x000fe20000010063 */
[----:B--2---:R-:W-:Y:S01]  /*4590*/  @P2 FMUL.FTZ R171, R102, R171 ;  /* 0x000000ab66ab2220 */ /* 0x004fe20000410000 */
[C---:B------:R-:W-:Y:S01]  /*45a0*/  @P2 LOP3.LUT P0, RZ, R110.reuse, 0xff, RZ, 0xc0, !PT ;  /* 0x000000ff6eff2812 */ /* 0x040fe2000780c0ff */
[----:B------:R-:W2:Y:S01]  /*45b0*/  @P2 LDC.64 R100, c[0x0][0x408] ;  /* 0x00010200ff642b82 */ /* 0x000ea20000000a00 */
[----:B------:R-:W-:Y:S01]  /*45c0*/  @P1 FADD.FTZ R186, R149, -R186 ;  /* 0x800000ba95ba1221 */ /* 0x000fe20000010000 */
[----:B------:R-:W-:Y:S01]  /*45d0*/  MOV R182, R5 ;  /* 0x0000000500b67202 */ /* 0x000fe20000000f00 */
[----:B------:R-:W-:Y:S01]  /*45e0*/  IMAD.MOV.U32 R184, RZ, RZ, R6 ;  /* 0x000000ffffb87224 */ /* 0x000fe200078e0006 */
[----:B------:R-:W-:Y:S01]  /*45f0*/  @P2 LOP3.LUT P5, RZ, R110, 0xff00, RZ, 0xc0, !PT ;  /* 0x0000ff006eff2812 */ /* 0x000fe200078ac0ff */
[----:B------:R-:W-:Y:S01]  /*4600*/  @P1 FFMA.FTZ R182, R118, R186, R5 ;  /* 0x000000ba76b61223 */ /* 0x000fe20000010005 */
[----:B0-----:R-:W-:Y:S01]  /*4610*/  @P2 FMUL.FTZ R175, R104, R173 ;  /* 0x000000ad68af2220 */ /* 0x001fe20000410000 */
[----:B------:R-:W-:Y:S01]  /*4620*/  @P2 FMUL.FTZ R173, R171, R170 ;  /* 0x000000aaabad2220 */ /* 0x000fe20000410000 */
[----:B------:R-:W0:Y:S01]  /*4630*/  @P2 LDC.64 R102, c[0x0][0x408] ;  /* 0x00010200ff662b82 */ /* 0x000e220000000a00 */
[----:B------:R-:W-:Y:S01]  /*4640*/  @P2 LOP3.LUT P6, RZ, R110, 0xff0000, RZ, 0xc0, !PT ;  /* 0x00ff00006eff2812 */ /* 0x000fe200078cc0ff */
[----:B------:R-:W-:Y:S01]  /*4650*/  @P2 FMUL.FTZ R172, R175, R172 ;  /* 0x000000acafac2220 */ /* 0x000fe20000410000 */
[----:B------:R-:W-:Y:S01]  /*4660*/  @P1 FFMA.FTZ R175, R151, R98, R99 ;  /* 0x0000006297af1223 */ /* 0x000fe20000010063 */
[----:B------:R-:W-:-:S02]  /*4670*/  @P2 FSEL R173, R173, RZ, P0 ;  /* 0x000000ffadad2208 */ /* 0x000fc40000000000 */
[----:B------:R-:W-:Y:S01]  /*4680*/  @P2 LOP3.LUT P0, RZ, R110, 0xff000000, RZ, 0xc0, !PT ;  /* 0xff0000006eff2812 */ /* 0x000fe2000780c0ff */
[----:B------:R-:W-:Y:S01]  /*4690*/  @P1 FADD.FTZ R175, R150, -R175 ;  /* 0x800000af96af1221 */ /* 0x000fe20000010000 */
[----:B------:R-:W3:Y:S01]  /*46a0*/  @P2 LDC.64 R104, c[0x0][0x408] ;  /* 0x00010200ff682b82 */ /* 0x000ee20000000a00 */
[----:B------:R-:W-:Y:S01]  /*46b0*/  @P2 FSEL R172, R172, RZ, P5 ;  /* 0x000000ffacac2208 */ /* 0x000fe20002800000 */
[----:B-1----:R-:W-:Y:S01]  /*46c0*/  @P2 FMUL.FTZ R107, R182, R107 ;  /* 0x0000006bb66b2220 */ /* 0x002fe20000410000 */
[----:B------:R-:W-:Y:S01]  /*46d0*/  @P1 FFMA.FTZ R184, R118, R175, R6 ;  /* 0x000000af76b81223 */ /* 0x000fe20000010006 */
[----:B------:R-:W-:Y:S02]  /*46e0*/  @P2 LOP3.LUT P5, RZ, R111, 0xff, RZ, 0xc0, !PT ;  /* 0x000000ff6fff2812 */ /* 0x000fe400078ac0ff */
[----:B------:R-:W-:Y:S01]  /*46f0*/  @P2 FMUL.FTZ R106, R107, R106 ;  /* 0x0000006a6b6a2220 */ /* 0x000fe20000410000 */
[----:B------:R-:W-:Y:S01]  /*4700*/  @P2 F2FP.BF16.F32.PACK_AB R173, RZ, R173 ;  /* 0x000000adffad223e */ /* 0x000fe200000010ff */
[----:B------:R-:W1:Y:S01]  /*4710*/  @P2 LDC.64 R170, c[0x0][0x408] ;  /* 0x00010200ffaa2b82 */ /* 0x000e620000000a00 */
[----:B--2---:R-:W-:Y:S01]  /*4720*/  @P2 FMUL.FTZ R101, R174, R101 ;  /* 0x00000065ae652220 */ /* 0x004fe20000410000 */
[----:B------:R-:W-:-:S02]  /*4730*/  @P2 F2FP.BF16.F32.PACK_AB R172, RZ, R172 ;  /* 0x000000acffac223e */ /* 0x000fc400000010ff */
[----:B------:R-:W-:Y:S01]  /*4740*/  @P2 PRMT R84, R173, 0x7610, R84 ;  /* 0x00007610ad542816 */ /* 0x000fe20000000054 */
[----:B------:R-:W-:Y:S01]  /*4750*/  @P2 FMUL.FTZ R100, R101, R100 ;  /* 0x0000006465642220 */ /* 0x000fe20000410000 */
[----:B0-----:R-:W-:Y:S02]  /*4760*/  @P2 FMUL.FTZ R103, R176, R103 ;  /* 0x00000067b0672220 */ /* 0x001fe40000410000 */
[----:B------:R-:W-:Y:S02]  /*4770*/  @P2 PRMT R84, R84, 0x5410, R172 ;  /* 0x0000541054542816 */ /* 0x000fe400000000ac */
[----:B------:R-:W-:Y:S01]  /*4780*/  @P2 FSEL R100, R100, RZ, P6 ;  /* 0x000000ff64642208 */ /* 0x000fe20003000000 */
[----:B------:R-:W-:Y:S01]  /*4790*/  @P2 FMUL.FTZ R102, R103, R102 ;  /* 0x0000006667662220 */ /* 0x000fe20000410000 */
[----:B------:R-:W-:Y:S02]  /*47a0*/  @P2 LOP3.LUT P6, RZ, R111, 0xff00, RZ, 0xc0, !PT ;  /* 0x0000ff006fff2812 */ /* 0x000fe400078cc0ff */
[----:B------:R-:W-:Y:S01]  /*47b0*/  @P2 F2FP.BF16.F32.PACK_AB R100, RZ, R100 ;  /* 0x00000064ff64223e */ /* 0x000fe200000010ff */
[----:B---3--:R-:W-:Y:S01]  /*47c0*/  @P2 FMUL.FTZ R105, R180, R105 ;  /* 0x00000069b4692220 */ /* 0x008fe20000410000 */
[----:B------:R-:W-:-:S02]  /*47d0*/  @P2 FSEL R102, R102, RZ, P0 ;  /* 0x000000ff66662208 */ /* 0x000fc40000000000 */
[----:B------:R-:W-:Y:S01]  /*47e0*/  @P2 LOP3.LUT P0, RZ, R111, 0xff0000, RZ, 0xc0, !PT ;  /* 0x00ff00006fff2812 */ /* 0x000fe2000780c0ff */
[----:B------:R-:W-:Y:S01]  /*47f0*/  @P2 FMUL.FTZ R104, R105, R104 ;  /* 0x0000006869682220 */ /* 0x000fe20000410000 */
[----:B------:R-:W-:Y:S02]  /*4800*/  @P2 FSEL R106, R106, RZ, P6 ;  /* 0x000000ff6a6a2208 */ /* 0x000fe40003000000 */
[----:B------:R-:W-:Y:S01]  /*4810*/  @P2 F2FP.BF16.F32.PACK_AB R102, RZ, R102 ;  /* 0x00000066ff66223e */ /* 0x000fe200000010ff */
[----:B-1----:R-:W-:Y:S01]  /*4820*/  @P2 FMUL.FTZ R171, R184, R171 ;  /* 0x000000abb8ab2220 */ /* 0x002fe20000410000 */
        /* <DEDUP_REMOVED lines=24> */
.L_x_4414:
        /* <DEDUP_REMOVED lines=50> */
.L_x_4419:
[----:B------:R-:W-:Y:S05]  /*4cd0*/  BSYNC.RECONVERGENT B2 ;  /* 0x0000000000027941 */ /* 0x000fea0003800200 */
.L_x_4418:
        /* <DEDUP_REMOVED lines=13> */
.L_x_4421:
[----:B------:R-:W-:Y:S05]  /*4db0*/  BSYNC.RECONVERGENT B2 ;  /* 0x0000000000027941 */ /* 0x000fea0003800200 */
.L_x_4420:
        /* <DEDUP_REMOVED lines=13> */
.L_x_4423:
[----:B------:R-:W-:Y:S05]  /*4e90*/  BSYNC.RECONVERGENT B2 ;  /* 0x0000000000027941 */ /* 0x000fea0003800200 */
.L_x_4422:
        /* <DEDUP_REMOVED lines=13> */
.L_x_4425:
[----:B------:R-:W-:Y:S05]  /*4f70*/  BSYNC.RECONVERGENT B2 ;  /* 0x0000000000027941 */ /* 0x000fea0003800200 */
.L_x_4424:
        /* <DEDUP_REMOVED lines=13> */
.L_x_4427:
[----:B------:R-:W-:Y:S05]  /*5050*/  BSYNC.RECONVERGENT B2 ;  /* 0x0000000000027941 */ /* 0x000fea0003800200 */
.L_x_4426:
        /* <DEDUP_REMOVED lines=13> */
.L_x_4429:
[----:B------:R-:W-:Y:S05]  /*5130*/  BSYNC.RECONVERGENT B2 ;  /* 0x0000000000027941 */ /* 0x000fea0003800200 */
.L_x_4428:
        /* <DEDUP_REMOVED lines=13> */
.L_x_4431:
[----:B------:R-:W-:Y:S05]  /*5210*/  BSYNC.RECONVERGENT B2 ;  /* 0x0000000000027941 */ /* 0x000fea0003800200 */
.L_x_4430:
[----:B------:R-:W-:Y:S01]  /*5220*/  MOV R88, R100 ;  /* 0x0000006400587202 */ /* 0x000fe20000000f00 */
[----:B------:R-:W-:Y:S06]  /*5230*/  @!P2 BRA `(.L_x_4416) ;  /* 0x0000000400e0a947 */ /* 0x000fec0003800000 */
[----:B------:R-:W-:Y:S01]  /*5240*/  FMUL.FTZ R88, R95, UR13 ;  /* 0x0000000d5f587c20 */ /* 0x000fe20008410000 */
[----:B-----5:R-:W-:-:S03]  /*5250*/  ISETP.GE.U32.AND P0, PT, R110, RZ, PT ;  /* 0x000000ff6e00720c */ /* 0x020fc60003f06070 */
[----:B------:R-:W-:Y:S01]  /*5260*/  FMUL.FTZ R88, R88, UR12 ;  /* 0x0000000c58587c20 */ /* 0x000fe20008410000 */
[----:B------:R-:W-:-:S04]  /*5270*/  ISETP.GE.U32.AND.EX P0, PT, R111, 0x1000000, PT, P0 ;  /* 0x010000006f00780c */ /* 0x000fc80003f06100 */
[----:B------:R-:W-:-:S04]  /*5280*/  FSEL R88, R88, RZ, P0 ;  /* 0x000000ff58587208 */ /* 0x000fc80000000000 */
[----:B------:R-:W-:Y:S02]  /*5290*/  F2FP.BF16.F32.PACK_AB R101, RZ, R88 ;  /* 0x00000058ff65723e */ /* 0x000fe400000010ff */
[----:B------:R-:W-:Y:S02]  /*52a0*/  MOV R88, R100 ;  /* 0x0000006400587202 */ /* 0x000fe40000000f00 */
[----:B------:R-:W-:Y:S01]  /*52b0*/  PRMT R87, R87, 0x5410, R101 ;  /* 0x0000541057577816 */ /* 0x000fe20000000065 */
[----:B------:R-:W-:Y:S06]  /*52c0*/  BRA `(.L_x_4416) ;  /* 0x0000000400bc7947 */ /* 0x000fec0003800000 */
.L_x_4417:
        /* <DEDUP_REMOVED lines=13> */
.L_x_4433:
[----:B------:R-:W-:Y:S05]  /*53a0*/  BSYNC.RECONVERGENT B2 ;  /* 0x0000000000027941 */ /* 0x000fea0003800200 */
.L_x_4432:
        /* <DEDUP_REMOVED lines=13> */
.L_x_4435:
[----:B------:R-:W-:Y:S05]  /*5480*/  BSYNC.RECONVERGENT B2 ;  /* 0x0000000000027941 */ /* 0x000fea0003800200 */
.L_x_4434:
        /* <DEDUP_REMOVED lines=13> */
.L_x_4437:
[----:B------:R-:W-:Y:S05]  /*5560*/  BSYNC.RECONVERGENT B2 ;  /* 0x0000000000027941 */ /* 0x000fea0003800200 */
.L_x_4436:
        /* <DEDUP_REMOVED lines=13> */
.L_x_4439:
[----:B------:R-:W-:Y:S05]  /*5640*/  BSYNC.RECONVERGENT B2 ;  /* 0x0000000000027941 */ /* 0x000fea0003800200 */
.L_x_4438:
        /* <DEDUP_REMOVED lines=13> */
.L_x_4441:
[----:B------:R-:W-:Y:S05]  /*5720*/  BSYNC.RECONVERGENT B2 ;  /* 0x0000000000027941 */ /* 0x000fea0003800200 */
.L_x_4440:
        /* <DEDUP_REMOVED lines=13> */
.L_x_4443:
[----:B------:R-:W-:Y:S05]  /*5800*/  BSYNC.RECONVERGENT B2 ;  /* 0x0000000000027941 */ /* 0x000fea0003800200 */
.L_x_4442:
        /* <DEDUP_REMOVED lines=13> */
.L_x_4445:
[----:B------:R-:W-:Y:S05]  /*58e0*/  BSYNC.RECONVERGENT B2 ;  /* 0x0000000000027941 */ /* 0x000fea0003800200 */
.L_x_4444:
        /* <DEDUP_REMOVED lines=12> */
[----:B------:R-:W-:-:S07]  /*59b0*/  PRMT R87, R87, 0x5410, R100 ;  /* 0x0000541057577816 */ /* 0x000fce0000000064 */
.L_x_4416:
[----:B------:R-:W-:Y:S05]  /*59c0*/  BSYNC.RECONVERGENT B0 ;  /* 0x0000000000007941 */ /* 0x000fea0003800200 */
.L_x_4413:
[----:B-1----:R-:W1:Y:S08]  /*59d0*/  @P3 LDC.64 R100, c[0x0][0x478] ;  /* 0x00011e00ff643b82 */ /* 0x002e700000000a00 */
[----:B0-----:R-:W0:Y:S01]  /*59e0*/  @P2 LDC.64 R102, c[0x0][0x468] ;  /* 0x00011a00ff662b82 */ /* 0x001e220000000a00 */
[C---:B-1----:R-:W-:Y:S01]  /*59f0*/  @P3 IMAD.WIDE.U32 R100, R96.reuse, 0x20, R100 ;  /* 0x0000002060643825 */ /* 0x042fe200078e0064 */
[----:B------:R-:W-:-:S04]  /*5a00*/  IADD3 R96, PT, PT, R96, 0x20, RZ ;  /* 0x0000002060607810 */ /* 0x000fc80007ffe0ff */
[----:B------:R2:W-:Y:S01]  /*5a10*/  @P3 STG.E.128 desc[UR6][R100.64], R88 ;  /* 0x0000005864003986 */ /* 0x0005e2000c101d06 */
[----:B0-----:R-:W-:-:S03]  /*5a20*/  @P2 IMAD.WIDE.U32 R102, R97, 0x10, R102 ;  /* 0x0000001061662825 */ /* 0x001fc600078e0066 */
[----:B------:R2:W-:Y:S01]  /*5a30*/  @P3 STG.E.128 desc[UR6][R100.64+0x10], R92 ;  /* 0x0000105c64003986 */ /* 0x0005e2000c101d06 */
[----:B------:R-:W-:-:S03]  /*5a40*/  IADD3 R97, PT, PT, R97, 0x20, RZ ;  /* 0x0000002061617810 */ /* 0x000fc60007ffe0ff */
[----:B------:R2:W-:Y:S04]  /*5a50*/  @P2 STG.E.128 desc[UR6][R102.64], R84 ;  /* 0x0000005466002986 */ /* 0x0005e8000c101d06 */
.L_x_4412:
[----:B------:R-:W-:Y:S05]  /*5a60*/  BSYNC.RECONVERGENT B1 ;  /* 0x0000000000017941 */ /* 0x000fea0003800200 */
.L_x_4411:
        /* <DEDUP_REMOVED lines=10> */
[----:B012---:R-:W0:Y:S01]  /*5b10*/  @P2 LDC.64 R102, c[0x0][0x408] ;  /* 0x00010200ff662b82 */ /* 0x007e220000000a00 */
[-CC-:B------:R-:W-:Y:S01]  /*5b20*/  @P1 FFMA.FTZ R89, R155, R98.reuse, R99.reuse ;  /* 0x000000629b591223 */ /* 0x180fe20000010063 */
[-CC-:B------:R-:W-:Y:S01]  /*5b30*/  @P1 FFMA.FTZ R90, R168, R98.reuse, R99.reuse ;  /* 0x00000062a85a1223 */ /* 0x180fe20000010063 */
[-CC-:B------:R-:W-:Y:S01]  /*5b40*/  @P1 FFMA.FTZ R104, R154, R98.reuse, R99.reuse ;  /* 0x000000629a681223 */ /* 0x180fe20000010063 */
[----:B------:R-:W-:Y:S01]  /*5b50*/  @P1 FFMA.FTZ R105, R159, R98, R99 ;  /* 0x000000629f691223 */ /* 0x000fe20000010063 */
[----:B------:R-:W-:Y:S01]  /*5b60*/  @P1 FADD.FTZ R89, R156, -R89 ;  /* 0x800000599c591221 */ /* 0x000fe20000010000 */
[----:B-----5:R-:W-:Y:S01]  /*5b70*/  MOV R88, R76 ;  /* 0x0000004c00587202 */ /* 0x020fe20000000f00 */
[----:B------:R-:W-:Y:S01]  /*5b80*/  @P1 FADD.FTZ R90, R169, -R90 ;  /* 0x8000005aa95a1221 */ /* 0x000fe20000010000 */
[----:B------:R-:W1:Y:S01]  /*5b90*/  @P2 LDC.64 R100, c[0x0][0x408] ;  /* 0x00010200ff642b82 */ /* 0x000e620000000a00 */
[----:B------:R-:W-:Y:S01]  /*5ba0*/  @P1 FFMA.FTZ R106, R160, R98, R99 ;  /* 0x00000062a06a1223 */ /* 0x000fe20000010063 */
[----:B------:R-:W-:Y:S01]  /*5bb0*/  @P1 FFMA.FTZ R88, R118, R89, R76 ;  /* 0x0000005976581223 */ /* 0x000fe2000001004c */
[----:B------:R-:W-:Y:S01]  /*5bc0*/  @P1 FADD.FTZ R104, R157, -R104 ;  /* 0x800000689d681221 */ /* 0x000fe20000010000 */
[----:B------:R-:W-:Y:S01]  /*5bd0*/  @P1 FADD.FTZ R105, R158, -R105 ;  /* 0x800000699e691221 */ /* 0x000fe20000010000 */
[----:B------:R-:W-:-:S02]  /*5be0*/  IMAD.MOV.U32 R170, RZ, RZ, R83 ;  /* 0x000000ffffaa7224 */ /* 0x000fc400078e0053 */
[-CC-:B------:R-:W-:Y:S01]  /*5bf0*/  @P1 FFMA.FTZ R171, R163, R98.reuse, R99.reuse ;  /* 0x00000062a3ab1223 */ /* 0x180fe20000010063 */
[-CC-:B------:R-:W-:Y:S01]  /*5c00*/  @P1 FFMA.FTZ R116, R164, R98.reuse, R99.reuse ;  /* 0x00000062a4741223 */ /* 0x180fe20000010063 */
[----:B------:R-:W2:Y:S01]  /*5c10*/  @P2 LDC.64 R92, c[0x0][0x408] ;  /* 0x00010200ff5c2b82 */ /* 0x000ea20000000a00 */
[----:B------:R-:W-:Y:S01]  /*5c20*/  @P1 FFMA.FTZ R173, R167, R98, R99 ;  /* 0x00000062a7ad1223 */ /* 0x000fe20000010063 */
[C---:B------:R-:W-:Y:S01]  /*5c30*/  @P1 FFMA.FTZ R170, R118.reuse, R90, R83 ;  /* 0x0000005a76aa1223 */ /* 0x040fe20000010053 */
[----:B------:R-:W-:Y:S01]  /*5c40*/  MOV R89, R77 ;  /* 0x0000004d00597202 */ /* 0x000fe20000000f00 */
[----:B------:R-:W-:Y:S01]  /*5c50*/  @P1 FADD.FTZ R98, R161, -R106 ;  /* 0x8000006aa1621221 */ /* 0x000fe20000010000 */
[----:B------:R-:W-:Y:S01]  /*5c60*/  MOV R90, R78 ;  /* 0x0000004e005a7202 */ /* 0x000fe20000000f00 */
[C---:B------:R-:W-:Y:S01]  /*5c70*/  @P1 FFMA.FTZ R89, R118.reuse, R104, R77 ;  /* 0x0000006876591223 */ /* 0x040fe2000001004d */
[----:B------:R-:W-:Y:S01]  /*5c80*/  @P1 FFMA.FTZ R90, R118, R105, R78 ;  /* 0x00000069765a1223 */ /* 0x000fe2000001004e */
[----:B------:R-:W3:Y:S01]  /*5c90*/  @P2 LDC.64 R94, c[0x0][0x408] ;  /* 0x00010200ff5e2b82 */ /* 0x000ee20000000a00 */
[----:B0-----:R-:W-:Y:S01]  /*5ca0*/  @P2 FMUL.FTZ R103, R88, R103 ;  /* 0x0000006758672220 */ /* 0x001fe20000410000 */
[----:B------:R-:W-:Y:S01]  /*5cb0*/  MOV R91, R79 ;  /* 0x0000004f005b7202 */ /* 0x000fe20000000f00 */
[----:B------:R-:W-:Y:S01]  /*5cc0*/  @P1 FFMA.FTZ R91, R118, R98, R79 ;  /* 0x00000062765b1223 */ /* 0x000fe2000001004f */
[----:B------:R-:W-:Y:S01]  /*5cd0*/  @P2 LOP3.LUT P0, RZ, R108, 0xff, RZ, 0xc0, !PT ;  /* 0x000000ff6cff2812 */ /* 0x000fe2000780c0ff */
[----:B------:R-:W-:Y:S01]  /*5ce0*/  @P2 FMUL.FTZ R106, R103, R102 ;  /* 0x00000066676a2220 */ /* 0x000fe20000410000 */
[----:B------:R-:W-:Y:S01]  /*5cf0*/  @P1 FADD.FTZ R171, R162, -R171 ;  /* 0x800000aba2ab1221 */ /* 0x000fe20000010000 */
[----:B------:R-:W-:Y:S01]  /*5d00*/  @P1 FADD.FTZ R116, R165, -R116 ;  /* 0x80000074a5741221 */ /* 0x000fe20000010000 */
[----:B------:R-:W0:Y:S01]  /*5d10*/  @P2 LDC.64 R104, c[0x0][0x408] ;  /* 0x00010200ff682b82 */ /* 0x000e220000000a00 */
[----:B-1----:R-:W-:Y:S01]  /*5d20*/  @P2 FMUL.FTZ R101, R89, R101 ;  /* 0x0000006559652220 */ /* 0x002fe20000410000 */
[----:B------:R-:W-:Y:S01]  /*5d30*/  @P2 FSEL R106, R106, RZ, P0 ;  /* 0x000000ff6a6a2208 */ /* 0x000fe20000000000 */
[----:B------:R-:W-:Y:S01]  /*5d40*/  @P1 FADD.FTZ R173, R166, -R173 ;  /* 0x800000ada6ad1221 */ /* 0x000fe20000010000 */
[----:B------:R-:W-:Y:S01]  /*5d50*/  @P2 LOP3.LUT P0, RZ, R108, 0xff00, RZ, 0xc0, !PT ;  /* 0x0000ff006cff2812 */ /* 0x000fe2000780c0ff */
[----:B------:R-:W-:Y:S01]  /*5d60*/  @P2 FMUL.FTZ R100, R101, R100 ;  /* 0x0000006465642220 */ /* 0x000fe20000410000 */
[----:B------:R-:W-:-:S02]  /*5d70*/  @P2 LOP3.LUT P4, RZ, R109, 0xff0000, RZ, 0xc0, !PT ;  /* 0x00ff00006dff2812 */ /* 0x000fc4000788c0ff */
[----:B------:R-:W1:Y:S01]  /*5d80*/  @P2 LDC.64 R102, c[0x0][0x408] ;  /* 0x00010200ff662b82 */ /* 0x000e620000000a00 */
[----:B--2---:R-:W-:Y:S01]  /*5d90*/  @P2 FMUL.FTZ R93, R90, R93 ;  /* 0x0000005d5a5d2220 */ /* 0x004fe20000410000 */
[----:B------:R-:W-:Y:S02]  /*5da0*/  @P2 FSEL R100, R100, RZ, P0 ;  /* 0x000000ff64642208 */ /* 0x000fe40000000000 */
[----:B------:R-:W-:Y:S02]  /*5db0*/  @P2 LOP3.LUT P0, RZ, R108, 0xff0000, RZ, 0xc0, !PT ;  /* 0x00ff00006cff2812 */ /* 0x000fe4000780c0ff */
[----:B------:R-:W-:Y:S02]  /*5dc0*/  @P2 F2FP.BF16.F32.PACK_AB R106, RZ, R106 ;  /* 0x0000006aff6a223e */ /* 0x000fe400000010ff */
[----:B------:R-:W2:Y:S01]  /*5dd0*/  @P2 LDC.64 R98, c[0x0][0x408] ;  /* 0x00010200ff622b82 */ /* 0x000ea20000000a00 */
[----:B---3--:R-:W-:Y:S01]  /*5de0*/  @P2 FMUL.FTZ R107, R91, R95 ;  /* 0x0000005f5b6b2220 */ /* 0x008fe20000410000 */
[----:B------:R-:W-:Y:S01]  /*5df0*/  @P2 FMUL.FTZ R95, R93, R92 ;  /* 0x0000005c5d5f2220 */ /* 0x000fe20000410000 */
[----:B------:R-:W-:Y:S01]  /*5e00*/  MOV R92, R80 ;  /* 0x00000050005c7202 */ /* 0x000fe20000000f00 */
[C---:B------:R-:W-:Y:S01]  /*5e10*/  @P1 FFMA.FTZ R92, R118.reuse, R171, R80 ;  /* 0x000000ab765c1223 */ /* 0x040fe20000010050 */
[----:B------:R-:W-:Y:S01]  /*5e20*/  @P2 FMUL.FTZ R107, R107, R94 ;  /* 0x0000005e6b6b2220 */ /* 0x000fe20000410000 */
[--C-:B------:R-:W-:Y:S01]  /*5e30*/  IMAD.MOV.U32 R93, RZ, RZ, R81.reuse ;  /* 0x000000ffff5d7224 */ /* 0x100fe200078e0051 */
[----:B------:R-:W-:Y:S01]  /*5e40*/  MOV R94, R82 ;  /* 0x00000052005e7202 */ /* 0x000fe20000000f00 */
[C---:B------:R-:W-:Y:S01]  /*5e50*/  @P1 FFMA.FTZ R93, R118.reuse, R116, R81 ;  /* 0x00000074765d1223 */ /* 0x040fe20000010051 */
[----:B------:R-:W-:Y:S01]  /*5e60*/  @P1 FFMA.FTZ R94, R118, R173, R82 ;  /* 0x000000ad765e1223 */ /* 0x000fe20000010052 */
[----:B0-----:R-:W-:Y:S01]  /*5e70*/  @P2 FMUL.FTZ R105, R92, R105 ;  /* 0x000000695c692220 */ /* 0x001fe20000410000 */
[----:B------:R-:W-:-:S02]  /*5e80*/  @P2 FSEL R95, R95, RZ, P0 ;  /* 0x000000ff5f5f2208 */ /* 0x000fc40000000000 */
[----:B------:R-:W-:Y:S01]  /*5e90*/  @P2 LOP3.LUT P0, RZ, R108, 0xff000000, RZ, 0xc0, !PT ;  /* 0xff0000006cff2812 */ /* 0x000fe2000780c0ff */
[----:B------:R-:W-:Y:S01]  /*5ea0*/  @P2 FMUL.FTZ R104, R105, R104 ;  /* 0x0000006869682220 */ /* 0x000fe20000410000 */
[----:B------:R-:W-:Y:S01]  /*5eb0*/  @P2 LOP3.LUT P1, RZ, R109, 0xff, RZ, 0xc0, !PT ;  /* 0x000000ff6dff2812 */ /* 0x000fe2000782c0ff */
[----:B-1----:R-:W-:Y:S01]  /*5ec0*/  @P2 FMUL.FTZ R103, R93, R103 ;  /* 0x000000675d672220 */ /* 0x002fe20000410000 */
[----:B------:R-:W-:Y:S02]  /*5ed0*/  @P2 FSEL R107, R107, RZ, P0 ;  /* 0x000000ff6b6b2208 */ /* 0x000fe40000000000 */
[----:B------:R-:W-:Y:S01]  /*5ee0*/  @P2 LOP3.LUT P0, RZ, R109, 0xff00, RZ, 0xc0, !PT ;  /* 0x0000ff006dff2812 */ /* 0x000fe2000780c0ff */
[----:B------:R-:W-:Y:S01]  /*5ef0*/  @P2 FMUL.FTZ R102, R103, R102 ;  /* 0x0000006667662220 */ /* 0x000fe20000410000 */
[----:B------:R-:W-:Y:S02]  /*5f00*/  @P2 FSEL R104, R104, RZ, P1 ;  /* 0x000000ff68682208 */ /* 0x000fe40000800000 */
[----:B------:R-:W-:Y:S01]  /*5f10*/  @P2 F2FP.BF16.F32.PACK_AB R95, RZ, R95 ;  /* 0x0000005fff5f223e */ /* 0x000fe200000010ff */
[----:B--2---:R-:W-:Y:S01]  /*5f20*/  @P2 FMUL.FTZ R99, R94, R99 ;  /* 0x000000635e632220 */ /* 0x004fe20000410000 */
[----:B------:R-:W-:-:S02]  /*5f30*/  @P2 FSEL R102, R102, RZ, P0 ;  /* 0x000000ff66662208 */ /* 0x000fc40000000000 */
[----:B------:R-:W-:Y:S01]  /*5f40*/  @P2 F2FP.BF16.F32.PACK_AB R104, RZ, R104 ;  /* 0x00000068ff68223e */ /* 0x000fe200000010ff */
[----:B------:R-:W-:Y:S01]  /*5f50*/  @P2 FMUL.FTZ R98, R99, R98 ;  /* 0x0000006263622220 */ /* 0x000fe20000410000 */
[----:B------:R-:W-:Y:S02]  /*5f60*/  @P2 F2FP.BF16.F32.PACK_AB R100, RZ, R100 ;  /* 0x00000064ff64223e */ /* 0x000fe400000010ff */
[----:B------:R-:W-:Y:S02]  /*5f70*/  @P2 PRMT R84, R106, 0x7610, R84 ;  /* 0x000076106a542816 */ /* 0x000fe40000000054 */
[----:B------:R-:W-:Y:S02]  /*5f80*/  @P2 FSEL R98, R98, RZ, P4 ;  /* 0x000000ff62622208 */ /* 0x000fe40002000000 */
[----:B------:R-:W-:Y:S02]  /*5f90*/  @P2 F2FP.BF16.F32.PACK_AB R107, RZ, R107 ;  /* 0x0000006bff6b223e */ /* 0x000fe400000010ff */
[----:B------:R-:W-:-:S02]  /*5fa0*/  @P2 PRMT R85, R95, 0x7610, R85 ;  /* 0x000076105f552816 */ /* 0x000fc40000000055 */
[----:B------:R-:W-:Y:S02]  /*5fb0*/  @P2 F2FP.BF16.F32.PACK_AB R102, RZ, R102 ;  /* 0x00000066ff66223e */ /* 0x000fe400000010ff */
[----:B------:R-:W-:Y:S02]  /*5fc0*/  @P2 F2FP.BF16.F32.PACK_AB R98, RZ, R98 ;  /* 0x00000062ff62223e */ /* 0x000fe400000010ff */
[----:B------:R-:W-:Y:S02]  /*5fd0*/  @P2 PRMT R86, R104, 0x7610, R86 ;  /* 0x0000761068562816 */ /* 0x000fe40000000056 */
[----:B------:R-:W-:Y:S02]  /*5fe0*/  @P2 PRMT R84, R84, 0x5410, R100 ;  /* 0x0000541054542816 */ /* 0x000fe40000000064 */
[----:B------:R-:W-:Y:S02]  /*5ff0*/  @P2 PRMT R85, R85, 0x5410, R107 ;  /* 0x0000541055552816 */ /* 0x000fe4000000006b */
[----:B------:R-:W-:-:S02]  /*6000*/  MOV R95, R170 ;  /* 0x000000aa005f7202 */ /* 0x000fc40000000f00 */
        /* <DEDUP_REMOVED lines=11> */
.L_x_4450:
[----:B------:R-:W3:Y:S01]  /*60c0*/  @P2 LDC.64 R106, c[0x0][0x408] ;  /* 0x00010200ff6a2b82 */ /* 0x000ee20000000a00 */
[--C-:B-12---:R-:W-:Y:S01]  /*60d0*/  @P1 FFMA.FTZ R101, R155, R98, R99.reuse ;  /* 0x000000629b651223 */ /* 0x106fe20000010063 */
[----:B-----5:R-:W-:Y:S01]  /*60e0*/  MOV R100, R76 ;  /* 0x0000004c00647202 */ /* 0x020fe20000000f00 */
[-CC-:B0-----:R-:W-:Y:S01]  /*60f0*/  @P1 FFMA.FTZ R102, R154, R98.reuse, R99.reuse ;  /* 0x000000629a661223 */ /* 0x181fe20000010063 */
[-C--:B------:R-:W-:Y:S01]  /*6100*/  @P1 FFMA.FTZ R103, R159, R98.reuse, R99 ;  /* 0x000000629f671223 */ /* 0x080fe20000010063 */
[----:B------:R-:W-:Y:S01]  /*6110*/  @P1 FADD.FTZ R101, R156, -R101 ;  /* 0x800000659c651221 */ /* 0x000fe20000010000 */
[----:B------:R-:W-:Y:S01]  /*6120*/  MOV R116, R77 ;  /* 0x0000004d00747202 */ /* 0x000fe20000000f00 */
[----:B------:R-:W-:Y:S01]  /*6130*/  @P1 FADD.FTZ R102, R157, -R102 ;  /* 0x800000669d661221 */ /* 0x000fe20000010000 */
[----:B------:R-:W0:Y:S01]  /*6140*/  @P2 LDC.64 R104, c[0x0][0x408] ;  /* 0x00010200ff682b82 */ /* 0x000e220000000a00 */
[----:B------:R-:W-:Y:S01]  /*6150*/  @P1 FFMA.FTZ R100, R118, R101, R76 ;  /* 0x0000006576641223 */ /* 0x000fe2000001004c */
[----:B------:R-:W-:Y:S01]  /*6160*/  @P1 FFMA.FTZ R101, R163, R98, R99 ;  /* 0x00000062a3651223 */ /* 0x000fe20000010063 */
[----:B------:R-:W-:Y:S01]  /*6170*/  @P1 FADD.FTZ R103, R158, -R103 ;  /* 0x800000679e671221 */ /* 0x000fe20000010000 */
[----:B------:R-:W-:Y:S01]  /*6180*/  @P1 FFMA.FTZ R116, R118, R102, R77 ;  /* 0x0000006676741223 */ /* 0x000fe2000001004d */
[----:B------:R-:W-:Y:S01]  /*6190*/  MOV R174, R78 ;  /* 0x0000004e00ae7202 */ /* 0x000fe20000000f00 */
[----:B------:R-:W-:Y:S01]  /*61a0*/  @P1 FADD.FTZ R171, R162, -R101 ;  /* 0x80000065a2ab1221 */ /* 0x000fe20000010000 */
[C---:B------:R-:W-:Y:S01]  /*61b0*/  @P1 FFMA.FTZ R174, R118.reuse, R103, R78 ;  /* 0x0000006776ae1223 */ /* 0x040fe2000001004e */
[----:B------:R-:W-:Y:S01]  /*61c0*/  IMAD.MOV.U32 R176, RZ, RZ, R79 ;  /* 0x000000ffffb07224 */ /* 0x000fe200078e004f */
[----:B------:R-:W-:Y:S01]  /*61d0*/  MOV R180, R80 ;  /* 0x0000005000b47202 */ /* 0x000fe20000000f00 */
[----:B------:R-:W1:Y:S01]  /*61e0*/  @P2 LDC.64 R102, c[0x0][0x408] ;  /* 0x00010200ff662b82 */ /* 0x000e620000000a00 */
[----:B------:R-:W-:Y:S01]  /*61f0*/  @P1 FFMA.FTZ R180, R118, R171, R80 ;  /* 0x000000ab76b41223 */ /* 0x000fe20000010050 */
[-CC-:B------:R-:W-:Y:S01]  /*6200*/  @P1 FFMA.FTZ R186, R164, R98.reuse, R99.reuse ;  /* 0x00000062a4ba1223 */ /* 0x180fe20000010063 */
[-CC-:B------:R-:W-:Y:S01]  /*6210*/  @P1 FFMA.FTZ R173, R167, R98.reuse, R99.reuse ;  /* 0x00000062a7ad1223 */ /* 0x180fe20000010063 */
[----:B------:R-:W-:Y:S01]  /*6220*/  @P2 LOP3.LUT P0, RZ, R108, 0xff, RZ, 0xc0, !PT ;  /* 0x000000ff6cff2812 */ /* 0x000fe2000780c0ff */
[----:B---3--:R-:W-:Y:S01]  /*6230*/  @P2 FMUL.FTZ R107, R100, R107 ;  /* 0x0000006b646b2220 */ /* 0x008fe20000410000 */
[----:B------:R-:W-:Y:S01]  /*6240*/  @P1 FFMA.FTZ R100, R160, R98, R99 ;  /* 0x00000062a0641223 */ /* 0x000fe20000010063 */
[----:B------:R-:W-:Y:S01]  /*6250*/  @P1 FADD.FTZ R186, R165, -R186 ;  /* 0x800000baa5ba1221 */ /* 0x000fe20000010000 */
[----:B------:R-:W-:Y:S01]  /*6260*/  @P1 FADD.FTZ R173, R166, -R173 ;  /* 0x800000ada6ad1221 */ /* 0x000fe20000010000 */
[----:B------:R-:W-:Y:S01]  /*6270*/  MOV R182, R81 ;  /* 0x0000005100b67202 */ /* 0x000fe20000000f00 */
[----:B------:R-:W-:Y:S01]  /*6280*/  @P1 FADD.FTZ R170, R161, -R100 ;  /* 0x80000064a1aa1221 */ /* 0x000fe20000010000 */
[----:B------:R-:W-:Y:S01]  /*6290*/  MOV R184, R82 ;  /* 0x0000005200b87202 */ /* 0x000fe20000000f00 */
[----:B------:R-:W2:Y:S01]  /*62a0*/  @P2 LDC.64 R100, c[0x0][0x408] ;  /* 0x00010200ff642b82 */ /* 0x000ea20000000a00 */
[----:B0-----:R-:W-:Y:S01]  /*62b0*/  @P2 FMUL.FTZ R105, R116, R105 ;  /* 0x0000006974692220 */ /* 0x001fe20000410000 */
[----:B------:R-:W-:Y:S01]  /*62c0*/  @P1 FFMA.FTZ R176, R118, R170, R79 ;  /* 0x000000aa76b01223 */ /* 0x000fe2000001004f */
[----:B------:R-:W-:Y:S01]  /*62d0*/  @P2 FMUL.FTZ R116, R107, R106 ;  /* 0x0000006a6b742220 */ /* 0x000fe20000410000 */
[----:B------:R-:W-:Y:S01]  /*62e0*/  @P2 LOP3.LUT P4, RZ, R108, 0xff00, RZ, 0xc0, !PT ;  /* 0x0000ff006cff2812 */ /* 0x000fe2000788c0ff */
[----:B------:R-:W-:Y:S01]  /*62f0*/  @P2 FMUL.FTZ R172, R105, R104 ;  /* 0x0000006869ac2220 */ /* 0x000fe20000410000 */
[C---:B------:R-:W-:Y:S01]  /*6300*/  @P1 FFMA.FTZ R182, R118.reuse, R186, R81 ;  /* 0x000000ba76b61223 */ /* 0x040fe20000010051 */
[----:B------:R-:W-:Y:S01]  /*6310*/  @P1 FFMA.FTZ R184, R118, R173, R82 ;  /* 0x000000ad76b81223 */ /* 0x000fe20000010052 */
[----:B------:R-:W0:Y:S01]  /*6320*/  @P2 LDC.64 R170, c[0x0][0x408] ;  /* 0x00010200ffaa2b82 */ /* 0x000e220000000a00 */
[----:B------:R-:W-:Y:S01]  /*6330*/  @P2 FSEL R116, R116, RZ, P0 ;  /* 0x000000ff74742208 */ /* 0x000fe20000000000 */
[----:B-1----:R-:W-:Y:S01]  /*6340*/  @P2 FMUL.FTZ R103, R174, R103 ;  /* 0x00000067ae672220 */ /* 0x002fe20000410000 */
[----:B------:R-:W-:-:S02]  /*6350*/  @P2 FSEL R172, R172, RZ, P4 ;  /* 0x000000ffacac2208 */ /* 0x000fc40002000000 */
[----:B------:R-:W-:Y:S01]  /*6360*/  @P2 LOP3.LUT P0, RZ, R108, 0xff0000, RZ, 0xc0, !PT ;  /* 0x00ff00006cff2812 */ /* 0x000fe2000780c0ff */
[----:B------:R-:W-:Y:S02]  /*6370*/  @P2 FMUL.FTZ R102, R103, R102 ;  /* 0x0000006667662220 */ /* 0x000fe40000410000 */
[----:B------:R-:W1:Y:S01]  /*6380*/  @P2 LDC.64 R104, c[0x0][0x408] ;  /* 0x00010200ff682b82 */ /* 0x000e620000000a00 */
[C---:B------:R-:W-:Y:S02]  /*6390*/  @P2 LOP3.LUT P4, RZ, R109.reuse, 0xff, RZ, 0xc0, !PT ;  /* 0x000000ff6dff2812 */ /* 0x040fe4000788c0ff */
[C---:B------:R-:W-:Y:S02]  /*63a0*/  @P2 LOP3.LUT P5, RZ, R109.reuse, 0xff00, RZ, 0xc0, !PT ;  /* 0x0000ff006dff2812 */ /* 0x040fe400078ac0ff */
[----:B------:R-:W-:Y:S02]  /*63b0*/  @P2 FSEL R102, R102, RZ, P0 ;  /* 0x000000ff66662208 */ /* 0x000fe40000000000 */
[----:B------:R-:W-:Y:S01]  /*63c0*/  @P2 LOP3.LUT P0, RZ, R108, 0xff000000, RZ, 0xc0, !PT ;  /* 0xff0000006cff2812 */ /* 0x000fe2000780c0ff */
[----:B------:R-:W3:Y:S01]  /*63d0*/  @P2 LDC.64 R106, c[0x0][0x408] ;  /* 0x00010200ff6a2b82 */ /* 0x000ee20000000a00 */
[----:B--2---:R-:W-:Y:S01]  /*63e0*/  @P2 FMUL.FTZ R101, R176, R101 ;  /* 0x00000065b0652220 */ /* 0x004fe20000410000 */
[----:B------:R-:W-:-:S02]  /*63f0*/  @P2 LOP3.LUT P6, RZ, R109, 0xff0000, RZ, 0xc0, !PT ;  /* 0x00ff00006dff2812 */ /* 0x000fc400078cc0ff */
[----:B------:R-:W-:Y:S01]  /*6400*/  @P2 F2FP.BF16.F32.PACK_AB R116, RZ, R116 ;  /* 0x00000074ff74223e */ /* 0x000fe200000010ff */
[----:B------:R-:W-:Y:S01]  /*6410*/  @P2 FMUL.FTZ R100, R101, R100 ;  /* 0x0000006465642220 */ /* 0x000fe20000410000 */
[----:B------:R-:W-:Y:S01]  /*6420*/  @P2 F2FP.BF16.F32.PACK_AB R102, RZ, R102 ;  /* 0x00000066ff66223e */ /* 0x000fe200000010ff */
[----:B0-----:R-:W-:Y:S01]  /*6430*/  @P2 FMUL.FTZ R171, R180, R171 ;  /* 0x000000abb4ab2220 */ /* 0x001fe20000410000 */
[----:B------:R-:W-:Y:S02]  /*6440*/  @P2 F2FP.BF16.F32.PACK_AB R172, RZ, R172 ;  /* 0x000000acffac223e */ /* 0x000fe400000010ff */
[----:B------:R-:W-:Y:S01]  /*6450*/  @P2 FSEL R100, R100, RZ, P0 ;  /* 0x000000ff64642208 */ /* 0x000fe20000000000 */
[----:B------:R-:W-:Y:S01]  /*6460*/  @P2 FMUL.FTZ R170, R171, R170 ;  /* 0x000000aaabaa2220 */ /* 0x000fe20000410000 */
[----:B------:R-:W-:Y:S02]  /*6470*/  @P2 PRMT R84, R116, 0x7610, R84 ;  /* 0x0000761074542816 */ /* 0x000fe40000000054 */
[----:B------:R-:W-:Y:S01]  /*6480*/  @P2 F2FP.BF16.F32.PACK_AB R100, RZ, R100 ;  /* 0x00000064ff64223e */ /* 0x000fe200000010ff */
[----:B-1----:R-:W-:Y:S01]  /*6490*/  @P2 FMUL.FTZ R105, R182, R105 ;  /* 0x00000069b6692220 */ /* 0x002fe20000410000 */
[----:B------:R-:W-:-:S02]  /*64a0*/  @P2 FSEL R170, R170, RZ, P4 ;  /* 0x000000ffaaaa2208 */ /* 0x000fc40002000000 */
[----:B------:R-:W-:Y:S01]  /*64b0*/  @P2 PRMT R85, R102, 0x7610, R85 ;  /* 0x0000761066552816 */ /* 0x000fe20000000055 */
[----:B------:R-:W-:Y:S01]  /*64c0*/  @P2 FMUL.FTZ R104, R105, R104 ;  /* 0x0000006869682220 */ /* 0x000fe20000410000 */
[----:B------:R-:W-:Y:S02]  /*64d0*/  @P2 F2FP.BF16.F32.PACK_AB R170, RZ, R170 ;  /* 0x000000aaffaa223e */ /* 0x000fe400000010ff */
[----:B------:R-:W-:Y:S01]  /*64e0*/  @P2 PRMT R84, R84, 0x5410, R172 ;  /* 0x0000541054542816 */ /* 0x000fe200000000ac */
        /* <DEDUP_REMOVED lines=8> */
[----:B------:R-:W-:-:S04]  /*6570*/  @P2 F2FP.BF16.F32.PACK_AB R106, RZ, R106 ;  /* 0x0000006aff6a223e */ /* 0x000fc800000010ff */
        /* <DEDUP_REMOVED lines=14> */
.L_x_4449:
        /* <DEDUP_REMOVED lines=8> */
[-CC-:B------:R-:W-:Y:S01]  /*66e0*/  FFMA.FTZ R90, R160, R98.reuse, R99.reuse ;  /* 0x00000062a05a7223 */ /* 0x180fe20000010063 */
[-CC-:B0-----:R-:W-:Y:S01]  /*66f0*/  FFMA.FTZ R103, R159, R98.reuse, R99.reuse ;  /* 0x000000629f677223 */ /* 0x181fe20000010063 */
        /* <DEDUP_REMOVED lines=10> */
[----:B------:R-:W-:Y:S01]  /*67a0*/  BSSY.RECONVERGENT B2, `(.L_x_4453) ;  /* 0x0000016000027945 */ /* 0x000fe20003800200 */
[----:B------:R-:W-:Y:S01]  /*67b0*/  ISETP.GT.AND P0, PT, R116, RZ, PT ;  /* 0x000000ff7400720c */ /* 0x000fe20003f04270 */
        /* <DEDUP_REMOVED lines=20> */
.L_x_4454:
[----:B------:R-:W-:Y:S05]  /*6900*/  BSYNC.RECONVERGENT B2 ;  /* 0x0000000000027941 */ /* 0x000fea0003800200 */
.L_x_4453:
        /* <DEDUP_REMOVED lines=13> */
.L_x_4456:
[----:B------:R-:W-:Y:S05]  /*69e0*/  BSYNC.RECONVERGENT B2 ;  /* 0x0000000000027941 */ /* 0x000fea0003800200 */
.L_x_4455:
        /* <DEDUP_REMOVED lines=13> */
.L_x_4458:
[----:B------:R-:W-:Y:S05]  /*6ac0*/  BSYNC.RECONVERGENT B2 ;  /* 0x0000000000027941 */ /* 0x000fea0003800200 */
.L_x_4457:
        /* <DEDUP_REMOVED lines=13> */
.L_x_4460:
[----:B------:R-:W-:Y:S05]  /*6ba0*/  BSYNC.RECONVERGENT B2 ;  /* 0x0000000000027941 */ /* 0x000fea0003800200 */
.L_x_4459:
        /* <DEDUP_REMOVED lines=13> */
.L_x_4462:
[----:B------:R-:W-:Y:S05]  /*6c80*/  BSYNC.RECONVERGENT B2 ;  /* 0x0000000000027941 */ /* 0x000fea0003800200 */
.L_x_4461:
        /* <DEDUP_REMOVED lines=13> */
.L_x_4464:
[----:B------:R-:W-:Y:S05]  /*6d60*/  BSYNC.RECONVERGENT B2 ;  /* 0x0000000000027941 */ /* 0x000fea0003800200 */
.L_x_4463:
        /* <DEDUP_REMOVED lines=13> */
.L_x_4466:
[----:B------:R-:W-:Y:S05]  /*6e40*/  BSYNC.RECONVERGENT B2 ;  /* 0x0000000000027941 */ /* 0x000fea0003800200 */
.L_x_4465:
[----:B------:R-:W-:Y:S02]  /*6e50*/  FSEL R95, R89, RZ, P0 ;  /* 0x000000ff595f7208 */ /* 0x000fe40000000000 */
[----:B------:R-:W-:Y:S02]  /*6e60*/  FSEL R94, R94, RZ, P0 ;  /* 0x000000ff5e5e7208 */ /* 0x000fe40000000000 */
[----:B------:R-:W-:Y:S02]  /*6e70*/  FSEL R93, R93, RZ, P0 ;  /* 0x000000ff5d5d7208 */ /* 0x000fe40000000000 */
[----:B------:R-:W-:Y:S02]  /*6e80*/  FSEL R92, R92, RZ, P0 ;  /* 0x000000ff5c5c7208 */ /* 0x000fe40000000000 */
[----:B------:R-:W-:Y:S02]  /*6e90*/  FSEL R91, R101, RZ, P0 ;  /* 0x000000ff655b7208 */ /* 0x000fe40000000000 */
[----:B------:R-:W-:-:S02]  /*6ea0*/  FSEL R90, R103, RZ, P0 ;  /* 0x000000ff675a7208 */ /* 0x000fc40000000000 */
[----:B------:R-:W-:Y:S02]  /*6eb0*/  FSEL R89, R105, RZ, P0 ;  /* 0x000000ff69597208 */ /* 0x000fe40000000000 */
[----:B------:R-:W-:Y:S01]  /*6ec0*/  FSEL R88, R107, RZ, P0 ;  /* 0x000000ff6b587208 */ /* 0x000fe20000000000 */
[----:B------:R-:W-:Y:S06]  /*6ed0*/  @!P2 BRA `(.L_x_4451) ;  /* 0x0000000400dca947 */ /* 0x000fec0003800000 */
        /* <DEDUP_REMOVED lines=8> */
.L_x_4452:
[----:B012---:R-:W0:Y:S01]  /*6f60*/  @P2 LDC.64 R102, c[0x0][0x408] ;  /* 0x00010200ff662b82 */ /* 0x007e220000000a00 */
        /* <DEDUP_REMOVED lines=23> */
.L_x_4468:
[----:B------:R-:W-:Y:S05]  /*70e0*/  BSYNC.RECONVERGENT B2 ;  /* 0x0000000000027941 */ /* 0x000fea0003800200 */
.L_x_4467:
        /* <DEDUP_REMOVED lines=13> */
.L_x_4470:
[----:B------:R-:W-:Y:S05]  /*71c0*/  BSYNC.RECONVERGENT B2 ;  /* 0x0000000000027941 */ /* 0x000fea0003800200 */
.L_x_4469:
        /* <DEDUP_REMOVED lines=13> */
.L_x_4472:
[----:B------:R-:W-:Y:S05]  /*72a0*/  BSYNC.RECONVERGENT B2 ;  /* 0x0000000000027941 */ /* 0x000fea0003800200 */
.L_x_4471:
        /* <DEDUP_REMOVED lines=13> */
.L_x_4474:
[----:B------:R-:W-:Y:S05]  /*7380*/  BSYNC.RECONVERGENT B2 ;  /* 0x0000000000027941 */ /* 0x000fea0003800200 */
.L_x_4473:
        /* <DEDUP_REMOVED lines=13> */
.L_x_4476:
[----:B------:R-:W-:Y:S05]  /*7460*/  BSYNC.RECONVERGENT B2 ;  /* 0x0000000000027941 */ /* 0x000fea0003800200 */
.L_x_4475:
        /* <DEDUP_REMOVED lines=13> */
.L_x_4478:
[----:B------:R-:W-:Y:S05]  /*7540*/  BSYNC.RECONVERGENT B2 ;  /* 0x0000000000027941 */ /* 0x000fea0003800200 */
.L_x_4477:
        /* <DEDUP_REMOVED lines=13> */
.L_x_4480:
[----:B------:R-:W-:Y:S05]  /*7620*/  BSYNC.RECONVERGENT B2 ;  /* 0x0000000000027941 */ /* 0x000fea0003800200 */
.L_x_4479:
[----:B------:R-:W-:-:S04]  /*7630*/  @P2 F2FP.BF16.F32.PACK_AB R101, RZ, R101 ;  /* 0x00000065ff65223e */ /* 0x000fc800000010ff */
[----:B------:R-:W-:-:S07]  /*7640*/  @P2 PRMT R87, R87, 0x5410, R101 ;  /* 0x0000541057572816 */ /* 0x000fce0000000065 */
.L_x_4451:
[----:B------:R-:W-:Y:S05]  /*7650*/  BSYNC.RECONVERGENT B0 ;  /* 0x0000000000007941 */ /* 0x000fea0003800200 */
.L_x_4448:
[----:B------:R-:W0:Y:S08]  /*7660*/  @P3 LDC.64 R98, c[0x0][0x478] ;  /* 0x00011e00ff623b82 */ /* 0x000e300000000a00 */
[----:B------:R-:W1:Y:S01]  /*7670*/  @P2 LDC.64 R100, c[0x0][0x468] ;  /* 0x00011a00ff642b82 */ /* 0x000e620000000a00 */
[----:B0-----:R-:W-:-:S05]  /*7680*/  @P3 IMAD.WIDE.U32 R98, R96, 0x20, R98 ;  /* 0x0000002060623825 */ /* 0x001fca00078e0062 */
[----:B------:R3:W-:Y:S01]  /*7690*/  @P3 STG.E.128 desc[UR6][R98.64], R88 ;  /* 0x0000005862003986 */ /* 0x0007e2000c101d06 */
[----:B-1----:R-:W-:-:S03]  /*76a0*/  @P2 IMAD.WIDE.U32 R96, R97, 0x10, R100 ;  /* 0x0000001061602825 */ /* 0x002fc600078e0064 */
[----:B------:R3:W-:Y:S04]  /*76b0*/  @P3 STG.E.128 desc[UR6][R98.64+0x10], R92 ;  /* 0x0000105c62003986 */ /* 0x0007e8000c101d06 */
[----:B------:R3:W-:Y:S02]  /*76c0*/  @P2 STG.E.128 desc[UR6][R96.64], R84 ;  /* 0x0000005460002986 */ /* 0x0007e4000c101d06 */
.L_x_4447:
[----:B------:R-:W-:Y:S05]  /*76d0*/  BSYNC.RECONVERGENT B1 ;  /* 0x0000000000017941 */ /* 0x000fea0003800200 */
.L_x_4446:
[----:B---3--:R-:W3:Y:S02]  /*76e0*/  LDC.64 R96, c[0x0][0x380] ;  /* 0x0000e000ff607b82 */ /* 0x008ee40000000a00 */
[----:B---3--:R-:W-:-:S04]  /*76f0*/  LEA R117, R96, R117, 0x2 ;  /* 0x0000007560757211 */ /* 0x008fc800078e10ff */
[----:B------:R-:W-:-:S13]  /*7700*/  ISETP.GE.AND P0, PT, R117, R97, PT ;  /* 0x000000617500720c */ /* 0x000fda0003f06270 */
[----:B------:R-:W-:Y:S05]  /*7710*/  @!P0 BRA `(.L_x_4481) ;  /* 0xffffff8c00988947 */ /* 0x000fea000383ffff */
.L_x_4366:
[----:B-----5:R-:W3:Y:S01]  /*7720*/  S2R R4, SR_CgaCtaId ;  /* 0x0000000000047919 */ /* 0x020ee20000008800 */
[----:B------:R-:W-:Y:S01]  /*7730*/  SHF.R.U32.HI R5, RZ, 0x5, R0 ;  /* 0x00000005ff057819 */ /* 0x000fe20000011600 */
[----:B------:R-:W-:Y:S05]  /*7740*/  WARPSYNC.ALL ;  /* 0x0000000000007948 */ /* 0x000fea0003800000 */
[----:B------:R-:W-:Y:S01]  /*7750*/  MOV R3, 0x400 ;  /* 0x0000040000037802 */ /* 0x000fe20000000f00 */
[----:B------:R-:W-:Y:S01]  /*7760*/  IMAD R114, R5, 0x60, R114 ;  /* 0x0000006005727824 */ /* 0x000fe200078e0272 */
[----:B------:R-:W4:Y:S01]  /*7770*/  S2UR UR4, SR_CTAID.X ;  /* 0x00000000000479c3 */ /* 0x000f220000002500 */
[----:B------:R-:W-:Y:S01]  /*7780*/  LOP3.LUT R5, R0, 0x7f, RZ, 0x3c, !PT ;  /* 0x0000007f00057812 */ /* 0x000fe200078e3cff */
[----:B------:R-:W0:Y:S03]  /*7790*/  LDCU.128 UR16, c[0x0][0x440] ;  /* 0x00008800ff1077ac */ /* 0x000e260008000c00 */
[----:B------:R-:W-:-:S04]  /*77a0*/  IADD3 R68, PT, PT, R5, R2, RZ ;  /* 0x0000000205447210 */ /* 0x000fc80007ffe0ff */
[C---:B------:R-:W-:Y:S02]  /*77b0*/  ISETP.GE.U32.AND P5, PT, R68.reuse, 0x80, PT ;  /* 0x000000804400780c */ /* 0x040fe40003fa6070 */
[C---:B------:R-:W-:Y:S02]  /*77c0*/  ISETP.GE.U32.AND P4, PT, R68.reuse, 0x100, PT ;  /* 0x000001004400780c */ /* 0x040fe40003f86070 */
[C---:B------:R-:W-:Y:S02]  /*77d0*/  ISETP.GE.U32.AND P3, PT, R68.reuse, 0x180, PT ;  /* 0x000001804400780c */ /* 0x040fe40003f66070 */
[C---:B------:R-:W-:Y:S02]  /*77e0*/  ISETP.GE.U32.AND P2, PT, R68.reuse, 0x200, PT ;  /* 0x000002004400780c */ /* 0x040fe40003f46070 */
[----:B------:R-:W-:Y:S02]  /*77f0*/  ISETP.GE.U32.AND P1, PT, R68, 0x280, PT ;  /* 0x000002804400780c */ /* 0x000fe40003f26070 */
[----:B---3--:R-:W-:Y:S01]  /*7800*/  LEA R3, R4, R3, 0x18 ;  /* 0x0000000304037211 */ /* 0x008fe200078ec0ff */
[----:B----4-:R-:W-:-:S03]  /*7810*/  IMAD R69, R2, UR4, RZ ;  /* 0x0000000402457c24 */ /* 0x010fc6000f8e02ff */
[----:B------:R-:W-:Y:S01]  /*7820*/  LEA R4, R0, R3, 0x2 ;  /* 0x0000000300047211 */ /* 0x000fe200078e10ff */
[----:B------:R-:W-:Y:S01]  /*7830*/  IMAD R114, R114, 0x20, R3 ;  /* 0x0000002072727824 */ /* 0x000fe200078e0203 */
[----:B------:R-:W-:-:S04]  /*7840*/  IADD3 R69, P0, PT, R69, R0, RZ ;  /* 0x0000000045457210 */ /* 0x000fc80007f1e0ff */
[----:B------:R-:W-:Y:S04]  /*7850*/  STS.128 [R114], R40 ;  /* 0x0000002872007388 */ /* 0x000fe80000000c00 */
[----:B------:R-:W-:Y:S04]  /*7860*/  STS.128 [R114+0x10], R36 ;  /* 0x0000102472007388 */ /* 0x000fe80000000c00 */
[----:B------:R3:W-:Y:S04]  /*7870*/  STS.128 [R114+0x400], R32 ;  /* 0x0004002072007388 */ /* 0x0007e80000000c00 */
[----:B------:R4:W-:Y:S04]  /*7880*/  STS.128 [R114+0x410], R28 ;  /* 0x0004101c72007388 */ /* 0x0009e80000000c00 */
[----:B------:R-:W-:Y:S04]  /*7890*/  STS.128 [R114+0x800], R24 ;  /* 0x0008001872007388 */ /* 0x000fe80000000c00 */
[----:B------:R-:W-:Y:S01]  /*78a0*/  STS.128 [R114+0x810], R20 ;  /* 0x0008101472007388 */ /* 0x000fe20000000c00 */
[----:B------:R-:W-:Y:S01]  /*78b0*/  BAR.SYNC.DEFER_BLOCKING 0x0 ;  /* 0x0000000000007b1d */ /* 0x000fe20000010000 */
[----:B---3--:R-:W-:-:S02]  /*78c0*/  SHF.L.U32 R34, R69, 0x2, RZ ;  /* 0x0000000245227819 */ /* 0x008fc400000006ff */
[----:B----4-:R-:W-:Y:S02]  /*78d0*/  IADD3.X R28, PT, PT, RZ, RZ, RZ, P0, !PT ;  /* 0x000000ffff1c7210 */ /* 0x010fe400007fe4ff */
[----:B0-----:R-:W-:Y:S02]  /*78e0*/  IADD3 R36, P6, PT, R34, UR18, RZ ;  /* 0x0000001222247c10 */ /* 0x001fe4000ffde0ff */
[----:B------:R-:W-:Y:S02]  /*78f0*/  SHF.L.U64.HI R39, R69, 0x2, R28 ;  /* 0x0000000245277819 */ /* 0x000fe4000001021c */
[----:B------:R-:W-:Y:S02]  /*7900*/  ISETP.GE.U32.AND P0, PT, R68, 0x300, PT ;  /* 0x000003004400780c */ /* 0x000fe40003f06070 */
[----:B------:R-:W-:Y:S02]  /*7910*/  IADD3.X R41, PT, PT, R39, UR19, RZ, P6, !PT ;  /* 0x0000001327297c10 */ /* 0x000fe4000b7fe4ff */
[----:B------:R-:W-:-:S04]  /*7920*/  IADD3 R34, P6, PT, R34, UR16, RZ ;  /* 0x0000001022227c10 */ /* 0x000fc8000ffde0ff */
[----:B------:R-:W-:Y:S01]  /*7930*/  IADD3.X R39, PT, PT, R39, UR17, RZ, P6, !PT ;  /* 0x0000001127277c10 */ /* 0x000fe2000b7fe4ff */
[----:B------:R-:W0:Y:S04]  /*7940*/  LDS R0, [R4] ;  /* 0x0000000004007984 */ /* 0x000e280000000800 */
[----:B------:R-:W3:Y:S04]  /*7950*/  LDS R9, [R4+0xc00] ;  /* 0x000c000004097984 */ /* 0x000ee80000000800 */
[----:B------:R-:W4:Y:S04]  /*7960*/  LDS R2, [R4+0x200] ;  /* 0x0002000004027984 */ /* 0x000f280000000800 */
[----:B------:R-:W1:Y:S04]  /*7970*/  LDS R11, [R4+0xe00] ;  /* 0x000e0000040b7984 */ /* 0x000e680000000800 */
        /* <DEDUP_REMOVED lines=9> */
[----:B---3--:R-:W-:-:S03]  /*7a10*/  FADD.FTZ R0, R0, R9 ;  /* 0x0000000900007221 */ /* 0x008fc60000010000 */
[----:B------:R-:W3:Y:S01]  /*7a20*/  LDS R15, [R4+0x1800] ;  /* 0x00180000040f7984 */ /* 0x000ee20000000800 */
[----:B----4-:R-:W-:-:S03]  /*7a30*/  FADD.FTZ R2, RZ, R2 ;  /* 0x00000002ff027221 */ /* 0x010fc60000010000 */
[----:B------:R-:W4:Y:S01]  /*7a40*/  LDS R17, [R4+0x1a00] ;  /* 0x001a000004117984 */ /* 0x000f220000000800 */
[----:B-1----:R-:W-:-:S03]  /*7a50*/  FADD.FTZ R2, R2, R11 ;  /* 0x0000000b02027221 */ /* 0x002fc60000010000 */
[----:B------:R-:W1:Y:S01]  /*7a60*/  LDS R14, [R4+0x1c00] ;  /* 0x001c0000040e7984 */ /* 0x000e620000000800 */
        /* <DEDUP_REMOVED lines=16> */
[----:B---3--:R-:W-:-:S03]  /*7b70*/  FADD.FTZ R0, R0, R15 ;  /* 0x0000000f00007221 */ /* 0x008fc60000010000 */
[----:B------:R-:W3:Y:S01]  /*7b80*/  LDS R24, [R4+0x2e00] ;  /* 0x002e000004187984 */ /* 0x000ee20000000800 */
[----:B----4-:R-:W-:Y:S01]  /*7b90*/  FADD.FTZ R2, R2, R17 ;  /* 0x0000001102027221 */ /* 0x010fe20000010000 */
[----:B------:R-:W-:Y:S01]  /*7ba0*/  BAR.SYNC.DEFER_BLOCKING 0x0 ;  /* 0x0000000000007b1d */ /* 0x000fe20000010000 */
[----:B-1----:R-:W-:Y:S01]  /*7bb0*/  FADD.FTZ R3, R3, R14 ;  /* 0x0000000e03037221 */ /* 0x002fe20000010000 */
[----:B--2---:R-:W-:Y:S01]  /*7bc0*/  FADD.FTZ R5, R5, R16 ;  /* 0x0000001005057221 */ /* 0x004fe20000010000 */
        /* <DEDUP_REMOVED lines=8> */
[----:B------:R-:W-:Y:S01]  /*7c50*/  @P5 IMAD.MOV.U32 R3, RZ, RZ, R41 ;  /* 0x000000ffff035224 */ /* 0x000fe200078e0029 */
[----:B------:R-:W-:Y:S01]  /*7c60*/  @P5 IADD3.X R41, PT, PT, RZ, R41, RZ, P6, !PT ;  /* 0x00000029ff295210 */ /* 0x000fe200037fe4ff */
[----:B------:R-:W-:Y:S01]  /*7c70*/  STS.128 [R114+0x10], R60 ;  /* 0x0000103c72007388 */ /* 0x000fe20000000c00 */
[----:B------:R-:W-:-:S03]  /*7c80*/  FADD.FTZ R11, R5, R22 ;  /* 0x00000016050b7221 */ /* 0x000fc60000010000 */
[----:B------:R-:W-:Y:S01]  /*7c90*/  STS.128 [R114+0x400], R56 ;  /* 0x0004003872007388 */ /* 0x000fe20000000c00 */
[----:B0-----:R-:W-:-:S03]  /*7ca0*/  FADD.FTZ R25, R6, R25 ;  /* 0x0000001906197221 */ /* 0x001fc60000010000 */
        /* <DEDUP_REMOVED lines=53> */
[----:B------:R-:W-:Y:S01]  /*8000*/  FADD.FTZ R37, R0, R37 ;  /* 0x0000002500257221 */ /* 0x000fe20000010000 */
[----:B---3--:R-:W-:Y:S01]  /*8010*/  @P4 MOV R2, R36 ;  /* 0x0000002400024202 */ /* 0x008fe20000000f00 */
[----:B------:R-:W-:Y:S01]  /*8020*/  FADD.FTZ R10, R10, R31 ;  /* 0x0000001f0a0a7221 */ /* 0x000fe20000010000 */
[----:B------:R-:W-:-:S02]  /*8030*/  @P4 MOV R3, R41 ;  /* 0x0000002900034202 */ /* 0x000fc40000000f00 */
[----:B------:R-:W-:Y:S01]  /*8040*/  @P4 IADD3 R36, P5, PT, R36, 0x200, RZ ;  /* 0x0000020024244810 */ /* 0x000fe20007fbe0ff */
[----:B------:R-:W-:Y:S02]  /*8050*/  FADD.FTZ R0, R6, R7 ;  /* 0x0000000706007221 */ /* 0x000fe40000010000 */
[----:B------:R3:W-:Y:S01]  /*8060*/  @P4 STG.E desc[UR6][R2.64], R27 ;  /* 0x0000001b02004986 */ /* 0x0007e2000c101906 */
[----:B------:R-:W-:Y:S01]  /*8070*/  @P4 IADD3.X R41, PT, PT, RZ, R41, RZ, P5, !PT ;  /* 0x00000029ff294210 */ /* 0x000fe20002ffe4ff */
[----:B0-----:R-:W-:Y:S01]  /*8080*/  FADD.FTZ R33, R10, R33 ;  /* 0x000000210a217221 */ /* 0x001fe20000010000 */
[----:B-1----:R-:W-:Y:S01]  /*8090*/  FADD.FTZ R0, R0, R15 ;  /* 0x0000000f00007221 */ /* 0x002fe20000010000 */
[----:B---3--:R-:W-:Y:S01]  /*80a0*/  @P4 IMAD.MOV.U32 R2, RZ, RZ, R34 ;  /* 0x000000ffff024224 */ /* 0x008fe200078e0022 */
        /* <DEDUP_REMOVED lines=10> */
[----:B0-----:R-:W-:Y:S01]  /*8150*/  @P3 MOV R2, R34 ;  /* 0x0000002200023202 */ /* 0x001fe20000000f00 */
[----:B------:R-:W-:Y:S01]  /*8160*/  @P3 IMAD.MOV.U32 R3, RZ, RZ, R39 ;  /* 0x000000ffff033224 */ /* 0x000fe200078e0027 */
[----:B------:R-:W-:-:S04]  /*8170*/  @P3 IADD3 R34, P5, PT, R34, 0x200, RZ ;  /* 0x0000020022223810 */ /* 0x000fc80007fbe0ff */
        /* <DEDUP_REMOVED lines=9> */
[----:B------:R-:W-:Y:S02]  /*8210*/  @P2 MOV R3, R41 ;  /* 0x0000002900032202 */ /* 0x000fe40000000f00 */
[----:B------:R-:W-:Y:S01]  /*8220*/  @P1 IADD3 R34, P4, PT, R34, 0x200, RZ ;  /* 0x0000020022221810 */ /* 0x000fe20007f9e0ff */
[----:B------:R-:W-:Y:S01]  /*8230*/  @P2 IMAD.X R41, RZ, RZ, R41, P3 ;  /* 0x000000ffff292224 */ /* 0x000fe200018e0629 */
[----:B------:R-:W-:Y:S01]  /*8240*/  @P1 MOV R7, R39 ;  /* 0x0000002700071202 */ /* 0x000fe20000000f00 */
[----:B------:R0:W-:Y:S02]  /*8250*/  @P2 STG.E desc[UR6][R2.64], R37 ;  /* 0x0000002502002986 */ /* 0x0001e4000c101906 */
[----:B------:R-:W-:-:S02]  /*8260*/  @P1 IMAD.X R39, RZ, RZ, R39, P4 ;  /* 0x000000ffff271224 */ /* 0x000fc400020e0627 */
        /* <DEDUP_REMOVED lines=15> */
.L_x_4375:
[----:B0-----:R-:W-:Y:S01]  /*8360*/  HFMA2 R106, -RZ, RZ, 0, 5.9604644775390625e-08 ;  /* 0x00000001ff6a7431 */ /* 0x001fe200000001ff */
[----:B------:R-:W-:Y:S01]  /*8370*/  BSSY B0, `(.L_x_4482) ;  /* 0x0000007000007945 */ /* 0x000fe20003800000 */
[----:B------:R-:W-:Y:S01]  /*8380*/  MOV R107, R177 ;  /* 0x000000b1006b7202 */ /* 0x000fe20000000f00 */
[----:B------:R-:W-:Y:S01]  /*8390*/  IMAD.MOV.U32 R173, RZ, RZ, 0x1f ;  /* 0x0000001fffad7424 */ /* 0x000fe200078e00ff */
[----:B------:R-:W-:-:S07]  /*83a0*/  MOV R104, 0xffffffff ;  /* 0xffffffff00687802 */ /* 0x000fce0000000f00 */
[----:B-----5:R-:W-:Y:S05]  /*83b0*/  WARPSYNC.COLLECTIVE R104, `(.L_x_4483) ;  /* 0x0000000068087348 */ /* 0x020fea0003c00000 */
[----:B------:R0:W1:Y:S02]  /*83c0*/  SHFL.BFLY P0, R105, R107, R106, R173 ;  /* 0x0c00006a6b697389 */ /* 0x00006400000000ad */
[----:B01---5:R-:W-:Y:S05]  /*83d0*/  ENDCOLLECTIVE ;  /* 0x000000000000791b */ /* 0x023fea0003800000 */
.L_x_4483:
[----:B------:R-:W-:Y:S05]  /*83e0*/  BSYNC B0 ;  /* 0x0000000000007941 */ /* 0x000fea0003800000 */
.L_x_4482:
        /* <DEDUP_REMOVED lines=8> */
.L_x_4484:
[----:B------:R-:W-:-:S05]  /*8470*/  FADD.FTZ R96, R96, R177 ;  /* 0x000000b160607221 */ /* 0x000fca0000010000 */
[----:B------:R-:W-:Y:S01]  /*8480*/  MOV R107, R96 ;  /* 0x00000060006b7202 */ /* 0x000fe20000000f00 */
[----:B------:R-:W-:Y:S02]  /*8490*/  HFMA2 R106, -RZ, RZ, 0, 1.1920928955078125e-07 ;  /* 0x00000002ff6a7431 */ /* 0x000fe400000001ff */
[----:B------:R-:W-:-:S07]  /*84a0*/  IMAD.MOV.U32 R97, RZ, RZ, R105 ;  /* 0x000000ffff617224 */ /* 0x000fce00078e0069 */
[----:B------:R-:W-:Y:S05]  /*84b0*/  WARPSYNC.COLLECTIVE R104, `(.L_x_4485) ;  /* 0x0000000068087348 */ /* 0x000fea0003c00000 */
[----:B------:R0:W1:Y:S02]  /*84c0*/  SHFL.BFLY P0, R105, R107, R106, R173 ;  /* 0x0c00006a6b697389 */ /* 0x00006400000000ad */
[----:B01----:R-:W-:Y:S05]  /*84d0*/  ENDCOLLECTIVE ;  /* 0x000000000000791b */ /* 0x003fea0003800000 */
.L_x_4485:
[----:B------:R-:W-:-:S05]  /*84e0*/  FADD.FTZ R97, R97, R176 ;  /* 0x000000b061617221 */ /* 0x000fca0000010000 */
[----:B------:R-:W-:Y:S02]  /*84f0*/  MOV R107, R97 ;  /* 0x00000061006b7202 */ /* 0x000fe40000000f00 */
[----:B------:R-:W-:-:S07]  /*8500*/  MOV R99, R105 ;  /* 0x0000006900637202 */ /* 0x000fce0000000f00 */
[----:B------:R-:W-:Y:S05]  /*8510*/  WARPSYNC.COLLECTIVE R104, `(.L_x_4486) ;  /* 0x0000000068087348 */ /* 0x000fea0003c00000 */
[----:B------:R0:W1:Y:S02]  /*8520*/  SHFL.BFLY P0, R105, R107, R106, R173 ;  /* 0x0c00006a6b697389 */ /* 0x00006400000000ad */
[----:B01----:R-:W-:Y:S05]  /*8530*/  ENDCOLLECTIVE ;  /* 0x000000000000791b */ /* 0x003fea0003800000 */
.L_x_4486:
[----:B------:R-:W-:-:S05]  /*8540*/  FADD.FTZ R99, R96, R99 ;  /* 0x0000006360637221 */ /* 0x000fca0000010000 */
[----:B------:R-:W-:Y:S01]  /*8550*/  MOV R107, R99 ;  /* 0x00000063006b7202 */ /* 0x000fe20000000f00 */
[----:B------:R-:W-:Y:S01]  /*8560*/  IMAD.MOV.U32 R106, RZ, RZ, 0x4 ;  /* 0x00000004ff6a7424 */ /* 0x000fe200078e00ff */
[----:B------:R-:W-:-:S07]  /*8570*/  MOV R98, R105 ;  /* 0x0000006900627202 */ /* 0x000fce0000000f00 */
[----:B------:R-:W-:Y:S05]  /*8580*/  WARPSYNC.COLLECTIVE R104, `(.L_x_4487) ;  /* 0x0000000068087348 */ /* 0x000fea0003c00000 */
[----:B------:R0:W1:Y:S02]  /*8590*/  SHFL.BFLY P0, R105, R107, R106, R173 ;  /* 0x0c00006a6b697389 */ /* 0x00006400000000ad */
[----:B01----:R-:W-:Y:S05]  /*85a0*/  ENDCOLLECTIVE ;  /* 0x000000000000791b */ /* 0x003fea0003800000 */
.L_x_4487:
[----:B------:R-:W-:-:S05]  /*85b0*/  FADD.FTZ R98, R97, R98 ;  /* 0x0000006261627221 */ /* 0x000fca0000010000 */
[----:B------:R-:W-:Y:S02]  /*85c0*/  MOV R107, R98 ;  /* 0x00000062006b7202 */ /* 0x000fe40000000f00 */
[----:B------:R-:W-:-:S07]  /*85d0*/  MOV R100, R105 ;  /* 0x0000006900647202 */ /* 0x000fce0000000f00 */
[----:B------:R-:W-:Y:S05]  /*85e0*/  WARPSYNC.COLLECTIVE R104, `(.L_x_4488) ;  /* 0x0000000068087348 */ /* 0x000fea0003c00000 */
[----:B------:R0:W1:Y:S02]  /*85f0*/  SHFL.BFLY P0, R105, R107, R106, R173 ;  /* 0x0c00006a6b697389 */ /* 0x00006400000000ad */
[----:B01----:R-:W-:Y:S05]  /*8600*/  ENDCOLLECTIVE ;  /* 0x000000000000791b */ /* 0x003fea0003800000 */
.L_x_4488:
[----:B------:R-:W-:-:S05]  /*8610*/  FADD.FTZ R100, R99, R100 ;  /* 0x0000006463647221 */ /* 0x000fca0000010000 */
[----:B------:R-:W-:Y:S01]  /*8620*/  MOV R107, R100 ;  /* 0x00000064006b7202 */ /* 0x000fe20000000f00 */
[----:B------:R-:W-:Y:S01]  /*8630*/  HFMA2 R106, -RZ, RZ, 0, 4.76837158203125e-07 ;  /* 0x00000008ff6a7431 */ /* 0x000fe200000001ff */
[----:B------:R-:W-:-:S07]  /*8640*/  MOV R101, R105 ;  /* 0x0000006900657202 */ /* 0x000fce0000000f00 */
[----:B------:R-:W-:Y:S05]  /*8650*/  WARPSYNC.COLLECTIVE R104, `(.L_x_4489) ;  /* 0x0000000068087348 */ /* 0x000fea0003c00000 */
[----:B------:R0:W1:Y:S02]  /*8660*/  SHFL.BFLY P0, R105, R107, R106, R173 ;  /* 0x0c00006a6b697389 */ /* 0x00006400000000ad */
[----:B01----:R-:W-:Y:S05]  /*8670*/  ENDCOLLECTIVE ;  /* 0x000000000000791b */ /* 0x003fea0003800000 */
.L_x_4489:
[----:B------:R-:W-:-:S04]  /*8680*/  FADD.FTZ R101, R98, R101 ;  /* 0x0000006562657221 */ /* 0x000fc80000010000 */
[----:B------:R-:W-:Y:S01]  /*8690*/  IMAD.MOV.U32 R107, RZ, RZ, R101 ;  /* 0x000000ffff6b7224 */ /* 0x000fe200078e0065 */
[----:B------:R-:W-:-:S07]  /*86a0*/  MOV R103, R105 ;  /* 0x0000006900677202 */ /* 0x000fce0000000f00 */
[----:B------:R-:W-:Y:S05]  /*86b0*/  WARPSYNC.COLLECTIVE R104, `(.L_x_4490) ;  /* 0x0000000068087348 */ /* 0x000fea0003c00000 */
[----:B------:R0:W1:Y:S02]  /*86c0*/  SHFL.BFLY P0, R105, R107, R106, R173 ;  /* 0x0c00006a6b697389 */ /* 0x00006400000000ad */
[----:B01----:R-:W-:Y:S05]  /*86d0*/  ENDCOLLECTIVE ;  /* 0x000000000000791b */ /* 0x003fea0003800000 */
.L_x_4490:
[----:B------:R-:W-:-:S05]  /*86e0*/  FADD.FTZ R103, R100, R103 ;  /* 0x0000006764677221 */ /* 0x000fca0000010000 */
[----:B------:R-:W-:Y:S01]  /*86f0*/  MOV R107, R103 ;  /* 0x00000067006b7202 */ /* 0x000fe20000000f00 */
[----:B------:R-:W-:Y:S01]  /*8700*/  HFMA2 R106, -RZ, RZ, 0, 9.5367431640625e-07 ;  /* 0x00000010ff6a7431 */ /* 0x000fe200000001ff */
[----:B------:R-:W-:-:S07]  /*8710*/  MOV R102, R105 ;  /* 0x0000006900667202 */ /* 0x000fce0000000f00 */
[----:B------:R-:W-:Y:S05]  /*8720*/  WARPSYNC.COLLECTIVE R104, `(.L_x_4491) ;  /* 0x0000000068087348 */ /* 0x000fea0003c00000 */
[----:B------:R0:W1:Y:S02]  /*8730*/  SHFL.BFLY P0, R105, R107, R106, R173 ;  /* 0x0c00006a6b697389 */ /* 0x00006400000000ad */
[----:B01----:R-:W-:Y:S05]  /*8740*/  ENDCOLLECTIVE ;  /* 0x000000000000791b */ /* 0x003fea0003800000 */
.L_x_4491:
[----:B------:R-:W-:-:S05]  /*8750*/  FADD.FTZ R102, R101, R102 ;  /* 0x0000006665667221 */ /* 0x000fca0000010000 */
[----:B------:R-:W-:Y:S02]  /*8760*/  MOV R107, R102 ;  /* 0x00000066006b7202 */ /* 0x000fe40000000f00 */
[----:B------:R-:W-:-:S07]  /*8770*/  MOV R96, R105 ;  /* 0x0000006900607202 */ /* 0x000fce0000000f00 */
[----:B------:R-:W-:Y:S05]  /*8780*/  WARPSYNC.COLLECTIVE R104, `(.L_x_4492) ;  /* 0x0000000068087348 */ /* 0x000fea0003c00000 */
[----:B------:R0:W1:Y:S02]  /*8790*/  SHFL.BFLY P0, R105, R107, R106, R173 ;  /* 0x0c00006a6b697389 */ /* 0x00006400000000ad */
[----:B01----:R-:W-:Y:S05]  /*87a0*/  ENDCOLLECTIVE ;  /* 0x000000000000791b */ /* 0x003fea0003800000 */
.L_x_4492:
[----:B------:R-:W-:Y:S01]  /*87b0*/  MOV R97, R105 ;  /* 0x0000006900617202 */ /* 0x000fe20000000f00 */
[----:B------:R-:W-:Y:S06]  /*87c0*/  BRA `(.L_x_4493) ;  /* 0xffffff9800147947 */ /* 0x000fec000383ffff */
.L_x_4494:
        /* <DEDUP_REMOVED lines=11> */
.L_x_14482:


//--------------------- .text._ZN10layer_norm22ln_bwd_finalize_kernelINS_22Kernel_traits_finalizeILj768E13__nv_bfloat16S2_fS2_fjLb0ELj1024ELj4ENS_18Kernel_traits_baseILj768ES2_S2_fS2_fjLj1024EEEEELb0ELb1EEEvNS_9BwdParamsE --------------------------
	.section	.text._ZN10layer_norm22ln_bwd_finalize_kernelINS_22Kernel_traits_finalizeILj768E13__nv_bfloat16S2_fS2_fjLb0ELj1024ELj4ENS_18Kernel_traits_baseILj768ES2_S2_fS2_fjLj1024EEEEELb0ELb1EEEvNS_9BwdParamsE,"ax",@progbits
	.align	128
        .global         _ZN10layer_norm22ln_bwd_finalize_kernelINS_22Kernel_traits_finalizeILj768E13__nv_bfloat16S2_fS2_fjLb0ELj1024ELj4ENS_18Kernel_traits_baseILj768ES2_S2_fS2_fjLj1024EEEEELb0ELb1EEEvNS_9BwdParamsE
        .type           _ZN10layer_norm22ln_bwd_finalize_kernelINS_22Kernel_traits_finalizeILj768E13__nv_bfloat16S2_fS2_fjLb0ELj1024ELj4ENS_18Kernel_traits_baseILj768ES2_S2_fS2_fjLj1024EEEEELb0ELb1EEEvNS_9BwdParamsE,@function
        .size           _ZN10layer_norm22ln_bwd_finalize_kernelINS_22Kernel_traits_finalizeILj768E13__nv_bfloat16S2_fS2_fjLb0ELj1024ELj4ENS_18Kernel_traits_baseILj768ES2_S2_fS2_fjLj1024EEEEELb0ELb1EEEvNS_9BwdParamsE,(.L_x_14483 - _ZN10layer_norm22ln_bwd_finalize_kernelINS_22Kernel_traits_finalizeILj768E13__nv_bfloat16S2_fS2_fjLb0ELj1024ELj4ENS_18Kernel_traits_baseILj768ES2_S2_fS2_fjLj1024EEEEELb0ELb1EEEvNS_9BwdParamsE)
        .other          _ZN10layer_norm22ln_bwd_finalize_kernelINS_22Kernel_traits_finalizeILj768E13__nv_bfloat16S2_fS2_fjLb0ELj1024ELj4ENS_18Kernel_traits_baseILj768ES2_S2_fS2_fjLj1024EEEEELb0ELb1EEEvNS_9BwdParamsE,@"STO_CUDA_ENTRY STV_DEFAULT"
_ZN10layer_norm22ln_bwd_finalize_kernelINS_22Kernel_traits_finalizeILj768E13__nv_bfloat16S2_fS2_fjLb0ELj1024ELj4ENS_18Kernel_traits_baseILj768ES2_S2_fS2_fjLj1024EEEEELb0ELb1EEEvNS_9BwdParamsE:
.text._ZN10layer_norm22ln_bwd_finalize_kernelINS_22Kernel_traits_finalizeILj768E13__nv_bfloat16S2_fS2_fjLb0ELj1024ELj4ENS_18Kernel_traits_baseILj768ES2_S2_fS2_fjLj1024EEEEELb0ELb1EEEvNS_9BwdParamsE:
        /* <DEDUP_REMOVED lines=81> */
.L_x_4499:
        /* <DEDUP_REMOVED lines=118> */
.L_x_4498:
[----:B------:R-:W-:Y:S05]  /*0c70*/  BSYNC.RECONVERGENT B1 ;  /* 0x0000000000017941 */ /* 0x000fea0003800200 */
.L_x_4497:
        /* <DEDUP_REMOVED lines=77> */
.L_x_4501:
[----:B------:R-:W-:Y:S05]  /*1150*/  BSYNC.RECONVERGENT B1 ;  /* 0x0000000000017941 */ /* 0x000fea0003800200 */
.L_x_4500:
        /* <DEDUP_REMOVED lines=38> */
.L_x_4503:
[----:B------:R-:W-:Y:S05]  /*13c0*/  BSYNC.RECONVERGENT B1 ;  /* 0x0000000000017941 */ /* 0x000fea0003800200 */
.L_x_4502:
        /* <DEDUP_REMOVED lines=8> */
.L_x_4504:
        /* <DEDUP_REMOVED lines=10> */
.L_x_4496:
[----:B------:R-:W-:Y:S05]  /*14f0*/  BSYNC.RECONVERGENT B0 ;  /* 0x0000000000007941 */ /* 0x000fea0003800200 */
.L_x_4495:
        /* <DEDUP_REMOVED lines=57> */
.L_x_4505:
        /* <DEDUP_REMOVED lines=15> */
.L_x_14483:


//--------------------- .text._ZN10layer_norm13ln_bwd_kernelINS_13Kernel_traitsI13__nv_bfloat16S2_fS2_fjLj768ELj1ELj4ELj1ELj16ENS_18Kernel_traits_baseILj768ES2_S2_fS2_fjLj128EEEEELb1ELb0ELb1ELb1EEEvNS_9BwdParamsE --------------------------
	.section	.text._ZN10layer_norm13ln_bwd_kernelINS_13Kernel_traitsI13__nv_bfloat16S2_fS2_fjLj768ELj1ELj4ELj1ELj16ENS_18Kernel_traits_baseILj768ES2_S2_fS2_fjLj128EEEEELb1ELb0ELb1ELb1EEEvNS_9BwdParamsE,"ax",@progbits
	.align	128
        .global         _ZN10layer_norm13ln_bwd_kernelINS_13Kernel_traitsI13__nv_bfloat16S2_fS2_fjLj768ELj1ELj4ELj1ELj16ENS_18Kernel_traits_baseILj768ES2_S2_fS2_fjLj128EEEEELb1ELb0ELb1ELb1EEEvNS_9BwdParamsE
        .type           _ZN10layer_norm13ln_bwd_kernelINS_13Kernel_traitsI13__nv_bfloat16S2_fS2_fjLj768ELj1ELj4ELj1ELj16ENS_18Kernel_traits_baseILj768ES2_S2_fS2_fjLj128EEEEELb1ELb0ELb1ELb1EEEvNS_9BwdParamsE,@function
        .size           _ZN10layer_norm13ln_bwd_kernelINS_13Kernel_traitsI13__nv_bfloat16S2_fS2_fjLj768ELj1ELj4ELj1ELj16ENS_18Kernel_traits_baseILj768ES2_S2_fS2_fjLj128EEEEELb1ELb0ELb1ELb1EEEvNS_9BwdParamsE,(.L_x_14484 - _ZN10layer_norm13ln_bwd_kernelINS_13Kernel_traitsI13__nv_bfloat16S2_fS2_fjLj768ELj1ELj4ELj1ELj16ENS_18Kernel_traits_baseILj768ES2_S2_fS2_fjLj128EEEEELb1ELb0ELb1ELb1EEEvNS_9BwdParamsE)
        .other          _ZN10layer_norm13ln_bwd_kernelINS_13Kernel_traitsI13__nv_bfloat16S2_fS2_fjLj768ELj1ELj4ELj1ELj16ENS_18Kernel_traits_baseILj768ES2_S2_fS2_fjLj128EEEEELb1ELb0ELb1ELb1EEEvNS_9BwdParamsE,@"STO_CUDA_ENTRY STV_DEFAULT"
_ZN10layer_norm13ln_bwd_kernelINS_13Kernel_traitsI13__nv_bfloat16S2_fS2_fjLj768ELj1ELj4ELj1ELj16ENS_18Kernel_traits_baseILj768ES2_S2_fS2_fjLj128EEEEELb1ELb0ELb1ELb1EEEvNS_9BwdParamsE:
.text._ZN10layer_norm13ln_bwd_kernelINS_13Kernel_traitsI13__nv_bfloat16S2_fS2_fjLj768ELj1ELj4ELj1ELj16ENS_18Kernel_traits_baseILj768ES2_S2_fS2_fjLj128EEEEELb1ELb0ELb1ELb1EEEvNS_9BwdParamsE:
        /* <DEDUP_REMOVED lines=50> */
[----:B0-----:R-:W-:-:S07]  /*0320*/  PRMT R103, R143, 0x7632, R103 ;  /* 0x000076328f677816 */ /* 0x001fce0000000067 */
.L_x_4611:
        /* <DEDUP_REMOVED lines=13> */
[----:B------:R-:W0:Y:S01]  /*0400*/  S2R R97, SR_TID.X ;  /* 0x0000000000617919 */ /* 0x000e220000002100 */
[----:B------:R-:W-:Y:S01]  /*0410*/  IADD3 R96, PT, PT, R104, -0x1, RZ ;  /* 0xffffffff68607810 */ /* 0x000fe20007ffe0ff */
[----:B------:R-:W1:Y:S01]  /*0420*/  LDC.64 R108, c[0x0][0x428] ;  /* 0x00010a00ff6c7b82 */ /* 0x000e620000000a00 */
[----:B------:R-:W-:-:S03]  /*0430*/  IMAD R3, R0, UR8, RZ ;  /* 0x0000000800037c24 */ /* 0x000fc6000f8e02ff */
[----:B------:R-:W-:Y:S02]  /*0440*/  IMAD R98, R96, UR8, RZ ;  /* 0x0000000860627c24 */ /* 0x000fe4000f8e02ff */
[----:B------:R-:W-:Y:S02]  /*0450*/  SHF.R.S32.HI R96, RZ, 0x1f, R3 ;  /* 0x0000001fff607819 */ /* 0x000fe40000011403 */
[----:B------:R-:W2:Y:S01]  /*0460*/  LDC.64 R110, c[0x0][0x3a8] ;  /* 0x0000ea00ff6e7b82 */ /* 0x000ea20000000a00 */
[----:B------:R-:W-:Y:S02]  /*0470*/  SHF.R.S32.HI R99, RZ, 0x1f, R98 ;  /* 0x0000001fff637819 */ /* 0x000fe40000011462 */
[----:B------:R-:W-:Y:S02]  /*0480*/  LEA.HI R3, R96, R3, RZ, 0x3 ;  /* 0x0000000360037211 */ /* 0x000fe400078f18ff */
[----:B------:R-:W-:Y:S02]  /*0490*/  LEA.HI R99, R99, R98, RZ, 0x3 ;  /* 0x0000006263637211 */ /* 0x000fe400078f18ff */
[----:B0-----:R-:W-:Y:S01]  /*04a0*/  LOP3.LUT R150, R97, 0x1f, RZ, 0xc0, !PT ;  /* 0x0000001f61967812 */ /* 0x001fe200078ec0ff */
[----:B------:R-:W-:-:S03]  /*04b0*/  IMAD.WIDE R96, R0, 0x4, R100 ;  /* 0x0000000400607825 */ /* 0x000fc600078e0264 */
[-C--:B------:R-:W-:Y:S02]  /*04c0*/  LEA.HI.SX32 R159, R3, R150.reuse, 0x1d ;  /* 0x00000096039f7211 */ /* 0x080fe400078feaff */
[----:B------:R-:W-:Y:S01]  /*04d0*/  LEA.HI.SX32 R3, R99, R150, 0x1d ;  /* 0x0000009663037211 */ /* 0x000fe200078feaff */
[----:B------:R0:W3:Y:S01]  /*04e0*/  LDG.E R107, desc[UR6][R96.64] ;  /* 0x00000006606b7981 */ /* 0x0000e2000c1e1900 */
[C---:B------:R-:W-:Y:S01]  /*04f0*/  IADD3 R105, PT, PT, R159.reuse, 0x20, RZ ;  /* 0x000000209f697810 */ /* 0x040fe20007ffe0ff */
[----:B--2---:R-:W-:Y:S01]  /*0500*/  IMAD.WIDE.U32 R98, R159, 0x20, R110 ;  /* 0x000000209f627825 */ /* 0x004fe200078e006e */
[----:B------:R-:W-:Y:S02]  /*0510*/  IADD3 R133, PT, PT, R3, 0x20, RZ ;  /* 0x0000002003857810 */ /* 0x000fe40007ffe0ff */
[----:B------:R-:W-:Y:S01]  /*0520*/  IADD3 R161, PT, PT, R159, 0x40, RZ ;  /* 0x000000409fa17810 */ /* 0x000fe20007ffe0ff */
[C-C-:B-1----:R-:W-:Y:S01]  /*0530*/  IMAD.WIDE.U32 R116, R3.reuse, 0x10, R108.reuse ;  /* 0x0000001003747825 */ /* 0x142fe200078e006c */
[----:B------:R-:W-:Y:S01]  /*0540*/  IADD3 R3, PT, PT, R3, 0x40, RZ ;  /* 0x0000004003037810 */ /* 0x000fe20007ffe0ff */
[----:B------:R-:W2:Y:S02]  /*0550*/  LDG.E.128 R112, desc[UR6][R98.64] ;  /* 0x0000000662707981 */ /* 0x000ea4000c1e1d00 */
[----:B------:R-:W-:-:S02]  /*0560*/  IMAD.WIDE.U32 R132, R133, 0x10, R108 ;  /* 0x0000001085847825 */ /* 0x000fc400078e006c */
[----:B------:R-:W4:Y:S02]  /*0570*/  LDG.E.128 R116, desc[UR6][R116.64] ;  /* 0x0000000674747981 */ /* 0x000f24000c1e1d00 */
[--C-:B------:R-:W-:Y:S02]  /*0580*/  IMAD.WIDE.U32 R100, R105, 0x20, R110.reuse ;  /* 0x0000002069647825 */ /* 0x100fe400078e006e */
[----:B------:R-:W4:Y:S02]  /*0590*/  LDG.E.128 R132, desc[UR6][R132.64] ;  /* 0x0000000684847981 */ /* 0x000f24000c1e1d00 */
[----:B0-----:R-:W-:Y:S02]  /*05a0*/  IMAD.WIDE.U32 R96, R161, 0x20, R110 ;  /* 0x00000020a1607825 */ /* 0x001fe400078e006e */
[----:B------:R-:W4:Y:S02]  /*05b0*/  LDG.E.128 R144, desc[UR6][R100.64+0x10] ;  /* 0x0000100664907981 */ /* 0x000f24000c1e1d00 */
[----:B------:R-:W-:-:S02]  /*05c0*/  IMAD.WIDE.U32 R108, R3, 0x10, R108 ;  /* 0x00000010036c7825 */ /* 0x000fc400078e006c */
[----:B------:R-:W4:Y:S04]  /*05d0*/  LDG.E.128 R136, desc[UR6][R96.64] ;  /* 0x0000000660887981 */ /* 0x000f28000c1e1d00 */
[----:B------:R-:W4:Y:S04]  /*05e0*/  LDG.E.128 R128, desc[UR6][R98.64+0x10] ;  /* 0x0000100662807981 */ /* 0x000f28000c1e1d00 */
[----:B------:R-:W4:Y:S04]  /*05f0*/  LDG.E.128 R124, desc[UR6][R100.64] ;  /* 0x00000006647c7981 */ /* 0x000f28000c1e1d00 */
[----:B------:R0:W4:Y:S04]  /*0600*/  LDG.E.128 R120, desc[UR6][R96.64+0x10] ;  /* 0x0000100660787981 */ /* 0x000128000c1e1d00 */
[----:B------:R-:W4:Y:S01]  /*0610*/  LDG.E.128 R108, desc[UR6][R108.64] ;  /* 0x000000066c6c7981 */ /* 0x000f22000c1e1d00 */
[----:B-----5:R-:W-:Y:S01]  /*0620*/  ISETP.GE.AND P3, PT, R160, 0x1, PT ;  /* 0x00000001a000780c */ /* 0x020fe20003f66270 */
[----:B0-----:R-:W0:-:S12]  /*0630*/  LDC.64 R96, c[0x0][0x3b0] ;  /* 0x0000ec00ff607b82 */ /* 0x001e180000000a00 */
        /* <DEDUP_REMOVED lines=23> */
[----:B-1----:R-:W-:-:S03]  /*07b0*/  @P0 IMAD.WIDE.U32 R154, R105, 0x20, R154 ;  /* 0x00000020699a0825 */ /* 0x002fc600078e009a */
[----:B------:R0:W5:Y:S04]  /*07c0*/  @P0 LDG.E.128 R20, desc[UR6][R148.64+0x10] ;  /* 0x0000100694140981 */ /* 0x000168000c1e1d00 */
[----:B------:R-:W5:Y:S01]  /*07d0*/  @P0 LDG.E.128 R16, desc[UR6][R154.64] ;  /* 0x000000069a100981 */ /* 0x000f62000c1e1d00 */
[----:B------:R-:W-:-:S03]  /*07e0*/  @P0 IMAD.WIDE.U32 R156, R161, 0x20, R156 ;  /* 0x00000020a19c0825 */ /* 0x000fc600078e009c */
[----:B------:R1:W5:Y:S04]  /*07f0*/  @P0 LDG.E.128 R12, desc[UR6][R154.64+0x10] ;  /* 0x000010069a0c0981 */ /* 0x000368000c1e1d00 */
[----:B------:R-:W5:Y:S04]  /*0800*/  @P0 LDG.E.128 R8, desc[UR6][R156.64] ;  /* 0x000000069c080981 */ /* 0x000f68000c1e1d00 */
[----:B------:R1:W5:Y:S01]  /*0810*/  @P0 LDG.E.128 R4, desc[UR6][R156.64+0x10] ;  /* 0x000010069c040981 */ /* 0x000362000c1e1d00 */
[----:B------:R-:W-:-:S04]  /*0820*/  ISETP.NE.AND P0, PT, RZ, UR9, PT ;  /* 0x00000009ff007c0c */ /* 0x000fc8000bf05270 */
[----:B---3--:R-:W-:-:S05]  /*0830*/  FSEL R105, R107, RZ, !P0 ;  /* 0x000000ff6b697208 */ /* 0x008fca0004000000 */
[C---:B--2---:R-:W-:Y:S01]  /*0840*/  FADD.FTZ R3, -R105.reuse, R112 ;  /* 0x0000007069037221 */ /* 0x044fe20000010100 */
[C---:B------:R-:W-:Y:S01]  /*0850*/  FADD.FTZ R113, -R105.reuse, R113 ;  /* 0x0000007169717221 */ /* 0x040fe20000010100 */
[C---:B------:R-:W-:Y:S01]  /*0860*/  FADD.FTZ R161, -R105.reuse, R114 ;  /* 0x0000007269a17221 */ /* 0x040fe20000010100 */
[----:B------:R-:W-:Y:S01]  /*0870*/  FADD.FTZ R163, -R105, R115 ;  /* 0x0000007369a37221 */ /* 0x000fe20000010100 */
[C---:B----4-:R-:W-:Y:S02]  /*0880*/  PRMT R150, R119.reuse, 0x7632, R150 ;  /* 0x0000763277967816 */ /* 0x050fe40000000096 */
[----:B------:R-:W-:Y:S02]  /*0890*/  SHF.L.U32 R169, R119, 0x10, RZ ;  /* 0x0000001077a97819 */ /* 0x000fe400000006ff */
[C---:B------:R-:W-:Y:S02]  /*08a0*/  PRMT R166, R135.reuse, 0x7632, R166 ;  /* 0x0000763287a67816 */ /* 0x040fe400000000a6 */
[----:B------:R-:W-:Y:S01]  /*08b0*/  SHF.L.U32 R185, R135, 0x10, RZ ;  /* 0x0000001087b97819 */ /* 0x000fe200000006ff */
[C---:B------:R-:W-:Y:S01]  /*08c0*/  FADD.FTZ R181, -R105.reuse, R145 ;  /* 0x0000009169b57221 */ /* 0x040fe20000010100 */
[C---:B------:R-:W-:Y:S01]  /*08d0*/  FADD.FTZ R187, -R105.reuse, R147 ;  /* 0x0000009369bb7221 */ /* 0x040fe20000010100 */
[C---:B------:R-:W-:Y:S01]  /*08e0*/  PRMT R107, R116.reuse, 0x7632, R107 ;  /* 0x00007632746b7816 */ /* 0x040fe2000000006b */
        /* <DEDUP_REMOVED lines=15> */
[C---:B-1----:R-:W-:Y:S01]  /*09e0*/  FADD.FTZ R155, -R105.reuse, R121 ;  /* 0x00000079699b7221 */ /* 0x042fe20000010100 */
[C---:B------:R-:W-:Y:S01]  /*09f0*/  FADD.FTZ R145, -R105.reuse, R122 ;  /* 0x0000007a69917221 */ /* 0x040fe20000010100 */
[----:B------:R-:W-:Y:S01]  /*0a00*/  FADD.FTZ R157, -R105, R123 ;  /* 0x0000007b699d7221 */ /* 0x000fe20000010100 */
[----:B------:R-:W-:-:S02]  /*0a10*/  SHF.L.U32 R116, R116, 0x10, RZ ;  /* 0x0000001074747819 */ /* 0x000fc400000006ff */
[----:B------:R-:W-:Y:S02]  /*0a20*/  SHF.L.U32 R105, R28, 0x10, RZ ;  /* 0x000000101c697819 */ /* 0x000fe400000006ff */
[----:B------:R-:W-:Y:S02]  /*0a30*/  PRMT R115, R117, 0x7632, R115 ;  /* 0x0000763275737816 */ /* 0x000fe40000000073 */
[C---:B------:R-:W-:Y:S02]  /*0a40*/  PRMT R152, R108.reuse, 0x7632, R152 ;  /* 0x000076326c987816 */ /* 0x040fe40000000098 */
[----:B------:R-:W-:Y:S01]  /*0a50*/  SHF.L.U32 R191, R108, 0x10, RZ ;  /* 0x000000106cbf7819 */ /* 0x000fe200000006ff */
[----:B------:R-:W-:Y:S01]  /*0a60*/  FMUL.FTZ R108, R105, R116 ;  /* 0x00000074696c7220 */ /* 0x000fe20000410000 */
[C---:B------:R-:W-:Y:S02]  /*0a70*/  PRMT R156, R110.reuse, 0x7632, R156 ;  /* 0x000076326e9c7816 */ /* 0x040fe4000000009c */
[----:B------:R-:W-:Y:S01]  /*0a80*/  SHF.L.U32 R197, R110, 0x10, RZ ;  /* 0x000000106ec57819 */ /* 0x000fe200000006ff */
[----:B------:R-:W-:Y:S01]  /*0a90*/  FMUL.FTZ R105, R106, R161 ;  /* 0x000000a16a697220 */ /* 0x000fe20000410000 */
[----:B------:R-:W-:-:S02]  /*0aa0*/  SHF.L.U32 R117, R117, 0x10, RZ ;  /* 0x0000001075757819 */ /* 0x000fc400000006ff */
[----:B------:R-:W-:Y:S02]  /*0ab0*/  SHF.L.U32 R110, R29, 0x10, RZ ;  /* 0x000000101d6e7819 */ /* 0x000fe400000006ff */
[----:B------:R-:W-:Y:S01]  /*0ac0*/  SHF.L.U32 R127, R132, 0x10, RZ ;  /* 0x00000010847f7819 */ /* 0x000fe200000006ff */
[-C--:B------:R-:W-:Y:S01]  /*0ad0*/  FFMA.FTZ R38, R105, R117.reuse, R38 ;  /* 0x0000007569267223 */ /* 0x080fe20000010026 */
[----:B------:R-:W-:Y:S01]  /*0ae0*/  FADD.FTZ R70, R70, R117 ;  /* 0x0000007546467221 */ /* 0x000fe20000010000 */
[----:B------:R-:W-:Y:S01]  /*0af0*/  FMUL.FTZ R110, R110, R117 ;  /* 0x000000756e6e7220 */ /* 0x000fe20000410000 */
[----:B------:R-:W-:Y:S01]  /*0b00*/  SHF.L.U32 R124, R32, 0x10, RZ ;  /* 0x00000010207c7819 */ /* 0x000fe200000006ff */
[----:B------:R-:W-:Y:S01]  /*0b10*/  FMUL.FTZ R117, R106, R171 ;  /* 0x000000ab6a757220 */ /* 0x000fe20000410000 */
[----:B------:R-:W-:Y:S01]  /*0b20*/  PRMT R148, R118, 0x7632, R148 ;  /* 0x0000763276947816 */ /* 0x000fe20000000094 */
[----:B------:R-:W-:Y:S01]  /*0b30*/  FMUL.FTZ R3, R106, R3 ;  /* 0x000000036a037220 */ /* 0x000fe20000410000 */
[----:B------:R-:W-:-:S02]  /*0b40*/  SHF.L.U32 R165, R118, 0x10, RZ ;  /* 0x0000001076a57819 */ /* 0x000fc400000006ff */
[C---:B------:R-:W-:Y:S02]  /*0b50*/  PRMT R154, R109.reuse, 0x7632, R154 ;  /* 0x000076326d9a7816 */ /* 0x040fe4000000009a */
[----:B------:R-:W-:Y:S02]  /*0b60*/  SHF.L.U32 R195, R109, 0x10, RZ ;  /* 0x000000106dc37819 */ /* 0x000fe400000006ff */
[----:B------:R-:W-:Y:S02]  /*0b70*/  SHF.L.U32 R118, R115, 0x10, RZ ;  /* 0x0000001073767819 */ /* 0x000fe400000006ff */
[----:B------:R-:W-:Y:S02]  /*0b80*/  PRMT R109, R28, 0x7632, R109 ;  /* 0x000076321c6d7816 */ /* 0x000fe4000000006d */
[----:B------:R-:W-:Y:S01]  /*0b90*/  PRMT R115, R30, 0x7632, R115 ;  /* 0x000076321e737816 */ /* 0x000fe20000000073 */
[-C--:B------:R-:W-:Y:S01]  /*0ba0*/  FMUL.FTZ R124, R124, R127.reuse ;  /* 0x0000007f7c7c7220 */ /* 0x080fe20000410000 */
[----:B------:R-:W-:Y:S01]  /*0bb0*/  PRMT R125, R132, 0x7632, R125 ;  /* 0x00007632847d7816 */ /* 0x000fe2000000007d */
[----:B------:R-:W-:Y:S01]  /*0bc0*/  FFMA.FTZ R44, R117, R127, R44 ;  /* 0x0000007f752c7223 */ /* 0x000fe2000001002c */
[--C-:B------:R-:W-:Y:S01]  /*0bd0*/  FADD.FTZ R60, R60, R127.reuse ;  /* 0x0000007f3c3c7221 */ /* 0x100fe20000010000 */
[----:B------:R-:W-:Y:S01]  /*0be0*/  FFMA.FTZ R36, R3, R116, R36 ;  /* 0x0000007403247223 */ /* 0x000fe20000010024 */
[----:B------:R-:W-:Y:S01]  /*0bf0*/  FADD.FTZ R68, R68, R116 ;  /* 0x0000007444447221 */ /* 0x000fe20000010000 */
[----:B------:R-:W-:Y:S01]  /*0c00*/  PRMT R127, R33, 0x7632, R127 ;  /* 0x00007632217f7816 */ /* 0x000fe2000000007f */
[----:B------:R-:W-:Y:S01]  /*0c10*/  FMUL.FTZ R120, R106, R129 ;  /* 0x000000816a787220 */ /* 0x000fe20000410000 */
[----:B------:R-:W-:-:S02]  /*0c20*/  PRMT R158, R111, 0x7632, R158 ;  /* 0x000076326f9e7816 */ /* 0x000fc4000000009e */
[----:B------:R-:W-:Y:S02]  /*0c30*/  SHF.L.U32 R159, R111, 0x10, RZ ;  /* 0x000000106f9f7819 */ /* 0x000fe400000006ff */
[----:B------:R-:W-:Y:S02]  /*0c40*/  SHF.L.U32 R109, R109, 0x10, RZ ;  /* 0x000000106d6d7819 */ /* 0x000fe400000006ff */
[----:B------:R-:W-:Y:S02]  /*0c50*/  SHF.L.U32 R116, R107, 0x10, RZ ;  /* 0x000000106b747819 */ /* 0x000fe400000006ff */
[----:B------:R-:W-:Y:S02]  /*0c60*/  SHF.L.U32 R115, R115, 0x10, RZ ;  /* 0x0000001073737819 */ /* 0x000fe400000006ff */
[----:B------:R-:W-:Y:S02]  /*0c70*/  SHF.L.U32 R148, R148, 0x10, RZ ;  /* 0x0000001094947819 */ /* 0x000fe400000006ff */
[----:B------:R-:W-:-:S02]  /*0c80*/  PRMT R111, R29, 0x7632, R111 ;  /* 0x000076321d6f7816 */ /* 0x000fc4000000006f */
[----:B------:R-:W-:Y:S02]  /*0c90*/  SHF.L.U32 R132, R125, 0x10, RZ ;  /* 0x000000107d847819 */ /* 0x000fe400000006ff */
[----:B------:R-:W-:Y:S01]  /*0ca0*/  SHF.L.U32 R125, R127, 0x10, RZ ;  /* 0x000000107f7d7819 */ /* 0x000fe200000006ff */
[C---:B------:R-:W-:Y:S01]  /*0cb0*/  FMUL.FTZ R127, R106.reuse, R135 ;  /* 0x000000876a7f7220 */ /* 0x040fe20000410000 */
[----:B------:R-:W-:Y:S01]  /*0cc0*/  SHF.L.U32 R111, R111, 0x10, RZ ;  /* 0x000000106f6f7819 */ /* 0x000fe200000006ff */
[----:B------:R-:W-:Y:S01]  /*0cd0*/  FMUL.FTZ R112, R106, R113 ;  /* 0x000000716a707220 */ /* 0x000fe20000410000 */
[----:B------:R-:W-:Y:S01]  /*0ce0*/  FMUL.FTZ R107, R109, R116 ;  /* 0x000000746d6b7220 */ /* 0x000fe20000410000 */
[-C--:B------:R-:W-:Y:S01]  /*0cf0*/  FMUL.FTZ R115, R115, R148.reuse ;  /* 0x0000009473737220 */ /* 0x080fe20000410000 */
[----:B------:R-:W-:Y:S01]  /*0d00*/  FADD.FTZ R65, R65, R148 ;  /* 0x0000009441417221 */ /* 0x000fe20000010000 */
[----:B------:R-:W-:Y:S01]  /*0d10*/  FFMA.FTZ R41, R120, R148, R41 ;  /* 0x0000009478297223 */ /* 0x000fe20000010029 */
[----:B------:R-:W-:Y:S01]  /*0d20*/  FFMA.FTZ R135, R3, R108, RZ ;  /* 0x0000006c03877223 */ /* 0x000fe200000100ff */
[----:B------:R-:W-:Y:S01]  /*0d30*/  FADD.FTZ R148, RZ, R108 ;  /* 0x0000006cff947221 */ /* 0x000fe20000010000 */
[----:B------:R-:W-:-:S02]  /*0d40*/  FMUL.FTZ R109, R111, R118 ;  /* 0x000000766f6d7220 */ /* 0x000fc40000410000 */
[C---:B------:R-:W-:Y:S01]  /*0d50*/  FFMA.FTZ R144, R112.reuse, R107, R135 ;  /* 0x0000006b70907223 */ /* 0x040fe20000010087 */
[----:B------:R-:W-:Y:S01]  /*0d60*/  FADD.FTZ R161, R107, R148 ;  /* 0x000000946ba17221 */ /* 0x000fe20000010000 */
[----:B------:R-:W-:Y:S01]  /*0d70*/  FFMA.FTZ R37, R112, R116, R37 ;  /* 0x0000007470257223 */ /* 0x000fe20000010025 */
[----:B------:R-:W-:Y:S01]  /*0d80*/  FADD.FTZ R69, R69, R116 ;  /* 0x0000007445457221 */ /* 0x000fe20000010000 */
[----:B------:R-:W-:Y:S01]  /*0d90*/  FMUL.FTZ R111, R106, R119 ;  /* 0x000000776a6f7220 */ /* 0x000fe20000410000 */
        /* <DEDUP_REMOVED lines=8> */
[----:B------:R-:W-:Y:S01]  /*0e20*/  SHF.L.U32 R119, R119, 0x10, RZ ;  /* 0x0000001077777819 */ /* 0x000fe200000006ff */
[----:B------:R-:W-:Y:S01]  /*0e30*/  FMUL.FTZ R116, R116, R165 ;  /* 0x000000a574747220 */ /* 0x000fe20000410000 */
[----:B------:R-:W-:Y:S01]  /*0e40*/  FMUL.FTZ R122, R106, R131 ;  /* 0x000000836a7a7220 */ /* 0x000fe20000410000 */
[C---:B------:R-:W-:Y:S01]  /*0e50*/  FFMA.FTZ R146, R114.reuse, R109, R137 ;  /* 0x0000006d72927223 */ /* 0x040fe20000010089 */
[----:B------:R-:W-:Y:S01]  /*0e60*/  FADD.FTZ R163, R109, R148 ;  /* 0x000000946da37221 */ /* 0x000fe20000010000 */
[----:B------:R-:W-:Y:S01]  /*0e70*/  PRMT R162, R133, 0x7632, R162 ;  /* 0x0000763285a27816 */ /* 0x000fe200000000a2 */
[----:B------:R-:W-:Y:S01]  /*0e80*/  FFMA.FTZ R39, R114, R118, R39 ;  /* 0x0000007672277223 */ /* 0x000fe20000010027 */
[----:B------:R-:W-:Y:S01]  /*0e90*/  FADD.FTZ R71, R71, R118 ;  /* 0x0000007647477221 */ /* 0x000fe20000010000 */
[----:B------:R-:W-:Y:S01]  /*0ea0*/  SHF.L.U32 R118, R31, 0x10, RZ ;  /* 0x000000101f767819 */ /* 0x000fe200000006ff */
[-C--:B------:R-:W-:Y:S01]  /*0eb0*/  FMUL.FTZ R119, R119, R150.reuse ;  /* 0x0000009677777220 */ /* 0x080fe20000410000 */
[----:B------:R-:W-:Y:S01]  /*0ec0*/  FADD.FTZ R67, R67, R150 ;  /* 0x0000009643437221 */ /* 0x000fe20000010000 */
[----:B------:R-:W-:Y:S01]  /*0ed0*/  FFMA.FTZ R43, R122, R150, R43 ;  /* 0x000000967a2b7223 */ /* 0x000fe2000001002b */
        /* <DEDUP_REMOVED lines=29> */
[----:B------:R-:W-:Y:S01]  /*10b0*/  FFMA.FTZ R161, R117, R124, R150 ;  /* 0x0000007c75a17223 */ /* 0x000fe20000010096 */
[----:B------:R-:W-:Y:S01]  /*10c0*/  FADD.FTZ R150, R124, R163 ;  /* 0x000000a37c967221 */ /* 0x000fe20000010000 */
[-C--:B------:R-:W-:Y:S01]  /*10d0*/  FMUL.FTZ R131, R131, R164.reuse ;  /* 0x000000a483837220 */ /* 0x080fe20000410000 */
[----:B------:R-:W-:Y:S01]  /*10e0*/  FADD.FTZ R57, R57, R164 ;  /* 0x000000a439397221 */ /* 0x000fe20000010000 */
[----:B------:R-:W-:Y:S01]  /*10f0*/  FFMA.FTZ R81, R136, R164, R81 ;  /* 0x000000a488517223 */ /* 0x000fe20000010051 */
[----:B------:R-:W-:Y:S01]  /*1100*/  SHF.L.U32 R164, R143, 0x10, RZ ;  /* 0x000000108fa47819 */ /* 0x000fe200000006ff */
[----:B------:R-:W-:Y:S01]  /*1110*/  FMUL.FTZ R148, R162, R197 ;  /* 0x000000c5a2947220 */ /* 0x000fe20000410000 */
[----:B------:R-:W-:Y:S01]  /*1120*/  FMUL.FTZ R121, R106, R175 ;  /* 0x000000af6a797220 */ /* 0x000fe20000410000 */
[----:B------:R-:W-:Y:S01]  /*1130*/  FMUL.FTZ R126, R126, R133 ;  /* 0x000000857e7e7220 */ /* 0x000fe20000410000 */
[C---:B------:R-:W-:Y:S01]  /*1140*/  FFMA.FTZ R162, R128.reuse, R123, R161 ;  /* 0x0000007b80a27223 */ /* 0x040fe200000100a1 */
[----:B------:R-:W-:Y:S01]  /*1150*/  FADD.FTZ R163, R123, R150 ;  /* 0x000000967ba37221 */ /* 0x000fe20000010000 */
        /* <DEDUP_REMOVED lines=8> */
[----:B------:R-:W-:Y:S01]  /*11e0*/  FMUL.FTZ R132, R132, R179 ;  /* 0x000000b384847220 */ /* 0x000fe20000410000 */
        /* <DEDUP_REMOVED lines=8> */
[----:B------:R-:W-:Y:S01]  /*1270*/  FFMA.FTZ R159, R127, R132, R162 ;  /* 0x000000847f9f7223 */ /* 0x000fe200000100a2 */
[----:B------:R-:W-:Y:S01]  /*1280*/  FADD.FTZ R164, R132, R161 ;  /* 0x000000a184a47221 */ /* 0x000fe20000010000 */
[----:B------:R-:W-:Y:S01]  /*1290*/  SHF.L.U32 R133, R133, 0x10, RZ ;  /* 0x0000001085857819 */ /* 0x000fe200000006ff */
[----:B------:R-:W-:Y:S01]  /*12a0*/  FMUL.FTZ R129, R106, R183 ;  /* 0x000000b76a817220 */ /* 0x000fe20000410000 */
[----:B------:R-:W-:Y:S01]  /*12b0*/  SHF.L.U32 R166, R166, 0x10, RZ ;  /* 0x00000010a6a67819 */ /* 0x000fe200000006ff */
[----:B------:R-:W-:Y:S01]  /*12c0*/  FMUL.FTZ R134, R134, R185 ;  /* 0x000000b986867220 */ /* 0x000fe20000410000 */
[----:B------:R-:W-:Y:S01]  /*12d0*/  FFMA.FTZ R162, R136, R131, R159 ;  /* 0x0000008388a27223 */ /* 0x000fe2000001009f */
[----:B------:R-:W-:Y:S01]  /*12e0*/  FADD.FTZ R161, R131, R164 ;  /* 0x000000a483a17221 */ /* 0x000fe20000010000 */
[----:B------:R-:W-:Y:S01]  /*12f0*/  FMUL.FTZ R138, R106, R187 ;  /* 0x000000bb6a8a7220 */ /* 0x000fe20000410000 */
[----:B------:R-:W-:Y:S01]  /*1300*/  FMUL.FTZ R133, R133, R166 ;  /* 0x000000a685857220 */ /* 0x000fe20000410000 */
[----:B------:R-:W-:Y:S01]  /*1310*/  PRMT R163, R140, 0x7632, R163 ;  /* 0x000076328ca37816 */ /* 0x000fe200000000a3 */
[----:B------:R-:W-:Y:S01]  /*1320*/  FFMA.FTZ R159, R129, R134, R162 ;  /* 0x00000086819f7223 */ /* 0x000fe200000100a2 */
[----:B------:R-:W-:Y:S01]  /*1330*/  SHF.L.U32 R164, R154, 0x10, RZ ;  /* 0x000000109aa47819 */ /* 0x000fe200000006ff */
[----:B------:R-:W-:Y:S01]  /*1340*/  FADD.FTZ R154, R134, R161 ;  /* 0x000000a1869a7221 */ /* 0x000fe20000010000 */
[----:B------:R-:W-:Y:S01]  /*1350*/  FADD.FTZ R59, R59, R166 ;  /* 0x000000a63b3b7221 */ /* 0x000fe20000010000 */
[----:B------:R-:W-:Y:S01]  /*1360*/  FFMA.FTZ R83, R138, R166, R83 ;  /* 0x000000a68a537223 */ /* 0x000fe20000010053 */
[----:B------:R-:W-:Y:S01]  /*1370*/  FMUL.FTZ R135, R106, R189 ;  /* 0x000000bd6a877220 */ /* 0x000fe20000410000 */
[----:B------:R-:W-:Y:S01]  /*1380*/  SHF.L.U32 R163, R163, 0x10, RZ ;  /* 0x00000010a3a37819 */ /* 0x000fe200000006ff */
[----:B------:R-:W-:Y:S01]  /*1390*/  FFMA.FTZ R162, R138, R133, R159 ;  /* 0x000000858aa27223 */ /* 0x000fe2000001009f */
[----:B------:R-:W-:Y:S01]  /*13a0*/  SHF.L.U32 R166, R152, 0x10, RZ ;  /* 0x0000001098a67819 */ /* 0x000fe200000006ff */
[----:B------:R-:W-:Y:S01]  /*13b0*/  FADD.FTZ R159, R133, R154 ;  /* 0x0000009a859f7221 */ /* 0x000fe20000010000 */
[----:B------:R-:W-:Y:S01]  /*13c0*/  FADD.FTZ R64, R64, R165 ;  /* 0x000000a540407221 */ /* 0x000fe20000010000 */
[----:B------:R-:W-:Y:S01]  /*13d0*/  FFMA.FTZ R40, R111, R165, R40 ;  /* 0x000000a56f287223 */ /* 0x000fe20000010028 */
[----:B------:R-:W-:Y:S01]  /*13e0*/  SHF.L.U32 R165, R2, 0x10, RZ ;  /* 0x0000001002a57819 */ /* 0x000fe200000006ff */
[C---:B------:R-:W-:Y:S01]  /*13f0*/  FMUL.FTZ R152, R106.reuse, R147 ;  /* 0x000000936a987220 */ /* 0x040fe20000410000 */
[----:B------:R-:W-:Y:S01]  /*1400*/  FMUL.FTZ R154, R106, R149 ;  /* 0x000000956a9a7220 */ /* 0x000fe20000410000 */
[----:B------:R-:W-:Y:S01]  /*1410*/  FFMA.FTZ R161, R135, R144, R162 ;  /* 0x0000009087a17223 */ /* 0x000fe200000100a2 */
[----:B------:R-:W-:Y:S01]  /*1420*/  FMUL.FTZ R147, R163, R166 ;  /* 0x000000a6a3937220 */ /* 0x000fe20000410000 */
[----:B------:R-:W-:Y:S01]  /*1430*/  FADD.FTZ R162, R144, R159 ;  /* 0x0000009f90a27221 */ /* 0x000fe20000010000 */
[-C--:B------:R-:W-:Y:S01]  /*1440*/  FMUL.FTZ R149, R165, R164.reuse ;  /* 0x000000a4a5957220 */ /* 0x080fe20000410000 */
[----:B------:R-:W-:Y:S01]  /*1450*/  FFMA.FTZ R79, R154, R164, R79 ;  /* 0x000000a49a4f7223 */ /* 0x000fe2000001004f */
[----:B------:R-:W-:Y:S01]  /*1460*/  FADD.FTZ R55, R55, R164 ;  /* 0x000000a437377221 */ /* 0x000fe20000010000 */
[----:B------:R-:W-:Y:S01]  /*1470*/  FMUL.FTZ R137, R106, R193 ;  /* 0x000000c16a897220 */ /* 0x000fe20000410000 */
[----:B------:R-:W-:Y:S01]  /*1480*/  FFMA.FTZ R164, R152, R147, R161 ;  /* 0x0000009398a47223 */ /* 0x000fe200000100a1 */
[----:B------:R-:W-:Y:S01]  /*1490*/  FADD.FTZ R159, R162, R147 ;  /* 0x00000093a29f7221 */ /* 0x000fe20000010000 */
[----:B------:R-:W-:-:S02]  /*14a0*/  FFMA.FTZ R77, R152, R166, R77 ;  /* 0x000000a6984d7223 */ /* 0x000fc4000001004d */
[----:B------:R-:W-:Y:S01]  /*14b0*/  FFMA.FTZ R161, R137, R146, R164 ;  /* 0x0000009289a17223 */ /* 0x000fe200000100a4 */
[----:B------:R-:W-:Y:S01]  /*14c0*/  FADD.FTZ R162, R159, R146 ;  /* 0x000000929fa27221 */ /* 0x000fe20000010000 */
[----:B------:R-:W-:Y:S01]  /*14d0*/  FADD.FTZ R53, R53, R166 ;  /* 0x000000a635357221 */ /* 0x000fe20000010000 */
[----:B------:R-:W-:Y:S01]  /*14e0*/  SHF.L.U32 R163, R102, 0x10, RZ ;  /* 0x0000001066a37819 */ /* 0x000fe200000006ff */
[----:B------:R-:W-:Y:S01]  /*14f0*/  FMUL.FTZ R139, R106, R139 ;  /* 0x0000008b6a8b7220 */ /* 0x000fe20000410000 */
[----:B------:R-:W-:Y:S01]  /*1500*/  SHF.L.U32 R166, R156, 0x10, RZ ;  /* 0x000000109ca67819 */ /* 0x000fe200000006ff */
[----:B------:R-:W-:Y:S01]  /*1510*/  FFMA.FTZ R164, R154, R149, R161 ;  /* 0x000000959aa47223 */ /* 0x000fe200000100a1 */
[----:B------:R-:W-:Y:S01]  /*1520*/  FADD.FTZ R159, R162, R149 ;  /* 0x00000095a29f7221 */ /* 0x000fe20000010000 */
[----:B------:R-:W-:Y:S01]  /*1530*/  FMUL.FTZ R156, R106, R155 ;  /* 0x0000009b6a9c7220 */ /* 0x000fe20000410000 */
[----:B------:R-:W-:Y:S01]  /*1540*/  SHF.L.U32 R168, R158, 0x10, RZ ;  /* 0x000000109ea87819 */ /* 0x000fe200000006ff */
[----:B------:R-:W-:Y:S01]  /*1550*/  FMUL.FTZ R155, R163, R166 ;  /* 0x000000a6a39b7220 */ /* 0x000fe20000410000 */
[----:B------:R-:W-:Y:S01]  /*1560*/  FFMA.FTZ R164, R139, R148, R164 ;  /* 0x000000948ba47223 */ /* 0x000fe200000100a4 */
[----:B------:R-:W-:Y:S01]  /*1570*/  FADD.FTZ R158, R159, R148 ;  /* 0x000000949f9e7221 */ /* 0x000fe20000010000 */
[----:B------:R-:W-:-:S02]  /*1580*/  SHF.L.U32 R165, R103, 0x10, RZ ;  /* 0x0000001067a57819 */ /* 0x000fc400000006ff */
        /* <DEDUP_REMOVED lines=25> */
.L_x_4509:
[----:B-----5:R-:W-:Y:S01]  /*1720*/  ISETP.GE.AND P3, PT, R160, 0x1, PT ;  /* 0x00000001a000780c */ /* 0x020fe20003f66270 */
[----:B------:R-:W-:Y:S01]  /*1730*/  HFMA2 R163, -RZ, RZ, 0, 0 ;  /* 0x00000000ffa37431 */ /* 0x000fe200000001ff */
[----:B------:R-:W-:Y:S02]  /*1740*/  MOV R151, UR14 ;  /* 0x0000000e00977c02 */ /* 0x000fe40008000f00 */
[----:B------:R-:W-:Y:S02]  /*1750*/  MOV R153, UR15 ;  /* 0x0000000f00997c02 */ /* 0x000fe40008000f00 */
[----:B------:R-:W-:-:S04]  /*1760*/  ISETP.NE.U32.AND P0, PT, R151, RZ, PT ;  /* 0x000000ff9700720c */ /* 0x000fc80003f05070 */
[----:B------:R-:W-:-:S03]  /*1770*/  ISETP.NE.AND.EX P0, PT, R153, RZ, PT, P0 ;  /* 0x000000ff9900720c */ /* 0x000fc60003f05300 */
[----:B------:R-:W0:Y:S01]  /*1780*/  @P3 LDC R99, c[0x0][0x388] ;  /* 0x0000e200ff633b82 */ /* 0x000e220000000800 */
[----:B------:R-:W1:Y:S01]  /*1790*/  @P3 S2R R100, SR_TID.X ;  /* 0x0000000000643919 */ /* 0x000e620000002100 */
[----:B------:R-:W-:-:S08]  /*17a0*/  @P3 IADD3 R98, PT, PT, R160, -0x1, RZ ;  /* 0xffffffffa0623810 */ /* 0x000fd00007ffe0ff */
[----:B------:R-:W2:Y:S01]  /*17b0*/  @!P0 LDC.64 R96, c[0x0][0x3b0] ;  /* 0x0000ec00ff608b82 */ /* 0x000ea20000000a00 */
[----:B0-----:R-:W-:-:S05]  /*17c0*/  @P3 IMAD R98, R98, R99, RZ ;  /* 0x0000006362623224 */ /* 0x001fca00078e02ff */
[----:B------:R-:W-:-:S04]  /*17d0*/  @P3 SHF.R.S32.HI R99, RZ, 0x1f, R98 ;  /* 0x0000001fff633819 */ /* 0x000fc80000011462 */
[----:B------:R-:W-:Y:S02]  /*17e0*/  @P3 LEA.HI R99, R99, R98, RZ, 0x3 ;  /* 0x0000006263633211 */ /* 0x000fe400078f18ff */
[----:B-1----:R-:W-:-:S04]  /*17f0*/  @P3 LOP3.LUT R100, R100, 0x1f, RZ, 0xc0, !PT ;  /* 0x0000001f64643812 */ /* 0x002fc800078ec0ff */
        /* <DEDUP_REMOVED lines=12> */
[----:B------:R-:W0:Y:S01]  /*18c0*/  S2R R8, SR_TID.X ;  /* 0x0000000000087919 */ /* 0x000e220000002100 */
[----:B------:R-:W1:Y:S01]  /*18d0*/  LDC.64 R4, c[0x0][0x3b0] ;  /* 0x0000ec00ff047b82 */ /* 0x000e620000000a00 */
[----:B------:R-:W-:Y:S01]  /*18e0*/  IMAD R6, R0, UR8, RZ ;  /* 0x0000000800067c24 */ /* 0x000fe2000f8e02ff */
[C---:B-----5:R-:W-:Y:S02]  /*18f0*/  IADD3 R99, PT, PT, R163.reuse, 0x20, RZ ;  /* 0x00000020a3637810 */ /* 0x060fe40007ffe0ff */
[----:B------:R-:W-:Y:S02]  /*1900*/  IADD3 R97, PT, PT, R163, 0x40, RZ ;  /* 0x00000040a3617810 */ /* 0x000fe40007ffe0ff */
[----:B------:R-:W-:Y:S02]  /*1910*/  SHF.R.S32.HI R7, RZ, 0x1f, R6 ;  /* 0x0000001fff077819 */ /* 0x000fe40000011406 */
[----:B------:R-:W2:Y:S02]  /*1920*/  LDC.64 R166, c[0x0][0x438] ;  /* 0x00010e00ffa67b82 */ /* 0x000ea40000000a00 */
[----:B------:R-:W-:Y:S01]  /*1930*/  LEA.HI R7, R7, R6, RZ, 0x3 ;  /* 0x0000000607077211 */ /* 0x000fe200078f18ff */
[----:B-1----:R-:W-:-:S04]  /*1940*/  IMAD.WIDE.U32 R100, R163, 0x8, R4 ;  /* 0x00000008a3647825 */ /* 0x002fc800078e0004 */
[--C-:B------:R-:W-:Y:S02]  /*1950*/  IMAD.WIDE.U32 R98, R99, 0x8, R4.reuse ;  /* 0x0000000863627825 */ /* 0x100fe400078e0004 */
[----:B------:R-:W5:Y:S01]  /*1960*/  LDG.E.64 R100, desc[UR6][R100.64] ;  /* 0x0000000664647981 */ /* 0x000f62000c1e1b00 */
[----:B0-----:R-:W-:Y:S01]  /*1970*/  LOP3.LUT R8, R8, 0x1f, RZ, 0xc0, !PT ;  /* 0x0000001f08087812 */ /* 0x001fe200078ec0ff */
[----:B------:R-:W-:Y:S02]  /*1980*/  IMAD.WIDE.U32 R96, R97, 0x8, R4 ;  /* 0x0000000861607825 */ /* 0x000fe400078e0004 */
[----:B------:R-:W5:Y:S01]  /*1990*/  LDG.E.64 R98, desc[UR6][R98.64] ;  /* 0x0000000662627981 */ /* 0x000f62000c1e1b00 */
[----:B------:R-:W-:-:S03]  /*19a0*/  LEA.HI.SX32 R9, R7, R8, 0x1d ;  /* 0x0000000807097211 */ /* 0x000fc600078feaff */
[----:B------:R-:W5:Y:S01]  /*19b0*/  LDG.E.64 R96, desc[UR6][R96.64] ;  /* 0x0000000660607981 */ /* 0x000f62000c1e1b00 */
[C---:B------:R-:W-:Y:S01]  /*19c0*/  IADD3 R165, PT, PT, R9.reuse, 0x20, RZ ;  /* 0x0000002009a57810 */ /* 0x040fe20007ffe0ff */
[C---:B--2---:R-:W-:Y:S01]  /*19d0*/  IMAD.WIDE.U32 R162, R9.reuse, 0x20, R166 ;  /* 0x0000002009a27825 */ /* 0x044fe200078e00a6 */
[----:B------:R-:W-:-:S03]  /*19e0*/  IADD3 R7, PT, PT, R9, 0x40, RZ ;  /* 0x0000004009077810 */ /* 0x000fc60007ffe0ff */
        /* <DEDUP_REMOVED lines=8> */
.L_x_4510:
[----:B------:R-:W-:Y:S05]  /*1a70*/  BSYNC.RECONVERGENT B1 ;  /* 0x0000000000017941 */ /* 0x000fea0003800200 */
.L_x_4508:
        /* <DEDUP_REMOVED lines=20> */
.L_x_4623:
[----:B------:R-:W3:Y:S01]  /*1bc0*/  S2R R159, SR_TID.X ;  /* 0x00000000009f7919 */ /* 0x000ee20000002100 */
[----:B------:R-:W-:Y:S01]  /*1bd0*/  @P3 IADD3 R160, PT, PT, R160, -0x1, RZ ;  /* 0xffffffffa0a03810 */ /* 0x000fe20007ffe0ff */
[----:B------:R-:W-:Y:S01]  /*1be0*/  IMAD R165, R0, UR8, RZ ;  /* 0x0000000800a57c24 */ /* 0x000fe2000f8e02ff */
[----:B------:R-:W-:Y:S01]  /*1bf0*/  ISETP.NE.U32.AND P0, PT, R151, RZ, PT ;  /* 0x000000ff9700720c */ /* 0x000fe20003f05070 */
[----:B-1----:R-:W-:Y:S01]  /*1c00*/  FADD.FTZ R162, R167, R162 ;  /* 0x000000a2a7a27221 */ /* 0x002fe20000010000 */
[----:B--2---:R-:W-:Y:S01]  /*1c10*/  FADD.FTZ R164, R161, R164 ;  /* 0x000000a4a1a47221 */ /* 0x004fe20000010000 */
[----:B------:R-:W-:Y:S01]  /*1c20*/  @P3 IMAD R160, R160, UR8, RZ ;  /* 0x00000008a0a03c24 */ /* 0x000fe2000f8e02ff */
[----:B------:R-:W-:Y:S01]  /*1c30*/  ISETP.NE.AND.EX P0, PT, R153, RZ, PT, P0 ;  /* 0x000000ff9900720c */ /* 0x000fe20003f05300 */
[----:B------:R-:W-:Y:S01]  /*1c40*/  BSSY.RECONVERGENT B1, `(.L_x_4512) ;  /* 0x00001c8000017945 */ /* 0x000fe20003800200 */
[----:B------:R-:W-:Y:S01]  /*1c50*/  SHF.R.S32.HI R166, RZ, 0x1f, R165 ;  /* 0x0000001fffa67819 */ /* 0x000fe200000114a5 */
[----:B0-----:R-:W-:Y:S01]  /*1c60*/  HFMA2 R161, -RZ, RZ, 0, 0 ;  /* 0x00000000ffa17431 */ /* 0x001fe200000001ff */
[----:B------:R-:W-:Y:S01]  /*1c70*/  @P3 SHF.R.S32.HI R163, RZ, 0x1f, R160 ;  /* 0x0000001fffa33819 */ /* 0x000fe200000114a0 */
[----:B------:R-:W-:Y:S01]  /*1c80*/  FMUL.FTZ R164, R164, UR10 ;  /* 0x0000000aa4a47c20 */ /* 0x000fe20008410000 */
[----:B------:R-:W-:-:S02]  /*1c90*/  ISETP.NE.AND P1, PT, RZ, UR9, PT ;  /* 0x00000009ff007c0c */ /* 0x000fc4000bf25270 */
[----:B------:R-:W-:Y:S01]  /*1ca0*/  @P3 LEA.HI R167, R163, R160, RZ, 0x3 ;  /* 0x000000a0a3a73211 */ /* 0x000fe200078f18ff */
[----:B------:R-:W-:Y:S01]  /*1cb0*/  FMUL.FTZ R163, R162, UR10 ;  /* 0x0000000aa2a37c20 */ /* 0x000fe20008410000 */
[----:B------:R-:W-:-:S04]  /*1cc0*/  LEA.HI R165, R166, R165, RZ, 0x3 ;  /* 0x000000a5a6a57211 */ /* 0x000fc800078f18ff */
        /* <DEDUP_REMOVED lines=23> */
.L_x_4516:
[----:B------:R-:W-:Y:S05]  /*1e40*/  BSYNC.RECONVERGENT B2 ;  /* 0x0000000000027941 */ /* 0x000fea0003800200 */
.L_x_4515:
        /* <DEDUP_REMOVED lines=13> */
.L_x_4518:
[----:B------:R-:W-:Y:S05]  /*1f20*/  BSYNC.RECONVERGENT B2 ;  /* 0x0000000000027941 */ /* 0x000fea0003800200 */
.L_x_4517:
        /* <DEDUP_REMOVED lines=13> */
.L_x_4520:
[----:B------:R-:W-:Y:S05]  /*2000*/  BSYNC.RECONVERGENT B2 ;  /* 0x0000000000027941 */ /* 0x000fea0003800200 */
.L_x_4519:
        /* <DEDUP_REMOVED lines=13> */
.L_x_4522:
[----:B------:R-:W-:Y:S05]  /*20e0*/  BSYNC.RECONVERGENT B2 ;  /* 0x0000000000027941 */ /* 0x000fea0003800200 */
.L_x_4521:
        /* <DEDUP_REMOVED lines=13> */
.L_x_4524:
[----:B------:R-:W-:Y:S05]  /*21c0*/  BSYNC.RECONVERGENT B2 ;  /* 0x0000000000027941 */ /* 0x000fea0003800200 */
.L_x_4523:
        /* <DEDUP_REMOVED lines=13> */
.L_x_4526:
[----:B------:R-:W-:Y:S05]  /*22a0*/  BSYNC.RECONVERGENT B2 ;  /* 0x0000000000027941 */ /* 0x000fea0003800200 */
.L_x_4525:
        /* <DEDUP_REMOVED lines=13> */
.L_x_4528:
[----:B------:R-:W-:Y:S05]  /*2380*/  BSYNC.RECONVERGENT B2 ;  /* 0x0000000000027941 */ /* 0x000fea0003800200 */
.L_x_4527:
        /* <DEDUP_REMOVED lines=14> */
.L_x_4514:
        /* <DEDUP_REMOVED lines=46> */
.L_x_4531:
[----:B------:R-:W-:Y:S05]  /*2750*/  BSYNC.RECONVERGENT B2 ;  /* 0x0000000000027941 */ /* 0x000fea0003800200 */
.L_x_4530:
        /* <DEDUP_REMOVED lines=13> */
.L_x_4533:
[----:B------:R-:W-:Y:S05]  /*2830*/  BSYNC.RECONVERGENT B2 ;  /* 0x0000000000027941 */ /* 0x000fea0003800200 */
.L_x_4532:
        /* <DEDUP_REMOVED lines=13> */
.L_x_4535:
[----:B------:R-:W-:Y:S05]  /*2910*/  BSYNC.RECONVERGENT B2 ;  /* 0x0000000000027941 */ /* 0x000fea0003800200 */
.L_x_4534:
        /* <DEDUP_REMOVED lines=13> */
.L_x_4537:
[----:B------:R-:W-:Y:S05]  /*29f0*/  BSYNC.RECONVERGENT B2 ;  /* 0x0000000000027941 */ /* 0x000fea0003800200 */
.L_x_4536:
        /* <DEDUP_REMOVED lines=13> */
.L_x_4539:
[----:B------:R-:W-:Y:S05]  /*2ad0*/  BSYNC.RECONVERGENT B2 ;  /* 0x0000000000027941 */ /* 0x000fea0003800200 */
.L_x_4538:
        /* <DEDUP_REMOVED lines=13> */
.L_x_4541:
[----:B------:R-:W-:Y:S05]  /*2bb0*/  BSYNC.RECONVERGENT B2 ;  /* 0x0000000000027941 */ /* 0x000fea0003800200 */
.L_x_4540:
        /* <DEDUP_REMOVED lines=13> */
.L_x_4543:
[----:B------:R-:W-:Y:S05]  /*2c90*/  BSYNC.RECONVERGENT B2 ;  /* 0x0000000000027941 */ /* 0x000fea0003800200 */
.L_x_4542:
        /* <DEDUP_REMOVED lines=9> */
.L_x_4513:
[----:B------:R-:W-:Y:S02]  /*2d30*/  MOV R176, UR20 ;  /* 0x0000001400b07c02 */ /* 0x000fe40008000f00 */
[----:B------:R-:W-:Y:S02]  /*2d40*/  MOV R177, UR21 ;  /* 0x0000001500b17c02 */ /* 0x000fe40008000f00 */
[----:B------:R-:W-:-:S04]  /*2d50*/  ISETP.NE.U32.AND P0, PT, R176, RZ, PT ;  /* 0x000000ffb000720c */ /* 0x000fc80003f05070 */
[----:B------:R-:W-:-:S13]  /*2d60*/  ISETP.NE.AND.EX P0, PT, R177, RZ, PT, P0 ;  /* 0x000000ffb100720c */ /* 0x000fda0003f05300 */
[----:B------:R-:W-:Y:S05]  /*2d70*/  @P0 BRA `(.L_x_4544) ;  /* 0x0000000400680947 */ /* 0x000fea0003800000 */
[----:B------:R-:W0:Y:S01]  /*2d80*/  @P3 LDC.64 R172, c[0x0][0x408] ;  /* 0x00010200ffac3b82 */ /* 0x000e220000000a00 */
        /* <DEDUP_REMOVED lines=8> */
[----:B------:R-:W-:Y:S01]  /*2e10*/  @P2 FADD.FTZ R167, R110, -R167 ;  /* 0x800000a76ea72221 */ /* 0x000fe20000010000 */
[C---:B------:R-:W-:Y:S01]  /*2e20*/  @P2 FFMA.FTZ R166, R106.reuse, R165, R24 ;  /* 0x000000a56aa62223 */ /* 0x040fe20000010018 */
[C---:B------:R-:W-:Y:S01]  /*2e30*/  @P2 FFMA.FTZ R174, R106.reuse, R168, R25 ;  /* 0x000000a86aae2223 */ /* 0x040fe20000010019 */
[----:B------:R-:W-:Y:S01]  /*2e40*/  MOV R180, R26 ;  /* 0x0000001a00b47202 */ /* 0x000fe20000000f00 */
[----:B------:R-:W-:Y:S01]  /*2e50*/  @P2 FFMA.FTZ R180, R106, R167, R26 ;  /* 0x000000a76ab42223 */ /* 0x000fe2000001001a */
[----:B------:R-:W-:Y:S01]  /*2e60*/  @P2 FFMA.FTZ R167, R111, R164, R163 ;  /* 0x000000a46fa72223 */ /* 0x000fe200000100a3 */
[----:B------:R-:W-:Y:S01]  /*2e70*/  MOV R182, R27 ;  /* 0x0000001b00b67202 */ /* 0x000fe20000000f00 */
[----:B------:R-:W2:Y:S01]  /*2e80*/  @P3 LDC.64 R168, c[0x0][0x408] ;  /* 0x00010200ffa83b82 */ /* 0x000ea20000000a00 */
[----:B------:R-:W-:Y:S01]  /*2e90*/  MOV R184, R20 ;  /* 0x0000001400b87202 */ /* 0x000fe20000000f00 */
[----:B------:R-:W-:Y:S01]  /*2ea0*/  @P2 FADD.FTZ R175, R116, -R167 ;  /* 0x800000a774af2221 */ /* 0x000fe20000010000 */
[-CC-:B------:R-:W-:Y:S01]  /*2eb0*/  @P2 FFMA.FTZ R190, R120, R164.reuse, R163.reuse ;  /* 0x000000a478be2223 */ /* 0x180fe200000100a3 */
[-CC-:B------:R-:W-:Y:S01]  /*2ec0*/  @P2 FFMA.FTZ R179, R113, R164.reuse, R163.reuse ;  /* 0x000000a471b32223 */ /* 0x180fe200000100a3 */
[----:B------:R-:W-:Y:S01]  /*2ed0*/  @P3 LOP3.LUT P0, RZ, R100, 0xff, RZ, 0xc0, !PT ;  /* 0x000000ff64ff3812 */ /* 0x000fe2000780c0ff */
[----:B------:R-:W-:Y:S01]  /*2ee0*/  @P2 FFMA.FTZ R184, R106, R175, R20 ;  /* 0x000000af6ab82223 */ /* 0x000fe20000010014 */
[----:B------:R-:W-:Y:S01]  /*2ef0*/  @P2 FADD.FTZ R190, R115, -R190 ;  /* 0x800000be73be2221 */ /* 0x000fe20000010000 */
[----:B0-----:R-:W-:Y:S01]  /*2f00*/  @P3 FMUL.FTZ R173, R166, R173 ;  /* 0x000000ada6ad3220 */ /* 0x001fe20000410000 */
[----:B------:R-:W-:Y:S01]  /*2f10*/  @P2 FFMA.FTZ R166, R114, R164, R163 ;  /* 0x000000a472a62223 */ /* 0x000fe200000100a3 */
[----:B------:R-:W-:Y:S01]  /*2f20*/  @P2 FADD.FTZ R179, R118, -R179 ;  /* 0x800000b376b32221 */ /* 0x000fe20000010000 */
[----:B------:R-:W-:Y:S01]  /*2f30*/  MOV R186, R21 ;  /* 0x0000001500ba7202 */ /* 0x000fe20000000f00 */
[----:B------:R-:W-:Y:S01]  /*2f40*/  @P2 FFMA.FTZ R186, R106, R190, R21 ;  /* 0x000000be6aba2223 */ /* 0x000fe20000010015 */
[----:B------:R-:W-:Y:S01]  /*2f50*/  @P2 FADD.FTZ R165, R109, -R166 ;  /* 0x800000a66da52221 */ /* 0x000fe20000010000 */
[----:B------:R-:W-:Y:S01]  /*2f60*/  MOV R188, R22 ;  /* 0x0000001600bc7202 */ /* 0x000fe20000000f00 */
[----:B------:R-:W0:Y:S01]  /*2f70*/  @P3 LDC.64 R166, c[0x0][0x408] ;  /* 0x00010200ffa63b82 */ /* 0x000e220000000a00 */
[----:B-1----:R-:W-:Y:S01]  /*2f80*/  @P3 FMUL.FTZ R171, R174, R171 ;  /* 0x000000abaeab3220 */ /* 0x002fe20000410000 */
[----:B------:R-:W-:Y:S01]  /*2f90*/  @P2 FFMA.FTZ R182, R106, R165, R27 ;  /* 0x000000a56ab62223 */ /* 0x000fe2000001001b */
[----:B------:R-:W-:Y:S01]  /*2fa0*/  @P3 FMUL.FTZ R165, R173, R172 ;  /* 0x000000acada53220 */ /* 0x000fe20000410000 */
[----:B------:R-:W-:Y:S01]  /*2fb0*/  @P3 LOP3.LUT P1, RZ, R100, 0xff00, RZ, 0xc0, !PT ;  /* 0x0000ff0064ff3812 */ /* 0x000fe2000782c0ff */
[----:B------:R-:W-:Y:S01]  /*2fc0*/  @P3 FMUL.FTZ R178, R171, R170 ;  /* 0x000000aaabb23220 */ /* 0x000fe20000410000 */
[----:B------:R-:W-:Y:S01]  /*2fd0*/  @P2 FFMA.FTZ R188, R106, R179, R22 ;  /* 0x000000b36abc2223 */ /* 0x000fe20000010016 */
[----:B------:R-:W-:Y:S01]  /*2fe0*/  @P3 LOP3.LUT P4, RZ, R101, 0xff00, RZ, 0xc0, !PT ;  /* 0x0000ff0065ff3812 */ /* 0x000fe2000788c0ff */
[----:B------:R-:W1:Y:S01]  /*2ff0*/  @P3 LDC.64 R170, c[0x0][0x408] ;  /* 0x00010200ffaa3b82 */ /* 0x000e620000000a00 */
[----:B--2---:R-:W-:Y:S01]  /*3000*/  @P3 FMUL.FTZ R169, R180, R169 ;  /* 0x000000a9b4a93220 */ /* 0x004fe20000410000 */
[----:B------:R-:W-:-:S02]  /*3010*/  @P3 FSEL R165, R165, RZ, P0 ;  /* 0x000000ffa5a53208 */ /* 0x000fc40000000000 */
[----:B------:R-:W-:Y:S01]  /*3020*/  @P3 FSEL R178, R178, RZ, P1 ;  /* 0x000000ffb2b23208 */ /* 0x000fe20000800000 */
[----:B------:R-:W-:Y:S01]  /*3030*/  @P3 FMUL.FTZ R168, R169, R168 ;  /* 0x000000a8a9a83220 */ /* 0x000fe20000410000 */
[----:B------:R-:W-:Y:S02]  /*3040*/  @P3 LOP3.LUT P0, RZ, R100, 0xff0000, RZ, 0xc0, !PT ;  /* 0x00ff000064ff3812 */ /* 0x000fe4000780c0ff */
[----:B------:R-:W2:Y:S01]  /*3050*/  @P3 LDC.64 R174, c[0x0][0x408] ;  /* 0x00010200ffae3b82 */ /* 0x000ea20000000a00 */
[C---:B------:R-:W-:Y:S02]  /*3060*/  @P3 LOP3.LUT P1, RZ, R101.reuse, 0xff, RZ, 0xc0, !PT ;  /* 0x000000ff65ff3812 */ /* 0x040fe4000782c0ff */
[----:B------:R-:W-:Y:S02]  /*3070*/  @P3 FSEL R168, R168, RZ, P0 ;  /* 0x000000ffa8a83208 */ /* 0x000fe40000000000 */
[----:B------:R-:W-:Y:S02]  /*3080*/  @P3 LOP3.LUT P0, RZ, R100, 0xff000000, RZ, 0xc0, !PT ;  /* 0xff00000064ff3812 */ /* 0x000fe4000780c0ff */
[----:B------:R-:W-:Y:S01]  /*3090*/  @P3 LOP3.LUT P5, RZ, R101, 0xff0000, RZ, 0xc0, !PT ;  /* 0x00ff000065ff3812 */ /* 0x000fe200078ac0ff */
[----:B------:R-:W3:Y:S01]  /*30a0*/  @P3 LDC.64 R172, c[0x0][0x408] ;  /* 0x00010200ffac3b82 */ /* 0x000ee20000000a00 */
[----:B0-----:R-:W-:Y:S01]  /*30b0*/  @P3 FMUL.FTZ R167, R182, R167 ;  /* 0x000000a7b6a73220 */ /* 0x001fe20000410000 */
[----:B------:R-:W-:-:S02]  /*30c0*/  @P3 F2FP.BF16.F32.PACK_AB R165, RZ, R165 ;  /* 0x000000a5ffa5323e */ /* 0x000fc400000010ff */
[----:B------:R-:W-:Y:S01]  /*30d0*/  @P3 F2FP.BF16.F32.PACK_AB R168, RZ, R168 ;  /* 0x000000a8ffa8323e */ /* 0x000fe200000010ff */
[----:B------:R-:W-:Y:S01]  /*30e0*/  @P3 FMUL.FTZ R166, R167, R166 ;  /* 0x000000a6a7a63220 */ /* 0x000fe20000410000 */
[----:B------:R-:W-:Y:S01]  /*30f0*/  @P3 F2FP.BF16.F32.PACK_AB R178, RZ, R178 ;  /* 0x000000b2ffb2323e */ /* 0x000fe200000010ff */
[----:B-1----:R-:W-:Y:S01]  /*3100*/  @P3 FMUL.FTZ R171, R184, R171 ;  /* 0x000000abb8ab3220 */ /* 0x002fe20000410000 */
[----:B------:R-:W-:Y:S02]  /*3110*/  @P3 PRMT R84, R165, 0x7610, R84 ;  /* 0x00007610a5543816 */ /* 0x000fe40000000054 */
[----:B------:R-:W-:Y:S01]  /*3120*/  @P3 FSEL R166, R166, RZ, P0 ;  /* 0x000000ffa6a63208 */ /* 0x000fe20000000000 */
[----:B------:R-:W-:Y:S01]  /*3130*/  @P3 FMUL.FTZ R170, R171, R170 ;  /* 0x000000aaabaa3220 */ /* 0x000fe20000410000 */
[----:B------:R-:W-:Y:S02]  /*3140*/  @P3 PRMT R85, R168, 0x7610, R85 ;  /* 0x00007610a8553816 */ /* 0x000fe40000000055 */
[----:B------:R-:W-:Y:S01]  /*3150*/  @P3 F2FP.BF16.F32.PACK_AB R166, RZ, R166 ;  /* 0x000000a6ffa6323e */ /* 0x000fe200000010ff */
[----:B--2---:R-:W-:Y:S01]  /*3160*/  @P3 FMUL.FTZ R175, R186, R175 ;  /* 0x000000afbaaf3220 */ /* 0x004fe20000410000 */
        /* <DEDUP_REMOVED lines=27> */
.L_x_4544:
[----:B------:R-:W0:Y:S01]  /*3320*/  @P3 LDC.64 R94, c[0x0][0x408] ;  /* 0x00010200ff5e3b82 */ /* 0x000e220000000a00 */
[-CC-:B------:R-:W-:Y:S01]  /*3330*/  @P2 FFMA.FTZ R168, R112, R164.reuse, R163.reuse ;  /* 0x000000a470a82223 */ /* 0x180fe200000100a3 */
[-CC-:B------:R-:W-:Y:S01]  /*3340*/  @P2 FFMA.FTZ R165, R105, R164.reuse, R163.reuse ;  /* 0x000000a469a52223 */ /* 0x180fe200000100a3 */
[----:B------:R-:W-:Y:S01]  /*3350*/  @P2 FFMA.FTZ R91, R3, R164, R163 ;  /* 0x000000a4035b2223 */ /* 0x000fe200000100a3 */
[----:B-----5:R-:W-:Y:S01]  /*3360*/  MOV R89, R25 ;  /* 0x0000001900597202 */ /* 0x020fe20000000f00 */
[----:B------:R-:W-:Y:S01]  /*3370*/  @P2 FADD.FTZ R168, R107, -R168 ;  /* 0x800000a86ba82221 */ /* 0x000fe20000010000 */
[----:B------:R-:W-:Y:S01]  /*3380*/  @P2 FADD.FTZ R165, R110, -R165 ;  /* 0x800000a56ea52221 */ /* 0x000fe20000010000 */
[----:B------:R-:W-:Y:S01]  /*3390*/  @P2 FADD.FTZ R91, R108, -R91 ;  /* 0x8000005b6c5b2221 */ /* 0x000fe20000010000 */
[----:B------:R-:W1:Y:S01]  /*33a0*/  @P3 LDC.64 R92, c[0x0][0x408] ;  /* 0x00010200ff5c3b82 */ /* 0x000e620000000a00 */
[C---:B------:R-:W-:Y:S01]  /*33b0*/  @P2 FFMA.FTZ R89, R106.reuse, R168, R25 ;  /* 0x000000a86a592223 */ /* 0x040fe20000010019 */
[----:B------:R-:W-:Y:S01]  /*33c0*/  MOV R90, R26 ;  /* 0x0000001a005a7202 */ /* 0x000fe20000000f00 */
[C---:B------:R-:W-:Y:S01]  /*33d0*/  @P2 FFMA.FTZ R90, R106.reuse, R165, R26 ;  /* 0x000000a56a5a2223 */ /* 0x040fe2000001001a */
[----:B------:R-:W-:Y:S01]  /*33e0*/  MOV R88, R24 ;  /* 0x0000001800587202 */ /* 0x000fe20000000f00 */
[----:B------:R-:W-:Y:S01]  /*33f0*/  @P2 FFMA.FTZ R88, R106, R91, R24 ;  /* 0x0000005b6a582223 */ /* 0x000fe20000010018 */
[----:B------:R-:W-:Y:S01]  /*3400*/  @P3 LOP3.LUT P1, RZ, R100, 0xff00, RZ, 0xc0, !PT ;  /* 0x0000ff0064ff3812 */ /* 0x000fe2000782c0ff */
[-CC-:B------:R-:W-:Y:S01]  /*3410*/  @P2 FFMA.FTZ R180, R122, R164.reuse, R163.reuse ;  /* 0x000000a47ab42223 */ /* 0x180fe200000100a3 */
[----:B------:R-:W2:Y:S01]  /*3420*/  @P3 LDC.64 R166, c[0x0][0x408] ;  /* 0x00010200ffa63b82 */ /* 0x000ea20000000a00 */
[C---:B------:R-:W-:Y:S01]  /*3430*/  @P3 LOP3.LUT P0, RZ, R100.reuse, 0xff0000, RZ, 0xc0, !PT ;  /* 0x00ff000064ff3812 */ /* 0x040fe2000780c0ff */
[----:B------:R-:W-:Y:S01]  /*3440*/  @P2 FFMA.FTZ R179, R113, R164, R163 ;  /* 0x000000a471b32223 */ /* 0x000fe200000100a3 */
[----:B------:R-:W-:Y:S01]  /*3450*/  @P3 LOP3.LUT P4, RZ, R100, 0xff, RZ, 0xc0, !PT ;  /* 0x000000ff64ff3812 */ /* 0x000fe2000788c0ff */
[----:B------:R-:W-:Y:S01]  /*3460*/  @P2 FADD.FTZ R180, R119, -R180 ;  /* 0x800000b477b42221 */ /* 0x000fe20000010000 */
[----:B------:R-:W-:Y:S01]  /*3470*/  @P3 LOP3.LUT P5, RZ, R101, 0xff, RZ, 0xc0, !PT ;  /* 0x000000ff65ff3812 */ /* 0x000fe200078ac0ff */
[----:B------:R-:W-:Y:S01]  /*3480*/  @P2 FADD.FTZ R179, R118, -R179 ;  /* 0x800000b376b32221 */ /* 0x000fe20000010000 */
[----:B------:R-:W-:Y:S01]  /*3490*/  @P3 LOP3.LUT P6, RZ, R100, 0xff000000, RZ, 0xc0, !PT ;  /* 0xff00000064ff3812 */ /* 0x000fe200078cc0ff */
[----:B0-----:R-:W-:Y:S01]  /*34a0*/  @P3 FMUL.FTZ R95, R89, R95 ;  /* 0x0000005f595f3220 */ /* 0x001fe20000410000 */
[----:B------:R-:W0:Y:S03]  /*34b0*/  @P3 LDC.64 R168, c[0x0][0x408] ;  /* 0x00010200ffa83b82 */ /* 0x000e260000000a00 */
[----:B------:R-:W-:Y:S01]  /*34c0*/  @P3 FMUL.FTZ R94, R95, R94 ;  /* 0x0000005e5f5e3220 */ /* 0x000fe20000410000 */
[----:B-1----:R-:W-:-:S04]  /*34d0*/  @P3 FMUL.FTZ R93, R90, R93 ;  /* 0x0000005d5a5d3220 */ /* 0x002fc80000410000 */
[----:B------:R-:W1:Y:S01]  /*34e0*/  @P3 LDC.64 R170, c[0x0][0x408] ;  /* 0x00010200ffaa3b82 */ /* 0x000e620000000a00 */
[----:B------:R-:W-:Y:S01]  /*34f0*/  @P3 FSEL R165, R94, RZ, P1 ;  /* 0x000000ff5ea53208 */ /* 0x000fe20000800000 */
[----:B------:R-:W-:Y:S01]  /*3500*/  @P2 FFMA.FTZ R94, R114, R164, R163 ;  /* 0x000000a4725e2223 */ /* 0x000fe200000100a3 */
[----:B------:R-:W-:Y:S01]  /*3510*/  @P3 FMUL.FTZ R93, R93, R92 ;  /* 0x0000005c5d5d3220 */ /* 0x000fe20000410000 */
[----:B------:R-:W-:Y:S02]  /*3520*/  @P3 LOP3.LUT P1, RZ, R101, 0xff0000, RZ, 0xc0, !PT ;  /* 0x00ff000065ff3812 */ /* 0x000fe4000782c0ff */
[----:B------:R-:W-:Y:S01]  /*3530*/  @P2 FADD.FTZ R94, R109, -R94 ;  /* 0x8000005e6d5e2221 */ /* 0x000fe20000010000 */
[----:B--2---:R-:W-:Y:S01]  /*3540*/  @P3 FMUL.FTZ R91, R88, R167 ;  /* 0x000000a7585b3220 */ /* 0x004fe20000410000 */
[----:B------:R-:W2:Y:S01]  /*3550*/  @P3 LDC.64 R174, c[0x0][0x408] ;  /* 0x00010200ffae3b82 */ /* 0x000ea20000000a00 */
[----:B------:R-:W-:Y:S02]  /*3560*/  @P3 FSEL R178, R93, RZ, P0 ;  /* 0x000000ff5db23208 */ /* 0x000fe40000000000 */
[----:B------:R-:W-:Y:S01]  /*3570*/  @P3 FMUL.FTZ R91, R91, R166 ;  /* 0x000000a65b5b3220 */ /* 0x000fe20000410000 */
[----:B------:R-:W-:-:S02]  /*3580*/  @P3 ISETP.GE.U32.AND P0, PT, R100, RZ, PT ;  /* 0x000000ff6400320c */ /* 0x000fc40003f06070 */
[----:B------:R-:W-:Y:S01]  /*3590*/  MOV R100, R23 ;  /* 0x0000001700647202 */ /* 0x000fe20000000f00 */
[C---:B------:R-:W-:Y:S01]  /*35a0*/  @P2 FFMA.FTZ R100, R106.reuse, R180, R23 ;  /* 0x000000b46a642223 */ /* 0x040fe20000010017 */
[----:B------:R-:W3:Y:S01]  /*35b0*/  @P3 LDC.64 R172, c[0x0][0x408] ;  /* 0x00010200ffac3b82 */ /* 0x000ee20000000a00 */
[----:B------:R-:W-:Y:S02]  /*35c0*/  @P3 FSEL R92, R91, RZ, P4 ;  /* 0x000000ff5b5c3208 */ /* 0x000fe40002000000 */
[C---:B------:R-:W-:Y:S02]  /*35d0*/  @P3 LOP3.LUT P4, RZ, R101.reuse, 0xff00, RZ, 0xc0, !PT ;  /* 0x0000ff0065ff3812 */ /* 0x040fe4000788c0ff */
[----:B------:R-:W-:Y:S01]  /*35e0*/  @P3 ISETP.GE.U32.AND.EX P0, PT, R101, 0x1000000, PT, P0 ;  /* 0x010000006500380c */ /* 0x000fe20003f06100 */
[----:B------:R-:W-:Y:S01]  /*35f0*/  @P2 FFMA.FTZ R101, R111, R164, R163 ;  /* 0x000000a46f652223 */ /* 0x000fe200000100a3 */
[----:B------:R-:W-:Y:S01]  /*3600*/  MOV R91, R27 ;  /* 0x0000001b005b7202 */ /* 0x000fe20000000f00 */
[----:B------:R-:W4:Y:S01]  /*3610*/  @P3 LDC.64 R166, c[0x0][0x408] ;  /* 0x00010200ffa63b82 */ /* 0x000f220000000a00 */
[----:B------:R-:W-:Y:S01]  /*3620*/  @P2 FFMA.FTZ R91, R106, R94, R27 ;  /* 0x0000005e6a5b2223 */ /* 0x000fe2000001001b */
[----:B------:R-:W-:Y:S01]  /*3630*/  @P2 FFMA.FTZ R94, R120, R164, R163 ;  /* 0x000000a4785e2223 */ /* 0x000fe200000100a3 */
[----:B------:R-:W-:Y:S01]  /*3640*/  @P2 FADD.FTZ R101, R116, -R101 ;  /* 0x8000006574652221 */ /* 0x000fe20000010000 */
[----:B------:R-:W-:-:S02]  /*3650*/  @P3 F2FP.BF16.F32.PACK_AB R95, RZ, R92 ;  /* 0x0000005cff5f323e */ /* 0x000fc400000010ff */
[----:B------:R-:W-:Y:S01]  /*3660*/  @P2 FADD.FTZ R180, R115, -R94 ;  /* 0x8000005e73b42221 */ /* 0x000fe20000010000 */
[----:B------:R-:W-:Y:S01]  /*3670*/  MOV R92, R20 ;  /* 0x00000014005c7202 */ /* 0x000fe20000000f00 */
[C---:B------:R-:W-:Y:S01]  /*3680*/  @P2 FFMA.FTZ R92, R106.reuse, R101, R20 ;  /* 0x000000656a5c2223 */ /* 0x040fe20000010014 */
[----:B------:R-:W-:Y:S01]  /*3690*/  MOV R94, R22 ;  /* 0x00000016005e7202 */ /* 0x000fe20000000f00 */
[C---:B------:R-:W-:Y:S01]  /*36a0*/  @P2 FFMA.FTZ R94, R106.reuse, R179, R22 ;  /* 0x000000b36a5e2223 */ /* 0x040fe20000010016 */
[----:B------:R-:W-:Y:S01]  /*36b0*/  MOV R93, R21 ;  /* 0x00000015005d7202 */ /* 0x000fe20000000f00 */
[----:B------:R-:W-:Y:S01]  /*36c0*/  @P2 FFMA.FTZ R93, R106, R180, R21 ;  /* 0x000000b46a5d2223 */ /* 0x000fe20000010015 */
[----:B0-----:R-:W-:Y:S01]  /*36d0*/  @P3 FMUL.FTZ R169, R92, R169 ;  /* 0x000000a95ca93220 */ /* 0x001fe20000410000 */
[----:B-1----:R-:W-:Y:S01]  /*36e0*/  @P3 FMUL.FTZ R171, R94, R171 ;  /* 0x000000ab5eab3220 */ /* 0x002fe20000410000 */
[----:B--2---:R-:W-:Y:S01]  /*36f0*/  @P3 FMUL.FTZ R175, R91, R175 ;  /* 0x000000af5baf3220 */ /* 0x004fe20000410000 */
[----:B---3--:R-:W-:Y:S01]  /*3700*/  @P3 FMUL.FTZ R173, R93, R173 ;  /* 0x000000ad5dad3220 */ /* 0x008fe20000410000 */
[----:B------:R-:W-:Y:S01]  /*3710*/  @P3 FMUL.FTZ R168, R169, R168 ;  /* 0x000000a8a9a83220 */ /* 0x000fe20000410000 */
[----:B------:R-:W-:Y:S01]  /*3720*/  @P3 FMUL.FTZ R170, R171, R170 ;  /* 0x000000aaabaa3220 */ /* 0x000fe20000410000 */
[----:B------:R-:W-:Y:S01]  /*3730*/  @P3 FMUL.FTZ R174, R175, R174 ;  /* 0x000000aeafae3220 */ /* 0x000fe20000410000 */
[----:B------:R-:W-:Y:S01]  /*3740*/  @P3 FMUL.FTZ R172, R173, R172 ;  /* 0x000000acadac3220 */ /* 0x000fe20000410000 */
[----:B------:R-:W-:-:S02]  /*3750*/  @P3 F2FP.BF16.F32.PACK_AB R178, RZ, R178 ;  /* 0x000000b2ffb2323e */ /* 0x000fc400000010ff */
[----:B------:R-:W-:Y:S01]  /*3760*/  @P3 FSEL R168, R168, RZ, P5 ;  /* 0x000000ffa8a83208 */ /* 0x000fe20002800000 */
[----:B----4-:R-:W-:Y:S01]  /*3770*/  @P3 FMUL.FTZ R167, R100, R167 ;  /* 0x000000a764a73220 */ /* 0x010fe20000410000 */
[----:B------:R-:W-:Y:S02]  /*3780*/  @P3 FSEL R170, R170, RZ, P1 ;  /* 0x000000ffaaaa3208 */ /* 0x000fe40000800000 */
[----:B------:R-:W-:Y:S01]  /*3790*/  @P3 FSEL R174, R174, RZ, P6 ;  /* 0x000000ffaeae3208 */ /* 0x000fe20003000000 */
[----:B------:R-:W-:Y:S01]  /*37a0*/  @P3 FMUL.FTZ R166, R167, R166 ;  /* 0x000000a6a7a63220 */ /* 0x000fe20000410000 */
[----:B------:R-:W-:Y:S02]  /*37b0*/  @P3 FSEL R172, R172, RZ, P4 ;  /* 0x000000ffacac3208 */ /* 0x000fe40002000000 */
[----:B------:R-:W-:Y:S02]  /*37c0*/  @P3 F2FP.BF16.F32.PACK_AB R168, RZ, R168 ;  /* 0x000000a8ffa8323e */ /* 0x000fe400000010ff */
[----:B------:R-:W-:-:S02]  /*37d0*/  @P3 FSEL R166, R166, RZ, P0 ;  /* 0x000000ffa6a63208 */ /* 0x000fc40000000000 */
[----:B------:R-:W-:Y:S02]  /*37e0*/  @P3 F2FP.BF16.F32.PACK_AB R170, RZ, R170 ;  /* 0x000000aaffaa323e */ /* 0x000fe400000010ff */
[----:B------:R-:W-:Y:S02]  /*37f0*/  @P3 PRMT R84, R95, 0x7610, R84 ;  /* 0x000076105f543816 */ /* 0x000fe40000000054 */
[----:B------:R-:W-:Y:S02]  /*3800*/  @P3 F2FP.BF16.F32.PACK_AB R165, RZ, R165 ;  /* 0x000000a5ffa5323e */ /* 0x000fe400000010ff */
[----:B------:R-:W-:Y:S02]  /*3810*/  @P3 F2FP.BF16.F32.PACK_AB R174, RZ, R174 ;  /* 0x000000aeffae323e */ /* 0x000fe400000010ff */
[----:B------:R-:W-:Y:S02]  /*3820*/  @P3 F2FP.BF16.F32.PACK_AB R172, RZ, R172 ;  /* 0x000000acffac323e */ /* 0x000fe400000010ff */
[----:B------:R-:W-:-:S02]  /*3830*/  @P3 F2FP.BF16.F32.PACK_AB R166, RZ, R166 ;  /* 0x000000a6ffa6323e */ /* 0x000fc400000010ff */
[----:B------:R-:W-:Y:S02]  /*3840*/  @P3 PRMT R85, R178, 0x7610, R85 ;  /* 0x00007610b2553816 */ /* 0x000fe40000000055 */
[----:B------:R-:W-:Y:S02]  /*3850*/  @P3 PRMT R86, R168, 0x7610, R86 ;  /* 0x00007610a8563816 */ /* 0x000fe40000000056 */
[----:B------:R-:W-:Y:S02]  /*3860*/  @P3 PRMT R87, R170, 0x7610, R87 ;  /* 0x00007610aa573816 */ /* 0x000fe40000000057 */
[----:B------:R-:W-:Y:S02]  /*3870*/  MOV R95, R100 ;  /* 0x00000064005f7202 */ /* 0x000fe40000000f00 */
[----:B------:R-:W-:Y:S02]  /*3880*/  @P3 PRMT R84, R84, 0x5410, R165 ;  /* 0x0000541054543816 */ /* 0x000fe400000000a5 */
[----:B------:R-:W-:-:S02]  /*3890*/  @P3 PRMT R85, R85, 0x5410, R174 ;  /* 0x0000541055553816 */ /* 0x000fc400000000ae */
[----:B------:R-:W-:Y:S02]  /*38a0*/  @P3 PRMT R86, R86, 0x5410, R172 ;  /* 0x0000541056563816 */ /* 0x000fe400000000ac */
[----:B------:R-:W-:-:S07]  /*38b0*/  @P3 PRMT R87, R87, 0x5410, R166 ;  /* 0x0000541057573816 */ /* 0x000fce00000000a6 */
.L_x_4529:
[----:B------:R-:W-:Y:S05]  /*38c0*/  BSYNC.RECONVERGENT B1 ;  /* 0x0000000000017941 */ /* 0x000fea0003800200 */
.L_x_4512:
[----:B------:R-:W-:Y:S01]  /*38d0*/  ISETP.NE.U32.AND P0, PT, R176, RZ, PT ;  /* 0x000000ffb000720c */ /* 0x000fe20003f05070 */
[----:B------:R-:W0:Y:S01]  /*38e0*/  @P3 LDC.64 R166, c[0x0][0x468] ;  /* 0x00011a00ffa63b82 */ /* 0x000e220000000a00 */
[----:B------:R-:W-:Y:S01]  /*38f0*/  ISETP.NE.U32.AND P1, PT, R151, RZ, PT ;  /* 0x000000ff9700720c */ /* 0x000fe20003f25070 */
[----:B------:R-:W-:Y:S01]  /*3900*/  BSSY.RECONVERGENT B1, `(.L_x_4545) ;  /* 0x00001be000017945 */ /* 0x000fe20003800200 */
[----:B------:R-:W-:Y:S02]  /*3910*/  ISETP.NE.AND.EX P0, PT, R177, RZ, PT, P0 ;  /* 0x000000ffb100720c */ /* 0x000fe40003f05300 */
[----:B------:R-:W-:-:S11]  /*3920*/  ISETP.NE.AND.EX P1, PT, R153, RZ, PT, P1 ;  /* 0x000000ff9900720c */ /* 0x000fd60003f25310 */
[----:B-----5:R-:W1:Y:S01]  /*3930*/  @P0 LDC.64 R100, c[0x0][0x478] ;  /* 0x00011e00ff640b82 */ /* 0x020e620000000a00 */
[----:B0-----:R-:W-:-:S04]  /*3940*/  @P3 IMAD.WIDE.U32 R166, R161, 0x10, R166 ;  /* 0x00000010a1a63825 */ /* 0x001fc800078e00a6 */
[----:B-1----:R-:W-:-:S05]  /*3950*/  @P0 IMAD.WIDE.U32 R100, R162, 0x20, R100 ;  /* 0x00000020a2640825 */ /* 0x002fca00078e0064 */
[----:B------:R0:W-:Y:S04]  /*3960*/  @P0 STG.E.128 desc[UR6][R100.64], R88 ;  /* 0x0000005864000986 */ /* 0x0001e8000c101d06 */
[----:B------:R0:W-:Y:S04]  /*3970*/  @P0 STG.E.128 desc[UR6][R100.64+0x10], R92 ;  /* 0x0000105c64000986 */ /* 0x0001e8000c101d06 */
[----:B------:R0:W-:Y:S01]  /*3980*/  @P3 STG.E.128 desc[UR6][R166.64], R84 ;  /* 0x00000054a6003986 */ /* 0x0001e2000c101d06 */
[----:B------:R-:W-:Y:S05]  /*3990*/  @!P1 BRA `(.L_x_4546) ;  /* 0x0000000800d89947 */ /* 0x000fea0003800000 */
[----:B------:R-:W-:Y:S05]  /*39a0*/  @!P0 BRA `(.L_x_4547) ;  /* 0x00000004006c8947 */ /* 0x000fea0003800000 */
[----:B0-----:R-:W0:Y:S01]  /*39b0*/  @P3 LDC.64 R100, c[0x0][0x408] ;  /* 0x00010200ff643b82 */ /* 0x001e220000000a00 */
[-CC-:B------:R-:W-:Y:S01]  /*39c0*/  @P2 FFMA.FTZ R166, R138, R164.reuse, R163.reuse ;  /* 0x000000a48aa62223 */ /* 0x180fe200000100a3 */
[-CC-:B------:R-:W-:Y:S01]  /*39d0*/  @P2 FFMA.FTZ R90, R128, R164.reuse, R163.reuse ;  /* 0x000000a4805a2223 */ /* 0x180fe200000100a3 */
[----:B------:R-:W-:Y:S01]  /*39e0*/  @P2 FFMA.FTZ R91, R117, R164, R163 ;  /* 0x000000a4755b2223 */ /* 0x000fe200000100a3 */
[----:B------:R-:W-:Y:S01]  /*39f0*/  MOV R172, R15 ;  /* 0x0000000f00ac7202 */ /* 0x000fe20000000f00 */
[----:B------:R-:W-:Y:S01]  /*3a00*/  @P2 FADD.FTZ R166, R133, -R166 ;  /* 0x800000a685a62221 */ /* 0x000fe20000010000 */
[----:B------:R-:W-:Y:S01]  /*3a10*/  @P2 FADD.FTZ R90, R123, -R90 ;  /* 0x8000005a7b5a2221 */ /* 0x000fe20000010000 */
[----:B------:R-:W-:Y:S01]  /*3a20*/  @P2 FADD.FTZ R91, R124, -R91 ;  /* 0x8000005b7c5b2221 */ /* 0x000fe20000010000 */
[----:B------:R-:W1:Y:S01]  /*3a30*/  @P3 LDC.64 R168, c[0x0][0x408] ;  /* 0x00010200ffa83b82 */ /* 0x000e620000000a00 */
[----:B------:R-:W-:Y:S01]  /*3a40*/  @P2 FFMA.FTZ R172, R106, R166, R15 ;  /* 0x000000a66aac2223 */ /* 0x000fe2000001000f */
[----:B------:R-:W-:Y:S01]  /*3a50*/  @P2 FFMA.FTZ R166, R130, R164, R163 ;  /* 0x000000a482a62223 */ /* 0x000fe200000100a3 */
[----:B------:R-:W-:Y:S01]  /*3a60*/  MOV R89, R17 ;  /* 0x0000001100597202 */ /* 0x000fe20000000f00 */
[C---:B------:R-:W-:Y:S01]  /*3a70*/  @P2 FFMA.FTZ R89, R106.reuse, R90, R17 ;  /* 0x0000005a6a592223 */ /* 0x040fe20000010011 */
[----:B------:R-:W-:Y:S01]  /*3a80*/  MOV R88, R16 ;  /* 0x0000001000587202 */ /* 0x000fe20000000f00 */
[----:B------:R-:W-:Y:S01]  /*3a90*/  @P2 FADD.FTZ R166, R125, -R166 ;  /* 0x800000a67da62221 */ /* 0x000fe20000010000 */
[C---:B------:R-:W-:Y:S01]  /*3aa0*/  @P2 FFMA.FTZ R88, R106.reuse, R91, R16 ;  /* 0x0000005b6a582223 */ /* 0x040fe20000010010 */
[----:B------:R-:W2:Y:S01]  /*3ab0*/  @P3 LDC.64 R92, c[0x0][0x408] ;  /* 0x00010200ff5c3b82 */ /* 0x000ea20000000a00 */
[----:B------:R-:W-:Y:S01]  /*3ac0*/  @P2 FFMA.FTZ R153, R121, R164, R163 ;  /* 0x000000a479992223 */ /* 0x000fe200000100a3 */
[----:B------:R-:W-:Y:S01]  /*3ad0*/  MOV R91, R19 ;  /* 0x00000013005b7202 */ /* 0x000fe20000000f00 */
[----:B------:R-:W-:Y:S01]  /*3ae0*/  @P2 FFMA.FTZ R91, R106, R166, R19 ;  /* 0x000000a66a5b2223 */ /* 0x000fe20000010013 */
[----:B------:R-:W-:Y:S01]  /*3af0*/  @P2 FFMA.FTZ R171, R127, R164, R163 ;  /* 0x000000a47fab2223 */ /* 0x000fe200000100a3 */
[----:B------:R-:W-:Y:S01]  /*3b00*/  @P2 FADD.FTZ R165, R126, -R153 ;  /* 0x800000997ea52221 */ /* 0x000fe20000010000 */
[----:B------:R-:W-:Y:S01]  /*3b10*/  MOV R90, R18 ;  /* 0x00000012005a7202 */ /* 0x000fe20000000f00 */
[-CC-:B------:R-:W-:Y:S01]  /*3b20*/  @P2 FFMA.FTZ R170, R136, R164.reuse, R163.reuse ;  /* 0x000000a488aa2223 */ /* 0x180fe200000100a3 */
[----:B------:R-:W3:Y:S01]  /*3b30*/  @P3 LDC.64 R94, c[0x0][0x408] ;  /* 0x00010200ff5e3b82 */ /* 0x000ee20000000a00 */
[----:B0-----:R-:W-:Y:S01]  /*3b40*/  @P3 FMUL.FTZ R101, R89, R101 ;  /* 0x0000006559653220 */ /* 0x001fe20000410000 */
[----:B------:R-:W-:Y:S01]  /*3b50*/  @P2 FFMA.FTZ R90, R106, R165, R18 ;  /* 0x000000a56a5a2223 */ /* 0x000fe20000010012 */
[----:B------:R-:W-:Y:S01]  /*3b60*/  @P3 LOP3.LUT P4, RZ, R98, 0xff, RZ, 0xc0, !PT ;  /* 0x000000ff62ff3812 */ /* 0x000fe2000788c0ff */
        /* <DEDUP_REMOVED lines=10> */
[----:B--2---:R-:W-:-:S03]  /*3c10*/  @P3 FMUL.FTZ R93, R91, R93 ;  /* 0x0000005d5b5d3220 */ /* 0x004fc60000410000 */
[----:B------:R-:W1:Y:S01]  /*3c20*/  @P3 LDC.64 R100, c[0x0][0x408] ;  /* 0x00010200ff643b82 */ /* 0x000e620000000a00 */
[----:B------:R-:W-:Y:S01]  /*3c30*/  @P3 FSEL R151, R151, RZ, P4 ;  /* 0x000000ff97973208 */ /* 0x000fe20002000000 */
[----:B------:R-:W-:Y:S01]  /*3c40*/  @P3 FMUL.FTZ R165, R93, R92 ;  /* 0x0000005c5da53220 */ /* 0x000fe20000410000 */
[----:B------:R-:W-:Y:S02]  /*3c50*/  @P3 LOP3.LUT P4, RZ, R98, 0xff00, RZ, 0xc0, !PT ;  /* 0x0000ff0062ff3812 */ /* 0x000fe4000788c0ff */
[----:B------:R-:W-:Y:S01]  /*3c60*/  MOV R92, R12 ;  /* 0x0000000c005c7202 */ /* 0x000fe20000000f00 */
[----:B---3--:R-:W-:Y:S02]  /*3c70*/  @P3 FMUL.FTZ R95, R90, R95 ;  /* 0x0000005f5a5f3220 */ /* 0x008fe40000410000 */
[----:B------:R-:W2:Y:S01]  /*3c80*/  @P3 LDC.64 R168, c[0x0][0x408] ;  /* 0x00010200ffa83b82 */ /* 0x000ea20000000a00 */
[C---:B------:R-:W-:Y:S01]  /*3c90*/  @P2 FFMA.FTZ R92, R106.reuse, R171, R12 ;  /* 0x000000ab6a5c2223 */ /* 0x040fe2000001000c */
[----:B------:R-:W-:Y:S01]  /*3ca0*/  MOV R93, R13 ;  /* 0x0000000d005d7202 */ /* 0x000fe20000000f00 */
[----:B------:R-:W-:Y:S01]  /*3cb0*/  @P3 FMUL.FTZ R95, R95, R94 ;  /* 0x0000005e5f5f3220 */ /* 0x000fe20000410000 */
[----:B------:R-:W-:Y:S01]  /*3cc0*/  MOV R94, R14 ;  /* 0x0000000e005e7202 */ /* 0x000fe20000000f00 */
[C---:B------:R-:W-:Y:S01]  /*3cd0*/  @P2 FFMA.FTZ R93, R106.reuse, R170, R13 ;  /* 0x000000aa6a5d2223 */ /* 0x040fe2000001000d */
[----:B------:R-:W-:Y:S01]  /*3ce0*/  @P3 FSEL R153, R153, RZ, P4 ;  /* 0x000000ff99993208 */ /* 0x000fe20002000000 */
[----:B------:R-:W-:Y:S01]  /*3cf0*/  @P2 FFMA.FTZ R94, R106, R173, R14 ;  /* 0x000000ad6a5e2223 */ /* 0x000fe2000001000e */
[----:B0-----:R-:W-:Y:S01]  /*3d00*/  @P3 FMUL.FTZ R167, R92, R167 ;  /* 0x000000a75ca73220 */ /* 0x001fe20000410000 */
[----:B------:R-:W-:-:S02]  /*3d10*/  @P3 LOP3.LUT P4, RZ, R98, 0xff0000, RZ, 0xc0, !PT ;  /* 0x00ff000062ff3812 */ /* 0x000fc4000788c0ff */
[----:B------:R-:W-:Y:S01]  /*3d20*/  @P3 FSEL R165, R165, RZ, P5 ;  /* 0x000000ffa5a53208 */ /* 0x000fe20002800000 */
[----:B------:R-:W-:Y:S01]  /*3d30*/  @P3 FMUL.FTZ R166, R167, R166 ;  /* 0x000000a6a7a63220 */ /* 0x000fe20000410000 */
[----:B------:R-:W-:Y:S02]  /*3d40*/  @P3 FSEL R95, R95, RZ, P4 ;  /* 0x000000ff5f5f3208 */ /* 0x000fe40002000000 */
[----:B------:R-:W-:Y:S01]  /*3d50*/  @P3 LOP3.LUT P4, RZ, R99, 0xff, RZ, 0xc0, !PT ;  /* 0x000000ff63ff3812 */ /* 0x000fe2000788c0ff */
[----:B-1----:R-:W-:Y:S01]  /*3d60*/  @P3 FMUL.FTZ R101, R93, R101 ;  /* 0x000000655d653220 */ /* 0x002fe20000410000 */
        /* <DEDUP_REMOVED lines=13> */
[----:B------:R-:W-:Y:S02]  /*3e40*/  @P3 PRMT R85, R95, 0x7610, R85 ;  /* 0x000076105f553816 */ /* 0x000fe40000000055 */
        /* <DEDUP_REMOVED lines=17> */
.L_x_4547:
[----:B------:R-:W1:Y:S01]  /*3f60*/  @P3 LDC.64 R172, c[0x0][0x408] ;  /* 0x00010200ffac3b82 */ /* 0x000e620000000a00 */
[-CC-:B0-----:R-:W-:Y:S01]  /*3f70*/  @P2 FFMA.FTZ R101, R117, R164.reuse, R163.reuse ;  /* 0x000000a475652223 */ /* 0x181fe200000100a3 */
[--C-:B------:R-:W-:Y:S01]  /*3f80*/  @P2 FFMA.FTZ R100, R128, R164, R163.reuse ;  /* 0x000000a480642223 */ /* 0x100fe200000100a3 */
[----:B------:R-:W-:Y:S01]  /*3f90*/  MOV R166, R16 ;  /* 0x0000001000a67202 */ /* 0x000fe20000000f00 */
        /* <DEDUP_REMOVED lines=9> */
[----:B------:R-:W-:Y:S01]  /*4030*/  MOV R176, R18 ;  /* 0x0000001200b07202 */ /* 0x000fe20000000f00 */
[----:B------:R-:W-:Y:S01]  /*4040*/  @P2 FADD.FTZ R151, R132, -R151 ;  /* 0x8000009784972221 */ /* 0x000fe20000010000 */
[----:B------:R-:W-:Y:S01]  /*4050*/  @P2 FADD.FTZ R101, R126, -R101 ;  /* 0x800000657e652221 */ /* 0x000fe20000010000 */
[----:B------:R-:W-:Y:S01]  /*4060*/  @P2 FADD.FTZ R100, R125, -R100 ;  /* 0x800000647d642221 */ /* 0x000fe20000010000 */
[----:B------:R-:W-:Y:S01]  /*4070*/  MOV R178, R19 ;  /* 0x0000001300b27202 */ /* 0x000fe20000000f00 */
[----:B------:R-:W2:Y:S01]  /*4080*/  @P3 LDC.64 R170, c[0x0][0x408] ;  /* 0x00010200ffaa3b82 */ /* 0x000ea20000000a00 */
[C---:B------:R-:W-:Y:S01]  /*4090*/  @P2 FFMA.FTZ R176, R106.reuse, R101, R18 ;  /* 0x000000656ab02223 */ /* 0x040fe20000010012 */
[C---:B------:R-:W-:Y:S01]  /*40a0*/  @P2 FFMA.FTZ R178, R106.reuse, R100, R19 ;  /* 0x000000646ab22223 */ /* 0x040fe20000010013 */
[----:B------:R-:W-:Y:S01]  /*40b0*/  MOV R180, R12 ;  /* 0x0000000c00b47202 */ /* 0x000fe20000000f00 */
[----:B------:R-:W-:Y:S01]  /*40c0*/  @P2 FFMA.FTZ R180, R106, R151, R12 ;  /* 0x000000976ab42223 */ /* 0x000fe2000001000c */
[-CC-:B------:R-:W-:Y:S01]  /*40d0*/  @P2 FFMA.FTZ R186, R136, R164.reuse, R163.reuse ;  /* 0x000000a488ba2223 */ /* 0x180fe200000100a3 */
[----:B-1----:R-:W-:Y:S01]  /*40e0*/  @P3 FMUL.FTZ R173, R166, R173 ;  /* 0x000000ada6ad3220 */ /* 0x002fe20000410000 */
[----:B------:R-:W-:Y:S01]  /*40f0*/  @P2 FFMA.FTZ R153, R129, R164, R163 ;  /* 0x000000a481992223 */ /* 0x000fe200000100a3 */
[----:B------:R-:W1:Y:S01]  /*4100*/  @P3 LDC.64 R100, c[0x0][0x408] ;  /* 0x00010200ff643b82 */ /* 0x000e620000000a00 */
[----:B------:R-:W-:Y:S01]  /*4110*/  @P2 FADD.FTZ R186, R131, -R186 ;  /* 0x800000ba83ba2221 */ /* 0x000fe20000010000 */
[----:B------:R-:W-:Y:S01]  /*4120*/  @P3 FMUL.FTZ R151, R173, R172 ;  /* 0x000000acad973220 */ /* 0x000fe20000410000 */
[----:B------:R-:W-:Y:S01]  /*4130*/  @P2 FADD.FTZ R153, R134, -R153 ;  /* 0x8000009986992221 */ /* 0x000fe20000010000 */
[----:B------:R-:W-:Y:S01]  /*4140*/  @P3 LOP3.LUT P4, RZ, R98, 0xff, RZ, 0xc0, !PT ;  /* 0x000000ff62ff3812 */ /* 0x000fe2000788c0ff */
[----:B0-----:R-:W-:Y:S01]  /*4150*/  @P3 FMUL.FTZ R175, R168, R175 ;  /* 0x000000afa8af3220 */ /* 0x001fe20000410000 */
[----:B------:R-:W-:-:S02]  /*4160*/  MOV R182, R13 ;  /* 0x0000000d00b67202 */ /* 0x000fc40000000f00 */
[----:B------:R-:W0:Y:S01]  /*4170*/  @P3 LDC.64 R166, c[0x0][0x408] ;  /* 0x00010200ffa63b82 */ /* 0x000e220000000a00 */
[----:B------:R-:W-:Y:S01]  /*4180*/  MOV R184, R14 ;  /* 0x0000000e00b87202 */ /* 0x000fe20000000f00 */
[----:B------:R-:W-:Y:S01]  /*4190*/  @P3 FMUL.FTZ R174, R175, R174 ;  /* 0x000000aeafae3220 */ /* 0x000fe20000410000 */
[----:B------:R-:W-:Y:S01]  /*41a0*/  @P3 LOP3.LUT P5, RZ, R98, 0xff00, RZ, 0xc0, !PT ;  /* 0x0000ff0062ff3812 */ /* 0x000fe200078ac0ff */
[C---:B------:R-:W-:Y:S01]  /*41b0*/  @P2 FFMA.FTZ R182, R106.reuse, R186, R13 ;  /* 0x000000ba6ab62223 */ /* 0x040fe2000001000d */
[----:B------:R-:W-:Y:S01]  /*41c0*/  @P2 FFMA.FTZ R184, R106, R153, R14 ;  /* 0x000000996ab82223 */ /* 0x000fe2000001000e */
[----:B------:R-:W-:Y:S02]  /*41d0*/  @P3 FSEL R151, R151, RZ, P4 ;  /* 0x000000ff97973208 */ /* 0x000fe40002000000 */
[----:B------:R-:W3:Y:S01]  /*41e0*/  @P3 LDC.64 R168, c[0x0][0x408] ;  /* 0x00010200ffa83b82 */ /* 0x000ee20000000a00 */
[----:B------:R-:W-:Y:S01]  /*41f0*/  @P3 FSEL R174, R174, RZ, P5 ;  /* 0x000000ffaeae3208 */ /* 0x000fe20002800000 */
[----:B--2---:R-:W-:Y:S01]  /*4200*/  @P3 FMUL.FTZ R171, R182, R171 ;  /* 0x000000abb6ab3220 */ /* 0x004fe20000410000 */
[----:B------:R-:W-:-:S02]  /*4210*/  @P3 LOP3.LUT P6, RZ, R98, 0xff0000, RZ, 0xc0, !PT ;  /* 0x00ff000062ff3812 */ /* 0x000fc400078cc0ff */
[----:B------:R-:W-:Y:S01]  /*4220*/  @P3 LOP3.LUT P4, RZ, R98, 0xff000000, RZ, 0xc0, !PT ;  /* 0xff00000062ff3812 */ /* 0x000fe2000788c0ff */
[----:B------:R-:W-:Y:S01]  /*4230*/  @P3 FMUL.FTZ R170, R171, R170 ;  /* 0x000000aaabaa3220 */ /* 0x000fe20000410000 */
[----:B------:R-:W-:Y:S01]  /*4240*/  @P3 LOP3.LUT P5, RZ, R99, 0xff, RZ, 0xc0, !PT ;  /* 0x000000ff63ff3812 */ /* 0x000fe200078ac0ff */
[----:B------:R-:W2:Y:S01]  /*4250*/  @P3 LDC.64 R172, c[0x0][0x408] ;  /* 0x00010200ffac3b82 */ /* 0x000ea20000000a00 */
[----:B-1----:R-:W-:Y:S01]  /*4260*/  @P3 FMUL.FTZ R101, R176, R101 ;  /* 0x00000065b0653220 */ /* 0x002fe20000410000 */
[----:B------:R-:W-:Y:S02]  /*4270*/  @P3 F2FP.BF16.F32.PACK_AB R151, RZ, R151 ;  /* 0x00000097ff97323e */ /* 0x000fe400000010ff */
[----:B------:R-:W-:Y:S01]  /*4280*/  @P3 F2FP.BF16.F32.PACK_AB R174, RZ, R174 ;  /* 0x000000aeffae323e */ /* 0x000fe200000010ff */
[----:B------:R-:W-:Y:S01]  /*4290*/  @P3 FMUL.FTZ R100, R101, R100 ;  /* 0x0000006465643220 */ /* 0x000fe20000410000 */
[----:B------:R-:W-:Y:S01]  /*42a0*/  @P3 PRMT R84, R151, 0x7610, R84 ;  /* 0x0000761097543816 */ /* 0x000fe20000000054 */
[----:B0-----:R-:W-:-:S03]  /*42b0*/  @P3 FMUL.FTZ R167, R178, R167 ;  /* 0x000000a7b2a73220 */ /* 0x001fc60000410000 */
        /* <DEDUP_REMOVED lines=36> */
.L_x_4546:
        /* <DEDUP_REMOVED lines=47> */
.L_x_4551:
[----:B------:R-:W-:Y:S05]  /*47f0*/  BSYNC.RECONVERGENT B2 ;  /* 0x0000000000027941 */ /* 0x000fea0003800200 */
.L_x_4550:
        /* <DEDUP_REMOVED lines=13> */
.L_x_4553:
[----:B------:R-:W-:Y:S05]  /*48d0*/  BSYNC.RECONVERGENT B2 ;  /* 0x0000000000027941 */ /* 0x000fea0003800200 */
.L_x_4552:
        /* <DEDUP_REMOVED lines=13> */
.L_x_4555:
[----:B------:R-:W-:Y:S05]  /*49b0*/  BSYNC.RECONVERGENT B2 ;  /* 0x0000000000027941 */ /* 0x000fea0003800200 */
.L_x_4554:
        /* <DEDUP_REMOVED lines=13> */
.L_x_4557:
[----:B------:R-:W-:Y:S05]  /*4a90*/  BSYNC.RECONVERGENT B2 ;  /* 0x0000000000027941 */ /* 0x000fea0003800200 */
.L_x_4556:
        /* <DEDUP_REMOVED lines=13> */
.L_x_4559:
[----:B------:R-:W-:Y:S05]  /*4b70*/  BSYNC.RECONVERGENT B2 ;  /* 0x0000000000027941 */ /* 0x000fea0003800200 */
.L_x_4558:
        /* <DEDUP_REMOVED lines=13> */
.L_x_4561:
[----:B------:R-:W-:Y:S05]  /*4c50*/  BSYNC.RECONVERGENT B2 ;  /* 0x0000000000027941 */ /* 0x000fea0003800200 */
.L_x_4560:
        /* <DEDUP_REMOVED lines=13> */
.L_x_4563:
[----:B------:R-:W-:Y:S05]  /*4d30*/  BSYNC.RECONVERGENT B2 ;  /* 0x0000000000027941 */ /* 0x000fea0003800200 */
.L_x_4562:
[----:B------:R-:W-:Y:S01]  /*4d40*/  MOV R88, R100 ;  /* 0x0000006400587202 */ /* 0x000fe20000000f00 */
[----:B------:R-:W-:Y:S06]  /*4d50*/  @!P3 BRA `(.L_x_4548) ;  /* 0x0000000400e0b947 */ /* 0x000fec0003800000 */
[----:B------:R-:W-:Y:S01]  /*4d60*/  FMUL.FTZ R88, R95, UR13 ;  /* 0x0000000d5f587c20 */ /* 0x000fe20008410000 */
[----:B------:R-:W-:-:S03]  /*4d70*/  ISETP.GE.U32.AND P4, PT, R98, RZ, PT ;  /* 0x000000ff6200720c */ /* 0x000fc60003f86070 */
[----:B------:R-:W-:Y:S01]  /*4d80*/  FMUL.FTZ R88, R88, UR12 ;  /* 0x0000000c58587c20 */ /* 0x000fe20008410000 */
[----:B------:R-:W-:-:S04]  /*4d90*/  ISETP.GE.U32.AND.EX P4, PT, R99, 0x1000000, PT, P4 ;  /* 0x010000006300780c */ /* 0x000fc80003f86140 */
[----:B------:R-:W-:-:S04]  /*4da0*/  FSEL R88, R88, RZ, P4 ;  /* 0x000000ff58587208 */ /* 0x000fc80002000000 */
[----:B------:R-:W-:Y:S02]  /*4db0*/  F2FP.BF16.F32.PACK_AB R98, RZ, R88 ;  /* 0x00000058ff62723e */ /* 0x000fe400000010ff */
[----:B------:R-:W-:Y:S02]  /*4dc0*/  MOV R88, R100 ;  /* 0x0000006400587202 */ /* 0x000fe40000000f00 */
[----:B------:R-:W-:Y:S01]  /*4dd0*/  PRMT R87, R87, 0x5410, R98 ;  /* 0x0000541057577816 */ /* 0x000fe20000000062 */
[----:B------:R-:W-:Y:S06]  /*4de0*/  BRA `(.L_x_4548) ;  /* 0x0000000400bc7947 */ /* 0x000fec0003800000 */
.L_x_4549:
        /* <DEDUP_REMOVED lines=13> */
.L_x_4565:
[----:B------:R-:W-:Y:S05]  /*4ec0*/  BSYNC.RECONVERGENT B2 ;  /* 0x0000000000027941 */ /* 0x000fea0003800200 */
.L_x_4564:
        /* <DEDUP_REMOVED lines=13> */
.L_x_4567:
[----:B------:R-:W-:Y:S05]  /*4fa0*/  BSYNC.RECONVERGENT B2 ;  /* 0x0000000000027941 */ /* 0x000fea0003800200 */
.L_x_4566:
        /* <DEDUP_REMOVED lines=13> */
.L_x_4569:
[----:B------:R-:W-:Y:S05]  /*5080*/  BSYNC.RECONVERGENT B2 ;  /* 0x0000000000027941 */ /* 0x000fea0003800200 */
.L_x_4568:
        /* <DEDUP_REMOVED lines=13> */
.L_x_4571:
[----:B------:R-:W-:Y:S05]  /*5160*/  BSYNC.RECONVERGENT B2 ;  /* 0x0000000000027941 */ /* 0x000fea0003800200 */
.L_x_4570:
        /* <DEDUP_REMOVED lines=13> */
.L_x_4573:
[----:B------:R-:W-:Y:S05]  /*5240*/  BSYNC.RECONVERGENT B2 ;  /* 0x0000000000027941 */ /* 0x000fea0003800200 */
.L_x_4572:
        /* <DEDUP_REMOVED lines=13> */
.L_x_4575:
[----:B------:R-:W-:Y:S05]  /*5320*/  BSYNC.RECONVERGENT B2 ;  /* 0x0000000000027941 */ /* 0x000fea0003800200 */
.L_x_4574:
        /* <DEDUP_REMOVED lines=13> */
.L_x_4577:
[----:B------:R-:W-:Y:S05]  /*5400*/  BSYNC.RECONVERGENT B2 ;  /* 0x0000000000027941 */ /* 0x000fea0003800200 */
.L_x_4576:
        /* <DEDUP_REMOVED lines=13> */
.L_x_4548:
[----:B------:R-:W-:Y:S05]  /*54e0*/  BSYNC.RECONVERGENT B1 ;  /* 0x0000000000017941 */ /* 0x000fea0003800200 */
.L_x_4545:
[----:B------:R-:W1:Y:S01]  /*54f0*/  @P0 LDC.64 R98, c[0x0][0x478] ;  /* 0x00011e00ff620b82 */ /* 0x000e620000000a00 */
[----:B------:R-:W-:Y:S01]  /*5500*/  @P0 IADD3 R151, PT, PT, R162, 0x20, RZ ;  /* 0x00000020a2970810 */ /* 0x000fe20007ffe0ff */
[----:B------:R-:W-:Y:S01]  /*5510*/  BSSY.RECONVERGENT B1, `(.L_x_4578) ;  /* 0x00001bb000017945 */ /* 0x000fe20003800200 */
[----:B------:R-:W-:-:S05]  /*5520*/  @P3 IADD3 R153, PT, PT, R161, 0x20, RZ ;  /* 0x00000020a1993810 */ /* 0x000fca0007ffe0ff */
[----:B0-----:R-:W0:Y:S01]  /*5530*/  @P3 LDC.64 R100, c[0x0][0x468] ;  /* 0x00011a00ff643b82 */ /* 0x001e220000000a00 */
[----:B-1----:R-:W-:-:S05]  /*5540*/  @P0 IMAD.WIDE.U32 R98, R151, 0x20, R98 ;  /* 0x0000002097620825 */ /* 0x002fca00078e0062 */
[----:B------:R1:W-:Y:S01]  /*5550*/  @P0 STG.E.128 desc[UR6][R98.64], R88 ;  /* 0x0000005862000986 */ /* 0x0003e2000c101d06 */
[----:B0-----:R-:W-:-:S03]  /*5560*/  @P3 IMAD.WIDE.U32 R100, R153, 0x10, R100 ;  /* 0x0000001099643825 */ /* 0x001fc600078e0064 */
[----:B------:R1:W-:Y:S04]  /*5570*/  @P0 STG.E.128 desc[UR6][R98.64+0x10], R92 ;  /* 0x0000105c62000986 */ /* 0x0003e8000c101d06 */
[----:B------:R1:W-:Y:S01]  /*5580*/  @P3 STG.E.128 desc[UR6][R100.64], R84 ;  /* 0x0000005464003986 */ /* 0x0003e2000c101d06 */
[----:B------:R-:W-:Y:S05]  /*5590*/  @!P1 BRA `(.L_x_4579) ;  /* 0x0000000800d89947 */ /* 0x000fea0003800000 */
[----:B------:R-:W-:Y:S05]  /*55a0*/  @!P0 BRA `(.L_x_4580) ;  /* 0x00000004006c8947 */ /* 0x000fea0003800000 */
[----:B------:R-:W0:Y:S01]  /*55b0*/  @P3 LDC.64 R166, c[0x0][0x408] ;  /* 0x00010200ffa63b82 */ /* 0x000e220000000a00 */
[--C-:B-1----:R-:W-:Y:S01]  /*55c0*/  @P2 FFMA.FTZ R89, R135, R164, R163.reuse ;  /* 0x000000a487592223 */ /* 0x102fe200000100a3 */
[----:B------:R-:W-:Y:S01]  /*55d0*/  MOV R88, R8 ;  /* 0x0000000800587202 */ /* 0x000fe20000000f00 */
[-CC-:B------:R-:W-:Y:S01]  /*55e0*/  @P2 FFMA.FTZ R100, R152, R164.reuse, R163.reuse ;  /* 0x000000a498642223 */ /* 0x180fe200000100a3 */
[-C--:B------:R-:W-:Y:S01]  /*55f0*/  @P2 FFMA.FTZ R104, R154, R164.reuse, R163 ;  /* 0x000000a49a682223 */ /* 0x080fe200000100a3 */
[----:B------:R-:W-:Y:S01]  /*5600*/  @P2 FADD.FTZ R89, R144, -R89 ;  /* 0x8000005990592221 */ /* 0x000fe20000010000 */
[-CC-:B------:R-:W-:Y:S01]  /*5610*/  @P2 FFMA.FTZ R90, R158, R164.reuse, R163.reuse ;  /* 0x000000a49e5a2223 */ /* 0x180fe200000100a3 */
[-CC-:B------:R-:W-:Y:S01]  /*5620*/  @P2 FFMA.FTZ R151, R137, R164.reuse, R163.reuse ;  /* 0x000000a489972223 */ /* 0x180fe200000100a3 */
[----:B------:R-:W1:Y:S01]  /*5630*/  @P3 LDC.64 R98, c[0x0][0x408] ;  /* 0x00010200ff623b82 */ /* 0x000e620000000a00 */
[----:B------:R-:W-:Y:S01]  /*5640*/  @P2 FFMA.FTZ R88, R106, R89, R8 ;  /* 0x000000596a582223 */ /* 0x000fe20000010008 */
[-CC-:B------:R-:W-:Y:S01]  /*5650*/  @P2 FFMA.FTZ R153, R139, R164.reuse, R163.reuse ;  /* 0x000000a48b992223 */ /* 0x180fe200000100a3 */
[-CC-:B------:R-:W-:Y:S01]  /*5660*/  @P2 FFMA.FTZ R168, R156, R164.reuse, R163.reuse ;  /* 0x000000a49ca82223 */ /* 0x180fe200000100a3 */
[----:B------:R-:W-:Y:S01]  /*5670*/  @P2 FFMA.FTZ R163, R145, R164, R163 ;  /* 0x000000a491a32223 */ /* 0x000fe200000100a3 */
[----:B------:R-:W-:Y:S01]  /*5680*/  @P2 FADD.FTZ R100, R147, -R100 ;  /* 0x8000006493642221 */ /* 0x000fe20000010000 */
[----:B------:R-:W-:Y:S01]  /*5690*/  @P2 FADD.FTZ R164, R149, -R104 ;  /* 0x8000006895a42221 */ /* 0x000fe20000010000 */
[----:B------:R-:W-:Y:S01]  /*56a0*/  MOV R89, R9 ;  /* 0x0000000900597202 */ /* 0x000fe20000000f00 */
[----:B------:R-:W2:Y:S01]  /*56b0*/  @P3 LDC.64 R92, c[0x0][0x408] ;  /* 0x00010200ff5c3b82 */ /* 0x000ea20000000a00 */
[----:B------:R-:W-:Y:S01]  /*56c0*/  MOV R91, R11 ;  /* 0x0000000b005b7202 */ /* 0x000fe20000000f00 */
[C---:B------:R-:W-:Y:S01]  /*56d0*/  @P2 FFMA.FTZ R89, R106.reuse, R100, R9 ;  /* 0x000000646a592223 */ /* 0x040fe20000010009 */
[----:B------:R-:W-:Y:S01]  /*56e0*/  @P2 FFMA.FTZ R91, R106, R164, R11 ;  /* 0x000000a46a5b2223 */ /* 0x000fe2000001000b */
[----:B------:R-:W-:Y:S01]  /*56f0*/  @P2 FADD.FTZ R90, R157, -R90 ;  /* 0x8000005a9d5a2221 */ /* 0x000fe20000010000 */
[----:B------:R-:W-:Y:S01]  /*5700*/  @P2 FADD.FTZ R151, R146, -R151 ;  /* 0x8000009792972221 */ /* 0x000fe20000010000 */
[----:B------:R-:W-:Y:S01]  /*5710*/  MOV R169, R7 ;  /* 0x0000000700a97202 */ /* 0x000fe20000000f00 */
[----:B------:R-:W-:Y:S01]  /*5720*/  @P2 FADD.FTZ R153, R148, -R153 ;  /* 0x8000009994992221 */ /* 0x000fe20000010000 */
[----:B------:R-:W3:Y:S01]  /*5730*/  @P3 LDC.64 R94, c[0x0][0x408] ;  /* 0x00010200ff5e3b82 */ /* 0x000ee20000000a00 */
[----:B0-----:R-:W-:Y:S01]  /*5740*/  @P3 FMUL.FTZ R101, R88, R167 ;  /* 0x000000a758653220 */ /* 0x001fe20000410000 */
[C---:B------:R-:W-:Y:S01]  /*5750*/  @P2 FFMA.FTZ R169, R106.reuse, R90, R7 ;  /* 0x0000005a6aa92223 */ /* 0x040fe20000010007 */
[----:B------:R-:W-:Y:S01]  /*5760*/  MOV R90, R10 ;  /* 0x0000000a005a7202 */ /* 0x000fe20000000f00 */
[----:B------:R-:W-:Y:S01]  /*5770*/  @P2 FFMA.FTZ R90, R106, R151, R10 ;  /* 0x000000976a5a2223 */ /* 0x000fe2000001000a */
[----:B------:R-:W-:Y:S01]  /*5780*/  @P3 FMUL.FTZ R104, R101, R166 ;  /* 0x000000a665683220 */ /* 0x000fe20000410000 */
[----:B------:R-:W-:Y:S01]  /*5790*/  @P3 LOP3.LUT P1, RZ, R96, 0xff, RZ, 0xc0, !PT ;  /* 0x000000ff60ff3812 */ /* 0x000fe2000782c0ff */
        /* <DEDUP_REMOVED lines=11> */
[----:B------:R-:W-:Y:S01]  /*5850*/  @P3 LOP3.LUT P1, RZ, R96, 0xff0000, RZ, 0xc0, !PT ;  /* 0x00ff000060ff3812 */ /* 0x000fe2000782c0ff */
[----:B------:R-:W-:Y:S01]  /*5860*/  @P3 FMUL.FTZ R99, R93, R92 ;  /* 0x0000005c5d633220 */ /* 0x000fe20000410000 */
[----:B------:R-:W-:Y:S01]  /*5870*/  MOV R92, R4 ;  /* 0x00000004005c7202 */ /* 0x000fe20000000f00 */
[----:B------:R-:W-:Y:S01]  /*5880*/  @P2 FFMA.FTZ R92, R106, R153, R4 ;  /* 0x000000996a5c2223 */ /* 0x000fe20000010004 */
[----:B------:R-:W2:Y:S01]  /*5890*/  @P3 LDC.64 R100, c[0x0][0x408] ;  /* 0x00010200ff643b82 */ /* 0x000ea20000000a00 */
[----:B---3--:R-:W-:Y:S01]  /*58a0*/  @P3 FMUL.FTZ R95, R90, R95 ;  /* 0x0000005f5a5f3220 */ /* 0x008fe20000410000 */
[----:B------:R-:W-:Y:S01]  /*58b0*/  MOV R93, R5 ;  /* 0x00000005005d7202 */ /* 0x000fe20000000f00 */
[C---:B------:R-:W-:Y:S01]  /*58c0*/  @P2 FFMA.FTZ R93, R106.reuse, R168, R5 ;  /* 0x000000a86a5d2223 */ /* 0x040fe20000010005 */
[----:B------:R-:W-:Y:S01]  /*58d0*/  @P3 F2FP.BF16.F32.PACK_AB R104, RZ, R104 ;  /* 0x00000068ff68323e */ /* 0x000fe200000010ff */
[----:B------:R-:W-:Y:S01]  /*58e0*/  @P3 FMUL.FTZ R95, R95, R94 ;  /* 0x0000005e5f5f3220 */ /* 0x000fe20000410000 */
[----:B------:R-:W-:Y:S01]  /*58f0*/  MOV R94, R6 ;  /* 0x00000006005e7202 */ /* 0x000fe20000000f00 */
[----:B------:R-:W-:Y:S01]  /*5900*/  @P2 FFMA.FTZ R94, R106, R163, R6 ;  /* 0x000000a36a5e2223 */ /* 0x000fe20000010006 */
        /* <DEDUP_REMOVED lines=16> */
[----:B------:R-:W-:Y:S02]  /*5a10*/  @P3 PRMT R84, R104, 0x7610, R84 ;  /* 0x0000761068543816 */ /* 0x000fe40000000054 */
[----:B------:R-:W-:Y:S02]  /*5a20*/  @P3 F2FP.BF16.F32.PACK_AB R99, RZ, R99 ;  /* 0x00000063ff63323e */ /* 0x000fe400000010ff */
[----:B------:R-:W-:-:S02]  /*5a30*/  @P3 FSEL R100, R100, RZ, P4 ;  /* 0x000000ff64643208 */ /* 0x000fc40002000000 */
[----:B------:R-:W-:Y:S02]  /*5a40*/  @P3 PRMT R85, R95, 0x7610, R85 ;  /* 0x000076105f553816 */ /* 0x000fe40000000055 */
[----:B------:R-:W-:Y:S02]  /*5a50*/  @P3 F2FP.BF16.F32.PACK_AB R164, RZ, R164 ;  /* 0x000000a4ffa4323e */ /* 0x000fe400000010ff */
[----:B------:R-:W-:Y:S02]  /*5a60*/  @P3 F2FP.BF16.F32.PACK_AB R100, RZ, R100 ;  /* 0x00000064ff64323e */ /* 0x000fe400000010ff */
[----:B------:R-:W-:Y:S02]  /*5a70*/  @P3 PRMT R86, R166, 0x7610, R86 ;  /* 0x00007610a6563816 */ /* 0x000fe40000000056 */
[----:B------:R-:W-:Y:S02]  /*5a80*/  @P3 PRMT R84, R84, 0x5410, R98 ;  /* 0x0000541054543816 */ /* 0x000fe40000000062 */
[----:B------:R-:W-:-:S02]  /*5a90*/  @P3 PRMT R85, R85, 0x5410, R99 ;  /* 0x0000541055553816 */ /* 0x000fc40000000063 */
        /* <DEDUP_REMOVED lines=12> */
.L_x_4580:
[----:B------:R-:W0:Y:S01]  /*5b60*/  @P3 LDC.64 R168, c[0x0][0x408] ;  /* 0x00010200ffa83b82 */ /* 0x000e220000000a00 */
[-CC-:B-1----:R-:W-:Y:S01]  /*5b70*/  @P2 FFMA.FTZ R99, R135, R164.reuse, R163.reuse ;  /* 0x000000a487632223 */ /* 0x182fe200000100a3 */
[-CC-:B------:R-:W-:Y:S01]  /*5b80*/  @P2 FFMA.FTZ R100, R152, R164.reuse, R163.reuse ;  /* 0x000000a498642223 */ /* 0x180fe200000100a3 */
[----:B------:R-:W-:Y:S01]  /*5b90*/  @P2 FFMA.FTZ R101, R137, R164, R163 ;  /* 0x000000a489652223 */ /* 0x000fe200000100a3 */
[----:B------:R-:W-:Y:S01]  /*5ba0*/  MOV R98, R8 ;  /* 0x0000000800627202 */ /* 0x000fe20000000f00 */
[----:B------:R-:W-:Y:S01]  /*5bb0*/  @P2 FADD.FTZ R99, R144, -R99 ;  /* 0x8000006390632221 */ /* 0x000fe20000010000 */
[----:B------:R-:W-:Y:S01]  /*5bc0*/  @P2 FADD.FTZ R100, R147, -R100 ;  /* 0x8000006493642221 */ /* 0x000fe20000010000 */
[----:B------:R-:W-:Y:S01]  /*5bd0*/  MOV R104, R9 ;  /* 0x0000000900687202 */ /* 0x000fe20000000f00 */
[----:B------:R-:W1:Y:S01]  /*5be0*/  @P3 LDC.64 R166, c[0x0][0x408] ;  /* 0x00010200ffa63b82 */ /* 0x000e620000000a00 */
[----:B------:R-:W-:Y:S01]  /*5bf0*/  @P2 FADD.FTZ R101, R146, -R101 ;  /* 0x8000006592652221 */ /* 0x000fe20000010000 */
[C---:B------:R-:W-:Y:S01]  /*5c00*/  @P2 FFMA.FTZ R98, R106.reuse, R99, R8 ;  /* 0x000000636a622223 */ /* 0x040fe20000010008 */
[----:B------:R-:W-:Y:S01]  /*5c10*/  @P2 FFMA.FTZ R104, R106, R100, R9 ;  /* 0x000000646a682223 */ /* 0x000fe20000010009 */
[--C-:B------:R-:W-:Y:S01]  /*5c20*/  @P2 FFMA.FTZ R100, R154, R164, R163.reuse ;  /* 0x000000a49a642223 */ /* 0x100fe200000100a3 */
[----:B------:R-:W-:Y:S01]  /*5c30*/  MOV R172, R10 ;  /* 0x0000000a00ac7202 */ /* 0x000fe20000000f00 */
[----:B------:R-:W-:Y:S01]  /*5c40*/  @P2 FFMA.FTZ R172, R106, R101, R10 ;  /* 0x000000656aac2223 */ /* 0x000fe2000001000a */
[----:B------:R-:W-:Y:S01]  /*5c50*/  @P2 FFMA.FTZ R101, R139, R164, R163 ;  /* 0x000000a48b652223 */ /* 0x000fe200000100a3 */
[----:B------:R-:W-:Y:S01]  /*5c60*/  @P2 FADD.FTZ R151, R149, -R100 ;  /* 0x8000006495972221 */ /* 0x000fe20000010000 */
[----:B------:R-:W2:Y:S01]  /*5c70*/  @P3 LDC.64 R170, c[0x0][0x408] ;  /* 0x00010200ffaa3b82 */ /* 0x000ea20000000a00 */
[----:B------:R-:W-:Y:S01]  /*5c80*/  MOV R174, R11 ;  /* 0x0000000b00ae7202 */ /* 0x000fe20000000f00 */
[----:B------:R-:W-:Y:S01]  /*5c90*/  @P2 FADD.FTZ R153, R148, -R101 ;  /* 0x8000006594992221 */ /* 0x000fe20000010000 */
[----:B------:R-:W-:Y:S01]  /*5ca0*/  @P2 FFMA.FTZ R174, R106, R151, R11 ;  /* 0x000000976aae2223 */ /* 0x000fe2000001000b */
[----:B------:R-:W-:Y:S01]  /*5cb0*/  MOV R176, R4 ;  /* 0x0000000400b07202 */ /* 0x000fe20000000f00 */
[-CC-:B------:R-:W-:Y:S01]  /*5cc0*/  @P2 FFMA.FTZ R182, R156, R164.reuse, R163.reuse ;  /* 0x000000a49cb62223 */ /* 0x180fe200000100a3 */
[----:B------:R-:W-:Y:S01]  /*5cd0*/  @P2 FFMA.FTZ R176, R106, R153, R4 ;  /* 0x000000996ab02223 */ /* 0x000fe20000010004 */
[----:B0-----:R-:W-:Y:S01]  /*5ce0*/  @P3 FMUL.FTZ R169, R98, R169 ;  /* 0x000000a962a93220 */ /* 0x001fe20000410000 */
[----:B------:R-:W0:Y:S01]  /*5cf0*/  @P3 LDC.64 R100, c[0x0][0x408] ;  /* 0x00010200ff643b82 */ /* 0x000e220000000a00 */
[----:B------:R-:W-:Y:S01]  /*5d00*/  @P2 FFMA.FTZ R153, R145, R164, R163 ;  /* 0x000000a491992223 */ /* 0x000fe200000100a3 */
[----:B------:R-:W-:Y:S01]  /*5d10*/  @P2 FADD.FTZ R182, R155, -R182 ;  /* 0x800000b69bb62221 */ /* 0x000fe20000010000 */
[----:B------:R-:W-:-:S02]  /*5d20*/  @P3 LOP3.LUT P1, RZ, R96, 0xff, RZ, 0xc0, !PT ;  /* 0x000000ff60ff3812 */ /* 0x000fc4000782c0ff */
[----:B------:R-:W-:Y:S01]  /*5d30*/  @P2 FADD.FTZ R153, R150, -R153 ;  /* 0x8000009996992221 */ /* 0x000fe20000010000 */
[----:B------:R-:W-:Y:S01]  /*5d40*/  MOV R178, R5 ;  /* 0x0000000500b27202 */ /* 0x000fe20000000f00 */
[----:B-1----:R-:W-:Y:S01]  /*5d50*/  @P3 FMUL.FTZ R167, R104, R167 ;  /* 0x000000a768a73220 */ /* 0x002fe20000410000 */
[----:B------:R-:W1:Y:S01]  /*5d60*/  @P3 LDC.64 R98, c[0x0][0x408] ;  /* 0x00010200ff623b82 */ /* 0x000e620000000a00 */
[----:B------:R-:W-:Y:S01]  /*5d70*/  @P3 FMUL.FTZ R104, R169, R168 ;  /* 0x000000a8a9683220 */ /* 0x000fe20000410000 */
[----:B------:R-:W-:Y:S01]  /*5d80*/  MOV R180, R6 ;  /* 0x0000000600b47202 */ /* 0x000fe20000000f00 */
[----:B------:R-:W-:Y:S01]  /*5d90*/  @P3 FMUL.FTZ R151, R167, R166 ;  /* 0x000000a6a7973220 */ /* 0x000fe20000410000 */
[----:B------:R-:W-:Y:S01]  /*5da0*/  @P3 LOP3.LUT P4, RZ, R96, 0xff00, RZ, 0xc0, !PT ;  /* 0x0000ff0060ff3812 */ /* 0x000fe2000788c0ff */
[C---:B------:R-:W-:Y:S01]  /*5db0*/  @P2 FFMA.FTZ R178, R106.reuse, R182, R5 ;  /* 0x000000b66ab22223 */ /* 0x040fe20000010005 */
[----:B------:R-:W-:Y:S01]  /*5dc0*/  @P2 FFMA.FTZ R180, R106, R153, R6 ;  /* 0x000000996ab42223 */ /* 0x000fe20000010006 */
[----:B------:R-:W-:Y:S01]  /*5dd0*/  @P3 FSEL R104, R104, RZ, P1 ;  /* 0x000000ff68683208 */ /* 0x000fe20000800000 */
[----:B------:R-:W3:Y:S01]  /*5de0*/  @P3 LDC.64 R168, c[0x0][0x408] ;  /* 0x00010200ffa83b82 */ /* 0x000ee20000000a00 */
[----:B--2---:R-:W-:Y:S01]  /*5df0*/  @P3 FMUL.FTZ R171, R176, R171 ;  /* 0x000000abb0ab3220 */ /* 0x004fe20000410000 */
[----:B------:R-:W-:-:S02]  /*5e00*/  @P3 FSEL R151, R151, RZ, P4 ;  /* 0x000000ff97973208 */ /* 0x000fc40002000000 */
[----:B------:R-:W-:Y:S01]  /*5e10*/  @P3 LOP3.LUT P1, RZ, R96, 0xff0000, RZ, 0xc0, !PT ;  /* 0x00ff000060ff3812 */ /* 0x000fe2000782c0ff */
[----:B------:R-:W-:Y:S01]  /*5e20*/  @P3 FMUL.FTZ R170, R171, R170 ;  /* 0x000000aaabaa3220 */ /* 0x000fe20000410000 */
[C---:B------:R-:W-:Y:S02]  /*5e30*/  @P3 LOP3.LUT P4, RZ, R97.reuse, 0xff, RZ, 0xc0, !PT ;  /* 0x000000ff61ff3812 */ /* 0x040fe4000788c0ff */
[----:B------:R-:W2:Y:S01]  /*5e40*/  @P3 LDC.64 R166, c[0x0][0x408] ;  /* 0x00010200ffa63b82 */ /* 0x000ea20000000a00 */
[----:B0-----:R-:W-:Y:S01]  /*5e50*/  @P3 FMUL.FTZ R101, R174, R101 ;  /* 0x00000065ae653220 */ /* 0x001fe20000410000 */
[C---:B------:R-:W-:Y:S02]  /*5e60*/  @P3 LOP3.LUT P5, RZ, R97.reuse, 0xff00, RZ, 0xc0, !PT ;  /* 0x0000ff0061ff3812 */ /* 0x040fe400078ac0ff */
[----:B------:R-:W-:Y:S01]  /*5e70*/  @P3 LOP3.LUT P6, RZ, R97, 0xff0000, RZ, 0xc0, !PT ;  /* 0x00ff000061ff3812 */ /* 0x000fe200078cc0ff */
[----:B------:R-:W-:Y:S01]  /*5e80*/  @P3 FMUL.FTZ R100, R101, R100 ;  /* 0x0000006465643220 */ /* 0x000fe20000410000 */
[----:B------:R-:W-:Y:S01]  /*5e90*/  @P3 FSEL R170, R170, RZ, P4 ;  /* 0x000000ffaaaa3208 */ /* 0x000fe20002000000 */
[----:B-1----:R-:W-:Y:S01]  /*5ea0*/  @P3 FMUL.FTZ R99, R172, R99 ;  /* 0x00000063ac633220 */ /* 0x002fe20000410000 */
[----:B------:R-:W-:-:S02]  /*5eb0*/  @P3 F2FP.BF16.F32.PACK_AB R104, RZ, R104 ;  /* 0x00000068ff68323e */ /* 0x000fc400000010ff */
[----:B------:R-:W-:Y:S01]  /*5ec0*/  @P3 F2FP.BF16.F32.PACK_AB R170, RZ, R170 ;  /* 0x000000aaffaa323e */ /* 0x000fe200000010ff */
[----:B------:R-:W-:Y:S01]  /*5ed0*/  @P3 FMUL.FTZ R98, R99, R98 ;  /* 0x0000006263623220 */ /* 0x000fe20000410000 */
[----:B------:R-:W-:Y:S02]  /*5ee0*/  @P3 F2FP.BF16.F32.PACK_AB R151, RZ, R151 ;  /* 0x00000097ff97323e */ /* 0x000fe400000010ff */
[----:B------:R-:W-:Y:S01]  /*5ef0*/  @P3 PRMT R84, R104, 0x7610, R84 ;  /* 0x0000761068543816 */ /* 0x000fe20000000054 */
[----:B---3--:R-:W-:Y:S01]  /*5f00*/  @P3 FMUL.FTZ R169, R178, R169 ;  /* 0x000000a9b2a93220 */ /* 0x008fe20000410000 */
[----:B------:R-:W-:Y:S02]  /*5f10*/  @P3 FSEL R98, R98, RZ, P1 ;  /* 0x000000ff62623208 */ /* 0x000fe40000800000 */
[----:B------:R-:W-:Y:S01]  /*5f20*/  @P3 LOP3.LUT P1, RZ, R96, 0xff000000, RZ, 0xc0, !PT ;  /* 0xff00000060ff3812 */ /* 0x000fe2000782c0ff */
[----:B------:R-:W-:Y:S01]  /*5f30*/  @P3 FMUL.FTZ R168, R169, R168 ;  /* 0x000000a8a9a83220 */ /* 0x000fe20000410000 */
[----:B------:R-:W-:-:S02]  /*5f40*/  @P3 F2FP.BF16.F32.PACK_AB R98, RZ, R98 ;  /* 0x00000062ff62323e */ /* 0x000fc400000010ff */
[----:B------:R-:W-:Y:S01]  /*5f50*/  @P3 FSEL R100, R100, RZ, P1 ;  /* 0x000000ff64643208 */ /* 0x000fe20000800000 */
        /* <DEDUP_REMOVED lines=26> */
.L_x_4579:
        /* <DEDUP_REMOVED lines=39> */
.L_x_4584:
[----:B------:R-:W-:Y:S05]  /*6370*/  BSYNC.RECONVERGENT B2 ;  /* 0x0000000000027941 */ /* 0x000fea0003800200 */
.L_x_4583:
        /* <DEDUP_REMOVED lines=13> */
.L_x_4586:
[----:B------:R-:W-:Y:S05]  /*6450*/  BSYNC.RECONVERGENT B2 ;  /* 0x0000000000027941 */ /* 0x000fea0003800200 */
.L_x_4585:
        /* <DEDUP_REMOVED lines=13> */
.L_x_4588:
[----:B------:R-:W-:Y:S05]  /*6530*/  BSYNC.RECONVERGENT B2 ;  /* 0x0000000000027941 */ /* 0x000fea0003800200 */
.L_x_4587:
        /* <DEDUP_REMOVED lines=13> */
.L_x_4590:
[----:B------:R-:W-:Y:S05]  /*6610*/  BSYNC.RECONVERGENT B2 ;  /* 0x0000000000027941 */ /* 0x000fea0003800200 */
.L_x_4589:
        /* <DEDUP_REMOVED lines=13> */
.L_x_4592:
[----:B------:R-:W-:Y:S05]  /*66f0*/  BSYNC.RECONVERGENT B2 ;  /* 0x0000000000027941 */ /* 0x000fea0003800200 */
.L_x_4591:
        /* <DEDUP_REMOVED lines=13> */
.L_x_4594:
[----:B------:R-:W-:Y:S05]  /*67d0*/  BSYNC.RECONVERGENT B2 ;  /* 0x0000000000027941 */ /* 0x000fea0003800200 */
.L_x_4593:
        /* <DEDUP_REMOVED lines=13> */
.L_x_4596:
[----:B------:R-:W-:Y:S05]  /*68b0*/  BSYNC.RECONVERGENT B2 ;  /* 0x0000000000027941 */ /* 0x000fea0003800200 */
.L_x_4595:
        /* <DEDUP_REMOVED lines=17> */
.L_x_4582:
        /* <DEDUP_REMOVED lines=24> */
.L_x_4598:
[----:B------:R-:W-:Y:S05]  /*6b50*/  BSYNC.RECONVERGENT B2 ;  /* 0x0000000000027941 */ /* 0x000fea0003800200 */
.L_x_4597:
        /* <DEDUP_REMOVED lines=13> */
.L_x_4600:
[----:B------:R-:W-:Y:S05]  /*6c30*/  BSYNC.RECONVERGENT B2 ;  /* 0x0000000000027941 */ /* 0x000fea0003800200 */
.L_x_4599:
        /* <DEDUP_REMOVED lines=13> */
.L_x_4602:
[----:B------:R-:W-:Y:S05]  /*6d10*/  BSYNC.RECONVERGENT B2 ;  /* 0x0000000000027941 */ /* 0x000fea0003800200 */
.L_x_4601:
        /* <DEDUP_REMOVED lines=13> */
.L_x_4604:
[----:B------:R-:W-:Y:S05]  /*6df0*/  BSYNC.RECONVERGENT B2 ;  /* 0x0000000000027941 */ /* 0x000fea0003800200 */
.L_x_4603:
        /* <DEDUP_REMOVED lines=13> */
.L_x_4606:
[----:B------:R-:W-:Y:S05]  /*6ed0*/  BSYNC.RECONVERGENT B2 ;  /* 0x0000000000027941 */ /* 0x000fea0003800200 */
.L_x_4605:
        /* <DEDUP_REMOVED lines=13> */
.L_x_4608:
[----:B------:R-:W-:Y:S05]  /*6fb0*/  BSYNC.RECONVERGENT B2 ;  /* 0x0000000000027941 */ /* 0x000fea0003800200 */
.L_x_4607:
        /* <DEDUP_REMOVED lines=13> */
.L_x_4610:
[----:B------:R-:W-:Y:S05]  /*7090*/  BSYNC.RECONVERGENT B2 ;  /* 0x0000000000027941 */ /* 0x000fea0003800200 */
.L_x_4609:
[----:B------:R-:W-:-:S04]  /*70a0*/  @P3 F2FP.BF16.F32.PACK_AB R99, RZ, R99 ;  /* 0x00000063ff63323e */ /* 0x000fc800000010ff */
[----:B------:R-:W-:-:S07]  /*70b0*/  @P3 PRMT R87, R87, 0x5410, R99 ;  /* 0x0000541057573816 */ /* 0x000fce0000000063 */
.L_x_4581:
[----:B------:R-:W-:Y:S05]  /*70c0*/  BSYNC.RECONVERGENT B1 ;  /* 0x0000000000017941 */ /* 0x000fea0003800200 */
.L_x_4578:
[----:B------:R-:W0:Y:S01]  /*70d0*/  @P0 LDC.64 R96, c[0x0][0x478] ;  /* 0x00011e00ff600b82 */ /* 0x000e220000000a00 */
[----:B------:R-:W-:Y:S02]  /*70e0*/  @P0 IADD3 R101, PT, PT, R162, 0x40, RZ ;  /* 0x00000040a2650810 */ /* 0x000fe40007ffe0ff */
[----:B------:R-:W-:-:S05]  /*70f0*/  @P3 IADD3 R161, PT, PT, R161, 0x40, RZ ;  /* 0x00000040a1a13810 */ /* 0x000fca0007ffe0ff */
        /* <DEDUP_REMOVED lines=10> */
.L_x_4507:
[----:B------:R-:W-:Y:S05]  /*71a0*/  BSYNC B0 ;  /* 0x0000000000007941 */ /* 0x000fea0003800000 */
.L_x_4506:
        /* <DEDUP_REMOVED lines=144> */
.L_x_4511:
        /* <DEDUP_REMOVED lines=8> */
.L_x_4613:
[----:B------:R-:W-:Y:S05]  /*7b30*/  BSYNC B1 ;  /* 0x0000000000017941 */ /* 0x000fea0003800000 */
.L_x_4612:
        /* <DEDUP_REMOVED lines=8> */
.L_x_4614:
[----:B------:R-:W-:-:S05]  /*7bc0*/  FADD.FTZ R162, R162, R159 ;  /* 0x0000009fa2a27221 */ /* 0x000fca0000010000 */
[----:B------:R-:W-:Y:S01]  /*7bd0*/  MOV R172, R162 ;  /* 0x000000a200ac7202 */ /* 0x000fe20000000f00 */
[----:B------:R-:W-:Y:S01]  /*7be0*/  HFMA2 R171, -RZ, RZ, 0, 1.1920928955078125e-07 ;  /* 0x00000002ffab7431 */ /* 0x000fe200000001ff */
[----:B------:R-:W-:-:S07]  /*7bf0*/  MOV R164, R170 ;  /* 0x000000aa00a47202 */ /* 0x000fce0000000f00 */
[----:B------:R-:W-:Y:S05]  /*7c00*/  WARPSYNC.COLLECTIVE R169, `(.L_x_4615) ;  /* 0x00000000a9087348 */ /* 0x000fea0003c00000 */
[----:B------:R0:W1:Y:S02]  /*7c10*/  SHFL.BFLY P0, R170, R172, R171, R174 ;  /* 0x0c0000abacaa7389 */ /* 0x00006400000000ae */
[----:B01----:R-:W-:Y:S05]  /*7c20*/  ENDCOLLECTIVE ;  /* 0x000000000000791b */ /* 0x003fea0003800000 */
.L_x_4615:
[----:B------:R-:W-:-:S05]  /*7c30*/  FADD.FTZ R164, R164, R161 ;  /* 0x000000a1a4a47221 */ /* 0x000fca0000010000 */
[----:B------:R-:W-:Y:S02]  /*7c40*/  MOV R172, R164 ;  /* 0x000000a400ac7202 */ /* 0x000fe40000000f00 */
[----:B------:R-:W-:-:S07]  /*7c50*/  MOV R163, R170 ;  /* 0x000000aa00a37202 */ /* 0x000fce0000000f00 */
[----:B------:R-:W-:Y:S05]  /*7c60*/  WARPSYNC.COLLECTIVE R169, `(.L_x_4616) ;  /* 0x00000000a9087348 */ /* 0x000fea0003c00000 */
[----:B------:R0:W1:Y:S02]  /*7c70*/  SHFL.BFLY P0, R170, R172, R171, R174 ;  /* 0x0c0000abacaa7389 */ /* 0x00006400000000ae */
[----:B01----:R-:W-:Y:S05]  /*7c80*/  ENDCOLLECTIVE ;  /* 0x000000000000791b */ /* 0x003fea0003800000 */
.L_x_4616:
[----:B------:R-:W-:-:S05]  /*7c90*/  FADD.FTZ R163, R162, R163 ;  /* 0x000000a3a2a37221 */ /* 0x000fca0000010000 */
[----:B------:R-:W-:Y:S01]  /*7ca0*/  MOV R172, R163 ;  /* 0x000000a300ac7202 */ /* 0x000fe20000000f00 */
[----:B------:R-:W-:Y:S01]  /*7cb0*/  HFMA2 R171, -RZ, RZ, 0, 2.384185791015625e-07 ;  /* 0x00000004ffab7431 */ /* 0x000fe200000001ff */
[----:B------:R-:W-:-:S07]  /*7cc0*/  MOV R165, R170 ;  /* 0x000000aa00a57202 */ /* 0x000fce0000000f00 */
[----:B------:R-:W-:Y:S05]  /*7cd0*/  WARPSYNC.COLLECTIVE R169, `(.L_x_4617) ;  /* 0x00000000a9087348 */ /* 0x000fea0003c00000 */
[----:B------:R0:W1:Y:S02]  /*7ce0*/  SHFL.BFLY P0, R170, R172, R171, R174 ;  /* 0x0c0000abacaa7389 */ /* 0x00006400000000ae */
[----:B01----:R-:W-:Y:S05]  /*7cf0*/  ENDCOLLECTIVE ;  /* 0x000000000000791b */ /* 0x003fea0003800000 */
.L_x_4617:
[----:B------:R-:W-:-:S05]  /*7d00*/  FADD.FTZ R165, R164, R165 ;  /* 0x000000a5a4a57221 */ /* 0x000fca0000010000 */
[----:B------:R-:W-:Y:S02]  /*7d10*/  MOV R172, R165 ;  /* 0x000000a500ac7202 */ /* 0x000fe40000000f00 */
[----:B------:R-:W-:-:S07]  /*7d20*/  MOV R166, R170 ;  /* 0x000000aa00a67202 */ /* 0x000fce0000000f00 */
[----:B------:R-:W-:Y:S05]  /*7d30*/  WARPSYNC.COLLECTIVE R169, `(.L_x_4618) ;  /* 0x00000000a9087348 */ /* 0x000fea0003c00000 */
[----:B------:R0:W1:Y:S02]  /*7d40*/  SHFL.BFLY P0, R170, R172, R171, R174 ;  /* 0x0c0000abacaa7389 */ /* 0x00006400000000ae */
[----:B01----:R-:W-:Y:S05]  /*7d50*/  ENDCOLLECTIVE ;  /* 0x000000000000791b */ /* 0x003fea0003800000 */
.L_x_4618:
[----:B------:R-:W-:-:S05]  /*7d60*/  FADD.FTZ R166, R163, R166 ;  /* 0x000000a6a3a67221 */ /* 0x000fca0000010000 */
[----:B------:R-:W-:Y:S01]  /*7d70*/  MOV R172, R166 ;  /* 0x000000a600ac7202 */ /* 0x000fe20000000f00 */
[----:B------:R-:W-:Y:S01]  /*7d80*/  HFMA2 R171, -RZ, RZ, 0, 4.76837158203125e-07 ;  /* 0x00000008ffab7431 */ /* 0x000fe200000001ff */
[----:B------:R-:W-:-:S07]  /*7d90*/  MOV R168, R170 ;  /* 0x000000aa00a87202 */ /* 0x000fce0000000f00 */
[----:B------:R-:W-:Y:S05]  /*7da0*/  WARPSYNC.COLLECTIVE R169, `(.L_x_4619) ;  /* 0x00000000a9087348 */ /* 0x000fea0003c00000 */
[----:B------:R0:W1:Y:S02]  /*7db0*/  SHFL.BFLY P0, R170, R172, R171, R174 ;  /* 0x0c0000abacaa7389 */ /* 0x00006400000000ae */
[----:B01----:R-:W-:Y:S05]  /*7dc0*/  ENDCOLLECTIVE ;  /* 0x000000000000791b */ /* 0x003fea0003800000 */
.L_x_4619:
[----:B------:R-:W-:-:S05]  /*7dd0*/  FADD.FTZ R168, R165, R168 ;  /* 0x000000a8a5a87221 */ /* 0x000fca0000010000 */
[----:B------:R-:W-:Y:S02]  /*7de0*/  MOV R172, R168 ;  /* 0x000000a800ac7202 */ /* 0x000fe40000000f00 */
[----:B------:R-:W-:-:S07]  /*7df0*/  MOV R159, R170 ;  /* 0x000000aa009f7202 */ /* 0x000fce0000000f00 */
[----:B------:R-:W-:Y:S05]  /*7e00*/  WARPSYNC.COLLECTIVE R169, `(.L_x_4620) ;  /* 0x00000000a9087348 */ /* 0x000fea0003c00000 */
[----:B------:R0:W1:Y:S02]  /*7e10*/  SHFL.BFLY P0, R170, R172, R171, R174 ;  /* 0x0c0000abacaa7389 */ /* 0x00006400000000ae */
[----:B01----:R-:W-:Y:S05]  /*7e20*/  ENDCOLLECTIVE ;  /* 0x000000000000791b */ /* 0x003fea0003800000 */
.L_x_4620:
[----:B------:R-:W-:-:S05]  /*7e30*/  FADD.FTZ R167, R166, R159 ;  /* 0x0000009fa6a77221 */ /* 0x000fca0000010000 */
[----:B------:R-:W-:Y:S01]  /*7e40*/  MOV R172, R167 ;  /* 0x000000a700ac7202 */ /* 0x000fe20000000f00 */
[----:B------:R-:W-:Y:S01]  /*7e50*/  HFMA2 R171, -RZ, RZ, 0, 9.5367431640625e-07 ;  /* 0x00000010ffab7431 */ /* 0x000fe200000001ff */
[----:B------:R-:W-:-:S07]  /*7e60*/  MOV R161, R170 ;  /* 0x000000aa00a17202 */ /* 0x000fce0000000f00 */
[----:B------:R-:W-:Y:S05]  /*7e70*/  WARPSYNC.COLLECTIVE R169, `(.L_x_4621) ;  /* 0x00000000a9087348 */ /* 0x000fea0003c00000 */
[----:B------:R0:W1:Y:S02]  /*7e80*/  SHFL.BFLY P0, R170, R172, R171, R174 ;  /* 0x0c0000abacaa7389 */ /* 0x00006400000000ae */
[----:B01----:R-:W-:Y:S05]  /*7e90*/  ENDCOLLECTIVE ;  /* 0x000000000000791b */ /* 0x003fea0003800000 */
.L_x_4621:
[----:B------:R-:W-:-:S05]  /*7ea0*/  FADD.FTZ R161, R168, R161 ;  /* 0x000000a1a8a17221 */ /* 0x000fca0000010000 */
[----:B------:R-:W-:Y:S02]  /*7eb0*/  MOV R172, R161 ;  /* 0x000000a100ac7202 */ /* 0x000fe40000000f00 */
[----:B------:R-:W-:-:S07]  /*7ec0*/  MOV R162, R170 ;  /* 0x000000aa00a27202 */ /* 0x000fce0000000f00 */
[----:B------:R-:W-:Y:S05]  /*7ed0*/  WARPSYNC.COLLECTIVE R169, `(.L_x_4622) ;  /* 0x00000000a9087348 */ /* 0x000fea0003c00000 */
[----:B------:R0:W1:Y:S02]  /*7ee0*/  SHFL.BFLY P0, R170, R172, R171, R174 ;  /* 0x0c0000abacaa7389 */ /* 0x00006400000000ae */
[----:B01----:R-:W-:Y:S05]  /*7ef0*/  ENDCOLLECTIVE ;  /* 0x000000000000791b */ /* 0x003fea0003800000 */
.L_x_4622:
[----:B------:R-:W-:Y:S01]  /*7f00*/  MOV R164, R170 ;  /* 0x000000aa00a47202 */ /* 0x000fe20000000f00 */
[----:B------:R-:W-:Y:S06]  /*7f10*/  BRA `(.L_x_4623) ;  /* 0xffffff9c00287947 */ /* 0x000fec000383ffff */
.L_x_4624:
        /* <DEDUP_REMOVED lines=14> */
.L_x_14484:


//--------------------- .text._ZN10layer_norm13ln_bwd_kernelINS_13Kernel_traitsI13__nv_bfloat16S2_fS2_fjLj768ELj1ELj4ELj1ELj16ENS_18Kernel_traits_baseILj768ES2_S2_fS2_fjLj128EEEEELb1ELb1ELb0ELb0EEEvNS_9BwdParamsE --------------------------
	.section	.text._ZN10layer_norm13ln_bwd_kernelINS_13Kernel_traitsI13__nv_bfloat16S2_fS2_fjLj768ELj1ELj4ELj1ELj16ENS_18Kernel_traits_baseILj768ES2_S2_fS2_fjLj128EEEEELb1ELb1ELb0ELb0EEEvNS_9BwdParamsE,"ax",@progbits
	.align	128
        .global         _ZN10layer_norm13ln_bwd_kernelINS_13Kernel_traitsI13__nv_bfloat16S2_fS2_fjLj768ELj1ELj4ELj1ELj16ENS_18Kernel_traits_baseILj768ES2_S2_fS2_fjLj128EEEEELb1ELb1ELb0ELb0EEEvNS_9BwdParamsE
        .type           _ZN10layer_norm13ln_bwd_kernelINS_13Kernel_traitsI13__nv_bfloat16S2_fS2_fjLj768ELj1ELj4ELj1ELj16ENS_18Kernel_traits_baseILj768ES2_S2_fS2_fjLj128EEEEELb1ELb1ELb0ELb0EEEvNS_9BwdParamsE,@function
        .size           _ZN10layer_norm13ln_bwd_kernelINS_13Kernel_traitsI13__nv_bfloat16S2_fS2_fjLj768ELj1ELj4ELj1ELj16ENS_18Kernel_traits_baseILj768ES2_S2_fS2_fjLj128EEEEELb1ELb1ELb0ELb0EEEvNS_9BwdParamsE,(.L_x_14485 - _ZN10layer_norm13ln_bwd_kernelINS_13Kernel_traitsI13__nv_bfloat16S2_fS2_fjLj768ELj1ELj4ELj1ELj16ENS_18Kernel_traits_baseILj768ES2_S2_fS2_fjLj128EEEEELb1ELb1ELb0ELb0EEEvNS_9BwdParamsE)
        .other          _ZN10layer_norm13ln_bwd_kernelINS_13Kernel_traitsI13__nv_bfloat16S2_fS2_fjLj768ELj1ELj4ELj1ELj16ENS_18Kernel_traits_baseILj768ES2_S2_fS2_fjLj128EEEEELb1ELb1ELb0ELb0EEEvNS_9BwdParamsE,@"STO_CUDA_ENTRY STV_DEFAULT"
_ZN10layer_norm13ln_bwd_kernelINS_13Kernel_traitsI13__nv_bfloat16S2_fS2_fjLj768ELj1ELj4ELj1ELj16ENS_18Kernel_traits_baseILj768ES2_S2_fS2_fjLj128EEEEELb1ELb1ELb0ELb0EEEvNS_9BwdParamsE:
.text._ZN10layer_norm13ln_bwd_kernelINS_13Kernel_traitsI13__nv_bfloat16S2_fS2_fjLj768ELj1ELj4ELj1ELj16ENS_18Kernel_traits_baseILj768ES2_S2_fS2_fjLj128EEEEELb1ELb1ELb0ELb0EEEvNS_9BwdParamsE:
        /* <DEDUP_REMOVED lines=147> */
.L_x_4657:
        /* <DEDUP_REMOVED lines=35> */
[----:B------:R-:W4:Y:S01]  /*0b60*/  LDG.E.128 R160, desc[UR6][R160.64] ;  /* 0x00000006a0a07981 */ /* 0x000f22000c1e1d00 */
[----:B------:R-:W-:Y:S02]  /*0b70*/  ISETP.NE.AND.EX P2, PT, RZ, UR11, PT, P2 ;  /* 0x0000000bff007c0c */ /* 0x000fe4000bf45320 */
[----:B------:R-:W-:-:S11]  /*0b80*/  SHF.L.U32 R219, R36, 0x10, RZ ;  /* 0x0000001024db7819 */ /* 0x000fd600000006ff */
[----:B------:R-:W1:Y:S01]  /*0b90*/  @P2 LDC.64 R208, c[0x0][0x438] ;  /* 0x00010e00ffd02b82 */ /* 0x000e620000000a00 */
[----:B------:R-:W-:Y:S02]  /*0ba0*/  SHF.L.U32 R216, R18, 0x10, RZ ;  /* 0x0000001012d87819 */ /* 0x000fe400000006ff */
[----:B------:R-:W-:Y:S02]  /*0bb0*/  SHF.L.U32 R212, R19, 0x10, RZ ;  /* 0x0000001013d47819 */ /* 0x000fe400000006ff */
[----:B------:R-:W-:Y:S01]  /*0bc0*/  SHF.L.U32 R215, R37, 0x10, RZ ;  /* 0x0000001025d77819 */ /* 0x000fe200000006ff */
[----:B--2---:R-:W-:Y:S01]  /*0bd0*/  IMAD.WIDE.U32 R206, R0, 0x8, R206 ;  /* 0x0000000800ce7825 */ /* 0x004fe200078e00ce */
[----:B0-----:R-:W-:-:S04]  /*0be0*/  SHF.L.U32 R211, R38, 0x10, RZ ;  /* 0x0000001026d37819 */ /* 0x001fc800000006ff */
[----:B------:R-:W5:Y:S01]  /*0bf0*/  LDG.E.64 R226, desc[UR6][R206.64] ;  /* 0x00000006cee27981 */ /* 0x000f62000c1e1b00 */
[----:B-1----:R-:W-:-:S05]  /*0c00*/  @P2 IMAD.WIDE.U32 R208, R0, 0x20, R208 ;  /* 0x0000002000d02825 */ /* 0x002fca00078e00d0 */
[----:B------:R-:W5:Y:S04]  /*0c10*/  @P2 LDG.E.128 R128, desc[UR6][R208.64] ;  /* 0x00000006d0802981 */ /* 0x000f68000c1e1d00 */
[----:B------:R0:W5:Y:S02]  /*0c20*/  @P2 LDG.E.128 R132, desc[UR6][R208.64+0x10] ;  /* 0x00001006d0842981 */ /* 0x000164000c1e1d00 */
[----:B0-----:R-:W-:Y:S02]  /*0c30*/  SHF.L.U32 R208, R20, 0x10, RZ ;  /* 0x0000001014d07819 */ /* 0x001fe400000006ff */
[----:B------:R-:W-:Y:S01]  /*0c40*/  IADD3 R231, PT, PT, R0, 0x20, RZ ;  /* 0x0000002000e77810 */ /* 0x000fe20007ffe0ff */
[C---:B---3--:R-:W-:Y:S01]  /*0c50*/  FADD.FTZ R218, -R228.reuse, R157 ;  /* 0x0000009de4da7221 */ /* 0x048fe20000010100 */
        /* <DEDUP_REMOVED lines=37> */
[----:B------:R-:W-:Y:S01]  /*0eb0*/  FADD.FTZ R80, R80, R160 ;  /* 0x000000a050507221 */ /* 0x000fe20000010000 */
[----:B------:R-:W-:Y:S01]  /*0ec0*/  FFMA.FTZ R60, R221, R160, R60 ;  /* 0x000000a0dd3c7223 */ /* 0x000fe2000001003c */
[----:B------:R-:W-:Y:S01]  /*0ed0*/  FMUL.FTZ R210, R173, R210 ;  /* 0x000000d2add27220 */ /* 0x000fe20000410000 */
[----:B------:R-:W-:Y:S01]  /*0ee0*/  SHF.L.U32 R163, R163, 0x10, RZ ;  /* 0x00000010a3a37819 */ /* 0x000fe200000006ff */
[----:B------:R-:W-:Y:S01]  /*0ef0*/  FADD.FTZ R166, -R228, R166 ;  /* 0x000000a6e4a67221 */ /* 0x000fe20000010100 */
[----:B------:R-:W-:Y:S01]  /*0f00*/  SHF.L.U32 R160, R39, 0x10, RZ ;  /* 0x0000001027a07819 */ /* 0x000fe200000006ff */
[-C--:B------:R-:W-:Y:S01]  /*0f10*/  FMUL.FTZ R208, R208, R204.reuse ;  /* 0x000000ccd0d07220 */ /* 0x080fe20000410000 */
        /* <DEDUP_REMOVED lines=25> */
.L_x_4628:
[----:B------:R-:W-:Y:S05]  /*10b0*/  BSYNC.RECONVERGENT B1 ;  /* 0x0000000000017941 */ /* 0x000fea0003800200 */
.L_x_4627:
        /* <DEDUP_REMOVED lines=11> */
[----:B------:R-:W-:-:S13]  /*1170*/  ISETP.NE.AND.EX P2, PT, RZ, UR11, PT, P2 ;  /* 0x0000000bff007c0c */ /* 0x000fda000bf45320 */
[----:B------:R-:W1:Y:S01]  /*1180*/  @P2 LDC.64 R194, c[0x0][0x438] ;  /* 0x00010e00ffc22b82 */ /* 0x000e620000000a00 */
[----:B------:R-:W-:Y:S02]  /*1190*/  SHF.L.U32 R203, R44, 0x10, RZ ;  /* 0x000000102ccb7819 */ /* 0x000fe400000006ff */
[----:B------:R-:W-:Y:S02]  /*11a0*/  SHF.L.U32 R200, R10, 0x10, RZ ;  /* 0x000000100ac87819 */ /* 0x000fe400000006ff */
[----:B------:R-:W-:Y:S02]  /*11b0*/  SHF.L.U32 R199, R45, 0x10, RZ ;  /* 0x000000102dc77819 */ /* 0x000fe400000006ff */
[----:B0-----:R-:W-:Y:S02]  /*11c0*/  SHF.L.U32 R196, R11, 0x10, RZ ;  /* 0x000000100bc47819 */ /* 0x001fe400000006ff */
[----:B------:R-:W-:Y:S01]  /*11d0*/  SHF.L.U32 R192, R12, 0x10, RZ ;  /* 0x000000100cc07819 */ /* 0x000fe200000006ff */
[----:B--2---:R-:W-:-:S05]  /*11e0*/  IMAD.WIDE.U32 R174, R231, 0x8, R174 ;  /* 0x00000008e7ae7825 */ /* 0x004fca00078e00ae */
        /* <DEDUP_REMOVED lines=11> */
[----:B------:R-:W-:Y:S02]  /*12a0*/  SHF.L.U32 R160, R160, 0x10, RZ ;  /* 0x00000010a0a07819 */ /* 0x000fe400000006ff */
[----:B------:R-:W-:Y:S01]  /*12b0*/  SHF.L.U32 R157, R157, 0x10, RZ ;  /* 0x000000109d9d7819 */ /* 0x000fe200000006ff */
[----:B------:R-:W-:Y:S02]  /*12c0*/  FMUL.FTZ R205, R173, R172 ;  /* 0x000000acadcd7220 */ /* 0x000fe40000410000 */
[-C--:B------:R-:W-:Y:S01]  /*12d0*/  FMUL.FTZ R203, R203, R160.reuse ;  /* 0x000000a0cbcb7220 */ /* 0x080fe20000410000 */
[C---:B------:R-:W-:Y:S01]  /*12e0*/  PRMT R159, R161.reuse, 0x7632, R159 ;  /* 0x00007632a19f7816 */ /* 0x040fe2000000009f */
[----:B------:R-:W-:Y:S01]  /*12f0*/  FADD.FTZ R158, -R228, R158 ;  /* 0x0000009ee49e7221 */ /* 0x000fe20000010100 */
[----:B------:R-:W-:Y:S01]  /*1300*/  SHF.L.U32 R161, R161, 0x10, RZ ;  /* 0x00000010a1a17819 */ /* 0x000fe200000006ff */
[-C--:B------:R-:W-:Y:S01]  /*1310*/  FMUL.FTZ R200, R200, R157.reuse ;  /* 0x0000009dc8c87220 */ /* 0x080fe20000410000 */
[----:B------:R-:W-:Y:S01]  /*1320*/  FFMA.FTZ R89, R202, R157, R89 ;  /* 0x0000009dca597223 */ /* 0x000fe20000010059 */
[----:B------:R-:W-:Y:S01]  /*1330*/  FADD.FTZ R141, R141, R157 ;  /* 0x0000009d8d8d7221 */ /* 0x000fe20000010000 */
        /* <DEDUP_REMOVED lines=11> */
[-C--:B------:R-:W-:Y:S01]  /*13f0*/  FMUL.FTZ R196, R196, R159.reuse ;  /* 0x0000009fc4c47220 */ /* 0x080fe20000410000 */
[----:B------:R-:W-:Y:S01]  /*1400*/  SHF.L.U32 R162, R162, 0x10, RZ ;  /* 0x00000010a2a27819 */ /* 0x000fe200000006ff */
[----:B------:R-:W-:Y:S01]  /*1410*/  FFMA.FTZ R91, R198, R159, R91 ;  /* 0x0000009fc65b7223 */ /* 0x000fe2000001005b */
[----:B------:R-:W-:Y:S01]  /*1420*/  PRMT R156, R163, 0x7632, R156 ;  /* 0x00007632a39c7816 */ /* 0x000fe2000000009c */
[----:B------:R-:W-:Y:S01]  /*1430*/  FADD.FTZ R143, R143, R159 ;  /* 0x0000009f8f8f7221 */ /* 0x000fe20000010000 */
[----:B------:R-:W-:Y:S01]  /*1440*/  FADD.FTZ R164, -R228, R164 ;  /* 0x000000a4e4a47221 */ /* 0x000fe20000010100 */
        /* <DEDUP_REMOVED lines=9> */
[----:B------:R-:W-:Y:S01]  /*14e0*/  FMUL.FTZ R194, R173, R194 ;  /* 0x000000c2adc27220 */ /* 0x000fe20000410000 */
[----:B------:R-:W-:Y:S01]  /*14f0*/  SHF.L.U32 R163, R163, 0x10, RZ ;  /* 0x00000010a3a37819 */ /* 0x000fe200000006ff */
[----:B------:R-:W-:Y:S01]  /*1500*/  FADD.FTZ R166, -R228, R166 ;  /* 0x000000a6e4a67221 */ /* 0x000fe20000010100 */
        /* <DEDUP_REMOVED lines=26> */
.L_x_4630:
[----:B------:R-:W-:Y:S05]  /*16b0*/  BSYNC.RECONVERGENT B1 ;  /* 0x0000000000017941 */ /* 0x000fea0003800200 */
.L_x_4629:
        /* <DEDUP_REMOVED lines=9> */
[----:B------:R-:W4:Y:S04]  /*1750*/  LDG.E.128 R160, desc[UR6][R182.64+0x10] ;  /* 0x00001006b6a07981 */ /* 0x000f28000c1e1d00 */
        /* <DEDUP_REMOVED lines=9> */
[----:B------:R-:W5:Y:S04]  /*17f0*/  @P2 LDG.E.128 R148, desc[UR6][R180.64] ;  /* 0x00000006b4942981 */ /* 0x000f68000c1e1d00 */
[----:B------:R0:W5:Y:S02]  /*1800*/  @P2 LDG.E.128 R152, desc[UR6][R180.64+0x10] ;  /* 0x00001006b4982981 */ /* 0x000164000c1e1d00 */
[----:B0-----:R-:W-:Y:S02]  /*1810*/  SHF.L.U32 R181, R2, 0x10, RZ ;  /* 0x0000001002b57819 */ /* 0x001fe400000006ff */
[----:B------:R-:W-:Y:S02]  /*1820*/  SHF.L.U32 R185, R3, 0x10, RZ ;  /* 0x0000001003b97819 */ /* 0x000fe400000006ff */
[----:B------:R-:W-:Y:S01]  /*1830*/  SHF.L.U32 R193, R5, 0x10, RZ ;  /* 0x0000001005c17819 */ /* 0x000fe200000006ff */
[C---:B---3--:R-:W-:Y:S01]  /*1840*/  FADD.FTZ R156, -R228.reuse, R156 ;  /* 0x0000009ce49c7221 */ /* 0x048fe20000010100 */
[C---:B------:R-:W-:Y:S01]  /*1850*/  FADD.FTZ R176, -R228.reuse, R157 ;  /* 0x0000009de4b07221 */ /* 0x040fe20000010100 */
[----:B------:R-:W-:-:S02]  /*1860*/  FADD.FTZ R184, -R228, R159 ;  /* 0x0000009fe4b87221 */ /* 0x000fc40000010100 */
[C---:B-----5:R-:W-:Y:S01]  /*1870*/  FMUL.FTZ R179, R173.reuse, R156 ;  /* 0x0000009cadb37220 */ /* 0x060fe20000410000 */
[C---:B----4-:R-:W-:Y:S02]  /*1880*/  PRMT R157, R164.reuse, 0x7632, R157 ;  /* 0x00007632a49d7816 */ /* 0x050fe4000000009d */
[----:B------:R-:W-:Y:S01]  /*1890*/  SHF.L.U32 R159, R164, 0x10, RZ ;  /* 0x00000010a49f7819 */ /* 0x000fe200000006ff */
[----:B------:R-:W-:Y:S01]  /*18a0*/  FMUL.FTZ R176, R173, R176 ;  /* 0x000000b0adb07220 */ /* 0x000fe20000410000 */
[----:B------:R-:W-:Y:S01]  /*18b0*/  SHF.L.U32 R156, R157, 0x10, RZ ;  /* 0x000000109d9c7819 */ /* 0x000fe200000006ff */
[----:B------:R-:W-:Y:S02]  /*18c0*/  FADD.FTZ R158, -R228, R158 ;  /* 0x0000009ee49e7221 */ /* 0x000fe40000010100 */
[-C--:B------:R-:W-:Y:S01]  /*18d0*/  FMUL.FTZ R178, R178, R159.reuse ;  /* 0x0000009fb2b27220 */ /* 0x080fe20000410000 */
[C-C-:B------:R-:W-:Y:S01]  /*18e0*/  FADD.FTZ R186, -R228.reuse, R160.reuse ;  /* 0x000000a0e4ba7221 */ /* 0x140fe20000010100 */
[--C-:B------:R-:W-:Y:S01]  /*18f0*/  FADD.FTZ R188, -R228, R161.reuse ;  /* 0x000000a1e4bc7221 */ /* 0x100fe20000010100 */
[----:B------:R-:W-:Y:S01]  /*1900*/  PRMT R160, R165, 0x7632, R160 ;  /* 0x00007632a5a07816 */ /* 0x000fe200000000a0 */
[-C--:B------:R-:W-:Y:S01]  /*1910*/  FMUL.FTZ R181, R181, R156.reuse ;  /* 0x0000009cb5b57220 */ /* 0x080fe20000410000 */
[----:B------:R-:W-:Y:S01]  /*1920*/  PRMT R161, R166, 0x7632, R161 ;  /* 0x00007632a6a17816 */ /* 0x000fe200000000a1 */
[----:B------:R-:W-:Y:S01]  /*1930*/  FFMA.FTZ R73, R176, R156, R73 ;  /* 0x0000009cb0497223 */ /* 0x000fe20000010049 */
[----:B------:R-:W-:Y:S01]  /*1940*/  FADD.FTZ R97, R97, R156 ;  /* 0x0000009c61617221 */ /* 0x000fe20000010000 */
[----:B------:R-:W-:Y:S01]  /*1950*/  SHF.L.U32 R165, R165, 0x10, RZ ;  /* 0x00000010a5a57819 */ /* 0x000fe200000006ff */
[----:B------:R-:W-:Y:S01]  /*1960*/  FADD.FTZ R156, R229, R178 ;  /* 0x000000b2e59c7221 */ /* 0x000fe20000010000 */
[----:B------:R-:W-:Y:S01]  /*1970*/  FFMA.FTZ R157, R179, R178, R230 ;  /* 0x000000b2b39d7223 */ /* 0x000fe200000100e6 */
[----:B------:R-:W-:Y:S01]  /*1980*/  FMUL.FTZ R183, R173, R158 ;  /* 0x0000009eadb77220 */ /* 0x000fe20000410000 */
[----:B------:R-:W-:Y:S01]  /*1990*/  FADD.FTZ R96, R96, R159 ;  /* 0x0000009f60607221 */ /* 0x000fe20000010000 */
[----:B------:R-:W-:Y:S01]  /*19a0*/  FFMA.FTZ R72, R179, R159, R72 ;  /* 0x0000009fb3487223 */ /* 0x000fe20000010048 */
[----:B------:R-:W-:Y:S01]  /*19b0*/  FMUL.FTZ R187, R173, R186 ;  /* 0x000000baadbb7220 */ /* 0x000fe20000410000 */
[----:B------:R-:W-:Y:S01]  /*19c0*/  SHF.L.U32 R158, R161, 0x10, RZ ;  /* 0x00000010a19e7819 */ /* 0x000fe200000006ff */
[C---:B------:R-:W-:Y:S01]  /*19d0*/  FMUL.FTZ R186, R173.reuse, R188 ;  /* 0x000000bcadba7220 */ /* 0x040fe20000410000 */
[----:B------:R-:W-:Y:S01]  /*19e0*/  SHF.L.U32 R160, R160, 0x10, RZ ;  /* 0x00000010a0a07819 */ /* 0x000fe200000006ff */
[----:B------:R-:W-:Y:S01]  /*19f0*/  FADD.FTZ R159, R156, R181 ;  /* 0x000000b59c9f7221 */ /* 0x000fe20000010000 */
[----:B------:R-:W-:Y:S01]  /*1a00*/  FMUL.FTZ R182, R182, R165 ;  /* 0x000000a5b6b67220 */ /* 0x000fe20000410000 */
[----:B------:R-:W-:Y:S01]  /*1a10*/  FFMA.FTZ R156, R176, R181, R157 ;  /* 0x000000b5b09c7223 */ /* 0x000fe2000001009d */
[----:B------:R-:W-:Y:S01]  /*1a20*/  FADD.FTZ R190, -R228, R163 ;  /* 0x000000a3e4be7221 */ /* 0x000fe20000010100 */
[----:B------:R-:W-:Y:S01]  /*1a30*/  FMUL.FTZ R180, R173, R184 ;  /* 0x000000b8adb47220 */ /* 0x000fe20000410000 */
[----:B------:R-:W-:Y:S01]  /*1a40*/  SHF.L.U32 R163, R166, 0x10, RZ ;  /* 0x00000010a6a37819 */ /* 0x000fe200000006ff */
[-C--:B------:R-:W-:Y:S01]  /*1a50*/  FMUL.FTZ R189, R189, R158.reuse ;  /* 0x0000009ebdbd7220 */ /* 0x080fe20000410000 */
[----:B------:R-:W-:Y:S01]  /*1a60*/  SHF.L.U32 R184, R54, 0x10, RZ ;  /* 0x0000001036b87819 */ /* 0x000fe200000006ff */
[----:B------:R-:W-:Y:S01]  /*1a70*/  FFMA.FTZ R77, R186, R158, R77 ;  /* 0x0000009eba4d7223 */ /* 0x000fe2000001004d */
[----:B------:R-:W-:Y:S01]  /*1a80*/  FADD.FTZ R101, R101, R158 ;  /* 0x0000009e65657221 */ /* 0x000fe20000010000 */
[----:B------:R-:W-:Y:S01]  /*1a90*/  FMUL.FTZ R185, R185, R160 ;  /* 0x000000a0b9b97220 */ /* 0x000fe20000410000 */
[----:B------:R-:W-:Y:S01]  /*1aa0*/  FADD.FTZ R158, R159, R182 ;  /* 0x000000b69f9e7221 */ /* 0x000fe20000010000 */
[----:B------:R-:W-:Y:S01]  /*1ab0*/  FFMA.FTZ R157, R183, R182, R156 ;  /* 0x000000b6b79d7223 */ /* 0x000fe2000001009c */
[----:B------:R-:W-:-:S02]  /*1ac0*/  FMUL.FTZ R184, R184, R163 ;  /* 0x000000a3b8b87220 */ /* 0x000fc40000410000 */
[----:B------:R-:W-:Y:S01]  /*1ad0*/  FADD.FTZ R159, R158, R185 ;  /* 0x000000b99e9f7221 */ /* 0x000fe20000010000 */
[----:B------:R-:W-:Y:S01]  /*1ae0*/  FFMA.FTZ R156, R180, R185, R157 ;  /* 0x000000b9b49c7223 */ /* 0x000fe2000001009d */
[C---:B------:R-:W-:Y:S01]  /*1af0*/  PRMT R164, R167.reuse, 0x7632, R164 ;  /* 0x00007632a7a47816 */ /* 0x040fe200000000a4 */
[----:B------:R-:W-:Y:S01]  /*1b00*/  FADD.FTZ R162, -R228, R162 ;  /* 0x000000a2e4a27221 */ /* 0x000fe20000010100 */
[----:B------:R-:W-:Y:S01]  /*1b10*/  SHF.L.U32 R167, R167, 0x10, RZ ;  /* 0x00000010a7a77819 */ /* 0x000fe200000006ff */
[----:B------:R-:W-:Y:S01]  /*1b20*/  FADD.FTZ R158, R159, R184 ;  /* 0x000000b89f9e7221 */ /* 0x000fe20000010000 */
[----:B------:R-:W-:Y:S01]  /*1b30*/  SHF.L.U32 R188, R55, 0x10, RZ ;  /* 0x0000001037bc7819 */ /* 0x000fe200000006ff */
[----:B------:R-:W-:Y:S01]  /*1b40*/  FFMA.FTZ R157, R187, R184, R156 ;  /* 0x000000b8bb9d7223 */ /* 0x000fe2000001009c */
[----:B------:R-:W-:Y:S01]  /*1b50*/  SHF.L.U32 R164, R164, 0x10, RZ ;  /* 0x00000010a4a47819 */ /* 0x000fe200000006ff */
[C---:B------:R-:W-:Y:S01]  /*1b60*/  FMUL.FTZ R191, R173.reuse, R162 ;  /* 0x000000a2adbf7220 */ /* 0x040fe20000410000 */
        /* <DEDUP_REMOVED lines=19> */
.L_x_4632:
[----:B------:R-:W-:Y:S05]  /*1ca0*/  BSYNC.RECONVERGENT B1 ;  /* 0x0000000000017941 */ /* 0x000fea0003800200 */
.L_x_4631:
        /* <DEDUP_REMOVED lines=21> */
.L_x_4679:
        /* <DEDUP_REMOVED lines=17> */
[----:B0-----:R-:W-:Y:S01]  /*1f10*/  FFMA.FTZ R163, R218, R160, R161 ;  /* 0x000000a0daa37223 */ /* 0x001fe200000100a1 */
        /* <DEDUP_REMOVED lines=8> */
[-CC-:B------:R-:W-:Y:S01]  /*1fa0*/  FFMA.FTZ R232, R213, R160.reuse, R161.reuse ;  /* 0x000000a0d5e87223 */ /* 0x180fe200000100a1 */
[-C--:B------:R-:W-:Y:S01]  /*1fb0*/  FMUL.FTZ R166, R166, R171.reuse ;  /* 0x000000aba6a67220 */ /* 0x080fe20000410000 */
[--C-:B------:R-:W-:Y:S01]  /*1fc0*/  FFMA.FTZ R233, R210, R160, R161.reuse ;  /* 0x000000a0d2e97223 */ /* 0x100fe200000100a1 */
        /* <DEDUP_REMOVED lines=11> */
[----:B------:R-:W-:Y:S01]  /*2080*/  LOP3.LUT P2, RZ, R226, 0xff000000, RZ, 0xc0, !PT ;  /* 0xff000000e2ff7812 */ /* 0x000fe2000784c0ff */
[----:B------:R-:W-:Y:S01]  /*2090*/  FFMA.FTZ R167, R214, R160, R161 ;  /* 0x000000a0d6a77223 */ /* 0x000fe200000100a1 */
[C---:B------:R-:W-:Y:S01]  /*20a0*/  @P5 FMUL.FTZ R164, R220.reuse, R228 ;  /* 0x000000e4dca45220 */ /* 0x040fe20000410000 */
[----:B------:R-:W-:Y:S01]  /*20b0*/  FADD.FTZ R166, R215, -R156 ;  /* 0x8000009cd7a67221 */ /* 0x000fe20000010000 */
[----:B------:R-:W-:Y:S01]  /*20c0*/  @P5 FMUL.FTZ R163, R220, R229 ;  /* 0x000000e5dca35220 */ /* 0x000fe20000410000 */
[----:B------:R-:W-:Y:S01]  /*20d0*/  FADD.FTZ R220, R212, -R167 ;  /* 0x800000a7d4dc7221 */ /* 0x000fe20000010000 */
[----:B------:R-:W-:Y:S01]  /*20e0*/  LOP3.LUT P5, RZ, R227, 0xff, RZ, 0xc0, !PT ;  /* 0x000000ffe3ff7812 */ /* 0x000fe200078ac0ff */
[----:B------:R-:W-:Y:S01]  /*20f0*/  FMUL.FTZ R166, R173, R166 ;  /* 0x000000a6ada67220 */ /* 0x000fe20000410000 */
[----:B------:R-:W-:Y:S01]  /*2100*/  @P6 SHF.L.U32 R167, R157, 0x10, RZ ;  /* 0x000000109da76819 */ /* 0x000fe200000006ff */
[----:B------:R-:W-:Y:S01]  /*2110*/  FMUL.FTZ R220, R173, R220 ;  /* 0x000000dcaddc7220 */ /* 0x000fe20000410000 */
[----:B------:R-:W-:Y:S01]  /*2120*/  FADD.FTZ R232, R211, -R232 ;  /* 0x800000e8d3e87221 */ /* 0x000fe20000010000 */
[----:B------:R-:W-:Y:S01]  /*2130*/  FMUL.FTZ R166, R166, R171 ;  /* 0x000000aba6a67220 */ /* 0x000fe20000410000 */
[----:B------:R-:W-:-:S02]  /*2140*/  CS2R R228, SRZ ;  /* 0x0000000000e47805 */ /* 0x000fc4000001ff00 */
[----:B------:R-:W-:Y:S01]  /*2150*/  @P2 PRMT R230, R157, 0x7632, R230 ;  /* 0x000076329de62816 */ /* 0x000fe200000000e6 */
[----:B------:R-:W-:Y:S01]  /*2160*/  FMUL.FTZ R220, R220, R171 ;  /* 0x000000abdcdc7220 */ /* 0x000fe20000410000 */
[----:B------:R-:W-:Y:S01]  /*2170*/  @P6 SHF.L.U32 R157, R41, 0x10, RZ ;  /* 0x00000010299d6819 */ /* 0x000fe200000006ff */
[----:B------:R-:W-:Y:S01]  /*2180*/  FMUL.FTZ R166, R166, UR13 ;  /* 0x0000000da6a67c20 */ /* 0x000fe20008410000 */
[----:B------:R-:W-:Y:S02]  /*2190*/  HFMA2 R156, -RZ, RZ, 0, 0 ;  /* 0x00000000ff9c7431 */ /* 0x000fe400000001ff */
[----:B------:R-:W-:Y:S01]  /*21a0*/  FMUL.FTZ R232, R173, R232 ;  /* 0x000000e8ade87220 */ /* 0x000fe20000410000 */
[----:B------:R-:W-:Y:S01]  /*21b0*/  FMUL.FTZ R235, R220, UR13 ;  /* 0x0000000ddceb7c20 */ /* 0x000fe20008410000 */
[C---:B------:R-:W-:Y:S01]  /*21c0*/  @P6 FMUL.FTZ R229, R166.reuse, R167 ;  /* 0x000000a7a6e56220 */ /* 0x040fe20000410000 */
[----:B------:R-:W-:Y:S01]  /*21d0*/  @P6 FMUL.FTZ R156, R166, R157 ;  /* 0x0000009da69c6220 */ /* 0x000fe20000410000 */
[----:B------:R-:W-:Y:S01]  /*21e0*/  @P2 SHF.L.U32 R166, R23, 0x10, RZ ;  /* 0x0000001017a62819 */ /* 0x000fe200000006ff */
[----:B------:R-:W-:Y:S01]  /*21f0*/  FMUL.FTZ R232, R232, R171 ;  /* 0x000000abe8e87220 */ /* 0x000fe20000410000 */
[----:B------:R-:W-:-:S02]  /*2200*/  LOP3.LUT P6, RZ, R227, 0xff00, RZ, 0xc0, !PT ;  /* 0x0000ff00e3ff7812 */ /* 0x000fc400078cc0ff */
[----:B------:R-:W-:Y:S01]  /*2210*/  @P2 SHF.L.U32 R230, R230, 0x10, RZ ;  /* 0x00000010e6e62819 */ /* 0x000fe200000006ff */
[----:B------:R-:W-:Y:S01]  /*2220*/  FMUL.FTZ R232, R232, UR13 ;  /* 0x0000000de8e87c20 */ /* 0x000fe20008410000 */
[----:B------:R-:W-:Y:S01]  /*2230*/  MOV R157, RZ ;  /* 0x000000ff009d7202 */ /* 0x000fe20000000f00 */
[C---:B------:R-:W-:Y:S01]  /*2240*/  @P2 FMUL.FTZ R157, R235.reuse, R166 ;  /* 0x000000a6eb9d2220 */ /* 0x040fe20000410000 */
[----:B------:R-:W-:Y:S01]  /*2250*/  @P5 SHF.L.U32 R220, R42, 0x10, RZ ;  /* 0x000000102adc5819 */ /* 0x000fe200000006ff */
[----:B------:R-:W-:Y:S01]  /*2260*/  FADD.FTZ R166, R208, -R233 ;  /* 0x800000e9d0a67221 */ /* 0x000fe20000010000 */
[----:B------:R-:W-:Y:S01]  /*2270*/  @P2 FMUL.FTZ R228, R235, R230 ;  /* 0x000000e6ebe42220 */ /* 0x000fe20000410000 */
[----:B------:R-:W-:Y:S02]  /*2280*/  CS2R R230, SRZ ;  /* 0x0000000000e67805 */ /* 0x000fe4000001ff00 */
[----:B------:R-:W-:Y:S01]  /*2290*/  @P5 SHF.L.U32 R167, R158, 0x10, RZ ;  /* 0x000000109ea75819 */ /* 0x000fe200000006ff */
[----:B------:R-:W-:Y:S01]  /*22a0*/  FMUL.FTZ R166, R173, R166 ;  /* 0x000000a6ada67220 */ /* 0x000fe20000410000 */
[----:B------:R-:W-:Y:S01]  /*22b0*/  @P5 FMUL.FTZ R230, R232, R220 ;  /* 0x000000dce8e65220 */ /* 0x000fe20000410000 */
[----:B------:R-:W-:Y:S01]  /*22c0*/  FFMA.FTZ R220, R209, R160, R161 ;  /* 0x000000a0d1dc7223 */ /* 0x000fe200000100a1 */
[----:B------:R-:W-:Y:S01]  /*22d0*/  @P6 PRMT R158, R158, 0x7632, R158 ;  /* 0x000076329e9e6816 */ /* 0x000fe2000000009e */
[----:B------:R-:W-:Y:S01]  /*22e0*/  FMUL.FTZ R166, R166, R171 ;  /* 0x000000aba6a67220 */ /* 0x000fe20000410000 */
[----:B------:R-:W-:Y:S01]  /*22f0*/  @P5 FMUL.FTZ R231, R232, R167 ;  /* 0x000000a7e8e75220 */ /* 0x000fe20000410000 */
[----:B------:R-:W-:Y:S01]  /*2300*/  FADD.FTZ R220, R207, -R220 ;  /* 0x800000dccfdc7221 */ /* 0x000fe20000010000 */
[----:B------:R-:W-:Y:S01]  /*2310*/  LOP3.LUT P5, RZ, R227, 0xff0000, RZ, 0xc0, !PT ;  /* 0x00ff0000e3ff7812 */ /* 0x000fe200078ac0ff */
[----:B------:R-:W-:Y:S01]  /*2320*/  FMUL.FTZ R167, R166, UR13 ;  /* 0x0000000da6a77c20 */ /* 0x000fe20008410000 */
[----:B------:R-:W-:Y:S01]  /*2330*/  @P6 SHF.L.U32 R158, R158, 0x10, RZ ;  /* 0x000000109e9e6819 */ /* 0x000fe200000006ff */
[----:B------:R-:W-:Y:S01]  /*2340*/  FMUL.FTZ R220, R173, R220 ;  /* 0x000000dcaddc7220 */ /* 0x000fe20000410000 */
[----:B------:R-:W-:-:S02]  /*2350*/  @P6 SHF.L.U32 R166, R24, 0x10, RZ ;  /* 0x0000001018a66819 */ /* 0x000fc400000006ff */
[----:B------:R-:W-:Y:S02]  /*2360*/  CS2R R232, SRZ ;  /* 0x0000000000e87805 */ /* 0x000fe4000001ff00 */
[----:B------:R-:W-:Y:S01]  /*2370*/  ISETP.GE.U32.AND P2, PT, R226, RZ, PT ;  /* 0x000000ffe200720c */ /* 0x000fe20003f46070 */
[C---:B------:R-:W-:Y:S01]  /*2380*/  @P6 FMUL.FTZ R232, R167.reuse, R158 ;  /* 0x0000009ea7e86220 */ /* 0x040fe20000410000 */
[----:B------:R-:W-:Y:S01]  /*2390*/  FMUL.FTZ R220, R220, R171 ;  /* 0x000000abdcdc7220 */ /* 0x000fe20000410000 */
[----:B------:R-:W-:Y:S01]  /*23a0*/  @P6 FMUL.FTZ R233, R167, R166 ;  /* 0x000000a6a7e96220 */ /* 0x000fe20000410000 */
[----:B------:R-:W-:Y:S01]  /*23b0*/  ISETP.GE.U32.AND.EX P2, PT, R227, 0x1000000, PT, P2 ;  /* 0x01000000e300780c */ /* 0x000fe20003f46120 */
[----:B------:R-:W-:Y:S01]  /*23c0*/  FFMA.FTZ R167, R206, R160, R161 ;  /* 0x000000a0cea77223 */ /* 0x000fe200000100a1 */
[----:B------:R-:W-:Y:S01]  /*23d0*/  FMUL.FTZ R237, R220, UR13 ;  /* 0x0000000ddced7c20 */ /* 0x000fe20008410000 */
[----:B------:R-:W-:Y:S02]  /*23e0*/  @P5 SHF.L.U32 R158, R159, 0x10, RZ ;  /* 0x000000109f9e5819 */ /* 0x000fe400000006ff */
[----:B------:R-:W-:Y:S01]  /*23f0*/  CS2R R234, SRZ ;  /* 0x0000000000ea7805 */ /* 0x000fe2000001ff00 */
[----:B------:R-:W-:Y:S01]  /*2400*/  FADD.FTZ R220, R204, -R167 ;  /* 0x800000a7ccdc7221 */ /* 0x000fe20000010000 */
[----:B------:R-:W-:Y:S01]  /*2410*/  @P5 SHF.L.U32 R166, R43, 0x10, RZ ;  /* 0x000000102ba65819 */ /* 0x000fe200000006ff */
[----:B------:R-:W-:Y:S01]  /*2420*/  FADD.FTZ R167, R105, R164 ;  /* 0x000000a469a77221 */ /* 0x000fe20000010000 */
[----:B------:R-:W-:Y:S01]  /*2430*/  @P5 FMUL.FTZ R235, R237, R158 ;  /* 0x0000009eedeb5220 */ /* 0x000fe20000410000 */
[----:B------:R-:W-:Y:S01]  /*2440*/  FMUL.FTZ R220, R173, R220 ;  /* 0x000000dcaddc7220 */ /* 0x000fe20000410000 */
[----:B------:R-:W-:-:S02]  /*2450*/  HFMA2 R158, -RZ, RZ, 0, 0 ;  /* 0x00000000ff9e7431 */ /* 0x000fc400000001ff */
[----:B------:R-:W-:Y:S01]  /*2460*/  @P5 FMUL.FTZ R158, R237, R166 ;  /* 0x000000a6ed9e5220 */ /* 0x000fe20000410000 */
[----:B------:R-:W-:Y:S01]  /*2470*/  MOV R237, RZ ;  /* 0x000000ff00ed7202 */ /* 0x000fe20000000f00 */
[----:B------:R-:W-:Y:S01]  /*2480*/  FMUL.FTZ R220, R220, R171 ;  /* 0x000000abdcdc7220 */ /* 0x000fe20000410000 */
[----:B------:R-:W-:Y:S01]  /*2490*/  @P2 PRMT R159, R159, 0x7632, R159 ;  /* 0x000076329f9f2816 */ /* 0x000fe2000000009f */
[----:B------:R-:W-:Y:S01]  /*24a0*/  FADD.FTZ R228, R107, R228 ;  /* 0x000000e46be47221 */ /* 0x000fe20000010000 */
[----:B------:R-:W-:Y:S01]  /*24b0*/  @P2 SHF.L.U32 R166, R25, 0x10, RZ ;  /* 0x0000001019a62819 */ /* 0x000fe200000006ff */
[----:B------:R-:W-:Y:S01]  /*24c0*/  FMUL.FTZ R220, R220, UR13 ;  /* 0x0000000ddcdc7c20 */ /* 0x000fe20008410000 */
[----:B------:R-:W-:Y:S01]  /*24d0*/  @P2 SHF.L.U32 R159, R159, 0x10, RZ ;  /* 0x000000109f9f2819 */ /* 0x000fe200000006ff */
[----:B------:R-:W-:Y:S01]  /*24e0*/  FADD.FTZ R108, R108, R231 ;  /* 0x000000e76c6c7221 */ /* 0x000fe20000010000 */
[----:B------:R-:W-:Y:S01]  /*24f0*/  F2FP.BF16.F32.PACK_AB R157, R157, R156 ;  /* 0x0000009c9d9d723e */ /* 0x000fe200000010ff */
[----:B------:R-:W-:Y:S01]  /*2500*/  @P2 FMUL.FTZ R237, R220, R166 ;  /* 0x000000a6dced2220 */ /* 0x000fe20000410000 */
[----:B------:R-:W-:Y:S01]  /*2510*/  FADD.FTZ R166, R104, R165 ;  /* 0x000000a568a67221 */ /* 0x000fe20000010000 */
[----:B------:R-:W-:Y:S01]  /*2520*/  @P2 FMUL.FTZ R234, R220, R159 ;  /* 0x0000009fdcea2220 */ /* 0x000fe20000410000 */
[----:B------:R-:W-:Y:S01]  /*2530*/  FADD.FTZ R220, R106, R229 ;  /* 0x000000e56adc7221 */ /* 0x000fe20000010000 */
[----:B------:R-:W-:Y:S01]  /*2540*/  FADD.FTZ R109, R109, R232 ;  /* 0x000000e86d6d7221 */ /* 0x000fe20000010000 */
[----:B------:R-:W-:Y:S01]  /*2550*/  F2FP.BF16.F32.PACK_AB R159, R237, R158 ;  /* 0x0000009eed9f723e */ /* 0x000fe200000010ff */
[----:B------:R-:W-:Y:S01]  /*2560*/  FADD.FTZ R110, R110, R235 ;  /* 0x000000eb6e6e7221 */ /* 0x000fe20000010000 */
[----:B------:R-:W-:Y:S01]  /*2570*/  FADD.FTZ R111, R111, R234 ;  /* 0x000000ea6f6f7221 */ /* 0x000fe20000010000 */
[----:B------:R-:W-:-:S02]  /*2580*/  F2FP.BF16.F32.PACK_AB R158, R233, R230 ;  /* 0x000000e6e99e723e */ /* 0x000fc400000010ff */
[----:B------:R-:W-:Y:S01]  /*2590*/  F2FP.BF16.F32.PACK_AB R156, R163, R162 ;  /* 0x000000a2a39c723e */ /* 0x000fe200000010ff */
[----:B------:R-:W-:Y:S06]  /*25a0*/  BRA `(.L_x_4639) ;  /* 0x0000000400bc7947 */ /* 0x000fec0003800000 */
.L_x_4638:
[-CC-:B------:R-:W-:Y:S01]  /*25b0*/  FFMA.FTZ R68, R221, R160.reuse, R161.reuse ;  /* 0x000000a0dd447223 */ /* 0x180fe200000100a1 */
[C---:B------:R-:W-:Y:S01]  /*25c0*/  LOP3.LUT P2, RZ, R226.reuse, 0xff, RZ, 0xc0, !PT ;  /* 0x000000ffe2ff7812 */ /* 0x040fe2000784c0ff */
[----:B------:R-:W-:Y:S01]  /*25d0*/  HFMA2 R167, -RZ, RZ, 0, 0 ;  /* 0x00000000ffa77431 */ /* 0x000fe200000001ff */
[C---:B------:R-:W-:Y:S01]  /*25e0*/  LOP3.LUT P5, RZ, R226.reuse, 0xff00, RZ, 0xc0, !PT ;  /* 0x0000ff00e2ff7812 */ /* 0x040fe200078ac0ff */
[----:B------:R-:W-:Y:S01]  /*25f0*/  FADD.FTZ R68, R219, -R68 ;  /* 0x80000044db447221 */ /* 0x000fe20000010000 */
[----:B------:R-:W-:Y:S01]  /*2600*/  FFMA.FTZ R136, R217, R160, R161 ;  /* 0x000000a0d9887223 */ /* 0x000fe200000100a1 */
[----:B------:R-:W-:Y:S02]  /*2610*/  LOP3.LUT P6, RZ, R226, 0xff0000, RZ, 0xc0, !PT ;  /* 0x00ff0000e2ff7812 */ /* 0x000fe400078cc0ff */
[----:B0-----:R-:W-:Y:S01]  /*2620*/  CS2R R162, SRZ ;  /* 0x0000000000a27805 */ /* 0x001fe2000001ff00 */
[----:B------:R-:W-:Y:S01]  /*2630*/  FMUL.FTZ R68, R173, R68 ;  /* 0x00000044ad447220 */ /* 0x000fe20000410000 */
[----:B------:R-:W-:Y:S01]  /*2640*/  FADD.FTZ R136, R215, -R136 ;  /* 0x80000088d7887221 */ /* 0x000fe20000010000 */
[----:B------:R-:W-:-:S02]  /*2650*/  MOV R220, RZ ;  /* 0x000000ff00dc7202 */ /* 0x000fc40000000f00 */
[----:B------:R-:W-:Y:S01]  /*2660*/  CS2R R228, SRZ ;  /* 0x0000000000e47805 */ /* 0x000fe2000001ff00 */
[-C--:B------:R-:W-:Y:S01]  /*2670*/  FMUL.FTZ R69, R68, R171.reuse ;  /* 0x000000ab44457220 */ /* 0x080fe20000410000 */
[----:B------:R-:W-:Y:S01]  /*2680*/  HFMA2 R164, -RZ, RZ, 0, 0 ;  /* 0x00000000ffa47431 */ /* 0x000fe200000001ff */
[----:B-----5:R-:W-:Y:S01]  /*2690*/  @P2 SHF.L.U32 R70, R156, 0x10, RZ ;  /* 0x000000109c462819 */ /* 0x020fe200000006ff */
[-CC-:B------:R-:W-:Y:S01]  /*26a0*/  FFMA.FTZ R233, R210, R160.reuse, R161.reuse ;  /* 0x000000a0d2e97223 */ /* 0x180fe200000100a1 */
[----:B------:R-:W-:Y:S01]  /*26b0*/  FMUL.FTZ R137, R69, UR13 ;  /* 0x0000000d45897c20 */ /* 0x000fe20008410000 */
[----:B------:R-:W-:Y:S01]  /*26c0*/  FFMA.FTZ R69, R218, R160, R161 ;  /* 0x000000a0da457223 */ /* 0x000fe200000100a1 */
[----:B------:R-:W-:Y:S01]  /*26d0*/  @P5 PRMT R156, R156, 0x7632, R156 ;  /* 0x000076329c9c5816 */ /* 0x000fe2000000009c */
[----:B------:R-:W-:Y:S02]  /*26e0*/  HFMA2 R231, -RZ, RZ, 0, 0 ;  /* 0x00000000ffe77431 */ /* 0x000fe400000001ff */
[----:B------:R-:W-:Y:S01]  /*26f0*/  @P2 FMUL.FTZ R167, R137, R70 ;  /* 0x0000004689a72220 */ /* 0x000fe20000410000 */
[----:B------:R-:W-:Y:S01]  /*2700*/  FADD.FTZ R70, R216, -R69 ;  /* 0x80000045d8467221 */ /* 0x000fe20000010000 */
[----:B------:R-:W-:Y:S01]  /*2710*/  @P2 SHF.L.U32 R138, R40, 0x10, RZ ;  /* 0x00000010288a2819 */ /* 0x000fe200000006ff */
[--C-:B------:R-:W-:Y:S01]  /*2720*/  FFMA.FTZ R235, R206, R160, R161.reuse ;  /* 0x000000a0ceeb7223 */ /* 0x100fe200000100a1 */
        /* <DEDUP_REMOVED lines=8> */
[--C-:B------:R-:W-:Y:S01]  /*27b0*/  FFMA.FTZ R138, R213, R160, R161.reuse ;  /* 0x000000a0d58a7223 */ /* 0x100fe200000100a1 */
[----:B------:R-:W-:Y:S01]  /*27c0*/  FMUL.FTZ R71, R71, UR13 ;  /* 0x0000000d47477c20 */ /* 0x000fe20008410000 */
[----:B------:R-:W-:Y:S01]  /*27d0*/  @P6 SHF.L.U32 R165, R41, 0x10, RZ ;  /* 0x0000001029a56819 */ /* 0x000fe200000006ff */
[----:B------:R-:W-:Y:S01]  /*27e0*/  FMUL.FTZ R136, R136, UR13 ;  /* 0x0000000d88887c20 */ /* 0x000fe20008410000 */
[----:B------:R-:W-:Y:S01]  /*27f0*/  LOP3.LUT P2, RZ, R226, 0xff000000, RZ, 0xc0, !PT ;  /* 0xff000000e2ff7812 */ /* 0x000fe2000784c0ff */
[C---:B------:R-:W-:Y:S01]  /*2800*/  @P5 FMUL.FTZ R220, R71.reuse, R156 ;  /* 0x0000009c47dc5220 */ /* 0x040fe20000410000 */
[----:B------:R-:W-:Y:S01]  /*2810*/  @P5 FMUL.FTZ R163, R71, R166 ;  /* 0x000000a647a35220 */ /* 0x000fe20000410000 */
[----:B------:R-:W-:Y:S01]  /*2820*/  FFMA.FTZ R71, R214, R160, R161 ;  /* 0x000000a0d6477223 */ /* 0x000fe200000100a1 */
[C---:B------:R-:W-:Y:S01]  /*2830*/  @P6 FMUL.FTZ R229, R136.reuse, R139 ;  /* 0x0000008b88e56220 */ /* 0x040fe20000410000 */
[----:B------:R-:W-:Y:S01]  /*2840*/  @P6 FMUL.FTZ R164, R136, R165 ;  /* 0x000000a588a46220 */ /* 0x000fe20000410000 */
[----:B------:R-:W-:Y:S01]  /*2850*/  LOP3.LUT P5, RZ, R227, 0xff, RZ, 0xc0, !PT ;  /* 0x000000ffe3ff7812 */ /* 0x000fe200078ac0ff */
[----:B------:R-:W-:Y:S01]  /*2860*/  FADD.FTZ R136, R212, -R71 ;  /* 0x80000047d4887221 */ /* 0x000fe20000010000 */
[----:B------:R-:W-:Y:S01]  /*2870*/  FADD.FTZ R138, R211, -R138 ;  /* 0x8000008ad38a7221 */ /* 0x000fe20000010000 */
[----:B------:R-:W-:Y:S01]  /*2880*/  LOP3.LUT P6, RZ, R227, 0xff00, RZ, 0xc0, !PT ;  /* 0x0000ff00e3ff7812 */ /* 0x000fe200078cc0ff */
[----:B------:R-:W-:Y:S01]  /*2890*/  FADD.FTZ R232, R204, -R235 ;  /* 0x800000ebcce87221 */ /* 0x000fe20000010000 */
[C---:B------:R-:W-:Y:S01]  /*28a0*/  FMUL.FTZ R71, R173.reuse, R136 ;  /* 0x00000088ad477220 */ /* 0x040fe20000410000 */
[----:B------:R-:W-:Y:S01]  /*28b0*/  FMUL.FTZ R136, R173, R138 ;  /* 0x0000008aad887220 */ /* 0x000fe20000410000 */
[----:B------:R-:W-:-:S02]  /*28c0*/  @P2 PRMT R157, R157, 0x7632, R157 ;  /* 0x000076329d9d2816 */ /* 0x000fc4000000009d */
[-C--:B------:R-:W-:Y:S01]  /*28d0*/  FMUL.FTZ R137, R71, R171.reuse ;  /* 0x000000ab47897220 */ /* 0x080fe20000410000 */
[----:B------:R-:W-:Y:S01]  /*28e0*/  @P2 SHF.L.U32 R230, R23, 0x10, RZ ;  /* 0x0000001017e62819 */ /* 0x000fe200000006ff */
[----:B------:R-:W-:Y:S01]  /*28f0*/  FMUL.FTZ R138, R136, R171 ;  /* 0x000000ab888a7220 */ /* 0x000fe20000410000 */
[----:B------:R-:W-:Y:S01]  /*2900*/  @P2 SHF.L.U32 R166, R157, 0x10, RZ ;  /* 0x000000109da62819 */ /* 0x000fe200000006ff */
[----:B------:R-:W-:Y:S01]  /*2910*/  FMUL.FTZ R137, R137, UR13 ;  /* 0x0000000d89897c20 */ /* 0x000fe20008410000 */
[----:B------:R-:W-:Y:S01]  /*2920*/  MOV R165, RZ ;  /* 0x000000ff00a57202 */ /* 0x000fe20000000f00 */
[----:B------:R-:W-:Y:S01]  /*2930*/  FMUL.FTZ R138, R138, UR13 ;  /* 0x0000000d8a8a7c20 */ /* 0x000fe20008410000 */
[----:B------:R-:W-:Y:S01]  /*2940*/  @P5 SHF.L.U32 R139, R158, 0x10, RZ ;  /* 0x000000109e8b5819 */ /* 0x000fe200000006ff */
[C---:B------:R-:W-:Y:S01]  /*2950*/  @P2 FMUL.FTZ R228, R137.reuse, R166 ;  /* 0x000000a689e42220 */ /* 0x040fe20000410000 */
[----:B------:R-:W-:Y:S01]  /*2960*/  FADD.FTZ R166, R208, -R233 ;  /* 0x800000e9d0a67221 */ /* 0x000fe20000010000 */
[----:B------:R-:W-:Y:S01]  /*2970*/  @P5 SHF.L.U32 R157, R42, 0x10, RZ ;  /* 0x000000102a9d5819 */ /* 0x000fe200000006ff */
[----:B------:R-:W-:Y:S01]  /*2980*/  @P2 FMUL.FTZ R165, R137, R230 ;  /* 0x000000e689a52220 */ /* 0x000fe20000410000 */
[----:B------:R-:W-:Y:S01]  /*2990*/  MOV R156, RZ ;  /* 0x000000ff009c7202 */ /* 0x000fe20000000f00 */
[----:B------:R-:W-:Y:S01]  /*29a0*/  FMUL.FTZ R137, R173, R166 ;  /* 0x000000a6ad897220 */ /* 0x000fe20000410000 */
[C---:B------:R-:W-:Y:S01]  /*29b0*/  @P5 FMUL.FTZ R231, R138.reuse, R139 ;  /* 0x0000008b8ae75220 */ /* 0x040fe20000410000 */
[----:B------:R-:W-:Y:S01]  /*29c0*/  @P5 FMUL.FTZ R156, R138, R157 ;  /* 0x0000009d8a9c5220 */ /* 0x000fe20000410000 */
[----:B------:R-:W-:Y:S01]  /*29d0*/  FFMA.FTZ R166, R209, R160, R161 ;  /* 0x000000a0d1a67223 */ /* 0x000fe200000100a1 */
[-C--:B------:R-:W-:Y:S01]  /*29e0*/  FMUL.FTZ R138, R137, R171.reuse ;  /* 0x000000ab898a7220 */ /* 0x080fe20000410000 */
[----:B------:R-:W-:Y:S01]  /*29f0*/  @P6 PRMT R158, R158, 0x7632, R158 ;  /* 0x000076329e9e6816 */ /* 0x000fe2000000009e */
[----:B------:R-:W-:Y:S01]  /*2a00*/  HFMA2 R230, -RZ, RZ, 0, 0 ;  /* 0x00000000ffe67431 */ /* 0x000fe200000001ff */
[----:B------:R-:W-:Y:S01]  /*2a10*/  ISETP.GE.U32.AND P2, PT, R226, RZ, PT ;  /* 0x000000ffe200720c */ /* 0x000fe20003f46070 */
[----:B------:R-:W-:Y:S01]  /*2a20*/  FMUL.FTZ R139, R138, UR13 ;  /* 0x0000000d8a8b7c20 */ /* 0x000fe20008410000 */
[----:B------:R-:W-:Y:S01]  /*2a30*/  FADD.FTZ R138, R207, -R166 ;  /* 0x800000a6cf8a7221 */ /* 0x000fe20000010000 */
[----:B------:R-:W-:Y:S01]  /*2a40*/  LOP3.LUT P5, RZ, R227, 0xff0000, RZ, 0xc0, !PT ;  /* 0x00ff0000e3ff7812 */ /* 0x000fe200078ac0ff */
[----:B------:R-:W-:Y:S01]  /*2a50*/  HFMA2 R233, -RZ, RZ, 0, 0 ;  /* 0x00000000ffe97431 */ /* 0x000fe200000001ff */
[----:B------:R-:W-:Y:S01]  /*2a60*/  @P6 SHF.L.U32 R158, R158, 0x10, RZ ;  /* 0x000000109e9e6819 */ /* 0x000fe200000006ff */
[----:B------:R-:W-:Y:S01]  /*2a70*/  FMUL.FTZ R138, R173, R138 ;  /* 0x0000008aad8a7220 */ /* 0x000fe20000410000 */
[----:B------:R-:W-:Y:S01]  /*2a80*/  @P6 SHF.L.U32 R166, R24, 0x10, RZ ;  /* 0x0000001018a66819 */ /* 0x000fe200000006ff */
[----:B------:R-:W-:Y:S01]  /*2a90*/  FADD.FTZ R228, R107, R228 ;  /* 0x000000e46be47221 */ /* 0x000fe20000010000 */
[----:B------:R-:W-:Y:S01]  /*2aa0*/  ISETP.GE.U32.AND.EX P2, PT, R227, 0x1000000, PT, P2 ;  /* 0x01000000e300780c */ /* 0x000fe20003f46120 */
[C---:B------:R-:W-:Y:S01]  /*2ab0*/  @P6 FMUL.FTZ R230, R139.reuse, R158 ;  /* 0x0000009e8be66220 */ /* 0x040fe20000410000 */
[----:B------:R-:W-:Y:S01]  /*2ac0*/  MOV R157, RZ ;  /* 0x000000ff009d7202 */ /* 0x000fe20000000f00 */
[----:B------:R-:W-:Y:S01]  /*2ad0*/  @P6 FMUL.FTZ R157, R139, R166 ;  /* 0x000000a68b9d6220 */ /* 0x000fe20000410000 */
[----:B------:R-:W-:Y:S01]  /*2ae0*/  FMUL.FTZ R139, R138, R171 ;  /* 0x000000ab8a8b7220 */ /* 0x000fe20000410000 */
[----:B------:R-:W-:Y:S01]  /*2af0*/  MOV R158, RZ ;  /* 0x000000ff009e7202 */ /* 0x000fe20000000f00 */
[----:B------:R-:W-:Y:S01]  /*2b00*/  FADD.FTZ R108, R108, R231 ;  /* 0x000000e76c6c7221 */ /* 0x000fe20000010000 */
[----:B------:R-:W-:Y:S01]  /*2b10*/  @P5 SHF.L.U32 R237, R43, 0x10, RZ ;  /* 0x000000102bed5819 */ /* 0x000fe200000006ff */
[----:B------:R-:W-:Y:S01]  /*2b20*/  FMUL.FTZ R166, R139, UR13 ;  /* 0x0000000d8ba67c20 */ /* 0x000fe20008410000 */
[----:B------:R-:W-:Y:S01]  /*2b30*/  FMUL.FTZ R139, R173, R232 ;  /* 0x000000e8ad8b7220 */ /* 0x000fe20000410000 */
[----:B------:R-:W-:Y:S01]  /*2b40*/  @P5 SHF.L.U32 R235, R159, 0x10, RZ ;  /* 0x000000109feb5819 */ /* 0x000fe200000006ff */
[----:B------:R-:W-:-:S02]  /*2b50*/  HFMA2 R232, -RZ, RZ, 0, 0 ;  /* 0x00000000ffe87431 */ /* 0x000fc400000001ff */
[C---:B------:R-:W-:Y:S01]  /*2b60*/  @P5 FMUL.FTZ R158, R166.reuse, R237 ;  /* 0x000000eda69e5220 */ /* 0x040fe20000410000 */
[----:B------:R-:W-:Y:S01]  /*2b70*/  @P2 PRMT R234, R159, 0x7632, R234 ;  /* 0x000076329fea2816 */ /* 0x000fe200000000ea */
[----:B------:R-:W-:Y:S01]  /*2b80*/  FMUL.FTZ R159, R139, R171 ;  /* 0x000000ab8b9f7220 */ /* 0x000fe20000410000 */
[----:B------:R-:W-:Y:S01]  /*2b90*/  @P5 FMUL.FTZ R233, R166, R235 ;  /* 0x000000eba6e95220 */ /* 0x000fe20000410000 */
[----:B------:R-:W-:Y:S01]  /*2ba0*/  @P2 SHF.L.U32 R237, R25, 0x10, RZ ;  /* 0x0000001019ed2819 */ /* 0x000fe200000006ff */
[----:B------:R-:W-:Y:S01]  /*2bb0*/  FADD.FTZ R109, R109, R230 ;  /* 0x000000e66d6d7221 */ /* 0x000fe20000010000 */
[----:B------:R-:W-:Y:S01]  /*2bc0*/  FMUL.FTZ R166, R159, UR13 ;  /* 0x0000000d9fa67c20 */ /* 0x000fe20008410000 */
[----:B------:R-:W-:Y:S01]  /*2bd0*/  @P2 SHF.L.U32 R235, R234, 0x10, RZ ;  /* 0x00000010eaeb2819 */ /* 0x000fe200000006ff */
[----:B------:R-:W-:Y:S01]  /*2be0*/  FADD.FTZ R110, R110, R233 ;  /* 0x000000e96e6e7221 */ /* 0x000fe20000010000 */
[----:B------:R-:W-:Y:S01]  /*2bf0*/  MOV R159, RZ ;  /* 0x000000ff009f7202 */ /* 0x000fe20000000f00 */
[----:B------:R-:W-:-:S02]  /*2c00*/  @P2 FMUL.FTZ R159, R166, R237 ;  /* 0x000000eda69f2220 */ /* 0x000fc40000410000 */
[----:B------:R-:W-:Y:S01]  /*2c10*/  @P2 FMUL.FTZ R232, R166, R235 ;  /* 0x000000eba6e82220 */ /* 0x000fe20000410000 */
[----:B------:R-:W-:Y:S01]  /*2c20*/  FADD.FTZ R166, R104, R167 ;  /* 0x000000a768a67221 */ /* 0x000fe20000010000 */
[----:B------:R-:W-:Y:S01]  /*2c30*/  FADD.FTZ R167, R105, R220 ;  /* 0x000000dc69a77221 */ /* 0x000fe20000010000 */
[----:B------:R-:W-:Y:S01]  /*2c40*/  F2FP.BF16.F32.PACK_AB R159, R159, R158 ;  /* 0x0000009e9f9f723e */ /* 0x000fe200000010ff */
[----:B------:R-:W-:Y:S01]  /*2c50*/  FADD.FTZ R220, R106, R229 ;  /* 0x000000e56adc7221 */ /* 0x000fe20000010000 */
[----:B------:R-:W-:Y:S01]  /*2c60*/  F2FP.BF16.F32.PACK_AB R158, R157, R156 ;  /* 0x0000009c9d9e723e */ /* 0x000fe200000010ff */
[----:B------:R-:W-:Y:S01]  /*2c70*/  FADD.FTZ R111, R111, R232 ;  /* 0x000000e86f6f7221 */ /* 0x000fe20000010000 */
[----:B------:R-:W-:Y:S02]  /*2c80*/  F2FP.BF16.F32.PACK_AB R157, R165, R164 ;  /* 0x000000a4a59d723e */ /* 0x000fe400000010ff */
[----:B------:R-:W-:-:S07]  /*2c90*/  F2FP.BF16.F32.PACK_AB R156, R163, R162 ;  /* 0x000000a2a39c723e */ /* 0x000fce00000010ff */
.L_x_4639:
        /* <DEDUP_REMOVED lines=12> */
.L_x_4637:
[----:B------:R-:W-:Y:S05]  /*2d60*/  BSYNC.RECONVERGENT B2 ;  /* 0x0000000000027941 */ /* 0x000fea0003800200 */
.L_x_4636:
        /* <DEDUP_REMOVED lines=9> */
[C---:B------:R-:W-:Y:S02]  /*2e00*/  LOP3.LUT P2, RZ, R224.reuse, 0xff, RZ, 0xc0, !PT ;  /* 0x000000ffe0ff7812 */ /* 0x040fe4000784c0ff */
[----:B0-----:R-:W-:Y:S02]  /*2e10*/  CS2R R162, SRZ ;  /* 0x0000000000a27805 */ /* 0x001fe4000001ff00 */
[----:B------:R-:W-:Y:S01]  /*2e20*/  CS2R R164, SRZ ;  /* 0x0000000000a47805 */ /* 0x000fe2000001ff00 */
[----:B------:R-:W-:Y:S01]  /*2e30*/  FADD.FTZ R68, R203, -R68 ;  /* 0x80000044cb447221 */ /* 0x000fe20000010000 */
[----:B------:R-:W-:Y:S01]  /*2e40*/  FFMA.FTZ R136, R201, R160, R161 ;  /* 0x000000a0c9887223 */ /* 0x000fe200000100a1 */
[C---:B------:R-:W-:Y:S02]  /*2e50*/  LOP3.LUT P4, RZ, R224.reuse, 0xff00, RZ, 0xc0, !PT ;  /* 0x0000ff00e0ff7812 */ /* 0x040fe4000788c0ff */
[----:B------:R-:W-:Y:S01]  /*2e60*/  CS2R R166, SRZ ;  /* 0x0000000000a67805 */ /* 0x000fe2000001ff00 */
[----:B------:R-:W-:Y:S01]  /*2e70*/  FMUL.FTZ R68, R173, R68 ;  /* 0x00000044ad447220 */ /* 0x000fe20000410000 */
[----:B------:R-:W-:Y:S01]  /*2e80*/  FADD.FTZ R136, R199, -R136 ;  /* 0x80000088c7887221 */ /* 0x000fe20000010000 */
[----:B------:R-:W-:-:S02]  /*2e90*/  LOP3.LUT P5, RZ, R224, 0xff000000, RZ, 0xc0, !PT ;  /* 0xff000000e0ff7812 */ /* 0x000fc400078ac0ff */
[----:B------:R-:W-:Y:S01]  /*2ea0*/  CS2R R228, SRZ ;  /* 0x0000000000e47805 */ /* 0x000fe2000001ff00 */
[----:B------:R-:W-:Y:S01]  /*2eb0*/  FMUL.FTZ R69, R68, R171 ;  /* 0x000000ab44457220 */ /* 0x000fe20000410000 */
[----:B------:R-:W-:Y:S01]  /*2ec0*/  LOP3.LUT P6, RZ, R225, 0xff, RZ, 0xc0, !PT ;  /* 0x000000ffe1ff7812 */ /* 0x000fe200078cc0ff */
[----:B------:R-:W-:Y:S01]  /*2ed0*/  FFMA.FTZ R233, R175, R160, R161 ;  /* 0x000000a0afe97223 */ /* 0x000fe200000100a1 */
[----:B-----5:R-:W-:Y:S01]  /*2ee0*/  @P2 SHF.L.U32 R70, R156, 0x10, RZ ;  /* 0x000000109c462819 */ /* 0x020fe200000006ff */
[----:B------:R-:W-:Y:S01]  /*2ef0*/  FMUL.FTZ R71, R69, UR13 ;  /* 0x0000000d45477c20 */ /* 0x000fe20008410000 */
[----:B------:R-:W-:Y:S01]  /*2f00*/  @P2 SHF.L.U32 R69, R48, 0x10, RZ ;  /* 0x0000001030452819 */ /* 0x000fe200000006ff */
[----:B------:R-:W-:Y:S01]  /*2f10*/  FADD.FTZ R230, R172, -R233 ;  /* 0x800000e9ace67221 */ /* 0x000fe20000010000 */
[----:B------:R-:W-:Y:S01]  /*2f20*/  @P4 PRMT R156, R156, 0x7632, R156 ;  /* 0x000076329c9c4816 */ /* 0x000fe2000000009c */
[C---:B------:R-:W-:Y:S01]  /*2f30*/  @P2 FMUL.FTZ R165, R71.reuse, R70 ;  /* 0x0000004647a52220 */ /* 0x040fe20000410000 */
[----:B------:R-:W-:Y:S01]  /*2f40*/  MOV R231, RZ ;  /* 0x000000ff00e77202 */ /* 0x000fe20000000f00 */
[----:B------:R-:W-:Y:S01]  /*2f50*/  @P2 FMUL.FTZ R162, R71, R69 ;  /* 0x0000004547a22220 */ /* 0x000fe20000410000 */
[----:B------:R-:W-:Y:S01]  /*2f60*/  FFMA.FTZ R69, R202, R160, R161 ;  /* 0x000000a0ca457223 */ /* 0x000fe200000100a1 */
[----:B------:R-:W-:Y:S01]  /*2f70*/  LOP3.LUT P2, RZ, R224, 0xff0000, RZ, 0xc0, !PT ;  /* 0x00ff0000e0ff7812 */ /* 0x000fe2000784c0ff */
[----:B------:R-:W-:Y:S01]  /*2f80*/  HFMA2 R233, -RZ, RZ, 0, 0 ;  /* 0x00000000ffe97431 */ /* 0x000fe200000001ff */
[----:B------:R-:W-:Y:S01]  /*2f90*/  @P4 SHF.L.U32 R156, R156, 0x10, RZ ;  /* 0x000000109c9c4819 */ /* 0x000fe200000006ff */
[----:B------:R-:W-:Y:S01]  /*2fa0*/  FADD.FTZ R70, R200, -R69 ;  /* 0x80000045c8467221 */ /* 0x000fe20000010000 */
[----:B------:R-:W-:-:S03]  /*2fb0*/  FADD.FTZ R112, R112, R165 ;  /* 0x000000a570707221 */ /* 0x000fc60000010000 */
[C---:B------:R-:W-:Y:S01]  /*2fc0*/  FMUL.FTZ R69, R173.reuse, R70 ;  /* 0x00000046ad457220 */ /* 0x040fe20000410000 */
[----:B------:R-:W-:Y:S01]  /*2fd0*/  FMUL.FTZ R70, R173, R136 ;  /* 0x00000088ad467220 */ /* 0x000fe20000410000 */
[----:B------:R-:W-:Y:S02]  /*2fe0*/  @P4 SHF.L.U32 R136, R14, 0x10, RZ ;  /* 0x000000100e884819 */ /* 0x000fe400000006ff */
[-C--:B------:R-:W-:Y:S01]  /*2ff0*/  FMUL.FTZ R71, R69, R171.reuse ;  /* 0x000000ab45477220 */ /* 0x080fe20000410000 */
[----:B------:R-:W-:-:S03]  /*3000*/  FMUL.FTZ R137, R70, R171 ;  /* 0x000000ab46897220 */ /* 0x000fc60000410000 */
[----:B------:R-:W-:Y:S01]  /*3010*/  FMUL.FTZ R139, R71, UR13 ;  /* 0x0000000d478b7c20 */ /* 0x000fe20008410000 */
[----:B------:R-:W-:Y:S01]  /*3020*/  @P2 SHF.L.U32 R71, R157, 0x10, RZ ;  /* 0x000000109d472819 */ /* 0x000fe200000006ff */
[----:B------:R-:W-:Y:S01]  /*3030*/  FMUL.FTZ R138, R137, UR13 ;  /* 0x0000000d898a7c20 */ /* 0x000fe20008410000 */
[----:B------:R-:W-:Y:S01]  /*3040*/  @P2 SHF.L.U32 R137, R49, 0x10, RZ ;  /* 0x0000001031892819 */ /* 0x000fe200000006ff */
[C---:B------:R-:W-:Y:S01]  /*3050*/  @P4 FMUL.FTZ R163, R139.reuse, R136 ;  /* 0x000000888ba34220 */ /* 0x040fe20000410000 */
[----:B------:R-:W-:Y:S01]  /*3060*/  @P4 FMUL.FTZ R166, R139, R156 ;  /* 0x0000009c8ba64220 */ /* 0x000fe20000410000 */
[----:B------:R-:W-:Y:S01]  /*3070*/  @P2 FMUL.FTZ R167, R138, R71 ;  /* 0x000000478aa72220 */ /* 0x000fe20000410000 */
[-CC-:B------:R-:W-:Y:S01]  /*3080*/  FFMA.FTZ R71, R198, R160.reuse, R161.reuse ;  /* 0x000000a0c6477223 */ /* 0x180fe200000100a1 */
[----:B------:R-:W-:Y:S01]  /*3090*/  @P2 FMUL.FTZ R164, R138, R137 ;  /* 0x000000898aa42220 */ /* 0x000fe20000410000 */
[----:B------:R-:W-:Y:S01]  /*30a0*/  FFMA.FTZ R138, R197, R160, R161 ;  /* 0x000000a0c58a7223 */ /* 0x000fe200000100a1 */
[----:B------:R-:W-:Y:S01]  /*30b0*/  LOP3.LUT P4, RZ, R225, 0xff00, RZ, 0xc0, !PT ;  /* 0x0000ff00e1ff7812 */ /* 0x000fe2000788c0ff */
[----:B------:R-:W-:Y:S01]  /*30c0*/  FADD.FTZ R136, R196, -R71 ;  /* 0x80000047c4887221 */ /* 0x000fe20000010000 */
[----:B------:R-:W-:Y:S01]  /*30d0*/  @P5 PRMT R157, R157, 0x7632, R157 ;  /* 0x000076329d9d5816 */ /* 0x000fe2000000009d */
[----:B------:R-:W-:Y:S01]  /*30e0*/  FADD.FTZ R138, R195, -R138 ;  /* 0x8000008ac38a7221 */ /* 0x000fe20000010000 */
[----:B------:R-:W-:-:S02]  /*30f0*/  HFMA2 R156, -RZ, RZ, 0, 0 ;  /* 0x00000000ff9c7431 */ /* 0x000fc400000001ff */
[----:B------:R-:W-:Y:S01]  /*3100*/  FMUL.FTZ R71, R173, R136 ;  /* 0x00000088ad477220 */ /* 0x000fe20000410000 */
[----:B------:R-:W-:Y:S01]  /*3110*/  @P5 SHF.L.U32 R157, R157, 0x10, RZ ;  /* 0x000000109d9d5819 */ /* 0x000fe200000006ff */
[----:B------:R-:W-:Y:S01]  /*3120*/  FMUL.FTZ R136, R173, R138 ;  /* 0x0000008aad887220 */ /* 0x000fe20000410000 */
[----:B------:R-:W-:Y:S01]  /*3130*/  @P5 SHF.L.U32 R138, R15, 0x10, RZ ;  /* 0x000000100f8a5819 */ /* 0x000fe200000006ff */
[-C--:B------:R-:W-:Y:S01]  /*3140*/  FMUL.FTZ R137, R71, R171.reuse ;  /* 0x000000ab47897220 */ /* 0x080fe20000410000 */
[----:B------:R-:W-:Y:S01]  /*3150*/  ISETP.GE.U32.AND P2, PT, R224, RZ, PT ;  /* 0x000000ffe000720c */ /* 0x000fe20003f46070 */
[----:B------:R-:W-:Y:S01]  /*3160*/  FMUL.FTZ R139, R136, R171 ;  /* 0x000000ab888b7220 */ /* 0x000fe20000410000 */
[----:B------:R-:W-:Y:S01]  /*3170*/  FADD.FTZ R113, R113, R166 ;  /* 0x000000a671717221 */ /* 0x000fe20000010000 */
[----:B------:R-:W-:Y:S01]  /*3180*/  FMUL.FTZ R220, R137, UR13 ;  /* 0x0000000d89dc7c20 */ /* 0x000fe20008410000 */
[----:B------:R-:W-:Y:S01]  /*3190*/  @P6 SHF.L.U32 R137, R158, 0x10, RZ ;  /* 0x000000109e896819 */ /* 0x000fe200000006ff */
[----:B------:R-:W-:Y:S01]  /*31a0*/  FMUL.FTZ R232, R139, UR13 ;  /* 0x0000000d8be87c20 */ /* 0x000fe20008410000 */
[----:B------:R-:W-:Y:S01]  /*31b0*/  FFMA.FTZ R139, R194, R160, R161 ;  /* 0x000000a0c28b7223 */ /* 0x000fe200000100a1 */
[----:B------:R-:W-:Y:S01]  /*31c0*/  @P5 FMUL.FTZ R229, R220, R138 ;  /* 0x0000008adce55220 */ /* 0x000fe20000410000 */
[----:B------:R-:W-:Y:S01]  /*31d0*/  @P4 PRMT R158, R158, 0x7632, R158 ;  /* 0x000076329e9e4816 */ /* 0x000fe2000000009e */
[----:B------:R-:W-:Y:S01]  /*31e0*/  @P6 FMUL.FTZ R231, R232, R137 ;  /* 0x00000089e8e76220 */ /* 0x000fe20000410000 */
[----:B------:R-:W-:Y:S01]  /*31f0*/  FADD.FTZ R138, R192, -R139 ;  /* 0x8000008bc08a7221 */ /* 0x000fe20000010000 */
[----:B------:R-:W-:Y:S01]  /*3200*/  @P5 FMUL.FTZ R156, R220, R157 ;  /* 0x0000009ddc9c5220 */ /* 0x000fe20000410000 */
[----:B------:R-:W-:Y:S01]  /*3210*/  LOP3.LUT P5, RZ, R225, 0xff0000, RZ, 0xc0, !PT ;  /* 0x00ff0000e1ff7812 */ /* 0x000fe200078ac0ff */
[----:B------:R-:W-:-:S02]  /*3220*/  HFMA2 R157, -RZ, RZ, 0, 0 ;  /* 0x00000000ff9d7431 */ /* 0x000fc400000001ff */
[----:B------:R-:W-:Y:S01]  /*3230*/  FMUL.FTZ R137, R173, R138 ;  /* 0x0000008aad897220 */ /* 0x000fe20000410000 */
[----:B------:R-:W-:Y:S01]  /*3240*/  @P6 SHF.L.U32 R138, R50, 0x10, RZ ;  /* 0x00000010328a6819 */ /* 0x000fe200000006ff */
[----:B------:R-:W-:Y:S01]  /*3250*/  FADD.FTZ R115, R115, R156 ;  /* 0x0000009c73737221 */ /* 0x000fe20000010000 */
[----:B------:R-:W-:Y:S01]  /*3260*/  @P4 SHF.L.U32 R158, R158, 0x10, RZ ;  /* 0x000000109e9e4819 */ /* 0x000fe200000006ff */
[----:B------:R-:W-:Y:S01]  /*3270*/  FMUL.FTZ R139, R137, R171 ;  /* 0x000000ab898b7220 */ /* 0x000fe20000410000 */
[----:B------:R-:W-:Y:S01]  /*3280*/  MOV R220, RZ ;  /* 0x000000ff00dc7202 */ /* 0x000fe20000000f00 */
[----:B------:R-:W-:Y:S01]  /*3290*/  @P6 FMUL.FTZ R157, R232, R138 ;  /* 0x0000008ae89d6220 */ /* 0x000fe20000410000 */
[----:B------:R-:W-:Y:S01]  /*32a0*/  FMUL.FTZ R138, R173, R230 ;  /* 0x000000e6ad8a7220 */ /* 0x000fe20000410000 */
[----:B------:R-:W-:Y:S01]  /*32b0*/  FMUL.FTZ R234, R139, UR13 ;  /* 0x0000000d8bea7c20 */ /* 0x000fe20008410000 */
[----:B------:R-:W-:Y:S01]  /*32c0*/  @P4 SHF.L.U32 R139, R16, 0x10, RZ ;  /* 0x00000010108b4819 */ /* 0x000fe200000006ff */
[----:B------:R-:W-:Y:S01]  /*32d0*/  FADD.FTZ R114, R114, R167 ;  /* 0x000000a772727221 */ /* 0x000fe20000010000 */
[----:B------:R-:W-:Y:S01]  /*32e0*/  ISETP.GE.U32.AND.EX P2, PT, R225, 0x1000000, PT, P2 ;  /* 0x01000000e100780c */ /* 0x000fe20003f46120 */
[----:B------:R-:W-:Y:S01]  /*32f0*/  @P4 FMUL.FTZ R228, R234, R158 ;  /* 0x0000009eeae44220 */ /* 0x000fe20000410000 */
[----:B------:R-:W-:Y:S01]  /*3300*/  FFMA.FTZ R158, R174, R160, R161 ;  /* 0x000000a0ae9e7223 */ /* 0x000fe200000100a1 */
[----:B------:R-:W-:Y:S01]  /*3310*/  @P4 FMUL.FTZ R220, R234, R139 ;  /* 0x0000008beadc4220 */ /* 0x000fe20000410000 */
[-C--:B------:R-:W-:Y:S01]  /*3320*/  FMUL.FTZ R139, R138, R171.reuse ;  /* 0x000000ab8a8b7220 */ /* 0x080fe20000410000 */
[----:B------:R-:W-:Y:S01]  /*3330*/  @P5 SHF.L.U32 R232, R51, 0x10, RZ ;  /* 0x0000001033e85819 */ /* 0x000fe200000006ff */
[----:B------:R-:W-:Y:S01]  /*3340*/  FADD.FTZ R234, R177, -R158 ;  /* 0x8000009eb1ea7221 */ /* 0x000fe20000010000 */
[----:B------:R-:W-:Y:S01]  /*3350*/  @P5 SHF.L.U32 R158, R159, 0x10, RZ ;  /* 0x000000109f9e5819 */ /* 0x000fe200000006ff */
[----:B------:R-:W-:Y:S01]  /*3360*/  FMUL.FTZ R235, R139, UR13 ;  /* 0x0000000d8beb7c20 */ /* 0x000fe20008410000 */
[----:B------:R-:W-:Y:S01]  /*3370*/  MOV R230, RZ ;  /* 0x000000ff00e67202 */ /* 0x000fe20000000f00 */
[----:B------:R-:W-:Y:S01]  /*3380*/  FMUL.FTZ R139, R173, R234 ;  /* 0x000000eaad8b7220 */ /* 0x000fe20000410000 */
[----:B------:R-:W-:Y:S01]  /*3390*/  FADD.FTZ R116, R116, R231 ;  /* 0x000000e774747221 */ /* 0x000fe20000010000 */
[----:B------:R-:W-:Y:S01]  /*33a0*/  @P5 FMUL.FTZ R233, R235, R158 ;  /* 0x0000009eebe95220 */ /* 0x000fe20000410000 */
[----:B------:R-:W-:Y:S01]  /*33b0*/  @P2 PRMT R159, R159, 0x7632, R159 ;  /* 0x000076329f9f2816 */ /* 0x000fe2000000009f */
[----:B------:R-:W-:Y:S01]  /*33c0*/  FMUL.FTZ R158, R139, R171 ;  /* 0x000000ab8b9e7220 */ /* 0x000fe20000410000 */
[----:B------:R-:W-:Y:S01]  /*33d0*/  @P5 FMUL.FTZ R230, R235, R232 ;  /* 0x000000e8ebe65220 */ /* 0x000fe20000410000 */
[----:B------:R-:W-:Y:S01]  /*33e0*/  MOV R235, RZ ;  /* 0x000000ff00eb7202 */ /* 0x000fe20000000f00 */
[----:B------:R-:W-:-:S02]  /*33f0*/  HFMA2 R232, -RZ, RZ, 0, 0 ;  /* 0x00000000ffe87431 */ /* 0x000fc400000001ff */
[----:B------:R-:W-:Y:S01]  /*3400*/  FMUL.FTZ R234, R158, UR13 ;  /* 0x0000000d9eea7c20 */ /* 0x000fe20008410000 */
[----:B------:R-:W-:Y:S01]  /*3410*/  @P2 SHF.L.U32 R158, R17, 0x10, RZ ;  /* 0x00000010119e2819 */ /* 0x000fe200000006ff */
[----:B------:R-:W-:Y:S01]  /*3420*/  FADD.FTZ R117, R117, R228 ;  /* 0x000000e475757221 */ /* 0x000fe20000010000 */
[----:B------:R-:W-:Y:S01]  /*3430*/  @P2 SHF.L.U32 R159, R159, 0x10, RZ ;  /* 0x000000109f9f2819 */ /* 0x000fe200000006ff */
[----:B------:R-:W-:Y:S01]  /*3440*/  FADD.FTZ R118, R118, R233 ;  /* 0x000000e976767221 */ /* 0x000fe20000010000 */
[----:B------:R-:W-:Y:S01]  /*3450*/  F2FP.BF16.F32.PACK_AB R156, R163, R162 ;  /* 0x000000a2a39c723e */ /* 0x000fe200000010ff */
[----:B------:R-:W-:Y:S01]  /*3460*/  @P2 FMUL.FTZ R235, R234, R158 ;  /* 0x0000009eeaeb2220 */ /* 0x000fe20000410000 */
[----:B------:R-:W-:Y:S01]  /*3470*/  F2FP.BF16.F32.PACK_AB R158, R220, R157 ;  /* 0x0000009ddc9e723e */ /* 0x000fe200000010ff */
[----:B------:R-:W-:Y:S01]  /*3480*/  @P2 FMUL.FTZ R232, R234, R159 ;  /* 0x0000009feae82220 */ /* 0x000fe20000410000 */
[----:B------:R-:W-:Y:S02]  /*3490*/  F2FP.BF16.F32.PACK_AB R157, R229, R164 ;  /* 0x000000a4e59d723e */ /* 0x000fe400000010ff */
[----:B------:R-:W-:Y:S01]  /*34a0*/  F2FP.BF16.F32.PACK_AB R159, R235, R230 ;  /* 0x000000e6eb9f723e */ /* 0x000fe200000010ff */
[----:B------:R-:W-:Y:S01]  /*34b0*/  FADD.FTZ R119, R119, R232 ;  /* 0x000000e877777221 */ /* 0x000fe20000010000 */
[----:B------:R-:W-:Y:S06]  /*34c0*/  BRA `(.L_x_4643) ;  /* 0x0000000400b87947 */ /* 0x000fec0003800000 */
.L_x_4642:
[C---:B------:R-:W-:Y:S01]  /*34d0*/  LOP3.LUT P2, RZ, R224.reuse, 0xff, RZ, 0xc0, !PT ;  /* 0x000000ffe0ff7812 */ /* 0x040fe2000784c0ff */
[-CC-:B0-----:R-:W-:Y:S01]  /*34e0*/  FFMA.FTZ R162, R205, R160.reuse, R161.reuse ;  /* 0x000000a0cda27223 */ /* 0x181fe200000100a1 */
[----:B------:R-:W-:Y:S01]  /*34f0*/  LOP3.LUT P4, RZ, R224, 0xff00, RZ, 0xc0, !PT ;  /* 0x0000ff00e0ff7812 */ /* 0x000fe2000788c0ff */
[----:B------:R-:W-:Y:S01]  /*3500*/  FFMA.FTZ R167, R202, R160, R161 ;  /* 0x000000a0caa77223 */ /* 0x000fe200000100a1 */
[----:B------:R-:W-:Y:S01]  /*3510*/  CS2R R164, SRZ ;  /* 0x0000000000a47805 */ /* 0x000fe2000001ff00 */
[----:B------:R-:W-:Y:S01]  /*3520*/  FADD.FTZ R166, R203, -R162 ;  /* 0x800000a2cba67221 */ /* 0x000fe20000010000 */
[----:B------:R-:W-:Y:S01]  /*3530*/  CS2R R162, SRZ ;  /* 0x0000000000a27805 */ /* 0x000fe2000001ff00 */
[----:B------:R-:W-:Y:S01]  /*3540*/  FADD.FTZ R220, R200, -R167 ;  /* 0x800000a7c8dc7221 */ /* 0x000fe20000010000 */
[----:B------:R-:W-:Y:S01]  /*3550*/  LOP3.LUT P5, RZ, R224, 0xff000000, RZ, 0xc0, !PT ;  /* 0xff000000e0ff7812 */ /* 0x000fe200078ac0ff */
[----:B------:R-:W-:Y:S01]  /*3560*/  FMUL.FTZ R166, R173, R166 ;  /* 0x000000a6ada67220 */ /* 0x000fe20000410000 */
[--C-:B------:R-:W-:Y:S01]  /*3570*/  FFMA.FTZ R232, R197, R160, R161.reuse ;  /* 0x000000a0c5e87223 */ /* 0x100fe200000100a1 */
[----:B------:R-:W-:Y:S01]  /*3580*/  FMUL.FTZ R220, R173, R220 ;  /* 0x000000dcaddc7220 */ /* 0x000fe20000410000 */
[----:B------:R-:W-:Y:S01]  /*3590*/  LOP3.LUT P6, RZ, R225, 0xff, RZ, 0xc0, !PT ;  /* 0x000000ffe1ff7812 */ /* 0x000fe200078cc0ff */
[--C-:B------:R-:W-:Y:S01]  /*35a0*/  FFMA.FTZ R237, R194, R160, R161.reuse ;  /* 0x000000a0c2ed7223 */ /* 0x100fe200000100a1 */
[C---:B-----5:R-:W-:Y:S01]  /*35b0*/  @P2 SHF.L.U32 R167, R156.reuse, 0x10, RZ ;  /* 0x000000109ca72819 */ /* 0x060fe200000006ff */
[----:B------:R-:W-:Y:S01]  /*35c0*/  FADD.FTZ R232, R195, -R232 ;  /* 0x800000e8c3e87221 */ /* 0x000fe20000010000 */
[----:B------:R-:W-:Y:S01]  /*35d0*/  @P4 PRMT R228, R156, 0x7632, R228 ;  /* 0x000076329ce44816 */ /* 0x000fe200000000e4 */
[C---:B------:R-:W-:Y:S01]  /*35e0*/  FMUL.FTZ R156, R171.reuse, R166 ;  /* 0x000000a6ab9c7220 */ /* 0x040fe20000410000 */
[----:B------:R-:W-:Y:S01]  /*35f0*/  @P2 SHF.L.U32 R229, R48, 0x10, RZ ;  /* 0x0000001030e52819 */ /* 0x000fe200000006ff */
[----:B------:R-:W-:Y:S01]  /*3600*/  FMUL.FTZ R166, R171, R220 ;  /* 0x000000dcaba67220 */ /* 0x000fe20000410000 */
[----:B------:R-:W-:Y:S01]  /*3610*/  @P4 SHF.L.U32 R233, R14, 0x10, RZ ;  /* 0x000000100ee94819 */ /* 0x000fe200000006ff */
[----:B------:R-:W-:Y:S01]  /*3620*/  FMUL.FTZ R156, R156, UR13 ;  /* 0x0000000d9c9c7c20 */ /* 0x000fe20008410000 */
[----:B------:R-:W-:Y:S01]  /*3630*/  @P4 SHF.L.U32 R231, R228, 0x10, RZ ;  /* 0x00000010e4e74819 */ /* 0x000fe200000006ff */
[----:B------:R-:W-:Y:S01]  /*3640*/  FMUL.FTZ R166, R166, UR13 ;  /* 0x0000000da6a67c20 */ /* 0x000fe20008410000 */
[----:B------:R-:W-:Y:S01]  /*3650*/  @P5 PRMT R230, R157, 0x7632, R230 ;  /* 0x000076329de65816 */ /* 0x000fe200000000e6 */
[-C--:B------:R-:W-:Y:S01]  /*3660*/  @P2 FMUL.FTZ R165, R167, R156.reuse ;  /* 0x0000009ca7a52220 */ /* 0x080fe20000410000 */
[----:B------:R-:W-:Y:S01]  /*3670*/  @P2 FMUL.FTZ R163, R229, R156 ;  /* 0x0000009ce5a32220 */ /* 0x000fe20000410000 */
[--C-:B------:R-:W-:Y:S01]  /*3680*/  FFMA.FTZ R156, R201, R160, R161.reuse ;  /* 0x000000a0c99c7223 */ /* 0x100fe200000100a1 */
[----:B------:R-:W-:Y:S01]  /*3690*/  LOP3.LUT P2, RZ, R224, 0xff0000, RZ, 0xc0, !PT ;  /* 0x00ff0000e0ff7812 */ /* 0x000fe2000784c0ff */
[-C--:B------:R-:W-:Y:S01]  /*36a0*/  @P4 FMUL.FTZ R164, R231, R166.reuse ;  /* 0x000000a6e7a44220 */ /* 0x080fe20000410000 */
[----:B------:R-:W-:Y:S01]  /*36b0*/  @P4 FMUL.FTZ R162, R233, R166 ;  /* 0x000000a6e9a24220 */ /* 0x000fe20000410000 */
[----:B------:R-:W-:Y:S01]  /*36c0*/  FADD.FTZ R166, R199, -R156 ;  /* 0x8000009cc7a67221 */ /* 0x000fe20000010000 */
[----:B------:R-:W-:Y:S01]  /*36d0*/  FFMA.FTZ R229, R198, R160, R161 ;  /* 0x000000a0c6e57223 */ /* 0x000fe200000100a1 */
[----:B------:R-:W-:Y:S01]  /*36e0*/  HFMA2 R156, -RZ, RZ, 0, 0 ;  /* 0x00000000ff9c7431 */ /* 0x000fe200000001ff */
[----:B------:R-:W-:Y:S01]  /*36f0*/  @P5 SHF.L.U32 R233, R230, 0x10, RZ ;  /* 0x00000010e6e95819 */ /* 0x000fe200000006ff */
[----:B------:R-:W-:Y:S01]  /*3700*/  FMUL.FTZ R220, R173, R166 ;  /* 0x000000a6addc7220 */ /* 0x000fe20000410000 */
[----:B------:R-:W-:Y:S01]  /*3710*/  FADD.FTZ R228, R196, -R229 ;  /* 0x800000e5c4e47221 */ /* 0x000fe20000010000 */
[----:B------:R-:W-:-:S02]  /*3720*/  LOP3.LUT P4, RZ, R225, 0xff00, RZ, 0xc0, !PT ;  /* 0x0000ff00e1ff7812 */ /* 0x000fc4000788c0ff */
[----:B------:R-:W-:Y:S01]  /*3730*/  CS2R R166, SRZ ;  /* 0x0000000000a67805 */ /* 0x000fe2000001ff00 */
[----:B------:R-:W-:Y:S01]  /*3740*/  FMUL.FTZ R220, R171, R220 ;  /* 0x000000dcabdc7220 */ /* 0x000fe20000410000 */
[----:B------:R-:W-:Y:S01]  /*3750*/  FMUL.FTZ R228, R173, R228 ;  /* 0x000000e4ade47220 */ /* 0x000fe20000410000 */
[----:B------:R-:W-:Y:S01]  /*3760*/  @P2 SHF.L.U32 R231, R49, 0x10, RZ ;  /* 0x0000001031e72819 */ /* 0x000fe200000006ff */
[----:B------:R-:W-:Y:S01]  /*3770*/  FADD.FTZ R112, R112, R165 ;  /* 0x000000a570707221 */ /* 0x000fe20000010000 */
[----:B------:R-:W-:Y:S01]  /*3780*/  @P2 SHF.L.U32 R229, R157, 0x10, RZ ;  /* 0x000000109de52819 */ /* 0x000fe200000006ff */
[----:B------:R-:W-:Y:S01]  /*3790*/  FMUL.FTZ R220, R220, UR13 ;  /* 0x0000000ddcdc7c20 */ /* 0x000fe20008410000 */
[----:B------:R-:W-:Y:S01]  /*37a0*/  FMUL.FTZ R157, R171, R228 ;  /* 0x000000e4ab9d7220 */ /* 0x000fe20000410000 */
[----:B------:R-:W-:Y:S01]  /*37b0*/  FMUL.FTZ R228, R173, R232 ;  /* 0x000000e8ade47220 */ /* 0x000fe20000410000 */
[----:B------:R-:W-:Y:S01]  /*37c0*/  @P6 SHF.L.U32 R235, R50, 0x10, RZ ;  /* 0x0000001032eb6819 */ /* 0x000fe200000006ff */
[----:B------:R-:W-:Y:S01]  /*37d0*/  @P2 FMUL.FTZ R156, R231, R220 ;  /* 0x000000dce79c2220 */ /* 0x000fe20000410000 */
[----:B------:R-:W-:Y:S01]  /*37e0*/  FMUL.FTZ R230, R157, UR13 ;  /* 0x0000000d9de67c20 */ /* 0x000fe20008410000 */
[----:B------:R-:W-:Y:S01]  /*37f0*/  @P5 SHF.L.U32 R231, R15, 0x10, RZ ;  /* 0x000000100fe75819 */ /* 0x000fe200000006ff */
[----:B------:R-:W-:Y:S01]  /*3800*/  FMUL.FTZ R228, R171, R228 ;  /* 0x000000e4abe47220 */ /* 0x000fe20000410000 */
[----:B------:R-:W-:Y:S01]  /*3810*/  MOV R157, RZ ;  /* 0x000000ff009d7202 */ /* 0x000fe20000000f00 */
[-C--:B------:R-:W-:Y:S01]  /*3820*/  @P5 FMUL.FTZ R166, R233, R230.reuse ;  /* 0x000000e6e9a65220 */ /* 0x080fe20000410000 */
[----:B------:R-:W-:Y:S01]  /*3830*/  @P6 SHF.L.U32 R233, R158, 0x10, RZ ;  /* 0x000000109ee96819 */ /* 0x000fe200000006ff */
[----:B------:R-:W-:Y:S01]  /*3840*/  @P5 FMUL.FTZ R157, R231, R230 ;  /* 0x000000e6e79d5220 */ /* 0x000fe20000410000 */
[----:B------:R-:W-:Y:S01]  /*3850*/  FMUL.FTZ R228, R228, UR13 ;  /* 0x0000000de4e47c20 */ /* 0x000fe20008410000 */
[----:B------:R-:W-:Y:S01]  /*3860*/  FADD.FTZ R230, R192, -R237 ;  /* 0x800000edc0e67221 */ /* 0x000fe20000010000 */
[----:B------:R-:W-:Y:S01]  /*3870*/  @P2 FMUL.FTZ R167, R229, R220 ;  /* 0x000000dce5a72220 */ /* 0x000fe20000410000 */
[----:B------:R-:W-:-:S02]  /*3880*/  HFMA2 R229, -RZ, RZ, 0, 0 ;  /* 0x00000000ffe57431 */ /* 0x000fc400000001ff */
[----:B------:R-:W-:Y:S01]  /*3890*/  @P6 FMUL.FTZ R229, R233, R228 ;  /* 0x000000e4e9e56220 */ /* 0x000fe20000410000 */
[----:B------:R-:W-:Y:S01]  /*38a0*/  FMUL.FTZ R230, R173, R230 ;  /* 0x000000e6ade67220 */ /* 0x000fe20000410000 */
[----:B------:R-:W-:Y:S01]  /*38b0*/  FFMA.FTZ R233, R175, R160, R161 ;  /* 0x000000a0afe97223 */ /* 0x000fe200000100a1 */
[----:B------:R-:W-:Y:S01]  /*38c0*/  LOP3.LUT P5, RZ, R225, 0xff0000, RZ, 0xc0, !PT ;  /* 0x00ff0000e1ff7812 */ /* 0x000fe200078ac0ff */
[----:B------:R-:W-:Y:S01]  /*38d0*/  FADD.FTZ R113, R113, R164 ;  /* 0x000000a471717221 */ /* 0x000fe20000010000 */
[----:B------:R-:W-:Y:S01]  /*38e0*/  @P4 PRMT R232, R158, 0x7632, R232 ;  /* 0x000076329ee84816 */ /* 0x000fe200000000e8 */
[----:B------:R-:W-:Y:S01]  /*38f0*/  FMUL.FTZ R158, R171, R230 ;  /* 0x000000e6ab9e7220 */ /* 0x000fe20000410000 */
[----:B------:R-:W-:Y:S01]  /*3900*/  MOV R220, RZ ;  /* 0x000000ff00dc7202 */ /* 0x000fe20000000f00 */
[----:B------:R-:W-:Y:S01]  /*3910*/  FADD.FTZ R230, R172, -R233 ;  /* 0x800000e9ace67221 */ /* 0x000fe20000010000 */
[----:B------:R-:W-:Y:S01]  /*3920*/  ISETP.GE.U32.AND P2, PT, R224, RZ, PT ;  /* 0x000000ffe000720c */ /* 0x000fe20003f46070 */
[----:B------:R-:W-:Y:S01]  /*3930*/  @P6 FMUL.FTZ R220, R235, R228 ;  /* 0x000000e4ebdc6220 */ /* 0x000fe20000410000 */
[----:B------:R-:W-:Y:S01]  /*3940*/  @P4 SHF.L.U32 R233, R232, 0x10, RZ ;  /* 0x00000010e8e94819 */ /* 0x000fe200000006ff */
[----:B------:R-:W-:Y:S01]  /*3950*/  FMUL.FTZ R158, R158, UR13 ;  /* 0x0000000d9e9e7c20 */ /* 0x000fe20008410000 */
[----:B------:R-:W-:Y:S01]  /*3960*/  @P4 SHF.L.U32 R235, R16, 0x10, RZ ;  /* 0x0000001010eb4819 */ /* 0x000fe200000006ff */
[----:B------:R-:W-:Y:S01]  /*3970*/  FMUL.FTZ R230, R173, R230 ;  /* 0x000000e6ade67220 */ /* 0x000fe20000410000 */
[----:B------:R-:W-:Y:S01]  /*3980*/  ISETP.GE.U32.AND.EX P2, PT, R225, 0x1000000, PT, P2 ;  /* 0x01000000e100780c */ /* 0x000fe20003f46120 */
[----:B------:R-:W-:Y:S01]  /*3990*/  HFMA2 R228, -RZ, RZ, 0, 0 ;  /* 0x00000000ffe47431 */ /* 0x000fe200000001ff */
[----:B------:R-:W-:Y:S01]  /*39a0*/  MOV R231, RZ ;  /* 0x000000ff00e77202 */ /* 0x000fe20000000f00 */
[----:B------:R-:W-:Y:S01]  /*39b0*/  FFMA.FTZ R232, R174, R160, R161 ;  /* 0x000000a0aee87223 */ /* 0x000fe200000100a1 */
[-C--:B------:R-:W-:Y:S01]  /*39c0*/  @P4 FMUL.FTZ R228, R233, R158.reuse ;  /* 0x0000009ee9e44220 */ /* 0x080fe20000410000 */
[----:B------:R-:W-:Y:S01]  /*39d0*/  @P4 FMUL.FTZ R231, R235, R158 ;  /* 0x0000009eebe74220 */ /* 0x000fe20000410000 */
[----:B------:R-:W-:Y:S01]  /*39e0*/  FMUL.FTZ R158, R171, R230 ;  /* 0x000000e6ab9e7220 */ /* 0x000fe20000410000 */
[----:B------:R-:W-:Y:S01]  /*39f0*/  FADD.FTZ R232, R177, -R232 ;  /* 0x800000e8b1e87221 */ /* 0x000fe20000010000 */
[----:B------:R-:W-:Y:S01]  /*3a00*/  @P5 SHF.L.U32 R235, R159, 0x10, RZ ;  /* 0x000000109feb5819 */ /* 0x000fe200000006ff */
[----:B------:R-:W-:-:S02]  /*3a10*/  HFMA2 R233, -RZ, RZ, 0, 0 ;  /* 0x00000000ffe97431 */ /* 0x000fc400000001ff */
[----:B------:R-:W-:Y:S01]  /*3a20*/  FMUL.FTZ R230, R158, UR13 ;  /* 0x0000000d9ee67c20 */ /* 0x000fe20008410000 */
[----:B------:R-:W-:Y:S01]  /*3a30*/  FMUL.FTZ R232, R173, R232 ;  /* 0x000000e8ade87220 */ /* 0x000fe20000410000 */
[----:B------:R-:W-:Y:S01]  /*3a40*/  MOV R158, RZ ;  /* 0x000000ff009e7202 */ /* 0x000fe20000000f00 */
[----:B------:R-:W-:Y:S01]  /*3a50*/  FADD.FTZ R114, R114, R167 ;  /* 0x000000a772727221 */ /* 0x000fe20000010000 */
[----:B------:R-:W-:Y:S01]  /*3a60*/  @P5 FMUL.FTZ R233, R235, R230 ;  /* 0x000000e6ebe95220 */ /* 0x000fe20000410000 */
[----:B------:R-:W-:Y:S01]  /*3a70*/  @P5 SHF.L.U32 R235, R51, 0x10, RZ ;  /* 0x0000001033eb5819 */ /* 0x000fe200000006ff */
[----:B------:R-:W-:Y:S01]  /*3a80*/  FADD.FTZ R115, R115, R166 ;  /* 0x000000a673737221 */ /* 0x000fe20000010000 */
[----:B------:R-:W-:Y:S01]  /*3a90*/  @P2 PRMT R234, R159, 0x7632, R234 ;  /* 0x000076329fea2816 */ /* 0x000fe200000000ea */
[----:B------:R-:W-:Y:S01]  /*3aa0*/  FMUL.FTZ R159, R171, R232 ;  /* 0x000000e8ab9f7220 */ /* 0x000fe20000410000 */
[----:B------:R-:W-:Y:S01]  /*3ab0*/  @P2 SHF.L.U32 R237, R17, 0x10, RZ ;  /* 0x0000001011ed2819 */ /* 0x000fe200000006ff */
[----:B------:R-:W-:Y:S01]  /*3ac0*/  @P5 FMUL.FTZ R158, R235, R230 ;  /* 0x000000e6eb9e5220 */ /* 0x000fe20000410000 */
[----:B------:R-:W-:Y:S01]  /*3ad0*/  @P2 SHF.L.U32 R235, R234, 0x10, RZ ;  /* 0x00000010eaeb2819 */ /* 0x000fe200000006ff */
[----:B------:R-:W-:Y:S01]  /*3ae0*/  FMUL.FTZ R232, R159, UR13 ;  /* 0x0000000d9fe87c20 */ /* 0x000fe20008410000 */
[----:B------:R-:W-:Y:S01]  /*3af0*/  MOV R159, RZ ;  /* 0x000000ff009f7202 */ /* 0x000fe20000000f00 */
[----:B------:R-:W-:Y:S01]  /*3b00*/  HFMA2 R230, -RZ, RZ, 0, 0 ;  /* 0x00000000ffe67431 */ /* 0x000fe200000001ff */
[----:B------:R-:W-:Y:S01]  /*3b10*/  F2FP.BF16.F32.PACK_AB R157, R157, R156 ;  /* 0x0000009c9d9d723e */ /* 0x000fe200000010ff */
[-C--:B------:R-:W-:Y:S01]  /*3b20*/  @P2 FMUL.FTZ R159, R237, R232.reuse ;  /* 0x000000e8ed9f2220 */ /* 0x080fe20000410000 */
[----:B------:R-:W-:Y:S01]  /*3b30*/  @P2 FMUL.FTZ R230, R235, R232 ;  /* 0x000000e8ebe62220 */ /* 0x000fe20000410000 */
[----:B------:R-:W-:Y:S01]  /*3b40*/  FADD.FTZ R116, R116, R229 ;  /* 0x000000e574747221 */ /* 0x000fe20000010000 */
[----:B------:R-:W-:Y:S01]  /*3b50*/  FADD.FTZ R117, R117, R228 ;  /* 0x000000e475757221 */ /* 0x000fe20000010000 */
[----:B------:R-:W-:Y:S01]  /*3b60*/  FADD.FTZ R118, R118, R233 ;  /* 0x000000e976767221 */ /* 0x000fe20000010000 */
[----:B------:R-:W-:Y:S01]  /*3b70*/  F2FP.BF16.F32.PACK_AB R159, R159, R158 ;  /* 0x0000009e9f9f723e */ /* 0x000fe200000010ff */
[----:B------:R-:W-:Y:S01]  /*3b80*/  FADD.FTZ R119, R119, R230 ;  /* 0x000000e677777221 */ /* 0x000fe20000010000 */
[----:B------:R-:W-:-:S02]  /*3b90*/  F2FP.BF16.F32.PACK_AB R158, R231, R220 ;  /* 0x000000dce79e723e */ /* 0x000fc400000010ff */
[----:B------:R-:W-:-:S07]  /*3ba0*/  F2FP.BF16.F32.PACK_AB R156, R162, R163 ;  /* 0x000000a3a29c723e */ /* 0x000fce00000010ff */
.L_x_4643:
        /* <DEDUP_REMOVED lines=8> */
.L_x_4641:
[----:B------:R-:W-:Y:S05]  /*3c30*/  BSYNC.RECONVERGENT B2 ;  /* 0x0000000000027941 */ /* 0x000fea0003800200 */
.L_x_4640:
        /* <DEDUP_REMOVED lines=9> */
[-C--:B------:R-:W-:Y:S01]  /*3cd0*/  FFMA.FTZ R70, R176, R160.reuse, R161 ;  /* 0x000000a0b0467223 */ /* 0x080fe200000100a1 */
[----:B------:R-:W-:Y:S01]  /*3ce0*/  LOP3.LUT P4, RZ, R222, 0xff00, RZ, 0xc0, !PT ;  /* 0x0000ff00deff7812 */ /* 0x000fe2000788c0ff */
[----:B------:R-:W-:Y:S01]  /*3cf0*/  FADD.FTZ R68, R178, -R69 ;  /* 0x80000045b2447221 */ /* 0x000fe20000010000 */
[----:B------:R-:W-:Y:S01]  /*3d00*/  FFMA.FTZ R137, R183, R160, R161 ;  /* 0x000000a0b7897223 */ /* 0x000fe200000100a1 */
[----:B------:R-:W-:Y:S01]  /*3d10*/  FADD.FTZ R70, R181, -R70 ;  /* 0x80000046b5467221 */ /* 0x000fe20000010000 */
[----:B------:R-:W-:Y:S01]  /*3d20*/  LOP3.LUT P3, RZ, R222, 0xff0000, RZ, 0xc0, !PT ;  /* 0x00ff0000deff7812 */ /* 0x000fe2000786c0ff */
[C---:B------:R-:W-:Y:S01]  /*3d30*/  FMUL.FTZ R68, R173.reuse, R68 ;  /* 0x00000044ad447220 */ /* 0x040fe20000410000 */
[----:B------:R-:W-:Y:S01]  /*3d40*/  FADD.FTZ R138, R182, -R137 ;  /* 0x80000089b68a7221 */ /* 0x000fe20000010000 */
[----:B------:R-:W-:Y:S01]  /*3d50*/  FMUL.FTZ R69, R173, R70 ;  /* 0x00000046ad457220 */ /* 0x000fe20000410000 */
[----:B------:R-:W-:Y:S01]  /*3d60*/  CS2R R164, SRZ ;  /* 0x0000000000a47805 */ /* 0x000fe2000001ff00 */
[----:B------:R-:W-:Y:S01]  /*3d70*/  FMUL.FTZ R70, R68, R171 ;  /* 0x000000ab44467220 */ /* 0x000fe20000410000 */
[----:B0-----:R-:W-:-:S02]  /*3d80*/  CS2R R162, SRZ ;  /* 0x0000000000a27805 */ /* 0x001fc4000001ff00 */
[----:B-----5:R-:W-:Y:S01]  /*3d90*/  @P2 SHF.L.U32 R71, R156, 0x10, RZ ;  /* 0x000000109c472819 */ /* 0x020fe200000006ff */
[----:B------:R-:W-:Y:S01]  /*3da0*/  FMUL.FTZ R137, R69, R171 ;  /* 0x000000ab45897220 */ /* 0x000fe20000410000 */
[----:B------:R-:W-:Y:S01]  /*3db0*/  @P2 SHF.L.U32 R136, R56, 0x10, RZ ;  /* 0x0000001038882819 */ /* 0x000fe200000006ff */
[----:B------:R-:W-:Y:S01]  /*3dc0*/  FMUL.FTZ R70, R70, UR13 ;  /* 0x0000000d46467c20 */ /* 0x000fe20008410000 */
[----:B------:R-:W-:Y:S01]  /*3dd0*/  @P4 PRMT R156, R156, 0x7632, R156 ;  /* 0x000076329c9c4816 */ /* 0x000fe2000000009c */
[----:B------:R-:W-:Y:S01]  /*3de0*/  FMUL.FTZ R139, R137, UR13 ;  /* 0x0000000d898b7c20 */ /* 0x000fe20008410000 */
[----:B------:R-:W-:Y:S01]  /*3df0*/  @P4 SHF.L.U32 R137, R6, 0x10, RZ ;  /* 0x0000001006894819 */ /* 0x000fe200000006ff */
[C---:B------:R-:W-:Y:S01]  /*3e00*/  @P2 FMUL.FTZ R165, R70.reuse, R71 ;  /* 0x0000004746a52220 */ /* 0x040fe20000410000 */
[----:B------:R-:W-:Y:S01]  /*3e10*/  @P2 FMUL.FTZ R162, R70, R136 ;  /* 0x0000008846a22220 */ /* 0x000fe20000410000 */
[----:B------:R-:W-:Y:S01]  /*3e20*/  FMUL.FTZ R70, R173, R138 ;  /* 0x0000008aad467220 */ /* 0x000fe20000410000 */
[----:B------:R-:W-:Y:S01]  /*3e30*/  @P3 SHF.L.U32 R136, R157, 0x10, RZ ;  /* 0x000000109d883819 */ /* 0x000fe200000006ff */
[----:B------:R-:W-:Y:S01]  /*3e40*/  @P4 FMUL.FTZ R163, R139, R137 ;  /* 0x000000898ba34220 */ /* 0x000fe20000410000 */
[----:B------:R-:W-:Y:S01]  /*3e50*/  @P4 SHF.L.U32 R156, R156, 0x10, RZ ;  /* 0x000000109c9c4819 */ /* 0x000fe200000006ff */
[----:B------:R-:W-:Y:S01]  /*3e60*/  FMUL.FTZ R71, R70, R171 ;  /* 0x000000ab46477220 */ /* 0x000fe20000410000 */
[----:B------:R-:W-:Y:S01]  /*3e70*/  @P3 SHF.L.U32 R137, R57, 0x10, RZ ;  /* 0x0000001039893819 */ /* 0x000fe200000006ff */
[----:B------:R-:W-:Y:S01]  /*3e80*/  HFMA2 R167, -RZ, RZ, 0, 0 ;  /* 0x00000000ffa77431 */ /* 0x000fe200000001ff */
[C---:B------:R-:W-:Y:S01]  /*3e90*/  LOP3.LUT P6, RZ, R222.reuse, 0xff000000, RZ, 0xc0, !PT ;  /* 0xff000000deff7812 */ /* 0x040fe200078cc0ff */
[----:B------:R-:W-:Y:S01]  /*3ea0*/  FMUL.FTZ R71, R71, UR13 ;  /* 0x0000000d47477c20 */ /* 0x000fe20008410000 */
[----:B------:R-:W-:Y:S01]  /*3eb0*/  @P4 FMUL.FTZ R164, R139, R156 ;  /* 0x0000009c8ba44220 */ /* 0x000fe20000410000 */
[----:B------:R-:W-:Y:S01]  /*3ec0*/  ISETP.GE.U32.AND P2, PT, R222, RZ, PT ;  /* 0x000000ffde00720c */ /* 0x000fe20003f46070 */
[--C-:B------:R-:W-:Y:S01]  /*3ed0*/  FFMA.FTZ R230, R186, R160, R161.reuse ;  /* 0x000000a0bae67223 */ /* 0x100fe200000100a1 */
[C---:B------:R-:W-:Y:S01]  /*3ee0*/  @P3 FMUL.FTZ R167, R71.reuse, R136 ;  /* 0x0000008847a73220 */ /* 0x040fe20000410000 */
[-CC-:B------:R-:W-:Y:S01]  /*3ef0*/  FFMA.FTZ R136, R180, R160.reuse, R161.reuse ;  /* 0x000000a0b4887223 */ /* 0x180fe200000100a1 */
[----:B------:R-:W-:Y:S01]  /*3f00*/  MOV R156, RZ ;  /* 0x000000ff009c7202 */ /* 0x000fe20000000f00 */
[----:B------:R-:W-:Y:S01]  /*3f10*/  @P3 FMUL.FTZ R156, R71, R137 ;  /* 0x00000089479c3220 */ /* 0x000fe20000410000 */
[----:B------:R-:W-:Y:S01]  /*3f20*/  FFMA.FTZ R71, R187, R160, R161 ;  /* 0x000000a0bb477223 */ /* 0x000fe200000100a1 */
[----:B------:R-:W-:Y:S01]  /*3f30*/  LOP3.LUT P5, RZ, R223, 0xff, RZ, 0xc0, !PT ;  /* 0x000000ffdfff7812 */ /* 0x000fe200078ac0ff */
[----:B------:R-:W-:Y:S01]  /*3f40*/  FADD.FTZ R136, R185, -R136 ;  /* 0x80000088b9887221 */ /* 0x000fe20000010000 */
[C---:B------:R-:W-:Y:S01]  /*3f50*/  LOP3.LUT P4, RZ, R223.reuse, 0xff00, RZ, 0xc0, !PT ;  /* 0x0000ff00dfff7812 */ /* 0x040fe2000788c0ff */
[----:B------:R-:W-:Y:S01]  /*3f60*/  FADD.FTZ R166, R184, -R71 ;  /* 0x80000047b8a67221 */ /* 0x000fe20000010000 */
[----:B------:R-:W-:Y:S01]  /*3f70*/  LOP3.LUT P3, RZ, R223, 0xff0000, RZ, 0xc0, !PT ;  /* 0x00ff0000dfff7812 */ /* 0x000fe2000786c0ff */
[----:B------:R-:W-:Y:S01]  /*3f80*/  FMUL.FTZ R71, R173, R136 ;  /* 0x00000088ad477220 */ /* 0x000fe20000410000 */
[----:B------:R-:W-:Y:S01]  /*3f90*/  ISETP.GE.U32.AND.EX P2, PT, R223, 0x1000000, PT, P2 ;  /* 0x01000000df00780c */ /* 0x000fe20003f46120 */
[----:B------:R-:W-:Y:S01]  /*3fa0*/  FMUL.FTZ R136, R173, R166 ;  /* 0x000000a6ad887220 */ /* 0x000fe20000410000 */
[----:B------:R-:W-:Y:S01]  /*3fb0*/  @P6 PRMT R138, R157, 0x7632, R138 ;  /* 0x000076329d8a6816 */ /* 0x000fe2000000008a */
[-C--:B------:R-:W-:Y:S01]  /*3fc0*/  FMUL.FTZ R137, R71, R171.reuse ;  /* 0x000000ab47897220 */ /* 0x080fe20000410000 */
[-CC-:B------:R-:W-:Y:S01]  /*3fd0*/  FFMA.FTZ R139, R191, R160.reuse, R161.reuse ;  /* 0x000000a0bf8b7223 */ /* 0x180fe200000100a1 */
[----:B------:R-:W-:Y:S01]  /*3fe0*/  FFMA.FTZ R232, R190, R160, R161 ;  /* 0x000000a0bee87223 */ /* 0x000fe200000100a1 */
[----:B------:R-:W-:Y:S01]  /*3ff0*/  @P6 SHF.L.U32 R138, R138, 0x10, RZ ;  /* 0x000000108a8a6819 */ /* 0x000fe200000006ff */
[----:B------:R-:W-:Y:S01]  /*4000*/  FMUL.FTZ R137, R137, UR13 ;  /* 0x0000000d89897c20 */ /* 0x000fe20008410000 */
[----:B------:R-:W-:Y:S01]  /*4010*/  @P5 SHF.L.U32 R228, R158, 0x10, RZ ;  /* 0x000000109ee45819 */ /* 0x000fe200000006ff */
[----:B------:R-:W-:Y:S01]  /*4020*/  FMUL.FTZ R220, R136, R171 ;  /* 0x000000ab88dc7220 */ /* 0x000fe20000410000 */
[----:B------:R-:W-:Y:S01]  /*4030*/  @P4 PRMT R231, R158, 0x7632, R231 ;  /* 0x000076329ee74816 */ /* 0x000fe200000000e7 */
[----:B------:R-:W-:Y:S01]  /*4040*/  FADD.FTZ R230, R189, -R230 ;  /* 0x800000e6bde67221 */ /* 0x000fe20000010000 */
[C---:B------:R-:W-:Y:S01]  /*4050*/  @P3 SHF.L.U32 R160, R159.reuse, 0x10, RZ ;  /* 0x000000109fa03819 */ /* 0x040fe200000006ff */
[----:B------:R-:W-:Y:S01]  /*4060*/  HFMA2 R157, -RZ, RZ, 0, 0 ;  /* 0x00000000ff9d7431 */ /* 0x000fe200000001ff */
[----:B------:R-:W-:-:S02]  /*4070*/  @P2 PRMT R161, R159, 0x7632, R161 ;  /* 0x000076329fa12816 */ /* 0x000fc400000000a1 */
[----:B------:R-:W-:Y:S02]  /*4080*/  CS2R R158, SRZ ;  /* 0x00000000009e7805 */ /* 0x000fe4000001ff00 */
[----:B------:R-:W-:Y:S01]  /*4090*/  @P6 SHF.L.U32 R166, R7, 0x10, RZ ;  /* 0x0000001007a66819 */ /* 0x000fe200000006ff */
[----:B------:R-:W-:Y:S01]  /*40a0*/  @P6 FMUL.FTZ R158, R137, R138 ;  /* 0x0000008a899e6220 */ /* 0x000fe20000410000 */
[----:B------:R-:W-:Y:S01]  /*40b0*/  @P5 SHF.L.U32 R138, R58, 0x10, RZ ;  /* 0x000000103a8a5819 */ /* 0x000fe200000006ff */
[----:B------:R-:W-:Y:S01]  /*40c0*/  FMUL.FTZ R233, R220, UR13 ;  /* 0x0000000ddce97c20 */ /* 0x000fe20008410000 */
[----:B------:R-:W-:Y:S01]  /*40d0*/  FADD.FTZ R232, R193, -R232 ;  /* 0x800000e8c1e87221 */ /* 0x000fe20000010000 */
[----:B------:R-:W-:Y:S01]  /*40e0*/  @P6 FMUL.FTZ R157, R137, R166 ;  /* 0x000000a6899d6220 */ /* 0x000fe20000410000 */
[----:B------:R-:W-:Y:S01]  /*40f0*/  FMUL.FTZ R137, R173, R230 ;  /* 0x000000e6ad897220 */ /* 0x000fe20000410000 */
[----:B------:R-:W-:Y:S01]  /*4100*/  MOV R166, RZ ;  /* 0x000000ff00a67202 */ /* 0x000fe20000000f00 */
[C---:B------:R-:W-:Y:S01]  /*4110*/  @P5 FMUL.FTZ R166, R233.reuse, R138 ;  /* 0x0000008ae9a65220 */ /* 0x040fe20000410000 */
[----:B------:R-:W-:Y:S01]  /*4120*/  @P5 FMUL.FTZ R159, R233, R228 ;  /* 0x000000e4e99f5220 */ /* 0x000fe20000410000 */
[----:B------:R-:W-:Y:S01]  /*4130*/  FADD.FTZ R138, R188, -R139 ;  /* 0x8000008bbc8a7221 */ /* 0x000fe20000010000 */
[----:B------:R-:W-:Y:S01]  /*4140*/  FMUL.FTZ R228, R137, R171 ;  /* 0x000000ab89e47220 */ /* 0x000fe20000410000 */
[----:B------:R-:W-:Y:S01]  /*4150*/  @P4 SHF.L.U32 R230, R8, 0x10, RZ ;  /* 0x0000001008e64819 */ /* 0x000fe200000006ff */
[C---:B------:R-:W-:Y:S01]  /*4160*/  FMUL.FTZ R139, R173.reuse, R232 ;  /* 0x000000e8ad8b7220 */ /* 0x040fe20000410000 */
[----:B------:R-:W-:Y:S01]  /*4170*/  FMUL.FTZ R138, R173, R138 ;  /* 0x0000008aad8a7220 */ /* 0x000fe20000410000 */
[----:B------:R-:W-:Y:S01]  /*4180*/  FMUL.FTZ R228, R228, UR13 ;  /* 0x0000000de4e47c20 */ /* 0x000fe20008410000 */
[----:B------:R-:W-:Y:S01]  /*4190*/  MOV R229, RZ ;  /* 0x000000ff00e57202 */ /* 0x000fe20000000f00 */
[----:B------:R-:W-:-:S02]  /*41a0*/  HFMA2 R220, -RZ, RZ, 0, 0 ;  /* 0x00000000ffdc7431 */ /* 0x000fc400000001ff */
[-C--:B------:R-:W-:Y:S01]  /*41b0*/  FMUL.FTZ R173, R138, R171.reuse ;  /* 0x000000ab8aad7220 */ /* 0x080fe20000410000 */
        /* <DEDUP_REMOVED lines=8> */
[----:B------:R-:W-:Y:S02]  /*4240*/  @P2 SHF.L.U32 R161, R161, 0x10, RZ ;  /* 0x00000010a1a12819 */ /* 0x000fe400000006ff */
[----:B------:R-:W-:-:S02]  /*4250*/  CS2R R232, SRZ ;  /* 0x0000000000e87805 */ /* 0x000fc4000001ff00 */
[----:B------:R-:W-:Y:S01]  /*4260*/  MOV R228, RZ ;  /* 0x000000ff00e47202 */ /* 0x000fe20000000f00 */
[----:B------:R-:W-:Y:S02]  /*4270*/  HFMA2 R231, -RZ, RZ, 0, 0 ;  /* 0x00000000ffe77431 */ /* 0x000fe400000001ff */
        /* <DEDUP_REMOVED lines=17> */
.L_x_4645:
[-CC-:B0-----:R-:W-:Y:S01]  /*4390*/  FFMA.FTZ R163, R179, R160.reuse, R161.reuse ;  /* 0x000000a0b3a37223 */ /* 0x181fe200000100a1 */
[----:B------:R-:W-:Y:S01]  /*43a0*/  LOP3.LUT P2, RZ, R222, 0xff, RZ, 0xc0, !PT ;  /* 0x000000ffdeff7812 */ /* 0x000fe2000784c0ff */
        /* <DEDUP_REMOVED lines=9> */
[----:B------:R-:W-:Y:S01]  /*4440*/  LOP3.LUT P4, RZ, R222, 0xff0000, RZ, 0xc0, !PT ;  /* 0x00ff0000deff7812 */ /* 0x000fe2000788c0ff */
[----:B------:R-:W-:Y:S01]  /*4450*/  FADD.FTZ R220, R182, -R165 ;  /* 0x800000a5b6dc7221 */ /* 0x000fe20000010000 */
[----:B------:R-:W-:Y:S01]  /*4460*/  FMUL.FTZ R162, R173, R160 ;  /* 0x000000a0ada27220 */ /* 0x000fe20000410000 */
[----:B------:R-:W-:Y:S01]  /*4470*/  FADD.FTZ R230, R184, -R167 ;  /* 0x800000a7b8e67221 */ /* 0x000fe20000010000 */
[----:B------:R-:W-:Y:S01]  /*4480*/  FADD.FTZ R228, R185, -R166 ;  /* 0x800000a6b9e47221 */ /* 0x000fe20000010000 */
[----:B------:R-:W-:Y:S01]  /*4490*/  LOP3.LUT P3, RZ, R222, 0xff00, RZ, 0xc0, !PT ;  /* 0x0000ff00deff7812 */ /* 0x000fe2000786c0ff */
[----:B------:R-:W-:Y:S01]  /*44a0*/  FMUL.FTZ R161, R171, R162 ;  /* 0x000000a2aba17220 */ /* 0x000fe20000410000 */
[----:B------:R-:W-:Y:S01]  /*44b0*/  FADD.FTZ R234, R189, -R232 ;  /* 0x800000e8bdea7221 */ /* 0x000fe20000010000 */
[--C-:B------:R-:W-:Y:S01]  /*44c0*/  FADD.FTZ R236, R188, -R229.reuse ;  /* 0x800000e5bcec7221 */ /* 0x100fe20000010000 */
[----:B------:R-:W-:Y:S01]  /*44d0*/  FADD.FTZ R238, R193, -R238 ;  /* 0x800000eec1ee7221 */ /* 0x000fe20000010000 */
[C---:B------:R-:W-:Y:S01]  /*44e0*/  FMUL.FTZ R220, R173.reuse, R220 ;  /* 0x000000dcaddc7220 */ /* 0x040fe20000410000 */
[C---:B------:R-:W-:Y:S01]  /*44f0*/  FMUL.FTZ R232, R173.reuse, R230 ;  /* 0x000000e6ade87220 */ /* 0x040fe20000410000 */
[----:B------:R-:W-:Y:S01]  /*4500*/  FMUL.FTZ R228, R173, R228 ;  /* 0x000000e4ade47220 */ /* 0x000fe20000410000 */
[----:B------:R-:W-:Y:S01]  /*4510*/  @P2 SHF.L.U32 R230, R56, 0x10, RZ ;  /* 0x0000001038e62819 */ /* 0x000fe200000006ff */
[----:B------:R-:W-:Y:S01]  /*4520*/  FMUL.FTZ R161, R161, UR13 ;  /* 0x0000000da1a17c20 */ /* 0x000fe20008410000 */
[C---:B------:R-:W-:Y:S01]  /*4530*/  FMUL.FTZ R166, R173.reuse, R164 ;  /* 0x000000a4ada67220 */ /* 0x040fe20000410000 */
[C---:B------:R-:W-:Y:S01]  /*4540*/  FMUL.FTZ R234, R173.reuse, R234 ;  /* 0x000000eaadea7220 */ /* 0x040fe20000410000 */
[C---:B------:R-:W-:Y:S01]  /*4550*/  FMUL.FTZ R236, R173.reuse, R236 ;  /* 0x000000ecadec7220 */ /* 0x040fe20000410000 */
[----:B------:R-:W-:Y:S01]  /*4560*/  FMUL.FTZ R238, R173, R238 ;  /* 0x000000eeadee7220 */ /* 0x000fe20000410000 */
[C---:B------:R-:W-:Y:S01]  /*4570*/  FMUL.FTZ R173, R171.reuse, R220 ;  /* 0x000000dcabad7220 */ /* 0x040fe20000410000 */
[----:B------:R-:W-:Y:S01]  /*4580*/  MOV R160, RZ ;  /* 0x000000ff00a07202 */ /* 0x000fe20000000f00 */
[C---:B------:R-:W-:Y:S01]  /*4590*/  FMUL.FTZ R220, R171.reuse, R228 ;  /* 0x000000e4abdc7220 */ /* 0x040fe20000410000 */
[----:B------:R-:W-:Y:S01]  /*45a0*/  FMUL.FTZ R228, R171, R232 ;  /* 0x000000e8abe47220 */ /* 0x000fe20000410000 */
[----:B------:R-:W-:Y:S01]  /*45b0*/  @P2 FMUL.FTZ R160, R230, R161 ;  /* 0x000000a1e6a02220 */ /* 0x000fe20000410000 */
[----:B------:R-:W-:Y:S01]  /*45c0*/  LOP3.LUT P6, RZ, R222, 0xff000000, RZ, 0xc0, !PT ;  /* 0xff000000deff7812 */ /* 0x000fe200078cc0ff */
[----:B------:R-:W-:Y:S01]  /*45d0*/  FMUL.FTZ R173, R173, UR13 ;  /* 0x0000000dadad7c20 */ /* 0x000fe20008410000 */
[----:B-----5:R-:W-:Y:S01]  /*45e0*/  @P4 SHF.L.U32 R230, R157, 0x10, RZ ;  /* 0x000000109de64819 */ /* 0x020fe200000006ff */
[----:B------:R-:W-:Y:S01]  /*45f0*/  FMUL.FTZ R166, R171, R166 ;  /* 0x000000a6aba67220 */ /* 0x000fe20000410000 */
[----:B------:R-:W-:Y:S01]  /*4600*/  @P4 SHF.L.U32 R232, R57, 0x10, RZ ;  /* 0x0000001039e84819 */ /* 0x000fe200000006ff */
[----:B------:R-:W-:Y:S01]  /*4610*/  HFMA2 R167, -RZ, RZ, 0, 0 ;  /* 0x00000000ffa77431 */ /* 0x000fe200000001ff */
[C---:B------:R-:W-:Y:S01]  /*4620*/  @P2 SHF.L.U32 R164, R156.reuse, 0x10, RZ ;  /* 0x000000109ca42819 */ /* 0x040fe200000006ff */
[----:B------:R-:W-:Y:S01]  /*4630*/  HFMA2 R165, -RZ, RZ, 0, 0 ;  /* 0x00000000ffa57431 */ /* 0x000fe200000001ff */
[----:B------:R-:W-:Y:S01]  /*4640*/  @P3 PRMT R229, R156, 0x7632, R229 ;  /* 0x000076329ce53816 */ /* 0x000fe200000000e5 */
[-C--:B------:R-:W-:Y:S01]  /*4650*/  @P4 FMUL.FTZ R167, R230, R173.reuse ;  /* 0x000000ade6a74220 */ /* 0x080fe20000410000 */
[----:B------:R-:W-:Y:S01]  /*4660*/  MOV R156, RZ ;  /* 0x000000ff009c7202 */ /* 0x000fe20000000f00 */
[----:B------:R-:W-:Y:S01]  /*4670*/  @P4 FMUL.FTZ R156, R232, R173 ;  /* 0x000000ade89c4220 */ /* 0x000fe20000410000 */
[C---:B------:R-:W-:Y:S01]  /*4680*/  LOP3.LUT P5, RZ, R223.reuse, 0xff, RZ, 0xc0, !PT ;  /* 0x000000ffdfff7812 */ /* 0x040fe200078ac0ff */
[----:B------:R-:W-:Y:S01]  /*4690*/  @P2 FMUL.FTZ R165, R164, R161 ;  /* 0x000000a1a4a52220 */ /* 0x000fe20000410000 */
[----:B------:R-:W-:Y:S01]  /*46a0*/  LOP3.LUT P4, RZ, R223, 0xff00, RZ, 0xc0, !PT ;  /* 0x0000ff00dfff7812 */ /* 0x000fe2000788c0ff */
[----:B------:R-:W-:Y:S01]  /*46b0*/  FMUL.FTZ R166, R166, UR13 ;  /* 0x0000000da6a67c20 */ /* 0x000fe20008410000 */
[----:B------:R-:W-:Y:S01]  /*46c0*/  @P3 SHF.L.U32 R231, R6, 0x10, RZ ;  /* 0x0000001006e73819 */ /* 0x000fe200000006ff */
[----:B------:R-:W-:Y:S01]  /*46d0*/  HFMA2 R164, -RZ, RZ, 0, 0 ;  /* 0x00000000ffa47431 */ /* 0x000fe200000001ff */
[----:B------:R-:W-:Y:S01]  /*46e0*/  @P3 SHF.L.U32 R229, R229, 0x10, RZ ;  /* 0x00000010e5e53819 */ /* 0x000fe200000006ff */
[----:B------:R-:W-:Y:S01]  /*46f0*/  FMUL.FTZ R220, R220, UR13 ;  /* 0x0000000ddcdc7c20 */ /* 0x000fe20008410000 */
[----:B------:R-:W-:Y:S01]  /*4700*/  ISETP.GE.U32.AND P2, PT, R222, RZ, PT ;  /* 0x000000ffde00720c */ /* 0x000fe20003f46070 */
[----:B------:R-:W-:Y:S01]  /*4710*/  FMUL.FTZ R163, R171, R234 ;  /* 0x000000eaaba37220 */ /* 0x000fe20000410000 */
[----:B------:R-:W-:Y:S01]  /*4720*/  MOV R161, RZ ;  /* 0x000000ff00a17202 */ /* 0x000fe20000000f00 */
[-C--:B------:R-:W-:Y:S01]  /*4730*/  @P3 FMUL.FTZ R164, R229, R166.reuse ;  /* 0x000000a6e5a43220 */ /* 0x080fe20000410000 */
[----:B------:R-:W-:Y:S01]  /*4740*/  ISETP.GE.U32.AND.EX P2, PT, R223, 0x1000000, PT, P2 ;  /* 0x01000000df00780c */ /* 0x000fe20003f46120 */
[----:B------:R-:W-:Y:S01]  /*4750*/  @P3 FMUL.FTZ R161, R231, R166 ;  /* 0x000000a6e7a13220 */ /* 0x000fe20000410000 */
[----:B------:R-:W-:Y:S01]  /*4760*/  LOP3.LUT P3, RZ, R223, 0xff0000, RZ, 0xc0, !PT ;  /* 0x00ff0000dfff7812 */ /* 0x000fe2000786c0ff */
[----:B------:R-:W-:Y:S01]  /*4770*/  HFMA2 R166, -RZ, RZ, 0, 0 ;  /* 0x00000000ffa67431 */ /* 0x000fe200000001ff */
[----:B------:R-:W-:Y:S01]  /*4780*/  @P6 PRMT R229, R157, 0x7632, R229 ;  /* 0x000076329de56816 */ /* 0x000fe200000000e5 */
[----:B------:R-:W-:Y:S01]  /*4790*/  FMUL.FTZ R230, R228, UR13 ;  /* 0x0000000de4e67c20 */ /* 0x000fe20008410000 */
[----:B------:R-:W-:Y:S01]  /*47a0*/  @P6 SHF.L.U32 R231, R7, 0x10, RZ ;  /* 0x0000001007e76819 */ /* 0x000fe200000006ff */
[----:B------:R-:W-:Y:S01]  /*47b0*/  FMUL.FTZ R163, R163, UR13 ;  /* 0x0000000da3a37c20 */ /* 0x000fe20008410000 */
[----:B------:R-:W-:Y:S01]  /*47c0*/  @P6 SHF.L.U32 R229, R229, 0x10, RZ ;  /* 0x00000010e5e56819 */ /* 0x000fe200000006ff */
[----:B------:R-:W-:Y:S01]  /*47d0*/  FMUL.FTZ R162, R171, R236 ;  /* 0x000000ecaba27220 */ /* 0x000fe20000410000 */
[----:B------:R-:W-:Y:S01]  /*47e0*/  MOV R157, RZ ;  /* 0x000000ff009d7202 */ /* 0x000fe20000000f00 */
[-C--:B------:R-:W-:Y:S01]  /*47f0*/  @P6 FMUL.FTZ R157, R231, R220.reuse ;  /* 0x000000dce79d6220 */ /* 0x080fe20000410000 */
[C---:B------:R-:W-:Y:S01]  /*4800*/  @P5 SHF.L.U32 R233, R158.reuse, 0x10, RZ ;  /* 0x000000109ee95819 */ /* 0x040fe200000006ff */
[----:B------:R-:W-:Y:S01]  /*4810*/  @P6 FMUL.FTZ R166, R229, R220 ;  /* 0x000000dce5a66220 */ /* 0x000fe20000410000 */
[----:B------:R-:W-:Y:S01]  /*4820*/  @P4 PRMT R158, R158, 0x7632, R158 ;  /* 0x000076329e9e4816 */ /* 0x000fe2000000009e */
[----:B------:R-:W-:Y:S01]  /*4830*/  FMUL.FTZ R171, R171, R238 ;  /* 0x000000eeabab7220 */ /* 0x000fe20000410000 */
[----:B------:R-:W-:-:S02]  /*4840*/  @P5 SHF.L.U32 R231, R58, 0x10, RZ ;  /* 0x000000103ae75819 */ /* 0x000fc400000006ff */
[----:B------:R-:W-:Y:S02]  /*4850*/  CS2R R228, SRZ ;  /* 0x0000000000e47805 */ /* 0x000fe4000001ff00 */
[----:B------:R-:W-:Y:S01]  /*4860*/  @P4 SHF.L.U32 R232, R8, 0x10, RZ ;  /* 0x0000001008e84819 */ /* 0x000fe200000006ff */
[----:B------:R-:W-:Y:S01]  /*4870*/  HFMA2 R173, -RZ, RZ, 0, 0 ;  /* 0x00000000ffad7431 */ /* 0x000fe200000001ff */
[----:B------:R-:W-:Y:S01]  /*4880*/  @P4 SHF.L.U32 R158, R158, 0x10, RZ ;  /* 0x000000109e9e4819 */ /* 0x000fe200000006ff */
[-C--:B------:R-:W-:Y:S01]  /*4890*/  @P5 FMUL.FTZ R173, R233, R230.reuse ;  /* 0x000000e6e9ad5220 */ /* 0x080fe20000410000 */
[----:B------:R-:W-:Y:S01]  /*48a0*/  MOV R220, RZ ;  /* 0x000000ff00dc7202 */ /* 0x000fe20000000f00 */
[----:B------:R-:W-:Y:S01]  /*48b0*/  @P5 FMUL.FTZ R220, R231, R230 ;  /* 0x000000e6e7dc5220 */ /* 0x000fe20000410000 */
[C---:B------:R-:W-:Y:S01]  /*48c0*/  @P2 PRMT R234, R159.reuse, 0x7632, R234 ;  /* 0x000076329fea2816 */ /* 0x040fe200000000ea */
[-C--:B------:R-:W-:Y:S01]  /*48d0*/  @P4 FMUL.FTZ R229, R232, R163.reuse ;  /* 0x000000a3e8e54220 */ /* 0x080fe20000410000 */
[----:B------:R-:W-:Y:S01]  /*48e0*/  @P3 SHF.L.U32 R233, R159, 0x10, RZ ;  /* 0x000000109fe93819 */ /* 0x000fe200000006ff */
[----:B------:R-:W-:Y:S01]  /*48f0*/  FMUL.FTZ R162, R162, UR13 ;  /* 0x0000000da2a27c20 */ /* 0x000fe20008410000 */
[----:B------:R-:W-:Y:S01]  /*4900*/  @P3 SHF.L.U32 R231, R59, 0x10, RZ ;  /* 0x000000103be73819 */ /* 0x000fe200000006ff */
[----:B------:R-:W-:Y:S01]  /*4910*/  FMUL.FTZ R171, R171, UR13 ;  /* 0x0000000dabab7c20 */ /* 0x000fe20008410000 */
[----:B------:R-:W-:Y:S01]  /*4920*/  @P2 SHF.L.U32 R232, R9, 0x10, RZ ;  /* 0x0000001009e82819 */ /* 0x000fe200000006ff */
[----:B------:R-:W-:Y:S01]  /*4930*/  @P4 FMUL.FTZ R228, R158, R163 ;  /* 0x000000a39ee44220 */ /* 0x000fe20000410000 */
[----:B------:R-:W-:-:S02]  /*4940*/  @P2 SHF.L.U32 R234, R234, 0x10, RZ ;  /* 0x00000010eaea2819 */ /* 0x000fc400000006ff */
[----:B------:R-:W-:Y:S02]  /*4950*/  CS2R R158, SRZ ;  /* 0x00000000009e7805 */ /* 0x000fe4000001ff00 */
[----:B------:R-:W-:Y:S01]  /*4960*/  MOV R163, RZ ;  /* 0x000000ff00a37202 */ /* 0x000fe20000000f00 */
[-C--:B------:R-:W-:Y:S01]  /*4970*/  @P3 FMUL.FTZ R159, R233, R162.reuse ;  /* 0x000000a2e99f3220 */ /* 0x080fe20000410000 */
[----:B------:R-:W-:Y:S01]  /*4980*/  @P3 FMUL.FTZ R158, R231, R162 ;  /* 0x000000a2e79e3220 */ /* 0x000fe20000410000 */
[-C--:B------:R-:W-:Y:S01]  /*4990*/  @P2 FMUL.FTZ R163, R232, R171.reuse ;  /* 0x000000abe8a32220 */ /* 0x080fe20000410000 */
[----:B------:R-:W-:Y:S02]  /*49a0*/  HFMA2 R230, -RZ, RZ, 0, 0 ;  /* 0x00000000ffe67431 */ /* 0x000fe400000001ff */
        /* <DEDUP_REMOVED lines=13> */
.L_x_4646:
        /* <DEDUP_REMOVED lines=12> */
.L_x_4635:
        /* <DEDUP_REMOVED lines=8> */
[----:B------:R-:W-:Y:S01]  /*4bc0*/  LOP3.LUT P1, RZ, R226, 0xff, RZ, 0xc0, !PT ;  /* 0x000000ffe2ff7812 */ /* 0x000fe2000782c0ff */
[-CC-:B------:R-:W-:Y:S01]  /*4bd0*/  FFMA.FTZ R167, R218, R160.reuse, R161.reuse ;  /* 0x000000a0daa77223 */ /* 0x180fe200000100a1 */
[----:B------:R-:W-:Y:S01]  /*4be0*/  LOP3.LUT P2, RZ, R226, 0xff00, RZ, 0xc0, !PT ;  /* 0x0000ff00e2ff7812 */ /* 0x000fe2000784c0ff */
[----:B0-----:R-:W-:Y:S01]  /*4bf0*/  FFMA.FTZ R162, R221, R160, R161 ;  /* 0x000000a0dda27223 */ /* 0x001fe200000100a1 */
[----:B------:R-:W-:Y:S01]  /*4c00*/  CS2R R164, SRZ ;  /* 0x0000000000a47805 */ /* 0x000fe2000001ff00 */
[----:B------:R-:W-:Y:S01]  /*4c10*/  FADD.FTZ R220, R216, -R167 ;  /* 0x800000a7d8dc7221 */ /* 0x000fe20000010000 */
[----:B------:R-:W-:Y:S01]  /*4c20*/  LOP3.LUT P5, RZ, R226, 0xff000000, RZ, 0xc0, !PT ;  /* 0xff000000e2ff7812 */ /* 0x000fe200078ac0ff */
[----:B------:R-:W-:Y:S01]  /*4c30*/  FADD.FTZ R166, R219, -R162 ;  /* 0x800000a2dba67221 */ /* 0x000fe20000010000 */
[----:B------:R-:W-:Y:S01]  /*4c40*/  CS2R R162, SRZ ;  /* 0x0000000000a27805 */ /* 0x000fe2000001ff00 */
[----:B------:R-:W-:Y:S01]  /*4c50*/  FFMA.FTZ R220, R173, R220, R129 ;  /* 0x000000dcaddc7223 */ /* 0x000fe20000010081 */
[--C-:B------:R-:W-:Y:S01]  /*4c60*/  FFMA.FTZ R234, R213, R160, R161.reuse ;  /* 0x000000a0d5ea7223 */ /* 0x100fe200000100a1 */
[----:B------:R-:W-:Y:S01]  /*4c70*/  FFMA.FTZ R166, R173, R166, R128 ;  /* 0x000000a6ada67223 */ /* 0x000fe20000010080 */
[----:B------:R-:W-:Y:S01]  /*4c80*/  LOP3.LUT P6, RZ, R227, 0xff, RZ, 0xc0, !PT ;  /* 0x000000ffe3ff7812 */ /* 0x000fe200078cc0ff */
[-C--:B------:R-:W-:Y:S01]  /*4c90*/  FMUL.FTZ R220, R220, R171.reuse ;  /* 0x000000abdcdc7220 */ /* 0x080fe20000410000 */
[----:B-----5:R-:W-:Y:S01]  /*4ca0*/  @P1 SHF.L.U32 R167, R156, 0x10, RZ ;  /* 0x000000109ca71819 */ /* 0x020fe200000006ff */
[----:B------:R-:W-:Y:S01]  /*4cb0*/  FMUL.FTZ R166, R166, R171 ;  /* 0x000000aba6a67220 */ /* 0x000fe20000410000 */
[----:B------:R-:W-:Y:S01]  /*4cc0*/  @P2 PRMT R156, R156, 0x7632, R156 ;  /* 0x000076329c9c2816 */ /* 0x000fe2000000009c */
[----:B------:R-:W-:Y:S01]  /*4cd0*/  FMUL.FTZ R229, R220, UR13 ;  /* 0x0000000ddce57c20 */ /* 0x000fe20008410000 */
[----:B------:R-:W-:Y:S01]  /*4ce0*/  @P1 SHF.L.U32 R231, R40, 0x10, RZ ;  /* 0x0000001028e71819 */ /* 0x000fe200000006ff */
[----:B------:R-:W-:Y:S01]  /*4cf0*/  FMUL.FTZ R166, R166, UR13 ;  /* 0x0000000da6a67c20 */ /* 0x000fe20008410000 */
[----:B------:R-:W-:Y:S01]  /*4d00*/  @P2 SHF.L.U32 R156, R156, 0x10, RZ ;  /* 0x000000109c9c2819 */ /* 0x000fe200000006ff */
[--C-:B------:R-:W-:Y:S01]  /*4d10*/  FFMA.FTZ R235, R210, R160, R161.reuse ;  /* 0x000000a0d2eb7223 */ /* 0x100fe200000100a1 */
[----:B------:R-:W-:Y:S01]  /*4d20*/  @P2 SHF.L.U32 R228, R22, 0x10, RZ ;  /* 0x0000001016e42819 */ /* 0x000fe200000006ff */
[----:B------:R-:W-:Y:S01]  /*4d30*/  @P1 FMUL.FTZ R165, R166, R167 ;  /* 0x000000a7a6a51220 */ /* 0x000fe20000410000 */
[----:B------:R-:W-:Y:S01]  /*4d40*/  @P1 FMUL.FTZ R163, R231, R166 ;  /* 0x000000a6e7a31220 */ /* 0x000fe20000410000 */
[----:B------:R-:W-:Y:S01]  /*4d50*/  @P2 FMUL.FTZ R164, R229, R156 ;  /* 0x0000009ce5a42220 */ /* 0x000fe20000410000 */
[-CC-:B------:R-:W-:Y:S01]  /*4d60*/  FFMA.FTZ R156, R217, R160.reuse, R161.reuse ;  /* 0x000000a0d99c7223 */ /* 0x180fe200000100a1 */
[----:B------:R-:W-:Y:S01]  /*4d70*/  LOP3.LUT P1, RZ, R226, 0xff0000, RZ, 0xc0, !PT ;  /* 0x00ff0000e2ff7812 */ /* 0x000fe2000782c0ff */
[----:B------:R-:W-:Y:S01]  /*4d80*/  @P2 FMUL.FTZ R162, R228, R229 ;  /* 0x000000e5e4a22220 */ /* 0x000fe20000410000 */
[----:B------:R-:W-:Y:S01]  /*4d90*/  FFMA.FTZ R229, R214, R160, R161 ;  /* 0x000000a0d6e57223 */ /* 0x000fe200000100a1 */
[----:B------:R-:W-:Y:S01]  /*4da0*/  FADD.FTZ R220, R215, -R156 ;  /* 0x8000009cd7dc7221 */ /* 0x000fe20000010000 */
[----:B------:R-:W-:-:S02]  /*4db0*/  CS2R R166, SRZ ;  /* 0x0000000000a67805 */ /* 0x000fc4000001ff00 */
[----:B------:R-:W-:Y:S01]  /*4dc0*/  @P5 SHF.L.U32 R233, R23, 0x10, RZ ;  /* 0x0000001017e95819 */ /* 0x000fe200000006ff */
[----:B------:R-:W-:Y:S01]  /*4dd0*/  FADD.FTZ R230, R212, -R229 ;  /* 0x800000e5d4e67221 */ /* 0x000fe20000010000 */
[----:B------:R-:W-:Y:S01]  /*4de0*/  FFMA.FTZ R220, R173, R220, R130 ;  /* 0x000000dcaddc7223 */ /* 0x000fe20000010082 */
[----:B------:R-:W-:Y:S01]  /*4df0*/  HFMA2 R156, -RZ, RZ, 0, 0 ;  /* 0x00000000ff9c7431 */ /* 0x000fe200000001ff */
[----:B------:R-:W-:Y:S01]  /*4e00*/  LOP3.LUT P2, RZ, R227, 0xff00, RZ, 0xc0, !PT ;  /* 0x0000ff00e3ff7812 */ /* 0x000fe2000784c0ff */
[----:B------:R-:W-:Y:S01]  /*4e10*/  FFMA.FTZ R230, R173, R230, R131 ;  /* 0x000000e6ade67223 */ /* 0x000fe20000010083 */
[-C--:B------:R-:W-:Y:S01]  /*4e20*/  FMUL.FTZ R220, R220, R171.reuse ;  /* 0x000000abdcdc7220 */ /* 0x080fe20000410000 */
[----:B------:R-:W-:Y:S01]  /*4e30*/  FFMA.FTZ R237, R206, R160, R161 ;  /* 0x000000a0ceed7223 */ /* 0x000fe200000100a1 */
[C---:B------:R-:W-:Y:S01]  /*4e40*/  @P1 SHF.L.U32 R228, R157.reuse, 0x10, RZ ;  /* 0x000000109de41819 */ /* 0x040fe200000006ff */
[----:B------:R-:W-:Y:S01]  /*4e50*/  FMUL.FTZ R230, R230, R171 ;  /* 0x000000abe6e67220 */ /* 0x000fe20000410000 */
[----:B------:R-:W-:Y:S01]  /*4e60*/  FMUL.FTZ R229, R220, UR13 ;  /* 0x0000000ddce57c20 */ /* 0x000fe20008410000 */
[----:B------:R-:W-:Y:S01]  /*4e70*/  @P5 PRMT R157, R157, 0x7632, R157 ;  /* 0x000076329d9d5816 */ /* 0x000fe2000000009d */
[----:B------:R-:W-:Y:S01]  /*4e80*/  FADD.FTZ R104, R104, R165 ;  /* 0x000000a568687221 */ /* 0x000fe20000010000 */
[----:B------:R-:W-:Y:S01]  /*4e90*/  FMUL.FTZ R232, R230, UR13 ;  /* 0x0000000de6e87c20 */ /* 0x000fe20008410000 */
[----:B------:R-:W-:Y:S01]  /*4ea0*/  @P1 FMUL.FTZ R167, R229, R228 ;  /* 0x000000e4e5a71220 */ /* 0x000fe20000410000 */
[----:B------:R-:W-:Y:S01]  /*4eb0*/  FADD.FTZ R228, R211, -R234 ;  /* 0x800000ead3e47221 */ /* 0x000fe20000010000 */
[----:B------:R-:W-:Y:S01]  /*4ec0*/  @P5 SHF.L.U32 R157, R157, 0x10, RZ ;  /* 0x000000109d9d5819 */ /* 0x000fe200000006ff */
[----:B------:R-:W-:Y:S01]  /*4ed0*/  FADD.FTZ R105, R105, R164 ;  /* 0x000000a469697221 */ /* 0x000fe20000010000 */
[----:B------:R-:W-:Y:S01]  /*4ee0*/  @P1 SHF.L.U32 R220, R41, 0x10, RZ ;  /* 0x0000001029dc1819 */ /* 0x000fe200000006ff */
[----:B------:R-:W-:Y:S01]  /*4ef0*/  FFMA.FTZ R228, R173, R228, R132 ;  /* 0x000000e4ade47223 */ /* 0x000fe20000010084 */
[----:B------:R-:W-:Y:S01]  /*4f00*/  @P6 SHF.L.U32 R230, R158, 0x10, RZ ;  /* 0x000000109ee66819 */ /* 0x000fe200000006ff */
[----:B------:R-:W-:Y:S01]  /*4f10*/  @P5 FMUL.FTZ R166, R232, R157 ;  /* 0x0000009de8a65220 */ /* 0x000fe20000410000 */
[----:B------:R-:W-:Y:S01]  /*4f20*/  MOV R157, RZ ;  /* 0x000000ff009d7202 */ /* 0x000fe20000000f00 */
[----:B------:R-:W-:Y:S01]  /*4f30*/  FMUL.FTZ R228, R228, R171 ;  /* 0x000000abe4e47220 */ /* 0x000fe20000410000 */
[----:B------:R-:W-:Y:S01]  /*4f40*/  @P5 FMUL.FTZ R157, R233, R232 ;  /* 0x000000e8e99d5220 */ /* 0x000fe20000410000 */
[----:B------:R-:W-:Y:S01]  /*4f50*/  FADD.FTZ R232, R208, -R235 ;  /* 0x800000ebd0e87221 */ /* 0x000fe20000010000 */
[----:B------:R-:W-:Y:S01]  /*4f60*/  @P1 FMUL.FTZ R156, R220, R229 ;  /* 0x000000e5dc9c1220 */ /* 0x000fe20000410000 */
[----:B------:R-:W-:Y:S01]  /*4f70*/  FMUL.FTZ R231, R228, UR13 ;  /* 0x0000000de4e77c20 */ /* 0x000fe20008410000 */
[----:B------:R-:W-:Y:S01]  /*4f80*/  HFMA2 R229, -RZ, RZ, 0, 0 ;  /* 0x00000000ffe57431 */ /* 0x000fe200000001ff */
[----:B------:R-:W-:Y:S01]  /*4f90*/  ISETP.GE.U32.AND P1, PT, R226, RZ, PT ;  /* 0x000000ffe200720c */ /* 0x000fe20003f26070 */
[----:B------:R-:W-:Y:S01]  /*4fa0*/  FADD.FTZ R106, R106, R167 ;  /* 0x000000a76a6a7221 */ /* 0x000fe20000010000 */
[----:B------:R-:W-:Y:S01]  /*4fb0*/  @P6 FMUL.FTZ R229, R231, R230 ;  /* 0x000000e6e7e56220 */ /* 0x000fe20000410000 */
[----:B------:R-:W-:Y:S01]  /*4fc0*/  FFMA.FTZ R230, R173, R232, R133 ;  /* 0x000000e8ade67223 */ /* 0x000fe20000010085 */
[----:B------:R-:W-:Y:S01]  /*4fd0*/  FFMA.FTZ R232, R209, R160, R161 ;  /* 0x000000a0d1e87223 */ /* 0x000fe200000100a1 */
[----:B------:R-:W-:Y:S01]  /*4fe0*/  LOP3.LUT P5, RZ, R227, 0xff0000, RZ, 0xc0, !PT ;  /* 0x00ff0000e3ff7812 */ /* 0x000fe200078ac0ff */
[----:B------:R-:W-:Y:S01]  /*4ff0*/  FADD.FTZ R107, R107, R166 ;  /* 0x000000a66b6b7221 */ /* 0x000fe20000010000 */
[----:B------:R-:W-:Y:S01]  /*5000*/  FMUL.FTZ R230, R230, R171 ;  /* 0x000000abe6e67220 */ /* 0x000fe20000410000 */
[----:B------:R-:W-:Y:S01]  /*5010*/  FADD.FTZ R234, R207, -R232 ;  /* 0x800000e8cfea7221 */ /* 0x000fe20000010000 */
[----:B------:R-:W-:Y:S01]  /*5020*/  ISETP.GE.U32.AND.EX P1, PT, R227, 0x1000000, PT, P1 ;  /* 0x01000000e300780c */ /* 0x000fe20003f26110 */
[----:B------:R-:W-:Y:S01]  /*5030*/  FADD.FTZ R108, R108, R229 ;  /* 0x000000e56c6c7221 */ /* 0x000fe20000010000 */
[----:B------:R-:W-:Y:S01]  /*5040*/  FMUL.FTZ R233, R230, UR13 ;  /* 0x0000000de6e97c20 */ /* 0x000fe20008410000 */
[----:B------:R-:W-:Y:S01]  /*5050*/  FFMA.FTZ R230, R173, R234, R134 ;  /* 0x000000eaade67223 */ /* 0x000fe20000010086 */
[----:B------:R-:W-:-:S02]  /*5060*/  @P2 PRMT R158, R158, 0x7632, R158 ;  /* 0x000076329e9e2816 */ /* 0x000fc4000000009e */
[----:B------:R-:W-:Y:S01]  /*5070*/  @P6 SHF.L.U32 R228, R42, 0x10, RZ ;  /* 0x000000102ae46819 */ /* 0x000fe200000006ff */
[----:B------:R-:W-:Y:S01]  /*5080*/  FMUL.FTZ R230, R230, R171 ;  /* 0x000000abe6e67220 */ /* 0x000fe20000410000 */
[----:B------:R-:W-:Y:S02]  /*5090*/  @P2 SHF.L.U32 R158, R158, 0x10, RZ ;  /* 0x000000109e9e2819 */ /* 0x000fe400000006ff */
[----:B------:R-:W-:Y:S01]  /*50a0*/  MOV R220, RZ ;  /* 0x000000ff00dc7202 */ /* 0x000fe20000000f00 */
[----:B------:R-:W-:Y:S01]  /*50b0*/  FMUL.FTZ R235, R230, UR13 ;  /* 0x0000000de6eb7c20 */ /* 0x000fe20008410000 */
[----:B------:R-:W-:Y:S01]  /*50c0*/  FADD.FTZ R230, R204, -R237 ;  /* 0x800000edcce67221 */ /* 0x000fe20000010000 */
[----:B------:R-:W-:Y:S01]  /*50d0*/  @P2 SHF.L.U32 R232, R24, 0x10, RZ ;  /* 0x0000001018e82819 */ /* 0x000fe200000006ff */
[----:B------:R-:W-:Y:S01]  /*50e0*/  @P6 FMUL.FTZ R220, R228, R231 ;  /* 0x000000e7e4dc6220 */ /* 0x000fe20000410000 */
[----:B------:R-:W-:Y:S02]  /*50f0*/  HFMA2 R228, -RZ, RZ, 0, 0 ;  /* 0x00000000ffe47431 */ /* 0x000fe400000001ff */
[----:B------:R-:W-:Y:S01]  /*5100*/  FFMA.FTZ R230, R173, R230, R135 ;  /* 0x000000e6ade67223 */ /* 0x000fe20000010087 */
[----:B------:R-:W-:Y:S01]  /*5110*/  @P2 FMUL.FTZ R228, R233, R158 ;  /* 0x0000009ee9e42220 */ /* 0x000fe20000410000 */
[----:B------:R-:W-:Y:S01]  /*5120*/  MOV R231, RZ ;  /* 0x000000ff00e77202 */ /* 0x000fe20000000f00 */
[----:B------:R-:W-:Y:S01]  /*5130*/  @P2 FMUL.FTZ R231, R232, R233 ;  /* 0x000000e9e8e72220 */ /* 0x000fe20000410000 */
[----:B------:R-:W-:Y:S01]  /*5140*/  @P5 SHF.L.U32 R158, R159, 0x10, RZ ;  /* 0x000000109f9e5819 */ /* 0x000fe200000006ff */
[----:B------:R-:W-:Y:S01]  /*5150*/  FMUL.FTZ R230, R230, R171 ;  /* 0x000000abe6e67220 */ /* 0x000fe20000410000 */
[----:B------:R-:W-:Y:S01]  /*5160*/  @P5 SHF.L.U32 R232, R43, 0x10, RZ ;  /* 0x000000102be85819 */ /* 0x000fe200000006ff */
[----:B------:R-:W-:Y:S01]  /*5170*/  HFMA2 R233, -RZ, RZ, 0, 0 ;  /* 0x00000000ffe97431 */ /* 0x000fe200000001ff */
[----:B------:R-:W-:Y:S01]  /*5180*/  @P1 PRMT R159, R159, 0x7632, R159 ;  /* 0x000076329f9f1816 */ /* 0x000fe2000000009f */
[----:B------:R-:W-:Y:S01]  /*5190*/  @P5 FMUL.FTZ R233, R235, R158 ;  /* 0x0000009eebe95220 */ /* 0x000fe20000410000 */
[----:B------:R-:W-:Y:S01]  /*51a0*/  @P1 SHF.L.U32 R237, R25, 0x10, RZ ;  /* 0x0000001019ed1819 */ /* 0x000fe200000006ff */
[----:B------:R-:W-:Y:S01]  /*51b0*/  FMUL.FTZ R230, R230, UR13 ;  /* 0x0000000de6e67c20 */ /* 0x000fe20008410000 */
[----:B------:R-:W-:Y:S01]  /*51c0*/  MOV R158, RZ ;  /* 0x000000ff009e7202 */ /* 0x000fe20000000f00 */
[----:B------:R-:W-:Y:S01]  /*51d0*/  @P5 FMUL.FTZ R158, R232, R235 ;  /* 0x000000ebe89e5220 */ /* 0x000fe20000410000 */
[----:B------:R-:W-:Y:S01]  /*51e0*/  @P1 SHF.L.U32 R159, R159, 0x10, RZ ;  /* 0x000000109f9f1819 */ /* 0x000fe200000006ff */
[----:B------:R-:W-:Y:S01]  /*51f0*/  HFMA2 R232, -RZ, RZ, 0, 0 ;  /* 0x00000000ffe87431 */ /* 0x000fe200000001ff */
[----:B------:R-:W-:Y:S01]  /*5200*/  MOV R235, RZ ;  /* 0x000000ff00eb7202 */ /* 0x000fe20000000f00 */
[----:B------:R-:W-:Y:S01]  /*5210*/  @P1 FMUL.FTZ R235, R237, R230 ;  /* 0x000000e6edeb1220 */ /* 0x000fe20000410000 */
[----:B------:R-:W-:Y:S01]  /*5220*/  F2FP.BF16.F32.PACK_AB R157, R157, R156 ;  /* 0x0000009c9d9d723e */ /* 0x000fe200000010ff */
[----:B------:R-:W-:Y:S01]  /*5230*/  @P1 FMUL.FTZ R232, R230, R159 ;  /* 0x0000009fe6e81220 */ /* 0x000fe20000410000 */
[----:B------:R-:W-:Y:S01]  /*5240*/  FADD.FTZ R109, R109, R228 ;  /* 0x000000e46d6d7221 */ /* 0x000fe20000010000 */
[----:B------:R-:W-:Y:S01]  /*5250*/  FADD.FTZ R110, R110, R233 ;  /* 0x000000e96e6e7221 */ /* 0x000fe20000010000 */
[----:B------:R-:W-:Y:S01]  /*5260*/  F2FP.BF16.F32.PACK_AB R159, R235, R158 ;  /* 0x0000009eeb9f723e */ /* 0x000fe200000010ff */
[----:B------:R-:W-:Y:S01]  /*5270*/  FADD.FTZ R111, R111, R232 ;  /* 0x000000e86f6f7221 */ /* 0x000fe20000010000 */
[----:B------:R-:W-:-:S02]  /*5280*/  F2FP.BF16.F32.PACK_AB R158, R231, R220 ;  /* 0x000000dce79e723e */ /* 0x000fc400000010ff */
[----:B------:R-:W-:Y:S01]  /*5290*/  F2FP.BF16.F32.PACK_AB R156, R162, R163 ;  /* 0x000000a3a29c723e */ /* 0x000fe200000010ff */
[----:B------:R-:W-:Y:S06]  /*52a0*/  BRA `(.L_x_4650) ;  /* 0x0000000400b87947 */ /* 0x000fec0003800000 */
.L_x_4649:
[--C-:B------:R-:W-:Y:S01]  /*52b0*/  FFMA.FTZ R68, R221, R160, R161.reuse ;  /* 0x000000a0dd447223 */ /* 0x100fe200000100a1 */
[C---:B------:R-:W-:Y:S02]  /*52c0*/  LOP3.LUT P1, RZ, R226.reuse, 0xff, RZ, 0xc0, !PT ;  /* 0x000000ffe2ff7812 */ /* 0x040fe4000782c0ff */
[----:B------:R-:W-:Y:S02]  /*52d0*/  CS2R R166, SRZ ;  /* 0x0000000000a67805 */ /* 0x000fe4000001ff00 */
[----:B0-----:R-:W-:Y:S01]  /*52e0*/  CS2R R162, SRZ ;  /* 0x0000000000a27805 */ /* 0x001fe2000001ff00 */
[----:B------:R-:W-:Y:S01]  /*52f0*/  FADD.FTZ R68, R219, -R68 ;  /* 0x80000044db447221 */ /* 0x000fe20000010000 */
[C---:B------:R-:W-:Y:S02]  /*5300*/  LOP3.LUT P2, RZ, R226.reuse, 0xff00, RZ, 0xc0, !PT ;  /* 0x0000ff00e2ff7812 */ /* 0x040fe4000784c0ff */
[----:B------:R-:W-:Y:S02]  /*5310*/  CS2R R164, SRZ ;  /* 0x0000000000a47805 */ /* 0x000fe4000001ff00 */
[----:B------:R-:W-:Y:S01]  /*5320*/  LOP3.LUT P5, RZ, R226, 0xff000000, RZ, 0xc0, !PT ;  /* 0xff000000e2ff7812 */ /* 0x000fe200078ac0ff */
[----:B------:R-:W-:Y:S01]  /*5330*/  FFMA.FTZ R68, R173, R68, R128 ;  /* 0x00000044ad447223 */ /* 0x000fe20000010080 */
[----:B------:R-:W-:Y:S01]  /*5340*/  HFMA2 R229, -RZ, RZ, 0, 0 ;  /* 0x00000000ffe57431 */ /* 0x000fe200000001ff */
[----:B------:R-:W-:Y:S01]  /*5350*/  LOP3.LUT P6, RZ, R227, 0xff, RZ, 0xc0, !PT ;  /* 0x000000ffe3ff7812 */ /* 0x000fe200078cc0ff */
[----:B------:R-:W-:Y:S01]  /*5360*/  FFMA.FTZ R232, R209, R160, R161 ;  /* 0x000000a0d1e87223 */ /* 0x000fe200000100a1 */
[----:B------:R-:W-:Y:S01]  /*5370*/  FMUL.FTZ R69, R68, R171 ;  /* 0x000000ab44457220 */ /* 0x000fe20000410000 */
[----:B------:R-:W-:Y:S01]  /*5380*/  HFMA2 R231, -RZ, RZ, 0, 0 ;  /* 0x00000000ffe77431 */ /* 0x000fe200000001ff */
[----:B-----5:R-:W-:Y:S01]  /*5390*/  @P1 SHF.L.U32 R70, R156, 0x10, RZ ;  /* 0x000000109c461819 */ /* 0x020fe200000006ff */
[----:B------:R-:W-:Y:S01]  /*53a0*/  FADD.FTZ R232, R207, -R232 ;  /* 0x800000e8cfe87221 */ /* 0x000fe20000010000 */
[----:B------:R-:W-:Y:S01]  /*53b0*/  @P1 SHF.L.U32 R136, R40, 0x10, RZ ;  /* 0x0000001028881819 */ /* 0x000fe200000006ff */
[----:B------:R-:W-:Y:S01]  /*53c0*/  FMUL.FTZ R69, R69, UR13 ;  /* 0x0000000d45457c20 */ /* 0x000fe20008410000 */
[----:B------:R-:W-:-:S02]  /*53d0*/  @P2 PRMT R156, R156, 0x7632, R156 ;  /* 0x000076329c9c2816 */ /* 0x000fc4000000009c */
[----:B------:R-:W-:Y:S01]  /*53e0*/  @P2 SHF.L.U32 R138, R22, 0x10, RZ ;  /* 0x00000010168a2819 */ /* 0x000fe200000006ff */
[-C--:B------:R-:W-:Y:S01]  /*53f0*/  @P1 FMUL.FTZ R167, R70, R69.reuse ;  /* 0x0000004546a71220 */ /* 0x080fe20000410000 */
[----:B------:R-:W-:Y:S01]  /*5400*/  @P1 FMUL.FTZ R162, R136, R69 ;  /* 0x0000004588a21220 */ /* 0x000fe20000410000 */
[-CC-:B------:R-:W-:Y:S01]  /*5410*/  FFMA.FTZ R69, R218, R160.reuse, R161.reuse ;  /* 0x000000a0da457223 */ /* 0x180fe200000100a1 */
[----:B------:R-:W-:Y:S01]  /*5420*/  FFMA.FTZ R136, R217, R160, R161 ;  /* 0x000000a0d9887223 */ /* 0x000fe200000100a1 */
[----:B------:R-:W-:Y:S01]  /*5430*/  LOP3.LUT P1, RZ, R226, 0xff0000, RZ, 0xc0, !PT ;  /* 0x00ff0000e2ff7812 */ /* 0x000fe2000782c0ff */
[----:B------:R-:W-:Y:S01]  /*5440*/  FADD.FTZ R104, R104, R167 ;  /* 0x000000a768687221 */ /* 0x000fe20000010000 */
[----:B------:R-:W-:Y:S01]  /*5450*/  FADD.FTZ R70, R216, -R69 ;  /* 0x80000045d8467221 */ /* 0x000fe20000010000 */
[----:B------:R-:W-:Y:S01]  /*5460*/  FADD.FTZ R71, R215, -R136 ;  /* 0x80000088d7477221 */ /* 0x000fe20000010000 */
[----:B------:R-:W-:Y:S02]  /*5470*/  @P2 SHF.L.U32 R156, R156, 0x10, RZ ;  /* 0x000000109c9c2819 */ /* 0x000fe400000006ff */
[C---:B------:R-:W-:Y:S01]  /*5480*/  FFMA.FTZ R69, R173.reuse, R70, R129 ;  /* 0x00000046ad457223 */ /* 0x040fe20000010081 */
[----:B------:R-:W-:Y:S01]  /*5490*/  FFMA.FTZ R70, R173, R71, R130 ;  /* 0x00000047ad467223 */ /* 0x000fe20000010082 */
[----:B------:R-:W-:-:S02]  /*54a0*/  @P5 SHF.L.U32 R228, R23, 0x10, RZ ;  /* 0x0000001017e45819 */ /* 0x000fc400000006ff */
[-C--:B------:R-:W-:Y:S01]  /*54b0*/  FMUL.FTZ R71, R69, R171.reuse ;  /* 0x000000ab45477220 */ /* 0x080fe20000410000 */
[----:B------:R-:W-:Y:S01]  /*54c0*/  FMUL.FTZ R136, R70, R171 ;  /* 0x000000ab46887220 */ /* 0x000fe20000410000 */
[----:B------:R-:W-:Y:S02]  /*54d0*/  @P6 SHF.L.U32 R230, R158, 0x10, RZ ;  /* 0x000000109ee66819 */ /* 0x000fe400000006ff */
[----:B------:R-:W-:Y:S01]  /*54e0*/  FMUL.FTZ R71, R71, UR13 ;  /* 0x0000000d47477c20 */ /* 0x000fe20008410000 */
[----:B------:R-:W-:Y:S01]  /*54f0*/  @P1 SHF.L.U32 R137, R157, 0x10, RZ ;  /* 0x000000109d891819 */ /* 0x000fe200000006ff */
[----:B------:R-:W-:Y:S01]  /*5500*/  FMUL.FTZ R136, R136, UR13 ;  /* 0x0000000d88887c20 */ /* 0x000fe20008410000 */
[----:B------:R-:W-:Y:S01]  /*5510*/  @P1 SHF.L.U32 R139, R41, 0x10, RZ ;  /* 0x00000010298b1819 */ /* 0x000fe200000006ff */
[-C--:B------:R-:W-:Y:S01]  /*5520*/  @P2 FMUL.FTZ R166, R156, R71.reuse ;  /* 0x000000479ca62220 */ /* 0x080fe20000410000 */
[----:B------:R-:W-:Y:S01]  /*5530*/  @P2 FMUL.FTZ R163, R138, R71 ;  /* 0x000000478aa32220 */ /* 0x000fe20000410000 */
[-CC-:B------:R-:W-:Y:S01]  /*5540*/  FFMA.FTZ R71, R214, R160.reuse, R161.reuse ;  /* 0x000000a0d6477223 */ /* 0x180fe200000100a1 */
[----:B------:R-:W-:Y:S01]  /*5550*/  FFMA.FTZ R138, R213, R160, R161 ;  /* 0x000000a0d58a7223 */ /* 0x000fe200000100a1 */
[-C--:B------:R-:W-:Y:S01]  /*5560*/  @P1 FMUL.FTZ R229, R137, R136.reuse ;  /* 0x0000008889e51220 */ /* 0x080fe20000410000 */
[----:B------:R-:W-:Y:S01]  /*5570*/  @P1 FMUL.FTZ R164, R139, R136 ;  /* 0x000000888ba41220 */ /* 0x000fe20000410000 */
[----:B------:R-:W-:Y:S01]  /*5580*/  FADD.FTZ R136, R212, -R71 ;  /* 0x80000047d4887221 */ /* 0x000fe20000010000 */
[----:B------:R-:W-:Y:S01]  /*5590*/  FADD.FTZ R137, R211, -R138 ;  /* 0x8000008ad3897221 */ /* 0x000fe20000010000 */
[----:B------:R-:W-:Y:S01]  /*55a0*/  @P5 PRMT R157, R157, 0x7632, R157 ;  /* 0x000076329d9d5816 */ /* 0x000fe2000000009d */
[----:B------:R-:W-:Y:S01]  /*55b0*/  FADD.FTZ R105, R105, R166 ;  /* 0x000000a669697221 */ /* 0x000fe20000010000 */
[C---:B------:R-:W-:Y:S01]  /*55c0*/  FFMA.FTZ R71, R173.reuse, R136, R131 ;  /* 0x00000088ad477223 */ /* 0x040fe20000010083 */
[----:B------:R-:W-:Y:S01]  /*55d0*/  FFMA.FTZ R136, R173, R137, R132 ;  /* 0x00000089ad887223 */ /* 0x000fe20000010084 */
[----:B------:R-:W-:Y:S01]  /*55e0*/  LOP3.LUT P2, RZ, R227, 0xff00, RZ, 0xc0, !PT ;  /* 0x0000ff00e3ff7812 */ /* 0x000fe2000784c0ff */
[----:B------:R-:W-:Y:S01]  /*55f0*/  FADD.FTZ R106, R106, R229 ;  /* 0x000000e56a6a7221 */ /* 0x000fe20000010000 */
[-C--:B------:R-:W-:Y:S01]  /*5600*/  FMUL.FTZ R137, R71, R171.reuse ;  /* 0x000000ab47897220 */ /* 0x080fe20000410000 */
[----:B------:R-:W-:Y:S01]  /*5610*/  FMUL.FTZ R138, R136, R171 ;  /* 0x000000ab888a7220 */ /* 0x000fe20000410000 */
[----:B------:R-:W-:Y:S01]  /*5620*/  @P5 SHF.L.U32 R220, R157, 0x10, RZ ;  /* 0x000000109ddc5819 */ /* 0x000fe200000006ff */
[----:B------:R-:W-:Y:S01]  /*5630*/  FFMA.FTZ R157, R210, R160, R161 ;  /* 0x000000a0d29d7223 */ /* 0x000fe200000100a1 */
[----:B------:R-:W-:Y:S01]  /*5640*/  FMUL.FTZ R137, R137, UR13 ;  /* 0x0000000d89897c20 */ /* 0x000fe20008410000 */
[----:B------:R-:W-:Y:S01]  /*5650*/  FMUL.FTZ R139, R138, UR13 ;  /* 0x0000000d8a8b7c20 */ /* 0x000fe20008410000 */
[----:B------:R-:W-:Y:S01]  /*5660*/  MOV R156, RZ ;  /* 0x000000ff009c7202 */ /* 0x000fe20000000f00 */
[----:B------:R-:W-:Y:S01]  /*5670*/  FADD.FTZ R138, R208, -R157 ;  /* 0x8000009dd08a7221 */ /* 0x000fe20000010000 */
[-C--:B------:R-:W-:Y:S01]  /*5680*/  @P5 FMUL.FTZ R156, R220, R137.reuse ;  /* 0x00000089dc9c5220 */ /* 0x080fe20000410000 */
[----:B------:R-:W-:Y:S01]  /*5690*/  @P5 FMUL.FTZ R165, R228, R137 ;  /* 0x00000089e4a55220 */ /* 0x000fe20000410000 */
[----:B------:R-:W-:Y:S01]  /*56a0*/  ISETP.GE.U32.AND P1, PT, R226, RZ, PT ;  /* 0x000000ffe200720c */ /* 0x000fe20003f26070 */
[----:B------:R-:W-:Y:S01]  /*56b0*/  FFMA.FTZ R137, R173, R138, R133 ;  /* 0x0000008aad897223 */ /* 0x000fe20000010085 */
[----:B------:R-:W-:Y:S01]  /*56c0*/  @P2 PRMT R158, R158, 0x7632, R158 ;  /* 0x000076329e9e2816 */ /* 0x000fe2000000009e */
[----:B------:R-:W-:Y:S01]  /*56d0*/  @P6 FMUL.FTZ R231, R230, R139 ;  /* 0x0000008be6e76220 */ /* 0x000fe20000410000 */
[----:B------:R-:W-:Y:S01]  /*56e0*/  @P2 SHF.L.U32 R235, R24, 0x10, RZ ;  /* 0x0000001018eb2819 */ /* 0x000fe200000006ff */
[----:B------:R-:W-:Y:S01]  /*56f0*/  FMUL.FTZ R138, R137, R171 ;  /* 0x000000ab898a7220 */ /* 0x000fe20000410000 */
[----:B------:R-:W-:Y:S01]  /*5700*/  @P2 SHF.L.U32 R233, R158, 0x10, RZ ;  /* 0x000000109ee92819 */ /* 0x000fe200000006ff */
[----:B------:R-:W-:Y:S01]  /*5710*/  HFMA2 R228, -RZ, RZ, 0, 0 ;  /* 0x00000000ffe47431 */ /* 0x000fe200000001ff */
[----:B------:R-:W-:Y:S01]  /*5720*/  LOP3.LUT P5, RZ, R227, 0xff0000, RZ, 0xc0, !PT ;  /* 0x00ff0000e3ff7812 */ /* 0x000fe200078ac0ff */
[----:B------:R-:W-:Y:S01]  /*5730*/  FMUL.FTZ R158, R138, UR13 ;  /* 0x0000000d8a9e7c20 */ /* 0x000fe20008410000 */
[----:B------:R-:W-:Y:S01]  /*5740*/  @P6 SHF.L.U32 R230, R42, 0x10, RZ ;  /* 0x000000102ae66819 */ /* 0x000fe200000006ff */
[----:B------:R-:W-:Y:S01]  /*5750*/  FFMA.FTZ R138, R173, R232, R134 ;  /* 0x000000e8ad8a7223 */ /* 0x000fe20000010086 */
[----:B------:R-:W-:Y:S01]  /*5760*/  MOV R220, RZ ;  /* 0x000000ff00dc7202 */ /* 0x000fe20000000f00 */
[----:B------:R-:W-:Y:S01]  /*5770*/  @P2 FMUL.FTZ R220, R235, R158 ;  /* 0x0000009eebdc2220 */ /* 0x000fe20000410000 */
[----:B------:R-:W-:Y:S01]  /*5780*/  ISETP.GE.U32.AND.EX P1, PT, R227, 0x1000000, PT, P1 ;  /* 0x01000000e300780c */ /* 0x000fe20003f26110 */
[----:B------:R-:W-:Y:S01]  /*5790*/  FFMA.FTZ R235, R206, R160, R161 ;  /* 0x000000a0ceeb7223 */ /* 0x000fe200000100a1 */
[----:B------:R-:W-:Y:S01]  /*57a0*/  MOV R157, RZ ;  /* 0x000000ff009d7202 */ /* 0x000fe20000000f00 */
[----:B------:R-:W-:Y:S01]  /*57b0*/  @P6 FMUL.FTZ R157, R230, R139 ;  /* 0x0000008be69d6220 */ /* 0x000fe20000410000 */
[-C--:B------:R-:W-:Y:S01]  /*57c0*/  FMUL.FTZ R139, R138, R171.reuse ;  /* 0x000000ab8a8b7220 */ /* 0x080fe20000410000 */
[----:B------:R-:W-:Y:S01]  /*57d0*/  FADD.FTZ R232, R204, -R235 ;  /* 0x800000ebcce87221 */ /* 0x000fe20000010000 */
[----:B------:R-:W-:Y:S01]  /*57e0*/  @P2 FMUL.FTZ R228, R233, R158 ;  /* 0x0000009ee9e42220 */ /* 0x000fe20000410000 */
[----:B------:R-:W-:Y:S01]  /*57f0*/  @P5 SHF.L.U32 R235, R159, 0x10, RZ ;  /* 0x000000109feb5819 */ /* 0x000fe200000006ff */
[----:B------:R-:W-:Y:S01]  /*5800*/  FMUL.FTZ R230, R139, UR13 ;  /* 0x0000000d8be67c20 */ /* 0x000fe20008410000 */
[----:B------:R-:W-:Y:S01]  /*5810*/  FFMA.FTZ R139, R173, R232, R135 ;  /* 0x000000e8ad8b7223 */ /* 0x000fe20000010087 */
[----:B------:R-:W-:Y:S01]  /*5820*/  @P5 SHF.L.U32 R237, R43, 0x10, RZ ;  /* 0x000000102bed5819 */ /* 0x000fe200000006ff */
[----:B------:R-:W-:Y:S01]  /*5830*/  HFMA2 R233, -RZ, RZ, 0, 0 ;  /* 0x00000000ffe97431 */ /* 0x000fe200000001ff */
[----:B------:R-:W-:Y:S01]  /*5840*/  MOV R158, RZ ;  /* 0x000000ff009e7202 */ /* 0x000fe20000000f00 */
[-C--:B------:R-:W-:Y:S01]  /*5850*/  @P5 FMUL.FTZ R233, R235, R230.reuse ;  /* 0x000000e6ebe95220 */ /* 0x080fe20000410000 */
[----:B------:R-:W-:Y:S01]  /*5860*/  @P1 PRMT R232, R159, 0x7632, R232 ;  /* 0x000076329fe81816 */ /* 0x000fe200000000e8 */
[----:B------:R-:W-:Y:S01]  /*5870*/  FMUL.FTZ R159, R139, R171 ;  /* 0x000000ab8b9f7220 */ /* 0x000fe20000410000 */
[----:B------:R-:W-:Y:S01]  /*5880*/  @P5 FMUL.FTZ R158, R237, R230 ;  /* 0x000000e6ed9e5220 */ /* 0x000fe20000410000 */
[----:B------:R-:W-:Y:S01]  /*5890*/  @P1 SHF.L.U32 R237, R25, 0x10, RZ ;  /* 0x0000001019ed1819 */ /* 0x000fe200000006ff */
[----:B------:R-:W-:Y:S01]  /*58a0*/  HFMA2 R230, -RZ, RZ, 0, 0 ;  /* 0x00000000ffe67431 */ /* 0x000fe200000001ff */
[----:B------:R-:W-:Y:S01]  /*58b0*/  @P1 SHF.L.U32 R235, R232, 0x10, RZ ;  /* 0x00000010e8eb1819 */ /* 0x000fe200000006ff */
[----:B------:R-:W-:Y:S01]  /*58c0*/  FMUL.FTZ R232, R159, UR13 ;  /* 0x0000000d9fe87c20 */ /* 0x000fe20008410000 */
[----:B------:R-:W-:Y:S01]  /*58d0*/  MOV R159, RZ ;  /* 0x000000ff009f7202 */ /* 0x000fe20000000f00 */
[----:B------:R-:W-:Y:S01]  /*58e0*/  FADD.FTZ R107, R107, R156 ;  /* 0x0000009c6b6b7221 */ /* 0x000fe20000010000 */
[----:B------:R-:W-:Y:S01]  /*58f0*/  FADD.FTZ R108, R108, R231 ;  /* 0x000000e76c6c7221 */ /* 0x000fe20000010000 */
[-C--:B------:R-:W-:Y:S01]  /*5900*/  @P1 FMUL.FTZ R159, R237, R232.reuse ;  /* 0x000000e8ed9f1220 */ /* 0x080fe20000410000 */
[----:B------:R-:W-:Y:S01]  /*5910*/  @P1 FMUL.FTZ R230, R235, R232 ;  /* 0x000000e8ebe61220 */ /* 0x000fe20000410000 */
[----:B------:R-:W-:Y:S01]  /*5920*/  FADD.FTZ R109, R109, R228 ;  /* 0x000000e46d6d7221 */ /* 0x000fe20000010000 */
[----:B------:R-:W-:Y:S01]  /*5930*/  FADD.FTZ R110, R110, R233 ;  /* 0x000000e96e6e7221 */ /* 0x000fe20000010000 */
[----:B------:R-:W-:Y:S01]  /*5940*/  F2FP.BF16.F32.PACK_AB R156, R163, R162 ;  /* 0x000000a2a39c723e */ /* 0x000fe200000010ff */
[----:B------:R-:W-:Y:S01]  /*5950*/  FADD.FTZ R111, R111, R230 ;  /* 0x000000e66f6f7221 */ /* 0x000fe20000010000 */
[----:B------:R-:W-:-:S02]  /*5960*/  F2FP.BF16.F32.PACK_AB R159, R159, R158 ;  /* 0x0000009e9f9f723e */ /* 0x000fc400000010ff */
[----:B------:R-:W-:Y:S02]  /*5970*/  F2FP.BF16.F32.PACK_AB R158, R220, R157 ;  /* 0x0000009ddc9e723e */ /* 0x000fe400000010ff */
[----:B------:R-:W-:-:S07]  /*5980*/  F2FP.BF16.F32.PACK_AB R157, R165, R164 ;  /* 0x000000a4a59d723e */ /* 0x000fce00000010ff */
.L_x_4650:
        /* <DEDUP_REMOVED lines=10> */
.L_x_4648:
[----:B------:R-:W-:Y:S05]  /*5a30*/  BSYNC.RECONVERGENT B2 ;  /* 0x0000000000027941 */ /* 0x000fea0003800200 */
.L_x_4647:
        /* <DEDUP_REMOVED lines=8> */
[--C-:B------:R-:W-:Y:S01]  /*5ac0*/  FFMA.FTZ R68, R205, R160, R161.reuse ;  /* 0x000000a0cd447223 */ /* 0x100fe200000100a1 */
[C---:B------:R-:W-:Y:S02]  /*5ad0*/  LOP3.LUT P2, RZ, R224.reuse, 0xff, RZ, 0xc0, !PT ;  /* 0x000000ffe0ff7812 */ /* 0x040fe4000784c0ff */
[----:B------:R-:W-:Y:S02]  /*5ae0*/  CS2R R228, SRZ ;  /* 0x0000000000e47805 */ /* 0x000fe4000001ff00 */
[----:B0-----:R-:W-:Y:S01]  /*5af0*/  CS2R R162, SRZ ;  /* 0x0000000000a27805 */ /* 0x001fe2000001ff00 */
[----:B------:R-:W-:Y:S01]  /*5b00*/  FADD.FTZ R68, R203, -R68 ;  /* 0x80000044cb447221 */ /* 0x000fe20000010000 */
[----:B------:R-:W-:Y:S02]  /*5b10*/  LOP3.LUT P4, RZ, R224, 0xff00, RZ, 0xc0, !PT ;  /* 0x0000ff00e0ff7812 */ /* 0x000fe4000788c0ff */
[----:B------:R-:W-:Y:S02]  /*5b20*/  CS2R R166, SRZ ;  /* 0x0000000000a67805 */ /* 0x000fe4000001ff00 */
[----:B------:R-:W-:Y:S01]  /*5b30*/  CS2R R164, SRZ ;  /* 0x0000000000a47805 */ /* 0x000fe2000001ff00 */
[----:B------:R-:W-:Y:S01]  /*5b40*/  FFMA.FTZ R68, R173, R68, R32 ;  /* 0x00000044ad447223 */ /* 0x000fe20000010020 */
[----:B------:R-:W-:Y:S01]  /*5b50*/  LOP3.LUT P6, RZ, R225, 0xff, RZ, 0xc0, !PT ;  /* 0x000000ffe1ff7812 */ /* 0x000fe200078cc0ff */
[-CC-:B------:R-:W-:Y:S01]  /*5b60*/  FFMA.FTZ R233, R194, R160.reuse, R161.reuse ;  /* 0x000000a0c2e97223 */ /* 0x180fe200000100a1 */
[----:B------:R-:W-:Y:S01]  /*5b70*/  LOP3.LUT P5, RZ, R224, 0xff000000, RZ, 0xc0, !PT ;  /* 0xff000000e0ff7812 */ /* 0x000fe200078ac0ff */
[----:B------:R-:W-:Y:S01]  /*5b80*/  FMUL.FTZ R69, R68, R171 ;  /* 0x000000ab44457220 */ /* 0x000fe20000410000 */
[----:B------:R-:W-:Y:S01]  /*5b90*/  MOV R231, RZ ;  /* 0x000000ff00e77202 */ /* 0x000fe20000000f00 */
[----:B------:R-:W-:Y:S01]  /*5ba0*/  FFMA.FTZ R235, R175, R160, R161 ;  /* 0x000000a0afeb7223 */ /* 0x000fe200000100a1 */
[----:B-----5:R-:W-:Y:S01]  /*5bb0*/  @P2 SHF.L.U32 R70, R156, 0x10, RZ ;  /* 0x000000109c462819 */ /* 0x020fe200000006ff */
[----:B------:R-:W-:Y:S01]  /*5bc0*/  FMUL.FTZ R69, R69, UR13 ;  /* 0x0000000d45457c20 */ /* 0x000fe20008410000 */
[----:B------:R-:W-:Y:S01]  /*5bd0*/  @P2 SHF.L.U32 R136, R48, 0x10, RZ ;  /* 0x0000001030882819 */ /* 0x000fe200000006ff */
[----:B------:R-:W-:Y:S01]  /*5be0*/  FADD.FTZ R235, R172, -R235 ;  /* 0x800000ebaceb7221 */ /* 0x000fe20000010000 */
[----:B------:R-:W-:Y:S01]  /*5bf0*/  @P4 PRMT R156, R156, 0x7632, R156 ;  /* 0x000076329c9c4816 */ /* 0x000fe2000000009c */
[----:B------:R-:W-:Y:S01]  /*5c00*/  @P2 FMUL.FTZ R229, R69, R70 ;  /* 0x0000004645e52220 */ /* 0x000fe20000410000 */
[----:B------:R-:W-:Y:S01]  /*5c10*/  @P4 SHF.L.U32 R138, R14, 0x10, RZ ;  /* 0x000000100e8a4819 */ /* 0x000fe200000006ff */
[----:B------:R-:W-:Y:S01]  /*5c20*/  @P2 FMUL.FTZ R162, R136, R69 ;  /* 0x0000004588a22220 */ /* 0x000fe20000410000 */
[-CC-:B------:R-:W-:Y:S01]  /*5c30*/  FFMA.FTZ R69, R202, R160.reuse, R161.reuse ;  /* 0x000000a0ca457223 */ /* 0x180fe200000100a1 */
[----:B------:R-:W-:Y:S01]  /*5c40*/  FFMA.FTZ R136, R201, R160, R161 ;  /* 0x000000a0c9887223 */ /* 0x000fe200000100a1 */
[----:B------:R-:W-:Y:S01]  /*5c50*/  LOP3.LUT P2, RZ, R224, 0xff0000, RZ, 0xc0, !PT ;  /* 0x00ff0000e0ff7812 */ /* 0x000fe2000784c0ff */
[----:B------:R-:W-:Y:S01]  /*5c60*/  FADD.FTZ R112, R112, R229 ;  /* 0x000000e570707221 */ /* 0x000fe20000010000 */
[----:B------:R-:W-:Y:S01]  /*5c70*/  FADD.FTZ R70, R200, -R69 ;  /* 0x80000045c8467221 */ /* 0x000fe20000010000 */
[----:B------:R-:W-:Y:S01]  /*5c80*/  FADD.FTZ R71, R199, -R136 ;  /* 0x80000088c7477221 */ /* 0x000fe20000010000 */
[----:B------:R-:W-:-:S02]  /*5c90*/  @P4 SHF.L.U32 R156, R156, 0x10, RZ ;  /* 0x000000109c9c4819 */ /* 0x000fc400000006ff */
[C---:B------:R-:W-:Y:S01]  /*5ca0*/  FFMA.FTZ R69, R173.reuse, R70, R33 ;  /* 0x00000046ad457223 */ /* 0x040fe20000010021 */
[----:B------:R-:W-:-:S03]  /*5cb0*/  FFMA.FTZ R70, R173, R71, R34 ;  /* 0x00000047ad467223 */ /* 0x000fc60000010022 */
[-C--:B------:R-:W-:Y:S01]  /*5cc0*/  FMUL.FTZ R71, R69, R171.reuse ;  /* 0x000000ab45477220 */ /* 0x080fe20000410000 */
[----:B------:R-:W-:Y:S02]  /*5cd0*/  FMUL.FTZ R136, R70, R171 ;  /* 0x000000ab46887220 */ /* 0x000fe40000410000 */
[----:B------:R-:W-:Y:S01]  /*5ce0*/  @P2 SHF.L.U32 R139, R49, 0x10, RZ ;  /* 0x00000010318b2819 */ /* 0x000fe200000006ff */
[----:B------:R-:W-:Y:S01]  /*5cf0*/  FMUL.FTZ R137, R71, UR13 ;  /* 0x0000000d47897c20 */ /* 0x000fe20008410000 */
[C---:B------:R-:W-:Y:S01]  /*5d00*/  @P2 SHF.L.U32 R71, R157.reuse, 0x10, RZ ;  /* 0x000000109d472819 */ /* 0x040fe200000006ff */
[----:B------:R-:W-:Y:S01]  /*5d10*/  FMUL.FTZ R136, R136, UR13 ;  /* 0x0000000d88887c20 */ /* 0x000fe20008410000 */
[----:B------:R-:W-:Y:S01]  /*5d20*/  @P5 PRMT R157, R157, 0x7632, R157 ;  /* 0x000076329d9d5816 */ /* 0x000fe2000000009d */
[----:B------:R-:W-:Y:S01]  /*5d30*/  @P4 FMUL.FTZ R163, R138, R137 ;  /* 0x000000898aa34220 */ /* 0x000fe20000410000 */
[-CC-:B------:R-:W-:Y:S01]  /*5d40*/  FFMA.FTZ R138, R197, R160.reuse, R161.reuse ;  /* 0x000000a0c58a7223 */ /* 0x180fe200000100a1 */
[----:B------:R-:W-:Y:S01]  /*5d50*/  @P2 FMUL.FTZ R167, R136, R71 ;  /* 0x0000004788a72220 */ /* 0x000fe20000410000 */
[----:B------:R-:W-:Y:S01]  /*5d60*/  FFMA.FTZ R71, R198, R160, R161 ;  /* 0x000000a0c6477223 */ /* 0x000fe200000100a1 */
[----:B------:R-:W-:Y:S01]  /*5d70*/  @P2 FMUL.FTZ R164, R139, R136 ;  /* 0x000000888ba42220 */ /* 0x000fe20000410000 */
[----:B------:R-:W-:Y:S01]  /*5d80*/  @P4 FMUL.FTZ R166, R137, R156 ;  /* 0x0000009c89a64220 */ /* 0x000fe20000410000 */
[----:B------:R-:W-:Y:S01]  /*5d90*/  FADD.FTZ R137, R195, -R138 ;  /* 0x8000008ac3897221 */ /* 0x000fe20000010000 */
[----:B------:R-:W-:Y:S01]  /*5da0*/  FADD.FTZ R136, R196, -R71 ;  /* 0x80000047c4887221 */ /* 0x000fe20000010000 */
[----:B------:R-:W-:Y:S01]  /*5db0*/  LOP3.LUT P4, RZ, R225, 0xff00, RZ, 0xc0, !PT ;  /* 0x0000ff00e1ff7812 */ /* 0x000fe2000788c0ff */
[----:B------:R-:W-:Y:S01]  /*5dc0*/  HFMA2 R156, -RZ, RZ, 0, 0 ;  /* 0x00000000ff9c7431 */ /* 0x000fe200000001ff */
[----:B------:R-:W-:Y:S01]  /*5dd0*/  @P5 SHF.L.U32 R139, R15, 0x10, RZ ;  /* 0x000000100f8b5819 */ /* 0x000fe200000006ff */
[C---:B------:R-:W-:Y:S01]  /*5de0*/  FFMA.FTZ R71, R173.reuse, R136, R35 ;  /* 0x00000088ad477223 */ /* 0x040fe20000010023 */
[----:B------:R-:W-:Y:S01]  /*5df0*/  FFMA.FTZ R136, R173, R137, R28 ;  /* 0x00000089ad887223 */ /* 0x000fe2000001001c */
[----:B------:R-:W-:Y:S01]  /*5e00*/  @P5 SHF.L.U32 R157, R157, 0x10, RZ ;  /* 0x000000109d9d5819 */ /* 0x000fe200000006ff */
[----:B------:R-:W-:Y:S01]  /*5e10*/  FADD.FTZ R113, R113, R166 ;  /* 0x000000a671717221 */ /* 0x000fe20000010000 */
[-C--:B------:R-:W-:Y:S01]  /*5e20*/  FMUL.FTZ R137, R71, R171.reuse ;  /* 0x000000ab47897220 */ /* 0x080fe20000410000 */
[----:B------:R-:W-:Y:S01]  /*5e30*/  FMUL.FTZ R138, R136, R171 ;  /* 0x000000ab888a7220 */ /* 0x000fe20000410000 */
[----:B------:R-:W-:Y:S01]  /*5e40*/  ISETP.GE.U32.AND P2, PT, R224, RZ, PT ;  /* 0x000000ffe000720c */ /* 0x000fe20003f46070 */
[----:B------:R-:W-:Y:S01]  /*5e50*/  FADD.FTZ R114, R114, R167 ;  /* 0x000000a772727221 */ /* 0x000fe20000010000 */
[----:B------:R-:W-:Y:S01]  /*5e60*/  FMUL.FTZ R220, R137, UR13 ;  /* 0x0000000d89dc7c20 */ /* 0x000fe20008410000 */
[----:B------:R-:W-:Y:S01]  /*5e70*/  @P6 SHF.L.U32 R137, R158, 0x10, RZ ;  /* 0x000000109e896819 */ /* 0x000fe200000006ff */
[----:B------:R-:W-:Y:S01]  /*5e80*/  FMUL.FTZ R230, R138, UR13 ;  /* 0x0000000d8ae67c20 */ /* 0x000fe20008410000 */
[----:B------:R-:W-:Y:S01]  /*5e90*/  FADD.FTZ R138, R192, -R233 ;  /* 0x800000e9c08a7221 */ /* 0x000fe20000010000 */
[----:B------:R-:W-:Y:S01]  /*5ea0*/  @P4 PRMT R158, R158, 0x7632, R158 ;  /* 0x000076329e9e4816 */ /* 0x000fe2000000009e */
[----:B------:R-:W-:Y:S01]  /*5eb0*/  @P5 FMUL.FTZ R156, R220, R157 ;  /* 0x0000009ddc9c5220 */ /* 0x000fe20000410000 */
[----:B------:R-:W-:Y:S01]  /*5ec0*/  @P6 FMUL.FTZ R231, R230, R137 ;  /* 0x00000089e6e76220 */ /* 0x000fe20000410000 */
[----:B------:R-:W-:Y:S01]  /*5ed0*/  FFMA.FTZ R137, R173, R138, R29 ;  /* 0x0000008aad897223 */ /* 0x000fe2000001001d */
[----:B------:R-:W-:Y:S01]  /*5ee0*/  @P5 FMUL.FTZ R165, R139, R220 ;  /* 0x000000dc8ba55220 */ /* 0x000fe20000410000 */
[----:B------:R-:W-:Y:S01]  /*5ef0*/  LOP3.LUT P5, RZ, R225, 0xff0000, RZ, 0xc0, !PT ;  /* 0x00ff0000e1ff7812 */ /* 0x000fe200078ac0ff */
[----:B------:R-:W-:-:S02]  /*5f00*/  HFMA2 R157, -RZ, RZ, 0, 0 ;  /* 0x00000000ff9d7431 */ /* 0x000fc400000001ff */
[----:B------:R-:W-:Y:S01]  /*5f10*/  FMUL.FTZ R138, R137, R171 ;  /* 0x000000ab898a7220 */ /* 0x000fe20000410000 */
[----:B------:R-:W-:Y:S01]  /*5f20*/  @P4 SHF.L.U32 R158, R158, 0x10, RZ ;  /* 0x000000109e9e4819 */ /* 0x000fe200000006ff */
[----:B------:R-:W-:Y:S01]  /*5f30*/  FADD.FTZ R115, R115, R156 ;  /* 0x0000009c73737221 */ /* 0x000fe20000010000 */
[----:B------:R-:W-:Y:S01]  /*5f40*/  @P4 SHF.L.U32 R232, R16, 0x10, RZ ;  /* 0x0000001010e84819 */ /* 0x000fe200000006ff */
[----:B------:R-:W-:Y:S01]  /*5f50*/  FMUL.FTZ R139, R138, UR13 ;  /* 0x0000000d8a8b7c20 */ /* 0x000fe20008410000 */
[----:B------:R-:W-:Y:S01]  /*5f60*/  ISETP.GE.U32.AND.EX P2, PT, R225, 0x1000000, PT, P2 ;  /* 0x01000000e100780c */ /* 0x000fe20003f46120 */
[----:B------:R-:W-:Y:S01]  /*5f70*/  FFMA.FTZ R138, R173, R235, R30 ;  /* 0x000000ebad8a7223 */ /* 0x000fe2000001001e */
[----:B------:R-:W-:Y:S01]  /*5f80*/  MOV R220, RZ ;  /* 0x000000ff00dc7202 */ /* 0x000fe20000000f00 */
[----:B------:R-:W-:Y:S01]  /*5f90*/  @P4 FMUL.FTZ R228, R139, R158 ;  /* 0x0000009e8be44220 */ /* 0x000fe20000410000 */
[----:B------:R-:W-:Y:S01]  /*5fa0*/  FFMA.FTZ R158, R174, R160, R161 ;  /* 0x000000a0ae9e7223 */ /* 0x000fe200000100a1 */
[----:B------:R-:W-:Y:S01]  /*5fb0*/  @P4 FMUL.FTZ R220, R232, R139 ;  /* 0x0000008be8dc4220 */ /* 0x000fe20000410000 */
[----:B------:R-:W-:Y:S01]  /*5fc0*/  FMUL.FTZ R139, R138, R171 ;  /* 0x000000ab8a8b7220 */ /* 0x000fe20000410000 */
[----:B------:R-:W-:Y:S01]  /*5fd0*/  @P6 SHF.L.U32 R233, R50, 0x10, RZ ;  /* 0x0000001032e96819 */ /* 0x000fe200000006ff */
[----:B------:R-:W-:Y:S01]  /*5fe0*/  FADD.FTZ R234, R177, -R158 ;  /* 0x8000009eb1ea7221 */ /* 0x000fe20000010000 */
[----:B------:R-:W-:Y:S01]  /*5ff0*/  @P5 SHF.L.U32 R158, R159, 0x10, RZ ;  /* 0x000000109f9e5819 */ /* 0x000fe200000006ff */
[----:B------:R-:W-:Y:S01]  /*6000*/  FMUL.FTZ R235, R139, UR13 ;  /* 0x0000000d8beb7c20 */ /* 0x000fe20008410000 */
[----:B------:R-:W-:Y:S01]  /*6010*/  @P5 SHF.L.U32 R232, R51, 0x10, RZ ;  /* 0x0000001033e85819 */ /* 0x000fe200000006ff */
[----:B------:R-:W-:Y:S01]  /*6020*/  FFMA.FTZ R139, R173, R234, R31 ;  /* 0x000000eaad8b7223 */ /* 0x000fe2000001001f */
[----:B------:R-:W-:Y:S01]  /*6030*/  @P6 FMUL.FTZ R157, R233, R230 ;  /* 0x000000e6e99d6220 */ /* 0x000fe20000410000 */
[----:B------:R-:W-:-:S02]  /*6040*/  HFMA2 R233, -RZ, RZ, 0, 0 ;  /* 0x00000000ffe97431 */ /* 0x000fc400000001ff */
[----:B------:R-:W-:Y:S01]  /*6050*/  @P5 FMUL.FTZ R233, R235, R158 ;  /* 0x0000009eebe95220 */ /* 0x000fe20000410000 */
[----:B------:R-:W-:Y:S01]  /*6060*/  @P2 PRMT R159, R159, 0x7632, R159 ;  /* 0x000076329f9f2816 */ /* 0x000fe2000000009f */
[----:B------:R-:W-:Y:S01]  /*6070*/  FMUL.FTZ R158, R139, R171 ;  /* 0x000000ab8b9e7220 */ /* 0x000fe20000410000 */
[----:B------:R-:W-:Y:S01]  /*6080*/  @P2 SHF.L.U32 R237, R17, 0x10, RZ ;  /* 0x0000001011ed2819 */ /* 0x000fe200000006ff */
[----:B------:R-:W-:Y:S01]  /*6090*/  FADD.FTZ R116, R116, R231 ;  /* 0x000000e774747221 */ /* 0x000fe20000010000 */
[----:B------:R-:W-:Y:S01]  /*60a0*/  @P2 SHF.L.U32 R159, R159, 0x10, RZ ;  /* 0x000000109f9f2819 */ /* 0x000fe200000006ff */
[----:B------:R-:W-:Y:S01]  /*60b0*/  FMUL.FTZ R158, R158, UR13 ;  /* 0x0000000d9e9e7c20 */ /* 0x000fe20008410000 */
[----:B------:R-:W-:Y:S01]  /*60c0*/  MOV R230, RZ ;  /* 0x000000ff00e67202 */ /* 0x000fe20000000f00 */
[----:B------:R-:W-:Y:S01]  /*60d0*/  @P5 FMUL.FTZ R230, R232, R235 ;  /* 0x000000ebe8e65220 */ /* 0x000fe20000410000 */
[----:B------:R-:W-:Y:S01]  /*60e0*/  MOV R235, RZ ;  /* 0x000000ff00eb7202 */ /* 0x000fe20000000f00 */
[----:B------:R-:W-:-:S02]  /*60f0*/  HFMA2 R232, -RZ, RZ, 0, 0 ;  /* 0x00000000ffe87431 */ /* 0x000fc400000001ff */
[----:B------:R-:W-:Y:S01]  /*6100*/  @P2 FMUL.FTZ R235, R237, R158 ;  /* 0x0000009eedeb2220 */ /* 0x000fe20000410000 */
[----:B------:R-:W-:Y:S01]  /*6110*/  @P2 FMUL.FTZ R232, R158, R159 ;  /* 0x0000009f9ee82220 */ /* 0x000fe20000410000 */
[----:B------:R-:W-:Y:S01]  /*6120*/  F2FP.BF16.F32.PACK_AB R158, R220, R157 ;  /* 0x0000009ddc9e723e */ /* 0x000fe200000010ff */
[----:B------:R-:W-:Y:S01]  /*6130*/  FADD.FTZ R117, R117, R228 ;  /* 0x000000e475757221 */ /* 0x000fe20000010000 */
[----:B------:R-:W-:Y:S01]  /*6140*/  FADD.FTZ R118, R118, R233 ;  /* 0x000000e976767221 */ /* 0x000fe20000010000 */
[----:B------:R-:W-:Y:S01]  /*6150*/  FADD.FTZ R119, R119, R232 ;  /* 0x000000e877777221 */ /* 0x000fe20000010000 */
[----:B------:R-:W-:Y:S02]  /*6160*/  F2FP.BF16.F32.PACK_AB R159, R235, R230 ;  /* 0x000000e6eb9f723e */ /* 0x000fe400000010ff */
[----:B------:R-:W-:Y:S02]  /*6170*/  F2FP.BF16.F32.PACK_AB R157, R165, R164 ;  /* 0x000000a4a59d723e */ /* 0x000fe400000010ff */
[----:B------:R-:W-:Y:S01]  /*6180*/  F2FP.BF16.F32.PACK_AB R156, R163, R162 ;  /* 0x000000a2a39c723e */ /* 0x000fe200000010ff */
[----:B------:R-:W-:Y:S06]  /*6190*/  BRA `(.L_x_4654) ;  /* 0x0000000400b87947 */ /* 0x000fec0003800000 */
.L_x_4653:
        /* <DEDUP_REMOVED lines=9> */
[----:B------:R-:W-:Y:S01]  /*6230*/  FFMA.FTZ R166, R173, R166, R32 ;  /* 0x000000a6ada67223 */ /* 0x000fe20000010020 */
[----:B------:R-:W-:Y:S01]  /*6240*/  FFMA.FTZ R232, R197, R160, R161 ;  /* 0x000000a0c5e87223 */ /* 0x000fe200000100a1 */
[----:B------:R-:W-:Y:S01]  /*6250*/  FFMA.FTZ R220, R173, R220, R33 ;  /* 0x000000dcaddc7223 */ /* 0x000fe20000010021 */
        /* <DEDUP_REMOVED lines=23> */
[----:B------:R-:W-:Y:S01]  /*63d0*/  FFMA.FTZ R220, R173, R166, R34 ;  /* 0x000000a6addc7223 */ /* 0x000fe20000010022 */
[----:B------:R-:W-:Y:S01]  /*63e0*/  FADD.FTZ R228, R196, -R229 ;  /* 0x800000e5c4e47221 */ /* 0x000fe20000010000 */
[----:B------:R-:W-:-:S02]  /*63f0*/  LOP3.LUT P4, RZ, R225, 0xff00, RZ, 0xc0, !PT ;  /* 0x0000ff00e1ff7812 */ /* 0x000fc4000788c0ff */
[----:B------:R-:W-:Y:S01]  /*6400*/  CS2R R166, SRZ ;  /* 0x0000000000a67805 */ /* 0x000fe2000001ff00 */
[----:B------:R-:W-:Y:S01]  /*6410*/  FMUL.FTZ R220, R171, R220 ;  /* 0x000000dcabdc7220 */ /* 0x000fe20000410000 */
[----:B------:R-:W-:Y:S01]  /*6420*/  FFMA.FTZ R228, R173, R228, R35 ;  /* 0x000000e4ade47223 */ /* 0x000fe20000010023 */
[----:B------:R-:W-:Y:S01]  /*6430*/  @P2 SHF.L.U32 R231, R49, 0x10, RZ ;  /* 0x0000001031e72819 */ /* 0x000fe200000006ff */
[----:B------:R-:W-:Y:S01]  /*6440*/  FADD.FTZ R112, R112, R165 ;  /* 0x000000a570707221 */ /* 0x000fe20000010000 */
[----:B------:R-:W-:Y:S01]  /*6450*/  @P2 SHF.L.U32 R229, R157, 0x10, RZ ;  /* 0x000000109de52819 */ /* 0x000fe200000006ff */
[----:B------:R-:W-:Y:S01]  /*6460*/  FMUL.FTZ R220, R220, UR13 ;  /* 0x0000000ddcdc7c20 */ /* 0x000fe20008410000 */
[----:B------:R-:W-:Y:S01]  /*6470*/  FMUL.FTZ R157, R171, R228 ;  /* 0x000000e4ab9d7220 */ /* 0x000fe20000410000 */
[----:B------:R-:W-:Y:S01]  /*6480*/  FFMA.FTZ R228, R173, R232, R28 ;  /* 0x000000e8ade47223 */ /* 0x000fe2000001001c */
        /* <DEDUP_REMOVED lines=14> */
[----:B------:R-:W-:Y:S01]  /*6570*/  FFMA.FTZ R230, R173, R230, R29 ;  /* 0x000000e6ade67223 */ /* 0x000fe2000001001d */
        /* <DEDUP_REMOVED lines=12> */
[----:B------:R-:W-:Y:S01]  /*6640*/  FFMA.FTZ R230, R173, R230, R30 ;  /* 0x000000e6ade67223 */ /* 0x000fe2000001001e */
        /* <DEDUP_REMOVED lines=11> */
[----:B------:R-:W-:Y:S01]  /*6700*/  FFMA.FTZ R232, R173, R232, R31 ;  /* 0x000000e8ade87223 */ /* 0x000fe2000001001f */
        /* <DEDUP_REMOVED lines=23> */
.L_x_4654:
        /* <DEDUP_REMOVED lines=8> */
.L_x_4652:
[----:B------:R-:W-:Y:S05]  /*6900*/  BSYNC.RECONVERGENT B2 ;  /* 0x0000000000027941 */ /* 0x000fea0003800200 */
.L_x_4651:
        /* <DEDUP_REMOVED lines=15> */
[C---:B------:R-:W-:Y:S01]  /*6a00*/  FFMA.FTZ R68, R173.reuse, R69, R148 ;  /* 0x00000045ad447223 */ /* 0x040fe20000010094 */
[----:B------:R-:W-:Y:S01]  /*6a10*/  FADD.FTZ R138, R182, -R137 ;  /* 0x80000089b68a7221 */ /* 0x000fe20000010000 */
[----:B------:R-:W-:Y:S01]  /*6a20*/  FFMA.FTZ R69, R173, R70, R149 ;  /* 0x00000046ad457223 */ /* 0x000fe20000010095 */
        /* <DEDUP_REMOVED lines=10> */
[----:B------:R-:W-:Y:S01]  /*6ad0*/  @P2 FMUL.FTZ R165, R70, R71 ;  /* 0x0000004746a52220 */ /* 0x000fe20000410000 */
[----:B------:R-:W-:Y:S01]  /*6ae0*/  @P2 FMUL.FTZ R163, R139, R70 ;  /* 0x000000468ba32220 */ /* 0x000fe20000410000 */
[----:B------:R-:W-:Y:S01]  /*6af0*/  FFMA.FTZ R70, R173, R138, R150 ;  /* 0x0000008aad467223 */ /* 0x000fe20000010096 */
[----:B------:R-:W-:Y:S01]  /*6b00*/  @P4 SHF.L.U32 R156, R156, 0x10, RZ ;  /* 0x000000109c9c4819 */ /* 0x000fe200000006ff */
[----:B------:R-:W-:Y:S01]  /*6b10*/  @P4 FMUL.FTZ R162, R136, R137 ;  /* 0x0000008988a24220 */ /* 0x000fe20000410000 */
[----:B------:R-:W-:Y:S01]  /*6b20*/  @P3 SHF.L.U32 R136, R157, 0x10, RZ ;  /* 0x000000109d883819 */ /* 0x000fe200000006ff */
[----:B------:R-:W-:Y:S01]  /*6b30*/  FMUL.FTZ R71, R70, R171 ;  /* 0x000000ab46477220 */ /* 0x000fe20000410000 */
[----:B------:R-:W-:-:S02]  /*6b40*/  CS2R R166, SRZ ;  /* 0x0000000000a67805 */ /* 0x000fc4000001ff00 */
[----:B------:R-:W-:Y:S01]  /*6b50*/  @P3 SHF.L.U32 R138, R57, 0x10, RZ ;  /* 0x00000010398a3819 */ /* 0x000fe200000006ff */
[----:B------:R-:W-:Y:S01]  /*6b60*/  @P4 FMUL.FTZ R164, R137, R156 ;  /* 0x0000009c89a44220 */ /* 0x000fe20000410000 */
[----:B------:R-:W-:Y:S01]  /*6b70*/  FMUL.FTZ R71, R71, UR13 ;  /* 0x0000000d47477c20 */ /* 0x000fe20008410000 */
[----:B------:R-:W-:Y:S01]  /*6b80*/  LOP3.LUT P6, RZ, R222, 0xff000000, RZ, 0xc0, !PT ;  /* 0xff000000deff7812 */ /* 0x000fe200078cc0ff */
[----:B------:R-:W-:Y:S01]  /*6b90*/  HFMA2 R156, -RZ, RZ, 0, 0 ;  /* 0x00000000ff9c7431 */ /* 0x000fe200000001ff */
[----:B------:R-:W-:Y:S01]  /*6ba0*/  LOP3.LUT P4, RZ, R223, 0xff00, RZ, 0xc0, !PT ;  /* 0x0000ff00dfff7812 */ /* 0x000fe2000788c0ff */
[----:B------:R-:W-:Y:S01]  /*6bb0*/  @P3 FMUL.FTZ R167, R71, R136 ;  /* 0x0000008847a73220 */ /* 0x000fe20000410000 */
[-CC-:B------:R-:W-:Y:S01]  /*6bc0*/  FFMA.FTZ R136, R180, R160.reuse, R161.reuse ;  /* 0x000000a0b4887223 */ /* 0x180fe200000100a1 */
[----:B------:R-:W-:Y:S01]  /*6bd0*/  @P3 FMUL.FTZ R156, R138, R71 ;  /* 0x000000478a9c3220 */ /* 0x000fe20000410000 */
[-C--:B------:R-:W-:Y:S01]  /*6be0*/  FFMA.FTZ R71, R187, R160.reuse, R161 ;  /* 0x000000a0bb477223 */ /* 0x080fe200000100a1 */
[----:B------:R-:W-:Y:S01]  /*6bf0*/  ISETP.GE.U32.AND P2, PT, R222, RZ, PT ;  /* 0x000000ffde00720c */ /* 0x000fe20003f46070 */
[----:B------:R-:W-:Y:S01]  /*6c00*/  FADD.FTZ R136, R185, -R136 ;  /* 0x80000088b9887221 */ /* 0x000fe20000010000 */
[----:B------:R-:W-:Y:S01]  /*6c10*/  LOP3.LUT P5, RZ, R223, 0xff, RZ, 0xc0, !PT ;  /* 0x000000ffdfff7812 */ /* 0x000fe200078ac0ff */
[----:B------:R-:W-:Y:S01]  /*6c20*/  FADD.FTZ R137, R184, -R71 ;  /* 0x80000047b8897221 */ /* 0x000fe20000010000 */
[----:B------:R-:W-:Y:S01]  /*6c30*/  FFMA.FTZ R232, R186, R160, R161 ;  /* 0x000000a0bae87223 */ /* 0x000fe200000100a1 */
[----:B------:R-:W-:Y:S01]  /*6c40*/  FFMA.FTZ R71, R173, R136, R151 ;  /* 0x00000088ad477223 */ /* 0x000fe20000010097 */
[----:B------:R-:W-:Y:S01]  /*6c50*/  @P6 PRMT R138, R157, 0x7632, R138 ;  /* 0x000076329d8a6816 */ /* 0x000fe2000000008a */
[----:B------:R-:W-:Y:S01]  /*6c60*/  FFMA.FTZ R136, R173, R137, R152 ;  /* 0x00000089ad887223 */ /* 0x000fe20000010098 */
[----:B------:R-:W-:Y:S01]  /*6c70*/  LOP3.LUT P3, RZ, R223, 0xff0000, RZ, 0xc0, !PT ;  /* 0x00ff0000dfff7812 */ /* 0x000fe2000786c0ff */
[----:B------:R-:W-:Y:S01]  /*6c80*/  FMUL.FTZ R137, R71, R171 ;  /* 0x000000ab47897220 */ /* 0x000fe20000410000 */
[----:B------:R-:W-:Y:S01]  /*6c90*/  ISETP.GE.U32.AND.EX P2, PT, R223, 0x1000000, PT, P2 ;  /* 0x01000000df00780c */ /* 0x000fe20003f46120 */
[----:B------:R-:W-:Y:S01]  /*6ca0*/  FADD.FTZ R232, R189, -R232 ;  /* 0x800000e8bde87221 */ /* 0x000fe20000010000 */
[----:B------:R-:W-:Y:S01]  /*6cb0*/  @P6 SHF.L.U32 R228, R7, 0x10, RZ ;  /* 0x0000001007e46819 */ /* 0x000fe200000006ff */
[----:B------:R-:W-:Y:S01]  /*6cc0*/  FMUL.FTZ R137, R137, UR13 ;  /* 0x0000000d89897c20 */ /* 0x000fe20008410000 */
[----:B------:R-:W-:Y:S01]  /*6cd0*/  @P6 SHF.L.U32 R138, R138, 0x10, RZ ;  /* 0x000000108a8a6819 */ /* 0x000fe200000006ff */
[-CC-:B------:R-:W-:Y:S01]  /*6ce0*/  FFMA.FTZ R139, R191, R160.reuse, R161.reuse ;  /* 0x000000a0bf8b7223 */ /* 0x180fe200000100a1 */
[----:B------:R-:W-:Y:S01]  /*6cf0*/  MOV R157, RZ ;  /* 0x000000ff009d7202 */ /* 0x000fe20000000f00 */
[----:B------:R-:W-:Y:S01]  /*6d00*/  @P6 FMUL.FTZ R157, R228, R137 ;  /* 0x00000089e49d6220 */ /* 0x000fe20000410000 */
[----:B------:R-:W-:Y:S01]  /*6d10*/  FFMA.FTZ R234, R190, R160, R161 ;  /* 0x000000a0beea7223 */ /* 0x000fe200000100a1 */
[----:B------:R-:W-:Y:S01]  /*6d20*/  @P6 FMUL.FTZ R166, R137, R138 ;  /* 0x0000008a89a66220 */ /* 0x000fe20000410000 */
[----:B------:R-:W-:Y:S01]  /*6d30*/  FFMA.FTZ R137, R173, R232, R153 ;  /* 0x000000e8ad897223 */ /* 0x000fe20000010099 */
[-C--:B------:R-:W-:Y:S01]  /*6d40*/  FMUL.FTZ R160, R136, R171.reuse ;  /* 0x000000ab88a07220 */ /* 0x080fe20000410000 */
[----:B------:R-:W-:Y:S01]  /*6d50*/  @P4 PRMT R229, R158, 0x7632, R229 ;  /* 0x000076329ee54816 */ /* 0x000fe200000000e5 */
[----:B------:R-:W-:Y:S01]  /*6d60*/  FADD.FTZ R139, R188, -R139 ;  /* 0x8000008bbc8b7221 */ /* 0x000fe20000010000 */
[----:B------:R-:W-:Y:S01]  /*6d70*/  @P5 SHF.L.U32 R161, R158, 0x10, RZ ;  /* 0x000000109ea15819 */ /* 0x000fe200000006ff */
[----:B------:R-:W-:Y:S01]  /*6d80*/  FMUL.FTZ R138, R137, R171 ;  /* 0x000000ab898a7220 */ /* 0x000fe20000410000 */
[----:B------:R-:W-:Y:S01]  /*6d90*/  FMUL.FTZ R230, R160, UR13 ;  /* 0x0000000da0e67c20 */ /* 0x000fe20008410000 */
[----:B------:R-:W-:Y:S01]  /*6da0*/  @P3 SHF.L.U32 R158, R159, 0x10, RZ ;  /* 0x000000109f9e3819 */ /* 0x000fe200000006ff */
[----:B------:R-:W-:Y:S01]  /*6db0*/  FADD.FTZ R234, R193, -R234 ;  /* 0x800000eac1ea7221 */ /* 0x000fe20000010000 */
[----:B------:R-:W-:Y:S01]  /*6dc0*/  @P2 PRMT R220, R159, 0x7632, R220 ;  /* 0x000076329fdc2816 */ /* 0x000fe200000000dc */
[----:B------:R-:W-:Y:S01]  /*6dd0*/  HFMA2 R159, -RZ, RZ, 0, 0 ;  /* 0x00000000ff9f7431 */ /* 0x000fe200000001ff */
[----:B------:R-:W-:Y:S01]  /*6de0*/  @P4 SHF.L.U32 R233, R8, 0x10, RZ ;  /* 0x0000001008e94819 */ /* 0x000fe200000006ff */
[----:B------:R-:W-:Y:S01]  /*6df0*/  FMUL.FTZ R138, R138, UR13 ;  /* 0x0000000d8a8a7c20 */ /* 0x000fe20008410000 */
[----:B------:R-:W-:Y:S01]  /*6e00*/  @P4 SHF.L.U32 R229, R229, 0x10, RZ ;  /* 0x00000010e5e54819 */ /* 0x000fe200000006ff */
[----:B------:R-:W-:Y:S01]  /*6e10*/  @P5 FMUL.FTZ R159, R230, R161 ;  /* 0x000000a1e69f5220 */ /* 0x000fe20000410000 */
[----:B------:R-:W-:-:S02]  /*6e20*/  CS2R R160, SRZ ;  /* 0x0000000000a07805 */ /* 0x000fc4000001ff00 */
[----:B------:R-:W-:Y:S01]  /*6e30*/  MOV R228, RZ ;  /* 0x000000ff00e47202 */ /* 0x000fe20000000f00 */
[----:B------:R-:W-:Y:S01]  /*6e40*/  @P4 FMUL.FTZ R161, R233, R138 ;  /* 0x0000008ae9a14220 */ /* 0x000fe20000410000 */
[----:B------:R-:W-:Y:S01]  /*6e50*/  @P4 FMUL.FTZ R228, R138, R229 ;  /* 0x000000e58ae44220 */ /* 0x000fe20000410000 */
[C---:B------:R-:W-:Y:S01]  /*6e60*/  FFMA.FTZ R138, R173.reuse, R139, R154 ;  /* 0x0000008bad8a7223 */ /* 0x040fe2000001009a */
[----:B------:R-:W-:Y:S01]  /*6e70*/  FFMA.FTZ R139, R173, R234, R155 ;  /* 0x000000eaad8b7223 */ /* 0x000fe2000001009b */
[----:B------:R-:W-:Y:S01]  /*6e80*/  @P5 SHF.L.U32 R231, R58, 0x10, RZ ;  /* 0x000000103ae75819 */ /* 0x000fe200000006ff */
[----:B------:R-:W-:Y:S02]  /*6e90*/  HFMA2 R229, -RZ, RZ, 0, 0 ;  /* 0x00000000ffe57431 */ /* 0x000fe400000001ff */
        /* <DEDUP_REMOVED lines=8> */
[----:B------:R-:W-:-:S02]  /*6f20*/  CS2R R230, SRZ ;  /* 0x0000000000e67805 */ /* 0x000fc4000001ff00 */
[----:B------:R-:W-:Y:S01]  /*6f30*/  MOV R232, RZ ;  /* 0x000000ff00e87202 */ /* 0x000fe20000000f00 */
[----:B------:R-:W-:Y:S01]  /*6f40*/  @P3 FMUL.FTZ R230, R234, R173 ;  /* 0x000000adeae63220 */ /* 0x000fe20000410000 */
[----:B------:R-:W-:Y:S01]  /*6f50*/  @P2 FMUL.FTZ R231, R236, R171 ;  /* 0x000000abece72220 */ /* 0x000fe20000410000 */
[----:B------:R-:W-:Y:S01]  /*6f60*/  @P3 FMUL.FTZ R229, R173, R158 ;  /* 0x0000009eade53220 */ /* 0x000fe20000410000 */
[----:B------:R-:W-:Y:S01]  /*6f70*/  @P2 FMUL.FTZ R232, R171, R220 ;  /* 0x000000dcabe82220 */ /* 0x000fe20000410000 */
        /* <DEDUP_REMOVED lines=13> */
.L_x_4655:
[-CC-:B0-----:R-:W-:Y:S01]  /*7050*/  FFMA.FTZ R163, R179, R160.reuse, R161.reuse ;  /* 0x000000a0b3a37223 */ /* 0x181fe200000100a1 */
[----:B------:R-:W-:Y:S01]  /*7060*/  LOP3.LUT P2, RZ, R222, 0xff, RZ, 0xc0, !PT ;  /* 0x000000ffdeff7812 */ /* 0x000fe2000784c0ff */
[-CC-:B------:R-:W-:Y:S01]  /*7070*/  FFMA.FTZ R162, R176, R160.reuse, R161.reuse ;  /* 0x000000a0b0a27223 */ /* 0x180fe200000100a1 */
[-C--:B------:R-:W-:Y:S01]  /*7080*/  FFMA.FTZ R165, R183, R160.reuse, R161 ;  /* 0x000000a0b7a57223 */ /* 0x080fe200000100a1 */
[----:B------:R-:W-:Y:S01]  /*7090*/  FADD.FTZ R163, R178, -R163 ;  /* 0x800000a3b2a37221 */ /* 0x000fe20000010000 */
[-CC-:B------:R-:W-:Y:S01]  /*70a0*/  FFMA.FTZ R164, R180, R160.reuse, R161.reuse ;  /* 0x000000a0b4a47223 */ /* 0x180fe200000100a1 */
[-CC-:B------:R-:W-:Y:S01]  /*70b0*/  FFMA.FTZ R167, R187, R160.reuse, R161.reuse ;  /* 0x000000a0bba77223 */ /* 0x180fe200000100a1 */
[-CC-:B------:R-:W-:Y:S01]  /*70c0*/  FFMA.FTZ R166, R186, R160.reuse, R161.reuse ;  /* 0x000000a0baa67223 */ /* 0x180fe200000100a1 */
[-CC-:B------:R-:W-:Y:S01]  /*70d0*/  FFMA.FTZ R229, R191, R160.reuse, R161.reuse ;  /* 0x000000a0bfe57223 */ /* 0x180fe200000100a1 */
[----:B------:R-:W-:Y:S01]  /*70e0*/  FFMA.FTZ R220, R190, R160, R161 ;  /* 0x000000a0bedc7223 */ /* 0x000fe200000100a1 */
[----:B------:R-:W-:Y:S01]  /*70f0*/  FADD.FTZ R160, R181, -R162 ;  /* 0x800000a2b5a07221 */ /* 0x000fe20000010000 */
[----:B------:R-:W-:Y:S01]  /*7100*/  FFMA.FTZ R162, R173, R163, R148 ;  /* 0x000000a3ada27223 */ /* 0x000fe20000010094 */
[----:B------:R-:W-:Y:S01]  /*7110*/  LOP3.LUT P4, RZ, R222, 0xff0000, RZ, 0xc0, !PT ;  /* 0x00ff0000deff7812 */ /* 0x000fe2000788c0ff */
[----:B------:R-:W-:Y:S01]  /*7120*/  FADD.FTZ R165, R182, -R165 ;  /* 0x800000a5b6a57221 */ /* 0x000fe20000010000 */
[----:B------:R-:W-:Y:S01]  /*7130*/  FADD.FTZ R230, R189, -R166 ;  /* 0x800000a6bde67221 */ /* 0x000fe20000010000 */
[----:B------:R-:W-:Y:S01]  /*7140*/  FADD.FTZ R164, R185, -R164 ;  /* 0x800000a4b9a47221 */ /* 0x000fe20000010000 */
[----:B------:R-:W-:Y:S01]  /*7150*/  LOP3.LUT P3, RZ, R222, 0xff00, RZ, 0xc0, !PT ;  /* 0x0000ff00deff7812 */ /* 0x000fe2000786c0ff */
[----:B------:R-:W-:Y:S01]  /*7160*/  FADD.FTZ R167, R184, -R167 ;  /* 0x800000a7b8a77221 */ /* 0x000fe20000010000 */
[----:B------:R-:W-:Y:S01]  /*7170*/  FMUL.FTZ R161, R171, R162 ;  /* 0x000000a2aba17220 */ /* 0x000fe20000410000 */
[----:B------:R-:W-:Y:S01]  /*7180*/  FADD.FTZ R229, R188, -R229 ;  /* 0x800000e5bce57221 */ /* 0x000fe20000010000 */
[----:B------:R-:W-:Y:S01]  /*7190*/  FADD.FTZ R238, R193, -R220 ;  /* 0x800000dcc1ee7221 */ /* 0x000fe20000010000 */
[C---:B------:R-:W-:Y:S01]  /*71a0*/  FFMA.FTZ R220, R173.reuse, R165, R150 ;  /* 0x000000a5addc7223 */ /* 0x040fe20000010096 */
[C---:B------:R-:W-:Y:S01]  /*71b0*/  FFMA.FTZ R234, R173.reuse, R230, R153 ;  /* 0x000000e6adea7223 */ /* 0x040fe20000010099 */
[C---:B------:R-:W-:Y:S01]  /*71c0*/  FFMA.FTZ R228, R173.reuse, R164, R151 ;  /* 0x000000a4ade47223 */ /* 0x040fe20000010097 */
[----:B------:R-:W-:Y:S01]  /*71d0*/  @P2 SHF.L.U32 R230, R56, 0x10, RZ ;  /* 0x0000001038e62819 */ /* 0x000fe200000006ff */
[----:B------:R-:W-:Y:S01]  /*71e0*/  FFMA.FTZ R232, R173, R167, R152 ;  /* 0x000000a7ade87223 */ /* 0x000fe20000010098 */
[----:B------:R-:W-:Y:S01]  /*71f0*/  FMUL.FTZ R161, R161, UR13 ;  /* 0x0000000da1a17c20 */ /* 0x000fe20008410000 */
[C---:B------:R-:W-:Y:S01]  /*7200*/  FFMA.FTZ R166, R173.reuse, R160, R149 ;  /* 0x000000a0ada67223 */ /* 0x040fe20000010095 */
[C---:B------:R-:W-:Y:S01]  /*7210*/  FFMA.FTZ R236, R173.reuse, R229, R154 ;  /* 0x000000e5adec7223 */ /* 0x040fe2000001009a */
[----:B------:R-:W-:Y:S01]  /*7220*/  FFMA.FTZ R238, R173, R238, R155 ;  /* 0x000000eeadee7223 */ /* 0x000fe2000001009b */
        /* <DEDUP_REMOVED lines=81> */
.L_x_4656:
        /* <DEDUP_REMOVED lines=11> */
.L_x_4644:
[----:B------:R-:W-:Y:S05]  /*77f0*/  BSYNC.RECONVERGENT B1 ;  /* 0x0000000000017941 */ /* 0x000fea0003800200 */
.L_x_4634:
[----:B01234-:R-:W0:Y:S02]  /*7800*/  LDC.64 R156, c[0x0][0x380] ;  /* 0x0000e000ff9c7b82 */ /* 0x01fe240000000a00 */
[----:B0-----:R-:W-:-:S04]  /*7810*/  LEA R27, R156, R27, 0x2 ;  /* 0x0000001b9c1b7211 */ /* 0x001fc800078e10ff */
[----:B------:R-:W-:-:S13]  /*7820*/  ISETP.GE.AND P1, PT, R27, R157, PT ;  /* 0x0000009d1b00720c */ /* 0x000fda0003f26270 */
[----:B------:R-:W-:Y:S05]  /*7830*/  @!P1 BRA `(.L_x_4657) ;  /* 0xffffff90003c9947 */ /* 0x000fea000383ffff */
.L_x_4626:
[----:B------:R-:W-:Y:S05]  /*7840*/  BSYNC B0 ;  /* 0x0000000000007941 */ /* 0x000fea0003800000 */
.L_x_4625:
[----:B------:R-:W0:Y:S01]  /*7850*/  S2R R2, SR_TID.X ;  /* 0x0000000000027919 */ /* 0x000e220000002100 */
[----:B------:R-:W-:Y:S01]  /*7860*/  MOV R0, 0x400 ;  /* 0x0000040000007802 */ /* 0x000fe20000000f00 */
[----:B------:R-:W-:Y:S05]  /*7870*/  WARPSYNC.ALL ;  /* 0x0000000000007948 */ /* 0x000fea0003800000 */
[----:B------:R-:W1:Y:S01]  /*7880*/  S2R R3, SR_CgaCtaId ;  /* 0x0000000000037919 */ /* 0x000e620000008800 */
[----:B------:R-:W-:Y:S01]  /*7890*/  IMAD R9, R170, UR5, RZ ;  /* 0x00000005aa097c24 */ /* 0x000fe2000f8e02ff */
[----:B------:R-:W2:Y:S01]  /*78a0*/  LDCU.128 UR16, c[0x0][0x440] ;  /* 0x00008800ff1077ac */ /* 0x000ea20008000c00 */
[----:B------:R-:W-:Y:S01]  /*78b0*/  BSSY.RECONVERGENT B0, `(.L_x_4658) ;  /* 0x00000cc000007945 */ /* 0x000fe20003800200 */
[----:B------:R-:W3:Y:S01]  /*78c0*/  LDCU.64 UR8, c[0x0][0x460] ;  /* 0x00008c00ff0877ac */ /* 0x000ee20008000a00 */
[----:B0-----:R-:W-:-:S02]  /*78d0*/  SHF.R.U32.HI R7, RZ, 0x5, R2 ;  /* 0x00000005ff077819 */ /* 0x001fc40000011602 */
[----:B------:R-:W-:Y:S02]  /*78e0*/  LOP3.LUT R5, R2, 0x7f, RZ, 0x3c, !PT ;  /* 0x0000007f02057812 */ /* 0x000fe400078e3cff */
[----:B-----5:R-:W-:Y:S01]  /*78f0*/  IADD3 R54, P6, PT, R9, R2, RZ ;  /* 0x0000000209367210 */ /* 0x020fe20007fde0ff */
[----:B------:R-:W-:Y:S01]  /*7900*/  IMAD R168, R7, 0x60, R168 ;  /* 0x0000006007a87824 */ /* 0x000fe200078e02a8 */
[----:B------:R-:W-:Y:S02]  /*7910*/  IADD3 R5, PT, PT, R5, R170, RZ ;  /* 0x000000aa05057210 */ /* 0x000fe40007ffe0ff */
[----:B-1----:R-:W-:Y:S02]  /*7920*/  LEA R3, R3, R0, 0x18 ;  /* 0x0000000003037211 */ /* 0x002fe400078ec0ff */
        /* <DEDUP_REMOVED lines=16> */
[----:B--2---:R-:W-:Y:S01]  /*7a30*/  IADD3 R52, P6, PT, R54, UR18, RZ ;  /* 0x0000001236347c10 */ /* 0x004fe2000ffde0ff */
[----:B------:R-:W-:Y:S03]  /*7a40*/  STS.128 [R168+0x810], R100 ;  /* 0x00081064a8007388 */ /* 0x000fe60000000c00 */
[----:B------:R-:W-:Y:S01]  /*7a50*/  IADD3.X R57, PT, PT, R56, UR19, RZ, P6, !PT ;  /* 0x0000001338397c10 */ /* 0x000fe2000b7fe4ff */
[----:B------:R-:W-:Y:S01]  /*7a60*/  BAR.SYNC.DEFER_BLOCKING 0x0 ;  /* 0x0000000000007b1d */ /* 0x000fe20000010000 */
[----:B------:R-:W-:-:S04]  /*7a70*/  IADD3 R50, P6, PT, R54, UR16, RZ ;  /* 0x0000001036327c10 */ /* 0x000fc8000ffde0ff */
[----:B------:R-:W-:Y:S01]  /*7a80*/  IADD3.X R55, PT, PT, R56, UR17, RZ, P6, !PT ;  /* 0x0000001138377c10 */ /* 0x000fe2000b7fe4ff */
        /* <DEDUP_REMOVED lines=174> */
.L_x_4659:
[----:B------:R-:W-:Y:S05]  /*8570*/  BSYNC.RECONVERGENT B0 ;  /* 0x0000000000007941 */ /* 0x000fea0003800200 */
.L_x_4658:
        /* <DEDUP_REMOVED lines=18> */
.L_x_4661:
[----:B------:R-:W-:Y:S05]  /*86a0*/  BSYNC.RECONVERGENT B0 ;  /* 0x0000000000007941 */ /* 0x000fea0003800200 */
.L_x_4660:
        /* <DEDUP_REMOVED lines=18> */
.L_x_4663:
[----:B------:R-:W-:Y:S05]  /*87d0*/  BSYNC.RECONVERGENT B0 ;  /* 0x0000000000007941 */ /* 0x000fea0003800200 */
.L_x_4662:
        /* <DEDUP_REMOVED lines=18> */
.L_x_4665:
[----:B------:R-:W-:Y:S05]  /*8900*/  BSYNC.RECONVERGENT B0 ;  /* 0x0000000000007941 */ /* 0x000fea0003800200 */
.L_x_4664:
        /* <DEDUP_REMOVED lines=18> */
.L_x_4667:
[----:B------:R-:W-:Y:S05]  /*8a30*/  BSYNC.RECONVERGENT B0 ;  /* 0x0000000000007941 */ /* 0x000fea0003800200 */
.L_x_4666:
        /* <DEDUP_REMOVED lines=11> */
.L_x_4633:
[----:B------:R-:W-:Y:S01]  /*8af0*/  HFMA2 R166, -RZ, RZ, 0, 5.9604644775390625e-08 ;  /* 0x00000001ffa67431 */ /* 0x000fe200000001ff */
[----:B------:R-:W-:Y:S01]  /*8b00*/  BSSY B1, `(.L_x_4668) ;  /* 0x0000006000017945 */ /* 0x000fe20003800000 */
[----:B------:R-:W-:Y:S02]  /*8b10*/  MOV R167, 0x1f ;  /* 0x0000001f00a77802 */ /* 0x000fe40000000f00 */
[----:B------:R-:W-:-:S07]  /*8b20*/  MOV R164, 0xffffffff ;  /* 0xffffffff00a47802 */ /* 0x000fce0000000f00 */
[----:B------:R-:W-:Y:S05]  /*8b30*/  WARPSYNC.COLLECTIVE R164, `(.L_x_4669) ;  /* 0x00000000a4087348 */ /* 0x000fea0003c00000 */
[----:B------:R0:W1:Y:S02]  /*8b40*/  SHFL.BFLY P2, R165, R229, R166, R167 ;  /* 0x0c0000a6e5a57389 */ /* 0x00006400000400a7 */
[----:B01----:R-:W-:Y:S05]  /*8b50*/  ENDCOLLECTIVE ;  /* 0x000000000000791b */ /* 0x003fea0003800000 */
.L_x_4669:
[----:B------:R-:W-:Y:S05]  /*8b60*/  BSYNC B1 ;  /* 0x0000000000017941 */ /* 0x000fea0003800000 */
.L_x_4668:
        /* <DEDUP_REMOVED lines=9> */
.L_x_4670:
[----:B------:R-:W-:Y:S01]  /*8c00*/  MOV R229, R156 ;  /* 0x0000009c00e57202 */ /* 0x000fe20000000f00 */
[----:B------:R-:W-:Y:S01]  /*8c10*/  HFMA2 R166, -RZ, RZ, 0, 1.1920928955078125e-07 ;  /* 0x00000002ffa67431 */ /* 0x000fe200000001ff */
[----:B------:R-:W-:-:S07]  /*8c20*/  MOV R157, R165 ;  /* 0x000000a5009d7202 */ /* 0x000fce0000000f00 */
[----:B------:R-:W-:Y:S05]  /*8c30*/  WARPSYNC.COLLECTIVE R164, `(.L_x_4671) ;  /* 0x00000000a4087348 */ /* 0x000fea0003c00000 */
[----:B------:R0:W1:Y:S02]  /*8c40*/  SHFL.BFLY P2, R165, R229, R166, R167 ;  /* 0x0c0000a6e5a57389 */ /* 0x00006400000400a7 */
[----:B01----:R-:W-:Y:S05]  /*8c50*/  ENDCOLLECTIVE ;  /* 0x000000000000791b */ /* 0x003fea0003800000 */
.L_x_4671:
[----:B------:R-:W-:-:S05]  /*8c60*/  FADD.FTZ R157, R157, R230 ;  /* 0x000000e69d9d7221 */ /* 0x000fca0000010000 */
[----:B------:R-:W-:Y:S02]  /*8c70*/  MOV R229, R157 ;  /* 0x0000009d00e57202 */ /* 0x000fe40000000f00 */
[----:B------:R-:W-:-:S07]  /*8c80*/  MOV R159, R165 ;  /* 0x000000a5009f7202 */ /* 0x000fce0000000f00 */
[----:B------:R-:W-:Y:S05]  /*8c90*/  WARPSYNC.COLLECTIVE R164, `(.L_x_4672) ;  /* 0x00000000a4087348 */ /* 0x000fea0003c00000 */
[----:B------:R0:W1:Y:S02]  /*8ca0*/  SHFL.BFLY P2, R165, R229, R166, R167 ;  /* 0x0c0000a6e5a57389 */ /* 0x00006400000400a7 */
[----:B01----:R-:W-:Y:S05]  /*8cb0*/  ENDCOLLECTIVE ;  /* 0x000000000000791b */ /* 0x003fea0003800000 */
.L_x_4672:
[----:B------:R-:W-:-:S05]  /*8cc0*/  FADD.FTZ R159, R156, R159 ;  /* 0x0000009f9c9f7221 */ /* 0x000fca0000010000 */
[----:B------:R-:W-:Y:S01]  /*8cd0*/  MOV R229, R159 ;  /* 0x0000009f00e57202 */ /* 0x000fe20000000f00 */
[----:B------:R-:W-:Y:S01]  /*8ce0*/  HFMA2 R166, -RZ, RZ, 0, 2.384185791015625e-07 ;  /* 0x00000004ffa67431 */ /* 0x000fe200000001ff */
[----:B------:R-:W-:-:S07]  /*8cf0*/  MOV R158, R165 ;  /* 0x000000a5009e7202 */ /* 0x000fce0000000f00 */
[----:B------:R-:W-:Y:S05]  /*8d00*/  WARPSYNC.COLLECTIVE R164, `(.L_x_4673) ;  /* 0x00000000a4087348 */ /* 0x000fea0003c00000 */
[----:B------:R0:W1:Y:S02]  /*8d10*/  SHFL.BFLY P2, R165, R229, R166, R167 ;  /* 0x0c0000a6e5a57389 */ /* 0x00006400000400a7 */
[----:B01----:R-:W-:Y:S05]  /*8d20*/  ENDCOLLECTIVE ;  /* 0x000000000000791b */ /* 0x003fea0003800000 */
.L_x_4673:
[----:B------:R-:W-:-:S05]  /*8d30*/  FADD.FTZ R158, R157, R158 ;  /* 0x0000009e9d9e7221 */ /* 0x000fca0000010000 */
[----:B------:R-:W-:Y:S02]  /*8d40*/  MOV R229, R158 ;  /* 0x0000009e00e57202 */ /* 0x000fe40000000f00 */
[----:B------:R-:W-:-:S07]  /*8d50*/  MOV R160, R165 ;  /* 0x000000a500a07202 */ /* 0x000fce0000000f00 */
[----:B------:R-:W-:Y:S05]  /*8d60*/  WARPSYNC.COLLECTIVE R164, `(.L_x_4674) ;  /* 0x00000000a4087348 */ /* 0x000fea0003c00000 */
[----:B------:R0:W1:Y:S02]  /*8d70*/  SHFL.BFLY P2, R165, R229, R166, R167 ;  /* 0x0c0000a6e5a57389 */ /* 0x00006400000400a7 */
[----:B01----:R-:W-:Y:S05]  /*8d80*/  ENDCOLLECTIVE ;  /* 0x000000000000791b */ /* 0x003fea0003800000 */
.L_x_4674:
[----:B------:R-:W-:-:S05]  /*8d90*/  FADD.FTZ R160, R159, R160 ;  /* 0x000000a09fa07221 */ /* 0x000fca0000010000 */
[----:B------:R-:W-:Y:S01]  /*8da0*/  MOV R229, R160 ;  /* 0x000000a000e57202 */ /* 0x000fe20000000f00 */
[----:B------:R-:W-:Y:S01]  /*8db0*/  HFMA2 R166, -RZ, RZ, 0, 4.76837158203125e-07 ;  /* 0x00000008ffa67431 */ /* 0x000fe200000001ff */
[----:B------:R-:W-:-:S07]  /*8dc0*/  MOV R161, R165 ;  /* 0x000000a500a17202 */ /* 0x000fce0000000f00 */
[----:B------:R-:W-:Y:S05]  /*8dd0*/  WARPSYNC.COLLECTIVE R164, `(.L_x_4675) ;  /* 0x00000000a4087348 */ /* 0x000fea0003c00000 */
[----:B------:R0:W1:Y:S02]  /*8de0*/  SHFL.BFLY P2, R165, R229, R166, R167 ;  /* 0x0c0000a6e5a57389 */ /* 0x00006400000400a7 */
[----:B01----:R-:W-:Y:S05]  /*8df0*/  ENDCOLLECTIVE ;  /* 0x000000000000791b */ /* 0x003fea0003800000 */
.L_x_4675:
[----:B------:R-:W-:-:S05]  /*8e00*/  FADD.FTZ R161, R158, R161 ;  /* 0x000000a19ea17221 */ /* 0x000fca0000010000 */
[----:B------:R-:W-:Y:S02]  /*8e10*/  MOV R229, R161 ;  /* 0x000000a100e57202 */ /* 0x000fe40000000f00 */
[----:B------:R-:W-:-:S07]  /*8e20*/  MOV R163, R165 ;  /* 0x000000a500a37202 */ /* 0x000fce0000000f00 */
[----:B------:R-:W-:Y:S05]  /*8e30*/  WARPSYNC.COLLECTIVE R164, `(.L_x_4676) ;  /* 0x00000000a4087348 */ /* 0x000fea0003c00000 */
[----:B------:R0:W1:Y:S02]  /*8e40*/  SHFL.BFLY P2, R165, R229, R166, R167 ;  /* 0x0c0000a6e5a57389 */ /* 0x00006400000400a7 */
[----:B01----:R-:W-:Y:S05]  /*8e50*/  ENDCOLLECTIVE ;  /* 0x000000000000791b */ /* 0x003fea0003800000 */
.L_x_4676:
[----:B------:R-:W-:-:S05]  /*8e60*/  FADD.FTZ R163, R160, R163 ;  /* 0x000000a3a0a37221 */ /* 0x000fca0000010000 */
[----:B------:R-:W-:Y:S01]  /*8e70*/  MOV R229, R163 ;  /* 0x000000a300e57202 */ /* 0x000fe20000000f00 */
[----:B------:R-:W-:Y:S01]  /*8e80*/  HFMA2 R166, -RZ, RZ, 0, 9.5367431640625e-07 ;  /* 0x00000010ffa67431 */ /* 0x000fe200000001ff */
[----:B------:R-:W-:-:S07]  /*8e90*/  MOV R162, R165 ;  /* 0x000000a500a27202 */ /* 0x000fce0000000f00 */
[----:B------:R-:W-:Y:S05]  /*8ea0*/  WARPSYNC.COLLECTIVE R164, `(.L_x_4677) ;  /* 0x00000000a4087348 */ /* 0x000fea0003c00000 */
[----:B------:R0:W1:Y:S02]  /*8eb0*/  SHFL.BFLY P2, R165, R229, R166, R167 ;  /* 0x0c0000a6e5a57389 */ /* 0x00006400000400a7 */
[----:B01----:R-:W-:Y:S05]  /*8ec0*/  ENDCOLLECTIVE ;  /* 0x000000000000791b */ /* 0x003fea0003800000 */
.L_x_4677:
[----:B------:R-:W-:-:S05]  /*8ed0*/  FADD.FTZ R162, R161, R162 ;  /* 0x000000a2a1a27221 */ /* 0x000fca0000010000 */
[----:B------:R-:W-:Y:S02]  /*8ee0*/  MOV R229, R162 ;  /* 0x000000a200e57202 */ /* 0x000fe40000000f00 */
[----:B------:R-:W-:-:S07]  /*8ef0*/  MOV R156, R165 ;  /* 0x000000a5009c7202 */ /* 0x000fce0000000f00 */
[----:B------:R-:W-:Y:S05]  /*8f00*/  WARPSYNC.COLLECTIVE R164, `(.L_x_4678) ;  /* 0x00000000a4087348 */ /* 0x000fea0003c00000 */
[----:B------:R0:W1:Y:S02]  /*8f10*/  SHFL.BFLY P2, R165, R229, R166, R167 ;  /* 0x0c0000a6e5a57389 */ /* 0x00006400000400a7 */
[----:B01----:R-:W-:Y:S05]  /*8f20*/  ENDCOLLECTIVE ;  /* 0x000000000000791b */ /* 0x003fea0003800000 */
.L_x_4678:
[----:B------:R-:W-:Y:S01]  /*8f30*/  MOV R157, R165 ;  /* 0x000000a5009d7202 */ /* 0x000fe20000000f00 */
[----:B------:R-:W-:Y:S06]  /*8f40*/  BRA `(.L_x_4679) ;  /* 0xffffff8c00ac7947 */ /* 0x000fec000383ffff */
.L_x_4680:
        /* <DEDUP_REMOVED lines=11> */
.L_x_14485:


//--------------------- .text._ZN10layer_norm13ln_bwd_kernelINS_13Kernel_traitsI13__nv_bfloat16S2_fS2_fjLj768ELj1ELj4ELj1ELj16ENS_18Kernel_traits_baseILj768ES2_S2_fS2_fjLj128EEEEELb1ELb1ELb0ELb1EEEvNS_9BwdParamsE --------------------------
	.section	.text._ZN10layer_norm13ln_bwd_kernelINS_13Kernel_traitsI13__nv_bfloat16S2_fS2_fjLj768ELj1ELj4ELj1ELj16ENS_18Kernel_traits_baseILj768ES2_S2_fS2_fjLj128EEEEELb1ELb1ELb0ELb1EEEvNS_9BwdParamsE,"ax",@progbits
	.align	128
        .global         _ZN10layer_norm13ln_bwd_kernelINS_13Kernel_traitsI13__nv_bfloat16S2_fS2_fjLj768ELj1ELj4ELj1ELj16ENS_18Kernel_traits_baseILj768ES2_S2_fS2_fjLj128EEEEELb1ELb1ELb0ELb1EEEvNS_9BwdParamsE
        .type           _ZN10layer_norm13ln_bwd_kernelINS_13Kernel_traitsI13__nv_bfloat16S2_fS2_fjLj768ELj1ELj4ELj1ELj16ENS_18Kernel_traits_baseILj768ES2_S2_fS2_fjLj128EEEEELb1ELb1ELb0ELb1EEEvNS_9BwdParamsE,@function
        .size           _ZN10layer_norm13ln_bwd_kernelINS_13Kernel_traitsI13__nv_bfloat16S2_fS2_fjLj768ELj1ELj4ELj1ELj16ENS_18Kernel_traits_baseILj768ES2_S2_fS2_fjLj128EEEEELb1ELb1ELb0ELb1EEEvNS_9BwdParamsE,(.L_x_14486 - _ZN10layer_norm13ln_bwd_kernelINS_13Kernel_traitsI13__nv_bfloat16S2_fS2_fjLj768ELj1ELj4ELj1ELj16ENS_18Kernel_traits_baseILj768ES2_S2_fS2_fjLj128EEEEELb1ELb1ELb0ELb1EEEvNS_9BwdParamsE)
        .other          _ZN10layer_norm13ln_bwd_kernelINS_13Kernel_traitsI13__nv_bfloat16S2_fS2_fjLj768ELj1ELj4ELj1ELj16ENS_18Kernel_traits_baseILj768ES2_S2_fS2_fjLj128EEEEELb1ELb1ELb0ELb1EEEvNS_9BwdParamsE,@"STO_CUDA_ENTRY STV_DEFAULT"
_ZN10layer_norm13ln_bwd_kernelINS_13Kernel_traitsI13__nv_bfloat16S2_fS2_fjLj768ELj1ELj4ELj1ELj16ENS_18Kernel_traits_baseILj768ES2_S2_fS2_fjLj128EEEEELb1ELb1ELb0ELb1EEEvNS_9BwdParamsE:
.text._ZN10layer_norm13ln_bwd_kernelINS_13Kernel_traitsI13__nv_bfloat16S2_fS2_fjLj768ELj1ELj4ELj1ELj16ENS_18Kernel_traits_baseILj768ES2_S2_fS2_fjLj128EEEEELb1ELb1ELb0ELb1EEEvNS_9BwdParamsE:
        /* <DEDUP_REMOVED lines=55> */
[----:B------:R-:W2:Y:S08]  /*0370*/  LDC.64 R6, c[0x0][0x3e8] ;  /* 0x0000fa00ff067b82 */ /* 0x000eb00000000a00 */
[----:B------:R-:W3:Y:S01]  /*0380*/  LDC.U8 R185, c[0x0][0x410] ;  /* 0x00010400ffb97b82 */ /* 0x000ee20000000000 */
[----:B0-----:R-:W-:-:S05]  /*0390*/  IMAD.WIDE.U32 R4, R0, 0x10, R4 ;  /* 0x0000001000047825 */ /* 0x001fca00078e0004 */
[----:B------:R-:W4:Y:S01]  /*03a0*/  LDG.E.128 R192, desc[UR6][R4.64] ;  /* 0x0000000604c07981 */ /* 0x000f22000c1e1d00 */
[----:B--2---:R-:W-:-:S03]  /*03b0*/  IMAD.WIDE.U32 R6, R0, 0x10, R6 ;  /* 0x0000001000067825 */ /* 0x004fc600078e0006 */
[----:B------:R-:W2:Y:S04]  /*03c0*/  LDG.E.128 R188, desc[UR6][R4.64+0x200] ;  /* 0x0002000604bc7981 */ /* 0x000ea8000c1e1d00 */
[----:B------:R0:W5:Y:S04]  /*03d0*/  LDG.E.128 R8, desc[UR6][R4.64+0x400] ;  /* 0x0004000604087981 */ /* 0x000168000c1e1d00 */
[----:B------:R-:W3:Y:S04]  /*03e0*/  LDG.E.128 R52, desc[UR6][R6.64+0x400] ;  /* 0x0004000606347981 */ /* 0x000ee8000c1e1d00 */
[----:B------:R-:W3:Y:S04]  /*03f0*/  LDG.E.128 R48, desc[UR6][R6.64+0x200] ;  /* 0x0002000606307981 */ /* 0x000ee8000c1e1d00 */
[----:B------:R0:W3:Y:S01]  /*0400*/  LDG.E.128 R44, desc[UR6][R6.64] ;  /* 0x00000006062c7981 */ /* 0x0000e2000c1e1d00 */
        /* <DEDUP_REMOVED lines=12> */
[----:B------:R-:W-:Y:S02]  /*04d0*/  MOV R3, RZ ;  /* 0x000000ff00037202 */ /* 0x000fe40000000f00 */
        /* <DEDUP_REMOVED lines=45> */
[----:B------:R-:W-:Y:S02]  /*07b0*/  CS2R R8, SRZ ;  /* 0x0000000000087805 */ /* 0x000fe4000001ff00 */
[----:B------:R-:W-:Y:S02]  /*07c0*/  SHF.L.U32 R188, R10, 0x10, RZ ;  /* 0x000000100abc7819 */ /* 0x000fe400000006ff */
[----:B------:R-:W-:Y:S02]  /*07d0*/  SHF.L.U32 R187, R11, 0x10, RZ ;  /* 0x000000100bbb7819 */ /* 0x000fe400000006ff */
[----:B------:R-:W-:Y:S02]  /*07e0*/  CS2R R10, SRZ ;  /* 0x00000000000a7805 */ /* 0x000fe4000001ff00 */
[----:B------:R-:W-:Y:S02]  /*07f0*/  SHF.L.U32 R195, R195, 0x10, RZ ;  /* 0x00000010c3c37819 */ /* 0x000fe400000006ff */
[----:B------:R-:W-:-:S02]  /*0800*/  SHF.L.U32 R191, R191, 0x10, RZ ;  /* 0x00000010bfbf7819 */ /* 0x000fc400000006ff */
[----:B---3--:R-:W-:Y:S02]  /*0810*/  PRMT R183, R52, 0x7632, R183 ;  /* 0x0000763234b77816 */ /* 0x008fe400000000b7 */
        /* <DEDUP_REMOVED lines=23> */
.L_x_4699:
[----:B------:R-:W0:Y:S01]  /*0990*/  LDC.64 R106, c[0x0][0x3c0] ;  /* 0x0000f000ff6a7b82 */ /* 0x000e220000000a00 */
[----:B------:R-:W-:-:S05]  /*09a0*/  IMAD R0, R186, UR14, RZ ;  /* 0x0000000eba007c24 */ /* 0x000fca000f8e02ff */
[----:B------:R-:W-:Y:S02]  /*09b0*/  SHF.R.S32.HI R89, RZ, 0x1f, R0 ;  /* 0x0000001fff597819 */ /* 0x000fe40000011400 */
[----:B------:R-:W1:Y:S02]  /*09c0*/  LDC.64 R120, c[0x0][0x428] ;  /* 0x00010a00ff787b82 */ /* 0x000e640000000a00 */
[----:B------:R-:W-:Y:S02]  /*09d0*/  LEA.HI R89, R89, R0, RZ, 0x3 ;  /* 0x0000000059597211 */ /* 0x000fe400078f18ff */
[----:B------:R-:W-:-:S04]  /*09e0*/  LOP3.LUT R0, R2, 0x1f, RZ, 0xc0, !PT ;  /* 0x0000001f02007812 */ /* 0x000fc800078ec0ff */
[----:B------:R-:W2:Y:S01]  /*09f0*/  LDC.64 R164, c[0x0][0x3a8] ;  /* 0x0000ea00ffa47b82 */ /* 0x000ea20000000a00 */
[----:B------:R-:W-:-:S07]  /*0a00*/  LEA.HI.SX32 R205, R89, R0, 0x1d ;  /* 0x0000000059cd7211 */ /* 0x000fce00078feaff */
[----:B------:R-:W3:Y:S01]  /*0a10*/  LDC.64 R146, c[0x0][0x3c8] ;  /* 0x0000f200ff927b82 */ /* 0x000ee20000000a00 */
[----:B0-----:R-:W-:-:S07]  /*0a20*/  IMAD.WIDE R106, R186, 0x4, R106 ;  /* 0x00000004ba6a7825 */ /* 0x001fce00078e026a */
[----:B------:R-:W0:Y:S01]  /*0a30*/  @P0 LDC.64 R108, c[0x0][0x3e0] ;  /* 0x0000f800ff6c0b82 */ /* 0x000e220000000a00 */
[C---:B------:R-:W-:Y:S01]  /*0a40*/  IADD3 R203, PT, PT, R205.reuse, 0x20, RZ ;  /* 0x00000020cdcb7810 */ /* 0x040fe20007ffe0ff */
[C-C-:B-1----:R-:W-:Y:S01]  /*0a50*/  IMAD.WIDE.U32 R92, R205.reuse, 0x10, R120.reuse ;  /* 0x00000010cd5c7825 */ /* 0x142fe200078e0078 */
[----:B------:R-:W4:Y:S01]  /*0a60*/  LDG.E R204, desc[UR6][R106.64] ;  /* 0x000000066acc7981 */ /* 0x000f22000c1e1900 */
[----:B------:R-:W-:Y:S02]  /*0a70*/  IADD3 R199, PT, PT, R205, 0x40, RZ ;  /* 0x00000040cdc77810 */ /* 0x000fe40007ffe0ff */
[----:B------:R-:W-:Y:S02]  /*0a80*/  IMAD.WIDE.U32 R104, R203, 0x10, R120 ;  /* 0x00000010cb687825 */ /* 0x000fe400078e0078 */
[----:B------:R-:W4:Y:S02]  /*0a90*/  LDG.E.128 R92, desc[UR6][R92.64] ;  /* 0x000000065c5c7981 */ /* 0x000f24000c1e1d00 */
[----:B--2---:R-:W-:-:S02]  /*0aa0*/  IMAD.WIDE.U32 R122, R205, 0x20, R164 ;  /* 0x00000020cd7a7825 */ /* 0x004fc400078e00a4 */
[----:B------:R-:W2:Y:S02]  /*0ab0*/  LDG.E.128 R104, desc[UR6][R104.64] ;  /* 0x0000000668687981 */ /* 0x000ea4000c1e1d00 */
[C---:B---3--:R-:W-:Y:S02]  /*0ac0*/  IMAD.WIDE R154, R186.reuse, 0x4, R146 ;  /* 0x00000004ba9a7825 */ /* 0x048fe400078e0292 */
[----:B------:R-:W3:Y:S01]  /*0ad0*/  LDG.E.128 R88, desc[UR6][R122.64] ;  /* 0x000000067a587981 */ /* 0x000ee2000c1e1d00 */
[----:B------:R-:W1:Y:S01]  /*0ae0*/  LDC.64 R146, c[0x0][0x3b0] ;  /* 0x0000ec00ff927b82 */ /* 0x000e620000000a00 */
[----:B------:R-:W-:Y:S02]  /*0af0*/  IMAD.WIDE.U32 R206, R203, 0x20, R164 ;  /* 0x00000020cbce7825 */ /* 0x000fe400078e00a4 */
[----:B------:R1:W3:Y:S02]  /*0b00*/  LDG.E R201, desc[UR6][R154.64] ;  /* 0x000000069ac97981 */ /* 0x0002e4000c1e1900 */
[----:B0-----:R-:W-:-:S02]  /*0b10*/  @P0 IMAD.WIDE R108, R186, 0x2, R108 ;  /* 0x00000002ba6c0825 */ /* 0x001fc400078e026c */
[----:B------:R-:W3:Y:S02]  /*0b20*/  LDG.E.128 R96, desc[UR6][R122.64+0x10] ;  /* 0x000010067a607981 */ /* 0x000ee4000c1e1d00 */
[C---:B------:R-:W-:Y:S02]  /*0b30*/  IMAD.WIDE.U32 R164, R199.reuse, 0x20, R164 ;  /* 0x00000020c7a47825 */ /* 0x040fe400078e00a4 */
[----:B------:R-:W3:Y:S04]  /*0b40*/  @P0 LDG.E.U16 R202, desc[UR6][R108.64] ;  /* 0x000000066cca0981 */ /* 0x000ee8000c1e1500 */
[----:B------:R-:W3:Y:S01]  /*0b50*/  LDG.E.128 R112, desc[UR6][R164.64] ;  /* 0x00000006a4707981 */ /* 0x000ee2000c1e1d00 */
[----:B------:R-:W-:-:S03]  /*0b60*/  IMAD.WIDE.U32 R120, R199, 0x10, R120 ;  /* 0x00000010c7787825 */ /* 0x000fc600078e0078 */
[----:B------:R-:W3:Y:S04]  /*0b70*/  LDG.E.128 R100, desc[UR6][R206.64] ;  /* 0x00000006ce647981 */ /* 0x000ee8000c1e1d00 */
[----:B------:R-:W3:Y:S04]  /*0b80*/  LDG.E.128 R108, desc[UR6][R206.64+0x10] ;  /* 0x00001006ce6c7981 */ /* 0x000ee8000c1e1d00 */
[----:B------:R0:W3:Y:S04]  /*0b90*/  LDG.E.128 R116, desc[UR6][R164.64+0x10] ;  /* 0x00001006a4747981 */ /* 0x0000e8000c1e1d00 */
[----:B------:R-:W3:Y:S01]  /*0ba0*/  LDG.E.128 R120, desc[UR6][R120.64] ;  /* 0x0000000678787981 */ /* 0x000ee2000c1e1d00 */
        /* <DEDUP_REMOVED lines=11> */
[----:B------:R-:W-:Y:S01]  /*0c60*/  ISETP.NE.AND P2, PT, R185, RZ, PT ;  /* 0x000000ffb900720c */ /* 0x000fe20003f45270 */
        /* <DEDUP_REMOVED lines=9> */
[----:B------:R-:W-:Y:S01]  /*0d00*/  MOV R200, 0x3f800000 ;  /* 0x3f80000000c87802 */ /* 0x000fe20000000f00 */
[----:B------:R-:W-:Y:S01]  /*0d10*/  UMOV UR5, 0xffffffff ;  /* 0xffffffff00057882 */ /* 0x000fe20000000000 */
[----:B------:R-:W-:-:S04]  /*0d20*/  ISETP.NE.U32.AND P1, PT, RZ, UR12, PT ;  /* 0x0000000cff007c0c */ /* 0x000fc8000bf25070 */
[----:B------:R-:W-:Y:S02]  /*0d30*/  ISETP.NE.AND.EX P1, PT, RZ, UR13, PT, P1 ;  /* 0x0000000dff007c0c */ /* 0x000fe4000bf25310 */
[----:B----4-:R-:W-:Y:S02]  /*0d40*/  FSEL R229, R204, RZ, !P2 ;  /* 0x000000ffcce57208 */ /* 0x010fe40005000000 */
[C---:B------:R-:W-:Y:S02]  /*0d50*/  PRMT R225, R92.reuse, 0x7632, R225 ;  /* 0x000076325ce17816 */ /* 0x040fe400000000e1 */
[----:B------:R-:W-:Y:S02]  /*0d60*/  SHF.L.U32 R227, R92, 0x10, RZ ;  /* 0x000000105ce37819 */ /* 0x000fe400000006ff */
[C---:B--2---:R-:W-:Y:S02]  /*0d70*/  PRMT R209, R104.reuse, 0x7632, R209 ;  /* 0x0000763268d17816 */ /* 0x044fe400000000d1 */
[----:B------:R-:W-:Y:S01]  /*0d80*/  SHF.L.U32 R211, R104, 0x10, RZ ;  /* 0x0000001068d37819 */ /* 0x000fe200000006ff */
[C---:B---3--:R-:W-:Y:S01]  /*0d90*/  FADD.FTZ R224, -R229.reuse, R89 ;  /* 0x00000059e5e07221 */ /* 0x048fe20000010100 */
[----:B------:R-:W-:Y:S01]  /*0da0*/  FADD.FTZ R204, -R229, R88 ;  /* 0x00000058e5cc7221 */ /* 0x000fe20000010100 */
[----:B------:R-:W-:-:S02]  /*0db0*/  SHF.L.U32 R104, R225, 0x10, RZ ;  /* 0x00000010e1687819 */ /* 0x000fc400000006ff */
[----:B0-----:R-:W-:Y:S01]  /*0dc0*/  PRMT R207, R105, 0x7632, R207 ;  /* 0x0000763269cf7816 */ /* 0x001fe200000000cf */
[----:B------:R-:W-:Y:S01]  /*0dd0*/  FMUL.FTZ R224, R201, R224 ;  /* 0x000000e0c9e07220 */ /* 0x000fe20000410000 */
[----:B------:R-:W-:Y:S01]  /*0de0*/  SHF.L.U32 R213, R105, 0x10, RZ ;  /* 0x0000001069d57819 */ /* 0x000fe200000006ff */
[----:B------:R-:W-:Y:S01]  /*0df0*/  FMUL.FTZ R105, R198, R227 ;  /* 0x000000e3c6697220 */ /* 0x000fe20000410000 */
[----:B------:R-:W-:Y:S01]  /*0e00*/  FMUL.FTZ R92, R201, R204 ;  /* 0x000000ccc95c7220 */ /* 0x000fe20000410000 */
[----:B------:R-:W-:Y:S01]  /*0e10*/  PRMT R221, R93, 0x7632, R221 ;  /* 0x000076325ddd7816 */ /* 0x000fe200000000dd */
[----:B------:R-:W-:Y:S01]  /*0e20*/  FADD.FTZ R232, -R229, R96 ;  /* 0x00000060e5e87221 */ /* 0x000fe20000010100 */
[----:B------:R-:W-:Y:S01]  /*0e30*/  SHF.L.U32 R223, R93, 0x10, RZ ;  /* 0x000000105ddf7819 */ /* 0x000fe200000006ff */
[----:B------:R-:W-:Y:S01]  /*0e40*/  FADD.FTZ R234, -R229, R98 ;  /* 0x00000062e5ea7221 */ /* 0x000fe20000010100 */
[-C--:B------:R-:W-:Y:S01]  /*0e50*/  FFMA.FTZ R137, R224, R104.reuse, R137 ;  /* 0x00000068e0897223 */ /* 0x080fe20000010089 */
[----:B------:R-:W-:Y:S01]  /*0e60*/  FADD.FTZ R33, R104, R33 ;  /* 0x0000002168217221 */ /* 0x000fe20000010000 */
[----:B------:R-:W-:Y:S01]  /*0e70*/  FMUL.FTZ R104, R171, R104 ;  /* 0x00000068ab687220 */ /* 0x000fe20000410000 */
[C---:B------:R-:W-:Y:S01]  /*0e80*/  FADD.FTZ R114, -R229.reuse, R114 ;  /* 0x00000072e5727221 */ /* 0x040fe20000010100 */
[----:B------:R-:W-:Y:S01]  /*0e90*/  @P0 SHF.L.U32 R200, R202, 0x10, RZ ;  /* 0x00000010cac80819 */ /* 0x000fe200000006ff */
[----:B------:R-:W-:Y:S01]  /*0ea0*/  FADD.FTZ R222, -R229, R90 ;  /* 0x0000005ae5de7221 */ /* 0x000fe20000010100 */
[----:B------:R-:W-:Y:S01]  /*0eb0*/  PRMT R93, R95, 0x7632, R93 ;  /* 0x000076325f5d7816 */ /* 0x000fe2000000005d */
[C---:B------:R-:W-:Y:S01]  /*0ec0*/  FADD.FTZ R96, -R229.reuse, R99 ;  /* 0x00000063e5607221 */ /* 0x040fe20000010100 */
[C---:B------:R-:W-:Y:S01]  /*0ed0*/  FADD.FTZ R214, -R229.reuse, R108 ;  /* 0x0000006ce5d67221 */ /* 0x040fe20000010100 */
[C---:B------:R-:W-:Y:S01]  /*0ee0*/  FADD.FTZ R216, -R229.reuse, R110 ;  /* 0x0000006ee5d87221 */ /* 0x040fe20000010100 */
[C---:B------:R-:W-:Y:S01]  /*0ef0*/  FADD.FTZ R108, -R229.reuse, R113 ;  /* 0x00000071e56c7221 */ /* 0x040fe20000010100 */
[C---:B------:R-:W-:Y:S01]  /*0f00*/  FADD.FTZ R110, -R229.reuse, R115 ;  /* 0x00000073e56e7221 */ /* 0x040fe20000010100 */
[----:B------:R-:W-:Y:S01]  /*0f10*/  FADD.FTZ R113, RZ, R105 ;  /* 0x00000069ff717221 */ /* 0x000fe20000010000 */
[----:B------:R-:W-:Y:S01]  /*0f20*/  FFMA.FTZ R115, R92, R105, RZ ;  /* 0x000000695c737223 */ /* 0x000fe200000100ff */
[----:B------:R-:W-:Y:S01]  /*0f30*/  SHF.L.U32 R217, R94, 0x10, RZ ;  /* 0x000000105ed97819 */ /* 0x000fe200000006ff */
[----:B------:R-:W-:Y:S01]  /*0f40*/  FADD.FTZ R210, -R229, R102 ;  /* 0x00000066e5d27221 */ /* 0x000fe20000010100 */
[----:B------:R-:W-:Y:S01]  /*0f50*/  SHF.L.U32 R95, R95, 0x10, RZ ;  /* 0x000000105f5f7819 */ /* 0x000fe200000006ff */
[C---:B------:R-:W-:Y:S01]  /*0f60*/  FADD.FTZ R220, -R229.reuse, R111 ;  /* 0x0000006fe5dc7221 */ /* 0x040fe20000010100 */
[C---:B------:R-:W-:Y:S01]  /*0f70*/  PRMT R202, R106.reuse, 0x7632, R202 ;  /* 0x000076326aca7816 */ /* 0x040fe200000000ca */
        /* <DEDUP_REMOVED lines=9> */
[----:B------:R-:W-:Y:S01]  /*1010*/  FMUL.FTZ R216, R201, R216 ;  /* 0x000000d8c9d87220 */ /* 0x000fe20000410000 */
[----:B------:R-:W-:Y:S01]  /*1020*/  FADD.FTZ R114, R113, R104 ;  /* 0x0000006871727221 */ /* 0x000fe20000010000 */
[----:B------:R-:W-:Y:S01]  /*1030*/  FADD.FTZ R230, -R229, R91 ;  /* 0x0000005be5e67221 */ /* 0x000fe20000010100 */
[----:B------:R-:W-:Y:S01]  /*1040*/  PRMT R219, R94, 0x7632, R219 ;  /* 0x000076325edb7816 */ /* 0x000fe200000000db */
[----:B------:R-:W-:Y:S01]  /*1050*/  FMUL.FTZ R222, R201, R222 ;  /* 0x000000dec9de7220 */ /* 0x000fe20000410000 */
[----:B------:R-:W-:Y:S01]  /*1060*/  FFMA.FTZ R115, R224, R104, R115 ;  /* 0x00000068e0737223 */ /* 0x000fe20000010073 */
[C---:B------:R-:W-:Y:S01]  /*1070*/  FADD.FTZ R94, -R229.reuse, R97 ;  /* 0x00000061e55e7221 */ /* 0x040fe20000010100 */
[----:B------:R-:W-:Y:S01]  /*1080*/  FADD.FTZ R208, -R229, R101 ;  /* 0x00000065e5d07221 */ /* 0x000fe20000010100 */
[----:B------:R-:W-:Y:S01]  /*1090*/  FADD.FTZ R30, R217, R30 ;  /* 0x0000001ed91e7221 */ /* 0x000fe20000010000 */
[-C--:B------:R-:W-:Y:S01]  /*10a0*/  FFMA.FTZ R134, R106, R217.reuse, R134 ;  /* 0x000000d96a867223 */ /* 0x080fe20000010086 */
[----:B------:R-:W-:Y:S01]  /*10b0*/  FMUL.FTZ R101, R196, R217 ;  /* 0x000000d9c4657220 */ /* 0x000fe20000410000 */
[----:B------:R-:W-:Y:S01]  /*10c0*/  FADD.FTZ R28, R95, R28 ;  /* 0x0000001c5f1c7221 */ /* 0x000fe20000010000 */
[-C--:B------:R-:W-:Y:S01]  /*10d0*/  FFMA.FTZ R132, R102, R95.reuse, R132 ;  /* 0x0000005f66847223 */ /* 0x080fe20000010084 */
[----:B------:R-:W-:Y:S01]  /*10e0*/  FMUL.FTZ R97, R195, R95 ;  /* 0x0000005fc3617220 */ /* 0x000fe20000410000 */
[----:B------:R-:W-:Y:S01]  /*10f0*/  FMUL.FTZ R95, R170, R221 ;  /* 0x000000ddaa5f7220 */ /* 0x000fe20000410000 */
[----:B------:R-:W-:Y:S01]  /*1100*/  FADD.FTZ R20, R107, R20 ;  /* 0x000000146b147221 */ /* 0x000fe20000010000 */
[-C--:B------:R-:W-:Y:S01]  /*1110*/  FFMA.FTZ R124, R216, R107.reuse, R124 ;  /* 0x0000006bd87c7223 */ /* 0x080fe2000001007c */
[----:B------:R-:W-:Y:S01]  /*1120*/  FMUL.FTZ R217, R191, R107 ;  /* 0x0000006bbfd97220 */ /* 0x000fe20000410000 */
[----:B------:R-:W-:Y:S01]  /*1130*/  FADD.FTZ R114, R114, R103 ;  /* 0x0000006772727221 */ /* 0x000fe20000010000 */
[----:B------:R-:W-:Y:S01]  /*1140*/  FMUL.FTZ R204, R201, R230 ;  /* 0x000000e6c9cc7220 */ /* 0x000fe20000410000 */
[----:B------:R-:W-:Y:S01]  /*1150*/  FFMA.FTZ R107, R222, R103, R115 ;  /* 0x00000067de6b7223 */ /* 0x000fe20000010073 */
[C---:B------:R-:W-:Y:S01]  /*1160*/  FADD.FTZ R226, -R229.reuse, R116 ;  /* 0x00000074e5e27221 */ /* 0x040fe20000010100 */
[----:B------:R-:W-:Y:S01]  /*1170*/  FADD.FTZ R88, -R229, R119 ;  /* 0x00000077e5587221 */ /* 0x000fe20000010100 */
[----:B------:R-:W-:-:S02]  /*1180*/  PRMT R90, R122, 0x7632, R90 ;  /* 0x000076327a5a7816 */ /* 0x000fc4000000005a */
[----:B------:R-:W-:Y:S01]  /*1190*/  SHF.L.U32 R91, R122, 0x10, RZ ;  /* 0x000000107a5b7819 */ /* 0x000fe200000006ff */
[----:B------:R-:W-:Y:S01]  /*11a0*/  FADD.FTZ R114, R114, R95 ;  /* 0x0000005f72727221 */ /* 0x000fe20000010000 */
[----:B------:R-:W-:Y:S02]  /*11b0*/  PRMT R119, R120, 0x7632, R119 ;  /* 0x0000763278777816 */ /* 0x000fe40000000077 */
[----:B------:R-:W-:Y:S01]  /*11c0*/  SHF.L.U32 R122, R219, 0x10, RZ ;  /* 0x00000010db7a7819 */ /* 0x000fe200000006ff */
[----:B------:R-:W-:Y:S01]  /*11d0*/  FFMA.FTZ R107, R204, R95, R107 ;  /* 0x0000005fcc6b7223 */ /* 0x000fe2000001006b */
[----:B------:R-:W-:Y:S01]  /*11e0*/  FADD.FTZ R206, -R229, R100 ;  /* 0x00000064e5ce7221 */ /* 0x000fe20000010100 */
[----:B------:R-:W-:Y:S01]  /*11f0*/  FMUL.FTZ R113, R201, R226 ;  /* 0x000000e2c9717220 */ /* 0x000fe20000410000 */
[----:B------:R-:W-:Y:S01]  /*1200*/  FADD.FTZ R118, -R229, R118 ;  /* 0x00000076e5767221 */ /* 0x000fe20000010100 */
[----:B------:R-:W-:Y:S01]  /*1210*/  FMUL.FTZ R100, R201, R94 ;  /* 0x0000005ec9647220 */ /* 0x000fe20000410000 */
[----:B------:R-:W-:Y:S01]  /*1220*/  SHF.L.U32 R226, R119, 0x10, RZ ;  /* 0x0000001077e27819 */ /* 0x000fe200000006ff */
[----:B------:R-:W-:Y:S01]  /*1230*/  FMUL.FTZ R94, R169, R122 ;  /* 0x0000007aa95e7220 */ /* 0x000fe20000410000 */
[----:B------:R-:W-:Y:S01]  /*1240*/  FADD.FTZ R119, R114, R101 ;  /* 0x0000006572777221 */ /* 0x000fe20000010000 */
[----:B------:R-:W-:Y:S01]  /*1250*/  FFMA.FTZ R107, R106, R101, R107 ;  /* 0x000000656a6b7223 */ /* 0x000fe2000001006b */
[----:B------:R-:W-:Y:S01]  /*1260*/  SHF.L.U32 R93, R93, 0x10, RZ ;  /* 0x000000105d5d7819 */ /* 0x000fe200000006ff */
[C---:B------:R-:W-:Y:S01]  /*1270*/  FMUL.FTZ R96, R201.reuse, R96 ;  /* 0x00000060c9607220 */ /* 0x040fe20000410000 */
[----:B------:R-:W-:Y:S01]  /*1280*/  FMUL.FTZ R115, R201, R118 ;  /* 0x00000076c9737220 */ /* 0x000fe20000410000 */
        /* <DEDUP_REMOVED lines=23> */
[-C--:B------:R-:W-:Y:S01]  /*1400*/  FFMA.FTZ R128, R210, R213.reuse, R128 ;  /* 0x000000d5d2807223 */ /* 0x080fe20000010080 */
[----:B------:R-:W-:Y:S01]  /*1410*/  FMUL.FTZ R213, R193, R213 ;  /* 0x000000d5c1d57220 */ /* 0x000fe20000410000 */
[----:B------:R-:W-:Y:S01]  /*1420*/  FADD.FTZ R118, R118, R219 ;  /* 0x000000db76767221 */ /* 0x000fe20000010000 */
[----:B------:R-:W-:Y:S01]  /*1430*/  FFMA.FTZ R107, R208, R219, R107 ;  /* 0x000000dbd06b7223 */ /* 0x000fe2000001006b */
[----:B------:R-:W-:Y:S01]  /*1440*/  FFMA.FTZ R135, R204, R221, R135 ;  /* 0x000000ddcc877223 */ /* 0x000fe20000010087 */
[----:B------:R-:W-:Y:S01]  /*1450*/  FADD.FTZ R31, R221, R31 ;  /* 0x0000001fdd1f7221 */ /* 0x000fe20000010000 */
[C---:B------:R-:W-:Y:S01]  /*1460*/  FMUL.FTZ R214, R201.reuse, R214 ;  /* 0x000000d6c9d67220 */ /* 0x040fe20000410000 */
        /* <DEDUP_REMOVED lines=9> */
[----:B------:R-:W-:Y:S01]  /*1500*/  FADD.FTZ R218, -R229, R109 ;  /* 0x0000006de5da7221 */ /* 0x000fe20000010100 */
[----:B------:R-:W-:Y:S01]  /*1510*/  FFMA.FTZ R107, R212, R221, R107 ;  /* 0x000000ddd46b7223 */ /* 0x000fe2000001006b */
[----:B------:R-:W-:Y:S01]  /*1520*/  FADD.FTZ R32, R223, R32 ;  /* 0x00000020df207221 */ /* 0x000fe20000010000 */
[----:B------:R-:W-:Y:S01]  /*1530*/  FFMA.FTZ R136, R222, R223, R136 ;  /* 0x000000dfde887223 */ /* 0x000fe20000010088 */
[----:B------:R-:W-:Y:S01]  /*1540*/  FMUL.FTZ R223, R163, R202 ;  /* 0x000000caa3df7220 */ /* 0x000fe20000410000 */
[----:B------:R-:W-:Y:S01]  /*1550*/  FADD.FTZ R118, R118, R215 ;  /* 0x000000d776767221 */ /* 0x000fe20000010000 */
[----:B------:R-:W-:Y:S01]  /*1560*/  FMUL.FTZ R218, R201, R218 ;  /* 0x000000dac9da7220 */ /* 0x000fe20000410000 */
[----:B------:R-:W-:Y:S01]  /*1570*/  FFMA.FTZ R107, R214, R215, R107 ;  /* 0x000000d7d66b7223 */ /* 0x000fe2000001006b */
[----:B------:R-:W-:Y:S01]  /*1580*/  SHF.L.U32 R99, R99, 0x10, RZ ;  /* 0x0000001063637819 */ /* 0x000fe200000006ff */
[----:B------:R-:W-:Y:S01]  /*1590*/  FADD.FTZ R118, R118, R223 ;  /* 0x000000df76767221 */ /* 0x000fe20000010000 */
[C---:B------:R-:W-:Y:S01]  /*15a0*/  FADD.FTZ R228, -R229.reuse, R117 ;  /* 0x00000075e5e47221 */ /* 0x040fe20000010100 */
[----:B------:R-:W-:Y:S01]  /*15b0*/  FFMA.FTZ R107, R218, R223, R107 ;  /* 0x000000dfda6b7223 */ /* 0x000fe2000001006b */
[----:B------:R-:W-:Y:S01]  /*15c0*/  FADD.FTZ R112, -R229, R112 ;  /* 0x00000070e5707221 */ /* 0x000fe20000010100 */
[----:B------:R-:W-:Y:S01]  /*15d0*/  SHF.L.U32 R117, R120, 0x10, RZ ;  /* 0x0000001078757819 */ /* 0x000fe200000006ff */
[----:B------:R-:W-:Y:S01]  /*15e0*/  FFMA.FTZ R129, R208, R122, R129 ;  /* 0x0000007ad0817223 */ /* 0x000fe20000010081 */
[----:B------:R-:W-:Y:S01]  /*15f0*/  FADD.FTZ R25, R122, R25 ;  /* 0x000000197a197221 */ /* 0x000fe20000010000 */
[----:B------:R-:W-:Y:S01]  /*1600*/  FMUL.FTZ R225, R162, R99 ;  /* 0x00000063a2e17220 */ /* 0x000fe20000410000 */
[----:B------:R-:W-:Y:S01]  /*1610*/  FADD.FTZ R122, R118, R217 ;  /* 0x000000d9767a7221 */ /* 0x000fe20000010000 */
[C---:B------:R-:W-:Y:S01]  /*1620*/  FMUL.FTZ R220, R201.reuse, R220 ;  /* 0x000000dcc9dc7220 */ /* 0x040fe20000410000 */
[----:B------:R-:W-:Y:S01]  /*1630*/  FFMA.FTZ R107, R216, R217, R107 ;  /* 0x000000d9d86b7223 */ /* 0x000fe2000001006b */
[----:B------:R-:W-:Y:S01]  /*1640*/  FMUL.FTZ R109, R201, R112 ;  /* 0x00000070c96d7220 */ /* 0x000fe20000410000 */
        /* <DEDUP_REMOVED lines=8> */
[----:B------:R-:W-:Y:S01]  /*16d0*/  PRMT R98, R121, 0x7632, R98 ;  /* 0x0000763279627816 */ /* 0x000fe20000000062 */
        /* <DEDUP_REMOVED lines=10> */
[----:B------:R-:W-:Y:S01]  /*1780*/  FFMA.FTZ R43, R220, R99, R43 ;  /* 0x00000063dc2b7223 */ /* 0x000fe2000001002b */
[----:B------:R-:W-:Y:S01]  /*1790*/  FMUL.FTZ R110, R201, R110 ;  /* 0x0000006ec96e7220 */ /* 0x000fe20000410000 */
[----:B------:R-:W-:Y:S01]  /*17a0*/  FADD.FTZ R16, R116, R16 ;  /* 0x0000001074107221 */ /* 0x000fe20000010000 */
[-C--:B------:R-:W-:Y:S01]  /*17b0*/  FFMA.FTZ R40, R111, R116.reuse, R40 ;  /* 0x000000746f287223 */ /* 0x080fe20000010028 */
[----:B------:R-:W-:Y:S01]  /*17c0*/  SHF.L.U32 R99, R89, 0x10, RZ ;  /* 0x0000001059637819 */ /* 0x000fe200000006ff */
[----:B------:R-:W-:Y:S01]  /*17d0*/  FMUL.FTZ R116, R189, R116 ;  /* 0x00000074bd747220 */ /* 0x000fe20000410000 */
[----:B------:R-:W-:Y:S01]  /*17e0*/  FADD.FTZ R89, R122, R117 ;  /* 0x000000757a597221 */ /* 0x000fe20000010000 */
[----:B------:R-:W-:Y:S01]  /*17f0*/  FFMA.FTZ R122, R108, R117, R91 ;  /* 0x000000756c7a7223 */ /* 0x000fe2000001005b */
[-C--:B------:R-:W-:Y:S01]  /*1800*/  FFMA.FTZ R39, R110, R98.reuse, R39 ;  /* 0x000000626e277223 */ /* 0x080fe20000010027 */
[----:B------:R-:W-:Y:S01]  /*1810*/  FADD.FTZ R15, R98, R15 ;  /* 0x0000000f620f7221 */ /* 0x000fe20000010000 */
        /* <DEDUP_REMOVED lines=8> */
[-C--:B------:R-:W-:Y:S01]  /*18a0*/  FFMA.FTZ R37, R112, R90.reuse, R37 ;  /* 0x0000005a70257223 */ /* 0x080fe20000010025 */
[----:B------:R-:W-:Y:S01]  /*18b0*/  FADD.FTZ R13, R90, R13 ;  /* 0x0000000d5a0d7221 */ /* 0x000fe20000010000 */
[----:B------:R-:W-:Y:S01]  /*18c0*/  FMUL.FTZ R121, R159, R90 ;  /* 0x0000005a9f797220 */ /* 0x000fe20000410000 */
[----:B------:R-:W-:Y:S01]  /*18d0*/  FADD.FTZ R90, R91, R118 ;  /* 0x000000765b5a7221 */ /* 0x000fe20000010000 */
[----:B------:R-:W-:Y:S01]  /*18e0*/  FFMA.FTZ R89, R113, R118, R98 ;  /* 0x0000007671597223 */ /* 0x000fe20000010062 */
[----:B------:R-:W-:Y:S01]  /*18f0*/  FADD.FTZ R12, R120, R12 ;  /* 0x0000000c780c7221 */ /* 0x000fe20000010000 */
[-C--:B------:R-:W-:Y:S01]  /*1900*/  FFMA.FTZ R36, R115, R120.reuse, R36 ;  /* 0x0000007873247223 */ /* 0x080fe20000010024 */
        /* <DEDUP_REMOVED lines=36> */
.L_x_4711:
        /* <DEDUP_REMOVED lines=13> */
[----:B-----5:R-:W-:Y:S01]  /*1c20*/  LOP3.LUT P2, RZ, R164, 0xff, RZ, 0xc0, !PT ;  /* 0x000000ffa4ff7812 */ /* 0x020fe2000784c0ff */
[-CC-:B------:R-:W-:Y:S01]  /*1c30*/  FFMA.FTZ R209, R224, R202.reuse, R207.reuse ;  /* 0x000000cae0d17223 */ /* 0x180fe200000100cf */
[----:B------:R-:W-:Y:S01]  /*1c40*/  LOP3.LUT P3, RZ, R164, 0xff00, RZ, 0xc0, !PT ;  /* 0x0000ff00a4ff7812 */ /* 0x000fe2000786c0ff */
[----:B------:R-:W-:Y:S01]  /*1c50*/  FADD.FTZ R92, R105, -R92 ;  /* 0x8000005c695c7221 */ /* 0x000fe20000010000 */
[----:B------:R-:W-:Y:S01]  /*1c60*/  FFMA.FTZ R222, R222, R202, R207 ;  /* 0x000000cadede7223 */ /* 0x000fe200000100cf */
[----:B------:R-:W-:Y:S01]  /*1c70*/  FADD.FTZ R224, R104, -R209 ;  /* 0x800000d168e07221 */ /* 0x000fe20000010000 */
[----:B------:R-:W-:Y:S01]  /*1c80*/  LOP3.LUT P4, RZ, R164, 0xff0000, RZ, 0xc0, !PT ;  /* 0x00ff0000a4ff7812 */ /* 0x000fe2000788c0ff */
[----:B------:R-:W-:Y:S01]  /*1c90*/  FMUL.FTZ R105, R201, R92 ;  /* 0x0000005cc9697220 */ /* 0x000fe20000410000 */
[----:B------:R-:W-:Y:S01]  /*1ca0*/  FADD.FTZ R228, R103, -R222 ;  /* 0x800000de67e47221 */ /* 0x000fe20000010000 */
[----:B------:R-:W-:Y:S01]  /*1cb0*/  FMUL.FTZ R209, R201, R224 ;  /* 0x000000e0c9d17220 */ /* 0x000fe20000410000 */
[----:B------:R-:W-:Y:S01]  /*1cc0*/  MOV R103, RZ ;  /* 0x000000ff00677202 */ /* 0x000fe20000000f00 */
[-C--:B------:R-:W-:Y:S01]  /*1cd0*/  FMUL.FTZ R92, R105, R200.reuse ;  /* 0x000000c8695c7220 */ /* 0x080fe20000410000 */
[----:B------:R-:W-:Y:S01]  /*1ce0*/  HFMA2 R105, -RZ, RZ, 0, 0 ;  /* 0x00000000ff697431 */ /* 0x000fe200000001ff */
[C---:B------:R-:W-:Y:S01]  /*1cf0*/  @P2 SHF.L.U32 R107, R88.reuse, 0x10, RZ ;  /* 0x00000010586b2819 */ /* 0x040fe200000006ff */
        /* <DEDUP_REMOVED lines=9> */
[----:B------:R-:W-:Y:S01]  /*1d90*/  ISETP.GE.U32.AND P2, PT, R164, RZ, PT ;  /* 0x000000ffa400720c */ /* 0x000fe20003f46070 */
[----:B------:R-:W-:Y:S01]  /*1da0*/  HFMA2 R104, -RZ, RZ, 0, 0 ;  /* 0x00000000ff687431 */ /* 0x000fe200000001ff */
[----:B------:R-:W-:Y:S01]  /*1db0*/  MOV R92, RZ ;  /* 0x000000ff005c7202 */ /* 0x000fe20000000f00 */
[----:B------:R-:W-:Y:S01]  /*1dc0*/  FMUL.FTZ R227, R201, R228 ;  /* 0x000000e4c9e37220 */ /* 0x000fe20000410000 */
[C---:B------:R-:W-:Y:S01]  /*1dd0*/  @P3 FMUL.FTZ R104, R231.reuse, R226 ;  /* 0x000000e2e7683220 */ /* 0x040fe20000410000 */
[----:B------:R-:W-:Y:S01]  /*1de0*/  @P3 FMUL.FTZ R92, R231, R224 ;  /* 0x000000e0e75c3220 */ /* 0x000fe20000410000 */
[----:B------:R-:W-:Y:S01]  /*1df0*/  LOP3.LUT P3, RZ, R165, 0xff0000, RZ, 0xc0, !PT ;  /* 0x00ff0000a5ff7812 */ /* 0x000fe2000786c0ff */
[----:B------:R-:W-:Y:S01]  /*1e00*/  FMUL.FTZ R227, R227, R200 ;  /* 0x000000c8e3e37220 */ /* 0x000fe20000410000 */
[----:B------:R-:W-:Y:S01]  /*1e10*/  ISETP.GE.U32.AND.EX P2, PT, R165, 0x1000000, PT, P2 ;  /* 0x01000000a500780c */ /* 0x000fe20003f46120 */
[-CC-:B------:R-:W-:Y:S01]  /*1e20*/  FFMA.FTZ R204, R204, R202.reuse, R207.reuse ;  /* 0x000000cacccc7223 */ /* 0x180fe200000100cf */
[----:B------:R-:W-:Y:S01]  /*1e30*/  LOP3.LUT P6, RZ, R164, 0xff000000, RZ, 0xc0, !PT ;  /* 0xff000000a4ff7812 */ /* 0x000fe200078cc0ff */
[----:B------:R-:W-:Y:S01]  /*1e40*/  FMUL.FTZ R227, R227, UR4 ;  /* 0x00000004e3e37c20 */ /* 0x000fe20008410000 */
[----:B------:R-:W-:Y:S01]  /*1e50*/  @P4 SHF.L.U32 R228, R89, 0x10, RZ ;  /* 0x0000001059e44819 */ /* 0x000fe200000006ff */
[-CC-:B------:R-:W-:Y:S01]  /*1e60*/  FFMA.FTZ R106, R106, R202.reuse, R207.reuse ;  /* 0x000000ca6a6a7223 */ /* 0x180fe200000100cf */
[----:B------:R-:W-:Y:S01]  /*1e70*/  @P4 SHF.L.U32 R209, R45, 0x10, RZ ;  /* 0x000000102dd14819 */ /* 0x000fe200000006ff */
[----:B------:R-:W-:Y:S01]  /*1e80*/  FADD.FTZ R204, R95, -R204 ;  /* 0x800000cc5fcc7221 */ /* 0x000fe20000010000 */
[-CC-:B------:R-:W-:Y:S01]  /*1e90*/  FFMA.FTZ R95, R100, R202.reuse, R207.reuse ;  /* 0x000000ca645f7223 */ /* 0x180fe200000100cf */
[----:B------:R-:W-:Y:S01]  /*1ea0*/  LOP3.LUT P5, RZ, R165, 0xff, RZ, 0xc0, !PT ;  /* 0x000000ffa5ff7812 */ /* 0x000fe200078ac0ff */
[----:B------:R-:W-:Y:S01]  /*1eb0*/  FFMA.FTZ R102, R102, R202, R207 ;  /* 0x000000ca66667223 */ /* 0x000fe200000100cf */
[----:B------:R-:W-:Y:S01]  /*1ec0*/  HFMA2 R107, -RZ, RZ, 0, 0 ;  /* 0x00000000ff6b7431 */ /* 0x000fe200000001ff */
[----:B------:R-:W-:Y:S01]  /*1ed0*/  MOV R222, RZ ;  /* 0x000000ff00de7202 */ /* 0x000fe20000000f00 */
[C---:B------:R-:W-:Y:S01]  /*1ee0*/  @P4 FMUL.FTZ R107, R227.reuse, R228 ;  /* 0x000000e4e36b4220 */ /* 0x040fe20000410000 */
[----:B------:R-:W-:Y:S01]  /*1ef0*/  @P4 FMUL.FTZ R222, R227, R209 ;  /* 0x000000d1e3de4220 */ /* 0x000fe20000410000 */
[----:B------:R-:W-:Y:S01]  /*1f00*/  FADD.FTZ R88, R101, -R106 ;  /* 0x8000006a65587221 */ /* 0x000fe20000010000 */
[----:B------:R-:W-:Y:S01]  /*1f10*/  LOP3.LUT P4, RZ, R165, 0xff00, RZ, 0xc0, !PT ;  /* 0x0000ff00a5ff7812 */ /* 0x000fe2000788c0ff */
[----:B------:R-:W-:Y:S01]  /*1f20*/  FADD.FTZ R94, R94, -R95 ;  /* 0x8000005f5e5e7221 */ /* 0x000fe20000010000 */
[----:B------:R-:W-:Y:S01]  /*1f30*/  FMUL.FTZ R95, R201, R204 ;  /* 0x000000ccc95f7220 */ /* 0x000fe20000410000 */
[----:B------:R-:W-:Y:S01]  /*1f40*/  FADD.FTZ R102, R97, -R102 ;  /* 0x8000006661667221 */ /* 0x000fe20000010000 */
[C---:B------:R-:W-:Y:S01]  /*1f50*/  @P3 SHF.L.U32 R97, R91.reuse, 0x10, RZ ;  /* 0x000000105b613819 */ /* 0x040fe200000006ff */
[----:B------:R-:W-:Y:S01]  /*1f60*/  FFMA.FTZ R96, R96, R202, R207 ;  /* 0x000000ca60607223 */ /* 0x000fe200000100cf */
[----:B------:R-:W-:Y:S01]  /*1f70*/  @P2 PRMT R224, R91, 0x7632, R224 ;  /* 0x000076325be02816 */ /* 0x000fe200000000e0 */
[----:B------:R-:W-:Y:S01]  /*1f80*/  FMUL.FTZ R91, R201, R88 ;  /* 0x00000058c95b7220 */ /* 0x000fe20000410000 */
[----:B------:R-:W-:Y:S01]  /*1f90*/  @P6 PRMT R89, R89, 0x7632, R89 ;  /* 0x0000763259596816 */ /* 0x000fe20000000059 */
[-C--:B------:R-:W-:Y:S01]  /*1fa0*/  FMUL.FTZ R95, R95, R200.reuse ;  /* 0x000000c85f5f7220 */ /* 0x080fe20000410000 */
[--C-:B------:R-:W-:Y:S01]  /*1fb0*/  FADD.FTZ R100, R93, -R96.reuse ;  /* 0x800000605d647221 */ /* 0x100fe20000010000 */
[----:B------:R-:W-:Y:S01]  /*1fc0*/  FMUL.FTZ R91, R91, R200 ;  /* 0x000000c85b5b7220 */ /* 0x000fe20000410000 */
[----:B------:R-:W-:Y:S01]  /*1fd0*/  @P6 SHF.L.U32 R89, R89, 0x10, RZ ;  /* 0x0000001059596819 */ /* 0x000fe200000006ff */
[----:B------:R-:W-:Y:S01]  /*1fe0*/  FMUL.FTZ R101, R95, UR4 ;  /* 0x000000045f657c20 */ /* 0x000fe20008410000 */
[----:B------:R-:W-:Y:S01]  /*1ff0*/  @P5 SHF.L.U32 R93, R90, 0x10, RZ ;  /* 0x000000105a5d5819 */ /* 0x000fe200000006ff */
[----:B------:R-:W-:Y:S01]  /*2000*/  FMUL.FTZ R95, R201, R94 ;  /* 0x0000005ec95f7220 */ /* 0x000fe20000410000 */
[----:B------:R-:W-:Y:S01]  /*2010*/  @P6 SHF.L.U32 R88, R174, 0x10, RZ ;  /* 0x00000010ae586819 */ /* 0x000fe200000006ff */
[----:B------:R-:W-:Y:S01]  /*2020*/  FMUL.FTZ R91, R91, UR4 ;  /* 0x000000045b5b7c20 */ /* 0x000fe20008410000 */
[----:B------:R-:W-:Y:S01]  /*2030*/  HFMA2 R106, -RZ, RZ, 0, 0 ;  /* 0x00000000ff6a7431 */ /* 0x000fe200000001ff */
[----:B------:R-:W-:Y:S01]  /*2040*/  @P4 PRMT R96, R90, 0x7632, R96 ;  /* 0x000076325a604816 */ /* 0x000fe20000000060 */
[----:B------:R-:W-:Y:S01]  /*2050*/  @P6 FMUL.FTZ R106, R101, R89 ;  /* 0x00000059656a6220 */ /* 0x000fe20000410000 */
[----:B------:R-:W-:-:S02]  /*2060*/  CS2R R164, SRZ ;  /* 0x0000000000a47805 */ /* 0x000fc4000001ff00 */
[----:B------:R-:W-:Y:S01]  /*2070*/  MOV R89, RZ ;  /* 0x000000ff00597202 */ /* 0x000fe20000000f00 */
[----:B------:R-:W-:Y:S01]  /*2080*/  FMUL.FTZ R95, R95, R200 ;  /* 0x000000c85f5f7220 */ /* 0x000fe20000410000 */
[----:B------:R-:W-:Y:S01]  /*2090*/  @P6 FMUL.FTZ R89, R101, R88 ;  /* 0x0000005865596220 */ /* 0x000fe20000410000 */
[----:B------:R-:W-:Y:S01]  /*20a0*/  @P5 FMUL.FTZ R165, R91, R93 ;  /* 0x0000005d5ba55220 */ /* 0x000fe20000410000 */
[C---:B------:R-:W-:Y:S01]  /*20b0*/  FMUL.FTZ R93, R201.reuse, R102 ;  /* 0x00000066c95d7220 */ /* 0x040fe20000410000 */
[----:B------:R-:W-:Y:S01]  /*20c0*/  FMUL.FTZ R101, R201, R100 ;  /* 0x00000064c9657220 */ /* 0x000fe20000410000 */
[----:B------:R-:W-:Y:S01]  /*20d0*/  @P4 SHF.L.U32 R96, R96, 0x10, RZ ;  /* 0x0000001060604819 */ /* 0x000fe200000006ff */
[----:B------:R-:W-:Y:S01]  /*20e0*/  FMUL.FTZ R229, R95, UR4 ;  /* 0x000000045fe57c20 */ /* 0x000fe20008410000 */
[----:B------:R-:W-:Y:S01]  /*20f0*/  @P5 SHF.L.U32 R94, R46, 0x10, RZ ;  /* 0x000000102e5e5819 */ /* 0x000fe200000006ff */
[-C--:B------:R-:W-:Y:S01]  /*2100*/  FMUL.FTZ R93, R93, R200.reuse ;  /* 0x000000c85d5d7220 */ /* 0x080fe20000410000 */
[----:B------:R-:W-:Y:S01]  /*2110*/  FMUL.FTZ R101, R101, R200 ;  /* 0x000000c865657220 */ /* 0x000fe20000410000 */
[----:B------:R-:W-:Y:S01]  /*2120*/  @P4 FMUL.FTZ R164, R229, R96 ;  /* 0x00000060e5a44220 */ /* 0x000fe20000410000 */
[----:B------:R-:W-:Y:S01]  /*2130*/  @P4 SHF.L.U32 R88, R173, 0x10, RZ ;  /* 0x00000010ad584819 */ /* 0x000fe200000006ff */
[----:B------:R-:W-:Y:S01]  /*2140*/  HFMA2 R90, -RZ, RZ, 0, 0 ;  /* 0x00000000ff5a7431 */ /* 0x000fe200000001ff */
[----:B------:R-:W-:Y:S01]  /*2150*/  @P3 SHF.L.U32 R95, R47, 0x10, RZ ;  /* 0x000000102f5f3819 */ /* 0x000fe200000006ff */
[----:B------:R-:W-:Y:S01]  /*2160*/  FMUL.FTZ R100, R93, UR4 ;  /* 0x000000045d647c20 */ /* 0x000fe20008410000 */
[----:B------:R-:W-:Y:S01]  /*2170*/  @P2 SHF.L.U32 R96, R172, 0x10, RZ ;  /* 0x00000010ac602819 */ /* 0x000fe200000006ff */
[----:B------:R-:W-:Y:S01]  /*2180*/  FMUL.FTZ R101, R101, UR4 ;  /* 0x0000000465657c20 */ /* 0x000fe20008410000 */
        /* <DEDUP_REMOVED lines=17> */
.L_x_4686:
        /* <DEDUP_REMOVED lines=10> */
[----:B------:R-:W-:-:S02]  /*2340*/  HFMA2 R105, -RZ, RZ, 0, 0 ;  /* 0x00000000ff697431 */ /* 0x000fc400000001ff */
[--C-:B------:R-:W-:Y:S01]  /*2350*/  FFMA.FTZ R204, R204, R202, R207.reuse ;  /* 0x000000cacccc7223 */ /* 0x100fe200000100cf */
[----:B------:R-:W-:Y:S01]  /*2360*/  FMUL.FTZ R81, R80, R200 ;  /* 0x000000c850517220 */ /* 0x000fe20000410000 */
[----:B------:R-:W-:Y:S01]  /*2370*/  HFMA2 R104, -RZ, RZ, 0, 0 ;  /* 0x00000000ff687431 */ /* 0x000fe200000001ff */
[C---:B------:R-:W-:Y:S01]  /*2380*/  @P2 SHF.L.U32 R82, R88.reuse, 0x10, RZ ;  /* 0x0000001058522819 */ /* 0x040fe200000006ff */
[----:B------:R-:W-:Y:S01]  /*2390*/  FADD.FTZ R204, R95, -R204 ;  /* 0x800000cc5fcc7221 */ /* 0x000fe20000010000 */
[----:B------:R-:W-:Y:S01]  /*23a0*/  FMUL.FTZ R85, R81, UR4 ;  /* 0x0000000451557c20 */ /* 0x000fe20008410000 */
[----:B------:R-:W-:Y:S01]  /*23b0*/  FMUL.FTZ R81, R201, R84 ;  /* 0x00000054c9517220 */ /* 0x000fe20000410000 */
[----:B------:R-:W-:Y:S01]  /*23c0*/  @P3 PRMT R88, R88, 0x7632, R88 ;  /* 0x0000763258583816 */ /* 0x000fe20000000058 */
[----:B------:R-:W-:Y:S02]  /*23d0*/  HFMA2 R107, -RZ, RZ, 0, 0 ;  /* 0x00000000ff6b7431 */ /* 0x000fe400000001ff */
[----:B------:R-:W-:Y:S01]  /*23e0*/  @P2 FMUL.FTZ R105, R85, R82 ;  /* 0x0000005255692220 */ /* 0x000fe20000410000 */
[----:B------:R-:W-:Y:S01]  /*23f0*/  FMUL.FTZ R83, R81, R200 ;  /* 0x000000c851537220 */ /* 0x000fe20000410000 */
[----:B------:R-:W-:Y:S01]  /*2400*/  FMUL.FTZ R82, R201, R224 ;  /* 0x000000e0c9527220 */ /* 0x000fe20000410000 */
[----:B------:R-:W-:Y:S01]  /*2410*/  @P3 SHF.L.U32 R224, R175, 0x10, RZ ;  /* 0x00000010afe03819 */ /* 0x000fe200000006ff */
[--C-:B------:R-:W-:Y:S01]  /*2420*/  FFMA.FTZ R106, R106, R202, R207.reuse ;  /* 0x000000ca6a6a7223 */ /* 0x100fe200000100cf */
[----:B------:R-:W-:Y:S01]  /*2430*/  @P3 SHF.L.U32 R88, R88, 0x10, RZ ;  /* 0x0000001058583819 */ /* 0x000fe200000006ff */
[----:B------:R-:W-:Y:S01]  /*2440*/  FMUL.FTZ R83, R83, UR4 ;  /* 0x0000000453537c20 */ /* 0x000fe20008410000 */
[----:B------:R-:W-:Y:S01]  /*2450*/  MOV R103, RZ ;  /* 0x000000ff00677202 */ /* 0x000fe20000000f00 */
[----:B------:R-:W-:Y:S01]  /*2460*/  FMUL.FTZ R84, R82, R200 ;  /* 0x000000c852547220 */ /* 0x000fe20000410000 */
[----:B------:R-:W-:Y:S01]  /*2470*/  @P2 SHF.L.U32 R86, R44, 0x10, RZ ;  /* 0x000000102c562819 */ /* 0x000fe200000006ff */
[C---:B------:R-:W-:Y:S01]  /*2480*/  @P3 FMUL.FTZ R104, R83.reuse, R88 ;  /* 0x0000005853683220 */ /* 0x040fe20000410000 */
[----:B------:R-:W-:Y:S01]  /*2490*/  @P3 FMUL.FTZ R103, R83, R224 ;  /* 0x000000e053673220 */ /* 0x000fe20000410000 */
[----:B------:R-:W-:Y:S01]  /*24a0*/  FFMA.FTZ R83, R100, R202, R207 ;  /* 0x000000ca64537223 */ /* 0x000fe200000100cf */
[----:B------:R-:W-:Y:S01]  /*24b0*/  @P4 SHF.L.U32 R87, R89, 0x10, RZ ;  /* 0x0000001059574819 */ /* 0x000fe200000006ff */
[----:B------:R-:W-:Y:S01]  /*24c0*/  FMUL.FTZ R84, R84, UR4 ;  /* 0x0000000454547c20 */ /* 0x000fe20008410000 */
[----:B------:R-:W-:Y:S01]  /*24d0*/  @P4 SHF.L.U32 R209, R45, 0x10, RZ ;  /* 0x000000102dd14819 */ /* 0x000fe200000006ff */
[----:B------:R-:W-:Y:S01]  /*24e0*/  FADD.FTZ R94, R94, -R83 ;  /* 0x800000535e5e7221 */ /* 0x000fe20000010000 */
[----:B------:R-:W-:Y:S01]  /*24f0*/  MOV R92, RZ ;  /* 0x000000ff005c7202 */ /* 0x000fe20000000f00 */
[----:B------:R-:W-:Y:S01]  /*2500*/  FMUL.FTZ R83, R201, R204 ;  /* 0x000000ccc9537220 */ /* 0x000fe20000410000 */
[----:B------:R-:W-:Y:S01]  /*2510*/  MOV R222, RZ ;  /* 0x000000ff00de7202 */ /* 0x000fe20000000f00 */
[----:B------:R-:W-:Y:S01]  /*2520*/  @P2 FMUL.FTZ R92, R85, R86 ;  /* 0x00000056555c2220 */ /* 0x000fe20000410000 */
[----:B------:R-:W-:Y:S01]  /*2530*/  LOP3.LUT P6, RZ, R164, 0xff000000, RZ, 0xc0, !PT ;  /* 0xff000000a4ff7812 */ /* 0x000fe200078cc0ff */
[C---:B------:R-:W-:Y:S01]  /*2540*/  @P4 FMUL.FTZ R107, R84.reuse, R87 ;  /* 0x00000057546b4220 */ /* 0x040fe20000410000 */
[----:B------:R-:W-:Y:S01]  /*2550*/  @P4 FMUL.FTZ R222, R84, R209 ;  /* 0x000000d154de4220 */ /* 0x000fe20000410000 */
[----:B------:R-:W-:Y:S01]  /*2560*/  ISETP.GE.U32.AND P2, PT, R164, RZ, PT ;  /* 0x000000ffa400720c */ /* 0x000fe20003f46070 */
[----:B------:R-:W-:Y:S01]  /*2570*/  FMUL.FTZ R84, R83, R200 ;  /* 0x000000c853547220 */ /* 0x000fe20000410000 */
[----:B------:R-:W-:Y:S01]  /*2580*/  LOP3.LUT P5, RZ, R165, 0xff, RZ, 0xc0, !PT ;  /* 0x000000ffa5ff7812 */ /* 0x000fe200078ac0ff */
[----:B------:R-:W-:Y:S01]  /*2590*/  FADD.FTZ R86, R101, -R106 ;  /* 0x8000006a65567221 */ /* 0x000fe20000010000 */
[C---:B------:R-:W-:Y:S01]  /*25a0*/  LOP3.LUT P4, RZ, R165.reuse, 0xff00, RZ, 0xc0, !PT ;  /* 0x0000ff00a5ff7812 */ /* 0x040fe2000788c0ff */
[----:B------:R-:W-:Y:S01]  /*25b0*/  FMUL.FTZ R88, R84, UR4 ;  /* 0x0000000454587c20 */ /* 0x000fe20008410000 */
[----:B------:R-:W-:Y:S01]  /*25c0*/  LOP3.LUT P3, RZ, R165, 0xff0000, RZ, 0xc0, !PT ;  /* 0x00ff0000a5ff7812 */ /* 0x000fe2000786c0ff */
[----:B------:R-:W-:Y:S01]  /*25d0*/  FMUL.FTZ R84, R201, R86 ;  /* 0x00000056c9547220 */ /* 0x000fe20000410000 */
[----:B------:R-:W-:Y:S01]  /*25e0*/  ISETP.GE.U32.AND.EX P2, PT, R165, 0x1000000, PT, P2 ;  /* 0x01000000a500780c */ /* 0x000fe20003f46120 */
[-CC-:B------:R-:W-:Y:S01]  /*25f0*/  FFMA.FTZ R102, R102, R202.reuse, R207.reuse ;  /* 0x000000ca66667223 */ /* 0x180fe200000100cf */
[----:B------:R-:W-:Y:S01]  /*2600*/  FFMA.FTZ R96, R96, R202, R207 ;  /* 0x000000ca60607223 */ /* 0x000fe200000100cf */
[----:B------:R-:W-:Y:S01]  /*2610*/  FMUL.FTZ R85, R201, R94 ;  /* 0x0000005ec9557220 */ /* 0x000fe20000410000 */
[-C--:B------:R-:W-:Y:S01]  /*2620*/  FMUL.FTZ R86, R84, R200.reuse ;  /* 0x000000c854567220 */ /* 0x080fe20000410000 */
[----:B------:R-:W-:Y:S01]  /*2630*/  @P6 PRMT R89, R89, 0x7632, R89 ;  /* 0x0000763259596816 */ /* 0x000fe20000000059 */
[----:B------:R-:W-:Y:S01]  /*2640*/  FADD.FTZ R102, R97, -R102 ;  /* 0x8000006661667221 */ /* 0x000fe20000010000 */
[----:B------:R-:W-:Y:S01]  /*2650*/  FADD.FTZ R100, R93, -R96 ;  /* 0x800000605d647221 */ /* 0x000fe20000010000 */
[C---:B------:R-:W-:Y:S01]  /*2660*/  @P5 SHF.L.U32 R93, R90.reuse, 0x10, RZ ;  /* 0x000000105a5d5819 */ /* 0x040fe200000006ff */
[----:B------:R-:W-:Y:S01]  /*2670*/  FMUL.FTZ R87, R85, R200 ;  /* 0x000000c855577220 */ /* 0x000fe20000410000 */
[----:B------:R-:W-:Y:S01]  /*2680*/  @P4 PRMT R95, R90, 0x7632, R95 ;  /* 0x000076325a5f4816 */ /* 0x000fe2000000005f */
[----:B------:R-:W-:Y:S01]  /*2690*/  FMUL.FTZ R86, R86, UR4 ;  /* 0x0000000456567c20 */ /* 0x000fe20008410000 */
[----:B------:R-:W-:-:S02]  /*26a0*/  @P5 SHF.L.U32 R97, R46, 0x10, RZ ;  /* 0x000000102e615819 */ /* 0x000fc400000006ff */
[----:B------:R-:W-:Y:S02]  /*26b0*/  CS2R R164, SRZ ;  /* 0x0000000000a47805 */ /* 0x000fe4000001ff00 */
[----:B------:R-:W-:Y:S01]  /*26c0*/  @P6 SHF.L.U32 R89, R89, 0x10, RZ ;  /* 0x0000001059596819 */ /* 0x000fe200000006ff */
[----:B------:R-:W-:Y:S01]  /*26d0*/  HFMA2 R90, -RZ, RZ, 0, 0 ;  /* 0x00000000ff5a7431 */ /* 0x000fe200000001ff */
[C---:B------:R-:W-:Y:S01]  /*26e0*/  @P3 SHF.L.U32 R101, R91.reuse, 0x10, RZ ;  /* 0x000000105b653819 */ /* 0x040fe200000006ff */
[C---:B------:R-:W-:Y:S01]  /*26f0*/  @P5 FMUL.FTZ R165, R86.reuse, R93 ;  /* 0x0000005d56a55220 */ /* 0x040fe20000410000 */
[----:B------:R-:W-:Y:S01]  /*2700*/  @P2 PRMT R224, R91, 0x7632, R224 ;  /* 0x000076325be02816 */ /* 0x000fe200000000e0 */
[----:B------:R-:W-:Y:S01]  /*2710*/  @P5 FMUL.FTZ R90, R86, R97 ;  /* 0x00000061565a5220 */ /* 0x000fe20000410000 */
[----:B------:R-:W-:Y:S01]  /*2720*/  @P6 SHF.L.U32 R91, R174, 0x10, RZ ;  /* 0x00000010ae5b6819 */ /* 0x000fe200000006ff */
[----:B------:R-:W-:Y:S01]  /*2730*/  HFMA2 R106, -RZ, RZ, 0, 0 ;  /* 0x00000000ff6a7431 */ /* 0x000fe200000001ff */
[----:B------:R-:W-:Y:S01]  /*2740*/  @P4 SHF.L.U32 R94, R95, 0x10, RZ ;  /* 0x000000105f5e4819 */ /* 0x000fe200000006ff */
[----:B------:R-:W-:Y:S01]  /*2750*/  FMUL.FTZ R95, R87, UR4 ;  /* 0x00000004575f7c20 */ /* 0x000fe20008410000 */
[C---:B------:R-:W-:Y:S01]  /*2760*/  FMUL.FTZ R86, R201.reuse, R102 ;  /* 0x00000066c9567220 */ /* 0x040fe20000410000 */
[----:B------:R-:W-:Y:S01]  /*2770*/  FMUL.FTZ R87, R201, R100 ;  /* 0x00000064c9577220 */ /* 0x000fe20000410000 */
[C---:B------:R-:W-:Y:S01]  /*2780*/  @P6 FMUL.FTZ R106, R88.reuse, R89 ;  /* 0x00000059586a6220 */ /* 0x040fe20000410000 */
[----:B------:R-:W-:Y:S01]  /*2790*/  MOV R89, RZ ;  /* 0x000000ff00597202 */ /* 0x000fe20000000f00 */
[----:B------:R-:W-:Y:S01]  /*27a0*/  @P6 FMUL.FTZ R89, R88, R91 ;  /* 0x0000005b58596220 */ /* 0x000fe20000410000 */
[----:B------:R-:W-:Y:S01]  /*27b0*/  @P4 FMUL.FTZ R164, R95, R94 ;  /* 0x0000005e5fa44220 */ /* 0x000fe20000410000 */
[-C--:B------:R-:W-:Y:S01]  /*27c0*/  FMUL.FTZ R88, R86, R200.reuse ;  /* 0x000000c856587220 */ /* 0x080fe20000410000 */
[----:B------:R-:W-:Y:S01]  /*27d0*/  FMUL.FTZ R94, R87, R200 ;  /* 0x000000c8575e7220 */ /* 0x000fe20000410000 */
[----:B------:R-:W-:Y:S01]  /*27e0*/  @P4 SHF.L.U32 R100, R173, 0x10, RZ ;  /* 0x00000010ad644819 */ /* 0x000fe200000006ff */
[----:B------:R-:W-:Y:S01]  /*27f0*/  HFMA2 R209, -RZ, RZ, 0, 0 ;  /* 0x00000000ffd17431 */ /* 0x000fe200000001ff */
        /* <DEDUP_REMOVED lines=17> */
[----:B------:R-:W-:-:S07]  /*2910*/  F2FP.BF16.F32.PACK_AB R91, R96, R93 ;  /* 0x0000005d605b723e */ /* 0x000fce00000010ff */
.L_x_4687:
        /* <DEDUP_REMOVED lines=11> */
[----:B------:R-:W-:Y:S01]  /*29d0*/  LOP3.LUT P2, RZ, R154, 0xff, RZ, 0xc0, !PT ;  /* 0x000000ff9aff7812 */ /* 0x000fe2000784c0ff */
[-CC-:B------:R-:W-:Y:S01]  /*29e0*/  FFMA.FTZ R208, R208, R202.reuse, R207.reuse ;  /* 0x000000cad0d07223 */ /* 0x180fe200000100cf */
[----:B------:R-:W-:Y:S01]  /*29f0*/  FFMA.FTZ R210, R210, R202, R207 ;  /* 0x000000cad2d27223 */ /* 0x000fe200000100cf */
[----:B------:R-:W-:Y:S01]  /*2a00*/  FADD.FTZ R206, R211, -R206 ;  /* 0x800000ced3ce7221 */ /* 0x000fe20000010000 */
[C---:B------:R-:W-:Y:S01]  /*2a10*/  LOP3.LUT P4, RZ, R154.reuse, 0xff0000, RZ, 0xc0, !PT ;  /* 0x00ff00009aff7812 */ /* 0x040fe2000788c0ff */
[----:B0-----:R-:W-:Y:S01]  /*2a20*/  FADD.FTZ R84, R219, -R208 ;  /* 0x800000d0db547221 */ /* 0x001fe20000010000 */
[----:B------:R-:W-:Y:S01]  /*2a30*/  LOP3.LUT P3, RZ, R154, 0xff00, RZ, 0xc0, !PT ;  /* 0x0000ff009aff7812 */ /* 0x000fe2000786c0ff */
[----:B------:R-:W-:Y:S01]  /*2a40*/  FMUL.FTZ R80, R201, R206 ;  /* 0x000000cec9507220 */ /* 0x000fe20000410000 */
[----:B------:R-:W-:Y:S01]  /*2a50*/  FADD.FTZ R210, R213, -R210 ;  /* 0x800000d2d5d27221 */ /* 0x000fe20000010000 */
[----:B------:R-:W-:-:S02]  /*2a60*/  HFMA2 R206, -RZ, RZ, 0, 0 ;  /* 0x00000000ffce7431 */ /* 0x000fc400000001ff */
[--C-:B------:R-:W-:Y:S01]  /*2a70*/  FFMA.FTZ R212, R212, R202, R207.reuse ;  /* 0x000000cad4d47223 */ /* 0x100fe200000100cf */
[----:B------:R-:W-:Y:S01]  /*2a80*/  FMUL.FTZ R81, R80, R200 ;  /* 0x000000c850517220 */ /* 0x000fe20000410000 */
[----:B------:R-:W-:Y:S02]  /*2a90*/  LOP3.LUT P6, RZ, R154, 0xff000000, RZ, 0xc0, !PT ;  /* 0xff0000009aff7812 */ /* 0x000fe400078cc0ff */
[----:B------:R-:W-:Y:S02]  /*2aa0*/  CS2R R88, SRZ ;  /* 0x0000000000587805 */ /* 0x000fe4000001ff00 */
[----:B-----5:R-:W-:Y:S01]  /*2ab0*/  @P2 SHF.L.U32 R82, R92, 0x10, RZ ;  /* 0x000000105c522819 */ /* 0x020fe200000006ff */
[----:B------:R-:W-:Y:S01]  /*2ac0*/  FMUL.FTZ R90, R81, UR4 ;  /* 0x00000004515a7c20 */ /* 0x000fe20008410000 */
[----:B------:R-:W-:Y:S01]  /*2ad0*/  FMUL.FTZ R81, R201, R84 ;  /* 0x00000054c9517220 */ /* 0x000fe20000410000 */
[----:B------:R-:W-:Y:S01]  /*2ae0*/  @P2 SHF.L.U32 R83, R48, 0x10, RZ ;  /* 0x0000001030532819 */ /* 0x000fe200000006ff */
[----:B------:R-:W-:Y:S01]  /*2af0*/  FADD.FTZ R212, R221, -R212 ;  /* 0x800000d4ddd47221 */ /* 0x000fe20000010000 */
[C---:B------:R-:W-:Y:S01]  /*2b00*/  @P2 FMUL.FTZ R206, R90.reuse, R82 ;  /* 0x000000525ace2220 */ /* 0x040fe20000410000 */
[----:B------:R-:W-:Y:S01]  /*2b10*/  FMUL.FTZ R82, R201, R210 ;  /* 0x000000d2c9527220 */ /* 0x000fe20000410000 */
[-C--:B------:R-:W-:Y:S01]  /*2b20*/  FMUL.FTZ R84, R81, R200.reuse ;  /* 0x000000c851547220 */ /* 0x080fe20000410000 */
[----:B------:R-:W-:Y:S01]  /*2b30*/  @P4 SHF.L.U32 R87, R93, 0x10, RZ ;  /* 0x000000105d574819 */ /* 0x000fe200000006ff */
[----:B------:R-:W-:Y:S01]  /*2b40*/  @P2 FMUL.FTZ R88, R90, R83 ;  /* 0x000000535a582220 */ /* 0x000fe20000410000 */
[----:B------:R-:W-:Y:S01]  /*2b50*/  FMUL.FTZ R86, R82, R200 ;  /* 0x000000c852567220 */ /* 0x000fe20000410000 */
[----:B------:R-:W-:Y:S01]  /*2b60*/  FMUL.FTZ R100, R84, UR4 ;  /* 0x0000000454647c20 */ /* 0x000fe20008410000 */
[----:B------:R-:W-:Y:S01]  /*2b70*/  @P4 SHF.L.U32 R84, R49, 0x10, RZ ;  /* 0x0000001031544819 */ /* 0x000fe200000006ff */
[----:B------:R-:W-:Y:S01]  /*2b80*/  FMUL.FTZ R83, R201, R212 ;  /* 0x000000d4c9537220 */ /* 0x000fe20000410000 */
[----:B------:R-:W-:Y:S01]  /*2b90*/  @P3 PRMT R92, R92, 0x7632, R92 ;  /* 0x000076325c5c3816 */ /* 0x000fe2000000005c */
[----:B------:R-:W-:Y:S01]  /*2ba0*/  FMUL.FTZ R86, R86, UR4 ;  /* 0x0000000456567c20 */ /* 0x000fe20008410000 */
[----:B------:R-:W-:Y:S01]  /*2bb0*/  MOV R208, RZ ;  /* 0x000000ff00d07202 */ /* 0x000fe20000000f00 */
[--C-:B------:R-:W-:Y:S01]  /*2bc0*/  FFMA.FTZ R214, R214, R202, R207.reuse ;  /* 0x000000cad6d67223 */ /* 0x100fe200000100cf */
[----:B------:R-:W-:Y:S01]  /*2bd0*/  @P3 SHF.L.U32 R85, R179, 0x10, RZ ;  /* 0x00000010b3553819 */ /* 0x000fe200000006ff */
[----:B------:R-:W-:Y:S01]  /*2be0*/  @P4 FMUL.FTZ R208, R86, R87 ;  /* 0x0000005756d04220 */ /* 0x000fe20000410000 */
[----:B------:R-:W-:Y:S01]  /*2bf0*/  @P3 SHF.L.U32 R92, R92, 0x10, RZ ;  /* 0x000000105c5c3819 */ /* 0x000fe200000006ff */
[----:B------:R-:W-:Y:S01]  /*2c00*/  @P4 FMUL.FTZ R89, R86, R84 ;  /* 0x0000005456594220 */ /* 0x000fe20000410000 */
[----:B------:R-:W-:Y:S01]  /*2c10*/  LOP3.LUT P5, RZ, R155, 0xff, RZ, 0xc0, !PT ;  /* 0x000000ff9bff7812 */ /* 0x000fe200078ac0ff */
[----:B------:R-:W-:Y:S01]  /*2c20*/  FMUL.FTZ R84, R83, R200 ;  /* 0x000000c853547220 */ /* 0x000fe20000410000 */
[----:B------:R-:W-:Y:S01]  /*2c30*/  LOP3.LUT P4, RZ, R155, 0xff00, RZ, 0xc0, !PT ;  /* 0x0000ff009bff7812 */ /* 0x000fe2000788c0ff */
[----:B------:R-:W-:Y:S01]  /*2c40*/  HFMA2 R91, -RZ, RZ, 0, 0 ;  /* 0x00000000ff5b7431 */ /* 0x000fe200000001ff */
[----:B------:R-:W-:Y:S01]  /*2c50*/  ISETP.GE.U32.AND P2, PT, R154, RZ, PT ;  /* 0x000000ff9a00720c */ /* 0x000fe20003f46070 */
[----:B------:R-:W-:Y:S01]  /*2c60*/  FADD.FTZ R214, R215, -R214 ;  /* 0x800000d6d7d67221 */ /* 0x000fe20000010000 */
[----:B------:R-:W-:Y:S01]  /*2c70*/  MOV R205, RZ ;  /* 0x000000ff00cd7202 */ /* 0x000fe20000000f00 */
[C---:B------:R-:W-:Y:S01]  /*2c80*/  @P3 FMUL.FTZ R205, R100.reuse, R92 ;  /* 0x0000005c64cd3220 */ /* 0x040fe20000410000 */
[----:B------:R-:W-:Y:S01]  /*2c90*/  @P3 FMUL.FTZ R91, R100, R85 ;  /* 0x00000055645b3220 */ /* 0x000fe20000410000 */
[C---:B------:R-:W-:Y:S01]  /*2ca0*/  LOP3.LUT P3, RZ, R155.reuse, 0xff0000, RZ, 0xc0, !PT ;  /* 0x00ff00009bff7812 */ /* 0x040fe2000786c0ff */
[----:B------:R-:W-:Y:S01]  /*2cb0*/  FMUL.FTZ R102, R84, UR4 ;  /* 0x0000000454667c20 */ /* 0x000fe20008410000 */
[----:B------:R-:W-:Y:S01]  /*2cc0*/  ISETP.GE.U32.AND.EX P2, PT, R155, 0x1000000, PT, P2 ;  /* 0x010000009b00780c */ /* 0x000fe20003f46120 */
[----:B------:R-:W-:Y:S01]  /*2cd0*/  FFMA.FTZ R218, R218, R202, R207 ;  /* 0x000000cadada7223 */ /* 0x000fe200000100cf */
[----:B------:R-:W-:Y:S01]  /*2ce0*/  @P6 PRMT R93, R93, 0x7632, R93 ;  /* 0x000076325d5d6816 */ /* 0x000fe2000000005d */
[----:B------:R-:W-:Y:S01]  /*2cf0*/  FMUL.FTZ R84, R201, R214 ;  /* 0x000000d6c9547220 */ /* 0x000fe20000410000 */
[--C-:B------:R-:W-:Y:S01]  /*2d00*/  FFMA.FTZ R216, R216, R202, R207.reuse ;  /* 0x000000cad8d87223 */ /* 0x100fe200000100cf */
[----:B------:R-:W-:Y:S01]  /*2d10*/  FADD.FTZ R218, R223, -R218 ;  /* 0x800000dadfda7221 */ /* 0x000fe20000010000 */
[----:B------:R-:W-:Y:S01]  /*2d20*/  @P6 SHF.L.U32 R93, R93, 0x10, RZ ;  /* 0x000000105d5d6819 */ /* 0x000fe200000006ff */
[----:B------:R-:W-:Y:S01]  /*2d30*/  FMUL.FTZ R87, R84, R200 ;  /* 0x000000c854577220 */ /* 0x000fe20000410000 */
[----:B------:R-:W-:Y:S01]  /*2d40*/  FFMA.FTZ R220, R220, R202, R207 ;  /* 0x000000cadcdc7223 */ /* 0x000fe200000100cf */
[----:B------:R-:W-:-:S02]  /*2d50*/  @P5 SHF.L.U32 R90, R94, 0x10, RZ ;  /* 0x000000105e5a5819 */ /* 0x000fc400000006ff */
[----:B------:R-:W-:Y:S02]  /*2d60*/  CS2R R154, SRZ ;  /* 0x00000000009a7805 */ /* 0x000fe4000001ff00 */
[----:B------:R-:W-:Y:S01]  /*2d70*/  @P4 PRMT R100, R94, 0x7632, R100 ;  /* 0x000076325e644816 */ /* 0x000fe20000000064 */
[----:B------:R-:W-:Y:S01]  /*2d80*/  FMUL.FTZ R85, R201, R218 ;  /* 0x000000dac9557220 */ /* 0x000fe20000410000 */
[----:B------:R-:W-:Y:S01]  /*2d90*/  @P6 SHF.L.U32 R86, R178, 0x10, RZ ;  /* 0x00000010b2566819 */ /* 0x000fe200000006ff */
[----:B------:R-:W-:Y:S01]  /*2da0*/  FMUL.FTZ R87, R87, UR4 ;  /* 0x0000000457577c20 */ /* 0x000fe20008410000 */
[----:B------:R-:W-:Y:S01]  /*2db0*/  @P5 SHF.L.U32 R94, R50, 0x10, RZ ;  /* 0x00000010325e5819 */ /* 0x000fe200000006ff */
[----:B------:R-:W-:Y:S01]  /*2dc0*/  FADD.FTZ R216, R217, -R216 ;  /* 0x800000d8d9d87221 */ /* 0x000fe20000010000 */
[----:B------:R-:W-:Y:S01]  /*2dd0*/  FADD.FTZ R220, R225, -R220 ;  /* 0x800000dce1dc7221 */ /* 0x000fe20000010000 */
[----:B------:R-:W-:Y:S01]  /*2de0*/  @P6 FMUL.FTZ R155, R102, R93 ;  /* 0x0000005d669b6220 */ /* 0x000fe20000410000 */
[----:B------:R-:W-:-:S02]  /*2df0*/  CS2R R92, SRZ ;  /* 0x00000000005c7805 */ /* 0x000fc4000001ff00 */
[C---:B------:R-:W-:Y:S01]  /*2e00*/  @P3 SHF.L.U32 R101, R95.reuse, 0x10, RZ ;  /* 0x000000105f653819 */ /* 0x040fe200000006ff */
[----:B------:R-:W-:Y:S01]  /*2e10*/  @P6 FMUL.FTZ R92, R102, R86 ;  /* 0x00000056665c6220 */ /* 0x000fe20000410000 */
[----:B------:R-:W-:Y:S01]  /*2e20*/  @P2 PRMT R212, R95, 0x7632, R212 ;  /* 0x000076325fd42816 */ /* 0x000fe200000000d4 */
[----:B------:R-:W-:Y:S01]  /*2e30*/  FMUL.FTZ R95, R85, R200 ;  /* 0x000000c8555f7220 */ /* 0x000fe20000410000 */
[C---:B------:R-:W-:Y:S01]  /*2e40*/  @P5 FMUL.FTZ R154, R87.reuse, R90 ;  /* 0x0000005a579a5220 */ /* 0x040fe20000410000 */
[----:B------:R-:W-:Y:S01]  /*2e50*/  @P5 FMUL.FTZ R93, R87, R94 ;  /* 0x0000005e575d5220 */ /* 0x000fe20000410000 */
[C---:B------:R-:W-:Y:S01]  /*2e60*/  FMUL.FTZ R86, R201.reuse, R216 ;  /* 0x000000d8c9567220 */ /* 0x040fe20000410000 */
[----:B------:R-:W-:Y:S01]  /*2e70*/  FMUL.FTZ R87, R201, R220 ;  /* 0x000000dcc9577220 */ /* 0x000fe20000410000 */
[----:B------:R-:W-:Y:S01]  /*2e80*/  FMUL.FTZ R217, R95, UR4 ;  /* 0x000000045fd97c20 */ /* 0x000fe20008410000 */
[----:B------:R-:W-:Y:S01]  /*2e90*/  @P4 SHF.L.U32 R100, R100, 0x10, RZ ;  /* 0x0000001064644819 */ /* 0x000fe200000006ff */
[-C--:B------:R-:W-:Y:S01]  /*2ea0*/  FMUL.FTZ R95, R86, R200.reuse ;  /* 0x000000c8565f7220 */ /* 0x080fe20000410000 */
[----:B------:R-:W-:Y:S01]  /*2eb0*/  FMUL.FTZ R103, R87, R200 ;  /* 0x000000c857677220 */ /* 0x000fe20000410000 */
[----:B------:R-:W-:-:S02]  /*2ec0*/  @P4 SHF.L.U32 R94, R177, 0x10, RZ ;  /* 0x00000010b15e4819 */ /* 0x000fc400000006ff */
[----:B------:R-:W-:Y:S02]  /*2ed0*/  CS2R R210, SRZ ;  /* 0x0000000000d27805 */ /* 0x000fe4000001ff00 */
[----:B------:R-:W-:Y:S01]  /*2ee0*/  @P3 SHF.L.U32 R102, R51, 0x10, RZ ;  /* 0x0000001033663819 */ /* 0x000fe200000006ff */
[----:B------:R-:W-:Y:S01]  /*2ef0*/  FMUL.FTZ R95, R95, UR4 ;  /* 0x000000045f5f7c20 */ /* 0x000fe20008410000 */
[----:B------:R-:W-:Y:S01]  /*2f00*/  @P2 SHF.L.U32 R214, R176, 0x10, RZ ;  /* 0x00000010b0d62819 */ /* 0x000fe200000006ff */
[----:B------:R-:W-:Y:S01]  /*2f10*/  FMUL.FTZ R103, R103, UR4 ;  /* 0x0000000467677c20 */ /* 0x000fe20008410000 */
[C---:B------:R-:W-:Y:S01]  /*2f20*/  @P4 FMUL.FTZ R211, R217.reuse, R100 ;  /* 0x00000064d9d34220 */ /* 0x040fe20000410000 */
[----:B------:R-:W-:Y:S01]  /*2f30*/  HFMA2 R90, -RZ, RZ, 0, 0 ;  /* 0x00000000ff5a7431 */ /* 0x000fe200000001ff */
[----:B------:R-:W-:Y:S01]  /*2f40*/  MOV R100, RZ ;  /* 0x000000ff00647202 */ /* 0x000fe20000000f00 */
[----:B------:R-:W-:Y:S01]  /*2f50*/  @P4 FMUL.FTZ R90, R217, R94 ;  /* 0x0000005ed95a4220 */ /* 0x000fe20000410000 */
[----:B------:R-:W-:Y:S01]  /*2f60*/  MOV R215, RZ ;  /* 0x000000ff00d77202 */ /* 0x000fe20000000f00 */
[----:B------:R-:W-:Y:S01]  /*2f70*/  @P3 FMUL.FTZ R100, R95, R102 ;  /* 0x000000665f643220 */ /* 0x000fe20000410000 */
[----:B------:R-:W-:Y:S01]  /*2f80*/  @P2 SHF.L.U32 R212, R212, 0x10, RZ ;  /* 0x00000010d4d42819 */ /* 0x000fe200000006ff */
[----:B------:R-:W-:Y:S01]  /*2f90*/  @P2 FMUL.FTZ R215, R103, R214 ;  /* 0x000000d667d72220 */ /* 0x000fe20000410000 */
[----:B------:R-:W-:Y:S01]  /*2fa0*/  HFMA2 R213, -RZ, RZ, 0, 0 ;  /* 0x00000000ffd57431 */ /* 0x000fe200000001ff */
[----:B------:R-:W-:Y:S01]  /*2fb0*/  F2FP.BF16.F32.PACK_AB R88, R91, R88 ;  /* 0x000000585b58723e */ /* 0x000fe200000010ff */
[----:B------:R-:W-:Y:S01]  /*2fc0*/  @P3 FMUL.FTZ R210, R95, R101 ;  /* 0x000000655fd23220 */ /* 0x000fe20000410000 */
[----:B------:R-:W-:Y:S01]  /*2fd0*/  @P2 FMUL.FTZ R213, R103, R212 ;  /* 0x000000d467d52220 */ /* 0x000fe20000410000 */
[----:B------:R-:W-:-:S02]  /*2fe0*/  F2FP.BF16.F32.PACK_AB R90, R90, R93 ;  /* 0x0000005d5a5a723e */ /* 0x000fc400000010ff */
[----:B------:R-:W-:Y:S02]  /*2ff0*/  F2FP.BF16.F32.PACK_AB R89, R92, R89 ;  /* 0x000000595c59723e */ /* 0x000fe400000010ff */
[----:B------:R-:W-:Y:S01]  /*3000*/  F2FP.BF16.F32.PACK_AB R91, R215, R100 ;  /* 0x00000064d75b723e */ /* 0x000fe200000010ff */
[----:B------:R-:W-:Y:S06]  /*3010*/  BRA `(.L_x_4689) ;  /* 0x0000000400947947 */ /* 0x000fec0003800000 */
.L_x_4688:
[-CC-:B------:R-:W-:Y:S01]  /*3020*/  FFMA.FTZ R206, R206, R202.reuse, R207.reuse ;  /* 0x000000cacece7223 */ /* 0x180fe200000100cf */
[----:B------:R-:W-:Y:S01]  /*3030*/  LOP3.LUT P2, RZ, R154, 0xff, RZ, 0xc0, !PT ;  /* 0x000000ff9aff7812 */ /* 0x000fe2000784c0ff */
[-CC-:B------:R-:W-:Y:S01]  /*3040*/  FFMA.FTZ R208, R208, R202.reuse, R207.reuse ;  /* 0x000000cad0d07223 */ /* 0x180fe200000100cf */
[----:B------:R-:W-:Y:S01]  /*3050*/  LOP3.LUT P3, RZ, R154, 0xff00, RZ, 0xc0, !PT ;  /* 0x0000ff009aff7812 */ /* 0x000fe2000786c0ff */
[----:B------:R-:W-:Y:S01]  /*3060*/  FADD.FTZ R206, R211, -R206 ;  /* 0x800000ced3ce7221 */ /* 0x000fe20000010000 */
[----:B------:R-:W-:Y:S01]  /*3070*/  FFMA.FTZ R210, R210, R202, R207 ;  /* 0x000000cad2d27223 */ /* 0x000fe200000100cf */
[----:B0-----:R-:W-:Y:S01]  /*3080*/  FADD.FTZ R90, R219, -R208 ;  /* 0x800000d0db5a7221 */ /* 0x001fe20000010000 */
[----:B------:R-:W-:Y:S01]  /*3090*/  LOP3.LUT P4, RZ, R154, 0xff0000, RZ, 0xc0, !PT ;  /* 0x00ff00009aff7812 */ /* 0x000fe2000788c0ff */
[C---:B------:R-:W-:Y:S01]  /*30a0*/  FMUL.FTZ R89, R201.reuse, R206 ;  /* 0x000000cec9597220 */ /* 0x040fe20000410000 */
[----:B------:R-:W-:Y:S02]  /*30b0*/  HFMA2 R206, -RZ, RZ, 0, 0 ;  /* 0x00000000ffce7431 */ /* 0x000fe400000001ff */
[----:B------:R-:W-:Y:S01]  /*30c0*/  FMUL.FTZ R103, R201, R90 ;  /* 0x0000005ac9677220 */ /* 0x000fe20000410000 */
[----:B------:R-:W-:Y:S01]  /*30d0*/  MOV R91, RZ ;  /* 0x000000ff005b7202 */ /* 0x000fe20000000f00 */
[----:B------:R-:W-:Y:S01]  /*30e0*/  FMUL.FTZ R88, R200, R89 ;  /* 0x00000059c8587220 */ /* 0x000fe20000410000 */
[----:B------:R-:W-:Y:S01]  /*30f0*/  FADD.FTZ R210, R213, -R210 ;  /* 0x800000d2d5d27221 */ /* 0x000fe20000010000 */
[----:B-----5:R-:W-:Y:S01]  /*3100*/  @P2 SHF.L.U32 R89, R92, 0x10, RZ ;  /* 0x000000105c592819 */ /* 0x020fe200000006ff */
[----:B------:R-:W-:Y:S01]  /*3110*/  FMUL.FTZ R90, R200, R103 ;  /* 0x00000067c85a7220 */ /* 0x000fe20000410000 */
[----:B------:R-:W-:Y:S01]  /*3120*/  @P3 PRMT R102, R92, 0x7632, R102 ;  /* 0x000076325c663816 */ /* 0x000fe20000000066 */
[----:B------:R-:W-:Y:S01]  /*3130*/  FMUL.FTZ R100, R88, UR4 ;  /* 0x0000000458647c20 */ /* 0x000fe20008410000 */
[----:B------:R-:W-:Y:S01]  /*3140*/  @P2 SHF.L.U32 R101, R48, 0x10, RZ ;  /* 0x0000001030652819 */ /* 0x000fe200000006ff */
[----:B------:R-:W-:Y:S01]  /*3150*/  FMUL.FTZ R90, R90, UR4 ;  /* 0x000000045a5a7c20 */ /* 0x000fe20008410000 */
[----:B------:R-:W-:Y:S01]  /*3160*/  @P3 SHF.L.U32 R211, R179, 0x10, RZ ;  /* 0x00000010b3d33819 */ /* 0x000fe200000006ff */
[-C--:B------:R-:W-:Y:S01]  /*3170*/  @P2 FMUL.FTZ R206, R89, R100.reuse ;  /* 0x0000006459ce2220 */ /* 0x080fe20000410000 */
[----:B------:R-:W-:Y:S01]  /*3180*/  @P3 SHF.L.U32 R103, R102, 0x10, RZ ;  /* 0x0000001066673819 */ /* 0x000fe200000006ff */
[----:B------:R-:W-:Y:S01]  /*3190*/  @P2 FMUL.FTZ R91, R101, R100 ;  /* 0x00000064655b2220 */ /* 0x000fe20000410000 */
[----:B------:R-:W-:-:S02]  /*31a0*/  ISETP.GE.U32.AND P2, PT, R154, RZ, PT ;  /* 0x000000ff9a00720c */ /* 0x000fc40003f46070 */
[----:B------:R-:W-:Y:S01]  /*31b0*/  CS2R R88, SRZ ;  /* 0x0000000000587805 */ /* 0x000fe2000001ff00 */
[----:B------:R-:W-:Y:S02]  /*31c0*/  HFMA2 R205, -RZ, RZ, 0, 0 ;  /* 0x00000000ffcd7431 */ /* 0x000fe400000001ff */
[----:B------:R-:W-:Y:S01]  /*31d0*/  FMUL.FTZ R213, R201, R210 ;  /* 0x000000d2c9d57220 */ /* 0x000fe20000410000 */
[-C--:B------:R-:W-:Y:S01]  /*31e0*/  @P3 FMUL.FTZ R205, R103, R90.reuse ;  /* 0x0000005a67cd3220 */ /* 0x080fe20000410000 */
[----:B------:R-:W-:Y:S01]  /*31f0*/  @P3 FMUL.FTZ R88, R211, R90 ;  /* 0x0000005ad3583220 */ /* 0x000fe20000410000 */
[C---:B------:R-:W-:Y:S01]  /*3200*/  LOP3.LUT P3, RZ, R155.reuse, 0xff0000, RZ, 0xc0, !PT ;  /* 0x00ff00009bff7812 */ /* 0x040fe2000786c0ff */
[-CC-:B------:R-:W-:Y:S01]  /*3210*/  FFMA.FTZ R212, R212, R202.reuse, R207.reuse ;  /* 0x000000cad4d47223 */ /* 0x180fe200000100cf */
[----:B------:R-:W-:Y:S01]  /*3220*/  ISETP.GE.U32.AND.EX P2, PT, R155, 0x1000000, PT, P2 ;  /* 0x010000009b00780c */ /* 0x000fe20003f46120 */
[----:B------:R-:W-:Y:S01]  /*3230*/  FMUL.FTZ R92, R200, R213 ;  /* 0x000000d5c85c7220 */ /* 0x000fe20000410000 */
[----:B------:R-:W-:Y:S01]  /*3240*/  LOP3.LUT P6, RZ, R154, 0xff000000, RZ, 0xc0, !PT ;  /* 0xff0000009aff7812 */ /* 0x000fe200078cc0ff */
[----:B------:R-:W-:Y:S01]  /*3250*/  FADD.FTZ R212, R221, -R212 ;  /* 0x800000d4ddd47221 */ /* 0x000fe20000010000 */
[----:B------:R-:W-:Y:S01]  /*3260*/  @P4 SHF.L.U32 R219, R93, 0x10, RZ ;  /* 0x000000105ddb4819 */ /* 0x000fe200000006ff */
[--C-:B------:R-:W-:Y:S01]  /*3270*/  FFMA.FTZ R214, R214, R202, R207.reuse ;  /* 0x000000cad6d67223 */ /* 0x100fe200000100cf */
[----:B------:R-:W-:Y:S01]  /*3280*/  @P4 SHF.L.U32 R213, R49, 0x10, RZ ;  /* 0x0000001031d54819 */ /* 0x000fe200000006ff */
[----:B------:R-:W-:Y:S01]  /*3290*/  FMUL.FTZ R92, R92, UR4 ;  /* 0x000000045c5c7c20 */ /* 0x000fe20008410000 */
[----:B------:R-:W-:Y:S01]  /*32a0*/  LOP3.LUT P5, RZ, R155, 0xff, RZ, 0xc0, !PT ;  /* 0x000000ff9bff7812 */ /* 0x000fe200078ac0ff */
[----:B------:R-:W-:Y:S01]  /*32b0*/  FMUL.FTZ R101, R201, R212 ;  /* 0x000000d4c9657220 */ /* 0x000fe20000410000 */
[----:B------:R-:W-:Y:S01]  /*32c0*/  MOV R208, RZ ;  /* 0x000000ff00d07202 */ /* 0x000fe20000000f00 */
[----:B------:R-:W-:Y:S01]  /*32d0*/  FADD.FTZ R214, R215, -R214 ;  /* 0x800000d6d7d67221 */ /* 0x000fe20000010000 */
[-C--:B------:R-:W-:Y:S01]  /*32e0*/  @P4 FMUL.FTZ R208, R219, R92.reuse ;  /* 0x0000005cdbd04220 */ /* 0x080fe20000410000 */
[----:B------:R-:W-:Y:S01]  /*32f0*/  @P4 FMUL.FTZ R89, R213, R92 ;  /* 0x0000005cd5594220 */ /* 0x000fe20000410000 */
[----:B------:R-:W-:Y:S01]  /*3300*/  LOP3.LUT P4, RZ, R155, 0xff00, RZ, 0xc0, !PT ;  /* 0x0000ff009bff7812 */ /* 0x000fe2000788c0ff */
[----:B------:R-:W-:Y:S01]  /*3310*/  FMUL.FTZ R90, R200, R101 ;  /* 0x00000065c85a7220 */ /* 0x000fe20000410000 */
[C---:B------:R-:W-:Y:S01]  /*3320*/  @P3 SHF.L.U32 R215, R95.reuse, 0x10, RZ ;  /* 0x000000105fd73819 */ /* 0x040fe200000006ff */
[----:B------:R-:W-:Y:S01]  /*3330*/  FFMA.FTZ R218, R218, R202, R207 ;  /* 0x000000cadada7223 */ /* 0x000fe200000100cf */
[----:B------:R-:W-:Y:S01]  /*3340*/  @P2 PRMT R219, R95, 0x7632, R219 ;  /* 0x000076325fdb2816 */ /* 0x000fe200000000db */
[----:B------:R-:W-:Y:S01]  /*3350*/  FMUL.FTZ R95, R201, R214 ;  /* 0x000000d6c95f7220 */ /* 0x000fe20000410000 */
[----:B------:R-:W-:Y:S01]  /*3360*/  FMUL.FTZ R100, R90, UR4 ;  /* 0x000000045a647c20 */ /* 0x000fe20008410000 */
[----:B------:R-:W-:Y:S01]  /*3370*/  FADD.FTZ R218, R223, -R218 ;  /* 0x800000dadfda7221 */ /* 0x000fe20000010000 */
[----:B------:R-:W-:Y:S01]  /*3380*/  @P6 PRMT R93, R93, 0x7632, R93 ;  /* 0x000076325d5d6816 */ /* 0x000fe2000000005d */
[----:B------:R-:W-:Y:S01]  /*3390*/  FMUL.FTZ R90, R200, R95 ;  /* 0x0000005fc85a7220 */ /* 0x000fe20000410000 */
[-CC-:B------:R-:W-:Y:S01]  /*33a0*/  FFMA.FTZ R216, R216, R202.reuse, R207.reuse ;  /* 0x000000cad8d87223 */ /* 0x180fe200000100cf */
[----:B------:R-:W-:Y:S01]  /*33b0*/  FFMA.FTZ R220, R220, R202, R207 ;  /* 0x000000cadcdc7223 */ /* 0x000fe200000100cf */
[----:B------:R-:W-:Y:S01]  /*33c0*/  @P5 SHF.L.U32 R103, R94, 0x10, RZ ;  /* 0x000000105e675819 */ /* 0x000fe200000006ff */
[----:B------:R-:W-:Y:S01]  /*33d0*/  FMUL.FTZ R101, R201, R218 ;  /* 0x000000dac9657220 */ /* 0x000fe20000410000 */
[----:B------:R-:W-:Y:S01]  /*33e0*/  @P6 SHF.L.U32 R93, R93, 0x10, RZ ;  /* 0x000000105d5d6819 */ /* 0x000fe200000006ff */
[----:B------:R-:W-:Y:S01]  /*33f0*/  FMUL.FTZ R90, R90, UR4 ;  /* 0x000000045a5a7c20 */ /* 0x000fe20008410000 */
[----:B------:R-:W-:Y:S01]  /*3400*/  FADD.FTZ R216, R217, -R216 ;  /* 0x800000d8d9d87221 */ /* 0x000fe20000010000 */
[----:B------:R-:W-:Y:S01]  /*3410*/  FADD.FTZ R220, R225, -R220 ;  /* 0x800000dce1dc7221 */ /* 0x000fe20000010000 */
[----:B------:R-:W-:-:S02]  /*3420*/  CS2R R154, SRZ ;  /* 0x00000000009a7805 */ /* 0x000fc4000001ff00 */
[----:B------:R-:W-:Y:S01]  /*3430*/  @P4 PRMT R102, R94, 0x7632, R102 ;  /* 0x000076325e664816 */ /* 0x000fe20000000066 */
[----:B------:R-:W-:Y:S01]  /*3440*/  FMUL.FTZ R94, R200, R101 ;  /* 0x00000065c85e7220 */ /* 0x000fe20000410000 */
[----:B------:R-:W-:Y:S01]  /*3450*/  @P6 SHF.L.U32 R95, R178, 0x10, RZ ;  /* 0x00000010b25f6819 */ /* 0x000fe200000006ff */
[----:B------:R-:W-:Y:S01]  /*3460*/  @P5 FMUL.FTZ R154, R103, R90 ;  /* 0x0000005a679a5220 */ /* 0x000fe20000410000 */
[----:B------:R-:W-:Y:S01]  /*3470*/  @P6 FMUL.FTZ R155, R93, R100 ;  /* 0x000000645d9b6220 */ /* 0x000fe20000410000 */
[C---:B------:R-:W-:Y:S01]  /*3480*/  FMUL.FTZ R103, R201.reuse, R216 ;  /* 0x000000d8c9677220 */ /* 0x040fe20000410000 */
[----:B------:R-:W-:Y:S01]  /*3490*/  FMUL.FTZ R217, R201, R220 ;  /* 0x000000dcc9d97220 */ /* 0x000fe20000410000 */
[----:B------:R-:W-:Y:S01]  /*34a0*/  CS2R R92, SRZ ;  /* 0x00000000005c7805 */ /* 0x000fe2000001ff00 */
[----:B------:R-:W-:Y:S01]  /*34b0*/  FMUL.FTZ R101, R94, UR4 ;  /* 0x000000045e657c20 */ /* 0x000fe20008410000 */
[----:B------:R-:W-:Y:S01]  /*34c0*/  @P6 FMUL.FTZ R92, R95, R100 ;  /* 0x000000645f5c6220 */ /* 0x000fe20000410000 */
[C---:B------:R-:W-:Y:S01]  /*34d0*/  FMUL.FTZ R94, R200.reuse, R103 ;  /* 0x00000067c85e7220 */ /* 0x040fe20000410000 */
[----:B------:R-:W-:Y:S01]  /*34e0*/  FMUL.FTZ R100, R200, R217 ;  /* 0x000000d9c8647220 */ /* 0x000fe20000410000 */
[----:B------:R-:W-:-:S02]  /*34f0*/  @P5 SHF.L.U32 R213, R50, 0x10, RZ ;  /* 0x0000001032d55819 */ /* 0x000fc400000006ff */
[----:B------:R-:W-:Y:S02]  /*3500*/  CS2R R210, SRZ ;  /* 0x0000000000d27805 */ /* 0x000fe4000001ff00 */
[----:B------:R-:W-:Y:S01]  /*3510*/  @P4 SHF.L.U32 R102, R102, 0x10, RZ ;  /* 0x0000001066664819 */ /* 0x000fe200000006ff */
[----:B------:R-:W-:Y:S01]  /*3520*/  FMUL.FTZ R94, R94, UR4 ;  /* 0x000000045e5e7c20 */ /* 0x000fe20008410000 */
[----:B------:R-:W-:Y:S01]  /*3530*/  @P4 SHF.L.U32 R212, R177, 0x10, RZ ;  /* 0x00000010b1d44819 */ /* 0x000fe200000006ff */
[----:B------:R-:W-:Y:S01]  /*3540*/  FMUL.FTZ R100, R100, UR4 ;  /* 0x0000000464647c20 */ /* 0x000fe20008410000 */
[----:B------:R-:W-:Y:S01]  /*3550*/  @P3 SHF.L.U32 R103, R51, 0x10, RZ ;  /* 0x0000001033673819 */ /* 0x000fe200000006ff */
[----:B------:R-:W-:Y:S01]  /*3560*/  @P5 FMUL.FTZ R93, R213, R90 ;  /* 0x0000005ad55d5220 */ /* 0x000fe20000410000 */
[----:B------:R-:W-:Y:S01]  /*3570*/  @P2 SHF.L.U32 R217, R176, 0x10, RZ ;  /* 0x00000010b0d92819 */ /* 0x000fe200000006ff */
[-C--:B------:R-:W-:Y:S01]  /*3580*/  @P4 FMUL.FTZ R211, R102, R101.reuse ;  /* 0x0000006566d34220 */ /* 0x080fe20000410000 */
        /* <DEDUP_REMOVED lines=13> */
[----:B------:R-:W-:-:S07]  /*3660*/  F2FP.BF16.F32.PACK_AB R91, R102, R95 ;  /* 0x0000005f665b723e */ /* 0x000fce00000010ff */
.L_x_4689:
        /* <DEDUP_REMOVED lines=10> */
[----:B------:R-:W-:Y:S01]  /*3710*/  LOP3.LUT P2, RZ, R146, 0xff, RZ, 0xc0, !PT ;  /* 0x000000ff92ff7812 */ /* 0x000fe2000784c0ff */
[-C--:B------:R-:W-:Y:S01]  /*3720*/  FFMA.FTZ R108, R108, R202.reuse, R207 ;  /* 0x000000ca6c6c7223 */ /* 0x080fe200000100cf */
[----:B------:R-:W-:Y:S01]  /*3730*/  LOP3.LUT P4, RZ, R146, 0xff00, RZ, 0xc0, !PT ;  /* 0x0000ff0092ff7812 */ /* 0x000fe2000788c0ff */
[----:B0-----:R-:W-:Y:S01]  /*3740*/  FADD.FTZ R80, R114, -R109 ;  /* 0x8000006d72507221 */ /* 0x001fe20000010000 */
        /* <DEDUP_REMOVED lines=8> */
[----:B------:R-:W-:-:S02]  /*37d0*/  CS2R R88, SRZ ;  /* 0x0000000000587805 */ /* 0x000fc4000001ff00 */
[C---:B-----5:R-:W-:Y:S01]  /*37e0*/  @P2 SHF.L.U32 R83, R92.reuse, 0x10, RZ ;  /* 0x000000105c532819 */ /* 0x060fe200000006ff */
[----:B------:R-:W-:Y:S01]  /*37f0*/  FMUL.FTZ R85, R81, R200 ;  /* 0x000000c851557220 */ /* 0x000fe20000410000 */
[----:B------:R-:W-:Y:S01]  /*3800*/  @P4 PRMT R92, R92, 0x7632, R92 ;  /* 0x000076325c5c4816 */ /* 0x000fe2000000005c */
[----:B------:R-:W-:Y:S01]  /*3810*/  FMUL.FTZ R87, R82, UR4 ;  /* 0x0000000452577c20 */ /* 0x000fe20008410000 */
[----:B------:R-:W-:Y:S01]  /*3820*/  FMUL.FTZ R82, R201, R116 ;  /* 0x00000074c9527220 */ /* 0x000fe20000410000 */
[----:B------:R-:W-:Y:S01]  /*3830*/  @P4 SHF.L.U32 R86, R183, 0x10, RZ ;  /* 0x00000010b7564819 */ /* 0x000fe200000006ff */
[----:B------:R-:W-:Y:S01]  /*3840*/  FMUL.FTZ R85, R85, UR4 ;  /* 0x0000000455557c20 */ /* 0x000fe20008410000 */
[----:B------:R-:W-:Y:S01]  /*3850*/  @P4 SHF.L.U32 R92, R92, 0x10, RZ ;  /* 0x000000105c5c4819 */ /* 0x000fe200000006ff */
[----:B------:R-:W-:Y:S01]  /*3860*/  @P2 FMUL.FTZ R98, R87, R83 ;  /* 0x0000005357622220 */ /* 0x000fe20000410000 */
[----:B------:R-:W-:Y:S01]  /*3870*/  FMUL.FTZ R83, R82, R200 ;  /* 0x000000c852537220 */ /* 0x000fe20000410000 */
[----:B------:R-:W-:Y:S01]  /*3880*/  FFMA.FTZ R110, R110, R202, R207 ;  /* 0x000000ca6e6e7223 */ /* 0x000fe200000100cf */
[----:B------:R-:W-:Y:S01]  /*3890*/  @P2 SHF.L.U32 R84, R52, 0x10, RZ ;  /* 0x0000001034542819 */ /* 0x000fe200000006ff */
[C---:B------:R-:W-:Y:S01]  /*38a0*/  @P4 FMUL.FTZ R99, R85.reuse, R92 ;  /* 0x0000005c55634220 */ /* 0x040fe20000410000 */
[----:B------:R-:W-:Y:S01]  /*38b0*/  @P4 FMUL.FTZ R88, R85, R86 ;  /* 0x0000005655584220 */ /* 0x000fe20000410000 */
[----:B------:R-:W-:Y:S01]  /*38c0*/  FMUL.FTZ R85, R83, UR4 ;  /* 0x0000000453557c20 */ /* 0x000fe20008410000 */
[----:B------:R-:W-:Y:S01]  /*38d0*/  @P3 SHF.L.U32 R83, R53, 0x10, RZ ;  /* 0x0000001035533819 */ /* 0x000fe200000006ff */
[----:B------:R-:W-:Y:S01]  /*38e0*/  FADD.FTZ R110, R119, -R110 ;  /* 0x8000006e776e7221 */ /* 0x000fe20000010000 */
[----:B------:R-:W-:Y:S01]  /*38f0*/  LOP3.LUT P6, RZ, R146, 0xff000000, RZ, 0xc0, !PT ;  /* 0xff00000092ff7812 */ /* 0x000fe200078cc0ff */
[----:B------:R-:W-:-:S02]  /*3900*/  HFMA2 R91, -RZ, RZ, 0, 0 ;  /* 0x00000000ff5b7431 */ /* 0x000fc400000001ff */
[----:B------:R-:W-:Y:S01]  /*3910*/  @P2 FMUL.FTZ R91, R87, R84 ;  /* 0x00000054575b2220 */ /* 0x000fe20000410000 */
[----:B------:R-:W-:Y:S01]  /*3920*/  @P3 SHF.L.U32 R84, R93, 0x10, RZ ;  /* 0x000000105d543819 */ /* 0x000fe200000006ff */
[----:B------:R-:W-:Y:S01]  /*3930*/  @P3 FMUL.FTZ R89, R85, R83 ;  /* 0x0000005355593220 */ /* 0x000fe20000410000 */
[----:B------:R-:W-:Y:S01]  /*3940*/  FMUL.FTZ R83, R201, R110 ;  /* 0x0000006ec9537220 */ /* 0x000fe20000410000 */
[----:B------:R-:W-:Y:S01]  /*3950*/  FFMA.FTZ R113, R113, R202, R207 ;  /* 0x000000ca71717223 */ /* 0x000fe200000100cf */
[----:B------:R-:W-:Y:S02]  /*3960*/  CS2R R100, SRZ ;  /* 0x0000000000647805 */ /* 0x000fe4000001ff00 */
[----:B------:R-:W-:Y:S01]  /*3970*/  ISETP.GE.U32.AND P2, PT, R146, RZ, PT ;  /* 0x000000ff9200720c */ /* 0x000fe20003f46070 */
[----:B------:R-:W-:Y:S01]  /*3980*/  @P3 FMUL.FTZ R100, R85, R84 ;  /* 0x0000005455643220 */ /* 0x000fe20000410000 */
[----:B------:R-:W-:Y:S01]  /*3990*/  LOP3.LUT P5, RZ, R147, 0xff, RZ, 0xc0, !PT ;  /* 0x000000ff93ff7812 */ /* 0x000fe200078ac0ff */
[----:B------:R-:W-:Y:S01]  /*39a0*/  FMUL.FTZ R84, R83, R200 ;  /* 0x000000c853547220 */ /* 0x000fe20000410000 */
[C---:B------:R-:W-:Y:S01]  /*39b0*/  LOP3.LUT P4, RZ, R147.reuse, 0xff00, RZ, 0xc0, !PT ;  /* 0x0000ff0093ff7812 */ /* 0x040fe2000788c0ff */
[----:B------:R-:W-:Y:S01]  /*39c0*/  FADD.FTZ R118, R118, -R113 ;  /* 0x8000007176767221 */ /* 0x000fe20000010000 */
[C---:B------:R-:W-:Y:S01]  /*39d0*/  LOP3.LUT P3, RZ, R147.reuse, 0xff0000, RZ, 0xc0, !PT ;  /* 0x00ff000093ff7812 */ /* 0x040fe2000786c0ff */
[----:B------:R-:W-:Y:S01]  /*39e0*/  FFMA.FTZ R112, R112, R202, R207 ;  /* 0x000000ca70707223 */ /* 0x000fe200000100cf */
[----:B------:R-:W-:Y:S01]  /*39f0*/  ISETP.GE.U32.AND.EX P2, PT, R147, 0x1000000, PT, P2 ;  /* 0x010000009300780c */ /* 0x000fe20003f46120 */
[----:B------:R-:W-:Y:S01]  /*3a00*/  FMUL.FTZ R109, R84, UR4 ;  /* 0x00000004546d7c20 */ /* 0x000fe20008410000 */
[----:B------:R-:W-:Y:S01]  /*3a10*/  @P6 PRMT R93, R93, 0x7632, R93 ;  /* 0x000076325d5d6816 */ /* 0x000fe2000000005d */
[----:B------:R-:W-:Y:S01]  /*3a20*/  FMUL.FTZ R84, R201, R118 ;  /* 0x00000076c9547220 */ /* 0x000fe20000410000 */
[----:B------:R-:W-:Y:S01]  /*3a30*/  FADD.FTZ R112, R121, -R112 ;  /* 0x8000007079707221 */ /* 0x000fe20000010000 */
[--C-:B------:R-:W-:Y:S01]  /*3a40*/  FFMA.FTZ R115, R115, R202, R207.reuse ;  /* 0x000000ca73737223 */ /* 0x100fe200000100cf */
[----:B------:R-:W-:Y:S01]  /*3a50*/  @P6 SHF.L.U32 R93, R93, 0x10, RZ ;  /* 0x000000105d5d6819 */ /* 0x000fe200000006ff */
[----:B------:R-:W-:Y:S01]  /*3a60*/  FMUL.FTZ R87, R84, R200 ;  /* 0x000000c854577220 */ /* 0x000fe20000410000 */
[----:B------:R-:W-:Y:S01]  /*3a70*/  FFMA.FTZ R122, R122, R202, R207 ;  /* 0x000000ca7a7a7223 */ /* 0x000fe200000100cf */
[----:B------:R-:W-:Y:S01]  /*3a80*/  @P6 SHF.L.U32 R86, R182, 0x10, RZ ;  /* 0x00000010b6566819 */ /* 0x000fe200000006ff */
[----:B------:R-:W-:Y:S01]  /*3a90*/  FMUL.FTZ R85, R201, R112 ;  /* 0x00000070c9557220 */ /* 0x000fe20000410000 */
[----:B------:R-:W-:Y:S01]  /*3aa0*/  @P5 SHF.L.U32 R90, R94, 0x10, RZ ;  /* 0x000000105e5a5819 */ /* 0x000fe200000006ff */
[----:B------:R-:W-:Y:S01]  /*3ab0*/  FADD.FTZ R120, R120, -R115 ;  /* 0x8000007378787221 */ /* 0x000fe20000010000 */
[----:B------:R-:W-:Y:S01]  /*3ac0*/  @P5 SHF.L.U32 R102, R54, 0x10, RZ ;  /* 0x0000001036665819 */ /* 0x000fe200000006ff */
[----:B------:R-:W-:Y:S01]  /*3ad0*/  @P6 FMUL.FTZ R101, R109, R93 ;  /* 0x0000005d6d656220 */ /* 0x000fe20000410000 */
[----:B------:R-:W-:Y:S01]  /*3ae0*/  FMUL.FTZ R87, R87, UR4 ;  /* 0x0000000457577c20 */ /* 0x000fe20008410000 */
[----:B------:R-:W-:Y:S01]  /*3af0*/  FADD.FTZ R122, R123, -R122 ;  /* 0x8000007a7b7a7221 */ /* 0x000fe20000010000 */
[----:B------:R-:W-:-:S02]  /*3b00*/  @P4 PRMT R108, R94, 0x7632, R108 ;  /* 0x000076325e6c4816 */ /* 0x000fc4000000006c */
[----:B------:R-:W-:Y:S02]  /*3b10*/  CS2R R92, SRZ ;  /* 0x00000000005c7805 */ /* 0x000fe4000001ff00 */
[----:B------:R-:W-:Y:S01]  /*3b20*/  @P3 SHF.L.U32 R110, R95, 0x10, RZ ;  /* 0x000000105f6e3819 */ /* 0x000fe200000006ff */
[----:B------:R-:W-:Y:S01]  /*3b30*/  FMUL.FTZ R103, R85, R200 ;  /* 0x000000c855677220 */ /* 0x000fe20000410000 */
[----:B------:R-:W-:Y:S02]  /*3b40*/  @P2 PRMT R113, R95, 0x7632, R113 ;  /* 0x000076325f712816 */ /* 0x000fe40000000071 */
[----:B------:R-:W-:Y:S01]  /*3b50*/  CS2R R94, SRZ ;  /* 0x00000000005e7805 */ /* 0x000fe2000001ff00 */
[----:B------:R-:W-:Y:S01]  /*3b60*/  @P6 FMUL.FTZ R92, R109, R86 ;  /* 0x000000566d5c6220 */ /* 0x000fe20000410000 */
[C---:B------:R-:W-:Y:S01]  /*3b70*/  @P5 FMUL.FTZ R94, R87.reuse, R90 ;  /* 0x0000005a575e5220 */ /* 0x040fe20000410000 */
[----:B------:R-:W-:Y:S01]  /*3b80*/  @P5 FMUL.FTZ R93, R87, R102 ;  /* 0x00000066575d5220 */ /* 0x000fe20000410000 */
[C---:B------:R-:W-:Y:S01]  /*3b90*/  FMUL.FTZ R86, R201.reuse, R120 ;  /* 0x00000078c9567220 */ /* 0x040fe20000410000 */
[----:B------:R-:W-:Y:S01]  /*3ba0*/  FMUL.FTZ R87, R201, R122 ;  /* 0x0000007ac9577220 */ /* 0x000fe20000410000 */
[----:B------:R-:W-:Y:S01]  /*3bb0*/  @P4 SHF.L.U32 R108, R108, 0x10, RZ ;  /* 0x000000106c6c4819 */ /* 0x000fe200000006ff */
[----:B------:R-:W-:Y:S01]  /*3bc0*/  FMUL.FTZ R117, R103, UR4 ;  /* 0x0000000467757c20 */ /* 0x000fe20008410000 */
        /* <DEDUP_REMOVED lines=21> */
[----:B------:R-:W-:Y:S01]  /*3d20*/  F2FP.BF16.F32.PACK_AB R91, R114, R111 ;  /* 0x0000006f725b723e */ /* 0x000fe200000010ff */
[----:B------:R-:W-:Y:S06]  /*3d30*/  BRA `(.L_x_4691) ;  /* 0x0000000400947947 */ /* 0x000fec0003800000 */
.L_x_4690:
[-CC-:B------:R-:W-:Y:S01]  /*3d40*/  FFMA.FTZ R109, R109, R202.reuse, R207.reuse ;  /* 0x000000ca6d6d7223 */ /* 0x180fe200000100cf */
[----:B------:R-:W-:Y:S01]  /*3d50*/  LOP3.LUT P2, RZ, R146, 0xff, RZ, 0xc0, !PT ;  /* 0x000000ff92ff7812 */ /* 0x000fe2000784c0ff */
[-C--:B------:R-:W-:Y:S01]  /*3d60*/  FFMA.FTZ R108, R108, R202.reuse, R207 ;  /* 0x000000ca6c6c7223 */ /* 0x080fe200000100cf */
[----:B------:R-:W-:Y:S01]  /*3d70*/  LOP3.LUT P3, RZ, R146, 0xff00, RZ, 0xc0, !PT ;  /* 0x0000ff0092ff7812 */ /* 0x000fe2000786c0ff */
[----:B------:R-:W-:Y:S01]  /*3d80*/  FADD.FTZ R114, R114, -R109 ;  /* 0x8000006d72727221 */ /* 0x000fe20000010000 */
[----:B------:R-:W-:Y:S01]  /*3d90*/  FFMA.FTZ R111, R111, R202, R207 ;  /* 0x000000ca6f6f7223 */ /* 0x000fe200000100cf */
[----:B------:R-:W-:Y:S01]  /*3da0*/  LOP3.LUT P4, RZ, R146, 0xff0000, RZ, 0xc0, !PT ;  /* 0x00ff000092ff7812 */ /* 0x000fe2000788c0ff */
[----:B------:R-:W-:Y:S01]  /*3db0*/  FADD.FTZ R108, R117, -R108 ;  /* 0x8000006c756c7221 */ /* 0x000fe20000010000 */
[----:B0-----:R-:W-:Y:S01]  /*3dc0*/  FMUL.FTZ R89, R201, R114 ;  /* 0x00000072c9597220 */ /* 0x001fe20000410000 */
[----:B------:R-:W-:Y:S01]  /*3dd0*/  FADD.FTZ R116, R116, -R111 ;  /* 0x8000006f74747221 */ /* 0x000fe20000010000 */
[----:B------:R-:W-:Y:S01]  /*3de0*/  FFMA.FTZ R203, R113, R202, R207 ;  /* 0x000000ca71cb7223 */ /* 0x000fe200000100cf */
[C---:B------:R-:W-:Y:S01]  /*3df0*/  FMUL.FTZ R103, R201.reuse, R108 ;  /* 0x0000006cc9677220 */ /* 0x040fe20000410000 */
[----:B------:R-:W-:Y:S01]  /*3e00*/  FMUL.FTZ R88, R200, R89 ;  /* 0x00000059c8587220 */ /* 0x000fe20000410000 */
[----:B------:R-:W-:Y:S01]  /*3e10*/  FMUL.FTZ R113, R201, R116 ;  /* 0x00000074c9717220 */ /* 0x000fe20000410000 */
[----:B-----5:R-:W-:-:S02]  /*3e20*/  @P2 SHF.L.U32 R90, R92, 0x10, RZ ;  /* 0x000000105c5a2819 */ /* 0x020fc400000006ff */
[----:B------:R-:W-:Y:S01]  /*3e30*/  CS2R R98, SRZ ;  /* 0x0000000000627805 */ /* 0x000fe2000001ff00 */
[----:B------:R-:W-:Y:S01]  /*3e40*/  FMUL.FTZ R101, R88, UR4 ;  /* 0x0000000458657c20 */ /* 0x000fe20008410000 */
[----:B------:R-:W-:Y:S01]  /*3e50*/  @P3 PRMT R109, R92, 0x7632, R109 ;  /* 0x000076325c6d3816 */ /* 0x000fe2000000006d */
[----:B------:R-:W-:Y:S01]  /*3e60*/  FMUL.FTZ R92, R200, R113 ;  /* 0x00000071c85c7220 */ /* 0x000fe20000410000 */
[----:B------:R-:W-:Y:S01]  /*3e70*/  @P2 SHF.L.U32 R102, R52, 0x10, RZ ;  /* 0x0000001034662819 */ /* 0x000fe200000006ff */
[----:B------:R-:W-:Y:S01]  /*3e80*/  @P2 FMUL.FTZ R98, R90, R101 ;  /* 0x000000655a622220 */ /* 0x000fe20000410000 */
[----:B------:R-:W-:Y:S01]  /*3e90*/  LOP3.LUT P6, RZ, R146, 0xff000000, RZ, 0xc0, !PT ;  /* 0xff00000092ff7812 */ /* 0x000fe200078cc0ff */
[----:B------:R-:W-:Y:S01]  /*3ea0*/  FMUL.FTZ R90, R200, R103 ;  /* 0x00000067c85a7220 */ /* 0x000fe20000410000 */
[----:B------:R-:W-:Y:S01]  /*3eb0*/  HFMA2 R91, -RZ, RZ, 0, 0 ;  /* 0x00000000ff5b7431 */ /* 0x000fe200000001ff */
        /* <DEDUP_REMOVED lines=8> */
[----:B------:R-:W-:Y:S01]  /*3f40*/  ISETP.GE.U32.AND P2, PT, R146, RZ, PT ;  /* 0x000000ff9200720c */ /* 0x000fe20003f46070 */
[----:B------:R-:W-:Y:S01]  /*3f50*/  FFMA.FTZ R110, R110, R202, R207 ;  /* 0x000000ca6e6e7223 */ /* 0x000fe200000100cf */
[----:B------:R-:W-:Y:S01]  /*3f60*/  MOV R100, RZ ;  /* 0x000000ff00647202 */ /* 0x000fe20000000f00 */
[-C--:B------:R-:W-:Y:S01]  /*3f70*/  @P3 FMUL.FTZ R99, R109, R90.reuse ;  /* 0x0000005a6d633220 */ /* 0x080fe20000410000 */
[----:B------:R-:W-:Y:S01]  /*3f80*/  LOP3.LUT P5, RZ, R147, 0xff, RZ, 0xc0, !PT ;  /* 0x000000ff93ff7812 */ /* 0x000fe200078ac0ff */
[----:B------:R-:W-:Y:S01]  /*3f90*/  @P3 FMUL.FTZ R88, R111, R90 ;  /* 0x0000005a6f583220 */ /* 0x000fe20000410000 */
[-C--:B------:R-:W-:Y:S01]  /*3fa0*/  @P4 FMUL.FTZ R100, R103, R92.reuse ;  /* 0x0000005c67644220 */ /* 0x080fe20000410000 */
[----:B------:R-:W-:Y:S01]  /*3fb0*/  @P4 FMUL.FTZ R89, R113, R92 ;  /* 0x0000005c71594220 */ /* 0x000fe20000410000 */
[C---:B------:R-:W-:Y:S01]  /*3fc0*/  LOP3.LUT P4, RZ, R147.reuse, 0xff00, RZ, 0xc0, !PT ;  /* 0x0000ff0093ff7812 */ /* 0x040fe2000788c0ff */
[----:B------:R-:W-:Y:S01]  /*3fd0*/  FADD.FTZ R118, R118, -R203 ;  /* 0x800000cb76767221 */ /* 0x000fe20000010000 */
[C---:B------:R-:W-:Y:S01]  /*3fe0*/  LOP3.LUT P3, RZ, R147.reuse, 0xff0000, RZ, 0xc0, !PT ;  /* 0x00ff000093ff7812 */ /* 0x040fe2000786c0ff */
[-CC-:B------:R-:W-:Y:S01]  /*3ff0*/  FFMA.FTZ R112, R112, R202.reuse, R207.reuse ;  /* 0x000000ca70707223 */ /* 0x180fe200000100cf */
[----:B------:R-:W-:Y:S01]  /*4000*/  ISETP.GE.U32.AND.EX P2, PT, R147, 0x1000000, PT, P2 ;  /* 0x010000009300780c */ /* 0x000fe20003f46120 */
[-CC-:B------:R-:W-:Y:S01]  /*4010*/  FFMA.FTZ R115, R115, R202.reuse, R207.reuse ;  /* 0x000000ca73737223 */ /* 0x180fe200000100cf */
[----:B------:R-:W-:Y:S01]  /*4020*/  FFMA.FTZ R122, R122, R202, R207 ;  /* 0x000000ca7a7a7223 */ /* 0x000fe200000100cf */
[----:B------:R-:W-:Y:S01]  /*4030*/  FADD.FTZ R110, R119, -R110 ;  /* 0x8000006e776e7221 */ /* 0x000fe20000010000 */
[----:B------:R-:W-:Y:S01]  /*4040*/  @P6 PRMT R93, R93, 0x7632, R93 ;  /* 0x000076325d5d6816 */ /* 0x000fe2000000005d */
[----:B------:R-:W-:Y:S01]  /*4050*/  FMUL.FTZ R103, R201, R118 ;  /* 0x00000076c9677220 */ /* 0x000fe20000410000 */
[----:B------:R-:W-:Y:S01]  /*4060*/  FADD.FTZ R112, R121, -R112 ;  /* 0x8000007079707221 */ /* 0x000fe20000010000 */
[----:B------:R-:W-:Y:S01]  /*4070*/  FADD.FTZ R120, R120, -R115 ;  /* 0x8000007378787221 */ /* 0x000fe20000010000 */
[----:B------:R-:W-:Y:S01]  /*4080*/  FADD.FTZ R122, R123, -R122 ;  /* 0x8000007a7b7a7221 */ /* 0x000fe20000010000 */
[----:B------:R-:W-:Y:S01]  /*4090*/  FMUL.FTZ R101, R201, R110 ;  /* 0x0000006ec9657220 */ /* 0x000fe20000410000 */
[----:B------:R-:W-:Y:S01]  /*40a0*/  @P6 SHF.L.U32 R92, R93, 0x10, RZ ;  /* 0x000000105d5c6819 */ /* 0x000fe200000006ff */
[C---:B------:R-:W-:Y:S01]  /*40b0*/  FMUL.FTZ R93, R200.reuse, R103 ;  /* 0x00000067c85d7220 */ /* 0x040fe20000410000 */
[C---:B------:R-:W-:Y:S01]  /*40c0*/  FMUL.FTZ R109, R201.reuse, R112 ;  /* 0x00000070c96d7220 */ /* 0x040fe20000410000 */
[C---:B------:R-:W-:Y:S01]  /*40d0*/  FMUL.FTZ R113, R201.reuse, R120 ;  /* 0x00000078c9717220 */ /* 0x040fe20000410000 */
[----:B------:R-:W-:Y:S01]  /*40e0*/  FMUL.FTZ R201, R201, R122 ;  /* 0x0000007ac9c97220 */ /* 0x000fe20000410000 */
[----:B------:R-:W-:Y:S01]  /*40f0*/  FMUL.FTZ R90, R200, R101 ;  /* 0x00000065c85a7220 */ /* 0x000fe20000410000 */
[C---:B------:R-:W-:Y:S01]  /*4100*/  @P5 SHF.L.U32 R112, R94.reuse, 0x10, RZ ;  /* 0x000000105e705819 */ /* 0x040fe200000006ff */
[----:B------:R-:W-:Y:S01]  /*4110*/  FMUL.FTZ R93, R93, UR4 ;  /* 0x000000045d5d7c20 */ /* 0x000fe20008410000 */
[----:B------:R-:W-:Y:S01]  /*4120*/  @P4 PRMT R111, R94, 0x7632, R111 ;  /* 0x000076325e6f4816 */ /* 0x000fe2000000006f */
[C---:B------:R-:W-:Y:S01]  /*4130*/  FMUL.FTZ R102, R200.reuse, R109 ;  /* 0x0000006dc8667220 */ /* 0x040fe20000410000 */
[C---:B------:R-:W-:Y:S01]  /*4140*/  @P3 SHF.L.U32 R115, R95.reuse, 0x10, RZ ;  /* 0x000000105f733819 */ /* 0x040fe200000006ff */
[----:B------:R-:W-:Y:S01]  /*4150*/  FMUL.FTZ R108, R200, R113 ;  /* 0x00000071c86c7220 */ /* 0x000fe20000410000 */
[----:B------:R-:W-:Y:S01]  /*4160*/  @P2 PRMT R117, R95, 0x7632, R117 ;  /* 0x000076325f752816 */ /* 0x000fe20000000075 */
[----:B------:R-:W-:Y:S01]  /*4170*/  FMUL.FTZ R103, R90, UR4 ;  /* 0x000000045a677c20 */ /* 0x000fe20008410000 */
[----:B------:R-:W-:Y:S01]  /*4180*/  FMUL.FTZ R200, R200, R201 ;  /* 0x000000c9c8c87220 */ /* 0x000fe20000410000 */
[----:B------:R-:W-:-:S02]  /*4190*/  CS2R R94, SRZ ;  /* 0x00000000005e7805 */ /* 0x000fc4000001ff00 */
[----:B------:R-:W-:Y:S01]  /*41a0*/  @P6 SHF.L.U32 R110, R182, 0x10, RZ ;  /* 0x00000010b66e6819 */ /* 0x000fe200000006ff */
[----:B------:R-:W-:Y:S01]  /*41b0*/  @P5 FMUL.FTZ R94, R112, R93 ;  /* 0x0000005d705e5220 */ /* 0x000fe20000410000 */
[----:B------:R-:W-:Y:S01]  /*41c0*/  @P5 SHF.L.U32 R114, R54, 0x10, RZ ;  /* 0x0000001036725819 */ /* 0x000fe200000006ff */
[----:B------:R-:W-:Y:S01]  /*41d0*/  HFMA2 R101, -RZ, RZ, 0, 0 ;  /* 0x00000000ff657431 */ /* 0x000fe200000001ff */
        /* <DEDUP_REMOVED lines=8> */
[----:B------:R-:W-:Y:S01]  /*4260*/  MOV R92, RZ ;  /* 0x000000ff005c7202 */ /* 0x000fe20000000f00 */
[----:B------:R-:W-:-:S02]  /*4270*/  HFMA2 R90, -RZ, RZ, 0, 0 ;  /* 0x00000000ff5a7431 */ /* 0x000fc400000001ff */
[----:B------:R-:W-:Y:S01]  /*4280*/  @P6 FMUL.FTZ R92, R110, R103 ;  /* 0x000000676e5c6220 */ /* 0x000fe20000410000 */
        /* <DEDUP_REMOVED lines=8> */
[----:B------:R-:W-:Y:S02]  /*4310*/  CS2R R102, SRZ ;  /* 0x0000000000667805 */ /* 0x000fe4000001ff00 */
[----:B------:R-:W-:Y:S01]  /*4320*/  F2FP.BF16.F32.PACK_AB R88, R88, R91 ;  /* 0x0000005b5858723e */ /* 0x000fe200000010ff */
[----:B------:R-:W-:Y:S01]  /*4330*/  @P4 FMUL.FTZ R95, R116, R111 ;  /* 0x0000006f745f4220 */ /* 0x000fe20000410000 */
[----:B------:R-:W-:Y:S01]  /*4340*/  @P3 FMUL.FTZ R102, R115, R108 ;  /* 0x0000006c73663220 */ /* 0x000fe20000410000 */
[----:B------:R-:W-:Y:S01]  /*4350*/  @P2 FMUL.FTZ R103, R117, R200 ;  /* 0x000000c875672220 */ /* 0x000fe20000410000 */
[----:B------:R-:W-:-:S02]  /*4360*/  F2FP.BF16.F32.PACK_AB R90, R93, R90 ;  /* 0x0000005a5d5a723e */ /* 0x000fc400000010ff */
[----:B------:R-:W-:Y:S02]  /*4370*/  F2FP.BF16.F32.PACK_AB R89, R92, R89 ;  /* 0x000000595c59723e */ /* 0x000fe400000010ff */
[----:B------:R-:W-:-:S07]  /*4380*/  F2FP.BF16.F32.PACK_AB R91, R110, R109 ;  /* 0x0000006d6e5b723e */ /* 0x000fce00000010ff */
.L_x_4691:
[----:B------:R-:W0:Y:S01]  /*4390*/  @P1 LDC.64 R92, c[0x0][0x478] ;  /* 0x00011e00ff5c1b82 */ /* 0x000e220000000a00 */
[----:B------:R-:W-:-:S04]  /*43a0*/  IMAD.WIDE.U32 R96, R199, 0x10, R96 ;  /* 0x00000010c7607825 */ /* 0x000fc800078e0060 */
[----:B0-----:R-:W-:-:S05]  /*43b0*/  @P1 IMAD.WIDE.U32 R92, R199, 0x20, R92 ;  /* 0x00000020c75c1825 */ /* 0x001fca00078e005c */
[----:B------:R1:W-:Y:S04]  /*43c0*/  @P1 STG.E.128 desc[UR6][R92.64], R80 ;  /* 0x000000505c001986 */ /* 0x0003e8000c101d06 */
[----:B------:R1:W-:Y:S04]  /*43d0*/  @P1 STG.E.128 desc[UR6][R92.64+0x10], R84 ;  /* 0x000010545c001986 */ /* 0x0003e8000c101d06 */
[----:B------:R1:W-:Y:S01]  /*43e0*/  STG.E.128 desc[UR6][R96.64], R88 ;  /* 0x0000005860007986 */ /* 0x0003e2000c101d06 */
[----:B------:R-:W-:Y:S05]  /*43f0*/  BRA `(.L_x_4692) ;  /* 0x00000028000c7947 */ /* 0x000fea0003800000 */
.L_x_4685:
[----:B------:R-:W0:Y:S02]  /*4400*/  LDC.64 R98, c[0x0][0x390] ;  /* 0x0000e400ff627b82 */ /* 0x000e240000000a00 */
[----:B0-----:R-:W-:-:S06]  /*4410*/  IMAD.WIDE.U32 R88, R205, 0x10, R98 ;  /* 0x00000010cd587825 */ /* 0x001fcc00078e0062 */
[----:B------:R-:W5:Y:S01]  /*4420*/  LDG.E.128 R88, desc[UR6][R88.64] ;  /* 0x0000000658587981 */ /* 0x000f62000c1e1d00 */
[----:B------:R-:W-:-:S04]  /*4430*/  UISETP.NE.U32.AND UP0, UPT, UR16, URZ, UPT ;  /* 0x000000ff1000728c */ /* 0x000fc8000bf05070 */
[----:B------:R-:W-:-:S09]  /*4440*/  UISETP.NE.AND.EX UP0, UPT, UR17, URZ, UPT, UP0 ;  /* 0x000000ff1100728c */ /* 0x000fd2000bf05300 */
[----:B------:R-:W-:Y:S05]  /*4450*/  BRA.U UP0, `(.L_x_4693) ;  /* 0x0000000500987547 */ /* 0x000fea000b800000 */
[-CC-:B------:R-:W-:Y:S01]  /*4460*/  FFMA.FTZ R92, R92, R202.reuse, R207.reuse ;  /* 0x000000ca5c5c7223 */ /* 0x180fe200000100cf */
[----:B-----5:R-:W-:Y:S01]  /*4470*/  LOP3.LUT P1, RZ, R164, 0xff, RZ, 0xc0, !PT ;  /* 0x000000ffa4ff7812 */ /* 0x020fe2000782c0ff */
[-C--:B------:R-:W-:Y:S01]  /*4480*/  FFMA.FTZ R209, R224, R202.reuse, R207 ;  /* 0x000000cae0d17223 */ /* 0x080fe200000100cf */
[C---:B------:R-:W-:Y:S01]  /*4490*/  LOP3.LUT P2, RZ, R164.reuse, 0xff00, RZ, 0xc0, !PT ;  /* 0x0000ff00a4ff7812 */ /* 0x040fe2000784c0ff */
[----:B------:R-:W-:Y:S01]  /*44a0*/  FADD.FTZ R107, R105, -R92 ;  /* 0x8000005c696b7221 */ /* 0x000fe20000010000 */
[----:B------:R-:W-:Y:S01]  /*44b0*/  LOP3.LUT P6, RZ, R164, 0xff0000, RZ, 0xc0, !PT ;  /* 0x00ff0000a4ff7812 */ /* 0x000fe200078cc0ff */
[----:B------:R-:W-:Y:S01]  /*44c0*/  FADD.FTZ R224, R104, -R209 ;  /* 0x800000d168e07221 */ /* 0x000fe20000010000 */
[----:B------:R-:W-:Y:S01]  /*44d0*/  LOP3.LUT P5, RZ, R164, 0xff000000, RZ, 0xc0, !PT ;  /* 0xff000000a4ff7812 */ /* 0x000fe200078ac0ff */
[C---:B------:R-:W-:Y:S01]  /*44e0*/  FFMA.FTZ R107, R201.reuse, R107, R56 ;  /* 0x0000006bc96b7223 */ /* 0x040fe20000010038 */
[----:B------:R-:W-:Y:S01]  /*44f0*/  FFMA.FTZ R204, R204, R202, R207 ;  /* 0x000000cacccc7223 */ /* 0x000fe200000100cf */
[----:B------:R-:W-:Y:S01]  /*4500*/  FFMA.FTZ R229, R201, R224, R57 ;  /* 0x000000e0c9e57223 */ /* 0x000fe20000010039 */
[----:B------:R-:W-:Y:S01]  /*4510*/  LOP3.LUT P4, RZ, R165, 0xff, RZ, 0xc0, !PT ;  /* 0x000000ffa5ff7812 */ /* 0x000fe2000788c0ff */
[-C--:B------:R-:W-:Y:S01]  /*4520*/  FMUL.FTZ R107, R107, R200.reuse ;  /* 0x000000c86b6b7220 */ /* 0x080fe20000410000 */
[----:B------:R-:W-:Y:S01]  /*4530*/  LOP3.LUT P3, RZ, R165, 0xff00, RZ, 0xc0, !PT ;  /* 0x0000ff00a5ff7812 */ /* 0x000fe2000786c0ff */
[----:B------:R-:W-:Y:S01]  /*4540*/  FMUL.FTZ R229, R229, R200 ;  /* 0x000000c8e5e57220 */ /* 0x000fe20000410000 */
[C---:B------:R-:W-:Y:S01]  /*4550*/  @P1 SHF.L.U32 R209, R88.reuse, 0x10, RZ ;  /* 0x0000001058d11819 */ /* 0x040fe200000006ff */
[----:B------:R-:W-:Y:S01]  /*4560*/  FMUL.FTZ R224, R107, UR4 ;  /* 0x000000046be07c20 */ /* 0x000fe20008410000 */
[----:B------:R-:W-:Y:S01]  /*4570*/  @P2 PRMT R88, R88, 0x7632, R88 ;  /* 0x0000763258582816 */ /* 0x000fe20000000058 */
[----:B------:R-:W-:Y:S01]  /*4580*/  FADD.FTZ R204, R95, -R204 ;  /* 0x800000cc5fcc7221 */ /* 0x000fe20000010000 */
[----:B------:R-:W-:-:S02]  /*4590*/  @P1 SHF.L.U32 R231, R44, 0x10, RZ ;  /* 0x000000102ce71819 */ /* 0x000fc400000006ff */
[----:B------:R-:W-:Y:S02]  /*45a0*/  CS2R R104, SRZ ;  /* 0x0000000000687805 */ /* 0x000fe4000001ff00 */
[----:B------:R-:W-:Y:S01]  /*45b0*/  @P2 SHF.L.U32 R226, R175, 0x10, RZ ;  /* 0x00000010afe22819 */ /* 0x000fe200000006ff */
[-CC-:B------:R-:W-:Y:S01]  /*45c0*/  FFMA.FTZ R222, R222, R202.reuse, R207.reuse ;  /* 0x000000cadede7223 */ /* 0x180fe200000100cf */
[----:B------:R-:W-:Y:S01]  /*45d0*/  @P2 SHF.L.U32 R88, R88, 0x10, RZ ;  /* 0x0000001058582819 */ /* 0x000fe200000006ff */
[--C-:B------:R-:W-:Y:S01]  /*45e0*/  FFMA.FTZ R95, R100, R202, R207.reuse ;  /* 0x000000ca645f7223 */ /* 0x100fe200000100cf */
[----:B------:R-:W-:Y:S02]  /*45f0*/  HFMA2 R227, -RZ, RZ, 0, 0 ;  /* 0x00000000ffe37431 */ /* 0x000fe400000001ff */
[----:B------:R-:W-:Y:S01]  /*4600*/  FMUL.FTZ R229, R229, UR4 ;  /* 0x00000004e5e57c20 */ /* 0x000fe20008410000 */
[----:B------:R-:W-:Y:S01]  /*4610*/  @P1 FMUL.FTZ R105, R224, R209 ;  /* 0x000000d1e0691220 */ /* 0x000fe20000410000 */
[----:B------:R-:W-:Y:S01]  /*4620*/  @P1 FMUL.FTZ R227, R231, R224 ;  /* 0x000000e0e7e31220 */ /* 0x000fe20000410000 */
[----:B------:R-:W-:Y:S01]  /*4630*/  FFMA.FTZ R96, R96, R202, R207 ;  /* 0x000000ca60607223 */ /* 0x000fe200000100cf */
[----:B------:R-:W-:Y:S01]  /*4640*/  ISETP.GE.U32.AND P1, PT, R164, RZ, PT ;  /* 0x000000ffa400720c */ /* 0x000fe20003f26070 */
[----:B------:R-:W-:Y:S01]  /*4650*/  FADD.FTZ R222, R103, -R222 ;  /* 0x800000de67de7221 */ /* 0x000fe20000010000 */
[----:B------:R-:W-:Y:S01]  /*4660*/  MOV R92, RZ ;  /* 0x000000ff005c7202 */ /* 0x000fe20000000f00 */
[----:B------:R-:W-:Y:S01]  /*4670*/  FADD.FTZ R164, R94, -R95 ;  /* 0x8000005f5ea47221 */ /* 0x000fe20000010000 */
[----:B------:R-:W-:Y:S01]  /*4680*/  @P2 FMUL.FTZ R104, R229, R88 ;  /* 0x00000058e5682220 */ /* 0x000fe20000410000 */
[----:B------:R-:W-:Y:S01]  /*4690*/  @P2 FMUL.FTZ R92, R226, R229 ;  /* 0x000000e5e25c2220 */ /* 0x000fe20000410000 */
[----:B------:R-:W-:Y:S01]  /*46a0*/  FFMA.FTZ R95, R201, R204, R59 ;  /* 0x000000ccc95f7223 */ /* 0x000fe2000001003b */
[-CC-:B------:R-:W-:Y:S01]  /*46b0*/  FFMA.FTZ R88, R102, R202.reuse, R207.reuse ;  /* 0x000000ca66587223 */ /* 0x180fe200000100cf */
[----:B------:R-:W-:Y:S01]  /*46c0*/  FADD.FTZ R226, R93, -R96 ;  /* 0x800000605de27221 */ /* 0x000fe20000010000 */
[C---:B------:R-:W-:Y:S01]  /*46d0*/  @P6 SHF.L.U32 R93, R89.reuse, 0x10, RZ ;  /* 0x00000010595d6819 */ /* 0x040fe200000006ff */
[----:B------:R-:W-:Y:S01]  /*46e0*/  FFMA.FTZ R106, R106, R202, R207 ;  /* 0x000000ca6a6a7223 */ /* 0x000fe200000100cf */
[----:B------:R-:W-:Y:S01]  /*46f0*/  @P5 PRMT R94, R89, 0x7632, R94 ;  /* 0x00007632595e5816 */ /* 0x000fe2000000005e */
[----:B------:R-:W-:Y:S01]  /*4700*/  FFMA.FTZ R89, R201, R222, R58 ;  /* 0x000000dec9597223 */ /* 0x000fe2000001003a */
[-C--:B------:R-:W-:Y:S01]  /*4710*/  FMUL.FTZ R95, R95, R200.reuse ;  /* 0x000000c85f5f7220 */ /* 0x080fe20000410000 */
[----:B------:R-:W-:Y:S01]  /*4720*/  FADD.FTZ R224, R97, -R88 ;  /* 0x8000005861e07221 */ /* 0x000fe20000010000 */
[C---:B------:R-:W-:Y:S01]  /*4730*/  @P4 SHF.L.U32 R96, R90.reuse, 0x10, RZ ;  /* 0x000000105a604819 */ /* 0x040fe200000006ff */
[----:B------:R-:W-:Y:S01]  /*4740*/  FADD.FTZ R102, R101, -R106 ;  /* 0x8000006a65667221 */ /* 0x000fe20000010000 */
[----:B------:R-:W-:Y:S01]  /*4750*/  @P3 PRMT R97, R90, 0x7632, R97 ;  /* 0x000076325a613816 */ /* 0x000fe20000000061 */
[----:B------:R-:W-:Y:S01]  /*4760*/  FMUL.FTZ R90, R89, R200 ;  /* 0x000000c8595a7220 */ /* 0x000fe20000410000 */
[----:B------:R-:W-:Y:S01]  /*4770*/  FMUL.FTZ R101, R95, UR4 ;  /* 0x000000045f657c20 */ /* 0x000fe20008410000 */
[----:B------:R-:W-:Y:S01]  /*4780*/  FFMA.FTZ R95, R201, R164, R61 ;  /* 0x000000a4c95f7223 */ /* 0x000fe2000001003d */
[----:B------:R-:W-:Y:S01]  /*4790*/  CS2R R106, SRZ ;  /* 0x00000000006a7805 */ /* 0x000fe2000001ff00 */
[----:B------:R-:W-:Y:S01]  /*47a0*/  FMUL.FTZ R90, R90, UR4 ;  /* 0x000000045a5a7c20 */ /* 0x000fe20008410000 */
[----:B------:R-:W-:Y:S01]  /*47b0*/  LOP3.LUT P2, RZ, R165, 0xff0000, RZ, 0xc0, !PT ;  /* 0x00ff0000a5ff7812 */ /* 0x000fe2000784c0ff */
[----:B------:R-:W-:Y:S01]  /*47c0*/  FMUL.FTZ R95, R95, R200 ;  /* 0x000000c85f5f7220 */ /* 0x000fe20000410000 */
[----:B------:R-:W-:Y:S01]  /*47d0*/  ISETP.GE.U32.AND.EX P1, PT, R165, 0x1000000, PT, P1 ;  /* 0x01000000a500780c */ /* 0x000fe20003f26110 */
[----:B------:R-:W-:Y:S01]  /*47e0*/  @P6 FMUL.FTZ R107, R90, R93 ;  /* 0x0000005d5a6b6220 */ /* 0x000fe20000410000 */
[----:B------:R-:W-:Y:S01]  /*47f0*/  FFMA.FTZ R93, R201, R102, R60 ;  /* 0x00000066c95d7223 */ /* 0x000fe2000001003c */
[----:B------:R-:W-:Y:S01]  /*4800*/  @P3 SHF.L.U32 R97, R97, 0x10, RZ ;  /* 0x0000001061613819 */ /* 0x000fe200000006ff */
[----:B------:R-:W-:Y:S01]  /*4810*/  FMUL.FTZ R102, R95, UR4 ;  /* 0x000000045f667c20 */ /* 0x000fe20008410000 */
[----:B------:R-:W-:-:S02]  /*4820*/  CS2R R164, SRZ ;  /* 0x0000000000a47805 */ /* 0x000fc4000001ff00 */
[----:B------:R-:W-:Y:S01]  /*4830*/  @P5 SHF.L.U32 R94, R94, 0x10, RZ ;  /* 0x000000105e5e5819 */ /* 0x000fe200000006ff */
[----:B------:R-:W-:Y:S01]  /*4840*/  FMUL.FTZ R93, R93, R200 ;  /* 0x000000c85d5d7220 */ /* 0x000fe20000410000 */
[----:B------:R-:W-:Y:S01]  /*4850*/  @P3 FMUL.FTZ R164, R102, R97 ;  /* 0x0000006166a43220 */ /* 0x000fe20000410000 */
[C---:B------:R-:W-:Y:S01]  /*4860*/  FFMA.FTZ R95, R201.reuse, R224, R62 ;  /* 0x000000e0c95f7223 */ /* 0x040fe2000001003e */
[----:B------:R-:W-:Y:S01]  /*4870*/  FFMA.FTZ R97, R201, R226, R63 ;  /* 0x000000e2c9617223 */ /* 0x000fe2000001003f */
[----:B------:R-:W-:Y:S01]  /*4880*/  @P6 SHF.L.U32 R103, R45, 0x10, RZ ;  /* 0x000000102d676819 */ /* 0x000fe200000006ff */
[----:B------:R-:W-:Y:S01]  /*4890*/  FMUL.FTZ R93, R93, UR4 ;  /* 0x000000045d5d7c20 */ /* 0x000fe20008410000 */
[----:B------:R-:W-:Y:S01]  /*48a0*/  @P5 FMUL.FTZ R106, R101, R94 ;  /* 0x0000005e656a5220 */ /* 0x000fe20000410000 */
[-C--:B------:R-:W-:Y:S01]  /*48b0*/  FMUL.FTZ R95, R95, R200.reuse ;  /* 0x000000c85f5f7220 */ /* 0x080fe20000410000 */
[----:B------:R-:W-:Y:S01]  /*48c0*/  FMUL.FTZ R97, R97, R200 ;  /* 0x000000c861617220 */ /* 0x000fe20000410000 */
[----:B------:R-:W-:Y:S01]  /*48d0*/  HFMA2 R88, -RZ, RZ, 0, 0 ;  /* 0x00000000ff587431 */ /* 0x000fe200000001ff */
[----:B------:R-:W-:Y:S01]  /*48e0*/  @P5 SHF.L.U32 R94, R174, 0x10, RZ ;  /* 0x00000010ae5e5819 */ /* 0x000fe200000006ff */
[----:B------:R-:W-:Y:S01]  /*48f0*/  @P6 FMUL.FTZ R88, R103, R90 ;  /* 0x0000005a67586220 */ /* 0x000fe20000410000 */
[----:B------:R-:W-:Y:S01]  /*4900*/  @P4 SHF.L.U32 R204, R46, 0x10, RZ ;  /* 0x000000102ecc4819 */ /* 0x000fe200000006ff */
[----:B------:R-:W-:Y:S01]  /*4910*/  @P4 FMUL.FTZ R165, R93, R96 ;  /* 0x000000605da54220 */ /* 0x000fe20000410000 */
[----:B------:R-:W-:Y:S01]  /*4920*/  @P2 SHF.L.U32 R89, R91, 0x10, RZ ;  /* 0x000000105b592819 */ /* 0x000fe200000006ff */
[----:B------:R-:W-:Y:S01]  /*4930*/  FMUL.FTZ R96, R95, UR4 ;  /* 0x000000045f607c20 */ /* 0x000fe20008410000 */
[----:B------:R-:W-:-:S02]  /*4940*/  @P1 PRMT R100, R91, 0x7632, R100 ;  /* 0x000076325b641816 */ /* 0x000fc40000000064 */
[----:B------:R-:W-:Y:S02]  /*4950*/  CS2R R90, SRZ ;  /* 0x00000000005a7805 */ /* 0x000fe4000001ff00 */
[----:B------:R-:W-:Y:S01]  /*4960*/  @P3 SHF.L.U32 R103, R173, 0x10, RZ ;  /* 0x00000010ad673819 */ /* 0x000fe200000006ff */
[----:B------:R-:W-:Y:S01]  /*4970*/  FMUL.FTZ R97, R97, UR4 ;  /* 0x0000000461617c20 */ /* 0x000fe20008410000 */
[----:B------:R-:W-:Y:S01]  /*4980*/  @P2 SHF.L.U32 R229, R47, 0x10, RZ ;  /* 0x000000102fe52819 */ /* 0x000fe200000006ff */
[----:B------:R-:W-:Y:S01]  /*4990*/  @P5 FMUL.FTZ R91, R94, R101 ;  /* 0x000000655e5b5220 */ /* 0x000fe20000410000 */
        /* <DEDUP_REMOVED lines=16> */
[----:B------:R-:W-:Y:S01]  /*4aa0*/  F2FP.BF16.F32.PACK_AB R91, R101, R94 ;  /* 0x0000005e655b723e */ /* 0x000fe200000010ff */
[----:B------:R-:W-:Y:S06]  /*4ab0*/  BRA `(.L_x_4694) ;  /* 0x0000000400987947 */ /* 0x000fec0003800000 */
.L_x_4693:
[----:B-----5:R-:W-:Y:S01]  /*4ac0*/  LOP3.LUT P1, RZ, R164, 0xff, RZ, 0xc0, !PT ;  /* 0x000000ffa4ff7812 */ /* 0x020fe2000782c0ff */
[-CC-:B------:R-:W-:Y:S01]  /*4ad0*/  FFMA.FTZ R81, R224, R202.reuse, R207.reuse ;  /* 0x000000cae0517223 */ /* 0x180fe200000100cf */
[----:B------:R-:W-:Y:S01]  /*4ae0*/  LOP3.LUT P2, RZ, R164, 0xff00, RZ, 0xc0, !PT ;  /* 0x0000ff00a4ff7812 */ /* 0x000fe2000784c0ff */
[-CC-:B------:R-:W-:Y:S01]  /*4af0*/  FFMA.FTZ R92, R92, R202.reuse, R207.reuse ;  /* 0x000000ca5c5c7223 */ /* 0x180fe200000100cf */
[----:B------:R-:W-:Y:S01]  /*4b00*/  FFMA.FTZ R222, R222, R202, R207 ;  /* 0x000000cadede7223 */ /* 0x000fe200000100cf */
[----:B------:R-:W-:Y:S01]  /*4b10*/  FADD.FTZ R82, R104, -R81 ;  /* 0x8000005168527221 */ /* 0x000fe20000010000 */
[C---:B------:R-:W-:Y:S01]  /*4b20*/  LOP3.LUT P6, RZ, R164.reuse, 0xff0000, RZ, 0xc0, !PT ;  /* 0x00ff0000a4ff7812 */ /* 0x040fe200078cc0ff */
[----:B------:R-:W-:Y:S01]  /*4b30*/  FADD.FTZ R80, R105, -R92 ;  /* 0x8000005c69507221 */ /* 0x000fe20000010000 */
[----:B------:R-:W-:Y:S01]  /*4b40*/  LOP3.LUT P5, RZ, R164, 0xff000000, RZ, 0xc0, !PT ;  /* 0xff000000a4ff7812 */ /* 0x000fe200078ac0ff */
[C---:B------:R-:W-:Y:S01]  /*4b50*/  FFMA.FTZ R81, R201.reuse, R82, R57 ;  /* 0x00000052c9517223 */ /* 0x040fe20000010039 */
[----:B------:R-:W-:Y:S01]  /*4b60*/  CS2R R104, SRZ ;  /* 0x0000000000687805 */ /* 0x000fe2000001ff00 */
[----:B------:R-:W-:Y:S01]  /*4b70*/  FFMA.FTZ R80, R201, R80, R56 ;  /* 0x00000050c9507223 */ /* 0x000fe20000010038 */
[----:B------:R-:W-:Y:S01]  /*4b80*/  FFMA.FTZ R204, R204, R202, R207 ;  /* 0x000000cacccc7223 */ /* 0x000fe200000100cf */
[C---:B------:R-:W-:Y:S01]  /*4b90*/  @P1 SHF.L.U32 R85, R88.reuse, 0x10, RZ ;  /* 0x0000001058551819 */ /* 0x040fe200000006ff */
        /* <DEDUP_REMOVED lines=8> */
[----:B------:R-:W-:Y:S01]  /*4c20*/  FADD.FTZ R222, R103, -R222 ;  /* 0x800000de67de7221 */ /* 0x000fe20000010000 */
[----:B------:R-:W-:Y:S01]  /*4c30*/  MOV R92, RZ ;  /* 0x000000ff005c7202 */ /* 0x000fe20000000f00 */
[----:B------:R-:W-:-:S02]  /*4c40*/  HFMA2 R227, -RZ, RZ, 0, 0 ;  /* 0x00000000ffe37431 */ /* 0x000fc400000001ff */
[-C--:B------:R-:W-:Y:S01]  /*4c50*/  @P2 FMUL.FTZ R104, R88, R83.reuse ;  /* 0x0000005358682220 */ /* 0x080fe20000410000 */
[----:B------:R-:W-:Y:S01]  /*4c60*/  @P2 FMUL.FTZ R92, R84, R83 ;  /* 0x00000053545c2220 */ /* 0x000fe20000410000 */
[-C--:B------:R-:W-:Y:S01]  /*4c70*/  @P1 FMUL.FTZ R105, R85, R82.reuse ;  /* 0x0000005255691220 */ /* 0x080fe20000410000 */
[----:B------:R-:W-:Y:S01]  /*4c80*/  @P1 FMUL.FTZ R227, R87, R82 ;  /* 0x0000005257e31220 */ /* 0x000fe20000410000 */
[----:B------:R-:W-:Y:S01]  /*4c90*/  FFMA.FTZ R83, R100, R202, R207 ;  /* 0x000000ca64537223 */ /* 0x000fe200000100cf */
[----:B------:R-:W-:Y:S01]  /*4ca0*/  FADD.FTZ R204, R95, -R204 ;  /* 0x800000cc5fcc7221 */ /* 0x000fe20000010000 */
[C---:B------:R-:W-:Y:S01]  /*4cb0*/  FFMA.FTZ R82, R201.reuse, R222, R58 ;  /* 0x000000dec9527223 */ /* 0x040fe2000001003a */
[----:B------:R-:W-:Y:S01]  /*4cc0*/  ISETP.GE.U32.AND P1, PT, R164, RZ, PT ;  /* 0x000000ffa400720c */ /* 0x000fe20003f26070 */
[----:B------:R-:W-:Y:S01]  /*4cd0*/  FADD.FTZ R94, R94, -R83 ;  /* 0x800000535e5e7221 */ /* 0x000fe20000010000 */
[----:B------:R-:W-:Y:S01]  /*4ce0*/  FFMA.FTZ R83, R201, R204, R59 ;  /* 0x000000ccc9537223 */ /* 0x000fe2000001003b */
[----:B------:R-:W-:Y:S01]  /*4cf0*/  FMUL.FTZ R84, R82, R200 ;  /* 0x000000c852547220 */ /* 0x000fe20000410000 */
[-CC-:B------:R-:W-:Y:S01]  /*4d00*/  FFMA.FTZ R106, R106, R202.reuse, R207.reuse ;  /* 0x000000ca6a6a7223 */ /* 0x180fe200000100cf */
[C---:B------:R-:W-:Y:S01]  /*4d10*/  LOP3.LUT P2, RZ, R165.reuse, 0xff0000, RZ, 0xc0, !PT ;  /* 0x00ff0000a5ff7812 */ /* 0x040fe2000784c0ff */
[----:B------:R-:W-:Y:S01]  /*4d20*/  FFMA.FTZ R96, R96, R202, R207 ;  /* 0x000000ca60607223 */ /* 0x000fe200000100cf */
[----:B------:R-:W-:Y:S01]  /*4d30*/  ISETP.GE.U32.AND.EX P1, PT, R165, 0x1000000, PT, P1 ;  /* 0x01000000a500780c */ /* 0x000fe20003f26110 */
[----:B------:R-:W-:Y:S01]  /*4d40*/  FMUL.FTZ R85, R83, R200 ;  /* 0x000000c853557220 */ /* 0x000fe20000410000 */
[C---:B------:R-:W-:Y:S01]  /*4d50*/  @P6 SHF.L.U32 R87, R89.reuse, 0x10, RZ ;  /* 0x0000001059576819 */ /* 0x040fe200000006ff */
[----:B------:R-:W-:Y:S01]  /*4d60*/  FMUL.FTZ R84, R84, UR4 ;  /* 0x0000000454547c20 */ /* 0x000fe20008410000 */
[----:B------:R-:W-:Y:S01]  /*4d70*/  @P5 PRMT R86, R89, 0x7632, R86 ;  /* 0x0000763259565816 */ /* 0x000fe20000000056 */
[----:B------:R-:W-:Y:S01]  /*4d80*/  FADD.FTZ R101, R101, -R106 ;  /* 0x8000006a65657221 */ /* 0x000fe20000010000 */
[----:B------:R-:W-:-:S02]  /*4d90*/  LOP3.LUT P4, RZ, R165, 0xff, RZ, 0xc0, !PT ;  /* 0x000000ffa5ff7812 */ /* 0x000fc4000788c0ff */
[----:B------:R-:W-:Y:S02]  /*4da0*/  CS2R R106, SRZ ;  /* 0x00000000006a7805 */ /* 0x000fe4000001ff00 */
[----:B------:R-:W-:Y:S01]  /*4db0*/  LOP3.LUT P3, RZ, R165, 0xff00, RZ, 0xc0, !PT ;  /* 0x0000ff00a5ff7812 */ /* 0x000fe2000786c0ff */
[----:B------:R-:W-:Y:S01]  /*4dc0*/  FADD.FTZ R224, R93, -R96 ;  /* 0x800000605de07221 */ /* 0x000fe20000010000 */
[----:B------:R-:W-:Y:S01]  /*4dd0*/  @P6 SHF.L.U32 R89, R45, 0x10, RZ ;  /* 0x000000102d596819 */ /* 0x000fe200000006ff */
[----:B------:R-:W-:Y:S01]  /*4de0*/  HFMA2 R88, -RZ, RZ, 0, 0 ;  /* 0x00000000ff587431 */ /* 0x000fe200000001ff */
[----:B------:R-:W-:Y:S01]  /*4df0*/  @P5 SHF.L.U32 R86, R86, 0x10, RZ ;  /* 0x0000001056565819 */ /* 0x000fe200000006ff */
[----:B------:R-:W-:Y:S01]  /*4e00*/  FMUL.FTZ R93, R85, UR4 ;  /* 0x00000004555d7c20 */ /* 0x000fe20008410000 */
[-C--:B------:R-:W-:Y:S01]  /*4e10*/  @P6 FMUL.FTZ R107, R87, R84.reuse ;  /* 0x00000054576b6220 */ /* 0x080fe20000410000 */
[----:B------:R-:W-:Y:S01]  /*4e20*/  @P6 FMUL.FTZ R88, R89, R84 ;  /* 0x0000005459586220 */ /* 0x000fe20000410000 */
[C---:B------:R-:W-:Y:S01]  /*4e30*/  FFMA.FTZ R84, R201.reuse, R101, R60 ;  /* 0x00000065c9547223 */ /* 0x040fe2000001003c */
[----:B------:R-:W-:Y:S01]  /*4e40*/  @P5 FMUL.FTZ R106, R86, R93 ;  /* 0x0000005d566a5220 */ /* 0x000fe20000410000 */
[----:B------:R-:W-:Y:S01]  /*4e50*/  FFMA.FTZ R85, R201, R94, R61 ;  /* 0x0000005ec9557223 */ /* 0x000fe2000001003d */
[----:B------:R-:W-:Y:S01]  /*4e60*/  FFMA.FTZ R102, R102, R202, R207 ;  /* 0x000000ca66667223 */ /* 0x000fe200000100cf */
[-C--:B------:R-:W-:Y:S01]  /*4e70*/  FMUL.FTZ R86, R84, R200.reuse ;  /* 0x000000c854567220 */ /* 0x080fe20000410000 */
[----:B------:R-:W-:Y:S01]  /*4e80*/  @P2 SHF.L.U32 R100, R91, 0x10, RZ ;  /* 0x000000105b642819 */ /* 0x000fe200000006ff */
[----:B------:R-:W-:Y:S01]  /*4e90*/  FMUL.FTZ R87, R85, R200 ;  /* 0x000000c855577220 */ /* 0x000fe20000410000 */
[----:B------:R-:W-:Y:S01]  /*4ea0*/  @P1 PRMT R103, R91, 0x7632, R103 ;  /* 0x000076325b671816 */ /* 0x000fe20000000067 */
[----:B------:R-:W-:Y:S01]  /*4eb0*/  FMUL.FTZ R86, R86, UR4 ;  /* 0x0000000456567c20 */ /* 0x000fe20008410000 */
[C---:B------:R-:W-:Y:S01]  /*4ec0*/  @P4 SHF.L.U32 R95, R90.reuse, 0x10, RZ ;  /* 0x000000105a5f4819 */ /* 0x040fe200000006ff */
[----:B------:R-:W-:Y:S01]  /*4ed0*/  FADD.FTZ R102, R97, -R102 ;  /* 0x8000006661667221 */ /* 0x000fe20000010000 */
[----:B------:R-:W-:-:S02]  /*4ee0*/  @P3 PRMT R96, R90, 0x7632, R96 ;  /* 0x000076325a603816 */ /* 0x000fc40000000060 */
[----:B------:R-:W-:Y:S02]  /*4ef0*/  CS2R R164, SRZ ;  /* 0x0000000000a47805 */ /* 0x000fe4000001ff00 */
[----:B------:R-:W-:Y:S01]  /*4f00*/  @P4 SHF.L.U32 R91, R46, 0x10, RZ ;  /* 0x000000102e5b4819 */ /* 0x000fe200000006ff */
[----:B------:R-:W-:Y:S01]  /*4f10*/  HFMA2 R90, -RZ, RZ, 0, 0 ;  /* 0x00000000ff5a7431 */ /* 0x000fe200000001ff */
[----:B------:R-:W-:Y:S01]  /*4f20*/  @P5 SHF.L.U32 R94, R174, 0x10, RZ ;  /* 0x00000010ae5e5819 */ /* 0x000fe200000006ff */
[-C--:B------:R-:W-:Y:S01]  /*4f30*/  @P4 FMUL.FTZ R165, R95, R86.reuse ;  /* 0x000000565fa54220 */ /* 0x080fe20000410000 */
[----:B------:R-:W-:Y:S01]  /*4f40*/  @P3 SHF.L.U32 R97, R96, 0x10, RZ ;  /* 0x0000001060613819 */ /* 0x000fe200000006ff */
[----:B------:R-:W-:Y:S01]  /*4f50*/  FMUL.FTZ R96, R87, UR4 ;  /* 0x0000000457607c20 */ /* 0x000fe20008410000 */
[----:B------:R-:W-:Y:S01]  /*4f60*/  @P4 FMUL.FTZ R90, R91, R86 ;  /* 0x000000565b5a4220 */ /* 0x000fe20000410000 */
[C---:B------:R-:W-:Y:S01]  /*4f70*/  FFMA.FTZ R86, R201.reuse, R102, R62 ;  /* 0x00000066c9567223 */ /* 0x040fe2000001003e */
[----:B------:R-:W-:Y:S01]  /*4f80*/  FFMA.FTZ R87, R201, R224, R63 ;  /* 0x000000e0c9577223 */ /* 0x000fe2000001003f */
[----:B------:R-:W-:Y:S01]  /*4f90*/  MOV R89, RZ ;  /* 0x000000ff00597202 */ /* 0x000fe20000000f00 */
        /* <DEDUP_REMOVED lines=18> */
[----:B------:R-:W-:Y:S01]  /*50c0*/  HFMA2 R204, -RZ, RZ, 0, 0 ;  /* 0x00000000ffcc7431 */ /* 0x000fe200000001ff */
[----:B------:R-:W-:Y:S01]  /*50d0*/  F2FP.BF16.F32.PACK_AB R89, R89, R88 ;  /* 0x000000585959723e */ /* 0x000fe200000010ff */
[----:B------:R-:W-:Y:S01]  /*50e0*/  @P2 FMUL.FTZ R209, R100, R93 ;  /* 0x0000005d64d12220 */ /* 0x000fe20000410000 */
[----:B------:R-:W-:Y:S01]  /*50f0*/  @P1 FMUL.FTZ R204, R222, R95 ;  /* 0x0000005fdecc1220 */ /* 0x000fe20000410000 */
[----:B------:R-:W-:-:S02]  /*5100*/  F2FP.BF16.F32.PACK_AB R88, R92, R227 ;  /* 0x000000e35c58723e */ /* 0x000fc400000010ff */
[----:B------:R-:W-:-:S07]  /*5110*/  F2FP.BF16.F32.PACK_AB R91, R97, R94 ;  /* 0x0000005e615b723e */ /* 0x000fce00000010ff */
.L_x_4694:
        /* <DEDUP_REMOVED lines=20> */
[----:B------:R-:W-:Y:S01]  /*5260*/  FFMA.FTZ R80, R201, R206, R64 ;  /* 0x000000cec9507223 */ /* 0x000fe20000010040 */
[----:B------:R-:W-:Y:S01]  /*5270*/  FADD.FTZ R213, R213, -R210 ;  /* 0x800000d2d5d57221 */ /* 0x000fe20000010000 */
[----:B------:R-:W-:-:S02]  /*5280*/  HFMA2 R206, -RZ, RZ, 0, 0 ;  /* 0x00000000ffce7431 */ /* 0x000fc400000001ff */
[----:B------:R-:W-:Y:S01]  /*5290*/  FFMA.FTZ R212, R212, R202, R207 ;  /* 0x000000cad4d47223 */ /* 0x000fe200000100cf */
[----:B------:R-:W-:Y:S01]  /*52a0*/  FMUL.FTZ R81, R80, R200 ;  /* 0x000000c850517220 */ /* 0x000fe20000410000 */
[----:B------:R-:W-:Y:S01]  /*52b0*/  LOP3.LUT P6, RZ, R154, 0xff000000, RZ, 0xc0, !PT ;  /* 0xff0000009aff7812 */ /* 0x000fe200078cc0ff */
[----:B------:R-:W-:Y:S01]  /*52c0*/  HFMA2 R91, -RZ, RZ, 0, 0 ;  /* 0x00000000ff5b7431 */ /* 0x000fe200000001ff */
[C---:B-----5:R-:W-:Y:S01]  /*52d0*/  @P2 SHF.L.U32 R82, R92.reuse, 0x10, RZ ;  /* 0x000000105c522819 */ /* 0x060fe200000006ff */
[----:B------:R-:W-:Y:S01]  /*52e0*/  FMUL.FTZ R87, R81, UR4 ;  /* 0x0000000451577c20 */ /* 0x000fe20008410000 */
[----:B------:R-:W-:Y:S01]  /*52f0*/  FFMA.FTZ R81, R201, R84, R65 ;  /* 0x00000054c9517223 */ /* 0x000fe20000010041 */
[----:B------:R-:W-:Y:S01]  /*5300*/  @P3 PRMT R92, R92, 0x7632, R92 ;  /* 0x000076325c5c3816 */ /* 0x000fe2000000005c */
[----:B------:R-:W-:Y:S01]  /*5310*/  FADD.FTZ R212, R221, -R212 ;  /* 0x800000d4ddd47221 */ /* 0x000fe20000010000 */
[----:B------:R-:W-:Y:S01]  /*5320*/  @P2 FMUL.FTZ R206, R87, R82 ;  /* 0x0000005257ce2220 */ /* 0x000fe20000410000 */
[----:B------:R-:W-:Y:S01]  /*5330*/  FFMA.FTZ R82, R201, R213, R66 ;  /* 0x000000d5c9527223 */ /* 0x000fe20000010042 */
[----:B------:R-:W-:Y:S01]  /*5340*/  FMUL.FTZ R83, R81, R200 ;  /* 0x000000c851537220 */ /* 0x000fe20000410000 */
[----:B------:R-:W-:-:S02]  /*5350*/  @P3 SHF.L.U32 R90, R179, 0x10, RZ ;  /* 0x00000010b35a3819 */ /* 0x000fc400000006ff */
[----:B------:R-:W-:Y:S01]  /*5360*/  CS2R R88, SRZ ;  /* 0x0000000000587805 */ /* 0x000fe2000001ff00 */
[----:B------:R-:W-:Y:S01]  /*5370*/  FMUL.FTZ R84, R82, R200 ;  /* 0x000000c852547220 */ /* 0x000fe20000410000 */
        /* <DEDUP_REMOVED lines=8> */
[----:B------:R-:W-:Y:S01]  /*5400*/  FFMA.FTZ R83, R201, R212, R67 ;  /* 0x000000d4c9537223 */ /* 0x000fe20000010043 */
[----:B------:R-:W-:Y:S01]  /*5410*/  MOV R208, RZ ;  /* 0x000000ff00d07202 */ /* 0x000fe20000000f00 */
[--C-:B------:R-:W-:Y:S01]  /*5420*/  FFMA.FTZ R214, R214, R202, R207.reuse ;  /* 0x000000cad6d67223 */ /* 0x100fe200000100cf */
[----:B------:R-:W-:Y:S01]  /*5430*/  @P4 FMUL.FTZ R208, R84, R85 ;  /* 0x0000005554d04220 */ /* 0x000fe20000410000 */
[----:B------:R-:W-:Y:S01]  /*5440*/  @P4 FMUL.FTZ R89, R101, R84 ;  /* 0x0000005465594220 */ /* 0x000fe20000410000 */
[----:B------:R-:W-:Y:S01]  /*5450*/  LOP3.LUT P5, RZ, R155, 0xff, RZ, 0xc0, !PT ;  /* 0x000000ff9bff7812 */ /* 0x000fe200078ac0ff */
[----:B------:R-:W-:Y:S01]  /*5460*/  FMUL.FTZ R84, R83, R200 ;  /* 0x000000c853547220 */ /* 0x000fe20000410000 */
[----:B------:R-:W-:Y:S01]  /*5470*/  @P2 SHF.L.U32 R86, R48, 0x10, RZ ;  /* 0x0000001030562819 */ /* 0x000fe200000006ff */
[----:B------:R-:W-:Y:S01]  /*5480*/  FFMA.FTZ R218, R218, R202, R207 ;  /* 0x000000cadada7223 */ /* 0x000fe200000100cf */
[----:B------:R-:W-:Y:S01]  /*5490*/  LOP3.LUT P4, RZ, R155, 0xff00, RZ, 0xc0, !PT ;  /* 0x0000ff009bff7812 */ /* 0x000fe2000788c0ff */
[----:B------:R-:W-:Y:S01]  /*54a0*/  FADD.FTZ R214, R215, -R214 ;  /* 0x800000d6d7d67221 */ /* 0x000fe20000010000 */
[----:B------:R-:W-:Y:S01]  /*54b0*/  @P6 PRMT R93, R93, 0x7632, R93 ;  /* 0x000076325d5d6816 */ /* 0x000fe2000000005d */
[----:B------:R-:W-:Y:S01]  /*54c0*/  @P2 FMUL.FTZ R88, R86, R87 ;  /* 0x0000005756582220 */ /* 0x000fe20000410000 */
[----:B------:R-:W-:Y:S01]  /*54d0*/  FMUL.FTZ R210, R84, UR4 ;  /* 0x0000000454d27c20 */ /* 0x000fe20008410000 */
[----:B------:R-:W-:Y:S01]  /*54e0*/  ISETP.GE.U32.AND P2, PT, R154, RZ, PT ;  /* 0x000000ff9a00720c */ /* 0x000fe20003f46070 */
[----:B------:R-:W-:Y:S01]  /*54f0*/  FADD.FTZ R218, R223, -R218 ;  /* 0x800000dadfda7221 */ /* 0x000fe20000010000 */
[----:B------:R-:W-:Y:S01]  /*5500*/  FFMA.FTZ R84, R201, R214, R68 ;  /* 0x000000d6c9547223 */ /* 0x000fe20000010044 */
[----:B------:R-:W-:Y:S01]  /*5510*/  @P6 SHF.L.U32 R93, R93, 0x10, RZ ;  /* 0x000000105d5d6819 */ /* 0x000fe200000006ff */
[----:B------:R-:W-:Y:S01]  /*5520*/  FFMA.FTZ R216, R216, R202, R207 ;  /* 0x000000cad8d87223 */ /* 0x000fe200000100cf */
[----:B------:R-:W-:Y:S01]  /*5530*/  LOP3.LUT P3, RZ, R155, 0xff0000, RZ, 0xc0, !PT ;  /* 0x00ff00009bff7812 */ /* 0x000fe2000786c0ff */
[----:B------:R-:W-:Y:S01]  /*5540*/  FFMA.FTZ R85, R201, R218, R69 ;  /* 0x000000dac9557223 */ /* 0x000fe20000010045 */
[----:B------:R-:W-:Y:S01]  /*5550*/  ISETP.GE.U32.AND.EX P2, PT, R155, 0x1000000, PT, P2 ;  /* 0x010000009b00780c */ /* 0x000fe20003f46120 */
[----:B------:R-:W-:Y:S01]  /*5560*/  FMUL.FTZ R86, R84, R200 ;  /* 0x000000c854567220 */ /* 0x000fe20000410000 */
[----:B------:R-:W-:Y:S01]  /*5570*/  FFMA.FTZ R220, R220, R202, R207 ;  /* 0x000000cadcdc7223 */ /* 0x000fe200000100cf */
[----:B------:R-:W-:-:S02]  /*5580*/  CS2R R154, SRZ ;  /* 0x00000000009a7805 */ /* 0x000fc4000001ff00 */
[----:B------:R-:W-:Y:S01]  /*5590*/  @P5 SHF.L.U32 R87, R94, 0x10, RZ ;  /* 0x000000105e575819 */ /* 0x000fe200000006ff */
[----:B------:R-:W-:Y:S01]  /*55a0*/  @P6 FMUL.FTZ R155, R210, R93 ;  /* 0x0000005dd29b6220 */ /* 0x000fe20000410000 */
[----:B------:R-:W-:Y:S01]  /*55b0*/  @P4 PRMT R94, R94, 0x7632, R94 ;  /* 0x000076325e5e4816 */ /* 0x000fe2000000005e */
[----:B------:R-:W-:Y:S01]  /*55c0*/  FMUL.FTZ R93, R85, R200 ;  /* 0x000000c8555d7220 */ /* 0x000fe20000410000 */
[----:B------:R-:W-:Y:S01]  /*55d0*/  @P5 SHF.L.U32 R101, R50, 0x10, RZ ;  /* 0x0000001032655819 */ /* 0x000fe200000006ff */
[----:B------:R-:W-:Y:S01]  /*55e0*/  FMUL.FTZ R86, R86, UR4 ;  /* 0x0000000456567c20 */ /* 0x000fe20008410000 */
[----:B------:R-:W-:Y:S01]  /*55f0*/  FADD.FTZ R216, R217, -R216 ;  /* 0x800000d8d9d87221 */ /* 0x000fe20000010000 */
[----:B------:R-:W-:Y:S01]  /*5600*/  FADD.FTZ R220, R225, -R220 ;  /* 0x800000dce1dc7221 */ /* 0x000fe20000010000 */
[----:B------:R-:W-:Y:S01]  /*5610*/  MOV R90, RZ ;  /* 0x000000ff005a7202 */ /* 0x000fe20000000f00 */
[----:B------:R-:W-:Y:S01]  /*5620*/  FMUL.FTZ R103, R93, UR4 ;  /* 0x000000045d677c20 */ /* 0x000fe20008410000 */
[----:B------:R-:W-:Y:S01]  /*5630*/  @P4 SHF.L.U32 R94, R94, 0x10, RZ ;  /* 0x000000105e5e4819 */ /* 0x000fe200000006ff */
[----:B------:R-:W-:Y:S01]  /*5640*/  @P5 FMUL.FTZ R154, R86, R87 ;  /* 0x00000057569a5220 */ /* 0x000fe20000410000 */
[----:B------:R-:W-:Y:S01]  /*5650*/  @P5 FMUL.FTZ R90, R101, R86 ;  /* 0x00000056655a5220 */ /* 0x000fe20000410000 */
[C---:B------:R-:W-:Y:S01]  /*5660*/  FFMA.FTZ R86, R201.reuse, R216, R70 ;  /* 0x000000d8c9567223 */ /* 0x040fe20000010046 */
[----:B------:R-:W-:Y:S01]  /*5670*/  FFMA.FTZ R87, R201, R220, R71 ;  /* 0x000000dcc9577223 */ /* 0x000fe20000010047 */
[----:B------:R-:W-:-:S02]  /*5680*/  HFMA2 R211, -RZ, RZ, 0, 0 ;  /* 0x00000000ffd37431 */ /* 0x000fc400000001ff */
[----:B------:R-:W-:Y:S01]  /*5690*/  @P4 FMUL.FTZ R211, R103, R94 ;  /* 0x0000005e67d34220 */ /* 0x000fe20000410000 */
        /* <DEDUP_REMOVED lines=12> */
[----:B------:R-:W-:-:S02]  /*5760*/  CS2R R212, SRZ ;  /* 0x0000000000d47805 */ /* 0x000fc4000001ff00 */
        /* <DEDUP_REMOVED lines=14> */
.L_x_4695:
        /* <DEDUP_REMOVED lines=8> */
[C---:B------:R-:W-:Y:S01]  /*58d0*/  FFMA.FTZ R89, R201.reuse, R206, R64 ;  /* 0x000000cec9597223 */ /* 0x040fe20000010040 */
[----:B------:R-:W-:Y:S02]  /*58e0*/  HFMA2 R206, -RZ, RZ, 0, 0 ;  /* 0x00000000ffce7431 */ /* 0x000fe400000001ff */
[----:B------:R-:W-:Y:S01]  /*58f0*/  FFMA.FTZ R103, R201, R90, R65 ;  /* 0x0000005ac9677223 */ /* 0x000fe20000010041 */
        /* <DEDUP_REMOVED lines=16> */
[----:B------:R-:W-:Y:S01]  /*5a00*/  FFMA.FTZ R213, R201, R213, R66 ;  /* 0x000000d5c9d57223 */ /* 0x000fe20000010042 */
        /* <DEDUP_REMOVED lines=9> */
[----:B------:R-:W-:Y:S01]  /*5aa0*/  FFMA.FTZ R214, R214, R202, R207 ;  /* 0x000000cad6d67223 */ /* 0x000fe200000100cf */
[----:B------:R-:W-:Y:S01]  /*5ab0*/  @P4 SHF.L.U32 R213, R49, 0x10, RZ ;  /* 0x0000001031d54819 */ /* 0x000fe200000006ff */
[----:B------:R-:W-:Y:S01]  /*5ac0*/  FMUL.FTZ R92, R92, UR4 ;  /* 0x000000045c5c7c20 */ /* 0x000fe20008410000 */
[----:B------:R-:W-:Y:S01]  /*5ad0*/  LOP3.LUT P5, RZ, R155, 0xff, RZ, 0xc0, !PT ;  /* 0x000000ff9bff7812 */ /* 0x000fe200078ac0ff */
[----:B------:R-:W-:Y:S01]  /*5ae0*/  FFMA.FTZ R101, R201, R212, R67 ;  /* 0x000000d4c9657223 */ /* 0x000fe20000010043 */
        /* <DEDUP_REMOVED lines=9> */
[----:B------:R-:W-:Y:S01]  /*5b80*/  FFMA.FTZ R95, R201, R214, R68 ;  /* 0x000000d6c95f7223 */ /* 0x000fe20000010044 */
[----:B------:R-:W-:Y:S01]  /*5b90*/  FMUL.FTZ R100, R90, UR4 ;  /* 0x000000045a647c20 */ /* 0x000fe20008410000 */
[----:B------:R-:W-:Y:S01]  /*5ba0*/  FADD.FTZ R218, R223, -R218 ;  /* 0x800000dadfda7221 */ /* 0x000fe20000010000 */
[----:B------:R-:W-:Y:S01]  /*5bb0*/  @P6 PRMT R93, R93, 0x7632, R93 ;  /* 0x000076325d5d6816 */ /* 0x000fe2000000005d */
[----:B------:R-:W-:Y:S01]  /*5bc0*/  FMUL.FTZ R90, R200, R95 ;  /* 0x0000005fc85a7220 */ /* 0x000fe20000410000 */
[-CC-:B------:R-:W-:Y:S01]  /*5bd0*/  FFMA.FTZ R216, R216, R202.reuse, R207.reuse ;  /* 0x000000cad8d87223 */ /* 0x180fe200000100cf */
[----:B------:R-:W-:Y:S01]  /*5be0*/  FFMA.FTZ R220, R220, R202, R207 ;  /* 0x000000cadcdc7223 */ /* 0x000fe200000100cf */
[----:B------:R-:W-:Y:S01]  /*5bf0*/  @P5 SHF.L.U32 R103, R94, 0x10, RZ ;  /* 0x000000105e675819 */ /* 0x000fe200000006ff */
[----:B------:R-:W-:Y:S01]  /*5c00*/  FFMA.FTZ R101, R201, R218, R69 ;  /* 0x000000dac9657223 */ /* 0x000fe20000010045 */
        /* <DEDUP_REMOVED lines=10> */
[C---:B------:R-:W-:Y:S01]  /*5cb0*/  FFMA.FTZ R103, R201.reuse, R216, R70 ;  /* 0x000000d8c9677223 */ /* 0x040fe20000010046 */
[----:B------:R-:W-:Y:S01]  /*5cc0*/  FFMA.FTZ R217, R201, R220, R71 ;  /* 0x000000dcc9d97223 */ /* 0x000fe20000010047 */
        /* <DEDUP_REMOVED lines=29> */
.L_x_4696:
        /* <DEDUP_REMOVED lines=17> */
[C---:B0-----:R-:W-:Y:S01]  /*5fb0*/  FFMA.FTZ R80, R201.reuse, R109, R72 ;  /* 0x0000006dc9507223 */ /* 0x041fe20000010048 */
[----:B------:R-:W-:Y:S01]  /*5fc0*/  FADD.FTZ R111, R116, -R111 ;  /* 0x8000006f746f7221 */ /* 0x000fe20000010000 */
[----:B------:R-:W-:Y:S01]  /*5fd0*/  FFMA.FTZ R81, R201, R108, R73 ;  /* 0x0000006cc9517223 */ /* 0x000fe20000010049 */
[----:B------:R-:W-:Y:S01]  /*5fe0*/  CS2R R98, SRZ ;  /* 0x0000000000627805 */ /* 0x000fe2000001ff00 */
[----:B------:R-:W-:Y:S01]  /*5ff0*/  FMUL.FTZ R82, R80, R200 ;  /* 0x000000c850527220 */ /* 0x000fe20000410000 */
[----:B------:R-:W-:Y:S01]  /*6000*/  FFMA.FTZ R110, R110, R202, R207 ;  /* 0x000000ca6e6e7223 */ /* 0x000fe200000100cf */
[----:B-----5:R-:W-:Y:S01]  /*6010*/  @P2 SHF.L.U32 R83, R92, 0x10, RZ ;  /* 0x000000105c532819 */ /* 0x020fe200000006ff */
[----:B------:R-:W-:Y:S01]  /*6020*/  FMUL.FTZ R84, R81, R200 ;  /* 0x000000c851547220 */ /* 0x000fe20000410000 */
[----:B------:R-:W-:Y:S01]  /*6030*/  FMUL.FTZ R86, R82, UR4 ;  /* 0x0000000452567c20 */ /* 0x000fe20008410000 */
[----:B------:R-:W-:Y:S01]  /*6040*/  FFMA.FTZ R82, R201, R111, R74 ;  /* 0x0000006fc9527223 */ /* 0x000fe2000001004a */
[----:B------:R-:W-:Y:S01]  /*6050*/  @P2 SHF.L.U32 R87, R52, 0x10, RZ ;  /* 0x0000001034572819 */ /* 0x000fe200000006ff */
[----:B------:R-:W-:-:S02]  /*6060*/  HFMA2 R91, -RZ, RZ, 0, 0 ;  /* 0x00000000ff5b7431 */ /* 0x000fc400000001ff */
[----:B------:R-:W-:Y:S01]  /*6070*/  @P2 FMUL.FTZ R98, R86, R83 ;  /* 0x0000005356622220 */ /* 0x000fe20000410000 */
[----:B------:R-:W-:Y:S01]  /*6080*/  FMUL.FTZ R83, R82, R200 ;  /* 0x000000c852537220 */ /* 0x000fe20000410000 */
[----:B------:R-:W-:Y:S01]  /*6090*/  FMUL.FTZ R85, R84, UR4 ;  /* 0x0000000454557c20 */ /* 0x000fe20008410000 */
[----:B------:R-:W-:Y:S01]  /*60a0*/  @P2 FMUL.FTZ R91, R87, R86 ;  /* 0x00000056575b2220 */ /* 0x000fe20000410000 */
[----:B------:R-:W-:Y:S01]  /*60b0*/  @P3 SHF.L.U32 R84, R93, 0x10, RZ ;  /* 0x000000105d543819 */ /* 0x000fe200000006ff */
[----:B------:R-:W-:Y:S01]  /*60c0*/  FMUL.FTZ R83, R83, UR4 ;  /* 0x0000000453537c20 */ /* 0x000fe20008410000 */
[----:B------:R-:W-:Y:S01]  /*60d0*/  @P3 SHF.L.U32 R86, R53, 0x10, RZ ;  /* 0x0000001035563819 */ /* 0x000fe200000006ff */
[----:B------:R-:W-:Y:S01]  /*60e0*/  FADD.FTZ R110, R119, -R110 ;  /* 0x8000006e776e7221 */ /* 0x000fe20000010000 */
[----:B------:R-:W-:Y:S02]  /*60f0*/  @P4 PRMT R92, R92, 0x7632, R92 ;  /* 0x000076325c5c4816 */ /* 0x000fe4000000005c */
[----:B------:R-:W-:-:S02]  /*6100*/  CS2R R88, SRZ ;  /* 0x0000000000587805 */ /* 0x000fc4000001ff00 */
[----:B------:R-:W-:Y:S02]  /*6110*/  CS2R R100, SRZ ;  /* 0x0000000000647805 */ /* 0x000fe4000001ff00 */
[----:B------:R-:W-:Y:S01]  /*6120*/  @P4 SHF.L.U32 R90, R183, 0x10, RZ ;  /* 0x00000010b75a4819 */ /* 0x000fe200000006ff */
[----:B------:R-:W-:Y:S01]  /*6130*/  @P3 FMUL.FTZ R100, R83, R84 ;  /* 0x0000005453643220 */ /* 0x000fe20000410000 */
[----:B------:R-:W-:Y:S01]  /*6140*/  @P4 SHF.L.U32 R92, R92, 0x10, RZ ;  /* 0x000000105c5c4819 */ /* 0x000fe200000006ff */
[----:B------:R-:W-:Y:S01]  /*6150*/  @P3 FMUL.FTZ R89, R86, R83 ;  /* 0x0000005356593220 */ /* 0x000fe20000410000 */
[----:B------:R-:W-:Y:S01]  /*6160*/  FFMA.FTZ R83, R201, R110, R75 ;  /* 0x0000006ec9537223 */ /* 0x000fe2000001004b */
[----:B------:R-:W-:Y:S01]  /*6170*/  FFMA.FTZ R113, R113, R202, R207 ;  /* 0x000000ca71717223 */ /* 0x000fe200000100cf */
[C---:B------:R-:W-:Y:S01]  /*6180*/  ISETP.GE.U32.AND P2, PT, R146.reuse, RZ, PT ;  /* 0x000000ff9200720c */ /* 0x040fe20003f46070 */
[----:B------:R-:W-:Y:S01]  /*6190*/  @P4 FMUL.FTZ R99, R85, R92 ;  /* 0x0000005c55634220 */ /* 0x000fe20000410000 */
[----:B------:R-:W-:Y:S01]  /*61a0*/  LOP3.LUT P6, RZ, R146, 0xff000000, RZ, 0xc0, !PT ;  /* 0xff00000092ff7812 */ /* 0x000fe200078cc0ff */
[----:B------:R-:W-:Y:S01]  /*61b0*/  @P4 FMUL.FTZ R88, R90, R85 ;  /* 0x000000555a584220 */ /* 0x000fe20000410000 */
[----:B------:R-:W-:Y:S01]  /*61c0*/  LOP3.LUT P5, RZ, R147, 0xff, RZ, 0xc0, !PT ;  /* 0x000000ff93ff7812 */ /* 0x000fe200078ac0ff */
[----:B------:R-:W-:Y:S01]  /*61d0*/  FMUL.FTZ R84, R83, R200 ;  /* 0x000000c853547220 */ /* 0x000fe20000410000 */
[C---:B------:R-:W-:Y:S01]  /*61e0*/  LOP3.LUT P4, RZ, R147.reuse, 0xff00, RZ, 0xc0, !PT ;  /* 0x0000ff0093ff7812 */ /* 0x040fe2000788c0ff */
[----:B------:R-:W-:Y:S01]  /*61f0*/  FADD.FTZ R113, R118, -R113 ;  /* 0x8000007176717221 */ /* 0x000fe20000010000 */
[C---:B------:R-:W-:Y:S01]  /*6200*/  LOP3.LUT P3, RZ, R147.reuse, 0xff0000, RZ, 0xc0, !PT ;  /* 0x00ff000093ff7812 */ /* 0x040fe2000786c0ff */
[----:B------:R-:W-:Y:S01]  /*6210*/  FMUL.FTZ R108, R84, UR4 ;  /* 0x00000004546c7c20 */ /* 0x000fe20008410000 */
[----:B------:R-:W-:Y:S01]  /*6220*/  ISETP.GE.U32.AND.EX P2, PT, R147, 0x1000000, PT, P2 ;  /* 0x010000009300780c */ /* 0x000fe20003f46120 */
[----:B------:R-:W-:Y:S01]  /*6230*/  FFMA.FTZ R84, R201, R113, R76 ;  /* 0x00000071c9547223 */ /* 0x000fe2000001004c */
[-CC-:B------:R-:W-:Y:S01]  /*6240*/  FFMA.FTZ R112, R112, R202.reuse, R207.reuse ;  /* 0x000000ca70707223 */ /* 0x180fe200000100cf */
[-CC-:B------:R-:W-:Y:S01]  /*6250*/  FFMA.FTZ R115, R115, R202.reuse, R207.reuse ;  /* 0x000000ca73737223 */ /* 0x180fe200000100cf */
[----:B------:R-:W-:Y:S01]  /*6260*/  FFMA.FTZ R122, R122, R202, R207 ;  /* 0x000000ca7a7a7223 */ /* 0x000fe200000100cf */
[----:B------:R-:W-:Y:S01]  /*6270*/  FMUL.FTZ R86, R84, R200 ;  /* 0x000000c854567220 */ /* 0x000fe20000410000 */
[----:B------:R-:W-:Y:S01]  /*6280*/  @P6 PRMT R93, R93, 0x7632, R93 ;  /* 0x000076325d5d6816 */ /* 0x000fe2000000005d */
[----:B------:R-:W-:Y:S01]  /*6290*/  FADD.FTZ R112, R121, -R112 ;  /* 0x8000007079707221 */ /* 0x000fe20000010000 */
[----:B------:R-:W-:Y:S01]  /*62a0*/  @P5 SHF.L.U32 R87, R94, 0x10, RZ ;  /* 0x000000105e575819 */ /* 0x000fe200000006ff */
[----:B------:R-:W-:Y:S01]  /*62b0*/  FMUL.FTZ R86, R86, UR4 ;  /* 0x0000000456567c20 */ /* 0x000fe20008410000 */
[----:B------:R-:W-:Y:S01]  /*62c0*/  @P5 SHF.L.U32 R113, R54, 0x10, RZ ;  /* 0x0000001036715819 */ /* 0x000fe200000006ff */
[----:B------:R-:W-:Y:S01]  /*62d0*/  FADD.FTZ R120, R120, -R115 ;  /* 0x8000007378787221 */ /* 0x000fe20000010000 */
        /* <DEDUP_REMOVED lines=9> */
[----:B------:R-:W-:Y:S01]  /*6370*/  @P5 FMUL.FTZ R90, R113, R86 ;  /* 0x00000056715a5220 */ /* 0x000fe20000410000 */
[C---:B------:R-:W-:Y:S01]  /*6380*/  FFMA.FTZ R85, R201.reuse, R112, R77 ;  /* 0x00000070c9557223 */ /* 0x040fe2000001004d */
[C---:B------:R-:W-:Y:S01]  /*6390*/  FFMA.FTZ R86, R201.reuse, R120, R78 ;  /* 0x00000078c9567223 */ /* 0x040fe2000001004e */
[----:B------:R-:W-:Y:S01]  /*63a0*/  FFMA.FTZ R87, R201, R122, R79 ;  /* 0x0000007ac9577223 */ /* 0x000fe2000001004f */
[----:B------:R-:W-:Y:S01]  /*63b0*/  MOV R92, RZ ;  /* 0x000000ff005c7202 */ /* 0x000fe20000000f00 */
[----:B------:R-:W-:Y:S01]  /*63c0*/  @P6 FMUL.FTZ R101, R108, R93 ;  /* 0x0000005d6c656220 */ /* 0x000fe20000410000 */
[----:B------:R-:W-:Y:S01]  /*63d0*/  @P6 FMUL.FTZ R92, R103, R108 ;  /* 0x0000006c675c6220 */ /* 0x000fe20000410000 */
[-C--:B------:R-:W-:Y:S01]  /*63e0*/  FMUL.FTZ R93, R85, R200.reuse ;  /* 0x000000c8555d7220 */ /* 0x080fe20000410000 */
[-C--:B------:R-:W-:Y:S01]  /*63f0*/  FMUL.FTZ R108, R86, R200.reuse ;  /* 0x000000c8566c7220 */ /* 0x080fe20000410000 */
[----:B------:R-:W-:Y:S01]  /*6400*/  FMUL.FTZ R200, R87, R200 ;  /* 0x000000c857c87220 */ /* 0x000fe20000410000 */
        /* <DEDUP_REMOVED lines=23> */
.L_x_4697:
[-CC-:B------:R-:W-:Y:S01]  /*6580*/  FFMA.FTZ R109, R109, R202.reuse, R207.reuse ;  /* 0x000000ca6d6d7223 */ /* 0x180fe200000100cf */
[----:B------:R-:W-:Y:S01]  /*6590*/  LOP3.LUT P2, RZ, R146, 0xff, RZ, 0xc0, !PT ;  /* 0x000000ff92ff7812 */ /* 0x000fe2000784c0ff */
[-C--:B------:R-:W-:Y:S01]  /*65a0*/  FFMA.FTZ R108, R108, R202.reuse, R207 ;  /* 0x000000ca6c6c7223 */ /* 0x080fe200000100cf */
[----:B------:R-:W-:Y:S01]  /*65b0*/  LOP3.LUT P3, RZ, R146, 0xff00, RZ, 0xc0, !PT ;  /* 0x0000ff0092ff7812 */ /* 0x000fe2000786c0ff */
[----:B------:R-:W-:Y:S01]  /*65c0*/  FADD.FTZ R109, R114, -R109 ;  /* 0x8000006d726d7221 */ /* 0x000fe20000010000 */
[-C--:B------:R-:W-:Y:S01]  /*65d0*/  FFMA.FTZ R111, R111, R202.reuse, R207 ;  /* 0x000000ca6f6f7223 */ /* 0x080fe200000100cf */
[----:B------:R-:W-:Y:S01]  /*65e0*/  LOP3.LUT P4, RZ, R146, 0xff0000, RZ, 0xc0, !PT ;  /* 0x00ff000092ff7812 */ /* 0x000fe2000788c0ff */
[----:B------:R-:W-:Y:S01]  /*65f0*/  FADD.FTZ R108, R117, -R108 ;  /* 0x8000006c756c7221 */ /* 0x000fe20000010000 */
[----:B------:R-:W-:Y:S01]  /*6600*/  FFMA.FTZ R109, R201, R109, R72 ;  /* 0x0000006dc96d7223 */ /* 0x000fe20000010048 */
[----:B------:R-:W-:Y:S01]  /*6610*/  FADD.FTZ R111, R116, -R111 ;  /* 0x8000006f746f7221 */ /* 0x000fe20000010000 */
[----:B------:R-:W-:Y:S01]  /*6620*/  FFMA.FTZ R203, R113, R202, R207 ;  /* 0x000000ca71cb7223 */ /* 0x000fe200000100cf */
[C---:B0-----:R-:W-:Y:S01]  /*6630*/  FFMA.FTZ R103, R201.reuse, R108, R73 ;  /* 0x0000006cc9677223 */ /* 0x041fe20000010049 */
[----:B------:R-:W-:Y:S01]  /*6640*/  FMUL.FTZ R88, R200, R109 ;  /* 0x0000006dc8587220 */ /* 0x000fe20000410000 */
[----:B------:R-:W-:Y:S01]  /*6650*/  FFMA.FTZ R113, R201, R111, R74 ;  /* 0x0000006fc9717223 */ /* 0x000fe2000001004a */
        /* <DEDUP_REMOVED lines=35> */
[----:B------:R-:W-:Y:S01]  /*6890*/  FFMA.FTZ R203, R201, R203, R76 ;  /* 0x000000cbc9cb7223 */ /* 0x000fe2000001004c */
[----:B------:R-:W-:Y:S01]  /*68a0*/  FADD.FTZ R112, R121, -R112 ;  /* 0x8000007079707221 */ /* 0x000fe20000010000 */
[----:B------:R-:W-:Y:S01]  /*68b0*/  FADD.FTZ R115, R120, -R115 ;  /* 0x8000007378737221 */ /* 0x000fe20000010000 */
[----:B------:R-:W-:Y:S01]  /*68c0*/  FADD.FTZ R122, R123, -R122 ;  /* 0x8000007a7b7a7221 */ /* 0x000fe20000010000 */
[----:B------:R-:W-:Y:S01]  /*68d0*/  FFMA.FTZ R101, R201, R110, R75 ;  /* 0x0000006ec9657223 */ /* 0x000fe2000001004b */
[----:B------:R-:W-:Y:S01]  /*68e0*/  @P6 SHF.L.U32 R92, R93, 0x10, RZ ;  /* 0x000000105d5c6819 */ /* 0x000fe200000006ff */
[C---:B------:R-:W-:Y:S01]  /*68f0*/  FMUL.FTZ R93, R200.reuse, R203 ;  /* 0x000000cbc85d7220 */ /* 0x040fe20000410000 */
[C---:B------:R-:W-:Y:S01]  /*6900*/  FFMA.FTZ R109, R201.reuse, R112, R77 ;  /* 0x00000070c96d7223 */ /* 0x040fe2000001004d */
[C---:B------:R-:W-:Y:S01]  /*6910*/  FFMA.FTZ R115, R201.reuse, R115, R78 ;  /* 0x00000073c9737223 */ /* 0x040fe2000001004e */
[----:B------:R-:W-:Y:S01]  /*6920*/  FFMA.FTZ R201, R201, R122, R79 ;  /* 0x0000007ac9c97223 */ /* 0x000fe2000001004f */
        /* <DEDUP_REMOVED lines=42> */
.L_x_4698:
[----:B------:R-:W0:Y:S01]  /*6bd0*/  @P1 LDC.64 R92, c[0x0][0x478] ;  /* 0x00011e00ff5c1b82 */ /* 0x000e220000000a00 */
[----:B------:R-:W-:-:S04]  /*6be0*/  IMAD.WIDE.U32 R96, R199, 0x10, R96 ;  /* 0x00000010c7607825 */ /* 0x000fc800078e0060 */
[----:B0-----:R-:W-:-:S05]  /*6bf0*/  @P1 IMAD.WIDE.U32 R92, R199, 0x20, R92 ;  /* 0x00000020c75c1825 */ /* 0x001fca00078e005c */
[----:B------:R0:W-:Y:S04]  /*6c00*/  @P1 STG.E.128 desc[UR6][R92.64], R80 ;  /* 0x000000505c001986 */ /* 0x0001e8000c101d06 */
[----:B------:R0:W-:Y:S04]  /*6c10*/  @P1 STG.E.128 desc[UR6][R92.64+0x10], R84 ;  /* 0x000010545c001986 */ /* 0x0001e8000c101d06 */
[----:B------:R0:W-:Y:S02]  /*6c20*/  STG.E.128 desc[UR6][R96.64], R88 ;  /* 0x0000005860007986 */ /* 0x0001e4000c101d06 */
.L_x_4692:
        /* <DEDUP_REMOVED lines=29> */
.L_x_4683:
        /* <DEDUP_REMOVED lines=68> */
[----:B------:R-:W-:-:S07]  /*7240*/  MOV R10, R12 ;  /* 0x0000000c000a7202 */ /* 0x000fce0000000f00 */
.L_x_4682:
[----:B------:R-:W-:Y:S05]  /*7250*/  BSYNC B0 ;  /* 0x0000000000007941 */ /* 0x000fea0003800000 */
.L_x_4681:
[----:B------:R-:W0:Y:S01]  /*7260*/  S2R R12, SR_CgaCtaId ;  /* 0x00000000000c7919 */ /* 0x000e220000008800 */
[----:B------:R-:W-:Y:S01]  /*7270*/  SHF.R.U32.HI R13, RZ, 0x5, R2 ;  /* 0x00000005ff0d7819 */ /* 0x000fe20000011602 */
[----:B------:R-:W-:Y:S05]  /*7280*/  WARPSYNC.ALL ;  /* 0x0000000000007948 */ /* 0x000fea0003800000 */
[----:B------:R-:W-:Y:S01]  /*7290*/  MOV R3, 0x400 ;  /* 0x0000040000037802 */ /* 0x000fe20000000f00 */
[----:B------:R-:W-:Y:S01]  /*72a0*/  IMAD R0, R13, 0x60, R0 ;  /* 0x000000600d007824 */ /* 0x000fe200078e0200 */
[----:B------:R-:W1:Y:S01]  /*72b0*/  LDCU.128 UR20, c[0x0][0x440] ;  /* 0x00008800ff1477ac */ /* 0x000e620008000c00 */
[----:B------:R-:W2:Y:S01]  /*72c0*/  LDCU.64 UR10, c[0x0][0x460] ;  /* 0x00008c00ff0a77ac */ /* 0x000ea20008000a00 */
        /* <DEDUP_REMOVED lines=14> */
[----:B------:R-:W1:Y:S04]  /*73b0*/  LDS R16, [R12+0x800] ;  /* 0x000800000c107984 */ /* 0x000e680000000800 */
        /* <DEDUP_REMOVED lines=8> */
[----:B---3--:R-:W-:-:S03]  /*7440*/  FADD.FTZ R13, RZ, R13 ;  /* 0x0000000dff0d7221 */ /* 0x008fc60000010000 */
[----:B------:R-:W3:Y:S01]  /*7450*/  LDS R38, [R12+0x1800] ;  /* 0x001800000c267984 */ /* 0x000ee20000000800 */
[----:B----4-:R-:W-:-:S03]  /*7460*/  FADD.FTZ R14, RZ, R14 ;  /* 0x0000000eff0e7221 */ /* 0x010fc60000010000 */
[----:B------:R-:W4:Y:S01]  /*7470*/  LDS R40, [R12+0x1a00] ;  /* 0x001a00000c287984 */ /* 0x000f220000000800 */
[----:B-----5:R-:W-:Y:S01]  /*7480*/  FADD.FTZ R15, RZ, R15 ;  /* 0x0000000fff0f7221 */ /* 0x020fe20000010000 */
[----:B-1----:R-:W-:Y:S02]  /*7490*/  FADD.FTZ R16, RZ, R16 ;  /* 0x00000010ff107221 */ /* 0x002fe40000010000 */
[----:B------:R-:W-:Y:S01]  /*74a0*/  LDS R19, [R12+0x2a00] ;  /* 0x002a00000c137984 */ /* 0x000fe20000000800 */
[----:B--2---:R-:W-:-:S03]  /*74b0*/  FADD.FTZ R3, R3, R18 ;  /* 0x0000001203037221 */ /* 0x004fc60000010000 */
[----:B------:R-:W-:Y:S01]  /*74c0*/  LDS R37, [R12+0x2e00] ;  /* 0x002e00000c257984 */ /* 0x000fe20000000800 */
[----:B------:R-:W-:-:S03]  /*74d0*/  FADD.FTZ R13, R13, R36 ;  /* 0x000000240d0d7221 */ /* 0x000fc60000010000 */
[----:B------:R-:W-:Y:S01]  /*74e0*/  LDS R18, [R12+0x2400] ;  /* 0x002400000c127984 */ /* 0x000fe20000000800 */
[----:B------:R-:W-:-:S03]  /*74f0*/  FADD.FTZ R8, RZ, R8 ;  /* 0x00000008ff087221 */ /* 0x000fc60000010000 */
[----:B------:R-:W1:Y:S01]  /*7500*/  LDS R36, [R12+0x2600] ;  /* 0x002600000c247984 */ /* 0x000e620000000800 */
[----:B------:R-:W-:-:S03]  /*7510*/  FADD.FTZ R9, R14, R9 ;  /* 0x000000090e097221 */ /* 0x000fc60000010000 */
[----:B------:R-:W2:Y:S01]  /*7520*/  LDS R14, [R12+0x1c00] ;  /* 0x001c00000c0e7984 */ /* 0x000ea20000000800 */
        /* <DEDUP_REMOVED lines=10> */
[----:B------:R-:W-:Y:S01]  /*75d0*/  BAR.SYNC.DEFER_BLOCKING 0x0 ;  /* 0x0000000000007b1d */ /* 0x000fe20000010000 */
[----:B-1----:R-:W-:Y:S01]  /*75e0*/  FADD.FTZ R13, R13, R36 ;  /* 0x000000240d0d7221 */ /* 0x002fe20000010000 */
[----:B--2---:R-:W-:Y:S01]  /*75f0*/  FADD.FTZ R9, R9, R14 ;  /* 0x0000000e09097221 */ /* 0x004fe20000010000 */
[----:B-----5:R-:W-:Y:S01]  /*7600*/  FADD.FTZ R10, R10, R15 ;  /* 0x0000000f0a0a7221 */ /* 0x020fe20000010000 */
[----:B------:R-:W-:Y:S02]  /*7610*/  FADD.FTZ R15, R3, R18 ;  /* 0x00000012030f7221 */ /* 0x000fe40000010000 */
[----:B------:R-:W-:Y:S01]  /*7620*/  STS.128 [R0], R64 ;  /* 0x0000004000007388 */ /* 0x000fe20000000c00 */
[----:B------:R-:W-:Y:S01]  /*7630*/  FADD.FTZ R19, R10, R19 ;  /* 0x000000130a137221 */ /* 0x000fe20000010000 */
[----:B------:R-:W-:Y:S02]  /*7640*/  FADD.FTZ R11, R11, R16 ;  /* 0x000000100b0b7221 */ /* 0x000fe40000010000 */
[----:B------:R-:W-:Y:S01]  /*7650*/  STS.128 [R0+0x10], R72 ;  /* 0x0000104800007388 */ /* 0x000fe20000000c00 */
[----:B0-----:R-:W-:-:S03]  /*7660*/  FADD.FTZ R8, R8, R17 ;  /* 0x0000001108087221 */ /* 0x001fc60000010000 */
[----:B------:R-:W-:Y:S01]  /*7670*/  STS.128 [R0+0x400], R28 ;  /* 0x0004001c00007388 */ /* 0x000fe20000000c00 */
[----:B------:R-:W-:Y:S01]  /*7680*/  FADD.FTZ R37, R8, R37 ;  /* 0x0000002508257221 */ /* 0x000fe20000010000 */
[----:B---3--:R-:W-:Y:S02]  /*7690*/  FADD.FTZ R9, R9, R38 ;  /* 0x0000002609097221 */ /* 0x008fe40000010000 */
        /* <DEDUP_REMOVED lines=59> */
[----:B--2---:R-:W0:Y:S03]  /*7a50*/  LDC R5, c[0x0][0x388] ;  /* 0x0000e200ff057b82 */ /* 0x004e260000000800 */
[----:B------:R-:W-:Y:S05]  /*7a60*/  STS.128 [R0+0x810], R56 ;  /* 0x0008103800007388 */ /* 0x000fea0000000c00 */
[----:B------:R-:W-:Y:S01]  /*7a70*/  BAR.SYNC.DEFER_BLOCKING 0x0 ;  /* 0x0000000000007b1d */ /* 0x000fe20000010000 */
[----:B0-----:R-:W-:-:S05]  /*7a80*/  IMAD R23, R5, UR8, RZ ;  /* 0x0000000805177c24 */ /* 0x001fca000f8e02ff */
[----:B------:R-:W-:Y:S01]  /*7a90*/  IADD3 R2, P0, PT, R23, R2, RZ ;  /* 0x0000000217027210 */ /* 0x000fe20007f1e0ff */
[----:B------:R-:W0:Y:S03]  /*7aa0*/  LDS R65, [R12] ;  /* 0x000000000c417984 */ /* 0x000e260000000800 */
[----:B------:R-:W-:Y:S01]  /*7ab0*/  SHF.L.U32 R18, R2, 0x2, RZ ;  /* 0x0000000202127819 */ /* 0x000fe200000006ff */
        /* <DEDUP_REMOVED lines=17> */
[----:B---3--:R-:W-:Y:S01]  /*7bd0*/  FADD.FTZ R0, RZ, R0 ;  /* 0x00000000ff007221 */ /* 0x008fe20000010000 */
[----:B------:R-:W-:Y:S02]  /*7be0*/  SHF.L.U64.HI R20, R2, 0x2, R3 ;  /* 0x0000000202147819 */ /* 0x000fe40000010203 */
[----:B------:R-:W3:Y:S01]  /*7bf0*/  LDS R16, [R12+0xa00] ;  /* 0x000a00000c107984 */ /* 0x000ee20000000800 */
[C---:B------:R-:W-:Y:S01]  /*7c00*/  IADD3 R2, P0, PT, R18.reuse, UR22, RZ ;  /* 0x0000001612027c10 */ /* 0x040fe2000ff1e0ff */
[----:B----4-:R-:W-:Y:S01]  /*7c10*/  FADD.FTZ R8, RZ, R8 ;  /* 0x00000008ff087221 */ /* 0x010fe20000010000 */
[----:B------:R-:W-:Y:S01]  /*7c20*/  IADD3 R4, P1, PT, R18, UR20, RZ ;  /* 0x0000001412047c10 */ /* 0x000fe2000ff3e0ff */
[----:B------:R-:W4:Y:S01]  /*7c30*/  LDS R29, [R12+0x1400] ;  /* 0x001400000c1d7984 */ /* 0x000f220000000800 */
[----:B------:R-:W-:Y:S01]  /*7c40*/  IADD3.X R3, PT, PT, R20, UR23, RZ, P0, !PT ;  /* 0x0000001714037c10 */ /* 0x000fe200087fe4ff */
[----:B-----5:R-:W-:Y:S01]  /*7c50*/  FADD.FTZ R51, R5, R6 ;  /* 0x0000000605337221 */ /* 0x020fe20000010000 */
[----:B------:R-:W-:Y:S01]  /*7c60*/  IADD3 R6, P0, PT, R18, UR10, RZ ;  /* 0x0000000a12067c10 */ /* 0x000fe2000ff1e0ff */
[----:B------:R-:W5:Y:S01]  /*7c70*/  LDS R45, [R12+0x1e00] ;  /* 0x001e00000c2d7984 */ /* 0x000f620000000800 */
[----:B------:R-:W-:Y:S01]  /*7c80*/  FADD.FTZ R0, R0, R7 ;  /* 0x0000000700007221 */ /* 0x000fe20000010000 */
[----:B------:R-:W-:-:S02]  /*7c90*/  IADD3.X R5, PT, PT, R20, UR21, RZ, P1, !PT ;  /* 0x0000001514057c10 */ /* 0x000fc40008ffe4ff */
[----:B------:R-:W5:Y:S01]  /*7ca0*/  LDS R55, [R12+0x2800] ;  /* 0x002800000c377984 */ /* 0x000f620000000800 */
[----:B------:R-:W-:Y:S01]  /*7cb0*/  FADD.FTZ R10, RZ, R10 ;  /* 0x0000000aff0a7221 */ /* 0x000fe20000010000 */
        /* <DEDUP_REMOVED lines=42> */
.L_x_4684:
        /* <DEDUP_REMOVED lines=8> */
.L_x_4701:
[----:B------:R-:W-:Y:S05]  /*7fe0*/  BSYNC B2 ;  /* 0x0000000000027941 */ /* 0x000fea0003800000 */
.L_x_4700:
        /* <DEDUP_REMOVED lines=8> */
.L_x_4702:
[----:B------:R-:W-:-:S05]  /*8070*/  FADD.FTZ R89, R88, R89 ;  /* 0x0000005958597221 */ /* 0x000fca0000010000 */
[----:B------:R-:W-:Y:S01]  /*8080*/  MOV R226, R89 ;  /* 0x0000005900e27202 */ /* 0x000fe20000000f00 */
[----:B------:R-:W-:Y:S01]  /*8090*/  HFMA2 R227, -RZ, RZ, 0, 1.1920928955078125e-07 ;  /* 0x00000002ffe37431 */ /* 0x000fe200000001ff */
[----:B------:R-:W-:-:S07]  /*80a0*/  MOV R91, R209 ;  /* 0x000000d1005b7202 */ /* 0x000fce0000000f00 */
[----:B------:R-:W-:Y:S05]  /*80b0*/  WARPSYNC.COLLECTIVE R207, `(.L_x_4703) ;  /* 0x00000000cf087348 */ /* 0x000fea0003c00000 */
[----:B------:R0:W1:Y:S02]  /*80c0*/  SHFL.BFLY P3, R209, R226, R227, R228 ;  /* 0x0c0000e3e2d17389 */ /* 0x00006400000600e4 */
[----:B01----:R-:W-:Y:S05]  /*80d0*/  ENDCOLLECTIVE ;  /* 0x000000000000791b */ /* 0x003fea0003800000 */
.L_x_4703:
[----:B------:R-:W-:-:S05]  /*80e0*/  FADD.FTZ R91, R90, R91 ;  /* 0x0000005b5a5b7221 */ /* 0x000fca0000010000 */
[----:B------:R-:W-:Y:S02]  /*80f0*/  MOV R226, R91 ;  /* 0x0000005b00e27202 */ /* 0x000fe40000000f00 */
[----:B------:R-:W-:-:S07]  /*8100*/  MOV R98, R209 ;  /* 0x000000d100627202 */ /* 0x000fce0000000f00 */
[----:B------:R-:W-:Y:S05]  /*8110*/  WARPSYNC.COLLECTIVE R207, `(.L_x_4704) ;  /* 0x00000000cf087348 */ /* 0x000fea0003c00000 */
[----:B------:R0:W1:Y:S02]  /*8120*/  SHFL.BFLY P3, R209, R226, R227, R228 ;  /* 0x0c0000e3e2d17389 */ /* 0x00006400000600e4 */
[----:B01----:R-:W-:Y:S05]  /*8130*/  ENDCOLLECTIVE ;  /* 0x000000000000791b */ /* 0x003fea0003800000 */
.L_x_4704:
[----:B------:R-:W-:-:S05]  /*8140*/  FADD.FTZ R98, R89, R98 ;  /* 0x0000006259627221 */ /* 0x000fca0000010000 */
[----:B------:R-:W-:Y:S01]  /*8150*/  MOV R226, R98 ;  /* 0x0000006200e27202 */ /* 0x000fe20000000f00 */
[----:B------:R-:W-:Y:S01]  /*8160*/  HFMA2 R227, -RZ, RZ, 0, 2.384185791015625e-07 ;  /* 0x00000004ffe37431 */ /* 0x000fe200000001ff */
[----:B------:R-:W-:-:S07]  /*8170*/  MOV R202, R209 ;  /* 0x000000d100ca7202 */ /* 0x000fce0000000f00 */
[----:B------:R-:W-:Y:S05]  /*8180*/  WARPSYNC.COLLECTIVE R207, `(.L_x_4705) ;  /* 0x00000000cf087348 */ /* 0x000fea0003c00000 */
[----:B------:R0:W1:Y:S02]  /*8190*/  SHFL.BFLY P3, R209, R226, R227, R228 ;  /* 0x0c0000e3e2d17389 */ /* 0x00006400000600e4 */
[----:B01----:R-:W-:Y:S05]  /*81a0*/  ENDCOLLECTIVE ;  /* 0x000000000000791b */ /* 0x003fea0003800000 */
.L_x_4705:
[----:B------:R-:W-:-:S05]  /*81b0*/  FADD.FTZ R202, R91, R202 ;  /* 0x000000ca5bca7221 */ /* 0x000fca0000010000 */
[----:B------:R-:W-:Y:S02]  /*81c0*/  MOV R226, R202 ;  /* 0x000000ca00e27202 */ /* 0x000fe40000000f00 */
[----:B------:R-:W-:-:S07]  /*81d0*/  MOV R99, R209 ;  /* 0x000000d100637202 */ /* 0x000fce0000000f00 */
[----:B------:R-:W-:Y:S05]  /*81e0*/  WARPSYNC.COLLECTIVE R207, `(.L_x_4706) ;  /* 0x00000000cf087348 */ /* 0x000fea0003c00000 */
[----:B------:R0:W1:Y:S02]  /*81f0*/  SHFL.BFLY P3, R209, R226, R227, R228 ;  /* 0x0c0000e3e2d17389 */ /* 0x00006400000600e4 */
[----:B01----:R-:W-:Y:S05]  /*8200*/  ENDCOLLECTIVE ;  /* 0x000000000000791b */ /* 0x003fea0003800000 */
.L_x_4706:
[----:B------:R-:W-:-:S05]  /*8210*/  FADD.FTZ R99, R98, R99 ;  /* 0x0000006362637221 */ /* 0x000fca0000010000 */
[----:B------:R-:W-:Y:S01]  /*8220*/  MOV R226, R99 ;  /* 0x0000006300e27202 */ /* 0x000fe20000000f00 */
[----:B------:R-:W-:Y:S01]  /*8230*/  HFMA2 R227, -RZ, RZ, 0, 4.76837158203125e-07 ;  /* 0x00000008ffe37431 */ /* 0x000fe200000001ff */
[----:B------:R-:W-:-:S07]  /*8240*/  MOV R107, R209 ;  /* 0x000000d1006b7202 */ /* 0x000fce0000000f00 */
[----:B------:R-:W-:Y:S05]  /*8250*/  WARPSYNC.COLLECTIVE R207, `(.L_x_4707) ;  /* 0x00000000cf087348 */ /* 0x000fea0003c00000 */
[----:B------:R0:W1:Y:S02]  /*8260*/  SHFL.BFLY P3, R209, R226, R227, R228 ;  /* 0x0c0000e3e2d17389 */ /* 0x00006400000600e4 */
[----:B01----:R-:W-:Y:S05]  /*8270*/  ENDCOLLECTIVE ;  /* 0x000000000000791b */ /* 0x003fea0003800000 */
.L_x_4707:
[----:B------:R-:W-:-:S05]  /*8280*/  FADD.FTZ R107, R202, R107 ;  /* 0x0000006bca6b7221 */ /* 0x000fca0000010000 */
[----:B------:R-:W-:Y:S02]  /*8290*/  MOV R226, R107 ;  /* 0x0000006b00e27202 */ /* 0x000fe40000000f00 */
[----:B------:R-:W-:-:S07]  /*82a0*/  MOV R88, R209 ;  /* 0x000000d100587202 */ /* 0x000fce0000000f00 */
[----:B------:R-:W-:Y:S05]  /*82b0*/  WARPSYNC.COLLECTIVE R207, `(.L_x_4708) ;  /* 0x00000000cf087348 */ /* 0x000fea0003c00000 */
[----:B------:R0:W1:Y:S02]  /*82c0*/  SHFL.BFLY P3, R209, R226, R227, R228 ;  /* 0x0c0000e3e2d17389 */ /* 0x00006400000600e4 */
[----:B01----:R-:W-:Y:S05]  /*82d0*/  ENDCOLLECTIVE ;  /* 0x000000000000791b */ /* 0x003fea0003800000 */
.L_x_4708:
[----:B------:R-:W-:-:S05]  /*82e0*/  FADD.FTZ R88, R99, R88 ;  /* 0x0000005863587221 */ /* 0x000fca0000010000 */
[----:B------:R-:W-:Y:S01]  /*82f0*/  MOV R226, R88 ;  /* 0x0000005800e27202 */ /* 0x000fe20000000f00 */
[----:B------:R-:W-:Y:S01]  /*8300*/  HFMA2 R227, -RZ, RZ, 0, 9.5367431640625e-07 ;  /* 0x00000010ffe37431 */ /* 0x000fe200000001ff */
[----:B------:R-:W-:-:S07]  /*8310*/  MOV R90, R209 ;  /* 0x000000d1005a7202 */ /* 0x000fce0000000f00 */
[----:B------:R-:W-:Y:S05]  /*8320*/  WARPSYNC.COLLECTIVE R207, `(.L_x_4709) ;  /* 0x00000000cf087348 */ /* 0x000fea0003c00000 */
[----:B------:R0:W1:Y:S02]  /*8330*/  SHFL.BFLY P3, R209, R226, R227, R228 ;  /* 0x0c0000e3e2d17389 */ /* 0x00006400000600e4 */
[----:B01----:R-:W-:Y:S05]  /*8340*/  ENDCOLLECTIVE ;  /* 0x000000000000791b */ /* 0x003fea0003800000 */
.L_x_4709:
[----:B------:R-:W-:-:S05]  /*8350*/  FADD.FTZ R90, R107, R90 ;  /* 0x0000005a6b5a7221 */ /* 0x000fca0000010000 */
[----:B------:R-:W-:Y:S02]  /*8360*/  MOV R226, R90 ;  /* 0x0000005a00e27202 */ /* 0x000fe40000000f00 */
[----:B------:R-:W-:-:S07]  /*8370*/  MOV R89, R209 ;  /* 0x000000d100597202 */ /* 0x000fce0000000f00 */
[----:B------:R-:W-:Y:S05]  /*8380*/  WARPSYNC.COLLECTIVE R207, `(.L_x_4710) ;  /* 0x00000000cf087348 */ /* 0x000fea0003c00000 */
[----:B------:R0:W1:Y:S02]  /*8390*/  SHFL.BFLY P3, R209, R226, R227, R228 ;  /* 0x0c0000e3e2d17389 */ /* 0x00006400000600e4 */
[----:B01----:R-:W-:Y:S05]  /*83a0*/  ENDCOLLECTIVE ;  /* 0x000000000000791b */ /* 0x003fea0003800000 */
.L_x_4710:
[----:B------:R-:W-:Y:S01]  /*83b0*/  MOV R91, R209 ;  /* 0x000000d1005b7202 */ /* 0x000fe20000000f00 */
[----:B------:R-:W-:Y:S06]  /*83c0*/  BRA `(.L_x_4711) ;  /* 0xffffff9400e07947 */ /* 0x000fec000383ffff */
.L_x_4712:
        /* <DEDUP_REMOVED lines=11> */
.L_x_14486:


//--------------------- .text._ZN10layer_norm22ln_bwd_finalize_kernelINS_22Kernel_traits_finalizeILj768E13__nv_bfloat16S2_fS2_fjLb1ELj1024ELj4ENS_18Kernel_traits_baseILj768ES2_S2_fS2_fjLj1024EEEEELb1ELb0EEEvNS_9BwdParamsE --------------------------
	.section	.text._ZN10layer_norm22ln_bwd_finalize_kernelINS_22Kernel_traits_finalizeILj768E13__nv_bfloat16S2_fS2_fjLb1ELj1024ELj4ENS_18Kernel_traits_baseILj768ES2_S2_fS2_fjLj1024EEEEELb1ELb0EEEvNS_9BwdParamsE,"ax",@progbits
	.align	128
        .global         _ZN10layer_norm22ln_bwd_finalize_kernelINS_22Kernel_traits_finalizeILj768E13__nv_bfloat16S2_fS2_fjLb1ELj1024ELj4ENS_18Kernel_traits_baseILj768ES2_S2_fS2_fjLj1024EEEEELb1ELb0EEEvNS_9BwdParamsE
        .type           _ZN10layer_norm22ln_bwd_finalize_kernelINS_22Kernel_traits_finalizeILj768E13__nv_bfloat16S2_fS2_fjLb1ELj1024ELj4ENS_18Kernel_traits_baseILj768ES2_S2_fS2_fjLj1024EEEEELb1ELb0EEEvNS_9BwdParamsE,@function
        .size           _ZN10layer_norm22ln_bwd_finalize_kernelINS_22Kernel_traits_finalizeILj768E13__nv_bfloat16S2_fS2_fjLb1ELj1024ELj4ENS_18Kernel_traits_baseILj768ES2_S2_fS2_fjLj1024EEEEELb1ELb0EEEvNS_9BwdParamsE,(.L_x_14487 - _ZN10layer_norm22ln_bwd_finalize_kernelINS_22Kernel_traits_finalizeILj768E13__nv_bfloat16S2_fS2_fjLb1ELj1024ELj4ENS_18Kernel_traits_baseILj768ES2_S2_fS2_fjLj1024EEEEELb1ELb0EEEvNS_9BwdParamsE)
        .other          _ZN10layer_norm22ln_bwd_finalize_kernelINS_22Kernel_traits_finalizeILj768E13__nv_bfloat16S2_fS2_fjLb1ELj1024ELj4ENS_18Kernel_traits_baseILj768ES2_S2_fS2_fjLj1024EEEEELb1ELb0EEEvNS_9BwdParamsE,@"STO_CUDA_ENTRY STV_DEFAULT"
_ZN10layer_norm22ln_bwd_finalize_kernelINS_22Kernel_traits_finalizeILj768E13__nv_bfloat16S2_fS2_fjLb1ELj1024ELj4ENS_18Kernel_traits_baseILj768ES2_S2_fS2_fjLj1024EEEEELb1ELb0EEEvNS_9BwdParamsE:
.text._ZN10layer_norm22ln_bwd_finalize_kernelINS_22Kernel_traits_finalizeILj768E13__nv_bfloat16S2_fS2_fjLb1ELj1024ELj4ENS_18Kernel_traits_baseILj768ES2_S2_fS2_fjLj1024EEEEELb1ELb0EEEvNS_9BwdParamsE:
        /* <DEDUP_REMOVED lines=62> */
.L_x_4717:
        /* <DEDUP_REMOVED lines=87> */
.L_x_4716:
[----:B------:R-:W-:Y:S05]  /*0950*/  BSYNC.RECONVERGENT B1 ;  /* 0x0000000000017941 */ /* 0x000fea0003800200 */
.L_x_4715:
        /* <DEDUP_REMOVED lines=49> */
.L_x_4719:
[----:B------:R-:W-:Y:S05]  /*0c70*/  BSYNC.RECONVERGENT B1 ;  /* 0x0000000000017941 */ /* 0x000fea0003800200 */
.L_x_4718:
        /* <DEDUP_REMOVED lines=29> */
.L_x_4721:
[----:B------:R-:W-:Y:S05]  /*0e50*/  BSYNC.RECONVERGENT B1 ;  /* 0x0000000000017941 */ /* 0x000fea0003800200 */
.L_x_4720:
        /* <DEDUP_REMOVED lines=14> */
.L_x_4714:
[----:B------:R-:W-:Y:S05]  /*0f40*/  BSYNC.RECONVERGENT B0 ;  /* 0x0000000000007941 */ /* 0x000fea0003800200 */
.L_x_4713:
        /* <DEDUP_REMOVED lines=75> */
.L_x_4722:
        /* <DEDUP_REMOVED lines=16> */
.L_x_14487:


//--------------------- .text._ZN10layer_norm13ln_bwd_kernelINS_13Kernel_traitsI13__nv_bfloat16S2_fS2_fjLj768ELj1ELj4ELj1ELj16ENS_18Kernel_traits_baseILj768ES2_S2_fS2_fjLj128EEEEELb1ELb1ELb1ELb0EEEvNS_9BwdParamsE --------------------------
	.section	.text._ZN10layer_norm13ln_bwd_kernelINS_13Kernel_traitsI13__nv_bfloat16S2_fS2_fjLj768ELj1ELj4ELj1ELj16ENS_18Kernel_traits_baseILj768ES2_S2_fS2_fjLj128EEEEELb1ELb1ELb1ELb0EEEvNS_9BwdParamsE,"ax",@progbits
	.align	128
        .global         _ZN10layer_norm13ln_bwd_kernelINS_13Kernel_traitsI13__nv_bfloat16S2_fS2_fjLj768ELj1ELj4ELj1ELj16ENS_18Kernel_traits_baseILj768ES2_S2_fS2_fjLj128EEEEELb1ELb1ELb1ELb0EEEvNS_9BwdParamsE
        .type           _ZN10layer_norm13ln_bwd_kernelINS_13Kernel_traitsI13__nv_bfloat16S2_fS2_fjLj768ELj1ELj4ELj1ELj16ENS_18Kernel_traits_baseILj768ES2_S2_fS2_fjLj128EEEEELb1ELb1ELb1ELb0EEEvNS_9BwdParamsE,@function
        .size           _ZN10layer_norm13ln_bwd_kernelINS_13Kernel_traitsI13__nv_bfloat16S2_fS2_fjLj768ELj1ELj4ELj1ELj16ENS_18Kernel_traits_baseILj768ES2_S2_fS2_fjLj128EEEEELb1ELb1ELb1ELb0EEEvNS_9BwdParamsE,(.L_x_14488 - _ZN10layer_norm13ln_bwd_kernelINS_13Kernel_traitsI13__nv_bfloat16S2_fS2_fjLj768ELj1ELj4ELj1ELj16ENS_18Kernel_traits_baseILj768ES2_S2_fS2_fjLj128EEEEELb1ELb1ELb1ELb0EEEvNS_9BwdParamsE)
        .other          _ZN10layer_norm13ln_bwd_kernelINS_13Kernel_traitsI13__nv_bfloat16S2_fS2_fjLj768ELj1ELj4ELj1ELj16ENS_18Kernel_traits_baseILj768ES2_S2_fS2_fjLj128EEEEELb1ELb1ELb1ELb0EEEvNS_9BwdParamsE,@"STO_CUDA_ENTRY STV_DEFAULT"
_ZN10layer_norm13ln_bwd_kernelINS_13Kernel_traitsI13__nv_bfloat16S2_fS2_fjLj768ELj1ELj4ELj1ELj16ENS_18Kernel_traits_baseILj768ES2_S2_fS2_fjLj128EEEEELb1ELb1ELb1ELb0EEEvNS_9BwdParamsE:
.text._ZN10layer_norm13ln_bwd_kernelINS_13Kernel_traitsI13__nv_bfloat16S2_fS2_fjLj768ELj1ELj4ELj1ELj16ENS_18Kernel_traits_baseILj768ES2_S2_fS2_fjLj128EEEEELb1ELb1ELb1ELb0EEEvNS_9BwdParamsE:
        /* <DEDUP_REMOVED lines=127> */
.L_x_5012:
[----:B0-----:R-:W0:Y:S08]  /*07f0*/  LDC.64 R2, c[0x0][0x3f8] ;  /* 0x0000fe00ff027b82 */ /* 0x001e300000000a00 */
[----:B-1-3--:R-:W1:Y:S08]  /*0800*/  LDC.64 R166, c[0x0][0x3c8] ;  /* 0x0000f200ffa67b82 */ /* 0x00ae700000000a00 */
        /* <DEDUP_REMOVED lines=17> */
[C---:B------:R-:W-:Y:S01]  /*0920*/  ISETP.GE.U32.AND P5, PT, R4.reuse, 0x20, PT ;  /* 0x000000200400780c */ /* 0x040fe20003fa6070 */
        /* <DEDUP_REMOVED lines=9> */
[----:B------:R-:W-:Y:S01]  /*09c0*/  @P2 IMAD R168, R3, R2, RZ ;  /* 0x0000000203a82224 */ /* 0x000fe200078e02ff */
[----:B------:R-:W-:-:S04]  /*09d0*/  IADD3 R3, PT, PT, R216, -0x1, RZ ;  /* 0xffffffffd8037810 */ /* 0x000fc80007ffe0ff */
        /* <DEDUP_REMOVED lines=21> */
[----:B------:R-:W-:-:S13]  /*0b30*/  ISETP.NE.AND.EX P0, PT, RZ, UR11, PT, P0 ;  /* 0x0000000bff007c0c */ /* 0x000fda000bf05300 */
[----:B------:R-:W0:Y:S01]  /*0b40*/  @P0 LDC.64 R178, c[0x0][0x438] ;  /* 0x00010e00ffb20b82 */ /* 0x000e220000000a00 */
[C---:B------:R-:W-:Y:S02]  /*0b50*/  SHF.L.U32 R214, R36.reuse, 0x10, RZ ;  /* 0x0000001024d67819 */ /* 0x040fe400000006ff */
[----:B------:R-:W-:Y:S01]  /*0b60*/  PRMT R210, R36, 0x7632, R210 ;  /* 0x0000763224d27816 */ /* 0x000fe200000000d2 */
[----:B--2---:R-:W-:-:S03]  /*0b70*/  IMAD.WIDE.U32 R176, R221, 0x8, R176 ;  /* 0x00000008ddb07825 */ /* 0x004fc600078e00b0 */
[----:B------:R-:W-:Y:S02]  /*0b80*/  SHF.L.U32 R210, R210, 0x10, RZ ;  /* 0x00000010d2d27819 */ /* 0x000fe400000006ff */
[----:B------:R-:W5:Y:S01]  /*0b90*/  LDG.E.64 R188, desc[UR6][R176.64] ;  /* 0x00000006b0bc7981 */ /* 0x000f62000c1e1b00 */
[----:B------:R-:W-:Y:S01]  /*0ba0*/  SHF.L.U32 R208, R37, 0x10, RZ ;  /* 0x0000001025d07819 */ /* 0x000fe200000006ff */
[----:B0-----:R-:W-:-:S05]  /*0bb0*/  @P0 IMAD.WIDE.U32 R178, R220, 0x20, R178 ;  /* 0x00000020dcb20825 */ /* 0x001fca00078e00b2 */
[----:B------:R-:W5:Y:S04]  /*0bc0*/  @P0 LDG.E.128 R124, desc[UR6][R178.64] ;  /* 0x00000006b27c0981 */ /* 0x000f68000c1e1d00 */
[----:B------:R0:W5:Y:S02]  /*0bd0*/  @P0 LDG.E.128 R128, desc[UR6][R178.64+0x10] ;  /* 0x00001006b2800981 */ /* 0x000164000c1e1d00 */
[----:B0-----:R-:W-:Y:S02]  /*0be0*/  SHF.L.U32 R178, R38, 0x10, RZ ;  /* 0x0000001026b27819 */ /* 0x001fe400000006ff */
[----:B------:R-:W-:-:S04]  /*0bf0*/  PRMT R185, R39, 0x7632, R185 ;  /* 0x0000763227b97816 */ /* 0x000fc800000000b9 */
[----:B------:R-:W-:Y:S02]  /*0c00*/  SHF.L.U32 R185, R185, 0x10, RZ ;  /* 0x00000010b9b97819 */ /* 0x000fe400000006ff */
[----:B------:R-:W-:Y:S02]  /*0c10*/  IADD3 R223, PT, PT, R223, 0x20, RZ ;  /* 0x00000020dfdf7810 */ /* 0x000fe40007ffe0ff */
[----:B------:R-:W-:Y:S02]  /*0c20*/  IADD3 R221, PT, PT, R221, 0x20, RZ ;  /* 0x00000020dddd7810 */ /* 0x000fe40007ffe0ff */
[----:B------:R-:W-:Y:S01]  /*0c30*/  IADD3 R220, PT, PT, R220, 0x20, RZ ;  /* 0x00000020dcdc7810 */ /* 0x000fe20007ffe0ff */
[C---:B---3--:R-:W-:Y:S01]  /*0c40*/  FADD.FTZ R215, -R222.reuse, R164 ;  /* 0x000000a4ded77221 */ /* 0x048fe20000010100 */
[----:B------:R-:W-:-:S03]  /*0c50*/  FADD.FTZ R181, -R222, R165 ;  /* 0x000000a5deb57221 */ /* 0x000fc60000010100 */
[----:B------:R-:W-:Y:S01]  /*0c60*/  FMUL.FTZ R215, R218, R215 ;  /* 0x000000d7dad77220 */ /* 0x000fe20000410000 */
[C---:B----4-:R-:W-:Y:S02]  /*0c70*/  PRMT R27, R168.reuse, 0x7632, R27 ;  /* 0x00007632a81b7816 */ /* 0x050fe4000000001b */
[----:B------:R-:W-:Y:S01]  /*0c80*/  SHF.L.U32 R165, R168, 0x10, RZ ;  /* 0x00000010a8a57819 */ /* 0x000fe200000006ff */
[----:B------:R-:W-:Y:S01]  /*0c90*/  FMUL.FTZ R212, R218, R181 ;  /* 0x000000b5dad47220 */ /* 0x000fe20000410000 */
[----:B------:R-:W-:Y:S01]  /*0ca0*/  SHF.L.U32 R27, R27, 0x10, RZ ;  /* 0x000000101b1b7819 */ /* 0x000fe200000006ff */
[----:B------:R-:W-:Y:S01]  /*0cb0*/  FADD.FTZ R167, -R222, R167 ;  /* 0x000000a7dea77221 */ /* 0x000fe20000010100 */
[----:B------:R-:W-:Y:S01]  /*0cc0*/  PRMT R164, R169, 0x7632, R164 ;  /* 0x00007632a9a47816 */ /* 0x000fe200000000a4 */
[-C--:B------:R-:W-:Y:S01]  /*0cd0*/  FMUL.FTZ R214, R214, R165.reuse ;  /* 0x000000a5d6d67220 */ /* 0x080fe20000410000 */
[--C-:B------:R-:W-:Y:S01]  /*0ce0*/  FADD.FTZ R76, R76, R165.reuse ;  /* 0x000000a54c4c7221 */ /* 0x100fe20000010000 */
[----:B------:R-:W-:Y:S01]  /*0cf0*/  FFMA.FTZ R60, R215, R165, R60 ;  /* 0x000000a5d73c7223 */ /* 0x000fe2000001003c */
[----:B------:R-:W-:Y:S01]  /*0d00*/  PRMT R165, R37, 0x7632, R165 ;  /* 0x0000763225a57816 */ /* 0x000fe200000000a5 */
[-C--:B------:R-:W-:Y:S01]  /*0d10*/  FMUL.FTZ R210, R210, R27.reuse ;  /* 0x0000001bd2d27220 */ /* 0x080fe20000410000 */
[----:B------:R-:W-:Y:S01]  /*0d20*/  FFMA.FTZ R61, R212, R27, R61 ;  /* 0x0000001bd43d7223 */ /* 0x000fe2000001003d */
[----:B------:R-:W-:Y:S01]  /*0d30*/  FADD.FTZ R77, R77, R27 ;  /* 0x0000001b4d4d7221 */ /* 0x000fe20000010000 */
[----:B------:R-:W-:Y:S01]  /*0d40*/  SHF.L.U32 R27, R165, 0x10, RZ ;  /* 0x00000010a51b7819 */ /* 0x000fe200000006ff */
[----:B------:R-:W-:Y:S01]  /*0d50*/  FADD.FTZ R213, -R222, R166 ;  /* 0x000000a6ded57221 */ /* 0x000fe20000010100 */
[----:B------:R-:W-:-:S02]  /*0d60*/  IMAD.U32 R164, R164, 0x10000, RZ ;  /* 0x00010000a4a47824 */ /* 0x000fc400078e00ff */
[----:B------:R-:W-:Y:S01]  /*0d70*/  FMUL.FTZ R176, R218, R167 ;  /* 0x000000a7dab07220 */ /* 0x000fe20000410000 */
[----:B------:R-:W-:Y:S01]  /*0d80*/  PRMT R166, R170, 0x7632, R166 ;  /* 0x00007632aaa67816 */ /* 0x000fe200000000a6 */
[----:B------:R-:W-:Y:S01]  /*0d90*/  FADD.FTZ R177, -R222, R172 ;  /* 0x000000acdeb17221 */ /* 0x000fe20000010100 */
[----:B------:R-:W-:Y:S01]  /*0da0*/  PRMT R165, R38, 0x7632, R165 ;  /* 0x0000763226a57816 */ /* 0x000fe200000000a5 */
[----:B------:R-:W-:Y:S01]  /*0db0*/  FADD.FTZ R173, -R222, R173 ;  /* 0x000000addead7221 */ /* 0x000fe20000010100 */
        /* <DEDUP_REMOVED lines=9> */
[-C--:B------:R-:W-:Y:S01]  /*0e50*/  FMUL.FTZ R178, R178, R179.reuse ;  /* 0x000000b3b2b27220 */ /* 0x080fe20000410000 */
[----:B------:R-:W-:Y:S01]  /*0e60*/  FADD.FTZ R80, R80, R179 ;  /* 0x000000b350507221 */ /* 0x000fe20000010000 */
[----:B------:R-:W-:Y:S01]  /*0e70*/  FFMA.FTZ R64, R177, R179, R64 ;  /* 0x000000b3b1407223 */ /* 0x000fe20000010040 */
[----:B------:R-:W-:Y:S01]  /*0e80*/  FADD.FTZ R165, RZ, R214 ;  /* 0x000000d6ffa57221 */ /* 0x000fe20000010000 */
[----:B------:R-:W-:Y:S01]  /*0e90*/  PRMT R168, R171, 0x7632, R168 ;  /* 0x00007632aba87816 */ /* 0x000fe200000000a8 */
[-C--:B------:R-:W-:Y:S01]  /*0ea0*/  FMUL.FTZ R179, R164, R166.reuse ;  /* 0x000000a6a4b37220 */ /* 0x080fe20000410000 */
[----:B------:R-:W-:Y:S01]  /*0eb0*/  FADD.FTZ R81, R81, R166 ;  /* 0x000000a651517221 */ /* 0x000fe20000010000 */
[----:B------:R-:W-:Y:S01]  /*0ec0*/  FFMA.FTZ R65, R180, R166, R65 ;  /* 0x000000a6b4417223 */ /* 0x000fe20000010041 */
[----:B------:R-:W-:Y:S01]  /*0ed0*/  FFMA.FTZ R167, R215, R214, RZ ;  /* 0x000000d6d7a77223 */ /* 0x000fe200000100ff */
[----:B------:R-:W-:-:S02]  /*0ee0*/  SHF.L.U32 R171, R171, 0x10, RZ ;  /* 0x00000010abab7819 */ /* 0x000fc400000006ff */
[----:B------:R-:W-:Y:S01]  /*0ef0*/  SHF.L.U32 R166, R39, 0x10, RZ ;  /* 0x0000001027a67819 */ /* 0x000fe200000006ff */
[----:B------:R-:W-:Y:S01]  /*0f00*/  FMUL.FTZ R208, R208, R169 ;  /* 0x000000a9d0d07220 */ /* 0x000fe20000410000 */
[----:B------:R-:W-:Y:S01]  /*0f10*/  FADD.FTZ R165, R165, R210 ;  /* 0x000000d2a5a57221 */ /* 0x000fe20000010000 */
[----:B------:R-:W-:Y:S01]  /*0f20*/  FMUL.FTZ R213, R218, R213 ;  /* 0x000000d5dad57220 */ /* 0x000fe20000410000 */
[----:B------:R-:W-:Y:S01]  /*0f30*/  FFMA.FTZ R164, R212, R210, R167 ;  /* 0x000000d2d4a47223 */ /* 0x000fe200000100a7 */
[----:B------:R-:W-:Y:S01]  /*0f40*/  FMUL.FTZ R181, R166, R171 ;  /* 0x000000aba6b57220 */ /* 0x000fe20000410000 */
[----:B------:R-:W-:Y:S02]  /*0f50*/  FADD.FTZ R166, R165, R208 ;  /* 0x000000d0a5a67221 */ /* 0x000fe40000010000 */
[----:B------:R-:W-:Y:S02]  /*0f60*/  FFMA.FTZ R165, R213, R208, R164 ;  /* 0x000000d0d5a57223 */ /* 0x000fe400000100a4 */
[----:B------:R-:W-:-:S02]  /*0f70*/  FADD.FTZ R167, R166, R27 ;  /* 0x0000001ba6a77221 */ /* 0x000fc40000010000 */
[----:B------:R-:W-:Y:S01]  /*0f80*/  FFMA.FTZ R164, R176, R27, R165 ;  /* 0x0000001bb0a47223 */ /* 0x000fe200000100a5 */
[----:B------:R-:W-:Y:S01]  /*0f90*/  FADD.FTZ R183, -R222, R174 ;  /* 0x000000aedeb77221 */ /* 0x000fe20000010100 */
[----:B------:R-:W-:Y:S02]  /*0fa0*/  FADD.FTZ R166, R167, R178 ;  /* 0x000000b2a7a67221 */ /* 0x000fe40000010000 */
[----:B------:R-:W-:Y:S01]  /*0fb0*/  FFMA.FTZ R165, R177, R178, R164 ;  /* 0x000000b2b1a57223 */ /* 0x000fe200000100a4 */
[----:B------:R-:W-:Y:S01]  /*0fc0*/  SHF.L.U32 R168, R168, 0x10, RZ ;  /* 0x00000010a8a87819 */ /* 0x000fe200000006ff */
[----:B------:R-:W-:Y:S01]  /*0fd0*/  FADD.FTZ R175, -R222, R175 ;  /* 0x000000afdeaf7221 */ /* 0x000fe20000010100 */
        /* <DEDUP_REMOVED lines=15> */
.L_x_4727:
[----:B------:R-:W-:Y:S05]  /*10d0*/  BSYNC.RECONVERGENT B1 ;  /* 0x0000000000017941 */ /* 0x000fea0003800200 */
.L_x_4726:
[----:B------:R-:W-:Y:S04]  /*10e0*/  BSSY.RECONVERGENT B1, `(.L_x_4728) ;  /* 0x0000065000017945 */ /* 0x000fe80003800200 */
[----:B------:R-:W-:Y:S05]  /*10f0*/  @!P3 BRA `(.L_x_4729) ;  /* 0x00000004008cb947 */ /* 0x000fea0003800000 */
        /* <DEDUP_REMOVED lines=12> */
[----:B------:R-:W0:Y:S02]  /*11c0*/  @P0 LDC.64 R14, c[0x0][0x438] ;  /* 0x00010e00ff0e0b82 */ /* 0x000e240000000a00 */
        /* <DEDUP_REMOVED lines=10> */
[--C-:B------:R-:W-:Y:S01]  /*1270*/  FADD.FTZ R173, -R222, R18.reuse ;  /* 0x00000012dead7221 */ /* 0x100fe20000010100 */
[----:B------:R-:W-:Y:S01]  /*1280*/  PRMT R18, R44, 0x7632, R18 ;  /* 0x000076322c127816 */ /* 0x000fe20000000012 */
[C---:B------:R-:W-:Y:S01]  /*1290*/  FADD.FTZ R25, -R222.reuse, R17 ;  /* 0x00000011de197221 */ /* 0x040fe20000010100 */
[----:B------:R-:W-:Y:S01]  /*12a0*/  FADD.FTZ R175, -R222, R19 ;  /* 0x00000013deaf7221 */ /* 0x000fe20000010100 */
[----:B------:R-:W-:Y:S01]  /*12b0*/  FMUL.FTZ R15, R218, R171 ;  /* 0x000000abda0f7220 */ /* 0x000fe20000410000 */
[----:B----4-:R-:W-:-:S02]  /*12c0*/  PRMT R16, R20, 0x7632, R16 ;  /* 0x0000763214107816 */ /* 0x010fc40000000010 */
[----:B------:R-:W-:Y:S02]  /*12d0*/  SHF.L.U32 R17, R20, 0x10, RZ ;  /* 0x0000001014117819 */ /* 0x000fe400000006ff */
[C---:B------:R-:W-:Y:S02]  /*12e0*/  PRMT R24, R21.reuse, 0x7632, R24 ;  /* 0x0000763215187816 */ /* 0x040fe40000000018 */
[----:B------:R-:W-:Y:S02]  /*12f0*/  SHF.L.U32 R18, R18, 0x10, RZ ;  /* 0x0000001012127819 */ /* 0x000fe400000006ff */
[----:B------:R-:W-:Y:S01]  /*1300*/  SHF.L.U32 R19, R16, 0x10, RZ ;  /* 0x0000001010137819 */ /* 0x000fe200000006ff */
[----:B------:R-:W-:Y:S01]  /*1310*/  FMUL.FTZ R16, R218, R25 ;  /* 0x00000019da107220 */ /* 0x000fe20000410000 */
[----:B------:R-:W-:Y:S01]  /*1320*/  SHF.L.U32 R21, R21, 0x10, RZ ;  /* 0x0000001015157819 */ /* 0x000fe200000006ff */
[----:B------:R-:W-:Y:S01]  /*1330*/  IMAD.U32 R20, R45, 0x10000, RZ ;  /* 0x000100002d147824 */ /* 0x000fe200078e00ff */
[----:B------:R-:W-:-:S02]  /*1340*/  PRMT R26, R22, 0x7632, R26 ;  /* 0x00007632161a7816 */ /* 0x000fc4000000001a */
[----:B------:R-:W-:Y:S02]  /*1350*/  SHF.L.U32 R168, R22, 0x10, RZ ;  /* 0x0000001016a87819 */ /* 0x000fe400000006ff */
[----:B------:R-:W-:Y:S01]  /*1360*/  PRMT R22, R45, 0x7632, R22 ;  /* 0x000076322d167816 */ /* 0x000fe20000000016 */
[-C--:B------:R-:W-:Y:S01]  /*1370*/  FMUL.FTZ R14, R14, R17.reuse ;  /* 0x000000110e0e7220 */ /* 0x080fe20000410000 */
[----:B------:R-:W-:Y:S01]  /*1380*/  FADD.FTZ R84, R84, R17 ;  /* 0x0000001154547221 */ /* 0x000fe20000010000 */
[----:B------:R-:W-:Y:S01]  /*1390*/  FFMA.FTZ R68, R15, R17, R68 ;  /* 0x000000110f447223 */ /* 0x000fe20000010044 */
[C---:B------:R-:W-:Y:S01]  /*13a0*/  PRMT R170, R23.reuse, 0x7632, R170 ;  /* 0x0000763217aa7816 */ /* 0x040fe200000000aa */
[-C--:B------:R-:W-:Y:S01]  /*13b0*/  FMUL.FTZ R17, R18, R19.reuse ;  /* 0x0000001312117220 */ /* 0x080fe20000410000 */
[----:B------:R-:W-:Y:S01]  /*13c0*/  SHF.L.U32 R169, R23, 0x10, RZ ;  /* 0x0000001017a97819 */ /* 0x000fe200000006ff */
[----:B------:R-:W-:Y:S01]  /*13d0*/  FFMA.FTZ R69, R16, R19, R69 ;  /* 0x0000001310457223 */ /* 0x000fe20000010045 */
[----:B------:R-:W-:Y:S01]  /*13e0*/  FADD.FTZ R85, R85, R19 ;  /* 0x0000001355557221 */ /* 0x000fe20000010000 */
[--C-:B------:R-:W-:Y:S01]  /*13f0*/  FADD.FTZ R23, -R222, R164.reuse ;  /* 0x000000a4de177221 */ /* 0x100fe20000010100 */
[----:B------:R-:W-:Y:S01]  /*1400*/  SHF.L.U32 R22, R22, 0x10, RZ ;  /* 0x0000001016167819 */ /* 0x000fe200000006ff */
[----:B------:R-:W-:Y:S01]  /*1410*/  FMUL.FTZ R19, R218, R173 ;  /* 0x000000adda137220 */ /* 0x000fe20000410000 */
[----:B------:R-:W-:Y:S01]  /*1420*/  SHF.L.U32 R24, R24, 0x10, RZ ;  /* 0x0000001018187819 */ /* 0x000fe200000006ff */
[----:B------:R-:W-:Y:S01]  /*1430*/  FMUL.FTZ R18, R20, R21 ;  /* 0x0000001514127220 */ /* 0x000fe20000410000 */
[----:B------:R-:W-:Y:S01]  /*1440*/  FMUL.FTZ R20, R218, R175 ;  /* 0x000000afda147220 */ /* 0x000fe20000410000 */
[----:B------:R-:W-:Y:S01]  /*1450*/  PRMT R164, R46, 0x7632, R164 ;  /* 0x000076322ea47816 */ /* 0x000fe200000000a4 */
[----:B------:R-:W-:Y:S01]  /*1460*/  FADD.FTZ R165, -R222, R165 ;  /* 0x000000a5dea57221 */ /* 0x000fe20000010100 */
[----:B------:R-:W-:Y:S01]  /*1470*/  FADD.FTZ R86, R86, R21 ;  /* 0x0000001556567221 */ /* 0x000fe20000010000 */
[----:B------:R-:W-:Y:S01]  /*1480*/  FFMA.FTZ R70, R19, R21, R70 ;  /* 0x0000001513467223 */ /* 0x000fe20000010046 */
        /* <DEDUP_REMOVED lines=8> */
[----:B------:R-:W-:Y:S01]  /*1510*/  FFMA.FTZ R165, R15, R14, R224 ;  /* 0x0000000e0fa57223 */ /* 0x000fe200000100e0 */
[----:B------:R-:W-:-:S02]  /*1520*/  FADD.FTZ R193, -R222, R166 ;  /* 0x000000a6dec17221 */ /* 0x000fc40000010100 */
[-C--:B------:R-:W-:Y:S01]  /*1530*/  FMUL.FTZ R25, R164, R26.reuse ;  /* 0x0000001aa4197220 */ /* 0x080fe20000410000 */
[----:B------:R-:W-:Y:S01]  /*1540*/  FADD.FTZ R89, R89, R26 ;  /* 0x0000001a59597221 */ /* 0x000fe20000010000 */
[----:B------:R-:W-:Y:S01]  /*1550*/  FFMA.FTZ R73, R24, R26, R73 ;  /* 0x0000001a18497223 */ /* 0x000fe20000010049 */
[----:B------:R-:W-:Y:S01]  /*1560*/  FADD.FTZ R26, R225, R14 ;  /* 0x0000000ee11a7221 */ /* 0x000fe20000010000 */
[----:B------:R-:W-:Y:S01]  /*1570*/  SHF.L.U32 R166, R47, 0x10, RZ ;  /* 0x000000102fa67819 */ /* 0x000fe200000006ff */
[----:B------:R-:W-:Y:S01]  /*1580*/  FADD.FTZ R227, -R222, R167 ;  /* 0x000000a7dee37221 */ /* 0x000fe20000010100 */
[----:B------:R-:W-:Y:S01]  /*1590*/  FFMA.FTZ R164, R16, R17, R165 ;  /* 0x0000001110a47223 */ /* 0x000fe200000100a5 */
[----:B------:R-:W-:Y:S02]  /*15a0*/  FADD.FTZ R167, R26, R17 ;  /* 0x000000111aa77221 */ /* 0x000fe40000010000 */
[----:B------:R-:W-:Y:S01]  /*15b0*/  FMUL.FTZ R26, R166, R169 ;  /* 0x000000a9a61a7220 */ /* 0x000fe20000410000 */
[----:B------:R-:W-:Y:S01]  /*15c0*/  FFMA.FTZ R165, R19, R18, R164 ;  /* 0x0000001213a57223 */ /* 0x000fe200000100a4 */
[----:B------:R-:W-:Y:S01]  /*15d0*/  FADD.FTZ R166, R167, R18 ;  /* 0x00000012a7a67221 */ /* 0x000fe20000010000 */
[----:B------:R-:W-:-:S02]  /*15e0*/  FMUL.FTZ R23, R218, R23 ;  /* 0x00000017da177220 */ /* 0x000fc40000410000 */
[----:B------:R-:W-:Y:S01]  /*15f0*/  FFMA.FTZ R164, R20, R21, R165 ;  /* 0x0000001514a47223 */ /* 0x000fe200000100a5 */
[----:B------:R-:W-:-:S03]  /*1600*/  FADD.FTZ R167, R166, R21 ;  /* 0x00000015a6a77221 */ /* 0x000fc60000010000 */
        /* <DEDUP_REMOVED lines=18> */
.L_x_4729:
[----:B------:R-:W-:Y:S05]  /*1730*/  BSYNC.RECONVERGENT B1 ;  /* 0x0000000000017941 */ /* 0x000fea0003800200 */
.L_x_4728:
        /* <DEDUP_REMOVED lines=9> */
[----:B------:R-:W-:Y:S01]  /*17d0*/  ISETP.NE.U32.AND P0, PT, RZ, UR10, PT ;  /* 0x0000000aff007c0c */ /* 0x000fe2000bf05070 */
[----:B--2---:R-:W-:-:S03]  /*17e0*/  IMAD.WIDE.U32 R190, R221, 0x8, R190 ;  /* 0x00000008ddbe7825 */ /* 0x004fc600078e00be */
[----:B------:R-:W-:-:S03]  /*17f0*/  ISETP.NE.AND.EX P0, PT, RZ, UR11, PT, P0 ;  /* 0x0000000bff007c0c */ /* 0x000fc6000bf05300 */
[----:B------:R-:W5:Y:S10]  /*1800*/  LDG.E.64 R190, desc[UR6][R190.64] ;  /* 0x00000006bebe7981 */ /* 0x000f74000c1e1b00 */
[----:B------:R-:W0:Y:S01]  /*1810*/  @P0 LDC.64 R196, c[0x0][0x438] ;  /* 0x00010e00ffc40b82 */ /* 0x000e220000000a00 */
[----:B------:R-:W-:Y:S01]  /*1820*/  SHF.L.U32 R192, R52, 0x10, RZ ;  /* 0x0000001034c07819 */ /* 0x000fe200000006ff */
[----:B0-----:R-:W-:-:S05]  /*1830*/  @P0 IMAD.WIDE.U32 R196, R220, 0x20, R196 ;  /* 0x00000020dcc40825 */ /* 0x001fca00078e00c4 */
[----:B------:R-:W5:Y:S04]  /*1840*/  @P0 LDG.E.128 R32, desc[UR6][R196.64] ;  /* 0x00000006c4200981 */ /* 0x000f68000c1e1d00 */
[----:B------:R0:W5:Y:S01]  /*1850*/  @P0 LDG.E.128 R28, desc[UR6][R196.64+0x10] ;  /* 0x00001006c41c0981 */ /* 0x000162000c1e1d00 */
[----:B------:R-:W-:Y:S02]  /*1860*/  SHF.L.U32 R200, R54, 0x10, RZ ;  /* 0x0000001036c87819 */ /* 0x000fe400000006ff */
[----:B0-----:R-:W-:Y:S02]  /*1870*/  SHF.L.U32 R196, R53, 0x10, RZ ;  /* 0x0000001035c47819 */ /* 0x001fe400000006ff */
[----:B------:R-:W-:Y:S01]  /*1880*/  SHF.L.U32 R204, R55, 0x10, RZ ;  /* 0x0000001037cc7819 */ /* 0x000fe200000006ff */
        /* <DEDUP_REMOVED lines=9> */
[----:B------:R-:W-:Y:S02]  /*1920*/  IMAD.U32 R166, R166, 0x10000, RZ ;  /* 0x00010000a6a67824 */ /* 0x000fe400078e00ff */
[----:B------:R-:W-:Y:S01]  /*1930*/  FMUL.FTZ R194, R218, R201 ;  /* 0x000000c9dac27220 */ /* 0x000fe20000410000 */
        /* <DEDUP_REMOVED lines=8> */
[----:B------:R-:W-:-:S02]  /*19c0*/  SHF.L.U32 R164, R165, 0x10, RZ ;  /* 0x00000010a5a47819 */ /* 0x000fc400000006ff */
[----:B------:R-:W-:Y:S01]  /*19d0*/  SHF.L.U32 R167, R167, 0x10, RZ ;  /* 0x00000010a7a77819 */ /* 0x000fe200000006ff */
[--C-:B------:R-:W-:Y:S01]  /*19e0*/  FADD.FTZ R207, -R222, R168.reuse ;  /* 0x000000a8decf7221 */ /* 0x100fe20000010100 */
[----:B------:R-:W-:Y:S01]  /*19f0*/  FMUL.FTZ R201, R218, R203 ;  /* 0x000000cbdac97220 */ /* 0x000fe20000410000 */
[----:B------:R-:W-:Y:S01]  /*1a00*/  PRMT R168, R174, 0x7632, R168 ;  /* 0x00007632aea87816 */ /* 0x000fe200000000a8 */
[----:B------:R-:W-:Y:S01]  /*1a10*/  FMUL.FTZ R198, R218, R205 ;  /* 0x000000cddac67220 */ /* 0x000fe20000410000 */
[----:B------:R-:W-:Y:S01]  /*1a20*/  PRMT R166, R54, 0x7632, R166 ;  /* 0x0000763236a67816 */ /* 0x000fe200000000a6 */
[-C--:B------:R-:W-:Y:S01]  /*1a30*/  FMUL.FTZ R203, R164, R167.reuse ;  /* 0x000000a7a4cb7220 */ /* 0x080fe20000410000 */
[----:B------:R-:W-:Y:S01]  /*1a40*/  SHF.L.U32 R173, R173, 0x10, RZ ;  /* 0x00000010adad7819 */ /* 0x000fe200000006ff */
[----:B------:R-:W-:Y:S01]  /*1a50*/  FADD.FTZ R164, R225, R192 ;  /* 0x000000c0e1a47221 */ /* 0x000fe20000010000 */
        /* <DEDUP_REMOVED lines=48> */
.L_x_4725:
[----:B------:R-:W0:Y:S01]  /*1d60*/  S2R R0, SR_TID.X ;  /* 0x0000000000007919 */ /* 0x000e220000002100 */
        /* <DEDUP_REMOVED lines=9> */
[----:B------:R-:W-:-:S05]  /*1e00*/  @P2 IMAD R165, R165, R2, RZ ;  /* 0x00000002a5a52224 */ /* 0x000fca00078e02ff */
[----:B------:R-:W-:-:S04]  /*1e10*/  @P2 SHF.R.S32.HI R166, RZ, 0x1f, R165 ;  /* 0x0000001fffa62819 */ /* 0x000fc800000114a5 */
[----:B------:R-:W-:Y:S02]  /*1e20*/  @P2 LEA.HI R166, R166, R165, RZ, 0x3 ;  /* 0x000000a5a6a62211 */ /* 0x000fe400078f18ff */
[----:B0-----:R-:W-:-:S04]  /*1e30*/  LOP3.LUT R3, R0, 0x1f, RZ, 0xc0, !PT ;  /* 0x0000001f00037812 */ /* 0x001fc800078ec0ff */
        /* <DEDUP_REMOVED lines=18> */
[----:B0-----:R-:W-:-:S05]  /*1f60*/  IMAD.WIDE.U32 R164, R223, 0x8, R164 ;  /* 0x00000008dfa47825 */ /* 0x001fca00078e00a4 */
[----:B------:R1:W5:Y:S01]  /*1f70*/  LDG.E.64 R190, desc[UR6][R164.64] ;  /* 0x00000006a4be7981 */ /* 0x000362000c1e1b00 */
[----:B------:R-:W-:Y:S05]  /*1f80*/  BRA `(.L_x_4730) ;  /* 0x0000000000747947 */ /* 0x000fea0003800000 */
.L_x_4731:
        /* <DEDUP_REMOVED lines=9> */
[----:B------:R0:W5:Y:S02]  /*2020*/  @P5 LDG.E.128 R124, desc[UR6][R174.64] ;  /* 0x00000006ae7c5981 */ /* 0x000164000c1e1d00 */
[----:B------:R-:W4:Y:S01]  /*2030*/  @P4 LDC.64 R164, c[0x0][0x3b0] ;  /* 0x0000ec00ffa44b82 */ /* 0x000f220000000a00 */
[C---:B-1----:R-:W-:Y:S01]  /*2040*/  @P5 IMAD.WIDE.U32 R172, R223.reuse, 0x8, R172 ;  /* 0x00000008dfac5825 */ /* 0x042fe200078e00ac */
[----:B------:R0:W5:Y:S03]  /*2050*/  @P5 LDG.E.128 R128, desc[UR6][R174.64+0x10] ;  /* 0x00001006ae805981 */ /* 0x000166000c1e1d00 */
[----:B------:R-:W-:Y:S01]  /*2060*/  @P5 VIADD R223, R223, 0x20 ;  /* 0x00000020dfdf5836 */ /* 0x000fe20000000000 */
[----:B------:R0:W5:Y:S02]  /*2070*/  @P5 LDG.E.64 R188, desc[UR6][R172.64] ;  /* 0x00000006acbc5981 */ /* 0x000164000c1e1b00 */
[----:B------:R-:W1:Y:S01]  /*2080*/  @P4 LDC.64 R166, c[0x0][0x438] ;  /* 0x00010e00ffa64b82 */ /* 0x000e620000000a00 */
[C---:B--2---:R-:W-:Y:S01]  /*2090*/  @P3 IMAD.WIDE.U32 R168, R223.reuse, 0x8, R168 ;  /* 0x00000008dfa83825 */ /* 0x044fe200078e00a8 */
[----:B------:R-:W-:-:S04]  /*20a0*/  @P3 IADD3 R223, PT, PT, R223, 0x20, RZ ;  /* 0x00000020dfdf3810 */ /* 0x000fc80007ffe0ff */
[----:B------:R0:W5:Y:S01]  /*20b0*/  @P3 LDG.E.64 R186, desc[UR6][R168.64] ;  /* 0x00000006a8ba3981 */ /* 0x000162000c1e1b00 */
[C---:B---3--:R-:W-:Y:S01]  /*20c0*/  @P3 IMAD.WIDE.U32 R170, R221.reuse, 0x20, R170 ;  /* 0x00000020ddaa3825 */ /* 0x048fe200078e00aa */
[----:B------:R-:W-:-:S04]  /*20d0*/  @P3 IADD3 R221, PT, PT, R221, 0x20, RZ ;  /* 0x00000020dddd3810 */ /* 0x000fc80007ffe0ff */
        /* <DEDUP_REMOVED lines=8> */
.L_x_4730:
[----:B------:R-:W-:Y:S05]  /*2160*/  BSYNC.RECONVERGENT B0 ;  /* 0x0000000000007941 */ /* 0x000fea0003800200 */
.L_x_4724:
        /* <DEDUP_REMOVED lines=20> */
.L_x_5034:
[----:B------:R-:W-:Y:S01]  /*22b0*/  @P2 IADD3 R219, PT, PT, R219, -0x1, RZ ;  /* 0xffffffffdbdb2810 */ /* 0x000fe20007ffe0ff */
[----:B-1----:R-:W-:Y:S01]  /*22c0*/  FADD.FTZ R166, R171, R164 ;  /* 0x000000a4aba67221 */ /* 0x002fe20000010000 */
[----:B--2---:R-:W-:Y:S01]  /*22d0*/  FADD.FTZ R167, R170, R165 ;  /* 0x000000a5aaa77221 */ /* 0x004fe20000010000 */
[----:B------:R-:W-:Y:S01]  /*22e0*/  ISETP.NE.AND P0, PT, RZ, UR8, PT ;  /* 0x00000008ff007c0c */ /* 0x000fe2000bf05270 */
[----:B------:R-:W-:Y:S01]  /*22f0*/  BSSY.RECONVERGENT B1, `(.L_x_4733) ;  /* 0x0000324000017945 */ /* 0x000fe20003800200 */
[----:B------:R-:W-:Y:S02]  /*2300*/  @P2 IMAD R219, R219, R2, RZ ;  /* 0x00000002dbdb2224 */ /* 0x000fe400078e02ff */
[----:B------:R-:W-:Y:S01]  /*2310*/  FMUL.FTZ R166, R166, UR9 ;  /* 0x00000009a6a67c20 */ /* 0x000fe20008410000 */
        /* <DEDUP_REMOVED lines=8> */
[----:B------:R-:W-:Y:S04]  /*23a0*/  BSSY.RECONVERGENT B0, `(.L_x_4735) ;  /* 0x0000005000007945 */ /* 0x000fe80003800200 */
[----:B------:R-:W-:Y:S05]  /*23b0*/  @!P2 BRA `(.L_x_4736) ;  /* 0x00000000000ca947 */ /* 0x000fea0003800000 */
[----:B------:R-:W1:Y:S02]  /*23c0*/  LDC.64 R156, c[0x0][0x390] ;  /* 0x0000e400ff9c7b82 */ /* 0x000e640000000a00 */
[----:B-1----:R-:W-:-:S06]  /*23d0*/  IMAD.WIDE.U32 R156, R164, 0x10, R156 ;  /* 0x00000010a49c7825 */ /* 0x002fcc00078e009c */
[----:B------:R-:W5:Y:S02]  /*23e0*/  LDG.E.128 R156, desc[UR6][R156.64] ;  /* 0x000000069c9c7981 */ /* 0x000f64000c1e1d00 */
.L_x_4736:
[----:B------:R-:W-:Y:S05]  /*23f0*/  BSYNC.RECONVERGENT B0 ;  /* 0x0000000000007941 */ /* 0x000fea0003800200 */
.L_x_4735:
[----:B------:R-:W-:Y:S01]  /*2400*/  UISETP.NE.U32.AND UP0, UPT, UR10, URZ, UPT ;  /* 0x000000ff0a00728c */ /* 0x000fe2000bf05070 */
[----:B------:R-:W-:Y:S03]  /*2410*/  BSSY.RECONVERGENT B0, `(.L_x_4737) ;  /* 0x0000306000007945 */ /* 0x000fe60003800200 */
[----:B------:R-:W-:-:S09]  /*2420*/  UISETP.NE.AND.EX UP0, UPT, UR11, URZ, UPT, UP0 ;  /* 0x000000ff0b00728c */ /* 0x000fd2000bf05300 */
[----:B------:R-:W-:Y:S05]  /*2430*/  BRA.U UP0, `(.L_x_4738) ;  /* 0x0000001900d07547 */ /* 0x000fea000b800000 */
[----:B------:R-:W-:Y:S02]  /*2440*/  MOV R173, UR20 ;  /* 0x0000001400ad7c02 */ /* 0x000fe40008000f00 */
[----:B0-----:R-:W-:Y:S02]  /*2450*/  MOV R171, UR21 ;  /* 0x0000001500ab7c02 */ /* 0x001fe40008000f00 */
[----:B------:R-:W-:-:S04]  /*2460*/  ISETP.NE.U32.AND P0, PT, R173, RZ, PT ;  /* 0x000000ffad00720c */ /* 0x000fc80003f05070 */
[----:B------:R-:W-:-:S13]  /*2470*/  ISETP.NE.AND.EX P0, PT, R171, RZ, PT, P0 ;  /* 0x000000ffab00720c */ /* 0x000fda0003f05300 */
[----:B------:R-:W-:Y:S05]  /*2480*/  @P0 BRA `(.L_x_4739) ;  /* 0x0000000c00fc0947 */ /* 0x000fea0003800000 */
[----:B------:R-:W-:Y:S04]  /*2490*/  BSSY.RECONVERGENT B2, `(.L_x_4740) ;  /* 0x0000020000027945 */ /* 0x000fe80003800200 */
[----:B------:R-:W-:Y:S05]  /*24a0*/  @!P2 BRA `(.L_x_4741) ;  /* 0x000000000078a947 */ /* 0x000fea0003800000 */
[----:B-----5:R-:W-:Y:S01]  /*24b0*/  LOP3.LUT P5, RZ, R188, 0xff, RZ, 0xc0, !PT ;  /* 0x000000ffbcff7812 */ /* 0x020fe200078ac0ff */
[----:B------:R-:W-:Y:S01]  /*24c0*/  BSSY.RECONVERGENT B3, `(.L_x_4742) ;  /* 0x000000c000037945 */ /* 0x000fe20003800200 */
[----:B------:R-:W-:-:S11]  /*24d0*/  HFMA2 R169, -RZ, RZ, 0, 0 ;  /* 0x00000000ffa97431 */ /* 0x000fd600000001ff */
[----:B------:R-:W-:Y:S05]  /*24e0*/  @!P5 BRA `(.L_x_4743) ;  /* 0x000000000024d947 */ /* 0x000fea0003800000 */
[----:B------:R-:W-:Y:S01]  /*24f0*/  FFMA.FTZ R169, R215, R167, R166 ;  /* 0x000000a7d7a97223 */ /* 0x000fe200000100a6 */
[----:B------:R-:W-:-:S03]  /*2500*/  ISETP.GT.AND P0, PT, R216, RZ, PT ;  /* 0x000000ffd800720c */ /* 0x000fc60003f04270 */
[----:B------:R-:W-:-:S04]  /*2510*/  FADD.FTZ R169, R214, -R169 ;  /* 0x800000a9d6a97221 */ /* 0x000fc80000010000 */
[----:B------:R-:W-:-:S05]  /*2520*/  FMUL.FTZ R169, R218, R169 ;  /* 0x000000a9daa97220 */ /* 0x000fca0000410000 */
[----:B------:R-:W-:-:S05]  /*2530*/  FSEL R169, R169, RZ, P0 ;  /* 0x000000ffa9a97208 */ /* 0x000fca0000000000 */
[----:B------:R-:W-:Y:S01]  /*2540*/  FMUL.FTZ R168, R169, UR13 ;  /* 0x0000000da9a87c20 */ /* 0x000fe20008410000 */
[----:B------:R-:W-:-:S03]  /*2550*/  SHF.L.U32 R169, R156, 0x10, RZ ;  /* 0x000000109ca97819 */ /* 0x000fc600000006ff */
[----:B------:R-:W-:-:S04]  /*2560*/  FMUL.FTZ R168, R168, UR12 ;  /* 0x0000000ca8a87c20 */ /* 0x000fc80008410000 */
[----:B------:R-:W-:-:S07]  /*2570*/  FMUL.FTZ R169, R169, R168 ;  /* 0x000000a8a9a97220 */ /* 0x000fce0000410000 */
.L_x_4743:
[----:B------:R-:W-:Y:S05]  /*2580*/  BSYNC.RECONVERGENT B3 ;  /* 0x0000000000037941 */ /* 0x000fea0003800200 */
.L_x_4742:
[----:B------:R-:W-:Y:S01]  /*2590*/  BSSY.RECONVERGENT B3, `(.L_x_4744) ;  /* 0x000000d000037945 */ /* 0x000fe20003800200 */
[----:B------:R-:W-:Y:S01]  /*25a0*/  FADD.FTZ R100, R100, R169 ;  /* 0x000000a964647221 */ /* 0x000fe20000010000 */
[----:B------:R-:W-:Y:S02]  /*25b0*/  MOV R168, RZ ;  /* 0x000000ff00a87202 */ /* 0x000fe40000000f00 */
        /* <DEDUP_REMOVED lines=8> */
[----:B------:R-:W-:-:S04]  /*2640*/  FMUL.FTZ R169, R169, UR12 ;  /* 0x0000000ca9a97c20 */ /* 0x000fc80008410000 */
[----:B------:R-:W-:-:S07]  /*2650*/  FMUL.FTZ R168, R169, R168 ;  /* 0x000000a8a9a87220 */ /* 0x000fce0000410000 */
.L_x_4745:
[----:B------:R-:W-:Y:S05]  /*2660*/  BSYNC.RECONVERGENT B3 ;  /* 0x0000000000037941 */ /* 0x000fea0003800200 */
.L_x_4744:
[----:B------:R-:W-:-:S04]  /*2670*/  F2FP.BF16.F32.PACK_AB R168, RZ, R168 ;  /* 0x000000a8ffa8723e */ /* 0x000fc800000010ff */
[----:B------:R-:W-:-:S07]  /*2680*/  PRMT R160, R168, 0x7610, R160 ;  /* 0x00007610a8a07816 */ /* 0x000fce00000000a0 */
.L_x_4741:
[----:B------:R-:W-:Y:S05]  /*2690*/  BSYNC.RECONVERGENT B2 ;  /* 0x0000000000027941 */ /* 0x000fea0003800200 */
.L_x_4740:
[----:B------:R-:W-:Y:S04]  /*26a0*/  BSSY.RECONVERGENT B2, `(.L_x_4746) ;  /* 0x0000021000027945 */ /* 0x000fe80003800200 */
[----:B------:R-:W-:Y:S05]  /*26b0*/  @!P2 BRA `(.L_x_4747) ;  /* 0x00000000007ca947 */ /* 0x000fea0003800000 */
[----:B-----5:R-:W-:Y:S01]  /*26c0*/  LOP3.LUT P0, RZ, R188, 0xff00, RZ, 0xc0, !PT ;  /* 0x0000ff00bcff7812 */ /* 0x020fe2000780c0ff */
[----:B------:R-:W-:Y:S01]  /*26d0*/  BSSY.RECONVERGENT B3, `(.L_x_4748) ;  /* 0x000000d000037945 */ /* 0x000fe20003800200 */
[----:B------:R-:W-:-:S11]  /*26e0*/  HFMA2 R168, -RZ, RZ, 0, 0 ;  /* 0x00000000ffa87431 */ /* 0x000fd600000001ff */
[----:B------:R-:W-:Y:S05]  /*26f0*/  @!P0 BRA `(.L_x_4749) ;  /* 0x0000000000288947 */ /* 0x000fea0003800000 */
[----:B------:R-:W-:Y:S01]  /*2700*/  FFMA.FTZ R169, R212, R167, R166 ;  /* 0x000000a7d4a97223 */ /* 0x000fe200000100a6 */
[----:B------:R-:W-:Y:S02]  /*2710*/  ISETP.GT.AND P5, PT, R216, RZ, PT ;  /* 0x000000ffd800720c */ /* 0x000fe40003fa4270 */
[----:B------:R-:W-:Y:S01]  /*2720*/  PRMT R168, R156, 0x7632, R168 ;  /* 0x000076329ca87816 */ /* 0x000fe200000000a8 */
[----:B------:R-:W-:-:S03]  /*2730*/  FADD.FTZ R169, R210, -R169 ;  /* 0x800000a9d2a97221 */ /* 0x000fc60000010000 */
[----:B------:R-:W-:Y:S01]  /*2740*/  SHF.L.U32 R168, R168, 0x10, RZ ;  /* 0x00000010a8a87819 */ /* 0x000fe200000006ff */
[----:B------:R-:W-:-:S05]  /*2750*/  FMUL.FTZ R169, R218, R169 ;  /* 0x000000a9daa97220 */ /* 0x000fca0000410000 */
[----:B------:R-:W-:-:S05]  /*2760*/  FSEL R169, R169, RZ, P5 ;  /* 0x000000ffa9a97208 */ /* 0x000fca0002800000 */
[----:B------:R-:W-:-:S04]  /*2770*/  FMUL.FTZ R169, R169, UR13 ;  /* 0x0000000da9a97c20 */ /* 0x000fc80008410000 */
[----:B------:R-:W-:-:S04]  /*2780*/  FMUL.FTZ R169, R169, UR12 ;  /* 0x0000000ca9a97c20 */ /* 0x000fc80008410000 */
[----:B------:R-:W-:-:S07]  /*2790*/  FMUL.FTZ R168, R168, R169 ;  /* 0x000000a9a8a87220 */ /* 0x000fce0000410000 */
.L_x_4749:
[----:B------:R-:W-:Y:S05]  /*27a0*/  BSYNC.RECONVERGENT B3 ;  /* 0x0000000000037941 */ /* 0x000fea0003800200 */
.L_x_4748:
        /* <DEDUP_REMOVED lines=13> */
.L_x_4751:
[----:B------:R-:W-:Y:S05]  /*2880*/  BSYNC.RECONVERGENT B3 ;  /* 0x0000000000037941 */ /* 0x000fea0003800200 */
.L_x_4750:
[----:B------:R-:W-:-:S04]  /*2890*/  F2FP.BF16.F32.PACK_AB R168, RZ, R168 ;  /* 0x000000a8ffa8723e */ /* 0x000fc800000010ff */
[----:B------:R-:W-:-:S07]  /*28a0*/  PRMT R160, R160, 0x5410, R168 ;  /* 0x00005410a0a07816 */ /* 0x000fce00000000a8 */
.L_x_4747:
[----:B------:R-:W-:Y:S05]  /*28b0*/  BSYNC.RECONVERGENT B2 ;  /* 0x0000000000027941 */ /* 0x000fea0003800200 */
.L_x_4746:
[----:B------:R-:W-:Y:S04]  /*28c0*/  BSSY.RECONVERGENT B2, `(.L_x_4752) ;  /* 0x0000020000027945 */ /* 0x000fe80003800200 */
[----:B------:R-:W-:Y:S05]  /*28d0*/  @!P2 BRA `(.L_x_4753) ;  /* 0x000000000078a947 */ /* 0x000fea0003800000 */
[----:B-----5:R-:W-:Y:S01]  /*28e0*/  LOP3.LUT P0, RZ, R188, 0xff0000, RZ, 0xc0, !PT ;  /* 0x00ff0000bcff7812 */ /* 0x020fe2000780c0ff */
[----:B------:R-:W-:Y:S01]  /*28f0*/  BSSY.RECONVERGENT B3, `(.L_x_4754) ;  /* 0x000000c000037945 */ /* 0x000fe20003800200 */
[----:B------:R-:W-:-:S11]  /*2900*/  IMAD.MOV.U32 R169, RZ, RZ, RZ ;  /* 0x000000ffffa97224 */ /* 0x000fd600078e00ff */
        /* <DEDUP_REMOVED lines=10> */
.L_x_4755:
[----:B------:R-:W-:Y:S05]  /*29b0*/  BSYNC.RECONVERGENT B3 ;  /* 0x0000000000037941 */ /* 0x000fea0003800200 */
.L_x_4754:
[----:B------:R-:W-:Y:S01]  /*29c0*/  BSSY.RECONVERGENT B3, `(.L_x_4756) ;  /* 0x000000d000037945 */ /* 0x000fe20003800200 */
[----:B------:R-:W-:Y:S02]  /*29d0*/  HFMA2 R168, -RZ, RZ, 0, 0 ;  /* 0x00000000ffa87431 */ /* 0x000fe400000001ff */
[----:B------:R-:W-:Y:S01]  /*29e0*/  FADD.FTZ R102, R102, R169 ;  /* 0x000000a966667221 */ /* 0x000fe20000010000 */
        /* <DEDUP_REMOVED lines=10> */
.L_x_4757:
[----:B------:R-:W-:Y:S05]  /*2a90*/  BSYNC.RECONVERGENT B3 ;  /* 0x0000000000037941 */ /* 0x000fea0003800200 */
.L_x_4756:
[----:B------:R-:W-:-:S04]  /*2aa0*/  F2FP.BF16.F32.PACK_AB R168, RZ, R168 ;  /* 0x000000a8ffa8723e */ /* 0x000fc800000010ff */
[----:B------:R-:W-:-:S07]  /*2ab0*/  PRMT R161, R168, 0x7610, R161 ;  /* 0x00007610a8a17816 */ /* 0x000fce00000000a1 */
.L_x_4753:
[----:B------:R-:W-:Y:S05]  /*2ac0*/  BSYNC.RECONVERGENT B2 ;  /* 0x0000000000027941 */ /* 0x000fea0003800200 */
.L_x_4752:
[----:B------:R-:W-:Y:S04]  /*2ad0*/  BSSY.RECONVERGENT B2, `(.L_x_4758) ;  /* 0x0000021000027945 */ /* 0x000fe80003800200 */
[----:B------:R-:W-:Y:S05]  /*2ae0*/  @!P2 BRA `(.L_x_4759) ;  /* 0x00000000007ca947 */ /* 0x000fea0003800000 */
[----:B-----5:R-:W-:Y:S01]  /*2af0*/  LOP3.LUT P0, RZ, R188, 0xff000000, RZ, 0xc0, !PT ;  /* 0xff000000bcff7812 */ /* 0x020fe2000780c0ff */
[----:B------:R-:W-:Y:S01]  /*2b00*/  BSSY.RECONVERGENT B3, `(.L_x_4760) ;  /* 0x000000d000037945 */ /* 0x000fe20003800200 */
[----:B------:R-:W-:-:S11]  /*2b10*/  MOV R168, RZ ;  /* 0x000000ff00a87202 */ /* 0x000fd60000000f00 */
[----:B------:R-:W-:Y:S05]  /*2b20*/  @!P0 BRA `(.L_x_4761) ;  /* 0x0000000000288947 */ /* 0x000fea0003800000 */
[----:B------:R-:W-:Y:S01]  /*2b30*/  FFMA.FTZ R168, R176, R167, R166 ;  /* 0x000000a7b0a87223 */ /* 0x000fe200000100a6 */
[----:B------:R-:W-:-:S03]  /*2b40*/  ISETP.GT.AND P5, PT, R216, RZ, PT ;  /* 0x000000ffd800720c */ /* 0x000fc60003fa4270 */
[--C-:B------:R-:W-:Y:S01]  /*2b50*/  FADD.FTZ R169, R27, -R168.reuse ;  /* 0x800000a81ba97221 */ /* 0x100fe20000010000 */
[----:B------:R-:W-:-:S03]  /*2b60*/  PRMT R168, R157, 0x7632, R168 ;  /* 0x000076329da87816 */ /* 0x000fc600000000a8 */
[----:B------:R-:W-:Y:S01]  /*2b70*/  FMUL.FTZ R169, R218, R169 ;  /* 0x000000a9daa97220 */ /* 0x000fe20000410000 */
[----:B------:R-:W-:-:S04]  /*2b80*/  SHF.L.U32 R168, R168, 0x10, RZ ;  /* 0x00000010a8a87819 */ /* 0x000fc800000006ff */
[----:B------:R-:W-:-:S05]  /*2b90*/  FSEL R169, R169, RZ, P5 ;  /* 0x000000ffa9a97208 */ /* 0x000fca0002800000 */
[----:B------:R-:W-:-:S04]  /*2ba0*/  FMUL.FTZ R169, R169, UR13 ;  /* 0x0000000da9a97c20 */ /* 0x000fc80008410000 */
[----:B------:R-:W-:-:S04]  /*2bb0*/  FMUL.FTZ R169, R169, UR12 ;  /* 0x0000000ca9a97c20 */ /* 0x000fc80008410000 */
[----:B------:R-:W-:-:S07]  /*2bc0*/  FMUL.FTZ R168, R168, R169 ;  /* 0x000000a9a8a87220 */ /* 0x000fce0000410000 */
.L_x_4761:
[----:B------:R-:W-:Y:S05]  /*2bd0*/  BSYNC.RECONVERGENT B3 ;  /* 0x0000000000037941 */ /* 0x000fea0003800200 */
.L_x_4760:
[----:B------:R-:W-:Y:S01]  /*2be0*/  FADD.FTZ R103, R103, R168 ;  /* 0x000000a867677221 */ /* 0x000fe20000010000 */
[----:B------:R-:W-:Y:S01]  /*2bf0*/  BSSY.RECONVERGENT B3, `(.L_x_4762) ;  /* 0x000000c000037945 */ /* 0x000fe20003800200 */
[----:B------:R-:W-:-:S03]  /*2c00*/  HFMA2 R168, -RZ, RZ, 0, 0 ;  /* 0x00000000ffa87431 */ /* 0x000fc600000001ff */
[----:B------:R-:W-:Y:S05]  /*2c10*/  @!P0 BRA `(.L_x_4763) ;  /* 0x0000000000248947 */ /* 0x000fea0003800000 */
[----:B------:R-:W-:Y:S01]  /*2c20*/  FFMA.FTZ R168, R176, R167, R166 ;  /* 0x000000a7b0a87223 */ /* 0x000fe200000100a6 */
[----:B------:R-:W-:-:S03]  /*2c30*/  ISETP.GT.AND P0, PT, R216, RZ, PT ;  /* 0x000000ffd800720c */ /* 0x000fc60003f04270 */
[----:B------:R-:W-:Y:S01]  /*2c40*/  FADD.FTZ R169, R27, -R168 ;  /* 0x800000a81ba97221 */ /* 0x000fe20000010000 */
[----:B------:R-:W-:-:S03]  /*2c50*/  SHF.L.U32 R168, R8, 0x10, RZ ;  /* 0x0000001008a87819 */ /* 0x000fc600000006ff */
[----:B------:R-:W-:-:S05]  /*2c60*/  FMUL.FTZ R169, R218, R169 ;  /* 0x000000a9daa97220 */ /* 0x000fca0000410000 */
[----:B------:R-:W-:-:S05]  /*2c70*/  FSEL R169, R169, RZ, P0 ;  /* 0x000000ffa9a97208 */ /* 0x000fca0000000000 */
[----:B------:R-:W-:-:S04]  /*2c80*/  FMUL.FTZ R169, R169, UR13 ;  /* 0x0000000da9a97c20 */ /* 0x000fc80008410000 */
[----:B------:R-:W-:-:S04]  /*2c90*/  FMUL.FTZ R169, R169, UR12 ;  /* 0x0000000ca9a97c20 */ /* 0x000fc80008410000 */
[----:B------:R-:W-:-:S07]  /*2ca0*/  FMUL.FTZ R168, R169, R168 ;  /* 0x000000a8a9a87220 */ /* 0x000fce0000410000 */
.L_x_4763:
[----:B------:R-:W-:Y:S05]  /*2cb0*/  BSYNC.RECONVERGENT B3 ;  /* 0x0000000000037941 */ /* 0x000fea0003800200 */
.L_x_4762:
[----:B------:R-:W-:-:S04]  /*2cc0*/  F2FP.BF16.F32.PACK_AB R168, RZ, R168 ;  /* 0x000000a8ffa8723e */ /* 0x000fc800000010ff */
[----:B------:R-:W-:-:S07]  /*2cd0*/  PRMT R161, R161, 0x5410, R168 ;  /* 0x00005410a1a17816 */ /* 0x000fce00000000a8 */
.L_x_4759:
[----:B------:R-:W-:Y:S05]  /*2ce0*/  BSYNC.RECONVERGENT B2 ;  /* 0x0000000000027941 */ /* 0x000fea0003800200 */
.L_x_4758:
        /* <DEDUP_REMOVED lines=15> */
.L_x_4767:
[----:B------:R-:W-:Y:S05]  /*2de0*/  BSYNC.RECONVERGENT B3 ;  /* 0x0000000000037941 */ /* 0x000fea0003800200 */
.L_x_4766:
        /* <DEDUP_REMOVED lines=13> */
.L_x_4769:
[----:B------:R-:W-:Y:S05]  /*2ec0*/  BSYNC.RECONVERGENT B3 ;  /* 0x0000000000037941 */ /* 0x000fea0003800200 */
.L_x_4768:
[----:B------:R-:W-:-:S04]  /*2ed0*/  F2FP.BF16.F32.PACK_AB R168, RZ, R168 ;  /* 0x000000a8ffa8723e */ /* 0x000fc800000010ff */
[----:B------:R-:W-:-:S07]  /*2ee0*/  PRMT R162, R168, 0x7610, R162 ;  /* 0x00007610a8a27816 */ /* 0x000fce00000000a2 */
.L_x_4765:
[----:B------:R-:W-:Y:S05]  /*2ef0*/  BSYNC.RECONVERGENT B2 ;  /* 0x0000000000027941 */ /* 0x000fea0003800200 */
.L_x_4764:
        /* <DEDUP_REMOVED lines=16> */
.L_x_4773:
[----:B------:R-:W-:Y:S05]  /*3000*/  BSYNC.RECONVERGENT B3 ;  /* 0x0000000000037941 */ /* 0x000fea0003800200 */
.L_x_4772:
        /* <DEDUP_REMOVED lines=13> */
.L_x_4775:
[----:B------:R-:W-:Y:S05]  /*30e0*/  BSYNC.RECONVERGENT B3 ;  /* 0x0000000000037941 */ /* 0x000fea0003800200 */
.L_x_4774:
[----:B------:R-:W-:-:S04]  /*30f0*/  F2FP.BF16.F32.PACK_AB R168, RZ, R168 ;  /* 0x000000a8ffa8723e */ /* 0x000fc800000010ff */
[----:B------:R-:W-:-:S07]  /*3100*/  PRMT R162, R162, 0x5410, R168 ;  /* 0x00005410a2a27816 */ /* 0x000fce00000000a8 */
.L_x_4771:
[----:B------:R-:W-:Y:S05]  /*3110*/  BSYNC.RECONVERGENT B2 ;  /* 0x0000000000027941 */ /* 0x000fea0003800200 */
.L_x_4770:
        /* <DEDUP_REMOVED lines=12> */
[----:B------:R-:W-:-:S03]  /*31e0*/  IMAD.U32 R169, R159, 0x10000, RZ ;  /* 0x000100009fa97824 */ /* 0x000fc600078e00ff */
[----:B------:R-:W-:-:S04]  /*31f0*/  FMUL.FTZ R168, R168, UR12 ;  /* 0x0000000ca8a87c20 */ /* 0x000fc80008410000 */
[----:B------:R-:W-:-:S07]  /*3200*/  FMUL.FTZ R169, R169, R168 ;  /* 0x000000a8a9a97220 */ /* 0x000fce0000410000 */
.L_x_4779:
[----:B------:R-:W-:Y:S05]  /*3210*/  BSYNC.RECONVERGENT B3 ;  /* 0x0000000000037941 */ /* 0x000fea0003800200 */
.L_x_4778:
[----:B------:R-:W-:Y:S01]  /*3220*/  BSSY.RECONVERGENT B3, `(.L_x_4780) ;  /* 0x000000d000037945 */ /* 0x000fe20003800200 */
[----:B------:R-:W-:Y:S02]  /*3230*/  HFMA2 R168, -RZ, RZ, 0, 0 ;  /* 0x00000000ffa87431 */ /* 0x000fe400000001ff */
[----:B------:R-:W-:Y:S01]  /*3240*/  FADD.FTZ R106, R106, R169 ;  /* 0x000000a96a6a7221 */ /* 0x000fe20000010000 */
[----:B------:R-:W-:Y:S06]  /*3250*/  @!P0 BRA `(.L_x_4781) ;  /* 0x0000000000248947 */ /* 0x000fec0003800000 */
        /* <DEDUP_REMOVED lines=9> */
.L_x_4781:
[----:B------:R-:W-:Y:S05]  /*32f0*/  BSYNC.RECONVERGENT B3 ;  /* 0x0000000000037941 */ /* 0x000fea0003800200 */
.L_x_4780:
[----:B------:R-:W-:-:S04]  /*3300*/  F2FP.BF16.F32.PACK_AB R168, RZ, R168 ;  /* 0x000000a8ffa8723e */ /* 0x000fc800000010ff */
[----:B------:R-:W-:-:S07]  /*3310*/  PRMT R163, R168, 0x7610, R163 ;  /* 0x00007610a8a37816 */ /* 0x000fce00000000a3 */
.L_x_4777:
[----:B------:R-:W-:Y:S05]  /*3320*/  BSYNC.RECONVERGENT B2 ;  /* 0x0000000000027941 */ /* 0x000fea0003800200 */
.L_x_4776:
        /* <DEDUP_REMOVED lines=21> */
.L_x_4739:
        /* <DEDUP_REMOVED lines=17> */
[----:B------:R-:W-:Y:S01]  /*3590*/  FMUL.FTZ R151, R218, R151 ;  /* 0x00000097da977220 */ /* 0x000fe20000410000 */
[----:B------:R-:W-:Y:S01]  /*35a0*/  ISETP.GT.AND P0, PT, R216, RZ, PT ;  /* 0x000000ffd800720c */ /* 0x000fe20003f04270 */
        /* <DEDUP_REMOVED lines=28> */
.L_x_4784:
[----:B------:R-:W-:Y:S05]  /*3770*/  BSYNC.RECONVERGENT B2 ;  /* 0x0000000000027941 */ /* 0x000fea0003800200 */
.L_x_4783:
[----:B------:R-:W-:Y:S04]  /*3780*/  BSSY.RECONVERGENT B2, `(.L_x_4785) ;  /* 0x000000e000027945 */ /* 0x000fe80003800200 */
[----:B------:R-:W-:Y:S05]  /*3790*/  @!P2 BRA `(.L_x_4786) ;  /* 0x000000000030a947 */ /* 0x000fea0003800000 */
[----:B-----5:R-:W-:Y:S01]  /*37a0*/  LOP3.LUT P0, RZ, R188, 0xff00, RZ, 0xc0, !PT ;  /* 0x0000ff00bcff7812 */ /* 0x020fe2000780c0ff */
        /* <DEDUP_REMOVED lines=11> */
.L_x_4786:
[----:B------:R-:W-:Y:S05]  /*3860*/  BSYNC.RECONVERGENT B2 ;  /* 0x0000000000027941 */ /* 0x000fea0003800200 */
.L_x_4785:
        /* <DEDUP_REMOVED lines=14> */
.L_x_4788:
[----:B------:R-:W-:Y:S05]  /*3950*/  BSYNC.RECONVERGENT B2 ;  /* 0x0000000000027941 */ /* 0x000fea0003800200 */
.L_x_4787:
[----:B------:R-:W-:Y:S04]  /*3960*/  BSSY.RECONVERGENT B2, `(.L_x_4789) ;  /* 0x0000013000027945 */ /* 0x000fe80003800200 */
[----:B------:R-:W-:Y:S05]  /*3970*/  @!P2 BRA `(.L_x_4790) ;  /* 0x000000000044a947 */ /* 0x000fea0003800000 */
[----:B-----5:R-:W-:Y:S01]  /*3980*/  LOP3.LUT P0, RZ, R188, 0xff000000, RZ, 0xc0, !PT ;  /* 0xff000000bcff7812 */ /* 0x020fe2000780c0ff */
[----:B------:R-:W-:-:S12]  /*3990*/  IMAD.MOV.U32 R174, RZ, RZ, RZ ;  /* 0x000000ffffae7224 */ /* 0x000fd800078e00ff */
[----:B------:R-:W0:Y:S01]  /*39a0*/  @P0 LDC.64 R144, c[0x0][0x408] ;  /* 0x00010200ff900b82 */ /* 0x000e220000000a00 */
[----:B------:R-:W-:-:S07]  /*39b0*/  @P0 SHF.L.U32 R175, R8, 0x10, RZ ;  /* 0x0000001008af0819 */ /* 0x000fce00000006ff */
[----:B------:R-:W1:Y:S01]  /*39c0*/  @P0 LDC.64 R146, c[0x0][0x408] ;  /* 0x00010200ff920b82 */ /* 0x000e620000000a00 */
[----:B0-----:R-:W-:-:S04]  /*39d0*/  @P0 FMUL.FTZ R145, R172, R145 ;  /* 0x00000091ac910220 */ /* 0x001fc80000410000 */
[----:B------:R-:W-:Y:S01]  /*39e0*/  @P0 FMUL.FTZ R220, R145, R144 ;  /* 0x0000009091dc0220 */ /* 0x000fe20000410000 */
[----:B------:R-:W-:Y:S02]  /*39f0*/  @P0 PRMT R145, R157, 0x7632, R145 ;  /* 0x000076329d910816 */ /* 0x000fe40000000091 */
[----:B------:R-:W-:Y:S01]  /*3a00*/  MOV R144, RZ ;  /* 0x000000ff00907202 */ /* 0x000fe20000000f00 */
[----:B-1----:R-:W-:Y:S01]  /*3a10*/  @P0 FMUL.FTZ R147, R172, R147 ;  /* 0x00000093ac930220 */ /* 0x002fe20000410000 */
[----:B------:R-:W-:Y:S01]  /*3a20*/  @P0 SHF.L.U32 R145, R145, 0x10, RZ ;  /* 0x0000001091910819 */ /* 0x000fe200000006ff */
[----:B------:R-:W-:Y:S02]  /*3a30*/  @P0 FMUL.FTZ R174, R175, R220 ;  /* 0x000000dcafae0220 */ /* 0x000fe40000410000 */
[----:B------:R-:W-:-:S03]  /*3a40*/  @P0 FMUL.FTZ R146, R147, R146 ;  /* 0x0000009293920220 */ /* 0x000fc60000410000 */
[----:B------:R-:W-:Y:S01]  /*3a50*/  F2FP.BF16.F32.PACK_AB R174, RZ, R174 ;  /* 0x000000aeffae723e */ /* 0x000fe200000010ff */
[----:B------:R-:W-:-:S03]  /*3a60*/  @P0 FMUL.FTZ R144, R145, R146 ;  /* 0x0000009291900220 */ /* 0x000fc60000410000 */
[----:B------:R-:W-:Y:S01]  /*3a70*/  PRMT R161, R161, 0x5410, R174 ;  /* 0x00005410a1a17816 */ /* 0x000fe200000000ae */
[----:B------:R-:W-:-:S07]  /*3a80*/  FADD.FTZ R103, R103, R144 ;  /* 0x0000009067677221 */ /* 0x000fce0000010000 */
.L_x_4790:
[----:B------:R-:W-:Y:S05]  /*3a90*/  BSYNC.RECONVERGENT B2 ;  /* 0x0000000000027941 */ /* 0x000fea0003800200 */
.L_x_4789:
[----:B------:R-:W-:Y:S04]  /*3aa0*/  BSSY.RECONVERGENT B2, `(.L_x_4791) ;  /* 0x0000012000027945 */ /* 0x000fe80003800200 */
[----:B------:R-:W-:Y:S05]  /*3ab0*/  @!P2 BRA `(.L_x_4792) ;  /* 0x000000000040a947 */ /* 0x000fea0003800000 */
[----:B-----5:R-:W-:Y:S01]  /*3ac0*/  LOP3.LUT P0, RZ, R189, 0xff, RZ, 0xc0, !PT ;  /* 0x000000ffbdff7812 */ /* 0x020fe2000780c0ff */
[----:B------:R-:W-:-:S12]  /*3ad0*/  HFMA2 R174, -RZ, RZ, 0, 0 ;  /* 0x00000000ffae7431 */ /* 0x000fd800000001ff */
[----:B------:R-:W0:Y:S01]  /*3ae0*/  @P0 LDC.64 R144, c[0x0][0x408] ;  /* 0x00010200ff900b82 */ /* 0x000e220000000a00 */
[----:B------:R-:W-:-:S07]  /*3af0*/  @P0 SHF.L.U32 R175, R158, 0x10, RZ ;  /* 0x000000109eaf0819 */ /* 0x000fce00000006ff */
[----:B------:R-:W1:Y:S01]  /*3b00*/  @P0 LDC.64 R146, c[0x0][0x408] ;  /* 0x00010200ff920b82 */ /* 0x000e620000000a00 */
[----:B0-----:R-:W-:-:S04]  /*3b10*/  @P0 FMUL.FTZ R145, R148, R145 ;  /* 0x0000009194910220 */ /* 0x001fc80000410000 */
[----:B------:R-:W-:Y:S01]  /*3b20*/  @P0 FMUL.FTZ R217, R145, R144 ;  /* 0x0000009091d90220 */ /* 0x000fe20000410000 */
[----:B------:R-:W-:Y:S02]  /*3b30*/  @P0 SHF.L.U32 R144, R42, 0x10, RZ ;  /* 0x000000102a900819 */ /* 0x000fe400000006ff */
[----:B------:R-:W-:Y:S01]  /*3b40*/  MOV R145, RZ ;  /* 0x000000ff00917202 */ /* 0x000fe20000000f00 */
[----:B-1----:R-:W-:Y:S02]  /*3b50*/  @P0 FMUL.FTZ R147, R148, R147 ;  /* 0x0000009394930220 */ /* 0x002fe40000410000 */
[----:B------:R-:W-:Y:S02]  /*3b60*/  @P0 FMUL.FTZ R174, R144, R217 ;  /* 0x000000d990ae0220 */ /* 0x000fe40000410000 */
[----:B------:R-:W-:-:S03]  /*3b70*/  @P0 FMUL.FTZ R146, R147, R146 ;  /* 0x0000009293920220 */ /* 0x000fc60000410000 */
[----:B------:R-:W-:Y:S01]  /*3b80*/  F2FP.BF16.F32.PACK_AB R174, RZ, R174 ;  /* 0x000000aeffae723e */ /* 0x000fe200000010ff */
[----:B------:R-:W-:-:S03]  /*3b90*/  @P0 FMUL.FTZ R145, R175, R146 ;  /* 0x00000092af910220 */ /* 0x000fc60000410000 */
[----:B------:R-:W-:Y:S01]  /*3ba0*/  PRMT R162, R174, 0x7610, R162 ;  /* 0x00007610aea27816 */ /* 0x000fe200000000a2 */
[----:B------:R-:W-:-:S07]  /*3bb0*/  FADD.FTZ R104, R104, R145 ;  /* 0x0000009168687221 */ /* 0x000fce0000010000 */
.L_x_4792:
[----:B------:R-:W-:Y:S05]  /*3bc0*/  BSYNC.RECONVERGENT B2 ;  /* 0x0000000000027941 */ /* 0x000fea0003800200 */
.L_x_4791:
        /* <DEDUP_REMOVED lines=19> */
.L_x_4794:
[----:B------:R-:W-:Y:S05]  /*3d00*/  BSYNC.RECONVERGENT B2 ;  /* 0x0000000000027941 */ /* 0x000fea0003800200 */
.L_x_4793:
        /* <DEDUP_REMOVED lines=18> */
.L_x_4796:
[----:B------:R-:W-:Y:S05]  /*3e30*/  BSYNC.RECONVERGENT B2 ;  /* 0x0000000000027941 */ /* 0x000fea0003800200 */
.L_x_4795:
[----:B------:R-:W-:Y:S01]  /*3e40*/  MOV R147, R172 ;  /* 0x000000ac00937202 */ /* 0x000fe20000000f00 */
[----:B------:R-:W-:Y:S01]  /*3e50*/  IMAD.MOV.U32 R145, RZ, RZ, R169 ;  /* 0x000000ffff917224 */ /* 0x000fe200078e00a9 */
[----:B------:R-:W-:Y:S02]  /*3e60*/  MOV R146, R170 ;  /* 0x000000aa00927202 */ /* 0x000fe40000000f00 */
[----:B------:R-:W-:Y:S01]  /*3e70*/  MOV R144, R168 ;  /* 0x000000a800907202 */ /* 0x000fe20000000f00 */
        /* <DEDUP_REMOVED lines=16> */
.L_x_4738:
[----:B------:R-:W-:Y:S02]  /*3f80*/  MOV R173, UR20 ;  /* 0x0000001400ad7c02 */ /* 0x000fe40008000f00 */
[----:B0-----:R-:W-:Y:S02]  /*3f90*/  MOV R171, UR21 ;  /* 0x0000001500ab7c02 */ /* 0x001fe40008000f00 */
[----:B------:R-:W-:-:S04]  /*3fa0*/  ISETP.NE.U32.AND P0, PT, R173, RZ, PT ;  /* 0x000000ffad00720c */ /* 0x000fc80003f05070 */
[----:B------:R-:W-:-:S13]  /*3fb0*/  ISETP.NE.AND.EX P0, PT, R171, RZ, PT, P0 ;  /* 0x000000ffab00720c */ /* 0x000fda0003f05300 */
[----:B------:R-:W-:Y:S05]  /*3fc0*/  @P0 BRA `(.L_x_4797) ;  /* 0x0000000800700947 */ /* 0x000fea0003800000 */
[----:B------:R-:W-:Y:S04]  /*3fd0*/  BSSY.RECONVERGENT B2, `(.L_x_4798) ;  /* 0x0000012000027945 */ /* 0x000fe80003800200 */
[----:B------:R-:W-:Y:S05]  /*3fe0*/  @!P2 BRA `(.L_x_4799) ;  /* 0x000000000040a947 */ /* 0x000fea0003800000 */
[----:B------:R-:W-:Y:S01]  /*3ff0*/  @P1 FFMA.FTZ R169, R215, R167, R166 ;  /* 0x000000a7d7a91223 */ /* 0x000fe200000100a6 */
[----:B-----5:R-:W-:Y:S02]  /*4000*/  LOP3.LUT P0, RZ, R188, 0xff, RZ, 0xc0, !PT ;  /* 0x000000ffbcff7812 */ /* 0x020fe4000780c0ff */
[----:B------:R-:W-:Y:S01]  /*4010*/  MOV R168, R124 ;  /* 0x0000007c00a87202 */ /* 0x000fe20000000f00 */
        /* <DEDUP_REMOVED lines=13> */
.L_x_4799:
[----:B------:R-:W-:Y:S05]  /*40f0*/  BSYNC.RECONVERGENT B2 ;  /* 0x0000000000027941 */ /* 0x000fea0003800200 */
.L_x_4798:
[----:B------:R-:W-:Y:S04]  /*4100*/  BSSY.RECONVERGENT B2, `(.L_x_4800) ;  /* 0x0000013000027945 */ /* 0x000fe80003800200 */
[----:B------:R-:W-:Y:S05]  /*4110*/  @!P2 BRA `(.L_x_4801) ;  /* 0x000000000044a947 */ /* 0x000fea0003800000 */
[----:B------:R-:W-:Y:S01]  /*4120*/  @P1 FFMA.FTZ R169, R212, R167, R166 ;  /* 0x000000a7d4a91223 */ /* 0x000fe200000100a6 */
[----:B-----5:R-:W-:Y:S01]  /*4130*/  LOP3.LUT P0, RZ, R188, 0xff00, RZ, 0xc0, !PT ;  /* 0x0000ff00bcff7812 */ /* 0x020fe2000780c0ff */
[----:B------:R-:W-:Y:S01]  /*4140*/  HFMA2 R170, -RZ, RZ, 0, 0 ;  /* 0x00000000ffaa7431 */ /* 0x000fe200000001ff */
[----:B------:R-:W-:Y:S01]  /*4150*/  MOV R168, R125 ;  /* 0x0000007d00a87202 */ /* 0x000fe20000000f00 */
        /* <DEDUP_REMOVED lines=13> */
.L_x_4801:
[----:B------:R-:W-:Y:S05]  /*4230*/  BSYNC.RECONVERGENT B2 ;  /* 0x0000000000027941 */ /* 0x000fea0003800200 */
.L_x_4800:
[----:B------:R-:W-:Y:S04]  /*4240*/  BSSY.RECONVERGENT B2, `(.L_x_4802) ;  /* 0x0000012000027945 */ /* 0x000fe80003800200 */
[----:B------:R-:W-:Y:S05]  /*4250*/  @!P2 BRA `(.L_x_4803) ;  /* 0x000000000040a947 */ /* 0x000fea0003800000 */
[----:B------:R-:W-:Y:S01]  /*4260*/  @P1 FFMA.FTZ R169, R213, R167, R166 ;  /* 0x000000a7d5a91223 */ /* 0x000fe200000100a6 */
[----:B-----5:R-:W-:Y:S01]  /*4270*/  LOP3.LUT P0, RZ, R188, 0xff0000, RZ, 0xc0, !PT ;  /* 0x00ff0000bcff7812 */ /* 0x020fe2000780c0ff */
[----:B------:R-:W-:Y:S01]  /*4280*/  IMAD.MOV.U32 R168, RZ, RZ, R126 ;  /* 0x000000ffffa87224 */ /* 0x000fe200078e007e */
        /* <DEDUP_REMOVED lines=13> */
.L_x_4803:
[----:B------:R-:W-:Y:S05]  /*4360*/  BSYNC.RECONVERGENT B2 ;  /* 0x0000000000027941 */ /* 0x000fea0003800200 */
.L_x_4802:
        /* <DEDUP_REMOVED lines=19> */
.L_x_4805:
[----:B------:R-:W-:Y:S05]  /*44a0*/  BSYNC.RECONVERGENT B2 ;  /* 0x0000000000027941 */ /* 0x000fea0003800200 */
.L_x_4804:
        /* <DEDUP_REMOVED lines=18> */
.L_x_4807:
[----:B------:R-:W-:Y:S05]  /*45d0*/  BSYNC.RECONVERGENT B2 ;  /* 0x0000000000027941 */ /* 0x000fea0003800200 */
.L_x_4806:
        /* <DEDUP_REMOVED lines=19> */
.L_x_4809:
[----:B------:R-:W-:Y:S05]  /*4710*/  BSYNC.RECONVERGENT B2 ;  /* 0x0000000000027941 */ /* 0x000fea0003800200 */
.L_x_4808:
        /* <DEDUP_REMOVED lines=18> */
.L_x_4811:
[----:B------:R-:W-:Y:S05]  /*4840*/  BSYNC.RECONVERGENT B2 ;  /* 0x0000000000027941 */ /* 0x000fea0003800200 */
.L_x_4810:
[----:B------:R-:W-:Y:S05]  /*4850*/  @!P2 BRA `(.L_x_4782) ;  /* 0x0000000c0004a947 */ /* 0x000fea0003800000 */
[----:B-----5:R-:W-:Y:S01]  /*4860*/  ISETP.GE.U32.AND P0, PT, R188, RZ, PT ;  /* 0x000000ffbc00720c */ /* 0x020fe20003f06070 */
[----:B------:R-:W-:Y:S01]  /*4870*/  @P1 FFMA.FTZ R170, R182, R167, R166 ;  /* 0x000000a7b6aa1223 */ /* 0x000fe200000100a6 */
[----:B------:R-:W-:Y:S02]  /*4880*/  MOV R168, R131 ;  /* 0x0000008300a87202 */ /* 0x000fe40000000f00 */
[----:B------:R-:W-:Y:S01]  /*4890*/  ISETP.GE.U32.AND.EX P0, PT, R189, 0x1000000, PT, P0 ;  /* 0x01000000bd00780c */ /* 0x000fe20003f06100 */
[----:B------:R-:W-:-:S04]  /*48a0*/  @P1 FADD.FTZ R170, R185, -R170 ;  /* 0x800000aab9aa1221 */ /* 0x000fc80000010000 */
[----:B------:R-:W-:Y:S01]  /*48b0*/  @P1 FFMA.FTZ R168, R218, R170, R131 ;  /* 0x000000aadaa81223 */ /* 0x000fe20000010083 */
[----:B------:R-:W-:-:S03]  /*48c0*/  HFMA2 R170, -RZ, RZ, 0, 0 ;  /* 0x00000000ffaa7431 */ /* 0x000fc600000001ff */
[----:B------:R-:W-:-:S04]  /*48d0*/  FMUL.FTZ R168, R168, UR13 ;  /* 0x0000000da8a87c20 */ /* 0x000fc80008410000 */
[----:B------:R-:W-:Y:S01]  /*48e0*/  @P0 SHF.L.U32 R175, R6, 0x10, RZ ;  /* 0x0000001006af0819 */ /* 0x000fe200000006ff */
[----:B------:R-:W-:Y:S01]  /*48f0*/  FMUL.FTZ R172, R168, UR12 ;  /* 0x0000000ca8ac7c20 */ /* 0x000fe20008410000 */
[----:B------:R-:W-:Y:S02]  /*4900*/  @P0 PRMT R169, R159, 0x7632, R169 ;  /* 0x000076329fa90816 */ /* 0x000fe400000000a9 */
[----:B------:R-:W-:Y:S01]  /*4910*/  MOV R168, RZ ;  /* 0x000000ff00a87202 */ /* 0x000fe20000000f00 */
[----:B------:R-:W-:Y:S01]  /*4920*/  @P0 FMUL.FTZ R170, R175, R172 ;  /* 0x000000acafaa0220 */ /* 0x000fe20000410000 */
[----:B------:R-:W-:-:S04]  /*4930*/  @P0 SHF.L.U32 R169, R169, 0x10, RZ ;  /* 0x00000010a9a90819 */ /* 0x000fc800000006ff */
[----:B------:R-:W-:Y:S01]  /*4940*/  F2FP.BF16.F32.PACK_AB R170, RZ, R170 ;  /* 0x000000aaffaa723e */ /* 0x000fe200000010ff */
[----:B------:R-:W-:-:S03]  /*4950*/  @P0 FMUL.FTZ R168, R172, R169 ;  /* 0x000000a9aca80220 */ /* 0x000fc60000410000 */
[----:B------:R-:W-:Y:S01]  /*4960*/  PRMT R163, R163, 0x5410, R170 ;  /* 0x00005410a3a37816 */ /* 0x000fe200000000aa */
[----:B------:R-:W-:Y:S01]  /*4970*/  FADD.FTZ R107, R107, R168 ;  /* 0x000000a86b6b7221 */ /* 0x000fe20000010000 */
[----:B------:R-:W-:Y:S06]  /*4980*/  BRA `(.L_x_4782) ;  /* 0x0000000800b87947 */ /* 0x000fec0003800000 */
.L_x_4797:
[--C-:B------:R-:W-:Y:S01]  /*4990*/  @P1 FFMA.FTZ R145, R212, R167, R166.reuse ;  /* 0x000000a7d4911223 */ /* 0x100fe200000100a6 */
[----:B-----5:R-:W-:Y:S01]  /*49a0*/  MOV R169, R125 ;  /* 0x0000007d00a97202 */ /* 0x020fe20000000f00 */
[-CC-:B------:R-:W-:Y:S01]  /*49b0*/  @P1 FFMA.FTZ R144, R176, R167.reuse, R166.reuse ;  /* 0x000000a7b0901223 */ /* 0x180fe200000100a6 */
[----:B------:R-:W-:Y:S01]  /*49c0*/  @P1 FFMA.FTZ R146, R183, R167, R166 ;  /* 0x000000a7b7921223 */ /* 0x000fe200000100a6 */
[----:B------:R-:W-:Y:S01]  /*49d0*/  @P1 FADD.FTZ R145, R210, -R145 ;  /* 0x80000091d2911221 */ /* 0x000fe20000010000 */
[----:B------:R-:W-:Y:S01]  /*49e0*/  MOV R172, R127 ;  /* 0x0000007f00ac7202 */ /* 0x000fe20000000f00 */
[----:B------:R-:W-:Y:S01]  /*49f0*/  @P1 FADD.FTZ R144, R27, -R144 ;  /* 0x800000901b901221 */ /* 0x000fe20000010000 */
[----:B------:R-:W-:Y:S01]  /*4a00*/  MOV R148, R128 ;  /* 0x0000008000947202 */ /* 0x000fe20000000f00 */
[C---:B------:R-:W-:Y:S01]  /*4a10*/  @P1 FFMA.FTZ R169, R218.reuse, R145, R125 ;  /* 0x00000091daa91223 */ /* 0x040fe2000001007d */
[-C--:B------:R-:W-:Y:S01]  /*4a20*/  @P1 FFMA.FTZ R145, R177, R167.reuse, R166 ;  /* 0x000000a7b1911223 */ /* 0x080fe200000100a6 */
[----:B------:R-:W-:Y:S01]  /*4a30*/  @P1 FADD.FTZ R149, R181, -R146 ;  /* 0x80000092b5951221 */ /* 0x000fe20000010000 */
[----:B------:R-:W-:Y:S01]  /*4a40*/  @P1 FFMA.FTZ R172, R218, R144, R127 ;  /* 0x00000090daac1223 */ /* 0x000fe2000001007f */
[-CC-:B------:R-:W-:Y:S01]  /*4a50*/  @P1 FFMA.FTZ R147, R213, R167.reuse, R166.reuse ;  /* 0x000000a7d5931223 */ /* 0x180fe200000100a6 */
[----:B------:R-:W-:Y:S01]  /*4a60*/  @P1 FADD.FTZ R145, R178, -R145 ;  /* 0x80000091b2911221 */ /* 0x000fe20000010000 */
[-CC-:B------:R-:W-:Y:S01]  /*4a70*/  @P1 FFMA.FTZ R144, R180, R167.reuse, R166.reuse ;  /* 0x000000a7b4901223 */ /* 0x180fe200000100a6 */
[----:B------:R-:W-:Y:S01]  /*4a80*/  @P1 FFMA.FTZ R146, R182, R167, R166 ;  /* 0x000000a7b6921223 */ /* 0x000fe200000100a6 */
[----:B------:R-:W-:Y:S01]  /*4a90*/  @P1 FADD.FTZ R147, R208, -R147 ;  /* 0x80000093d0931221 */ /* 0x000fe20000010000 */
[----:B------:R-:W-:Y:S01]  /*4aa0*/  @P1 FFMA.FTZ R148, R218, R145, R128 ;  /* 0x00000091da941223 */ /* 0x000fe20000010080 */
[----:B------:R-:W-:Y:S01]  /*4ab0*/  @P1 FFMA.FTZ R145, R215, R167, R166 ;  /* 0x000000a7d7911223 */ /* 0x000fe200000100a6 */
[----:B------:R-:W-:Y:S01]  /*4ac0*/  @P1 FADD.FTZ R144, R179, -R144 ;  /* 0x80000090b3901221 */ /* 0x000fe20000010000 */
[----:B------:R-:W-:Y:S01]  /*4ad0*/  @P1 FADD.FTZ R146, R185, -R146 ;  /* 0x80000092b9921221 */ /* 0x000fe20000010000 */
[----:B------:R-:W-:Y:S01]  /*4ae0*/  MOV R150, R130 ;  /* 0x0000008200967202 */ /* 0x000fe20000000f00 */
[----:B------:R-:W-:Y:S01]  /*4af0*/  @P1 FADD.FTZ R145, R214, -R145 ;  /* 0x80000091d6911221 */ /* 0x000fe20000010000 */
[----:B------:R-:W-:Y:S01]  /*4b00*/  BSSY.RECONVERGENT B2, `(.L_x_4812) ;  /* 0x0000017000027945 */ /* 0x000fe20003800200 */
[C---:B------:R-:W-:Y:S01]  /*4b10*/  @P1 FFMA.FTZ R150, R218.reuse, R149, R130 ;  /* 0x00000095da961223 */ /* 0x040fe20000010082 */
[----:B------:R-:W-:Y:S01]  /*4b20*/  MOV R170, R126 ;  /* 0x0000007e00aa7202 */ /* 0x000fe20000000f00 */
[----:B------:R-:W-:Y:S01]  /*4b30*/  IMAD.MOV.U32 R151, RZ, RZ, R131 ;  /* 0x000000ffff977224 */ /* 0x000fe200078e0083 */
[----:B------:R-:W-:Y:S01]  /*4b40*/  MOV R149, R129 ;  /* 0x0000008100957202 */ /* 0x000fe20000000f00 */
[C---:B------:R-:W-:Y:S01]  /*4b50*/  @P1 FFMA.FTZ R170, R218.reuse, R147, R126 ;  /* 0x00000093daaa1223 */ /* 0x040fe2000001007e */
[----:B------:R-:W-:Y:S01]  /*4b60*/  MOV R168, R124 ;  /* 0x0000007c00a87202 */ /* 0x000fe20000000f00 */
[C---:B------:R-:W-:Y:S01]  /*4b70*/  @P1 FFMA.FTZ R149, R218.reuse, R144, R129 ;  /* 0x00000090da951223 */ /* 0x040fe20000010081 */
[C---:B------:R-:W-:Y:S01]  /*4b80*/  @P1 FFMA.FTZ R151, R218.reuse, R146, R131 ;  /* 0x00000092da971223 */ /* 0x040fe20000010083 */
[----:B------:R-:W-:Y:S01]  /*4b90*/  @P1 FFMA.FTZ R168, R218, R145, R124 ;  /* 0x00000091daa81223 */ /* 0x000fe2000001007c */
        /* <DEDUP_REMOVED lines=13> */
.L_x_4813:
[----:B------:R-:W-:Y:S05]  /*4c70*/  BSYNC.RECONVERGENT B2 ;  /* 0x0000000000027941 */ /* 0x000fea0003800200 */
.L_x_4812:
        /* <DEDUP_REMOVED lines=14> */
.L_x_4815:
[----:B------:R-:W-:Y:S05]  /*4d60*/  BSYNC.RECONVERGENT B2 ;  /* 0x0000000000027941 */ /* 0x000fea0003800200 */
.L_x_4814:
        /* <DEDUP_REMOVED lines=14> */
.L_x_4817:
[----:B------:R-:W-:Y:S05]  /*4e50*/  BSYNC.RECONVERGENT B2 ;  /* 0x0000000000027941 */ /* 0x000fea0003800200 */
.L_x_4816:
[----:B------:R-:W-:Y:S04]  /*4e60*/  BSSY.RECONVERGENT B2, `(.L_x_4818) ;  /* 0x0000013000027945 */ /* 0x000fe80003800200 */
[----:B------:R-:W-:Y:S05]  /*4e70*/  @!P2 BRA `(.L_x_4819) ;  /* 0x000000000044a947 */ /* 0x000fea0003800000 */
[----:B------:R-:W-:Y:S01]  /*4e80*/  LOP3.LUT P0, RZ, R188, 0xff000000, RZ, 0xc0, !PT ;  /* 0xff000000bcff7812 */ /* 0x000fe2000780c0ff */
        /* <DEDUP_REMOVED lines=16> */
.L_x_4819:
[----:B------:R-:W-:Y:S05]  /*4f90*/  BSYNC.RECONVERGENT B2 ;  /* 0x0000000000027941 */ /* 0x000fea0003800200 */
.L_x_4818:
        /* <DEDUP_REMOVED lines=9> */
[----:B------:R-:W-:Y:S01]  /*5030*/  @P0 SHF.L.U32 R144, R42, 0x10, RZ ;  /* 0x000000102a900819 */ /* 0x000fe200000006ff */
[----:B------:R-:W-:Y:S02]  /*5040*/  IMAD.MOV.U32 R145, RZ, RZ, RZ ;  /* 0x000000ffff917224 */ /* 0x000fe400078e00ff */
[----:B-1----:R-:W-:Y:S02]  /*5050*/  @P0 FMUL.FTZ R147, R148, R147 ;  /* 0x0000009394930220 */ /* 0x002fe40000410000 */
[----:B------:R-:W-:Y:S02]  /*5060*/  @P0 FMUL.FTZ R174, R144, R217 ;  /* 0x000000d990ae0220 */ /* 0x000fe40000410000 */
[----:B------:R-:W-:-:S03]  /*5070*/  @P0 FMUL.FTZ R146, R147, R146 ;  /* 0x0000009293920220 */ /* 0x000fc60000410000 */
[----:B------:R-:W-:Y:S01]  /*5080*/  F2FP.BF16.F32.PACK_AB R174, RZ, R174 ;  /* 0x000000aeffae723e */ /* 0x000fe200000010ff */
[----:B------:R-:W-:-:S03]  /*5090*/  @P0 FMUL.FTZ R145, R175, R146 ;  /* 0x00000092af910220 */ /* 0x000fc60000410000 */
[----:B------:R-:W-:Y:S01]  /*50a0*/  PRMT R162, R174, 0x7610, R162 ;  /* 0x00007610aea27816 */ /* 0x000fe200000000a2 */
[----:B------:R-:W-:-:S07]  /*50b0*/  FADD.FTZ R104, R104, R145 ;  /* 0x0000009168687221 */ /* 0x000fce0000010000 */
.L_x_4821:
[----:B------:R-:W-:Y:S05]  /*50c0*/  BSYNC.RECONVERGENT B2 ;  /* 0x0000000000027941 */ /* 0x000fea0003800200 */
.L_x_4820:
[----:B------:R-:W-:Y:S04]  /*50d0*/  BSSY.RECONVERGENT B2, `(.L_x_4822) ;  /* 0x0000013000027945 */ /* 0x000fe80003800200 */
[----:B------:R-:W-:Y:S05]  /*50e0*/  @!P2 BRA `(.L_x_4823) ;  /* 0x000000000044a947 */ /* 0x000fea0003800000 */
[----:B------:R-:W-:Y:S02]  /*50f0*/  LOP3.LUT P0, RZ, R189, 0xff00, RZ, 0xc0, !PT ;  /* 0x0000ff00bdff7812 */ /* 0x000fe4000780c0ff */
[----:B------:R-:W-:-:S11]  /*5100*/  MOV R174, RZ ;  /* 0x000000ff00ae7202 */ /* 0x000fd60000000f00 */
[----:B------:R-:W0:Y:S01]  /*5110*/  @P0 LDC.64 R144, c[0x0][0x408] ;  /* 0x00010200ff900b82 */ /* 0x000e220000000a00 */
[----:B------:R-:W-:-:S07]  /*5120*/  @P0 SHF.L.U32 R175, R7, 0x10, RZ ;  /* 0x0000001007af0819 */ /* 0x000fce00000006ff */
[----:B------:R-:W1:Y:S01]  /*5130*/  @P0 LDC.64 R146, c[0x0][0x408] ;  /* 0x00010200ff920b82 */ /* 0x000e620000000a00 */
[----:B0-----:R-:W-:-:S04]  /*5140*/  @P0 FMUL.FTZ R145, R149, R145 ;  /* 0x0000009195910220 */ /* 0x001fc80000410000 */
[----:B------:R-:W-:Y:S01]  /*5150*/  @P0 FMUL.FTZ R220, R145, R144 ;  /* 0x0000009091dc0220 */ /* 0x000fe20000410000 */
[----:B------:R-:W-:Y:S01]  /*5160*/  @P0 PRMT R145, R158, 0x7632, R145 ;  /* 0x000076329e910816 */ /* 0x000fe20000000091 */
[----:B------:R-:W-:Y:S02]  /*5170*/  HFMA2 R144, -RZ, RZ, 0, 0 ;  /* 0x00000000ff907431 */ /* 0x000fe400000001ff */
        /* <DEDUP_REMOVED lines=8> */
.L_x_4823:
[----:B------:R-:W-:Y:S05]  /*5200*/  BSYNC.RECONVERGENT B2 ;  /* 0x0000000000027941 */ /* 0x000fea0003800200 */
.L_x_4822:
        /* <DEDUP_REMOVED lines=9> */
[----:B------:R-:W-:Y:S01]  /*52a0*/  @P0 SHF.L.U32 R144, R43, 0x10, RZ ;  /* 0x000000102b900819 */ /* 0x000fe200000006ff */
[----:B------:R-:W-:Y:S02]  /*52b0*/  HFMA2 R145, -RZ, RZ, 0, 0 ;  /* 0x00000000ff917431 */ /* 0x000fe400000001ff */
[----:B-1----:R-:W-:Y:S02]  /*52c0*/  @P0 FMUL.FTZ R147, R150, R147 ;  /* 0x0000009396930220 */ /* 0x002fe40000410000 */
[----:B------:R-:W-:Y:S02]  /*52d0*/  @P0 FMUL.FTZ R174, R144, R217 ;  /* 0x000000d990ae0220 */ /* 0x000fe40000410000 */
[----:B------:R-:W-:-:S03]  /*52e0*/  @P0 FMUL.FTZ R146, R147, R146 ;  /* 0x0000009293920220 */ /* 0x000fc60000410000 */
[----:B------:R-:W-:Y:S01]  /*52f0*/  F2FP.BF16.F32.PACK_AB R174, RZ, R174 ;  /* 0x000000aeffae723e */ /* 0x000fe200000010ff */
[----:B------:R-:W-:-:S03]  /*5300*/  @P0 FMUL.FTZ R145, R175, R146 ;  /* 0x00000092af910220 */ /* 0x000fc60000410000 */
[----:B------:R-:W-:Y:S01]  /*5310*/  PRMT R163, R174, 0x7610, R163 ;  /* 0x00007610aea37816 */ /* 0x000fe200000000a3 */
[----:B------:R-:W-:-:S07]  /*5320*/  FADD.FTZ R106, R106, R145 ;  /* 0x000000916a6a7221 */ /* 0x000fce0000010000 */
.L_x_4825:
[----:B------:R-:W-:Y:S05]  /*5330*/  BSYNC.RECONVERGENT B2 ;  /* 0x0000000000027941 */ /* 0x000fea0003800200 */
.L_x_4824:
[----:B------:R-:W-:Y:S02]  /*5340*/  MOV R147, R172 ;  /* 0x000000ac00937202 */ /* 0x000fe40000000f00 */
[----:B------:R-:W-:Y:S02]  /*5350*/  MOV R146, R170 ;  /* 0x000000aa00927202 */ /* 0x000fe40000000f00 */
[----:B------:R-:W-:Y:S02]  /*5360*/  MOV R145, R169 ;  /* 0x000000a900917202 */ /* 0x000fe40000000f00 */
[----:B------:R-:W-:Y:S01]  /*5370*/  MOV R144, R168 ;  /* 0x000000a800907202 */ /* 0x000fe20000000f00 */
        /* <DEDUP_REMOVED lines=15> */
.L_x_4782:
[----:B------:R-:W-:Y:S05]  /*5470*/  BSYNC.RECONVERGENT B0 ;  /* 0x0000000000007941 */ /* 0x000fea0003800200 */
.L_x_4737:
        /* <DEDUP_REMOVED lines=9> */
[----:B------:R1:W-:Y:S04]  /*5510*/  @P0 STG.E.128 desc[UR6][R170.64+0x10], R148 ;  /* 0x00001094aa000986 */ /* 0x0003e8000c101d06 */
[----:B------:R1:W-:Y:S02]  /*5520*/  @P2 STG.E.128 desc[UR6][R168.64], R160 ;  /* 0x000000a0a8002986 */ /* 0x0003e4000c101d06 */
.L_x_4734:
[----:B------:R-:W-:Y:S05]  /*5530*/  BSYNC.RECONVERGENT B1 ;  /* 0x0000000000017941 */ /* 0x000fea0003800200 */
.L_x_4733:
[----:B------:R-:W-:Y:S04]  /*5540*/  BSSY.RECONVERGENT B1, `(.L_x_4826) ;  /* 0x0000315000017945 */ /* 0x000fe80003800200 */
[----:B------:R-:W-:Y:S05]  /*5550*/  @!P3 BRA `(.L_x_4827) ;  /* 0x00000030004cb947 */ /* 0x000fea0003800000 */
[----:B------:R-:W-:Y:S04]  /*5560*/  BSSY.RECONVERGENT B0, `(.L_x_4828) ;  /* 0x0000005000007945 */ /* 0x000fe80003800200 */
[----:B------:R-:W-:Y:S05]  /*5570*/  @!P2 BRA `(.L_x_4829) ;  /* 0x00000000000ca947 */ /* 0x000fea0003800000 */
[----:B-----5:R-:W2:Y:S02]  /*5580*/  LDC.64 R156, c[0x0][0x390] ;  /* 0x0000e400ff9c7b82 */ /* 0x020ea40000000a00 */
[----:B--2---:R-:W-:-:S06]  /*5590*/  IMAD.WIDE.U32 R156, R164, 0x10, R156 ;  /* 0x00000010a49c7825 */ /* 0x004fcc00078e009c */
[----:B------:R-:W5:Y:S02]  /*55a0*/  LDG.E.128 R156, desc[UR6][R156.64] ;  /* 0x000000069c9c7981 */ /* 0x000f64000c1e1d00 */
.L_x_4829:
[----:B------:R-:W-:Y:S05]  /*55b0*/  BSYNC.RECONVERGENT B0 ;  /* 0x0000000000007941 */ /* 0x000fea0003800200 */
.L_x_4828:
        /* <DEDUP_REMOVED lines=8> */
[--C-:B-1----:R-:W-:Y:S01]  /*5640*/  @P1 FFMA.FTZ R144, R16, R167, R166.reuse ;  /* 0x000000a710901223 */ /* 0x102fe200000100a6 */
[----:B-----5:R-:W-:Y:S01]  /*5650*/  MOV R151, R133 ;  /* 0x0000008500977202 */ /* 0x020fe20000000f00 */
[----:B------:R-:W-:Y:S01]  /*5660*/  @P1 FFMA.FTZ R145, R19, R167, R166 ;  /* 0x000000a713911223 */ /* 0x000fe200000100a6 */
[----:B------:R-:W-:Y:S01]  /*5670*/  MOV R168, R134 ;  /* 0x0000008600a87202 */ /* 0x000fe20000000f00 */
[----:B------:R-:W-:Y:S01]  /*5680*/  @P1 FADD.FTZ R144, R17, -R144 ;  /* 0x8000009011901221 */ /* 0x000fe20000010000 */
[----:B0-----:R-:W-:Y:S01]  /*5690*/  MOV R170, R135 ;  /* 0x0000008700aa7202 */ /* 0x001fe20000000f00 */
[----:B------:R-:W-:Y:S01]  /*56a0*/  @P1 FADD.FTZ R145, R18, -R145 ;  /* 0x8000009112911221 */ /* 0x000fe20000010000 */
[-CC-:B------:R-:W-:Y:S01]  /*56b0*/  @P1 FFMA.FTZ R149, R193, R167.reuse, R166.reuse ;  /* 0x000000a7c1951223 */ /* 0x180fe200000100a6 */
[----:B------:R-:W-:Y:S01]  /*56c0*/  @P1 FFMA.FTZ R151, R218, R144, R133 ;  /* 0x00000090da971223 */ /* 0x000fe20000010085 */
[----:B------:R-:W-:Y:S01]  /*56d0*/  @P1 FFMA.FTZ R144, R20, R167, R166 ;  /* 0x000000a714901223 */ /* 0x000fe200000100a6 */
[----:B------:R-:W-:Y:S01]  /*56e0*/  @P1 FFMA.FTZ R168, R218, R145, R134 ;  /* 0x00000091daa81223 */ /* 0x000fe20000010086 */
[-CC-:B------:R-:W-:Y:S01]  /*56f0*/  @P1 FFMA.FTZ R147, R23, R167.reuse, R166.reuse ;  /* 0x000000a717931223 */ /* 0x180fe200000100a6 */
[-C--:B------:R-:W-:Y:S01]  /*5700*/  @P1 FFMA.FTZ R145, R15, R167.reuse, R166 ;  /* 0x000000a70f911223 */ /* 0x080fe200000100a6 */
[----:B------:R-:W-:Y:S01]  /*5710*/  @P1 FADD.FTZ R144, R21, -R144 ;  /* 0x8000009015901221 */ /* 0x000fe20000010000 */
[-CC-:B------:R-:W-:Y:S01]  /*5720*/  @P1 FFMA.FTZ R146, R184, R167.reuse, R166.reuse ;  /* 0x000000a7b8921223 */ /* 0x180fe200000100a6 */
[----:B------:R-:W-:Y:S01]  /*5730*/  @P1 FADD.FTZ R149, R26, -R149 ;  /* 0x800000951a951221 */ /* 0x000fe20000010000 */
        /* <DEDUP_REMOVED lines=10> */
[C---:B------:R-:W-:Y:S01]  /*57e0*/  @P1 FFMA.FTZ R148, R218.reuse, R147, R136 ;  /* 0x00000093da941223 */ /* 0x040fe20000010088 */
[----:B------:R-:W-:Y:S01]  /*57f0*/  MOV R149, R137 ;  /* 0x0000008900957202 */ /* 0x000fe20000000f00 */
[C---:B------:R-:W-:Y:S01]  /*5800*/  @P1 FFMA.FTZ R149, R218.reuse, R144, R137 ;  /* 0x00000090da951223 */ /* 0x040fe20000010089 */
[----:B------:R-:W-:Y:S01]  /*5810*/  MOV R169, R139 ;  /* 0x0000008b00a97202 */ /* 0x000fe20000000f00 */
[C---:B------:R-:W-:Y:S01]  /*5820*/  @P1 FFMA.FTZ R169, R218.reuse, R146, R139 ;  /* 0x00000092daa91223 */ /* 0x040fe2000001008b */
[----:B------:R-:W-:Y:S01]  /*5830*/  MOV R171, R132 ;  /* 0x0000008400ab7202 */ /* 0x000fe20000000f00 */
        /* <DEDUP_REMOVED lines=14> */
.L_x_4834:
[----:B------:R-:W-:Y:S05]  /*5920*/  BSYNC.RECONVERGENT B2 ;  /* 0x0000000000027941 */ /* 0x000fea0003800200 */
.L_x_4833:
        /* <DEDUP_REMOVED lines=14> */
.L_x_4836:
[----:B------:R-:W-:Y:S05]  /*5a10*/  BSYNC.RECONVERGENT B2 ;  /* 0x0000000000027941 */ /* 0x000fea0003800200 */
.L_x_4835:
[----:B------:R-:W-:Y:S04]  /*5a20*/  BSSY.RECONVERGENT B2, `(.L_x_4837) ;  /* 0x000000e000027945 */ /* 0x000fe80003800200 */
[----:B------:R-:W-:Y:S05]  /*5a30*/  @!P2 BRA `(.L_x_4838) ;  /* 0x000000000030a947 */ /* 0x000fea0003800000 */
[----:B------:R-:W-:Y:S01]  /*5a40*/  LOP3.LUT P0, RZ, R186, 0xff0000, RZ, 0xc0, !PT ;  /* 0x00ff0000baff7812 */ /* 0x000fe2000780c0ff */
[----:B------:R-:W-:Y:S01]  /*5a50*/  FMUL.FTZ R144, R168, UR13 ;  /* 0x0000000da8907c20 */ /* 0x000fe20008410000 */
[----:B------:R-:W-:Y:S01]  /*5a60*/  MOV R146, RZ ;  /* 0x000000ff00927202 */ /* 0x000fe20000000f00 */
[----:B------:R-:W-:Y:S02]  /*5a70*/  HFMA2 R145, -RZ, RZ, 0, 0 ;  /* 0x00000000ff917431 */ /* 0x000fe400000001ff */
[----:B------:R-:W-:-:S08]  /*5a80*/  FMUL.FTZ R144, R144, UR12 ;  /* 0x0000000c90907c20 */ /* 0x000fd00008410000 */
[----:B------:R-:W-:Y:S01]  /*5a90*/  @P0 IMAD.U32 R147, R49, 0x10000, RZ ;  /* 0x0001000031930824 */ /* 0x000fe200078e00ff */
[----:B------:R-:W-:-:S03]  /*5aa0*/  @P0 SHF.L.U32 R173, R157, 0x10, RZ ;  /* 0x000000109dad0819 */ /* 0x000fc600000006ff */
[----:B------:R-:W-:Y:S02]  /*5ab0*/  @P0 FMUL.FTZ R146, R144, R147 ;  /* 0x0000009390920220 */ /* 0x000fe40000410000 */
[----:B------:R-:W-:-:S03]  /*5ac0*/  @P0 FMUL.FTZ R145, R173, R144 ;  /* 0x00000090ad910220 */ /* 0x000fc60000410000 */
[----:B------:R-:W-:Y:S01]  /*5ad0*/  F2FP.BF16.F32.PACK_AB R146, RZ, R146 ;  /* 0x00000092ff92723e */ /* 0x000fe200000010ff */
[----:B------:R-:W-:-:S03]  /*5ae0*/  FADD.FTZ R110, R110, R145 ;  /* 0x000000916e6e7221 */ /* 0x000fc60000010000 */
[----:B------:R-:W-:-:S07]  /*5af0*/  PRMT R161, R146, 0x7610, R161 ;  /* 0x0000761092a17816 */ /* 0x000fce00000000a1 */
.L_x_4838:
[----:B------:R-:W-:Y:S05]  /*5b00*/  BSYNC.RECONVERGENT B2 ;  /* 0x0000000000027941 */ /* 0x000fea0003800200 */
.L_x_4837:
        /* <DEDUP_REMOVED lines=19> */
.L_x_4840:
[----:B------:R-:W-:Y:S05]  /*5c40*/  BSYNC.RECONVERGENT B2 ;  /* 0x0000000000027941 */ /* 0x000fea0003800200 */
.L_x_4839:
        /* <DEDUP_REMOVED lines=18> */
.L_x_4842:
[----:B------:R-:W-:Y:S05]  /*5d70*/  BSYNC.RECONVERGENT B2 ;  /* 0x0000000000027941 */ /* 0x000fea0003800200 */
.L_x_4841:
        /* <DEDUP_REMOVED lines=19> */
.L_x_4844:
[----:B------:R-:W-:Y:S05]  /*5eb0*/  BSYNC.RECONVERGENT B2 ;  /* 0x0000000000027941 */ /* 0x000fea0003800200 */
.L_x_4843:
        /* <DEDUP_REMOVED lines=18> */
.L_x_4846:
[----:B------:R-:W-:Y:S05]  /*5fe0*/  BSYNC.RECONVERGENT B2 ;  /* 0x0000000000027941 */ /* 0x000fea0003800200 */
.L_x_4845:
[----:B------:R-:W-:Y:S01]  /*5ff0*/  MOV R145, R151 ;  /* 0x0000009700917202 */ /* 0x000fe20000000f00 */
[----:B------:R-:W-:Y:S01]  /*6000*/  IMAD.MOV.U32 R147, RZ, RZ, R170 ;  /* 0x000000ffff937224 */ /* 0x000fe200078e00aa */
[----:B------:R-:W-:Y:S02]  /*6010*/  MOV R146, R168 ;  /* 0x000000a800927202 */ /* 0x000fe40000000f00 */
[----:B------:R-:W-:Y:S02]  /*6020*/  MOV R144, R171 ;  /* 0x000000ab00907202 */ /* 0x000fe40000000f00 */
[----:B------:R-:W-:Y:S01]  /*6030*/  MOV R151, R169 ;  /* 0x000000a900977202 */ /* 0x000fe20000000f00 */
[----:B------:R-:W-:Y:S06]  /*6040*/  @!P2 BRA `(.L_x_4847) ;  /* 0x000000240068a947 */ /* 0x000fec0003800000 */
[----:B------:R-:W-:Y:S01]  /*6050*/  ISETP.GE.U32.AND P0, PT, R186, RZ, PT ;  /* 0x000000ffba00720c */ /* 0x000fe20003f06070 */
        /* <DEDUP_REMOVED lines=14> */
.L_x_4832:
[----:B------:R-:W-:Y:S04]  /*6140*/  BSSY.RECONVERGENT B2, `(.L_x_4848) ;  /* 0x0000012000027945 */ /* 0x000fe80003800200 */
[----:B------:R-:W-:Y:S05]  /*6150*/  @!P2 BRA `(.L_x_4849) ;  /* 0x000000000040a947 */ /* 0x000fea0003800000 */
[----:B-1----:R-:W-:Y:S01]  /*6160*/  @P1 FFMA.FTZ R169, R15, R167, R166 ;  /* 0x000000a70fa91223 */ /* 0x002fe200000100a6 */
[----:B-----5:R-:W-:Y:S02]  /*6170*/  LOP3.LUT P0, RZ, R186, 0xff, RZ, 0xc0, !PT ;  /* 0x000000ffbaff7812 */ /* 0x020fe4000780c0ff */
[----:B------:R-:W-:Y:S01]  /*6180*/  MOV R168, R132 ;  /* 0x0000008400a87202 */ /* 0x000fe20000000f00 */
[----:B------:R-:W-:Y:S01]  /*6190*/  @P1 FADD.FTZ R169, R14, -R169 ;  /* 0x800000a90ea91221 */ /* 0x000fe20000010000 */
[----:B0-----:R-:W-:-:S03]  /*61a0*/  MOV R170, RZ ;  /* 0x000000ff00aa7202 */ /* 0x001fc60000000f00 */
        /* <DEDUP_REMOVED lines=11> */
.L_x_4849:
[----:B------:R-:W-:Y:S05]  /*6260*/  BSYNC.RECONVERGENT B2 ;  /* 0x0000000000027941 */ /* 0x000fea0003800200 */
.L_x_4848:
[----:B------:R-:W-:Y:S04]  /*6270*/  BSSY.RECONVERGENT B2, `(.L_x_4850) ;  /* 0x0000012000027945 */ /* 0x000fe80003800200 */
[----:B------:R-:W-:Y:S05]  /*6280*/  @!P2 BRA `(.L_x_4851) ;  /* 0x000000000040a947 */ /* 0x000fea0003800000 */
[----:B01----:R-:W-:Y:S01]  /*6290*/  @P1 FFMA.FTZ R170, R16, R167, R166 ;  /* 0x000000a710aa1223 */ /* 0x003fe200000100a6 */
[----:B-----5:R-:W-:Y:S02]  /*62a0*/  LOP3.LUT P0, RZ, R186, 0xff00, RZ, 0xc0, !PT ;  /* 0x0000ff00baff7812 */ /* 0x020fe4000780c0ff */
[----:B------:R-:W-:Y:S01]  /*62b0*/  MOV R168, R133 ;  /* 0x0000008500a87202 */ /* 0x000fe20000000f00 */
[----:B------:R-:W-:-:S04]  /*62c0*/  @P1 FADD.FTZ R170, R17, -R170 ;  /* 0x800000aa11aa1221 */ /* 0x000fc80000010000 */
[----:B------:R-:W-:Y:S01]  /*62d0*/  @P1 FFMA.FTZ R168, R218, R170, R133 ;  /* 0x000000aadaa81223 */ /* 0x000fe20000010085 */
[----:B------:R-:W-:-:S03]  /*62e0*/  CS2R R170, SRZ ;  /* 0x0000000000aa7805 */ /* 0x000fc6000001ff00 */
        /* <DEDUP_REMOVED lines=10> */
.L_x_4851:
[----:B------:R-:W-:Y:S05]  /*6390*/  BSYNC.RECONVERGENT B2 ;  /* 0x0000000000027941 */ /* 0x000fea0003800200 */
.L_x_4850:
[----:B------:R-:W-:Y:S04]  /*63a0*/  BSSY.RECONVERGENT B2, `(.L_x_4852) ;  /* 0x0000012000027945 */ /* 0x000fe80003800200 */
[----:B------:R-:W-:Y:S05]  /*63b0*/  @!P2 BRA `(.L_x_4853) ;  /* 0x000000000040a947 */ /* 0x000fea0003800000 */
[----:B-1----:R-:W-:Y:S01]  /*63c0*/  @P1 FFMA.FTZ R169, R19, R167, R166 ;  /* 0x000000a713a91223 */ /* 0x002fe200000100a6 */
[----:B-----5:R-:W-:Y:S01]  /*63d0*/  LOP3.LUT P0, RZ, R186, 0xff0000, RZ, 0xc0, !PT ;  /* 0x00ff0000baff7812 */ /* 0x020fe2000780c0ff */
[----:B0-----:R-:W-:Y:S01]  /*63e0*/  HFMA2 R170, -RZ, RZ, 0, 0 ;  /* 0x00000000ffaa7431 */ /* 0x001fe200000001ff */
[----:B------:R-:W-:Y:S01]  /*63f0*/  MOV R168, R134 ;  /* 0x0000008600a87202 */ /* 0x000fe20000000f00 */
        /* <DEDUP_REMOVED lines=12> */
.L_x_4853:
[----:B------:R-:W-:Y:S05]  /*64c0*/  BSYNC.RECONVERGENT B2 ;  /* 0x0000000000027941 */ /* 0x000fea0003800200 */
.L_x_4852:
        /* <DEDUP_REMOVED lines=18> */
.L_x_4855:
[----:B------:R-:W-:Y:S05]  /*65f0*/  BSYNC.RECONVERGENT B2 ;  /* 0x0000000000027941 */ /* 0x000fea0003800200 */
.L_x_4854:
        /* <DEDUP_REMOVED lines=18> */
.L_x_4857:
[----:B------:R-:W-:Y:S05]  /*6720*/  BSYNC.RECONVERGENT B2 ;  /* 0x0000000000027941 */ /* 0x000fea0003800200 */
.L_x_4856:
        /* <DEDUP_REMOVED lines=18> */
.L_x_4859:
[----:B------:R-:W-:Y:S05]  /*6850*/  BSYNC.RECONVERGENT B2 ;  /* 0x0000000000027941 */ /* 0x000fea0003800200 */
.L_x_4858:
        /* <DEDUP_REMOVED lines=18> */
.L_x_4861:
[----:B------:R-:W-:Y:S05]  /*6980*/  BSYNC.RECONVERGENT B2 ;  /* 0x0000000000027941 */ /* 0x000fea0003800200 */
.L_x_4860:
[----:B------:R-:W-:Y:S05]  /*6990*/  @!P2 BRA `(.L_x_4847) ;  /* 0x0000001c0014a947 */ /* 0x000fea0003800000 */
[----:B-----5:R-:W-:Y:S01]  /*69a0*/  ISETP.GE.U32.AND P0, PT, R186, RZ, PT ;  /* 0x000000ffba00720c */ /* 0x020fe20003f06070 */
[----:B01----:R-:W-:Y:S01]  /*69b0*/  @P1 FFMA.FTZ R170, R184, R167, R166 ;  /* 0x000000a7b8aa1223 */ /* 0x003fe200000100a6 */
        /* <DEDUP_REMOVED lines=17> */
.L_x_4831:
        /* <DEDUP_REMOVED lines=28> */
[----:B------:R-:W-:Y:S01]  /*6c90*/  ISETP.GT.AND P0, PT, R216, RZ, PT ;  /* 0x000000ffd800720c */ /* 0x000fe20003f04270 */
[----:B------:R-:W-:Y:S03]  /*6ca0*/  BSSY.RECONVERGENT B2, `(.L_x_4863) ;  /* 0x0000016000027945 */ /* 0x000fe60003800200 */
        /* <DEDUP_REMOVED lines=21> */
.L_x_4864:
[----:B------:R-:W-:Y:S05]  /*6e00*/  BSYNC.RECONVERGENT B2 ;  /* 0x0000000000027941 */ /* 0x000fea0003800200 */
.L_x_4863:
        /* <DEDUP_REMOVED lines=14> */
.L_x_4866:
[----:B------:R-:W-:Y:S05]  /*6ef0*/  BSYNC.RECONVERGENT B2 ;  /* 0x0000000000027941 */ /* 0x000fea0003800200 */
.L_x_4865:
[----:B------:R-:W-:Y:S04]  /*6f00*/  BSSY.RECONVERGENT B2, `(.L_x_4867) ;  /* 0x000000e000027945 */ /* 0x000fe80003800200 */
[----:B------:R-:W-:Y:S05]  /*6f10*/  @!P2 BRA `(.L_x_4868) ;  /* 0x000000000030a947 */ /* 0x000fea0003800000 */
        /* <DEDUP_REMOVED lines=12> */
.L_x_4868:
[----:B------:R-:W-:Y:S05]  /*6fe0*/  BSYNC.RECONVERGENT B2 ;  /* 0x0000000000027941 */ /* 0x000fea0003800200 */
.L_x_4867:
[----:B------:R-:W-:Y:S04]  /*6ff0*/  BSSY.RECONVERGENT B2, `(.L_x_4869) ;  /* 0x0000013000027945 */ /* 0x000fe80003800200 */
[----:B------:R-:W-:Y:S05]  /*7000*/  @!P2 BRA `(.L_x_4870) ;  /* 0x000000000044a947 */ /* 0x000fea0003800000 */
[----:B-----5:R-:W-:Y:S01]  /*7010*/  LOP3.LUT P0, RZ, R186, 0xff000000, RZ, 0xc0, !PT ;  /* 0xff000000baff7812 */ /* 0x020fe2000780c0ff */
[----:B------:R-:W-:-:S12]  /*7020*/  HFMA2 R171, -RZ, RZ, 0, 0 ;  /* 0x00000000ffab7431 */ /* 0x000fd800000001ff */
[----:B------:R-:W0:Y:S01]  /*7030*/  @P0 LDC.64 R144, c[0x0][0x408] ;  /* 0x00010200ff900b82 */ /* 0x000e220000000a00 */
[----:B------:R-:W-:-:S07]  /*7040*/  @P0 IMAD.U32 R173, R12, 0x10000, RZ ;  /* 0x000100000cad0824 */ /* 0x000fce00078e00ff */
        /* <DEDUP_REMOVED lines=13> */
.L_x_4870:
[----:B------:R-:W-:Y:S05]  /*7120*/  BSYNC.RECONVERGENT B2 ;  /* 0x0000000000027941 */ /* 0x000fea0003800200 */
.L_x_4869:
        /* <DEDUP_REMOVED lines=18> */
.L_x_4872:
[----:B------:R-:W-:Y:S05]  /*7250*/  BSYNC.RECONVERGENT B2 ;  /* 0x0000000000027941 */ /* 0x000fea0003800200 */
.L_x_4871:
        /* <DEDUP_REMOVED lines=19> */
.L_x_4874:
[----:B------:R-:W-:Y:S05]  /*7390*/  BSYNC.RECONVERGENT B2 ;  /* 0x0000000000027941 */ /* 0x000fea0003800200 */
.L_x_4873:
        /* <DEDUP_REMOVED lines=18> */
.L_x_4876:
[----:B------:R-:W-:Y:S05]  /*74c0*/  BSYNC.RECONVERGENT B2 ;  /* 0x0000000000027941 */ /* 0x000fea0003800200 */
.L_x_4875:
[----:B------:R-:W-:Y:S01]  /*74d0*/  MOV R145, R151 ;  /* 0x0000009700917202 */ /* 0x000fe20000000f00 */
[----:B------:R-:W-:Y:S01]  /*74e0*/  IMAD.MOV.U32 R144, RZ, RZ, R170 ;  /* 0x000000ffff907224 */ /* 0x000fe200078e00aa */
[----:B------:R-:W-:Y:S02]  /*74f0*/  MOV R147, R172 ;  /* 0x000000ac00937202 */ /* 0x000fe40000000f00 */
        /* <DEDUP_REMOVED lines=18> */
.L_x_4862:
[----:B------:R-:W-:Y:S04]  /*7620*/  BSSY.RECONVERGENT B2, `(.L_x_4877) ;  /* 0x0000020000027945 */ /* 0x000fe80003800200 */
[----:B------:R-:W-:Y:S05]  /*7630*/  @!P2 BRA `(.L_x_4878) ;  /* 0x000000000078a947 */ /* 0x000fea0003800000 */
[----:B-----5:R-:W-:Y:S01]  /*7640*/  LOP3.LUT P0, RZ, R186, 0xff, RZ, 0xc0, !PT ;  /* 0x000000ffbaff7812 */ /* 0x020fe2000780c0ff */
[----:B------:R-:W-:Y:S01]  /*7650*/  BSSY.RECONVERGENT B3, `(.L_x_4879) ;  /* 0x000000c000037945 */ /* 0x000fe20003800200 */
[----:B-1----:R-:W-:-:S11]  /*7660*/  HFMA2 R169, -RZ, RZ, 0, 0 ;  /* 0x00000000ffa97431 */ /* 0x002fd600000001ff */
        /* <DEDUP_REMOVED lines=8> */
[----:B------:R-:W-:-:S04]  /*76f0*/  FMUL.FTZ R168, R168, UR12 ;  /* 0x0000000ca8a87c20 */ /* 0x000fc80008410000 */
[----:B------:R-:W-:-:S07]  /*7700*/  FMUL.FTZ R169, R169, R168 ;  /* 0x000000a8a9a97220 */ /* 0x000fce0000410000 */
.L_x_4880:
[----:B------:R-:W-:Y:S05]  /*7710*/  BSYNC.RECONVERGENT B3 ;  /* 0x0000000000037941 */ /* 0x000fea0003800200 */
.L_x_4879:
        /* <DEDUP_REMOVED lines=13> */
.L_x_4882:
[----:B------:R-:W-:Y:S05]  /*77f0*/  BSYNC.RECONVERGENT B3 ;  /* 0x0000000000037941 */ /* 0x000fea0003800200 */
.L_x_4881:
[----:B------:R-:W-:-:S04]  /*7800*/  F2FP.BF16.F32.PACK_AB R168, RZ, R168 ;  /* 0x000000a8ffa8723e */ /* 0x000fc800000010ff */
[----:B------:R-:W-:-:S07]  /*7810*/  PRMT R160, R168, 0x7610, R160 ;  /* 0x00007610a8a07816 */ /* 0x000fce00000000a0 */
.L_x_4878:
[----:B------:R-:W-:Y:S05]  /*7820*/  BSYNC.RECONVERGENT B2 ;  /* 0x0000000000027941 */ /* 0x000fea0003800200 */
.L_x_4877:
        /* <DEDUP_REMOVED lines=16> */
.L_x_4886:
[----:B------:R-:W-:Y:S05]  /*7930*/  BSYNC.RECONVERGENT B3 ;  /* 0x0000000000037941 */ /* 0x000fea0003800200 */
.L_x_4885:
[----:B------:R-:W-:Y:S01]  /*7940*/  BSSY.RECONVERGENT B3, `(.L_x_4887) ;  /* 0x000000d000037945 */ /* 0x000fe20003800200 */
[----:B------:R-:W-:Y:S01]  /*7950*/  FADD.FTZ R109, R109, R168 ;  /* 0x000000a86d6d7221 */ /* 0x000fe20000010000 */
[----:B------:R-:W-:Y:S02]  /*7960*/  MOV R168, RZ ;  /* 0x000000ff00a87202 */ /* 0x000fe40000000f00 */
        /* <DEDUP_REMOVED lines=10> */
.L_x_4888:
[----:B------:R-:W-:Y:S05]  /*7a10*/  BSYNC.RECONVERGENT B3 ;  /* 0x0000000000037941 */ /* 0x000fea0003800200 */
.L_x_4887:
[----:B------:R-:W-:-:S04]  /*7a20*/  F2FP.BF16.F32.PACK_AB R168, RZ, R168 ;  /* 0x000000a8ffa8723e */ /* 0x000fc800000010ff */
[----:B------:R-:W-:-:S07]  /*7a30*/  PRMT R160, R160, 0x5410, R168 ;  /* 0x00005410a0a07816 */ /* 0x000fce00000000a8 */
.L_x_4884:
[----:B------:R-:W-:Y:S05]  /*7a40*/  BSYNC.RECONVERGENT B2 ;  /* 0x0000000000027941 */ /* 0x000fea0003800200 */
.L_x_4883:
        /* <DEDUP_REMOVED lines=15> */
.L_x_4892:
[----:B------:R-:W-:Y:S05]  /*7b40*/  BSYNC.RECONVERGENT B3 ;  /* 0x0000000000037941 */ /* 0x000fea0003800200 */
.L_x_4891:
        /* <DEDUP_REMOVED lines=13> */
.L_x_4894:
[----:B------:R-:W-:Y:S05]  /*7c20*/  BSYNC.RECONVERGENT B3 ;  /* 0x0000000000037941 */ /* 0x000fea0003800200 */
.L_x_4893:
[----:B------:R-:W-:-:S04]  /*7c30*/  F2FP.BF16.F32.PACK_AB R168, RZ, R168 ;  /* 0x000000a8ffa8723e */ /* 0x000fc800000010ff */
[----:B------:R-:W-:-:S07]  /*7c40*/  PRMT R161, R168, 0x7610, R161 ;  /* 0x00007610a8a17816 */ /* 0x000fce00000000a1 */
.L_x_4890:
[----:B------:R-:W-:Y:S05]  /*7c50*/  BSYNC.RECONVERGENT B2 ;  /* 0x0000000000027941 */ /* 0x000fea0003800200 */
.L_x_4889:
[----:B------:R-:W-:Y:S04]  /*7c60*/  BSSY.RECONVERGENT B2, `(.L_x_4895) ;  /* 0x0000021000027945 */ /* 0x000fe80003800200 */
[----:B------:R-:W-:Y:S05]  /*7c70*/  @!P2 BRA `(.L_x_4896) ;  /* 0x00000000007ca947 */ /* 0x000fea0003800000 */
[----:B-----5:R-:W-:Y:S01]  /*7c80*/  LOP3.LUT P0, RZ, R186, 0xff000000, RZ, 0xc0, !PT ;  /* 0xff000000baff7812 */ /* 0x020fe2000780c0ff */
[----:B------:R-:W-:Y:S01]  /*7c90*/  BSSY.RECONVERGENT B3, `(.L_x_4897) ;  /* 0x000000d000037945 */ /* 0x000fe20003800200 */
[----:B-1----:R-:W-:-:S11]  /*7ca0*/  IMAD.MOV.U32 R168, RZ, RZ, RZ ;  /* 0x000000ffffa87224 */ /* 0x002fd600078e00ff */
        /* <DEDUP_REMOVED lines=11> */
.L_x_4898:
[----:B------:R-:W-:Y:S05]  /*7d60*/  BSYNC.RECONVERGENT B3 ;  /* 0x0000000000037941 */ /* 0x000fea0003800200 */
.L_x_4897:
        /* <DEDUP_REMOVED lines=13> */
.L_x_4900:
[----:B------:R-:W-:Y:S05]  /*7e40*/  BSYNC.RECONVERGENT B3 ;  /* 0x0000000000037941 */ /* 0x000fea0003800200 */
.L_x_4899:
[----:B------:R-:W-:-:S04]  /*7e50*/  F2FP.BF16.F32.PACK_AB R168, RZ, R168 ;  /* 0x000000a8ffa8723e */ /* 0x000fc800000010ff */
[----:B------:R-:W-:-:S07]  /*7e60*/  PRMT R161, R161, 0x5410, R168 ;  /* 0x00005410a1a17816 */ /* 0x000fce00000000a8 */
.L_x_4896:
[----:B------:R-:W-:Y:S05]  /*7e70*/  BSYNC.RECONVERGENT B2 ;  /* 0x0000000000027941 */ /* 0x000fea0003800200 */
.L_x_4895:
[----:B------:R-:W-:Y:S04]  /*7e80*/  BSSY.RECONVERGENT B2, `(.L_x_4901) ;  /* 0x0000020000027945 */ /* 0x000fe80003800200 */
[----:B------:R-:W-:Y:S05]  /*7e90*/  @!P2 BRA `(.L_x_4902) ;  /* 0x000000000078a947 */ /* 0x000fea0003800000 */
[----:B-----5:R-:W-:Y:S01]  /*7ea0*/  LOP3.LUT P0, RZ, R187, 0xff, RZ, 0xc0, !PT ;  /* 0x000000ffbbff7812 */ /* 0x020fe2000780c0ff */
[----:B------:R-:W-:Y:S01]  /*7eb0*/  BSSY.RECONVERGENT B3, `(.L_x_4903) ;  /* 0x000000c000037945 */ /* 0x000fe20003800200 */
[----:B-1----:R-:W-:-:S11]  /*7ec0*/  MOV R169, RZ ;  /* 0x000000ff00a97202 */ /* 0x002fd60000000f00 */
        /* <DEDUP_REMOVED lines=10> */
.L_x_4904:
[----:B------:R-:W-:Y:S05]  /*7f70*/  BSYNC.RECONVERGENT B3 ;  /* 0x0000000000037941 */ /* 0x000fea0003800200 */
.L_x_4903:
        /* <DEDUP_REMOVED lines=13> */
.L_x_4906:
[----:B------:R-:W-:Y:S05]  /*8050*/  BSYNC.RECONVERGENT B3 ;  /* 0x0000000000037941 */ /* 0x000fea0003800200 */
.L_x_4905:
[----:B------:R-:W-:-:S04]  /*8060*/  F2FP.BF16.F32.PACK_AB R168, RZ, R168 ;  /* 0x000000a8ffa8723e */ /* 0x000fc800000010ff */
[----:B------:R-:W-:-:S07]  /*8070*/  PRMT R162, R168, 0x7610, R162 ;  /* 0x00007610a8a27816 */ /* 0x000fce00000000a2 */
.L_x_4902:
[----:B------:R-:W-:Y:S05]  /*8080*/  BSYNC.RECONVERGENT B2 ;  /* 0x0000000000027941 */ /* 0x000fea0003800200 */
.L_x_4901:
        /* <DEDUP_REMOVED lines=16> */
.L_x_4910:
[----:B------:R-:W-:Y:S05]  /*8190*/  BSYNC.RECONVERGENT B3 ;  /* 0x0000000000037941 */ /* 0x000fea0003800200 */
.L_x_4909:
        /* <DEDUP_REMOVED lines=13> */
.L_x_4912:
[----:B------:R-:W-:Y:S05]  /*8270*/  BSYNC.RECONVERGENT B3 ;  /* 0x0000000000037941 */ /* 0x000fea0003800200 */
.L_x_4911:
[----:B------:R-:W-:-:S04]  /*8280*/  F2FP.BF16.F32.PACK_AB R168, RZ, R168 ;  /* 0x000000a8ffa8723e */ /* 0x000fc800000010ff */
[----:B------:R-:W-:-:S07]  /*8290*/  PRMT R162, R162, 0x5410, R168 ;  /* 0x00005410a2a27816 */ /* 0x000fce00000000a8 */
.L_x_4908:
[----:B------:R-:W-:Y:S05]  /*82a0*/  BSYNC.RECONVERGENT B2 ;  /* 0x0000000000027941 */ /* 0x000fea0003800200 */
.L_x_4907:
        /* <DEDUP_REMOVED lines=15> */
.L_x_4916:
[----:B------:R-:W-:Y:S05]  /*83a0*/  BSYNC.RECONVERGENT B3 ;  /* 0x0000000000037941 */ /* 0x000fea0003800200 */
.L_x_4915:
        /* <DEDUP_REMOVED lines=13> */
.L_x_4918:
[----:B------:R-:W-:Y:S05]  /*8480*/  BSYNC.RECONVERGENT B3 ;  /* 0x0000000000037941 */ /* 0x000fea0003800200 */
.L_x_4917:
[----:B------:R-:W-:-:S04]  /*8490*/  F2FP.BF16.F32.PACK_AB R168, RZ, R168 ;  /* 0x000000a8ffa8723e */ /* 0x000fc800000010ff */
[----:B------:R-:W-:-:S07]  /*84a0*/  PRMT R163, R168, 0x7610, R163 ;  /* 0x00007610a8a37816 */ /* 0x000fce00000000a3 */
.L_x_4914:
[----:B------:R-:W-:Y:S05]  /*84b0*/  BSYNC.RECONVERGENT B2 ;  /* 0x0000000000027941 */ /* 0x000fea0003800200 */
.L_x_4913:
[----:B------:R-:W-:Y:S05]  /*84c0*/  @!P2 BRA `(.L_x_4847) ;  /* 0x000000000048a947 */ /* 0x000fea0003800000 */
[----:B-1----:R-:W-:Y:S01]  /*84d0*/  FFMA.FTZ R168, R184, R167, R166 ;  /* 0x000000a7b8a87223 */ /* 0x002fe200000100a6 */
        /* <DEDUP_REMOVED lines=17> */
.L_x_4847:
[----:B------:R-:W-:Y:S05]  /*85f0*/  BSYNC.RECONVERGENT B0 ;  /* 0x0000000000007941 */ /* 0x000fea0003800200 */
.L_x_4830:
[----:B01----:R-:W0:Y:S08]  /*8600*/  @P3 LDC.64 R170, c[0x0][0x478] ;  /* 0x00011e00ffaa3b82 */ /* 0x003e300000000a00 */
[----:B------:R-:W1:Y:S01]  /*8610*/  @P2 LDC.64 R168, c[0x0][0x468] ;  /* 0x00011a00ffa82b82 */ /* 0x000e620000000a00 */
[----:B0-----:R-:W-:-:S04]  /*8620*/  @P3 IMAD.WIDE.U32 R170, R165, 0x20, R170 ;  /* 0x00000020a5aa3825 */ /* 0x001fc800078e00aa */
[----:B------:R-:W-:Y:S01]  /*8630*/  VIADD R165, R165, 0x20 ;  /* 0x00000020a5a57836 */ /* 0x000fe20000000000 */
[----:B------:R2:W-:Y:S01]  /*8640*/  @P3 STG.E.128 desc[UR6][R170.64], R144 ;  /* 0x00000090aa003986 */ /* 0x0005e2000c101d06 */
[----:B-1----:R-:W-:-:S03]  /*8650*/  @P2 IMAD.WIDE.U32 R168, R164, 0x10, R168 ;  /* 0x00000010a4a82825 */ /* 0x002fc600078e00a8 */
[----:B------:R2:W-:Y:S01]  /*8660*/  @P3 STG.E.128 desc[UR6][R170.64+0x10], R148 ;  /* 0x00001094aa003986 */ /* 0x0005e2000c101d06 */
[----:B------:R-:W-:-:S03]  /*8670*/  IADD3 R164, PT, PT, R164, 0x20, RZ ;  /* 0x00000020a4a47810 */ /* 0x000fc60007ffe0ff */
[----:B------:R2:W-:Y:S04]  /*8680*/  @P2 STG.E.128 desc[UR6][R168.64], R160 ;  /* 0x000000a0a8002986 */ /* 0x0005e8000c101d06 */
.L_x_4827:
[----:B------:R-:W-:Y:S05]  /*8690*/  BSYNC.RECONVERGENT B1 ;  /* 0x0000000000017941 */ /* 0x000fea0003800200 */
.L_x_4826:
[----:B------:R-:W-:Y:S04]  /*86a0*/  BSSY.RECONVERGENT B1, `(.L_x_4919) ;  /* 0x000031d000017945 */ /* 0x000fe80003800200 */
[----:B------:R-:W-:Y:S05]  /*86b0*/  @!P4 BRA `(.L_x_4920) ;  /* 0x00000030006cc947 */ /* 0x000fea0003800000 */
[----:B------:R-:W-:Y:S04]  /*86c0*/  BSSY.RECONVERGENT B0, `(.L_x_4921) ;  /* 0x0000005000007945 */ /* 0x000fe80003800200 */
[----:B------:R-:W-:Y:S05]  /*86d0*/  @!P2 BRA `(.L_x_4922) ;  /* 0x00000000000ca947 */ /* 0x000fea0003800000 */
[----:B-----5:R-:W3:Y:S02]  /*86e0*/  LDC.64 R156, c[0x0][0x390] ;  /* 0x0000e400ff9c7b82 */ /* 0x020ee40000000a00 */
[----:B---3--:R-:W-:-:S06]  /*86f0*/  IMAD.WIDE.U32 R156, R164, 0x10, R156 ;  /* 0x00000010a49c7825 */ /* 0x008fcc00078e009c */
[----:B------:R-:W5:Y:S02]  /*8700*/  LDG.E.128 R156, desc[UR6][R156.64] ;  /* 0x000000069c9c7981 */ /* 0x000f64000c1e1d00 */
.L_x_4922:
[----:B------:R-:W-:Y:S05]  /*8710*/  BSYNC.RECONVERGENT B0 ;  /* 0x0000000000007941 */ /* 0x000fea0003800200 */
.L_x_4921:
[----:B------:R-:W-:Y:S01]  /*8720*/  UISETP.NE.U32.AND UP0, UPT, UR10, URZ, UPT ;  /* 0x000000ff0a00728c */ /* 0x000fe2000bf05070 */
[----:B------:R-:W-:Y:S03]  /*8730*/  BSSY.RECONVERGENT B0, `(.L_x_4923) ;  /* 0x000030c000007945 */ /* 0x000fe60003800200 */
[----:B------:R-:W-:-:S09]  /*8740*/  UISETP.NE.AND.EX UP0, UPT, UR11, URZ, UPT, UP0 ;  /* 0x000000ff0b00728c */ /* 0x000fd2000bf05300 */
[----:B------:R-:W-:Y:S05]  /*8750*/  BRA.U !UP0, `(.L_x_4924) ;  /* 0x0000001508447547 */ /* 0x000fea000b800000 */
[----:B------:R-:W-:Y:S01]  /*8760*/  UISETP.NE.U32.AND UP0, UPT, UR20, URZ, UPT ;  /* 0x000000ff1400728c */ /* 0x000fe2000bf05070 */
[----:B------:R-:W-:Y:S02]  /*8770*/  PRMT R173, R56, 0x7632, R173 ;  /* 0x0000763238ad7816 */ /* 0x000fe400000000ad */
[----:B-12---:R-:W-:Y:S01]  /*8780*/  PRMT R168, R59, 0x7632, R168 ;  /* 0x000076323ba87816 */ /* 0x006fe200000000a8 */
[----:B------:R-:W-:Y:S01]  /*8790*/  UISETP.NE.AND.EX UP0, UPT, UR21, URZ, UPT, UP0 ;  /* 0x000000ff1500728c */ /* 0x000fe2000bf05300 */
[----:B------:R-:W-:Y:S02]  /*87a0*/  PRMT R169, R58, 0x7632, R169 ;  /* 0x000076323aa97816 */ /* 0x000fe400000000a9 */
[----:B------:R-:W-:-:S03]  /*87b0*/  PRMT R172, R57, 0x7632, R172 ;  /* 0x0000763239ac7816 */ /* 0x000fc600000000ac */
[----:B------:R-:W-:-:S13]  /*87c0*/  PLOP3.LUT P3, PT, PT, PT, UP0, 0x80, 0x8 ;  /* 0x000000000008781c */ /* 0x000fda0003f6f008 */
[----:B------:R-:W-:Y:S05]  /*87d0*/  @!P3 BRA `(.L_x_4925) ;  /* 0x0000000800c0b947 */ /* 0x000fea0003800000 */
[-CC-:B------:R-:W-:Y:S01]  /*87e0*/  @P1 FFMA.FTZ R149, R205, R167.reuse, R166.reuse ;  /* 0x000000a7cd951223 */ /* 0x180fe200000100a6 */
[-CC-:B0-----:R-:W-:Y:S01]  /*87f0*/  @P1 FFMA.FTZ R171, R209, R167.reuse, R166.reuse ;  /* 0x000000a7d1ab1223 */ /* 0x181fe200000100a6 */
[-CC-:B------:R-:W-:Y:S01]  /*8800*/  @P1 FFMA.FTZ R145, R197, R167.reuse, R166.reuse ;  /* 0x000000a7c5911223 */ /* 0x180fe200000100a6 */
[-CC-:B------:R-:W-:Y:S01]  /*8810*/  @P1 FFMA.FTZ R144, R194, R167.reuse, R166.reuse ;  /* 0x000000a7c2901223 */ /* 0x180fe200000100a6 */
        /* <DEDUP_REMOVED lines=8> */
[----:B------:R-:W-:Y:S01]  /*88a0*/  @P1 FADD.FTZ R146, R203, -R146 ;  /* 0x80000092cb921221 */ /* 0x000fe20000010000 */
[----:B------:R-:W-:Y:S01]  /*88b0*/  @P1 FADD.FTZ R174, R207, -R174 ;  /* 0x800000aecfae1221 */ /* 0x000fe20000010000 */
[----:B------:R-:W-:Y:S01]  /*88c0*/  @P1 FADD.FTZ R216, R211, -R216 ;  /* 0x800000d8d3d81221 */ /* 0x000fe20000010000 */
[----:B------:R-:W-:Y:S01]  /*88d0*/  @P1 FADD.FTZ R145, R192, -R145 ;  /* 0x80000091c0911221 */ /* 0x000fe20000010000 */
[----:B-----5:R-:W-:Y:S01]  /*88e0*/  MOV R148, R28 ;  /* 0x0000001c00947202 */ /* 0x020fe20000000f00 */
[----:B------:R-:W-:Y:S01]  /*88f0*/  BSSY.RECONVERGENT B2, `(.L_x_4926) ;  /* 0x000001d000027945 */ /* 0x000fe20003800200 */
[----:B------:R-:W-:Y:S01]  /*8900*/  MOV R150, R30 ;  /* 0x0000001e00967202 */ /* 0x000fe20000000f00 */
[C---:B------:R-:W-:Y:S01]  /*8910*/  @P1 FFMA.FTZ R148, R218.reuse, R149, R28 ;  /* 0x00000095da941223 */ /* 0x040fe2000001001c */
        /* <DEDUP_REMOVED lines=26> */
.L_x_4927:
[----:B------:R-:W-:Y:S05]  /*8ac0*/  BSYNC.RECONVERGENT B2 ;  /* 0x0000000000027941 */ /* 0x000fea0003800200 */
.L_x_4926:
        /* <DEDUP_REMOVED lines=14> */
.L_x_4929:
[----:B------:R-:W-:Y:S05]  /*8bb0*/  BSYNC.RECONVERGENT B2 ;  /* 0x0000000000027941 */ /* 0x000fea0003800200 */
.L_x_4928:
        /* <DEDUP_REMOVED lines=14> */
.L_x_4931:
[----:B------:R-:W-:Y:S05]  /*8ca0*/  BSYNC.RECONVERGENT B2 ;  /* 0x0000000000027941 */ /* 0x000fea0003800200 */
.L_x_4930:
        /* <DEDUP_REMOVED lines=19> */
.L_x_4933:
[----:B------:R-:W-:Y:S05]  /*8de0*/  BSYNC.RECONVERGENT B2 ;  /* 0x0000000000027941 */ /* 0x000fea0003800200 */
.L_x_4932:
        /* <DEDUP_REMOVED lines=18> */
.L_x_4935:
[----:B------:R-:W-:Y:S05]  /*8f10*/  BSYNC.RECONVERGENT B2 ;  /* 0x0000000000027941 */ /* 0x000fea0003800200 */
.L_x_4934:
        /* <DEDUP_REMOVED lines=19> */
.L_x_4937:
[----:B------:R-:W-:Y:S05]  /*9050*/  BSYNC.RECONVERGENT B2 ;  /* 0x0000000000027941 */ /* 0x000fea0003800200 */
.L_x_4936:
        /* <DEDUP_REMOVED lines=18> */
.L_x_4939:
[----:B------:R-:W-:Y:S05]  /*9180*/  BSYNC.RECONVERGENT B2 ;  /* 0x0000000000027941 */ /* 0x000fea0003800200 */
.L_x_4938:
        /* <DEDUP_REMOVED lines=21> */
.L_x_4925:
[----:B------:R-:W-:Y:S04]  /*92e0*/  BSSY.RECONVERGENT B2, `(.L_x_4941) ;  /* 0x0000012000027945 */ /* 0x000fe80003800200 */
[----:B------:R-:W-:Y:S05]  /*92f0*/  @!P2 BRA `(.L_x_4942) ;  /* 0x000000000040a947 */ /* 0x000fea0003800000 */
[----:B0-----:R-:W-:Y:S01]  /*9300*/  @P1 FFMA.FTZ R171, R197, R167, R166 ;  /* 0x000000a7c5ab1223 */ /* 0x001fe200000100a6 */
        /* <DEDUP_REMOVED lines=15> */
.L_x_4942:
[----:B------:R-:W-:Y:S05]  /*9400*/  BSYNC.RECONVERGENT B2 ;  /* 0x0000000000027941 */ /* 0x000fea0003800200 */
.L_x_4941:
[----:B------:R-:W-:Y:S04]  /*9410*/  BSSY.RECONVERGENT B2, `(.L_x_4943) ;  /* 0x0000012000027945 */ /* 0x000fe80003800200 */
[----:B------:R-:W-:Y:S05]  /*9420*/  @!P2 BRA `(.L_x_4944) ;  /* 0x000000000040a947 */ /* 0x000fea0003800000 */
[----:B------:R-:W-:Y:S01]  /*9430*/  @P1 FFMA.FTZ R174, R194, R167, R166 ;  /* 0x000000a7c2ae1223 */ /* 0x000fe200000100a6 */
[----:B-----5:R-:W-:Y:S02]  /*9440*/  LOP3.LUT P0, RZ, R190, 0xff00, RZ, 0xc0, !PT ;  /* 0x0000ff00beff7812 */ /* 0x020fe4000780c0ff */
[----:B0-----:R-:W-:Y:S01]  /*9450*/  MOV R170, R33 ;  /* 0x0000002100aa7202 */ /* 0x001fe20000000f00 */
        /* <DEDUP_REMOVED lines=13> */
.L_x_4944:
[----:B------:R-:W-:Y:S05]  /*9530*/  BSYNC.RECONVERGENT B2 ;  /* 0x0000000000027941 */ /* 0x000fea0003800200 */
.L_x_4943:
[----:B------:R-:W-:Y:S04]  /*9540*/  BSSY.RECONVERGENT B2, `(.L_x_4945) ;  /* 0x0000012000027945 */ /* 0x000fe80003800200 */
[----:B------:R-:W-:Y:S05]  /*9550*/  @!P2 BRA `(.L_x_4946) ;  /* 0x000000000040a947 */ /* 0x000fea0003800000 */
[----:B0-----:R-:W-:Y:S01]  /*9560*/  @P1 FFMA.FTZ R171, R201, R167, R166 ;  /* 0x000000a7c9ab1223 */ /* 0x001fe200000100a6 */
[----:B-----5:R-:W-:Y:S01]  /*9570*/  LOP3.LUT P0, RZ, R190, 0xff0000, RZ, 0xc0, !PT ;  /* 0x00ff0000beff7812 */ /* 0x020fe2000780c0ff */
[----:B------:R-:W-:Y:S01]  /*9580*/  HFMA2 R173, -RZ, RZ, 0, 0 ;  /* 0x00000000ffad7431 */ /* 0x000fe200000001ff */
        /* <DEDUP_REMOVED lines=13> */
.L_x_4946:
[----:B------:R-:W-:Y:S05]  /*9660*/  BSYNC.RECONVERGENT B2 ;  /* 0x0000000000027941 */ /* 0x000fea0003800200 */
.L_x_4945:
[----:B------:R-:W-:Y:S04]  /*9670*/  BSSY.RECONVERGENT B2, `(.L_x_4947) ;  /* 0x0000013000027945 */ /* 0x000fe80003800200 */
[----:B------:R-:W-:Y:S05]  /*9680*/  @!P2 BRA `(.L_x_4948) ;  /* 0x000000000044a947 */ /* 0x000fea0003800000 */
[----:B------:R-:W-:Y:S01]  /*9690*/  @P1 FFMA.FTZ R174, R198, R167, R166 ;  /* 0x000000a7c6ae1223 */ /* 0x000fe200000100a6 */
[----:B-----5:R-:W-:Y:S02]  /*96a0*/  LOP3.LUT P0, RZ, R190, 0xff000000, RZ, 0xc0, !PT ;  /* 0xff000000beff7812 */ /* 0x020fe4000780c0ff */
[----:B0-----:R-:W-:Y:S01]  /*96b0*/  MOV R170, R35 ;  /* 0x0000002300aa7202 */ /* 0x001fe20000000f00 */
        /* <DEDUP_REMOVED lines=14> */
.L_x_4948:
[----:B------:R-:W-:Y:S05]  /*97a0*/  BSYNC.RECONVERGENT B2 ;  /* 0x0000000000027941 */ /* 0x000fea0003800200 */
.L_x_4947:
        /* <DEDUP_REMOVED lines=18> */
.L_x_4950:
[----:B------:R-:W-:Y:S05]  /*98d0*/  BSYNC.RECONVERGENT B2 ;  /* 0x0000000000027941 */ /* 0x000fea0003800200 */
.L_x_4949:
        /* <DEDUP_REMOVED lines=18> */
.L_x_4952:
[----:B------:R-:W-:Y:S05]  /*9a00*/  BSYNC.RECONVERGENT B2 ;  /* 0x0000000000027941 */ /* 0x000fea0003800200 */
.L_x_4951:
[----:B------:R-:W-:Y:S04]  /*9a10*/  BSSY.RECONVERGENT B2, `(.L_x_4953) ;  /* 0x0000011000027945 */ /* 0x000fe80003800200 */
[----:B------:R-:W-:Y:S05]  /*9a20*/  @!P2 BRA `(.L_x_4954) ;  /* 0x00000000003ca947 */ /* 0x000fea0003800000 */
[----:B0-----:R-:W-:Y:S01]  /*9a30*/  @P1 FFMA.FTZ R171, R209, R167, R166 ;  /* 0x000000a7d1ab1223 */ /* 0x001fe200000100a6 */
[----:B-----5:R-:W-:Y:S02]  /*9a40*/  LOP3.LUT P0, RZ, R191, 0xff0000, RZ, 0xc0, !PT ;  /* 0x00ff0000bfff7812 */ /* 0x020fe4000780c0ff */
[----:B------:R-:W-:Y:S01]  /*9a50*/  MOV R169, R30 ;  /* 0x0000001e00a97202 */ /* 0x000fe20000000f00 */
[----:B------:R-:W-:-:S04]  /*9a60*/  @P1 FADD.FTZ R171, R204, -R171 ;  /* 0x800000abccab1221 */ /* 0x000fc80000010000 */
[----:B------:R-:W-:Y:S01]  /*9a70*/  @P1 FFMA.FTZ R169, R218, R171, R30 ;  /* 0x000000abdaa91223 */ /* 0x000fe2000001001e */
[----:B------:R-:W-:-:S03]  /*9a80*/  CS2R R170, SRZ ;  /* 0x0000000000aa7805 */ /* 0x000fc6000001ff00 */
        /* <DEDUP_REMOVED lines=9> */
.L_x_4954:
[----:B------:R-:W-:Y:S05]  /*9b20*/  BSYNC.RECONVERGENT B2 ;  /* 0x0000000000027941 */ /* 0x000fea0003800200 */
.L_x_4953:
[----:B------:R-:W-:Y:S05]  /*9b30*/  @!P2 BRA `(.L_x_4940) ;  /* 0x0000001c002ca947 */ /* 0x000fea0003800000 */
[----:B-----5:R-:W-:Y:S01]  /*9b40*/  ISETP.GE.U32.AND P0, PT, R190, RZ, PT ;  /* 0x000000ffbe00720c */ /* 0x020fe20003f06070 */
[----:B0-----:R-:W-:Y:S01]  /*9b50*/  @P1 FFMA.FTZ R170, R206, R167, R166 ;  /* 0x000000a7ceaa1223 */ /* 0x001fe200000100a6 */
[----:B------:R-:W-:Y:S01]  /*9b60*/  MOV R166, R31 ;  /* 0x0000001f00a67202 */ /* 0x000fe20000000f00 */
[----:B------:R-:W-:Y:S01]  /*9b70*/  HFMA2 R169, -RZ, RZ, 0, 0 ;  /* 0x00000000ffa97431 */ /* 0x000fe200000001ff */
[----:B------:R-:W-:Y:S01]  /*9b80*/  ISETP.GE.U32.AND.EX P0, PT, R191, 0x1000000, PT, P0 ;  /* 0x01000000bf00780c */ /* 0x000fe20003f06100 */
[----:B------:R-:W-:-:S04]  /*9b90*/  @P1 FADD.FTZ R170, R211, -R170 ;  /* 0x800000aad3aa1221 */ /* 0x000fc80000010000 */
[----:B------:R-:W-:-:S04]  /*9ba0*/  @P1 FFMA.FTZ R166, R218, R170, R31 ;  /* 0x000000aadaa61223 */ /* 0x000fc8000001001f */
        /* <DEDUP_REMOVED lines=12> */
.L_x_4924:
[----:B------:R-:W-:Y:S01]  /*9c70*/  UISETP.NE.U32.AND UP0, UPT, UR20, URZ, UPT ;  /* 0x000000ff1400728c */ /* 0x000fe2000bf05070 */
[----:B012---:R-:W-:Y:S02]  /*9c80*/  PRMT R171, R57, 0x7632, R171 ;  /* 0x0000763239ab7816 */ /* 0x007fe400000000ab */
[----:B------:R-:W-:Y:S01]  /*9c90*/  PRMT R169, R58, 0x7632, R169 ;  /* 0x000076323aa97816 */ /* 0x000fe200000000a9 */
[----:B------:R-:W-:Y:S01]  /*9ca0*/  UISETP.NE.AND.EX UP0, UPT, UR21, URZ, UPT, UP0 ;  /* 0x000000ff1500728c */ /* 0x000fe2000bf05300 */
[----:B------:R-:W-:Y:S02]  /*9cb0*/  PRMT R170, R56, 0x7632, R170 ;  /* 0x0000763238aa7816 */ /* 0x000fe400000000aa */
[----:B------:R-:W-:-:S03]  /*9cc0*/  PRMT R168, R59, 0x7632, R168 ;  /* 0x000076323ba87816 */ /* 0x000fc600000000a8 */
[----:B------:R-:W-:-:S13]  /*9cd0*/  PLOP3.LUT P3, PT, PT, PT, UP0, 0x80, 0x8 ;  /* 0x000000000008781c */ /* 0x000fda0003f6f008 */
        /* <DEDUP_REMOVED lines=42> */
.L_x_4957:
[----:B------:R-:W-:Y:S05]  /*9f80*/  BSYNC.RECONVERGENT B2 ;  /* 0x0000000000027941 */ /* 0x000fea0003800200 */
.L_x_4956:
        /* <DEDUP_REMOVED lines=14> */
.L_x_4959:
[----:B------:R-:W-:Y:S05]  /*a070*/  BSYNC.RECONVERGENT B2 ;  /* 0x0000000000027941 */ /* 0x000fea0003800200 */
.L_x_4958:
[----:B------:R-:W-:Y:S01]  /*a080*/  BSSY.RECONVERGENT B2, `(.L_x_4960) ;  /* 0x0000011000027945 */ /* 0x000fe20003800200 */
[----:B------:R-:W-:Y:S02]  /*a090*/  FSEL R170, R150, RZ, P0 ;  /* 0x000000ff96aa7208 */ /* 0x000fe40000000000 */
[----:B------:R-:W-:Y:S02]  /*a0a0*/  FSEL R150, R172, RZ, P0 ;  /* 0x000000ffac967208 */ /* 0x000fe40000000000 */
        /* <DEDUP_REMOVED lines=14> */
.L_x_4961:
[----:B------:R-:W-:Y:S05]  /*a190*/  BSYNC.RECONVERGENT B2 ;  /* 0x0000000000027941 */ /* 0x000fea0003800200 */
.L_x_4960:
        /* <DEDUP_REMOVED lines=19> */
.L_x_4963:
[----:B------:R-:W-:Y:S05]  /*a2d0*/  BSYNC.RECONVERGENT B2 ;  /* 0x0000000000027941 */ /* 0x000fea0003800200 */
.L_x_4962:
[----:B------:R-:W-:Y:S01]  /*a2e0*/  BSSY.RECONVERGENT B2, `(.L_x_4964) ;  /* 0x0000015000027945 */ /* 0x000fe20003800200 */
[----:B------:R-:W-:Y:S02]  /*a2f0*/  FSEL R149, R149, RZ, P0 ;  /* 0x000000ff95957208 */ /* 0x000fe40000000000 */
[----:B------:R-:W-:Y:S02]  /*a300*/  FSEL R171, R218, RZ, P0 ;  /* 0x000000ffdaab7208 */ /* 0x000fe40000000000 */
[----:B------:R-:W-:Y:S01]  /*a310*/  FSEL R172, R148, RZ, P0 ;  /* 0x000000ff94ac7208 */ /* 0x000fe20000000000 */
[----:B------:R-:W-:Y:S06]  /*a320*/  @!P2 BRA `(.L_x_4965) ;  /* 0x000000000040a947 */ /* 0x000fec0003800000 */
        /* <DEDUP_REMOVED lines=16> */
.L_x_4965:
[----:B------:R-:W-:Y:S05]  /*a430*/  BSYNC.RECONVERGENT B2 ;  /* 0x0000000000027941 */ /* 0x000fea0003800200 */
.L_x_4964:
        /* <DEDUP_REMOVED lines=19> */
.L_x_4967:
[----:B------:R-:W-:Y:S05]  /*a570*/  BSYNC.RECONVERGENT B2 ;  /* 0x0000000000027941 */ /* 0x000fea0003800200 */
.L_x_4966:
        /* <DEDUP_REMOVED lines=18> */
.L_x_4969:
[----:B------:R-:W-:Y:S05]  /*a6a0*/  BSYNC.RECONVERGENT B2 ;  /* 0x0000000000027941 */ /* 0x000fea0003800200 */
.L_x_4968:
[----:B------:R-:W-:Y:S01]  /*a6b0*/  IMAD.MOV.U32 R145, RZ, RZ, R151 ;  /* 0x000000ffff917224 */ /* 0x000fe200078e0097 */
[----:B------:R-:W-:Y:S02]  /*a6c0*/  MOV R148, R172 ;  /* 0x000000ac00947202 */ /* 0x000fe40000000f00 */
[----:B------:R-:W-:Y:S02]  /*a6d0*/  MOV R147, R170 ;  /* 0x000000aa00937202 */ /* 0x000fe40000000f00 */
[----:B------:R-:W-:Y:S02]  /*a6e0*/  MOV R146, R167 ;  /* 0x000000a700927202 */ /* 0x000fe40000000f00 */
[----:B------:R-:W-:Y:S02]  /*a6f0*/  MOV R144, R166 ;  /* 0x000000a600907202 */ /* 0x000fe40000000f00 */
[----:B------:R-:W-:Y:S01]  /*a700*/  MOV R151, R171 ;  /* 0x000000ab00977202 */ /* 0x000fe20000000f00 */
[----:B------:R-:W-:Y:S06]  /*a710*/  @!P2 BRA `(.L_x_4940) ;  /* 0x000000100034a947 */ /* 0x000fec0003800000 */
[----:B-----5:R-:W-:Y:S01]  /*a720*/  ISETP.GE.U32.AND P0, PT, R190, RZ, PT ;  /* 0x000000ffbe00720c */ /* 0x020fe20003f06070 */
[----:B------:R-:W-:Y:S01]  /*a730*/  FMUL.FTZ R166, R171, UR13 ;  /* 0x0000000daba67c20 */ /* 0x000fe20008410000 */
[----:B------:R-:W-:Y:S02]  /*a740*/  HFMA2 R169, -RZ, RZ, 0, 0 ;  /* 0x00000000ffa97431 */ /* 0x000fe400000001ff */
[----:B------:R-:W-:-:S13]  /*a750*/  ISETP.GE.U32.AND.EX P0, PT, R191, 0x1000000, PT, P0 ;  /* 0x01000000bf00780c */ /* 0x000fda0003f06100 */
        /* <DEDUP_REMOVED lines=11> */
.L_x_4955:
        /* <DEDUP_REMOVED lines=15> */
.L_x_4973:
[----:B------:R-:W-:Y:S05]  /*a900*/  BSYNC.RECONVERGENT B3 ;  /* 0x0000000000037941 */ /* 0x000fea0003800200 */
.L_x_4972:
        /* <DEDUP_REMOVED lines=13> */
.L_x_4975:
[----:B------:R-:W-:Y:S05]  /*a9e0*/  BSYNC.RECONVERGENT B3 ;  /* 0x0000000000037941 */ /* 0x000fea0003800200 */
.L_x_4974:
[----:B------:R-:W-:-:S04]  /*a9f0*/  F2FP.BF16.F32.PACK_AB R172, RZ, R172 ;  /* 0x000000acffac723e */ /* 0x000fc800000010ff */
[----:B------:R-:W-:-:S07]  /*aa00*/  PRMT R160, R172, 0x7610, R160 ;  /* 0x00007610aca07816 */ /* 0x000fce00000000a0 */
.L_x_4971:
[----:B------:R-:W-:Y:S05]  /*aa10*/  BSYNC.RECONVERGENT B2 ;  /* 0x0000000000027941 */ /* 0x000fea0003800200 */
.L_x_4970:
        /* <DEDUP_REMOVED lines=16> */
.L_x_4979:
[----:B------:R-:W-:Y:S05]  /*ab20*/  BSYNC.RECONVERGENT B3 ;  /* 0x0000000000037941 */ /* 0x000fea0003800200 */
.L_x_4978:
        /* <DEDUP_REMOVED lines=13> */
.L_x_4981:
[----:B------:R-:W-:Y:S05]  /*ac00*/  BSYNC.RECONVERGENT B3 ;  /* 0x0000000000037941 */ /* 0x000fea0003800200 */
.L_x_4980:
[----:B------:R-:W-:-:S04]  /*ac10*/  F2FP.BF16.F32.PACK_AB R172, RZ, R172 ;  /* 0x000000acffac723e */ /* 0x000fc800000010ff */
[----:B------:R-:W-:-:S07]  /*ac20*/  PRMT R160, R160, 0x5410, R172 ;  /* 0x00005410a0a07816 */ /* 0x000fce00000000ac */
.L_x_4977:
[----:B------:R-:W-:Y:S05]  /*ac30*/  BSYNC.RECONVERGENT B2 ;  /* 0x0000000000027941 */ /* 0x000fea0003800200 */
.L_x_4976:
        /* <DEDUP_REMOVED lines=15> */
.L_x_4985:
[----:B------:R-:W-:Y:S05]  /*ad30*/  BSYNC.RECONVERGENT B3 ;  /* 0x0000000000037941 */ /* 0x000fea0003800200 */
.L_x_4984:
[----:B------:R-:W-:Y:S01]  /*ad40*/  BSSY.RECONVERGENT B3, `(.L_x_4986) ;  /* 0x000000d000037945 */ /* 0x000fe20003800200 */
[----:B------:R-:W-:Y:S01]  /*ad50*/  FADD.FTZ R118, R118, R173 ;  /* 0x000000ad76767221 */ /* 0x000fe20000010000 */
[----:B------:R-:W-:Y:S02]  /*ad60*/  MOV R170, RZ ;  /* 0x000000ff00aa7202 */ /* 0x000fe40000000f00 */
[----:B------:R-:W-:Y:S05]  /*ad70*/  @!P0 BRA `(.L_x_4987) ;  /* 0x0000000000248947 */ /* 0x000fea0003800000 */
[----:B------:R-:W-:Y:S01]  /*ad80*/  FFMA.FTZ R173, R201, R167, R166 ;  /* 0x000000a7c9ad7223 */ /* 0x000fe200000100a6 */
[----:B------:R-:W-:Y:S01]  /*ad90*/  ISETP.GT.AND P0, PT, R216, RZ, PT ;  /* 0x000000ffd800720c */ /* 0x000fe20003f04270 */
[----:B------:R-:W-:Y:S02]  /*ada0*/  IMAD.U32 R170, R57, 0x10000, RZ ;  /* 0x0001000039aa7824 */ /* 0x000fe400078e00ff */
[----:B------:R-:W-:-:S04]  /*adb0*/  FADD.FTZ R173, R196, -R173 ;  /* 0x800000adc4ad7221 */ /* 0x000fc80000010000 */
[----:B------:R-:W-:-:S05]  /*adc0*/  FMUL.FTZ R173, R218, R173 ;  /* 0x000000addaad7220 */ /* 0x000fca0000410000 */
[----:B------:R-:W-:-:S05]  /*add0*/  FSEL R173, R173, RZ, P0 ;  /* 0x000000ffadad7208 */ /* 0x000fca0000000000 */
[----:B------:R-:W-:-:S04]  /*ade0*/  FMUL.FTZ R173, R173, UR13 ;  /* 0x0000000dadad7c20 */ /* 0x000fc80008410000 */
[----:B------:R-:W-:-:S04]  /*adf0*/  FMUL.FTZ R173, R173, UR12 ;  /* 0x0000000cadad7c20 */ /* 0x000fc80008410000 */
[----:B------:R-:W-:-:S07]  /*ae00*/  FMUL.FTZ R170, R170, R173 ;  /* 0x000000adaaaa7220 */ /* 0x000fce0000410000 */
.L_x_4987:
[----:B------:R-:W-:Y:S05]  /*ae10*/  BSYNC.RECONVERGENT B3 ;  /* 0x0000000000037941 */ /* 0x000fea0003800200 */
.L_x_4986:
[----:B------:R-:W-:-:S04]  /*ae20*/  F2FP.BF16.F32.PACK_AB R170, RZ, R170 ;  /* 0x000000aaffaa723e */ /* 0x000fc800000010ff */
[----:B------:R-:W-:-:S07]  /*ae30*/  PRMT R161, R170, 0x7610, R161 ;  /* 0x00007610aaa17816 */ /* 0x000fce00000000a1 */
.L_x_4983:
[----:B------:R-:W-:Y:S05]  /*ae40*/  BSYNC.RECONVERGENT B2 ;  /* 0x0000000000027941 */ /* 0x000fea0003800200 */
.L_x_4982:
        /* <DEDUP_REMOVED lines=16> */
.L_x_4991:
[----:B------:R-:W-:Y:S05]  /*af50*/  BSYNC.RECONVERGENT B3 ;  /* 0x0000000000037941 */ /* 0x000fea0003800200 */
.L_x_4990:
        /* <DEDUP_REMOVED lines=13> */
.L_x_4993:
[----:B------:R-:W-:Y:S05]  /*b030*/  BSYNC.RECONVERGENT B3 ;  /* 0x0000000000037941 */ /* 0x000fea0003800200 */
.L_x_4992:
[----:B------:R-:W-:-:S04]  /*b040*/  F2FP.BF16.F32.PACK_AB R170, RZ, R170 ;  /* 0x000000aaffaa723e */ /* 0x000fc800000010ff */
[----:B------:R-:W-:-:S07]  /*b050*/  PRMT R161, R161, 0x5410, R170 ;  /* 0x00005410a1a17816 */ /* 0x000fce00000000aa */
.L_x_4989:
[----:B------:R-:W-:Y:S05]  /*b060*/  BSYNC.RECONVERGENT B2 ;  /* 0x0000000000027941 */ /* 0x000fea0003800200 */
.L_x_4988:
        /* <DEDUP_REMOVED lines=15> */
.L_x_4997:
[----:B------:R-:W-:Y:S05]  /*b160*/  BSYNC.RECONVERGENT B3 ;  /* 0x0000000000037941 */ /* 0x000fea0003800200 */
.L_x_4996:
        /* <DEDUP_REMOVED lines=13> */
.L_x_4999:
[----:B------:R-:W-:Y:S05]  /*b240*/  BSYNC.RECONVERGENT B3 ;  /* 0x0000000000037941 */ /* 0x000fea0003800200 */
.L_x_4998:
[----:B------:R-:W-:-:S04]  /*b250*/  F2FP.BF16.F32.PACK_AB R170, RZ, R170 ;  /* 0x000000aaffaa723e */ /* 0x000fc800000010ff */
[----:B------:R-:W-:-:S07]  /*b260*/  PRMT R162, R170, 0x7610, R162 ;  /* 0x00007610aaa27816 */ /* 0x000fce00000000a2 */
.L_x_4995:
[----:B------:R-:W-:Y:S05]  /*b270*/  BSYNC.RECONVERGENT B2 ;  /* 0x0000000000027941 */ /* 0x000fea0003800200 */
.L_x_4994:
        /* <DEDUP_REMOVED lines=16> */
.L_x_5003:
[----:B------:R-:W-:Y:S05]  /*b380*/  BSYNC.RECONVERGENT B3 ;  /* 0x0000000000037941 */ /* 0x000fea0003800200 */
.L_x_5002:
        /* <DEDUP_REMOVED lines=13> */
.L_x_5005:
[----:B------:R-:W-:Y:S05]  /*b460*/  BSYNC.RECONVERGENT B3 ;  /* 0x0000000000037941 */ /* 0x000fea0003800200 */
.L_x_5004:
[----:B------:R-:W-:-:S04]  /*b470*/  F2FP.BF16.F32.PACK_AB R170, RZ, R170 ;  /* 0x000000aaffaa723e */ /* 0x000fc800000010ff */
[----:B------:R-:W-:-:S07]  /*b480*/  PRMT R162, R162, 0x5410, R170 ;  /* 0x00005410a2a27816 */ /* 0x000fce00000000aa */
.L_x_5001:
[----:B------:R-:W-:Y:S05]  /*b490*/  BSYNC.RECONVERGENT B2 ;  /* 0x0000000000027941 */ /* 0x000fea0003800200 */
.L_x_5000:
        /* <DEDUP_REMOVED lines=15> */
.L_x_5009:
[----:B------:R-:W-:Y:S05]  /*b590*/  BSYNC.RECONVERGENT B3 ;  /* 0x0000000000037941 */ /* 0x000fea0003800200 */
.L_x_5008:
[----:B------:R-:W-:Y:S01]  /*b5a0*/  BSSY.RECONVERGENT B3, `(.L_x_5010) ;  /* 0x000000d000037945 */ /* 0x000fe20003800200 */
[----:B------:R-:W-:Y:S01]  /*b5b0*/  FADD.FTZ R122, R122, R169 ;  /* 0x000000a97a7a7221 */ /* 0x000fe20000010000 */
[----:B------:R-:W-:Y:S02]  /*b5c0*/  MOV R169, RZ ;  /* 0x000000ff00a97202 */ /* 0x000fe40000000f00 */
        /* <DEDUP_REMOVED lines=10> */
.L_x_5011:
[----:B------:R-:W-:Y:S05]  /*b670*/  BSYNC.RECONVERGENT B3 ;  /* 0x0000000000037941 */ /* 0x000fea0003800200 */
.L_x_5010:
[----:B------:R-:W-:-:S04]  /*b680*/  F2FP.BF16.F32.PACK_AB R169, RZ, R169 ;  /* 0x000000a9ffa9723e */ /* 0x000fc800000010ff */
[----:B------:R-:W-:-:S07]  /*b690*/  PRMT R163, R169, 0x7610, R163 ;  /* 0x00007610a9a37816 */ /* 0x000fce00000000a3 */
.L_x_5007:
[----:B------:R-:W-:Y:S05]  /*b6a0*/  BSYNC.RECONVERGENT B2 ;  /* 0x0000000000027941 */ /* 0x000fea0003800200 */
.L_x_5006:
[----:B------:R-:W-:Y:S05]  /*b6b0*/  @!P2 BRA `(.L_x_4940) ;  /* 0x00000000004ca947 */ /* 0x000fea0003800000 */
[----:B------:R-:W-:Y:S01]  /*b6c0*/  FFMA.FTZ R166, R206, R167, R166 ;  /* 0x000000a7cea67223 */ /* 0x000fe200000100a6 */
[----:B-----5:R-:W-:Y:S01]  /*b6d0*/  ISETP.GE.U32.AND P0, PT, R190, RZ, PT ;  /* 0x000000ffbe00720c */ /* 0x020fe20003f06070 */
[----:B------:R-:W-:Y:S01]  /*b6e0*/  IMAD.MOV.U32 R169, RZ, RZ, RZ ;  /* 0x000000ffffa97224 */ /* 0x000fe200078e00ff */
[----:B------:R-:W-:Y:S01]  /*b6f0*/  ISETP.GT.AND P1, PT, R216, RZ, PT ;  /* 0x000000ffd800720c */ /* 0x000fe20003f24270 */
[----:B------:R-:W-:Y:S01]  /*b700*/  FADD.FTZ R167, R211, -R166 ;  /* 0x800000a6d3a77221 */ /* 0x000fe20000010000 */
[----:B------:R-:W-:Y:S01]  /*b710*/  ISETP.GE.U32.AND.EX P0, PT, R191, 0x1000000, PT, P0 ;  /* 0x01000000bf00780c */ /* 0x000fe20003f06100 */
[----:B------:R-:W-:Y:S02]  /*b720*/  HFMA2 R170, -RZ, RZ, 0, 0 ;  /* 0x00000000ffaa7431 */ /* 0x000fe400000001ff */
        /* <DEDUP_REMOVED lines=12> */
.L_x_4940:
[----:B------:R-:W-:Y:S05]  /*b7f0*/  BSYNC.RECONVERGENT B0 ;  /* 0x0000000000007941 */ /* 0x000fea0003800200 */
.L_x_4923:
[----:B------:R-:W1:Y:S08]  /*b800*/  @P3 LDC.64 R168, c[0x0][0x478] ;  /* 0x00011e00ffa83b82 */ /* 0x000e700000000a00 */
[----:B------:R-:W2:Y:S01]  /*b810*/  @P2 LDC.64 R166, c[0x0][0x468] ;  /* 0x00011a00ffa62b82 */ /* 0x000ea20000000a00 */
[----:B-1----:R-:W-:-:S05]  /*b820*/  @P3 IMAD.WIDE.U32 R168, R165, 0x20, R168 ;  /* 0x00000020a5a83825 */ /* 0x002fca00078e00a8 */
[----:B------:R3:W-:Y:S01]  /*b830*/  @P3 STG.E.128 desc[UR6][R168.64], R144 ;  /* 0x00000090a8003986 */ /* 0x0007e2000c101d06 */
[----:B--2---:R-:W-:-:S03]  /*b840*/  @P2 IMAD.WIDE.U32 R166, R164, 0x10, R166 ;  /* 0x00000010a4a62825 */ /* 0x004fc600078e00a6 */
[----:B------:R3:W-:Y:S04]  /*b850*/  @P3 STG.E.128 desc[UR6][R168.64+0x10], R148 ;  /* 0x00001094a8003986 */ /* 0x0007e8000c101d06 */
[----:B------:R3:W-:Y:S02]  /*b860*/  @P2 STG.E.128 desc[UR6][R166.64], R160 ;  /* 0x000000a0a6002986 */ /* 0x0007e4000c101d06 */
.L_x_4920:
[----:B------:R-:W-:Y:S05]  /*b870*/  BSYNC.RECONVERGENT B1 ;  /* 0x0000000000017941 */ /* 0x000fea0003800200 */
.L_x_4919:
[----:B------:R-:W4:Y:S02]  /*b880*/  LDC.64 R164, c[0x0][0x380] ;  /* 0x0000e000ffa47b82 */ /* 0x000f240000000a00 */
[----:B----4-:R-:W-:-:S04]  /*b890*/  LEA R5, R164, R5, 0x2 ;  /* 0x00000005a4057211 */ /* 0x010fc800078e10ff */
[----:B------:R-:W-:-:S13]  /*b8a0*/  ISETP.GE.AND P0, PT, R5, R165, PT ;  /* 0x000000a50500720c */ /* 0x000fda0003f06270 */
[----:B------:R-:W-:Y:S05]  /*b8b0*/  @!P0 BRA `(.L_x_5012) ;  /* 0xffffff4c00cc8947 */ /* 0x000fea000383ffff */
.L_x_4723:
[----:B------:R-:W4:Y:S01]  /*b8c0*/  S2R R7, SR_CgaCtaId ;  /* 0x0000000000077919 */ /* 0x000f220000008800 */
[----:B------:R-:W-:Y:S01]  /*b8d0*/  SHF.R.U32.HI R6, RZ, 0x5, R0 ;  /* 0x00000005ff067819 */ /* 0x000fe20000011600 */
[----:B------:R-:W-:Y:S05]  /*b8e0*/  WARPSYNC.ALL ;  /* 0x0000000000007948 */ /* 0x000fea0003800000 */
[----:B------:R-:W-:Y:S01]  /*b8f0*/  MOV R4, 0x400 ;  /* 0x0000040000047802 */ /* 0x000fe20000000f00 */
[----:B------:R-:W-:Y:S01]  /*b900*/  IMAD R3, R6, 0x60, R3 ;  /* 0x0000006006037824 */ /* 0x000fe200078e0203 */
[----:B------:R-:W0:Y:S01]  /*b910*/  S2UR UR4, SR_CTAID.X ;  /* 0x00000000000479c3 */ /* 0x000e220000002500 */
[----:B------:R-:W-:Y:S01]  /*b920*/  LOP3.LUT R5, R0, 0x7f, RZ, 0x3c, !PT ;  /* 0x0000007f00057812 */ /* 0x000fe200078e3cff */
[----:B------:R-:W1:Y:S01]  /*b930*/  LDCU.128 UR16, c[0x0][0x440] ;  /* 0x00008800ff1077ac */ /* 0x000e620008000c00 */
        /* <DEDUP_REMOVED lines=8> */
[----:B----4-:R-:W-:Y:S01]  /*b9c0*/  LEA R4, R7, R4, 0x18 ;  /* 0x0000000407047211 */ /* 0x010fe200078ec0ff */
[----:B0-----:R-:W-:Y:S01]  /*b9d0*/  IMAD R5, R2, UR4, RZ ;  /* 0x0000000402057c24 */ /* 0x001fe2000f8e02ff */
        /* <DEDUP_REMOVED lines=11> */
[----:B-1----:R-:W-:-:S03]  /*ba90*/  IADD3 R36, P6, PT, R38, UR18, RZ ;  /* 0x0000001226247c10 */ /* 0x002fc6000ffde0ff */
[----:B------:R-:W-:Y:S04]  /*baa0*/  STS.128 [R3+0x800], R140 ;  /* 0x0008008c03007388 */ /* 0x000fe80000000c00 */
[----:B------:R-:W-:Y:S01]  /*bab0*/  STS.128 [R3+0x810], R152 ;  /* 0x0008109803007388 */ /* 0x000fe20000000c00 */
[----:B------:R-:W-:Y:S06]  /*bac0*/  BAR.SYNC.DEFER_BLOCKING 0x0 ;  /* 0x0000000000007b1d */ /* 0x000fec0000010000 */
[----:B------:R-:W1:Y:S04]  /*bad0*/  LDS R0, [R4] ;  /* 0x0000000004007984 */ /* 0x000e680000000800 */
[----:B------:R-:W4:Y:S04]  /*bae0*/  LDS R9, [R4+0xc00] ;  /* 0x000c000004097984 */ /* 0x000f280000000800 */
[----:B------:R-:W2:Y:S04]  /*baf0*/  LDS R2, [R4+0x200] ;  /* 0x0002000004027984 */ /* 0x000ea80000000800 */
[----:B------:R-:W3:Y:S04]  /*bb00*/  LDS R11, [R4+0xe00] ;  /* 0x000e0000040b7984 */ /* 0x000ee80000000800 */
        /* <DEDUP_REMOVED lines=9> */
[----:B----4-:R-:W-:-:S03]  /*bba0*/  FADD.FTZ R0, R0, R9 ;  /* 0x0000000900007221 */ /* 0x010fc60000010000 */
[----:B------:R-:W4:Y:S01]  /*bbb0*/  LDS R17, [R4+0x1800] ;  /* 0x0018000004117984 */ /* 0x000f220000000800 */
[----:B--2---:R-:W-:-:S03]  /*bbc0*/  FADD.FTZ R2, RZ, R2 ;  /* 0x00000002ff027221 */ /* 0x004fc60000010000 */
[----:B------:R-:W2:Y:S01]  /*bbd0*/  LDS R19, [R4+0x1a00] ;  /* 0x001a000004137984 */ /* 0x000ea20000000800 */
[----:B---3--:R-:W-:-:S03]  /*bbe0*/  FADD.FTZ R2, R2, R11 ;  /* 0x0000000b02027221 */ /* 0x008fc60000010000 */
[----:B------:R-:W3:Y:S01]  /*bbf0*/  LDS R14, [R4+0x1c00] ;  /* 0x001c0000040e7984 */ /* 0x000ee20000000800 */
        /* <DEDUP_REMOVED lines=16> */
[----:B----4-:R-:W-:-:S03]  /*bd00*/  FADD.FTZ R0, R0, R17 ;  /* 0x0000001100007221 */ /* 0x010fc60000010000 */
[----:B------:R-:W4:Y:S01]  /*bd10*/  LDS R31, [R4+0x2e00] ;  /* 0x002e0000041f7984 */ /* 0x000f220000000800 */
[----:B--2---:R-:W-:Y:S01]  /*bd20*/  FADD.FTZ R2, R2, R19 ;  /* 0x0000001302027221 */ /* 0x004fe20000010000 */
[----:B------:R-:W-:Y:S01]  /*bd30*/  BAR.SYNC.DEFER_BLOCKING 0x0 ;  /* 0x0000000000007b1d */ /* 0x000fe20000010000 */
[----:B---3--:R-:W-:Y:S01]  /*bd40*/  FADD.FTZ R5, R5, R14 ;  /* 0x0000000e05057221 */ /* 0x008fe20000010000 */
        /* <DEDUP_REMOVED lines=12> */
[----:B----4-:R-:W-:-:S03]  /*be10*/  FADD.FTZ R31, R8, R31 ;  /* 0x0000001f081f7221 */ /* 0x010fc60000010000 */
        /* <DEDUP_REMOVED lines=124> */
.L_x_5014:
[----:B------:R-:W-:Y:S05]  /*c5e0*/  BSYNC.RECONVERGENT B0 ;  /* 0x0000000000007941 */ /* 0x000fea0003800200 */
.L_x_5013:
[----:B------:R-:W-:Y:S01]  /*c5f0*/  BSSY.RECONVERGENT B0, `(.L_x_5015) ;  /* 0x0000012000007945 */ /* 0x000fe20003800200 */
[----:B------:R-:W-:-:S03]  /*c600*/  FADD.FTZ R21, R21, R18 ;  /* 0x0000001215157221 */ /* 0x000fc60000010000 */
[----:B------:R-:W-:Y:S05]  /*c610*/  @!P0 BRA `(.L_x_5016) ;  /* 0x00000000003c8947 */ /* 0x000fea0003800000 */
[----:B-1----:R-:W-:Y:S01]  /*c620*/  IMAD.MOV.U32 R2, RZ, RZ, R36 ;  /* 0x000000ffff027224 */ /* 0x002fe200078e0024 */
        /* <DEDUP_REMOVED lines=14> */
.L_x_5016:
[----:B------:R-:W-:Y:S05]  /*c710*/  BSYNC.RECONVERGENT B0 ;  /* 0x0000000000007941 */ /* 0x000fea0003800200 */
.L_x_5015:
        /* <DEDUP_REMOVED lines=18> */
.L_x_5018:
[----:B------:R-:W-:Y:S05]  /*c840*/  BSYNC.RECONVERGENT B0 ;  /* 0x0000000000007941 */ /* 0x000fea0003800200 */
.L_x_5017:
        /* <DEDUP_REMOVED lines=18> */
.L_x_5020:
[----:B------:R-:W-:Y:S05]  /*c970*/  BSYNC.RECONVERGENT B0 ;  /* 0x0000000000007941 */ /* 0x000fea0003800200 */
.L_x_5019:
        /* <DEDUP_REMOVED lines=18> */
.L_x_5022:
[----:B------:R-:W-:Y:S05]  /*caa0*/  BSYNC.RECONVERGENT B0 ;  /* 0x0000000000007941 */ /* 0x000fea0003800200 */
.L_x_5021:
        /* <DEDUP_REMOVED lines=11> */
.L_x_4732:
[----:B0-----:R-:W-:Y:S01]  /*cb60*/  HFMA2 R174, -RZ, RZ, 0, 5.9604644775390625e-08 ;  /* 0x00000001ffae7431 */ /* 0x001fe200000001ff */
[----:B------:R-:W-:Y:S01]  /*cb70*/  BSSY B0, `(.L_x_5023) ;  /* 0x0000007000007945 */ /* 0x000fe20003800000 */
[----:B------:R-:W-:Y:S02]  /*cb80*/  MOV R175, R225 ;  /* 0x000000e100af7202 */ /* 0x000fe40000000f00 */
[----:B------:R-:W-:Y:S02]  /*cb90*/  MOV R221, 0x1f ;  /* 0x0000001f00dd7802 */ /* 0x000fe40000000f00 */
[----:B------:R-:W-:-:S07]  /*cba0*/  MOV R172, 0xffffffff ;  /* 0xffffffff00ac7802 */ /* 0x000fce0000000f00 */
[----:B-1---5:R-:W-:Y:S05]  /*cbb0*/  WARPSYNC.COLLECTIVE R172, `(.L_x_5024) ;  /* 0x00000000ac087348 */ /* 0x022fea0003c00000 */
[----:B------:R0:W2:Y:S02]  /*cbc0*/  SHFL.BFLY P0, R173, R175, R174, R221 ;  /* 0x0c0000aeafad7389 */ /* 0x0000a400000000dd */
[----:B012--5:R-:W-:Y:S05]  /*cbd0*/  ENDCOLLECTIVE ;  /* 0x000000000000791b */ /* 0x027fea0003800000 */
.L_x_5024:
[----:B------:R-:W-:Y:S05]  /*cbe0*/  BSYNC B0 ;  /* 0x0000000000007941 */ /* 0x000fea0003800000 */
.L_x_5023:
        /* <DEDUP_REMOVED lines=8> */
.L_x_5025:
[----:B------:R-:W-:-:S05]  /*cc70*/  FADD.FTZ R164, R164, R225 ;  /* 0x000000e1a4a47221 */ /* 0x000fca0000010000 */
[----:B------:R-:W-:Y:S01]  /*cc80*/  MOV R175, R164 ;  /* 0x000000a400af7202 */ /* 0x000fe20000000f00 */
[----:B------:R-:W-:Y:S01]  /*cc90*/  HFMA2 R174, -RZ, RZ, 0, 1.1920928955078125e-07 ;  /* 0x00000002ffae7431 */ /* 0x000fe200000001ff */
[----:B------:R-:W-:-:S07]  /*cca0*/  MOV R165, R173 ;  /* 0x000000ad00a57202 */ /* 0x000fce0000000f00 */
[----:B------:R-:W-:Y:S05]  /*ccb0*/  WARPSYNC.COLLECTIVE R172, `(.L_x_5026) ;  /* 0x00000000ac087348 */ /* 0x000fea0003c00000 */
[----:B------:R0:W1:Y:S02]  /*ccc0*/  SHFL.BFLY P0, R173, R175, R174, R221 ;  /* 0x0c0000aeafad7389 */ /* 0x00006400000000dd */
[----:B01----:R-:W-:Y:S05]  /*ccd0*/  ENDCOLLECTIVE ;  /* 0x000000000000791b */ /* 0x003fea0003800000 */
.L_x_5026:
[----:B------:R-:W-:-:S05]  /*cce0*/  FADD.FTZ R165, R165, R224 ;  /* 0x000000e0a5a57221 */ /* 0x000fca0000010000 */
[----:B------:R-:W-:Y:S01]  /*ccf0*/  MOV R175, R165 ;  /* 0x000000a500af7202 */ /* 0x000fe20000000f00 */
[----:B------:R-:W-:-:S07]  /*cd00*/  IMAD.MOV.U32 R167, RZ, RZ, R173 ;  /* 0x000000ffffa77224 */ /* 0x000fce00078e00ad */
[----:B------:R-:W-:Y:S05]  /*cd10*/  WARPSYNC.COLLECTIVE R172, `(.L_x_5027) ;  /* 0x00000000ac087348 */ /* 0x000fea0003c00000 */
[----:B------:R0:W1:Y:S02]  /*cd20*/  SHFL.BFLY P0, R173, R175, R174, R221 ;  /* 0x0c0000aeafad7389 */ /* 0x00006400000000dd */
[----:B01----:R-:W-:Y:S05]  /*cd30*/  ENDCOLLECTIVE ;  /* 0x000000000000791b */ /* 0x003fea0003800000 */
.L_x_5027:
[----:B------:R-:W-:-:S05]  /*cd40*/  FADD.FTZ R167, R164, R167 ;  /* 0x000000a7a4a77221 */ /* 0x000fca0000010000 */
[----:B------:R-:W-:Y:S01]  /*cd50*/  MOV R175, R167 ;  /* 0x000000a700af7202 */ /* 0x000fe20000000f00 */
[----:B------:R-:W-:Y:S01]  /*cd60*/  HFMA2 R174, -RZ, RZ, 0, 2.384185791015625e-07 ;  /* 0x00000004ffae7431 */ /* 0x000fe200000001ff */
[----:B------:R-:W-:-:S07]  /*cd70*/  MOV R166, R173 ;  /* 0x000000ad00a67202 */ /* 0x000fce0000000f00 */
[----:B------:R-:W-:Y:S05]  /*cd80*/  WARPSYNC.COLLECTIVE R172, `(.L_x_5028) ;  /* 0x00000000ac087348 */ /* 0x000fea0003c00000 */
[----:B------:R0:W1:Y:S02]  /*cd90*/  SHFL.BFLY P0, R173, R175, R174, R221 ;  /* 0x0c0000aeafad7389 */ /* 0x00006400000000dd */
[----:B01----:R-:W-:Y:S05]  /*cda0*/  ENDCOLLECTIVE ;  /* 0x000000000000791b */ /* 0x003fea0003800000 */
.L_x_5028:
[----:B------:R-:W-:-:S05]  /*cdb0*/  FADD.FTZ R166, R165, R166 ;  /* 0x000000a6a5a67221 */ /* 0x000fca0000010000 */
[----:B------:R-:W-:Y:S02]  /*cdc0*/  MOV R175, R166 ;  /* 0x000000a600af7202 */ /* 0x000fe40000000f00 */
[----:B------:R-:W-:-:S07]  /*cdd0*/  MOV R168, R173 ;  /* 0x000000ad00a87202 */ /* 0x000fce0000000f00 */
[----:B------:R-:W-:Y:S05]  /*cde0*/  WARPSYNC.COLLECTIVE R172, `(.L_x_5029) ;  /* 0x00000000ac087348 */ /* 0x000fea0003c00000 */
[----:B------:R0:W1:Y:S02]  /*cdf0*/  SHFL.BFLY P0, R173, R175, R174, R221 ;  /* 0x0c0000aeafad7389 */ /* 0x00006400000000dd */
[----:B01----:R-:W-:Y:S05]  /*ce00*/  ENDCOLLECTIVE ;  /* 0x000000000000791b */ /* 0x003fea0003800000 */
.L_x_5029:
[----:B------:R-:W-:-:S05]  /*ce10*/  FADD.FTZ R168, R167, R168 ;  /* 0x000000a8a7a87221 */ /* 0x000fca0000010000 */
[----:B------:R-:W-:Y:S01]  /*ce20*/  MOV R175, R168 ;  /* 0x000000a800af7202 */ /* 0x000fe20000000f00 */
[----:B------:R-:W-:Y:S01]  /*ce30*/  HFMA2 R174, -RZ, RZ, 0, 4.76837158203125e-07 ;  /* 0x00000008ffae7431 */ /* 0x000fe200000001ff */
[----:B------:R-:W-:-:S07]  /*ce40*/  MOV R169, R173 ;  /* 0x000000ad00a97202 */ /* 0x000fce0000000f00 */
[----:B------:R-:W-:Y:S05]  /*ce50*/  WARPSYNC.COLLECTIVE R172, `(.L_x_5030) ;  /* 0x00000000ac087348 */ /* 0x000fea0003c00000 */
[----:B------:R0:W1:Y:S02]  /*ce60*/  SHFL.BFLY P0, R173, R175, R174, R221 ;  /* 0x0c0000aeafad7389 */ /* 0x00006400000000dd */
[----:B01----:R-:W-:Y:S05]  /*ce70*/  ENDCOLLECTIVE ;  /* 0x000000000000791b */ /* 0x003fea0003800000 */
.L_x_5030:
[----:B------:R-:W-:-:S05]  /*ce80*/  FADD.FTZ R169, R166, R169 ;  /* 0x000000a9a6a97221 */ /* 0x000fca0000010000 */
[----:B------:R-:W-:Y:S02]  /*ce90*/  MOV R175, R169 ;  /* 0x000000a900af7202 */ /* 0x000fe40000000f00 */
[----:B------:R-:W-:-:S07]  /*cea0*/  MOV R171, R173 ;  /* 0x000000ad00ab7202 */ /* 0x000fce0000000f00 */
[----:B------:R-:W-:Y:S05]  /*ceb0*/  WARPSYNC.COLLECTIVE R172, `(.L_x_5031) ;  /* 0x00000000ac087348 */ /* 0x000fea0003c00000 */
[----:B------:R0:W1:Y:S02]  /*cec0*/  SHFL.BFLY P0, R173, R175, R174, R221 ;  /* 0x0c0000aeafad7389 */ /* 0x00006400000000dd */
[----:B01----:R-:W-:Y:S05]  /*ced0*/  ENDCOLLECTIVE ;  /* 0x000000000000791b */ /* 0x003fea0003800000 */
.L_x_5031:
[----:B------:R-:W-:-:S05]  /*cee0*/  FADD.FTZ R171, R168, R171 ;  /* 0x000000aba8ab7221 */ /* 0x000fca0000010000 */
[----:B------:R-:W-:Y:S01]  /*cef0*/  MOV R175, R171 ;  /* 0x000000ab00af7202 */ /* 0x000fe20000000f00 */
[----:B------:R-:W-:Y:S01]  /*cf00*/  HFMA2 R174, -RZ, RZ, 0, 9.5367431640625e-07 ;  /* 0x00000010ffae7431 */ /* 0x000fe200000001ff */
[----:B------:R-:W-:-:S07]  /*cf10*/  MOV R170, R173 ;  /* 0x000000ad00aa7202 */ /* 0x000fce0000000f00 */
[----:B------:R-:W-:Y:S05]  /*cf20*/  WARPSYNC.COLLECTIVE R172, `(.L_x_5032) ;  /* 0x00000000ac087348 */ /* 0x000fea0003c00000 */
[----:B------:R0:W1:Y:S02]  /*cf30*/  SHFL.BFLY P0, R173, R175, R174, R221 ;  /* 0x0c0000aeafad7389 */ /* 0x00006400000000dd */
[----:B01----:R-:W-:Y:S05]  /*cf40*/  ENDCOLLECTIVE ;  /* 0x000000000000791b */ /* 0x003fea0003800000 */
.L_x_5032:
[----:B------:R-:W-:-:S05]  /*cf50*/  FADD.FTZ R170, R169, R170 ;  /* 0x000000aaa9aa7221 */ /* 0x000fca0000010000 */
[----:B------:R-:W-:Y:S02]  /*cf60*/  MOV R175, R170 ;  /* 0x000000aa00af7202 */ /* 0x000fe40000000f00 */
[----:B------:R-:W-:-:S07]  /*cf70*/  MOV R164, R173 ;  /* 0x000000ad00a47202 */ /* 0x000fce0000000f00 */
[----:B------:R-:W-:Y:S05]  /*cf80*/  WARPSYNC.COLLECTIVE R172, `(.L_x_5033) ;  /* 0x00000000ac087348 */ /* 0x000fea0003c00000 */
[----:B------:R0:W1:Y:S02]  /*cf90*/  SHFL.BFLY P0, R173, R175, R174, R221 ;  /* 0x0c0000aeafad7389 */ /* 0x00006400000000dd */
[----:B01----:R-:W-:Y:S05]  /*cfa0*/  ENDCOLLECTIVE ;  /* 0x000000000000791b */ /* 0x003fea0003800000 */
.L_x_5033:
[----:B------:R-:W-:Y:S01]  /*cfb0*/  MOV R165, R173 ;  /* 0x000000ad00a57202 */ /* 0x000fe20000000f00 */
[----:B------:R-:W-:Y:S06]  /*cfc0*/  BRA `(.L_x_5034) ;  /* 0xffffff5000b87947 */ /* 0x000fec000383ffff */
.L_x_5035:
        /* <DEDUP_REMOVED lines=11> */
.L_x_14488:


//--------------------- .text._ZN10layer_norm22ln_bwd_finalize_kernelINS_22Kernel_traits_finalizeILj768E13__nv_bfloat16S2_fS2_fjLb1ELj1024ELj4ENS_18Kernel_traits_baseILj768ES2_S2_fS2_fjLj1024EEEEELb1ELb1EEEvNS_9BwdParamsE --------------------------
	.section	.text._ZN10layer_norm22ln_bwd_finalize_kernelINS_22Kernel_traits_finalizeILj768E13__nv_bfloat16S2_fS2_fjLb1ELj1024ELj4ENS_18Kernel_traits_baseILj768ES2_S2_fS2_fjLj1024EEEEELb1ELb1EEEvNS_9BwdParamsE,"ax",@progbits
	.align	128
        .global         _ZN10layer_norm22ln_bwd_finalize_kernelINS_22Kernel_traits_finalizeILj768E13__nv_bfloat16S2_fS2_fjLb1ELj1024ELj4ENS_18Kernel_traits_baseILj768ES2_S2_fS2_fjLj1024EEEEELb1ELb1EEEvNS_9BwdParamsE
        .type           _ZN10layer_norm22ln_bwd_finalize_kernelINS_22Kernel_traits_finalizeILj768E13__nv_bfloat16S2_fS2_fjLb1ELj1024ELj4ENS_18Kernel_traits_baseILj768ES2_S2_fS2_fjLj1024EEEEELb1ELb1EEEvNS_9BwdParamsE,@function
        .size           _ZN10layer_norm22ln_bwd_finalize_kernelINS_22Kernel_traits_finalizeILj768E13__nv_bfloat16S2_fS2_fjLb1ELj1024ELj4ENS_18Kernel_traits_baseILj768ES2_S2_fS2_fjLj1024EEEEELb1ELb1EEEvNS_9BwdParamsE,(.L_x_14489 - _ZN10layer_norm22ln_bwd_finalize_kernelINS_22Kernel_traits_finalizeILj768E13__nv_bfloat16S2_fS2_fjLb1ELj1024ELj4ENS_18Kernel_traits_baseILj768ES2_S2_fS2_fjLj1024EEEEELb1ELb1EEEvNS_9BwdParamsE)
        .other          _ZN10layer_norm22ln_bwd_finalize_kernelINS_22Kernel_traits_finalizeILj768E13__nv_bfloat16S2_fS2_fjLb1ELj1024ELj4ENS_18Kernel_traits_baseILj768ES2_S2_fS2_fjLj1024EEEEELb1ELb1EEEvNS_9BwdParamsE,@"STO_CUDA_ENTRY STV_DEFAULT"
_ZN10layer_norm22ln_bwd_finalize_kernelINS_22Kernel_traits_finalizeILj768E13__nv_bfloat16S2_fS2_fjLb1ELj1024ELj4ENS_18Kernel_traits_baseILj768ES2_S2_fS2_fjLj1024EEEEELb1ELb1EEEvNS_9BwdParamsE:
.text._ZN10layer_norm22ln_bwd_finalize_kernelINS_22Kernel_traits_finalizeILj768E13__nv_bfloat16S2_fS2_fjLb1ELj1024ELj4ENS_18Kernel_traits_baseILj768ES2_S2_fS2_fjLj1024EEEEELb1ELb1EEEvNS_9BwdParamsE:
        /* <DEDUP_REMOVED lines=58> */
.L_x_5040:
        /* <DEDUP_REMOVED lines=87> */
.L_x_5039:
[----:B------:R-:W-:Y:S05]  /*0910*/  BSYNC.RECONVERGENT B1 ;  /* 0x0000000000017941 */ /* 0x000fea0003800200 */
.L_x_5038:
        /* <DEDUP_REMOVED lines=50> */
.L_x_5042:
[----:B------:R-:W-:Y:S05]  /*0c40*/  BSYNC.RECONVERGENT B1 ;  /* 0x0000000000017941 */ /* 0x000fea0003800200 */
.L_x_5041:
        /* <DEDUP_REMOVED lines=30> */
.L_x_5044:
[----:B------:R-:W-:Y:S05]  /*0e30*/  BSYNC.RECONVERGENT B1 ;  /* 0x0000000000017941 */ /* 0x000fea0003800200 */
.L_x_5043:
        /* <DEDUP_REMOVED lines=15> */
.L_x_5037:
[----:B------:R-:W-:Y:S05]  /*0f30*/  BSYNC.RECONVERGENT B0 ;  /* 0x0000000000007941 */ /* 0x000fea0003800200 */
.L_x_5036:
        /* <DEDUP_REMOVED lines=73> */
.L_x_5045:
        /* <DEDUP_REMOVED lines=11> */
.L_x_14489:


//--------------------- .text._ZN10layer_norm13ln_bwd_kernelINS_13Kernel_traitsI13__nv_bfloat16S2_fS2_fjLj768ELj1ELj4ELj1ELj16ENS_18Kernel_traits_baseILj768ES2_S2_fS2_fjLj128EEEEELb1ELb1ELb1ELb1EEEvNS_9BwdParamsE --------------------------
	.section	.text._ZN10layer_norm13ln_bwd_kernelINS_13Kernel_traitsI13__nv_bfloat16S2_fS2_fjLj768ELj1ELj4ELj1ELj16ENS_18Kernel_traits_baseILj768ES2_S2_fS2_fjLj128EEEEELb1ELb1ELb1ELb1EEEvNS_9BwdParamsE,"ax",@progbits
	.align	128
        .global         _ZN10layer_norm13ln_bwd_kernelINS_13Kernel_traitsI13__nv_bfloat16S2_fS2_fjLj768ELj1ELj4ELj1ELj16ENS_18Kernel_traits_baseILj768ES2_S2_fS2_fjLj128EEEEELb1ELb1ELb1ELb1EEEvNS_9BwdParamsE
        .type           _ZN10layer_norm13ln_bwd_kernelINS_13Kernel_traitsI13__nv_bfloat16S2_fS2_fjLj768ELj1ELj4ELj1ELj16ENS_18Kernel_traits_baseILj768ES2_S2_fS2_fjLj128EEEEELb1ELb1ELb1ELb1EEEvNS_9BwdParamsE,@function
        .size           _ZN10layer_norm13ln_bwd_kernelINS_13Kernel_traitsI13__nv_bfloat16S2_fS2_fjLj768ELj1ELj4ELj1ELj16ENS_18Kernel_traits_baseILj768ES2_S2_fS2_fjLj128EEEEELb1ELb1ELb1ELb1EEEvNS_9BwdParamsE,(.L_x_14490 - _ZN10layer_norm13ln_bwd_kernelINS_13Kernel_traitsI13__nv_bfloat16S2_fS2_fjLj768ELj1ELj4ELj1ELj16ENS_18Kernel_traits_baseILj768ES2_S2_fS2_fjLj128EEEEELb1ELb1ELb1ELb1EEEvNS_9BwdParamsE)
        .other          _ZN10layer_norm13ln_bwd_kernelINS_13Kernel_traitsI13__nv_bfloat16S2_fS2_fjLj768ELj1ELj4ELj1ELj16ENS_18Kernel_traits_baseILj768ES2_S2_fS2_fjLj128EEEEELb1ELb1ELb1ELb1EEEvNS_9BwdParamsE,@"STO_CUDA_ENTRY STV_DEFAULT"
_ZN10layer_norm13ln_bwd_kernelINS_13Kernel_traitsI13__nv_bfloat16S2_fS2_fjLj768ELj1ELj4ELj1ELj16ENS_18Kernel_traits_baseILj768ES2_S2_fS2_fjLj128EEEEELb1ELb1ELb1ELb1EEEvNS_9BwdParamsE:
.text._ZN10layer_norm13ln_bwd_kernelINS_13Kernel_traitsI13__nv_bfloat16S2_fS2_fjLj768ELj1ELj4ELj1ELj16ENS_18Kernel_traits_baseILj768ES2_S2_fS2_fjLj128EEEEELb1ELb1ELb1ELb1EEEvNS_9BwdParamsE:
        /* <DEDUP_REMOVED lines=57> */
[----:B------:R-:W2:Y:S04]  /*0390*/  LDG.E.128 R76, desc[UR6][R12.64+0x200] ;  /* 0x000200060c4c7981 */ /* 0x000ea8000c1e1d00 */
[----:B------:R-:W3:Y:S01]  /*03a0*/  LDG.E.128 R72, desc[UR6][R12.64] ;  /* 0x000000060c487981 */ /* 0x000ee2000c1e1d00 */
[----:B-1----:R-:W-:-:S03]  /*03b0*/  IMAD.WIDE.U32 R10, R207, 0x10, R10 ;  /* 0x00000010cf0a7825 */ /* 0x002fc600078e000a */
[----:B------:R-:W5:Y:S01]  /*03c0*/  LDG.E.128 R56, desc[UR6][R12.64+0x400] ;  /* 0x000400060c387981 */ /* 0x000f62000c1e1d00 */
[----:B------:R-:W-:-:S03]  /*03d0*/  HFMA2 R148, -RZ, RZ, 0, 0 ;  /* 0x00000000ff947431 */ /* 0x000fc600000001ff */
[----:B------:R-:W5:Y:S04]  /*03e0*/  LDG.E.128 R68, desc[UR6][R10.64+0x400] ;  /* 0x000400060a447981 */ /* 0x000f68000c1e1d00 */
[----:B------:R-:W5:Y:S04]  /*03f0*/  LDG.E.128 R64, desc[UR6][R10.64+0x200] ;  /* 0x000200060a407981 */ /* 0x000f68000c1e1d00 */
[----:B------:R0:W5:Y:S01]  /*0400*/  LDG.E.128 R60, desc[UR6][R10.64] ;  /* 0x000000060a3c7981 */ /* 0x000162000c1e1d00 */
[----:B--2---:R-:W-:Y:S02]  /*0410*/  PRMT R2, R76, 0x7632, R2 ;  /* 0x000076324c027816 */ /* 0x004fe40000000002 */
[----:B------:R-:W-:-:S02]  /*0420*/  PRMT R4, R77, 0x7632, R4 ;  /* 0x000076324d047816 */ /* 0x000fc40000000004 */
[----:B------:R-:W-:Y:S02]  /*0430*/  PRMT R5, R78, 0x7632, R5 ;  /* 0x000076324e057816 */ /* 0x000fe40000000005 */
[----:B------:R-:W-:Y:S02]  /*0440*/  PRMT R6, R79, 0x7632, R6 ;  /* 0x000076324f067816 */ /* 0x000fe40000000006 */
[----:B---3--:R-:W-:Y:S02]  /*0450*/  PRMT R7, R72, 0x7632, R7 ;  /* 0x0000763248077816 */ /* 0x008fe40000000007 */
[----:B------:R-:W-:Y:S02]  /*0460*/  PRMT R8, R73, 0x7632, R8 ;  /* 0x0000763249087816 */ /* 0x000fe40000000008 */
[----:B------:R-:W-:Y:S02]  /*0470*/  PRMT R9, R74, 0x7632, R9 ;  /* 0x000076324a097816 */ /* 0x000fe40000000009 */
[----:B0-----:R-:W-:-:S07]  /*0480*/  PRMT R10, R75, 0x7632, R10 ;  /* 0x000076324b0a7816 */ /* 0x001fce000000000a */
.L_x_5239:
[----:B------:R-:W0:Y:S08]  /*0490*/  LDC.64 R192, c[0x0][0x3f8] ;  /* 0x0000fe00ffc07b82 */ /* 0x000e300000000a00 */
[----:B------:R-:W1:Y:S08]  /*04a0*/  LDC.64 R194, c[0x0][0x3c8] ;  /* 0x0000f200ffc27b82 */ /* 0x000e700000000a00 */
        /* <DEDUP_REMOVED lines=14> */
[C---:B------:R-:W-:Y:S02]  /*0590*/  IMAD R3, R0.reuse, UR8, RZ ;  /* 0x0000000800037c24 */ /* 0x040fe4000f8e02ff */
[----:B------:R-:W-:-:S03]  /*05a0*/  IMAD.WIDE R198, R0, 0x4, R198 ;  /* 0x0000000400c67825 */ /* 0x000fc600078e02c6 */
[----:B------:R-:W-:Y:S01]  /*05b0*/  SHF.R.S32.HI R12, RZ, 0x1f, R3 ;  /* 0x0000001fff0c7819 */ /* 0x000fe20000011403 */
[----:B------:R-:W-:Y:S01]  /*05c0*/  IMAD R11, R11, UR8, RZ ;  /* 0x000000080b0b7c24 */ /* 0x000fe2000f8e02ff */
[----:B------:R-:W2:Y:S01]  /*05d0*/  LDC.64 R14, c[0x0][0x428] ;  /* 0x00010a00ff0e7b82 */ /* 0x000ea20000000a00 */
[----:B------:R3:W4:Y:S01]  /*05e0*/  LDG.E R198, desc[UR6][R198.64] ;  /* 0x00000006c6c67981 */ /* 0x000722000c1e1900 */
[----:B------:R-:W-:Y:S02]  /*05f0*/  LEA.HI R12, R12, R3, RZ, 0x3 ;  /* 0x000000030c0c7211 */ /* 0x000fe400078f18ff */
[----:B------:R-:W-:-:S04]  /*0600*/  SHF.R.S32.HI R16, RZ, 0x1f, R11 ;  /* 0x0000001fff107819 */ /* 0x000fc8000001140b */
[----:B------:R-:W-:Y:S01]  /*0610*/  LEA.HI R16, R16, R11, RZ, 0x3 ;  /* 0x0000000b10107211 */ /* 0x000fe200078f18ff */
[----:B------:R-:W2:Y:S01]  /*0620*/  LDC.64 R194, c[0x0][0x3b0] ;  /* 0x0000ec00ffc27b82 */ /* 0x000ea20000000a00 */
[----:B0-----:R-:W-:-:S04]  /*0630*/  LOP3.LUT R193, R13, 0x1f, RZ, 0xc0, !PT ;  /* 0x0000001f0dc17812 */ /* 0x001fc800078ec0ff */
[-C--:B------:R-:W-:Y:S02]  /*0640*/  LEA.HI.SX32 R11, R12, R193.reuse, 0x1d ;  /* 0x000000c10c0b7211 */ /* 0x080fe400078feaff */
[----:B------:R-:W-:Y:S02]  /*0650*/  LEA.HI.SX32 R3, R16, R193, 0x1d ;  /* 0x000000c110037211 */ /* 0x000fe400078feaff */
[----:B------:R-:W-:Y:S02]  /*0660*/  IADD3 R207, PT, PT, R11, 0x20, RZ ;  /* 0x000000200bcf7810 */ /* 0x000fe40007ffe0ff */
[----:B------:R-:W-:Y:S01]  /*0670*/  IADD3 R29, PT, PT, R3, 0x20, RZ ;  /* 0x00000020031d7810 */ /* 0x000fe20007ffe0ff */
[C---:B-1----:R-:W-:Y:S01]  /*0680*/  IMAD.WIDE.U32 R12, R11.reuse, 0x20, R186 ;  /* 0x000000200b0c7825 */ /* 0x042fe200078e00ba */
[----:B---3--:R-:W-:-:S03]  /*0690*/  IADD3 R199, PT, PT, R11, 0x40, RZ ;  /* 0x000000400bc77810 */ /* 0x008fc60007ffe0ff */
[----:B------:R-:W-:Y:S01]  /*06a0*/  IMAD.WIDE.U32 R184, R207, 0x20, R186 ;  /* 0x00000020cfb87825 */ /* 0x000fe200078e00ba */
[----:B------:R-:W3:Y:S03]  /*06b0*/  LDG.E.128 R172, desc[UR6][R12.64+0x10] ;  /* 0x000010060cac7981 */ /* 0x000ee6000c1e1d00 */
[--C-:B--2---:R-:W-:Y:S01]  /*06c0*/  IMAD.WIDE.U32 R28, R29, 0x10, R14.reuse ;  /* 0x000000101d1c7825 */ /* 0x104fe200078e000e */
[----:B------:R-:W2:Y:S03]  /*06d0*/  LDG.E.128 R168, desc[UR6][R184.64] ;  /* 0x00000006b8a87981 */ /* 0x000ea6000c1e1d00 */
[C---:B------:R-:W-:Y:S01]  /*06e0*/  IMAD.WIDE.U32 R176, R3.reuse, 0x10, R14 ;  /* 0x0000001003b07825 */ /* 0x040fe200078e000e */
[----:B------:R-:W-:Y:S01]  /*06f0*/  IADD3 R3, PT, PT, R3, 0x40, RZ ;  /* 0x0000004003037810 */ /* 0x000fe20007ffe0ff */
[----:B------:R-:W2:Y:S02]  /*0700*/  LDG.E.128 R28, desc[UR6][R28.64] ;  /* 0x000000061c1c7981 */ /* 0x000ea4000c1e1d00 */
[----:B------:R-:W-:-:S02]  /*0710*/  IMAD.WIDE.U32 R186, R199, 0x20, R186 ;  /* 0x00000020c7ba7825 */ /* 0x000fc400078e00ba */
[----:B------:R-:W2:Y:S02]  /*0720*/  LDG.E.128 R24, desc[UR6][R184.64+0x10] ;  /* 0x00001006b8187981 */ /* 0x000ea4000c1e1d00 */
[----:B------:R-:W-:Y:S02]  /*0730*/  IMAD.WIDE.U32 R14, R3, 0x10, R14 ;  /* 0x00000010030e7825 */ /* 0x000fe400078e000e */
[----:B------:R-:W2:Y:S04]  /*0740*/  LDG.E.128 R180, desc[UR6][R12.64] ;  /* 0x000000060cb47981 */ /* 0x000ea8000c1e1d00 */
[----:B------:R-:W2:Y:S04]  /*0750*/  LDG.E.128 R176, desc[UR6][R176.64] ;  /* 0x00000006b0b07981 */ /* 0x000ea8000c1e1d00 */
[----:B------:R-:W2:Y:S04]  /*0760*/  LDG.E.128 R20, desc[UR6][R186.64] ;  /* 0x00000006ba147981 */ /* 0x000ea8000c1e1d00 */
[----:B------:R-:W2:Y:S04]  /*0770*/  LDG.E.128 R12, desc[UR6][R14.64] ;  /* 0x000000060e0c7981 */ /* 0x000ea8000c1e1d00 */
[----:B------:R0:W2:Y:S01]  /*0780*/  LDG.E.128 R16, desc[UR6][R186.64+0x10] ;  /* 0x00001006ba107981 */ /* 0x0000a2000c1e1d00 */
        /* <DEDUP_REMOVED lines=9> */
[----:B------:R-:W-:-:S04]  /*0820*/  IMAD.WIDE.U32 R196, R197, 0x8, R194 ;  /* 0x00000008c5c47825 */ /* 0x000fc800078e00c2 */
        /* <DEDUP_REMOVED lines=21> */
[----:B------:R-:W-:Y:S02]  /*0980*/  ISETP.NE.AND P0, PT, RZ, UR9, PT ;  /* 0x00000009ff007c0c */ /* 0x000fe4000bf05270 */
[----:B------:R-:W-:-:S02]  /*0990*/  SHF.L.U32 R11, R60, 0x10, RZ ;  /* 0x000000103c0b7819 */ /* 0x000fc400000006ff */
[----:B------:R-:W-:Y:S02]  /*09a0*/  SHF.L.U32 R202, R71, 0x10, RZ ;  /* 0x0000001047ca7819 */ /* 0x000fe400000006ff */
[----:B----4-:R-:W-:-:S05]  /*09b0*/  FSEL R198, R198, RZ, !P0 ;  /* 0x000000ffc6c67208 */ /* 0x010fca0004000000 */
[C---:B---3--:R-:W-:Y:S01]  /*09c0*/  FADD.FTZ R251, -R198.reuse, R172 ;  /* 0x000000acc6fb7221 */ /* 0x048fe20000010100 */
[C---:B------:R-:W-:Y:S01]  /*09d0*/  FADD.FTZ R235, -R198.reuse, R173 ;  /* 0x000000adc6eb7221 */ /* 0x040fe20000010100 */
[C---:B--2---:R-:W-:Y:S01]  /*09e0*/  FADD.FTZ R225, -R198.reuse, R170 ;  /* 0x000000aac6e17221 */ /* 0x044fe20000010100 */
[C---:B------:R-:W-:Y:S01]  /*09f0*/  FADD.FTZ R217, -R198.reuse, R171 ;  /* 0x000000abc6d97221 */ /* 0x040fe20000010100 */
[C---:B------:R-:W-:Y:S01]  /*0a00*/  FADD.FTZ R231, -R198.reuse, R175 ;  /* 0x000000afc6e77221 */ /* 0x040fe20000010100 */
[----:B------:R-:W-:Y:S01]  /*0a10*/  FADD.FTZ R233, -R198, R168 ;  /* 0x000000a8c6e97221 */ /* 0x000fe20000010100 */
[C---:B------:R-:W-:Y:S02]  /*0a20*/  PRMT R172, R29.reuse, 0x7632, R172 ;  /* 0x000076321dac7816 */ /* 0x040fe400000000ac */
[C---:B------:R-:W-:Y:S02]  /*0a30*/  PRMT R173, R30.reuse, 0x7632, R173 ;  /* 0x000076321ead7816 */ /* 0x040fe400000000ad */
        /* <DEDUP_REMOVED lines=12> */
[----:B0-----:R-:W-:Y:S01]  /*0b00*/  SHF.L.U32 R184, R176, 0x10, RZ ;  /* 0x00000010b0b87819 */ /* 0x001fe200000006ff */
[----:B------:R-:W-:Y:S01]  /*0b10*/  FADD.FTZ R185, -R198, R21 ;  /* 0x00000015c6b97221 */ /* 0x000fe20000010100 */
[----:B------:R-:W-:-:S02]  /*0b20*/  PRMT R168, R28, 0x7632, R168 ;  /* 0x000076321ca87816 */ /* 0x000fc400000000a8 */
[----:B------:R-:W-:Y:S02]  /*0b30*/  PRMT R31, R64, 0x7632, R31 ;  /* 0x00007632401f7816 */ /* 0x000fe4000000001f */
[----:B------:R-:W-:Y:S02]  /*0b40*/  PRMT R176, R179, 0x7632, R176 ;  /* 0x00007632b3b07816 */ /* 0x000fe400000000b0 */
[----:B------:R-:W-:Y:S01]  /*0b50*/  PRMT R25, R63, 0x7632, R25 ;  /* 0x000076323f197816 */ /* 0x000fe20000000019 */
[----:B------:R-:W-:Y:S01]  /*0b60*/  FADD.FTZ R241, -R198, R174 ;  /* 0x000000aec6f17221 */ /* 0x000fe20000010100 */
[----:B------:R-:W-:Y:S01]  /*0b70*/  PRMT R180, R178, 0x7632, R180 ;  /* 0x00007632b2b47816 */ /* 0x000fe200000000b4 */
[-C--:B------:R-:W-:Y:S01]  /*0b80*/  FMUL.FTZ R30, R30, R29.reuse ;  /* 0x0000001d1e1e7220 */ /* 0x080fe20000410000 */
[----:B------:R-:W-:Y:S01]  /*0b90*/  PRMT R21, R62, 0x7632, R21 ;  /* 0x000076323e157816 */ /* 0x000fe20000000015 */
[----:B------:R-:W-:Y:S01]  /*0ba0*/  FFMA.FTZ R90, R27, R29, R90 ;  /* 0x0000001d1b5a7223 */ /* 0x000fe2000001005a */
[----:B------:R-:W-:Y:S01]  /*0bb0*/  FADD.FTZ R142, R142, R29 ;  /* 0x0000001d8e8e7221 */ /* 0x000fe20000010000 */
[----:B------:R-:W-:Y:S01]  /*0bc0*/  SHF.L.U32 R29, R31, 0x10, RZ ;  /* 0x000000101f1d7819 */ /* 0x000fe200000006ff */
[----:B------:R-:W-:Y:S01]  /*0bd0*/  FADD.FTZ R229, -R198, R26 ;  /* 0x0000001ac6e57221 */ /* 0x000fe20000010100 */
[----:B------:R-:W-:Y:S01]  /*0be0*/  SHF.L.U32 R174, R168, 0x10, RZ ;  /* 0x00000010a8ae7819 */ /* 0x000fe200000006ff */
[----:B------:R-:W-:Y:S01]  /*0bf0*/  FMUL.FTZ R168, R204, R169 ;  /* 0x000000a9cca87220 */ /* 0x000fe20000410000 */
[C---:B------:R-:W-:Y:S01]  /*0c00*/  PRMT R190, R13.reuse, 0x7632, R190 ;  /* 0x000076320dbe7816 */ /* 0x040fe200000000be */
[----:B------:R-:W-:Y:S01]  /*0c10*/  FADD.FTZ R227, -R198, R24 ;  /* 0x00000018c6e37221 */ /* 0x000fe20000010100 */
[----:B------:R-:W-:Y:S01]  /*0c20*/  SHF.L.U32 R213, R13, 0x10, RZ ;  /* 0x000000100dd57819 */ /* 0x000fe200000006ff */
[----:B------:R-:W-:Y:S01]  /*0c30*/  FMUL.FTZ R26, R204, R231 ;  /* 0x000000e7cc1a7220 */ /* 0x000fe20000410000 */
[----:B------:R-:W-:-:S02]  /*0c40*/  SHF.L.U32 R25, R25, 0x10, RZ ;  /* 0x0000001019197819 */ /* 0x000fc400000006ff */
[----:B------:R-:W-:Y:S02]  /*0c50*/  SHF.L.U32 R176, R176, 0x10, RZ ;  /* 0x00000010b0b07819 */ /* 0x000fe400000006ff */
[----:B------:R-:W-:Y:S01]  /*0c60*/  PRMT R170, R65, 0x7632, R170 ;  /* 0x0000763241aa7816 */ /* 0x000fe200000000aa */
[----:B------:R-:W-:Y:S01]  /*0c70*/  FADD.FTZ R243, -R198, R181 ;  /* 0x000000b5c6f37221 */ /* 0x000fe20000010100 */
[----:B------:R-:W-:Y:S01]  /*0c80*/  PRMT R13, R60, 0x7632, R13 ;  /* 0x000076323c0d7816 */ /* 0x000fe2000000000d */
[----:B------:R-:W-:Y:S01]  /*0c90*/  FMUL.FTZ R24, R204, R235 ;  /* 0x000000ebcc187220 */ /* 0x000fe20000410000 */
[----:B------:R-:W-:Y:S02]  /*0ca0*/  SHF.L.U32 R21, R21, 0x10, RZ ;  /* 0x0000001015157819 */ /* 0x000fe400000006ff */
[----:B------:R-:W-:Y:S01]  /*0cb0*/  SHF.L.U32 R180, R180, 0x10, RZ ;  /* 0x00000010b4b47819 */ /* 0x000fe200000006ff */
[-C--:B------:R-:W-:Y:S01]  /*0cc0*/  FMUL.FTZ R29, R29, R174.reuse ;  /* 0x000000ae1d1d7220 */ /* 0x080fe20000410000 */
[----:B------:R-:W-:Y:S01]  /*0cd0*/  SHF.L.U32 R31, R170, 0x10, RZ ;  /* 0x00000010aa1f7819 */ /* 0x000fe200000006ff */
[----:B------:R-:W-:Y:S01]  /*0ce0*/  FFMA.FTZ R89, R168, R174, R89 ;  /* 0x000000aea8597223 */ /* 0x000fe20000010059 */
[----:B------:R-:W-:Y:S01]  /*0cf0*/  SHF.L.U32 R172, R172, 0x10, RZ ;  /* 0x00000010acac7819 */ /* 0x000fe200000006ff */
[----:B------:R-:W-:Y:S01]  /*0d00*/  FADD.FTZ R141, R141, R174 ;  /* 0x000000ae8d8d7221 */ /* 0x000fe20000010000 */
[----:B------:R-:W-:Y:S01]  /*0d10*/  FADD.FTZ R181, -R198, R16 ;  /* 0x00000010c6b57221 */ /* 0x000fe20000010100 */
[----:B------:R-:W-:Y:S01]  /*0d20*/  SHF.L.U32 R13, R13, 0x10, RZ ;  /* 0x000000100d0d7819 */ /* 0x000fe200000006ff */
[-C--:B------:R-:W-:Y:S01]  /*0d30*/  FMUL.FTZ R25, R25, R176.reuse ;  /* 0x000000b019197220 */ /* 0x080fe20000410000 */
[----:B------:R-:W-:Y:S01]  /*0d40*/  SHF.L.U32 R182, R182, 0x10, RZ ;  /* 0x00000010b6b67819 */ /* 0x000fe200000006ff */
[----:B------:R-:W-:Y:S01]  /*0d50*/  FADD.FTZ R147, R147, R176 ;  /* 0x000000b093937221 */ /* 0x000fe20000010000 */
[----:B------:R-:W-:Y:S01]  /*0d60*/  FFMA.FTZ R87, R26, R176, R87 ;  /* 0x000000b01a577223 */ /* 0x000fe20000010057 */
[----:B------:R-:W-:Y:S01]  /*0d70*/  FMUL.FTZ R170, R204, R217 ;  /* 0x000000d9ccaa7220 */ /* 0x000fe20000410000 */
[----:B------:R-:W-:Y:S01]  /*0d80*/  SHF.L.U32 R174, R66, 0x10, RZ ;  /* 0x0000001042ae7819 */ /* 0x000fe200000006ff */
[----:B------:R-:W-:Y:S01]  /*0d90*/  FADD.FTZ R249, -R198, R183 ;  /* 0x000000b7c6f97221 */ /* 0x000fe20000010100 */
[C---:B------:R-:W-:Y:S01]  /*0da0*/  PRMT R186, R177.reuse, 0x7632, R186 ;  /* 0x00007632b1ba7816 */ /* 0x040fe200000000ba */
[----:B------:R-:W-:Y:S01]  /*0db0*/  FMUL.FTZ R16, R204, R243 ;  /* 0x000000f3cc107220 */ /* 0x000fe20000410000 */
[----:B------:R-:W-:Y:S01]  /*0dc0*/  SHF.L.U32 R247, R177, 0x10, RZ ;  /* 0x00000010b1f77819 */ /* 0x000fe200000006ff */
[-C--:B------:R-:W-:Y:S01]  /*0dd0*/  FMUL.FTZ R21, R21, R180.reuse ;  /* 0x000000b415157220 */ /* 0x080fe20000410000 */
[----:B------:R-:W-:Y:S01]  /*0de0*/  SHF.L.U32 R223, R179, 0x10, RZ ;  /* 0x00000010b3df7819 */ /* 0x000fe200000006ff */
[----:B------:R-:W-:Y:S01]  /*0df0*/  FADD.FTZ R145, R145, R180 ;  /* 0x000000b491917221 */ /* 0x000fe20000010000 */
[----:B------:R-:W-:Y:S01]  /*0e00*/  FFMA.FTZ R85, R24, R180, R85 ;  /* 0x000000b418557223 */ /* 0x000fe20000010055 */
[----:B------:R-:W-:Y:S01]  /*0e10*/  SHF.L.U32 R176, R67, 0x10, RZ ;  /* 0x0000001043b07819 */ /* 0x000fe200000006ff */
[C---:B------:R-:W-:Y:S01]  /*0e20*/  FADD.FTZ R177, -R198.reuse, R20 ;  /* 0x00000014c6b17221 */ /* 0x040fe20000010100 */
[C---:B------:R-:W-:Y:S01]  /*0e30*/  FADD.FTZ R179, -R198.reuse, R22 ;  /* 0x00000016c6b37221 */ /* 0x040fe20000010100 */
[C---:B------:R-:W-:Y:S01]  /*0e40*/  FADD.FTZ R187, -R198.reuse, R23 ;  /* 0x00000017c6bb7221 */ /* 0x040fe20000010100 */
[C---:B-1----:R-:W-:Y:S01]  /*0e50*/  FADD.FTZ R189, -R198.reuse, R17 ;  /* 0x00000011c6bd7221 */ /* 0x042fe20000010100 */
[C---:B------:R-:W-:Y:S01]  /*0e60*/  FADD.FTZ R183, -R198.reuse, R18 ;  /* 0x00000012c6b77221 */ /* 0x040fe20000010100 */
[----:B------:R-:W-:Y:S01]  /*0e70*/  FADD.FTZ R191, -R198, R19 ;  /* 0x00000013c6bf7221 */ /* 0x000fe20000010100 */
[----:B------:R-:W-:Y:S01]  /*0e80*/  PRMT R180, R66, 0x7632, R180 ;  /* 0x0000763242b47816 */ /* 0x000fe200000000b4 */
[----:B------:R-:W-:Y:S01]  /*0e90*/  FMUL.FTZ R169, R204, R227 ;  /* 0x000000e3cca97220 */ /* 0x000fe20000410000 */
[----:B------:R-:W-:Y:S01]  /*0ea0*/  PRMT R198, R15, 0x7632, R198 ;  /* 0x000076320fc67816 */ /* 0x000fe200000000c6 */
[-C--:B------:R-:W-:Y:S01]  /*0eb0*/  FMUL.FTZ R31, R31, R172.reuse ;  /* 0x000000ac1f1f7220 */ /* 0x080fe20000410000 */
[----:B------:R-:W-:Y:S01]  /*0ec0*/  SHF.L.U32 R207, R15, 0x10, RZ ;  /* 0x000000100fcf7819 */ /* 0x000fe200000006ff */
[----:B------:R-:W-:Y:S01]  /*0ed0*/  FFMA.FTZ R91, R170, R172, R91 ;  /* 0x000000acaa5b7223 */ /* 0x000fe2000001005b */
[----:B------:R-:W-:Y:S01]  /*0ee0*/  PRMT R15, R61, 0x7632, R15 ;  /* 0x000076323d0f7816 */ /* 0x000fe2000000000f */
[----:B------:R-:W-:Y:S01]  /*0ef0*/  FADD.FTZ R143, R143, R172 ;  /* 0x000000ac8f8f7221 */ /* 0x000fe20000010000 */
[----:B------:R-:W-:Y:S01]  /*0f00*/  FMUL.FTZ R3, R204, R3 ;  /* 0x00000003cc037220 */ /* 0x000fe20000410000 */
[-C--:B------:R-:W-:Y:S01]  /*0f10*/  FMUL.FTZ R13, R13, R182.reuse ;  /* 0x000000b60d0d7220 */ /* 0x080fe20000410000 */
[----:B------:R-:W-:Y:S01]  /*0f20*/  FFMA.FTZ R81, R16, R182, R81 ;  /* 0x000000b610517223 */ /* 0x000fe20000010051 */
[----:B------:R-:W-:Y:S01]  /*0f30*/  FADD.FTZ R149, R149, R182 ;  /* 0x000000b695957221 */ /* 0x000fe20000010000 */
[----:B------:R-:W-:Y:S01]  /*0f40*/  FMUL.FTZ R172, R174, R171 ;  /* 0x000000abaeac7220 */ /* 0x000fe20000410000 */
        /* <DEDUP_REMOVED lines=8> */
[-C--:B------:R-:W-:Y:S01]  /*0fd0*/  FMUL.FTZ R12, R11, R184.reuse ;  /* 0x000000b80b0c7220 */ /* 0x080fe20000410000 */
[----:B------:R-:W-:Y:S01]  /*0fe0*/  SHF.L.U32 R15, R15, 0x10, RZ ;  /* 0x000000100f0f7819 */ /* 0x000fe200000006ff */
[----:B------:R-:W-:Y:S01]  /*0ff0*/  FMUL.FTZ R171, R204, R229 ;  /* 0x000000e5ccab7220 */ /* 0x000fe20000410000 */
[----:B------:R-:W-:Y:S01]  /*1000*/  SHF.L.U32 R186, R186, 0x10, RZ ;  /* 0x00000010baba7819 */ /* 0x000fe200000006ff */
[----:B------:R-:W-:Y:S01]  /*1010*/  FFMA.FTZ R80, R3, R184, R80 ;  /* 0x000000b803507223 */ /* 0x000fe20000010050 */
[----:B------:R-:W-:Y:S01]  /*1020*/  FADD.FTZ R148, R148, R184 ;  /* 0x000000b894947221 */ /* 0x000fe20000010000 */
[----:B------:R-:W-:Y:S01]  /*1030*/  FMUL.FTZ R18, R204, R249 ;  /* 0x000000f9cc127220 */ /* 0x000fe20000410000 */
[----:B------:R-:W-:Y:S01]  /*1040*/  PRMT R199, R14, 0x7632, R199 ;  /* 0x000076320ec77816 */ /* 0x000fe200000000c7 */
[-C--:B------:R-:W-:Y:S01]  /*1050*/  FMUL.FTZ R173, R180, R182.reuse ;  /* 0x000000b6b4ad7220 */ /* 0x080fe20000410000 */
[----:B------:R-:W-:Y:S01]  /*1060*/  SHF.L.U32 R209, R14, 0x10, RZ ;  /* 0x000000100ed17819 */ /* 0x000fe200000006ff */
[----:B------:R-:W-:Y:S01]  /*1070*/  FADD.FTZ R137, R137, R182 ;  /* 0x000000b689897221 */ /* 0x000fe20000010000 */
[----:B------:R-:W-:Y:S01]  /*1080*/  PRMT R184, R67, 0x7632, R184 ;  /* 0x0000763243b87816 */ /* 0x000fe200000000b8 */
[----:B------:R-:W-:Y:S01]  /*1090*/  FFMA.FTZ R93, R176, R182, R93 ;  /* 0x000000b6b05d7223 */ /* 0x000fe2000001005d */
[----:B------:R-:W-:Y:S01]  /*10a0*/  SHF.L.U32 R14, R61, 0x10, RZ ;  /* 0x000000103d0e7819 */ /* 0x000fe200000006ff */
[----:B------:R-:W-:Y:S01]  /*10b0*/  FADD.FTZ R138, R138, R211 ;  /* 0x000000d38a8a7221 */ /* 0x000fe20000010000 */
[----:B------:R-:W-:Y:S01]  /*10c0*/  FFMA.FTZ R94, R171, R211, R94 ;  /* 0x000000d3ab5e7223 */ /* 0x000fe2000001005e */
[----:B------:R-:W-:Y:S01]  /*10d0*/  FADD.FTZ R182, RZ, R12 ;  /* 0x0000000cffb67221 */ /* 0x000fe20000010000 */
[-C--:B------:R-:W-:Y:S01]  /*10e0*/  FMUL.FTZ R15, R15, R186.reuse ;  /* 0x000000ba0f0f7220 */ /* 0x080fe20000410000 */
[----:B------:R-:W-:Y:S01]  /*10f0*/  FFMA.FTZ R83, R18, R186, R83 ;  /* 0x000000ba12537223 */ /* 0x000fe20000010053 */
[----:B------:R-:W-:Y:S01]  /*1100*/  FADD.FTZ R151, R151, R186 ;  /* 0x000000ba97977221 */ /* 0x000fe20000010000 */
[----:B------:R-:W-:Y:S01]  /*1110*/  FFMA.FTZ R211, R3, R12, RZ ;  /* 0x0000000c03d37223 */ /* 0x000fe200000100ff */
[----:B------:R-:W-:-:S02]  /*1120*/  SHF.L.U32 R184, R184, 0x10, RZ ;  /* 0x00000010b8b87819 */ /* 0x000fc400000006ff */
[----:B------:R-:W-:Y:S01]  /*1130*/  SHF.L.U32 R186, R175, 0x10, RZ ;  /* 0x00000010afba7819 */ /* 0x000fe200000006ff */
[----:B------:R-:W-:Y:S01]  /*1140*/  FMUL.FTZ R14, R14, R247 ;  /* 0x000000f70e0e7220 */ /* 0x000fe20000410000 */
[----:B------:R-:W-:Y:S01]  /*1150*/  SHF.L.U32 R239, R178, 0x10, RZ ;  /* 0x00000010b2ef7819 */ /* 0x000fe200000006ff */
[----:B------:R-:W-:Y:S01]  /*1160*/  FADD.FTZ R215, R182, R13 ;  /* 0x0000000db6d77221 */ /* 0x000fe20000010000 */
[C---:B------:R-:W-:Y:S01]  /*1170*/  FMUL.FTZ R11, R204.reuse, R245 ;  /* 0x000000f5cc0b7220 */ /* 0x040fe20000410000 */
[----:B------:R-:W-:Y:S01]  /*1180*/  FMUL.FTZ R178, R204, R219 ;  /* 0x000000dbccb27220 */ /* 0x000fe20000410000 */
[----:B------:R-:W-:Y:S01]  /*1190*/  FFMA.FTZ R182, R16, R13, R211 ;  /* 0x0000000d10b67223 */ /* 0x000fe200000100d3 */
[----:B------:R-:W-:Y:S01]  /*11a0*/  SHF.L.U32 R20, R62, 0x10, RZ ;  /* 0x000000103e147819 */ /* 0x000fe200000006ff */
[-C--:B------:R-:W-:Y:S01]  /*11b0*/  FMUL.FTZ R175, R184, R186.reuse ;  /* 0x000000bab8af7220 */ /* 0x080fe20000410000 */
[----:B------:R-:W-:Y:S01]  /*11c0*/  FADD.FTZ R184, R215, R14 ;  /* 0x0000000ed7b87221 */ /* 0x000fe20000010000 */
[----:B------:R-:W-:Y:S01]  /*11d0*/  FADD.FTZ R139, R139, R186 ;  /* 0x000000ba8b8b7221 */ /* 0x000fe20000010000 */
[----:B------:R-:W-:Y:S01]  /*11e0*/  FFMA.FTZ R95, R178, R186, R95 ;  /* 0x000000bab25f7223 */ /* 0x000fe2000001005f */
        /* <DEDUP_REMOVED lines=8> */
[-C--:B------:R-:W-:Y:S01]  /*1270*/  FMUL.FTZ R182, R186, R213.reuse ;  /* 0x000000d5bab67220 */ /* 0x080fe20000410000 */
[----:B------:R-:W-:Y:S01]  /*1280*/  FADD.FTZ R186, R215, R20 ;  /* 0x00000014d7ba7221 */ /* 0x000fe20000010000 */
[----:B------:R-:W-:Y:S01]  /*1290*/  FFMA.FTZ R211, R17, R20, R184 ;  /* 0x0000001411d37223 */ /* 0x000fe200000100b8 */
[----:B------:R-:W-:Y:S01]  /*12a0*/  FFMA.FTZ R98, R179, R213, R98 ;  /* 0x000000d5b3627223 */ /* 0x000fe20000010062 */
[----:B------:R-:W-:Y:S01]  /*12b0*/  FADD.FTZ R134, R134, R213 ;  /* 0x000000d586867221 */ /* 0x000fe20000010000 */
        /* <DEDUP_REMOVED lines=10> */
[-C--:B------:R-:W-:Y:S01]  /*1360*/  FFMA.FTZ R100, R181, R209.reuse, R100 ;  /* 0x000000d1b5647223 */ /* 0x080fe20000010064 */
[----:B------:R-:W-:Y:S01]  /*1370*/  FMUL.FTZ R184, R184, R209 ;  /* 0x000000d1b8b87220 */ /* 0x000fe20000410000 */
[----:B------:R-:W-:Y:S01]  /*1380*/  FADD.FTZ R128, R128, R209 ;  /* 0x000000d180807221 */ /* 0x000fe20000010000 */
[----:B------:R-:W-:Y:S01]  /*1390*/  FMUL.FTZ R28, R28, R237 ;  /* 0x000000ed1c1c7220 */ /* 0x000fe20000410000 */
[----:B------:R-:W-:Y:S01]  /*13a0*/  FADD.FTZ R209, R200, R25 ;  /* 0x00000019c8d17221 */ /* 0x000fe20000010000 */
[----:B------:R-:W-:Y:S01]  /*13b0*/  FMUL.FTZ R23, R204, R233 ;  /* 0x000000e9cc177220 */ /* 0x000fe20000410000 */
[----:B------:R-:W-:Y:S01]  /*13c0*/  FFMA.FTZ R206, R26, R25, R211 ;  /* 0x000000191ace7223 */ /* 0x000fe200000100d3 */
[----:B------:R-:W-:Y:S01]  /*13d0*/  FMUL.FTZ R183, R204, R183 ;  /* 0x000000b7ccb77220 */ /* 0x000fe20000410000 */
[----:B------:R-:W-:-:S02]  /*13e0*/  FADD.FTZ R200, R209, R28 ;  /* 0x0000001cd1c87221 */ /* 0x000fc40000010000 */
[----:B------:R-:W-:Y:S01]  /*13f0*/  FFMA.FTZ R209, R23, R28, R206 ;  /* 0x0000001c17d17223 */ /* 0x000fe200000100ce */
[-C--:B------:R-:W-:Y:S01]  /*1400*/  FMUL.FTZ R186, R202, R207.reuse ;  /* 0x000000cfcaba7220 */ /* 0x080fe20000410000 */
[----:B------:R-:W-:Y:S01]  /*1410*/  FFMA.FTZ R102, R183, R207, R102 ;  /* 0x000000cfb7667223 */ /* 0x000fe20000010066 */
[----:B------:R-:W-:Y:S01]  /*1420*/  FADD.FTZ R130, R130, R207 ;  /* 0x000000cf82827221 */ /* 0x000fe20000010000 */
        /* <DEDUP_REMOVED lines=8> */
[----:B------:R-:W-:Y:S02]  /*14b0*/  SHF.L.U32 R212, R190, 0x10, RZ ;  /* 0x00000010bed47819 */ /* 0x000fe400000006ff */
[----:B------:R-:W-:Y:S01]  /*14c0*/  FADD.FTZ R209, R202, R173 ;  /* 0x000000adcad17221 */ /* 0x000fe20000010000 */
[----:B------:R-:W-:Y:S01]  /*14d0*/  FFMA.FTZ R190, R176, R173, R207 ;  /* 0x000000adb0be7223 */ /* 0x000fe200000100cf */
[C---:B------:R-:W-:Y:S02]  /*14e0*/  SHF.L.U32 R180, R68.reuse, 0x10, RZ ;  /* 0x0000001044b47819 */ /* 0x040fe400000006ff */
[----:B------:R-:W-:Y:S01]  /*14f0*/  PRMT R206, R68, 0x7632, R206 ;  /* 0x0000763244ce7816 */ /* 0x000fe200000000ce */
        /* <DEDUP_REMOVED lines=8> */
[----:B------:R-:W-:Y:S01]  /*1580*/  PRMT R211, R69, 0x7632, R211 ;  /* 0x0000763245d37816 */ /* 0x000fe200000000d3 */
        /* <DEDUP_REMOVED lines=8> */
[----:B------:R-:W-:Y:S01]  /*1610*/  PRMT R206, R70, 0x7632, R206 ;  /* 0x0000763246ce7816 */ /* 0x000fe200000000ce */
[----:B------:R-:W-:Y:S01]  /*1620*/  FMUL.FTZ R187, R211, R212 ;  /* 0x000000d4d3bb7220 */ /* 0x000fe20000410000 */
[----:B------:R-:W-:Y:S01]  /*1630*/  FADD.FTZ R202, R209, R182 ;  /* 0x000000b6d1ca7221 */ /* 0x000fe20000010000 */
[----:B------:R-:W-:Y:S01]  /*1640*/  FFMA.FTZ R207, R179, R182, R200 ;  /* 0x000000b6b3cf7223 */ /* 0x000fe200000100c8 */
[----:B------:R-:W-:Y:S01]  /*1650*/  FFMA.FTZ R97, R188, R208, R97 ;  /* 0x000000d0bc617223 */ /* 0x000fe20000010061 */
[----:B------:R-:W-:Y:S01]  /*1660*/  FADD.FTZ R133, R133, R208 ;  /* 0x000000d085857221 */ /* 0x000fe20000010000 */
[----:B------:R-:W-:Y:S02]  /*1670*/  SHF.L.U32 R206, R206, 0x10, RZ ;  /* 0x00000010cece7819 */ /* 0x000fe400000006ff */
[----:B------:R-:W-:Y:S01]  /*1680*/  SHF.L.U32 R208, R199, 0x10, RZ ;  /* 0x00000010c7d07819 */ /* 0x000fe200000006ff */
[----:B------:R-:W-:Y:S01]  /*1690*/  FADD.FTZ R199, R202, R187 ;  /* 0x000000bbcac77221 */ /* 0x000fe20000010000 */
[C---:B------:R-:W-:Y:S01]  /*16a0*/  FFMA.FTZ R202, R190.reuse, R187, R207 ;  /* 0x000000bbbeca7223 */ /* 0x040fe200000100cf */
[----:B------:R-:W-:Y:S01]  /*16b0*/  FFMA.FTZ R99, R190, R212, R99 ;  /* 0x000000d4be637223 */ /* 0x000fe20000010063 */
[----:B------:R-:W-:Y:S01]  /*16c0*/  FADD.FTZ R135, R135, R212 ;  /* 0x000000d487877221 */ /* 0x000fe20000010000 */
[----:B------:R-:W-:Y:S01]  /*16d0*/  FMUL.FTZ R200, R204, R189 ;  /* 0x000000bdccc87220 */ /* 0x000fe20000410000 */
[----:B------:R-:W-:Y:S01]  /*16e0*/  SHF.L.U32 R212, R198, 0x10, RZ ;  /* 0x00000010c6d47819 */ /* 0x000fe200000006ff */
[----:B------:R-:W-:Y:S01]  /*16f0*/  FMUL.FTZ R189, R206, R208 ;  /* 0x000000d0cebd7220 */ /* 0x000fe20000410000 */
[----:B------:R-:W-:Y:S01]  /*1700*/  PRMT R211, R71, 0x7632, R211 ;  /* 0x0000763247d37816 */ /* 0x000fe200000000d3 */
[----:B------:R-:W-:Y:S01]  /*1710*/  FADD.FTZ R198, R199, R184 ;  /* 0x000000b8c7c67221 */ /* 0x000fe20000010000 */
[----:B------:R-:W-:-:S02]  /*1720*/  FFMA.FTZ R202, R181, R184, R202 ;  /* 0x000000b8b5ca7223 */ /* 0x000fc400000100ca */
        /* <DEDUP_REMOVED lines=24> */
.L_x_5049:
        /* <DEDUP_REMOVED lines=27> */
[----:B-----5:R-:W1:Y:S01]  /*1a60*/  LDC.64 R194, c[0x0][0x3b0] ;  /* 0x0000ec00ffc27b82 */ /* 0x020e620000000a00 */
[----:B------:R-:W-:Y:S01]  /*1a70*/  IMAD R32, R0, UR8, RZ ;  /* 0x0000000800207c24 */ /* 0x000fe2000f8e02ff */
[C---:B------:R-:W-:Y:S02]  /*1a80*/  IADD3 R193, PT, PT, R207.reuse, 0x20, RZ ;  /* 0x00000020cfc17810 */ /* 0x040fe40007ffe0ff */
        /* <DEDUP_REMOVED lines=13> */
[C---:B------:R-:W-:Y:S02]  /*1b60*/  VIADD R207, R209.reuse, 0x20 ;  /* 0x00000020d1cf7836 */ /* 0x040fe40000000000 */
[----:B--2---:R-:W-:-:S04]  /*1b70*/  IMAD.WIDE.U32 R208, R209, 0x20, R198 ;  /* 0x00000020d1d07825 */ /* 0x004fc800078e00c6 */
        /* <DEDUP_REMOVED lines=8> */
.L_x_5050:
[----:B------:R-:W-:Y:S05]  /*1c00*/  BSYNC.RECONVERGENT B1 ;  /* 0x0000000000017941 */ /* 0x000fea0003800200 */
.L_x_5048:
        /* <DEDUP_REMOVED lines=20> */
.L_x_5251:
        /* <DEDUP_REMOVED lines=14> */
[----:B0-2---:R-:W-:Y:S01]  /*1e30*/  FADD.FTZ R211, R212, R215 ;  /* 0x000000d7d4d37221 */ /* 0x005fe20000010000 */
        /* <DEDUP_REMOVED lines=34> */
.L_x_5056:
[----:B------:R-:W-:Y:S05]  /*2060*/  BSYNC.RECONVERGENT B2 ;  /* 0x0000000000027941 */ /* 0x000fea0003800200 */
.L_x_5055:
        /* <DEDUP_REMOVED lines=20> */
.L_x_5058:
[----:B------:R-:W-:Y:S05]  /*21b0*/  BSYNC.RECONVERGENT B2 ;  /* 0x0000000000027941 */ /* 0x000fea0003800200 */
.L_x_5057:
        /* <DEDUP_REMOVED lines=19> */
.L_x_5060:
[----:B------:R-:W-:Y:S05]  /*22f0*/  BSYNC.RECONVERGENT B2 ;  /* 0x0000000000027941 */ /* 0x000fea0003800200 */
.L_x_5059:
        /* <DEDUP_REMOVED lines=20> */
.L_x_5062:
[----:B------:R-:W-:Y:S05]  /*2440*/  BSYNC.RECONVERGENT B2 ;  /* 0x0000000000027941 */ /* 0x000fea0003800200 */
.L_x_5061:
        /* <DEDUP_REMOVED lines=19> */
.L_x_5064:
[----:B------:R-:W-:Y:S05]  /*2580*/  BSYNC.RECONVERGENT B2 ;  /* 0x0000000000027941 */ /* 0x000fea0003800200 */
.L_x_5063:
        /* <DEDUP_REMOVED lines=20> */
.L_x_5066:
[----:B------:R-:W-:Y:S05]  /*26d0*/  BSYNC.RECONVERGENT B2 ;  /* 0x0000000000027941 */ /* 0x000fea0003800200 */
.L_x_5065:
        /* <DEDUP_REMOVED lines=19> */
.L_x_5068:
[----:B------:R-:W-:Y:S05]  /*2810*/  BSYNC.RECONVERGENT B2 ;  /* 0x0000000000027941 */ /* 0x000fea0003800200 */
.L_x_5067:
        /* <DEDUP_REMOVED lines=21> */
.L_x_5054:
        /* <DEDUP_REMOVED lines=47> */
.L_x_5071:
[----:B------:R-:W-:Y:S05]  /*2c60*/  BSYNC.RECONVERGENT B2 ;  /* 0x0000000000027941 */ /* 0x000fea0003800200 */
.L_x_5070:
        /* <DEDUP_REMOVED lines=14> */
.L_x_5073:
[----:B------:R-:W-:Y:S05]  /*2d50*/  BSYNC.RECONVERGENT B2 ;  /* 0x0000000000027941 */ /* 0x000fea0003800200 */
.L_x_5072:
        /* <DEDUP_REMOVED lines=14> */
.L_x_5075:
[----:B------:R-:W-:Y:S05]  /*2e40*/  BSYNC.RECONVERGENT B2 ;  /* 0x0000000000027941 */ /* 0x000fea0003800200 */
.L_x_5074:
        /* <DEDUP_REMOVED lines=14> */
.L_x_5077:
[----:B------:R-:W-:Y:S05]  /*2f30*/  BSYNC.RECONVERGENT B2 ;  /* 0x0000000000027941 */ /* 0x000fea0003800200 */
.L_x_5076:
        /* <DEDUP_REMOVED lines=14> */
.L_x_5079:
[----:B------:R-:W-:Y:S05]  /*3020*/  BSYNC.RECONVERGENT B2 ;  /* 0x0000000000027941 */ /* 0x000fea0003800200 */
.L_x_5078:
        /* <DEDUP_REMOVED lines=14> */
.L_x_5081:
[----:B------:R-:W-:Y:S05]  /*3110*/  BSYNC.RECONVERGENT B2 ;  /* 0x0000000000027941 */ /* 0x000fea0003800200 */
.L_x_5080:
[----:B------:R-:W-:Y:S04]  /*3120*/  BSSY.RECONVERGENT B2, `(.L_x_5082) ;  /* 0x0000012000027945 */ /* 0x000fe80003800200 */
[----:B------:R-:W-:Y:S05]  /*3130*/  @!P3 BRA `(.L_x_5083) ;  /* 0x000000000040b947 */ /* 0x000fea0003800000 */
[----:B-----5:R-:W-:Y:S02]  /*3140*/  LOP3.LUT P0, RZ, R197, 0xff0000, RZ, 0xc0, !PT ;  /* 0x00ff0000c5ff7812 */ /* 0x020fe4000780c0ff */
        /* <DEDUP_REMOVED lines=15> */
.L_x_5083:
[----:B------:R-:W-:Y:S05]  /*3240*/  BSYNC.RECONVERGENT B2 ;  /* 0x0000000000027941 */ /* 0x000fea0003800200 */
.L_x_5082:
        /* <DEDUP_REMOVED lines=20> */
.L_x_5053:
[----:B------:R-:W-:Y:S02]  /*3390*/  MOV R214, UR20 ;  /* 0x0000001400d67c02 */ /* 0x000fe40008000f00 */
[----:B------:R-:W-:Y:S02]  /*33a0*/  MOV R216, UR21 ;  /* 0x0000001500d87c02 */ /* 0x000fe40008000f00 */
        /* <DEDUP_REMOVED lines=21> */
.L_x_5086:
[----:B------:R-:W-:Y:S05]  /*3500*/  BSYNC.RECONVERGENT B2 ;  /* 0x0000000000027941 */ /* 0x000fea0003800200 */
.L_x_5085:
        /* <DEDUP_REMOVED lines=19> */
.L_x_5088:
[----:B------:R-:W-:Y:S05]  /*3640*/  BSYNC.RECONVERGENT B2 ;  /* 0x0000000000027941 */ /* 0x000fea0003800200 */
.L_x_5087:
        /* <DEDUP_REMOVED lines=18> */
.L_x_5090:
[----:B------:R-:W-:Y:S05]  /*3770*/  BSYNC.RECONVERGENT B2 ;  /* 0x0000000000027941 */ /* 0x000fea0003800200 */
.L_x_5089:
        /* <DEDUP_REMOVED lines=19> */
.L_x_5092:
[----:B------:R-:W-:Y:S05]  /*38b0*/  BSYNC.RECONVERGENT B2 ;  /* 0x0000000000027941 */ /* 0x000fea0003800200 */
.L_x_5091:
        /* <DEDUP_REMOVED lines=18> */
.L_x_5094:
[----:B------:R-:W-:Y:S05]  /*39e0*/  BSYNC.RECONVERGENT B2 ;  /* 0x0000000000027941 */ /* 0x000fea0003800200 */
.L_x_5093:
        /* <DEDUP_REMOVED lines=19> */
.L_x_5096:
[----:B------:R-:W-:Y:S05]  /*3b20*/  BSYNC.RECONVERGENT B2 ;  /* 0x0000000000027941 */ /* 0x000fea0003800200 */
.L_x_5095:
        /* <DEDUP_REMOVED lines=18> */
.L_x_5098:
[----:B------:R-:W-:Y:S05]  /*3c50*/  BSYNC.RECONVERGENT B2 ;  /* 0x0000000000027941 */ /* 0x000fea0003800200 */
.L_x_5097:
        /* <DEDUP_REMOVED lines=20> */
.L_x_5084:
[--C-:B------:R-:W-:Y:S01]  /*3da0*/  @P2 FFMA.FTZ R160, R16, R211, R208.reuse ;  /* 0x000000d310a02223 */ /* 0x100fe200000100d0 */
[----:B-----5:R-:W-:Y:S01]  /*3db0*/  MOV R199, R53 ;  /* 0x0000003500c77202 */ /* 0x020fe20000000f00 */
[----:B------:R-:W-:Y:S01]  /*3dc0*/  @P2 FFMA.FTZ R161, R11, R211, R208 ;  /* 0x000000d30ba12223 */ /* 0x000fe200000100d0 */
[----:B------:R-:W-:Y:S01]  /*3dd0*/  MOV R210, R54 ;  /* 0x0000003600d27202 */ /* 0x000fe20000000f00 */
[----:B------:R-:W-:Y:S01]  /*3de0*/  @P2 FADD.FTZ R160, R13, -R160 ;  /* 0x800000a00da02221 */ /* 0x000fe20000010000 */
[----:B------:R-:W-:Y:S01]  /*3df0*/  MOV R212, R55 ;  /* 0x0000003700d47202 */ /* 0x000fe20000000f00 */
        /* <DEDUP_REMOVED lines=40> */
.L_x_5100:
[----:B------:R-:W-:Y:S05]  /*4080*/  BSYNC.RECONVERGENT B2 ;  /* 0x0000000000027941 */ /* 0x000fea0003800200 */
.L_x_5099:
[----:B------:R-:W-:Y:S04]  /*4090*/  BSSY.RECONVERGENT B2, `(.L_x_5101) ;  /* 0x000000e000027945 */ /* 0x000fe80003800200 */
[----:B------:R-:W-:Y:S05]  /*40a0*/  @!P3 BRA `(.L_x_5102) ;  /* 0x000000000030b947 */ /* 0x000fea0003800000 */
[----:B------:R-:W-:Y:S01]  /*40b0*/  LOP3.LUT P0, RZ, R196, 0xff00, RZ, 0xc0, !PT ;  /* 0x0000ff00c4ff7812 */ /* 0x000fe2000780c0ff */
[----:B------:R-:W-:Y:S01]  /*40c0*/  FMUL.FTZ R160, R199, UR13 ;  /* 0x0000000dc7a07c20 */ /* 0x000fe20008410000 */
[----:B------:R-:W-:-:S03]  /*40d0*/  CS2R R162, SRZ ;  /* 0x0000000000a27805 */ /* 0x000fc6000001ff00 */
        /* <DEDUP_REMOVED lines=9> */
.L_x_5102:
[----:B------:R-:W-:Y:S05]  /*4170*/  BSYNC.RECONVERGENT B2 ;  /* 0x0000000000027941 */ /* 0x000fea0003800200 */
.L_x_5101:
        /* <DEDUP_REMOVED lines=14> */
.L_x_5104:
[----:B------:R-:W-:Y:S05]  /*4260*/  BSYNC.RECONVERGENT B2 ;  /* 0x0000000000027941 */ /* 0x000fea0003800200 */
.L_x_5103:
        /* <DEDUP_REMOVED lines=14> */
.L_x_5106:
[----:B------:R-:W-:Y:S05]  /*4350*/  BSYNC.RECONVERGENT B2 ;  /* 0x0000000000027941 */ /* 0x000fea0003800200 */
.L_x_5105:
        /* <DEDUP_REMOVED lines=14> */
.L_x_5108:
[----:B------:R-:W-:Y:S05]  /*4440*/  BSYNC.RECONVERGENT B2 ;  /* 0x0000000000027941 */ /* 0x000fea0003800200 */
.L_x_5107:
        /* <DEDUP_REMOVED lines=14> */
.L_x_5110:
[----:B------:R-:W-:Y:S05]  /*4530*/  BSYNC.RECONVERGENT B2 ;  /* 0x0000000000027941 */ /* 0x000fea0003800200 */
.L_x_5109:
        /* <DEDUP_REMOVED lines=18> */
.L_x_5112:
[----:B------:R-:W-:Y:S05]  /*4660*/  BSYNC.RECONVERGENT B2 ;  /* 0x0000000000027941 */ /* 0x000fea0003800200 */
.L_x_5111:
[----:B------:R-:W-:Y:S02]  /*4670*/  MOV R163, R212 ;  /* 0x000000d400a37202 */ /* 0x000fe40000000f00 */
[----:B------:R-:W-:Y:S02]  /*4680*/  MOV R162, R210 ;  /* 0x000000d200a27202 */ /* 0x000fe40000000f00 */
[----:B------:R-:W-:Y:S02]  /*4690*/  MOV R161, R199 ;  /* 0x000000c700a17202 */ /* 0x000fe40000000f00 */
[----:B------:R-:W-:Y:S01]  /*46a0*/  MOV R160, R198 ;  /* 0x000000c600a07202 */ /* 0x000fe20000000f00 */
[----:B------:R-:W-:Y:S06]  /*46b0*/  @!P3 BRA `(.L_x_5069) ;  /* 0x000000000034b947 */ /* 0x000fec0003800000 */
[----:B------:R-:W-:Y:S01]  /*46c0*/  ISETP.GE.U32.AND P0, PT, R196, RZ, PT ;  /* 0x000000ffc400720c */ /* 0x000fe20003f06070 */
[----:B------:R-:W-:Y:S01]  /*46d0*/  FMUL.FTZ R196, R167, UR13 ;  /* 0x0000000da7c47c20 */ /* 0x000fe20008410000 */
[----:B------:R-:W-:Y:S02]  /*46e0*/  CS2R R198, SRZ ;  /* 0x0000000000c67805 */ /* 0x000fe4000001ff00 */
        /* <DEDUP_REMOVED lines=10> */
.L_x_5069:
[----:B------:R-:W-:Y:S05]  /*4790*/  BSYNC.RECONVERGENT B1 ;  /* 0x0000000000017941 */ /* 0x000fea0003800200 */
.L_x_5052:
[----:B------:R-:W-:Y:S01]  /*47a0*/  ISETP.NE.U32.AND P0, PT, R214, RZ, PT ;  /* 0x000000ffd600720c */ /* 0x000fe20003f05070 */
[----:B-----5:R-:W0:Y:S01]  /*47b0*/  @P3 LDC.64 R196, c[0x0][0x468] ;  /* 0x00011a00ffc43b82 */ /* 0x020e220000000a00 */
        /* <DEDUP_REMOVED lines=8> */
[----:B------:R0:W-:Y:S04]  /*4840*/  @P0 STG.E.128 desc[UR6][R198.64+0x10], R164 ;  /* 0x000010a4c6000986 */ /* 0x0001e8000c101d06 */
[----:B------:R0:W-:Y:S01]  /*4850*/  @P3 STG.E.128 desc[UR6][R196.64], R156 ;  /* 0x0000009cc4003986 */ /* 0x0001e2000c101d06 */
[----:B------:R-:W-:Y:S05]  /*4860*/  @!P3 BRA `(.L_x_5114) ;  /* 0x000000000010b947 */ /* 0x000fea0003800000 */
[----:B------:R-:W1:Y:S01]  /*4870*/  LDC.64 R152, c[0x0][0x390] ;  /* 0x0000e400ff987b82 */ /* 0x000e620000000a00 */
[----:B------:R-:W-:-:S05]  /*4880*/  IADD3 R155, PT, PT, R213, 0x20, RZ ;  /* 0x00000020d59b7810 */ /* 0x000fca0007ffe0ff */
[----:B-1----:R-:W-:-:S06]  /*4890*/  IMAD.WIDE.U32 R152, R155, 0x10, R152 ;  /* 0x000000109b987825 */ /* 0x002fcc00078e0098 */
[----:B------:R-:W5:Y:S02]  /*48a0*/  LDG.E.128 R152, desc[UR6][R152.64] ;  /* 0x0000000698987981 */ /* 0x000f64000c1e1d00 */
.L_x_5114:
[----:B------:R-:W-:Y:S05]  /*48b0*/  BSYNC.RECONVERGENT B1 ;  /* 0x0000000000017941 */ /* 0x000fea0003800200 */
.L_x_5113:
[----:B------:R-:W-:Y:S04]  /*48c0*/  BSSY.RECONVERGENT B1, `(.L_x_5115) ;  /* 0x000026f000017945 */ /* 0x000fe80003800200 */
[----:B------:R-:W-:Y:S05]  /*48d0*/  @!P1 BRA `(.L_x_5116) ;  /* 0x0000001000cc9947 */ /* 0x000fea0003800000 */
[----:B------:R-:W-:Y:S05]  /*48e0*/  @!P0 BRA `(.L_x_5117) ;  /* 0x0000000800648947 */ /* 0x000fea0003800000 */
[--C-:B0-----:R-:W-:Y:S01]  /*48f0*/  @P2 FFMA.FTZ R160, R168, R211, R208.reuse ;  /* 0x000000d3a8a02223 */ /* 0x101fe200000100d0 */
[----:B------:R-:W-:Y:S01]  /*4900*/  MOV R161, R45 ;  /* 0x0000002d00a17202 */ /* 0x000fe20000000f00 */
[-CC-:B------:R-:W-:Y:S01]  /*4910*/  @P2 FFMA.FTZ R197, R171, R211.reuse, R208.reuse ;  /* 0x000000d3abc52223 */ /* 0x180fe200000100d0 */
[----:B------:R-:W-:Y:S01]  /*4920*/  @P2 FFMA.FTZ R165, R27, R211, R208 ;  /* 0x000000d31ba52223 */ /* 0x000fe200000100d0 */
[----:B------:R-:W-:Y:S01]  /*4930*/  @P2 FADD.FTZ R160, R29, -R160 ;  /* 0x800000a01da02221 */ /* 0x000fe20000010000 */
[----:B------:R-:W-:Y:S01]  /*4940*/  MOV R163, R47 ;  /* 0x0000002f00a37202 */ /* 0x000fe20000000f00 */
[----:B------:R-:W-:Y:S01]  /*4950*/  @P2 FADD.FTZ R197, R174, -R197 ;  /* 0x800000c5aec52221 */ /* 0x000fe20000010000 */
[-CC-:B------:R-:W-:Y:S01]  /*4960*/  @P2 FFMA.FTZ R167, R169, R211.reuse, R208.reuse ;  /* 0x000000d3a9a72223 */ /* 0x180fe200000100d0 */
[----:B------:R-:W-:Y:S01]  /*4970*/  @P2 FFMA.FTZ R161, R204, R160, R45 ;  /* 0x000000a0cca12223 */ /* 0x000fe2000001002d */
[----:B------:R-:W-:Y:S01]  /*4980*/  @P2 FFMA.FTZ R160, R170, R211, R208 ;  /* 0x000000d3aaa02223 */ /* 0x000fe200000100d0 */
[----:B------:R-:W-:Y:S01]  /*4990*/  MOV R166, R42 ;  /* 0x0000002a00a67202 */ /* 0x000fe20000000f00 */
[----:B------:R-:W-:Y:S01]  /*49a0*/  @P2 FFMA.FTZ R166, R204, R197, R42 ;  /* 0x000000c5cca62223 */ /* 0x000fe2000001002a */
        /* <DEDUP_REMOVED lines=11> */
[----:B------:R-:W-:Y:S01]  /*4a60*/  MOV R164, R40 ;  /* 0x0000002800a47202 */ /* 0x000fe20000000f00 */
[----:B------:R-:W-:Y:S01]  /*4a70*/  BSSY.RECONVERGENT B2, `(.L_x_5118) ;  /* 0x0000016000027945 */ /* 0x000fe20003800200 */
[C---:B------:R-:W-:Y:S01]  /*4a80*/  @P2 FFMA.FTZ R162, R204.reuse, R165, R46 ;  /* 0x000000a5cca22223 */ /* 0x040fe2000001002e */
        /* <DEDUP_REMOVED lines=20> */
.L_x_5119:
[----:B------:R-:W-:Y:S05]  /*4bd0*/  BSYNC.RECONVERGENT B2 ;  /* 0x0000000000027941 */ /* 0x000fea0003800200 */
.L_x_5118:
[----:B------:R-:W-:Y:S04]  /*4be0*/  BSSY.RECONVERGENT B2, `(.L_x_5120) ;  /* 0x000000e000027945 */ /* 0x000fe80003800200 */
[----:B------:R-:W-:Y:S05]  /*4bf0*/  @!P3 BRA `(.L_x_5121) ;  /* 0x000000000030b947 */ /* 0x000fea0003800000 */
[----:B------:R-:W-:Y:S01]  /*4c00*/  LOP3.LUT P4, RZ, R192, 0xff00, RZ, 0xc0, !PT ;  /* 0x0000ff00c0ff7812 */ /* 0x000fe2000788c0ff */
[----:B------:R-:W-:Y:S01]  /*4c10*/  FMUL.FTZ R196, R161, UR13 ;  /* 0x0000000da1c47c20 */ /* 0x000fe20008410000 */
[----:B------:R-:W-:-:S03]  /*4c20*/  CS2R R198, SRZ ;  /* 0x0000000000c67805 */ /* 0x000fc6000001ff00 */
        /* <DEDUP_REMOVED lines=9> */
.L_x_5121:
[----:B------:R-:W-:Y:S05]  /*4cc0*/  BSYNC.RECONVERGENT B2 ;  /* 0x0000000000027941 */ /* 0x000fea0003800200 */
.L_x_5120:
        /* <DEDUP_REMOVED lines=14> */
.L_x_5123:
[----:B------:R-:W-:Y:S05]  /*4db0*/  BSYNC.RECONVERGENT B2 ;  /* 0x0000000000027941 */ /* 0x000fea0003800200 */
.L_x_5122:
        /* <DEDUP_REMOVED lines=14> */
.L_x_5125:
[----:B------:R-:W-:Y:S05]  /*4ea0*/  BSYNC.RECONVERGENT B2 ;  /* 0x0000000000027941 */ /* 0x000fea0003800200 */
.L_x_5124:
        /* <DEDUP_REMOVED lines=14> */
.L_x_5127:
[----:B------:R-:W-:Y:S05]  /*4f90*/  BSYNC.RECONVERGENT B2 ;  /* 0x0000000000027941 */ /* 0x000fea0003800200 */
.L_x_5126:
        /* <DEDUP_REMOVED lines=14> */
.L_x_5129:
[----:B------:R-:W-:Y:S05]  /*5080*/  BSYNC.RECONVERGENT B2 ;  /* 0x0000000000027941 */ /* 0x000fea0003800200 */
.L_x_5128:
        /* <DEDUP_REMOVED lines=14> */
.L_x_5131:
[----:B------:R-:W-:Y:S05]  /*5170*/  BSYNC.RECONVERGENT B2 ;  /* 0x0000000000027941 */ /* 0x000fea0003800200 */
.L_x_5130:
[----:B------:R-:W-:Y:S05]  /*5180*/  @!P3 BRA `(.L_x_5132) ;  /* 0x0000001c0088b947 */ /* 0x000fea0003800000 */
[----:B------:R-:W-:Y:S01]  /*5190*/  ISETP.GE.U32.AND P4, PT, R192, RZ, PT ;  /* 0x000000ffc000720c */ /* 0x000fe20003f86070 */
[----:B------:R-:W-:Y:S01]  /*51a0*/  FMUL.FTZ R192, R167, UR13 ;  /* 0x0000000da7c07c20 */ /* 0x000fe20008410000 */
[----:B------:R-:W-:Y:S02]  /*51b0*/  HFMA2 R196, -RZ, RZ, 0, 0 ;  /* 0x00000000ffc47431 */ /* 0x000fe400000001ff */
        /* <DEDUP_REMOVED lines=12> */
.L_x_5117:
[----:B------:R-:W-:Y:S04]  /*5280*/  BSSY.RECONVERGENT B2, `(.L_x_5133) ;  /* 0x0000012000027945 */ /* 0x000fe80003800200 */
[----:B------:R-:W-:Y:S05]  /*5290*/  @!P3 BRA `(.L_x_5134) ;  /* 0x000000000040b947 */ /* 0x000fea0003800000 */
[----:B0-----:R-:W-:Y:S01]  /*52a0*/  @P2 FFMA.FTZ R197, R23, R211, R208 ;  /* 0x000000d317c52223 */ /* 0x001fe200000100d0 */
[----:B------:R-:W-:Y:S01]  /*52b0*/  LOP3.LUT P4, RZ, R192, 0xff, RZ, 0xc0, !PT ;  /* 0x000000ffc0ff7812 */ /* 0x000fe2000788c0ff */
[----:B------:R-:W-:Y:S01]  /*52c0*/  IMAD.MOV.U32 R198, RZ, RZ, RZ ;  /* 0x000000ffffc67224 */ /* 0x000fe200078e00ff */
[----:B------:R-:W-:Y:S01]  /*52d0*/  MOV R196, R44 ;  /* 0x0000002c00c47202 */ /* 0x000fe20000000f00 */
[----:B------:R-:W-:-:S04]  /*52e0*/  @P2 FADD.FTZ R197, R28, -R197 ;  /* 0x800000c51cc52221 */ /* 0x000fc80000010000 */
[----:B------:R-:W-:Y:S01]  /*52f0*/  @P2 FFMA.FTZ R196, R204, R197, R44 ;  /* 0x000000c5ccc42223 */ /* 0x000fe2000001002c */
[----:B------:R-:W-:-:S03]  /*5300*/  HFMA2 R197, -RZ, RZ, 0, 0 ;  /* 0x00000000ffc57431 */ /* 0x000fc600000001ff */
        /* <DEDUP_REMOVED lines=9> */
.L_x_5134:
[----:B------:R-:W-:Y:S05]  /*53a0*/  BSYNC.RECONVERGENT B2 ;  /* 0x0000000000027941 */ /* 0x000fea0003800200 */
.L_x_5133:
[----:B------:R-:W-:Y:S04]  /*53b0*/  BSSY.RECONVERGENT B2, `(.L_x_5135) ;  /* 0x0000012000027945 */ /* 0x000fe80003800200 */
[----:B------:R-:W-:Y:S05]  /*53c0*/  @!P3 BRA `(.L_x_5136) ;  /* 0x000000000040b947 */ /* 0x000fea0003800000 */
[----:B0-----:R-:W-:Y:S01]  /*53d0*/  @P2 FFMA.FTZ R198, R168, R211, R208 ;  /* 0x000000d3a8c62223 */ /* 0x001fe200000100d0 */
[----:B------:R-:W-:Y:S02]  /*53e0*/  LOP3.LUT P4, RZ, R192, 0xff00, RZ, 0xc0, !PT ;  /* 0x0000ff00c0ff7812 */ /* 0x000fe4000788c0ff */
[----:B------:R-:W-:Y:S01]  /*53f0*/  MOV R196, R45 ;  /* 0x0000002d00c47202 */ /* 0x000fe20000000f00 */
[----:B------:R-:W-:-:S04]  /*5400*/  @P2 FADD.FTZ R198, R29, -R198 ;  /* 0x800000c61dc62221 */ /* 0x000fc80000010000 */
[----:B------:R-:W-:Y:S01]  /*5410*/  @P2 FFMA.FTZ R196, R204, R198, R45 ;  /* 0x000000c6ccc42223 */ /* 0x000fe2000001002d */
[----:B------:R-:W-:-:S03]  /*5420*/  CS2R R198, SRZ ;  /* 0x0000000000c67805 */ /* 0x000fc6000001ff00 */
        /* <DEDUP_REMOVED lines=10> */
.L_x_5136:
[----:B------:R-:W-:Y:S05]  /*54d0*/  BSYNC.RECONVERGENT B2 ;  /* 0x0000000000027941 */ /* 0x000fea0003800200 */
.L_x_5135:
[----:B------:R-:W-:Y:S04]  /*54e0*/  BSSY.RECONVERGENT B2, `(.L_x_5137) ;  /* 0x0000012000027945 */ /* 0x000fe80003800200 */
[----:B------:R-:W-:Y:S05]  /*54f0*/  @!P3 BRA `(.L_x_5138) ;  /* 0x000000000040b947 */ /* 0x000fea0003800000 */
[----:B0-----:R-:W-:Y:S01]  /*5500*/  @P2 FFMA.FTZ R197, R27, R211, R208 ;  /* 0x000000d31bc52223 */ /* 0x001fe200000100d0 */
[----:B------:R-:W-:Y:S02]  /*5510*/  LOP3.LUT P4, RZ, R192, 0xff0000, RZ, 0xc0, !PT ;  /* 0x00ff0000c0ff7812 */ /* 0x000fe4000788c0ff */
        /* <DEDUP_REMOVED lines=14> */
.L_x_5138:
[----:B------:R-:W-:Y:S05]  /*5600*/  BSYNC.RECONVERGENT B2 ;  /* 0x0000000000027941 */ /* 0x000fea0003800200 */
.L_x_5137:
        /* <DEDUP_REMOVED lines=18> */
.L_x_5140:
[----:B------:R-:W-:Y:S05]  /*5730*/  BSYNC.RECONVERGENT B2 ;  /* 0x0000000000027941 */ /* 0x000fea0003800200 */
.L_x_5139:
        /* <DEDUP_REMOVED lines=18> */
.L_x_5142:
[----:B------:R-:W-:Y:S05]  /*5860*/  BSYNC.RECONVERGENT B2 ;  /* 0x0000000000027941 */ /* 0x000fea0003800200 */
.L_x_5141:
        /* <DEDUP_REMOVED lines=18> */
.L_x_5144:
[----:B------:R-:W-:Y:S05]  /*5990*/  BSYNC.RECONVERGENT B2 ;  /* 0x0000000000027941 */ /* 0x000fea0003800200 */
.L_x_5143:
        /* <DEDUP_REMOVED lines=18> */
.L_x_5146:
[----:B------:R-:W-:Y:S05]  /*5ac0*/  BSYNC.RECONVERGENT B2 ;  /* 0x0000000000027941 */ /* 0x000fea0003800200 */
.L_x_5145:
[----:B------:R-:W-:Y:S05]  /*5ad0*/  @!P3 BRA `(.L_x_5132) ;  /* 0x000000140034b947 */ /* 0x000fea0003800000 */
[----:B------:R-:W-:Y:S01]  /*5ae0*/  ISETP.GE.U32.AND P4, PT, R192, RZ, PT ;  /* 0x000000ffc000720c */ /* 0x000fe20003f86070 */
[----:B0-----:R-:W-:Y:S01]  /*5af0*/  @P2 FFMA.FTZ R196, R178, R211, R208 ;  /* 0x000000d3b2c42223 */ /* 0x001fe200000100d0 */
        /* <DEDUP_REMOVED lines=8> */
[----:B-----5:R-:W-:Y:S02]  /*5b80*/  @P4 PRMT R193, R155, 0x7632, R193 ;  /* 0x000076329bc14816 */ /* 0x020fe400000000c1 */
        /* <DEDUP_REMOVED lines=8> */
.L_x_5116:
        /* <DEDUP_REMOVED lines=48> */
.L_x_5149:
[----:B------:R-:W-:Y:S05]  /*5f10*/  BSYNC.RECONVERGENT B2 ;  /* 0x0000000000027941 */ /* 0x000fea0003800200 */
.L_x_5148:
        /* <DEDUP_REMOVED lines=14> */
.L_x_5151:
[----:B------:R-:W-:Y:S05]  /*6000*/  BSYNC.RECONVERGENT B2 ;  /* 0x0000000000027941 */ /* 0x000fea0003800200 */
.L_x_5150:
        /* <DEDUP_REMOVED lines=14> */
.L_x_5153:
[----:B------:R-:W-:Y:S05]  /*60f0*/  BSYNC.RECONVERGENT B2 ;  /* 0x0000000000027941 */ /* 0x000fea0003800200 */
.L_x_5152:
        /* <DEDUP_REMOVED lines=14> */
.L_x_5155:
[----:B------:R-:W-:Y:S05]  /*61e0*/  BSYNC.RECONVERGENT B2 ;  /* 0x0000000000027941 */ /* 0x000fea0003800200 */
.L_x_5154:
        /* <DEDUP_REMOVED lines=14> */
.L_x_5157:
[----:B------:R-:W-:Y:S05]  /*62d0*/  BSYNC.RECONVERGENT B2 ;  /* 0x0000000000027941 */ /* 0x000fea0003800200 */
.L_x_5156:
        /* <DEDUP_REMOVED lines=14> */
.L_x_5159:
[----:B------:R-:W-:Y:S05]  /*63c0*/  BSYNC.RECONVERGENT B2 ;  /* 0x0000000000027941 */ /* 0x000fea0003800200 */
.L_x_5158:
        /* <DEDUP_REMOVED lines=14> */
.L_x_5161:
[----:B------:R-:W-:Y:S05]  /*64b0*/  BSYNC.RECONVERGENT B2 ;  /* 0x0000000000027941 */ /* 0x000fea0003800200 */
.L_x_5160:
        /* <DEDUP_REMOVED lines=16> */
.L_x_5147:
[----:B------:R-:W-:Y:S04]  /*65c0*/  BSSY.RECONVERGENT B2, `(.L_x_5162) ;  /* 0x0000013000027945 */ /* 0x000fe80003800200 */
[----:B------:R-:W-:Y:S05]  /*65d0*/  @!P3 BRA `(.L_x_5163) ;  /* 0x000000000044b947 */ /* 0x000fea0003800000 */
[----:B0-----:R-:W-:Y:S01]  /*65e0*/  FFMA.FTZ R197, R23, R211, R208 ;  /* 0x000000d317c57223 */ /* 0x001fe200000100d0 */
[----:B------:R-:W-:Y:S02]  /*65f0*/  LOP3.LUT P5, RZ, R192, 0xff, RZ, 0xc0, !PT ;  /* 0x000000ffc0ff7812 */ /* 0x000fe400078ac0ff */
[----:B------:R-:W-:Y:S01]  /*6600*/  ISETP.GT.AND P4, PT, R201, RZ, PT ;  /* 0x000000ffc900720c */ /* 0x000fe20003f84270 */
[----:B------:R-:W-:Y:S01]  /*6610*/  FADD.FTZ R197, R28, -R197 ;  /* 0x800000c51cc57221 */ /* 0x000fe20000010000 */
[----:B------:R-:W-:-:S03]  /*6620*/  MOV R198, RZ ;  /* 0x000000ff00c67202 */ /* 0x000fc60000000f00 */
[----:B------:R-:W-:Y:S01]  /*6630*/  FMUL.FTZ R196, R204, R197 ;  /* 0x000000c5ccc47220 */ /* 0x000fe20000410000 */
[----:B------:R-:W-:-:S04]  /*6640*/  HFMA2 R197, -RZ, RZ, 0, 0 ;  /* 0x00000000ffc57431 */ /* 0x000fc800000001ff */
[----:B------:R-:W-:Y:S01]  /*6650*/  FSEL R196, R196, RZ, P4 ;  /* 0x000000ffc4c47208 */ /* 0x000fe20002000000 */
[----:B-----5:R-:W-:Y:S01]  /*6660*/  @P5 IMAD.U32 R199, R152, 0x10000, RZ ;  /* 0x0001000098c75824 */ /* 0x020fe200078e00ff */
        /* <DEDUP_REMOVED lines=8> */
.L_x_5163:
[----:B------:R-:W-:Y:S05]  /*66f0*/  BSYNC.RECONVERGENT B2 ;  /* 0x0000000000027941 */ /* 0x000fea0003800200 */
.L_x_5162:
[----:B------:R-:W-:Y:S04]  /*6700*/  BSSY.RECONVERGENT B2, `(.L_x_5164) ;  /* 0x0000013000027945 */ /* 0x000fe80003800200 */
[----:B------:R-:W-:Y:S05]  /*6710*/  @!P3 BRA `(.L_x_5165) ;  /* 0x000000000044b947 */ /* 0x000fea0003800000 */
[----:B0-----:R-:W-:Y:S01]  /*6720*/  FFMA.FTZ R196, R168, R211, R208 ;  /* 0x000000d3a8c47223 */ /* 0x001fe200000100d0 */
[----:B------:R-:W-:Y:S02]  /*6730*/  LOP3.LUT P5, RZ, R192, 0xff00, RZ, 0xc0, !PT ;  /* 0x0000ff00c0ff7812 */ /* 0x000fe400078ac0ff */
[----:B------:R-:W-:Y:S02]  /*6740*/  CS2R R198, SRZ ;  /* 0x0000000000c67805 */ /* 0x000fe4000001ff00 */
[----:B------:R-:W-:Y:S01]  /*6750*/  ISETP.GT.AND P4, PT, R201, RZ, PT ;  /* 0x000000ffc900720c */ /* 0x000fe20003f84270 */
[----:B------:R-:W-:-:S04]  /*6760*/  FADD.FTZ R197, R29, -R196 ;  /* 0x800000c41dc57221 */ /* 0x000fc80000010000 */
[----:B------:R-:W-:-:S05]  /*6770*/  FMUL.FTZ R196, R204, R197 ;  /* 0x000000c5ccc47220 */ /* 0x000fca0000410000 */
[----:B------:R-:W-:Y:S02]  /*6780*/  FSEL R196, R196, RZ, P4 ;  /* 0x000000ffc4c47208 */ /* 0x000fe40002000000 */
[----:B------:R-:W-:Y:S02]  /*6790*/  @P5 SHF.L.U32 R203, R2, 0x10, RZ ;  /* 0x0000001002cb5819 */ /* 0x000fe400000006ff */
[----:B-----5:R-:W-:Y:S01]  /*67a0*/  @P5 PRMT R197, R152, 0x7632, R197 ;  /* 0x0000763298c55816 */ /* 0x020fe200000000c5 */
        /* <DEDUP_REMOVED lines=8> */
.L_x_5165:
[----:B------:R-:W-:Y:S05]  /*6830*/  BSYNC.RECONVERGENT B2 ;  /* 0x0000000000027941 */ /* 0x000fea0003800200 */
.L_x_5164:
        /* <DEDUP_REMOVED lines=19> */
.L_x_5167:
[----:B------:R-:W-:Y:S05]  /*6970*/  BSYNC.RECONVERGENT B2 ;  /* 0x0000000000027941 */ /* 0x000fea0003800200 */
.L_x_5166:
        /* <DEDUP_REMOVED lines=19> */
.L_x_5169:
[----:B------:R-:W-:Y:S05]  /*6ab0*/  BSYNC.RECONVERGENT B2 ;  /* 0x0000000000027941 */ /* 0x000fea0003800200 */
.L_x_5168:
        /* <DEDUP_REMOVED lines=19> */
.L_x_5171:
[----:B------:R-:W-:Y:S05]  /*6bf0*/  BSYNC.RECONVERGENT B2 ;  /* 0x0000000000027941 */ /* 0x000fea0003800200 */
.L_x_5170:
        /* <DEDUP_REMOVED lines=19> */
.L_x_5173:
[----:B------:R-:W-:Y:S05]  /*6d30*/  BSYNC.RECONVERGENT B2 ;  /* 0x0000000000027941 */ /* 0x000fea0003800200 */
.L_x_5172:
        /* <DEDUP_REMOVED lines=19> */
.L_x_5175:
[----:B------:R-:W-:Y:S05]  /*6e70*/  BSYNC.RECONVERGENT B2 ;  /* 0x0000000000027941 */ /* 0x000fea0003800200 */
.L_x_5174:
[----:B------:R-:W-:Y:S05]  /*6e80*/  @!P3 BRA `(.L_x_5132) ;  /* 0x000000000048b947 */ /* 0x000fea0003800000 */
[----:B0-----:R-:W-:Y:S01]  /*6e90*/  FFMA.FTZ R196, R178, R211, R208 ;  /* 0x000000d3b2c47223 */ /* 0x001fe200000100d0 */
[----:B------:R-:W-:Y:S02]  /*6ea0*/  ISETP.GE.U32.AND P4, PT, R192, RZ, PT ;  /* 0x000000ffc000720c */ /* 0x000fe40003f86070 */
[----:B------:R-:W-:Y:S01]  /*6eb0*/  ISETP.GT.AND P5, PT, R201, RZ, PT ;  /* 0x000000ffc900720c */ /* 0x000fe20003fa4270 */
[----:B------:R-:W-:Y:S01]  /*6ec0*/  FADD.FTZ R197, R175, -R196 ;  /* 0x800000c4afc57221 */ /* 0x000fe20000010000 */
[----:B------:R-:W-:-:S03]  /*6ed0*/  ISETP.GE.U32.AND.EX P4, PT, R193, 0x1000000, PT, P4 ;  /* 0x01000000c100780c */ /* 0x000fc60003f86140 */
[----:B------:R-:W-:Y:S01]  /*6ee0*/  FMUL.FTZ R192, R204, R197 ;  /* 0x000000c5ccc07220 */ /* 0x000fe20000410000 */
[----:B------:R-:W-:-:S04]  /*6ef0*/  CS2R R196, SRZ ;  /* 0x0000000000c47805 */ /* 0x000fc8000001ff00 */
[----:B------:R-:W-:-:S05]  /*6f00*/  FSEL R192, R192, RZ, P5 ;  /* 0x000000ffc0c07208 */ /* 0x000fca0002800000 */
        /* <DEDUP_REMOVED lines=10> */
.L_x_5132:
[----:B------:R-:W-:Y:S05]  /*6fb0*/  BSYNC.RECONVERGENT B1 ;  /* 0x0000000000017941 */ /* 0x000fea0003800200 */
.L_x_5115:
        /* <DEDUP_REMOVED lines=15> */
.L_x_5177:
[----:B------:R-:W-:Y:S05]  /*70b0*/  BSYNC.RECONVERGENT B1 ;  /* 0x0000000000017941 */ /* 0x000fea0003800200 */
.L_x_5176:
[----:B------:R-:W-:Y:S04]  /*70c0*/  BSSY.RECONVERGENT B1, `(.L_x_5178) ;  /* 0x000027e000017945 */ /* 0x000fe80003800200 */
[----:B------:R-:W-:Y:S05]  /*70d0*/  @!P1 BRA `(.L_x_5179) ;  /* 0x0000001000dc9947 */ /* 0x000fea0003800000 */
[----:B0-----:R-:W-:Y:S02]  /*70e0*/  PRMT R192, R59, 0x7632, R192 ;  /* 0x000076323bc07816 */ /* 0x001fe400000000c0 */
[----:B------:R-:W-:Y:S02]  /*70f0*/  PRMT R197, R56, 0x7632, R197 ;  /* 0x0000763238c57816 */ /* 0x000fe400000000c5 */
[----:B------:R-:W-:Y:S02]  /*7100*/  PRMT R196, R57, 0x7632, R196 ;  /* 0x0000763239c47816 */ /* 0x000fe400000000c4 */
[----:B------:R-:W-:Y:S01]  /*7110*/  PRMT R193, R58, 0x7632, R193 ;  /* 0x000076323ac17816 */ /* 0x000fe200000000c1 */
[----:B------:R-:W-:Y:S06]  /*7120*/  @!P0 BRA `(.L_x_5180) ;  /* 0x0000000800648947 */ /* 0x000fec0003800000 */
        /* <DEDUP_REMOVED lines=16> */
[----:B------:R-:W-:Y:S01]  /*7230*/  MOV R161, R37 ;  /* 0x0000002500a17202 */ /* 0x000fe20000000f00 */
[----:B------:R-:W-:Y:S01]  /*7240*/  BSSY.RECONVERGENT B2, `(.L_x_5181) ;  /* 0x000001d000027945 */ /* 0x000fe20003800200 */
[----:B------:R-:W-:Y:S01]  /*7250*/  MOV R162, R38 ;  /* 0x0000002600a27202 */ /* 0x000fe20000000f00 */
[C---:B------:R-:W-:Y:S01]  /*7260*/  @P2 FFMA.FTZ R161, R204.reuse, R160, R37 ;  /* 0x000000a0cca12223 */ /* 0x040fe20000010025 */
        /* <DEDUP_REMOVED lines=26> */
.L_x_5182:
[----:B------:R-:W-:Y:S05]  /*7410*/  BSYNC.RECONVERGENT B2 ;  /* 0x0000000000027941 */ /* 0x000fea0003800200 */
.L_x_5181:
        /* <DEDUP_REMOVED lines=15> */
.L_x_5184:
[----:B------:R-:W-:Y:S05]  /*7510*/  BSYNC.RECONVERGENT B2 ;  /* 0x0000000000027941 */ /* 0x000fea0003800200 */
.L_x_5183:
[----:B------:R-:W-:Y:S04]  /*7520*/  BSSY.RECONVERGENT B2, `(.L_x_5185) ;  /* 0x000000d000027945 */ /* 0x000fe80003800200 */
[----:B------:R-:W-:Y:S05]  /*7530*/  @!P3 BRA `(.L_x_5186) ;  /* 0x00000000002cb947 */ /* 0x000fea0003800000 */
[----:B------:R-:W-:Y:S01]  /*7540*/  LOP3.LUT P1, RZ, R194, 0xff0000, RZ, 0xc0, !PT ;  /* 0x00ff0000c2ff7812 */ /* 0x000fe2000782c0ff */
[----:B------:R-:W-:Y:S01]  /*7550*/  FMUL.FTZ R197, R162, UR13 ;  /* 0x0000000da2c57c20 */ /* 0x000fe20008410000 */
[----:B------:R-:W-:-:S03]  /*7560*/  CS2R R198, SRZ ;  /* 0x0000000000c67805 */ /* 0x000fc6000001ff00 */
        /* <DEDUP_REMOVED lines=8> */
.L_x_5186:
[----:B------:R-:W-:Y:S05]  /*75f0*/  BSYNC.RECONVERGENT B2 ;  /* 0x0000000000027941 */ /* 0x000fea0003800200 */
.L_x_5185:
        /* <DEDUP_REMOVED lines=15> */
.L_x_5188:
[----:B------:R-:W-:Y:S05]  /*76f0*/  BSYNC.RECONVERGENT B2 ;  /* 0x0000000000027941 */ /* 0x000fea0003800200 */
.L_x_5187:
        /* <DEDUP_REMOVED lines=14> */
.L_x_5190:
[----:B------:R-:W-:Y:S05]  /*77e0*/  BSYNC.RECONVERGENT B2 ;  /* 0x0000000000027941 */ /* 0x000fea0003800200 */
.L_x_5189:
        /* <DEDUP_REMOVED lines=14> */
.L_x_5192:
[----:B------:R-:W-:Y:S05]  /*78d0*/  BSYNC.RECONVERGENT B2 ;  /* 0x0000000000027941 */ /* 0x000fea0003800200 */
.L_x_5191:
        /* <DEDUP_REMOVED lines=13> */
.L_x_5194:
[----:B------:R-:W-:Y:S05]  /*79b0*/  BSYNC.RECONVERGENT B2 ;  /* 0x0000000000027941 */ /* 0x000fea0003800200 */
.L_x_5193:
[----:B------:R-:W-:Y:S05]  /*79c0*/  @!P3 BRA `(.L_x_5195) ;  /* 0x0000001c00b4b947 */ /* 0x000fea0003800000 */
[----:B------:R-:W-:Y:S01]  /*79d0*/  ISETP.GE.U32.AND P1, PT, R194, RZ, PT ;  /* 0x000000ffc200720c */ /* 0x000fe20003f26070 */
[----:B------:R-:W-:-:S03]  /*79e0*/  FMUL.FTZ R193, R167, UR13 ;  /* 0x0000000da7c17c20 */ /* 0x000fc60008410000 */
[----:B------:R-:W-:Y:S01]  /*79f0*/  ISETP.GE.U32.AND.EX P1, PT, R195, 0x1000000, PT, P1 ;  /* 0x01000000c300780c */ /* 0x000fe20003f26110 */
[----:B------:R-:W-:Y:S01]  /*7a00*/  FMUL.FTZ R193, R193, UR12 ;  /* 0x0000000cc1c17c20 */ /* 0x000fe20008410000 */
[----:B------:R-:W-:-:S11]  /*7a10*/  HFMA2 R195, -RZ, RZ, 0, 0 ;  /* 0x00000000ffc37431 */ /* 0x000fd600000001ff */
[----:B------:R-:W-:Y:S02]  /*7a20*/  @P1 SHF.L.U32 R196, R192, 0x10, RZ ;  /* 0x00000010c0c41819 */ /* 0x000fe400000006ff */
        /* <DEDUP_REMOVED lines=9> */
.L_x_5180:
[----:B------:R-:W-:Y:S04]  /*7ac0*/  BSSY.RECONVERGENT B2, `(.L_x_5196) ;  /* 0x0000012000027945 */ /* 0x000fe80003800200 */
[----:B------:R-:W-:Y:S05]  /*7ad0*/  @!P3 BRA `(.L_x_5197) ;  /* 0x000000000040b947 */ /* 0x000fea0003800000 */
[----:B------:R-:W-:Y:S01]  /*7ae0*/  @P2 FFMA.FTZ R199, R177, R211, R208 ;  /* 0x000000d3b1c72223 */ /* 0x000fe200000100d0 */
[----:B------:R-:W-:Y:S02]  /*7af0*/  LOP3.LUT P1, RZ, R194, 0xff, RZ, 0xc0, !PT ;  /* 0x000000ffc2ff7812 */ /* 0x000fe4000782c0ff */
[----:B------:R-:W-:Y:S01]  /*7b00*/  MOV R198, R36 ;  /* 0x0000002400c67202 */ /* 0x000fe20000000f00 */
[----:B------:R-:W-:Y:S01]  /*7b10*/  @P2 FADD.FTZ R199, R180, -R199 ;  /* 0x800000c7b4c72221 */ /* 0x000fe20000010000 */
[----:B------:R-:W-:-:S03]  /*7b20*/  MOV R201, RZ ;  /* 0x000000ff00c97202 */ /* 0x000fc60000000f00 */
[----:B------:R-:W-:Y:S01]  /*7b30*/  @P2 FFMA.FTZ R198, R204, R199, R36 ;  /* 0x000000c7ccc62223 */ /* 0x000fe20000010024 */
[----:B------:R-:W-:-:S03]  /*7b40*/  HFMA2 R199, -RZ, RZ, 0, 0 ;  /* 0x00000000ffc77431 */ /* 0x000fc600000001ff */
        /* <DEDUP_REMOVED lines=9> */
.L_x_5197:
[----:B------:R-:W-:Y:S05]  /*7be0*/  BSYNC.RECONVERGENT B2 ;  /* 0x0000000000027941 */ /* 0x000fea0003800200 */
.L_x_5196:
        /* <DEDUP_REMOVED lines=19> */
.L_x_5199:
[----:B------:R-:W-:Y:S05]  /*7d20*/  BSYNC.RECONVERGENT B2 ;  /* 0x0000000000027941 */ /* 0x000fea0003800200 */
.L_x_5198:
[----:B------:R-:W-:Y:S04]  /*7d30*/  BSSY.RECONVERGENT B2, `(.L_x_5200) ;  /* 0x0000011000027945 */ /* 0x000fe80003800200 */
[----:B------:R-:W-:Y:S05]  /*7d40*/  @!P3 BRA `(.L_x_5201) ;  /* 0x00000000003cb947 */ /* 0x000fea0003800000 */
[----:B------:R-:W-:Y:S01]  /*7d50*/  @P2 FFMA.FTZ R199, R179, R211, R208 ;  /* 0x000000d3b3c72223 */ /* 0x000fe200000100d0 */
[----:B------:R-:W-:Y:S02]  /*7d60*/  LOP3.LUT P1, RZ, R194, 0xff0000, RZ, 0xc0, !PT ;  /* 0x00ff0000c2ff7812 */ /* 0x000fe4000782c0ff */
[----:B------:R-:W-:Y:S01]  /*7d70*/  MOV R197, R38 ;  /* 0x0000002600c57202 */ /* 0x000fe20000000f00 */
[----:B------:R-:W-:-:S04]  /*7d80*/  @P2 FADD.FTZ R199, R182, -R199 ;  /* 0x800000c7b6c72221 */ /* 0x000fc80000010000 */
[----:B------:R-:W-:Y:S01]  /*7d90*/  @P2 FFMA.FTZ R197, R204, R199, R38 ;  /* 0x000000c7ccc52223 */ /* 0x000fe20000010026 */
[----:B------:R-:W-:-:S03]  /*7da0*/  CS2R R198, SRZ ;  /* 0x0000000000c67805 */ /* 0x000fc6000001ff00 */
        /* <DEDUP_REMOVED lines=9> */
.L_x_5201:
[----:B------:R-:W-:Y:S05]  /*7e40*/  BSYNC.RECONVERGENT B2 ;  /* 0x0000000000027941 */ /* 0x000fea0003800200 */
.L_x_5200:
        /* <DEDUP_REMOVED lines=19> */
.L_x_5203:
[----:B------:R-:W-:Y:S05]  /*7f80*/  BSYNC.RECONVERGENT B2 ;  /* 0x0000000000027941 */ /* 0x000fea0003800200 */
.L_x_5202:
        /* <DEDUP_REMOVED lines=18> */
.L_x_5205:
[----:B------:R-:W-:Y:S05]  /*80b0*/  BSYNC.RECONVERGENT B2 ;  /* 0x0000000000027941 */ /* 0x000fea0003800200 */
.L_x_5204:
        /* <DEDUP_REMOVED lines=18> */
.L_x_5207:
[----:B------:R-:W-:Y:S05]  /*81e0*/  BSYNC.RECONVERGENT B2 ;  /* 0x0000000000027941 */ /* 0x000fea0003800200 */
.L_x_5206:
        /* <DEDUP_REMOVED lines=17> */
.L_x_5209:
[----:B------:R-:W-:Y:S05]  /*8300*/  BSYNC.RECONVERGENT B2 ;  /* 0x0000000000027941 */ /* 0x000fea0003800200 */
.L_x_5208:
[----:B------:R-:W-:Y:S05]  /*8310*/  @!P3 BRA `(.L_x_5195) ;  /* 0x000000140060b947 */ /* 0x000fea0003800000 */
[----:B------:R-:W-:Y:S01]  /*8320*/  ISETP.GE.U32.AND P1, PT, R194, RZ, PT ;  /* 0x000000ffc200720c */ /* 0x000fe20003f26070 */
[----:B------:R-:W-:Y:S01]  /*8330*/  @P2 FFMA.FTZ R208, R202, R211, R208 ;  /* 0x000000d3cad02223 */ /* 0x000fe200000100d0 */
[----:B------:R-:W-:Y:S02]  /*8340*/  MOV R193, R35 ;  /* 0x0000002300c17202 */ /* 0x000fe40000000f00 */
[----:B------:R-:W-:Y:S01]  /*8350*/  ISETP.GE.U32.AND.EX P1, PT, R195, 0x1000000, PT, P1 ;  /* 0x01000000c300780c */ /* 0x000fe20003f26110 */
[----:B------:R-:W-:Y:S01]  /*8360*/  @P2 FADD.FTZ R208, R191, -R208 ;  /* 0x800000d0bfd02221 */ /* 0x000fe20000010000 */
[----:B------:R-:W-:-:S03]  /*8370*/  HFMA2 R195, -RZ, RZ, 0, 0 ;  /* 0x00000000ffc37431 */ /* 0x000fc600000001ff */
[----:B------:R-:W-:-:S04]  /*8380*/  @P2 FFMA.FTZ R193, R204, R208, R35 ;  /* 0x000000d0ccc12223 */ /* 0x000fc80000010023 */
        /* <DEDUP_REMOVED lines=12> */
.L_x_5179:
[----:B0-----:R-:W-:Y:S02]  /*8450*/  PRMT R193, R58, 0x7632, R193 ;  /* 0x000076323ac17816 */ /* 0x001fe400000000c1 */
[----:B------:R-:W-:Y:S02]  /*8460*/  PRMT R196, R57, 0x7632, R196 ;  /* 0x0000763239c47816 */ /* 0x000fe400000000c4 */
[----:B------:R-:W-:Y:S02]  /*8470*/  PRMT R192, R59, 0x7632, R192 ;  /* 0x000076323bc07816 */ /* 0x000fe400000000c0 */
[----:B------:R-:W-:Y:S01]  /*8480*/  PRMT R197, R56, 0x7632, R197 ;  /* 0x0000763238c57816 */ /* 0x000fe200000000c5 */
[----:B------:R-:W-:Y:S06]  /*8490*/  @!P0 BRA `(.L_x_5210) ;  /* 0x0000000800808947 */ /* 0x000fec0003800000 */
[-CC-:B------:R-:W-:Y:S01]  /*84a0*/  FFMA.FTZ R161, R177, R211.reuse, R208.reuse ;  /* 0x000000d3b1a17223 */ /* 0x180fe200000100d0 */
        /* <DEDUP_REMOVED lines=8> */
[----:B------:R-:W-:Y:S01]  /*8530*/  FFMA.FTZ R208, R202, R211, R208 ;  /* 0x000000d3cad07223 */ /* 0x000fe200000100d0 */
[----:B------:R-:W-:Y:S01]  /*8540*/  ISETP.GT.AND P1, PT, R201, RZ, PT ;  /* 0x000000ffc900720c */ /* 0x000fe20003f24270 */
[----:B------:R-:W-:Y:S01]  /*8550*/  FADD.FTZ R199, R184, -R199 ;  /* 0x800000c7b8c77221 */ /* 0x000fe20000010000 */
[----:B------:R-:W-:Y:S01]  /*8560*/  FADD.FTZ R201, R189, -R164 ;  /* 0x800000a4bdc97221 */ /* 0x000fe20000010000 */
[----:B------:R-:W-:Y:S01]  /*8570*/  FMUL.FTZ R160, R204, R161 ;  /* 0x000000a1cca07220 */ /* 0x000fe20000410000 */
[----:B------:R-:W-:Y:S01]  /*8580*/  FADD.FTZ R165, R182, -R165 ;  /* 0x800000a5b6a57221 */ /* 0x000fe20000010000 */
[----:B------:R-:W-:Y:S01]  /*8590*/  FADD.FTZ R167, R187, -R162 ;  /* 0x800000a2bba77221 */ /* 0x000fe20000010000 */
[----:B------:R-:W-:Y:S01]  /*85a0*/  FADD.FTZ R203, R186, -R203 ;  /* 0x800000cbbacb7221 */ /* 0x000fe20000010000 */
[C---:B------:R-:W-:Y:S01]  /*85b0*/  FMUL.FTZ R161, R204.reuse, R163 ;  /* 0x000000a3cca17220 */ /* 0x040fe20000410000 */
        /* <DEDUP_REMOVED lines=23> */
.L_x_5212:
[----:B------:R-:W-:Y:S05]  /*8730*/  BSYNC.RECONVERGENT B2 ;  /* 0x0000000000027941 */ /* 0x000fea0003800200 */
.L_x_5211:
        /* <DEDUP_REMOVED lines=14> */
.L_x_5214:
[----:B------:R-:W-:Y:S05]  /*8820*/  BSYNC.RECONVERGENT B2 ;  /* 0x0000000000027941 */ /* 0x000fea0003800200 */
.L_x_5213:
[----:B------:R-:W-:Y:S01]  /*8830*/  BSSY.RECONVERGENT B2, `(.L_x_5215) ;  /* 0x0000011000027945 */ /* 0x000fe20003800200 */
[----:B------:R-:W-:Y:S02]  /*8840*/  FSEL R197, R167, RZ, P1 ;  /* 0x000000ffa7c57208 */ /* 0x000fe40000800000 */
        /* <DEDUP_REMOVED lines=15> */
.L_x_5216:
[----:B------:R-:W-:Y:S05]  /*8940*/  BSYNC.RECONVERGENT B2 ;  /* 0x0000000000027941 */ /* 0x000fea0003800200 */
.L_x_5215:
        /* <DEDUP_REMOVED lines=14> */
.L_x_5218:
[----:B------:R-:W-:Y:S05]  /*8a30*/  BSYNC.RECONVERGENT B2 ;  /* 0x0000000000027941 */ /* 0x000fea0003800200 */
.L_x_5217:
[----:B------:R-:W-:Y:S01]  /*8a40*/  BSSY.RECONVERGENT B2, `(.L_x_5219) ;  /* 0x0000012000027945 */ /* 0x000fe20003800200 */
[----:B------:R-:W-:Y:S02]  /*8a50*/  FSEL R199, R199, RZ, P1 ;  /* 0x000000ffc7c77208 */ /* 0x000fe40000800000 */
[----:B------:R-:W-:Y:S02]  /*8a60*/  FSEL R204, R204, RZ, P1 ;  /* 0x000000ffcccc7208 */ /* 0x000fe40000800000 */
[----:B------:R-:W-:Y:S02]  /*8a70*/  MOV R166, R201 ;  /* 0x000000c900a67202 */ /* 0x000fe40000000f00 */
        /* <DEDUP_REMOVED lines=14> */
.L_x_5220:
[----:B------:R-:W-:Y:S05]  /*8b60*/  BSYNC.RECONVERGENT B2 ;  /* 0x0000000000027941 */ /* 0x000fea0003800200 */
.L_x_5219:
        /* <DEDUP_REMOVED lines=14> */
.L_x_5222:
[----:B------:R-:W-:Y:S05]  /*8c50*/  BSYNC.RECONVERGENT B2 ;  /* 0x0000000000027941 */ /* 0x000fea0003800200 */
.L_x_5221:
        /* <DEDUP_REMOVED lines=14> */
.L_x_5224:
[----:B------:R-:W-:Y:S05]  /*8d40*/  BSYNC.RECONVERGENT B2 ;  /* 0x0000000000027941 */ /* 0x000fea0003800200 */
.L_x_5223:
[----:B------:R-:W-:Y:S02]  /*8d50*/  MOV R162, R167 ;  /* 0x000000a700a27202 */ /* 0x000fe40000000f00 */
[----:B------:R-:W-:Y:S02]  /*8d60*/  MOV R165, R199 ;  /* 0x000000c700a57202 */ /* 0x000fe40000000f00 */
[----:B------:R-:W-:Y:S02]  /*8d70*/  MOV R164, R198 ;  /* 0x000000c600a47202 */ /* 0x000fe40000000f00 */
[----:B------:R-:W-:Y:S02]  /*8d80*/  MOV R163, R197 ;  /* 0x000000c500a37202 */ /* 0x000fe40000000f00 */
[----:B------:R-:W-:Y:S01]  /*8d90*/  MOV R167, R204 ;  /* 0x000000cc00a77202 */ /* 0x000fe20000000f00 */
[----:B------:R-:W-:Y:S06]  /*8da0*/  @!P3 BRA `(.L_x_5195) ;  /* 0x0000000800bcb947 */ /* 0x000fec0003800000 */
        /* <DEDUP_REMOVED lines=8> */
[----:B------:R-:W-:Y:S02]  /*8e30*/  @P1 FMUL.FTZ R195, R196, R193 ;  /* 0x000000c1c4c31220 */ /* 0x000fe40000410000 */
[----:B------:R-:W-:-:S03]  /*8e40*/  @P1 IMAD.U32 R194, R194, 0x10000, RZ ;  /* 0x00010000c2c21824 */ /* 0x000fc600078e00ff */
[----:B------:R-:W-:Y:S01]  /*8e50*/  F2FP.BF16.F32.PACK_AB R195, RZ, R195 ;  /* 0x000000c3ffc3723e */ /* 0x000fe200000010ff */
[----:B------:R-:W-:-:S03]  /*8e60*/  @P1 FMUL.FTZ R192, R193, R194 ;  /* 0x000000c2c1c01220 */ /* 0x000fc60000410000 */
[----:B------:R-:W-:Y:S01]  /*8e70*/  PRMT R159, R159, 0x5410, R195 ;  /* 0x000054109f9f7816 */ /* 0x000fe200000000c3 */
[----:B------:R-:W-:Y:S01]  /*8e80*/  FADD.FTZ R107, R107, R192 ;  /* 0x000000c06b6b7221 */ /* 0x000fe20000010000 */
[----:B------:R-:W-:Y:S06]  /*8e90*/  BRA `(.L_x_5195) ;  /* 0x0000000800807947 */ /* 0x000fec0003800000 */
.L_x_5210:
[----:B------:R-:W-:Y:S04]  /*8ea0*/  BSSY.RECONVERGENT B2, `(.L_x_5225) ;  /* 0x0000013000027945 */ /* 0x000fe80003800200 */
[----:B------:R-:W-:Y:S05]  /*8eb0*/  @!P3 BRA `(.L_x_5226) ;  /* 0x000000000044b947 */ /* 0x000fea0003800000 */
[----:B------:R-:W-:Y:S01]  /*8ec0*/  FFMA.FTZ R199, R177, R211, R208 ;  /* 0x000000d3b1c77223 */ /* 0x000fe200000100d0 */
        /* <DEDUP_REMOVED lines=16> */
.L_x_5226:
[----:B------:R-:W-:Y:S05]  /*8fd0*/  BSYNC.RECONVERGENT B2 ;  /* 0x0000000000027941 */ /* 0x000fea0003800200 */
.L_x_5225:
        /* <DEDUP_REMOVED lines=20> */
.L_x_5228:
[----:B------:R-:W-:Y:S05]  /*9120*/  BSYNC.RECONVERGENT B2 ;  /* 0x0000000000027941 */ /* 0x000fea0003800200 */
.L_x_5227:
        /* <DEDUP_REMOVED lines=18> */
.L_x_5230:
[----:B------:R-:W-:Y:S05]  /*9250*/  BSYNC.RECONVERGENT B2 ;  /* 0x0000000000027941 */ /* 0x000fea0003800200 */
.L_x_5229:
        /* <DEDUP_REMOVED lines=20> */
.L_x_5232:
[----:B------:R-:W-:Y:S05]  /*93a0*/  BSYNC.RECONVERGENT B2 ;  /* 0x0000000000027941 */ /* 0x000fea0003800200 */
.L_x_5231:
        /* <DEDUP_REMOVED lines=19> */
.L_x_5234:
[----:B------:R-:W-:Y:S05]  /*94e0*/  BSYNC.RECONVERGENT B2 ;  /* 0x0000000000027941 */ /* 0x000fea0003800200 */
.L_x_5233:
        /* <DEDUP_REMOVED lines=19> */
.L_x_5236:
[----:B------:R-:W-:Y:S05]  /*9620*/  BSYNC.RECONVERGENT B2 ;  /* 0x0000000000027941 */ /* 0x000fea0003800200 */
.L_x_5235:
        /* <DEDUP_REMOVED lines=18> */
.L_x_5238:
[----:B------:R-:W-:Y:S05]  /*9750*/  BSYNC.RECONVERGENT B2 ;  /* 0x0000000000027941 */ /* 0x000fea0003800200 */
.L_x_5237:
[----:B------:R-:W-:Y:S05]  /*9760*/  @!P3 BRA `(.L_x_5195) ;  /* 0x00000000004cb947 */ /* 0x000fea0003800000 */
[----:B------:R-:W-:Y:S01]  /*9770*/  FFMA.FTZ R208, R202, R211, R208 ;  /* 0x000000d3cad07223 */ /* 0x000fe200000100d0 */
[----:B------:R-:W-:Y:S01]  /*9780*/  ISETP.GE.U32.AND P1, PT, R194, RZ, PT ;  /* 0x000000ffc200720c */ /* 0x000fe20003f26070 */
        /* <DEDUP_REMOVED lines=17> */
.L_x_5195:
[----:B------:R-:W-:Y:S05]  /*98a0*/  BSYNC.RECONVERGENT B1 ;  /* 0x0000000000017941 */ /* 0x000fea0003800200 */
.L_x_5178:
        /* <DEDUP_REMOVED lines=12> */
.L_x_5047:
[----:B------:R-:W-:Y:S05]  /*9970*/  BSYNC B0 ;  /* 0x0000000000007941 */ /* 0x000fea0003800000 */
.L_x_5046:
        /* <DEDUP_REMOVED lines=209> */
.L_x_5051:
        /* <DEDUP_REMOVED lines=8> */
.L_x_5241:
[----:B------:R-:W-:Y:S05]  /*a710*/  BSYNC B1 ;  /* 0x0000000000017941 */ /* 0x000fea0003800000 */
.L_x_5240:
        /* <DEDUP_REMOVED lines=8> */
.L_x_5242:
[----:B------:R-:W-:-:S05]  /*a7a0*/  FADD.FTZ R198, R198, R211 ;  /* 0x000000d3c6c67221 */ /* 0x000fca0000010000 */
[----:B------:R-:W-:Y:S01]  /*a7b0*/  MOV R216, R198 ;  /* 0x000000c600d87202 */ /* 0x000fe20000000f00 */
[----:B------:R-:W-:Y:S01]  /*a7c0*/  HFMA2 R217, -RZ, RZ, 0, 1.1920928955078125e-07 ;  /* 0x00000002ffd97431 */ /* 0x000fe200000001ff */
[----:B------:R-:W-:-:S07]  /*a7d0*/  MOV R199, R215 ;  /* 0x000000d700c77202 */ /* 0x000fce0000000f00 */
[----:B------:R-:W-:Y:S05]  /*a7e0*/  WARPSYNC.COLLECTIVE R213, `(.L_x_5243) ;  /* 0x00000000d5087348 */ /* 0x000fea0003c00000 */
[----:B------:R0:W1:Y:S02]  /*a7f0*/  SHFL.BFLY P0, R215, R216, R217, R218 ;  /* 0x0c0000d9d8d77389 */ /* 0x00006400000000da */
[----:B01----:R-:W-:Y:S05]  /*a800*/  ENDCOLLECTIVE ;  /* 0x000000000000791b */ /* 0x003fea0003800000 */
.L_x_5243:
[----:B------:R-:W-:-:S05]  /*a810*/  FADD.FTZ R199, R199, R212 ;  /* 0x000000d4c7c77221 */ /* 0x000fca0000010000 */
[----:B------:R-:W-:Y:S02]  /*a820*/  MOV R216, R199 ;  /* 0x000000c700d87202 */ /* 0x000fe40000000f00 */
[----:B------:R-:W-:-:S07]  /*a830*/  MOV R207, R215 ;  /* 0x000000d700cf7202 */ /* 0x000fce0000000f00 */
[----:B------:R-:W-:Y:S05]  /*a840*/  WARPSYNC.COLLECTIVE R213, `(.L_x_5244) ;  /* 0x00000000d5087348 */ /* 0x000fea0003c00000 */
[----:B------:R0:W1:Y:S02]  /*a850*/  SHFL.BFLY P0, R215, R216, R217, R218 ;  /* 0x0c0000d9d8d77389 */ /* 0x00006400000000da */
[----:B01----:R-:W-:Y:S05]  /*a860*/  ENDCOLLECTIVE ;  /* 0x000000000000791b */ /* 0x003fea0003800000 */
.L_x_5244:
[----:B------:R-:W-:-:S05]  /*a870*/  FADD.FTZ R207, R198, R207 ;  /* 0x000000cfc6cf7221 */ /* 0x000fca0000010000 */
[----:B------:R-:W-:Y:S01]  /*a880*/  MOV R216, R207 ;  /* 0x000000cf00d87202 */ /* 0x000fe20000000f00 */
[----:B------:R-:W-:Y:S01]  /*a890*/  HFMA2 R217, -RZ, RZ, 0, 2.384185791015625e-07 ;  /* 0x00000004ffd97431 */ /* 0x000fe200000001ff */
[----:B------:R-:W-:-:S07]  /*a8a0*/  MOV R206, R215 ;  /* 0x000000d700ce7202 */ /* 0x000fce0000000f00 */
[----:B------:R-:W-:Y:S05]  /*a8b0*/  WARPSYNC.COLLECTIVE R213, `(.L_x_5245) ;  /* 0x00000000d5087348 */ /* 0x000fea0003c00000 */
[----:B------:R0:W1:Y:S02]  /*a8c0*/  SHFL.BFLY P0, R215, R216, R217, R218 ;  /* 0x0c0000d9d8d77389 */ /* 0x00006400000000da */
[----:B01----:R-:W-:Y:S05]  /*a8d0*/  ENDCOLLECTIVE ;  /* 0x000000000000791b */ /* 0x003fea0003800000 */
.L_x_5245:
[----:B------:R-:W-:-:S05]  /*a8e0*/  FADD.FTZ R206, R199, R206 ;  /* 0x000000cec7ce7221 */ /* 0x000fca0000010000 */
[----:B------:R-:W-:Y:S02]  /*a8f0*/  MOV R216, R206 ;  /* 0x000000ce00d87202 */ /* 0x000fe40000000f00 */
[----:B------:R-:W-:-:S07]  /*a900*/  MOV R208, R215 ;  /* 0x000000d700d07202 */ /* 0x000fce0000000f00 */
[----:B------:R-:W-:Y:S05]  /*a910*/  WARPSYNC.COLLECTIVE R213, `(.L_x_5246) ;  /* 0x00000000d5087348 */ /* 0x000fea0003c00000 */
[----:B------:R0:W1:Y:S02]  /*a920*/  SHFL.BFLY P0, R215, R216, R217, R218 ;  /* 0x0c0000d9d8d77389 */ /* 0x00006400000000da */
[----:B01----:R-:W-:Y:S05]  /*a930*/  ENDCOLLECTIVE ;  /* 0x000000000000791b */ /* 0x003fea0003800000 */
.L_x_5246:
[----:B------:R-:W-:-:S05]  /*a940*/  FADD.FTZ R208, R207, R208 ;  /* 0x000000d0cfd07221 */ /* 0x000fca0000010000 */
[----:B------:R-:W-:Y:S01]  /*a950*/  MOV R216, R208 ;  /* 0x000000d000d87202 */ /* 0x000fe20000000f00 */
[----:B------:R-:W-:Y:S01]  /*a960*/  HFMA2 R217, -RZ, RZ, 0, 4.76837158203125e-07 ;  /* 0x00000008ffd97431 */ /* 0x000fe200000001ff */
[----:B------:R-:W-:-:S07]  /*a970*/  MOV R209, R215 ;  /* 0x000000d700d17202 */ /* 0x000fce0000000f00 */
[----:B------:R-:W-:Y:S05]  /*a980*/  WARPSYNC.COLLECTIVE R213, `(.L_x_5247) ;  /* 0x00000000d5087348 */ /* 0x000fea0003c00000 */
[----:B------:R0:W1:Y:S02]  /*a990*/  SHFL.BFLY P0, R215, R216, R217, R218 ;  /* 0x0c0000d9d8d77389 */ /* 0x00006400000000da */
[----:B01----:R-:W-:Y:S05]  /*a9a0*/  ENDCOLLECTIVE ;  /* 0x000000000000791b */ /* 0x003fea0003800000 */
.L_x_5247:
[----:B------:R-:W-:-:S05]  /*a9b0*/  FADD.FTZ R209, R206, R209 ;  /* 0x000000d1ced17221 */ /* 0x000fca0000010000 */
[----:B------:R-:W-:Y:S02]  /*a9c0*/  MOV R216, R209 ;  /* 0x000000d100d87202 */ /* 0x000fe40000000f00 */
[----:B------:R-:W-:-:S07]  /*a9d0*/  MOV R211, R215 ;  /* 0x000000d700d37202 */ /* 0x000fce0000000f00 */
[----:B------:R-:W-:Y:S05]  /*a9e0*/  WARPSYNC.COLLECTIVE R213, `(.L_x_5248) ;  /* 0x00000000d5087348 */ /* 0x000fea0003c00000 */
[----:B------:R0:W1:Y:S02]  /*a9f0*/  SHFL.BFLY P0, R215, R216, R217, R218 ;  /* 0x0c0000d9d8d77389 */ /* 0x00006400000000da */
[----:B01----:R-:W-:Y:S05]  /*aa00*/  ENDCOLLECTIVE ;  /* 0x000000000000791b */ /* 0x003fea0003800000 */
.L_x_5248:
[----:B------:R-:W-:-:S05]  /*aa10*/  FADD.FTZ R211, R208, R211 ;  /* 0x000000d3d0d37221 */ /* 0x000fca0000010000 */
[----:B------:R-:W-:Y:S01]  /*aa20*/  MOV R216, R211 ;  /* 0x000000d300d87202 */ /* 0x000fe20000000f00 */
[----:B------:R-:W-:Y:S01]  /*aa30*/  HFMA2 R217, -RZ, RZ, 0, 9.5367431640625e-07 ;  /* 0x00000010ffd97431 */ /* 0x000fe200000001ff */
[----:B------:R-:W-:-:S07]  /*aa40*/  MOV R212, R215 ;  /* 0x000000d700d47202 */ /* 0x000fce0000000f00 */
[----:B------:R-:W-:Y:S05]  /*aa50*/  WARPSYNC.COLLECTIVE R213, `(.L_x_5249) ;  /* 0x00000000d5087348 */ /* 0x000fea0003c00000 */
[----:B------:R0:W1:Y:S02]  /*aa60*/  SHFL.BFLY P0, R215, R216, R217, R218 ;  /* 0x0c0000d9d8d77389 */ /* 0x00006400000000da */
[----:B01----:R-:W-:Y:S05]  /*aa70*/  ENDCOLLECTIVE ;  /* 0x000000000000791b */ /* 0x003fea0003800000 */
.L_x_5249:
[----:B------:R-:W-:-:S05]  /*aa80*/  FADD.FTZ R212, R209, R212 ;  /* 0x000000d4d1d47221 */ /* 0x000fca0000010000 */
[----:B------:R-:W-:Y:S02]  /*aa90*/  MOV R216, R212 ;  /* 0x000000d400d87202 */ /* 0x000fe40000000f00 */
[----:B------:R-:W-:-:S07]  /*aaa0*/  MOV R214, R215 ;  /* 0x000000d700d67202 */ /* 0x000fce0000000f00 */
[----:B------:R-:W-:Y:S05]  /*aab0*/  WARPSYNC.COLLECTIVE R213, `(.L_x_5250) ;  /* 0x00000000d5087348 */ /* 0x000fea0003c00000 */
[----:B------:R0:W1:Y:S02]  /*aac0*/  SHFL.BFLY P0, R215, R216, R217, R218 ;  /* 0x0c0000d9d8d77389 */ /* 0x00006400000000da */
[----:B01----:R-:W-:Y:S05]  /*aad0*/  ENDCOLLECTIVE ;  /* 0x000000000000791b */ /* 0x003fea0003800000 */
.L_x_5250:
[----:B------:R-:W-:Y:S05]  /*aae0*/  BRA `(.L_x_5251) ;  /* 0xffffff7000987947 */ /* 0x000fea000383ffff */
.L_x_5252:
        /* <DEDUP_REMOVED lines=9> */
.L_x_14490:


//--------------------- .text._ZN10layer_norm13ln_bwd_kernelINS_13Kernel_traitsIf13__nv_bfloat16fS2_fjLj768ELj1ELj4ELj1ELj16ENS_18Kernel_traits_baseILj768EfS2_fS2_fjLj128EEEEELb0ELb0ELb0ELb0EEEvNS_9BwdParamsE --------------------------
	.section	.text._ZN10layer_norm13ln_bwd_kernelINS_13Kernel_traitsIf13__nv_bfloat16fS2_fjLj768ELj1ELj4ELj1ELj16ENS_18Kernel_traits_baseILj768EfS2_fS2_fjLj128EEEEELb0ELb0ELb0ELb0EEEvNS_9BwdParamsE,"ax",@progbits
	.align	128
        .global         _ZN10layer_norm13ln_bwd_kernelINS_13Kernel_traitsIf13__nv_bfloat16fS2_fjLj768ELj1ELj4ELj1ELj16ENS_18Kernel_traits_baseILj768EfS2_fS2_fjLj128EEEEELb0ELb0ELb0ELb0EEEvNS_9BwdParamsE
        .type           _ZN10layer_norm13ln_bwd_kernelINS_13Kernel_traitsIf13__nv_bfloat16fS2_fjLj768ELj1ELj4ELj1ELj16ENS_18Kernel_traits_baseILj768EfS2_fS2_fjLj128EEEEELb0ELb0ELb0ELb0EEEvNS_9BwdParamsE,@function
        .size           _ZN10layer_norm13ln_bwd_kernelINS_13Kernel_traitsIf13__nv_bfloat16fS2_fjLj768ELj1ELj4ELj1ELj16ENS_18Kernel_traits_baseILj768EfS2_fS2_fjLj128EEEEELb0ELb0ELb0ELb0EEEvNS_9BwdParamsE,(.L_x_14491 - _ZN10layer_norm13ln_bwd_kernelINS_13Kernel_traitsIf13__nv_bfloat16fS2_fjLj768ELj1ELj4ELj1ELj16ENS_18Kernel_traits_baseILj768EfS2_fS2_fjLj128EEEEELb0ELb0ELb0ELb0EEEvNS_9BwdParamsE)
        .other          _ZN10layer_norm13ln_bwd_kernelINS_13Kernel_traitsIf13__nv_bfloat16fS2_fjLj768ELj1ELj4ELj1ELj16ENS_18Kernel_traits_baseILj768EfS2_fS2_fjLj128EEEEELb0ELb0ELb0ELb0EEEvNS_9BwdParamsE,@"STO_CUDA_ENTRY STV_DEFAULT"
_ZN10layer_norm13ln_bwd_kernelINS_13Kernel_traitsIf13__nv_bfloat16fS2_fjLj768ELj1ELj4ELj1ELj16ENS_18Kernel_traits_baseILj768EfS2_fS2_fjLj128EEEEELb0ELb0ELb0ELb0EEEvNS_9BwdParamsE:
.text._ZN10layer_norm13ln_bwd_kernelINS_13Kernel_traitsIf13__nv_bfloat16fS2_fjLj768ELj1ELj4ELj1ELj16ENS_18Kernel_traits_baseILj768EfS2_fS2_fjLj128EEEEELb0ELb0ELb0ELb0EEEvNS_9BwdParamsE:
        /* <DEDUP_REMOVED lines=91> */
.L_x_5283:
        /* <DEDUP_REMOVED lines=34> */
[----:B------:R-:W3:Y:S04]  /*07d0*/  LDG.E.128 R116, desc[UR6][R160.64+0x10] ;  /* 0x00001006a0747981 */ /* 0x000ee8000c1e1d00 */
[----:B------:R-:W4:Y:S01]  /*07e0*/  LDG.E.128 R112, desc[UR6][R112.64] ;  /* 0x0000000670707981 */ /* 0x000f22000c1e1d00 */
[----:B------:R-:W-:-:S04]  /*07f0*/  ISETP.NE.U32.AND P2, PT, RZ, UR10, PT ;  /* 0x0000000aff007c0c */ /* 0x000fc8000bf45070 */
[----:B------:R-:W-:-:S13]  /*0800*/  ISETP.NE.AND.EX P2, PT, RZ, UR11, PT, P2 ;  /* 0x0000000bff007c0c */ /* 0x000fda000bf45320 */
[----:B------:R-:W0:Y:S02]  /*0810*/  @P2 LDC.64 R158, c[0x0][0x438] ;  /* 0x00010e00ff9e2b82 */ /* 0x000e240000000a00 */
[----:B0-----:R-:W-:-:S05]  /*0820*/  @P2 IMAD.WIDE.U32 R158, R154, 0x20, R158 ;  /* 0x000000209a9e2825 */ /* 0x001fca00078e009e */
[----:B------:R-:W5:Y:S04]  /*0830*/  @P2 LDG.E.128 R16, desc[UR6][R158.64] ;  /* 0x000000069e102981 */ /* 0x000f68000c1e1d00 */
[----:B------:R0:W5:Y:S01]  /*0840*/  @P2 LDG.E.128 R12, desc[UR6][R158.64+0x10] ;  /* 0x000010069e0c2981 */ /* 0x000162000c1e1d00 */
[----:B------:R-:W-:Y:S01]  /*0850*/  IADD3 R177, PT, PT, R154, 0x20, RZ ;  /* 0x000000209ab17810 */ /* 0x000fe20007ffe0ff */
[C---:B--2---:R-:W-:Y:S01]  /*0860*/  FADD.FTZ R108, -R174.reuse, R108 ;  /* 0x0000006cae6c7221 */ /* 0x044fe20000010100 */
[C---:B------:R-:W-:Y:S01]  /*0870*/  FADD.FTZ R162, -R174.reuse, R109 ;  /* 0x0000006daea27221 */ /* 0x040fe20000010100 */
[C---:B------:R-:W-:Y:S01]  /*0880*/  FADD.FTZ R164, -R174.reuse, R111 ;  /* 0x0000006faea47221 */ /* 0x040fe20000010100 */
[----:B---3--:R-:W-:Y:S01]  /*0890*/  FADD.FTZ R116, -R174, R116 ;  /* 0x00000074ae747221 */ /* 0x008fe20000010100 */
[----:B-----5:R-:W-:Y:S01]  /*08a0*/  FMUL.FTZ R3, R157, R108 ;  /* 0x0000006c9d037220 */ /* 0x020fe20000410000 */
[----:B----4-:R-:W-:-:S02]  /*08b0*/  PRMT R109, R112, 0x7632, R109 ;  /* 0x00007632706d7816 */ /* 0x010fc4000000006d */
[----:B------:R-:W-:Y:S01]  /*08c0*/  SHF.L.U32 R111, R112, 0x10, RZ ;  /* 0x00000010706f7819 */ /* 0x000fe200000006ff */
[C---:B------:R-:W-:Y:S01]  /*08d0*/  FMUL.FTZ R161, R157.reuse, R116 ;  /* 0x000000749da17220 */ /* 0x040fe20000410000 */
[----:B------:R-:W-:Y:S01]  /*08e0*/  SHF.L.U32 R165, R114, 0x10, RZ ;  /* 0x0000001072a57819 */ /* 0x000fe200000006ff */
[----:B0-----:R-:W-:Y:S01]  /*08f0*/  FMUL.FTZ R158, R157, R162 ;  /* 0x000000a29d9e7220 */ /* 0x001fe20000410000 */
[----:B------:R-:W-:Y:S01]  /*0900*/  SHF.L.U32 R108, R109, 0x10, RZ ;  /* 0x000000106d6c7819 */ /* 0x000fe200000006ff */
[----:B------:R-:W-:Y:S01]  /*0910*/  FMUL.FTZ R162, R88, R111 ;  /* 0x0000006f58a27220 */ /* 0x000fe20000410000 */
[----:B------:R-:W-:Y:S01]  /*0920*/  PRMT R112, R113, 0x7632, R112 ;  /* 0x0000763271707816 */ /* 0x000fe20000000070 */
[----:B------:R-:W-:Y:S01]  /*0930*/  FADD.FTZ R36, R36, R165 ;  /* 0x000000a524247221 */ /* 0x000fe20000010000 */
[-C--:B------:R-:W-:Y:S01]  /*0940*/  FFMA.FTZ R60, R161, R165.reuse, R60 ;  /* 0x000000a5a13c7223 */ /* 0x080fe2000001003c */
[----:B------:R-:W-:Y:S01]  /*0950*/  FMUL.FTZ R166, R84, R165 ;  /* 0x000000a554a67220 */ /* 0x000fe20000410000 */
[-C--:B------:R-:W-:Y:S01]  /*0960*/  FFMA.FTZ R65, R158, R108.reuse, R65 ;  /* 0x0000006c9e417223 */ /* 0x080fe20000010041 */
[----:B------:R-:W-:Y:S01]  /*0970*/  FADD.FTZ R41, R41, R108 ;  /* 0x0000006c29297221 */ /* 0x000fe20000010000 */
[----:B------:R-:W-:Y:S01]  /*0980*/  FMUL.FTZ R165, R89, R108 ;  /* 0x0000006c59a57220 */ /* 0x000fe20000410000 */
[----:B------:R-:W-:Y:S01]  /*0990*/  SHF.L.U32 R113, R113, 0x10, RZ ;  /* 0x0000001071717819 */ /* 0x000fe200000006ff */
[----:B------:R-:W-:Y:S01]  /*09a0*/  FADD.FTZ R108, RZ, R162 ;  /* 0x000000a2ff6c7221 */ /* 0x000fe20000010000 */
[----:B------:R-:W-:Y:S01]  /*09b0*/  FADD.FTZ R110, -R174, R110 ;  /* 0x0000006eae6e7221 */ /* 0x000fe20000010100 */
[C---:B------:R-:W-:Y:S01]  /*09c0*/  FFMA.FTZ R109, R3.reuse, R162, RZ ;  /* 0x000000a2036d7223 */ /* 0x040fe200000100ff */
[----:B------:R-:W-:Y:S01]  /*09d0*/  FADD.FTZ R40, R40, R111 ;  /* 0x0000006f28287221 */ /* 0x000fe20000010000 */
[----:B------:R-:W-:Y:S01]  /*09e0*/  FFMA.FTZ R64, R3, R111, R64 ;  /* 0x0000006f03407223 */ /* 0x000fe20000010040 */
[----:B------:R-:W-:Y:S01]  /*09f0*/  PRMT R167, R115, 0x7632, R167 ;  /* 0x0000763273a77816 */ /* 0x000fe200000000a7 */
[C---:B------:R-:W-:Y:S01]  /*0a00*/  FMUL.FTZ R160, R157.reuse, R164 ;  /* 0x000000a49da07220 */ /* 0x040fe20000410000 */
[----:B------:R-:W-:Y:S01]  /*0a10*/  SHF.L.U32 R112, R112, 0x10, RZ ;  /* 0x0000001070707819 */ /* 0x000fe200000006ff */
[----:B------:R-:W-:Y:S01]  /*0a20*/  FADD.FTZ R111, R108, R165 ;  /* 0x000000a56c6f7221 */ /* 0x000fe20000010000 */
[----:B------:R-:W-:Y:S01]  /*0a30*/  FMUL.FTZ R159, R157, R110 ;  /* 0x0000006e9d9f7220 */ /* 0x000fe20000410000 */
[----:B------:R-:W-:Y:S01]  /*0a40*/  FMUL.FTZ R164, R90, R113 ;  /* 0x000000715aa47220 */ /* 0x000fe20000410000 */
[----:B------:R-:W-:Y:S01]  /*0a50*/  FFMA.FTZ R108, R158, R165, R109 ;  /* 0x000000a59e6c7223 */ /* 0x000fe2000001006d */
[----:B------:R-:W-:-:S02]  /*0a60*/  PRMT R163, R114, 0x7632, R163 ;  /* 0x0000763272a37816 */ /* 0x000fc400000000a3 */
[----:B------:R-:W-:Y:S01]  /*0a70*/  SHF.L.U32 R116, R167, 0x10, RZ ;  /* 0x00000010a7747819 */ /* 0x000fe200000006ff */
[----:B------:R-:W-:Y:S01]  /*0a80*/  FMUL.FTZ R167, R91, R112 ;  /* 0x000000705ba77220 */ /* 0x000fe20000410000 */
[----:B------:R-:W-:Y:S01]  /*0a90*/  FADD.FTZ R110, R111, R164 ;  /* 0x000000a46f6e7221 */ /* 0x000fe20000010000 */
[----:B------:R-:W-:Y:S01]  /*0aa0*/  FFMA.FTZ R109, R159, R164, R108 ;  /* 0x000000a49f6d7223 */ /* 0x000fe2000001006c */
[----:B------:R-:W-:Y:S01]  /*0ab0*/  SHF.L.U32 R114, R163, 0x10, RZ ;  /* 0x00000010a3727819 */ /* 0x000fe200000006ff */
[----:B------:R-:W-:Y:S01]  /*0ac0*/  FADD.FTZ R168, -R174, R117 ;  /* 0x00000075aea87221 */ /* 0x000fe20000010100 */
[----:B------:R-:W-:Y:S01]  /*0ad0*/  FADD.FTZ R111, R110, R167 ;  /* 0x000000a76e6f7221 */ /* 0x000fe20000010000 */
[----:B------:R-:W-:Y:S01]  /*0ae0*/  FFMA.FTZ R108, R160, R167, R109 ;  /* 0x000000a7a06c7223 */ /* 0x000fe2000001006d */
[----:B------:R-:W-:Y:S01]  /*0af0*/  SHF.L.U32 R115, R115, 0x10, RZ ;  /* 0x0000001073737819 */ /* 0x000fe200000006ff */
[C---:B------:R-:W-:Y:S01]  /*0b00*/  FADD.FTZ R118, -R174.reuse, R118 ;  /* 0x00000076ae767221 */ /* 0x040fe20000010100 */
[----:B------:R-:W-:Y:S01]  /*0b10*/  FMUL.FTZ R168, R157, R168 ;  /* 0x000000a89da87220 */ /* 0x000fe20000410000 */
[----:B------:R-:W-:Y:S01]  /*0b20*/  FMUL.FTZ R169, R85, R114 ;  /* 0x0000007255a97220 */ /* 0x000fe20000410000 */
        /* <DEDUP_REMOVED lines=23> */
.L_x_5255:
[----:B------:R-:W-:Y:S05]  /*0ca0*/  BSYNC.RECONVERGENT B0 ;  /* 0x0000000000007941 */ /* 0x000fea0003800200 */
.L_x_5254:
[----:B------:R-:W-:Y:S04]  /*0cb0*/  BSSY.RECONVERGENT B0, `(.L_x_5256) ;  /* 0x0000054000007945 */ /* 0x000fe80003800200 */
[----:B------:R-:W-:Y:S05]  /*0cc0*/  @!P4 BRA `(.L_x_5257) ;  /* 0x000000040048c947 */ /* 0x000fea0003800000 */
        /* <DEDUP_REMOVED lines=17> */
[C---:B------:R-:W-:Y:S01]  /*0de0*/  FADD.FTZ R108, -R174.reuse, R108 ;  /* 0x0000006cae6c7221 */ /* 0x040fe20000010100 */
[----:B---3--:R-:W-:Y:S01]  /*0df0*/  FADD.FTZ R116, -R174, R116 ;  /* 0x00000074ae747221 */ /* 0x008fe20000010100 */
[----:B-----5:R-:W-:Y:S01]  /*0e00*/  FMUL.FTZ R127, R157, R110 ;  /* 0x0000006e9d7f7220 */ /* 0x020fe20000410000 */
[----:B----4-:R-:W-:-:S02]  /*0e10*/  PRMT R109, R112, 0x7632, R109 ;  /* 0x00007632706d7816 */ /* 0x010fc4000000006d */
[----:B------:R-:W-:Y:S02]  /*0e20*/  SHF.L.U32 R111, R112, 0x10, RZ ;  /* 0x00000010706f7819 */ /* 0x000fe400000006ff */
[----:B------:R-:W-:Y:S02]  /*0e30*/  PRMT R133, R115, 0x7632, R133 ;  /* 0x0000763273857816 */ /* 0x000fe40000000085 */
[----:B------:R-:W-:Y:S01]  /*0e40*/  SHF.L.U32 R110, R109, 0x10, RZ ;  /* 0x000000106d6e7819 */ /* 0x000fe200000006ff */
[-C--:B------:R-:W-:Y:S01]  /*0e50*/  FMUL.FTZ R126, R80, R111.reuse ;  /* 0x0000006f507e7220 */ /* 0x080fe20000410000 */
[C---:B0-----:R-:W-:Y:S01]  /*0e60*/  FMUL.FTZ R125, R157.reuse, R108 ;  /* 0x0000006c9d7d7220 */ /* 0x041fe20000410000 */
[----:B------:R-:W-:Y:S01]  /*0e70*/  FMUL.FTZ R129, R157, R116 ;  /* 0x000000749d817220 */ /* 0x000fe20000410000 */
[----:B------:R-:W-:Y:S01]  /*0e80*/  PRMT R112, R113, 0x7632, R112 ;  /* 0x0000763271707816 */ /* 0x000fe20000000070 */
[----:B------:R-:W-:Y:S01]  /*0e90*/  FADD.FTZ R108, R175, R126 ;  /* 0x0000007eaf6c7221 */ /* 0x000fe20000010000 */
[----:B------:R-:W-:Y:S01]  /*0ea0*/  SHF.L.U32 R116, R133, 0x10, RZ ;  /* 0x0000001085747819 */ /* 0x000fe200000006ff */
[----:B------:R-:W-:Y:S01]  /*0eb0*/  FMUL.FTZ R133, R81, R110 ;  /* 0x0000006e51857220 */ /* 0x000fe20000410000 */
[----:B------:R-:W-:Y:S01]  /*0ec0*/  SHF.L.U32 R113, R113, 0x10, RZ ;  /* 0x0000001071717819 */ /* 0x000fe200000006ff */
[----:B------:R-:W-:Y:S01]  /*0ed0*/  FMUL.FTZ R122, R157, R122 ;  /* 0x0000007a9d7a7220 */ /* 0x000fe20000410000 */
[C---:B------:R-:W-:Y:S01]  /*0ee0*/  FFMA.FTZ R109, R125.reuse, R126, R176 ;  /* 0x0000007e7d6d7223 */ /* 0x040fe200000100b0 */
        /* <DEDUP_REMOVED lines=8> */
[----:B------:R-:W-:Y:S01]  /*0f70*/  FFMA.FTZ R57, R122, R110, R57 ;  /* 0x0000006e7a397223 */ /* 0x000fe20000010039 */
[----:B------:R-:W-:Y:S01]  /*0f80*/  SHF.L.U32 R131, R114, 0x10, RZ ;  /* 0x0000001072837819 */ /* 0x000fe200000006ff */
[----:B------:R-:W-:Y:S01]  /*0f90*/  FADD.FTZ R33, R33, R110 ;  /* 0x0000006e21217221 */ /* 0x000fe20000010000 */
[----:B------:R-:W-:Y:S01]  /*0fa0*/  FMUL.FTZ R135, R83, R112 ;  /* 0x0000007053877220 */ /* 0x000fe20000410000 */
[----:B------:R-:W-:Y:S01]  /*0fb0*/  FADD.FTZ R110, R111, R128 ;  /* 0x000000806f6e7221 */ /* 0x000fe20000010000 */
[----:B------:R-:W-:Y:S01]  /*0fc0*/  FFMA.FTZ R109, R127, R128, R108 ;  /* 0x000000807f6d7223 */ /* 0x000fe2000001006c */
[----:B------:R-:W-:Y:S01]  /*0fd0*/  SHF.L.U32 R114, R130, 0x10, RZ ;  /* 0x0000001082727819 */ /* 0x000fe200000006ff */
[----:B------:R-:W-:Y:S01]  /*0fe0*/  FADD.FTZ R132, -R174, R117 ;  /* 0x00000075ae847221 */ /* 0x000fe20000010100 */
[----:B------:R-:W-:Y:S01]  /*0ff0*/  FMUL.FTZ R130, R76, R131 ;  /* 0x000000834c827220 */ /* 0x000fe20000410000 */
[----:B------:R-:W-:Y:S01]  /*1000*/  FADD.FTZ R111, R110, R135 ;  /* 0x000000876e6f7221 */ /* 0x000fe20000010000 */
[----:B------:R-:W-:Y:S01]  /*1010*/  FFMA.FTZ R108, R124, R135, R109 ;  /* 0x000000877c6c7223 */ /* 0x000fe2000001006d */
[----:B------:R-:W-:Y:S01]  /*1020*/  SHF.L.U32 R115, R115, 0x10, RZ ;  /* 0x0000001073737819 */ /* 0x000fe200000006ff */
[----:B------:R-:W-:Y:S01]  /*1030*/  FADD.FTZ R118, -R174, R118 ;  /* 0x00000076ae767221 */ /* 0x000fe20000010100 */
[----:B------:R-:W-:Y:S01]  /*1040*/  FMUL.FTZ R132, R157, R132 ;  /* 0x000000849d847220 */ /* 0x000fe20000410000 */
[----:B------:R-:W-:Y:S01]  /*1050*/  FMUL.FTZ R137, R77, R114 ;  /* 0x000000724d897220 */ /* 0x000fe20000410000 */
[----:B------:R-:W-:Y:S01]  /*1060*/  FADD.FTZ R110, R111, R130 ;  /* 0x000000826f6e7221 */ /* 0x000fe20000010000 */
[C---:B------:R-:W-:Y:S01]  /*1070*/  FFMA.FTZ R109, R129.reuse, R130, R108 ;  /* 0x00000082816d7223 */ /* 0x040fe2000001006c */
        /* <DEDUP_REMOVED lines=23> */
.L_x_5257:
[----:B------:R-:W-:Y:S05]  /*11f0*/  BSYNC.RECONVERGENT B0 ;  /* 0x0000000000007941 */ /* 0x000fea0003800200 */
.L_x_5256:
        /* <DEDUP_REMOVED lines=11> */
[----:B------:R-:W1:Y:S02]  /*12b0*/  @P2 LDC.64 R140, c[0x0][0x438] ;  /* 0x00010e00ff8c2b82 */ /* 0x000e640000000a00 */
[----:B-1----:R-:W-:-:S05]  /*12c0*/  @P2 IMAD.WIDE.U32 R140, R177, 0x20, R140 ;  /* 0x00000020b18c2825 */ /* 0x002fca00078e008c */
[----:B------:R-:W5:Y:S04]  /*12d0*/  @P2 LDG.E.128 R92, desc[UR6][R140.64] ;  /* 0x000000068c5c2981 */ /* 0x000f68000c1e1d00 */
[----:B------:R1:W5:Y:S01]  /*12e0*/  @P2 LDG.E.128 R96, desc[UR6][R140.64+0x10] ;  /* 0x000010068c602981 */ /* 0x000362000c1e1d00 */
[C---:B--2---:R-:W-:Y:S01]  /*12f0*/  FADD.FTZ R138, -R174.reuse, R109 ;  /* 0x0000006dae8a7221 */ /* 0x044fe20000010100 */
[C---:B------:R-:W-:Y:S01]  /*1300*/  FADD.FTZ R110, -R174.reuse, R110 ;  /* 0x0000006eae6e7221 */ /* 0x040fe20000010100 */
[C---:B0-----:R-:W-:Y:S01]  /*1310*/  FADD.FTZ R142, -R174.reuse, R111 ;  /* 0x0000006fae8e7221 */ /* 0x041fe20000010100 */
[C---:B------:R-:W-:Y:S01]  /*1320*/  FADD.FTZ R108, -R174.reuse, R108 ;  /* 0x0000006cae6c7221 */ /* 0x040fe20000010100 */
[C-C-:B---3--:R-:W-:Y:S01]  /*1330*/  FADD.FTZ R144, -R174.reuse, R112.reuse ;  /* 0x00000070ae907221 */ /* 0x148fe20000010100 */
[C---:B-----5:R-:W-:Y:S01]  /*1340*/  FMUL.FTZ R143, R157.reuse, R110 ;  /* 0x0000006e9d8f7220 */ /* 0x060fe20000410000 */
[----:B------:R-:W-:Y:S01]  /*1350*/  FADD.FTZ R146, -R174, R113 ;  /* 0x00000071ae927221 */ /* 0x000fe20000010100 */
[C---:B-1----:R-:W-:Y:S01]  /*1360*/  FMUL.FTZ R141, R157.reuse, R108 ;  /* 0x0000006c9d8d7220 */ /* 0x042fe20000410000 */
[C---:B------:R-:W-:Y:S01]  /*1370*/  FMUL.FTZ R145, R157.reuse, R144 ;  /* 0x000000909d917220 */ /* 0x040fe20000410000 */
[C---:B----4-:R-:W-:Y:S01]  /*1380*/  PRMT R109, R116.reuse, 0x7632, R109 ;  /* 0x00007632746d7816 */ /* 0x050fe2000000006d */
[C---:B------:R-:W-:Y:S01]  /*1390*/  FMUL.FTZ R138, R157.reuse, R138 ;  /* 0x0000008a9d8a7220 */ /* 0x040fe20000410000 */
[----:B------:R-:W-:Y:S01]  /*13a0*/  SHF.L.U32 R111, R116, 0x10, RZ ;  /* 0x00000010746f7819 */ /* 0x000fe200000006ff */
[----:B------:R-:W-:Y:S01]  /*13b0*/  FMUL.FTZ R140, R157, R142 ;  /* 0x0000008e9d8c7220 */ /* 0x000fe20000410000 */
[----:B------:R-:W-:Y:S01]  /*13c0*/  SHF.L.U32 R110, R109, 0x10, RZ ;  /* 0x000000106d6e7819 */ /* 0x000fe200000006ff */
[----:B------:R-:W-:Y:S01]  /*13d0*/  FMUL.FTZ R142, R157, R146 ;  /* 0x000000929d8e7220 */ /* 0x000fe20000410000 */
[C---:B------:R-:W-:Y:S01]  /*13e0*/  PRMT R112, R117.reuse, 0x7632, R112 ;  /* 0x0000763275707816 */ /* 0x040fe20000000070 */
[-C--:B------:R-:W-:Y:S01]  /*13f0*/  FMUL.FTZ R144, R72, R111.reuse ;  /* 0x0000006f48907220 */ /* 0x080fe20000410000 */
[----:B------:R-:W-:Y:S01]  /*1400*/  SHF.L.U32 R117, R117, 0x10, RZ ;  /* 0x0000001075757819 */ /* 0x000fe200000006ff */
[----:B------:R-:W-:Y:S01]  /*1410*/  FMUL.FTZ R149, R73, R110 ;  /* 0x0000006e49957220 */ /* 0x000fe20000410000 */
[----:B------:R-:W-:Y:S01]  /*1420*/  FADD.FTZ R24, R24, R111 ;  /* 0x0000006f18187221 */ /* 0x000fe20000010000 */
[----:B------:R-:W-:Y:S01]  /*1430*/  FADD.FTZ R108, R175, R144 ;  /* 0x00000090af6c7221 */ /* 0x000fe20000010000 */
[C---:B------:R-:W-:Y:S01]  /*1440*/  FFMA.FTZ R109, R141.reuse, R144, R176 ;  /* 0x000000908d6d7223 */ /* 0x040fe200000100b0 */
[----:B------:R-:W-:Y:S01]  /*1450*/  FFMA.FTZ R48, R141, R111, R48 ;  /* 0x0000006f8d307223 */ /* 0x000fe20000010030 */
[----:B------:R-:W-:Y:S01]  /*1460*/  SHF.L.U32 R112, R112, 0x10, RZ ;  /* 0x0000001070707819 */ /* 0x000fe200000006ff */
[----:B------:R-:W-:Y:S01]  /*1470*/  FADD.FTZ R111, R108, R149 ;  /* 0x000000956c6f7221 */ /* 0x000fe20000010000 */
[----:B------:R-:W-:Y:S01]  /*1480*/  FMUL.FTZ R146, R74, R117 ;  /* 0x000000754a927220 */ /* 0x000fe20000410000 */
[----:B------:R-:W-:Y:S01]  /*1490*/  FFMA.FTZ R108, R138, R149, R109 ;  /* 0x000000958a6c7223 */ /* 0x000fe2000001006d */
[C---:B------:R-:W-:Y:S01]  /*14a0*/  FADD.FTZ R114, -R174.reuse, R114 ;  /* 0x00000072ae727221 */ /* 0x040fe20000010100 */
[----:B------:R-:W-:Y:S01]  /*14b0*/  FADD.FTZ R152, -R174, R115 ;  /* 0x00000073ae987221 */ /* 0x000fe20000010100 */
[----:B------:R-:W-:Y:S01]  /*14c0*/  PRMT R113, R118, 0x7632, R113 ;  /* 0x0000763276717816 */ /* 0x000fe20000000071 */
[----:B------:R-:W-:Y:S01]  /*14d0*/  FFMA.FTZ R49, R138, R110, R49 ;  /* 0x0000006e8a317223 */ /* 0x000fe20000010031 */
[----:B------:R-:W-:Y:S01]  /*14e0*/  SHF.L.U32 R115, R118, 0x10, RZ ;  /* 0x0000001076737819 */ /* 0x000fe200000006ff */
[----:B------:R-:W-:Y:S01]  /*14f0*/  FADD.FTZ R25, R25, R110 ;  /* 0x0000006e19197221 */ /* 0x000fe20000010000 */
        /* <DEDUP_REMOVED lines=35> */
.L_x_5259:
[----:B------:R-:W-:Y:S05]  /*1730*/  BSYNC.RECONVERGENT B0 ;  /* 0x0000000000007941 */ /* 0x000fea0003800200 */
.L_x_5258:
        /* <DEDUP_REMOVED lines=21> */
.L_x_5295:
        /* <DEDUP_REMOVED lines=49> */
.L_x_5265:
        /* <DEDUP_REMOVED lines=36> */
.L_x_5266:
        /* <DEDUP_REMOVED lines=8> */
.L_x_5264:
[----:B------:R-:W-:Y:S05]  /*1e60*/  BSYNC.RECONVERGENT B1 ;  /* 0x0000000000017941 */ /* 0x000fea0003800200 */
.L_x_5263:
        /* <DEDUP_REMOVED lines=42> */
.L_x_5269:
        /* <DEDUP_REMOVED lines=36> */
.L_x_5270:
        /* <DEDUP_REMOVED lines=8> */
.L_x_5268:
[----:B------:R-:W-:Y:S05]  /*23d0*/  BSYNC.RECONVERGENT B1 ;  /* 0x0000000000017941 */ /* 0x000fea0003800200 */
.L_x_5267:
        /* <DEDUP_REMOVED lines=41> */
.L_x_5272:
        /* <DEDUP_REMOVED lines=36> */
.L_x_5273:
        /* <DEDUP_REMOVED lines=8> */
.L_x_5262:
        /* <DEDUP_REMOVED lines=46> */
.L_x_5276:
[----:B------:R-:W-:Y:S05]  /*2c10*/  BSYNC.RECONVERGENT B1 ;  /* 0x0000000000017941 */ /* 0x000fea0003800200 */
.L_x_5275:
        /* <DEDUP_REMOVED lines=42> */
.L_x_5278:
[----:B------:R-:W-:Y:S05]  /*2ec0*/  BSYNC.RECONVERGENT B1 ;  /* 0x0000000000017941 */ /* 0x000fea0003800200 */
.L_x_5277:
        /* <DEDUP_REMOVED lines=41> */
.L_x_5274:
        /* <DEDUP_REMOVED lines=46> */
.L_x_5280:
[----:B------:R-:W-:Y:S05]  /*3440*/  BSYNC.RECONVERGENT B1 ;  /* 0x0000000000017941 */ /* 0x000fea0003800200 */
.L_x_5279:
        /* <DEDUP_REMOVED lines=46> */
.L_x_5282:
[----:B------:R-:W-:Y:S05]  /*3730*/  BSYNC.RECONVERGENT B1 ;  /* 0x0000000000017941 */ /* 0x000fea0003800200 */
.L_x_5281:
        /* <DEDUP_REMOVED lines=44> */
.L_x_5271:
[----:B------:R-:W-:Y:S05]  /*3a00*/  BSYNC.RECONVERGENT B0 ;  /* 0x0000000000007941 */ /* 0x000fea0003800200 */
.L_x_5261:
[----:B01234-:R-:W0:Y:S02]  /*3a10*/  LDC.64 R108, c[0x0][0x380] ;  /* 0x0000e000ff6c7b82 */ /* 0x01fe240000000a00 */
[----:B0-----:R-:W-:-:S04]  /*3a20*/  LEA R123, R108, R123, 0x2 ;  /* 0x0000007b6c7b7211 */ /* 0x001fc800078e10ff */
[----:B------:R-:W-:-:S13]  /*3a30*/  ISETP.GE.AND P1, PT, R123, R109, PT ;  /* 0x0000006d7b00720c */ /* 0x000fda0003f26270 */
[----:B------:R-:W-:Y:S05]  /*3a40*/  @!P1 BRA `(.L_x_5283) ;  /* 0xffffffc800d89947 */ /* 0x000fea000383ffff */
.L_x_5253:
        /* <DEDUP_REMOVED lines=19> */
[----:B------:R-:W-:Y:S04]  /*3b80*/  STS.128 [R120], R40 ;  /* 0x0000002878007388 */ /* 0x000fe80000000c00 */
[----:B------:R-:W-:Y:S04]  /*3b90*/  STS.128 [R120+0x10], R36 ;  /* 0x0000102478007388 */ /* 0x000fe80000000c00 */
[----:B------:R0:W-:Y:S04]  /*3ba0*/  STS.128 [R120+0x400], R32 ;  /* 0x0004002078007388 */ /* 0x0001e80000000c00 */
[----:B------:R1:W-:Y:S04]  /*3bb0*/  STS.128 [R120+0x410], R28 ;  /* 0x0004101c78007388 */ /* 0x0003e80000000c00 */
[----:B------:R-:W-:Y:S04]  /*3bc0*/  STS.128 [R120+0x800], R24 ;  /* 0x0008001878007388 */ /* 0x000fe80000000c00 */
[----:B------:R-:W-:Y:S01]  /*3bd0*/  STS.128 [R120+0x810], R20 ;  /* 0x0008101478007388 */ /* 0x000fe20000000c00 */
[----:B------:R-:W-:Y:S01]  /*3be0*/  BAR.SYNC.DEFER_BLOCKING 0x0 ;  /* 0x0000000000007b1d */ /* 0x000fe20000010000 */
[----:B0-----:R-:W-:-:S02]  /*3bf0*/  SHF.L.U32 R34, R69, 0x2, RZ ;  /* 0x0000000245227819 */ /* 0x001fc400000006ff */
[----:B-1----:R-:W-:Y:S02]  /*3c00*/  IADD3.X R28, PT, PT, RZ, RZ, RZ, P0, !PT ;  /* 0x000000ffff1c7210 */ /* 0x002fe400007fe4ff */
[----:B--2---:R-:W-:Y:S02]  /*3c10*/  IADD3 R36, P6, PT, R34, UR18, RZ ;  /* 0x0000001222247c10 */ /* 0x004fe4000ffde0ff */
[----:B------:R-:W-:Y:S02]  /*3c20*/  SHF.L.U64.HI R39, R69, 0x2, R28 ;  /* 0x0000000245277819 */ /* 0x000fe4000001021c */
[----:B------:R-:W-:Y:S02]  /*3c30*/  ISETP.GE.U32.AND P0, PT, R68, 0x300, PT ;  /* 0x000003004400780c */ /* 0x000fe40003f06070 */
        /* <DEDUP_REMOVED lines=165> */
.L_x_5260:
        /* <DEDUP_REMOVED lines=8> */
.L_x_5285:
[----:B------:R-:W-:Y:S05]  /*4710*/  BSYNC B0 ;  /* 0x0000000000007941 */ /* 0x000fea0003800000 */
.L_x_5284:
        /* <DEDUP_REMOVED lines=8> */
.L_x_5286:
[----:B------:R-:W-:-:S05]  /*47a0*/  FADD.FTZ R108, R108, R175 ;  /* 0x000000af6c6c7221 */ /* 0x000fca0000010000 */
[----:B------:R-:W-:Y:S01]  /*47b0*/  MOV R119, R108 ;  /* 0x0000006c00777202 */ /* 0x000fe20000000f00 */
[----:B------:R-:W-:Y:S01]  /*47c0*/  HFMA2 R118, -RZ, RZ, 0, 1.1920928955078125e-07 ;  /* 0x00000002ff767431 */ /* 0x000fe200000001ff */
[----:B------:R-:W-:-:S07]  /*47d0*/  MOV R109, R117 ;  /* 0x00000075006d7202 */ /* 0x000fce0000000f00 */
[----:B------:R-:W-:Y:S05]  /*47e0*/  WARPSYNC.COLLECTIVE R116, `(.L_x_5287) ;  /* 0x0000000074087348 */ /* 0x000fea0003c00000 */
[----:B------:R0:W1:Y:S02]  /*47f0*/  SHFL.BFLY P2, R117, R119, R118, R173 ;  /* 0x0c00007677757389 */ /* 0x00006400000400ad */
[----:B01----:R-:W-:Y:S05]  /*4800*/  ENDCOLLECTIVE ;  /* 0x000000000000791b */ /* 0x003fea0003800000 */
.L_x_5287:
[----:B------:R-:W-:-:S05]  /*4810*/  FADD.FTZ R109, R109, R176 ;  /* 0x000000b06d6d7221 */ /* 0x000fca0000010000 */
[----:B------:R-:W-:Y:S02]  /*4820*/  MOV R119, R109 ;  /* 0x0000006d00777202 */ /* 0x000fe40000000f00 */
[----:B------:R-:W-:-:S07]  /*4830*/  MOV R111, R117 ;  /* 0x00000075006f7202 */ /* 0x000fce0000000f00 */
[----:B------:R-:W-:Y:S05]  /*4840*/  WARPSYNC.COLLECTIVE R116, `(.L_x_5288) ;  /* 0x0000000074087348 */ /* 0x000fea0003c00000 */
[----:B------:R0:W1:Y:S02]  /*4850*/  SHFL.BFLY P2, R117, R119, R118, R173 ;  /* 0x0c00007677757389 */ /* 0x00006400000400ad */
[----:B01----:R-:W-:Y:S05]  /*4860*/  ENDCOLLECTIVE ;  /* 0x000000000000791b */ /* 0x003fea0003800000 */
.L_x_5288:
[----:B------:R-:W-:-:S05]  /*4870*/  FADD.FTZ R111, R108, R111 ;  /* 0x0000006f6c6f7221 */ /* 0x000fca0000010000 */
[----:B------:R-:W-:Y:S01]  /*4880*/  MOV R119, R111 ;  /* 0x0000006f00777202 */ /* 0x000fe20000000f00 */
[----:B------:R-:W-:Y:S01]  /*4890*/  HFMA2 R118, -RZ, RZ, 0, 2.384185791015625e-07 ;  /* 0x00000004ff767431 */ /* 0x000fe200000001ff */
[----:B------:R-:W-:-:S07]  /*48a0*/  MOV R110, R117 ;  /* 0x00000075006e7202 */ /* 0x000fce0000000f00 */
[----:B------:R-:W-:Y:S05]  /*48b0*/  WARPSYNC.COLLECTIVE R116, `(.L_x_5289) ;  /* 0x0000000074087348 */ /* 0x000fea0003c00000 */
[----:B------:R0:W1:Y:S02]  /*48c0*/  SHFL.BFLY P2, R117, R119, R118, R173 ;  /* 0x0c00007677757389 */ /* 0x00006400000400ad */
[----:B01----:R-:W-:Y:S05]  /*48d0*/  ENDCOLLECTIVE ;  /* 0x000000000000791b */ /* 0x003fea0003800000 */
.L_x_5289:
[----:B------:R-:W-:-:S05]  /*48e0*/  FADD.FTZ R110, R109, R110 ;  /* 0x0000006e6d6e7221 */ /* 0x000fca0000010000 */
[----:B------:R-:W-:Y:S02]  /*48f0*/  MOV R119, R110 ;  /* 0x0000006e00777202 */ /* 0x000fe40000000f00 */
[----:B------:R-:W-:-:S07]  /*4900*/  MOV R112, R117 ;  /* 0x0000007500707202 */ /* 0x000fce0000000f00 */
[----:B------:R-:W-:Y:S05]  /*4910*/  WARPSYNC.COLLECTIVE R116, `(.L_x_5290) ;  /* 0x0000000074087348 */ /* 0x000fea0003c00000 */
[----:B------:R0:W1:Y:S02]  /*4920*/  SHFL.BFLY P2, R117, R119, R118, R173 ;  /* 0x0c00007677757389 */ /* 0x00006400000400ad */
[----:B01----:R-:W-:Y:S05]  /*4930*/  ENDCOLLECTIVE ;  /* 0x000000000000791b */ /* 0x003fea0003800000 */
.L_x_5290:
[----:B------:R-:W-:-:S05]  /*4940*/  FADD.FTZ R112, R111, R112 ;  /* 0x000000706f707221 */ /* 0x000fca0000010000 */
[----:B------:R-:W-:Y:S01]  /*4950*/  MOV R119, R112 ;  /* 0x0000007000777202 */ /* 0x000fe20000000f00 */
[----:B------:R-:W-:Y:S01]  /*4960*/  HFMA2 R118, -RZ, RZ, 0, 4.76837158203125e-07 ;  /* 0x00000008ff767431 */ /* 0x000fe200000001ff */
[----:B------:R-:W-:-:S07]  /*4970*/  MOV R113, R117 ;  /* 0x0000007500717202 */ /* 0x000fce0000000f00 */
[----:B------:R-:W-:Y:S05]  /*4980*/  WARPSYNC.COLLECTIVE R116, `(.L_x_5291) ;  /* 0x0000000074087348 */ /* 0x000fea0003c00000 */
[----:B------:R0:W1:Y:S02]  /*4990*/  SHFL.BFLY P2, R117, R119, R118, R173 ;  /* 0x0c00007677757389 */ /* 0x00006400000400ad */
[----:B01----:R-:W-:Y:S05]  /*49a0*/  ENDCOLLECTIVE ;  /* 0x000000000000791b */ /* 0x003fea0003800000 */
.L_x_5291:
[----:B------:R-:W-:-:S05]  /*49b0*/  FADD.FTZ R113, R110, R113 ;  /* 0x000000716e717221 */ /* 0x000fca0000010000 */
[----:B------:R-:W-:Y:S02]  /*49c0*/  MOV R119, R113 ;  /* 0x0000007100777202 */ /* 0x000fe40000000f00 */
[----:B------:R-:W-:-:S07]  /*49d0*/  MOV R115, R117 ;  /* 0x0000007500737202 */ /* 0x000fce0000000f00 */
[----:B------:R-:W-:Y:S05]  /*49e0*/  WARPSYNC.COLLECTIVE R116, `(.L_x_5292) ;  /* 0x0000000074087348 */ /* 0x000fea0003c00000 */
[----:B------:R0:W1:Y:S02]  /*49f0*/  SHFL.BFLY P2, R117, R119, R118, R173 ;  /* 0x0c00007677757389 */ /* 0x00006400000400ad */
[----:B01----:R-:W-:Y:S05]  /*4a00*/  ENDCOLLECTIVE ;  /* 0x000000000000791b */ /* 0x003fea0003800000 */
.L_x_5292:
[----:B------:R-:W-:-:S05]  /*4a10*/  FADD.FTZ R115, R112, R115 ;  /* 0x0000007370737221 */ /* 0x000fca0000010000 */
[----:B------:R-:W-:Y:S01]  /*4a20*/  MOV R119, R115 ;  /* 0x0000007300777202 */ /* 0x000fe20000000f00 */
[----:B------:R-:W-:Y:S01]  /*4a30*/  HFMA2 R118, -RZ, RZ, 0, 9.5367431640625e-07 ;  /* 0x00000010ff767431 */ /* 0x000fe200000001ff */
[----:B------:R-:W-:-:S07]  /*4a40*/  MOV R114, R117 ;  /* 0x0000007500727202 */ /* 0x000fce0000000f00 */
[----:B------:R-:W-:Y:S05]  /*4a50*/  WARPSYNC.COLLECTIVE R116, `(.L_x_5293) ;  /* 0x0000000074087348 */ /* 0x000fea0003c00000 */
[----:B------:R0:W1:Y:S02]  /*4a60*/  SHFL.BFLY P2, R117, R119, R118, R173 ;  /* 0x0c00007677757389 */ /* 0x00006400000400ad */
[----:B01----:R-:W-:Y:S05]  /*4a70*/  ENDCOLLECTIVE ;  /* 0x000000000000791b */ /* 0x003fea0003800000 */
.L_x_5293:
[----:B------:R-:W-:-:S05]  /*4a80*/  FADD.FTZ R114, R113, R114 ;  /* 0x0000007271727221 */ /* 0x000fca0000010000 */
[----:B------:R-:W-:Y:S02]  /*4a90*/  MOV R119, R114 ;  /* 0x0000007200777202 */ /* 0x000fe40000000f00 */
[----:B------:R-:W-:-:S07]  /*4aa0*/  MOV R108, R117 ;  /* 0x00000075006c7202 */ /* 0x000fce0000000f00 */
[----:B------:R-:W-:Y:S05]  /*4ab0*/  WARPSYNC.COLLECTIVE R116, `(.L_x_5294) ;  /* 0x0000000074087348 */ /* 0x000fea0003c00000 */
[----:B------:R0:W1:Y:S02]  /*4ac0*/  SHFL.BFLY P2, R117, R119, R118, R173 ;  /* 0x0c00007677757389 */ /* 0x00006400000400ad */
[----:B01----:R-:W-:Y:S05]  /*4ad0*/  ENDCOLLECTIVE ;  /* 0x000000000000791b */ /* 0x003fea0003800000 */
.L_x_5294:
[----:B------:R-:W-:Y:S01]  /*4ae0*/  MOV R109, R117 ;  /* 0x00000075006d7202 */ /* 0x000fe20000000f00 */
[----:B------:R-:W-:Y:S06]  /*4af0*/  BRA `(.L_x_5295) ;  /* 0xffffffcc00647947 */ /* 0x000fec000383ffff */
.L_x_5296:
        /* <DEDUP_REMOVED lines=16> */
.L_x_14491:


//--------------------- .text._ZN10layer_norm13ln_bwd_kernelINS_13Kernel_traitsIf13__nv_bfloat16fS2_fjLj768ELj1ELj4ELj1ELj16ENS_18Kernel_traits_baseILj768EfS2_fS2_fjLj128EEEEELb0ELb0ELb0ELb1EEEvNS_9BwdParamsE --------------------------
	.section	.text._ZN10layer_norm13ln_bwd_kernelINS_13Kernel_traitsIf13__nv_bfloat16fS2_fjLj768ELj1ELj4ELj1ELj16ENS_18Kernel_traits_baseILj768EfS2_fS2_fjLj128EEEEELb0ELb0ELb0ELb1EEEvNS_9BwdParamsE,"ax",@progbits
	.align	128
        .global         _ZN10layer_norm13ln_bwd_kernelINS_13Kernel_traitsIf13__nv_bfloat16fS2_fjLj768ELj1ELj4ELj1ELj16ENS_18Kernel_traits_baseILj768EfS2_fS2_fjLj128EEEEELb0ELb0ELb0ELb1EEEvNS_9BwdParamsE
        .type           _ZN10layer_norm13ln_bwd_kernelINS_13Kernel_traitsIf13__nv_bfloat16fS2_fjLj768ELj1ELj4ELj1ELj16ENS_18Kernel_traits_baseILj768EfS2_fS2_fjLj128EEEEELb0ELb0ELb0ELb1EEEvNS_9BwdParamsE,@function
        .size           _ZN10layer_norm13ln_bwd_kernelINS_13Kernel_traitsIf13__nv_bfloat16fS2_fjLj768ELj1ELj4ELj1ELj16ENS_18Kernel_traits_baseILj768EfS2_fS2_fjLj128EEEEELb0ELb0ELb0ELb1EEEvNS_9BwdParamsE,(.L_x_14492 - _ZN10layer_norm13ln_bwd_kernelINS_13Kernel_traitsIf13__nv_bfloat16fS2_fjLj768ELj1ELj4ELj1ELj16ENS_18Kernel_traits_baseILj768EfS2_fS2_fjLj128EEEEELb0ELb0ELb0ELb1EEEvNS_9BwdParamsE)
        .other          _ZN10layer_norm13ln_bwd_kernelINS_13Kernel_traitsIf13__nv_bfloat16fS2_fjLj768ELj1ELj4ELj1ELj16ENS_18Kernel_traits_baseILj768EfS2_fS2_fjLj128EEEEELb0ELb0ELb0ELb1EEEvNS_9BwdParamsE,@"STO_CUDA_ENTRY STV_DEFAULT"
_ZN10layer_norm13ln_bwd_kernelINS_13Kernel_traitsIf13__nv_bfloat16fS2_fjLj768ELj1ELj4ELj1ELj16ENS_18Kernel_traits_baseILj768EfS2_fS2_fjLj128EEEEELb0ELb0ELb0ELb1EEEvNS_9BwdParamsE:
.text._ZN10layer_norm13ln_bwd_kernelINS_13Kernel_traitsIf13__nv_bfloat16fS2_fjLj768ELj1ELj4ELj1ELj16ENS_18Kernel_traits_baseILj768EfS2_fS2_fjLj128EEEEELb0ELb0ELb0ELb1EEEvNS_9BwdParamsE:
        /* <DEDUP_REMOVED lines=57> */
[----:B-1----:R-:W-:Y:S01]  /*0390*/  ISETP.NE.U32.AND P0, PT, RZ, UR4, PT ;  /* 0x00000004ff007c0c */ /* 0x002fe2000bf05070 */
[----:B0-----:R-:W-:-:S03]  /*03a0*/  IMAD.WIDE.U32 R128, R128, 0x20, R2 ;  /* 0x0000002080807825 */ /* 0x001fc600078e0002 */
[----:B------:R-:W-:Y:S02]  /*03b0*/  ISETP.NE.AND.EX P0, PT, RZ, UR5, PT, P0 ;  /* 0x00000005ff007c0c */ /* 0x000fe4000bf05300 */
[----:B------:R-:W-:Y:S01]  /*03c0*/  CS2R R2, SRZ ;  /* 0x0000000000027805 */ /* 0x000fe2000001ff00 */
[----:B------:R-:W5:Y:S01]  /*03d0*/  LDG.E.128 R40, desc[UR6][R128.64] ;  /* 0x0000000680287981 */ /* 0x000f62000c1e1d00 */
[----:B------:R-:W-:-:S03]  /*03e0*/  CS2R R140, SRZ ;  /* 0x00000000008c7805 */ /* 0x000fc6000001ff00 */
        /* <DEDUP_REMOVED lines=8> */
[----:B------:R0:W5:Y:S01]  /*0470*/  LDG.E.128 R20, desc[UR6][R128.64+0x810] ;  /* 0x0008100680147981 */ /* 0x000162000c1e1d00 */
[----:B------:R-:W-:Y:S02]  /*0480*/  CS2R R18, SRZ ;  /* 0x0000000000127805 */ /* 0x000fe4000001ff00 */
[----:B------:R-:W-:Y:S02]  /*0490*/  CS2R R112, SRZ ;  /* 0x0000000000707805 */ /* 0x000fe4000001ff00 */
[----:B------:R-:W-:Y:S02]  /*04a0*/  CS2R R114, SRZ ;  /* 0x0000000000727805 */ /* 0x000fe4000001ff00 */
[----:B------:R-:W-:Y:S02]  /*04b0*/  CS2R R116, SRZ ;  /* 0x0000000000747805 */ /* 0x000fe4000001ff00 */
[----:B------:R-:W-:Y:S01]  /*04c0*/  MOV R142, RZ ;  /* 0x000000ff008e7202 */ /* 0x000fe20000000f00 */
[----:B0-----:R-:W-:-:S07]  /*04d0*/  HFMA2 R129, -RZ, RZ, 0, 0 ;  /* 0x00000000ff817431 */ /* 0x001fce00000001ff */
.L_x_5310:
        /* <DEDUP_REMOVED lines=276> */
.L_x_5322:
        /* <DEDUP_REMOVED lines=127> */
.L_x_5302:
        /* <DEDUP_REMOVED lines=126> */
.L_x_5301:
        /* <DEDUP_REMOVED lines=40> */
.L_x_5304:
        /* <DEDUP_REMOVED lines=36> */
.L_x_5305:
        /* <DEDUP_REMOVED lines=45> */
.L_x_5306:
        /* <DEDUP_REMOVED lines=36> */
.L_x_5307:
        /* <DEDUP_REMOVED lines=44> */
.L_x_5308:
        /* <DEDUP_REMOVED lines=36> */
.L_x_5309:
[----:B------:R-:W0:Y:S01]  /*34c0*/  @P1 LDC.64 R82, c[0x0][0x478] ;  /* 0x00011e00ff521b82 */ /* 0x000e220000000a00 */
[----:B------:R-:W-:-:S04]  /*34d0*/  IMAD.WIDE.U32 R80, R88, 0x10, R80 ;  /* 0x0000001058507825 */ /* 0x000fc800078e0050 */
[----:B0-----:R-:W-:-:S05]  /*34e0*/  @P1 IMAD.WIDE.U32 R82, R88, 0x20, R82 ;  /* 0x0000002058521825 */ /* 0x001fca00078e0052 */
[----:B------:R0:W-:Y:S04]  /*34f0*/  @P1 STG.E.128 desc[UR6][R82.64], R68 ;  /* 0x0000004452001986 */ /* 0x0001e8000c101d06 */
[----:B------:R0:W-:Y:S04]  /*3500*/  @P1 STG.E.128 desc[UR6][R82.64+0x10], R72 ;  /* 0x0000104852001986 */ /* 0x0001e8000c101d06 */
[----:B------:R0:W-:Y:S02]  /*3510*/  STG.E.128 desc[UR6][R80.64], R76 ;  /* 0x0000004c50007986 */ /* 0x0001e4000c101d06 */
.L_x_5303:
[----:B012---:R-:W0:Y:S02]  /*3520*/  LDC.64 R76, c[0x0][0x380] ;  /* 0x0000e000ff4c7b82 */ /* 0x007e240000000a00 */
[----:B0-----:R-:W-:-:S04]  /*3530*/  LEA R143, R76, R143, 0x2 ;  /* 0x0000008f4c8f7211 */ /* 0x001fc800078e10ff */
[----:B------:R-:W-:-:S13]  /*3540*/  ISETP.GE.AND P1, PT, R143, R77, PT ;  /* 0x0000004d8f00720c */ /* 0x000fda0003f26270 */
[----:B------:R-:W-:Y:S05]  /*3550*/  @!P1 BRA `(.L_x_5310) ;  /* 0xffffffcc00e09947 */ /* 0x000fea000383ffff */
[----:B------:R-:W-:Y:S05]  /*3560*/  BSYNC B1 ;  /* 0x0000000000017941 */ /* 0x000fea0003800000 */
.L_x_5299:
[----:B------:R-:W-:Y:S02]  /*3570*/  MOV R41, R7 ;  /* 0x0000000700297202 */ /* 0x000fe40000000f00 */
[----:B------:R-:W-:Y:S02]  /*3580*/  MOV R42, R6 ;  /* 0x00000006002a7202 */ /* 0x000fe40000000f00 */
[----:B------:R-:W-:Y:S02]  /*3590*/  MOV R43, R5 ;  /* 0x00000005002b7202 */ /* 0x000fe40000000f00 */
[----:B-----5:R-:W-:Y:S02]  /*35a0*/  MOV R46, R19 ;  /* 0x00000013002e7202 */ /* 0x020fe40000000f00 */
        /* <DEDUP_REMOVED lines=35> */
.L_x_5298:
[----:B------:R-:W-:Y:S05]  /*37e0*/  BSYNC B0 ;  /* 0x0000000000007941 */ /* 0x000fea0003800000 */
.L_x_5297:
        /* <DEDUP_REMOVED lines=52> */
[----:B----4-:R-:W-:Y:S02]  /*3b30*/  FADD.FTZ R6, R6, R13 ;  /* 0x0000000d06067221 */ /* 0x010fe40000010000 */
[----:B------:R-:W4:Y:S01]  /*3b40*/  LDC R13, c[0x0][0x388] ;  /* 0x0000e200ff0d7b82 */ /* 0x000f220000000800 */
[----:B------:R-:W3:Y:S01]  /*3b50*/  LDS R15, [R8+0x2e00] ;  /* 0x002e0000080f7984 */ /* 0x000ee20000000800 */
[----:B-----5:R-:W-:-:S06]  /*3b60*/  FADD.FTZ R3, R3, R28 ;  /* 0x0000001c03037221 */ /* 0x020fcc0000010000 */
[----:B------:R-:W-:Y:S01]  /*3b70*/  BAR.SYNC.DEFER_BLOCKING 0x0 ;  /* 0x0000000000007b1d */ /* 0x000fe20000010000 */
[----:B--2---:R-:W-:Y:S01]  /*3b80*/  FADD.FTZ R9, R9, R30 ;  /* 0x0000001e09097221 */ /* 0x004fe20000010000 */
[----:B-1----:R-:W-:Y:S01]  /*3b90*/  FADD.FTZ R4, R4, R29 ;  /* 0x0000001d04047221 */ /* 0x002fe20000010000 */
[----:B------:R-:W-:Y:S01]  /*3ba0*/  FADD.FTZ R5, R5, R32 ;  /* 0x0000002005057221 */ /* 0x000fe20000010000 */
[----:B------:R-:W-:Y:S01]  /*3bb0*/  FADD.FTZ R6, R6, R31 ;  /* 0x0000001f06067221 */ /* 0x000fe20000010000 */
[----:B------:R-:W-:Y:S01]  /*3bc0*/  FADD.FTZ R11, R2, R11 ;  /* 0x0000000b020b7221 */ /* 0x000fe20000010000 */
[----:B------:R-:W-:Y:S01]  /*3bd0*/  FADD.FTZ R7, R3, R34 ;  /* 0x0000002203077221 */ /* 0x000fe20000010000 */
[----:B----4-:R-:W-:Y:S01]  /*3be0*/  IMAD R3, R13, UR4, RZ ;  /* 0x000000040d037c24 */ /* 0x010fe2000f8e02ff */
[----:B------:R-:W-:Y:S01]  /*3bf0*/  STS.128 [R128], R20 ;  /* 0x0000001480007388 */ /* 0x000fe20000000c00 */
[----:B------:R-:W-:-:S03]  /*3c00*/  FADD.FTZ R9, R9, R10 ;  /* 0x0000000a09097221 */ /* 0x000fc60000010000 */
[----:B------:R-:W-:Y:S01]  /*3c10*/  IADD3 R0, P0, PT, R3, R0, RZ ;  /* 0x0000000003007210 */ /* 0x000fe20007f1e0ff */
[----:B------:R-:W-:Y:S01]  /*3c20*/  STS.128 [R128+0x10], R24 ;  /* 0x0000101880007388 */ /* 0x000fe20000000c00 */
[----:B0-----:R-:W-:Y:S02]  /*3c30*/  FADD.FTZ R33, R4, R33 ;  /* 0x0000002104217221 */ /* 0x001fe40000010000 */
[----:B------:R-:W-:Y:S01]  /*3c40*/  IADD3.X R3, PT, PT, RZ, RZ, RZ, P0, !PT ;  /* 0x000000ffff037210 */ /* 0x000fe200007fe4ff */
[----:B------:R-:W-:Y:S01]  /*3c50*/  STS.128 [R128+0x400], R36 ;  /* 0x0004002480007388 */ /* 0x000fe20000000c00 */
[----:B---3--:R-:W-:Y:S01]  /*3c60*/  FADD.FTZ R13, R5, R12 ;  /* 0x0000000c050d7221 */ /* 0x008fe20000010000 */
[C---:B------:R-:W-:Y:S02]  /*3c70*/  SHF.L.U32 R4, R0.reuse, 0x2, RZ ;  /* 0x0000000200047819 */ /* 0x040fe400000006ff */
[----:B------:R-:W-:Y:S01]  /*3c80*/  STS.128 [R128+0x410], R44 ;  /* 0x0004102c80007388 */ /* 0x000fe20000000c00 */
[----:B------:R-:W-:Y:S01]  /*3c90*/  SHF.L.U64.HI R0, R0, 0x2, R3 ;  /* 0x0000000200007819 */ /* 0x000fe20000010203 */
[----:B------:R-:W-:Y:S01]  /*3ca0*/  FADD.FTZ R15, R6, R15 ;  /* 0x0000000f060f7221 */ /* 0x000fe20000010000 */
[C---:B------:R-:W-:Y:S01]  /*3cb0*/  IADD3 R2, P0, PT, R4.reuse, UR18, RZ ;  /* 0x0000001204027c10 */ /* 0x040fe2000ff1e0ff */
[----:B------:R-:W-:Y:S01]  /*3cc0*/  STS.128 [R128+0x800], R48 ;  /* 0x0008003080007388 */ /* 0x000fe20000000c00 */
[----:B------:R-:W-:-:S02]  /*3cd0*/  IADD3 R4, P1, PT, R4, UR16, RZ ;  /* 0x0000001004047c10 */ /* 0x000fc4000ff3e0ff */
[C---:B------:R-:W-:Y:S01]  /*3ce0*/  IADD3.X R3, PT, PT, R0.reuse, UR19, RZ, P0, !PT ;  /* 0x0000001300037c10 */ /* 0x040fe200087fe4ff */
        /* <DEDUP_REMOVED lines=64> */
.L_x_5300:
        /* <DEDUP_REMOVED lines=8> */
.L_x_5312:
[----:B------:R-:W-:Y:S05]  /*4170*/  BSYNC B2 ;  /* 0x0000000000027941 */ /* 0x000fea0003800000 */
.L_x_5311:
        /* <DEDUP_REMOVED lines=8> */
.L_x_5313:
[----:B------:R-:W-:Y:S01]  /*4200*/  HFMA2 R165, -RZ, RZ, 0, 1.1920928955078125e-07 ;  /* 0x00000002ffa57431 */ /* 0x000fe200000001ff */
[----:B------:R-:W-:Y:S02]  /*4210*/  MOV R162, R88 ;  /* 0x0000005800a27202 */ /* 0x000fe40000000f00 */
[----:B------:R-:W-:-:S03]  /*4220*/  MOV R88, R150 ;  /* 0x0000009600587202 */ /* 0x000fc60000000f00 */
[----:B------:R-:W-:-:S07]  /*4230*/  FADD.FTZ R89, R89, R162 ;  /* 0x000000a259597221 */ /* 0x000fce0000010000 */
[----:B------:R-:W-:Y:S05]  /*4240*/  WARPSYNC.COLLECTIVE R163, `(.L_x_5314) ;  /* 0x00000000a3087348 */ /* 0x000fea0003c00000 */
[----:B------:R0:W1:Y:S02]  /*4250*/  SHFL.BFLY P3, R88, R88, R165, R164 ;  /* 0x0c0000a558587389 */ /* 0x00006400000600a4 */
[----:B01----:R-:W-:Y:S05]  /*4260*/  ENDCOLLECTIVE ;  /* 0x000000000000791b */ /* 0x003fea0003800000 */
.L_x_5314:
[----:B------:R-:W-:Y:S02]  /*4270*/  MOV R162, R88 ;  /* 0x0000005800a27202 */ /* 0x000fe40000000f00 */
[----:B------:R-:W-:-:S03]  /*4280*/  MOV R88, R89 ;  /* 0x0000005900587202 */ /* 0x000fc60000000f00 */
[----:B------:R-:W-:-:S07]  /*4290*/  FADD.FTZ R162, R150, R162 ;  /* 0x000000a296a27221 */ /* 0x000fce0000010000 */
[----:B------:R-:W-:Y:S05]  /*42a0*/  WARPSYNC.COLLECTIVE R163, `(.L_x_5315) ;  /* 0x00000000a3087348 */ /* 0x000fea0003c00000 */
[----:B------:R0:W1:Y:S02]  /*42b0*/  SHFL.BFLY P3, R88, R88, R165, R164 ;  /* 0x0c0000a558587389 */ /* 0x00006400000600a4 */
[----:B01----:R-:W-:Y:S05]  /*42c0*/  ENDCOLLECTIVE ;  /* 0x000000000000791b */ /* 0x003fea0003800000 */
.L_x_5315:
[----:B------:R-:W-:Y:S02]  /*42d0*/  HFMA2 R165, -RZ, RZ, 0, 2.384185791015625e-07 ;  /* 0x00000004ffa57431 */ /* 0x000fe400000001ff */
[----:B------:R-:W-:Y:S01]  /*42e0*/  FADD.FTZ R89, R89, R88 ;  /* 0x0000005859597221 */ /* 0x000fe20000010000 */
[----:B------:R-:W-:-:S07]  /*42f0*/  MOV R88, R162 ;  /* 0x000000a200587202 */ /* 0x000fce0000000f00 */
[----:B------:R-:W-:Y:S05]  /*4300*/  WARPSYNC.COLLECTIVE R163, `(.L_x_5316) ;  /* 0x00000000a3087348 */ /* 0x000fea0003c00000 */
[----:B------:R0:W1:Y:S02]  /*4310*/  SHFL.BFLY P3, R88, R88, R165, R164 ;  /* 0x0c0000a558587389 */ /* 0x00006400000600a4 */
[----:B01----:R-:W-:Y:S05]  /*4320*/  ENDCOLLECTIVE ;  /* 0x000000000000791b */ /* 0x003fea0003800000 */
.L_x_5316:
[----:B------:R-:W-:Y:S01]  /*4330*/  FADD.FTZ R162, R162, R88 ;  /* 0x00000058a2a27221 */ /* 0x000fe20000010000 */
[----:B------:R-:W-:-:S07]  /*4340*/  MOV R88, R89 ;  /* 0x0000005900587202 */ /* 0x000fce0000000f00 */
[----:B------:R-:W-:Y:S05]  /*4350*/  WARPSYNC.COLLECTIVE R163, `(.L_x_5317) ;  /* 0x00000000a3087348 */ /* 0x000fea0003c00000 */
[----:B------:R0:W1:Y:S02]  /*4360*/  SHFL.BFLY P3, R88, R88, R165, R164 ;  /* 0x0c0000a558587389 */ /* 0x00006400000600a4 */
[----:B01----:R-:W-:Y:S05]  /*4370*/  ENDCOLLECTIVE ;  /* 0x000000000000791b */ /* 0x003fea0003800000 */
.L_x_5317:
[----:B------:R-:W-:Y:S02]  /*4380*/  HFMA2 R165, -RZ, RZ, 0, 4.76837158203125e-07 ;  /* 0x00000008ffa57431 */ /* 0x000fe400000001ff */
[----:B------:R-:W-:Y:S01]  /*4390*/  FADD.FTZ R150, R89, R88 ;  /* 0x0000005859967221 */ /* 0x000fe20000010000 */
[----:B------:R-:W-:-:S07]  /*43a0*/  MOV R88, R162 ;  /* 0x000000a200587202 */ /* 0x000fce0000000f00 */
[----:B------:R-:W-:Y:S05]  /*43b0*/  WARPSYNC.COLLECTIVE R163, `(.L_x_5318) ;  /* 0x00000000a3087348 */ /* 0x000fea0003c00000 */
[----:B------:R0:W1:Y:S02]  /*43c0*/  SHFL.BFLY P3, R88, R88, R165, R164 ;  /* 0x0c0000a558587389 */ /* 0x00006400000600a4 */
[----:B01----:R-:W-:Y:S05]  /*43d0*/  ENDCOLLECTIVE ;  /* 0x000000000000791b */ /* 0x003fea0003800000 */
.L_x_5318:
[----:B------:R-:W-:Y:S01]  /*43e0*/  FADD.FTZ R162, R162, R88 ;  /* 0x00000058a2a27221 */ /* 0x000fe20000010000 */
[----:B------:R-:W-:-:S07]  /*43f0*/  MOV R88, R150 ;  /* 0x0000009600587202 */ /* 0x000fce0000000f00 */
[----:B------:R-:W-:Y:S05]  /*4400*/  WARPSYNC.COLLECTIVE R163, `(.L_x_5319) ;  /* 0x00000000a3087348 */ /* 0x000fea0003c00000 */
[----:B------:R0:W1:Y:S02]  /*4410*/  SHFL.BFLY P3, R88, R88, R165, R164 ;  /* 0x0c0000a558587389 */ /* 0x00006400000600a4 */
[----:B01----:R-:W-:Y:S05]  /*4420*/  ENDCOLLECTIVE ;  /* 0x000000000000791b */ /* 0x003fea0003800000 */
.L_x_5319:
[----:B------:R-:W-:Y:S01]  /*4430*/  HFMA2 R165, -RZ, RZ, 0, 9.5367431640625e-07 ;  /* 0x00000010ffa57431 */ /* 0x000fe200000001ff */
[----:B------:R-:W-:Y:S02]  /*4440*/  MOV R89, R88 ;  /* 0x0000005800597202 */ /* 0x000fe40000000f00 */
[----:B------:R-:W-:-:S03]  /*4450*/  MOV R88, R162 ;  /* 0x000000a200587202 */ /* 0x000fc60000000f00 */
[----:B------:R-:W-:-:S07]  /*4460*/  FADD.FTZ R150, R150, R89 ;  /* 0x0000005996967221 */ /* 0x000fce0000010000 */
[----:B------:R-:W-:Y:S05]  /*4470*/  WARPSYNC.COLLECTIVE R163, `(.L_x_5320) ;  /* 0x00000000a3087348 */ /* 0x000fea0003c00000 */
[----:B------:R0:W1:Y:S02]  /*4480*/  SHFL.BFLY P3, R88, R88, R165, R164 ;  /* 0x0c0000a558587389 */ /* 0x00006400000600a4 */
[----:B01----:R-:W-:Y:S05]  /*4490*/  ENDCOLLECTIVE ;  /* 0x000000000000791b */ /* 0x003fea0003800000 */
.L_x_5320:
[----:B------:R-:W-:Y:S02]  /*44a0*/  MOV R89, R88 ;  /* 0x0000005800597202 */ /* 0x000fe40000000f00 */
[----:B------:R-:W-:-:S07]  /*44b0*/  MOV R88, R150 ;  /* 0x0000009600587202 */ /* 0x000fce0000000f00 */
[----:B------:R-:W-:Y:S05]  /*44c0*/  WARPSYNC.COLLECTIVE R163, `(.L_x_5321) ;  /* 0x00000000a3087348 */ /* 0x000fea0003c00000 */
[----:B------:R0:W1:Y:S02]  /*44d0*/  SHFL.BFLY P3, R88, R88, R165, R164 ;  /* 0x0c0000a558587389 */ /* 0x00006400000600a4 */
[----:B01----:R-:W-:Y:S05]  /*44e0*/  ENDCOLLECTIVE ;  /* 0x000000000000791b */ /* 0x003fea0003800000 */
.L_x_5321:
[----:B------:R-:W-:Y:S05]  /*44f0*/  BRA `(.L_x_5322) ;  /* 0xffffffd000487947 */ /* 0x000fea000383ffff */
.L_x_5323:
        /* <DEDUP_REMOVED lines=16> */
.L_x_14492:


//--------------------- .text._ZN10layer_norm13ln_bwd_kernelINS_13Kernel_traitsIf13__nv_bfloat16fS2_fjLj768ELj1ELj4ELj1ELj16ENS_18Kernel_traits_baseILj768EfS2_fS2_fjLj128EEEEELb0ELb0ELb1ELb0EEEvNS_9BwdParamsE --------------------------
	.section	.text._ZN10layer_norm13ln_bwd_kernelINS_13Kernel_traitsIf13__nv_bfloat16fS2_fjLj768ELj1ELj4ELj1ELj16ENS_18Kernel_traits_baseILj768EfS2_fS2_fjLj128EEEEELb0ELb0ELb1ELb0EEEvNS_9BwdParamsE,"ax",@progbits
	.align	128
        .global         _ZN10layer_norm13ln_bwd_kernelINS_13Kernel_traitsIf13__nv_bfloat16fS2_fjLj768ELj1ELj4ELj1ELj16ENS_18Kernel_traits_baseILj768EfS2_fS2_fjLj128EEEEELb0ELb0ELb1ELb0EEEvNS_9BwdParamsE
        .type           _ZN10layer_norm13ln_bwd_kernelINS_13Kernel_traitsIf13__nv_bfloat16fS2_fjLj768ELj1ELj4ELj1ELj16ENS_18Kernel_traits_baseILj768EfS2_fS2_fjLj128EEEEELb0ELb0ELb1ELb0EEEvNS_9BwdParamsE,@function
        .size           _ZN10layer_norm13ln_bwd_kernelINS_13Kernel_traitsIf13__nv_bfloat16fS2_fjLj768ELj1ELj4ELj1ELj16ENS_18Kernel_traits_baseILj768EfS2_fS2_fjLj128EEEEELb0ELb0ELb1ELb0EEEvNS_9BwdParamsE,(.L_x_14493 - _ZN10layer_norm13ln_bwd_kernelINS_13Kernel_traitsIf13__nv_bfloat16fS2_fjLj768ELj1ELj4ELj1ELj16ENS_18Kernel_traits_baseILj768EfS2_fS2_fjLj128EEEEELb0ELb0ELb1ELb0EEEvNS_9BwdParamsE)
        .other          _ZN10layer_norm13ln_bwd_kernelINS_13Kernel_traitsIf13__nv_bfloat16fS2_fjLj768ELj1ELj4ELj1ELj16ENS_18Kernel_traits_baseILj768EfS2_fS2_fjLj128EEEEELb0ELb0ELb1ELb0EEEvNS_9BwdParamsE,@"STO_CUDA_ENTRY STV_DEFAULT"
_ZN10layer_norm13ln_bwd_kernelINS_13Kernel_traitsIf13__nv_bfloat16fS2_fjLj768ELj1ELj4ELj1ELj16ENS_18Kernel_traits_baseILj768EfS2_fS2_fjLj128EEEEELb0ELb0ELb1ELb0EEEvNS_9BwdParamsE:
.text._ZN10layer_norm13ln_bwd_kernelINS_13Kernel_traitsIf13__nv_bfloat16fS2_fjLj768ELj1ELj4ELj1ELj16ENS_18Kernel_traits_baseILj768EfS2_fS2_fjLj128EEEEELb0ELb0ELb1ELb0EEEvNS_9BwdParamsE:
        /* <DEDUP_REMOVED lines=27> */
[----:B------:R-:W5:Y:S01]  /*01b0*/  @P0 LDG.E.128 R80, desc[UR6][R2.64] ;  /* 0x0000000602500981 */ /* 0x000f62000c1e1d00 */
        /* <DEDUP_REMOVED lines=8> */
[----:B--2---:R-:W-:Y:S01]  /*0240*/  USHF.L.U32 UR4, UR4, 0x2, URZ ;  /* 0x0000000204047899 */ /* 0x004fe200080006ff */
[----:B---3--:R-:W-:-:S05]  /*0250*/  SHF.R.U32.HI R2, RZ, 0x5, R124 ;  /* 0x00000005ff027819 */ /* 0x008fca000001167c */
        /* <DEDUP_REMOVED lines=26> */
[----:B01--4-:R-:W-:Y:S06]  /*0400*/  @P0 BRA `(.L_x_5324) ;  /* 0x0000005800d00947 */ /* 0x013fec0003800000 */
        /* <DEDUP_REMOVED lines=24> */
.L_x_5438:
[----:B0-----:R-:W0:Y:S08]  /*0590*/  LDC.64 R114, c[0x0][0x3f8] ;  /* 0x0000fe00ff727b82 */ /* 0x001e300000000a00 */
[----:B-1----:R-:W1:Y:S08]  /*05a0*/  LDC.64 R112, c[0x0][0x3c8] ;  /* 0x0000f200ff707b82 */ /* 0x002e700000000a00 */
[----:B--2---:R-:W2:Y:S01]  /*05b0*/  LDC.64 R116, c[0x0][0x3f0] ;  /* 0x0000fc00ff747b82 */ /* 0x004ea20000000a00 */
        /* <DEDUP_REMOVED lines=12> */
[----:B0-----:R-:W-:-:S06]  /*0680*/  IMAD.WIDE R112, R2, 0x4, R112 ;  /* 0x0000000402707825 */ /* 0x001fcc00078e0270 */
[----:B------:R-:W2:Y:S01]  /*0690*/  LDG.E R112, desc[UR6][R112.64] ;  /* 0x0000000670707981 */ /* 0x000ea2000c1e1900 */
[----:B------:R-:W-:Y:S01]  /*06a0*/  MOV R125, UR13 ;  /* 0x0000000d007d7c02 */ /* 0x000fe20008000f00 */
[----:B------:R-:W-:Y:S01]  /*06b0*/  BSSY.RECONVERGENT B1, `(.L_x_5327) ;  /* 0x0000068000017945 */ /* 0x000fe20003800200 */
[----:B------:R-:W-:Y:S01]  /*06c0*/  IADD3 R116, PT, PT, R127, -0x1, RZ ;  /* 0xffffffff7f747810 */ /* 0x000fe20007ffe0ff */
[----:B------:R-:W0:Y:S01]  /*06d0*/  S2R R124, SR_TID.X ;  /* 0x00000000007c7919 */ /* 0x000e220000002100 */
        /* <DEDUP_REMOVED lines=31> */
[----:B------:R-:W-:Y:S02]  /*08d0*/  IADD3 R180, PT, PT, R180, 0x20, RZ ;  /* 0x00000020b4b47810 */ /* 0x000fe40007ffe0ff */
        /* <DEDUP_REMOVED lines=8> */
[C---:B0-----:R-:W-:Y:S01]  /*0960*/  FMUL.FTZ R147, R129.reuse, R120 ;  /* 0x0000007881937220 */ /* 0x041fe20000410000 */
[----:B------:R-:W-:Y:S01]  /*0970*/  SHF.L.U32 R151, R118, 0x10, RZ ;  /* 0x0000001076977819 */ /* 0x000fe200000006ff */
[----:B------:R-:W-:Y:S01]  /*0980*/  FMUL.FTZ R146, R129, R150 ;  /* 0x0000009681927220 */ /* 0x000fe20000410000 */
        /* <DEDUP_REMOVED lines=58> */
.L_x_5328:
[----:B------:R-:W-:Y:S05]  /*0d30*/  BSYNC.RECONVERGENT B1 ;  /* 0x0000000000017941 */ /* 0x000fea0003800200 */
.L_x_5327:
        /* <DEDUP_REMOVED lines=18> */
[C---:B---3--:R-:W-:Y:S01]  /*0e60*/  FADD.FTZ R166, -R178.reuse, R112 ;  /* 0x00000070b2a67221 */ /* 0x048fe20000010100 */
[C---:B------:R-:W-:Y:S01]  /*0e70*/  FADD.FTZ R168, -R178.reuse, R113 ;  /* 0x00000071b2a87221 */ /* 0x040fe20000010100 */
[----:B------:R-:W-:Y:S01]  /*0e80*/  FADD.FTZ R114, -R178, R114 ;  /* 0x00000072b2727221 */ /* 0x000fe20000010100 */
[----:B----4-:R-:W-:-:S02]  /*0e90*/  PRMT R112, R116, 0x7632, R112 ;  /* 0x0000763274707816 */ /* 0x010fc40000000070 */
[----:B------:R-:W-:Y:S01]  /*0ea0*/  SHF.L.U32 R113, R116, 0x10, RZ ;  /* 0x0000001074717819 */ /* 0x000fe200000006ff */
[--C-:B------:R-:W-:Y:S01]  /*0eb0*/  FADD.FTZ R170, -R178, R115.reuse ;  /* 0x00000073b2aa7221 */ /* 0x100fe20000010100 */
[----:B------:R-:W-:Y:S01]  /*0ec0*/  SHF.L.U32 R167, R118, 0x10, RZ ;  /* 0x0000001076a77819 */ /* 0x000fe200000006ff */
[C---:B-----5:R-:W-:Y:S01]  /*0ed0*/  FMUL.FTZ R161, R129.reuse, R114 ;  /* 0x0000007281a17220 */ /* 0x060fe20000410000 */
[C---:B------:R-:W-:Y:S01]  /*0ee0*/  FMUL.FTZ R159, R129.reuse, R166 ;  /* 0x000000a6819f7220 */ /* 0x040fe20000410000 */
[----:B------:R-:W-:Y:S01]  /*0ef0*/  SHF.L.U32 R114, R112, 0x10, RZ ;  /* 0x0000001070727819 */ /* 0x000fe200000006ff */
[C---:B0-----:R-:W-:Y:S01]  /*0f00*/  FMUL.FTZ R163, R129.reuse, R120 ;  /* 0x0000007881a37220 */ /* 0x041fe20000410000 */
[----:B------:R-:W-:Y:S01]  /*0f10*/  FMUL.FTZ R166, R72, R113 ;  /* 0x0000007148a67220 */ /* 0x000fe20000410000 */
[----:B------:R-:W-:Y:S01]  /*0f20*/  FMUL.FTZ R164, R129, R170 ;  /* 0x000000aa81a47220 */ /* 0x000fe20000410000 */
[----:B------:R-:W-:Y:S01]  /*0f30*/  PRMT R115, R117, 0x7632, R115 ;  /* 0x0000763275737816 */ /* 0x000fe20000000073 */
[----:B------:R-:W-:Y:S01]  /*0f40*/  FADD.FTZ R20, R20, R167 ;  /* 0x000000a714147221 */ /* 0x000fe20000010000 */
[-C--:B------:R-:W-:Y:S01]  /*0f50*/  FFMA.FTZ R44, R163, R167.reuse, R44 ;  /* 0x000000a7a32c7223 */ /* 0x080fe2000001002c */
[----:B------:R-:W-:Y:S01]  /*0f60*/  FMUL.FTZ R170, R68, R167 ;  /* 0x000000a744aa7220 */ /* 0x000fe20000410000 */
[----:B------:R-:W-:Y:S01]  /*0f70*/  SHF.L.U32 R117, R117, 0x10, RZ ;  /* 0x0000001075757819 */ /* 0x000fe200000006ff */
[----:B------:R-:W-:Y:S01]  /*0f80*/  FADD.FTZ R24, R24, R113 ;  /* 0x0000007118187221 */ /* 0x000fe20000010000 */
[----:B------:R-:W-:Y:S01]  /*0f90*/  FFMA.FTZ R48, R159, R113, R48 ;  /* 0x000000719f307223 */ /* 0x000fe20000010030 */
[----:B------:R-:W-:Y:S01]  /*0fa0*/  FADD.FTZ R112, R181, R166 ;  /* 0x000000a6b5707221 */ /* 0x000fe20000010000 */
[----:B------:R-:W-:Y:S01]  /*0fb0*/  FMUL.FTZ R167, R73, R114 ;  /* 0x0000007249a77220 */ /* 0x000fe20000410000 */
[----:B------:R-:W-:Y:S01]  /*0fc0*/  FMUL.FTZ R162, R129, R168 ;  /* 0x000000a881a27220 */ /* 0x000fe20000410000 */
[----:B------:R-:W-:Y:S01]  /*0fd0*/  FFMA.FTZ R113, R159, R166, R182 ;  /* 0x000000a69f717223 */ /* 0x000fe200000100b6 */
[----:B------:R-:W-:Y:S01]  /*0fe0*/  SHF.L.U32 R116, R115, 0x10, RZ ;  /* 0x0000001073747819 */ /* 0x000fe200000006ff */
[----:B------:R-:W-:Y:S01]  /*0ff0*/  FADD.FTZ R115, R112, R167 ;  /* 0x000000a770737221 */ /* 0x000fe20000010000 */
[----:B------:R-:W-:Y:S01]  /*1000*/  PRMT R169, R119, 0x7632, R169 ;  /* 0x0000763277a97816 */ /* 0x000fe200000000a9 */
        /* <DEDUP_REMOVED lines=40> */
.L_x_5330:
[----:B------:R-:W-:Y:S05]  /*1290*/  BSYNC.RECONVERGENT B1 ;  /* 0x0000000000017941 */ /* 0x000fea0003800200 */
.L_x_5329:
        /* <DEDUP_REMOVED lines=14> */
[C---:B--2---:R-:W-:Y:S01]  /*1380*/  FADD.FTZ R134, -R178.reuse, R113 ;  /* 0x00000071b2867221 */ /* 0x044fe20000010100 */
[C---:B------:R-:W-:Y:S01]  /*1390*/  FADD.FTZ R114, -R178.reuse, R114 ;  /* 0x00000072b2727221 */ /* 0x040fe20000010100 */
[C---:B------:R-:W-:Y:S01]  /*13a0*/  FADD.FTZ R136, -R178.reuse, R115 ;  /* 0x00000073b2887221 */ /* 0x040fe20000010100 */
[C---:B------:R-:W-:Y:S01]  /*13b0*/  FADD.FTZ R112, -R178.reuse, R112 ;  /* 0x00000070b2707221 */ /* 0x040fe20000010100 */
[C---:B---3--:R-:W-:Y:S01]  /*13c0*/  FADD.FTZ R128, -R178.reuse, R116 ;  /* 0x00000074b2807221 */ /* 0x048fe20000010100 */
[C---:B-----5:R-:W-:Y:S01]  /*13d0*/  FMUL.FTZ R133, R129.reuse, R114 ;  /* 0x0000007281857220 */ /* 0x060fe20000410000 */
[C---:B------:R-:W-:Y:S01]  /*13e0*/  FMUL.FTZ R134, R129.reuse, R134 ;  /* 0x0000008681867220 */ /* 0x040fe20000410000 */
[----:B0-----:R-:W-:Y:S01]  /*13f0*/  FMUL.FTZ R131, R129, R112 ;  /* 0x0000007081837220 */ /* 0x001fe20000410000 */
[----:B------:R-:W-:Y:S01]  /*1400*/  FADD.FTZ R138, -R178, R117 ;  /* 0x00000075b28a7221 */ /* 0x000fe20000010100 */
[----:B----4-:R-:W-:Y:S01]  /*1410*/  PRMT R113, R120, 0x7632, R113 ;  /* 0x0000763278717816 */ /* 0x010fe20000000071 */
[----:B------:R-:W-:Y:S01]  /*1420*/  FADD.FTZ R118, -R178, R118 ;  /* 0x00000076b2767221 */ /* 0x000fe20000010100 */
[----:B------:R-:W-:Y:S01]  /*1430*/  SHF.L.U32 R115, R120, 0x10, RZ ;  /* 0x0000001078737819 */ /* 0x000fe200000006ff */
[----:B------:R-:W-:Y:S01]  /*1440*/  FADD.FTZ R132, -R178, R119 ;  /* 0x00000077b2847221 */ /* 0x000fe20000010100 */
        /* <DEDUP_REMOVED lines=54> */
[----:B------:R-:W-:Y:S01]  /*17b0*/  FFMA.FTZ R182, R132, R130, R113 ;  /* 0x0000008284b67223 */ /* 0x000fe20000010071 */
[----:B------:R-:W-:Y:S06]  /*17c0*/  BRA `(.L_x_5331) ;  /* 0x0000000000707947 */ /* 0x000fec0003800000 */
.L_x_5326:
        /* <DEDUP_REMOVED lines=21> */
[----:B------:R-:W-:Y:S02]  /*1920*/  @P2 IADD3 R121, PT, PT, R121, 0x20, RZ ;  /* 0x0000002079792810 */ /* 0x000fe40007ffe0ff */
[----:B------:R0:W5:Y:S04]  /*1930*/  @P0 LDG.E.128 R4, desc[UR6][R112.64+0x10] ;  /* 0x0000100670040981 */ /* 0x000168000c1e1d00 */
[----:B------:R0:W5:Y:S01]  /*1940*/  @P2 LDG.E.128 R84, desc[UR6][R116.64] ;  /* 0x0000000674542981 */ /* 0x000162000c1e1d00 */
[----:B--2---:R-:W-:-:S03]  /*1950*/  @P3 IMAD.WIDE.U32 R114, R121, 0x20, R118 ;  /* 0x0000002079723825 */ /* 0x004fc600078e0076 */
[----:B------:R0:W5:Y:S04]  /*1960*/  @P2 LDG.E.128 R88, desc[UR6][R116.64+0x10] ;  /* 0x0000100674582981 */ /* 0x000168000c1e1d00 */
[----:B------:R0:W5:Y:S04]  /*1970*/  @P3 LDG.E.128 R92, desc[UR6][R114.64] ;  /* 0x00000006725c3981 */ /* 0x000168000c1e1d00 */
[----:B------:R0:W5:Y:S02]  /*1980*/  @P3 LDG.E.128 R96, desc[UR6][R114.64+0x10] ;  /* 0x0000100672603981 */ /* 0x000164000c1e1d00 */
.L_x_5331:
[----:B------:R-:W-:Y:S05]  /*1990*/  BSYNC.RECONVERGENT B0 ;  /* 0x0000000000007941 */ /* 0x000fea0003800200 */
.L_x_5325:
        /* <DEDUP_REMOVED lines=21> */
.L_x_5450:
        /* <DEDUP_REMOVED lines=9> */
[----:B------:R-:W-:-:S04]  /*1b80*/  @P2 SHF.R.S32.HI R115, RZ, 0x1f, R114 ;  /* 0x0000001fff732819 */ /* 0x000fc80000011472 */
[----:B------:R-:W-:Y:S01]  /*1b90*/  @P2 LEA.HI R115, R115, R114, RZ, 0x3 ;  /* 0x0000007273732211 */ /* 0x000fe200078f18ff */
[----:B------:R-:W-:Y:S01]  /*1ba0*/  FMUL.FTZ R114, R113, UR9 ;  /* 0x0000000971727c20 */ /* 0x000fe20008410000 */
[----:B------:R-:W-:Y:S02]  /*1bb0*/  FSEL R113, R116, RZ, !P0 ;  /* 0x000000ff74717208 */ /* 0x000fe40004000000 */
        /* <DEDUP_REMOVED lines=21> */
.L_x_5339:
[----:B------:R-:W-:Y:S05]  /*1d10*/  BSYNC.RECONVERGENT B2 ;  /* 0x0000000000027941 */ /* 0x000fea0003800200 */
.L_x_5338:
        /* <DEDUP_REMOVED lines=10> */
.L_x_5341:
[----:B------:R-:W-:Y:S05]  /*1dc0*/  BSYNC.RECONVERGENT B2 ;  /* 0x0000000000027941 */ /* 0x000fea0003800200 */
.L_x_5340:
        /* <DEDUP_REMOVED lines=10> */
.L_x_5343:
[----:B------:R-:W-:Y:S05]  /*1e70*/  BSYNC.RECONVERGENT B2 ;  /* 0x0000000000027941 */ /* 0x000fea0003800200 */
.L_x_5342:
        /* <DEDUP_REMOVED lines=10> */
.L_x_5345:
[----:B------:R-:W-:Y:S05]  /*1f20*/  BSYNC.RECONVERGENT B2 ;  /* 0x0000000000027941 */ /* 0x000fea0003800200 */
.L_x_5344:
        /* <DEDUP_REMOVED lines=10> */
.L_x_5347:
[----:B------:R-:W-:Y:S05]  /*1fd0*/  BSYNC.RECONVERGENT B2 ;  /* 0x0000000000027941 */ /* 0x000fea0003800200 */
.L_x_5346:
        /* <DEDUP_REMOVED lines=10> */
.L_x_5349:
[----:B------:R-:W-:Y:S05]  /*2080*/  BSYNC.RECONVERGENT B2 ;  /* 0x0000000000027941 */ /* 0x000fea0003800200 */
.L_x_5348:
        /* <DEDUP_REMOVED lines=10> */
.L_x_5351:
[----:B------:R-:W-:Y:S05]  /*2130*/  BSYNC.RECONVERGENT B2 ;  /* 0x0000000000027941 */ /* 0x000fea0003800200 */
.L_x_5350:
        /* <DEDUP_REMOVED lines=10> */
.L_x_5337:
[-CC-:B------:R-:W-:Y:S01]  /*21e0*/  FFMA.FTZ R105, R149, R114.reuse, R113.reuse ;  /* 0x0000007295697223 */ /* 0x180fe20000010071 */
        /* <DEDUP_REMOVED lines=42> */
.L_x_5354:
[----:B------:R-:W-:Y:S05]  /*2490*/  BSYNC.RECONVERGENT B2 ;  /* 0x0000000000027941 */ /* 0x000fea0003800200 */
.L_x_5353:
        /* <DEDUP_REMOVED lines=10> */
.L_x_5356:
[----:B------:R-:W-:Y:S05]  /*2540*/  BSYNC.RECONVERGENT B2 ;  /* 0x0000000000027941 */ /* 0x000fea0003800200 */
.L_x_5355:
        /* <DEDUP_REMOVED lines=10> */
.L_x_5358:
[----:B------:R-:W-:Y:S05]  /*25f0*/  BSYNC.RECONVERGENT B2 ;  /* 0x0000000000027941 */ /* 0x000fea0003800200 */
.L_x_5357:
        /* <DEDUP_REMOVED lines=10> */
.L_x_5360:
[----:B------:R-:W-:Y:S05]  /*26a0*/  BSYNC.RECONVERGENT B2 ;  /* 0x0000000000027941 */ /* 0x000fea0003800200 */
.L_x_5359:
        /* <DEDUP_REMOVED lines=10> */
.L_x_5362:
[----:B------:R-:W-:Y:S05]  /*2750*/  BSYNC.RECONVERGENT B2 ;  /* 0x0000000000027941 */ /* 0x000fea0003800200 */
.L_x_5361:
        /* <DEDUP_REMOVED lines=10> */
.L_x_5364:
[----:B------:R-:W-:Y:S05]  /*2800*/  BSYNC.RECONVERGENT B2 ;  /* 0x0000000000027941 */ /* 0x000fea0003800200 */
.L_x_5363:
        /* <DEDUP_REMOVED lines=10> */
.L_x_5366:
[----:B------:R-:W-:Y:S05]  /*28b0*/  BSYNC.RECONVERGENT B2 ;  /* 0x0000000000027941 */ /* 0x000fea0003800200 */
.L_x_5365:
[----:B------:R-:W-:Y:S05]  /*28c0*/  @!P2 BRA `(.L_x_5352) ;  /* 0x00000008002ca947 */ /* 0x000fea0003800000 */
[----:B------:R-:W-:-:S05]  /*28d0*/  FMUL.FTZ R115, R111, UR12 ;  /* 0x0000000c6f737c20 */ /* 0x000fca0008410000 */
[----:B------:R-:W-:-:S04]  /*28e0*/  F2FP.BF16.F32.PACK_AB R115, RZ, R115 ;  /* 0x00000073ff73723e */ /* 0x000fc800000010ff */
[----:B------:R-:W-:Y:S01]  /*28f0*/  PRMT R103, R103, 0x5410, R115 ;  /* 0x0000541067677816 */ /* 0x000fe20000000073 */
[----:B------:R-:W-:Y:S06]  /*2900*/  BRA `(.L_x_5352) ;  /* 0x00000008001c7947 */ /* 0x000fec0003800000 */
.L_x_5336:
[----:B------:R-:W-:Y:S02]  /*2910*/  MOV R122, UR14 ;  /* 0x0000000e007a7c02 */ /* 0x000fe40008000f00 */
[----:B------:R-:W-:Y:S02]  /*2920*/  MOV R123, UR15 ;  /* 0x0000000f007b7c02 */ /* 0x000fe40008000f00 */
[----:B------:R-:W-:-:S04]  /*2930*/  ISETP.NE.U32.AND P0, PT, R122, RZ, PT ;  /* 0x000000ff7a00720c */ /* 0x000fc80003f05070 */
[----:B------:R-:W-:-:S13]  /*2940*/  ISETP.NE.AND.EX P0, PT, R123, RZ, PT, P0 ;  /* 0x000000ff7b00720c */ /* 0x000fda0003f05300 */
[----:B------:R-:W-:Y:S05]  /*2950*/  @P0 BRA `(.L_x_5367) ;  /* 0x0000000400040947 */ /* 0x000fea0003800000 */
[----:B0-----:R-:W0:Y:S01]  /*2960*/  @P2 LDC R118, c[0x0][0x40c] ;  /* 0x00010300ff762b82 */ /* 0x001e220000000800 */
[-CC-:B------:R-:W-:Y:S01]  /*2970*/  @P1 FFMA.FTZ R117, R3, R114.reuse, R113.reuse ;  /* 0x0000007203751223 */ /* 0x180fe20000010071 */
[--C-:B------:R-:W-:Y:S01]  /*2980*/  @P1 FFMA.FTZ R120, R146, R114, R113.reuse ;  /* 0x0000007292781223 */ /* 0x100fe20000010071 */
[----:B------:R-:W-:Y:S01]  /*2990*/  MOV R115, R8 ;  /* 0x0000000800737202 */ /* 0x000fe20000000f00 */
[-C--:B------:R-:W-:Y:S01]  /*29a0*/  @P1 FFMA.FTZ R121, R145, R114.reuse, R113 ;  /* 0x0000007291791223 */ /* 0x080fe20000010071 */
[----:B------:R-:W-:Y:S01]  /*29b0*/  @P1 FADD.FTZ R117, R150, -R117 ;  /* 0x8000007596751221 */ /* 0x000fe20000010000 */
[----:B------:R-:W-:Y:S01]  /*29c0*/  @P1 FADD.FTZ R120, R151, -R120 ;  /* 0x8000007897781221 */ /* 0x000fe20000010000 */
[----:B------:R-:W-:Y:S01]  /*29d0*/  MOV R116, R9 ;  /* 0x0000000900747202 */ /* 0x000fe20000000f00 */
[----:B------:R-:W1:Y:S01]  /*29e0*/  @P2 LDC R119, c[0x0][0x40c] ;  /* 0x00010300ff772b82 */ /* 0x000e620000000800 */
[----:B------:R-:W-:Y:S01]  /*29f0*/  @P1 FFMA.FTZ R115, R129, R117, R8 ;  /* 0x0000007581731223 */ /* 0x000fe20000010008 */
[----:B------:R-:W-:Y:S01]  /*2a00*/  @P1 FFMA.FTZ R179, R147, R114, R113 ;  /* 0x0000007293b31223 */ /* 0x000fe20000010071 */
[----:B------:R-:W-:Y:S01]  /*2a10*/  @P1 FFMA.FTZ R116, R129, R120, R9 ;  /* 0x0000007881741223 */ /* 0x000fe20000010009 */
[-C--:B------:R-:W-:Y:S01]  /*2a20*/  @P1 FFMA.FTZ R120, R148, R114.reuse, R113 ;  /* 0x0000007294781223 */ /* 0x080fe20000010071 */
[----:B------:R-:W-:Y:S01]  /*2a30*/  @P1 FADD.FTZ R121, R152, -R121 ;  /* 0x8000007998791221 */ /* 0x000fe20000010000 */
[-CC-:B------:R-:W-:Y:S01]  /*2a40*/  @P1 FFMA.FTZ R182, R158, R114.reuse, R113.reuse ;  /* 0x000000729eb61223 */ /* 0x180fe20000010071 */
[----:B------:R-:W-:Y:S01]  /*2a50*/  @P1 FFMA.FTZ R183, R149, R114, R113 ;  /* 0x0000007295b71223 */ /* 0x000fe20000010071 */
[----:B------:R-:W2:Y:S01]  /*2a60*/  @P2 LDC R178, c[0x0][0x40c] ;  /* 0x00010300ffb22b82 */ /* 0x000ea20000000800 */
[----:B------:R-:W-:Y:S01]  /*2a70*/  @P1 FADD.FTZ R179, R154, -R179 ;  /* 0x800000b39ab31221 */ /* 0x000fe20000010000 */
[----:B------:R-:W-:Y:S01]  /*2a80*/  MOV R117, R10 ;  /* 0x0000000a00757202 */ /* 0x000fe20000000f00 */
[----:B------:R-:W-:Y:S01]  /*2a90*/  @P1 FADD.FTZ R120, R153, -R120 ;  /* 0x8000007899781221 */ /* 0x000fe20000010000 */
[----:B------:R-:W-:Y:S01]  /*2aa0*/  @P1 FFMA.FTZ R117, R129, R121, R10 ;  /* 0x0000007981751223 */ /* 0x000fe2000001000a */
[----:B------:R-:W-:Y:S01]  /*2ab0*/  @P1 FADD.FTZ R182, R155, -R182 ;  /* 0x800000b69bb61221 */ /* 0x000fe20000010000 */
[----:B------:R-:W-:Y:S01]  /*2ac0*/  @P1 FADD.FTZ R183, R156, -R183 ;  /* 0x800000b79cb71221 */ /* 0x000fe20000010000 */
[----:B------:R-:W-:Y:S01]  /*2ad0*/  MOV R121, R6 ;  /* 0x0000000600797202 */ /* 0x000fe20000000f00 */
[----:B------:R-:W3:Y:S01]  /*2ae0*/  @P2 LDC R180, c[0x0][0x40c] ;  /* 0x00010300ffb42b82 */ /* 0x000ee20000000800 */
[----:B0-----:R-:W-:Y:S01]  /*2af0*/  @P2 FMUL.FTZ R115, R115, R118 ;  /* 0x0000007673732220 */ /* 0x001fe20000410000 */
[----:B------:R-:W-:Y:S01]  /*2b00*/  MOV R118, R11 ;  /* 0x0000000b00767202 */ /* 0x000fe20000000f00 */
[C---:B------:R-:W-:Y:S01]  /*2b10*/  @P1 FFMA.FTZ R118, R129.reuse, R120, R11 ;  /* 0x0000007881761223 */ /* 0x040fe2000001000b */
[----:B------:R-:W-:Y:S01]  /*2b20*/  MOV R120, R5 ;  /* 0x0000000500787202 */ /* 0x000fe20000000f00 */
[C---:B------:R-:W-:Y:S01]  /*2b30*/  @P1 FFMA.FTZ R120, R129.reuse, R182, R5 ;  /* 0x000000b681781223 */ /* 0x040fe20000010005 */
[----:B------:R-:W-:Y:S01]  /*2b40*/  @P2 F2FP.BF16.F32.PACK_AB R115, RZ, R115 ;  /* 0x00000073ff73223e */ /* 0x000fe200000010ff */
[C---:B------:R-:W-:Y:S01]  /*2b50*/  @P1 FFMA.FTZ R121, R129.reuse, R183, R6 ;  /* 0x000000b781791223 */ /* 0x040fe20000010006 */
[----:B------:R-:W0:Y:S01]  /*2b60*/  @P2 LDC R175, c[0x0][0x40c] ;  /* 0x00010300ffaf2b82 */ /* 0x000e220000000800 */
[----:B-1----:R-:W-:Y:S01]  /*2b70*/  @P2 FMUL.FTZ R116, R116, R119 ;  /* 0x0000007774742220 */ /* 0x002fe20000410000 */
[----:B------:R-:W-:Y:S01]  /*2b80*/  MOV R119, R4 ;  /* 0x0000000400777202 */ /* 0x000fe20000000f00 */
[----:B------:R-:W-:Y:S01]  /*2b90*/  @P1 FFMA.FTZ R119, R129, R179, R4 ;  /* 0x000000b381771223 */ /* 0x000fe20000010004 */
[----:B------:R-:W-:-:S02]  /*2ba0*/  @P2 PRMT R100, R115, 0x7610, R100 ;  /* 0x0000761073642816 */ /* 0x000fc40000000064 */
        /* <DEDUP_REMOVED lines=8> */
[----:B------:R-:W-:Y:S01]  /*2c30*/  @P2 F2FP.BF16.F32.PACK_AB R117, RZ, R117 ;  /* 0x00000075ff75223e */ /* 0x000fe200000010ff */
[----:B0-----:R-:W-:-:S03]  /*2c40*/  @P2 FMUL.FTZ R116, R118, R175 ;  /* 0x000000af76742220 */ /* 0x001fc60000410000 */
[----:B------:R-:W-:Y:S02]  /*2c50*/  @P2 PRMT R102, R117, 0x7610, R102 ;  /* 0x0000761075662816 */ /* 0x000fe40000000066 */
[----:B------:R-:W-:Y:S01]  /*2c60*/  @P2 F2FP.BF16.F32.PACK_AB R116, RZ, R116 ;  /* 0x00000074ff74223e */ /* 0x000fe200000010ff */
[----:B-1----:R-:W-:-:S03]  /*2c70*/  @P2 FMUL.FTZ R118, R120, R181 ;  /* 0x000000b578762220 */ /* 0x002fc60000410000 */
[----:B------:R-:W-:Y:S02]  /*2c80*/  @P2 PRMT R101, R101, 0x5410, R116 ;  /* 0x0000541065652816 */ /* 0x000fe40000000074 */
[----:B------:R-:W-:Y:S01]  /*2c90*/  @P2 F2FP.BF16.F32.PACK_AB R118, RZ, R118 ;  /* 0x00000076ff76223e */ /* 0x000fe200000010ff */
[----:B--2---:R-:W-:-:S03]  /*2ca0*/  @P2 FMUL.FTZ R119, R121, R184 ;  /* 0x000000b879772220 */ /* 0x004fc60000410000 */
[----:B------:R-:W-:Y:S02]  /*2cb0*/  @P2 PRMT R102, R102, 0x5410, R118 ;  /* 0x0000541066662816 */ /* 0x000fe40000000076 */
[----:B------:R-:W-:-:S04]  /*2cc0*/  @P2 F2FP.BF16.F32.PACK_AB R119, RZ, R119 ;  /* 0x00000077ff77223e */ /* 0x000fc800000010ff */
[----:B------:R-:W-:Y:S01]  /*2cd0*/  @P2 PRMT R103, R119, 0x7610, R103 ;  /* 0x0000761077672816 */ /* 0x000fe20000000067 */
[----:B------:R-:W-:Y:S06]  /*2ce0*/  @!P2 BRA `(.L_x_5352) ;  /* 0x000000040024a947 */ /* 0x000fec0003800000 */
[----:B------:R-:W-:Y:S01]  /*2cf0*/  @P1 FFMA.FTZ R116, R160, R114, R113 ;  /* 0x00000072a0741223 */ /* 0x000fe20000010071 */
[----:B------:R-:W-:-:S03]  /*2d00*/  MOV R115, R7 ;  /* 0x0000000700737202 */ /* 0x000fc60000000f00 */
[----:B------:R-:W-:-:S04]  /*2d10*/  @P1 FADD.FTZ R116, R157, -R116 ;  /* 0x800000749d741221 */ /* 0x000fc80000010000 */
[----:B------:R-:W-:-:S04]  /*2d20*/  @P1 FFMA.FTZ R115, R129, R116, R7 ;  /* 0x0000007481731223 */ /* 0x000fc80000010007 */
[----:B------:R-:W-:-:S05]  /*2d30*/  FMUL.FTZ R115, R115, UR12 ;  /* 0x0000000c73737c20 */ /* 0x000fca0008410000 */
[----:B------:R-:W-:-:S04]  /*2d40*/  F2FP.BF16.F32.PACK_AB R115, RZ, R115 ;  /* 0x00000073ff73723e */ /* 0x000fc800000010ff */
[----:B------:R-:W-:Y:S01]  /*2d50*/  PRMT R103, R103, 0x5410, R115 ;  /* 0x0000541067677816 */ /* 0x000fe20000000073 */
[----:B------:R-:W-:Y:S06]  /*2d60*/  BRA `(.L_x_5352) ;  /* 0x0000000400047947 */ /* 0x000fec0003800000 */
.L_x_5367:
[----:B------:R-:W1:Y:S01]  /*2d70*/  @P2 LDC R106, c[0x0][0x40c] ;  /* 0x00010300ff6a2b82 */ /* 0x000e620000000800 */
[-CC-:B------:R-:W-:Y:S01]  /*2d80*/  @P1 FFMA.FTZ R104, R160, R114.reuse, R113.reuse ;  /* 0x00000072a0681223 */ /* 0x180fe20000010071 */
[-CC-:B------:R-:W-:Y:S01]  /*2d90*/  @P1 FFMA.FTZ R105, R149, R114.reuse, R113.reuse ;  /* 0x0000007295691223 */ /* 0x180fe20000010071 */
[----:B------:R-:W-:Y:S01]  /*2da0*/  @P1 FFMA.FTZ R107, R3, R114, R113 ;  /* 0x00000072036b1223 */ /* 0x000fe20000010071 */
[----:B------:R-:W-:Y:S01]  /*2db0*/  MOV R121, R7 ;  /* 0x0000000700797202 */ /* 0x000fe20000000f00 */
[----:B------:R-:W-:Y:S01]  /*2dc0*/  @P1 FADD.FTZ R104, R157, -R104 ;  /* 0x800000689d681221 */ /* 0x000fe20000010000 */
[----:B------:R-:W-:Y:S01]  /*2dd0*/  @P1 FADD.FTZ R105, R156, -R105 ;  /* 0x800000699c691221 */ /* 0x000fe20000010000 */
[----:B------:R-:W-:Y:S01]  /*2de0*/  @P1 FADD.FTZ R107, R150, -R107 ;  /* 0x8000006b966b1221 */ /* 0x000fe20000010000 */
[----:B------:R-:W2:Y:S01]  /*2df0*/  @P2 LDC R111, c[0x0][0x40c] ;  /* 0x00010300ff6f2b82 */ /* 0x000ea20000000800 */
[C---:B------:R-:W-:Y:S01]  /*2e00*/  @P1 FFMA.FTZ R121, R129.reuse, R104, R7 ;  /* 0x0000006881791223 */ /* 0x040fe20000010007 */
[----:B------:R-:W-:Y:S01]  /*2e10*/  MOV R110, R6 ;  /* 0x00000006006e7202 */ /* 0x000fe20000000f00 */
[C---:B------:R-:W-:Y:S01]  /*2e20*/  @P1 FFMA.FTZ R110, R129.reuse, R105, R6 ;  /* 0x00000069816e1223 */ /* 0x040fe20000010006 */
[----:B------:R-:W-:Y:S01]  /*2e30*/  MOV R104, R8 ;  /* 0x0000000800687202 */ /* 0x000fe20000000f00 */
[----:B------:R-:W-:Y:S01]  /*2e40*/  @P1 FFMA.FTZ R104, R129, R107, R8 ;  /* 0x0000006b81681223 */ /* 0x000fe20000010008 */
[-CC-:B------:R-:W-:Y:S01]  /*2e50*/  @P1 FFMA.FTZ R108, R146, R114.reuse, R113.reuse ;  /* 0x00000072926c1223 */ /* 0x180fe20000010071 */
[-CC-:B------:R-:W-:Y:S01]  /*2e60*/  @P1 FFMA.FTZ R117, R145, R114.reuse, R113.reuse ;  /* 0x0000007291751223 */ /* 0x180fe20000010071 */
[----:B------:R-:W3:Y:S01]  /*2e70*/  @P2 LDC R109, c[0x0][0x40c] ;  /* 0x00010300ff6d2b82 */ /* 0x000ee20000000800 */
[-CC-:B------:R-:W-:Y:S01]  /*2e80*/  @P1 FFMA.FTZ R179, R147, R114.reuse, R113.reuse ;  /* 0x0000007293b31223 */ /* 0x180fe20000010071 */
[----:B------:R-:W-:Y:S01]  /*2e90*/  @P1 FADD.FTZ R108, R151, -R108 ;  /* 0x8000006c976c1221 */ /* 0x000fe20000010000 */
[-C--:B0-----:R-:W-:Y:S01]  /*2ea0*/  @P1 FFMA.FTZ R118, R148, R114.reuse, R113 ;  /* 0x0000007294761223 */ /* 0x081fe20000010071 */
[----:B------:R-:W-:Y:S01]  /*2eb0*/  @P1 FADD.FTZ R117, R152, -R117 ;  /* 0x8000007598751221 */ /* 0x000fe20000010000 */
[----:B------:R-:W-:Y:S01]  /*2ec0*/  @P1 FFMA.FTZ R178, R158, R114, R113 ;  /* 0x000000729eb21223 */ /* 0x000fe20000010071 */
[----:B------:R-:W-:Y:S01]  /*2ed0*/  @P1 FADD.FTZ R179, R154, -R179 ;  /* 0x800000b39ab31221 */ /* 0x000fe20000010000 */
[----:B------:R-:W-:Y:S01]  /*2ee0*/  @P1 FADD.FTZ R118, R153, -R118 ;  /* 0x8000007699761221 */ /* 0x000fe20000010000 */
[----:B------:R-:W0:Y:S01]  /*2ef0*/  @P2 LDC R119, c[0x0][0x40c] ;  /* 0x00010300ff772b82 */ /* 0x000e220000000800 */
[----:B-1----:R-:W-:Y:S01]  /*2f00*/  @P2 FMUL.FTZ R106, R121, R106 ;  /* 0x0000006a796a2220 */ /* 0x002fe20000410000 */
[----:B------:R-:W-:Y:S01]  /*2f10*/  @P1 FADD.FTZ R178, R155, -R178 ;  /* 0x800000b29bb21221 */ /* 0x000fe20000010000 */
[----:B------:R-:W-:Y:S01]  /*2f20*/  MOV R107, R11 ;  /* 0x0000000b006b7202 */ /* 0x000fe20000000f00 */
[----:B------:R-:W-:-:S02]  /*2f30*/  @P1 FFMA.FTZ R107, R129, R118, R11 ;  /* 0x00000076816b1223 */ /* 0x000fc4000001000b */
[----:B------:R-:W-:Y:S02]  /*2f40*/  @P2 F2FP.BF16.F32.PACK_AB R175, RZ, R106 ;  /* 0x0000006affaf223e */ /* 0x000fe400000010ff */
[----:B------:R-:W1:Y:S01]  /*2f50*/  @P2 LDC R181, c[0x0][0x40c] ;  /* 0x00010300ffb52b82 */ /* 0x000e620000000800 */
[----:B--2---:R-:W-:-:S05]  /*2f60*/  @P2 FMUL.FTZ R105, R110, R111 ;  /* 0x0000006f6e692220 */ /* 0x004fca0000410000 */
[----:B------:R-:W-:Y:S02]  /*2f70*/  @P2 F2FP.BF16.F32.PACK_AB R111, RZ, R105 ;  /* 0x00000069ff6f223e */ /* 0x000fe400000010ff */
[----:B------:R-:W2:Y:S01]  /*2f80*/  @P2 LDC R120, c[0x0][0x40c] ;  /* 0x00010300ff782b82 */ /* 0x000ea20000000800 */
[----:B---3--:R-:W-:Y:S01]  /*2f90*/  @P2 FMUL.FTZ R106, R104, R109 ;  /* 0x0000006d686a2220 */ /* 0x008fe20000410000 */
[----:B------:R-:W-:Y:S01]  /*2fa0*/  MOV R105, R9 ;  /* 0x0000000900697202 */ /* 0x000fe20000000f00 */
[C---:B------:R-:W-:Y:S01]  /*2fb0*/  @P1 FFMA.FTZ R105, R129.reuse, R108, R9 ;  /* 0x0000006c81691223 */ /* 0x040fe20000010009 */
[----:B------:R-:W-:Y:S01]  /*2fc0*/  MOV R108, R4 ;  /* 0x00000004006c7202 */ /* 0x000fe20000000f00 */
[C---:B------:R-:W-:Y:S01]  /*2fd0*/  @P1 FFMA.FTZ R108, R129.reuse, R179, R4 ;  /* 0x000000b3816c1223 */ /* 0x040fe20000010004 */
[----:B------:R-:W-:Y:S02]  /*2fe0*/  @P2 F2FP.BF16.F32.PACK_AB R115, RZ, R106 ;  /* 0x0000006aff73223e */ /* 0x000fe400000010ff */
[----:B------:R-:W3:Y:S01]  /*2ff0*/  @P2 LDC R116, c[0x0][0x40c] ;  /* 0x00010300ff742b82 */ /* 0x000ee20000000800 */
[----:B------:R-:W-:Y:S01]  /*3000*/  MOV R106, R10 ;  /* 0x0000000a006a7202 */ /* 0x000fe20000000f00 */
[C---:B------:R-:W-:Y:S01]  /*3010*/  @P1 FFMA.FTZ R106, R129.reuse, R117, R10 ;  /* 0x00000075816a1223 */ /* 0x040fe2000001000a */
[----:B------:R-:W-:Y:S01]  /*3020*/  MOV R109, R5 ;  /* 0x00000005006d7202 */ /* 0x000fe20000000f00 */
[----:B------:R-:W-:Y:S01]  /*3030*/  @P1 FFMA.FTZ R109, R129, R178, R5 ;  /* 0x000000b2816d1223 */ /* 0x000fe20000010005 */
[----:B------:R-:W-:Y:S01]  /*3040*/  @P2 PRMT R103, R111, 0x7610, R103 ;  /* 0x000076106f672816 */ /* 0x000fe20000000067 */
[----:B0-----:R-:W-:Y:S01]  /*3050*/  @P2 FMUL.FTZ R117, R106, R119 ;  /* 0x000000776a752220 */ /* 0x001fe20000410000 */
[----:B------:R-:W-:Y:S01]  /*3060*/  @P2 PRMT R100, R115, 0x7610, R100 ;  /* 0x0000761073642816 */ /* 0x000fe20000000064 */
[----:B------:R-:W0:Y:S01]  /*3070*/  @P2 LDC R180, c[0x0][0x40c] ;  /* 0x00010300ffb42b82 */ /* 0x000e220000000800 */
[----:B-1----:R-:W-:Y:S01]  /*3080*/  @P2 FMUL.FTZ R119, R108, R181 ;  /* 0x000000b56c772220 */ /* 0x002fe20000410000 */
[----:B------:R-:W-:-:S02]  /*3090*/  @P2 PRMT R103, R103, 0x5410, R175 ;  /* 0x0000541067672816 */ /* 0x000fc400000000af */
[----:B------:R-:W-:Y:S02]  /*30a0*/  @P2 F2FP.BF16.F32.PACK_AB R117, RZ, R117 ;  /* 0x00000075ff75223e */ /* 0x000fe400000010ff */
[----:B------:R-:W-:Y:S01]  /*30b0*/  @P2 F2FP.BF16.F32.PACK_AB R119, RZ, R119 ;  /* 0x00000077ff77223e */ /* 0x000fe200000010ff */
[----:B--2---:R-:W-:Y:S01]  /*30c0*/  @P2 FMUL.FTZ R118, R107, R120 ;  /* 0x000000786b762220 */ /* 0x004fe20000410000 */
[----:B------:R-:W-:Y:S02]  /*30d0*/  @P2 PRMT R101, R117, 0x7610, R101 ;  /* 0x0000761075652816 */ /* 0x000fe40000000065 */
[----:B------:R-:W-:Y:S02]  /*30e0*/  @P2 PRMT R102, R119, 0x7610, R102 ;  /* 0x0000761077662816 */ /* 0x000fe40000000066 */
[----:B------:R-:W-:Y:S01]  /*30f0*/  @P2 F2FP.BF16.F32.PACK_AB R118, RZ, R118 ;  /* 0x00000076ff76223e */ /* 0x000fe200000010ff */
[----:B---3--:R-:W-:-:S03]  /*3100*/  @P2 FMUL.FTZ R111, R105, R116 ;  /* 0x00000074696f2220 */ /* 0x008fc60000410000 */
[----:B------:R-:W-:Y:S02]  /*3110*/  @P2 PRMT R101, R101, 0x5410, R118 ;  /* 0x0000541065652816 */ /* 0x000fe40000000076 */
[----:B------:R-:W-:Y:S02]  /*3120*/  @P2 F2FP.BF16.F32.PACK_AB R116, RZ, R111 ;  /* 0x0000006fff74223e */ /* 0x000fe400000010ff */
[----:B------:R-:W-:Y:S01]  /*3130*/  MOV R111, R121 ;  /* 0x00000079006f7202 */ /* 0x000fe20000000f00 */
[----:B0-----:R-:W-:Y:S01]  /*3140*/  @P2 FMUL.FTZ R120, R109, R180 ;  /* 0x000000b46d782220 */ /* 0x001fe20000410000 */
[----:B------:R-:W-:-:S04]  /*3150*/  @P2 PRMT R100, R100, 0x5410, R116 ;  /* 0x0000541064642816 */ /* 0x000fc80000000074 */
[----:B------:R-:W-:-:S04]  /*3160*/  @P2 F2FP.BF16.F32.PACK_AB R120, RZ, R120 ;  /* 0x00000078ff78223e */ /* 0x000fc800000010ff */
[----:B------:R-:W-:-:S07]  /*3170*/  @P2 PRMT R102, R102, 0x5410, R120 ;  /* 0x0000541066662816 */ /* 0x000fce0000000078 */
.L_x_5352:
[----:B------:R-:W-:Y:S05]  /*3180*/  BSYNC.RECONVERGENT B0 ;  /* 0x0000000000007941 */ /* 0x000fea0003800200 */
.L_x_5335:
        /* <DEDUP_REMOVED lines=11> */
.L_x_5334:
[----:B------:R-:W-:Y:S05]  /*3240*/  BSYNC.RECONVERGENT B1 ;  /* 0x0000000000017941 */ /* 0x000fea0003800200 */
.L_x_5333:
        /* <DEDUP_REMOVED lines=15> */
[----:B------:R-:W-:Y:S01]  /*3340*/  @P1 FFMA.FTZ R109, R161, R114, R113 ;  /* 0x00000072a16d1223 */ /* 0x000fe20000010071 */
[----:B------:R-:W-:Y:S01]  /*3350*/  @P1 FADD.FTZ R106, R166, -R105 ;  /* 0x80000069a66a1221 */ /* 0x000fe20000010000 */
[----:B------:R-:W-:Y:S01]  /*3360*/  @P1 FADD.FTZ R108, R167, -R108 ;  /* 0x8000006ca76c1221 */ /* 0x000fe20000010000 */
[----:B------:R-:W-:Y:S01]  /*3370*/  MOV R105, R85 ;  /* 0x0000005500697202 */ /* 0x000fe20000000f00 */
[----:B------:R-:W2:Y:S01]  /*3380*/  @P2 LDC R116, c[0x0][0x40c] ;  /* 0x00010300ff742b82 */ /* 0x000ea20000000800 */
[C---:B------:R-:W-:Y:S01]  /*3390*/  @P1 FFMA.FTZ R104, R129.reuse, R106, R84 ;  /* 0x0000006a81681223 */ /* 0x040fe20000010054 */
[----:B------:R-:W-:Y:S01]  /*33a0*/  @P1 FFMA.FTZ R105, R129, R108, R85 ;  /* 0x0000006c81691223 */ /* 0x000fe20000010055 */
[-CC-:B------:R-:W-:Y:S01]  /*33b0*/  @P1 FFMA.FTZ R117, R163, R114.reuse, R113.reuse ;  /* 0x00000072a3751223 */ /* 0x180fe20000010071 */
[-C--:B------:R-:W-:Y:S01]  /*33c0*/  @P1 FFMA.FTZ R110, R176, R114.reuse, R113 ;  /* 0x00000072b06e1223 */ /* 0x080fe20000010071 */
[----:B------:R-:W-:Y:S01]  /*33d0*/  @P1 FADD.FTZ R109, R168, -R109 ;  /* 0x8000006da86d1221 */ /* 0x000fe20000010000 */
[-CC-:B0-----:R-:W-:Y:S01]  /*33e0*/  @P1 FFMA.FTZ R118, R174, R114.reuse, R113.reuse ;  /* 0x00000072ae761223 */ /* 0x181fe20000010071 */
[----:B------:R-:W-:Y:S01]  /*33f0*/  @P1 FFMA.FTZ R119, R165, R114, R113 ;  /* 0x00000072a5771223 */ /* 0x000fe20000010071 */
[----:B------:R-:W0:Y:S01]  /*3400*/  @P2 LDC R121, c[0x0][0x40c] ;  /* 0x00010300ff792b82 */ /* 0x000e220000000800 */
[----:B------:R-:W-:Y:S01]  /*3410*/  @P1 FADD.FTZ R117, R170, -R117 ;  /* 0x80000075aa751221 */ /* 0x000fe20000010000 */
[----:B------:R-:W-:Y:S01]  /*3420*/  @P1 FADD.FTZ R110, R173, -R110 ;  /* 0x8000006ead6e1221 */ /* 0x000fe20000010000 */
[----:B------:R-:W-:Y:S01]  /*3430*/  MOV R108, R88 ;  /* 0x00000058006c7202 */ /* 0x000fe20000000f00 */
[----:B------:R-:W-:Y:S01]  /*3440*/  @P1 FADD.FTZ R118, R171, -R118 ;  /* 0x80000076ab761221 */ /* 0x000fe20000010000 */
[----:B------:R-:W-:Y:S01]  /*3450*/  @P1 FADD.FTZ R119, R172, -R119 ;  /* 0x80000077ac771221 */ /* 0x000fe20000010000 */
[C---:B------:R-:W-:Y:S01]  /*3460*/  @P1 FFMA.FTZ R108, R129.reuse, R117, R88 ;  /* 0x00000075816c1223 */ /* 0x040fe20000010058 */
[----:B------:R-:W-:Y:S01]  /*3470*/  MOV R120, R91 ;  /* 0x0000005b00787202 */ /* 0x000fe20000000f00 */
[----:B------:R-:W3:Y:S01]  /*3480*/  @P2 LDC R123, c[0x0][0x40c] ;  /* 0x00010300ff7b2b82 */ /* 0x000ee20000000800 */
[----:B-1----:R-:W-:Y:S01]  /*3490*/  @P2 FMUL.FTZ R106, R104, R107 ;  /* 0x0000006b686a2220 */ /* 0x002fe20000410000 */
[C---:B------:R-:W-:Y:S01]  /*34a0*/  @P1 FFMA.FTZ R120, R129.reuse, R110, R91 ;  /* 0x0000006e81781223 */ /* 0x040fe2000001005b */
[----:B------:R-:W-:Y:S01]  /*34b0*/  MOV R110, R90 ;  /* 0x0000005a006e7202 */ /* 0x000fe20000000f00 */
[----:B------:R-:W-:-:S02]  /*34c0*/  @P1 FFMA.FTZ R110, R129, R119, R90 ;  /* 0x00000077816e1223 */ /* 0x000fc4000001005a */
[----:B------:R-:W-:Y:S02]  /*34d0*/  @P2 F2FP.BF16.F32.PACK_AB R111, RZ, R106 ;  /* 0x0000006aff6f223e */ /* 0x000fe400000010ff */
[----:B------:R-:W1:Y:S01]  /*34e0*/  @P2 LDC R122, c[0x0][0x40c] ;  /* 0x00010300ff7a2b82 */ /* 0x000e620000000800 */
[----:B--2---:R-:W-:Y:S01]  /*34f0*/  @P2 FMUL.FTZ R107, R105, R116 ;  /* 0x00000074696b2220 */ /* 0x004fe20000410000 */
[----:B------:R-:W-:Y:S01]  /*3500*/  @P1 FFMA.FTZ R116, R164, R114, R113 ;  /* 0x00000072a4741223 */ /* 0x000fe20000010071 */
[----:B------:R-:W-:Y:S01]  /*3510*/  MOV R106, R86 ;  /* 0x00000056006a7202 */ /* 0x000fe20000000f00 */
[----:B------:R-:W-:Y:S01]  /*3520*/  @P1 FFMA.FTZ R106, R129, R109, R86 ;  /* 0x0000006d816a1223 */ /* 0x000fe20000010056 */
[----:B------:R-:W-:Y:S01]  /*3530*/  @P2 PRMT R100, R111, 0x7610, R100 ;  /* 0x000076106f642816 */ /* 0x000fe20000000064 */
[----:B------:R-:W-:Y:S01]  /*3540*/  @P1 FADD.FTZ R116, R169, -R116 ;  /* 0x80000074a9741221 */ /* 0x000fe20000010000 */
[----:B------:R-:W-:Y:S01]  /*3550*/  @P2 F2FP.BF16.F32.PACK_AB R115, RZ, R107 ;  /* 0x0000006bff73223e */ /* 0x000fe200000010ff */
[----:B------:R-:W2:Y:S01]  /*3560*/  @P2 LDC R178, c[0x0][0x40c] ;  /* 0x00010300ffb22b82 */ /* 0x000ea20000000800 */
[----:B------:R-:W-:Y:S01]  /*3570*/  MOV R107, R87 ;  /* 0x00000057006b7202 */ /* 0x000fe20000000f00 */
[C---:B------:R-:W-:Y:S01]  /*3580*/  @P1 FFMA.FTZ R107, R129.reuse, R116, R87 ;  /* 0x00000074816b1223 */ /* 0x040fe20000010057 */
[----:B------:R-:W-:Y:S01]  /*3590*/  MOV R109, R89 ;  /* 0x00000059006d7202 */ /* 0x000fe20000000f00 */
[----:B0-----:R-:W-:Y:S01]  /*35a0*/  @P2 FMUL.FTZ R116, R106, R121 ;  /* 0x000000796a742220 */ /* 0x001fe20000410000 */
[----:B------:R-:W-:Y:S01]  /*35b0*/  @P2 PRMT R100, R100, 0x5410, R115 ;  /* 0x0000541064642816 */ /* 0x000fe20000000073 */
[----:B------:R-:W-:-:S02]  /*35c0*/  @P1 FFMA.FTZ R109, R129, R118, R89 ;  /* 0x00000076816d1223 */ /* 0x000fc40000010059 */
[----:B------:R-:W0:Y:S01]  /*35d0*/  @P2 LDC R175, c[0x0][0x40c] ;  /* 0x00010300ffaf2b82 */ /* 0x000e220000000800 */
[----:B---3--:R-:W-:Y:S01]  /*35e0*/  @P2 FMUL.FTZ R115, R108, R123 ;  /* 0x0000007b6c732220 */ /* 0x008fe20000410000 */
[----:B------:R-:W-:-:S04]  /*35f0*/  @P2 F2FP.BF16.F32.PACK_AB R116, RZ, R116 ;  /* 0x00000074ff74223e */ /* 0x000fc800000010ff */
[----:B------:R-:W-:Y:S01]  /*3600*/  @P2 F2FP.BF16.F32.PACK_AB R115, RZ, R115 ;  /* 0x00000073ff73223e */ /* 0x000fe200000010ff */
[----:B-1----:R-:W-:Y:S01]  /*3610*/  @P2 FMUL.FTZ R111, R107, R122 ;  /* 0x0000007a6b6f2220 */ /* 0x002fe20000410000 */
[----:B------:R-:W-:Y:S02]  /*3620*/  @P2 PRMT R101, R116, 0x7610, R101 ;  /* 0x0000761074652816 */ /* 0x000fe40000000065 */
[----:B------:R-:W-:Y:S02]  /*3630*/  @P2 PRMT R102, R115, 0x7610, R102 ;  /* 0x0000761073662816 */ /* 0x000fe40000000066 */
[----:B------:R-:W-:Y:S01]  /*3640*/  @P2 F2FP.BF16.F32.PACK_AB R111, RZ, R111 ;  /* 0x0000006fff6f223e */ /* 0x000fe200000010ff */
[----:B--2---:R-:W-:-:S03]  /*3650*/  @P2 FMUL.FTZ R117, R109, R178 ;  /* 0x000000b26d752220 */ /* 0x004fc60000410000 */
[----:B------:R-:W-:Y:S02]  /*3660*/  @P2 PRMT R101, R101, 0x5410, R111 ;  /* 0x0000541065652816 */ /* 0x000fe4000000006f */
[----:B------:R-:W-:Y:S02]  /*3670*/  MOV R111, R120 ;  /* 0x00000078006f7202 */ /* 0x000fe40000000f00 */
[----:B------:R-:W-:Y:S01]  /*3680*/  @P2 F2FP.BF16.F32.PACK_AB R117, RZ, R117 ;  /* 0x00000075ff75223e */ /* 0x000fe200000010ff */
[----:B0-----:R-:W-:-:S03]  /*3690*/  @P2 FMUL.FTZ R118, R110, R175 ;  /* 0x000000af6e762220 */ /* 0x001fc60000410000 */
        /* <DEDUP_REMOVED lines=8> */
.L_x_5372:
[----:B01----:R-:W0:Y:S01]  /*3720*/  @P2 LDC R118, c[0x0][0x40c] ;  /* 0x00010300ff762b82 */ /* 0x003e220000000800 */
        /* <DEDUP_REMOVED lines=64> */
.L_x_5371:
        /* <DEDUP_REMOVED lines=47> */
.L_x_5376:
[----:B------:R-:W-:Y:S05]  /*3e20*/  BSYNC.RECONVERGENT B2 ;  /* 0x0000000000027941 */ /* 0x000fea0003800200 */
.L_x_5375:
        /* <DEDUP_REMOVED lines=10> */
.L_x_5378:
[----:B------:R-:W-:Y:S05]  /*3ed0*/  BSYNC.RECONVERGENT B2 ;  /* 0x0000000000027941 */ /* 0x000fea0003800200 */
.L_x_5377:
        /* <DEDUP_REMOVED lines=10> */
.L_x_5380:
[----:B------:R-:W-:Y:S05]  /*3f80*/  BSYNC.RECONVERGENT B2 ;  /* 0x0000000000027941 */ /* 0x000fea0003800200 */
.L_x_5379:
        /* <DEDUP_REMOVED lines=10> */
.L_x_5382:
[----:B------:R-:W-:Y:S05]  /*4030*/  BSYNC.RECONVERGENT B2 ;  /* 0x0000000000027941 */ /* 0x000fea0003800200 */
.L_x_5381:
        /* <DEDUP_REMOVED lines=10> */
.L_x_5384:
[----:B------:R-:W-:Y:S05]  /*40e0*/  BSYNC.RECONVERGENT B2 ;  /* 0x0000000000027941 */ /* 0x000fea0003800200 */
.L_x_5383:
        /* <DEDUP_REMOVED lines=10> */
.L_x_5386:
[----:B------:R-:W-:Y:S05]  /*4190*/  BSYNC.RECONVERGENT B2 ;  /* 0x0000000000027941 */ /* 0x000fea0003800200 */
.L_x_5385:
        /* <DEDUP_REMOVED lines=10> */
.L_x_5388:
[----:B------:R-:W-:Y:S05]  /*4240*/  BSYNC.RECONVERGENT B2 ;  /* 0x0000000000027941 */ /* 0x000fea0003800200 */
.L_x_5387:
[----:B------:R-:W-:Y:S01]  /*4250*/  MOV R104, R115 ;  /* 0x0000007300687202 */ /* 0x000fe20000000f00 */
[----:B------:R-:W-:Y:S06]  /*4260*/  @!P2 BRA `(.L_x_5373) ;  /* 0x00000004006ca947 */ /* 0x000fec0003800000 */
[----:B------:R-:W-:-:S05]  /*4270*/  FMUL.FTZ R104, R111, UR12 ;  /* 0x0000000c6f687c20 */ /* 0x000fca0008410000 */
[----:B------:R-:W-:Y:S02]  /*4280*/  F2FP.BF16.F32.PACK_AB R116, RZ, R104 ;  /* 0x00000068ff74723e */ /* 0x000fe400000010ff */
[----:B------:R-:W-:Y:S02]  /*4290*/  MOV R104, R115 ;  /* 0x0000007300687202 */ /* 0x000fe40000000f00 */
[----:B------:R-:W-:Y:S01]  /*42a0*/  PRMT R103, R103, 0x5410, R116 ;  /* 0x0000541067677816 */ /* 0x000fe20000000074 */
[----:B------:R-:W-:Y:S06]  /*42b0*/  BRA `(.L_x_5373) ;  /* 0x0000000400587947 */ /* 0x000fec0003800000 */
.L_x_5374:
[----:B------:R-:W-:Y:S04]  /*42c0*/  BSSY.RECONVERGENT B2, `(.L_x_5389) ;  /* 0x000000a000027945 */ /* 0x000fe80003800200 */
[----:B------:R-:W-:Y:S05]  /*42d0*/  @!P2 BRA `(.L_x_5390) ;  /* 0x000000000020a947 */ /* 0x000fea0003800000 */
[----:B------:R-:W-:Y:S01]  /*42e0*/  FFMA.FTZ R115, R159, R114, R113 ;  /* 0x000000729f737223 */ /* 0x000fe20000010071 */
[----:B------:R-:W-:-:S03]  /*42f0*/  ISETP.GT.AND P3, PT, R127, RZ, PT ;  /* 0x000000ff7f00720c */ /* 0x000fc60003f64270 */
[----:B-1----:R-:W-:-:S04]  /*4300*/  FADD.FTZ R116, R166, -R115 ;  /* 0x80000073a6747221 */ /* 0x002fc80000010000 */
[----:B------:R-:W-:-:S05]  /*4310*/  FMUL.FTZ R116, R129, R116 ;  /* 0x0000007481747220 */ /* 0x000fca0000410000 */
[----:B------:R-:W-:-:S05]  /*4320*/  FSEL R116, R116, RZ, P3 ;  /* 0x000000ff74747208 */ /* 0x000fca0001800000 */
[----:B------:R-:W-:-:S05]  /*4330*/  FMUL.FTZ R116, R116, UR12 ;  /* 0x0000000c74747c20 */ /* 0x000fca0008410000 */
[----:B------:R-:W-:-:S04]  /*4340*/  F2FP.BF16.F32.PACK_AB R116, RZ, R116 ;  /* 0x00000074ff74723e */ /* 0x000fc800000010ff */
[----:B------:R-:W-:-:S07]  /*4350*/  PRMT R100, R116, 0x7610, R100 ;  /* 0x0000761074647816 */ /* 0x000fce0000000064 */
.L_x_5390:
[----:B------:R-:W-:Y:S05]  /*4360*/  BSYNC.RECONVERGENT B2 ;  /* 0x0000000000027941 */ /* 0x000fea0003800200 */
.L_x_5389:
        /* <DEDUP_REMOVED lines=10> */
.L_x_5392:
[----:B------:R-:W-:Y:S05]  /*4410*/  BSYNC.RECONVERGENT B2 ;  /* 0x0000000000027941 */ /* 0x000fea0003800200 */
.L_x_5391:
        /* <DEDUP_REMOVED lines=10> */
.L_x_5394:
[----:B------:R-:W-:Y:S05]  /*44c0*/  BSYNC.RECONVERGENT B2 ;  /* 0x0000000000027941 */ /* 0x000fea0003800200 */
.L_x_5393:
        /* <DEDUP_REMOVED lines=10> */
.L_x_5396:
[----:B------:R-:W-:Y:S05]  /*4570*/  BSYNC.RECONVERGENT B2 ;  /* 0x0000000000027941 */ /* 0x000fea0003800200 */
.L_x_5395:
        /* <DEDUP_REMOVED lines=10> */
.L_x_5398:
[----:B------:R-:W-:Y:S05]  /*4620*/  BSYNC.RECONVERGENT B2 ;  /* 0x0000000000027941 */ /* 0x000fea0003800200 */
.L_x_5397:
        /* <DEDUP_REMOVED lines=10> */
.L_x_5400:
[----:B------:R-:W-:Y:S05]  /*46d0*/  BSYNC.RECONVERGENT B2 ;  /* 0x0000000000027941 */ /* 0x000fea0003800200 */
.L_x_5399:
        /* <DEDUP_REMOVED lines=10> */
.L_x_5402:
[----:B------:R-:W-:Y:S05]  /*4780*/  BSYNC.RECONVERGENT B2 ;  /* 0x0000000000027941 */ /* 0x000fea0003800200 */
.L_x_5401:
        /* <DEDUP_REMOVED lines=9> */
.L_x_5373:
[----:B------:R-:W-:Y:S05]  /*4820*/  BSYNC.RECONVERGENT B0 ;  /* 0x0000000000007941 */ /* 0x000fea0003800200 */
.L_x_5370:
        /* <DEDUP_REMOVED lines=9> */
.L_x_5369:
[----:B------:R-:W-:Y:S05]  /*48c0*/  BSYNC.RECONVERGENT B1 ;  /* 0x0000000000017941 */ /* 0x000fea0003800200 */
.L_x_5368:
        /* <DEDUP_REMOVED lines=11> */
[----:B------:R-:W3:Y:S01]  /*4980*/  @P2 LDC R121, c[0x0][0x40c] ;  /* 0x00010300ff792b82 */ /* 0x000ee20000000800 */
[-CC-:B-12---:R-:W-:Y:S01]  /*4990*/  @P1 FFMA.FTZ R107, R131, R114.reuse, R113.reuse ;  /* 0x00000072836b1223 */ /* 0x186fe20000010071 */
[--C-:B------:R-:W-:Y:S01]  /*49a0*/  @P1 FFMA.FTZ R106, R134, R114, R113.reuse ;  /* 0x00000072866a1223 */ /* 0x100fe20000010071 */
[----:B------:R-:W-:Y:S01]  /*49b0*/  MOV R104, R92 ;  /* 0x0000005c00687202 */ /* 0x000fe20000000f00 */
[----:B------:R-:W-:Y:S01]  /*49c0*/  @P1 FFMA.FTZ R111, R132, R114, R113 ;  /* 0x00000072846f1223 */ /* 0x000fe20000010071 */
[----:B------:R-:W-:Y:S01]  /*49d0*/  @P1 FADD.FTZ R107, R140, -R107 ;  /* 0x8000006b8c6b1221 */ /* 0x000fe20000010000 */
[----:B------:R-:W-:Y:S01]  /*49e0*/  @P1 FADD.FTZ R106, R139, -R106 ;  /* 0x8000006a8b6a1221 */ /* 0x000fe20000010000 */
[----:B------:R-:W-:Y:S01]  /*49f0*/  MOV R105, R93 ;  /* 0x0000005d00697202 */ /* 0x000fe20000000f00 */
[----:B------:R-:W1:Y:S01]  /*4a00*/  @P2 LDC R108, c[0x0][0x40c] ;  /* 0x00010300ff6c2b82 */ /* 0x000e620000000800 */
[C---:B------:R-:W-:Y:S01]  /*4a10*/  @P1 FFMA.FTZ R104, R129.reuse, R107, R92 ;  /* 0x0000006b81681223 */ /* 0x040fe2000001005c */
[----:B------:R-:W-:Y:S01]  /*4a20*/  @P1 FFMA.FTZ R105, R129, R106, R93 ;  /* 0x0000006a81691223 */ /* 0x000fe2000001005d */
[-CC-:B------:R-:W-:Y:S01]  /*4a30*/  @P1 FFMA.FTZ R109, R133, R114.reuse, R113.reuse ;  /* 0x00000072856d1223 */ /* 0x180fe20000010071 */
[-C--:B------:R-:W-:Y:S01]  /*4a40*/  @P1 FFMA.FTZ R115, R135, R114.reuse, R113 ;  /* 0x0000007287731223 */ /* 0x080fe20000010071 */
[----:B------:R-:W-:Y:S01]  /*4a50*/  @P1 FADD.FTZ R110, R130, -R111 ;  /* 0x8000006f826e1221 */ /* 0x000fe20000010000 */
[-C--:B------:R-:W-:Y:S01]  /*4a60*/  @P1 FFMA.FTZ R116, R136, R114.reuse, R113 ;  /* 0x0000007288741223 */ /* 0x080fe20000010071 */
[----:B------:R-:W-:Y:S01]  /*4a70*/  @P1 FADD.FTZ R109, R142, -R109 ;  /* 0x8000006d8e6d1221 */ /* 0x000fe20000010000 */
[----:B------:R-:W2:Y:S01]  /*4a80*/  @P2 LDC R123, c[0x0][0x40c] ;  /* 0x00010300ff7b2b82 */ /* 0x000ea20000000800 */
[-CC-:B0-----:R-:W-:Y:S01]  /*4a90*/  @P1 FFMA.FTZ R118, R138, R114.reuse, R113.reuse ;  /* 0x000000728a761223 */ /* 0x181fe20000010071 */
[----:B------:R-:W-:Y:S01]  /*4aa0*/  @P1 FFMA.FTZ R117, R137, R114, R113 ;  /* 0x0000007289751223 */ /* 0x000fe20000010071 */
[----:B------:R-:W-:Y:S01]  /*4ab0*/  @P1 FADD.FTZ R115, R144, -R115 ;  /* 0x8000007390731221 */ /* 0x000fe20000010000 */
[----:B------:R-:W-:Y:S01]  /*4ac0*/  MOV R106, R94 ;  /* 0x0000005e006a7202 */ /* 0x000fe20000000f00 */
[----:B------:R-:W-:Y:S01]  /*4ad0*/  @P1 FFMA.FTZ R106, R129, R109, R94 ;  /* 0x0000006d816a1223 */ /* 0x000fe2000001005e */
[----:B------:R-:W-:Y:S01]  /*4ae0*/  @P1 FADD.FTZ R116, R141, -R116 ;  /* 0x800000748d741221 */ /* 0x000fe20000010000 */
[----:B------:R-:W-:Y:S01]  /*4af0*/  @P1 FADD.FTZ R118, R143, -R118 ;  /* 0x800000768f761221 */ /* 0x000fe20000010000 */
[----:B------:R-:W0:Y:S01]  /*4b00*/  @P2 LDC R127, c[0x0][0x40c] ;  /* 0x00010300ff7f2b82 */ /* 0x000e220000000800 */
[----:B---3--:R-:W-:Y:S01]  /*4b10*/  @P2 FMUL.FTZ R107, R104, R121 ;  /* 0x00000079686b2220 */ /* 0x008fe20000410000 */
[----:B------:R-:W-:Y:S01]  /*4b20*/  @P1 FADD.FTZ R117, R128, -R117 ;  /* 0x8000007580751221 */ /* 0x000fe20000010000 */
[----:B------:R-:W-:Y:S01]  /*4b30*/  MOV R119, R99 ;  /* 0x0000006300777202 */ /* 0x000fe20000000f00 */
[C---:B------:R-:W-:Y:S01]  /*4b40*/  @P1 FFMA.FTZ R119, R129.reuse, R110, R99 ;  /* 0x0000006e81771223 */ /* 0x040fe20000010063 */
[----:B------:R-:W-:Y:S01]  /*4b50*/  MOV R109, R97 ;  /* 0x00000061006d7202 */ /* 0x000fe20000000f00 */
[----:B------:R-:W-:Y:S01]  /*4b60*/  @P1 FFMA.FTZ R109, R129, R118, R97 ;  /* 0x00000076816d1223 */ /* 0x000fe20000010061 */
[----:B------:R-:W-:Y:S01]  /*4b70*/  @P2 F2FP.BF16.F32.PACK_AB R111, RZ, R107 ;  /* 0x0000006bff6f223e */ /* 0x000fe200000010ff */
[----:B------:R-:W3:Y:S01]  /*4b80*/  @P2 LDC R120, c[0x0][0x40c] ;  /* 0x00010300ff782b82 */ /* 0x000ee20000000800 */
[----:B-1----:R-:W-:Y:S01]  /*4b90*/  @P2 FMUL.FTZ R108, R105, R108 ;  /* 0x0000006c696c2220 */ /* 0x002fe20000410000 */
[----:B------:R-:W-:Y:S01]  /*4ba0*/  MOV R107, R95 ;  /* 0x0000005f006b7202 */ /* 0x000fe20000000f00 */
[----:B------:R-:W-:Y:S01]  /*4bb0*/  @P1 FFMA.FTZ R107, R129, R116, R95 ;  /* 0x00000074816b1223 */ /* 0x000fe2000001005f */
[----:B------:R-:W-:-:S02]  /*4bc0*/  @P2 PRMT R100, R111, 0x7610, R100 ;  /* 0x000076106f642816 */ /* 0x000fc40000000064 */
[----:B------:R-:W-:Y:S02]  /*4bd0*/  @P2 F2FP.BF16.F32.PACK_AB R113, RZ, R108 ;  /* 0x0000006cff71223e */ /* 0x000fe400000010ff */
[----:B------:R-:W1:Y:S01]  /*4be0*/  @P2 LDC R122, c[0x0][0x40c] ;  /* 0x00010300ff7a2b82 */ /* 0x000e620000000800 */
[----:B------:R-:W-:Y:S01]  /*4bf0*/  MOV R108, R96 ;  /* 0x00000060006c7202 */ /* 0x000fe20000000f00 */
[C---:B------:R-:W-:Y:S01]  /*4c00*/  @P1 FFMA.FTZ R108, R129.reuse, R115, R96 ;  /* 0x00000073816c1223 */ /* 0x040fe20000010060 */
[----:B------:R-:W-:Y:S01]  /*4c10*/  MOV R110, R98 ;  /* 0x00000062006e7202 */ /* 0x000fe20000000f00 */
[----:B--2---:R-:W-:Y:S01]  /*4c20*/  @P2 FMUL.FTZ R114, R106, R123 ;  /* 0x0000007b6a722220 */ /* 0x004fe20000410000 */
[----:B------:R-:W-:Y:S01]  /*4c30*/  @P2 PRMT R100, R100, 0x5410, R113 ;  /* 0x0000541064642816 */ /* 0x000fe20000000071 */
[----:B------:R-:W-:Y:S02]  /*4c40*/  @P1 FFMA.FTZ R110, R129, R117, R98 ;  /* 0x00000075816e1223 */ /* 0x000fe40000010062 */
[----:B------:R-:W2:Y:S01]  /*4c50*/  @P2 LDC R175, c[0x0][0x40c] ;  /* 0x00010300ffaf2b82 */ /* 0x000ea20000000800 */
[----:B0-----:R-:W-:Y:S01]  /*4c60*/  @P2 FMUL.FTZ R113, R108, R127 ;  /* 0x0000007f6c712220 */ /* 0x001fe20000410000 */
[----:B------:R-:W-:-:S04]  /*4c70*/  @P2 F2FP.BF16.F32.PACK_AB R114, RZ, R114 ;  /* 0x00000072ff72223e */ /* 0x000fc800000010ff */
[----:B------:R-:W-:Y:S01]  /*4c80*/  @P2 F2FP.BF16.F32.PACK_AB R113, RZ, R113 ;  /* 0x00000071ff71223e */ /* 0x000fe200000010ff */
[----:B---3--:R-:W-:Y:S01]  /*4c90*/  @P2 FMUL.FTZ R111, R107, R120 ;  /* 0x000000786b6f2220 */ /* 0x008fe20000410000 */
[----:B------:R-:W-:Y:S02]  /*4ca0*/  @P2 PRMT R101, R114, 0x7610, R101 ;  /* 0x0000761072652816 */ /* 0x000fe40000000065 */
[----:B------:R-:W-:Y:S02]  /*4cb0*/  @P2 PRMT R102, R113, 0x7610, R102 ;  /* 0x0000761071662816 */ /* 0x000fe40000000066 */
[----:B------:R-:W-:Y:S01]  /*4cc0*/  @P2 F2FP.BF16.F32.PACK_AB R111, RZ, R111 ;  /* 0x0000006fff6f223e */ /* 0x000fe200000010ff */
[----:B-1----:R-:W-:-:S03]  /*4cd0*/  @P2 FMUL.FTZ R115, R109, R122 ;  /* 0x0000007a6d732220 */ /* 0x002fc60000410000 */
[----:B------:R-:W-:Y:S02]  /*4ce0*/  @P2 PRMT R101, R101, 0x5410, R111 ;  /* 0x0000541065652816 */ /* 0x000fe4000000006f */
[----:B------:R-:W-:Y:S02]  /*4cf0*/  MOV R111, R119 ;  /* 0x00000077006f7202 */ /* 0x000fe40000000f00 */
        /* <DEDUP_REMOVED lines=10> */
.L_x_5407:
[----:B012---:R-:W0:Y:S01]  /*4da0*/  @P2 LDC R118, c[0x0][0x40c] ;  /* 0x00010300ff762b82 */ /* 0x007e220000000800 */
        /* <DEDUP_REMOVED lines=64> */
.L_x_5406:
[----:B------:R-:W-:-:S04]  /*51b0*/  UISETP.NE.U32.AND UP0, UPT, UR14, URZ, UPT ;  /* 0x000000ff0e00728c */ /* 0x000fc8000bf05070 */
[----:B------:R-:W-:-:S06]  /*51c0*/  UISETP.NE.AND.EX UP0, UPT, UR15, URZ, UPT, UP0 ;  /* 0x000000ff0f00728c */ /* 0x000fcc000bf05300 */
[----:B------:R-:W-:-:S13]  /*51d0*/  PLOP3.LUT P0, PT, PT, PT, UP0, 0x80, 0x8 ;  /* 0x000000000008781c */ /* 0x000fda0003f0f008 */
[----:B------:R-:W-:Y:S05]  /*51e0*/  @!P0 BRA `(.L_x_5409) ;  /* 0x0000000400cc8947 */ /* 0x000fea0003800000 */
[-CC-:B------:R-:W-:Y:S01]  /*51f0*/  FFMA.FTZ R115, R132, R114.reuse, R113.reuse ;  /* 0x0000007284737223 */ /* 0x180fe20000010071 */
[-CC-:B-12---:R-:W-:Y:S01]  /*5200*/  FFMA.FTZ R105, R137, R114.reuse, R113.reuse ;  /* 0x0000007289697223 */ /* 0x186fe20000010071 */
        /* <DEDUP_REMOVED lines=33> */
.L_x_5411:
[----:B------:R-:W-:Y:S05]  /*5420*/  BSYNC.RECONVERGENT B2 ;  /* 0x0000000000027941 */ /* 0x000fea0003800200 */
.L_x_5410:
        /* <DEDUP_REMOVED lines=10> */
.L_x_5413:
[----:B------:R-:W-:Y:S05]  /*54d0*/  BSYNC.RECONVERGENT B2 ;  /* 0x0000000000027941 */ /* 0x000fea0003800200 */
.L_x_5412:
        /* <DEDUP_REMOVED lines=10> */
.L_x_5415:
[----:B------:R-:W-:Y:S05]  /*5580*/  BSYNC.RECONVERGENT B2 ;  /* 0x0000000000027941 */ /* 0x000fea0003800200 */
.L_x_5414:
        /* <DEDUP_REMOVED lines=10> */
.L_x_5417:
[----:B------:R-:W-:Y:S05]  /*5630*/  BSYNC.RECONVERGENT B2 ;  /* 0x0000000000027941 */ /* 0x000fea0003800200 */
.L_x_5416:
        /* <DEDUP_REMOVED lines=10> */
.L_x_5419:
[----:B------:R-:W-:Y:S05]  /*56e0*/  BSYNC.RECONVERGENT B2 ;  /* 0x0000000000027941 */ /* 0x000fea0003800200 */
.L_x_5418:
        /* <DEDUP_REMOVED lines=10> */
.L_x_5421:
[----:B------:R-:W-:Y:S05]  /*5790*/  BSYNC.RECONVERGENT B2 ;  /* 0x0000000000027941 */ /* 0x000fea0003800200 */
.L_x_5420:
        /* <DEDUP_REMOVED lines=10> */
.L_x_5423:
[----:B------:R-:W-:Y:S05]  /*5840*/  BSYNC.RECONVERGENT B2 ;  /* 0x0000000000027941 */ /* 0x000fea0003800200 */
.L_x_5422:
        /* <DEDUP_REMOVED lines=9> */
[----:B------:R-:W-:-:S05]  /*58e0*/  FMUL.FTZ R113, R111, UR12 ;  /* 0x0000000c6f717c20 */ /* 0x000fca0008410000 */
[----:B------:R-:W-:-:S04]  /*58f0*/  F2FP.BF16.F32.PACK_AB R113, RZ, R113 ;  /* 0x00000071ff71723e */ /* 0x000fc800000010ff */
[----:B------:R-:W-:Y:S01]  /*5900*/  PRMT R103, R103, 0x5410, R113 ;  /* 0x0000541067677816 */ /* 0x000fe20000000071 */
[----:B------:R-:W-:Y:S06]  /*5910*/  BRA `(.L_x_5408) ;  /* 0x0000000400587947 */ /* 0x000fec0003800000 */
.L_x_5409:
[----:B012---:R-:W0:Y:S01]  /*5920*/  @P2 LDC R118, c[0x0][0x40c] ;  /* 0x00010300ff762b82 */ /* 0x007e220000000800 */
[----:B------:R-:W-:Y:S01]  /*5930*/  FFMA.FTZ R115, R132, R114, R113 ;  /* 0x0000007284737223 */ /* 0x000fe20000010071 */
[----:B------:R-:W-:Y:S01]  /*5940*/  ISETP.GT.AND P1, PT, R127, RZ, PT ;  /* 0x000000ff7f00720c */ /* 0x000fe20003f24270 */
[----:B------:R-:W-:Y:S02]  /*5950*/  BSSY.RECONVERGENT B2, `(.L_x_5424) ;  /* 0x000000e000027945 */ /* 0x000fe40003800200 */
[----:B------:R-:W-:-:S04]  /*5960*/  FADD.FTZ R116, R130, -R115 ;  /* 0x8000007382747221 */ /* 0x000fc80000010000 */
[----:B------:R-:W-:-:S05]  /*5970*/  FMUL.FTZ R116, R129, R116 ;  /* 0x0000007481747220 */ /* 0x000fca0000410000 */
[----:B------:R-:W-:-:S05]  /*5980*/  FSEL R115, R116, RZ, P1 ;  /* 0x000000ff74737208 */ /* 0x000fca0000800000 */
[----:B0-----:R-:W-:Y:S01]  /*5990*/  @P2 FMUL.FTZ R115, R115, R118 ;  /* 0x0000007673732220 */ /* 0x001fe20000410000 */
        /* <DEDUP_REMOVED lines=9> */
.L_x_5425:
[----:B------:R-:W-:Y:S05]  /*5a30*/  BSYNC.RECONVERGENT B2 ;  /* 0x0000000000027941 */ /* 0x000fea0003800200 */
.L_x_5424:
        /* <DEDUP_REMOVED lines=10> */
.L_x_5427:
[----:B------:R-:W-:Y:S05]  /*5ae0*/  BSYNC.RECONVERGENT B2 ;  /* 0x0000000000027941 */ /* 0x000fea0003800200 */
.L_x_5426:
        /* <DEDUP_REMOVED lines=10> */
.L_x_5429:
[----:B------:R-:W-:Y:S05]  /*5b90*/  BSYNC.RECONVERGENT B2 ;  /* 0x0000000000027941 */ /* 0x000fea0003800200 */
.L_x_5428:
        /* <DEDUP_REMOVED lines=10> */
.L_x_5431:
[----:B------:R-:W-:Y:S05]  /*5c40*/  BSYNC.RECONVERGENT B2 ;  /* 0x0000000000027941 */ /* 0x000fea0003800200 */
.L_x_5430:
        /* <DEDUP_REMOVED lines=10> */
.L_x_5433:
[----:B------:R-:W-:Y:S05]  /*5cf0*/  BSYNC.RECONVERGENT B2 ;  /* 0x0000000000027941 */ /* 0x000fea0003800200 */
.L_x_5432:
        /* <DEDUP_REMOVED lines=10> */
.L_x_5435:
[----:B------:R-:W-:Y:S05]  /*5da0*/  BSYNC.RECONVERGENT B2 ;  /* 0x0000000000027941 */ /* 0x000fea0003800200 */
.L_x_5434:
        /* <DEDUP_REMOVED lines=10> */
.L_x_5437:
[----:B------:R-:W-:Y:S05]  /*5e50*/  BSYNC.RECONVERGENT B2 ;  /* 0x0000000000027941 */ /* 0x000fea0003800200 */
.L_x_5436:
[----:B------:R-:W-:-:S04]  /*5e60*/  @P2 F2FP.BF16.F32.PACK_AB R115, RZ, R115 ;  /* 0x00000073ff73223e */ /* 0x000fc800000010ff */
[----:B------:R-:W-:-:S07]  /*5e70*/  @P2 PRMT R103, R103, 0x5410, R115 ;  /* 0x0000541067672816 */ /* 0x000fce0000000073 */
.L_x_5408:
[----:B------:R-:W-:Y:S05]  /*5e80*/  BSYNC.RECONVERGENT B0 ;  /* 0x0000000000007941 */ /* 0x000fea0003800200 */
.L_x_5405:
[----:B------:R-:W0:Y:S08]  /*5e90*/  @P0 LDC.64 R114, c[0x0][0x478] ;  /* 0x00011e00ff720b82 */ /* 0x000e300000000a00 */
[----:B------:R-:W1:Y:S01]  /*5ea0*/  @P2 LDC.64 R116, c[0x0][0x468] ;  /* 0x00011a00ff742b82 */ /* 0x000e620000000a00 */
[----:B0-----:R-:W-:-:S05]  /*5eb0*/  @P0 IMAD.WIDE.U32 R114, R177, 0x20, R114 ;  /* 0x00000020b1720825 */ /* 0x001fca00078e0072 */
[----:B------:R3:W-:Y:S01]  /*5ec0*/  @P0 STG.E.128 desc[UR6][R114.64], R104 ;  /* 0x0000006872000986 */ /* 0x0007e2000c101d06 */
[----:B-1----:R-:W-:-:S03]  /*5ed0*/  @P2 IMAD.WIDE.U32 R112, R112, 0x10, R116 ;  /* 0x0000001070702825 */ /* 0x002fc600078e0074 */
[----:B------:R3:W-:Y:S04]  /*5ee0*/  @P0 STG.E.128 desc[UR6][R114.64+0x10], R108 ;  /* 0x0000106c72000986 */ /* 0x0007e8000c101d06 */
[----:B------:R3:W-:Y:S02]  /*5ef0*/  @P2 STG.E.128 desc[UR6][R112.64], R100 ;  /* 0x0000006470002986 */ /* 0x0007e4000c101d06 */
.L_x_5404:
[----:B------:R-:W-:Y:S05]  /*5f00*/  BSYNC.RECONVERGENT B1 ;  /* 0x0000000000017941 */ /* 0x000fea0003800200 */
.L_x_5403:
[----:B---3--:R-:W3:Y:S02]  /*5f10*/  LDC.64 R112, c[0x0][0x380] ;  /* 0x0000e000ff707b82 */ /* 0x008ee40000000a00 */
[----:B---3--:R-:W-:-:S04]  /*5f20*/  LEA R2, R112, R2, 0x2 ;  /* 0x0000000270027211 */ /* 0x008fc800078e10ff */
[----:B------:R-:W-:-:S13]  /*5f30*/  ISETP.GE.AND P0, PT, R2, R113, PT ;  /* 0x000000710200720c */ /* 0x000fda0003f06270 */
[----:B------:R-:W-:Y:S05]  /*5f40*/  @!P0 BRA `(.L_x_5438) ;  /* 0xffffffa400908947 */ /* 0x000fea000383ffff */
.L_x_5324:
[----:B------:R-:W3:Y:S01]  /*5f50*/  S2R R3, SR_CgaCtaId ;  /* 0x0000000000037919 */ /* 0x000ee20000008800 */
[----:B------:R-:W-:Y:S01]  /*5f60*/  SHF.R.U32.HI R5, RZ, 0x5, R124 ;  /* 0x00000005ff057819 */ /* 0x000fe2000001167c */
[----:B------:R-:W-:Y:S05]  /*5f70*/  WARPSYNC.ALL ;  /* 0x0000000000007948 */ /* 0x000fea0003800000 */
[----:B------:R-:W-:Y:S01]  /*5f80*/  MOV R0, 0x400 ;  /* 0x0000040000007802 */ /* 0x000fe20000000f00 */
[----:B------:R-:W-:Y:S01]  /*5f90*/  IMAD R126, R5, 0x60, R126 ;  /* 0x00000060057e7824 */ /* 0x000fe200078e027e */
[----:B------:R-:W4:Y:S01]  /*5fa0*/  S2UR UR4, SR_CTAID.X ;  /* 0x00000000000479c3 */ /* 0x000f220000002500 */
[----:B------:R-:W0:Y:S01]  /*5fb0*/  LDCU.128 UR16, c[0x0][0x440] ;  /* 0x00008800ff1077ac */ /* 0x000e220008000c00 */
[----:B---3--:R-:W-:-:S02]  /*5fc0*/  LEA R3, R3, R0, 0x18 ;  /* 0x0000000003037211 */ /* 0x008fc400078ec0ff */
[----:B------:R-:W-:Y:S02]  /*5fd0*/  LOP3.LUT R0, R124, 0x7f, RZ, 0x3c, !PT ;  /* 0x0000007f7c007812 */ /* 0x000fe400078e3cff */
[----:B------:R-:W-:Y:S02]  /*5fe0*/  LEA R126, R126, R3, 0x5 ;  /* 0x000000037e7e7211 */ /* 0x000fe400078e28ff */
[----:B-----5:R-:W-:Y:S01]  /*5ff0*/  IADD3 R60, PT, PT, R0, R125, RZ ;  /* 0x0000007d003c7210 */ /* 0x020fe20007ffe0ff */
[----:B----4-:R-:W-:Y:S01]  /*6000*/  IMAD R125, R125, UR4, RZ ;  /* 0x000000047d7d7c24 */ /* 0x010fe2000f8e02ff */
[----:B------:R-:W-:Y:S01]  /*6010*/  LEA R0, R124, R3, 0x2 ;  /* 0x000000037c007211 */ /* 0x000fe200078e10ff */
[----:B------:R3:W-:Y:S01]  /*6020*/  STS.128 [R126], R32 ;  /* 0x000000207e007388 */ /* 0x0007e20000000c00 */
[C---:B------:R-:W-:Y:S02]  /*6030*/  ISETP.GE.U32.AND P5, PT, R60.reuse, 0x80, PT ;  /* 0x000000803c00780c */ /* 0x040fe40003fa6070 */
        /* <DEDUP_REMOVED lines=8> */
[----:B------:R-:W-:Y:S01]  /*60c0*/  STS.128 [R126+0x800], R16 ;  /* 0x000800107e007388 */ /* 0x000fe20000000c00 */
[----:B---3--:R-:W-:-:S02]  /*60d0*/  IADD3.X R35, PT, PT, RZ, RZ, RZ, P0, !PT ;  /* 0x000000ffff237210 */ /* 0x008fc400007fe4ff */
[C---:B------:R-:W-:Y:S01]  /*60e0*/  SHF.L.U32 R34, R124.reuse, 0x2, RZ ;  /* 0x000000027c227819 */ /* 0x040fe200000006ff */
[----:B------:R-:W-:Y:S01]  /*60f0*/  STS.128 [R126+0x810], R12 ;  /* 0x0008100c7e007388 */ /* 0x000fe20000000c00 */
[----:B------:R-:W-:Y:S01]  /*6100*/  SHF.L.U64.HI R35, R124, 0x2, R35 ;  /* 0x000000027c237819 */ /* 0x000fe20000010223 */
[----:B------:R-:W-:Y:S01]  /*6110*/  BAR.SYNC.DEFER_BLOCKING 0x0 ;  /* 0x0000000000007b1d */ /* 0x000fe20000010000 */
[----:B------:R-:W-:-:S05]  /*6120*/  ISETP.GE.U32.AND P0, PT, R60, 0x300, PT ;  /* 0x000003003c00780c */ /* 0x000fca0003f06070 */
[----:B------:R-:W3:Y:S04]  /*6130*/  LDS R2, [R0] ;  /* 0x0000000000027984 */ /* 0x000ee80000000800 */
[----:B------:R-:W4:Y:S04]  /*6140*/  LDS R9, [R0+0xc00] ;  /* 0x000c000000097984 */ /* 0x000f280000000800 */
[----:B------:R-:W1:Y:S04]  /*6150*/  LDS R3, [R0+0x200] ;  /* 0x0002000000037984 */ /* 0x000e680000000800 */
        /* <DEDUP_REMOVED lines=8> */
[----:B---3--:R-:W-:-:S03]  /*61e0*/  FADD.FTZ R2, RZ, R2 ;  /* 0x00000002ff027221 */ /* 0x008fc60000010000 */
[----:B------:R-:W3:Y:S01]  /*61f0*/  LDS R12, [R0+0x1600] ;  /* 0x00160000000c7984 */ /* 0x000ee20000000800 */
[----:B----4-:R-:W-:-:S03]  /*6200*/  FADD.FTZ R2, R2, R9 ;  /* 0x0000000902027221 */ /* 0x010fc60000010000 */
[----:B------:R-:W4:Y:S01]  /*6210*/  LDS R15, [R0+0x1800] ;  /* 0x00180000000f7984 */ /* 0x000f220000000800 */
[----:B-1----:R-:W-:-:S03]  /*6220*/  FADD.FTZ R3, RZ, R3 ;  /* 0x00000003ff037221 */ /* 0x002fc60000010000 */
[----:B------:R-:W1:Y:S01]  /*6230*/  LDS R14, [R0+0x1a00] ;  /* 0x001a0000000e7984 */ /* 0x000e620000000800 */
        /* <DEDUP_REMOVED lines=16> */
[----:B---3--:R-:W-:-:S03]  /*6340*/  FADD.FTZ R7, R7, R12 ;  /* 0x0000000c07077221 */ /* 0x008fc60000010000 */
[----:B------:R-:W3:Y:S01]  /*6350*/  LDS R25, [R0+0x2c00] ;  /* 0x002c000000197984 */ /* 0x000ee20000000800 */
[----:B----4-:R-:W-:-:S03]  /*6360*/  FADD.FTZ R2, R2, R15 ;  /* 0x0000000f02027221 */ /* 0x010fc60000010000 */
[----:B------:R-:W4:Y:S01]  /*6370*/  LDS R24, [R0+0x2e00] ;  /* 0x002e000000187984 */ /* 0x000f220000000800 */
[----:B-1----:R-:W-:Y:S01]  /*6380*/  FADD.FTZ R3, R3, R14 ;  /* 0x0000000e03037221 */ /* 0x002fe20000010000 */
[----:B------:R-:W-:Y:S01]  /*6390*/  BAR.SYNC.DEFER_BLOCKING 0x0 ;  /* 0x0000000000007b1d */ /* 0x000fe20000010000 */
[----:B--2---:R-:W-:Y:S01]  /*63a0*/  FADD.FTZ R4, R4, R17 ;  /* 0x0000001104047221 */ /* 0x004fe20000010000 */
        /* <DEDUP_REMOVED lines=11> */
[----:B------:R-:W-:Y:S01]  /*6460*/  STS.128 [R126+0x410], R44 ;  /* 0x0004102c7e007388 */ /* 0x000fe20000000c00 */
[----:B----4-:R-:W-:-:S03]  /*6470*/  FADD.FTZ R13, R7, R24 ;  /* 0x00000018070d7221 */ /* 0x010fc60000010000 */
        /* <DEDUP_REMOVED lines=113> */
.L_x_5332:
        /* <DEDUP_REMOVED lines=8> */
.L_x_5440:
[----:B------:R-:W-:Y:S05]  /*6c10*/  BSYNC B0 ;  /* 0x0000000000007941 */ /* 0x000fea0003800000 */
.L_x_5439:
        /* <DEDUP_REMOVED lines=8> */
.L_x_5441:
[----:B------:R-:W-:-:S05]  /*6ca0*/  FADD.FTZ R112, R112, R181 ;  /* 0x000000b570707221 */ /* 0x000fca0000010000 */
[----:B------:R-:W-:Y:S01]  /*6cb0*/  MOV R123, R112 ;  /* 0x00000070007b7202 */ /* 0x000fe20000000f00 */
[----:B------:R-:W-:Y:S01]  /*6cc0*/  HFMA2 R122, -RZ, RZ, 0, 1.1920928955078125e-07 ;  /* 0x00000002ff7a7431 */ /* 0x000fe200000001ff */
[----:B------:R-:W-:-:S07]  /*6cd0*/  MOV R113, R121 ;  /* 0x0000007900717202 */ /* 0x000fce0000000f00 */
[----:B------:R-:W-:Y:S05]  /*6ce0*/  WARPSYNC.COLLECTIVE R120, `(.L_x_5442) ;  /* 0x0000000078087348 */ /* 0x000fea0003c00000 */
[----:B------:R0:W1:Y:S02]  /*6cf0*/  SHFL.BFLY P0, R121, R123, R122, R179 ;  /* 0x0c00007a7b797389 */ /* 0x00006400000000b3 */
[----:B01----:R-:W-:Y:S05]  /*6d00*/  ENDCOLLECTIVE ;  /* 0x000000000000791b */ /* 0x003fea0003800000 */
.L_x_5442:
[----:B------:R-:W-:-:S05]  /*6d10*/  FADD.FTZ R113, R113, R182 ;  /* 0x000000b671717221 */ /* 0x000fca0000010000 */
[----:B------:R-:W-:Y:S02]  /*6d20*/  MOV R123, R113 ;  /* 0x00000071007b7202 */ /* 0x000fe40000000f00 */
[----:B------:R-:W-:-:S07]  /*6d30*/  MOV R115, R121 ;  /* 0x0000007900737202 */ /* 0x000fce0000000f00 */
[----:B------:R-:W-:Y:S05]  /*6d40*/  WARPSYNC.COLLECTIVE R120, `(.L_x_5443) ;  /* 0x0000000078087348 */ /* 0x000fea0003c00000 */
[----:B------:R0:W1:Y:S02]  /*6d50*/  SHFL.BFLY P0, R121, R123, R122, R179 ;  /* 0x0c00007a7b797389 */ /* 0x00006400000000b3 */
[----:B01----:R-:W-:Y:S05]  /*6d60*/  ENDCOLLECTIVE ;  /* 0x000000000000791b */ /* 0x003fea0003800000 */
.L_x_5443:
[----:B------:R-:W-:-:S05]  /*6d70*/  FADD.FTZ R115, R112, R115 ;  /* 0x0000007370737221 */ /* 0x000fca0000010000 */
[----:B------:R-:W-:Y:S01]  /*6d80*/  MOV R123, R115 ;  /* 0x00000073007b7202 */ /* 0x000fe20000000f00 */
[----:B------:R-:W-:Y:S01]  /*6d90*/  HFMA2 R122, -RZ, RZ, 0, 2.384185791015625e-07 ;  /* 0x00000004ff7a7431 */ /* 0x000fe200000001ff */
[----:B------:R-:W-:-:S07]  /*6da0*/  MOV R114, R121 ;  /* 0x0000007900727202 */ /* 0x000fce0000000f00 */
[----:B------:R-:W-:Y:S05]  /*6db0*/  WARPSYNC.COLLECTIVE R120, `(.L_x_5444) ;  /* 0x0000000078087348 */ /* 0x000fea0003c00000 */
[----:B------:R0:W1:Y:S02]  /*6dc0*/  SHFL.BFLY P0, R121, R123, R122, R179 ;  /* 0x0c00007a7b797389 */ /* 0x00006400000000b3 */
[----:B01----:R-:W-:Y:S05]  /*6dd0*/  ENDCOLLECTIVE ;  /* 0x000000000000791b */ /* 0x003fea0003800000 */
.L_x_5444:
[----:B------:R-:W-:-:S05]  /*6de0*/  FADD.FTZ R114, R113, R114 ;  /* 0x0000007271727221 */ /* 0x000fca0000010000 */
[----:B------:R-:W-:Y:S02]  /*6df0*/  MOV R123, R114 ;  /* 0x00000072007b7202 */ /* 0x000fe40000000f00 */
[----:B------:R-:W-:-:S07]  /*6e00*/  MOV R116, R121 ;  /* 0x0000007900747202 */ /* 0x000fce0000000f00 */
[----:B------:R-:W-:Y:S05]  /*6e10*/  WARPSYNC.COLLECTIVE R120, `(.L_x_5445) ;  /* 0x0000000078087348 */ /* 0x000fea0003c00000 */
[----:B------:R0:W1:Y:S02]  /*6e20*/  SHFL.BFLY P0, R121, R123, R122, R179 ;  /* 0x0c00007a7b797389 */ /* 0x00006400000000b3 */
[----:B01----:R-:W-:Y:S05]  /*6e30*/  ENDCOLLECTIVE ;  /* 0x000000000000791b */ /* 0x003fea0003800000 */
.L_x_5445:
[----:B------:R-:W-:-:S05]  /*6e40*/  FADD.FTZ R116, R115, R116 ;  /* 0x0000007473747221 */ /* 0x000fca0000010000 */
[----:B------:R-:W-:Y:S01]  /*6e50*/  MOV R123, R116 ;  /* 0x00000074007b7202 */ /* 0x000fe20000000f00 */
[----:B------:R-:W-:Y:S01]  /*6e60*/  HFMA2 R122, -RZ, RZ, 0, 4.76837158203125e-07 ;  /* 0x00000008ff7a7431 */ /* 0x000fe200000001ff */
[----:B------:R-:W-:-:S07]  /*6e70*/  MOV R117, R121 ;  /* 0x0000007900757202 */ /* 0x000fce0000000f00 */
[----:B------:R-:W-:Y:S05]  /*6e80*/  WARPSYNC.COLLECTIVE R120, `(.L_x_5446) ;  /* 0x0000000078087348 */ /* 0x000fea0003c00000 */
[----:B------:R0:W1:Y:S02]  /*6e90*/  SHFL.BFLY P0, R121, R123, R122, R179 ;  /* 0x0c00007a7b797389 */ /* 0x00006400000000b3 */
[----:B01----:R-:W-:Y:S05]  /*6ea0*/  ENDCOLLECTIVE ;  /* 0x000000000000791b */ /* 0x003fea0003800000 */
.L_x_5446:
[----:B------:R-:W-:-:S05]  /*6eb0*/  FADD.FTZ R117, R114, R117 ;  /* 0x0000007572757221 */ /* 0x000fca0000010000 */
[----:B------:R-:W-:Y:S02]  /*6ec0*/  MOV R123, R117 ;  /* 0x00000075007b7202 */ /* 0x000fe40000000f00 */
[----:B------:R-:W-:-:S07]  /*6ed0*/  MOV R119, R121 ;  /* 0x0000007900777202 */ /* 0x000fce0000000f00 */
[----:B------:R-:W-:Y:S05]  /*6ee0*/  WARPSYNC.COLLECTIVE R120, `(.L_x_5447) ;  /* 0x0000000078087348 */ /* 0x000fea0003c00000 */
[----:B------:R0:W1:Y:S02]  /*6ef0*/  SHFL.BFLY P0, R121, R123, R122, R179 ;  /* 0x0c00007a7b797389 */ /* 0x00006400000000b3 */
[----:B01----:R-:W-:Y:S05]  /*6f00*/  ENDCOLLECTIVE ;  /* 0x000000000000791b */ /* 0x003fea0003800000 */
.L_x_5447:
[----:B------:R-:W-:-:S05]  /*6f10*/  FADD.FTZ R119, R116, R119 ;  /* 0x0000007774777221 */ /* 0x000fca0000010000 */
[----:B------:R-:W-:Y:S01]  /*6f20*/  MOV R123, R119 ;  /* 0x00000077007b7202 */ /* 0x000fe20000000f00 */
[----:B------:R-:W-:Y:S01]  /*6f30*/  HFMA2 R122, -RZ, RZ, 0, 9.5367431640625e-07 ;  /* 0x00000010ff7a7431 */ /* 0x000fe200000001ff */
[----:B------:R-:W-:-:S07]  /*6f40*/  MOV R118, R121 ;  /* 0x0000007900767202 */ /* 0x000fce0000000f00 */
[----:B------:R-:W-:Y:S05]  /*6f50*/  WARPSYNC.COLLECTIVE R120, `(.L_x_5448) ;  /* 0x0000000078087348 */ /* 0x000fea0003c00000 */
[----:B------:R0:W1:Y:S02]  /*6f60*/  SHFL.BFLY P0, R121, R123, R122, R179 ;  /* 0x0c00007a7b797389 */ /* 0x00006400000000b3 */
[----:B01----:R-:W-:Y:S05]  /*6f70*/  ENDCOLLECTIVE ;  /* 0x000000000000791b */ /* 0x003fea0003800000 */
.L_x_5448:
[----:B------:R-:W-:-:S05]  /*6f80*/  FADD.FTZ R118, R117, R118 ;  /* 0x0000007675767221 */ /* 0x000fca0000010000 */
[----:B------:R-:W-:Y:S02]  /*6f90*/  MOV R123, R118 ;  /* 0x00000076007b7202 */ /* 0x000fe40000000f00 */
[----:B------:R-:W-:-:S07]  /*6fa0*/  MOV R112, R121 ;  /* 0x0000007900707202 */ /* 0x000fce0000000f00 */
[----:B------:R-:W-:Y:S05]  /*6fb0*/  WARPSYNC.COLLECTIVE R120, `(.L_x_5449) ;  /* 0x0000000078087348 */ /* 0x000fea0003c00000 */
[----:B------:R0:W1:Y:S02]  /*6fc0*/  SHFL.BFLY P0, R121, R123, R122, R179 ;  /* 0x0c00007a7b797389 */ /* 0x00006400000000b3 */
[----:B01----:R-:W-:Y:S05]  /*6fd0*/  ENDCOLLECTIVE ;  /* 0x000000000000791b */ /* 0x003fea0003800000 */
.L_x_5449:
[----:B------:R-:W-:Y:S01]  /*6fe0*/  MOV R113, R121 ;  /* 0x0000007900717202 */ /* 0x000fe20000000f00 */
[----:B------:R-:W-:Y:S06]  /*6ff0*/  BRA `(.L_x_5450) ;  /* 0xffffffa800bc7947 */ /* 0x000fec000383ffff */
.L_x_5451:
        /* <DEDUP_REMOVED lines=16> */
.L_x_14493:


//--------------------- .text._ZN10layer_norm13ln_bwd_kernelINS_13Kernel_traitsIf13__nv_bfloat16fS2_fjLj768ELj1ELj4ELj1ELj16ENS_18Kernel_traits_baseILj768EfS2_fS2_fjLj128EEEEELb0ELb0ELb1ELb1EEEvNS_9BwdParamsE --------------------------
	.section	.text._ZN10layer_norm13ln_bwd_kernelINS_13Kernel_traitsIf13__nv_bfloat16fS2_fjLj768ELj1ELj4ELj1ELj16ENS_18Kernel_traits_baseILj768EfS2_fS2_fjLj128EEEEELb0ELb0ELb1ELb1EEEvNS_9BwdParamsE,"ax",@progbits
	.align	128
        .global         _ZN10layer_norm13ln_bwd_kernelINS_13Kernel_traitsIf13__nv_bfloat16fS2_fjLj768ELj1ELj4ELj1ELj16ENS_18Kernel_traits_baseILj768EfS2_fS2_fjLj128EEEEELb0ELb0ELb1ELb1EEEvNS_9BwdParamsE
        .type           _ZN10layer_norm13ln_bwd_kernelINS_13Kernel_traitsIf13__nv_bfloat16fS2_fjLj768ELj1ELj4ELj1ELj16ENS_18Kernel_traits_baseILj768EfS2_fS2_fjLj128EEEEELb0ELb0ELb1ELb1EEEvNS_9BwdParamsE,@function
        .size           _ZN10layer_norm13ln_bwd_kernelINS_13Kernel_traitsIf13__nv_bfloat16fS2_fjLj768ELj1ELj4ELj1ELj16ENS_18Kernel_traits_baseILj768EfS2_fS2_fjLj128EEEEELb0ELb0ELb1ELb1EEEvNS_9BwdParamsE,(.L_x_14494 - _ZN10layer_norm13ln_bwd_kernelINS_13Kernel_traitsIf13__nv_bfloat16fS2_fjLj768ELj1ELj4ELj1ELj16ENS_18Kernel_traits_baseILj768EfS2_fS2_fjLj128EEEEELb0ELb0ELb1ELb1EEEvNS_9BwdParamsE)
        .other          _ZN10layer_norm13ln_bwd_kernelINS_13Kernel_traitsIf13__nv_bfloat16fS2_fjLj768ELj1ELj4ELj1ELj16ENS_18Kernel_traits_baseILj768EfS2_fS2_fjLj128EEEEELb0ELb0ELb1ELb1EEEvNS_9BwdParamsE,@"STO_CUDA_ENTRY STV_DEFAULT"
_ZN10layer_norm13ln_bwd_kernelINS_13Kernel_traitsIf13__nv_bfloat16fS2_fjLj768ELj1ELj4ELj1ELj16ENS_18Kernel_traits_baseILj768EfS2_fS2_fjLj128EEEEELb0ELb0ELb1ELb1EEEvNS_9BwdParamsE:
.text._ZN10layer_norm13ln_bwd_kernelINS_13Kernel_traitsIf13__nv_bfloat16fS2_fjLj768ELj1ELj4ELj1ELj16ENS_18Kernel_traits_baseILj768EfS2_fS2_fjLj128EEEEELb0ELb0ELb1ELb1EEEvNS_9BwdParamsE:
        /* <DEDUP_REMOVED lines=52> */
.L_x_5557:
[----:B------:R-:W1:Y:S08]  /*0340*/  LDC.64 R164, c[0x0][0x3f8] ;  /* 0x0000fe00ffa47b82 */ /* 0x000e700000000a00 */
[----:B------:R-:W2:Y:S08]  /*0350*/  LDC.64 R114, c[0x0][0x3c8] ;  /* 0x0000f200ff727b82 */ /* 0x000eb00000000a00 */
[----:B------:R-:W3:Y:S01]  /*0360*/  LDC.64 R166, c[0x0][0x3f0] ;  /* 0x0000fc00ffa67b82 */ /* 0x000ee20000000a00 */
[----:B-1----:R-:W-:-:S05]  /*0370*/  IMAD.WIDE R164, R0, 0x4, R164 ;  /* 0x0000000400a47825 */ /* 0x002fca00078e02a4 */
[----:B------:R-:W4:Y:S01]  /*0380*/  LDG.E R2, desc[UR6][R164.64] ;  /* 0x00000006a4027981 */ /* 0x000f22000c1e1900 */
[----:B--2---:R-:W-:-:S05]  /*0390*/  IMAD.WIDE R114, R0, 0x4, R114 ;  /* 0x0000000400727825 */ /* 0x004fca00078e0272 */
[----:B0----5:R0:W5:Y:S01]  /*03a0*/  LDG.E R113, desc[UR6][R114.64] ;  /* 0x0000000672717981 */ /* 0x021162000c1e1900 */
[----:B---3--:R-:W-:-:S05]  /*03b0*/  IMAD.WIDE R166, R0, 0x4, R166 ;  /* 0x0000000400a67825 */ /* 0x008fca00078e02a6 */
[----:B------:R0:W5:Y:S01]  /*03c0*/  LDG.E R112, desc[UR6][R166.64] ;  /* 0x00000006a6707981 */ /* 0x000162000c1e1900 */
[----:B------:R-:W-:Y:S01]  /*03d0*/  BSSY.RECONVERGENT B1, `(.L_x_5454) ;  /* 0x000011f000017945 */ /* 0x000fe20003800200 */
[----:B------:R-:W-:Y:S02]  /*03e0*/  MOV R163, RZ ;  /* 0x000000ff00a37202 */ /* 0x000fe40000000f00 */
[----:B------:R-:W-:Y:S02]  /*03f0*/  MOV R170, RZ ;  /* 0x000000ff00aa7202 */ /* 0x000fe40000000f00 */
[----:B----4-:R-:W-:-:S13]  /*0400*/  ISETP.GE.AND P2, PT, R2, 0x1, PT ;  /* 0x000000010200780c */ /* 0x010fda0003f46270 */
        /* <DEDUP_REMOVED lines=18> */
[----:B------:R-:W-:Y:S02]  /*0530*/  IADD3 R163, PT, PT, R165, 0x20, RZ ;  /* 0x00000020a5a37810 */ /* 0x000fe40007ffe0ff */
[C---:B------:R-:W-:Y:S01]  /*0540*/  IADD3 R129, PT, PT, R141.reuse, 0x20, RZ ;  /* 0x000000208d817810 */ /* 0x040fe20007ffe0ff */
[C---:B-1----:R-:W-:Y:S01]  /*0550*/  IMAD.WIDE.U32 R116, R141.reuse, 0x10, R144 ;  /* 0x000000108d747825 */ /* 0x042fe200078e0090 */
[----:B------:R-:W-:Y:S02]  /*0560*/  IADD3 R141, PT, PT, R141, 0x40, RZ ;  /* 0x000000408d8d7810 */ /* 0x000fe40007ffe0ff */
[C---:B------:R-:W-:Y:S01]  /*0570*/  IADD3 R167, PT, PT, R165.reuse, 0x40, RZ ;  /* 0x00000040a5a77810 */ /* 0x040fe20007ffe0ff */
[----:B--2---:R-:W-:-:S02]  /*0580*/  IMAD.WIDE.U32 R114, R165, 0x20, R156 ;  /* 0x00000020a5727825 */ /* 0x004fc400078e009c */
[----:B------:R-:W2:Y:S02]  /*0590*/  LDG.E.128 R116, desc[UR6][R116.64] ;  /* 0x0000000674747981 */ /* 0x000ea4000c1e1d00 */
[--C-:B------:R-:W-:Y:S02]  /*05a0*/  IMAD.WIDE.U32 R128, R129, 0x10, R144.reuse ;  /* 0x0000001081807825 */ /* 0x100fe400078e0090 */
[----:B------:R-:W4:Y:S02]  /*05b0*/  LDG.E.128 R148, desc[UR6][R114.64] ;  /* 0x0000000672947981 */ /* 0x000f24000c1e1d00 */
[----:B------:R-:W-:Y:S02]  /*05c0*/  IMAD.WIDE.U32 R144, R141, 0x10, R144 ;  /* 0x000000108d907825 */ /* 0x000fe400078e0090 */
[----:B------:R0:W4:Y:S02]  /*05d0*/  LDG.E.128 R120, desc[UR6][R114.64+0x10] ;  /* 0x0000100672787981 */ /* 0x000124000c1e1d00 */
[----:B------:R-:W-:-:S02]  /*05e0*/  IMAD.WIDE.U32 R152, R163, 0x20, R156 ;  /* 0x00000020a3987825 */ /* 0x000fc400078e009c */
[----:B------:R-:W4:Y:S02]  /*05f0*/  LDG.E.128 R144, desc[UR6][R144.64] ;  /* 0x0000000690907981 */ /* 0x000f24000c1e1d00 */
[----:B------:R-:W-:Y:S02]  /*0600*/  IMAD.WIDE.U32 R156, R167, 0x20, R156 ;  /* 0x00000020a79c7825 */ /* 0x000fe400078e009c */
[----:B------:R-:W4:Y:S04]  /*0610*/  LDG.E.128 R124, desc[UR6][R152.64] ;  /* 0x00000006987c7981 */ /* 0x000f28000c1e1d00 */
[----:B------:R1:W4:Y:S04]  /*0620*/  LDG.E.128 R132, desc[UR6][R152.64+0x10] ;  /* 0x0000100698847981 */ /* 0x000328000c1e1d00 */
[----:B------:R-:W4:Y:S04]  /*0630*/  LDG.E.128 R136, desc[UR6][R156.64] ;  /* 0x000000069c887981 */ /* 0x000f28000c1e1d00 */
[----:B------:R1:W4:Y:S04]  /*0640*/  LDG.E.128 R140, desc[UR6][R156.64+0x10] ;  /* 0x000010069c8c7981 */ /* 0x000328000c1e1d00 */
[----:B------:R-:W4:Y:S01]  /*0650*/  LDG.E.128 R128, desc[UR6][R128.64] ;  /* 0x0000000680807981 */ /* 0x000f22000c1e1d00 */
[----:B0-----:R-:W-:-:S02]  /*0660*/  MOV R114, UR14 ;  /* 0x0000000e00727c02 */ /* 0x001fc40008000f00 */
[----:B------:R-:W-:Y:S02]  /*0670*/  MOV R115, UR15 ;  /* 0x0000000f00737c02 */ /* 0x000fe40008000f00 */
[----:B------:R-:W-:-:S04]  /*0680*/  ISETP.NE.U32.AND P0, PT, R114, RZ, PT ;  /* 0x000000ff7200720c */ /* 0x000fc80003f05070 */
[----:B------:R-:W-:-:S13]  /*0690*/  ISETP.NE.AND.EX P0, PT, R115, RZ, PT, P0 ;  /* 0x000000ff7300720c */ /* 0x000fda0003f05300 */
[----:B------:R-:W1:Y:S08]  /*06a0*/  @P0 LDC.64 R154, c[0x0][0x438] ;  /* 0x00010e00ff9a0b82 */ /* 0x000e700000000a00 */
[----:B------:R-:W0:Y:S08]  /*06b0*/  @P0 LDC.64 R158, c[0x0][0x438] ;  /* 0x00010e00ff9e0b82 */ /* 0x000e300000000a00 */
[----:B------:R-:W0:Y:S01]  /*06c0*/  @P0 LDC.64 R160, c[0x0][0x438] ;  /* 0x00010e00ffa00b82 */ /* 0x000e220000000a00 */
[----:B------:R-:W-:Y:S01]  /*06d0*/  ISETP.NE.AND P1, PT, RZ, UR8, PT ;  /* 0x00000008ff007c0c */ /* 0x000fe2000bf25270 */
[----:B-1----:R-:W-:-:S05]  /*06e0*/  @P0 IMAD.WIDE.U32 R152, R165, 0x20, R154 ;  /* 0x00000020a5980825 */ /* 0x002fca00078e009a */
[----:B------:R-:W5:Y:S01]  /*06f0*/  @P0 LDG.E.128 R24, desc[UR6][R152.64] ;  /* 0x0000000698180981 */ /* 0x000f62000c1e1d00 */
[----:B0-----:R-:W-:-:S03]  /*0700*/  @P0 IMAD.WIDE.U32 R154, R163, 0x20, R158 ;  /* 0x00000020a39a0825 */ /* 0x001fc600078e009e */
[----:B------:R2:W5:Y:S04]  /*0710*/  @P0 LDG.E.128 R20, desc[UR6][R152.64+0x10] ;  /* 0x0000100698140981 */ /* 0x000568000c1e1d00 */
[----:B------:R-:W5:Y:S01]  /*0720*/  @P0 LDG.E.128 R16, desc[UR6][R154.64] ;  /* 0x000000069a100981 */ /* 0x000f62000c1e1d00 */
[----:B------:R-:W-:-:S03]  /*0730*/  @P0 IMAD.WIDE.U32 R156, R167, 0x20, R160 ;  /* 0x00000020a79c0825 */ /* 0x000fc600078e00a0 */
[----:B------:R-:W5:Y:S04]  /*0740*/  @P0 LDG.E.128 R12, desc[UR6][R154.64+0x10] ;  /* 0x000010069a0c0981 */ /* 0x000f68000c1e1d00 */
[----:B------:R-:W5:Y:S04]  /*0750*/  @P0 LDG.E.128 R8, desc[UR6][R156.64] ;  /* 0x000000069c080981 */ /* 0x000f68000c1e1d00 */
[----:B------:R0:W5:Y:S01]  /*0760*/  @P0 LDG.E.128 R4, desc[UR6][R156.64+0x10] ;  /* 0x000010069c040981 */ /* 0x000162000c1e1d00 */
[----:B---3--:R-:W-:Y:S02]  /*0770*/  FSEL R3, R3, RZ, !P1 ;  /* 0x000000ff03037208 */ /* 0x008fe40004800000 */
[----:B--2---:R-:W-:-:S03]  /*0780*/  PRMT R152, R117, 0x7632, R152 ;  /* 0x0000763275987816 */ /* 0x004fc60000000098 */
[C---:B----4-:R-:W-:Y:S01]  /*0790*/  FADD.FTZ R158, -R3.reuse, R149 ;  /* 0x00000095039e7221 */ /* 0x050fe20000010100 */
[C---:B------:R-:W-:Y:S01]  /*07a0*/  FADD.FTZ R160, -R3.reuse, R151 ;  /* 0x0000009703a07221 */ /* 0x040fe20000010100 */
[C---:B------:R-:W-:Y:S01]  /*07b0*/  PRMT R149, R116.reuse, 0x7632, R149 ;  /* 0x0000763274957816 */ /* 0x040fe20000000095 */
[C---:B------:R-:W-:Y:S01]  /*07c0*/  FADD.FTZ R148, -R3.reuse, R148 ;  /* 0x0000009403947221 */ /* 0x040fe20000010100 */
[----:B------:R-:W-:Y:S01]  /*07d0*/  SHF.L.U32 R151, R116, 0x10, RZ ;  /* 0x0000001074977819 */ /* 0x000fe200000006ff */
[C---:B------:R-:W-:Y:S01]  /*07e0*/  FADD.FTZ R150, -R3.reuse, R150 ;  /* 0x0000009603967221 */ /* 0x040fe20000010100 */
[C---:B------:R-:W-:Y:S01]  /*07f0*/  FADD.FTZ R120, -R3.reuse, R120 ;  /* 0x0000007803787221 */ /* 0x040fe20000010100 */
[C---:B0-----:R-:W-:Y:S01]  /*0800*/  FADD.FTZ R156, -R3.reuse, R121 ;  /* 0x00000079039c7221 */ /* 0x041fe20000010100 */
[C---:B------:R-:W-:Y:S01]  /*0810*/  PRMT R187, R146.reuse, 0x7632, R187 ;  /* 0x0000763292bb7816 */ /* 0x040fe200000000bb */
[C---:B------:R-:W-:Y:S01]  /*0820*/  FADD.FTZ R122, -R3.reuse, R122 ;  /* 0x0000007a037a7221 */ /* 0x040fe20000010100 */
        /* <DEDUP_REMOVED lines=19> */
[----:B-----5:R-:W-:Y:S01]  /*0960*/  FMUL.FTZ R3, R113, R148 ;  /* 0x0000009471037220 */ /* 0x020fe20000410000 */
[----:B------:R-:W-:Y:S01]  /*0970*/  FMUL.FTZ R124, R48, R151 ;  /* 0x00000097307c7220 */ /* 0x000fe20000410000 */
[----:B------:R-:W-:-:S02]  /*0980*/  PRMT R155, R118, 0x7632, R155 ;  /* 0x00007632769b7816 */ /* 0x000fc4000000009b */
[----:B------:R-:W-:Y:S01]  /*0990*/  SHF.L.U32 R157, R118, 0x10, RZ ;  /* 0x00000010769d7819 */ /* 0x000fe200000006ff */
[----:B------:R-:W-:Y:S01]  /*09a0*/  FMUL.FTZ R118, R113, R160 ;  /* 0x000000a071767220 */ /* 0x000fe20000410000 */
[C---:B------:R-:W-:Y:S02]  /*09b0*/  PRMT R159, R119.reuse, 0x7632, R159 ;  /* 0x00007632779f7816 */ /* 0x040fe4000000009f */
[----:B------:R-:W-:Y:S01]  /*09c0*/  SHF.L.U32 R161, R119, 0x10, RZ ;  /* 0x0000001077a17819 */ /* 0x000fe200000006ff */
[C---:B------:R-:W-:Y:S01]  /*09d0*/  FMUL.FTZ R119, R113.reuse, R120 ;  /* 0x0000007871777220 */ /* 0x040fe20000410000 */
[----:B------:R-:W-:Y:S01]  /*09e0*/  SHF.L.U32 R152, R152, 0x10, RZ ;  /* 0x0000001098987819 */ /* 0x000fe200000006ff */
[----:B------:R-:W-:Y:S01]  /*09f0*/  FMUL.FTZ R116, R113, R158 ;  /* 0x0000009e71747220 */ /* 0x000fe20000410000 */
[----:B------:R-:W-:Y:S01]  /*0a00*/  SHF.L.U32 R153, R117, 0x10, RZ ;  /* 0x0000001075997819 */ /* 0x000fe200000006ff */
[----:B------:R-:W-:Y:S01]  /*0a10*/  FMUL.FTZ R120, R113, R156 ;  /* 0x0000009c71787220 */ /* 0x000fe20000410000 */
[----:B------:R-:W-:Y:S01]  /*0a20*/  FMUL.FTZ R139, R49, R146 ;  /* 0x00000092318b7220 */ /* 0x000fe20000410000 */
[----:B------:R-:W-:Y:S01]  /*0a30*/  FFMA.FTZ R149, R3, R124, RZ ;  /* 0x0000007c03957223 */ /* 0x000fe200000100ff */
[----:B------:R-:W-:Y:S01]  /*0a40*/  FADD.FTZ R156, RZ, R124 ;  /* 0x0000007cff9c7221 */ /* 0x000fe20000010000 */
[-C--:B------:R-:W-:Y:S01]  /*0a50*/  FFMA.FTZ R55, R118, R152.reuse, R55 ;  /* 0x0000009876377223 */ /* 0x080fe20000010037 */
[----:B------:R-:W-:Y:S01]  /*0a60*/  FADD.FTZ R99, R99, R152 ;  /* 0x0000009863637221 */ /* 0x000fe20000010000 */
[----:B------:R-:W-:Y:S01]  /*0a70*/  FMUL.FTZ R141, R51, R152 ;  /* 0x00000098338d7220 */ /* 0x000fe20000410000 */
[----:B------:R-:W-:Y:S01]  /*0a80*/  FMUL.FTZ R117, R113, R150 ;  /* 0x0000009671757220 */ /* 0x000fe20000410000 */
[----:B------:R-:W-:Y:S01]  /*0a90*/  FFMA.FTZ R52, R3, R151, R52 ;  /* 0x0000009703347223 */ /* 0x000fe20000010034 */
[----:B------:R-:W-:Y:S01]  /*0aa0*/  FADD.FTZ R96, R96, R151 ;  /* 0x0000009760607221 */ /* 0x000fe20000010000 */
[----:B------:R-:W-:Y:S01]  /*0ab0*/  FMUL.FTZ R126, R50, R153 ;  /* 0x00000099327e7220 */ /* 0x000fe20000410000 */
[----:B------:R-:W-:Y:S01]  /*0ac0*/  FFMA.FTZ R152, R116, R139, R149 ;  /* 0x0000008b74987223 */ /* 0x000fe20000010095 */
[----:B------:R-:W-:-:S03]  /*0ad0*/  FADD.FTZ R151, R139, R156 ;  /* 0x0000009c8b977221 */ /* 0x000fc60000010000 */
[----:B------:R-:W-:Y:S01]  /*0ae0*/  FFMA.FTZ R149, R117, R126, R152 ;  /* 0x0000007e75957223 */ /* 0x000fe20000010098 */
[----:B------:R-:W-:Y:S01]  /*0af0*/  FADD.FTZ R158, R126, R151 ;  /* 0x000000977e9e7221 */ /* 0x000fe20000010000 */
[C---:B------:R-:W-:Y:S02]  /*0b00*/  PRMT R163, R128.reuse, 0x7632, R163 ;  /* 0x0000763280a37816 */ /* 0x040fe400000000a3 */
[----:B------:R-:W-:Y:S01]  /*0b10*/  SHF.L.U32 R165, R128, 0x10, RZ ;  /* 0x0000001080a57819 */ /* 0x000fe200000006ff */
[----:B------:R-:W-:Y:S01]  /*0b20*/  FMUL.FTZ R128, R44, R157 ;  /* 0x0000009d2c807220 */ /* 0x000fe20000410000 */
[----:B------:R-:W-:Y:S01]  /*0b30*/  SHF.L.U32 R148, R155, 0x10, RZ ;  /* 0x000000109b947819 */ /* 0x000fe200000006ff */
[----:B------:R-:W-:Y:S01]  /*0b40*/  FFMA.FTZ R156, R118, R141, R149 ;  /* 0x0000008d769c7223 */ /* 0x000fe20000010095 */
[----:B------:R-:W-:-:S03]  /*0b50*/  FADD.FTZ R151, R141, R158 ;  /* 0x0000009e8d977221 */ /* 0x000fc60000010000 */
[----:B------:R-:W-:Y:S01]  /*0b60*/  FMUL.FTZ R143, R45, R148 ;  /* 0x000000942d8f7220 */ /* 0x000fe20000410000 */
[----:B------:R-:W-:Y:S01]  /*0b70*/  FFMA.FTZ R149, R119, R128, R156 ;  /* 0x0000008077957223 */ /* 0x000fe2000001009c */
[----:B------:R-:W-:Y:S01]  /*0b80*/  FADD.FTZ R160, R128, R151 ;  /* 0x0000009780a07221 */ /* 0x000fe20000010000 */
[C---:B------:R-:W-:Y:S01]  /*0b90*/  PRMT R171, R130.reuse, 0x7632, R171 ;  /* 0x0000763282ab7816 */ /* 0x040fe200000000ab */
[----:B------:R-:W-:Y:S01]  /*0ba0*/  FMUL.FTZ R121, R113, R122 ;  /* 0x0000007a71797220 */ /* 0x000fe20000410000 */
[----:B------:R-:W-:Y:S01]  /*0bb0*/  SHF.L.U32 R173, R130, 0x10, RZ ;  /* 0x0000001082ad7819 */ /* 0x000fe200000006ff */
[----:B------:R-:W-:Y:S01]  /*0bc0*/  FMUL.FTZ R130, R46, R161 ;  /* 0x000000a12e827220 */ /* 0x000fe20000410000 */
[----:B------:R-:W-:Y:S01]  /*0bd0*/  SHF.L.U32 R150, R159, 0x10, RZ ;  /* 0x000000109f967819 */ /* 0x000fe200000006ff */
[----:B------:R-:W-:Y:S01]  /*0be0*/  FFMA.FTZ R158, R120, R143, R149 ;  /* 0x0000008f789e7223 */ /* 0x000fe20000010095 */
[----:B------:R-:W-:Y:S01]  /*0bf0*/  FADD.FTZ R151, R143, R160 ;  /* 0x000000a08f977221 */ /* 0x000fe20000010000 */
[----:B------:R-:W-:Y:S01]  /*0c00*/  PRMT R183, R145, 0x7632, R183 ;  /* 0x0000763291b77816 */ /* 0x000fe200000000b7 */
[----:B------:R-:W-:Y:S01]  /*0c10*/  FMUL.FTZ R122, R113, R162 ;  /* 0x000000a2717a7220 */ /* 0x000fe20000410000 */
[----:B------:R-:W-:Y:S01]  /*0c20*/  SHF.L.U32 R185, R145, 0x10, RZ ;  /* 0x0000001091b97819 */ /* 0x000fe200000006ff */
[----:B------:R-:W-:Y:S01]  /*0c30*/  FMUL.FTZ R134, R113, R170 ;  /* 0x000000aa71867220 */ /* 0x000fe20000410000 */
[----:B------:R-:W-:Y:S01]  /*0c40*/  FMUL.FTZ R145, R47, R150 ;  /* 0x000000962f917220 */ /* 0x000fe20000410000 */
[----:B------:R-:W-:Y:S01]  /*0c50*/  FFMA.FTZ R149, R121, R130, R158 ;  /* 0x0000008279957223 */ /* 0x000fe2000001009e */
[----:B------:R-:W-:Y:S01]  /*0c60*/  FADD.FTZ R170, R130, R151 ;  /* 0x0000009782aa7221 */ /* 0x000fe20000010000 */
[----:B------:R-:W-:Y:S01]  /*0c70*/  FFMA.FTZ R53, R116, R146, R53 ;  /* 0x0000009274357223 */ /* 0x000fe20000010035 */
[----:B------:R-:W-:Y:S01]  /*0c80*/  FADD.FTZ R97, R97, R146 ;  /* 0x0000009261617221 */ /* 0x000fe20000010000 */
[----:B------:R-:W-:Y:S01]  /*0c90*/  SHF.L.U32 R162, R163, 0x10, RZ ;  /* 0x00000010a3a27819 */ /* 0x000fe200000006ff */
[----:B------:R-:W-:Y:S01]  /*0ca0*/  FFMA.FTZ R54, R117, R153, R54 ;  /* 0x0000009975367223 */ /* 0x000fe20000010036 */
[----:B------:R-:W-:Y:S01]  /*0cb0*/  FADD.FTZ R98, R98, R153 ;  /* 0x0000009962627221 */ /* 0x000fe20000010000 */
[C---:B------:R-:W-:Y:S01]  /*0cc0*/  FMUL.FTZ R123, R113.reuse, R164 ;  /* 0x000000a4717b7220 */ /* 0x040fe20000410000 */
[----:B------:R-:W-:Y:S01]  /*0cd0*/  FMUL.FTZ R132, R113, R166 ;  /* 0x000000a671847220 */ /* 0x000fe20000410000 */
[----:B------:R-:W-:Y:S01]  /*0ce0*/  FMUL.FTZ R146, R40, R165 ;  /* 0x000000a528927220 */ /* 0x000fe20000410000 */
        /* <DEDUP_REMOVED lines=9> */
[----:B------:R-:W-:Y:S01]  /*0d80*/  FADD.FTZ R93, R93, R148 ;  /* 0x000000945d5d7221 */ /* 0x000fe20000010000 */
[----:B------:R-:W-:Y:S01]  /*0d90*/  FFMA.FTZ R57, R120, R148, R57 ;  /* 0x0000009478397223 */ /* 0x000fe20000010039 */
[----:B------:R-:W-:Y:S01]  /*0da0*/  SHF.L.U32 R164, R167, 0x10, RZ ;  /* 0x00000010a7a47819 */ /* 0x000fe200000006ff */
[----:B------:R-:W-:Y:S01]  /*0db0*/  FMUL.FTZ R125, R113, R168 ;  /* 0x000000a8717d7220 */ /* 0x000fe20000410000 */
[----:B------:R-:W-:Y:S01]  /*0dc0*/  FMUL.FTZ R148, R42, R169 ;  /* 0x000000a92a947220 */ /* 0x000fe20000410000 */
[----:B------:R-:W-:Y:S01]  /*0dd0*/  FFMA.FTZ R160, R132, R149, R151 ;  /* 0x0000009584a07223 */ /* 0x000fe20000010097 */
[----:B------:R-:W-:Y:S01]  /*0de0*/  FADD.FTZ R155, R149, R162 ;  /* 0x000000a2959b7221 */ /* 0x000fe20000010000 */
[----:B------:R-:W-:-:S02]  /*0df0*/  FMUL.FTZ R151, R43, R164 ;  /* 0x000000a42b977220 */ /* 0x000fc40000410000 */
[----:B------:R-:W-:Y:S01]  /*0e00*/  FFMA.FTZ R153, R125, R148, R160 ;  /* 0x000000947d997223 */ /* 0x000fe200000100a0 */
[----:B------:R-:W-:Y:S01]  /*0e10*/  FADD.FTZ R162, R148, R155 ;  /* 0x0000009b94a27221 */ /* 0x000fe20000010000 */
[----:B------:R-:W-:Y:S01]  /*0e20*/  FADD.FTZ R95, R95, R150 ;  /* 0x000000965f5f7221 */ /* 0x000fe20000010000 */
[----:B------:R-:W-:Y:S01]  /*0e30*/  FFMA.FTZ R59, R122, R150, R59 ;  /* 0x000000967a3b7223 */ /* 0x000fe2000001003b */
[----:B------:R-:W-:Y:S01]  /*0e40*/  SHF.L.U32 R166, R171, 0x10, RZ ;  /* 0x00000010aba67819 */ /* 0x000fe200000006ff */
[----:B------:R-:W-:Y:S01]  /*0e50*/  FADD.FTZ R92, R92, R157 ;  /* 0x0000009d5c5c7221 */ /* 0x000fe20000010000 */
[----:B------:R-:W-:Y:S01]  /*0e60*/  FFMA.FTZ R56, R119, R157, R56 ;  /* 0x0000009d77387223 */ /* 0x000fe20000010038 */
[----:B------:R-:W-:Y:S01]  /*0e70*/  FMUL.FTZ R127, R113, R172 ;  /* 0x000000ac717f7220 */ /* 0x000fe20000410000 */
        /* <DEDUP_REMOVED lines=14> */
[C---:B------:R-:W-:Y:S01]  /*0f60*/  PRMT R179, R144.reuse, 0x7632, R179 ;  /* 0x0000763290b37816 */ /* 0x040fe200000000b3 */
[----:B------:R-:W-:Y:S01]  /*0f70*/  FMUL.FTZ R138, R113, R178 ;  /* 0x000000b2718a7220 */ /* 0x000fe20000410000 */
[----:B------:R-:W-:Y:S01]  /*0f80*/  SHF.L.U32 R181, R144, 0x10, RZ ;  /* 0x0000001090b57819 */ /* 0x000fe200000006ff */
[----:B------:R-:W-:Y:S01]  /*0f90*/  FMUL.FTZ R155, R39, R168 ;  /* 0x000000a8279b7220 */ /* 0x000fe20000410000 */
[----:B------:R-:W-:Y:S01]  /*0fa0*/  FFMA.FTZ R157, R129, R152, R160 ;  /* 0x00000098819d7223 */ /* 0x000fe200000100a0 */
[----:B------:R-:W-:Y:S01]  /*0fb0*/  FADD.FTZ R162, R152, R159 ;  /* 0x0000009f98a27221 */ /* 0x000fe20000010000 */
[----:B------:R-:W-:Y:S01]  /*0fc0*/  SHF.L.U32 R172, R179, 0x10, RZ ;  /* 0x00000010b3ac7819 */ /* 0x000fe200000006ff */
        /* <DEDUP_REMOVED lines=9> */
[----:B------:R-:W-:Y:S01]  /*1060*/  FMUL.FTZ R157, R33, R172 ;  /* 0x000000ac219d7220 */ /* 0x000fe20000410000 */
[----:B------:R-:W-:Y:S01]  /*1070*/  FFMA.FTZ R161, R131, R156, R164 ;  /* 0x0000009c83a17223 */ /* 0x000fe200000100a4 */
[----:B------:R-:W-:Y:S01]  /*1080*/  FADD.FTZ R162, R156, R159 ;  /* 0x0000009f9ca27221 */ /* 0x000fe20000010000 */
[----:B------:R-:W-:Y:S01]  /*1090*/  SHF.L.U32 R174, R183, 0x10, RZ ;  /* 0x00000010b7ae7819 */ /* 0x000fe200000006ff */
[C---:B------:R-:W-:Y:S01]  /*10a0*/  FMUL.FTZ R133, R113.reuse, R184 ;  /* 0x000000b871857220 */ /* 0x040fe20000410000 */
        /* <DEDUP_REMOVED lines=8> */
[----:B------:R-:W-:Y:S01]  /*1130*/  SHF.L.U32 R170, R187, 0x10, RZ ;  /* 0x00000010bbaa7819 */ /* 0x000fe200000006ff */
[----:B------:R-:W-:Y:S01]  /*1140*/  FMUL.FTZ R160, R28, R189 ;  /* 0x000000bd1ca07220 */ /* 0x000fe20000410000 */
[----:B------:R-:W-:Y:S01]  /*1150*/  FFMA.FTZ R164, R142, R159, R163 ;  /* 0x0000009f8ea47223 */ /* 0x000fe200000100a3 */
[----:B------:R-:W-:Y:S01]  /*1160*/  FADD.FTZ R163, R162, R159 ;  /* 0x0000009fa2a37221 */ /* 0x000fe20000010000 */
[----:B------:R-:W-:Y:S01]  /*1170*/  PRMT R191, R147, 0x7632, R191 ;  /* 0x0000763293bf7816 */ /* 0x000fe200000000bf */
[----:B------:R-:W-:Y:S01]  /*1180*/  FFMA.FTZ R60, R123, R165, R60 ;  /* 0x000000a57b3c7223 */ /* 0x000fe2000001003c */
[----:B------:R-:W-:Y:S01]  /*1190*/  FADD.FTZ R88, R88, R165 ;  /* 0x000000a558587221 */ /* 0x000fe20000010000 */
[----:B------:R-:W-:Y:S01]  /*11a0*/  SHF.L.U32 R147, R147, 0x10, RZ ;  /* 0x0000001093937819 */ /* 0x000fe200000006ff */
[----:B------:R-:W-:Y:S01]  /*11b0*/  FFMA.FTZ R165, R135, R160, R164 ;  /* 0x000000a087a57223 */ /* 0x000fe200000100a4 */
[----:B------:R-:W-:Y:S01]  /*11c0*/  FMUL.FTZ R144, R113, R190 ;  /* 0x000000be71907220 */ /* 0x000fe20000410000 */
[----:B------:R-:W-:Y:S01]  /*11d0*/  FMUL.FTZ R161, R29, R170 ;  /* 0x000000aa1da17220 */ /* 0x000fe20000410000 */
[----:B------:R-:W-:Y:S01]  /*11e0*/  FADD.FTZ R164, R163, R160 ;  /* 0x000000a0a3a47221 */ /* 0x000fe20000010000 */
[----:B------:R-:W-:Y:S01]  /*11f0*/  FADD.FTZ R87, R87, R168 ;  /* 0x000000a857577221 */ /* 0x000fe20000010000 */
[----:B------:R-:W-:Y:S01]  /*1200*/  FFMA.FTZ R67, R138, R168, R67 ;  /* 0x000000a88a437223 */ /* 0x000fe20000010043 */
[----:B------:R-:W-:Y:S01]  /*1210*/  FMUL.FTZ R137, R113, R192 ;  /* 0x000000c071897220 */ /* 0x000fe20000410000 */
[----:B------:R-:W-:Y:S01]  /*1220*/  FADD.FTZ R85, R85, R166 ;  /* 0x000000a655557221 */ /* 0x000fe20000010000 */
[----:B------:R-:W-:Y:S01]  /*1230*/  FFMA.FTZ R65, R136, R166, R65 ;  /* 0x000000a688417223 */ /* 0x000fe20000010041 */
[----:B------:R-:W-:Y:S01]  /*1240*/  SHF.L.U32 R168, R191, 0x10, RZ ;  /* 0x00000010bfa87819 */ /* 0x000fe200000006ff */
        /* <DEDUP_REMOVED lines=32> */
.L_x_5455:
        /* <DEDUP_REMOVED lines=23> */
.L_x_5456:
[----:B------:R-:W-:Y:S05]  /*15c0*/  BSYNC.RECONVERGENT B1 ;  /* 0x0000000000017941 */ /* 0x000fea0003800200 */
.L_x_5454:
        /* <DEDUP_REMOVED lines=21> */
.L_x_5569:
[----:B------:R-:W3:Y:S01]  /*1720*/  S2R R163, SR_TID.X ;  /* 0x0000000000a37919 */ /* 0x000ee20000002100 */
[----:B------:R-:W-:Y:S01]  /*1730*/  @P3 IADD3 R112, PT, PT, R112, -0x1, RZ ;  /* 0xffffffff70703810 */ /* 0x000fe20007ffe0ff */
[----:B------:R-:W-:Y:S01]  /*1740*/  IMAD R166, R0, UR9, RZ ;  /* 0x0000000900a67c24 */ /* 0x000fe2000f8e02ff */
[----:B------:R-:W-:Y:S01]  /*1750*/  ISETP.NE.U32.AND P1, PT, R114, RZ, PT ;  /* 0x000000ff7200720c */ /* 0x000fe20003f25070 */
[----:B01----:R-:W-:Y:S01]  /*1760*/  FADD.FTZ R171, R171, R164 ;  /* 0x000000a4abab7221 */ /* 0x003fe20000010000 */
[----:B--2---:R-:W-:Y:S01]  /*1770*/  FADD.FTZ R164, R170, R165 ;  /* 0x000000a5aaa47221 */ /* 0x004fe20000010000 */
[----:B------:R-:W-:Y:S01]  /*1780*/  @P3 IMAD R112, R112, UR9, RZ ;  /* 0x0000000970703c24 */ /* 0x000fe2000f8e02ff */
[----:B------:R-:W-:Y:S01]  /*1790*/  ISETP.NE.AND.EX P1, PT, R115, RZ, PT, P1 ;  /* 0x000000ff7300720c */ /* 0x000fe20003f25310 */
[----:B------:R-:W-:Y:S01]  /*17a0*/  FMUL.FTZ R165, R171, UR12 ;  /* 0x0000000caba57c20 */ /* 0x000fe20008410000 */
[----:B------:R-:W-:Y:S01]  /*17b0*/  SHF.R.S32.HI R115, RZ, 0x1f, R166 ;  /* 0x0000001fff737819 */ /* 0x000fe200000114a6 */
[----:B------:R-:W-:Y:S01]  /*17c0*/  BSSY.RECONVERGENT B1, `(.L_x_5458) ;  /* 0x0000162000017945 */ /* 0x000fe20003800200 */
[----:B------:R-:W-:Y:S01]  /*17d0*/  @P3 SHF.R.S32.HI R167, RZ, 0x1f, R112 ;  /* 0x0000001fffa73819 */ /* 0x000fe20000011470 */
[----:B------:R-:W-:Y:S01]  /*17e0*/  HFMA2 R114, -RZ, RZ, 0, 0 ;  /* 0x00000000ff727431 */ /* 0x000fe200000001ff */
[----:B------:R-:W-:Y:S01]  /*17f0*/  ISETP.NE.AND P4, PT, RZ, UR8, PT ;  /* 0x00000008ff007c0c */ /* 0x000fe2000bf85270 */
[----:B------:R-:W-:Y:S01]  /*1800*/  FMUL.FTZ R164, R164, UR12 ;  /* 0x0000000ca4a47c20 */ /* 0x000fe20008410000 */
[----:B------:R-:W-:-:S02]  /*1810*/  @P3 LEA.HI R167, R167, R112, RZ, 0x3 ;  /* 0x00000070a7a73211 */ /* 0x000fc400078f18ff */
[----:B------:R-:W-:Y:S02]  /*1820*/  LEA.HI R115, R115, R166, RZ, 0x3 ;  /* 0x000000a673737211 */ /* 0x000fe400078f18ff */
        /* <DEDUP_REMOVED lines=20> */
.L_x_5462:
[----:B------:R-:W-:Y:S05]  /*1970*/  BSYNC.RECONVERGENT B2 ;  /* 0x0000000000027941 */ /* 0x000fea0003800200 */
.L_x_5461:
        /* <DEDUP_REMOVED lines=10> */
.L_x_5464:
[----:B------:R-:W-:Y:S05]  /*1a20*/  BSYNC.RECONVERGENT B2 ;  /* 0x0000000000027941 */ /* 0x000fea0003800200 */
.L_x_5463:
        /* <DEDUP_REMOVED lines=10> */
.L_x_5466:
[----:B------:R-:W-:Y:S05]  /*1ad0*/  BSYNC.RECONVERGENT B2 ;  /* 0x0000000000027941 */ /* 0x000fea0003800200 */
.L_x_5465:
        /* <DEDUP_REMOVED lines=10> */
.L_x_5468:
[----:B------:R-:W-:Y:S05]  /*1b80*/  BSYNC.RECONVERGENT B2 ;  /* 0x0000000000027941 */ /* 0x000fea0003800200 */
.L_x_5467:
        /* <DEDUP_REMOVED lines=10> */
.L_x_5470:
[----:B------:R-:W-:Y:S05]  /*1c30*/  BSYNC.RECONVERGENT B2 ;  /* 0x0000000000027941 */ /* 0x000fea0003800200 */
.L_x_5469:
        /* <DEDUP_REMOVED lines=10> */
.L_x_5472:
[----:B------:R-:W-:Y:S05]  /*1ce0*/  BSYNC.RECONVERGENT B2 ;  /* 0x0000000000027941 */ /* 0x000fea0003800200 */
.L_x_5471:
        /* <DEDUP_REMOVED lines=10> */
.L_x_5474:
[----:B------:R-:W-:Y:S05]  /*1d90*/  BSYNC.RECONVERGENT B2 ;  /* 0x0000000000027941 */ /* 0x000fea0003800200 */
.L_x_5473:
        /* <DEDUP_REMOVED lines=10> */
.L_x_5460:
        /* <DEDUP_REMOVED lines=43> */
.L_x_5477:
[----:B------:R-:W-:Y:S05]  /*20f0*/  BSYNC.RECONVERGENT B2 ;  /* 0x0000000000027941 */ /* 0x000fea0003800200 */
.L_x_5476:
        /* <DEDUP_REMOVED lines=10> */
.L_x_5479:
[----:B------:R-:W-:Y:S05]  /*21a0*/  BSYNC.RECONVERGENT B2 ;  /* 0x0000000000027941 */ /* 0x000fea0003800200 */
.L_x_5478:
        /* <DEDUP_REMOVED lines=10> */
.L_x_5481:
[----:B------:R-:W-:Y:S05]  /*2250*/  BSYNC.RECONVERGENT B2 ;  /* 0x0000000000027941 */ /* 0x000fea0003800200 */
.L_x_5480:
        /* <DEDUP_REMOVED lines=10> */
.L_x_5483:
[----:B------:R-:W-:Y:S05]  /*2300*/  BSYNC.RECONVERGENT B2 ;  /* 0x0000000000027941 */ /* 0x000fea0003800200 */
.L_x_5482:
        /* <DEDUP_REMOVED lines=10> */
.L_x_5485:
[----:B------:R-:W-:Y:S05]  /*23b0*/  BSYNC.RECONVERGENT B2 ;  /* 0x0000000000027941 */ /* 0x000fea0003800200 */
.L_x_5484:
        /* <DEDUP_REMOVED lines=10> */
.L_x_5487:
[----:B------:R-:W-:Y:S05]  /*2460*/  BSYNC.RECONVERGENT B2 ;  /* 0x0000000000027941 */ /* 0x000fea0003800200 */
.L_x_5486:
        /* <DEDUP_REMOVED lines=10> */
.L_x_5489:
[----:B------:R-:W-:Y:S05]  /*2510*/  BSYNC.RECONVERGENT B2 ;  /* 0x0000000000027941 */ /* 0x000fea0003800200 */
.L_x_5488:
[----:B------:R-:W-:Y:S05]  /*2520*/  @!P3 BRA `(.L_x_5475) ;  /* 0x00000008002cb947 */ /* 0x000fea0003800000 */
[----:B------:R-:W-:-:S05]  /*2530*/  FMUL.FTZ R166, R111, UR13 ;  /* 0x0000000d6fa67c20 */ /* 0x000fca0008410000 */
[----:B------:R-:W-:-:S04]  /*2540*/  F2FP.BF16.F32.PACK_AB R166, RZ, R166 ;  /* 0x000000a6ffa6723e */ /* 0x000fc800000010ff */
[----:B------:R-:W-:Y:S01]  /*2550*/  PRMT R103, R103, 0x5410, R166 ;  /* 0x0000541067677816 */ /* 0x000fe200000000a6 */
[----:B------:R-:W-:Y:S06]  /*2560*/  BRA `(.L_x_5475) ;  /* 0x00000008001c7947 */ /* 0x000fec0003800000 */
.L_x_5459:
        /* <DEDUP_REMOVED lines=19> */
[-CC-:B------:R-:W-:Y:S01]  /*26a0*/  @P2 FFMA.FTZ R178, R120, R164.reuse, R165.reuse ;  /* 0x000000a478b22223 */ /* 0x180fe200000100a5 */
[----:B------:R-:W-:Y:S01]  /*26b0*/  @P2 FADD.FTZ R170, R141, -R170 ;  /* 0x800000aa8daa2221 */ /* 0x000fe20000010000 */
[----:B------:R-:W2:Y:S01]  /*26c0*/  @P3 LDC R175, c[0x0][0x40c] ;  /* 0x00010300ffaf3b82 */ /* 0x000ea20000000800 */
[----:B------:R-:W-:Y:S01]  /*26d0*/  @P2 FFMA.FTZ R181, R121, R164, R165 ;  /* 0x000000a479b52223 */ /* 0x000fe200000100a5 */
[----:B------:R-:W-:Y:S01]  /*26e0*/  @P2 FADD.FTZ R177, R128, -R177 ;  /* 0x800000b180b12221 */ /* 0x000fe20000010000 */
[----:B------:R-:W-:Y:S01]  /*26f0*/  MOV R168, R26 ;  /* 0x0000001a00a87202 */ /* 0x000fe20000000f00 */
        /* <DEDUP_REMOVED lines=11> */
[----:B------:R-:W-:Y:S01]  /*27b0*/  @P2 FFMA.FTZ R171, R113, R178, R21 ;  /* 0x000000b271ab2223 */ /* 0x000fe20000010015 */
[----:B------:R-:W0:Y:S01]  /*27c0*/  @P3 LDC R176, c[0x0][0x40c] ;  /* 0x00010300ffb03b82 */ /* 0x000e220000000800 */
[----:B-1----:R-:W-:Y:S01]  /*27d0*/  @P3 FMUL.FTZ R167, R167, R172 ;  /* 0x000000aca7a73220 */ /* 0x002fe20000410000 */
[----:B------:R-:W-:-:S02]  /*27e0*/  @P3 PRMT R100, R166, 0x7610, R100 ;  /* 0x00007610a6643816 */ /* 0x000fc40000000064 */
[----:B------:R-:W-:Y:S01]  /*27f0*/  MOV R172, R22 ;  /* 0x0000001600ac7202 */ /* 0x000fe20000000f00 */
[----:B------:R-:W-:Y:S01]  /*2800*/  @P2 FFMA.FTZ R172, R113, R181, R22 ;  /* 0x000000b571ac2223 */ /* 0x000fe20000010016 */
        /* <DEDUP_REMOVED lines=28> */
.L_x_5490:
[----:B------:R-:W0:Y:S01]  /*29d0*/  @P3 LDC R167, c[0x0][0x40c] ;  /* 0x00010300ffa73b82 */ /* 0x000e220000000800 */
        /* <DEDUP_REMOVED lines=10> */
[C---:B------:R-:W-:Y:S01]  /*2a80*/  @P2 FFMA.FTZ R110, R113.reuse, R105, R22 ;  /* 0x00000069716e2223 */ /* 0x040fe20000010016 */
[----:B------:R-:W-:Y:S01]  /*2a90*/  MOV R104, R24 ;  /* 0x0000001800687202 */ /* 0x000fe20000000f00 */
[----:B------:R-:W-:Y:S01]  /*2aa0*/  @P2 FFMA.FTZ R104, R113, R107, R24 ;  /* 0x0000006b71682223 */ /* 0x000fe20000010018 */
[-CC-:B------:R-:W-:Y:S01]  /*2ab0*/  @P2 FFMA.FTZ R108, R116, R164.reuse, R165.reuse ;  /* 0x000000a4746c2223 */ /* 0x180fe200000100a5 */
[-CC-:B------:R-:W-:Y:S01]  /*2ac0*/  @P2 FFMA.FTZ R171, R119, R164.reuse, R165.reuse ;  /* 0x000000a477ab2223 */ /* 0x180fe200000100a5 */
[----:B------:R-:W2:Y:S01]  /*2ad0*/  @P3 LDC R109, c[0x0][0x40c] ;  /* 0x00010300ff6d3b82 */ /* 0x000ea20000000800 */
[-CC-:B------:R-:W-:Y:S01]  /*2ae0*/  @P2 FFMA.FTZ R170, R118, R164.reuse, R165.reuse ;  /* 0x000000a476aa2223 */ /* 0x180fe200000100a5 */
[----:B------:R-:W-:Y:S01]  /*2af0*/  @P2 FADD.FTZ R108, R139, -R108 ;  /* 0x8000006c8b6c2221 */ /* 0x000fe20000010000 */
[-C--:B------:R-:W-:Y:S01]  /*2b00*/  @P2 FFMA.FTZ R178, R120, R164.reuse, R165 ;  /* 0x000000a478b22223 */ /* 0x080fe200000100a5 */
[----:B------:R-:W-:Y:S01]  /*2b10*/  @P2 FADD.FTZ R171, R128, -R171 ;  /* 0x800000ab80ab2221 */ /* 0x000fe20000010000 */
[----:B------:R-:W-:Y:S01]  /*2b20*/  @P2 FADD.FTZ R170, R141, -R170 ;  /* 0x800000aa8daa2221 */ /* 0x000fe20000010000 */
[----:B------:R-:W-:Y:S01]  /*2b30*/  MOV R107, R27 ;  /* 0x0000001b006b7202 */ /* 0x000fe20000000f00 */
[----:B------:R-:W-:Y:S01]  /*2b40*/  @P2 FADD.FTZ R178, R143, -R178 ;  /* 0x800000b28fb22221 */ /* 0x000fe20000010000 */
[----:B------:R-:W3:Y:S01]  /*2b50*/  @P3 LDC R168, c[0x0][0x40c] ;  /* 0x00010300ffa83b82 */ /* 0x000ee20000000800 */
[----:B0-----:R-:W-:Y:S01]  /*2b60*/  @P3 FMUL.FTZ R106, R172, R167 ;  /* 0x000000a7ac6a3220 */ /* 0x001fe20000410000 */
[----:B------:R-:W-:Y:S01]  /*2b70*/  @P2 FFMA.FTZ R167, R117, R164, R165 ;  /* 0x000000a475a72223 */ /* 0x000fe200000100a5 */
[----:B------:R-:W-:-:S03]  /*2b80*/  @P2 FFMA.FTZ R107, R113, R170, R27 ;  /* 0x000000aa716b2223 */ /* 0x000fc6000001001b */
[----:B------:R-:W-:Y:S01]  /*2b90*/  @P3 F2FP.BF16.F32.PACK_AB R175, RZ, R106 ;  /* 0x0000006affaf323e */ /* 0x000fe200000010ff */
[----:B------:R-:W-:Y:S01]  /*2ba0*/  @P2 FADD.FTZ R167, R126, -R167 ;  /* 0x800000a77ea72221 */ /* 0x000fe20000010000 */
[----:B------:R-:W0:Y:S01]  /*2bb0*/  @P3 LDC R169, c[0x0][0x40c] ;  /* 0x00010300ffa93b82 */ /* 0x000e220000000800 */
[----:B-1----:R-:W-:-:S05]  /*2bc0*/  @P3 FMUL.FTZ R105, R110, R111 ;  /* 0x0000006f6e693220 */ /* 0x002fca0000410000 */
[----:B------:R-:W-:Y:S02]  /*2bd0*/  @P3 F2FP.BF16.F32.PACK_AB R111, RZ, R105 ;  /* 0x00000069ff6f323e */ /* 0x000fe400000010ff */
[----:B------:R-:W1:Y:S01]  /*2be0*/  @P3 LDC R177, c[0x0][0x40c] ;  /* 0x00010300ffb13b82 */ /* 0x000e620000000800 */
[----:B--2---:R-:W-:Y:S01]  /*2bf0*/  @P3 FMUL.FTZ R106, R104, R109 ;  /* 0x0000006d686a3220 */ /* 0x004fe20000410000 */
[----:B------:R-:W-:Y:S01]  /*2c00*/  MOV R105, R25 ;  /* 0x0000001900697202 */ /* 0x000fe20000000f00 */
[C---:B------:R-:W-:Y:S01]  /*2c10*/  @P2 FFMA.FTZ R105, R113.reuse, R108, R25 ;  /* 0x0000006c71692223 */ /* 0x040fe20000010019 */
[----:B------:R-:W-:Y:S01]  /*2c20*/  MOV R108, R20 ;  /* 0x00000014006c7202 */ /* 0x000fe20000000f00 */
[C---:B------:R-:W-:Y:S01]  /*2c30*/  @P2 FFMA.FTZ R108, R113.reuse, R171, R20 ;  /* 0x000000ab716c2223 */ /* 0x040fe20000010014 */
[----:B------:R-:W-:Y:S02]  /*2c40*/  @P3 F2FP.BF16.F32.PACK_AB R166, RZ, R106 ;  /* 0x0000006affa6323e */ /* 0x000fe400000010ff */
[----:B------:R-:W2:Y:S01]  /*2c50*/  @P3 LDC R176, c[0x0][0x40c] ;  /* 0x00010300ffb03b82 */ /* 0x000ea20000000800 */
[----:B------:R-:W-:Y:S01]  /*2c60*/  MOV R106, R26 ;  /* 0x0000001a006a7202 */ /* 0x000fe20000000f00 */
[----:B------:R-:W-:Y:S01]  /*2c70*/  @P2 FFMA.FTZ R106, R113, R167, R26 ;  /* 0x000000a7716a2223 */ /* 0x000fe2000001001a */
[----:B------:R-:W-:Y:S01]  /*2c80*/  @P3 PRMT R103, R111, 0x7610, R103 ;  /* 0x000076106f673816 */ /* 0x000fe20000000067 */
[----:B---3--:R-:W-:Y:S01]  /*2c90*/  @P3 FMUL.FTZ R111, R105, R168 ;  /* 0x000000a8696f3220 */ /* 0x008fe20000410000 */
[----:B------:R-:W-:Y:S01]  /*2ca0*/  MOV R109, R21 ;  /* 0x00000015006d7202 */ /* 0x000fe20000000f00 */
[----:B------:R-:W-:Y:S01]  /*2cb0*/  @P2 FFMA.FTZ R109, R113, R178, R21 ;  /* 0x000000b2716d2223 */ /* 0x000fe20000010015 */
[----:B------:R-:W-:Y:S01]  /*2cc0*/  @P3 PRMT R100, R166, 0x7610, R100 ;  /* 0x00007610a6643816 */ /* 0x000fe20000000064 */
[----:B------:R-:W3:Y:S01]  /*2cd0*/  @P3 LDC R180, c[0x0][0x40c] ;  /* 0x00010300ffb43b82 */ /* 0x000ee20000000800 */
[----:B0-----:R-:W-:Y:S01]  /*2ce0*/  @P3 FMUL.FTZ R168, R106, R169 ;  /* 0x000000a96aa83220 */ /* 0x001fe20000410000 */
[----:B------:R-:W-:-:S02]  /*2cf0*/  @P3 F2FP.BF16.F32.PACK_AB R167, RZ, R111 ;  /* 0x0000006fffa7323e */ /* 0x000fc400000010ff */
[----:B------:R-:W-:Y:S02]  /*2d00*/  MOV R111, R172 ;  /* 0x000000ac006f7202 */ /* 0x000fe40000000f00 */
[----:B------:R-:W-:Y:S01]  /*2d10*/  @P3 F2FP.BF16.F32.PACK_AB R168, RZ, R168 ;  /* 0x000000a8ffa8323e */ /* 0x000fe200000010ff */
[----:B-1----:R-:W-:Y:S01]  /*2d20*/  @P3 FMUL.FTZ R170, R108, R177 ;  /* 0x000000b16caa3220 */ /* 0x002fe20000410000 */
[----:B------:R-:W-:Y:S02]  /*2d30*/  @P3 PRMT R103, R103, 0x5410, R175 ;  /* 0x0000541067673816 */ /* 0x000fe400000000af */
[----:B------:R-:W-:Y:S02]  /*2d40*/  @P3 PRMT R101, R168, 0x7610, R101 ;  /* 0x00007610a8653816 */ /* 0x000fe40000000065 */
[----:B------:R-:W-:Y:S02]  /*2d50*/  @P3 F2FP.BF16.F32.PACK_AB R170, RZ, R170 ;  /* 0x000000aaffaa323e */ /* 0x000fe400000010ff */
[----:B------:R-:W-:Y:S01]  /*2d60*/  @P3 PRMT R100, R100, 0x5410, R167 ;  /* 0x0000541064643816 */ /* 0x000fe200000000a7 */
[----:B--2---:R-:W-:Y:S01]  /*2d70*/  @P3 FMUL.FTZ R169, R107, R176 ;  /* 0x000000b06ba93220 */ /* 0x004fe20000410000 */
[----:B------:R-:W-:-:S04]  /*2d80*/  @P3 PRMT R102, R170, 0x7610, R102 ;  /* 0x00007610aa663816 */ /* 0x000fc80000000066 */
[----:B------:R-:W-:Y:S01]  /*2d90*/  @P3 F2FP.BF16.F32.PACK_AB R169, RZ, R169 ;  /* 0x000000a9ffa9323e */ /* 0x000fe200000010ff */
[----:B---3--:R-:W-:-:S03]  /*2da0*/  @P3 FMUL.FTZ R171, R109, R180 ;  /* 0x000000b46dab3220 */ /* 0x008fc60000410000 */
[----:B------:R-:W-:Y:S02]  /*2db0*/  @P3 PRMT R101, R101, 0x5410, R169 ;  /* 0x0000541065653816 */ /* 0x000fe400000000a9 */
[----:B------:R-:W-:-:S04]  /*2dc0*/  @P3 F2FP.BF16.F32.PACK_AB R171, RZ, R171 ;  /* 0x000000abffab323e */ /* 0x000fc800000010ff */
[----:B------:R-:W-:-:S07]  /*2dd0*/  @P3 PRMT R102, R102, 0x5410, R171 ;  /* 0x0000541066663816 */ /* 0x000fce00000000ab */
.L_x_5475:
[----:B------:R-:W-:Y:S05]  /*2de0*/  BSYNC.RECONVERGENT B1 ;  /* 0x0000000000017941 */ /* 0x000fea0003800200 */
.L_x_5458:
        /* <DEDUP_REMOVED lines=11> */
[----:B------:R-:W-:Y:S05]  /*2ea0*/  @!P1 BRA `(.L_x_5493) ;  /* 0x0000000400089947 */ /* 0x000fea0003800000 */
[----:B0-----:R-:W0:Y:S01]  /*2eb0*/  @P3 LDC R107, c[0x0][0x40c] ;  /* 0x00010300ff6b3b82 */ /* 0x001e220000000800 */
        /* <DEDUP_REMOVED lines=14> */
[-CC-:B------:R-:W-:Y:S01]  /*2fa0*/  @P2 FFMA.FTZ R170, R136, R164.reuse, R165.reuse ;  /* 0x000000a488aa2223 */ /* 0x180fe200000100a5 */
[----:B------:R-:W2:Y:S01]  /*2fb0*/  @P3 LDC R173, c[0x0][0x40c] ;  /* 0x00010300ffad3b82 */ /* 0x000ea20000000800 */
[----:B------:R-:W-:Y:S01]  /*2fc0*/  @P2 FFMA.FTZ R169, R129, R164, R165 ;  /* 0x000000a481a92223 */ /* 0x000fe200000100a5 */
[----:B------:R-:W-:Y:S01]  /*2fd0*/  @P2 FADD.FTZ R167, R150, -R167 ;  /* 0x800000a796a72221 */ /* 0x000fe20000010000 */
[----:B------:R-:W-:Y:S01]  /*2fe0*/  @P2 FADD.FTZ R110, R155, -R110 ;  /* 0x8000006e9b6e2221 */ /* 0x000fe20000010000 */
[----:B------:R-:W-:Y:S01]  /*2ff0*/  MOV R108, R12 ;  /* 0x0000000c006c7202 */ /* 0x000fe20000000f00 */
[----:B------:R-:W-:Y:S01]  /*3000*/  @P2 FADD.FTZ R168, R151, -R168 ;  /* 0x800000a897a82221 */ /* 0x000fe20000010000 */
[----:B------:R-:W-:Y:S01]  /*3010*/  @P2 FADD.FTZ R170, R153, -R170 ;  /* 0x800000aa99aa2221 */ /* 0x000fe20000010000 */
[----:B------:R-:W-:Y:S01]  /*3020*/  @P2 FADD.FTZ R169, R152, -R169 ;  /* 0x800000a998a92221 */ /* 0x000fe20000010000 */
[----:B------:R-:W3:Y:S01]  /*3030*/  @P3 LDC R175, c[0x0][0x40c] ;  /* 0x00010300ffaf3b82 */ /* 0x000ee20000000800 */
[----:B0-----:R-:W-:Y:S01]  /*3040*/  @P3 FMUL.FTZ R106, R104, R107 ;  /* 0x0000006b686a3220 */ /* 0x001fe20000410000 */
[C---:B------:R-:W-:Y:S01]  /*3050*/  @P2 FFMA.FTZ R108, R113.reuse, R167, R12 ;  /* 0x000000a7716c2223 */ /* 0x040fe2000001000c */
[----:B------:R-:W-:Y:S01]  /*3060*/  MOV R171, R15 ;  /* 0x0000000f00ab7202 */ /* 0x000fe20000000f00 */
[C---:B------:R-:W-:Y:S01]  /*3070*/  @P2 FFMA.FTZ R171, R113.reuse, R110, R15 ;  /* 0x0000006e71ab2223 */ /* 0x040fe2000001000f */
[----:B------:R-:W-:Y:S01]  /*3080*/  MOV R110, R14 ;  /* 0x0000000e006e7202 */ /* 0x000fe20000000f00 */
[----:B------:R-:W-:Y:S01]  /*3090*/  @P2 FFMA.FTZ R110, R113, R169, R14 ;  /* 0x000000a9716e2223 */ /* 0x000fe2000001000e */
[----:B------:R-:W-:Y:S01]  /*30a0*/  @P3 F2FP.BF16.F32.PACK_AB R111, RZ, R106 ;  /* 0x0000006aff6f323e */ /* 0x000fe200000010ff */
[----:B------:R-:W0:Y:S01]  /*30b0*/  @P3 LDC R172, c[0x0][0x40c] ;  /* 0x00010300ffac3b82 */ /* 0x000e220000000800 */
        /* <DEDUP_REMOVED lines=13> */
[----:B---3--:R-:W-:Y:S01]  /*3190*/  @P3 FMUL.FTZ R166, R108, R175 ;  /* 0x000000af6ca63220 */ /* 0x008fe20000410000 */
[----:B------:R-:W-:-:S04]  /*31a0*/  @P3 F2FP.BF16.F32.PACK_AB R167, RZ, R167 ;  /* 0x000000a7ffa7323e */ /* 0x000fc800000010ff */
[----:B------:R-:W-:Y:S01]  /*31b0*/  @P3 F2FP.BF16.F32.PACK_AB R166, RZ, R166 ;  /* 0x000000a6ffa6323e */ /* 0x000fe200000010ff */
[----:B0-----:R-:W-:Y:S01]  /*31c0*/  @P3 FMUL.FTZ R111, R107, R172 ;  /* 0x000000ac6b6f3220 */ /* 0x001fe20000410000 */
        /* <DEDUP_REMOVED lines=16> */
.L_x_5493:
        /* <DEDUP_REMOVED lines=65> */
.L_x_5492:
        /* <DEDUP_REMOVED lines=44> */
.L_x_5497:
[----:B------:R-:W-:Y:S05]  /*39a0*/  BSYNC.RECONVERGENT B2 ;  /* 0x0000000000027941 */ /* 0x000fea0003800200 */
.L_x_5496:
        /* <DEDUP_REMOVED lines=10> */
.L_x_5499:
[----:B------:R-:W-:Y:S05]  /*3a50*/  BSYNC.RECONVERGENT B2 ;  /* 0x0000000000027941 */ /* 0x000fea0003800200 */
.L_x_5498:
        /* <DEDUP_REMOVED lines=10> */
.L_x_5501:
[----:B------:R-:W-:Y:S05]  /*3b00*/  BSYNC.RECONVERGENT B2 ;  /* 0x0000000000027941 */ /* 0x000fea0003800200 */
.L_x_5500:
        /* <DEDUP_REMOVED lines=10> */
.L_x_5503:
[----:B------:R-:W-:Y:S05]  /*3bb0*/  BSYNC.RECONVERGENT B2 ;  /* 0x0000000000027941 */ /* 0x000fea0003800200 */
.L_x_5502:
        /* <DEDUP_REMOVED lines=10> */
.L_x_5505:
[----:B------:R-:W-:Y:S05]  /*3c60*/  BSYNC.RECONVERGENT B2 ;  /* 0x0000000000027941 */ /* 0x000fea0003800200 */
.L_x_5504:
        /* <DEDUP_REMOVED lines=10> */
.L_x_5507:
[----:B------:R-:W-:Y:S05]  /*3d10*/  BSYNC.RECONVERGENT B2 ;  /* 0x0000000000027941 */ /* 0x000fea0003800200 */
.L_x_5506:
        /* <DEDUP_REMOVED lines=10> */
.L_x_5509:
[----:B------:R-:W-:Y:S05]  /*3dc0*/  BSYNC.RECONVERGENT B2 ;  /* 0x0000000000027941 */ /* 0x000fea0003800200 */
.L_x_5508:
[----:B------:R-:W-:Y:S01]  /*3dd0*/  MOV R104, R166 ;  /* 0x000000a600687202 */ /* 0x000fe20000000f00 */
[----:B------:R-:W-:Y:S06]  /*3de0*/  @!P3 BRA `(.L_x_5494) ;  /* 0x00000004006cb947 */ /* 0x000fec0003800000 */
[----:B------:R-:W-:-:S05]  /*3df0*/  FMUL.FTZ R104, R111, UR13 ;  /* 0x0000000d6f687c20 */ /* 0x000fca0008410000 */
[----:B------:R-:W-:Y:S02]  /*3e00*/  F2FP.BF16.F32.PACK_AB R167, RZ, R104 ;  /* 0x00000068ffa7723e */ /* 0x000fe400000010ff */
[----:B------:R-:W-:Y:S02]  /*3e10*/  MOV R104, R166 ;  /* 0x000000a600687202 */ /* 0x000fe40000000f00 */
[----:B------:R-:W-:Y:S01]  /*3e20*/  PRMT R103, R103, 0x5410, R167 ;  /* 0x0000541067677816 */ /* 0x000fe200000000a7 */
[----:B------:R-:W-:Y:S06]  /*3e30*/  BRA `(.L_x_5494) ;  /* 0x0000000400587947 */ /* 0x000fec0003800000 */
.L_x_5495:
        /* <DEDUP_REMOVED lines=10> */
.L_x_5511:
[----:B------:R-:W-:Y:S05]  /*3ee0*/  BSYNC.RECONVERGENT B2 ;  /* 0x0000000000027941 */ /* 0x000fea0003800200 */
.L_x_5510:
        /* <DEDUP_REMOVED lines=10> */
.L_x_5513:
[----:B------:R-:W-:Y:S05]  /*3f90*/  BSYNC.RECONVERGENT B2 ;  /* 0x0000000000027941 */ /* 0x000fea0003800200 */
.L_x_5512:
        /* <DEDUP_REMOVED lines=10> */
.L_x_5515:
[----:B------:R-:W-:Y:S05]  /*4040*/  BSYNC.RECONVERGENT B2 ;  /* 0x0000000000027941 */ /* 0x000fea0003800200 */
.L_x_5514:
        /* <DEDUP_REMOVED lines=10> */
.L_x_5517:
[----:B------:R-:W-:Y:S05]  /*40f0*/  BSYNC.RECONVERGENT B2 ;  /* 0x0000000000027941 */ /* 0x000fea0003800200 */
.L_x_5516:
        /* <DEDUP_REMOVED lines=10> */
.L_x_5519:
[----:B------:R-:W-:Y:S05]  /*41a0*/  BSYNC.RECONVERGENT B2 ;  /* 0x0000000000027941 */ /* 0x000fea0003800200 */
.L_x_5518:
        /* <DEDUP_REMOVED lines=10> */
.L_x_5521:
[----:B------:R-:W-:Y:S05]  /*4250*/  BSYNC.RECONVERGENT B2 ;  /* 0x0000000000027941 */ /* 0x000fea0003800200 */
.L_x_5520:
        /* <DEDUP_REMOVED lines=10> */
.L_x_5523:
[----:B------:R-:W-:Y:S05]  /*4300*/  BSYNC.RECONVERGENT B2 ;  /* 0x0000000000027941 */ /* 0x000fea0003800200 */
.L_x_5522:
        /* <DEDUP_REMOVED lines=9> */
.L_x_5494:
[----:B------:R-:W-:Y:S05]  /*43a0*/  BSYNC.RECONVERGENT B1 ;  /* 0x0000000000017941 */ /* 0x000fea0003800200 */
.L_x_5491:
[----:B0-----:R-:W0:Y:S01]  /*43b0*/  @P1 LDC.64 R166, c[0x0][0x478] ;  /* 0x00011e00ffa61b82 */ /* 0x001e220000000a00 */
[----:B------:R-:W-:Y:S01]  /*43c0*/  @P1 IADD3 R171, PT, PT, R115, 0x20, RZ ;  /* 0x0000002073ab1810 */ /* 0x000fe20007ffe0ff */
[----:B------:R-:W-:Y:S01]  /*43d0*/  BSSY.RECONVERGENT B1, `(.L_x_5524) ;  /* 0x0000157000017945 */ /* 0x000fe20003800200 */
[----:B------:R-:W-:-:S05]  /*43e0*/  @P3 IADD3 R173, PT, PT, R114, 0x20, RZ ;  /* 0x0000002072ad3810 */ /* 0x000fca0007ffe0ff */
[----:B------:R-:W1:Y:S01]  /*43f0*/  @P3 LDC.64 R168, c[0x0][0x468] ;  /* 0x00011a00ffa83b82 */ /* 0x000e620000000a00 */
[----:B0-----:R-:W-:-:S05]  /*4400*/  @P1 IMAD.WIDE.U32 R166, R171, 0x20, R166 ;  /* 0x00000020aba61825 */ /* 0x001fca00078e00a6 */
[----:B------:R0:W-:Y:S01]  /*4410*/  @P1 STG.E.128 desc[UR6][R166.64], R104 ;  /* 0x00000068a6001986 */ /* 0x0001e2000c101d06 */
[----:B-1----:R-:W-:-:S03]  /*4420*/  @P3 IMAD.WIDE.U32 R168, R173, 0x10, R168 ;  /* 0x00000010ada83825 */ /* 0x002fc600078e00a8 */
[----:B------:R0:W-:Y:S04]  /*4430*/  @P1 STG.E.128 desc[UR6][R166.64+0x10], R108 ;  /* 0x0000106ca6001986 */ /* 0x0001e8000c101d06 */
[----:B------:R0:W-:Y:S01]  /*4440*/  @P3 STG.E.128 desc[UR6][R168.64], R100 ;  /* 0x00000064a8003986 */ /* 0x0001e2000c101d06 */
[----:B------:R-:W-:Y:S05]  /*4450*/  @!P0 BRA `(.L_x_5525) ;  /* 0x0000000800108947 */ /* 0x000fea0003800000 */
[----:B------:R-:W-:Y:S05]  /*4460*/  @!P1 BRA `(.L_x_5526) ;  /* 0x0000000400089947 */ /* 0x000fea0003800000 */
[----:B0-----:R-:W0:Y:S01]  /*4470*/  @P3 LDC R111, c[0x0][0x40c] ;  /* 0x00010300ff6f3b82 */ /* 0x001e220000000800 */
[-CC-:B------:R-:W-:Y:S01]  /*4480*/  @P2 FFMA.FTZ R107, R131, R164.reuse, R165.reuse ;  /* 0x000000a4836b2223 */ /* 0x180fe200000100a5 */
[-CC-:B------:R-:W-:Y:S01]  /*4490*/  @P2 FFMA.FTZ R106, R154, R164.reuse, R165.reuse ;  /* 0x000000a49a6a2223 */ /* 0x180fe200000100a5 */
[-CC-:B------:R-:W-:Y:S01]  /*44a0*/  @P2 FFMA.FTZ R2, R140, R164.reuse, R165.reuse ;  /* 0x000000a48c022223 */ /* 0x180fe200000100a5 */
[-CC-:B------:R-:W-:Y:S01]  /*44b0*/  @P2 FFMA.FTZ R109, R133, R164.reuse, R165.reuse ;  /* 0x000000a4856d2223 */ /* 0x180fe200000100a5 */
[-CC-:B------:R-:W-:Y:S01]  /*44c0*/  @P2 FFMA.FTZ R166, R142, R164.reuse, R165.reuse ;  /* 0x000000a48ea62223 */ /* 0x180fe200000100a5 */
[-CC-:B------:R-:W-:Y:S01]  /*44d0*/  @P2 FFMA.FTZ R167, R135, R164.reuse, R165.reuse ;  /* 0x000000a487a72223 */ /* 0x180fe200000100a5 */
[-C--:B------:R-:W-:Y:S01]  /*44e0*/  @P2 FFMA.FTZ R168, R144, R164.reuse, R165 ;  /* 0x000000a490a82223 */ /* 0x080fe200000100a5 */
[----:B------:R-:W1:Y:S01]  /*44f0*/  @P3 LDC R110, c[0x0][0x40c] ;  /* 0x00010300ff6e3b82 */ /* 0x000e620000000800 */
[----:B------:R-:W-:Y:S01]  /*4500*/  @P2 FADD.FTZ R107, R156, -R107 ;  /* 0x8000006b9c6b2221 */ /* 0x000fe20000010000 */
[----:B------:R-:W-:Y:S01]  /*4510*/  @P2 FFMA.FTZ R165, R137, R164, R165 ;  /* 0x000000a489a52223 */ /* 0x000fe200000100a5 */
[----:B------:R-:W-:Y:S01]  /*4520*/  MOV R104, R8 ;  /* 0x0000000800687202 */ /* 0x000fe20000000f00 */
[----:B------:R-:W-:Y:S01]  /*4530*/  @P2 FADD.FTZ R2, R157, -R2 ;  /* 0x800000029d022221 */ /* 0x000fe20000010000 */
[----:B------:R-:W-:Y:S01]  /*4540*/  @P2 FFMA.FTZ R104, R113, R107, R8 ;  /* 0x0000006b71682223 */ /* 0x000fe20000010008 */
[----:B------:R-:W-:Y:S01]  /*4550*/  MOV R105, R9 ;  /* 0x0000000900697202 */ /* 0x000fe20000000f00 */
[----:B------:R-:W-:Y:S01]  /*4560*/  @P2 FADD.FTZ R108, R147, -R106 ;  /* 0x8000006a936c2221 */ /* 0x000fe20000010000 */
[----:B------:R-:W2:Y:S01]  /*4570*/  @P3 LDC R171, c[0x0][0x40c] ;  /* 0x00010300ffab3b82 */ /* 0x000ea20000000800 */
[C---:B------:R-:W-:Y:S01]  /*4580*/  @P2 FFMA.FTZ R105, R113.reuse, R2, R9 ;  /* 0x0000000271692223 */ /* 0x040fe20000010009 */
[----:B------:R-:W-:Y:S01]  /*4590*/  @P2 FADD.FTZ R109, R158, -R109 ;  /* 0x8000006d9e6d2221 */ /* 0x000fe20000010000 */
[----:B------:R-:W-:Y:S01]  /*45a0*/  @P2 FADD.FTZ R167, R160, -R167 ;  /* 0x800000a7a0a72221 */ /* 0x000fe20000010000 */
[----:B------:R-:W-:Y:S01]  /*45b0*/  MOV R169, R7 ;  /* 0x0000000700a97202 */ /* 0x000fe20000000f00 */
[----:B------:R-:W-:Y:S01]  /*45c0*/  @P2 FFMA.FTZ R169, R113, R108, R7 ;  /* 0x0000006c71a92223 */ /* 0x000fe20000010007 */
[----:B------:R-:W-:Y:S01]  /*45d0*/  MOV R106, R10 ;  /* 0x0000000a006a7202 */ /* 0x000fe20000000f00 */
[----:B------:R-:W-:Y:S01]  /*45e0*/  @P2 FADD.FTZ R166, R159, -R166 ;  /* 0x800000a69fa62221 */ /* 0x000fe20000010000 */
[----:B------:R-:W3:Y:S01]  /*45f0*/  @P3 LDC R173, c[0x0][0x40c] ;  /* 0x00010300ffad3b82 */ /* 0x000ee20000000800 */
[----:B0-----:R-:W-:Y:S01]  /*4600*/  @P3 FMUL.FTZ R2, R104, R111 ;  /* 0x0000006f68023220 */ /* 0x001fe20000410000 */
[----:B------:R-:W-:Y:S01]  /*4610*/  MOV R108, R4 ;  /* 0x00000004006c7202 */ /* 0x000fe20000000f00 */
[----:B------:R-:W-:Y:S01]  /*4620*/  @P2 FADD.FTZ R168, R161, -R168 ;  /* 0x800000a8a1a82221 */ /* 0x000fe20000010000 */
[----:B------:R-:W-:Y:S01]  /*4630*/  @P2 FADD.FTZ R165, R162, -R165 ;  /* 0x800000a5a2a52221 */ /* 0x000fe20000010000 */
[C---:B------:R-:W-:Y:S01]  /*4640*/  @P2 FFMA.FTZ R106, R113.reuse, R109, R10 ;  /* 0x0000006d716a2223 */ /* 0x040fe2000001000a */
[----:B------:R-:W-:Y:S01]  /*4650*/  @P3 F2FP.BF16.F32.PACK_AB R2, RZ, R2 ;  /* 0x00000002ff02323e */ /* 0x000fe200000010ff */
[----:B------:R-:W-:Y:S01]  /*4660*/  @P2 FFMA.FTZ R108, R113, R167, R4 ;  /* 0x000000a7716c2223 */ /* 0x000fe20000010004 */
[----:B------:R-:W0:Y:S01]  /*4670*/  @P3 LDC R164, c[0x0][0x40c] ;  /* 0x00010300ffa43b82 */ /* 0x000e220000000800 */
[----:B-1----:R-:W-:Y:S01]  /*4680*/  @P3 FMUL.FTZ R107, R105, R110 ;  /* 0x0000006e696b3220 */ /* 0x002fe20000410000 */
[----:B------:R-:W-:-:S02]  /*4690*/  @P3 PRMT R100, R2, 0x7610, R100 ;  /* 0x0000761002643816 */ /* 0x000fc40000000064 */
[----:B------:R-:W-:Y:S01]  /*46a0*/  MOV R109, R5 ;  /* 0x00000005006d7202 */ /* 0x000fe20000000f00 */
[C---:B------:R-:W-:Y:S01]  /*46b0*/  @P2 FFMA.FTZ R109, R113.reuse, R168, R5 ;  /* 0x000000a8716d2223 */ /* 0x040fe20000010005 */
[----:B------:R-:W-:Y:S02]  /*46c0*/  @P3 F2FP.BF16.F32.PACK_AB R111, RZ, R107 ;  /* 0x0000006bff6f323e */ /* 0x000fe400000010ff */
[----:B------:R-:W1:Y:S01]  /*46d0*/  @P3 LDC R170, c[0x0][0x40c] ;  /* 0x00010300ffaa3b82 */ /* 0x000e620000000800 */
[----:B------:R-:W-:Y:S01]  /*46e0*/  MOV R107, R11 ;  /* 0x0000000b006b7202 */ /* 0x000fe20000000f00 */
[C---:B------:R-:W-:Y:S01]  /*46f0*/  @P2 FFMA.FTZ R107, R113.reuse, R166, R11 ;  /* 0x000000a6716b2223 */ /* 0x040fe2000001000b */
[----:B------:R-:W-:Y:S01]  /*4700*/  MOV R110, R6 ;  /* 0x00000006006e7202 */ /* 0x000fe20000000f00 */
[----:B------:R-:W-:Y:S01]  /*4710*/  @P2 FFMA.FTZ R110, R113, R165, R6 ;  /* 0x000000a5716e2223 */ /* 0x000fe20000010006 */
[----:B------:R-:W-:Y:S01]  /*4720*/  @P3 PRMT R100, R100, 0x5410, R111 ;  /* 0x0000541064643816 */ /* 0x000fe2000000006f */
[----:B--2---:R-:W-:-:S02]  /*4730*/  @P3 FMUL.FTZ R113, R106, R171 ;  /* 0x000000ab6a713220 */ /* 0x004fc40000410000 */
[----:B------:R-:W2:Y:S01]  /*4740*/  @P3 LDC R175, c[0x0][0x40c] ;  /* 0x00010300ffaf3b82 */ /* 0x000ea20000000800 */
[----:B---3--:R-:W-:Y:S02]  /*4750*/  @P3 FMUL.FTZ R111, R108, R173 ;  /* 0x000000ad6c6f3220 */ /* 0x008fe40000410000 */
[----:B------:R-:W-:-:S03]  /*4760*/  @P3 F2FP.BF16.F32.PACK_AB R113, RZ, R113 ;  /* 0x00000071ff71323e */ /* 0x000fc600000010ff */
[----:B------:R-:W-:Y:S01]  /*4770*/  @P3 F2FP.BF16.F32.PACK_AB R111, RZ, R111 ;  /* 0x0000006fff6f323e */ /* 0x000fe200000010ff */
[----:B0-----:R-:W-:Y:S01]  /*4780*/  @P3 FMUL.FTZ R2, R107, R164 ;  /* 0x000000a46b023220 */ /* 0x001fe20000410000 */
[----:B------:R-:W-:Y:S02]  /*4790*/  @P3 PRMT R101, R113, 0x7610, R101 ;  /* 0x0000761071653816 */ /* 0x000fe40000000065 */
[----:B------:R-:W-:Y:S02]  /*47a0*/  @P3 PRMT R102, R111, 0x7610, R102 ;  /* 0x000076106f663816 */ /* 0x000fe40000000066 */
[----:B------:R-:W-:Y:S02]  /*47b0*/  @P3 F2FP.BF16.F32.PACK_AB R2, RZ, R2 ;  /* 0x00000002ff02323e */ /* 0x000fe400000010ff */
[----:B------:R-:W-:Y:S01]  /*47c0*/  MOV R111, R169 ;  /* 0x000000a9006f7202 */ /* 0x000fe20000000f00 */
[----:B-1----:R-:W-:Y:S01]  /*47d0*/  @P3 FMUL.FTZ R164, R109, R170 ;  /* 0x000000aa6da43220 */ /* 0x002fe20000410000 */
[----:B------:R-:W-:-:S04]  /*47e0*/  @P3 PRMT R101, R101, 0x5410, R2 ;  /* 0x0000541065653816 */ /* 0x000fc80000000002 */
        /* <DEDUP_REMOVED lines=10> */
.L_x_5526:
[----:B0-----:R-:W0:Y:S01]  /*4890*/  @P3 LDC R169, c[0x0][0x40c] ;  /* 0x00010300ffa93b82 */ /* 0x001e220000000800 */
[--C-:B------:R-:W-:Y:S01]  /*48a0*/  @P2 FFMA.FTZ R167, R131, R164, R165.reuse ;  /* 0x000000a483a72223 */ /* 0x100fe200000100a5 */
[----:B------:R-:W-:Y:S01]  /*48b0*/  MOV R2, R8 ;  /* 0x0000000800027202 */ /* 0x000fe20000000f00 */
[-C--:B------:R-:W-:Y:S01]  /*48c0*/  @P2 FFMA.FTZ R168, R140, R164.reuse, R165 ;  /* 0x000000a48ca82223 */ /* 0x080fe200000100a5 */
[----:B------:R-:W-:Y:S01]  /*48d0*/  MOV R166, R9 ;  /* 0x0000000900a67202 */ /* 0x000fe20000000f00 */
[----:B------:R-:W-:Y:S01]  /*48e0*/  @P2 FADD.FTZ R167, R156, -R167 ;  /* 0x800000a79ca72221 */ /* 0x000fe20000010000 */
[-CC-:B------:R-:W-:Y:S01]  /*48f0*/  @P2 FFMA.FTZ R175, R135, R164.reuse, R165.reuse ;  /* 0x000000a487af2223 */ /* 0x180fe200000100a5 */
[----:B------:R-:W-:Y:S01]  /*4900*/  @P2 FADD.FTZ R168, R157, -R168 ;  /* 0x800000a89da82221 */ /* 0x000fe20000010000 */
[----:B------:R-:W1:Y:S01]  /*4910*/  @P3 LDC R171, c[0x0][0x40c] ;  /* 0x00010300ffab3b82 */ /* 0x000e620000000800 */
[C---:B------:R-:W-:Y:S01]  /*4920*/  @P2 FFMA.FTZ R2, R113.reuse, R167, R8 ;  /* 0x000000a771022223 */ /* 0x040fe20000010008 */
[----:B------:R-:W-:Y:S01]  /*4930*/  @P2 FFMA.FTZ R170, R142, R164, R165 ;  /* 0x000000a48eaa2223 */ /* 0x000fe200000100a5 */
[----:B------:R-:W-:Y:S01]  /*4940*/  @P2 FFMA.FTZ R166, R113, R168, R9 ;  /* 0x000000a871a62223 */ /* 0x000fe20000010009 */
[-CC-:B------:R-:W-:Y:S01]  /*4950*/  @P2 FFMA.FTZ R176, R144, R164.reuse, R165.reuse ;  /* 0x000000a490b02223 */ /* 0x180fe200000100a5 */
[----:B------:R-:W-:Y:S01]  /*4960*/  @P2 FFMA.FTZ R179, R137, R164, R165 ;  /* 0x000000a489b32223 */ /* 0x000fe200000100a5 */
[----:B------:R-:W-:Y:S01]  /*4970*/  @P2 FADD.FTZ R175, R160, -R175 ;  /* 0x800000afa0af2221 */ /* 0x000fe20000010000 */
[----:B------:R-:W-:Y:S01]  /*4980*/  MOV R167, R10 ;  /* 0x0000000a00a77202 */ /* 0x000fe20000000f00 */
[----:B------:R-:W2:Y:S01]  /*4990*/  @P3 LDC R172, c[0x0][0x40c] ;  /* 0x00010300ffac3b82 */ /* 0x000ea20000000800 */
[----:B------:R-:W-:Y:S01]  /*49a0*/  @P2 FADD.FTZ R170, R159, -R170 ;  /* 0x800000aa9faa2221 */ /* 0x000fe20000010000 */
[----:B------:R-:W-:Y:S01]  /*49b0*/  @P2 FADD.FTZ R176, R161, -R176 ;  /* 0x800000b0a1b02221 */ /* 0x000fe20000010000 */
[----:B------:R-:W-:Y:S01]  /*49c0*/  @P2 FADD.FTZ R179, R162, -R179 ;  /* 0x800000b3a2b32221 */ /* 0x000fe20000010000 */
[----:B------:R-:W-:Y:S01]  /*49d0*/  MOV R168, R11 ;  /* 0x0000000b00a87202 */ /* 0x000fe20000000f00 */
[C---:B------:R-:W-:Y:S01]  /*49e0*/  @P2 FFMA.FTZ R168, R113.reuse, R170, R11 ;  /* 0x000000aa71a82223 */ /* 0x040fe2000001000b */
[----:B------:R-:W-:Y:S01]  /*49f0*/  MOV R170, R5 ;  /* 0x0000000500aa7202 */ /* 0x000fe20000000f00 */
[----:B------:R-:W-:Y:S01]  /*4a00*/  @P2 FFMA.FTZ R170, R113, R176, R5 ;  /* 0x000000b071aa2223 */ /* 0x000fe20000010005 */
[----:B------:R-:W3:Y:S01]  /*4a10*/  @P3 LDC R174, c[0x0][0x40c] ;  /* 0x00010300ffae3b82 */ /* 0x000ee20000000800 */
[----:B0-----:R-:W-:Y:S01]  /*4a20*/  @P3 FMUL.FTZ R2, R2, R169 ;  /* 0x000000a902023220 */ /* 0x001fe20000410000 */
[----:B------:R-:W-:-:S04]  /*4a30*/  @P2 FFMA.FTZ R169, R133, R164, R165 ;  /* 0x000000a485a92223 */ /* 0x000fc800000100a5 */
[----:B------:R-:W-:Y:S01]  /*4a40*/  @P2 FADD.FTZ R169, R158, -R169 ;  /* 0x800000a99ea92221 */ /* 0x000fe20000010000 */
[----:B------:R-:W-:Y:S01]  /*4a50*/  @P3 F2FP.BF16.F32.PACK_AB R2, RZ, R2 ;  /* 0x00000002ff02323e */ /* 0x000fe200000010ff */
[----:B------:R-:W0:Y:S01]  /*4a60*/  @P3 LDC R173, c[0x0][0x40c] ;  /* 0x00010300ffad3b82 */ /* 0x000e220000000800 */
[----:B-1----:R-:W-:Y:S01]  /*4a70*/  @P3 FMUL.FTZ R166, R166, R171 ;  /* 0x000000aba6a63220 */ /* 0x002fe20000410000 */
[C---:B------:R-:W-:Y:S01]  /*4a80*/  @P2 FFMA.FTZ R167, R113.reuse, R169, R10 ;  /* 0x000000a971a72223 */ /* 0x040fe2000001000a */
[----:B------:R-:W-:Y:S01]  /*4a90*/  MOV R169, R4 ;  /* 0x0000000400a97202 */ /* 0x000fe20000000f00 */
[----:B------:R-:W-:Y:S01]  /*4aa0*/  @P2 FFMA.FTZ R169, R113, R175, R4 ;  /* 0x000000af71a92223 */ /* 0x000fe20000010004 */
[----:B------:R-:W-:Y:S02]  /*4ab0*/  @P3 PRMT R100, R2, 0x7610, R100 ;  /* 0x0000761002643816 */ /* 0x000fe40000000064 */
[----:B------:R-:W-:Y:S01]  /*4ac0*/  @P3 F2FP.BF16.F32.PACK_AB R166, RZ, R166 ;  /* 0x000000a6ffa6323e */ /* 0x000fe200000010ff */
[----:B------:R-:W1:Y:S01]  /*4ad0*/  @P3 LDC R177, c[0x0][0x40c] ;  /* 0x00010300ffb13b82 */ /* 0x000e620000000800 */
[----:B------:R-:W-:Y:S01]  /*4ae0*/  MOV R171, R6 ;  /* 0x0000000600ab7202 */ /* 0x000fe20000000f00 */
[----:B--2---:R-:W-:Y:S01]  /*4af0*/  @P3 FMUL.FTZ R2, R167, R172 ;  /* 0x000000aca7023220 */ /* 0x004fe20000410000 */
[----:B------:R-:W-:Y:S01]  /*4b00*/  @P2 FFMA.FTZ R171, R113, R179, R6 ;  /* 0x000000b371ab2223 */ /* 0x000fe20000010006 */
[----:B------:R-:W-:-:S03]  /*4b10*/  @P3 PRMT R100, R100, 0x5410, R166 ;  /* 0x0000541064643816 */ /* 0x000fc600000000a6 */
[----:B------:R-:W-:Y:S01]  /*4b20*/  @P3 F2FP.BF16.F32.PACK_AB R2, RZ, R2 ;  /* 0x00000002ff02323e */ /* 0x000fe200000010ff */
[----:B------:R-:W2:Y:S01]  /*4b30*/  @P3 LDC R178, c[0x0][0x40c] ;  /* 0x00010300ffb23b82 */ /* 0x000ea20000000800 */
[----:B---3--:R-:W-:Y:S02]  /*4b40*/  @P3 FMUL.FTZ R167, R169, R174 ;  /* 0x000000aea9a73220 */ /* 0x008fe40000410000 */
[----:B------:R-:W-:-:S03]  /*4b50*/  @P3 PRMT R101, R2, 0x7610, R101 ;  /* 0x0000761002653816 */ /* 0x000fc60000000065 */
        /* <DEDUP_REMOVED lines=20> */
.L_x_5525:
        /* <DEDUP_REMOVED lines=36> */
.L_x_5530:
[----:B------:R-:W-:Y:S05]  /*4ee0*/  BSYNC.RECONVERGENT B2 ;  /* 0x0000000000027941 */ /* 0x000fea0003800200 */
.L_x_5529:
        /* <DEDUP_REMOVED lines=10> */
.L_x_5532:
[----:B------:R-:W-:Y:S05]  /*4f90*/  BSYNC.RECONVERGENT B2 ;  /* 0x0000000000027941 */ /* 0x000fea0003800200 */
.L_x_5531:
        /* <DEDUP_REMOVED lines=10> */
.L_x_5534:
[----:B------:R-:W-:Y:S05]  /*5040*/  BSYNC.RECONVERGENT B2 ;  /* 0x0000000000027941 */ /* 0x000fea0003800200 */
.L_x_5533:
        /* <DEDUP_REMOVED lines=10> */
.L_x_5536:
[----:B------:R-:W-:Y:S05]  /*50f0*/  BSYNC.RECONVERGENT B2 ;  /* 0x0000000000027941 */ /* 0x000fea0003800200 */
.L_x_5535:
        /* <DEDUP_REMOVED lines=10> */
.L_x_5538:
[----:B------:R-:W-:Y:S05]  /*51a0*/  BSYNC.RECONVERGENT B2 ;  /* 0x0000000000027941 */ /* 0x000fea0003800200 */
.L_x_5537:
        /* <DEDUP_REMOVED lines=10> */
.L_x_5540:
[----:B------:R-:W-:Y:S05]  /*5250*/  BSYNC.RECONVERGENT B2 ;  /* 0x0000000000027941 */ /* 0x000fea0003800200 */
.L_x_5539:
        /* <DEDUP_REMOVED lines=10> */
.L_x_5542:
[----:B------:R-:W-:Y:S05]  /*5300*/  BSYNC.RECONVERGENT B2 ;  /* 0x0000000000027941 */ /* 0x000fea0003800200 */
.L_x_5541:
        /* <DEDUP_REMOVED lines=13> */
.L_x_5528:
[----:B0-----:R-:W0:Y:S01]  /*53e0*/  @P3 LDC R167, c[0x0][0x40c] ;  /* 0x00010300ffa73b82 */ /* 0x001e220000000800 */
        /* <DEDUP_REMOVED lines=16> */
.L_x_5544:
[----:B------:R-:W-:Y:S05]  /*54f0*/  BSYNC.RECONVERGENT B2 ;  /* 0x0000000000027941 */ /* 0x000fea0003800200 */
.L_x_5543:
        /* <DEDUP_REMOVED lines=10> */
.L_x_5546:
[----:B------:R-:W-:Y:S05]  /*55a0*/  BSYNC.RECONVERGENT B2 ;  /* 0x0000000000027941 */ /* 0x000fea0003800200 */
.L_x_5545:
        /* <DEDUP_REMOVED lines=10> */
.L_x_5548:
[----:B------:R-:W-:Y:S05]  /*5650*/  BSYNC.RECONVERGENT B2 ;  /* 0x0000000000027941 */ /* 0x000fea0003800200 */
.L_x_5547:
        /* <DEDUP_REMOVED lines=10> */
.L_x_5550:
[----:B------:R-:W-:Y:S05]  /*5700*/  BSYNC.RECONVERGENT B2 ;  /* 0x0000000000027941 */ /* 0x000fea0003800200 */
.L_x_5549:
        /* <DEDUP_REMOVED lines=10> */
.L_x_5552:
[----:B------:R-:W-:Y:S05]  /*57b0*/  BSYNC.RECONVERGENT B2 ;  /* 0x0000000000027941 */ /* 0x000fea0003800200 */
.L_x_5551:
        /* <DEDUP_REMOVED lines=10> */
.L_x_5554:
[----:B------:R-:W-:Y:S05]  /*5860*/  BSYNC.RECONVERGENT B2 ;  /* 0x0000000000027941 */ /* 0x000fea0003800200 */
.L_x_5553:
        /* <DEDUP_REMOVED lines=10> */
.L_x_5556:
[----:B------:R-:W-:Y:S05]  /*5910*/  BSYNC.RECONVERGENT B2 ;  /* 0x0000000000027941 */ /* 0x000fea0003800200 */
.L_x_5555:
[----:B------:R-:W-:-:S04]  /*5920*/  @P3 F2FP.BF16.F32.PACK_AB R166, RZ, R166 ;  /* 0x000000a6ffa6323e */ /* 0x000fc800000010ff */
[----:B------:R-:W-:-:S07]  /*5930*/  @P3 PRMT R103, R103, 0x5410, R166 ;  /* 0x0000541067673816 */ /* 0x000fce00000000a6 */
.L_x_5527:
[----:B------:R-:W-:Y:S05]  /*5940*/  BSYNC.RECONVERGENT B1 ;  /* 0x0000000000017941 */ /* 0x000fea0003800200 */
.L_x_5524:
        /* <DEDUP_REMOVED lines=12> */
[----:B---3--:R-:W-:Y:S05]  /*5a10*/  @!P0 BRA `(.L_x_5557) ;  /* 0xffffffa800488947 */ /* 0x008fea000383ffff */
.L_x_5453:
[----:B------:R-:W-:Y:S05]  /*5a20*/  BSYNC B0 ;  /* 0x0000000000007941 */ /* 0x000fea0003800000 */
.L_x_5452:
        /* <DEDUP_REMOVED lines=144> */
.L_x_5457:
        /* <DEDUP_REMOVED lines=8> */
.L_x_5559:
[----:B------:R-:W-:Y:S05]  /*63b0*/  BSYNC B1 ;  /* 0x0000000000017941 */ /* 0x000fea0003800000 */
.L_x_5558:
        /* <DEDUP_REMOVED lines=8> */
.L_x_5560:
[----:B------:R-:W-:-:S05]  /*6440*/  FADD.FTZ R164, R164, R163 ;  /* 0x000000a3a4a47221 */ /* 0x000fca0000010000 */
[----:B------:R-:W-:Y:S01]  /*6450*/  MOV R175, R164 ;  /* 0x000000a400af7202 */ /* 0x000fe20000000f00 */
[----:B------:R-:W-:Y:S01]  /*6460*/  HFMA2 R174, -RZ, RZ, 0, 1.1920928955078125e-07 ;  /* 0x00000002ffae7431 */ /* 0x000fe200000001ff */
[----:B------:R-:W-:-:S07]  /*6470*/  MOV R165, R173 ;  /* 0x000000ad00a57202 */ /* 0x000fce0000000f00 */
[----:B------:R-:W-:Y:S05]  /*6480*/  WARPSYNC.COLLECTIVE R172, `(.L_x_5561) ;  /* 0x00000000ac087348 */ /* 0x000fea0003c00000 */
[----:B------:R0:W1:Y:S02]  /*6490*/  SHFL.BFLY P1, R173, R175, R174, R177 ;  /* 0x0c0000aeafad7389 */ /* 0x00006400000200b1 */
[----:B01----:R-:W-:Y:S05]  /*64a0*/  ENDCOLLECTIVE ;  /* 0x000000000000791b */ /* 0x003fea0003800000 */
.L_x_5561:
[----:B------:R-:W-:-:S05]  /*64b0*/  FADD.FTZ R165, R165, R170 ;  /* 0x000000aaa5a57221 */ /* 0x000fca0000010000 */
[----:B------:R-:W-:Y:S02]  /*64c0*/  MOV R175, R165 ;  /* 0x000000a500af7202 */ /* 0x000fe40000000f00 */
[----:B------:R-:W-:-:S07]  /*64d0*/  MOV R167, R173 ;  /* 0x000000ad00a77202 */ /* 0x000fce0000000f00 */
[----:B------:R-:W-:Y:S05]  /*64e0*/  WARPSYNC.COLLECTIVE R172, `(.L_x_5562) ;  /* 0x00000000ac087348 */ /* 0x000fea0003c00000 */
[----:B------:R0:W1:Y:S02]  /*64f0*/  SHFL.BFLY P1, R173, R175, R174, R177 ;  /* 0x0c0000aeafad7389 */ /* 0x00006400000200b1 */
[----:B01----:R-:W-:Y:S05]  /*6500*/  ENDCOLLECTIVE ;  /* 0x000000000000791b */ /* 0x003fea0003800000 */
.L_x_5562:
[----:B------:R-:W-:-:S05]  /*6510*/  FADD.FTZ R167, R164, R167 ;  /* 0x000000a7a4a77221 */ /* 0x000fca0000010000 */
[----:B------:R-:W-:Y:S01]  /*6520*/  MOV R175, R167 ;  /* 0x000000a700af7202 */ /* 0x000fe20000000f00 */
[----:B------:R-:W-:Y:S01]  /*6530*/  HFMA2 R174, -RZ, RZ, 0, 2.384185791015625e-07 ;  /* 0x00000004ffae7431 */ /* 0x000fe200000001ff */
[----:B------:R-:W-:-:S07]  /*6540*/  MOV R166, R173 ;  /* 0x000000ad00a67202 */ /* 0x000fce0000000f00 */
[----:B------:R-:W-:Y:S05]  /*6550*/  WARPSYNC.COLLECTIVE R172, `(.L_x_5563) ;  /* 0x00000000ac087348 */ /* 0x000fea0003c00000 */
[----:B------:R0:W1:Y:S02]  /*6560*/  SHFL.BFLY P1, R173, R175, R174, R177 ;  /* 0x0c0000aeafad7389 */ /* 0x00006400000200b1 */
[----:B01----:R-:W-:Y:S05]  /*6570*/  ENDCOLLECTIVE ;  /* 0x000000000000791b */ /* 0x003fea0003800000 */
.L_x_5563:
[----:B------:R-:W-:-:S05]  /*6580*/  FADD.FTZ R166, R165, R166 ;  /* 0x000000a6a5a67221 */ /* 0x000fca0000010000 */
[----:B------:R-:W-:Y:S02]  /*6590*/  MOV R175, R166 ;  /* 0x000000a600af7202 */ /* 0x000fe40000000f00 */
[----:B------:R-:W-:-:S07]  /*65a0*/  MOV R168, R173 ;  /* 0x000000ad00a87202 */ /* 0x000fce0000000f00 */
[----:B------:R-:W-:Y:S05]  /*65b0*/  WARPSYNC.COLLECTIVE R172, `(.L_x_5564) ;  /* 0x00000000ac087348 */ /* 0x000fea0003c00000 */
[----:B------:R0:W1:Y:S02]  /*65c0*/  SHFL.BFLY P1, R173, R175, R174, R177 ;  /* 0x0c0000aeafad7389 */ /* 0x00006400000200b1 */
[----:B01----:R-:W-:Y:S05]  /*65d0*/  ENDCOLLECTIVE ;  /* 0x000000000000791b */ /* 0x003fea0003800000 */
.L_x_5564:
[----:B------:R-:W-:-:S05]  /*65e0*/  FADD.FTZ R168, R167, R168 ;  /* 0x000000a8a7a87221 */ /* 0x000fca0000010000 */
[----:B------:R-:W-:Y:S01]  /*65f0*/  MOV R175, R168 ;  /* 0x000000a800af7202 */ /* 0x000fe20000000f00 */
[----:B------:R-:W-:Y:S01]  /*6600*/  HFMA2 R174, -RZ, RZ, 0, 4.76837158203125e-07 ;  /* 0x00000008ffae7431 */ /* 0x000fe200000001ff */
[----:B------:R-:W-:-:S07]  /*6610*/  MOV R169, R173 ;  /* 0x000000ad00a97202 */ /* 0x000fce0000000f00 */
[----:B------:R-:W-:Y:S05]  /*6620*/  WARPSYNC.COLLECTIVE R172, `(.L_x_5565) ;  /* 0x00000000ac087348 */ /* 0x000fea0003c00000 */
[----:B------:R0:W1:Y:S02]  /*6630*/  SHFL.BFLY P1, R173, R175, R174, R177 ;  /* 0x0c0000aeafad7389 */ /* 0x00006400000200b1 */
[----:B01----:R-:W-:Y:S05]  /*6640*/  ENDCOLLECTIVE ;  /* 0x000000000000791b */ /* 0x003fea0003800000 */
.L_x_5565:
[----:B------:R-:W-:-:S05]  /*6650*/  FADD.FTZ R169, R166, R169 ;  /* 0x000000a9a6a97221 */ /* 0x000fca0000010000 */
[----:B------:R-:W-:Y:S02]  /*6660*/  MOV R175, R169 ;  /* 0x000000a900af7202 */ /* 0x000fe40000000f00 */
[----:B------:R-:W-:-:S07]  /*6670*/  MOV R163, R173 ;  /* 0x000000ad00a37202 */ /* 0x000fce0000000f00 */
[----:B------:R-:W-:Y:S05]  /*6680*/  WARPSYNC.COLLECTIVE R172, `(.L_x_5566) ;  /* 0x00000000ac087348 */ /* 0x000fea0003c00000 */
[----:B------:R0:W1:Y:S02]  /*6690*/  SHFL.BFLY P1, R173, R175, R174, R177 ;  /* 0x0c0000aeafad7389 */ /* 0x00006400000200b1 */
[----:B01----:R-:W-:Y:S05]  /*66a0*/  ENDCOLLECTIVE ;  /* 0x000000000000791b */ /* 0x003fea0003800000 */
.L_x_5566:
[----:B------:R-:W-:-:S05]  /*66b0*/  FADD.FTZ R171, R168, R163 ;  /* 0x000000a3a8ab7221 */ /* 0x000fca0000010000 */
[----:B------:R-:W-:Y:S01]  /*66c0*/  MOV R175, R171 ;  /* 0x000000ab00af7202 */ /* 0x000fe20000000f00 */
[----:B------:R-:W-:Y:S01]  /*66d0*/  HFMA2 R174, -RZ, RZ, 0, 9.5367431640625e-07 ;  /* 0x00000010ffae7431 */ /* 0x000fe200000001ff */
[----:B------:R-:W-:-:S07]  /*66e0*/  MOV R170, R173 ;  /* 0x000000ad00aa7202 */ /* 0x000fce0000000f00 */
[----:B------:R-:W-:Y:S05]  /*66f0*/  WARPSYNC.COLLECTIVE R172, `(.L_x_5567) ;  /* 0x00000000ac087348 */ /* 0x000fea0003c00000 */
[----:B------:R0:W1:Y:S02]  /*6700*/  SHFL.BFLY P1, R173, R175, R174, R177 ;  /* 0x0c0000aeafad7389 */ /* 0x00006400000200b1 */
[----:B01----:R-:W-:Y:S05]  /*6710*/  ENDCOLLECTIVE ;  /* 0x000000000000791b */ /* 0x003fea0003800000 */
.L_x_5567:
[----:B------:R-:W-:-:S05]  /*6720*/  FADD.FTZ R170, R169, R170 ;  /* 0x000000aaa9aa7221 */ /* 0x000fca0000010000 */
[----:B------:R-:W-:Y:S02]  /*6730*/  MOV R175, R170 ;  /* 0x000000aa00af7202 */ /* 0x000fe40000000f00 */
[----:B------:R-:W-:-:S07]  /*6740*/  MOV R164, R173 ;  /* 0x000000ad00a47202 */ /* 0x000fce0000000f00 */
[----:B------:R-:W-:Y:S05]  /*6750*/  WARPSYNC.COLLECTIVE R172, `(.L_x_5568) ;  /* 0x00000000ac087348 */ /* 0x000fea0003c00000 */
[----:B------:R0:W1:Y:S02]  /*6760*/  SHFL.BFLY P1, R173, R175, R174, R177 ;  /* 0x0c0000aeafad7389 */ /* 0x00006400000200b1 */
[----:B01----:R-:W-:Y:S05]  /*6770*/  ENDCOLLECTIVE ;  /* 0x000000000000791b */ /* 0x003fea0003800000 */
.L_x_5568:
[----:B------:R-:W-:Y:S01]  /*6780*/  MOV R165, R173 ;  /* 0x000000ad00a57202 */ /* 0x000fe20000000f00 */
[----:B------:R-:W-:Y:S06]  /*6790*/  BRA `(.L_x_5569) ;  /* 0xffffffac00e07947 */ /* 0x000fec000383ffff */
.L_x_5570:
        /* <DEDUP_REMOVED lines=14> */
.L_x_14494:


//--------------------- .text._ZN10layer_norm13ln_bwd_kernelINS_13Kernel_traitsIf13__nv_bfloat16fS2_fjLj768ELj1ELj4ELj1ELj16ENS_18Kernel_traits_baseILj768EfS2_fS2_fjLj128EEEEELb0ELb1ELb0ELb0EEEvNS_9BwdParamsE --------------------------
	.section	.text._ZN10layer_norm13ln_bwd_kernelINS_13Kernel_traitsIf13__nv_bfloat16fS2_fjLj768ELj1ELj4ELj1ELj16ENS_18Kernel_traits_baseILj768EfS2_fS2_fjLj128EEEEELb0ELb1ELb0ELb0EEEvNS_9BwdParamsE,"ax",@progbits
	.align	128
        .global         _ZN10layer_norm13ln_bwd_kernelINS_13Kernel_traitsIf13__nv_bfloat16fS2_fjLj768ELj1ELj4ELj1ELj16ENS_18Kernel_traits_baseILj768EfS2_fS2_fjLj128EEEEELb0ELb1ELb0ELb0EEEvNS_9BwdParamsE
        .type           _ZN10layer_norm13ln_bwd_kernelINS_13Kernel_traitsIf13__nv_bfloat16fS2_fjLj768ELj1ELj4ELj1ELj16ENS_18Kernel_traits_baseILj768EfS2_fS2_fjLj128EEEEELb0ELb1ELb0ELb0EEEvNS_9BwdParamsE,@function
        .size           _ZN10layer_norm13ln_bwd_kernelINS_13Kernel_traitsIf13__nv_bfloat16fS2_fjLj768ELj1ELj4ELj1ELj16ENS_18Kernel_traits_baseILj768EfS2_fS2_fjLj128EEEEELb0ELb1ELb0ELb0EEEvNS_9BwdParamsE,(.L_x_14495 - _ZN10layer_norm13ln_bwd_kernelINS_13Kernel_traitsIf13__nv_bfloat16fS2_fjLj768ELj1ELj4ELj1ELj16ENS_18Kernel_traits_baseILj768EfS2_fS2_fjLj128EEEEELb0ELb1ELb0ELb0EEEvNS_9BwdParamsE)
        .other          _ZN10layer_norm13ln_bwd_kernelINS_13Kernel_traitsIf13__nv_bfloat16fS2_fjLj768ELj1ELj4ELj1ELj16ENS_18Kernel_traits_baseILj768EfS2_fS2_fjLj128EEEEELb0ELb1ELb0ELb0EEEvNS_9BwdParamsE,@"STO_CUDA_ENTRY STV_DEFAULT"
_ZN10layer_norm13ln_bwd_kernelINS_13Kernel_traitsIf13__nv_bfloat16fS2_fjLj768ELj1ELj4ELj1ELj16ENS_18Kernel_traits_baseILj768EfS2_fS2_fjLj128EEEEELb0ELb1ELb0ELb0EEEvNS_9BwdParamsE:
.text._ZN10layer_norm13ln_bwd_kernelINS_13Kernel_traitsIf13__nv_bfloat16fS2_fjLj768ELj1ELj4ELj1ELj16ENS_18Kernel_traits_baseILj768EfS2_fS2_fjLj128EEEEELb0ELb1ELb0ELb0EEEvNS_9BwdParamsE:
        /* <DEDUP_REMOVED lines=127> */
.L_x_5602:
        /* <DEDUP_REMOVED lines=16> */
[----:B------:R-:W-:Y:S01]  /*08f0*/  HFMA2 R224, -RZ, RZ, 0, 0 ;  /* 0x00000000ffe07431 */ /* 0x000fe200000001ff */
[----:B------:R-:W-:Y:S02]  /*0900*/  ISETP.GE.U32.AND P4, PT, R3, 0x40, PT ;  /* 0x000000400300780c */ /* 0x000fe40003f86070 */
[----:B------:R-:W-:-:S02]  /*0910*/  SHF.R.S32.HI R23, RZ, 0x1f, R0 ;  /* 0x0000001fff177819 */ /* 0x000fc40000011400 */
[----:B------:R-:W-:Y:S02]  /*0920*/  ISETP.GE.U32.AND P3, PT, R3, 0x60, PT ;  /* 0x000000600300780c */ /* 0x000fe40003f66070 */
[----:B------:R-:W-:Y:S01]  /*0930*/  LEA.HI R183, R23, R0, RZ, 0x3 ;  /* 0x0000000017b77211 */ /* 0x000fe200078f18ff */
[----:B------:R-:W-:Y:S01]  /*0940*/  HFMA2 R23, -RZ, RZ, 1.875, 0 ;  /* 0x3f800000ff177431 */ /* 0x000fe200000001ff */
        /* <DEDUP_REMOVED lines=16> */
[----:B------:R-:W0:Y:S01]  /*0a50*/  @P2 LDC.64 R206, c[0x0][0x438] ;  /* 0x00010e00ffce2b82 */ /* 0x000e220000000a00 */
[C---:B------:R-:W-:Y:S01]  /*0a60*/  IADD3 R225, PT, PT, R0.reuse, 0x20, RZ ;  /* 0x0000002000e17810 */ /* 0x040fe20007ffe0ff */
[----:B0-----:R-:W-:-:S05]  /*0a70*/  @P2 IMAD.WIDE.U32 R206, R0, 0x20, R206 ;  /* 0x0000002000ce2825 */ /* 0x001fca00078e00ce */
[----:B------:R-:W5:Y:S04]  /*0a80*/  @P2 LDG.E.128 R152, desc[UR6][R206.64] ;  /* 0x00000006ce982981 */ /* 0x000f68000c1e1d00 */
[----:B------:R0:W5:Y:S01]  /*0a90*/  @P2 LDG.E.128 R156, desc[UR6][R206.64+0x10] ;  /* 0x00001006ce9c2981 */ /* 0x000162000c1e1d00 */
[C---:B--2---:R-:W-:Y:S01]  /*0aa0*/  FADD.FTZ R176, -R222.reuse, R176 ;  /* 0x000000b0deb07221 */ /* 0x044fe20000010100 */
[----:B------:R-:W-:-:S03]  /*0ab0*/  FADD.FTZ R218, -R222, R177 ;  /* 0x000000b1deda7221 */ /* 0x000fc60000010100 */
[C---:B-----5:R-:W-:Y:S01]  /*0ac0*/  FMUL.FTZ R221, R189.reuse, R176 ;  /* 0x000000b0bddd7220 */ /* 0x060fe20000410000 */
[----:B------:R-:W-:Y:S01]  /*0ad0*/  FADD.FTZ R214, -R222, R179 ;  /* 0x000000b3ded67221 */ /* 0x000fe20000010100 */
[C---:B----4-:R-:W-:Y:S02]  /*0ae0*/  PRMT R177, R180.reuse, 0x7632, R177 ;  /* 0x00007632b4b17816 */ /* 0x050fe400000000b1 */
[----:B------:R-:W-:Y:S01]  /*0af0*/  SHF.L.U32 R219, R180, 0x10, RZ ;  /* 0x00000010b4db7819 */ /* 0x000fe200000006ff */
[----:B------:R-:W-:Y:S01]  /*0b00*/  FMUL.FTZ R218, R189, R218 ;  /* 0x000000dabdda7220 */ /* 0x000fe20000410000 */
[----:B------:R-:W-:Y:S02]  /*0b10*/  SHF.L.U32 R216, R177, 0x10, RZ ;  /* 0x00000010b1d87819 */ /* 0x000fe400000006ff */
[----:B------:R-:W-:Y:S01]  /*0b20*/  PRMT R179, R181, 0x7632, R179 ;  /* 0x00007632b5b37816 */ /* 0x000fe200000000b3 */
[----:B------:R-:W-:Y:S01]  /*0b30*/  FADD.FTZ R100, R100, R219 ;  /* 0x000000db64647221 */ /* 0x000fe20000010000 */
[-C--:B------:R-:W-:Y:S01]  /*0b40*/  FFMA.FTZ R80, R221, R219.reuse, R80 ;  /* 0x000000dbdd507223 */ /* 0x080fe20000010050 */
[----:B------:R-:W-:Y:S01]  /*0b50*/  FMUL.FTZ R219, R32, R219 ;  /* 0x000000db20db7220 */ /* 0x000fe20000410000 */
[----:B------:R-:W-:Y:S01]  /*0b60*/  FADD.FTZ R178, -R222, R178 ;  /* 0x000000b2deb27221 */ /* 0x000fe20000010100 */
[----:B------:R-:W-:Y:S01]  /*0b70*/  SHF.L.U32 R181, R181, 0x10, RZ ;  /* 0x00000010b5b57819 */ /* 0x000fe200000006ff */
[-C--:B------:R-:W-:Y:S01]  /*0b80*/  FFMA.FTZ R81, R218, R216.reuse, R81 ;  /* 0x000000d8da517223 */ /* 0x080fe20000010051 */
[----:B------:R-:W-:Y:S01]  /*0b90*/  SHF.L.U32 R212, R179, 0x10, RZ ;  /* 0x00000010b3d47819 */ /* 0x000fe200000006ff */
[----:B------:R-:W-:Y:S01]  /*0ba0*/  FADD.FTZ R101, R101, R216 ;  /* 0x000000d865657221 */ /* 0x000fe20000010000 */
[----:B------:R-:W-:Y:S01]  /*0bb0*/  FMUL.FTZ R216, R33, R216 ;  /* 0x000000d821d87220 */ /* 0x000fe20000410000 */
[----:B------:R-:W-:Y:S01]  /*0bc0*/  FADD.FTZ R177, RZ, R219 ;  /* 0x000000dbffb17221 */ /* 0x000fe20000010000 */
[----:B------:R-:W-:Y:S01]  /*0bd0*/  FFMA.FTZ R179, R221, R219, RZ ;  /* 0x000000dbddb37223 */ /* 0x000fe200000100ff */
[----:B---3--:R-:W-:Y:S01]  /*0be0*/  FADD.FTZ R184, -R222, R184 ;  /* 0x000000b8deb87221 */ /* 0x008fe20000010100 */
[C---:B------:R-:W-:Y:S01]  /*0bf0*/  FMUL.FTZ R217, R189.reuse, R178 ;  /* 0x000000b2bdd97220 */ /* 0x040fe20000410000 */
[----:B------:R-:W-:Y:S01]  /*0c00*/  FMUL.FTZ R214, R189, R214 ;  /* 0x000000d6bdd67220 */ /* 0x000fe20000410000 */
[----:B------:R-:W-:Y:S01]  /*0c10*/  FMUL.FTZ R215, R34, R181 ;  /* 0x000000b522d77220 */ /* 0x000fe20000410000 */
[----:B------:R-:W-:Y:S01]  /*0c20*/  FADD.FTZ R176, R177, R216 ;  /* 0x000000d8b1b07221 */ /* 0x000fe20000010000 */
[----:B------:R-:W-:Y:S01]  /*0c30*/  FFMA.FTZ R178, R218, R216, R179 ;  /* 0x000000d8dab27223 */ /* 0x000fe200000100b3 */
[C---:B------:R-:W-:Y:S01]  /*0c40*/  SHF.L.U32 R211, R182.reuse, 0x10, RZ ;  /* 0x00000010b6d37819 */ /* 0x040fe200000006ff */
[----:B------:R-:W-:Y:S01]  /*0c50*/  FMUL.FTZ R213, R189, R184 ;  /* 0x000000b8bdd57220 */ /* 0x000fe20000410000 */
[----:B------:R-:W-:Y:S01]  /*0c60*/  PRMT R180, R182, 0x7632, R180 ;  /* 0x00007632b6b47816 */ /* 0x000fe200000000b4 */
[-C--:B------:R-:W-:Y:S01]  /*0c70*/  FFMA.FTZ R83, R214, R212.reuse, R83 ;  /* 0x000000d4d6537223 */ /* 0x080fe20000010053 */
[----:B------:R-:W-:Y:S01]  /*0c80*/  FADD.FTZ R103, R103, R212 ;  /* 0x000000d467677221 */ /* 0x000fe20000010000 */
[----:B------:R-:W-:Y:S01]  /*0c90*/  FMUL.FTZ R212, R35, R212 ;  /* 0x000000d423d47220 */ /* 0x000fe20000410000 */
[----:B------:R-:W-:Y:S01]  /*0ca0*/  FADD.FTZ R177, R176, R215 ;  /* 0x000000d7b0b17221 */ /* 0x000fe20000010000 */
[----:B------:R-:W-:Y:S01]  /*0cb0*/  FFMA.FTZ R179, R217, R215, R178 ;  /* 0x000000d7d9b37223 */ /* 0x000fe200000100b2 */
[----:B------:R-:W-:Y:S01]  /*0cc0*/  SHF.L.U32 R180, R180, 0x10, RZ ;  /* 0x00000010b4b47819 */ /* 0x000fe200000006ff */
[----:B------:R-:W-:Y:S01]  /*0cd0*/  FADD.FTZ R104, R104, R211 ;  /* 0x000000d368687221 */ /* 0x000fe20000010000 */
[-C--:B------:R-:W-:Y:S01]  /*0ce0*/  FFMA.FTZ R84, R213, R211.reuse, R84 ;  /* 0x000000d3d5547223 */ /* 0x080fe20000010054 */
[----:B------:R-:W-:Y:S01]  /*0cf0*/  FADD.FTZ R210, -R222, R185 ;  /* 0x000000b9ded27221 */ /* 0x000fe20000010100 */
[----:B------:R-:W-:Y:S01]  /*0d00*/  FMUL.FTZ R211, R36, R211 ;  /* 0x000000d324d37220 */ /* 0x000fe20000410000 */
[----:B------:R-:W-:Y:S01]  /*0d10*/  FADD.FTZ R176, R177, R212 ;  /* 0x000000d4b1b07221 */ /* 0x000fe20000010000 */
[----:B------:R-:W-:Y:S01]  /*0d20*/  FFMA.FTZ R178, R214, R212, R179 ;  /* 0x000000d4d6b27223 */ /* 0x000fe200000100b3 */
[C---:B------:R-:W-:Y:S01]  /*0d30*/  PRMT R182, R183.reuse, 0x7632, R182 ;  /* 0x00007632b7b67816 */ /* 0x040fe200000000b6 */
[----:B------:R-:W-:Y:S01]  /*0d40*/  FADD.FTZ R186, -R222, R186 ;  /* 0x000000badeba7221 */ /* 0x000fe20000010100 */
[----:B------:R-:W-:Y:S01]  /*0d50*/  SHF.L.U32 R183, R183, 0x10, RZ ;  /* 0x00000010b7b77819 */ /* 0x000fe200000006ff */
[----:B------:R-:W-:Y:S01]  /*0d60*/  FMUL.FTZ R210, R189, R210 ;  /* 0x000000d2bdd27220 */ /* 0x000fe20000410000 */
[----:B------:R-:W-:Y:S01]  /*0d70*/  FMUL.FTZ R208, R37, R180 ;  /* 0x000000b425d07220 */ /* 0x000fe20000410000 */
[----:B------:R-:W-:Y:S01]  /*0d80*/  FADD.FTZ R177, R176, R211 ;  /* 0x000000d3b0b17221 */ /* 0x000fe20000010000 */
[----:B------:R-:W-:Y:S01]  /*0d90*/  FFMA.FTZ R179, R213, R211, R178 ;  /* 0x000000d3d5b37223 */ /* 0x000fe200000100b2 */
[----:B------:R-:W-:Y:S01]  /*0da0*/  SHF.L.U32 R182, R182, 0x10, RZ ;  /* 0x00000010b6b67819 */ /* 0x000fe200000006ff */
[----:B0-----:R-:W-:Y:S01]  /*0db0*/  FADD.FTZ R206, -R222, R187 ;  /* 0x000000bbdece7221 */ /* 0x001fe20000010100 */
        /* <DEDUP_REMOVED lines=15> */
[C---:B------:R-:W-:Y:S01]  /*0eb0*/  FFMA.FTZ R87, R206.reuse, R182, R87 ;  /* 0x000000b6ce577223 */ /* 0x040fe20000010057 */
[----:B------:R-:W-:Y:S01]  /*0ec0*/  FADD.FTZ R223, R223, R204 ;  /* 0x000000ccdfdf7221 */ /* 0x000fe20000010000 */
[----:B------:R-:W-:-:S07]  /*0ed0*/  FFMA.FTZ R224, R206, R204, R177 ;  /* 0x000000cccee07223 */ /* 0x000fce00000100b1 */
.L_x_5573:
[----:B------:R-:W-:Y:S05]  /*0ee0*/  BSYNC.RECONVERGENT B0 ;  /* 0x0000000000007941 */ /* 0x000fea0003800200 */
.L_x_5572:
        /* <DEDUP_REMOVED lines=17> */
[----:B------:R-:W-:-:S03]  /*1000*/  FADD.FTZ R202, -R222, R177 ;  /* 0x000000b1deca7221 */ /* 0x000fc60000010100 */
[C---:B-----5:R-:W-:Y:S01]  /*1010*/  FMUL.FTZ R205, R189.reuse, R176 ;  /* 0x000000b0bdcd7220 */ /* 0x060fe20000410000 */
[C---:B----4-:R-:W-:Y:S02]  /*1020*/  PRMT R177, R180.reuse, 0x7632, R177 ;  /* 0x00007632b4b17816 */ /* 0x050fe400000000b1 */
[----:B------:R-:W-:Y:S01]  /*1030*/  SHF.L.U32 R203, R180, 0x10, RZ ;  /* 0x00000010b4cb7819 */ /* 0x000fe200000006ff */
[----:B------:R-:W-:Y:S01]  /*1040*/  FMUL.FTZ R202, R189, R202 ;  /* 0x000000cabdca7220 */ /* 0x000fe20000410000 */
[----:B------:R-:W-:Y:S01]  /*1050*/  SHF.L.U32 R196, R177, 0x10, RZ ;  /* 0x00000010b1c47819 */ /* 0x000fe200000006ff */
[----:B------:R-:W-:Y:S02]  /*1060*/  FADD.FTZ R178, -R222, R178 ;  /* 0x000000b2deb27221 */ /* 0x000fe40000010100 */
[----:B------:R-:W-:Y:S01]  /*1070*/  FADD.FTZ R112, R112, R203 ;  /* 0x000000cb70707221 */ /* 0x000fe20000010000 */
[-C--:B------:R-:W-:Y:S01]  /*1080*/  FFMA.FTZ R108, R205, R203.reuse, R108 ;  /* 0x000000cbcd6c7223 */ /* 0x080fe2000001006c */
[----:B------:R-:W-:Y:S01]  /*1090*/  FMUL.FTZ R203, R48, R203 ;  /* 0x000000cb30cb7220 */ /* 0x000fe20000410000 */
[--C-:B------:R-:W-:Y:S01]  /*10a0*/  FADD.FTZ R188, -R222, R179.reuse ;  /* 0x000000b3debc7221 */ /* 0x100fe20000010100 */
[C---:B------:R-:W-:Y:S01]  /*10b0*/  PRMT R179, R181.reuse, 0x7632, R179 ;  /* 0x00007632b5b37816 */ /* 0x040fe200000000b3 */
[-C--:B------:R-:W-:Y:S01]  /*10c0*/  FFMA.FTZ R109, R202, R196.reuse, R109 ;  /* 0x000000c4ca6d7223 */ /* 0x080fe2000001006d */
[----:B------:R-:W-:Y:S01]  /*10d0*/  SHF.L.U32 R181, R181, 0x10, RZ ;  /* 0x00000010b5b57819 */ /* 0x000fe200000006ff */
[----:B------:R-:W-:Y:S01]  /*10e0*/  FADD.FTZ R113, R113, R196 ;  /* 0x000000c471717221 */ /* 0x000fe20000010000 */
[----:B------:R-:W-:Y:S01]  /*10f0*/  FADD.FTZ R223, R223, R203 ;  /* 0x000000cbdfdf7221 */ /* 0x000fe20000010000 */
[----:B------:R-:W-:Y:S01]  /*1100*/  FMUL.FTZ R196, R49, R196 ;  /* 0x000000c431c47220 */ /* 0x000fe20000410000 */
[----:B------:R-:W-:Y:S01]  /*1110*/  FFMA.FTZ R177, R205, R203, R224 ;  /* 0x000000cbcdb17223 */ /* 0x000fe200000100e0 */
[----:B0-----:R-:W-:Y:S01]  /*1120*/  FMUL.FTZ R191, R189, R178 ;  /* 0x000000b2bdbf7220 */ /* 0x001fe20000410000 */
[----:B------:R-:W-:Y:S01]  /*1130*/  SHF.L.U32 R178, R179, 0x10, RZ ;  /* 0x00000010b3b27819 */ /* 0x000fe200000006ff */
[----:B------:R-:W-:Y:S01]  /*1140*/  FMUL.FTZ R188, R189, R188 ;  /* 0x000000bcbdbc7220 */ /* 0x000fe20000410000 */
[----:B------:R-:W-:Y:S01]  /*1150*/  FMUL.FTZ R190, R50, R181 ;  /* 0x000000b532be7220 */ /* 0x000fe20000410000 */
[----:B------:R-:W-:Y:S01]  /*1160*/  FADD.FTZ R223, R223, R196 ;  /* 0x000000c4dfdf7221 */ /* 0x000fe20000010000 */
[----:B------:R-:W-:Y:S01]  /*1170*/  FFMA.FTZ R176, R202, R196, R177 ;  /* 0x000000c4cab07223 */ /* 0x000fe200000100b1 */
[----:B------:R-:W-:Y:S01]  /*1180*/  PRMT R180, R182, 0x7632, R180 ;  /* 0x00007632b6b47816 */ /* 0x000fe200000000b4 */
[-C--:B------:R-:W-:Y:S01]  /*1190*/  FFMA.FTZ R111, R188, R178.reuse, R111 ;  /* 0x000000b2bc6f7223 */ /* 0x080fe2000001006f */
[----:B------:R-:W-:Y:S01]  /*11a0*/  SHF.L.U32 R195, R182, 0x10, RZ ;  /* 0x00000010b6c37819 */ /* 0x000fe200000006ff */
[----:B------:R-:W-:Y:S01]  /*11b0*/  FADD.FTZ R115, R115, R178 ;  /* 0x000000b273737221 */ /* 0x000fe20000010000 */
[----:B------:R-:W-:Y:S01]  /*11c0*/  FMUL.FTZ R197, R51, R178 ;  /* 0x000000b233c57220 */ /* 0x000fe20000410000 */
[----:B---3--:R-:W-:Y:S01]  /*11d0*/  FADD.FTZ R184, -R222, R184 ;  /* 0x000000b8deb87221 */ /* 0x008fe20000010100 */
        /* <DEDUP_REMOVED lines=37> */
.L_x_5575:
[----:B------:R-:W-:Y:S05]  /*1430*/  BSYNC.RECONVERGENT B0 ;  /* 0x0000000000007941 */ /* 0x000fea0003800200 */
.L_x_5574:
        /* <DEDUP_REMOVED lines=17> */
[C---:B------:R-:W-:Y:S01]  /*1550*/  FADD.FTZ R10, -R222.reuse, R10 ;  /* 0x0000000ade0a7221 */ /* 0x040fe20000010100 */
[C---:B0-----:R-:W-:Y:S01]  /*1560*/  FADD.FTZ R176, -R222.reuse, R11 ;  /* 0x0000000bdeb07221 */ /* 0x041fe20000010100 */
[C---:B---3--:R-:W-:Y:S01]  /*1570*/  FADD.FTZ R12, -R222.reuse, R12 ;  /* 0x0000000cde0c7221 */ /* 0x048fe20000010100 */
[C---:B------:R-:W-:Y:S01]  /*1580*/  FADD.FTZ R178, -R222.reuse, R13 ;  /* 0x0000000ddeb27221 */ /* 0x040fe20000010100 */
[C-C-:B------:R-:W-:Y:S01]  /*1590*/  FADD.FTZ R180, -R222.reuse, R14.reuse ;  /* 0x0000000edeb47221 */ /* 0x140fe20000010100 */
[----:B------:R-:W-:Y:S01]  /*15a0*/  FADD.FTZ R222, -R222, R15 ;  /* 0x0000000fdede7221 */ /* 0x000fe20000010100 */
[C---:B-----5:R-:W-:Y:S01]  /*15b0*/  FMUL.FTZ R7, R189.reuse, R8 ;  /* 0x00000008bd077220 */ /* 0x060fe20000410000 */
[C---:B----4-:R-:W-:Y:S01]  /*15c0*/  PRMT R14, R16.reuse, 0x7632, R14 ;  /* 0x00007632100e7816 */ /* 0x050fe2000000000e */
[C---:B------:R-:W-:Y:S01]  /*15d0*/  FMUL.FTZ R8, R189.reuse, R22 ;  /* 0x00000016bd087220 */ /* 0x040fe20000410000 */
[----:B------:R-:W-:Y:S01]  /*15e0*/  SHF.L.U32 R15, R16, 0x10, RZ ;  /* 0x00000010100f7819 */ /* 0x000fe200000006ff */
[----:B------:R-:W-:Y:S01]  /*15f0*/  FMUL.FTZ R9, R189, R10 ;  /* 0x0000000abd097220 */ /* 0x000fe20000410000 */
[----:B------:R-:W-:Y:S01]  /*1600*/  PRMT R16, R17, 0x7632, R16 ;  /* 0x0000763211107816 */ /* 0x000fe20000000010 */
[----:B------:R-:W-:Y:S01]  /*1610*/  FMUL.FTZ R11, R189, R12 ;  /* 0x0000000cbd0b7220 */ /* 0x000fe20000410000 */
[----:B------:R-:W-:Y:S01]  /*1620*/  SHF.L.U32 R17, R17, 0x10, RZ ;  /* 0x0000001011117819 */ /* 0x000fe200000006ff */
[C---:B------:R-:W-:Y:S01]  /*1630*/  FMUL.FTZ R10, R189.reuse, R176 ;  /* 0x000000b0bd0a7220 */ /* 0x040fe20000410000 */
[----:B-1----:R-:W-:Y:S01]  /*1640*/  PRMT R20, R18, 0x7632, R20 ;  /* 0x0000763212147816 */ /* 0x002fe20000000014 */
[----:B------:R-:W-:Y:S01]  /*1650*/  FMUL.FTZ R12, R189, R178 ;  /* 0x000000b2bd0c7220 */ /* 0x000fe20000410000 */
[----:B------:R-:W-:Y:S01]  /*1660*/  SHF.L.U32 R22, R14, 0x10, RZ ;  /* 0x000000100e167819 */ /* 0x000fe200000006ff */
[-C--:B------:R-:W-:Y:S01]  /*1670*/  FMUL.FTZ R14, R64, R15.reuse ;  /* 0x0000000f400e7220 */ /* 0x080fe20000410000 */
[----:B------:R-:W-:Y:S01]  /*1680*/  FADD.FTZ R120, R120, R15 ;  /* 0x0000000f78787221 */ /* 0x000fe20000010000 */
[----:B------:R-:W-:Y:S01]  /*1690*/  FFMA.FTZ R92, R7, R15, R92 ;  /* 0x0000000f075c7223 */ /* 0x000fe2000001005c */
[----:B------:R-:W-:Y:S01]  /*16a0*/  SHF.L.U32 R176, R16, 0x10, RZ ;  /* 0x0000001010b07819 */ /* 0x000fe200000006ff */
[----:B------:R-:W-:Y:S01]  /*16b0*/  FADD.FTZ R122, R122, R17 ;  /* 0x000000117a7a7221 */ /* 0x000fe20000010000 */
[----:B------:R-:W-:Y:S01]  /*16c0*/  SHF.L.U32 R178, R20, 0x10, RZ ;  /* 0x0000001014b27819 */ /* 0x000fe200000006ff */
[-C--:B------:R-:W-:Y:S01]  /*16d0*/  FFMA.FTZ R94, R9, R17.reuse, R94 ;  /* 0x00000011095e7223 */ /* 0x080fe2000001005e */
[----:B------:R-:W-:Y:S01]  /*16e0*/  FMUL.FTZ R16, R66, R17 ;  /* 0x0000001142107220 */ /* 0x000fe20000410000 */
[----:B------:R-:W-:Y:S01]  /*16f0*/  FADD.FTZ R20, R223, R14 ;  /* 0x0000000edf147221 */ /* 0x000fe20000010000 */
[----:B------:R-:W-:Y:S01]  /*1700*/  FMUL.FTZ R15, R65, R22 ;  /* 0x00000016410f7220 */ /* 0x000fe20000410000 */
[----:B------:R-:W-:Y:S01]  /*1710*/  FFMA.FTZ R17, R7, R14, R224 ;  /* 0x0000000e07117223 */ /* 0x000fe200000100e0 */
[C---:B------:R-:W-:Y:S01]  /*1720*/  PRMT R177, R19.reuse, 0x7632, R177 ;  /* 0x0000763213b17816 */ /* 0x040fe200000000b1 */
[----:B------:R-:W-:Y:S01]  /*1730*/  FFMA.FTZ R93, R8, R22, R93 ;  /* 0x00000016085d7223 */ /* 0x000fe2000001005d */
[----:B------:R-:W-:Y:S01]  /*1740*/  SHF.L.U32 R179, R19, 0x10, RZ ;  /* 0x0000001013b37819 */ /* 0x000fe200000006ff */
[----:B------:R-:W-:Y:S01]  /*1750*/  FADD.FTZ R19, R20, R15 ;  /* 0x0000000f14137221 */ /* 0x000fe20000010000 */
[----:B------:R-:W-:Y:S01]  /*1760*/  FFMA.FTZ R20, R8, R15, R17 ;  /* 0x0000000f08147223 */ /* 0x000fe20000010011 */
[----:B------:R-:W-:Y:S01]  /*1770*/  SHF.L.U32 R21, R18, 0x10, RZ ;  /* 0x0000001012157819 */ /* 0x000fe200000006ff */
[----:B------:R-:W-:Y:S01]  /*1780*/  FADD.FTZ R121, R121, R22 ;  /* 0x0000001679797221 */ /* 0x000fe20000010000 */
        /* <DEDUP_REMOVED lines=8> */
[----:B------:R-:W-:Y:S01]  /*1810*/  FMUL.FTZ R19, R69, R178 ;  /* 0x000000b245137220 */ /* 0x000fe20000410000 */
[----:B------:R-:W-:Y:S01]  /*1820*/  FMUL.FTZ R13, R189, R180 ;  /* 0x000000b4bd0d7220 */ /* 0x000fe20000410000 */
[----:B------:R-:W-:Y:S01]  /*1830*/  FADD.FTZ R22, R21, R18 ;  /* 0x0000001215167221 */ /* 0x000fe20000010000 */
[----:B------:R-:W-:Y:S01]  /*1840*/  FFMA.FTZ R21, R11, R18, R20 ;  /* 0x000000120b157223 */ /* 0x000fe20000010014 */
[----:B------:R-:W-:Y:S01]  /*1850*/  SHF.L.U32 R180, R177, 0x10, RZ ;  /* 0x00000010b1b47819 */ /* 0x000fe200000006ff */
[----:B------:R-:W-:Y:S01]  /*1860*/  FFMA.FTZ R95, R10, R176, R95 ;  /* 0x000000b00a5f7223 */ /* 0x000fe2000001005f */
[----:B------:R-:W-:Y:S01]  /*1870*/  FADD.FTZ R123, R123, R176 ;  /* 0x000000b07b7b7221 */ /* 0x000fe20000010000 */
[----:B------:R-:W-:Y:S01]  /*1880*/  FMUL.FTZ R20, R70, R179 ;  /* 0x000000b346147220 */ /* 0x000fe20000410000 */
[----:B------:R-:W-:Y:S01]  /*1890*/  FADD.FTZ R177, R22, R19 ;  /* 0x0000001316b17221 */ /* 0x000fe20000010000 */
[C---:B------:R-:W-:Y:S01]  /*18a0*/  FFMA.FTZ R176, R12.reuse, R19, R21 ;  /* 0x000000130cb07223 */ /* 0x040fe20000010015 */
[----:B------:R-:W-:Y:S01]  /*18b0*/  FFMA.FTZ R97, R12, R178, R97 ;  /* 0x000000b20c617223 */ /* 0x000fe20000010061 */
[----:B------:R-:W-:Y:S01]  /*18c0*/  FADD.FTZ R125, R125, R178 ;  /* 0x000000b27d7d7221 */ /* 0x000fe20000010000 */
[----:B------:R-:W-:Y:S01]  /*18d0*/  FMUL.FTZ R22, R189, R222 ;  /* 0x000000debd167220 */ /* 0x000fe20000410000 */
[----:B------:R-:W-:Y:S01]  /*18e0*/  FMUL.FTZ R21, R71, R180 ;  /* 0x000000b447157220 */ /* 0x000fe20000410000 */
[----:B------:R-:W-:Y:S01]  /*18f0*/  FADD.FTZ R178, R177, R20 ;  /* 0x00000014b1b27221 */ /* 0x000fe20000010000 */
[C---:B------:R-:W-:Y:S01]  /*1900*/  FFMA.FTZ R176, R13.reuse, R20, R176 ;  /* 0x000000140db07223 */ /* 0x040fe200000100b0 */
[----:B------:R-:W-:Y:S01]  /*1910*/  FADD.FTZ R126, R126, R179 ;  /* 0x000000b37e7e7221 */ /* 0x000fe20000010000 */
[----:B------:R-:W-:Y:S01]  /*1920*/  FFMA.FTZ R98, R13, R179, R98 ;  /* 0x000000b30d627223 */ /* 0x000fe20000010062 */
[----:B------:R-:W-:Y:S01]  /*1930*/  FFMA.FTZ R99, R22, R180, R99 ;  /* 0x000000b416637223 */ /* 0x000fe20000010063 */
[----:B------:R-:W-:Y:S01]  /*1940*/  FADD.FTZ R127, R127, R180 ;  /* 0x000000b47f7f7221 */ /* 0x000fe20000010000 */
[----:B------:R-:W-:Y:S01]  /*1950*/  FADD.FTZ R223, R178, R21 ;  /* 0x00000015b2df7221 */ /* 0x000fe20000010000 */
[----:B------:R-:W-:-:S07]  /*1960*/  FFMA.FTZ R224, R22, R21, R176 ;  /* 0x0000001516e07223 */ /* 0x000fce00000100b0 */
.L_x_5577:
[----:B------:R-:W-:Y:S05]  /*1970*/  BSYNC.RECONVERGENT B0 ;  /* 0x0000000000007941 */ /* 0x000fea0003800200 */
.L_x_5576:
        /* <DEDUP_REMOVED lines=21> */
.L_x_5624:
        /* <DEDUP_REMOVED lines=16> */
[----:B------:R-:W-:Y:S01]  /*1bd0*/  FFMA.FTZ R183, R206, R180, R181 ;  /* 0x000000b4ceb77223 */ /* 0x000fe200000100b5 */
[----:B-----5:R-:W-:Y:S02]  /*1be0*/  SHF.L.U32 R185, R179, 0x10, RZ ;  /* 0x00000010b3b97819 */ /* 0x020fe400000006ff */
[----:B------:R-:W-:Y:S01]  /*1bf0*/  FADD.FTZ R182, R207, -R182 ;  /* 0x800000b6cfb67221 */ /* 0x000fe20000010000 */
[--C-:B------:R-:W-:Y:S01]  /*1c00*/  FADD.FTZ R184, R204, -R183.reuse ;  /* 0x800000b7ccb87221 */ /* 0x100fe20000010000 */
[----:B------:R-:W-:Y:S02]  /*1c10*/  PRMT R183, R179, 0x7632, R183 ;  /* 0x00007632b3b77816 */ /* 0x000fe400000000b7 */
[C---:B------:R-:W-:Y:S01]  /*1c20*/  FMUL.FTZ R182, R189.reuse, R182 ;  /* 0x000000b6bdb67220 */ /* 0x040fe20000410000 */
[----:B------:R-:W-:Y:S01]  /*1c30*/  FMUL.FTZ R184, R189, R184 ;  /* 0x000000b8bdb87220 */ /* 0x000fe20000410000 */
[----:B------:R-:W-:-:S02]  /*1c40*/  SHF.L.U32 R183, R183, 0x10, RZ ;  /* 0x00000010b7b77819 */ /* 0x000fc400000006ff */
[-C--:B------:R-:W-:Y:S01]  /*1c50*/  FMUL.FTZ R179, R182, R23.reuse ;  /* 0x00000017b6b37220 */ /* 0x080fe20000410000 */
[----:B------:R-:W-:Y:S01]  /*1c60*/  FMUL.FTZ R182, R184, R23 ;  /* 0x00000017b8b67220 */ /* 0x000fe20000410000 */
[-CC-:B------:R-:W-:Y:S02]  /*1c70*/  FFMA.FTZ R184, R213, R180.reuse, R181.reuse ;  /* 0x000000b4d5b87223 */ /* 0x180fe400000100b5 */
[----:B------:R-:W-:Y:S01]  /*1c80*/  FFMA.FTZ R134, R179, R185, R134 ;  /* 0x000000b9b3867223 */ /* 0x000fe20000010086 */
[-CC-:B------:R-:W-:Y:S01]  /*1c90*/  FFMA.FTZ R185, R210, R180.reuse, R181.reuse ;  /* 0x000000b4d2b97223 */ /* 0x180fe200000100b5 */
[----:B------:R-:W-:Y:S01]  /*1ca0*/  FADD.FTZ R186, R211, -R184 ;  /* 0x800000b8d3ba7221 */ /* 0x000fe20000010000 */
[----:B------:R-:W-:Y:S01]  /*1cb0*/  FFMA.FTZ R184, R217, R180, R181 ;  /* 0x000000b4d9b87223 */ /* 0x000fe200000100b5 */
[----:B------:R-:W-:Y:S01]  /*1cc0*/  FFMA.FTZ R135, R182, R183, R135 ;  /* 0x000000b7b6877223 */ /* 0x000fe20000010087 */
[----:B------:R-:W-:Y:S01]  /*1cd0*/  FADD.FTZ R220, R208, -R185 ;  /* 0x800000b9d0dc7221 */ /* 0x000fe20000010000 */
[----:B------:R-:W-:Y:S01]  /*1ce0*/  FMUL.FTZ R186, R189, R186 ;  /* 0x000000babdba7220 */ /* 0x000fe20000410000 */
[----:B------:R-:W-:Y:S01]  /*1cf0*/  FADD.FTZ R184, R215, -R184 ;  /* 0x800000b8d7b87221 */ /* 0x000fe20000010000 */
[----:B------:R-:W-:Y:S01]  /*1d00*/  PRMT R183, R178, 0x7632, R183 ;  /* 0x00007632b2b77816 */ /* 0x000fe200000000b7 */
[C---:B------:R-:W-:Y:S01]  /*1d10*/  FMUL.FTZ R220, R189.reuse, R220 ;  /* 0x000000dcbddc7220 */ /* 0x040fe20000410000 */
[-C--:B------:R-:W-:Y:S01]  /*1d20*/  FMUL.FTZ R223, R186, R23.reuse ;  /* 0x00000017badf7220 */ /* 0x080fe20000410000 */
[----:B------:R-:W-:Y:S01]  /*1d30*/  FMUL.FTZ R184, R189, R184 ;  /* 0x000000b8bdb87220 */ /* 0x000fe20000410000 */
[----:B------:R-:W-:Y:S01]  /*1d40*/  SHF.L.U32 R185, R183, 0x10, RZ ;  /* 0x00000010b7b97819 */ /* 0x000fe200000006ff */
[-C--:B------:R-:W-:Y:S01]  /*1d50*/  FMUL.FTZ R224, R220, R23.reuse ;  /* 0x00000017dce07220 */ /* 0x080fe20000410000 */
[----:B------:R-:W-:Y:S01]  /*1d60*/  SHF.L.U32 R186, R177, 0x10, RZ ;  /* 0x00000010b1ba7819 */ /* 0x000fe200000006ff */
[----:B------:R-:W-:Y:S01]  /*1d70*/  FMUL.FTZ R183, R184, R23 ;  /* 0x00000017b8b77220 */ /* 0x000fe20000410000 */
[----:B------:R-:W-:Y:S01]  /*1d80*/  SHF.L.U32 R178, R178, 0x10, RZ ;  /* 0x00000010b2b27819 */ /* 0x000fe200000006ff */
[----:B------:R-:W-:Y:S01]  /*1d90*/  FFMA.FTZ R133, R224, R185, R133 ;  /* 0x000000b9e0857223 */ /* 0x000fe20000010085 */
[--C-:B------:R-:W-:Y:S01]  /*1da0*/  FFMA.FTZ R185, R214, R180, R181.reuse ;  /* 0x000000b4d6b97223 */ /* 0x100fe200000100b5 */
[--C-:B------:R-:W-:Y:S01]  /*1db0*/  FFMA.FTZ R186, R183, R186, R130.reuse ;  /* 0x000000bab7ba7223 */ /* 0x100fe20000010082 */
        /* <DEDUP_REMOVED lines=8> */
[C---:B------:R-:W-:Y:S01]  /*1e40*/  FMUL.FTZ R184, R189.reuse, R184 ;  /* 0x000000b8bdb87220 */ /* 0x040fe20000410000 */
[----:B------:R-:W-:Y:S01]  /*1e50*/  SHF.L.U32 R220, R176, 0x10, RZ ;  /* 0x00000010b0dc7819 */ /* 0x000fe200000006ff */
[C---:B------:R-:W-:Y:S01]  /*1e60*/  FMUL.FTZ R178, R189.reuse, R178 ;  /* 0x000000b2bdb27220 */ /* 0x040fe20000410000 */
[----:B------:R-:W-:Y:S01]  /*1e70*/  FMUL.FTZ R130, R189, R130 ;  /* 0x00000082bd827220 */ /* 0x000fe20000410000 */
[-C--:B------:R-:W-:Y:S01]  /*1e80*/  FMUL.FTZ R184, R184, R23.reuse ;  /* 0x00000017b8b87220 */ /* 0x080fe20000410000 */
[----:B------:R-:W-:Y:S01]  /*1e90*/  PRMT R176, R176, 0x7632, R176 ;  /* 0x00007632b0b07816 */ /* 0x000fe200000000b0 */
[-C--:B------:R-:W-:Y:S01]  /*1ea0*/  FMUL.FTZ R177, R178, R23.reuse ;  /* 0x00000017b2b17220 */ /* 0x080fe20000410000 */
        /* <DEDUP_REMOVED lines=18> */
.L_x_5583:
[-CC-:B------:R-:W-:Y:S01]  /*1fd0*/  FFMA.FTZ R88, R221, R180.reuse, R181.reuse ;  /* 0x000000b4dd587223 */ /* 0x180fe200000100b5 */
[-CC-:B------:R-:W-:Y:S01]  /*1fe0*/  FFMA.FTZ R89, R218, R180.reuse, R181.reuse ;  /* 0x000000b4da597223 */ /* 0x180fe200000100b5 */
[----:B------:R-:W-:Y:S01]  /*1ff0*/  FFMA.FTZ R91, R214, R180, R181 ;  /* 0x000000b4d65b7223 */ /* 0x000fe200000100b5 */
[----:B-----5:R-:W-:Y:S01]  /*2000*/  SHF.L.U32 R186, R177, 0x10, RZ ;  /* 0x00000010b1ba7819 */ /* 0x020fe200000006ff */
[----:B------:R-:W-:Y:S01]  /*2010*/  FADD.FTZ R88, R219, -R88 ;  /* 0x80000058db587221 */ /* 0x000fe20000010000 */
[--C-:B------:R-:W-:Y:S01]  /*2020*/  FADD.FTZ R90, R216, -R89.reuse ;  /* 0x80000059d85a7221 */ /* 0x100fe20000010000 */
[C---:B------:R-:W-:Y:S02]  /*2030*/  PRMT R89, R176.reuse, 0x7632, R89 ;  /* 0x00007632b0597816 */ /* 0x040fe40000000059 */
[C---:B------:R-:W-:Y:S01]  /*2040*/  FMUL.FTZ R160, R189.reuse, R88 ;  /* 0x00000058bda07220 */ /* 0x040fe20000410000 */
[----:B------:R-:W-:Y:S01]  /*2050*/  SHF.L.U32 R176, R176, 0x10, RZ ;  /* 0x00000010b0b07819 */ /* 0x000fe200000006ff */
[----:B------:R-:W-:Y:S01]  /*2060*/  FMUL.FTZ R161, R189, R90 ;  /* 0x0000005abda17220 */ /* 0x000fe20000410000 */
[----:B------:R-:W-:Y:S01]  /*2070*/  SHF.L.U32 R89, R89, 0x10, RZ ;  /* 0x0000001059597819 */ /* 0x000fe200000006ff */
[-C--:B0-----:R-:W-:Y:S01]  /*2080*/  FMUL.FTZ R183, R160, R23.reuse ;  /* 0x00000017a0b77220 */ /* 0x081fe20000410000 */
[----:B------:R-:W-:Y:S01]  /*2090*/  FFMA.FTZ R88, R217, R180, R181 ;  /* 0x000000b4d9587223 */ /* 0x000fe200000100b5 */
[----:B------:R-:W-:Y:S01]  /*20a0*/  FMUL.FTZ R182, R161, R23 ;  /* 0x00000017a1b67220 */ /* 0x000fe20000410000 */
[----:B------:R-:W-:Y:S01]  /*20b0*/  FADD.FTZ R90, R212, -R91 ;  /* 0x8000005bd45a7221 */ /* 0x000fe20000010000 */
[----:B------:R-:W-:Y:S01]  /*20c0*/  FFMA.FTZ R220, R183, R176, R128 ;  /* 0x000000b0b7dc7223 */ /* 0x000fe20000010080 */
[----:B------:R-:W-:Y:S01]  /*20d0*/  FFMA.FTZ R128, R213, R180, R181 ;  /* 0x000000b4d5807223 */ /* 0x000fe200000100b5 */
[----:B------:R-:W-:Y:S01]  /*20e0*/  FADD.FTZ R88, R215, -R88 ;  /* 0x80000058d7587221 */ /* 0x000fe20000010000 */
[----:B------:R-:W-:Y:S01]  /*20f0*/  FFMA.FTZ R222, R182, R89, R129 ;  /* 0x00000059b6de7223 */ /* 0x000fe20000010081 */
[----:B------:R-:W-:Y:S01]  /*2100*/  PRMT R89, R177, 0x7632, R89 ;  /* 0x00007632b1597816 */ /* 0x000fe20000000059 */
[----:B------:R-:W-:Y:S01]  /*2110*/  FADD.FTZ R128, R211, -R128 ;  /* 0x80000080d3807221 */ /* 0x000fe20000010000 */
[C---:B------:R-:W-:Y:S01]  /*2120*/  FMUL.FTZ R163, R189.reuse, R90 ;  /* 0x0000005abda37220 */ /* 0x040fe20000410000 */
[----:B------:R-:W-:Y:S01]  /*2130*/  FMUL.FTZ R162, R189, R88 ;  /* 0x00000058bda27220 */ /* 0x000fe20000410000 */
[----:B------:R-:W-:Y:S01]  /*2140*/  SHF.L.U32 R89, R89, 0x10, RZ ;  /* 0x0000001059597819 */ /* 0x000fe200000006ff */
[----:B------:R-:W-:Y:S01]  /*2150*/  FMUL.FTZ R88, R189, R128 ;  /* 0x00000080bd587220 */ /* 0x000fe20000410000 */
[-C--:B------:R-:W-:Y:S01]  /*2160*/  FMUL.FTZ R128, R163, R23.reuse ;  /* 0x00000017a3807220 */ /* 0x080fe20000410000 */
[-C--:B------:R-:W-:Y:S01]  /*2170*/  FMUL.FTZ R177, R162, R23.reuse ;  /* 0x00000017a2b17220 */ /* 0x080fe20000410000 */
[----:B------:R-:W-:Y:S01]  /*2180*/  SHF.L.U32 R90, R178, 0x10, RZ ;  /* 0x00000010b25a7819 */ /* 0x000fe200000006ff */
[----:B------:R-:W-:Y:S01]  /*2190*/  FMUL.FTZ R185, R88, R23 ;  /* 0x0000001758b97220 */ /* 0x000fe20000410000 */
[----:B------:R-:W-:Y:S01]  /*21a0*/  FFMA.FTZ R187, R128, R89, R131 ;  /* 0x0000005980bb7223 */ /* 0x000fe20000010083 */
[----:B------:R-:W-:Y:S01]  /*21b0*/  FFMA.FTZ R186, R177, R186, R130 ;  /* 0x000000bab1ba7223 */ /* 0x000fe20000010082 */
[-CC-:B------:R-:W-:Y:S01]  /*21c0*/  FFMA.FTZ R89, R210, R180.reuse, R181.reuse ;  /* 0x000000b4d2597223 */ /* 0x180fe200000100b5 */
[-CC-:B------:R-:W-:Y:S01]  /*21d0*/  FFMA.FTZ R130, R209, R180.reuse, R181.reuse ;  /* 0x000000b4d1827223 */ /* 0x180fe200000100b5 */
[----:B------:R-:W-:Y:S01]  /*21e0*/  FFMA.FTZ R91, R206, R180, R181 ;  /* 0x000000b4ce5b7223 */ /* 0x000fe200000100b5 */
[----:B------:R-:W-:Y:S01]  /*21f0*/  FFMA.FTZ R132, R185, R90, R132 ;  /* 0x0000005ab9847223 */ /* 0x000fe20000010084 */
        /* <DEDUP_REMOVED lines=13> */
[----:B------:R-:W-:Y:S01]  /*22d0*/  FMUL.FTZ R131, R45, R130 ;  /* 0x000000822d837220 */ /* 0x000fe20000410000 */
        /* <DEDUP_REMOVED lines=15> */
.L_x_5584:
        /* <DEDUP_REMOVED lines=12> */
.L_x_5582:
[----:B------:R-:W-:Y:S05]  /*2490*/  BSYNC.RECONVERGENT B1 ;  /* 0x0000000000017941 */ /* 0x000fea0003800200 */
.L_x_5581:
        /* <DEDUP_REMOVED lines=10> */
[-CC-:B------:R-:W-:Y:S01]  /*2540*/  FFMA.FTZ R91, R191, R180.reuse, R181.reuse ;  /* 0x000000b4bf5b7223 */ /* 0x180fe200000100b5 */
[----:B------:R-:W-:Y:S01]  /*2550*/  FFMA.FTZ R186, R200, R180, R181 ;  /* 0x000000b4c8ba7223 */ /* 0x000fe200000100b5 */
[--C-:B------:R-:W-:Y:S01]  /*2560*/  FADD.FTZ R90, R196, -R89.reuse ;  /* 0x80000059c45a7221 */ /* 0x100fe20000010000 */
[C---:B-----5:R-:W-:Y:S01]  /*2570*/  PRMT R89, R176.reuse, 0x7632, R89 ;  /* 0x00007632b0597816 */ /* 0x060fe20000000059 */
[----:B------:R-:W-:Y:S01]  /*2580*/  FADD.FTZ R88, R203, -R88 ;  /* 0x80000058cb587221 */ /* 0x000fe20000010000 */
[----:B------:R-:W-:Y:S01]  /*2590*/  SHF.L.U32 R176, R176, 0x10, RZ ;  /* 0x00000010b0b07819 */ /* 0x000fe200000006ff */
[----:B------:R-:W-:Y:S01]  /*25a0*/  FMUL.FTZ R161, R189, R90 ;  /* 0x0000005abda17220 */ /* 0x000fe20000410000 */
[----:B------:R-:W-:Y:S01]  /*25b0*/  SHF.L.U32 R89, R89, 0x10, RZ ;  /* 0x0000001059597819 */ /* 0x000fe200000006ff */
[----:B------:R-:W-:Y:S01]  /*25c0*/  FMUL.FTZ R160, R189, R88 ;  /* 0x00000058bda07220 */ /* 0x000fe20000410000 */
[-C--:B------:R-:W-:Y:S01]  /*25d0*/  FFMA.FTZ R90, R188, R180.reuse, R181 ;  /* 0x000000b4bc5a7223 */ /* 0x080fe200000100b5 */
[-C--:B0-----:R-:W-:Y:S01]  /*25e0*/  FMUL.FTZ R182, R161, R23.reuse ;  /* 0x00000017a1b67220 */ /* 0x081fe20000410000 */
[----:B------:R-:W-:Y:S01]  /*25f0*/  PRMT R88, R177, 0x7632, R88 ;  /* 0x00007632b1587816 */ /* 0x000fe20000000058 */
[----:B------:R-:W-:Y:S01]  /*2600*/  FMUL.FTZ R183, R160, R23 ;  /* 0x00000017a0b77220 */ /* 0x000fe20000410000 */
[----:B------:R-:W-:Y:S01]  /*2610*/  FADD.FTZ R90, R197, -R90 ;  /* 0x8000005ac55a7221 */ /* 0x000fe20000010000 */
[----:B------:R-:W-:Y:S01]  /*2620*/  FFMA.FTZ R137, R182, R89, R137 ;  /* 0x00000059b6897223 */ /* 0x000fe20000010089 */
[----:B------:R-:W-:Y:S01]  /*2630*/  FFMA.FTZ R89, R193, R180, R181 ;  /* 0x000000b4c1597223 */ /* 0x000fe200000100b5 */
[----:B------:R-:W-:Y:S01]  /*2640*/  FFMA.FTZ R136, R183, R176, R136 ;  /* 0x000000b0b7887223 */ /* 0x000fe20000010088 */
[----:B------:R-:W-:Y:S01]  /*2650*/  FMUL.FTZ R163, R189, R90 ;  /* 0x0000005abda37220 */ /* 0x000fe20000410000 */
[----:B------:R-:W-:Y:S01]  /*2660*/  FADD.FTZ R162, R190, -R91 ;  /* 0x8000005bbea27221 */ /* 0x000fe20000010000 */
[----:B------:R-:W-:Y:S01]  /*2670*/  FADD.FTZ R176, R192, -R89 ;  /* 0x80000059c0b07221 */ /* 0x000fe20000010000 */
[----:B------:R-:W-:Y:S01]  /*2680*/  SHF.L.U32 R89, R88, 0x10, RZ ;  /* 0x0000001058597819 */ /* 0x000fe200000006ff */
[----:B------:R-:W-:Y:S01]  /*2690*/  FMUL.FTZ R184, R163, R23 ;  /* 0x00000017a3b87220 */ /* 0x000fe20000410000 */
[----:B------:R-:W-:Y:S01]  /*26a0*/  SHF.L.U32 R90, R178, 0x10, RZ ;  /* 0x00000010b25a7819 */ /* 0x000fe200000006ff */
[----:B------:R-:W-:Y:S01]  /*26b0*/  FMUL.FTZ R88, R189, R176 ;  /* 0x000000b0bd587220 */ /* 0x000fe20000410000 */
[-C--:B------:R-:W-:Y:S01]  /*26c0*/  FFMA.FTZ R176, R194, R180.reuse, R181 ;  /* 0x000000b4c2b07223 */ /* 0x080fe200000100b5 */
[----:B------:R-:W-:Y:S01]  /*26d0*/  FFMA.FTZ R139, R184, R89, R139 ;  /* 0x00000059b88b7223 */ /* 0x000fe2000001008b */
[----:B------:R-:W-:Y:S01]  /*26e0*/  FFMA.FTZ R89, R195, R180, R181 ;  /* 0x000000b4c3597223 */ /* 0x000fe200000100b5 */
[-C--:B------:R-:W-:Y:S01]  /*26f0*/  FMUL.FTZ R187, R88, R23.reuse ;  /* 0x0000001758bb7220 */ /* 0x080fe20000410000 */
[----:B------:R-:W-:Y:S01]  /*2700*/  FADD.FTZ R176, R199, -R176 ;  /* 0x800000b0c7b07221 */ /* 0x000fe20000010000 */
[----:B------:R-:W-:Y:S01]  /*2710*/  FMUL.FTZ R162, R189, R162 ;  /* 0x000000a2bda27220 */ /* 0x000fe20000410000 */
[----:B------:R-:W-:Y:S01]  /*2720*/  SHF.L.U32 R177, R177, 0x10, RZ ;  /* 0x00000010b1b17819 */ /* 0x000fe200000006ff */
[----:B------:R-:W-:Y:S01]  /*2730*/  FFMA.FTZ R140, R187, R90, R140 ;  /* 0x0000005abb8c7223 */ /* 0x000fe2000001008c */
[----:B------:R-:W-:Y:S01]  /*2740*/  FADD.FTZ R90, R198, -R89 ;  /* 0x80000059c65a7221 */ /* 0x000fe20000010000 */
[----:B------:R-:W-:Y:S01]  /*2750*/  FMUL.FTZ R89, R189, R176 ;  /* 0x000000b0bd597220 */ /* 0x000fe20000410000 */
[----:B------:R-:W-:Y:S01]  /*2760*/  FMUL.FTZ R185, R162, R23 ;  /* 0x00000017a2b97220 */ /* 0x000fe20000410000 */
[----:B------:R-:W-:Y:S01]  /*2770*/  FADD.FTZ R176, R201, -R186 ;  /* 0x800000bac9b07221 */ /* 0x000fe20000010000 */
[----:B------:R-:W-:Y:S01]  /*2780*/  PRMT R178, R178, 0x7632, R178 ;  /* 0x00007632b2b27816 */ /* 0x000fe200000000b2 */
[----:B------:R-:W-:Y:S01]  /*2790*/  FMUL.FTZ R90, R189, R90 ;  /* 0x0000005abd5a7220 */ /* 0x000fe20000410000 */
[----:B------:R-:W-:Y:S01]  /*27a0*/  FFMA.FTZ R138, R185, R177, R138 ;  /* 0x000000b1b98a7223 */ /* 0x000fe2000001008a */
        /* <DEDUP_REMOVED lines=24> */
.L_x_5587:
[-CC-:B0-----:R-:W-:Y:S01]  /*2930*/  FFMA.FTZ R183, R195, R180.reuse, R181.reuse ;  /* 0x000000b4c3b77223 */ /* 0x181fe200000100b5 */
[----:B------:R-:W-:-:S03]  /*2940*/  FFMA.FTZ R184, R200, R180, R181 ;  /* 0x000000b4c8b87223 */ /* 0x000fc600000100b5 */
[--C-:B------:R-:W-:Y:S01]  /*2950*/  FADD.FTZ R182, R198, -R183.reuse ;  /* 0x800000b7c6b67221 */ /* 0x100fe20000010000 */
[----:B------:R-:W-:Y:S01]  /*2960*/  FADD.FTZ R184, R201, -R184 ;  /* 0x800000b8c9b87221 */ /* 0x000fe20000010000 */
[----:B-----5:R-:W-:Y:S02]  /*2970*/  PRMT R183, R179, 0x7632, R183 ;  /* 0x00007632b3b77816 */ /* 0x020fe400000000b7 */
[C---:B------:R-:W-:Y:S01]  /*2980*/  FMUL.FTZ R182, R189.reuse, R182 ;  /* 0x000000b6bdb67220 */ /* 0x040fe20000410000 */
[----:B------:R-:W-:Y:S01]  /*2990*/  FMUL.FTZ R186, R189, R184 ;  /* 0x000000b8bdba7220 */ /* 0x000fe20000410000 */
[----:B------:R-:W-:Y:S02]  /*29a0*/  SHF.L.U32 R184, R179, 0x10, RZ ;  /* 0x00000010b3b87819 */ /* 0x000fe400000006ff */
[----:B------:R-:W-:Y:S01]  /*29b0*/  SHF.L.U32 R185, R183, 0x10, RZ ;  /* 0x00000010b7b97819 */ /* 0x000fe200000006ff */
[-C--:B------:R-:W-:Y:S01]  /*29c0*/  FMUL.FTZ R179, R182, R23.reuse ;  /* 0x00000017b6b37220 */ /* 0x080fe20000410000 */
[-CC-:B------:R-:W-:Y:S01]  /*29d0*/  FFMA.FTZ R183, R193, R180.reuse, R181.reuse ;  /* 0x000000b4c1b77223 */ /* 0x180fe200000100b5 */
[----:B------:R-:W-:Y:S01]  /*29e0*/  FMUL.FTZ R182, R186, R23 ;  /* 0x00000017bab67220 */ /* 0x000fe20000410000 */
[----:B------:R-:W-:Y:S01]  /*29f0*/  FFMA.FTZ R186, R194, R180, R181 ;  /* 0x000000b4c2ba7223 */ /* 0x000fe200000100b5 */
[----:B------:R-:W-:Y:S01]  /*2a00*/  FFMA.FTZ R142, R179, R184, R142 ;  /* 0x000000b8b38e7223 */ /* 0x000fe2000001008e */
[----:B------:R-:W-:Y:S01]  /*2a10*/  FADD.FTZ R184, R192, -R183 ;  /* 0x800000b7c0b87221 */ /* 0x000fe20000010000 */
[----:B------:R-:W-:Y:S01]  /*2a20*/  FFMA.FTZ R183, R191, R180, R181 ;  /* 0x000000b4bfb77223 */ /* 0x000fe200000100b5 */
[----:B------:R-:W-:Y:S01]  /*2a30*/  FADD.FTZ R220, R199, -R186 ;  /* 0x800000bac7dc7221 */ /* 0x000fe20000010000 */
[----:B------:R-:W-:Y:S01]  /*2a40*/  FFMA.FTZ R143, R182, R185, R143 ;  /* 0x000000b9b68f7223 */ /* 0x000fe2000001008f */
[C---:B------:R-:W-:Y:S01]  /*2a50*/  FMUL.FTZ R184, R189.reuse, R184 ;  /* 0x000000b8bdb87220 */ /* 0x040fe20000410000 */
[C---:B------:R-:W-:Y:S01]  /*2a60*/  PRMT R185, R178.reuse, 0x7632, R185 ;  /* 0x00007632b2b97816 */ /* 0x040fe200000000b9 */
[----:B------:R-:W-:Y:S01]  /*2a70*/  FMUL.FTZ R220, R189, R220 ;  /* 0x000000dcbddc7220 */ /* 0x000fe20000410000 */
[----:B------:R-:W-:Y:S01]  /*2a80*/  SHF.L.U32 R186, R178, 0x10, RZ ;  /* 0x00000010b2ba7819 */ /* 0x000fe200000006ff */
[----:B------:R-:W-:Y:S01]  /*2a90*/  FADD.FTZ R178, R190, -R183 ;  /* 0x800000b7beb27221 */ /* 0x000fe20000010000 */
[-C--:B------:R-:W-:Y:S01]  /*2aa0*/  FMUL.FTZ R223, R184, R23.reuse ;  /* 0x00000017b8df7220 */ /* 0x080fe20000410000 */
[----:B------:R-:W-:Y:S01]  /*2ab0*/  SHF.L.U32 R184, R185, 0x10, RZ ;  /* 0x00000010b9b87819 */ /* 0x000fe200000006ff */
[-C--:B------:R-:W-:Y:S01]  /*2ac0*/  FMUL.FTZ R220, R220, R23.reuse ;  /* 0x00000017dcdc7220 */ /* 0x080fe20000410000 */
[----:B------:R-:W-:Y:S01]  /*2ad0*/  FMUL.FTZ R178, R189, R178 ;  /* 0x000000b2bdb27220 */ /* 0x000fe20000410000 */
[----:B------:R-:W-:Y:S01]  /*2ae0*/  FFMA.FTZ R140, R223, R186, R140 ;  /* 0x000000badf8c7223 */ /* 0x000fe2000001008c */
[----:B------:R-:W-:Y:S01]  /*2af0*/  SHF.L.U32 R183, R177, 0x10, RZ ;  /* 0x00000010b1b77819 */ /* 0x000fe200000006ff */
[----:B------:R-:W-:Y:S01]  /*2b00*/  FFMA.FTZ R141, R220, R184, R141 ;  /* 0x000000b8dc8d7223 */ /* 0x000fe2000001008d */
[----:B------:R-:W-:Y:S01]  /*2b10*/  FMUL.FTZ R185, R178, R23 ;  /* 0x00000017b2b97220 */ /* 0x000fe20000410000 */
[-CC-:B------:R-:W-:Y:S01]  /*2b20*/  FFMA.FTZ R186, R188, R180.reuse, R181.reuse ;  /* 0x000000b4bcba7223 */ /* 0x180fe200000100b5 */
[-CC-:B------:R-:W-:Y:S01]  /*2b30*/  FFMA.FTZ R178, R205, R180.reuse, R181.reuse ;  /* 0x000000b4cdb27223 */ /* 0x180fe200000100b5 */
[----:B------:R-:W-:Y:S01]  /*2b40*/  PRMT R184, R177, 0x7632, R184 ;  /* 0x00007632b1b87816 */ /* 0x000fe200000000b8 */
[----:B------:R-:W-:Y:S01]  /*2b50*/  FFMA.FTZ R177, R202, R180, R181 ;  /* 0x000000b4cab17223 */ /* 0x000fe200000100b5 */
[----:B------:R-:W-:Y:S01]  /*2b60*/  FADD.FTZ R186, R197, -R186 ;  /* 0x800000bac5ba7221 */ /* 0x000fe20000010000 */
[----:B------:R-:W-:Y:S01]  /*2b70*/  FADD.FTZ R178, R203, -R178 ;  /* 0x800000b2cbb27221 */ /* 0x000fe20000010000 */
[----:B------:R-:W-:Y:S01]  /*2b80*/  SHF.L.U32 R187, R184, 0x10, RZ ;  /* 0x00000010b8bb7819 */ /* 0x000fe200000006ff */
[----:B------:R-:W-:Y:S01]  /*2b90*/  FADD.FTZ R184, R196, -R177 ;  /* 0x800000b1c4b87221 */ /* 0x000fe20000010000 */
[C---:B------:R-:W-:Y:S01]  /*2ba0*/  FMUL.FTZ R186, R189.reuse, R186 ;  /* 0x000000babdba7220 */ /* 0x040fe20000410000 */
[----:B------:R-:W-:Y:S01]  /*2bb0*/  FMUL.FTZ R178, R189, R178 ;  /* 0x000000b2bdb27220 */ /* 0x000fe20000410000 */
[----:B------:R-:W-:Y:S01]  /*2bc0*/  FFMA.FTZ R138, R185, R183, R138 ;  /* 0x000000b7b98a7223 */ /* 0x000fe2000001008a */
[----:B------:R-:W-:Y:S01]  /*2bd0*/  FMUL.FTZ R184, R189, R184 ;  /* 0x000000b8bdb87220 */ /* 0x000fe20000410000 */
[----:B------:R-:W-:Y:S01]  /*2be0*/  SHF.L.U32 R183, R176, 0x10, RZ ;  /* 0x00000010b0b77819 */ /* 0x000fe200000006ff */
[-C--:B------:R-:W-:Y:S01]  /*2bf0*/  FMUL.FTZ R186, R186, R23.reuse ;  /* 0x00000017baba7220 */ /* 0x080fe20000410000 */
[-C--:B------:R-:W-:Y:S01]  /*2c00*/  FMUL.FTZ R177, R178, R23.reuse ;  /* 0x00000017b2b17220 */ /* 0x080fe20000410000 */
[----:B------:R-:W-:Y:S01]  /*2c10*/  PRMT R176, R176, 0x7632, R176 ;  /* 0x00007632b0b07816 */ /* 0x000fe200000000b0 */
        /* <DEDUP_REMOVED lines=17> */
.L_x_5588:
        /* <DEDUP_REMOVED lines=8> */
.L_x_5586:
[----:B------:R-:W-:Y:S05]  /*2db0*/  BSYNC.RECONVERGENT B1 ;  /* 0x0000000000017941 */ /* 0x000fea0003800200 */
.L_x_5585:
        /* <DEDUP_REMOVED lines=8> */
[-C--:B0-----:R-:W-:Y:S01]  /*2e40*/  FFMA.FTZ R182, R10, R180.reuse, R181 ;  /* 0x000000b40ab67223 */ /* 0x081fe200000100b5 */
[----:B-----5:R-:W-:Y:S01]  /*2e50*/  PRMT R161, R177, 0x7632, R161 ;  /* 0x00007632b1a17816 */ /* 0x020fe200000000a1 */
[----:B------:R-:W-:Y:S01]  /*2e60*/  FFMA.FTZ R91, R9, R180, R181 ;  /* 0x000000b4095b7223 */ /* 0x000fe200000100b5 */
[----:B------:R-:W-:Y:S01]  /*2e70*/  FADD.FTZ R90, R15, -R90 ;  /* 0x8000005a0f5a7221 */ /* 0x000fe20000010000 */
[----:B------:R-:W-:Y:S01]  /*2e80*/  FADD.FTZ R182, R17, -R182 ;  /* 0x800000b611b67221 */ /* 0x000fe20000010000 */
[----:B------:R-:W-:Y:S01]  /*2e90*/  PRMT R88, R176, 0x7632, R88 ;  /* 0x00007632b0587816 */ /* 0x000fe20000000058 */
[----:B------:R-:W-:Y:S01]  /*2ea0*/  FADD.FTZ R162, R16, -R91 ;  /* 0x8000005b10a27221 */ /* 0x000fe20000010000 */
[----:B------:R-:W-:Y:S01]  /*2eb0*/  SHF.L.U32 R187, R161, 0x10, RZ ;  /* 0x00000010a1bb7819 */ /* 0x000fe200000006ff */
[----:B------:R-:W-:Y:S01]  /*2ec0*/  FMUL.FTZ R161, R189, R90 ;  /* 0x0000005abda17220 */ /* 0x000fe20000410000 */
[--C-:B------:R-:W-:Y:S01]  /*2ed0*/  FFMA.FTZ R89, R7, R180, R181.reuse ;  /* 0x000000b407597223 */ /* 0x100fe200000100b5 */
[----:B------:R-:W-:Y:S01]  /*2ee0*/  FMUL.FTZ R163, R189, R182 ;  /* 0x000000b6bda37220 */ /* 0x000fe20000410000 */
[-CC-:B------:R-:W-:Y:S01]  /*2ef0*/  FFMA.FTZ R222, R22, R180.reuse, R181.reuse ;  /* 0x000000b416de7223 */ /* 0x180fe200000100b5 */
[-CC-:B------:R-:W-:Y:S01]  /*2f00*/  FFMA.FTZ R183, R11, R180.reuse, R181.reuse ;  /* 0x000000b40bb77223 */ /* 0x180fe200000100b5 */
[-CC-:B------:R-:W-:Y:S01]  /*2f10*/  FFMA.FTZ R220, R12, R180.reuse, R181.reuse ;  /* 0x000000b40cdc7223 */ /* 0x180fe200000100b5 */
[----:B------:R-:W-:Y:S01]  /*2f20*/  FFMA.FTZ R223, R13, R180, R181 ;  /* 0x000000b40ddf7223 */ /* 0x000fe200000100b5 */
[----:B------:R-:W-:Y:S01]  /*2f30*/  SHF.L.U32 R88, R88, 0x10, RZ ;  /* 0x0000001058587819 */ /* 0x000fe200000006ff */
[----:B------:R-:W-:Y:S01]  /*2f40*/  FMUL.FTZ R162, R189, R162 ;  /* 0x000000a2bda27220 */ /* 0x000fe20000410000 */
[-C--:B------:R-:W-:Y:S01]  /*2f50*/  FMUL.FTZ R180, R161, R23.reuse ;  /* 0x00000017a1b47220 */ /* 0x080fe20000410000 */
[----:B------:R-:W-:Y:S01]  /*2f60*/  FADD.FTZ R160, R14, -R89 ;  /* 0x800000590ea07221 */ /* 0x000fe20000010000 */
[-C--:B------:R-:W-:Y:S01]  /*2f70*/  FMUL.FTZ R182, R163, R23.reuse ;  /* 0x00000017a3b67220 */ /* 0x080fe20000410000 */
[----:B------:R-:W-:Y:S01]  /*2f80*/  SHF.L.U32 R185, R177, 0x10, RZ ;  /* 0x00000010b1b97819 */ /* 0x000fe200000006ff */
[----:B------:R-:W-:Y:S01]  /*2f90*/  FADD.FTZ R222, R21, -R222 ;  /* 0x800000de15de7221 */ /* 0x000fe20000010000 */
[----:B------:R-:W-:Y:S01]  /*2fa0*/  PRMT R90, R179, 0x7632, R90 ;  /* 0x00007632b35a7816 */ /* 0x000fe2000000005a */
[----:B------:R-:W-:Y:S01]  /*2fb0*/  FMUL.FTZ R181, R162, R23 ;  /* 0x00000017a2b57220 */ /* 0x000fe20000410000 */
[----:B------:R-:W-:Y:S01]  /*2fc0*/  FFMA.FTZ R186, R180, R88, R145 ;  /* 0x00000058b4ba7223 */ /* 0x000fe20000010091 */
[----:B------:R-:W-:Y:S01]  /*2fd0*/  PRMT R89, R178, 0x7632, R89 ;  /* 0x00007632b2597816 */ /* 0x000fe20000000059 */
[----:B------:R-:W-:Y:S01]  /*2fe0*/  FADD.FTZ R88, R18, -R183 ;  /* 0x800000b712587221 */ /* 0x000fe20000010000 */
[----:B------:R-:W-:Y:S01]  /*2ff0*/  FMUL.FTZ R160, R189, R160 ;  /* 0x000000a0bda07220 */ /* 0x000fe20000410000 */
[----:B------:R-:W-:Y:S01]  /*3000*/  FFMA.FTZ R187, R182, R187, R147 ;  /* 0x000000bbb6bb7223 */ /* 0x000fe20000010093 */
[----:B------:R-:W-:Y:S01]  /*3010*/  FADD.FTZ R220, R19, -R220 ;  /* 0x800000dc13dc7221 */ /* 0x000fe20000010000 */
[----:B------:R-:W-:Y:S01]  /*3020*/  SHF.L.U32 R147, R90, 0x10, RZ ;  /* 0x000000105a937819 */ /* 0x000fe200000006ff */
[----:B------:R-:W-:Y:S01]  /*3030*/  FMUL.FTZ R91, R189, R222 ;  /* 0x000000debd5b7220 */ /* 0x000fe20000410000 */
[----:B------:R-:W-:Y:S01]  /*3040*/  FFMA.FTZ R185, R181, R185, R146 ;  /* 0x000000b9b5b97223 */ /* 0x000fe20000010092 */
[----:B------:R-:W-:Y:S01]  /*3050*/  FADD.FTZ R90, R20, -R223 ;  /* 0x800000df145a7221 */ /* 0x000fe20000010000 */
[----:B------:R-:W-:Y:S01]  /*3060*/  SHF.L.U32 R176, R176, 0x10, RZ ;  /* 0x00000010b0b07819 */ /* 0x000fe200000006ff */
[----:B------:R-:W-:Y:S01]  /*3070*/  FMUL.FTZ R88, R189, R88 ;  /* 0x00000058bd587220 */ /* 0x000fe20000410000 */
[----:B------:R-:W-:Y:S01]  /*3080*/  SHF.L.U32 R146, R89, 0x10, RZ ;  /* 0x0000001059927819 */ /* 0x000fe200000006ff */
[-C--:B------:R-:W-:Y:S01]  /*3090*/  FMUL.FTZ R177, R160, R23.reuse ;  /* 0x00000017a0b17220 */ /* 0x080fe20000410000 */
[----:B------:R-:W-:Y:S01]  /*30a0*/  FMUL.FTZ R89, R189, R220 ;  /* 0x000000dcbd597220 */ /* 0x000fe20000410000 */
[-C--:B------:R-:W-:Y:S01]  /*30b0*/  FMUL.FTZ R220, R91, R23.reuse ;  /* 0x000000175bdc7220 */ /* 0x080fe20000410000 */
[----:B------:R-:W-:Y:S01]  /*30c0*/  SHF.L.U32 R178, R178, 0x10, RZ ;  /* 0x00000010b2b27819 */ /* 0x000fe200000006ff */
[----:B------:R-:W-:Y:S01]  /*30d0*/  FMUL.FTZ R90, R189, R90 ;  /* 0x0000005abd5a7220 */ /* 0x000fe20000410000 */
[-C--:B------:R-:W-:Y:S01]  /*30e0*/  FMUL.FTZ R145, R88, R23.reuse ;  /* 0x0000001758917220 */ /* 0x080fe20000410000 */
[----:B------:R-:W-:Y:S01]  /*30f0*/  FFMA.FTZ R184, R177, R176, R144 ;  /* 0x000000b0b1b87223 */ /* 0x000fe20000010090 */
[----:B------:R-:W-:Y:S01]  /*3100*/  FMUL.FTZ R144, R89, R23 ;  /* 0x0000001759907220 */ /* 0x000fe20000410000 */
[----:B------:R-:W-:Y:S01]  /*3110*/  FFMA.FTZ R151, R220, R147, R151 ;  /* 0x00000093dc977223 */ /* 0x000fe20000010097 */
[----:B------:R-:W-:Y:S01]  /*3120*/  FMUL.FTZ R147, R90, R23 ;  /* 0x000000175a937220 */ /* 0x000fe20000410000 */
[----:B------:R-:W-:Y:S01]  /*3130*/  FFMA.FTZ R148, R145, R178, R148 ;  /* 0x000000b291947223 */ /* 0x000fe20000010094 */
[----:B------:R-:W-:Y:S01]  /*3140*/  FMUL.FTZ R176, R72, R177 ;  /* 0x000000b148b07220 */ /* 0x000fe20000410000 */
        /* <DEDUP_REMOVED lines=15> */
.L_x_5590:
        /* <DEDUP_REMOVED lines=58> */
[----:B------:R-:W-:Y:S01]  /*35e0*/  FFMA.FTZ R148, R225, R181, R148 ;  /* 0x000000b5e1947223 */ /* 0x000fe20000010094 */
[----:B------:R-:W-:Y:S01]  /*35f0*/  FFMA.FTZ R149, R222, R220, R149 ;  /* 0x000000dcde957223 */ /* 0x000fe20000010095 */
[----:B------:R-:W-:-:S02]  /*3600*/  F2FP.BF16.F32.PACK_AB R179, R228, R179 ;  /* 0x000000b3e4b3723e */ /* 0x000fc400000010ff */
[----:B------:R-:W-:Y:S02]  /*3610*/  F2FP.BF16.F32.PACK_AB R178, R147, R178 ;  /* 0x000000b293b2723e */ /* 0x000fe400000010ff */
[----:B------:R-:W-:Y:S02]  /*3620*/  F2FP.BF16.F32.PACK_AB R177, R182, R223 ;  /* 0x000000dfb6b1723e */ /* 0x000fe400000010ff */
[----:B------:R-:W-:-:S07]  /*3630*/  F2FP.BF16.F32.PACK_AB R176, R23, R176 ;  /* 0x000000b017b0723e */ /* 0x000fce00000010ff */
.L_x_5591:
        /* <DEDUP_REMOVED lines=12> */
.L_x_5580:
        /* <DEDUP_REMOVED lines=8> */
[-CC-:B0-----:R-:W-:Y:S01]  /*3780*/  FFMA.FTZ R182, R209, R180.reuse, R181.reuse ;  /* 0x000000b4d1b67223 */ /* 0x181fe200000100b5 */
[-CC-:B------:R-:W-:Y:S01]  /*3790*/  FFMA.FTZ R183, R206, R180.reuse, R181.reuse ;  /* 0x000000b4ceb77223 */ /* 0x180fe200000100b5 */
[----:B-----5:R-:W-:Y:S01]  /*37a0*/  SHF.L.U32 R184, R179, 0x10, RZ ;  /* 0x00000010b3b87819 */ /* 0x020fe200000006ff */
[----:B------:R-:W-:Y:S01]  /*37b0*/  FFMA.FTZ R185, R210, R180, R181 ;  /* 0x000000b4d2b97223 */ /* 0x000fe200000100b5 */
[----:B------:R-:W-:Y:S01]  /*37c0*/  FADD.FTZ R182, R207, -R182 ;  /* 0x800000b6cfb67221 */ /* 0x000fe20000010000 */
[--C-:B------:R-:W-:Y:S01]  /*37d0*/  FADD.FTZ R186, R204, -R183.reuse ;  /* 0x800000b7ccba7221 */ /* 0x100fe20000010000 */
[----:B------:R-:W-:Y:S01]  /*37e0*/  PRMT R183, R179, 0x7632, R183 ;  /* 0x00007632b3b77816 */ /* 0x000fe200000000b7 */
[----:B------:R-:W-:Y:S01]  /*37f0*/  FADD.FTZ R220, R208, -R185 ;  /* 0x800000b9d0dc7221 */ /* 0x000fe20000010000 */
[C---:B------:R-:W-:Y:S01]  /*3800*/  FFMA.FTZ R182, R189.reuse, R182, R158 ;  /* 0x000000b6bdb67223 */ /* 0x040fe2000001009e */
[----:B------:R-:W-:Y:S01]  /*3810*/  FFMA.FTZ R186, R189, R186, R159 ;  /* 0x000000babdba7223 */ /* 0x000fe2000001009f */
[----:B------:R-:W-:Y:S01]  /*3820*/  SHF.L.U32 R183, R183, 0x10, RZ ;  /* 0x00000010b7b77819 */ /* 0x000fe200000006ff */
[-CC-:B------:R-:W-:Y:S01]  /*3830*/  FFMA.FTZ R225, R218, R180.reuse, R181.reuse ;  /* 0x000000b4dae17223 */ /* 0x180fe200000100b5 */
[-C--:B------:R-:W-:Y:S01]  /*3840*/  FMUL.FTZ R179, R182, R23.reuse ;  /* 0x00000017b6b37220 */ /* 0x080fe20000410000 */
[----:B------:R-:W-:Y:S01]  /*3850*/  FMUL.FTZ R182, R186, R23 ;  /* 0x00000017bab67220 */ /* 0x000fe20000410000 */
[----:B------:R-:W-:Y:S01]  /*3860*/  FFMA.FTZ R186, R213, R180, R181 ;  /* 0x000000b4d5ba7223 */ /* 0x000fe200000100b5 */
[----:B------:R-:W-:Y:S01]  /*3870*/  SHF.L.U32 R185, R178, 0x10, RZ ;  /* 0x00000010b2b97819 */ /* 0x000fe200000006ff */
[----:B------:R-:W-:Y:S01]  /*3880*/  FFMA.FTZ R134, R179, R184, R134 ;  /* 0x000000b8b3867223 */ /* 0x000fe20000010086 */
[----:B------:R-:W-:Y:S01]  /*3890*/  FFMA.FTZ R135, R182, R183, R135 ;  /* 0x000000b7b6877223 */ /* 0x000fe20000010087 */
[----:B------:R-:W-:Y:S01]  /*38a0*/  FADD.FTZ R184, R211, -R186 ;  /* 0x800000bad3b87221 */ /* 0x000fe20000010000 */
[----:B------:R-:W-:Y:S01]  /*38b0*/  FFMA.FTZ R186, R217, R180, R181 ;  /* 0x000000b4d9ba7223 */ /* 0x000fe200000100b5 */
[----:B------:R-:W-:Y:S01]  /*38c0*/  PRMT R183, R178, 0x7632, R183 ;  /* 0x00007632b2b77816 */ /* 0x000fe200000000b7 */
[----:B------:R-:W-:Y:S01]  /*38d0*/  FADD.FTZ R222, R216, -R225 ;  /* 0x800000e1d8de7221 */ /* 0x000fe20000010000 */
[----:B------:R-:W-:Y:S01]  /*38e0*/  FFMA.FTZ R184, R189, R184, R156 ;  /* 0x000000b8bdb87223 */ /* 0x000fe2000001009c */
[----:B------:R-:W-:Y:S01]  /*38f0*/  FADD.FTZ R223, R215, -R186 ;  /* 0x800000bad7df7221 */ /* 0x000fe20000010000 */
[C---:B------:R-:W-:Y:S01]  /*3900*/  FFMA.FTZ R186, R189.reuse, R220, R157 ;  /* 0x000000dcbdba7223 */ /* 0x040fe2000001009d */
[----:B------:R-:W-:Y:S01]  /*3910*/  FMUL.FTZ R179, R46, R179 ;  /* 0x000000b32eb37220 */ /* 0x000fe20000410000 */
[----:B------:R-:W-:Y:S01]  /*3920*/  FMUL.FTZ R187, R184, R23 ;  /* 0x00000017b8bb7220 */ /* 0x000fe20000410000 */
[----:B------:R-:W-:Y:S01]  /*3930*/  FFMA.FTZ R178, R189, R223, R154 ;  /* 0x000000dfbdb27223 */ /* 0x000fe2000001009a */
[----:B------:R-:W-:Y:S01]  /*3940*/  SHF.L.U32 R184, R183, 0x10, RZ ;  /* 0x00000010b7b87819 */ /* 0x000fe200000006ff */
[----:B------:R-:W-:Y:S01]  /*3950*/  FMUL.FTZ R220, R186, R23 ;  /* 0x00000017badc7220 */ /* 0x000fe20000410000 */
[----:B------:R-:W-:Y:S01]  /*3960*/  FFMA.FTZ R132, R187, R185, R132 ;  /* 0x000000b9bb847223 */ /* 0x000fe20000010084 */
[----:B------:R-:W-:Y:S01]  /*3970*/  FMUL.FTZ R185, R178, R23 ;  /* 0x00000017b2b97220 */ /* 0x000fe20000410000 */
[-CC-:B------:R-:W-:Y:S01]  /*3980*/  FFMA.FTZ R223, R214, R180.reuse, R181.reuse ;  /* 0x000000b4d6df7223 */ /* 0x180fe200000100b5 */
[----:B------:R-:W-:Y:S01]  /*3990*/  FFMA.FTZ R178, R221, R180, R181 ;  /* 0x000000b4ddb27223 */ /* 0x000fe200000100b5 */
[----:B------:R-:W-:Y:S01]  /*39a0*/  FFMA.FTZ R133, R220, R184, R133 ;  /* 0x000000b8dc857223 */ /* 0x000fe20000010085 */
[----:B------:R-:W-:Y:S01]  /*39b0*/  SHF.L.U32 R183, R177, 0x10, RZ ;  /* 0x00000010b1b77819 */ /* 0x000fe200000006ff */
[----:B------:R-:W-:Y:S01]  /*39c0*/  FADD.FTZ R184, R212, -R223 ;  /* 0x800000dfd4b87221 */ /* 0x000fe20000010000 */
[----:B------:R-:W-:Y:S01]  /*39d0*/  FADD.FTZ R223, R219, -R178 ;  /* 0x800000b2dbdf7221 */ /* 0x000fe20000010000 */
[----:B------:R-:W-:-:S02]  /*39e0*/  PRMT R177, R177, 0x7632, R177 ;  /* 0x00007632b1b17816 */ /* 0x000fc400000000b1 */
[C---:B------:R-:W-:Y:S01]  /*39f0*/  FFMA.FTZ R184, R189.reuse, R184, R155 ;  /* 0x000000b8bdb87223 */ /* 0x040fe2000001009b */
[----:B------:R-:W-:Y:S01]  /*3a00*/  FFMA.FTZ R178, R189, R223, R152 ;  /* 0x000000dfbdb27223 */ /* 0x000fe20000010098 */
[----:B------:R-:W-:Y:S01]  /*3a10*/  SHF.L.U32 R186, R177, 0x10, RZ ;  /* 0x00000010b1ba7819 */ /* 0x000fe200000006ff */
[----:B------:R-:W-:Y:S01]  /*3a20*/  FFMA.FTZ R130, R185, R183, R130 ;  /* 0x000000b7b9827223 */ /* 0x000fe20000010082 */
[----:B------:R-:W-:Y:S01]  /*3a30*/  SHF.L.U32 R183, R176, 0x10, RZ ;  /* 0x00000010b0b77819 */ /* 0x000fe200000006ff */
[-C--:B------:R-:W-:Y:S01]  /*3a40*/  FMUL.FTZ R177, R178, R23.reuse ;  /* 0x00000017b2b17220 */ /* 0x080fe20000410000 */
[----:B------:R-:W-:Y:S01]  /*3a50*/  FFMA.FTZ R178, R189, R222, R153 ;  /* 0x000000debdb27223 */ /* 0x000fe20000010099 */
[----:B------:R-:W-:Y:S01]  /*3a60*/  FMUL.FTZ R184, R184, R23 ;  /* 0x00000017b8b87220 */ /* 0x000fe20000410000 */
[----:B------:R-:W-:Y:S01]  /*3a70*/  PRMT R176, R176, 0x7632, R176 ;  /* 0x00007632b0b07816 */ /* 0x000fe200000000b0 */
[----:B------:R-:W-:Y:S01]  /*3a80*/  FFMA.FTZ R128, R177, R183, R128 ;  /* 0x000000b7b1807223 */ /* 0x000fe20000010080 */
[----:B------:R-:W-:Y:S01]  /*3a90*/  FMUL.FTZ R178, R178, R23 ;  /* 0x00000017b2b27220 */ /* 0x000fe20000410000 */
[----:B------:R-:W-:Y:S01]  /*3aa0*/  FFMA.FTZ R131, R184, R186, R131 ;  /* 0x000000bab8837223 */ /* 0x000fe20000010083 */
        /* <DEDUP_REMOVED lines=14> */
.L_x_5594:
[-CC-:B------:R-:W-:Y:S01]  /*3b90*/  FFMA.FTZ R88, R221, R180.reuse, R181.reuse ;  /* 0x000000b4dd587223 */ /* 0x180fe200000100b5 */
[-CC-:B------:R-:W-:Y:S01]  /*3ba0*/  FFMA.FTZ R89, R218, R180.reuse, R181.reuse ;  /* 0x000000b4da597223 */ /* 0x180fe200000100b5 */
[----:B------:R-:W-:Y:S02]  /*3bb0*/  FFMA.FTZ R91, R214, R180, R181 ;  /* 0x000000b4d65b7223 */ /* 0x000fe400000100b5 */
[----:B------:R-:W-:Y:S01]  /*3bc0*/  FADD.FTZ R88, R219, -R88 ;  /* 0x80000058db587221 */ /* 0x000fe20000010000 */
[--C-:B------:R-:W-:Y:S01]  /*3bd0*/  FADD.FTZ R90, R216, -R89.reuse ;  /* 0x80000059d85a7221 */ /* 0x100fe20000010000 */
[C---:B-----5:R-:W-:Y:S02]  /*3be0*/  PRMT R89, R176.reuse, 0x7632, R89 ;  /* 0x00007632b0597816 */ /* 0x060fe40000000059 */
[C---:B------:R-:W-:Y:S01]  /*3bf0*/  FFMA.FTZ R160, R189.reuse, R88, R152 ;  /* 0x00000058bda07223 */ /* 0x040fe20000010098 */
[----:B------:R-:W-:Y:S01]  /*3c00*/  FFMA.FTZ R161, R189, R90, R153 ;  /* 0x0000005abda17223 */ /* 0x000fe20000010099 */
[----:B------:R-:W-:Y:S01]  /*3c10*/  SHF.L.U32 R176, R176, 0x10, RZ ;  /* 0x00000010b0b07819 */ /* 0x000fe200000006ff */
[----:B------:R-:W-:Y:S01]  /*3c20*/  FFMA.FTZ R88, R217, R180, R181 ;  /* 0x000000b4d9587223 */ /* 0x000fe200000100b5 */
[-C--:B0-----:R-:W-:Y:S01]  /*3c30*/  FMUL.FTZ R183, R160, R23.reuse ;  /* 0x00000017a0b77220 */ /* 0x081fe20000410000 */
[----:B------:R-:W-:Y:S01]  /*3c40*/  SHF.L.U32 R89, R89, 0x10, RZ ;  /* 0x0000001059597819 */ /* 0x000fe200000006ff */
[----:B------:R-:W-:Y:S01]  /*3c50*/  FMUL.FTZ R182, R161, R23 ;  /* 0x00000017a1b67220 */ /* 0x000fe20000410000 */
[----:B------:R-:W-:Y:S01]  /*3c60*/  FADD.FTZ R90, R212, -R91 ;  /* 0x8000005bd45a7221 */ /* 0x000fe20000010000 */
[----:B------:R-:W-:Y:S01]  /*3c70*/  FFMA.FTZ R128, R183, R176, R128 ;  /* 0x000000b0b7807223 */ /* 0x000fe20000010080 */
[----:B------:R-:W-:Y:S01]  /*3c80*/  FFMA.FTZ R176, R213, R180, R181 ;  /* 0x000000b4d5b07223 */ /* 0x000fe200000100b5 */
[----:B------:R-:W-:Y:S01]  /*3c90*/  FFMA.FTZ R129, R182, R89, R129 ;  /* 0x00000059b6817223 */ /* 0x000fe20000010081 */
[----:B------:R-:W-:Y:S01]  /*3ca0*/  FADD.FTZ R88, R215, -R88 ;  /* 0x80000058d7587221 */ /* 0x000fe20000010000 */
[----:B------:R-:W-:Y:S01]  /*3cb0*/  PRMT R89, R177, 0x7632, R89 ;  /* 0x00007632b1597816 */ /* 0x000fe20000000059 */
        /* <DEDUP_REMOVED lines=8> */
[----:B------:R-:W-:Y:S01]  /*3d40*/  SHF.L.U32 R90, R178, 0x10, RZ ;  /* 0x00000010b25a7819 */ /* 0x000fe200000006ff */
[----:B------:R-:W-:Y:S01]  /*3d50*/  FMUL.FTZ R187, R88, R23 ;  /* 0x0000001758bb7220 */ /* 0x000fe20000410000 */
[----:B------:R-:W-:Y:S01]  /*3d60*/  FFMA.FTZ R131, R184, R89, R131 ;  /* 0x00000059b8837223 */ /* 0x000fe20000010083 */
[-CC-:B------:R-:W-:Y:S01]  /*3d70*/  FFMA.FTZ R89, R210, R180.reuse, R181.reuse ;  /* 0x000000b4d2597223 */ /* 0x180fe200000100b5 */
[--C-:B------:R-:W-:Y:S01]  /*3d80*/  FFMA.FTZ R176, R209, R180, R181.reuse ;  /* 0x000000b4d1b07223 */ /* 0x100fe200000100b5 */
[----:B------:R-:W-:Y:S01]  /*3d90*/  FFMA.FTZ R130, R185, R177, R130 ;  /* 0x000000b1b9827223 */ /* 0x000fe20000010082 */
[----:B------:R-:W-:Y:S01]  /*3da0*/  FFMA.FTZ R132, R187, R90, R132 ;  /* 0x0000005abb847223 */ /* 0x000fe20000010084 */
[----:B------:R-:W-:Y:S01]  /*3db0*/  FFMA.FTZ R177, R206, R180, R181 ;  /* 0x000000b4ceb17223 */ /* 0x000fe200000100b5 */
[----:B------:R-:W-:Y:S01]  /*3dc0*/  FADD.FTZ R90, R208, -R89 ;  /* 0x80000059d05a7221 */ /* 0x000fe20000010000 */
[----:B------:R-:W-:Y:S01]  /*3dd0*/  FADD.FTZ R91, R207, -R176 ;  /* 0x800000b0cf5b7221 */ /* 0x000fe20000010000 */
[----:B------:R-:W-:Y:S01]  /*3de0*/  PRMT R178, R178, 0x7632, R178 ;  /* 0x00007632b2b27816 */ /* 0x000fe200000000b2 */
[----:B------:R-:W-:Y:S01]  /*3df0*/  FADD.FTZ R220, R204, -R177 ;  /* 0x800000b1ccdc7221 */ /* 0x000fe20000010000 */
[C---:B------:R-:W-:Y:S01]  /*3e00*/  FFMA.FTZ R89, R189.reuse, R90, R157 ;  /* 0x0000005abd597223 */ /* 0x040fe2000001009d */
[----:B------:R-:W-:Y:S01]  /*3e10*/  FFMA.FTZ R90, R189, R91, R158 ;  /* 0x0000005bbd5a7223 */ /* 0x000fe2000001009e */
[----:B------:R-:W-:Y:S01]  /*3e20*/  SHF.L.U32 R176, R179, 0x10, RZ ;  /* 0x00000010b3b07819 */ /* 0x000fe200000006ff */
[----:B------:R-:W-:Y:S01]  /*3e30*/  FFMA.FTZ R91, R189, R220, R159 ;  /* 0x000000dcbd5b7223 */ /* 0x000fe2000001009f */
        /* <DEDUP_REMOVED lines=20> */
[----:B------:R-:W-:-:S07]  /*3f80*/  F2FP.BF16.F32.PACK_AB R179, R182, R223 ;  /* 0x000000dfb6b3723e */ /* 0x000fce00000010ff */
.L_x_5595:
        /* <DEDUP_REMOVED lines=10> */
.L_x_5593:
[----:B------:R-:W-:Y:S05]  /*4030*/  BSYNC.RECONVERGENT B1 ;  /* 0x0000000000017941 */ /* 0x000fea0003800200 */
.L_x_5592:
        /* <DEDUP_REMOVED lines=11> */
[-C--:B------:R-:W-:Y:S01]  /*40f0*/  FFMA.FTZ R186, R200, R180.reuse, R181 ;  /* 0x000000b4c8ba7223 */ /* 0x080fe200000100b5 */
[----:B------:R-:W-:Y:S01]  /*4100*/  FADD.FTZ R90, R196, -R89 ;  /* 0x80000059c45a7221 */ /* 0x000fe20000010000 */
[--C-:B------:R-:W-:Y:S01]  /*4110*/  FADD.FTZ R160, R203, -R88.reuse ;  /* 0x80000058cba07221 */ /* 0x100fe20000010000 */
[----:B-----5:R-:W-:Y:S01]  /*4120*/  PRMT R88, R176, 0x7632, R88 ;  /* 0x00007632b0587816 */ /* 0x020fe20000000058 */
[----:B------:R-:W-:Y:S01]  /*4130*/  FFMA.FTZ R89, R191, R180, R181 ;  /* 0x000000b4bf597223 */ /* 0x000fe200000100b5 */
[----:B------:R-:W-:Y:S01]  /*4140*/  FFMA.FTZ R161, R189, R90, R29 ;  /* 0x0000005abda17223 */ /* 0x000fe2000001001d */
[----:B------:R-:W-:Y:S01]  /*4150*/  FFMA.FTZ R90, R188, R180, R181 ;  /* 0x000000b4bc5a7223 */ /* 0x000fe200000100b5 */
[----:B------:R-:W-:Y:S01]  /*4160*/  SHF.L.U32 R88, R88, 0x10, RZ ;  /* 0x0000001058587819 */ /* 0x000fe200000006ff */
[----:B------:R-:W-:Y:S01]  /*4170*/  FADD.FTZ R89, R190, -R89 ;  /* 0x80000059be597221 */ /* 0x000fe20000010000 */
[----:B0-----:R-:W-:Y:S01]  /*4180*/  FMUL.FTZ R182, R161, R23 ;  /* 0x00000017a1b67220 */ /* 0x001fe20000410000 */
[----:B------:R-:W-:Y:S01]  /*4190*/  FADD.FTZ R90, R197, -R90 ;  /* 0x8000005ac55a7221 */ /* 0x000fe20000010000 */
[----:B------:R-:W-:Y:S01]  /*41a0*/  FFMA.FTZ R160, R189, R160, R28 ;  /* 0x000000a0bda07223 */ /* 0x000fe2000001001c */
[----:B------:R-:W-:Y:S01]  /*41b0*/  FADD.FTZ R91, R192, -R91 ;  /* 0x8000005bc05b7221 */ /* 0x000fe20000010000 */
[----:B------:R-:W-:Y:S01]  /*41c0*/  FFMA.FTZ R137, R182, R88, R137 ;  /* 0x00000058b6897223 */ /* 0x000fe20000010089 */
[----:B------:R-:W-:Y:S01]  /*41d0*/  PRMT R88, R177, 0x7632, R88 ;  /* 0x00007632b1587816 */ /* 0x000fe20000000058 */
[C---:B------:R-:W-:Y:S01]  /*41e0*/  FFMA.FTZ R163, R189.reuse, R90, R31 ;  /* 0x0000005abda37223 */ /* 0x040fe2000001001f */
[C---:B------:R-:W-:Y:S01]  /*41f0*/  FFMA.FTZ R162, R189.reuse, R89, R30 ;  /* 0x00000059bda27223 */ /* 0x040fe2000001001e */
[----:B------:R-:W-:Y:S01]  /*4200*/  SHF.L.U32 R176, R176, 0x10, RZ ;  /* 0x00000010b0b07819 */ /* 0x000fe200000006ff */
[----:B------:R-:W-:Y:S01]  /*4210*/  FMUL.FTZ R183, R160, R23 ;  /* 0x00000017a0b77220 */ /* 0x000fe20000410000 */
[----:B------:R-:W-:Y:S01]  /*4220*/  SHF.L.U32 R89, R88, 0x10, RZ ;  /* 0x0000001058597819 */ /* 0x000fe200000006ff */
[----:B------:R-:W-:Y:S01]  /*4230*/  FFMA.FTZ R88, R189, R91, R24 ;  /* 0x0000005bbd587223 */ /* 0x000fe20000010018 */
[-C--:B------:R-:W-:Y:S01]  /*4240*/  FMUL.FTZ R184, R163, R23.reuse ;  /* 0x00000017a3b87220 */ /* 0x080fe20000410000 */
[----:B------:R-:W-:Y:S01]  /*4250*/  SHF.L.U32 R90, R178, 0x10, RZ ;  /* 0x00000010b25a7819 */ /* 0x000fe200000006ff */
[----:B------:R-:W-:Y:S01]  /*4260*/  FFMA.FTZ R136, R183, R176, R136 ;  /* 0x000000b0b7887223 */ /* 0x000fe20000010088 */
[----:B------:R-:W-:Y:S01]  /*4270*/  FMUL.FTZ R187, R88, R23 ;  /* 0x0000001758bb7220 */ /* 0x000fe20000410000 */
[----:B------:R-:W-:Y:S01]  /*4280*/  FFMA.FTZ R139, R184, R89, R139 ;  /* 0x00000059b88b7223 */ /* 0x000fe2000001008b */
[-CC-:B------:R-:W-:Y:S01]  /*4290*/  FFMA.FTZ R176, R194, R180.reuse, R181.reuse ;  /* 0x000000b4c2b07223 */ /* 0x180fe200000100b5 */
[----:B------:R-:W-:Y:S01]  /*42a0*/  FFMA.FTZ R89, R195, R180, R181 ;  /* 0x000000b4c3597223 */ /* 0x000fe200000100b5 */
[----:B------:R-:W-:Y:S01]  /*42b0*/  FFMA.FTZ R140, R187, R90, R140 ;  /* 0x0000005abb8c7223 */ /* 0x000fe2000001008c */
[----:B------:R-:W-:Y:S01]  /*42c0*/  FADD.FTZ R220, R201, -R186 ;  /* 0x800000bac9dc7221 */ /* 0x000fe20000010000 */
[----:B------:R-:W-:Y:S01]  /*42d0*/  FADD.FTZ R90, R199, -R176 ;  /* 0x800000b0c75a7221 */ /* 0x000fe20000010000 */
[----:B------:R-:W-:Y:S01]  /*42e0*/  FADD.FTZ R91, R198, -R89 ;  /* 0x80000059c65b7221 */ /* 0x000fe20000010000 */
[----:B------:R-:W-:Y:S01]  /*42f0*/  PRMT R178, R178, 0x7632, R178 ;  /* 0x00007632b2b27816 */ /* 0x000fe200000000b2 */
[----:B------:R-:W-:Y:S01]  /*4300*/  FMUL.FTZ R185, R162, R23 ;  /* 0x00000017a2b97220 */ /* 0x000fe20000410000 */
[C---:B------:R-:W-:Y:S01]  /*4310*/  FFMA.FTZ R89, R189.reuse, R90, R25 ;  /* 0x0000005abd597223 */ /* 0x040fe20000010019 */
        /* <DEDUP_REMOVED lines=8> */
[----:B------:R-:W-:Y:S01]  /*43a0*/  PRMT R179, R179, 0x7632, R179 ;  /* 0x00007632b3b37816 */ /* 0x000fe200000000b3 */
        /* <DEDUP_REMOVED lines=18> */
.L_x_5598:
[-CC-:B0-----:R-:W-:Y:S01]  /*44d0*/  FFMA.FTZ R183, R195, R180.reuse, R181.reuse ;  /* 0x000000b4c3b77223 */ /* 0x181fe200000100b5 */
[----:B------:R-:W-:Y:S01]  /*44e0*/  FFMA.FTZ R182, R200, R180, R181 ;  /* 0x000000b4c8b67223 */ /* 0x000fe200000100b5 */
[----:B-----5:R-:W-:Y:S02]  /*44f0*/  PRMT R184, R179, 0x7632, R184 ;  /* 0x00007632b3b87816 */ /* 0x020fe400000000b8 */
[----:B------:R-:W-:Y:S01]  /*4500*/  FADD.FTZ R183, R198, -R183 ;  /* 0x800000b7c6b77221 */ /* 0x000fe20000010000 */
[----:B------:R-:W-:Y:S01]  /*4510*/  FADD.FTZ R186, R201, -R182 ;  /* 0x800000b6c9ba7221 */ /* 0x000fe20000010000 */
[----:B------:R-:W-:Y:S02]  /*4520*/  SHF.L.U32 R185, R179, 0x10, RZ ;  /* 0x00000010b3b97819 */ /* 0x000fe400000006ff */
[C---:B------:R-:W-:Y:S01]  /*4530*/  FFMA.FTZ R182, R189.reuse, R183, R26 ;  /* 0x000000b7bdb67223 */ /* 0x040fe2000001001a */
[----:B------:R-:W-:Y:S01]  /*4540*/  FFMA.FTZ R186, R189, R186, R27 ;  /* 0x000000babdba7223 */ /* 0x000fe2000001001b */
[----:B------:R-:W-:Y:S01]  /*4550*/  SHF.L.U32 R184, R184, 0x10, RZ ;  /* 0x00000010b8b87819 */ /* 0x000fe200000006ff */
[-CC-:B------:R-:W-:Y:S01]  /*4560*/  FFMA.FTZ R183, R193, R180.reuse, R181.reuse ;  /* 0x000000b4c1b77223 */ /* 0x180fe200000100b5 */
[-C--:B------:R-:W-:Y:S01]  /*4570*/  FMUL.FTZ R179, R182, R23.reuse ;  /* 0x00000017b6b37220 */ /* 0x080fe20000410000 */
[----:B------:R-:W-:Y:S01]  /*4580*/  FMUL.FTZ R182, R186, R23 ;  /* 0x00000017bab67220 */ /* 0x000fe20000410000 */
[----:B------:R-:W-:-:S02]  /*4590*/  FFMA.FTZ R186, R194, R180, R181 ;  /* 0x000000b4c2ba7223 */ /* 0x000fc400000100b5 */
[----:B------:R-:W-:Y:S01]  /*45a0*/  FFMA.FTZ R142, R179, R185, R142 ;  /* 0x000000b9b38e7223 */ /* 0x000fe2000001008e */
[----:B------:R-:W-:Y:S01]  /*45b0*/  FFMA.FTZ R143, R182, R184, R143 ;  /* 0x000000b8b68f7223 */ /* 0x000fe2000001008f */
[----:B------:R-:W-:Y:S01]  /*45c0*/  FADD.FTZ R184, R192, -R183 ;  /* 0x800000b7c0b87221 */ /* 0x000fe20000010000 */
[----:B------:R-:W-:Y:S01]  /*45d0*/  FFMA.FTZ R183, R191, R180, R181 ;  /* 0x000000b4bfb77223 */ /* 0x000fe200000100b5 */
[----:B------:R-:W-:Y:S01]  /*45e0*/  FADD.FTZ R220, R199, -R186 ;  /* 0x800000bac7dc7221 */ /* 0x000fe20000010000 */
[----:B------:R-:W-:Y:S01]  /*45f0*/  PRMT R185, R178, 0x7632, R185 ;  /* 0x00007632b2b97816 */ /* 0x000fe200000000b9 */
[C---:B------:R-:W-:Y:S01]  /*4600*/  FFMA.FTZ R184, R189.reuse, R184, R24 ;  /* 0x000000b8bdb87223 */ /* 0x040fe20000010018 */
[----:B------:R-:W-:Y:S01]  /*4610*/  FADD.FTZ R183, R190, -R183 ;  /* 0x800000b7beb77221 */ /* 0x000fe20000010000 */
[----:B------:R-:W-:Y:S01]  /*4620*/  FFMA.FTZ R220, R189, R220, R25 ;  /* 0x000000dcbddc7223 */ /* 0x000fe20000010019 */
[----:B------:R-:W-:Y:S01]  /*4630*/  SHF.L.U32 R186, R178, 0x10, RZ ;  /* 0x00000010b2ba7819 */ /* 0x000fe200000006ff */
[----:B------:R-:W-:Y:S01]  /*4640*/  FMUL.FTZ R223, R184, R23 ;  /* 0x00000017b8df7220 */ /* 0x000fe20000410000 */
[----:B------:R-:W-:Y:S01]  /*4650*/  SHF.L.U32 R185, R185, 0x10, RZ ;  /* 0x00000010b9b97819 */ /* 0x000fe200000006ff */
[----:B------:R-:W-:Y:S01]  /*4660*/  FFMA.FTZ R178, R189, R183, R30 ;  /* 0x000000b7bdb27223 */ /* 0x000fe2000001001e */
[-C--:B------:R-:W-:Y:S01]  /*4670*/  FMUL.FTZ R222, R220, R23.reuse ;  /* 0x00000017dcde7220 */ /* 0x080fe20000410000 */
[----:B------:R-:W-:Y:S01]  /*4680*/  FFMA.FTZ R140, R223, R186, R140 ;  /* 0x000000badf8c7223 */ /* 0x000fe2000001008c */
[-C--:B------:R-:W-:Y:S01]  /*4690*/  FFMA.FTZ R186, R188, R180.reuse, R181 ;  /* 0x000000b4bcba7223 */ /* 0x080fe200000100b5 */
[----:B------:R-:W-:Y:S01]  /*46a0*/  FMUL.FTZ R187, R178, R23 ;  /* 0x00000017b2bb7220 */ /* 0x000fe20000410000 */
[----:B------:R-:W-:Y:S01]  /*46b0*/  FFMA.FTZ R141, R222, R185, R141 ;  /* 0x000000b9de8d7223 */ /* 0x000fe2000001008d */
[-CC-:B------:R-:W-:Y:S01]  /*46c0*/  FFMA.FTZ R178, R205, R180.reuse, R181.reuse ;  /* 0x000000b4cdb27223 */ /* 0x180fe200000100b5 */
[C---:B------:R-:W-:Y:S01]  /*46d0*/  PRMT R184, R177.reuse, 0x7632, R184 ;  /* 0x00007632b1b87816 */ /* 0x040fe200000000b8 */
[----:B------:R-:W-:Y:S01]  /*46e0*/  FFMA.FTZ R185, R202, R180, R181 ;  /* 0x000000b4cab97223 */ /* 0x000fe200000100b5 */
[----:B------:R-:W-:Y:S01]  /*46f0*/  SHF.L.U32 R183, R177, 0x10, RZ ;  /* 0x00000010b1b77819 */ /* 0x000fe200000006ff */
[----:B------:R-:W-:Y:S01]  /*4700*/  FADD.FTZ R186, R197, -R186 ;  /* 0x800000bac5ba7221 */ /* 0x000fe20000010000 */
[----:B------:R-:W-:Y:S01]  /*4710*/  FADD.FTZ R177, R203, -R178 ;  /* 0x800000b2cbb17221 */ /* 0x000fe20000010000 */
[----:B------:R-:W-:Y:S01]  /*4720*/  SHF.L.U32 R220, R184, 0x10, RZ ;  /* 0x00000010b8dc7819 */ /* 0x000fe200000006ff */
[----:B------:R-:W-:Y:S01]  /*4730*/  FADD.FTZ R184, R196, -R185 ;  /* 0x800000b9c4b87221 */ /* 0x000fe20000010000 */
[C---:B------:R-:W-:Y:S01]  /*4740*/  FFMA.FTZ R186, R189.reuse, R186, R31 ;  /* 0x000000babdba7223 */ /* 0x040fe2000001001f */
[----:B------:R-:W-:Y:S01]  /*4750*/  FFMA.FTZ R178, R189, R177, R28 ;  /* 0x000000b1bdb27223 */ /* 0x000fe2000001001c */
[----:B------:R-:W-:Y:S01]  /*4760*/  FFMA.FTZ R138, R187, R183, R138 ;  /* 0x000000b7bb8a7223 */ /* 0x000fe2000001008a */
        /* <DEDUP_REMOVED lines=22> */
.L_x_5599:
        /* <DEDUP_REMOVED lines=8> */
.L_x_5597:
[----:B------:R-:W-:Y:S05]  /*4950*/  BSYNC.RECONVERGENT B1 ;  /* 0x0000000000017941 */ /* 0x000fea0003800200 */
.L_x_5596:
        /* <DEDUP_REMOVED lines=18> */
[----:B-----5:R-:W-:Y:S01]  /*4a80*/  PRMT R88, R176, 0x7632, R88 ;  /* 0x00007632b0587816 */ /* 0x020fe20000000058 */
[----:B------:R-:W-:Y:S01]  /*4a90*/  FFMA.FTZ R161, R189, R90, R169 ;  /* 0x0000005abda17223 */ /* 0x000fe200000100a9 */
[----:B------:R-:W-:Y:S01]  /*4aa0*/  PRMT R89, R177, 0x7632, R89 ;  /* 0x00007632b1597816 */ /* 0x000fe20000000059 */
[C---:B------:R-:W-:Y:S01]  /*4ab0*/  FFMA.FTZ R162, R189.reuse, R163, R170 ;  /* 0x000000a3bda27223 */ /* 0x040fe200000100aa */
[----:B------:R-:W-:Y:S01]  /*4ac0*/  FFMA.FTZ R163, R189, R180, R171 ;  /* 0x000000b4bda37223 */ /* 0x000fe200000100ab */
[----:B------:R-:W-:Y:S01]  /*4ad0*/  SHF.L.U32 R88, R88, 0x10, RZ ;  /* 0x0000001058587819 */ /* 0x000fe200000006ff */
[-C--:B------:R-:W-:Y:S01]  /*4ae0*/  FMUL.FTZ R180, R161, R23.reuse ;  /* 0x00000017a1b47220 */ /* 0x080fe20000410000 */
[----:B------:R-:W-:Y:S01]  /*4af0*/  SHF.L.U32 R89, R89, 0x10, RZ ;  /* 0x0000001059597819 */ /* 0x000fe200000006ff */
[-C--:B------:R-:W-:Y:S01]  /*4b00*/  FMUL.FTZ R182, R163, R23.reuse ;  /* 0x00000017a3b67220 */ /* 0x080fe20000410000 */
[----:B------:R-:W-:Y:S01]  /*4b10*/  SHF.L.U32 R185, R177, 0x10, RZ ;  /* 0x00000010b1b97819 */ /* 0x000fe200000006ff */
[----:B------:R-:W-:Y:S01]  /*4b20*/  FADD.FTZ R91, R14, -R91 ;  /* 0x8000005b0e5b7221 */ /* 0x000fe20000010000 */
[----:B------:R-:W-:Y:S01]  /*4b30*/  FMUL.FTZ R181, R162, R23 ;  /* 0x00000017a2b57220 */ /* 0x000fe20000410000 */
[----:B------:R-:W-:Y:S01]  /*4b40*/  FFMA.FTZ R186, R180, R88, R145 ;  /* 0x00000058b4ba7223 */ /* 0x000fe20000010091 */
[----:B------:R-:W-:Y:S01]  /*4b50*/  FADD.FTZ R222, R21, -R222 ;  /* 0x800000de15de7221 */ /* 0x000fe20000010000 */
[----:B------:R-:W-:Y:S01]  /*4b60*/  FFMA.FTZ R187, R182, R89, R147 ;  /* 0x00000059b6bb7223 */ /* 0x000fe20000010093 */
[----:B------:R-:W-:Y:S01]  /*4b70*/  PRMT R88, R178, 0x7632, R88 ;  /* 0x00007632b2587816 */ /* 0x000fe20000000058 */
[----:B------:R-:W-:Y:S01]  /*4b80*/  FADD.FTZ R183, R18, -R183 ;  /* 0x800000b712b77221 */ /* 0x000fe20000010000 */
[----:B------:R-:W-:Y:S01]  /*4b90*/  PRMT R89, R179, 0x7632, R89 ;  /* 0x00007632b3597816 */ /* 0x000fe20000000059 */
[----:B------:R-:W-:Y:S01]  /*4ba0*/  FFMA.FTZ R160, R189, R91, R168 ;  /* 0x0000005bbda07223 */ /* 0x000fe200000100a8 */
[----:B------:R-:W-:Y:S01]  /*4bb0*/  FADD.FTZ R220, R19, -R220 ;  /* 0x800000dc13dc7221 */ /* 0x000fe20000010000 */
[----:B------:R-:W-:Y:S01]  /*4bc0*/  FFMA.FTZ R185, R181, R185, R146 ;  /* 0x000000b9b5b97223 */ /* 0x000fe20000010092 */
[C---:B------:R-:W-:Y:S01]  /*4bd0*/  FFMA.FTZ R91, R189.reuse, R222, R175 ;  /* 0x000000debd5b7223 */ /* 0x040fe200000100af */
[----:B------:R-:W-:Y:S01]  /*4be0*/  SHF.L.U32 R146, R88, 0x10, RZ ;  /* 0x0000001058927819 */ /* 0x000fe200000006ff */
[----:B------:R-:W-:Y:S01]  /*4bf0*/  FADD.FTZ R223, R20, -R223 ;  /* 0x800000df14df7221 */ /* 0x000fe20000010000 */
[----:B------:R-:W-:Y:S01]  /*4c00*/  SHF.L.U32 R176, R176, 0x10, RZ ;  /* 0x00000010b0b07819 */ /* 0x000fe200000006ff */
[----:B------:R-:W-:Y:S01]  /*4c10*/  FFMA.FTZ R88, R189, R183, R172 ;  /* 0x000000b7bd587223 */ /* 0x000fe200000100ac */
[----:B------:R-:W-:Y:S01]  /*4c20*/  SHF.L.U32 R147, R89, 0x10, RZ ;  /* 0x0000001059937819 */ /* 0x000fe200000006ff */
[-C--:B------:R-:W-:Y:S01]  /*4c30*/  FMUL.FTZ R177, R160, R23.reuse ;  /* 0x00000017a0b17220 */ /* 0x080fe20000410000 */
[----:B------:R-:W-:Y:S01]  /*4c40*/  FFMA.FTZ R89, R189, R220, R173 ;  /* 0x000000dcbd597223 */ /* 0x000fe200000100ad */
[----:B------:R-:W-:Y:S01]  /*4c50*/  FMUL.FTZ R220, R91, R23 ;  /* 0x000000175bdc7220 */ /* 0x000fe20000410000 */
[----:B------:R-:W-:Y:S01]  /*4c60*/  SHF.L.U32 R178, R178, 0x10, RZ ;  /* 0x00000010b2b27819 */ /* 0x000fe200000006ff */
[----:B------:R-:W-:Y:S01]  /*4c70*/  FFMA.FTZ R90, R189, R223, R174 ;  /* 0x000000dfbd5a7223 */ /* 0x000fe200000100ae */
        /* <DEDUP_REMOVED lines=22> */
.L_x_5600:
        /* <DEDUP_REMOVED lines=64> */
.L_x_5601:
        /* <DEDUP_REMOVED lines=11> */
.L_x_5589:
[----:B------:R-:W-:Y:S05]  /*5290*/  BSYNC.RECONVERGENT B0 ;  /* 0x0000000000007941 */ /* 0x000fea0003800200 */
.L_x_5579:
[----:B01234-:R-:W0:Y:S02]  /*52a0*/  LDC.64 R176, c[0x0][0x380] ;  /* 0x0000e000ffb07b82 */ /* 0x01fe240000000a00 */
[----:B0-----:R-:W-:-:S04]  /*52b0*/  LEA R2, R176, R2, 0x2 ;  /* 0x00000002b0027211 */ /* 0x001fc800078e10ff */
[----:B------:R-:W-:-:S13]  /*52c0*/  ISETP.GE.AND P1, PT, R2, R177, PT ;  /* 0x000000b10200720c */ /* 0x000fda0003f26270 */
[----:B------:R-:W-:Y:S05]  /*52d0*/  @!P1 BRA `(.L_x_5602) ;  /* 0xffffffb400449947 */ /* 0x000fea000383ffff */
.L_x_5571:
        /* <DEDUP_REMOVED lines=210> */
.L_x_5604:
[----:B------:R-:W-:Y:S05]  /*6000*/  BSYNC.RECONVERGENT B0 ;  /* 0x0000000000007941 */ /* 0x000fea0003800200 */
.L_x_5603:
        /* <DEDUP_REMOVED lines=18> */
.L_x_5606:
[----:B------:R-:W-:Y:S05]  /*6130*/  BSYNC.RECONVERGENT B0 ;  /* 0x0000000000007941 */ /* 0x000fea0003800200 */
.L_x_5605:
        /* <DEDUP_REMOVED lines=18> */
.L_x_5608:
[----:B------:R-:W-:Y:S05]  /*6260*/  BSYNC.RECONVERGENT B0 ;  /* 0x0000000000007941 */ /* 0x000fea0003800200 */
.L_x_5607:
        /* <DEDUP_REMOVED lines=18> */
.L_x_5610:
[----:B------:R-:W-:Y:S05]  /*6390*/  BSYNC.RECONVERGENT B0 ;  /* 0x0000000000007941 */ /* 0x000fea0003800200 */
.L_x_5609:
        /* <DEDUP_REMOVED lines=18> */
.L_x_5612:
[----:B------:R-:W-:Y:S05]  /*64c0*/  BSYNC.RECONVERGENT B0 ;  /* 0x0000000000007941 */ /* 0x000fea0003800200 */
.L_x_5611:
        /* <DEDUP_REMOVED lines=11> */
.L_x_5578:
        /* <DEDUP_REMOVED lines=8> */
.L_x_5614:
[----:B------:R-:W-:Y:S05]  /*6600*/  BSYNC B0 ;  /* 0x0000000000007941 */ /* 0x000fea0003800000 */
.L_x_5613:
        /* <DEDUP_REMOVED lines=8> */
.L_x_5615:
[----:B------:R-:W-:-:S05]  /*6690*/  FADD.FTZ R176, R176, R223 ;  /* 0x000000dfb0b07221 */ /* 0x000fca0000010000 */
[----:B------:R-:W-:Y:S01]  /*66a0*/  MOV R187, R176 ;  /* 0x000000b000bb7202 */ /* 0x000fe20000000f00 */
[----:B------:R-:W-:Y:S01]  /*66b0*/  HFMA2 R186, -RZ, RZ, 0, 1.1920928955078125e-07 ;  /* 0x00000002ffba7431 */ /* 0x000fe200000001ff */
[----:B------:R-:W-:-:S07]  /*66c0*/  MOV R177, R185 ;  /* 0x000000b900b17202 */ /* 0x000fce0000000f00 */
[----:B------:R-:W-:Y:S05]  /*66d0*/  WARPSYNC.COLLECTIVE R184, `(.L_x_5616) ;  /* 0x00000000b8087348 */ /* 0x000fea0003c00000 */
[----:B------:R0:W1:Y:S02]  /*66e0*/  SHFL.BFLY P2, R185, R187, R186, R225 ;  /* 0x0c0000babbb97389 */ /* 0x00006400000400e1 */
[----:B01----:R-:W-:Y:S05]  /*66f0*/  ENDCOLLECTIVE ;  /* 0x000000000000791b */ /* 0x003fea0003800000 */
.L_x_5616:
[----:B------:R-:W-:-:S05]  /*6700*/  FADD.FTZ R177, R177, R224 ;  /* 0x000000e0b1b17221 */ /* 0x000fca0000010000 */
[----:B------:R-:W-:Y:S02]  /*6710*/  MOV R187, R177 ;  /* 0x000000b100bb7202 */ /* 0x000fe40000000f00 */
[----:B------:R-:W-:-:S07]  /*6720*/  MOV R179, R185 ;  /* 0x000000b900b37202 */ /* 0x000fce0000000f00 */
[----:B------:R-:W-:Y:S05]  /*6730*/  WARPSYNC.COLLECTIVE R184, `(.L_x_5617) ;  /* 0x00000000b8087348 */ /* 0x000fea0003c00000 */
[----:B------:R0:W1:Y:S02]  /*6740*/  SHFL.BFLY P2, R185, R187, R186, R225 ;  /* 0x0c0000babbb97389 */ /* 0x00006400000400e1 */
[----:B01----:R-:W-:Y:S05]  /*6750*/  ENDCOLLECTIVE ;  /* 0x000000000000791b */ /* 0x003fea0003800000 */
.L_x_5617:
[----:B------:R-:W-:-:S05]  /*6760*/  FADD.FTZ R179, R176, R179 ;  /* 0x000000b3b0b37221 */ /* 0x000fca0000010000 */
[----:B------:R-:W-:Y:S01]  /*6770*/  MOV R187, R179 ;  /* 0x000000b300bb7202 */ /* 0x000fe20000000f00 */
[----:B------:R-:W-:Y:S01]  /*6780*/  HFMA2 R186, -RZ, RZ, 0, 2.384185791015625e-07 ;  /* 0x00000004ffba7431 */ /* 0x000fe200000001ff */
[----:B------:R-:W-:-:S07]  /*6790*/  MOV R178, R185 ;  /* 0x000000b900b27202 */ /* 0x000fce0000000f00 */
[----:B------:R-:W-:Y:S05]  /*67a0*/  WARPSYNC.COLLECTIVE R184, `(.L_x_5618) ;  /* 0x00000000b8087348 */ /* 0x000fea0003c00000 */
[----:B------:R0:W1:Y:S02]  /*67b0*/  SHFL.BFLY P2, R185, R187, R186, R225 ;  /* 0x0c0000babbb97389 */ /* 0x00006400000400e1 */
[----:B01----:R-:W-:Y:S05]  /*67c0*/  ENDCOLLECTIVE ;  /* 0x000000000000791b */ /* 0x003fea0003800000 */
.L_x_5618:
[----:B------:R-:W-:-:S05]  /*67d0*/  FADD.FTZ R178, R177, R178 ;  /* 0x000000b2b1b27221 */ /* 0x000fca0000010000 */
[----:B------:R-:W-:Y:S02]  /*67e0*/  MOV R187, R178 ;  /* 0x000000b200bb7202 */ /* 0x000fe40000000f00 */
[----:B------:R-:W-:-:S07]  /*67f0*/  MOV R180, R185 ;  /* 0x000000b900b47202 */ /* 0x000fce0000000f00 */
[----:B------:R-:W-:Y:S05]  /*6800*/  WARPSYNC.COLLECTIVE R184, `(.L_x_5619) ;  /* 0x00000000b8087348 */ /* 0x000fea0003c00000 */
[----:B------:R0:W1:Y:S02]  /*6810*/  SHFL.BFLY P2, R185, R187, R186, R225 ;  /* 0x0c0000babbb97389 */ /* 0x00006400000400e1 */
[----:B01----:R-:W-:Y:S05]  /*6820*/  ENDCOLLECTIVE ;  /* 0x000000000000791b */ /* 0x003fea0003800000 */
.L_x_5619:
[----:B------:R-:W-:-:S05]  /*6830*/  FADD.FTZ R180, R179, R180 ;  /* 0x000000b4b3b47221 */ /* 0x000fca0000010000 */
[----:B------:R-:W-:Y:S01]  /*6840*/  MOV R187, R180 ;  /* 0x000000b400bb7202 */ /* 0x000fe20000000f00 */
[----:B------:R-:W-:Y:S01]  /*6850*/  HFMA2 R186, -RZ, RZ, 0, 4.76837158203125e-07 ;  /* 0x00000008ffba7431 */ /* 0x000fe200000001ff */
[----:B------:R-:W-:-:S07]  /*6860*/  MOV R181, R185 ;  /* 0x000000b900b57202 */ /* 0x000fce0000000f00 */
[----:B------:R-:W-:Y:S05]  /*6870*/  WARPSYNC.COLLECTIVE R184, `(.L_x_5620) ;  /* 0x00000000b8087348 */ /* 0x000fea0003c00000 */
[----:B------:R0:W1:Y:S02]  /*6880*/  SHFL.BFLY P2, R185, R187, R186, R225 ;  /* 0x0c0000babbb97389 */ /* 0x00006400000400e1 */
[----:B01----:R-:W-:Y:S05]  /*6890*/  ENDCOLLECTIVE ;  /* 0x000000000000791b */ /* 0x003fea0003800000 */
.L_x_5620:
[----:B------:R-:W-:-:S05]  /*68a0*/  FADD.FTZ R181, R178, R181 ;  /* 0x000000b5b2b57221 */ /* 0x000fca0000010000 */
[----:B------:R-:W-:Y:S02]  /*68b0*/  MOV R187, R181 ;  /* 0x000000b500bb7202 */ /* 0x000fe40000000f00 */
[----:B------:R-:W-:-:S07]  /*68c0*/  MOV R183, R185 ;  /* 0x000000b900b77202 */ /* 0x000fce0000000f00 */
[----:B------:R-:W-:Y:S05]  /*68d0*/  WARPSYNC.COLLECTIVE R184, `(.L_x_5621) ;  /* 0x00000000b8087348 */ /* 0x000fea0003c00000 */
[----:B------:R0:W1:Y:S02]  /*68e0*/  SHFL.BFLY P2, R185, R187, R186, R225 ;  /* 0x0c0000babbb97389 */ /* 0x00006400000400e1 */
[----:B01----:R-:W-:Y:S05]  /*68f0*/  ENDCOLLECTIVE ;  /* 0x000000000000791b */ /* 0x003fea0003800000 */
.L_x_5621:
[----:B------:R-:W-:-:S05]  /*6900*/  FADD.FTZ R183, R180, R183 ;  /* 0x000000b7b4b77221 */ /* 0x000fca0000010000 */
[----:B------:R-:W-:Y:S01]  /*6910*/  MOV R187, R183 ;  /* 0x000000b700bb7202 */ /* 0x000fe20000000f00 */
[----:B------:R-:W-:Y:S01]  /*6920*/  HFMA2 R186, -RZ, RZ, 0, 9.5367431640625e-07 ;  /* 0x00000010ffba7431 */ /* 0x000fe200000001ff */
[----:B------:R-:W-:-:S07]  /*6930*/  MOV R182, R185 ;  /* 0x000000b900b67202 */ /* 0x000fce0000000f00 */
[----:B------:R-:W-:Y:S05]  /*6940*/  WARPSYNC.COLLECTIVE R184, `(.L_x_5622) ;  /* 0x00000000b8087348 */ /* 0x000fea0003c00000 */
[----:B------:R0:W1:Y:S02]  /*6950*/  SHFL.BFLY P2, R185, R187, R186, R225 ;  /* 0x0c0000babbb97389 */ /* 0x00006400000400e1 */
[----:B01----:R-:W-:Y:S05]  /*6960*/  ENDCOLLECTIVE ;  /* 0x000000000000791b */ /* 0x003fea0003800000 */
.L_x_5622:
[----:B------:R-:W-:-:S05]  /*6970*/  FADD.FTZ R182, R181, R182 ;  /* 0x000000b6b5b67221 */ /* 0x000fca0000010000 */
[----:B------:R-:W-:Y:S02]  /*6980*/  MOV R187, R182 ;  /* 0x000000b600bb7202 */ /* 0x000fe40000000f00 */
[----:B------:R-:W-:-:S07]  /*6990*/  MOV R176, R185 ;  /* 0x000000b900b07202 */ /* 0x000fce0000000f00 */
[----:B------:R-:W-:Y:S05]  /*69a0*/  WARPSYNC.COLLECTIVE R184, `(.L_x_5623) ;  /* 0x00000000b8087348 */ /* 0x000fea0003c00000 */
[----:B------:R0:W1:Y:S02]  /*69b0*/  SHFL.BFLY P2, R185, R187, R186, R225 ;  /* 0x0c0000babbb97389 */ /* 0x00006400000400e1 */
[----:B01----:R-:W-:Y:S05]  /*69c0*/  ENDCOLLECTIVE ;  /* 0x000000000000791b */ /* 0x003fea0003800000 */
.L_x_5623:
[----:B------:R-:W-:Y:S01]  /*69d0*/  MOV R177, R185 ;  /* 0x000000b900b17202 */ /* 0x000fe20000000f00 */
[----:B------:R-:W-:Y:S06]  /*69e0*/  BRA `(.L_x_5624) ;  /* 0xffffffb000387947 */ /* 0x000fec000383ffff */
.L_x_5625:
        /* <DEDUP_REMOVED lines=9> */
.L_x_14495:


//--------------------- .text._ZN10layer_norm13ln_bwd_kernelINS_13Kernel_traitsIf13__nv_bfloat16fS2_fjLj768ELj1ELj4ELj1ELj16ENS_18Kernel_traits_baseILj768EfS2_fS2_fjLj128EEEEELb0ELb1ELb0ELb1EEEvNS_9BwdParamsE --------------------------
	.section	.text._ZN10layer_norm13ln_bwd_kernelINS_13Kernel_traitsIf13__nv_bfloat16fS2_fjLj768ELj1ELj4ELj1ELj16ENS_18Kernel_traits_baseILj768EfS2_fS2_fjLj128EEEEELb0ELb1ELb0ELb1EEEvNS_9BwdParamsE,"ax",@progbits
	.align	128
        .global         _ZN10layer_norm13ln_bwd_kernelINS_13Kernel_traitsIf13__nv_bfloat16fS2_fjLj768ELj1ELj4ELj1ELj16ENS_18Kernel_traits_baseILj768EfS2_fS2_fjLj128EEEEELb0ELb1ELb0ELb1EEEvNS_9BwdParamsE
        .type           _ZN10layer_norm13ln_bwd_kernelINS_13Kernel_traitsIf13__nv_bfloat16fS2_fjLj768ELj1ELj4ELj1ELj16ENS_18Kernel_traits_baseILj768EfS2_fS2_fjLj128EEEEELb0ELb1ELb0ELb1EEEvNS_9BwdParamsE,@function
        .size           _ZN10layer_norm13ln_bwd_kernelINS_13Kernel_traitsIf13__nv_bfloat16fS2_fjLj768ELj1ELj4ELj1ELj16ENS_18Kernel_traits_baseILj768EfS2_fS2_fjLj128EEEEELb0ELb1ELb0ELb1EEEvNS_9BwdParamsE,(.L_x_14496 - _ZN10layer_norm13ln_bwd_kernelINS_13Kernel_traitsIf13__nv_bfloat16fS2_fjLj768ELj1ELj4ELj1ELj16ENS_18Kernel_traits_baseILj768EfS2_fS2_fjLj128EEEEELb0ELb1ELb0ELb1EEEvNS_9BwdParamsE)
        .other          _ZN10layer_norm13ln_bwd_kernelINS_13Kernel_traitsIf13__nv_bfloat16fS2_fjLj768ELj1ELj4ELj1ELj16ENS_18Kernel_traits_baseILj768EfS2_fS2_fjLj128EEEEELb0ELb1ELb0ELb1EEEvNS_9BwdParamsE,@"STO_CUDA_ENTRY STV_DEFAULT"
_ZN10layer_norm13ln_bwd_kernelINS_13Kernel_traitsIf13__nv_bfloat16fS2_fjLj768ELj1ELj4ELj1ELj16ENS_18Kernel_traits_baseILj768EfS2_fS2_fjLj128EEEEELb0ELb1ELb0ELb1EEEvNS_9BwdParamsE:
.text._ZN10layer_norm13ln_bwd_kernelINS_13Kernel_traitsIf13__nv_bfloat16fS2_fjLj768ELj1ELj4ELj1ELj16ENS_18Kernel_traits_baseILj768EfS2_fS2_fjLj128EEEEELb0ELb1ELb0ELb1EEEvNS_9BwdParamsE:
        /* <DEDUP_REMOVED lines=110> */
.L_x_5644:
        /* <DEDUP_REMOVED lines=24> */
[----:B------:R-:W-:Y:S02]  /*0860*/  IMAD.WIDE.U32 R200, R197, 0x20, R206 ;  /* 0x00000020c5c87825 */ /* 0x000fe400078e00ce */
[----:B------:R-:W4:Y:S02]  /*0870*/  LDG.E R195, desc[UR6][R194.64] ;  /* 0x00000006c2c37981 */ /* 0x000f24000c1e1900 */
[----:B0-----:R-:W-:Y:S02]  /*0880*/  @P0 IMAD.WIDE R136, R190, 0x2, R136 ;  /* 0x00000002be880825 */ /* 0x001fe400078e0288 */
[----:B------:R-:W4:Y:S02]  /*0890*/  LDG.E.128 R128, desc[UR6][R200.64] ;  /* 0x00000006c8807981 */ /* 0x000f24000c1e1d00 */
[----:B------:R-:W-:-:S02]  /*08a0*/  IMAD.WIDE.U32 R206, R193, 0x20, R206 ;  /* 0x00000020c1ce7825 */ /* 0x000fc400078e00ce */
[----:B------:R-:W4:Y:S04]  /*08b0*/  LDG.E.128 R148, desc[UR6][R148.64] ;  /* 0x0000000694947981 */ /* 0x000f28000c1e1d00 */
[----:B------:R-:W4:Y:S04]  /*08c0*/  @P0 LDG.E.U16 R196, desc[UR6][R136.64] ;  /* 0x0000000688c40981 */ /* 0x000f28000c1e1500 */
        /* <DEDUP_REMOVED lines=10> */
[----:B-----5:R-:W5:Y:S04]  /*0970*/  @P1 LDG.E.128 R84, desc[UR6][R204.64] ;  /* 0x00000006cc541981 */ /* 0x020f68000c1e1d00 */
[----:B------:R2:W5:Y:S01]  /*0980*/  @P1 LDG.E.128 R88, desc[UR6][R204.64+0x10] ;  /* 0x00001006cc581981 */ /* 0x000562000c1e1d00 */
[----:B------:R-:W-:Y:S01]  /*0990*/  @P1 IMAD.WIDE.U32 R202, R197, 0x20, R202 ;  /* 0x00000020c5ca1825 */ /* 0x000fe200078e00ca */
[----:B------:R-:W-:-:S04]  /*09a0*/  MOV R192, 0x3f800000 ;  /* 0x3f80000000c07802 */ /* 0x000fc80000000f00 */
[----:B------:R-:W5:Y:S01]  /*09b0*/  @P1 LDG.E.128 R92, desc[UR6][R202.64] ;  /* 0x00000006ca5c1981 */ /* 0x000f62000c1e1d00 */
[----:B0-----:R-:W-:-:S03]  /*09c0*/  @P1 IMAD.WIDE.U32 R200, R193, 0x20, R200 ;  /* 0x00000020c1c81825 */ /* 0x001fc600078e00c8 */
[----:B------:R-:W5:Y:S04]  /*09d0*/  @P1 LDG.E.128 R96, desc[UR6][R202.64+0x10] ;  /* 0x00001006ca601981 */ /* 0x000f68000c1e1d00 */
        /* <DEDUP_REMOVED lines=11> */
[----:B------:R-:W-:Y:S01]  /*0a90*/  PRMT R219, R123, 0x7632, R219 ;  /* 0x000076327bdb7816 */ /* 0x000fe200000000db */
[C---:B------:R-:W-:Y:S01]  /*0aa0*/  FADD.FTZ R220, -R221.reuse, R124 ;  /* 0x0000007cdddc7221 */ /* 0x040fe20000010100 */
[----:B------:R-:W-:Y:S01]  /*0ab0*/  FADD.FTZ R226, -R221, R127 ;  /* 0x0000007fdde27221 */ /* 0x000fe20000010100 */
[----:B------:R-:W-:-:S02]  /*0ac0*/  SHF.L.U32 R124, R205, 0x10, RZ ;  /* 0x00000010cd7c7819 */ /* 0x000fc400000006ff */
[C---:B------:R-:W-:Y:S02]  /*0ad0*/  PRMT R213, R121.reuse, 0x7632, R213 ;  /* 0x0000763279d57816 */ /* 0x040fe400000000d5 */
[----:B------:R-:W-:Y:S01]  /*0ae0*/  SHF.L.U32 R121, R121, 0x10, RZ ;  /* 0x0000001079797819 */ /* 0x000fe200000006ff */
[C---:B----4-:R-:W-:Y:S01]  /*0af0*/  FMUL.FTZ R120, R195.reuse, R194 ;  /* 0x000000c2c3787220 */ /* 0x050fe20000410000 */
[C---:B------:R-:W-:Y:S01]  /*0b00*/  FMUL.FTZ R216, R195.reuse, R216 ;  /* 0x000000d8c3d87220 */ /* 0x040fe20000410000 */
[----:B------:R-:W-:Y:S01]  /*0b10*/  FMUL.FTZ R194, R195, R220 ;  /* 0x000000dcc3c27220 */ /* 0x000fe20000410000 */
[C---:B------:R-:W-:Y:S01]  /*0b20*/  FADD.FTZ R204, -R221.reuse, R130 ;  /* 0x00000082ddcc7221 */ /* 0x040fe20000010100 */
[----:B0-----:R-:W-:Y:S01]  /*0b30*/  FADD.FTZ R200, -R221, R128 ;  /* 0x00000080ddc87221 */ /* 0x001fe20000010100 */
[----:B------:R-:W-:Y:S02]  /*0b40*/  PRMT R203, R133, 0x7632, R203 ;  /* 0x0000763285cb7816 */ /* 0x000fe400000000cb */
[----:B------:R-:W-:-:S02]  /*0b50*/  PRMT R116, R151, 0x7632, R116 ;  /* 0x0000763297747816 */ /* 0x000fc40000000074 */
[----:B------:R-:W-:Y:S01]  /*0b60*/  SHF.L.U32 R117, R151, 0x10, RZ ;  /* 0x0000001097757819 */ /* 0x000fe200000006ff */
[----:B------:R-:W-:Y:S01]  /*0b70*/  FMUL.FTZ R151, R80, R209 ;  /* 0x000000d150977220 */ /* 0x000fe20000410000 */
[----:B------:R-:W-:Y:S01]  /*0b80*/  FMUL.FTZ R198, R195, R198 ;  /* 0x000000c6c3c67220 */ /* 0x000fe20000410000 */
[----:B------:R-:W-:Y:S01]  /*0b90*/  SHF.L.U32 R220, R219, 0x10, RZ ;  /* 0x00000010dbdc7819 */ /* 0x000fe200000006ff */
[----:B------:R-:W-:Y:S01]  /*0ba0*/  FMUL.FTZ R128, R195, R226 ;  /* 0x000000e2c3807220 */ /* 0x000fe20000410000 */
[----:B------:R-:W-:Y:S01]  /*0bb0*/  SHF.L.U32 R133, R133, 0x10, RZ ;  /* 0x0000001085857819 */ /* 0x000fe200000006ff */
[----:B------:R-:W-:Y:S01]  /*0bc0*/  FADD.FTZ R224, -R221, R126 ;  /* 0x0000007edde07221 */ /* 0x000fe20000010100 */
[----:B------:R-:W-:Y:S01]  /*0bd0*/  PRMT R127, R135, 0x7632, R127 ;  /* 0x00007632877f7816 */ /* 0x000fe2000000007f */
[----:B------:R-:W-:Y:S01]  /*0be0*/  FFMA.FTZ R173, R216, R124, R173 ;  /* 0x0000007cd8ad7223 */ /* 0x000fe200000100ad */
[----:B------:R-:W-:Y:S01]  /*0bf0*/  FADD.FTZ R33, R124, R33 ;  /* 0x000000217c217221 */ /* 0x000fe20000010000 */
[----:B------:R-:W-:Y:S01]  /*0c00*/  FMUL.FTZ R204, R195, R204 ;  /* 0x000000ccc3cc7220 */ /* 0x000fe20000410000 */
[----:B------:R-:W-:Y:S01]  /*0c10*/  @P0 SHF.L.U32 R192, R196, 0x10, RZ ;  /* 0x00000010c4c00819 */ /* 0x000fe200000006ff */
[C---:B------:R-:W-:Y:S01]  /*0c20*/  FADD.FTZ R206, -R221.reuse, R131 ;  /* 0x00000083ddce7221 */ /* 0x040fe20000010100 */
[C---:B------:R-:W-:Y:S01]  /*0c30*/  FADD.FTZ R140, -R221.reuse, R140 ;  /* 0x0000008cdd8c7221 */ /* 0x040fe20000010100 */
[C---:B------:R-:W-:Y:S01]  /*0c40*/  FADD.FTZ R212, -R221.reuse, R137 ;  /* 0x00000089ddd47221 */ /* 0x040fe20000010100 */
[----:B------:R-:W-:Y:S01]  /*0c50*/  FADD.FTZ R214, -R221, R139 ;  /* 0x0000008bddd67221 */ /* 0x000fe20000010100 */
[----:B------:R-:W-:Y:S01]  /*0c60*/  FMUL.FTZ R124, R81, R124 ;  /* 0x0000007c517c7220 */ /* 0x000fe20000410000 */
[----:B------:R-:W-:Y:S01]  /*0c70*/  FFMA.FTZ R137, R120, R151, RZ ;  /* 0x0000009778897223 */ /* 0x000fe200000100ff */
[----:B------:R-:W-:Y:S01]  /*0c80*/  FADD.FTZ R196, -R221, R119 ;  /* 0x00000077ddc47221 */ /* 0x000fe20000010100 */
[----:B------:R-:W-:Y:S01]  /*0c90*/  FADD.FTZ R32, R121, R32 ;  /* 0x0000002079207221 */ /* 0x000fe20000010000 */
[-C--:B------:R-:W-:Y:S01]  /*0ca0*/  FFMA.FTZ R172, R198, R121.reuse, R172 ;  /* 0x00000079c6ac7223 */ /* 0x080fe200000100ac */
[----:B------:R-:W-:Y:S01]  /*0cb0*/  FMUL.FTZ R131, R82, R121 ;  /* 0x0000007952837220 */ /* 0x000fe20000410000 */
[----:B------:R-:W-:Y:S01]  /*0cc0*/  FADD.FTZ R139, RZ, R151 ;  /* 0x00000097ff8b7221 */ /* 0x000fe20000010000 */
[C---:B------:R-:W-:Y:S01]  /*0cd0*/  PRMT R215, R122.reuse, 0x7632, R215 ;  /* 0x000076327ad77816 */ /* 0x040fe200000000d7 */
[----:B------:R-:W-:Y:S01]  /*0ce0*/  FADD.FTZ R34, R209, R34 ;  /* 0x00000022d1227221 */ /* 0x000fe20000010000 */
[----:B------:R-:W-:Y:S01]  /*0cf0*/  SHF.L.U32 R217, R122, 0x10, RZ ;  /* 0x000000107ad97819 */ /* 0x000fe200000006ff */
[----:B------:R-:W-:Y:S01]  /*0d00*/  FFMA.FTZ R174, R120, R209, R174 ;  /* 0x000000d178ae7223 */ /* 0x000fe200000100ae */
        /* <DEDUP_REMOVED lines=11> */
[----:B------:R-:W-:Y:S01]  /*0dc0*/  SHF.L.U32 R220, R127, 0x10, RZ ;  /* 0x000000107fdc7819 */ /* 0x000fe200000006ff */
[----:B------:R-:W-:Y:S01]  /*0dd0*/  FMUL.FTZ R133, R195, R140 ;  /* 0x0000008cc3857220 */ /* 0x000fe20000410000 */
[----:B------:R-:W-:Y:S01]  /*0de0*/  FFMA.FTZ R127, R216, R124, R137 ;  /* 0x0000007cd87f7223 */ /* 0x000fe20000010089 */
[----:B------:R-:W-:Y:S01]  /*0df0*/  FADD.FTZ R140, R124, R139 ;  /* 0x0000008b7c8c7221 */ /* 0x000fe20000010000 */
[----:B------:R-:W-:Y:S01]  /*0e00*/  FADD.FTZ R222, -R221, R125 ;  /* 0x0000007dddde7221 */ /* 0x000fe20000010100 */
[C---:B------:R-:W-:Y:S01]  /*0e10*/  PRMT R201, R132.reuse, 0x7632, R201 ;  /* 0x0000763284c97816 */ /* 0x040fe200000000c9 */
[----:B------:R-:W-:Y:S01]  /*0e20*/  FADD.FTZ R28, R123, R28 ;  /* 0x0000001c7b1c7221 */ /* 0x000fe20000010000 */
[----:B------:R-:W-:Y:S01]  /*0e30*/  SHF.L.U32 R207, R132, 0x10, RZ ;  /* 0x0000001084cf7819 */ /* 0x000fe200000006ff */
[-C--:B------:R-:W-:Y:S01]  /*0e40*/  FFMA.FTZ R168, R150, R123.reuse, R168 ;  /* 0x0000007b96a87223 */ /* 0x080fe200000100a8 */
[----:B------:R-:W-:Y:S01]  /*0e50*/  FMUL.FTZ R125, R78, R123 ;  /* 0x0000007b4e7d7220 */ /* 0x000fe20000410000 */
[C---:B------:R-:W-:Y:S01]  /*0e60*/  PRMT R132, R134.reuse, 0x7632, R132 ;  /* 0x0000763286847816 */ /* 0x040fe20000000084 */
[----:B------:R-:W-:Y:S01]  /*0e70*/  FADD.FTZ R208, -R221, R136 ;  /* 0x00000088ddd07221 */ /* 0x000fe20000010100 */
[----:B------:R-:W-:Y:S01]  /*0e80*/  SHF.L.U32 R211, R134, 0x10, RZ ;  /* 0x0000001086d37819 */ /* 0x000fe200000006ff */
[----:B------:R-:W-:Y:S01]  /*0e90*/  FMUL.FTZ R196, R195, R196 ;  /* 0x000000c4c3c47220 */ /* 0x000fe20000410000 */
[-C--:B------:R-:W-:Y:S01]  /*0ea0*/  FMUL.FTZ R123, R83, R122.reuse ;  /* 0x0000007a537b7220 */ /* 0x080fe20000410000 */
[----:B------:R-:W-:Y:S01]  /*0eb0*/  FFMA.FTZ R127, R198, R131, R127 ;  /* 0x00000083c67f7223 */ /* 0x000fe2000001007f */
[C---:B------:R-:W-:Y:S01]  /*0ec0*/  FADD.FTZ R134, -R221.reuse, R141 ;  /* 0x0000008ddd867221 */ /* 0x040fe20000010100 */
[--C-:B------:R-:W-:Y:S01]  /*0ed0*/  FADD.FTZ R136, -R221, R143.reuse ;  /* 0x0000008fdd887221 */ /* 0x100fe20000010100 */
[----:B------:R-:W-:Y:S01]  /*0ee0*/  FADD.FTZ R140, R131, R140 ;  /* 0x0000008c838c7221 */ /* 0x000fe20000010000 */
[C---:B------:R-:W-:Y:S01]  /*0ef0*/  PRMT R143, R148.reuse, 0x7632, R143 ;  /* 0x00007632948f7816 */ /* 0x040fe2000000008f */
[C---:B------:R-:W-:Y:S01]  /*0f00*/  FADD.FTZ R202, -R221.reuse, R129 ;  /* 0x00000081ddca7221 */ /* 0x040fe20000010100 */
[----:B------:R-:W-:Y:S01]  /*0f10*/  SHF.L.U32 R141, R148, 0x10, RZ ;  /* 0x00000010948d7819 */ /* 0x000fe200000006ff */
[----:B------:R-:W-:Y:S01]  /*0f20*/  FADD.FTZ R144, -R221, R144 ;  /* 0x00000090dd907221 */ /* 0x000fe20000010100 */
[----:B------:R-:W-:Y:S01]  /*0f30*/  SHF.L.U32 R148, R215, 0x10, RZ ;  /* 0x00000010d7947819 */ /* 0x000fe200000006ff */
[----:B------:R-:W-:Y:S01]  /*0f40*/  FMUL.FTZ R129, R76, R217 ;  /* 0x000000d94c817220 */ /* 0x000fe20000410000 */
[C---:B------:R-:W-:Y:S01]  /*0f50*/  FFMA.FTZ R127, R196.reuse, R123, R127 ;  /* 0x0000007bc47f7223 */ /* 0x040fe2000001007f */
[----:B------:R-:W-:Y:S01]  /*0f60*/  FADD.FTZ R140, R123, R140 ;  /* 0x0000008c7b8c7221 */ /* 0x000fe20000010000 */
[----:B------:R-:W-:Y:S01]  /*0f70*/  FADD.FTZ R210, -R221, R138 ;  /* 0x0000008addd27221 */ /* 0x000fe20000010100 */
[----:B------:R-:W-:Y:S01]  /*0f80*/  FFMA.FTZ R171, R196, R122, R171 ;  /* 0x0000007ac4ab7223 */ /* 0x000fe200000100ab */
[----:B------:R-:W-:Y:S01]  /*0f90*/  FADD.FTZ R31, R122, R31 ;  /* 0x0000001f7a1f7221 */ /* 0x000fe20000010000 */
[C---:B------:R-:W-:Y:S01]  /*0fa0*/  FMUL.FTZ R137, R195.reuse, R144 ;  /* 0x00000090c3897220 */ /* 0x040fe20000410000 */
[----:B------:R-:W-:Y:S01]  /*0fb0*/  FMUL.FTZ R130, R195, R222 ;  /* 0x000000dec3827220 */ /* 0x000fe20000410000 */
[----:B------:R-:W-:Y:S01]  /*0fc0*/  FMUL.FTZ R122, R77, R148 ;  /* 0x000000944d7a7220 */ /* 0x000fe20000410000 */
[----:B------:R-:W-:Y:S01]  /*0fd0*/  SHF.L.U32 R144, R143, 0x10, RZ ;  /* 0x000000108f907819 */ /* 0x000fe200000006ff */
[----:B------:R-:W-:Y:S01]  /*0fe0*/  FFMA.FTZ R127, R194, R129, R127 ;  /* 0x00000081c27f7223 */ /* 0x000fe2000001007f */
[----:B------:R-:W-:Y:S01]  /*0ff0*/  FADD.FTZ R143, R129, R140 ;  /* 0x0000008c818f7221 */ /* 0x000fe20000010000 */
[----:B------:R-:W-:Y:S01]  /*1000*/  SHF.L.U32 R135, R135, 0x10, RZ ;  /* 0x0000001087877819 */ /* 0x000fe200000006ff */
[----:B------:R-:W-:Y:S01]  /*1010*/  FMUL.FTZ R210, R195, R210 ;  /* 0x000000d2c3d27220 */ /* 0x000fe20000410000 */
[----:B------:R-:W-:Y:S01]  /*1020*/  FADD.FTZ R142, -R221, R142 ;  /* 0x0000008edd8e7221 */ /* 0x000fe20000010100 */
[----:B------:R-:W-:Y:S01]  /*1030*/  FFMA.FTZ R127, R130, R122, R127 ;  /* 0x0000007a827f7223 */ /* 0x000fe2000001007f */
[----:B------:R-:W-:Y:S01]  /*1040*/  FADD.FTZ R140, R122, R143 ;  /* 0x0000008f7a8c7221 */ /* 0x000fe20000010000 */
[----:B------:R-:W-:Y:S01]  /*1050*/  FMUL.FTZ R200, R195, R200 ;  /* 0x000000c8c3c87220 */ /* 0x000fe20000410000 */
[----:B------:R-:W-:Y:S01]  /*1060*/  FADD.FTZ R20, R135, R20 ;  /* 0x0000001487147221 */ /* 0x000fe20000010000 */
[-C--:B------:R-:W-:Y:S01]  /*1070*/  FFMA.FTZ R160, R210, R135.reuse, R160 ;  /* 0x00000087d2a07223 */ /* 0x080fe200000100a0 */
        /* <DEDUP_REMOVED lines=10> */
[----:B------:R-:W-:Y:S01]  /*1120*/  FMUL.FTZ R202, R195, R202 ;  /* 0x000000cac3ca7220 */ /* 0x000fe20000410000 */
[----:B------:R-:W-:Y:S01]  /*1130*/  FMUL.FTZ R215, R73, R224 ;  /* 0x000000e049d77220 */ /* 0x000fe20000410000 */
[----:B------:R-:W-:Y:S01]  /*1140*/  FFMA.FTZ R127, R200, R207, R127 ;  /* 0x000000cfc87f7223 */ /* 0x000fe2000001007f */
[----:B------:R-:W-:Y:S01]  /*1150*/  FADD.FTZ R142, R207, R142 ;  /* 0x0000008ecf8e7221 */ /* 0x000fe20000010000 */
[----:B------:R-:W-:-:S02]  /*1160*/  SHF.L.U32 R222, R203, 0x10, RZ ;  /* 0x00000010cbde7819 */ /* 0x000fc400000006ff */
        /* <DEDUP_REMOVED lines=21> */
[----:B------:R-:W-:-:S02]  /*12c0*/  FADD.FTZ R218, -R221, R146 ;  /* 0x00000092ddda7221 */ /* 0x000fc40000010100 */
[----:B------:R-:W-:Y:S01]  /*12d0*/  FFMA.FTZ R127, R212, R219, R127 ;  /* 0x000000dbd47f7223 */ /* 0x000fe2000001007f */
[----:B------:R-:W-:Y:S01]  /*12e0*/  FADD.FTZ R142, R219, R142 ;  /* 0x0000008edb8e7221 */ /* 0x000fe20000010000 */
[C---:B------:R-:W-:Y:S01]  /*12f0*/  FADD.FTZ R138, -R221.reuse, R145 ;  /* 0x00000091dd8a7221 */ /* 0x040fe20000010100 */
[----:B------:R-:W-:Y:S01]  /*1300*/  FADD.FTZ R146, -R221, R147 ;  /* 0x00000093dd927221 */ /* 0x000fe20000010100 */
[C---:B------:R-:W-:Y:S01]  /*1310*/  FMUL.FTZ R139, R195.reuse, R218 ;  /* 0x000000dac38b7220 */ /* 0x040fe20000410000 */
[----:B------:R-:W-:Y:S01]  /*1320*/  FMUL.FTZ R214, R195, R214 ;  /* 0x000000d6c3d67220 */ /* 0x000fe20000410000 */
[----:B------:R-:W-:Y:S01]  /*1330*/  SHF.L.U32 R218, R118, 0x10, RZ ;  /* 0x0000001076da7819 */ /* 0x000fe200000006ff */
[----:B------:R-:W-:Y:S01]  /*1340*/  FMUL.FTZ R221, R71, R220 ;  /* 0x000000dc47dd7220 */ /* 0x000fe20000410000 */
[----:B------:R-:W-:Y:S01]  /*1350*/  FFMA.FTZ R127, R210, R213, R127 ;  /* 0x000000d5d27f7223 */ /* 0x000fe2000001007f */
[----:B------:R-:W-:Y:S01]  /*1360*/  FMUL.FTZ R132, R195, R134 ;  /* 0x00000086c3847220 */ /* 0x000fe20000410000 */
[----:B------:R-:W-:Y:S01]  /*1370*/  FADD.FTZ R118, R213, R142 ;  /* 0x0000008ed5767221 */ /* 0x000fe20000010000 */
[C---:B------:R-:W-:Y:S01]  /*1380*/  FMUL.FTZ R134, R195.reuse, R136 ;  /* 0x00000088c3867220 */ /* 0x040fe20000410000 */
[----:B------:R-:W-:Y:S01]  /*1390*/  FMUL.FTZ R136, R195, R138 ;  /* 0x0000008ac3887220 */ /* 0x000fe20000410000 */
[----:B------:R-:W-:Y:S01]  /*13a0*/  FADD.FTZ R21, R148, R21 ;  /* 0x0000001594157221 */ /* 0x000fe20000010000 */
[----:B------:R-:W-:Y:S01]  /*13b0*/  FFMA.FTZ R161, R212, R148, R161 ;  /* 0x00000094d4a17223 */ /* 0x000fe200000100a1 */
[----:B------:R-:W-:Y:S01]  /*13c0*/  FMUL.FTZ R138, R64, R141 ;  /* 0x0000008d408a7220 */ /* 0x000fe20000410000 */
[----:B------:R-:W-:Y:S01]  /*13d0*/  FADD.FTZ R14, R119, R14 ;  /* 0x0000000e770e7221 */ /* 0x000fe20000010000 */
[-C--:B------:R-:W-:Y:S01]  /*13e0*/  FFMA.FTZ R154, R137, R119.reuse, R154 ;  /* 0x00000077899a7223 */ /* 0x080fe2000001009a */
[----:B------:R-:W-:Y:S01]  /*13f0*/  FMUL.FTZ R142, R60, R119 ;  /* 0x000000773c8e7220 */ /* 0x000fe20000410000 */
[----:B------:R-:W-:Y:S01]  /*1400*/  FFMA.FTZ R148, R214, R221, R127 ;  /* 0x000000ddd6947223 */ /* 0x000fe2000001007f */
[----:B------:R-:W-:Y:S01]  /*1410*/  FADD.FTZ R119, R221, R118 ;  /* 0x00000076dd777221 */ /* 0x000fe20000010000 */
[----:B------:R-:W-:Y:S01]  /*1420*/  PRMT R126, R149, 0x7632, R126 ;  /* 0x00007632957e7816 */ /* 0x000fe2000000007e */
[----:B------:R-:W-:Y:S01]  /*1430*/  FADD.FTZ R18, R141, R18 ;  /* 0x000000128d127221 */ /* 0x000fe20000010000 */
[----:B------:R-:W-:Y:S01]  /*1440*/  SHF.L.U32 R149, R149, 0x10, RZ ;  /* 0x0000001095957819 */ /* 0x000fe200000006ff */
[----:B------:R-:W-:Y:S01]  /*1450*/  FFMA.FTZ R158, R133, R141, R158 ;  /* 0x0000008d859e7223 */ /* 0x000fe2000001009e */
[----:B------:R-:W-:Y:S01]  /*1460*/  FMUL.FTZ R141, R65, R144 ;  /* 0x00000090418d7220 */ /* 0x000fe20000410000 */
[----:B------:R-:W-:Y:S01]  /*1470*/  FFMA.FTZ R127, R133, R138, R148 ;  /* 0x0000008a857f7223 */ /* 0x000fe20000010094 */
[----:B------:R-:W-:Y:S01]  /*1480*/  FADD.FTZ R118, R138, R119 ;  /* 0x000000778a767221 */ /* 0x000fe20000010000 */
[----:B------:R-:W-:Y:S01]  /*1490*/  SHF.L.U32 R148, R116, 0x10, RZ ;  /* 0x0000001074947819 */ /* 0x000fe200000006ff */
[----:B------:R-:W-:Y:S01]  /*14a0*/  FMUL.FTZ R140, R66, R149 ;  /* 0x00000095428c7220 */ /* 0x000fe20000410000 */
[----:B------:R-:W-:Y:S01]  /*14b0*/  SHF.L.U32 R126, R126, 0x10, RZ ;  /* 0x000000107e7e7819 */ /* 0x000fe200000006ff */
[----:B------:R-:W-:Y:S01]  /*14c0*/  FFMA.FTZ R116, R132, R141, R127 ;  /* 0x0000008d84747223 */ /* 0x000fe2000001007f */
[----:B------:R-:W-:-:S03]  /*14d0*/  FADD.FTZ R119, R118, R141 ;  /* 0x0000008d76777221 */ /* 0x000fc60000010000 */
[----:B------:R-:W-:Y:S01]  /*14e0*/  FFMA.FTZ R127, R135, R140, R116 ;  /* 0x0000008c877f7223 */ /* 0x000fe20000010074 */
[----:B------:R-:W-:Y:S01]  /*14f0*/  FMUL.FTZ R143, R67, R126 ;  /* 0x0000007e438f7220 */ /* 0x000fe20000410000 */
[----:B------:R-:W-:-:S03]  /*1500*/  FADD.FTZ R116, R119, R140 ;  /* 0x0000008c77747221 */ /* 0x000fc60000010000 */
[----:B------:R-:W-:Y:S01]  /*1510*/  FFMA.FTZ R118, R134, R143, R127 ;  /* 0x0000008f86767223 */ /* 0x000fe2000001007f */
[----:B------:R-:W-:Y:S01]  /*1520*/  FADD.FTZ R119, R116, R143 ;  /* 0x0000008f74777221 */ /* 0x000fe20000010000 */
[----:B------:R-:W-:Y:S02]  /*1530*/  FMUL.FTZ R145, R61, R218 ;  /* 0x000000da3d917220 */ /* 0x000fe40000410000 */
[----:B------:R-:W-:Y:S01]  /*1540*/  FFMA.FTZ R127, R137, R142, R118 ;  /* 0x0000008e897f7223 */ /* 0x000fe20000010076 */
[----:B------:R-:W-:Y:S01]  /*1550*/  FADD.FTZ R116, R119, R142 ;  /* 0x0000008e77747221 */ /* 0x000fe20000010000 */
[----:B------:R-:W-:Y:S01]  /*1560*/  FFMA.FTZ R157, R132, R144, R157 ;  /* 0x00000090849d7223 */ /* 0x000fe2000001009d */
[----:B------:R-:W-:Y:S01]  /*1570*/  FADD.FTZ R17, R144, R17 ;  /* 0x0000001190117221 */ /* 0x000fe20000010000 */
        /* <DEDUP_REMOVED lines=44> */
.L_x_5656:
        /* <DEDUP_REMOVED lines=28> */
[C---:B-----5:R-:W-:Y:S01]  /*1a00*/  PRMT R201, R116.reuse, 0x7632, R201 ;  /* 0x0000763274c97816 */ /* 0x060fe200000000c9 */
[----:B------:R-:W-:Y:S01]  /*1a10*/  FMUL.FTZ R121, R195, R120 ;  /* 0x00000078c3797220 */ /* 0x000fe20000410000 */
[----:B------:R-:W-:Y:S01]  /*1a20*/  PRMT R205, R117, 0x7632, R205 ;  /* 0x0000763275cd7816 */ /* 0x000fe200000000cd */
[C---:B------:R-:W-:Y:S01]  /*1a30*/  FMUL.FTZ R123, R195.reuse, R124 ;  /* 0x0000007cc37b7220 */ /* 0x040fe20000410000 */
[C---:B------:R-:W-:Y:S01]  /*1a40*/  FMUL.FTZ R129, R195.reuse, R196 ;  /* 0x000000c4c3817220 */ /* 0x040fe20000410000 */
[C---:B------:R-:W-:Y:S01]  /*1a50*/  FMUL.FTZ R125, R195.reuse, R198 ;  /* 0x000000c6c37d7220 */ /* 0x040fe20000410000 */
[C---:B------:R-:W-:Y:S01]  /*1a60*/  FMUL.FTZ R131, R195.reuse, R194 ;  /* 0x000000c2c3837220 */ /* 0x040fe20000410000 */
[C---:B------:R-:W-:Y:S01]  /*1a70*/  FMUL.FTZ R203, R195.reuse, R150 ;  /* 0x00000096c3cb7220 */ /* 0x040fe20000410000 */
[----:B------:R-:W-:Y:S01]  /*1a80*/  SHF.L.U32 R116, R116, 0x10, RZ ;  /* 0x0000001074747819 */ /* 0x000fe200000006ff */
[C---:B------:R-:W-:Y:S01]  /*1a90*/  FMUL.FTZ R151, R195.reuse, R122 ;  /* 0x0000007ac3977220 */ /* 0x040fe20000410000 */
[----:B------:R-:W-:Y:S01]  /*1aa0*/  FMUL.FTZ R225, R195, R128 ;  /* 0x00000080c3e17220 */ /* 0x000fe20000410000 */
[C---:B------:R-:W-:Y:S01]  /*1ab0*/  PRMT R218, R118.reuse, 0x7632, R218 ;  /* 0x0000763276da7816 */ /* 0x040fe200000000da */
        /* <DEDUP_REMOVED lines=37> */
.L_x_5631:
[-CC-:B------:R-:W-:Y:S01]  /*1d10*/  FFMA.FTZ R109, R216, R148.reuse, R149.reuse ;  /* 0x00000094d86d7223 */ /* 0x180fe20000010095 */
[-CC-:B------:R-:W-:Y:S01]  /*1d20*/  FFMA.FTZ R120, R120, R148.reuse, R149.reuse ;  /* 0x0000009478787223 */ /* 0x180fe20000010095 */
[-CC-:B------:R-:W-:Y:S01]  /*1d30*/  FFMA.FTZ R198, R198, R148.reuse, R149.reuse ;  /* 0x00000094c6c67223 */ /* 0x180fe20000010095 */
[-C--:B------:R-:W-:Y:S01]  /*1d40*/  FFMA.FTZ R196, R196, R148.reuse, R149 ;  /* 0x00000094c4c47223 */ /* 0x080fe20000010095 */
[----:B------:R-:W-:Y:S01]  /*1d50*/  FADD.FTZ R124, R124, -R109 ;  /* 0x8000006d7c7c7221 */ /* 0x000fe20000010000 */
[-CC-:B------:R-:W-:Y:S01]  /*1d60*/  FFMA.FTZ R194, R194, R148.reuse, R149.reuse ;  /* 0x00000094c2c27223 */ /* 0x180fe20000010095 */
[-CC-:B------:R-:W-:Y:S01]  /*1d70*/  FFMA.FTZ R150, R150, R148.reuse, R149.reuse ;  /* 0x0000009496967223 */ /* 0x180fe20000010095 */
[----:B-----5:R-:W-:Y:S01]  /*1d80*/  PRMT R108, R116, 0x7632, R108 ;  /* 0x00007632746c7816 */ /* 0x020fe2000000006c */
[-CC-:B------:R-:W-:Y:S01]  /*1d90*/  FFMA.FTZ R109, R130, R148.reuse, R149.reuse ;  /* 0x00000094826d7223 */ /* 0x180fe20000010095 */
[----:B------:R-:W-:Y:S01]  /*1da0*/  FFMA.FTZ R128, R128, R148, R149 ;  /* 0x0000009480807223 */ /* 0x000fe20000010095 */
[----:B------:R-:W-:Y:S01]  /*1db0*/  FADD.FTZ R120, R151, -R120 ;  /* 0x8000007897787221 */ /* 0x000fe20000010000 */
[----:B------:R-:W-:Y:S01]  /*1dc0*/  PRMT R110, R117, 0x7632, R110 ;  /* 0x00007632756e7816 */ /* 0x000fe2000000006e */
[----:B------:R-:W-:Y:S01]  /*1dd0*/  FADD.FTZ R198, R131, -R198 ;  /* 0x800000c683c67221 */ /* 0x000fe20000010000 */
[----:B------:R-:W-:Y:S01]  /*1de0*/  PRMT R111, R118, 0x7632, R111 ;  /* 0x00007632766f7816 */ /* 0x000fe2000000006f */
[----:B------:R-:W-:Y:S01]  /*1df0*/  FADD.FTZ R196, R123, -R196 ;  /* 0x800000c47bc47221 */ /* 0x000fe20000010000 */
[----:B------:R-:W-:Y:S01]  /*1e00*/  PRMT R112, R119, 0x7632, R112 ;  /* 0x0000763277707816 */ /* 0x000fe20000000070 */
[----:B------:R-:W-:Y:S01]  /*1e10*/  FADD.FTZ R194, R129, -R194 ;  /* 0x800000c281c27221 */ /* 0x000fe20000010000 */
[----:B------:R-:W-:Y:S01]  /*1e20*/  FADD.FTZ R150, R125, -R150 ;  /* 0x800000967d967221 */ /* 0x000fe20000010000 */
[----:B------:R-:W-:Y:S01]  /*1e30*/  FADD.FTZ R122, R122, -R109 ;  /* 0x8000006d7a7a7221 */ /* 0x000fe20000010000 */
[----:B------:R-:W-:Y:S01]  /*1e40*/  FADD.FTZ R128, R121, -R128 ;  /* 0x8000008079807221 */ /* 0x000fe20000010000 */
[----:B------:R-:W-:Y:S01]  /*1e50*/  SHF.L.U32 R123, R108, 0x10, RZ ;  /* 0x000000106c7b7819 */ /* 0x000fe200000006ff */
[C---:B------:R-:W-:Y:S01]  /*1e60*/  FMUL.FTZ R108, R195.reuse, R120 ;  /* 0x00000078c36c7220 */ /* 0x040fe20000410000 */
[----:B------:R-:W-:Y:S01]  /*1e70*/  SHF.L.U32 R125, R110, 0x10, RZ ;  /* 0x000000106e7d7819 */ /* 0x000fe200000006ff */
[----:B------:R-:W-:Y:S01]  /*1e80*/  FMUL.FTZ R109, R195, R124 ;  /* 0x0000007cc36d7220 */ /* 0x000fe20000410000 */
[----:B------:R-:W-:Y:S01]  /*1e90*/  SHF.L.U32 R131, R111, 0x10, RZ ;  /* 0x000000106f837819 */ /* 0x000fe200000006ff */
[C---:B------:R-:W-:Y:S01]  /*1ea0*/  FMUL.FTZ R110, R195.reuse, R198 ;  /* 0x000000c6c36e7220 */ /* 0x040fe20000410000 */
[----:B------:R-:W-:Y:S01]  /*1eb0*/  SHF.L.U32 R223, R112, 0x10, RZ ;  /* 0x0000001070df7819 */ /* 0x000fe200000006ff */
[C---:B------:R-:W-:Y:S01]  /*1ec0*/  FMUL.FTZ R111, R195.reuse, R196 ;  /* 0x000000c4c36f7220 */ /* 0x040fe20000410000 */
[C---:B------:R-:W-:Y:S01]  /*1ed0*/  FMUL.FTZ R112, R195.reuse, R194 ;  /* 0x000000c2c3707220 */ /* 0x040fe20000410000 */
        /* <DEDUP_REMOVED lines=35> */
.L_x_5632:
        /* <DEDUP_REMOVED lines=11> */
[-CC-:B------:R-:W-:Y:S01]  /*21c0*/  FFMA.FTZ R202, R202, R148.reuse, R149.reuse ;  /* 0x00000094caca7223 */ /* 0x180fe20000010095 */
[-CC-:B------:R-:W-:Y:S01]  /*21d0*/  FFMA.FTZ R208, R208, R148.reuse, R149.reuse ;  /* 0x00000094d0d07223 */ /* 0x180fe20000010095 */
[----:B0----5:R-:W-:Y:S01]  /*21e0*/  PRMT R108, R120, 0x7632, R108 ;  /* 0x00007632786c7816 */ /* 0x021fe2000000006c */
[-CC-:B------:R-:W-:Y:S01]  /*21f0*/  FFMA.FTZ R204, R204, R148.reuse, R149.reuse ;  /* 0x00000094cccc7223 */ /* 0x180fe20000010095 */
[-CC-:B------:R-:W-:Y:S01]  /*2200*/  FFMA.FTZ R206, R206, R148.reuse, R149.reuse ;  /* 0x00000094cece7223 */ /* 0x180fe20000010095 */
[-C--:B------:R-:W-:Y:S01]  /*2210*/  FFMA.FTZ R212, R212, R148.reuse, R149 ;  /* 0x00000094d4d47223 */ /* 0x080fe20000010095 */
[----:B------:R-:W-:Y:S01]  /*2220*/  PRMT R109, R121, 0x7632, R109 ;  /* 0x00007632796d7816 */ /* 0x000fe2000000006d */
[----:B------:R-:W-:Y:S01]  /*2230*/  FADD.FTZ R200, R207, -R200 ;  /* 0x800000c8cfc87221 */ /* 0x000fe20000010000 */
[-CC-:B------:R-:W-:Y:S01]  /*2240*/  FFMA.FTZ R210, R210, R148.reuse, R149.reuse ;  /* 0x00000094d2d27223 */ /* 0x180fe20000010095 */
[----:B------:R-:W-:Y:S01]  /*2250*/  FADD.FTZ R202, R215, -R202 ;  /* 0x800000cad7ca7221 */ /* 0x000fe20000010000 */
[----:B------:R-:W-:Y:S01]  /*2260*/  FFMA.FTZ R214, R214, R148, R149 ;  /* 0x00000094d6d67223 */ /* 0x000fe20000010095 */
[----:B------:R-:W-:Y:S01]  /*2270*/  PRMT R110, R122, 0x7632, R110 ;  /* 0x000076327a6e7816 */ /* 0x000fe2000000006e */
[----:B------:R-:W-:Y:S01]  /*2280*/  FADD.FTZ R208, R211, -R208 ;  /* 0x800000d0d3d07221 */ /* 0x000fe20000010000 */
[----:B------:R-:W-:Y:S01]  /*2290*/  PRMT R111, R123, 0x7632, R111 ;  /* 0x000076327b6f7816 */ /* 0x000fe2000000006f */
[----:B------:R-:W-:Y:S01]  /*22a0*/  FADD.FTZ R204, R209, -R204 ;  /* 0x800000ccd1cc7221 */ /* 0x000fe20000010000 */
[----:B------:R-:W-:Y:S01]  /*22b0*/  FADD.FTZ R206, R217, -R206 ;  /* 0x800000ced9ce7221 */ /* 0x000fe20000010000 */
[----:B------:R-:W-:Y:S01]  /*22c0*/  FADD.FTZ R212, R219, -R212 ;  /* 0x800000d4dbd47221 */ /* 0x000fe20000010000 */
[----:B------:R-:W-:Y:S01]  /*22d0*/  SHF.L.U32 R199, R108, 0x10, RZ ;  /* 0x000000106cc77819 */ /* 0x000fe200000006ff */
[----:B------:R-:W-:Y:S01]  /*22e0*/  FADD.FTZ R210, R213, -R210 ;  /* 0x800000d2d5d27221 */ /* 0x000fe20000010000 */
[----:B------:R-:W-:Y:S01]  /*22f0*/  SHF.L.U32 R207, R109, 0x10, RZ ;  /* 0x000000106dcf7819 */ /* 0x000fe200000006ff */
[----:B------:R-:W-:Y:S01]  /*2300*/  FMUL.FTZ R108, R195, R200 ;  /* 0x000000c8c36c7220 */ /* 0x000fe20000410000 */
[----:B------:R-:W-:Y:S01]  /*2310*/  FADD.FTZ R214, R221, -R214 ;  /* 0x800000d6ddd67221 */ /* 0x000fe20000010000 */
        /* <DEDUP_REMOVED lines=8> */
[----:B------:R-:W-:Y:S01]  /*23a0*/  FMUL.FTZ R114, R195, R210 ;  /* 0x000000d2c3727220 */ /* 0x000fe20000410000 */
[----:B------:R-:W-:Y:S01]  /*23b0*/  FMUL.FTZ R117, R108, R192 ;  /* 0x000000c06c757220 */ /* 0x000fe20000410000 */
[----:B------:R-:W-:Y:S01]  /*23c0*/  SHF.L.U32 R128, R121, 0x10, RZ ;  /* 0x0000001079807819 */ /* 0x000fe200000006ff */
[----:B------:R-:W-:Y:S01]  /*23d0*/  FMUL.FTZ R115, R195, R214 ;  /* 0x000000d6c3737220 */ /* 0x000fe20000410000 */
[----:B------:R-:W-:Y:S01]  /*23e0*/  SHF.L.U32 R130, R122, 0x10, RZ ;  /* 0x000000107a827819 */ /* 0x000fe200000006ff */
[-C--:B------:R-:W-:Y:S01]  /*23f0*/  FMUL.FTZ R118, R109, R192.reuse ;  /* 0x000000c06d767220 */ /* 0x080fe20000410000 */
[-C--:B------:R-:W-:Y:S01]  /*2400*/  FMUL.FTZ R121, R112, R192.reuse ;  /* 0x000000c070797220 */ /* 0x080fe20000410000 */
[----:B------:R-:W-:Y:S01]  /*2410*/  SHF.L.U32 R123, R123, 0x10, RZ ;  /* 0x000000107b7b7819 */ /* 0x000fe200000006ff */
        /* <DEDUP_REMOVED lines=26> */
.L_x_5633:
[-CC-:B------:R-:W-:Y:S01]  /*25c0*/  FFMA.FTZ R200, R200, R148.reuse, R149.reuse ;  /* 0x00000094c8c87223 */ /* 0x180fe20000010095 */
[-CC-:B------:R-:W-:Y:S01]  /*25d0*/  FFMA.FTZ R202, R202, R148.reuse, R149.reuse ;  /* 0x00000094caca7223 */ /* 0x180fe20000010095 */
[-CC-:B------:R-:W-:Y:S01]  /*25e0*/  FFMA.FTZ R204, R204, R148.reuse, R149.reuse ;  /* 0x00000094cccc7223 */ /* 0x180fe20000010095 */
[-CC-:B------:R-:W-:Y:S01]  /*25f0*/  FFMA.FTZ R206, R206, R148.reuse, R149.reuse ;  /* 0x00000094cece7223 */ /* 0x180fe20000010095 */
[-CC-:B------:R-:W-:Y:S01]  /*2600*/  FFMA.FTZ R208, R208, R148.reuse, R149.reuse ;  /* 0x00000094d0d07223 */ /* 0x180fe20000010095 */
[-CC-:B------:R-:W-:Y:S01]  /*2610*/  FFMA.FTZ R212, R212, R148.reuse, R149.reuse ;  /* 0x00000094d4d47223 */ /* 0x180fe20000010095 */
[-C--:B------:R-:W-:Y:S01]  /*2620*/  FFMA.FTZ R210, R210, R148.reuse, R149 ;  /* 0x00000094d2d27223 */ /* 0x080fe20000010095 */
[----:B0----5:R-:W-:Y:S01]  /*2630*/  PRMT R117, R121, 0x7632, R117 ;  /* 0x0000763279757816 */ /* 0x021fe20000000075 */
[----:B------:R-:W-:Y:S01]  /*2640*/  FFMA.FTZ R214, R214, R148, R149 ;  /* 0x00000094d6d67223 */ /* 0x000fe20000010095 */
[----:B------:R-:W-:Y:S01]  /*2650*/  PRMT R119, R123, 0x7632, R119 ;  /* 0x000076327b777816 */ /* 0x000fe20000000077 */
        /* <DEDUP_REMOVED lines=8> */
[----:B------:R-:W-:Y:S01]  /*26e0*/  SHF.L.U32 R207, R117, 0x10, RZ ;  /* 0x0000001075cf7819 */ /* 0x000fe200000006ff */
[C---:B------:R-:W-:Y:S01]  /*26f0*/  FMUL.FTZ R117, R195.reuse, R200 ;  /* 0x000000c8c3757220 */ /* 0x040fe20000410000 */
[----:B------:R-:W-:Y:S01]  /*2700*/  PRMT R116, R120, 0x7632, R116 ;  /* 0x0000763278747816 */ /* 0x000fe20000000074 */
[C---:B------:R-:W-:Y:S01]  /*2710*/  FMUL.FTZ R129, R195.reuse, R204 ;  /* 0x000000ccc3817220 */ /* 0x040fe20000410000 */
[----:B------:R-:W-:Y:S01]  /*2720*/  PRMT R118, R122, 0x7632, R118 ;  /* 0x000076327a767816 */ /* 0x000fe20000000076 */
[----:B------:R-:W-:Y:S01]  /*2730*/  FMUL.FTZ R131, R195, R206 ;  /* 0x000000cec3837220 */ /* 0x000fe20000410000 */
[----:B------:R-:W-:Y:S01]  /*2740*/  SHF.L.U32 R219, R119, 0x10, RZ ;  /* 0x0000001077db7819 */ /* 0x000fe200000006ff */
        /* <DEDUP_REMOVED lines=39> */
.L_x_5634:
        /* <DEDUP_REMOVED lines=21> */
[----:B-----5:R-:W-:Y:S01]  /*2b10*/  PRMT R117, R121, 0x7632, R117 ;  /* 0x0000763279757816 */ /* 0x020fe20000000075 */
[----:B------:R-:W-:Y:S01]  /*2b20*/  FADD.FTZ R112, R142, -R137 ;  /* 0x800000898e707221 */ /* 0x000fe20000010000 */
[----:B------:R-:W-:Y:S01]  /*2b30*/  FADD.FTZ R136, R145, -R136 ;  /* 0x8000008891887221 */ /* 0x000fe20000010000 */
[----:B------:R-:W-:Y:S01]  /*2b40*/  FADD.FTZ R114, R144, -R139 ;  /* 0x8000008b90727221 */ /* 0x000fe20000010000 */
[----:B------:R-:W-:Y:S01]  /*2b50*/  PRMT R116, R120, 0x7632, R116 ;  /* 0x0000763278747816 */ /* 0x000fe20000000074 */
[----:B------:R-:W-:Y:S01]  /*2b60*/  FADD.FTZ R148, R147, -R148 ;  /* 0x8000009493947221 */ /* 0x000fe20000010000 */
[----:B------:R-:W-:Y:S01]  /*2b70*/  PRMT R118, R122, 0x7632, R118 ;  /* 0x000076327a767816 */ /* 0x000fe20000000076 */
[----:B------:R-:W-:Y:S01]  /*2b80*/  FMUL.FTZ R108, R195, R108 ;  /* 0x0000006cc36c7220 */ /* 0x000fe20000410000 */
[----:B------:R-:W-:Y:S01]  /*2b90*/  PRMT R119, R123, 0x7632, R119 ;  /* 0x000076327b777816 */ /* 0x000fe20000000077 */
[C---:B------:R-:W-:Y:S01]  /*2ba0*/  FMUL.FTZ R109, R195.reuse, R132 ;  /* 0x00000084c36d7220 */ /* 0x040fe20000410000 */
[C---:B------:R-:W-:Y:S01]  /*2bb0*/  FMUL.FTZ R110, R195.reuse, R110 ;  /* 0x0000006ec36e7220 */ /* 0x040fe20000410000 */
[C---:B------:R-:W-:Y:S01]  /*2bc0*/  FMUL.FTZ R111, R195.reuse, R134 ;  /* 0x00000086c36f7220 */ /* 0x040fe20000410000 */
        /* <DEDUP_REMOVED lines=41> */
.L_x_5635:
[-CC-:B------:R-:W-:Y:S01]  /*2e60*/  FFMA.FTZ R134, R134, R148.reuse, R149.reuse ;  /* 0x0000009486867223 */ /* 0x180fe20000010095 */
[-CC-:B------:R-:W-:Y:S01]  /*2e70*/  FFMA.FTZ R133, R133, R148.reuse, R149.reuse ;  /* 0x0000009485857223 */ /* 0x180fe20000010095 */
[-CC-:B------:R-:W-:Y:S01]  /*2e80*/  FFMA.FTZ R132, R132, R148.reuse, R149.reuse ;  /* 0x0000009484847223 */ /* 0x180fe20000010095 */
[-CC-:B------:R-:W-:Y:S01]  /*2e90*/  FFMA.FTZ R135, R135, R148.reuse, R149.reuse ;  /* 0x0000009487877223 */ /* 0x180fe20000010095 */
[-CC-:B------:R-:W-:Y:S01]  /*2ea0*/  FFMA.FTZ R137, R137, R148.reuse, R149.reuse ;  /* 0x0000009489897223 */ /* 0x180fe20000010095 */
[-CC-:B0-----:R-:W-:Y:S01]  /*2eb0*/  FFMA.FTZ R118, R136, R148.reuse, R149.reuse ;  /* 0x0000009488767223 */ /* 0x181fe20000010095 */
[-CC-:B------:R-:W-:Y:S01]  /*2ec0*/  FFMA.FTZ R139, R139, R148.reuse, R149.reuse ;  /* 0x000000948b8b7223 */ /* 0x180fe20000010095 */
[----:B------:R-:W-:Y:S01]  /*2ed0*/  FADD.FTZ R134, R143, -R134 ;  /* 0x800000868f867221 */ /* 0x000fe20000010000 */
[----:B------:R-:W-:Y:S01]  /*2ee0*/  FFMA.FTZ R148, R146, R148, R149 ;  /* 0x0000009492947223 */ /* 0x000fe20000010095 */
        /* <DEDUP_REMOVED lines=10> */
[----:B------:R-:W-:Y:S01]  /*2f90*/  FMUL.FTZ R123, R195, R134 ;  /* 0x00000086c37b7220 */ /* 0x000fe20000410000 */
[C---:B------:R-:W-:Y:S01]  /*2fa0*/  PRMT R116, R120.reuse, 0x7632, R116 ;  /* 0x0000763278747816 */ /* 0x040fe20000000074 */
        /* <DEDUP_REMOVED lines=10> */
[----:B------:R-:W-:Y:S01]  /*3050*/  FMUL.FTZ R130, R123, R192 ;  /* 0x000000c07b827220 */ /* 0x000fe20000410000 */
[----:B------:R-:W-:Y:S01]  /*3060*/  FMUL.FTZ R195, R195, R148 ;  /* 0x00000094c3c37220 */ /* 0x000fe20000410000 */
[-C--:B------:R-:W-:Y:S01]  /*3070*/  FMUL.FTZ R117, R117, R192.reuse ;  /* 0x000000c075757220 */ /* 0x080fe20000410000 */
[-C--:B------:R-:W-:Y:S01]  /*3080*/  FMUL.FTZ R118, R119, R192.reuse ;  /* 0x000000c077767220 */ /* 0x080fe20000410000 */
[----:B------:R-:W-:Y:S01]  /*3090*/  SHF.L.U32 R123, R116, 0x10, RZ ;  /* 0x00000010747b7819 */ /* 0x000fe200000006ff */
[-C--:B------:R-:W-:Y:S01]  /*30a0*/  FMUL.FTZ R121, R121, R192.reuse ;  /* 0x000000c079797220 */ /* 0x080fe20000410000 */
[-C--:B------:R-:W-:Y:S01]  /*30b0*/  FMUL.FTZ R119, R127, R192.reuse ;  /* 0x000000c07f777220 */ /* 0x080fe20000410000 */
        /* <DEDUP_REMOVED lines=26> */
.L_x_5636:
[----:B------:R-:W0:Y:S01]  /*3260*/  @P1 LDC.64 R120, c[0x0][0x478] ;  /* 0x00011e00ff781b82 */ /* 0x000e220000000a00 */
[----:B------:R-:W-:-:S04]  /*3270*/  IMAD.WIDE.U32 R124, R193, 0x10, R124 ;  /* 0x00000010c17c7825 */ /* 0x000fc800078e007c */
[----:B0-----:R-:W-:-:S05]  /*3280*/  @P1 IMAD.WIDE.U32 R120, R193, 0x20, R120 ;  /* 0x00000020c1781825 */ /* 0x001fca00078e0078 */
[----:B------:R1:W-:Y:S04]  /*3290*/  @P1 STG.E.128 desc[UR6][R120.64], R108 ;  /* 0x0000006c78001986 */ /* 0x0003e8000c101d06 */
[----:B------:R1:W-:Y:S04]  /*32a0*/  @P1 STG.E.128 desc[UR6][R120.64+0x10], R112 ;  /* 0x0000107078001986 */ /* 0x0003e8000c101d06 */
[----:B------:R1:W-:Y:S01]  /*32b0*/  STG.E.128 desc[UR6][R124.64], R116 ;  /* 0x000000747c007986 */ /* 0x0003e2000c101d06 */
[----:B------:R-:W-:Y:S05]  /*32c0*/  BRA `(.L_x_5637) ;  /* 0x0000001800907947 */ /* 0x000fea0003800000 */
.L_x_5630:
        /* <DEDUP_REMOVED lines=22> */
[C---:B-----5:R-:W-:Y:S01]  /*3430*/  FFMA.FTZ R125, R195.reuse, R131, R86 ;  /* 0x00000083c37d7223 */ /* 0x060fe20000010056 */
[----:B------:R-:W-:Y:S01]  /*3440*/  PRMT R201, R116, 0x7632, R201 ;  /* 0x0000763274c97816 */ /* 0x000fe200000000c9 */
[----:B------:R-:W-:Y:S01]  /*3450*/  FFMA.FTZ R121, R195, R120, R84 ;  /* 0x00000078c3797223 */ /* 0x000fe20000010054 */
[----:B------:R-:W-:Y:S01]  /*3460*/  PRMT R203, R117, 0x7632, R203 ;  /* 0x0000763275cb7816 */ /* 0x000fe200000000cb */
[C---:B------:R-:W-:Y:S01]  /*3470*/  FFMA.FTZ R131, R195.reuse, R151, R88 ;  /* 0x00000097c3837223 */ /* 0x040fe20000010058 */
[----:B------:R-:W-:Y:S01]  /*3480*/  PRMT R205, R118, 0x7632, R205 ;  /* 0x0000763276cd7816 */ /* 0x000fe200000000cd */
[C---:B------:R-:W-:Y:S01]  /*3490*/  FFMA.FTZ R123, R195.reuse, R124, R85 ;  /* 0x0000007cc37b7223 */ /* 0x040fe20000010055 */
[C---:B------:R-:W-:Y:S01]  /*34a0*/  FFMA.FTZ R129, R195.reuse, R196, R87 ;  /* 0x000000c4c3817223 */ /* 0x040fe20000010057 */
        /* <DEDUP_REMOVED lines=41> */
.L_x_5638:
        /* <DEDUP_REMOVED lines=8> */
[----:B-----5:R-:W-:Y:S01]  /*37c0*/  PRMT R108, R116, 0x7632, R108 ;  /* 0x00007632746c7816 */ /* 0x020fe2000000006c */
        /* <DEDUP_REMOVED lines=12> */
[C---:B------:R-:W-:Y:S01]  /*3890*/  FFMA.FTZ R108, R195.reuse, R120, R84 ;  /* 0x00000078c36c7223 */ /* 0x040fe20000010054 */
        /* <DEDUP_REMOVED lines=9> */
[----:B------:R-:W-:Y:S01]  /*3930*/  SHF.L.U32 R116, R116, 0x10, RZ ;  /* 0x0000001074747819 */ /* 0x000fe200000006ff */
[----:B------:R-:W-:Y:S01]  /*3940*/  FFMA.FTZ R115, R195, R128, R91 ;  /* 0x00000080c3737223 */ /* 0x000fe2000001005b */
        /* <DEDUP_REMOVED lines=31> */
.L_x_5639:
        /* <DEDUP_REMOVED lines=16> */
[----:B0----5:R-:W-:Y:S01]  /*3c40*/  PRMT R108, R120, 0x7632, R108 ;  /* 0x00007632786c7816 */ /* 0x021fe2000000006c */
[-CC-:B------:R-:W-:Y:S01]  /*3c50*/  FFMA.FTZ R206, R206, R148.reuse, R149.reuse ;  /* 0x00000094cece7223 */ /* 0x180fe20000010095 */
[-C--:B------:R-:W-:Y:S01]  /*3c60*/  FFMA.FTZ R212, R212, R148.reuse, R149 ;  /* 0x00000094d4d47223 */ /* 0x080fe20000010095 */
[----:B------:R-:W-:Y:S01]  /*3c70*/  PRMT R109, R121, 0x7632, R109 ;  /* 0x00007632796d7816 */ /* 0x000fe2000000006d */
[----:B------:R-:W-:Y:S01]  /*3c80*/  FADD.FTZ R200, R207, -R200 ;  /* 0x800000c8cfc87221 */ /* 0x000fe20000010000 */
[-CC-:B------:R-:W-:Y:S01]  /*3c90*/  FFMA.FTZ R210, R210, R148.reuse, R149.reuse ;  /* 0x00000094d2d27223 */ /* 0x180fe20000010095 */
[----:B------:R-:W-:Y:S01]  /*3ca0*/  PRMT R110, R122, 0x7632, R110 ;  /* 0x000076327a6e7816 */ /* 0x000fe2000000006e */
[----:B------:R-:W-:Y:S01]  /*3cb0*/  FADD.FTZ R202, R215, -R202 ;  /* 0x800000cad7ca7221 */ /* 0x000fe20000010000 */
[----:B------:R-:W-:Y:S01]  /*3cc0*/  FFMA.FTZ R214, R214, R148, R149 ;  /* 0x00000094d6d67223 */ /* 0x000fe20000010095 */
[----:B------:R-:W-:Y:S01]  /*3cd0*/  PRMT R111, R123, 0x7632, R111 ;  /* 0x000076327b6f7816 */ /* 0x000fe2000000006f */
[----:B------:R-:W-:Y:S01]  /*3ce0*/  FADD.FTZ R113, R209, -R204 ;  /* 0x800000ccd1717221 */ /* 0x000fe20000010000 */
[----:B------:R-:W-:Y:S01]  /*3cf0*/  FADD.FTZ R115, R211, -R208 ;  /* 0x800000d0d3737221 */ /* 0x000fe20000010000 */
[----:B------:R-:W-:Y:S01]  /*3d00*/  FADD.FTZ R206, R217, -R206 ;  /* 0x800000ced9ce7221 */ /* 0x000fe20000010000 */
[----:B------:R-:W-:Y:S01]  /*3d10*/  FADD.FTZ R212, R219, -R212 ;  /* 0x800000d4dbd47221 */ /* 0x000fe20000010000 */
[----:B------:R-:W-:Y:S01]  /*3d20*/  SHF.L.U32 R199, R108, 0x10, RZ ;  /* 0x000000106cc77819 */ /* 0x000fe200000006ff */
[----:B------:R-:W-:Y:S01]  /*3d30*/  FADD.FTZ R213, R213, -R210 ;  /* 0x800000d2d5d57221 */ /* 0x000fe20000010000 */
[----:B------:R-:W-:Y:S01]  /*3d40*/  SHF.L.U32 R207, R109, 0x10, RZ ;  /* 0x000000106dcf7819 */ /* 0x000fe200000006ff */
[----:B------:R-:W-:Y:S01]  /*3d50*/  FFMA.FTZ R108, R195, R200, R92 ;  /* 0x000000c8c36c7223 */ /* 0x000fe2000001005c */
[----:B------:R-:W-:Y:S01]  /*3d60*/  FADD.FTZ R214, R221, -R214 ;  /* 0x800000d6ddd67221 */ /* 0x000fe20000010000 */
[----:B------:R-:W-:Y:S01]  /*3d70*/  SHF.L.U32 R209, R110, 0x10, RZ ;  /* 0x000000106ed17819 */ /* 0x000fe200000006ff */
[----:B------:R-:W-:Y:S01]  /*3d80*/  FFMA.FTZ R109, R195, R202, R93 ;  /* 0x000000cac36d7223 */ /* 0x000fe2000001005d */
[----:B------:R-:W-:Y:S01]  /*3d90*/  SHF.L.U32 R211, R111, 0x10, RZ ;  /* 0x000000106fd37819 */ /* 0x000fe200000006ff */
[C---:B------:R-:W-:Y:S01]  /*3da0*/  FFMA.FTZ R110, R195.reuse, R113, R94 ;  /* 0x00000071c36e7223 */ /* 0x040fe2000001005e */
[C---:B------:R-:W-:Y:S01]  /*3db0*/  FFMA.FTZ R112, R195.reuse, R115, R96 ;  /* 0x00000073c3707223 */ /* 0x040fe20000010060 */
[----:B------:R-:W-:Y:S01]  /*3dc0*/  SHF.L.U32 R120, R120, 0x10, RZ ;  /* 0x0000001078787819 */ /* 0x000fe200000006ff */
[C---:B------:R-:W-:Y:S01]  /*3dd0*/  FFMA.FTZ R111, R195.reuse, R206, R95 ;  /* 0x000000cec36f7223 */ /* 0x040fe2000001005f */
[C---:B------:R-:W-:Y:S01]  /*3de0*/  FFMA.FTZ R113, R195.reuse, R212, R97 ;  /* 0x000000d4c3717223 */ /* 0x040fe20000010061 */
[----:B------:R-:W-:Y:S01]  /*3df0*/  FFMA.FTZ R114, R195, R213, R98 ;  /* 0x000000d5c3727223 */ /* 0x000fe20000010062 */
[----:B------:R-:W-:Y:S01]  /*3e00*/  FMUL.FTZ R117, R108, R192 ;  /* 0x000000c06c757220 */ /* 0x000fe20000410000 */
[----:B------:R-:W-:Y:S01]  /*3e10*/  SHF.L.U32 R128, R121, 0x10, RZ ;  /* 0x0000001079807819 */ /* 0x000fe200000006ff */
[----:B------:R-:W-:Y:S01]  /*3e20*/  FFMA.FTZ R115, R195, R214, R99 ;  /* 0x000000d6c3737223 */ /* 0x000fe20000010063 */
        /* <DEDUP_REMOVED lines=30> */
.L_x_5640:
[-CC-:B------:R-:W-:Y:S01]  /*4010*/  FFMA.FTZ R200, R200, R148.reuse, R149.reuse ;  /* 0x00000094c8c87223 */ /* 0x180fe20000010095 */
[-CC-:B------:R-:W-:Y:S01]  /*4020*/  FFMA.FTZ R202, R202, R148.reuse, R149.reuse ;  /* 0x00000094caca7223 */ /* 0x180fe20000010095 */
[-CC-:B------:R-:W-:Y:S01]  /*4030*/  FFMA.FTZ R204, R204, R148.reuse, R149.reuse ;  /* 0x00000094cccc7223 */ /* 0x180fe20000010095 */
[-CC-:B------:R-:W-:Y:S01]  /*4040*/  FFMA.FTZ R206, R206, R148.reuse, R149.reuse ;  /* 0x00000094cece7223 */ /* 0x180fe20000010095 */
[-CC-:B------:R-:W-:Y:S01]  /*4050*/  FFMA.FTZ R208, R208, R148.reuse, R149.reuse ;  /* 0x00000094d0d07223 */ /* 0x180fe20000010095 */
[-C--:B------:R-:W-:Y:S01]  /*4060*/  FFMA.FTZ R210, R210, R148.reuse, R149 ;  /* 0x00000094d2d27223 */ /* 0x080fe20000010095 */
[----:B0----5:R-:W-:Y:S01]  /*4070*/  PRMT R117, R121, 0x7632, R117 ;  /* 0x0000763279757816 */ /* 0x021fe20000000075 */
[-CC-:B------:R-:W-:Y:S01]  /*4080*/  FFMA.FTZ R212, R212, R148.reuse, R149.reuse ;  /* 0x00000094d4d47223 */ /* 0x180fe20000010095 */
        /* <DEDUP_REMOVED lines=11> */
[C---:B------:R-:W-:Y:S01]  /*4140*/  FFMA.FTZ R117, R195.reuse, R200, R92 ;  /* 0x000000c8c3757223 */ /* 0x040fe2000001005c */
[----:B------:R-:W-:Y:S01]  /*4150*/  PRMT R116, R120, 0x7632, R116 ;  /* 0x0000763278747816 */ /* 0x000fe20000000074 */
[C---:B------:R-:W-:Y:S01]  /*4160*/  FFMA.FTZ R209, R195.reuse, R209, R94 ;  /* 0x000000d1c3d17223 */ /* 0x040fe2000001005e */
[----:B------:R-:W-:Y:S01]  /*4170*/  PRMT R118, R122, 0x7632, R118 ;  /* 0x000076327a767816 */ /* 0x000fe20000000076 */
[----:B------:R-:W-:Y:S01]  /*4180*/  FFMA.FTZ R129, R195, R206, R95 ;  /* 0x000000cec3817223 */ /* 0x000fe2000001005f */
[----:B------:R-:W-:Y:S01]  /*4190*/  SHF.L.U32 R219, R119, 0x10, RZ ;  /* 0x0000001077db7819 */ /* 0x000fe200000006ff */
[C---:B------:R-:W-:Y:S01]  /*41a0*/  FFMA.FTZ R119, R195.reuse, R202, R93 ;  /* 0x000000cac3777223 */ /* 0x040fe2000001005d */
[C---:B------:R-:W-:Y:S01]  /*41b0*/  FFMA.FTZ R211, R195.reuse, R211, R96 ;  /* 0x000000d3c3d37223 */ /* 0x040fe20000010060 */
[C---:B------:R-:W-:Y:S01]  /*41c0*/  FFMA.FTZ R215, R195.reuse, R215, R98 ;  /* 0x000000d7c3d77223 */ /* 0x040fe20000010062 */
[----:B------:R-:W-:Y:S01]  /*41d0*/  SHF.L.U32 R120, R120, 0x10, RZ ;  /* 0x0000001078787819 */ /* 0x000fe200000006ff */
[C---:B------:R-:W-:Y:S01]  /*41e0*/  FFMA.FTZ R131, R195.reuse, R212, R97 ;  /* 0x000000d4c3837223 */ /* 0x040fe20000010061 */
[----:B------:R-:W-:Y:S01]  /*41f0*/  FFMA.FTZ R217, R195, R214, R99 ;  /* 0x000000d6c3d97223 */ /* 0x000fe20000010063 */
        /* <DEDUP_REMOVED lines=33> */
.L_x_5641:
        /* <DEDUP_REMOVED lines=21> */
[----:B0----5:R-:W-:Y:S01]  /*4560*/  PRMT R117, R121, 0x7632, R117 ;  /* 0x0000763279757816 */ /* 0x021fe20000000075 */
[----:B------:R-:W-:Y:S01]  /*4570*/  FADD.FTZ R137, R142, -R137 ;  /* 0x800000898e897221 */ /* 0x000fe20000010000 */
[----:B------:R-:W-:Y:S01]  /*4580*/  FADD.FTZ R136, R145, -R136 ;  /* 0x8000008891887221 */ /* 0x000fe20000010000 */
[----:B------:R-:W-:Y:S01]  /*4590*/  FADD.FTZ R139, R144, -R139 ;  /* 0x8000008b908b7221 */ /* 0x000fe20000010000 */
[----:B------:R-:W-:Y:S01]  /*45a0*/  PRMT R116, R120, 0x7632, R116 ;  /* 0x0000763278747816 */ /* 0x000fe20000000074 */
[----:B------:R-:W-:Y:S01]  /*45b0*/  FADD.FTZ R148, R147, -R148 ;  /* 0x8000009493947221 */ /* 0x000fe20000010000 */
[----:B------:R-:W-:Y:S01]  /*45c0*/  PRMT R118, R122, 0x7632, R118 ;  /* 0x000076327a767816 */ /* 0x000fe20000000076 */
[----:B------:R-:W-:Y:S01]  /*45d0*/  FFMA.FTZ R108, R195, R133, R100 ;  /* 0x00000085c36c7223 */ /* 0x000fe20000010064 */
[----:B------:R-:W-:Y:S01]  /*45e0*/  PRMT R119, R123, 0x7632, R119 ;  /* 0x000076327b777816 */ /* 0x000fe20000000077 */
[C---:B------:R-:W-:Y:S01]  /*45f0*/  FFMA.FTZ R109, R195.reuse, R132, R101 ;  /* 0x00000084c36d7223 */ /* 0x040fe20000010065 */
[C---:B------:R-:W-:Y:S01]  /*4600*/  FFMA.FTZ R110, R195.reuse, R135, R102 ;  /* 0x00000087c36e7223 */ /* 0x040fe20000010066 */
[C---:B------:R-:W-:Y:S01]  /*4610*/  FFMA.FTZ R111, R195.reuse, R134, R103 ;  /* 0x00000086c36f7223 */ /* 0x040fe20000010067 */
[----:B------:R-:W-:Y:S01]  /*4620*/  SHF.L.U32 R120, R120, 0x10, RZ ;  /* 0x0000001078787819 */ /* 0x000fe200000006ff */
[----:B------:R-:W-:Y:S01]  /*4630*/  FFMA.FTZ R112, R195, R137, R104 ;  /* 0x00000089c3707223 */ /* 0x000fe20000010068 */
[----:B------:R-:W-:Y:S01]  /*4640*/  SHF.L.U32 R146, R123, 0x10, RZ ;  /* 0x000000107b927819 */ /* 0x000fe200000006ff */
[C---:B------:R-:W-:Y:S01]  /*4650*/  FFMA.FTZ R113, R195.reuse, R136, R105 ;  /* 0x00000088c3717223 */ /* 0x040fe20000010069 */
[----:B------:R-:W-:Y:S01]  /*4660*/  FFMA.FTZ R114, R195, R139, R106 ;  /* 0x0000008bc3727223 */ /* 0x000fe2000001006a */
[----:B------:R-:W-:Y:S01]  /*4670*/  SHF.L.U32 R127, R117, 0x10, RZ ;  /* 0x00000010757f7819 */ /* 0x000fe200000006ff */
        /* <DEDUP_REMOVED lines=35> */
.L_x_5642:
[-CC-:B------:R-:W-:Y:S01]  /*48b0*/  FFMA.FTZ R136, R136, R148.reuse, R149.reuse ;  /* 0x0000009488887223 */ /* 0x180fe20000010095 */
[-CC-:B------:R-:W-:Y:S01]  /*48c0*/  FFMA.FTZ R132, R132, R148.reuse, R149.reuse ;  /* 0x0000009484847223 */ /* 0x180fe20000010095 */
[-CC-:B------:R-:W-:Y:S01]  /*48d0*/  FFMA.FTZ R133, R133, R148.reuse, R149.reuse ;  /* 0x0000009485857223 */ /* 0x180fe20000010095 */
[-CC-:B------:R-:W-:Y:S01]  /*48e0*/  FFMA.FTZ R135, R135, R148.reuse, R149.reuse ;  /* 0x0000009487877223 */ /* 0x180fe20000010095 */
[-CC-:B------:R-:W-:Y:S01]  /*48f0*/  FFMA.FTZ R134, R134, R148.reuse, R149.reuse ;  /* 0x0000009486867223 */ /* 0x180fe20000010095 */
[-CC-:B------:R-:W-:Y:S01]  /*4900*/  FFMA.FTZ R137, R137, R148.reuse, R149.reuse ;  /* 0x0000009489897223 */ /* 0x180fe20000010095 */
[-CC-:B------:R-:W-:Y:S01]  /*4910*/  FFMA.FTZ R139, R139, R148.reuse, R149.reuse ;  /* 0x000000948b8b7223 */ /* 0x180fe20000010095 */
[----:B------:R-:W-:Y:S01]  /*4920*/  FADD.FTZ R136, R145, -R136 ;  /* 0x8000008891887221 */ /* 0x000fe20000010000 */
[----:B------:R-:W-:Y:S01]  /*4930*/  FFMA.FTZ R148, R146, R148, R149 ;  /* 0x0000009492947223 */ /* 0x000fe20000010095 */
[C---:B-----5:R-:W-:Y:S01]  /*4940*/  PRMT R127, R122.reuse, 0x7632, R127 ;  /* 0x000076327a7f7816 */ /* 0x060fe2000000007f */
[----:B------:R-:W-:Y:S01]  /*4950*/  FADD.FTZ R132, R141, -R132 ;  /* 0x800000848d847221 */ /* 0x000fe20000010000 */
[----:B0-----:R-:W-:Y:S01]  /*4960*/  SHF.L.U32 R130, R122, 0x10, RZ ;  /* 0x000000107a827819 */ /* 0x001fe200000006ff */
[----:B------:R-:W-:Y:S01]  /*4970*/  FADD.FTZ R133, R138, -R133 ;  /* 0x800000858a857221 */ /* 0x000fe20000010000 */
[C---:B------:R-:W-:Y:S01]  /*4980*/  PRMT R122, R123.reuse, 0x7632, R122 ;  /* 0x000076327b7a7816 */ /* 0x040fe2000000007a */
[----:B------:R-:W-:Y:S01]  /*4990*/  FADD.FTZ R135, R140, -R135 ;  /* 0x800000878c877221 */ /* 0x000fe20000010000 */
[----:B------:R-:W-:Y:S01]  /*49a0*/  SHF.L.U32 R146, R123, 0x10, RZ ;  /* 0x000000107b927819 */ /* 0x000fe200000006ff */
[----:B------:R-:W-:Y:S01]  /*49b0*/  FADD.FTZ R134, R143, -R134 ;  /* 0x800000868f867221 */ /* 0x000fe20000010000 */
[----:B------:R-:W-:Y:S01]  /*49c0*/  FADD.FTZ R137, R142, -R137 ;  /* 0x800000898e897221 */ /* 0x000fe20000010000 */
[----:B------:R-:W-:Y:S01]  /*49d0*/  FADD.FTZ R139, R144, -R139 ;  /* 0x8000008b908b7221 */ /* 0x000fe20000010000 */
[----:B------:R-:W-:Y:S01]  /*49e0*/  FFMA.FTZ R123, R195, R136, R105 ;  /* 0x00000088c37b7223 */ /* 0x000fe20000010069 */
[----:B------:R-:W-:Y:S01]  /*49f0*/  PRMT R116, R120, 0x7632, R116 ;  /* 0x0000763278747816 */ /* 0x000fe20000000074 */
[----:B------:R-:W-:Y:S01]  /*4a00*/  FADD.FTZ R148, R147, -R148 ;  /* 0x8000009493947221 */ /* 0x000fe20000010000 */
[----:B------:R-:W-:Y:S01]  /*4a10*/  PRMT R119, R121, 0x7632, R119 ;  /* 0x0000763279777816 */ /* 0x000fe20000000077 */
[----:B------:R-:W-:Y:S01]  /*4a20*/  FFMA.FTZ R117, R195, R132, R101 ;  /* 0x00000084c3757223 */ /* 0x000fe20000010065 */
[----:B------:R-:W-:Y:S01]  /*4a30*/  SHF.L.U32 R126, R121, 0x10, RZ ;  /* 0x00000010797e7819 */ /* 0x000fe200000006ff */
[C---:B------:R-:W-:Y:S01]  /*4a40*/  FFMA.FTZ R133, R195.reuse, R133, R100 ;  /* 0x00000085c3857223 */ /* 0x040fe20000010064 */
[C---:B------:R-:W-:Y:S01]  /*4a50*/  FFMA.FTZ R135, R195.reuse, R135, R102 ;  /* 0x00000087c3877223 */ /* 0x040fe20000010066 */
[C---:B------:R-:W-:Y:S01]  /*4a60*/  FFMA.FTZ R121, R195.reuse, R134, R103 ;  /* 0x00000086c3797223 */ /* 0x040fe20000010067 */
[C---:B------:R-:W-:Y:S01]  /*4a70*/  FFMA.FTZ R137, R195.reuse, R137, R104 ;  /* 0x00000089c3897223 */ /* 0x040fe20000010068 */
[----:B------:R-:W-:Y:S01]  /*4a80*/  FFMA.FTZ R139, R195, R139, R106 ;  /* 0x0000008bc38b7223 */ /* 0x000fe2000001006a */
[----:B------:R-:W-:Y:S01]  /*4a90*/  FMUL.FTZ R132, R123, R192 ;  /* 0x000000c07b847220 */ /* 0x000fe20000410000 */
[----:B------:R-:W-:Y:S01]  /*4aa0*/  FFMA.FTZ R195, R195, R148, R107 ;  /* 0x00000094c3c37223 */ /* 0x000fe2000001006b */
[----:B------:R-:W-:Y:S01]  /*4ab0*/  SHF.L.U32 R123, R116, 0x10, RZ ;  /* 0x00000010747b7819 */ /* 0x000fe200000006ff */
[-C--:B------:R-:W-:Y:S01]  /*4ac0*/  FMUL.FTZ R118, R117, R192.reuse ;  /* 0x000000c075767220 */ /* 0x080fe20000410000 */
[----:B------:R-:W-:Y:S01]  /*4ad0*/  SHF.L.U32 R119, R119, 0x10, RZ ;  /* 0x0000001077777819 */ /* 0x000fe200000006ff */
[-C--:B------:R-:W-:Y:S01]  /*4ae0*/  FMUL.FTZ R133, R133, R192.reuse ;  /* 0x000000c085857220 */ /* 0x080fe20000410000 */
[----:B------:R-:W-:Y:S01]  /*4af0*/  SHF.L.U32 R120, R120, 0x10, RZ ;  /* 0x0000001078787819 */ /* 0x000fe200000006ff */
[-C--:B------:R-:W-:Y:S01]  /*4b00*/  FMUL.FTZ R135, R135, R192.reuse ;  /* 0x000000c087877220 */ /* 0x080fe20000410000 */
[-C--:B------:R-:W-:Y:S01]  /*4b10*/  FMUL.FTZ R128, R121, R192.reuse ;  /* 0x000000c079807220 */ /* 0x080fe20000410000 */
[----:B------:R-:W-:Y:S01]  /*4b20*/  SHF.L.U32 R129, R127, 0x10, RZ ;  /* 0x000000107f817819 */ /* 0x000fe200000006ff */
[-C--:B------:R-:W-:Y:S01]  /*4b30*/  FMUL.FTZ R137, R137, R192.reuse ;  /* 0x000000c089897220 */ /* 0x080fe20000410000 */
[-C--:B------:R-:W-:Y:S01]  /*4b40*/  FMUL.FTZ R139, R139, R192.reuse ;  /* 0x000000c08b8b7220 */ /* 0x080fe20000410000 */
        /* <DEDUP_REMOVED lines=22> */
.L_x_5643:
[----:B------:R-:W0:Y:S01]  /*4cb0*/  @P1 LDC.64 R120, c[0x0][0x478] ;  /* 0x00011e00ff781b82 */ /* 0x000e220000000a00 */
[----:B------:R-:W-:-:S04]  /*4cc0*/  IMAD.WIDE.U32 R124, R193, 0x10, R124 ;  /* 0x00000010c17c7825 */ /* 0x000fc800078e007c */
[----:B0-----:R-:W-:-:S05]  /*4cd0*/  @P1 IMAD.WIDE.U32 R120, R193, 0x20, R120 ;  /* 0x00000020c1781825 */ /* 0x001fca00078e0078 */
[----:B------:R0:W-:Y:S04]  /*4ce0*/  @P1 STG.E.128 desc[UR6][R120.64], R108 ;  /* 0x0000006c78001986 */ /* 0x0001e8000c101d06 */
[----:B------:R0:W-:Y:S04]  /*4cf0*/  @P1 STG.E.128 desc[UR6][R120.64+0x10], R112 ;  /* 0x0000107078001986 */ /* 0x0001e8000c101d06 */
[----:B------:R0:W-:Y:S02]  /*4d00*/  STG.E.128 desc[UR6][R124.64], R116 ;  /* 0x000000747c007986 */ /* 0x0001e4000c101d06 */
.L_x_5637:
        /* <DEDUP_REMOVED lines=29> */
.L_x_5628:
        /* <DEDUP_REMOVED lines=69> */
.L_x_5627:
[----:B------:R-:W-:Y:S05]  /*5330*/  BSYNC B0 ;  /* 0x0000000000007941 */ /* 0x000fea0003800000 */
.L_x_5626:
        /* <DEDUP_REMOVED lines=32> */
[----:B----4-:R-:W-:Y:S01]  /*5540*/  FADD.FTZ R15, RZ, R15 ;  /* 0x0000000fff0f7221 */ /* 0x010fe20000010000 */
[----:B-----5:R-:W-:Y:S02]  /*5550*/  FADD.FTZ R16, RZ, R16 ;  /* 0x00000010ff107221 */ /* 0x020fe40000010000 */
[----:B------:R-:W4:Y:S01]  /*5560*/  LDS R68, [R12+0x1a00] ;  /* 0x001a00000c447984 */ /* 0x000f220000000800 */
[----:B--2---:R-:W-:-:S03]  /*5570*/  FADD.FTZ R13, RZ, R13 ;  /* 0x0000000dff0d7221 */ /* 0x004fc60000010000 */
[----:B------:R-:W2:Y:S01]  /*5580*/  LDS R70, [R12+0x1c00] ;  /* 0x001c00000c467984 */ /* 0x000ea20000000800 */
[----:B-1----:R-:W-:-:S03]  /*5590*/  FADD.FTZ R3, R3, R18 ;  /* 0x0000001203037221 */ /* 0x002fc60000010000 */
[----:B------:R-:W-:Y:S01]  /*55a0*/  LDS R19, [R12+0x2a00] ;  /* 0x002a00000c137984 */ /* 0x000fe20000000800 */
[----:B------:R-:W-:-:S03]  /*55b0*/  FADD.FTZ R8, RZ, R8 ;  /* 0x00000008ff087221 */ /* 0x000fc60000010000 */
[----:B------:R-:W1:Y:S01]  /*55c0*/  LDS R18, [R12+0x2600] ;  /* 0x002600000c127984 */ /* 0x000e620000000800 */
        /* <DEDUP_REMOVED lines=11> */
[----:B------:R-:W3:Y:S04]  /*5680*/  LDS R17, [R12+0x2200] ;  /* 0x002200000c117984 */ /* 0x000ee80000000800 */
[----:B------:R-:W3:Y:S01]  /*5690*/  LDS R62, [R12+0x2c00] ;  /* 0x002c00000c3e7984 */ /* 0x000ee20000000800 */
[----:B----4-:R-:W-:Y:S01]  /*56a0*/  FADD.FTZ R13, R13, R68 ;  /* 0x000000440d0d7221 */ /* 0x010fe20000010000 */
[----:B------:R-:W-:Y:S01]  /*56b0*/  BAR.SYNC.DEFER_BLOCKING 0x0 ;  /* 0x0000000000007b1d */ /* 0x000fe20000010000 */
[----:B--2---:R-:W-:Y:S02]  /*56c0*/  FADD.FTZ R9, R9, R70 ;  /* 0x0000004609097221 */ /* 0x004fe40000010000 */
[----:B-1----:R-:W-:Y:S02]  /*56d0*/  FADD.FTZ R13, R13, R18 ;  /* 0x000000120d0d7221 */ /* 0x002fe40000010000 */
[----:B-----5:R-:W-:Y:S01]  /*56e0*/  FADD.FTZ R9, R9, R60 ;  /* 0x0000003c09097221 */ /* 0x020fe20000010000 */
[----:B------:R-:W-:Y:S01]  /*56f0*/  FADD.FTZ R11, R11, R14 ;  /* 0x0000000e0b0b7221 */ /* 0x000fe20000010000 */
[----:B------:R-:W-:Y:S01]  /*5700*/  STS.128 [R0], R56 ;  /* 0x0000003800007388 */ /* 0x000fe20000000c00 */
[----:B------:R-:W-:-:S03]  /*5710*/  FADD.FTZ R10, R10, R15 ;  /* 0x0000000f0a0a7221 */ /* 0x000fc60000010000 */
[----:B------:R-:W-:Y:S01]  /*5720*/  STS.128 [R0+0x10], R64 ;  /* 0x0000104000007388 */ /* 0x000fe20000000c00 */
[----:B0-----:R-:W-:Y:S01]  /*5730*/  FADD.FTZ R15, R3, R16 ;  /* 0x00000010030f7221 */ /* 0x001fe20000010000 */
[----:B------:R-:W-:Y:S02]  /*5740*/  FADD.FTZ R19, R10, R19 ;  /* 0x000000130a137221 */ /* 0x000fe40000010000 */
[----:B------:R-:W-:Y:S01]  /*5750*/  STS.128 [R0+0x400], R28 ;  /* 0x0004001c00007388 */ /* 0x000fe20000000c00 */
[----:B---3--:R-:W-:-:S03]  /*5760*/  FADD.FTZ R8, R8, R17 ;  /* 0x0000001108087221 */ /* 0x008fc60000010000 */
[----:B------:R-:W-:Y:S01]  /*5770*/  STS.128 [R0+0x410], R24 ;  /* 0x0004101800007388 */ /* 0x000fe20000000c00 */
[----:B------:R-:W-:Y:S01]  /*5780*/  FADD.FTZ R61, R8, R61 ;  /* 0x0000003d083d7221 */ /* 0x000fe20000010000 */
[----:B------:R-:W-:Y:S02]  /*5790*/  FADD.FTZ R11, R11, R62 ;  /* 0x0000003e0b0b7221 */ /* 0x000fe40000010000 */
        /* <DEDUP_REMOVED lines=61> */
[----:B------:R-:W0:Y:S01]  /*5b70*/  LDCU.64 UR4, c[0x0][0x460] ;  /* 0x00008c00ff0477ac */ /* 0x000e220008000a00 */
[----:B------:R-:W-:Y:S01]  /*5b80*/  IADD3 R2, P0, PT, R23, R2, RZ ;  /* 0x0000000217027210 */ /* 0x000fe20007f1e0ff */
[----:B------:R-:W1:Y:S03]  /*5b90*/  LDS R59, [R12] ;  /* 0x000000000c3b7984 */ /* 0x000e660000000800 */
[----:B------:R-:W-:Y:S01]  /*5ba0*/  SHF.L.U32 R18, R2, 0x2, RZ ;  /* 0x0000000202127819 */ /* 0x000fe200000006ff */
        /* <DEDUP_REMOVED lines=14> */
[----:B---3--:R-:W-:Y:S01]  /*5c90*/  FADD.FTZ R5, R4, R3 ;  /* 0x0000000304057221 */ /* 0x008fe20000010000 */
[----:B------:R-:W-:Y:S02]  /*5ca0*/  IADD3.X R3, PT, PT, RZ, RZ, RZ, P0, !PT ;  /* 0x000000ffff037210 */ /* 0x000fe400007fe4ff */
[----:B------:R-:W3:Y:S01]  /*5cb0*/  LDS R51, [R12+0x2600] ;  /* 0x002600000c337984 */ /* 0x000ee20000000800 */
[----:B----4-:R-:W-:Y:S01]  /*5cc0*/  FADD.FTZ R0, RZ, R0 ;  /* 0x00000000ff007221 */ /* 0x010fe20000010000 */
[----:B------:R-:W-:Y:S02]  /*5cd0*/  SHF.L.U64.HI R20, R2, 0x2, R3 ;  /* 0x0000000202147819 */ /* 0x000fe40000010203 */
[----:B------:R-:W4:Y:S01]  /*5ce0*/  LDS R16, [R12+0xa00] ;  /* 0x000a00000c107984 */ /* 0x000f220000000800 */
[C---:B------:R-:W-:Y:S01]  /*5cf0*/  IADD3 R2, P0, PT, R18.reuse, UR18, RZ ;  /* 0x0000001212027c10 */ /* 0x040fe2000ff1e0ff */
[----:B-----5:R-:W-:Y:S01]  /*5d00*/  FADD.FTZ R8, RZ, R8 ;  /* 0x00000008ff087221 */ /* 0x020fe20000010000 */
[----:B------:R-:W-:Y:S01]  /*5d10*/  IADD3 R4, P1, PT, R18, UR16, RZ ;  /* 0x0000001012047c10 */ /* 0x000fe2000ff3e0ff */
[----:B------:R-:W5:Y:S01]  /*5d20*/  LDS R31, [R12+0x1400] ;  /* 0x001400000c1f7984 */ /* 0x000f620000000800 */
[----:B------:R-:W-:Y:S01]  /*5d30*/  IADD3.X R3, PT, PT, R20, UR19, RZ, P0, !PT ;  /* 0x0000001314037c10 */ /* 0x000fe200087fe4ff */
[----:B0-----:R-:W-:Y:S01]  /*5d40*/  FADD.FTZ R49, R5, R6 ;  /* 0x0000000605317221 */ /* 0x001fe20000010000 */
[----:B------:R-:W-:Y:S01]  /*5d50*/  IADD3 R6, P0, PT, R18, UR4, RZ ;  /* 0x0000000412067c10 */ /* 0x000fe2000ff1e0ff */
[----:B------:R-:W0:Y:S01]  /*5d60*/  LDS R43, [R12+0x1e00] ;  /* 0x001e00000c2b7984 */ /* 0x000e220000000800 */
[----:B------:R-:W-:Y:S01]  /*5d70*/  FADD.FTZ R0, R0, R7 ;  /* 0x0000000700007221 */ /* 0x000fe20000010000 */
[----:B------:R-:W-:-:S02]  /*5d80*/  IADD3.X R5, PT, PT, R20, UR17, RZ, P1, !PT ;  /* 0x0000001114057c10 */ /* 0x000fc40008ffe4ff */
[----:B------:R-:W0:Y:S01]  /*5d90*/  LDS R53, [R12+0x2800] ;  /* 0x002800000c357984 */ /* 0x000e220000000800 */
[----:B------:R-:W-:Y:S01]  /*5da0*/  FADD.FTZ R10, RZ, R10 ;  /* 0x0000000aff0a7221 */ /* 0x000fe20000010000 */
[----:B------:R-:W-:Y:S02]  /*5db0*/  IADD3.X R7, PT, PT, R20, UR5, RZ, P0, !PT ;  /* 0x0000000514077c10 */ /* 0x000fe400087fe4ff */
[----:B------:R-:W0:Y:S01]  /*5dc0*/  LDS R37, [R12+0x1600] ;  /* 0x001600000c257984 */ /* 0x000e220000000800 */
[----:B------:R-:W-:-:S03]  /*5dd0*/  FADD.FTZ R8, R8, R17 ;  /* 0x0000001108087221 */ /* 0x000fc60000010000 */
        /* <DEDUP_REMOVED lines=39> */
.L_x_5629:
        /* <DEDUP_REMOVED lines=8> */
.L_x_5646:
[----:B------:R-:W-:Y:S05]  /*60d0*/  BSYNC B2 ;  /* 0x0000000000027941 */ /* 0x000fea0003800000 */
.L_x_5645:
        /* <DEDUP_REMOVED lines=8> */
.L_x_5647:
[----:B------:R-:W-:-:S05]  /*6160*/  FADD.FTZ R117, R116, R117 ;  /* 0x0000007574757221 */ /* 0x000fca0000010000 */
[----:B------:R-:W-:Y:S01]  /*6170*/  MOV R218, R117 ;  /* 0x0000007500da7202 */ /* 0x000fe20000000f00 */
[----:B------:R-:W-:Y:S01]  /*6180*/  HFMA2 R205, -RZ, RZ, 0, 1.1920928955078125e-07 ;  /* 0x00000002ffcd7431 */ /* 0x000fe200000001ff */
[----:B------:R-:W-:-:S07]  /*6190*/  MOV R119, R203 ;  /* 0x000000cb00777202 */ /* 0x000fce0000000f00 */
[----:B------:R-:W-:Y:S05]  /*61a0*/  WARPSYNC.COLLECTIVE R201, `(.L_x_5648) ;  /* 0x00000000c9087348 */ /* 0x000fea0003c00000 */
[----:B------:R0:W1:Y:S02]  /*61b0*/  SHFL.BFLY P3, R203, R218, R205, R220 ;  /* 0x0c0000cddacb7389 */ /* 0x00006400000600dc */
[----:B01----:R-:W-:Y:S05]  /*61c0*/  ENDCOLLECTIVE ;  /* 0x000000000000791b */ /* 0x003fea0003800000 */
.L_x_5648:
[----:B------:R-:W-:-:S05]  /*61d0*/  FADD.FTZ R119, R118, R119 ;  /* 0x0000007776777221 */ /* 0x000fca0000010000 */
[----:B------:R-:W-:Y:S02]  /*61e0*/  MOV R218, R119 ;  /* 0x0000007700da7202 */ /* 0x000fe40000000f00 */
[----:B------:R-:W-:-:S07]  /*61f0*/  MOV R126, R203 ;  /* 0x000000cb007e7202 */ /* 0x000fce0000000f00 */
[----:B------:R-:W-:Y:S05]  /*6200*/  WARPSYNC.COLLECTIVE R201, `(.L_x_5649) ;  /* 0x00000000c9087348 */ /* 0x000fea0003c00000 */
[----:B------:R0:W1:Y:S02]  /*6210*/  SHFL.BFLY P3, R203, R218, R205, R220 ;  /* 0x0c0000cddacb7389 */ /* 0x00006400000600dc */
[----:B01----:R-:W-:Y:S05]  /*6220*/  ENDCOLLECTIVE ;  /* 0x000000000000791b */ /* 0x003fea0003800000 */
.L_x_5649:
[----:B------:R-:W-:-:S05]  /*6230*/  FADD.FTZ R126, R117, R126 ;  /* 0x0000007e757e7221 */ /* 0x000fca0000010000 */
[----:B------:R-:W-:Y:S01]  /*6240*/  MOV R218, R126 ;  /* 0x0000007e00da7202 */ /* 0x000fe20000000f00 */
[----:B------:R-:W-:Y:S01]  /*6250*/  HFMA2 R205, -RZ, RZ, 0, 2.384185791015625e-07 ;  /* 0x00000004ffcd7431 */ /* 0x000fe200000001ff */
[----:B------:R-:W-:-:S07]  /*6260*/  MOV R148, R203 ;  /* 0x000000cb00947202 */ /* 0x000fce0000000f00 */
[----:B------:R-:W-:Y:S05]  /*6270*/  WARPSYNC.COLLECTIVE R201, `(.L_x_5650) ;  /* 0x00000000c9087348 */ /* 0x000fea0003c00000 */
[----:B------:R0:W1:Y:S02]  /*6280*/  SHFL.BFLY P3, R203, R218, R205, R220 ;  /* 0x0c0000cddacb7389 */ /* 0x00006400000600dc */
[----:B01----:R-:W-:Y:S05]  /*6290*/  ENDCOLLECTIVE ;  /* 0x000000000000791b */ /* 0x003fea0003800000 */
.L_x_5650:
[----:B------:R-:W-:-:S05]  /*62a0*/  FADD.FTZ R148, R119, R148 ;  /* 0x0000009477947221 */ /* 0x000fca0000010000 */
[----:B------:R-:W-:Y:S02]  /*62b0*/  MOV R218, R148 ;  /* 0x0000009400da7202 */ /* 0x000fe40000000f00 */
[----:B------:R-:W-:-:S07]  /*62c0*/  MOV R127, R203 ;  /* 0x000000cb007f7202 */ /* 0x000fce0000000f00 */
[----:B------:R-:W-:Y:S05]  /*62d0*/  WARPSYNC.COLLECTIVE R201, `(.L_x_5651) ;  /* 0x00000000c9087348 */ /* 0x000fea0003c00000 */
[----:B------:R0:W1:Y:S02]  /*62e0*/  SHFL.BFLY P3, R203, R218, R205, R220 ;  /* 0x0c0000cddacb7389 */ /* 0x00006400000600dc */
[----:B01----:R-:W-:Y:S05]  /*62f0*/  ENDCOLLECTIVE ;  /* 0x000000000000791b */ /* 0x003fea0003800000 */
.L_x_5651:
[----:B------:R-:W-:-:S05]  /*6300*/  FADD.FTZ R127, R126, R127 ;  /* 0x0000007f7e7f7221 */ /* 0x000fca0000010000 */
[----:B------:R-:W-:Y:S01]  /*6310*/  MOV R218, R127 ;  /* 0x0000007f00da7202 */ /* 0x000fe20000000f00 */
[----:B------:R-:W-:Y:S01]  /*6320*/  HFMA2 R205, -RZ, RZ, 0, 4.76837158203125e-07 ;  /* 0x00000008ffcd7431 */ /* 0x000fe200000001ff */
[----:B------:R-:W-:-:S07]  /*6330*/  MOV R149, R203 ;  /* 0x000000cb00957202 */ /* 0x000fce0000000f00 */
[----:B------:R-:W-:Y:S05]  /*6340*/  WARPSYNC.COLLECTIVE R201, `(.L_x_5652) ;  /* 0x00000000c9087348 */ /* 0x000fea0003c00000 */
[----:B------:R0:W1:Y:S02]  /*6350*/  SHFL.BFLY P3, R203, R218, R205, R220 ;  /* 0x0c0000cddacb7389 */ /* 0x00006400000600dc */
[----:B01----:R-:W-:Y:S05]  /*6360*/  ENDCOLLECTIVE ;  /* 0x000000000000791b */ /* 0x003fea0003800000 */
.L_x_5652:
[----:B------:R-:W-:-:S05]  /*6370*/  FADD.FTZ R149, R148, R149 ;  /* 0x0000009594957221 */ /* 0x000fca0000010000 */
[----:B------:R-:W-:Y:S02]  /*6380*/  MOV R218, R149 ;  /* 0x0000009500da7202 */ /* 0x000fe40000000f00 */
[----:B------:R-:W-:-:S07]  /*6390*/  MOV R116, R203 ;  /* 0x000000cb00747202 */ /* 0x000fce0000000f00 */
[----:B------:R-:W-:Y:S05]  /*63a0*/  WARPSYNC.COLLECTIVE R201, `(.L_x_5653) ;  /* 0x00000000c9087348 */ /* 0x000fea0003c00000 */
[----:B------:R0:W1:Y:S02]  /*63b0*/  SHFL.BFLY P3, R203, R218, R205, R220 ;  /* 0x0c0000cddacb7389 */ /* 0x00006400000600dc */
[----:B01----:R-:W-:Y:S05]  /*63c0*/  ENDCOLLECTIVE ;  /* 0x000000000000791b */ /* 0x003fea0003800000 */
.L_x_5653:
[----:B------:R-:W-:-:S05]  /*63d0*/  FADD.FTZ R116, R127, R116 ;  /* 0x000000747f747221 */ /* 0x000fca0000010000 */
[----:B------:R-:W-:Y:S01]  /*63e0*/  MOV R218, R116 ;  /* 0x0000007400da7202 */ /* 0x000fe20000000f00 */
[----:B------:R-:W-:Y:S01]  /*63f0*/  HFMA2 R205, -RZ, RZ, 0, 9.5367431640625e-07 ;  /* 0x00000010ffcd7431 */ /* 0x000fe200000001ff */
[----:B------:R-:W-:-:S07]  /*6400*/  MOV R118, R203 ;  /* 0x000000cb00767202 */ /* 0x000fce0000000f00 */
[----:B------:R-:W-:Y:S05]  /*6410*/  WARPSYNC.COLLECTIVE R201, `(.L_x_5654) ;  /* 0x00000000c9087348 */ /* 0x000fea0003c00000 */
[----:B------:R0:W1:Y:S02]  /*6420*/  SHFL.BFLY P3, R203, R218, R205, R220 ;  /* 0x0c0000cddacb7389 */ /* 0x00006400000600dc */
[----:B01----:R-:W-:Y:S05]  /*6430*/  ENDCOLLECTIVE ;  /* 0x000000000000791b */ /* 0x003fea0003800000 */
.L_x_5654:
[----:B------:R-:W-:-:S05]  /*6440*/  FADD.FTZ R118, R149, R118 ;  /* 0x0000007695767221 */ /* 0x000fca0000010000 */
[----:B------:R-:W-:Y:S02]  /*6450*/  MOV R218, R118 ;  /* 0x0000007600da7202 */ /* 0x000fe40000000f00 */
[----:B------:R-:W-:-:S07]  /*6460*/  MOV R117, R203 ;  /* 0x000000cb00757202 */ /* 0x000fce0000000f00 */
[----:B------:R-:W-:Y:S05]  /*6470*/  WARPSYNC.COLLECTIVE R201, `(.L_x_5655) ;  /* 0x00000000c9087348 */ /* 0x000fea0003c00000 */
[----:B------:R0:W1:Y:S02]  /*6480*/  SHFL.BFLY P3, R203, R218, R205, R220 ;  /* 0x0c0000cddacb7389 */ /* 0x00006400000600dc */
[----:B01----:R-:W-:Y:S05]  /*6490*/  ENDCOLLECTIVE ;  /* 0x000000000000791b */ /* 0x003fea0003800000 */
.L_x_5655:
[----:B------:R-:W-:Y:S01]  /*64a0*/  MOV R119, R203 ;  /* 0x000000cb00777202 */ /* 0x000fe20000000f00 */
[----:B------:R-:W-:Y:S06]  /*64b0*/  BRA `(.L_x_5656) ;  /* 0xffffffb000e07947 */ /* 0x000fec000383ffff */
.L_x_5657:
        /* <DEDUP_REMOVED lines=12> */
.L_x_14496:


//--------------------- .text._ZN10layer_norm13ln_bwd_kernelINS_13Kernel_traitsIf13__nv_bfloat16fS2_fjLj768ELj1ELj4ELj1ELj16ENS_18Kernel_traits_baseILj768EfS2_fS2_fjLj128EEEEELb0ELb1ELb1ELb0EEEvNS_9BwdParamsE --------------------------
	.section	.text._ZN10layer_norm13ln_bwd_kernelINS_13Kernel_traitsIf13__nv_bfloat16fS2_fjLj768ELj1ELj4ELj1ELj16ENS_18Kernel_traits_baseILj768EfS2_fS2_fjLj128EEEEELb0ELb1ELb1ELb0EEEvNS_9BwdParamsE,"ax",@progbits
	.align	128
        .global         _ZN10layer_norm13ln_bwd_kernelINS_13Kernel_traitsIf13__nv_bfloat16fS2_fjLj768ELj1ELj4ELj1ELj16ENS_18Kernel_traits_baseILj768EfS2_fS2_fjLj128EEEEELb0ELb1ELb1ELb0EEEvNS_9BwdParamsE
        .type           _ZN10layer_norm13ln_bwd_kernelINS_13Kernel_traitsIf13__nv_bfloat16fS2_fjLj768ELj1ELj4ELj1ELj16ENS_18Kernel_traits_baseILj768EfS2_fS2_fjLj128EEEEELb0ELb1ELb1ELb0EEEvNS_9BwdParamsE,@function
        .size           _ZN10layer_norm13ln_bwd_kernelINS_13Kernel_traitsIf13__nv_bfloat16fS2_fjLj768ELj1ELj4ELj1ELj16ENS_18Kernel_traits_baseILj768EfS2_fS2_fjLj128EEEEELb0ELb1ELb1ELb0EEEvNS_9BwdParamsE,(.L_x_14497 - _ZN10layer_norm13ln_bwd_kernelINS_13Kernel_traitsIf13__nv_bfloat16fS2_fjLj768ELj1ELj4ELj1ELj16ENS_18Kernel_traits_baseILj768EfS2_fS2_fjLj128EEEEELb0ELb1ELb1ELb0EEEvNS_9BwdParamsE)
        .other          _ZN10layer_norm13ln_bwd_kernelINS_13Kernel_traitsIf13__nv_bfloat16fS2_fjLj768ELj1ELj4ELj1ELj16ENS_18Kernel_traits_baseILj768EfS2_fS2_fjLj128EEEEELb0ELb1ELb1ELb0EEEvNS_9BwdParamsE,@"STO_CUDA_ENTRY STV_DEFAULT"
_ZN10layer_norm13ln_bwd_kernelINS_13Kernel_traitsIf13__nv_bfloat16fS2_fjLj768ELj1ELj4ELj1ELj16ENS_18Kernel_traits_baseILj768EfS2_fS2_fjLj128EEEEELb0ELb1ELb1ELb0EEEvNS_9BwdParamsE:
.text._ZN10layer_norm13ln_bwd_kernelINS_13Kernel_traitsIf13__nv_bfloat16fS2_fjLj768ELj1ELj4ELj1ELj16ENS_18Kernel_traits_baseILj768EfS2_fS2_fjLj128EEEEELb0ELb1ELb1ELb0EEEvNS_9BwdParamsE:
        /* <DEDUP_REMOVED lines=34> */
[C---:B----4-:R-:W-:Y:S02]  /*0220*/  @P1 IMAD.WIDE.U32 R14, R23.reuse, 0x20, R10 ;  /* 0x00000020170e1825 */ /* 0x050fe400078e000a */
[----:B------:R3:W5:Y:S04]  /*0230*/  @P0 LDG.E.128 R40, desc[UR6][R4.64] ;  /* 0x0000000604280981 */ /* 0x000768000c1e1d00 */
[----:B------:R3:W5:Y:S01]  /*0240*/  @P1 LDG.E.128 R48, desc[UR6][R14.64] ;  /* 0x000000060e301981 */ /* 0x000762000c1e1d00 */
[----:B------:R-:W4:Y:S01]  /*0250*/  @P2 LDC.64 R20, c[0x0][0x3e8] ;  /* 0x0000fa00ff142b82 */ /* 0x000f220000000a00 */
[C---:B-1----:R-:W-:Y:S01]  /*0260*/  @P1 IMAD.WIDE.U32 R16, R23.reuse, 0x20, R12 ;  /* 0x0000002017101825 */ /* 0x042fe200078e000c */
[----:B------:R-:W-:Y:S01]  /*0270*/  @P1 IADD3 R23, PT, PT, R23, 0x20, RZ ;  /* 0x0000002017171810 */ /* 0x000fe20007ffe0ff */
[----:B------:R3:W5:Y:S04]  /*0280*/  @P1 LDG.E.128 R52, desc[UR6][R14.64+0x10] ;  /* 0x000010060e341981 */ /* 0x000768000c1e1d00 */
[----:B------:R3:W5:Y:S04]  /*0290*/  @P1 LDG.E.128 R56, desc[UR6][R16.64] ;  /* 0x0000000610381981 */ /* 0x000768000c1e1d00 */
[----:B------:R3:W5:Y:S01]  /*02a0*/  @P1 LDG.E.128 R60, desc[UR6][R16.64+0x10] ;  /* 0x00001006103c1981 */ /* 0x000762000c1e1d00 */
[----:B--2---:R-:W-:-:S03]  /*02b0*/  USHF.L.U32 UR4, UR4, 0x2, URZ ;  /* 0x0000000204047899 */ /* 0x004fc600080006ff */
[----:B------:R3:W5:Y:S01]  /*02c0*/  @P0 LDG.E.128 R44, desc[UR6][R4.64+0x10] ;  /* 0x00001006042c0981 */ /* 0x000762000c1e1d00 */
[----:B0-----:R-:W-:-:S05]  /*02d0*/  @P2 IMAD.WIDE.U32 R10, R23, 0x20, R18 ;  /* 0x00000020170a2825 */ /* 0x001fca00078e0012 */
[----:B------:R3:W5:Y:S01]  /*02e0*/  @P2 LDG.E.128 R64, desc[UR6][R10.64] ;  /* 0x000000060a402981 */ /* 0x000762000c1e1d00 */
[----:B----4-:R-:W-:-:S03]  /*02f0*/  @P2 IMAD.WIDE.U32 R12, R23, 0x20, R20 ;  /* 0x00000020170c2825 */ /* 0x010fc600078e0014 */
[----:B------:R3:W5:Y:S04]  /*0300*/  @P2 LDG.E.128 R68, desc[UR6][R10.64+0x10] ;  /* 0x000010060a442981 */ /* 0x000768000c1e1d00 */
[----:B------:R3:W5:Y:S04]  /*0310*/  @P2 LDG.E.128 R72, desc[UR6][R12.64] ;  /* 0x000000060c482981 */ /* 0x000768000c1e1d00 */
[----:B------:R3:W5:Y:S01]  /*0320*/  @P2 LDG.E.128 R76, desc[UR6][R12.64+0x10] ;  /* 0x000010060c4c2981 */ /* 0x000762000c1e1d00 */
        /* <DEDUP_REMOVED lines=75> */
.L_x_5736:
[----:B0-----:R-:W0:Y:S08]  /*07e0*/  LDC.64 R4, c[0x0][0x3f8] ;  /* 0x0000fe00ff047b82 */ /* 0x001e300000000a00 */
[----:B--2---:R-:W1:Y:S08]  /*07f0*/  LDC.64 R184, c[0x0][0x3c8] ;  /* 0x0000f200ffb87b82 */ /* 0x004e700000000a00 */
        /* <DEDUP_REMOVED lines=14> */
[----:B------:R-:W-:-:S06]  /*08e0*/  LEA.HI.X R11, R6, UR11, R9, 0x2, P0 ;  /* 0x0000000b060b7c11 */ /* 0x000fcc00080f1409 */
[----:B------:R0:W2:Y:S01]  /*08f0*/  LDG.E R11, desc[UR6][R10.64] ;  /* 0x000000060a0b7981 */ /* 0x0000a2000c1e1900 */
        /* <DEDUP_REMOVED lines=17> */
[----:B0-----:R-:W-:Y:S02]  /*0a10*/  MOV R10, R0 ;  /* 0x00000000000a7202 */ /* 0x001fe40000000f00 */
        /* <DEDUP_REMOVED lines=25> */
[C---:B------:R-:W-:Y:S02]  /*0bb0*/  PRMT R186, R17.reuse, 0x7632, R186 ;  /* 0x0000763211ba7816 */ /* 0x040fe400000000ba */
        /* <DEDUP_REMOVED lines=8> */
[----:B------:R-:W-:Y:S01]  /*0c40*/  FMUL.FTZ R18, R34, R17 ;  /* 0x0000001122127220 */ /* 0x000fe20000410000 */
[----:B------:R-:W-:Y:S01]  /*0c50*/  PRMT R185, R19, 0x7632, R185 ;  /* 0x0000763213b97816 */ /* 0x000fe200000000b9 */
[----:B------:R-:W-:Y:S01]  /*0c60*/  FMUL.FTZ R17, R5, R184 ;  /* 0x000000b805117220 */ /* 0x000fe20000410000 */
[----:B------:R-:W-:Y:S01]  /*0c70*/  SHF.L.U32 R193, R19, 0x10, RZ ;  /* 0x0000001013c17819 */ /* 0x000fe200000006ff */
[----:B------:R-:W-:Y:S01]  /*0c80*/  FADD.FTZ R196, -R11, R21 ;  /* 0x000000150bc47221 */ /* 0x000fe20000010100 */
[----:B------:R-:W-:Y:S01]  /*0c90*/  FMUL.FTZ R19, R33, R22 ;  /* 0x0000001621137220 */ /* 0x000fe20000410000 */
[----:B------:R-:W-:Y:S01]  /*0ca0*/  FADD.FTZ R184, RZ, R16 ;  /* 0x00000010ffb87221 */ /* 0x000fe20000010000 */
[----:B------:R-:W-:Y:S01]  /*0cb0*/  FMUL.FTZ R12, R5, R188 ;  /* 0x000000bc050c7220 */ /* 0x000fe20000410000 */
[----:B------:R-:W-:Y:S01]  /*0cc0*/  FFMA.FTZ R21, R3, R16, RZ ;  /* 0x0000001003157223 */ /* 0x000fe200000100ff */
[----:B------:R-:W-:Y:S01]  /*0cd0*/  SHF.L.U32 R186, R186, 0x10, RZ ;  /* 0x00000010baba7819 */ /* 0x000fe200000006ff */
[----:B------:R-:W-:Y:S01]  /*0ce0*/  FADD.FTZ R198, -R11, R23 ;  /* 0x000000170bc67221 */ /* 0x000fe20000010100 */
[----:B------:R-:W-:Y:S01]  /*0cf0*/  FMUL.FTZ R14, R5, R190 ;  /* 0x000000be050e7220 */ /* 0x000fe20000410000 */
[----:B------:R-:W-:Y:S01]  /*0d00*/  FADD.FTZ R23, R184, R19 ;  /* 0x00000013b8177221 */ /* 0x000fe20000010000 */
[----:B------:R-:W-:Y:S01]  /*0d10*/  FFMA.FTZ R184, R12, R19, R21 ;  /* 0x000000130cb87223 */ /* 0x000fe20000010015 */
[----:B------:R-:W-:Y:S01]  /*0d20*/  FADD.FTZ R20, -R11, R20 ;  /* 0x000000140b147221 */ /* 0x000fe20000010100 */
[-C--:B------:R-:W-:Y:S01]  /*0d30*/  FFMA.FTZ R83, R14, R186.reuse, R83 ;  /* 0x000000ba0e537223 */ /* 0x080fe20000010053 */
[----:B------:R-:W-:Y:S01]  /*0d40*/  FADD.FTZ R103, R103, R186 ;  /* 0x000000ba67677221 */ /* 0x000fe20000010000 */
[----:B------:R-:W-:Y:S01]  /*0d50*/  FMUL.FTZ R21, R35, R186 ;  /* 0x000000ba23157220 */ /* 0x000fe20000410000 */
        /* <DEDUP_REMOVED lines=8> */
[----:B------:R-:W-:-:S02]  /*0de0*/  FMUL.FTZ R196, R5, R196 ;  /* 0x000000c405c47220 */ /* 0x000fc40000410000 */
[----:B------:R-:W-:Y:S01]  /*0df0*/  FADD.FTZ R186, R185, R20 ;  /* 0x00000014b9ba7221 */ /* 0x000fe20000010000 */
[----:B------:R-:W-:Y:S01]  /*0e00*/  FMUL.FTZ R23, R37, R188 ;  /* 0x000000bc25177220 */ /* 0x000fe20000410000 */
[----:B------:R-:W-:Y:S01]  /*0e10*/  FFMA.FTZ R185, R15, R20, R184 ;  /* 0x000000140fb97223 */ /* 0x000fe200000100b8 */
[----:B------:R-:W-:Y:S01]  /*0e20*/  FADD.FTZ R100, R100, R187 ;  /* 0x000000bb64647221 */ /* 0x000fe20000010000 */
[----:B------:R-:W-:Y:S01]  /*0e30*/  FFMA.FTZ R80, R3, R187, R80 ;  /* 0x000000bb03507223 */ /* 0x000fe20000010050 */
        /* <DEDUP_REMOVED lines=19> */
.L_x_5662:
[----:B------:R-:W-:Y:S05]  /*0f70*/  BSYNC.RECONVERGENT B1 ;  /* 0x0000000000017941 */ /* 0x000fea0003800200 */
.L_x_5661:
        /* <DEDUP_REMOVED lines=20> */
[C---:B---3--:R-:W-:Y:S01]  /*10c0*/  FADD.FTZ R192, -R11.reuse, R192 ;  /* 0x000000c00bc07221 */ /* 0x048fe20000010100 */
[----:B------:R-:W-:-:S02]  /*10d0*/  FADD.FTZ R208, -R11, R187 ;  /* 0x000000bb0bd07221 */ /* 0x000fc40000010100 */
[C---:B0----5:R-:W-:Y:S01]  /*10e0*/  FMUL.FTZ R201, R5.reuse, R186 ;  /* 0x000000ba05c97220 */ /* 0x061fe20000410000 */
[C---:B----4-:R-:W-:Y:S02]  /*10f0*/  PRMT R184, R188.reuse, 0x7632, R184 ;  /* 0x00007632bcb87816 */ /* 0x050fe400000000b8 */
[----:B------:R-:W-:Y:S01]  /*1100*/  SHF.L.U32 R185, R188, 0x10, RZ ;  /* 0x00000010bcb97819 */ /* 0x000fe200000006ff */
[C---:B------:R-:W-:Y:S01]  /*1110*/  FMUL.FTZ R199, R5.reuse, R204 ;  /* 0x000000cc05c77220 */ /* 0x040fe20000410000 */
[----:B------:R-:W-:Y:S01]  /*1120*/  SHF.L.U32 R207, R190, 0x10, RZ ;  /* 0x00000010becf7819 */ /* 0x000fe200000006ff */
[C---:B------:R-:W-:Y:S01]  /*1130*/  FMUL.FTZ R203, R5.reuse, R192 ;  /* 0x000000c005cb7220 */ /* 0x040fe20000410000 */
[----:B------:R-:W-:Y:S01]  /*1140*/  SHF.L.U32 R186, R184, 0x10, RZ ;  /* 0x00000010b8ba7819 */ /* 0x000fe200000006ff */
        /* <DEDUP_REMOVED lines=56> */
.L_x_5664:
[----:B------:R-:W-:Y:S05]  /*14d0*/  BSYNC.RECONVERGENT B1 ;  /* 0x0000000000017941 */ /* 0x000fea0003800200 */
.L_x_5663:
        /* <DEDUP_REMOVED lines=20> */
[C---:B------:R-:W-:Y:S01]  /*1620*/  FADD.FTZ R190, -R11.reuse, R190 ;  /* 0x000000be0bbe7221 */ /* 0x040fe20000010100 */
[----:B------:R-:W-:Y:S01]  /*1630*/  FADD.FTZ R230, -R11, R191 ;  /* 0x000000bf0be67221 */ /* 0x000fe20000010100 */
[C---:B-----5:R-:W-:Y:S01]  /*1640*/  FMUL.FTZ R215, R5.reuse, R184 ;  /* 0x000000b805d77220 */ /* 0x060fe20000410000 */
[C---:B----4-:R-:W-:Y:S01]  /*1650*/  PRMT R10, R192.reuse, 0x7632, R10 ;  /* 0x00007632c00a7816 */ /* 0x050fe2000000000a */
[C---:B-1----:R-:W-:Y:S01]  /*1660*/  FMUL.FTZ R216, R5.reuse, R220 ;  /* 0x000000dc05d87220 */ /* 0x042fe20000410000 */
[----:B------:R-:W-:Y:S01]  /*1670*/  SHF.L.U32 R11, R192, 0x10, RZ ;  /* 0x00000010c00b7819 */ /* 0x000fe200000006ff */
[C---:B------:R-:W-:Y:S01]  /*1680*/  FMUL.FTZ R220, R5.reuse, R222 ;  /* 0x000000de05dc7220 */ /* 0x040fe20000410000 */
[----:B------:R-:W-:Y:S01]  /*1690*/  SHF.L.U32 R184, R10, 0x10, RZ ;  /* 0x000000100ab87819 */ /* 0x000fe200000006ff */
[----:B------:R-:W-:Y:S01]  /*16a0*/  FMUL.FTZ R217, R5, R186 ;  /* 0x000000ba05d97220 */ /* 0x000fe20000410000 */
[C---:B------:R-:W-:Y:S01]  /*16b0*/  PRMT R185, R193.reuse, 0x7632, R185 ;  /* 0x00007632c1b97816 */ /* 0x040fe200000000b9 */
[-C--:B------:R-:W-:Y:S01]  /*16c0*/  FMUL.FTZ R222, R64, R11.reuse ;  /* 0x0000000b40de7220 */ /* 0x080fe20000410000 */
[----:B------:R-:W-:Y:S01]  /*16d0*/  SHF.L.U32 R193, R193, 0x10, RZ ;  /* 0x00000010c1c17819 */ /* 0x000fe200000006ff */
[----:B------:R-:W-:Y:S01]  /*16e0*/  FADD.FTZ R120, R120, R11 ;  /* 0x0000000b78787221 */ /* 0x000fe20000010000 */
[----:B------:R-:W-:Y:S01]  /*16f0*/  FFMA.FTZ R116, R215, R11, R116 ;  /* 0x0000000bd7747223 */ /* 0x000fe20000010074 */
        /* <DEDUP_REMOVED lines=8> */
[----:B------:R-:W-:Y:S01]  /*1780*/  FFMA.FTZ R117, R216, R184, R117 ;  /* 0x000000b8d8757223 */ /* 0x000fe20000010075 */
[----:B------:R-:W-:Y:S01]  /*1790*/  SHF.L.U32 R189, R194, 0x10, RZ ;  /* 0x00000010c2bd7819 */ /* 0x000fe200000006ff */
[----:B------:R-:W-:Y:S01]  /*17a0*/  FADD.FTZ R121, R121, R184 ;  /* 0x000000b879797221 */ /* 0x000fe20000010000 */
        /* <DEDUP_REMOVED lines=38> */
.L_x_5660:
        /* <DEDUP_REMOVED lines=26> */
.L_x_5665:
[----:B------:R-:W-:Y:S05]  /*1bb0*/  BSYNC.RECONVERGENT B0 ;  /* 0x0000000000007941 */ /* 0x000fea0003800200 */
.L_x_5659:
        /* <DEDUP_REMOVED lines=21> */
.L_x_5758:
        /* <DEDUP_REMOVED lines=10> */
[----:B------:R-:W-:-:S04]  /*1db0*/  @P2 SHF.R.S32.HI R185, RZ, 0x1f, R2 ;  /* 0x0000001fffb92819 */ /* 0x000fc80000011402 */
[----:B------:R-:W-:-:S04]  /*1dc0*/  @P2 LEA.HI R2, R185, R2, RZ, 0x3 ;  /* 0x00000002b9022211 */ /* 0x000fc800078f18ff */
[----:B------:R-:W-:Y:S02]  /*1dd0*/  @P2 LEA.HI.SX32 R187, R2, R7, 0x1d ;  /* 0x0000000702bb2211 */ /* 0x000fe400078feaff */
[----:B------:R-:W-:Y:S01]  /*1de0*/  FSEL R2, R10, RZ, !P0 ;  /* 0x000000ff0a027208 */ /* 0x000fe20004000000 */
[----:B------:R-:W-:Y:S06]  /*1df0*/  @!P3 BRA `(.L_x_5668) ;  /* 0x0000001800acb947 */ /* 0x000fec0003800000 */
[----:B------:R-:W-:Y:S04]  /*1e00*/  BSSY.RECONVERGENT B1, `(.L_x_5669) ;  /* 0x0000005000017945 */ /* 0x000fe80003800200 */
[----:B------:R-:W-:Y:S05]  /*1e10*/  @!P2 BRA `(.L_x_5670) ;  /* 0x00000000000ca947 */ /* 0x000fea0003800000 */
[----:B------:R-:W0:Y:S02]  /*1e20*/  LDC.64 R10, c[0x0][0x390] ;  /* 0x0000e400ff0a7b82 */ /* 0x000e240000000a00 */
[----:B0-----:R-:W-:-:S05]  /*1e30*/  IMAD.WIDE.U32 R10, R187, 0x10, R10 ;  /* 0x00000010bb0a7825 */ /* 0x001fca00078e000a */
[----:B------:R0:W5:Y:S02]  /*1e40*/  LDG.E.128 R176, desc[UR6][R10.64] ;  /* 0x000000060ab07981 */ /* 0x000164000c1e1d00 */
.L_x_5670:
[----:B------:R-:W-:Y:S05]  /*1e50*/  BSYNC.RECONVERGENT B1 ;  /* 0x0000000000017941 */ /* 0x000fea0003800200 */
.L_x_5669:
        /* <DEDUP_REMOVED lines=22> */
.L_x_5675:
[----:B------:R-:W-:Y:S05]  /*1fc0*/  BSYNC.RECONVERGENT B2 ;  /* 0x0000000000027941 */ /* 0x000fea0003800200 */
.L_x_5674:
        /* <DEDUP_REMOVED lines=14> */
.L_x_5677:
[----:B------:R-:W-:Y:S05]  /*20b0*/  BSYNC.RECONVERGENT B2 ;  /* 0x0000000000027941 */ /* 0x000fea0003800200 */
.L_x_5676:
        /* <DEDUP_REMOVED lines=13> */
.L_x_5679:
[----:B------:R-:W-:Y:S05]  /*2190*/  BSYNC.RECONVERGENT B2 ;  /* 0x0000000000027941 */ /* 0x000fea0003800200 */
.L_x_5678:
        /* <DEDUP_REMOVED lines=14> */
.L_x_5681:
[----:B------:R-:W-:Y:S05]  /*2280*/  BSYNC.RECONVERGENT B2 ;  /* 0x0000000000027941 */ /* 0x000fea0003800200 */
.L_x_5680:
        /* <DEDUP_REMOVED lines=13> */
.L_x_5683:
[----:B------:R-:W-:Y:S05]  /*2360*/  BSYNC.RECONVERGENT B2 ;  /* 0x0000000000027941 */ /* 0x000fea0003800200 */
.L_x_5682:
        /* <DEDUP_REMOVED lines=14> */
.L_x_5685:
[----:B------:R-:W-:Y:S05]  /*2450*/  BSYNC.RECONVERGENT B2 ;  /* 0x0000000000027941 */ /* 0x000fea0003800200 */
.L_x_5684:
        /* <DEDUP_REMOVED lines=13> */
.L_x_5687:
[----:B------:R-:W-:Y:S05]  /*2530*/  BSYNC.RECONVERGENT B2 ;  /* 0x0000000000027941 */ /* 0x000fea0003800200 */
.L_x_5686:
        /* <DEDUP_REMOVED lines=14> */
.L_x_5673:
[----:B------:R-:W1:Y:S01]  /*2620*/  @P2 LDC R97, c[0x0][0x40c] ;  /* 0x00010300ff612b82 */ /* 0x000e620000000800 */
[-CC-:B0-----:R-:W-:Y:S01]  /*2630*/  FFMA.FTZ R11, R3, R189.reuse, R2.reuse ;  /* 0x000000bd030b7223 */ /* 0x181fe20000010002 */
[-CC-:B------:R-:W-:Y:S01]  /*2640*/  FFMA.FTZ R96, R12, R189.reuse, R2.reuse ;  /* 0x000000bd0c607223 */ /* 0x180fe20000010002 */
[----:B------:R-:W-:Y:S01]  /*2650*/  ISETP.GT.AND P0, PT, R4, RZ, PT ;  /* 0x000000ff0400720c */ /* 0x000fe20003f04270 */
[-C--:B------:R-:W-:Y:S01]  /*2660*/  FFMA.FTZ R99, R13, R189.reuse, R2 ;  /* 0x000000bd0d637223 */ /* 0x080fe20000010002 */
[----:B------:R-:W-:Y:S01]  /*2670*/  FADD.FTZ R10, R16, -R11 ;  /* 0x8000000b100a7221 */ /* 0x000fe20000010000 */
[----:B------:R-:W-:Y:S01]  /*2680*/  FADD.FTZ R96, R19, -R96 ;  /* 0x8000006013607221 */ /* 0x000fe20000010000 */
[----:B------:R-:W-:Y:S01]  /*2690*/  FFMA.FTZ R188, R196, R189, R2 ;  /* 0x000000bdc4bc7223 */ /* 0x000fe20000010002 */
[----:B------:R-:W0:Y:S01]  /*26a0*/  @P2 LDC R98, c[0x0][0x40c] ;  /* 0x00010300ff622b82 */ /* 0x000e220000000800 */
[C---:B------:R-:W-:Y:S01]  /*26b0*/  FMUL.FTZ R10, R5.reuse, R10 ;  /* 0x0000000a050a7220 */ /* 0x040fe20000410000 */
[----:B------:R-:W-:Y:S01]  /*26c0*/  FMUL.FTZ R96, R5, R96 ;  /* 0x0000006005607220 */ /* 0x000fe20000410000 */
[----:B------:R-:W-:Y:S01]  /*26d0*/  FADD.FTZ R188, R23, -R188 ;  /* 0x800000bc17bc7221 */ /* 0x000fe20000010000 */
[----:B-----5:R-:W-:-:S02]  /*26e0*/  @P2 SHF.L.U32 R231, R176, 0x10, RZ ;  /* 0x00000010b0e72819 */ /* 0x020fc400000006ff */
[----:B------:R-:W-:Y:S01]  /*26f0*/  FSEL R172, R10, RZ, P0 ;  /* 0x000000ff0aac7208 */ /* 0x000fe20000000000 */
[----:B------:R-:W-:Y:S01]  /*2700*/  FMUL.FTZ R188, R5, R188 ;  /* 0x000000bc05bc7220 */ /* 0x000fe20000410000 */
[----:B------:R-:W-:Y:S01]  /*2710*/  FSEL R173, R96, RZ, P0 ;  /* 0x000000ff60ad7208 */ /* 0x000fe20000000000 */
[----:B------:R-:W2:Y:S01]  /*2720*/  @P2 LDC R191, c[0x0][0x40c] ;  /* 0x00010300ffbf2b82 */ /* 0x000ea20000000800 */
[----:B------:R-:W-:Y:S01]  /*2730*/  @P2 SHF.L.U32 R233, R177, 0x10, RZ ;  /* 0x00000010b1e92819 */ /* 0x000fe200000006ff */
[----:B-1----:R-:W-:-:S06]  /*2740*/  @P2 FMUL.FTZ R11, R172, R97 ;  /* 0x00000061ac0b2220 */ /* 0x002fcc0000410000 */
[----:B------:R-:W1:Y:S01]  /*2750*/  @P2 LDC R185, c[0x0][0x40c] ;  /* 0x00010300ffb92b82 */ /* 0x000e620000000800 */
[-C--:B------:R-:W-:Y:S01]  /*2760*/  @P2 FMUL.FTZ R96, R40, R11.reuse ;  /* 0x0000000b28602220 */ /* 0x080fe20000410000 */
[----:B------:R-:W-:Y:S01]  /*2770*/  @P2 FFMA.FTZ R132, R231, R11, R132 ;  /* 0x0000000be7842223 */ /* 0x000fe20000010084 */
[----:B------:R-:W-:Y:S01]  /*2780*/  @P2 PRMT R11, R178, 0x7632, R11 ;  /* 0x00007632b20b2816 */ /* 0x000fe2000000000b */
[----:B0-----:R-:W-:Y:S02]  /*2790*/  @P2 FMUL.FTZ R10, R173, R98 ;  /* 0x00000062ad0a2220 */ /* 0x001fe40000410000 */
[----:B------:R-:W-:Y:S02]  /*27a0*/  @P2 F2FP.BF16.F32.PACK_AB R96, RZ, R96 ;  /* 0x00000060ff60223e */ /* 0x000fe400000010ff */
[----:B------:R-:W0:Y:S01]  /*27b0*/  @P2 LDC R184, c[0x0][0x40c] ;  /* 0x00010300ffb82b82 */ /* 0x000e220000000800 */
[----:B------:R-:W-:Y:S01]  /*27c0*/  FFMA.FTZ R98, R14, R189, R2 ;  /* 0x000000bd0e627223 */ /* 0x000fe20000010002 */
[----:B------:R-:W-:Y:S01]  /*27d0*/  @P2 FMUL.FTZ R97, R41, R10 ;  /* 0x0000000a29612220 */ /* 0x000fe20000410000 */
[----:B------:R-:W-:Y:S01]  /*27e0*/  @P2 PRMT R180, R96, 0x7610, R180 ;  /* 0x0000761060b42816 */ /* 0x000fe200000000b4 */
[----:B------:R-:W-:Y:S01]  /*27f0*/  FADD.FTZ R96, R18, -R99 ;  /* 0x8000006312607221 */ /* 0x000fe20000010000 */
[----:B------:R-:W-:Y:S01]  /*2800*/  FADD.FTZ R98, R21, -R98 ;  /* 0x8000006215627221 */ /* 0x000fe20000010000 */
[----:B------:R-:W-:-:S02]  /*2810*/  @P2 SHF.L.U32 R11, R11, 0x10, RZ ;  /* 0x000000100b0b2819 */ /* 0x000fc400000006ff */
[----:B------:R-:W-:Y:S01]  /*2820*/  @P2 F2FP.BF16.F32.PACK_AB R97, RZ, R97 ;  /* 0x00000061ff61223e */ /* 0x000fe200000010ff */
[C---:B------:R-:W-:Y:S01]  /*2830*/  FMUL.FTZ R96, R5.reuse, R96 ;  /* 0x0000006005607220 */ /* 0x040fe20000410000 */
[----:B------:R-:W3:Y:S01]  /*2840*/  @P2 LDC R190, c[0x0][0x40c] ;  /* 0x00010300ffbe2b82 */ /* 0x000ee20000000800 */
[----:B------:R-:W-:Y:S01]  /*2850*/  FMUL.FTZ R98, R5, R98 ;  /* 0x0000006205627220 */ /* 0x000fe20000410000 */
[----:B------:R-:W-:Y:S01]  /*2860*/  @P2 PRMT R180, R180, 0x5410, R97 ;  /* 0x00005410b4b42816 */ /* 0x000fe20000000061 */
[-CC-:B------:R-:W-:Y:S01]  /*2870*/  FFMA.FTZ R97, R15, R189.reuse, R2.reuse ;  /* 0x000000bd0f617223 */ /* 0x180fe20000010002 */
[----:B------:R-:W-:Y:S02]  /*2880*/  FSEL R174, R96, RZ, P0 ;  /* 0x000000ff60ae7208 */ /* 0x000fe40000000000 */
[----:B------:R-:W-:Y:S01]  /*2890*/  FSEL R175, R98, RZ, P0 ;  /* 0x000000ff62af7208 */ /* 0x000fe20000000000 */
[----:B------:R-:W-:Y:S01]  /*28a0*/  FADD.FTZ R186, R20, -R97 ;  /* 0x8000006114ba7221 */ /* 0x000fe20000010000 */
[----:B------:R-:W4:Y:S01]  /*28b0*/  @P2 LDC R195, c[0x0][0x40c] ;  /* 0x00010300ffc32b82 */ /* 0x000f220000000800 */
[----:B------:R-:W-:Y:S01]  /*28c0*/  FFMA.FTZ R97, R17, R189, R2 ;  /* 0x000000bd11617223 */ /* 0x000fe20000010002 */
[----:B--2---:R-:W-:Y:S01]  /*28d0*/  @P2 FMUL.FTZ R191, R174, R191 ;  /* 0x000000bfaebf2220 */ /* 0x004fe20000410000 */
[----:B------:R-:W-:-:S02]  /*28e0*/  FMUL.FTZ R186, R5, R186 ;  /* 0x000000ba05ba7220 */ /* 0x000fc40000410000 */
[----:B------:R-:W-:Y:S01]  /*28f0*/  FADD.FTZ R192, R22, -R97 ;  /* 0x8000006116c07221 */ /* 0x000fe20000010000 */
[-C--:B------:R-:W-:Y:S01]  /*2900*/  @P2 FMUL.FTZ R98, R42, R191.reuse ;  /* 0x000000bf2a622220 */ /* 0x080fe20000410000 */
[----:B------:R-:W-:Y:S01]  /*2910*/  FSEL R97, R188, RZ, P0 ;  /* 0x000000ffbc617208 */ /* 0x000fe20000000000 */
[----:B0-----:R-:W-:Y:S01]  /*2920*/  @P2 FMUL.FTZ R184, R175, R184 ;  /* 0x000000b8afb82220 */ /* 0x001fe20000410000 */
[----:B------:R-:W-:Y:S01]  /*2930*/  FSEL R96, R186, RZ, P0 ;  /* 0x000000ffba607208 */ /* 0x000fe20000000000 */
[----:B------:R-:W-:Y:S01]  /*2940*/  FMUL.FTZ R192, R5, R192 ;  /* 0x000000c005c07220 */ /* 0x000fe20000410000 */
[----:B------:R-:W-:Y:S01]  /*2950*/  @P2 FFMA.FTZ R134, R233, R191, R134 ;  /* 0x000000bfe9862223 */ /* 0x000fe20000010086 */
[----:B------:R-:W-:Y:S01]  /*2960*/  @P2 FMUL.FTZ R186, R43, R184 ;  /* 0x000000b82bba2220 */ /* 0x000fe20000410000 */
[----:B------:R-:W-:Y:S01]  /*2970*/  @P2 SHF.L.U32 R191, R179, 0x10, RZ ;  /* 0x00000010b3bf2819 */ /* 0x000fe200000006ff */
[----:B-1----:R-:W-:Y:S01]  /*2980*/  @P2 FMUL.FTZ R99, R96, R185 ;  /* 0x000000b960632220 */ /* 0x002fe20000410000 */
[----:B------:R-:W-:Y:S01]  /*2990*/  @P2 F2FP.BF16.F32.PACK_AB R185, RZ, R98 ;  /* 0x00000062ffb9223e */ /* 0x000fe200000010ff */
[----:B---3--:R-:W-:Y:S01]  /*29a0*/  @P2 FMUL.FTZ R190, R97, R190 ;  /* 0x000000be61be2220 */ /* 0x008fe20000410000 */
[----:B------:R-:W-:Y:S01]  /*29b0*/  FSEL R98, R192, RZ, P0 ;  /* 0x000000ffc0627208 */ /* 0x000fe20000000000 */
[----:B------:R-:W-:Y:S01]  /*29c0*/  @P2 FMUL.FTZ R188, R44, R99 ;  /* 0x000000632cbc2220 */ /* 0x000fe20000410000 */
[----:B------:R-:W-:Y:S01]  /*29d0*/  @P2 PRMT R181, R185, 0x7610, R181 ;  /* 0x00007610b9b52816 */ /* 0x000fe200000000b5 */
[----:B------:R-:W-:Y:S01]  /*29e0*/  @P2 FMUL.FTZ R192, R45, R190 ;  /* 0x000000be2dc02220 */ /* 0x000fe20000410000 */
[----:B------:R-:W-:Y:S01]  /*29f0*/  @P2 PRMT R185, R176, 0x7632, R185 ;  /* 0x00007632b0b92816 */ /* 0x000fe200000000b9 */
[----:B------:R-:W-:Y:S01]  /*2a00*/  @P2 FFMA.FTZ R137, R190, R11, R137 ;  /* 0x0000000bbe892223 */ /* 0x000fe20000010089 */
[----:B------:R-:W-:Y:S01]  /*2a10*/  @P2 F2FP.BF16.F32.PACK_AB R188, RZ, R188 ;  /* 0x000000bcffbc223e */ /* 0x000fe200000010ff */
[----:B----4-:R-:W-:Y:S01]  /*2a20*/  @P2 FMUL.FTZ R195, R98, R195 ;  /* 0x000000c362c32220 */ /* 0x010fe20000410000 */
[----:B------:R-:W-:-:S02]  /*2a30*/  @P2 SHF.L.U32 R185, R185, 0x10, RZ ;  /* 0x00000010b9b92819 */ /* 0x000fc400000006ff */
[----:B------:R-:W-:Y:S01]  /*2a40*/  @P2 PRMT R182, R188, 0x7610, R182 ;  /* 0x00007610bcb62816 */ /* 0x000fe200000000b6 */
[----:B------:R-:W-:Y:S01]  /*2a50*/  FFMA.FTZ R188, R198, R189, R2 ;  /* 0x000000bdc6bc7223 */ /* 0x000fe20000010002 */
[----:B------:R-:W-:Y:S01]  /*2a60*/  @P2 F2FP.BF16.F32.PACK_AB R186, RZ, R186 ;  /* 0x000000baffba223e */ /* 0x000fe200000010ff */
[----:B------:R-:W-:Y:S01]  /*2a70*/  @P2 FFMA.FTZ R133, R10, R185, R133 ;  /* 0x000000b90a852223 */ /* 0x000fe20000010085 */
[----:B------:R-:W-:Y:S01]  /*2a80*/  @P2 PRMT R10, R177, 0x7632, R10 ;  /* 0x00007632b10a2816 */ /* 0x000fe2000000000a */
[----:B------:R-:W-:Y:S01]  /*2a90*/  FADD.FTZ R188, R197, -R188 ;  /* 0x800000bcc5bc7221 */ /* 0x000fe20000010000 */
[----:B------:R-:W-:Y:S01]  /*2aa0*/  @P2 PRMT R181, R181, 0x5410, R186 ;  /* 0x00005410b5b52816 */ /* 0x000fe200000000ba */
[-C--:B------:R-:W-:Y:S01]  /*2ab0*/  @P2 FMUL.FTZ R186, R46, R195.reuse ;  /* 0x000000c32eba2220 */ /* 0x080fe20000410000 */
        /* <DEDUP_REMOVED lines=21> */
.L_x_5672:
[----:B------:R-:W-:Y:S02]  /*2c10*/  MOV R193, UR20 ;  /* 0x0000001400c17c02 */ /* 0x000fe40008000f00 */
[----:B------:R-:W-:Y:S02]  /*2c20*/  MOV R194, UR21 ;  /* 0x0000001500c27c02 */ /* 0x000fe40008000f00 */
[----:B------:R-:W-:-:S04]  /*2c30*/  ISETP.NE.U32.AND P0, PT, R193, RZ, PT ;  /* 0x000000ffc100720c */ /* 0x000fc80003f05070 */
[----:B------:R-:W-:-:S13]  /*2c40*/  ISETP.NE.AND.EX P0, PT, R194, RZ, PT, P0 ;  /* 0x000000ffc200720c */ /* 0x000fda0003f05300 */
[----:B------:R-:W-:Y:S05]  /*2c50*/  @P0 BRA `(.L_x_5689) ;  /* 0x0000000400740947 */ /* 0x000fea0003800000 */
[-CC-:B0-----:R-:W-:Y:S01]  /*2c60*/  @P1 FFMA.FTZ R11, R3, R189.reuse, R2.reuse ;  /* 0x000000bd030b1223 */ /* 0x181fe20000010002 */
[----:B------:R-:W-:Y:S01]  /*2c70*/  MOV R10, R156 ;  /* 0x0000009c000a7202 */ /* 0x000fe20000000f00 */
[----:B------:R-:W0:Y:S01]  /*2c80*/  @P2 LDC R190, c[0x0][0x40c] ;  /* 0x00010300ffbe2b82 */ /* 0x000e220000000800 */
[-CC-:B------:R-:W-:Y:S01]  /*2c90*/  @P1 FFMA.FTZ R186, R12, R189.reuse, R2.reuse ;  /* 0x000000bd0cba1223 */ /* 0x180fe20000010002 */
[----:B------:R-:W-:Y:S01]  /*2ca0*/  @P1 FADD.FTZ R11, R16, -R11 ;  /* 0x8000000b100b1221 */ /* 0x000fe20000010000 */
[-CC-:B------:R-:W-:Y:S01]  /*2cb0*/  @P1 FFMA.FTZ R191, R13, R189.reuse, R2.reuse ;  /* 0x000000bd0dbf1223 */ /* 0x180fe20000010002 */
[-CC-:B------:R-:W-:Y:S01]  /*2cc0*/  @P1 FFMA.FTZ R234, R196, R189.reuse, R2.reuse ;  /* 0x000000bdc4ea1223 */ /* 0x180fe20000010002 */
[----:B------:R-:W-:Y:S01]  /*2cd0*/  @P1 FFMA.FTZ R231, R15, R189, R2 ;  /* 0x000000bd0fe71223 */ /* 0x000fe20000010002 */
[----:B------:R-:W-:Y:S01]  /*2ce0*/  @P1 FFMA.FTZ R10, R5, R11, R156 ;  /* 0x0000000b050a1223 */ /* 0x000fe2000001009c */
[----:B------:R-:W-:Y:S01]  /*2cf0*/  @P1 FFMA.FTZ R188, R14, R189, R2 ;  /* 0x000000bd0ebc1223 */ /* 0x000fe20000010002 */
[----:B------:R-:W1:Y:S01]  /*2d00*/  @P2 LDC R11, c[0x0][0x40c] ;  /* 0x00010300ff0b2b82 */ /* 0x000e620000000800 */
[----:B------:R-:W-:Y:S01]  /*2d10*/  @P1 FADD.FTZ R186, R19, -R186 ;  /* 0x800000ba13ba1221 */ /* 0x000fe20000010000 */
[----:B------:R-:W-:Y:S01]  /*2d20*/  @P1 FADD.FTZ R191, R18, -R191 ;  /* 0x800000bf12bf1221 */ /* 0x000fe20000010000 */
[----:B------:R-:W-:Y:S01]  /*2d30*/  @P1 FADD.FTZ R234, R23, -R234 ;  /* 0x800000ea17ea1221 */ /* 0x000fe20000010000 */
[----:B------:R-:W-:Y:S01]  /*2d40*/  @P1 FADD.FTZ R231, R20, -R231 ;  /* 0x800000e714e71221 */ /* 0x000fe20000010000 */
[----:B------:R-:W-:Y:S01]  /*2d50*/  MOV R184, R157 ;  /* 0x0000009d00b87202 */ /* 0x000fe20000000f00 */
[----:B------:R-:W-:Y:S01]  /*2d60*/  @P1 FADD.FTZ R192, R21, -R188 ;  /* 0x800000bc15c01221 */ /* 0x000fe20000010000 */
[----:B------:R-:W-:Y:S01]  /*2d70*/  MOV R185, R158 ;  /* 0x0000009e00b97202 */ /* 0x000fe20000000f00 */
[----:B------:R-:W2:Y:S01]  /*2d80*/  @P2 LDC R195, c[0x0][0x40c] ;  /* 0x00010300ffc32b82 */ /* 0x000ea20000000800 */
[C---:B------:R-:W-:Y:S01]  /*2d90*/  @P1 FFMA.FTZ R184, R5.reuse, R186, R157 ;  /* 0x000000ba05b81223 */ /* 0x040fe2000001009d */
[C---:B------:R-:W-:Y:S01]  /*2da0*/  @P1 FFMA.FTZ R185, R5.reuse, R191, R158 ;  /* 0x000000bf05b91223 */ /* 0x040fe2000001009e */
[----:B------:R-:W-:Y:S01]  /*2db0*/  MOV R188, R161 ;  /* 0x000000a100bc7202 */ /* 0x000fe20000000f00 */
[C---:B------:R-:W-:Y:S01]  /*2dc0*/  @P1 FFMA.FTZ R188, R5.reuse, R234, R161 ;  /* 0x000000ea05bc1223 */ /* 0x040fe200000100a1 */
[----:B------:R-:W-:Y:S01]  /*2dd0*/  MOV R186, R160 ;  /* 0x000000a000ba7202 */ /* 0x000fe20000000f00 */
[----:B------:R-:W-:Y:S01]  /*2de0*/  @P1 FFMA.FTZ R186, R5, R231, R160 ;  /* 0x000000e705ba1223 */ /* 0x000fe200000100a0 */
[----:B------:R-:W-:Y:S01]  /*2df0*/  MOV R191, R159 ;  /* 0x0000009f00bf7202 */ /* 0x000fe20000000f00 */
[----:B------:R-:W3:Y:S01]  /*2e00*/  @P2 LDC R232, c[0x0][0x40c] ;  /* 0x00010300ffe82b82 */ /* 0x000ee20000000800 */
[----:B------:R-:W-:Y:S01]  /*2e10*/  @P1 FFMA.FTZ R231, R17, R189, R2 ;  /* 0x000000bd11e71223 */ /* 0x000fe20000010002 */
[----:B------:R-:W-:Y:S01]  /*2e20*/  @P1 FFMA.FTZ R191, R5, R192, R159 ;  /* 0x000000c005bf1223 */ /* 0x000fe2000001009f */
[----:B0-----:R-:W-:-:S02]  /*2e30*/  @P2 FMUL.FTZ R185, R185, R190 ;  /* 0x000000beb9b92220 */ /* 0x001fc40000410000 */
[----:B------:R-:W-:Y:S01]  /*2e40*/  @P1 FADD.FTZ R192, R22, -R231 ;  /* 0x800000e716c01221 */ /* 0x000fe20000010000 */
[----:B------:R-:W-:Y:S02]  /*2e50*/  MOV R231, R162 ;  /* 0x000000a200e77202 */ /* 0x000fe40000000f00 */
[----:B------:R-:W0:Y:S01]  /*2e60*/  @P2 LDC R233, c[0x0][0x40c] ;  /* 0x00010300ffe92b82 */ /* 0x000e220000000800 */
[----:B-1----:R-:W-:Y:S01]  /*2e70*/  @P2 FMUL.FTZ R11, R10, R11 ;  /* 0x0000000b0a0b2220 */ /* 0x002fe20000410000 */
[----:B------:R-:W-:Y:S01]  /*2e80*/  @P1 FFMA.FTZ R231, R5, R192, R162 ;  /* 0x000000c005e71223 */ /* 0x000fe200000100a2 */
[----:B------:R-:W-:Y:S02]  /*2e90*/  @P2 FMUL.FTZ R192, R42, R185 ;  /* 0x000000b92ac02220 */ /* 0x000fe40000410000 */
[----:B------:R-:W-:-:S03]  /*2ea0*/  @P2 FMUL.FTZ R190, R40, R11 ;  /* 0x0000000b28be2220 */ /* 0x000fc60000410000 */
[----:B------:R-:W1:Y:S01]  /*2eb0*/  @P2 LDC R235, c[0x0][0x40c] ;  /* 0x00010300ffeb2b82 */ /* 0x000e620000000800 */
[----:B--2---:R-:W-:Y:S01]  /*2ec0*/  @P2 FMUL.FTZ R10, R184, R195 ;  /* 0x000000c3b80a2220 */ /* 0x004fe20000410000 */
[----:B------:R-:W-:Y:S02]  /*2ed0*/  @P2 F2FP.BF16.F32.PACK_AB R190, RZ, R190 ;  /* 0x000000beffbe223e */ /* 0x000fe400000010ff */
[----:B------:R-:W-:Y:S02]  /*2ee0*/  @P2 F2FP.BF16.F32.PACK_AB R192, RZ, R192 ;  /* 0x000000c0ffc0223e */ /* 0x000fe400000010ff */
[----:B------:R-:W-:Y:S02]  /*2ef0*/  @P2 PRMT R180, R190, 0x7610, R180 ;  /* 0x00007610beb42816 */ /* 0x000fe400000000b4 */
[----:B------:R-:W2:Y:S01]  /*2f00*/  @P2 LDC R234, c[0x0][0x40c] ;  /* 0x00010300ffea2b82 */ /* 0x000ea20000000800 */
[----:B---3--:R-:W-:Y:S01]  /*2f10*/  @P2 FMUL.FTZ R184, R191, R232 ;  /* 0x000000e8bfb82220 */ /* 0x008fe20000410000 */
[----:B------:R-:W-:Y:S01]  /*2f20*/  @P2 FMUL.FTZ R191, R41, R10 ;  /* 0x0000000a29bf2220 */ /* 0x000fe20000410000 */
[----:B------:R-:W-:-:S02]  /*2f30*/  @P2 PRMT R181, R192, 0x7610, R181 ;  /* 0x00007610c0b52816 */ /* 0x000fc400000000b5 */
[----:B------:R-:W-:Y:S02]  /*2f40*/  @P2 FMUL.FTZ R195, R43, R184 ;  /* 0x000000b82bc32220 */ /* 0x000fe40000410000 */
[----:B------:R-:W-:-:S03]  /*2f50*/  @P2 F2FP.BF16.F32.PACK_AB R191, RZ, R191 ;  /* 0x000000bfffbf223e */ /* 0x000fc600000010ff */
[----:B------:R-:W-:Y:S02]  /*2f60*/  @P2 F2FP.BF16.F32.PACK_AB R195, RZ, R195 ;  /* 0x000000c3ffc3223e */ /* 0x000fe400000010ff */
[----:B------:R-:W-:Y:S01]  /*2f70*/  @P2 PRMT R180, R180, 0x5410, R191 ;  /* 0x00005410b4b42816 */ /* 0x000fe200000000bf */
[----:B0-----:R-:W-:Y:S01]  /*2f80*/  @P2 FMUL.FTZ R191, R186, R233 ;  /* 0x000000e9babf2220 */ /* 0x001fe20000410000 */
[C---:B-----5:R-:W-:Y:S02]  /*2f90*/  @P2 PRMT R186, R176.reuse, 0x7632, R186 ;  /* 0x00007632b0ba2816 */ /* 0x060fe400000000ba */
[----:B------:R-:W-:Y:S01]  /*2fa0*/  @P2 SHF.L.U32 R233, R176, 0x10, RZ ;  /* 0x00000010b0e92819 */ /* 0x000fe200000006ff */
[----:B-1----:R-:W-:Y:S01]  /*2fb0*/  @P2 FMUL.FTZ R190, R188, R235 ;  /* 0x000000ebbcbe2220 */ /* 0x002fe20000410000 */
[----:B------:R-:W-:Y:S01]  /*2fc0*/  @P2 SHF.L.U32 R186, R186, 0x10, RZ ;  /* 0x00000010baba2819 */ /* 0x000fe200000006ff */
[----:B------:R-:W-:Y:S01]  /*2fd0*/  @P2 FMUL.FTZ R188, R44, R191 ;  /* 0x000000bf2cbc2220 */ /* 0x000fe20000410000 */
[----:B------:R-:W-:Y:S01]  /*2fe0*/  @P2 PRMT R181, R181, 0x5410, R195 ;  /* 0x00005410b5b52816 */ /* 0x000fe200000000c3 */
[----:B------:R-:W-:Y:S01]  /*2ff0*/  @P2 FFMA.FTZ R132, R233, R11, R132 ;  /* 0x0000000be9842223 */ /* 0x000fe20000010084 */
[----:B------:R-:W-:Y:S01]  /*3000*/  @P2 SHF.L.U32 R233, R177, 0x10, RZ ;  /* 0x00000010b1e92819 */ /* 0x000fe200000006ff */
[----:B------:R-:W-:Y:S01]  /*3010*/  @P2 FFMA.FTZ R133, R10, R186, R133 ;  /* 0x000000ba0a852223 */ /* 0x000fe20000010085 */
        /* <DEDUP_REMOVED lines=23> */
[----:B------:R-:W-:Y:S01]  /*3190*/  PRMT R11, R179, 0x7632, R11 ;  /* 0x00007632b30b7816 */ /* 0x000fe2000000000b */
[----:B------:R-:W-:-:S03]  /*31a0*/  @P1 FADD.FTZ R184, R197, -R184 ;  /* 0x800000b8c5b81221 */ /* 0x000fc60000010000 */
[----:B------:R-:W-:Y:S01]  /*31b0*/  SHF.L.U32 R11, R11, 0x10, RZ ;  /* 0x000000100b0b7819 */ /* 0x000fe200000006ff */
[----:B------:R-:W-:-:S04]  /*31c0*/  @P1 FFMA.FTZ R10, R5, R184, R163 ;  /* 0x000000b8050a1223 */ /* 0x000fc800000100a3 */
[----:B------:R-:W-:-:S04]  /*31d0*/  FMUL.FTZ R10, R10, UR14 ;  /* 0x0000000e0a0a7c20 */ /* 0x000fc80008410000 */
[----:B------:R-:W-:Y:S01]  /*31e0*/  FMUL.FTZ R184, R47, R10 ;  /* 0x0000000a2fb87220 */ /* 0x000fe20000410000 */
[----:B------:R-:W-:-:S04]  /*31f0*/  FFMA.FTZ R139, R10, R11, R139 ;  /* 0x0000000b0a8b7223 */ /* 0x000fc8000001008b */
[----:B------:R-:W-:-:S04]  /*3200*/  F2FP.BF16.F32.PACK_AB R184, RZ, R184 ;  /* 0x000000b8ffb8723e */ /* 0x000fc800000010ff */
[----:B------:R-:W-:Y:S01]  /*3210*/  PRMT R183, R183, 0x5410, R184 ;  /* 0x00005410b7b77816 */ /* 0x000fe200000000b8 */
[----:B------:R-:W-:Y:S06]  /*3220*/  BRA `(.L_x_5688) ;  /* 0x0000000400707947 */ /* 0x000fec0003800000 */
.L_x_5689:
[----:B------:R-:W1:Y:S01]  /*3230*/  @P2 LDC R191, c[0x0][0x40c] ;  /* 0x00010300ffbf2b82 */ /* 0x000e620000000800 */
[-CC-:B0-----:R-:W-:Y:S01]  /*3240*/  @P1 FFMA.FTZ R11, R17, R189.reuse, R2.reuse ;  /* 0x000000bd110b1223 */ /* 0x181fe20000010002 */
[----:B------:R-:W-:Y:S01]  /*3250*/  MOV R98, R162 ;  /* 0x000000a200627202 */ /* 0x000fe20000000f00 */
[-CC-:B------:R-:W-:Y:S01]  /*3260*/  @P1 FFMA.FTZ R97, R15, R189.reuse, R2.reuse ;  /* 0x000000bd0f611223 */ /* 0x180fe20000010002 */
[----:B------:R-:W-:Y:S01]  /*3270*/  MOV R172, R156 ;  /* 0x0000009c00ac7202 */ /* 0x000fe20000000f00 */
[----:B------:R-:W-:Y:S01]  /*3280*/  @P1 FADD.FTZ R11, R22, -R11 ;  /* 0x8000000b160b1221 */ /* 0x000fe20000010000 */
[-CC-:B------:R-:W-:Y:S01]  /*3290*/  @P1 FFMA.FTZ R10, R198, R189.reuse, R2.reuse ;  /* 0x000000bdc60a1223 */ /* 0x180fe20000010002 */
[----:B------:R-:W-:Y:S01]  /*32a0*/  @P1 FFMA.FTZ R186, R12, R189, R2 ;  /* 0x000000bd0cba1223 */ /* 0x000fe20000010002 */
[----:B------:R-:W0:Y:S01]  /*32b0*/  @P2 LDC R195, c[0x0][0x40c] ;  /* 0x00010300ffc32b82 */ /* 0x000e220000000800 */
[----:B------:R-:W-:Y:S01]  /*32c0*/  @P1 FFMA.FTZ R98, R5, R11, R162 ;  /* 0x0000000b05621223 */ /* 0x000fe200000100a2 */
[-CC-:B------:R-:W-:Y:S01]  /*32d0*/  @P1 FFMA.FTZ R11, R3, R189.reuse, R2.reuse ;  /* 0x000000bd030b1223 */ /* 0x180fe20000010002 */
[-CC-:B------:R-:W-:Y:S01]  /*32e0*/  @P1 FFMA.FTZ R188, R14, R189.reuse, R2.reuse ;  /* 0x000000bd0ebc1223 */ /* 0x180fe20000010002 */
[----:B------:R-:W-:Y:S01]  /*32f0*/  @P1 FADD.FTZ R97, R20, -R97 ;  /* 0x8000006114611221 */ /* 0x000fe20000010000 */
[----:B------:R-:W-:Y:S01]  /*3300*/  @P1 FFMA.FTZ R236, R196, R189, R2 ;  /* 0x000000bdc4ec1223 */ /* 0x000fe20000010002 */
[----:B------:R-:W-:Y:S01]  /*3310*/  @P1 FADD.FTZ R11, R16, -R11 ;  /* 0x8000000b100b1221 */ /* 0x000fe20000010000 */
[----:B------:R-:W-:Y:S01]  /*3320*/  @P1 FADD.FTZ R10, R197, -R10 ;  /* 0x8000000ac50a1221 */ /* 0x000fe20000010000 */
[----:B------:R-:W2:Y:S01]  /*3330*/  @P2 LDC R185, c[0x0][0x40c] ;  /* 0x00010300ffb92b82 */ /* 0x000ea20000000800 */
[----:B------:R-:W-:Y:S01]  /*3340*/  MOV R174, R158 ;  /* 0x0000009e00ae7202 */ /* 0x000fe20000000f00 */
[----:B------:R-:W-:Y:S01]  /*3350*/  @P1 FFMA.FTZ R172, R5, R11, R156 ;  /* 0x0000000b05ac1223 */ /* 0x000fe2000001009c */
[----:B------:R-:W-:Y:S01]  /*3360*/  @P1 FFMA.FTZ R11, R13, R189, R2 ;  /* 0x000000bd0d0b1223 */ /* 0x000fe20000010002 */
[----:B------:R-:W-:Y:S01]  /*3370*/  MOV R96, R160 ;  /* 0x000000a000607202 */ /* 0x000fe20000000f00 */
[----:B------:R-:W-:Y:S01]  /*3380*/  @P1 FADD.FTZ R186, R19, -R186 ;  /* 0x800000ba13ba1221 */ /* 0x000fe20000010000 */
[----:B------:R-:W-:Y:S01]  /*3390*/  @P1 FADD.FTZ R188, R21, -R188 ;  /* 0x800000bc15bc1221 */ /* 0x000fe20000010000 */
[----:B------:R-:W-:Y:S01]  /*33a0*/  @P1 FADD.FTZ R11, R18, -R11 ;  /* 0x8000000b120b1221 */ /* 0x000fe20000010000 */
[----:B------:R-:W3:Y:S01]  /*33b0*/  @P2 LDC R231, c[0x0][0x40c] ;  /* 0x00010300ffe72b82 */ /* 0x000ee20000000800 */
[----:B-1----:R-:W-:Y:S01]  /*33c0*/  @P2 FMUL.FTZ R191, R98, R191 ;  /* 0x000000bf62bf2220 */ /* 0x002fe20000410000 */
[C---:B------:R-:W-:Y:S01]  /*33d0*/  @P1 FFMA.FTZ R96, R5.reuse, R97, R160 ;  /* 0x0000006105601223 */ /* 0x040fe200000100a0 */
[----:B------:R-:W-:Y:S01]  /*33e0*/  @P1 FFMA.FTZ R174, R5, R11, R158 ;  /* 0x0000000b05ae1223 */ /* 0x000fe2000001009e */
[----:B------:R-:W-:Y:S01]  /*33f0*/  @P1 FADD.FTZ R236, R23, -R236 ;  /* 0x800000ec17ec1221 */ /* 0x000fe20000010000 */
[----:B------:R-:W-:Y:S01]  /*3400*/  @P2 FMUL.FTZ R190, R46, R191 ;  /* 0x000000bf2ebe2220 */ /* 0x000fe20000410000 */
[----:B------:R-:W-:Y:S01]  /*3410*/  MOV R99, R163 ;  /* 0x000000a300637202 */ /* 0x000fe20000000f00 */
[C---:B------:R-:W-:Y:S01]  /*3420*/  @P1 FFMA.FTZ R99, R5.reuse, R10, R163 ;  /* 0x0000000a05631223 */ /* 0x040fe200000100a3 */
[----:B------:R-:W1:Y:S01]  /*3430*/  @P2 LDC R184, c[0x0][0x40c] ;  /* 0x00010300ffb82b82 */ /* 0x000e620000000800 */
[----:B------:R-:W-:Y:S01]  /*3440*/  MOV R173, R157 ;  /* 0x0000009d00ad7202 */ /* 0x000fe20000000f00 */
[----:B------:R-:W-:Y:S01]  /*3450*/  @P1 FFMA.FTZ R173, R5, R186, R157 ;  /* 0x000000ba05ad1223 */ /* 0x000fe2000001009d */
[----:B------:R-:W-:Y:S01]  /*3460*/  @P2 F2FP.BF16.F32.PACK_AB R190, RZ, R190 ;  /* 0x000000beffbe223e */ /* 0x000fe200000010ff */
[----:B0-----:R-:W-:Y:S01]  /*3470*/  @P2 FMUL.FTZ R195, R172, R195 ;  /* 0x000000c3acc32220 */ /* 0x001fe20000410000 */
[----:B-----5:R-:W-:-:S02]  /*3480*/  @P2 SHF.L.U32 R233, R179, 0x10, RZ ;  /* 0x00000010b3e92819 */ /* 0x020fc400000006ff */
[----:B------:R-:W-:Y:S01]  /*3490*/  @P2 PRMT R183, R190, 0x7610, R183 ;  /* 0x00007610beb72816 */ /* 0x000fe200000000b7 */
[----:B------:R-:W0:Y:S01]  /*34a0*/  @P2 LDC R232, c[0x0][0x40c] ;  /* 0x00010300ffe82b82 */ /* 0x000e220000000800 */
[----:B------:R-:W-:Y:S01]  /*34b0*/  @P2 PRMT R235, R179, 0x7632, R235 ;  /* 0x00007632b3eb2816 */ /* 0x000fe200000000eb */
[----:B--2---:R-:W-:Y:S01]  /*34c0*/  @P2 FMUL.FTZ R185, R174, R185 ;  /* 0x000000b9aeb92220 */ /* 0x004fe20000410000 */
[----:B------:R-:W-:Y:S01]  /*34d0*/  @P2 PRMT R190, R176, 0x7632, R190 ;  /* 0x00007632b0be2816 */ /* 0x000fe200000000be */
[----:B------:R-:W-:Y:S01]  /*34e0*/  @P2 FFMA.FTZ R138, R233, R191, R138 ;  /* 0x000000bfe98a2223 */ /* 0x000fe2000001008a */
[----:B------:R-:W-:Y:S01]  /*34f0*/  MOV R175, R159 ;  /* 0x0000009f00af7202 */ /* 0x000fe20000000f00 */
[C---:B------:R-:W-:Y:S01]  /*3500*/  @P1 FFMA.FTZ R175, R5.reuse, R188, R159 ;  /* 0x000000bc05af1223 */ /* 0x040fe2000001009f */
[----:B------:R-:W-:Y:S01]  /*3510*/  MOV R97, R161 ;  /* 0x000000a100617202 */ /* 0x000fe20000000f00 */
[----:B------:R-:W2:Y:S01]  /*3520*/  @P2 LDC R234, c[0x0][0x40c] ;  /* 0x00010300ffea2b82 */ /* 0x000ea20000000800 */
[----:B------:R-:W-:Y:S01]  /*3530*/  @P1 FFMA.FTZ R97, R5, R236, R161 ;  /* 0x000000ec05611223 */ /* 0x000fe200000100a1 */
[----:B---3--:R-:W-:Y:S01]  /*3540*/  @P2 FMUL.FTZ R231, R96, R231 ;  /* 0x000000e760e72220 */ /* 0x008fe20000410000 */
[----:B------:R-:W-:Y:S01]  /*3550*/  @P2 SHF.L.U32 R235, R235, 0x10, RZ ;  /* 0x00000010ebeb2819 */ /* 0x000fe200000006ff */
[----:B------:R-:W-:Y:S01]  /*3560*/  @P2 FMUL.FTZ R11, R40, R195 ;  /* 0x000000c3280b2220 */ /* 0x000fe20000410000 */
[----:B------:R-:W-:Y:S01]  /*3570*/  @P2 SHF.L.U32 R237, R176, 0x10, RZ ;  /* 0x00000010b0ed2819 */ /* 0x000fe200000006ff */
[----:B------:R-:W-:Y:S01]  /*3580*/  @P2 FMUL.FTZ R188, R42, R185 ;  /* 0x000000b92abc2220 */ /* 0x000fe20000410000 */
[----:B------:R-:W-:Y:S01]  /*3590*/  @P2 SHF.L.U32 R190, R190, 0x10, RZ ;  /* 0x00000010bebe2819 */ /* 0x000fe200000006ff */
[----:B------:R-:W3:Y:S01]  /*35a0*/  @P2 LDC R192, c[0x0][0x40c] ;  /* 0x00010300ffc02b82 */ /* 0x000ee20000000800 */
[----:B-1----:R-:W-:Y:S01]  /*35b0*/  @P2 FMUL.FTZ R184, R99, R184 ;  /* 0x000000b863b82220 */ /* 0x002fe20000410000 */
[----:B------:R-:W-:Y:S01]  /*35c0*/  @P2 FMUL.FTZ R233, R44, R231 ;  /* 0x000000e72ce92220 */ /* 0x000fe20000410000 */
[----:B------:R-:W-:Y:S01]  /*35d0*/  @P2 FFMA.FTZ R132, R237, R195, R132 ;  /* 0x000000c3ed842223 */ /* 0x000fe20000010084 */
[----:B------:R-:W-:Y:S01]  /*35e0*/  @P2 F2FP.BF16.F32.PACK_AB R11, RZ, R11 ;  /* 0x0000000bff0b223e */ /* 0x000fe200000010ff */
[----:B------:R-:W-:Y:S01]  /*35f0*/  @P2 FMUL.FTZ R10, R47, R184 ;  /* 0x000000b82f0a2220 */ /* 0x000fe20000410000 */
[----:B------:R-:W-:Y:S01]  /*3600*/  @P2 FFMA.FTZ R139, R184, R235, R139 ;  /* 0x000000ebb88b2223 */ /* 0x000fe2000001008b */
[----:B------:R-:W-:Y:S01]  /*3610*/  @P2 PRMT R184, R177, 0x7632, R184 ;  /* 0x00007632b1b82816 */ /* 0x000fe200000000b8 */
[----:B0-----:R-:W-:Y:S01]  /*3620*/  @P2 FMUL.FTZ R232, R173, R232 ;  /* 0x000000e8ade82220 */ /* 0x001fe20000410000 */
[----:B------:R-:W-:-:S02]  /*3630*/  @P2 F2FP.BF16.F32.PACK_AB R188, RZ, R188 ;  /* 0x000000bcffbc223e */ /* 0x000fc400000010ff */
[----:B------:R-:W-:Y:S01]  /*3640*/  @P2 F2FP.BF16.F32.PACK_AB R233, RZ, R233 ;  /* 0x000000e9ffe9223e */ /* 0x000fe200000010ff */
[----:B------:R-:W-:Y:S01]  /*3650*/  @P2 FFMA.FTZ R133, R232, R190, R133 ;  /* 0x000000bee8852223 */ /* 0x000fe20000010085 */
[----:B------:R-:W-:Y:S01]  /*3660*/  @P2 FMUL.FTZ R186, R41, R232 ;  /* 0x000000e829ba2220 */ /* 0x000fe20000410000 */
[----:B------:R-:W-:Y:S01]  /*3670*/  @P2 PRMT R190, R178, 0x7632, R190 ;  /* 0x00007632b2be2816 */ /* 0x000fe200000000be */
[----:B--2---:R-:W-:Y:S01]  /*3680*/  @P2 FMUL.FTZ R234, R175, R234 ;  /* 0x000000eaafea2220 */ /* 0x004fe20000410000 */
[----:B------:R-:W-:Y:S02]  /*3690*/  @P2 SHF.L.U32 R235, R177, 0x10, RZ ;  /* 0x00000010b1eb2819 */ /* 0x000fe400000006ff */
[----:B------:R-:W-:Y:S01]  /*36a0*/  @P2 SHF.L.U32 R184, R184, 0x10, RZ ;  /* 0x00000010b8b82819 */ /* 0x000fe200000006ff */
[----:B------:R-:W-:Y:S01]  /*36b0*/  @P2 FMUL.FTZ R191, R43, R234 ;  /* 0x000000ea2bbf2220 */ /* 0x000fe20000410000 */
[----:B------:R-:W-:Y:S01]  /*36c0*/  @P2 SHF.L.U32 R237, R178, 0x10, RZ ;  /* 0x00000010b2ed2819 */ /* 0x000fe200000006ff */
[----:B------:R-:W-:Y:S01]  /*36d0*/  @P2 FFMA.FTZ R134, R235, R185, R134 ;  /* 0x000000b9eb862223 */ /* 0x000fe20000010086 */
[----:B------:R-:W-:Y:S01]  /*36e0*/  @P2 SHF.L.U32 R190, R190, 0x10, RZ ;  /* 0x00000010bebe2819 */ /* 0x000fe200000006ff */
[----:B---3--:R-:W-:Y:S01]  /*36f0*/  @P2 FMUL.FTZ R192, R97, R192 ;  /* 0x000000c061c02220 */ /* 0x008fe20000410000 */
[----:B------:R-:W-:Y:S01]  /*3700*/  @P2 F2FP.BF16.F32.PACK_AB R10, RZ, R10 ;  /* 0x0000000aff0a223e */ /* 0x000fe200000010ff */
[----:B------:R-:W-:Y:S01]  /*3710*/  @P2 FFMA.FTZ R135, R234, R184, R135 ;  /* 0x000000b8ea872223 */ /* 0x000fe20000010087 */
[----:B------:R-:W-:Y:S01]  /*3720*/  @P2 F2FP.BF16.F32.PACK_AB R186, RZ, R186 ;  /* 0x000000baffba223e */ /* 0x000fe200000010ff */
[----:B------:R-:W-:Y:S01]  /*3730*/  @P2 FMUL.FTZ R195, R45, R192 ;  /* 0x000000c02dc32220 */ /* 0x000fe20000410000 */
[----:B------:R-:W-:Y:S01]  /*3740*/  @P2 F2FP.BF16.F32.PACK_AB R191, RZ, R191 ;  /* 0x000000bfffbf223e */ /* 0x000fe200000010ff */
[----:B------:R-:W-:Y:S01]  /*3750*/  @P2 FFMA.FTZ R136, R237, R231, R136 ;  /* 0x000000e7ed882223 */ /* 0x000fe20000010088 */
[----:B------:R-:W-:Y:S01]  /*3760*/  @P2 PRMT R180, R11, 0x7610, R180 ;  /* 0x000076100bb42816 */ /* 0x000fe200000000b4 */
[----:B------:R-:W-:Y:S01]  /*3770*/  @P2 FFMA.FTZ R137, R192, R190, R137 ;  /* 0x000000bec0892223 */ /* 0x000fe20000010089 */
[----:B------:R-:W-:-:S02]  /*3780*/  @P2 F2FP.BF16.F32.PACK_AB R195, RZ, R195 ;  /* 0x000000c3ffc3223e */ /* 0x000fc400000010ff */
[----:B------:R-:W-:Y:S02]  /*3790*/  @P2 PRMT R181, R188, 0x7610, R181 ;  /* 0x00007610bcb52816 */ /* 0x000fe400000000b5 */
[----:B------:R-:W-:Y:S02]  /*37a0*/  @P2 PRMT R182, R233, 0x7610, R182 ;  /* 0x00007610e9b62816 */ /* 0x000fe400000000b6 */
[----:B------:R-:W-:Y:S02]  /*37b0*/  @P2 PRMT R183, R183, 0x5410, R10 ;  /* 0x00005410b7b72816 */ /* 0x000fe4000000000a */
[----:B------:R-:W-:Y:S02]  /*37c0*/  @P2 PRMT R180, R180, 0x5410, R186 ;  /* 0x00005410b4b42816 */ /* 0x000fe400000000ba */
[----:B------:R-:W-:Y:S02]  /*37d0*/  @P2 PRMT R181, R181, 0x5410, R191 ;  /* 0x00005410b5b52816 */ /* 0x000fe400000000bf */
[----:B------:R-:W-:-:S07]  /*37e0*/  @P2 PRMT R182, R182, 0x5410, R195 ;  /* 0x00005410b6b62816 */ /* 0x000fce00000000c3 */
.L_x_5688:
[----:B------:R-:W-:Y:S05]  /*37f0*/  BSYNC.RECONVERGENT B1 ;  /* 0x0000000000017941 */ /* 0x000fea0003800200 */
.L_x_5671:
        /* <DEDUP_REMOVED lines=11> */
.L_x_5668:
[----:B------:R-:W-:Y:S05]  /*38b0*/  BSYNC.RECONVERGENT B0 ;  /* 0x0000000000007941 */ /* 0x000fea0003800200 */
.L_x_5667:
        /* <DEDUP_REMOVED lines=8> */
.L_x_5693:
[----:B------:R-:W-:Y:S05]  /*3940*/  BSYNC.RECONVERGENT B1 ;  /* 0x0000000000017941 */ /* 0x000fea0003800200 */
.L_x_5692:
        /* <DEDUP_REMOVED lines=17> */
[C---:B------:R-:W-:Y:S01]  /*3a60*/  @P1 FFMA.FTZ R172, R5.reuse, R11, R164 ;  /* 0x0000000b05ac1223 */ /* 0x040fe200000100a4 */
[----:B------:R-:W-:Y:S01]  /*3a70*/  MOV R174, R166 ;  /* 0x000000a600ae7202 */ /* 0x000fe20000000f00 */
[----:B------:R-:W-:Y:S01]  /*3a80*/  @P1 FFMA.FTZ R99, R5, R96, R171 ;  /* 0x0000006005631223 */ /* 0x000fe200000100ab */
[----:B------:R-:W-:Y:S01]  /*3a90*/  @P1 FFMA.FTZ R96, R202, R189, R2 ;  /* 0x000000bdca601223 */ /* 0x000fe20000010002 */
[----:B------:R-:W-:Y:S01]  /*3aa0*/  MOV R173, R165 ;  /* 0x000000a500ad7202 */ /* 0x000fe20000000f00 */
[----:B------:R-:W-:Y:S01]  /*3ab0*/  @P1 FADD.FTZ R191, R208, -R191 ;  /* 0x800000bfd0bf1221 */ /* 0x000fe20000010000 */
[----:B------:R-:W-:Y:S01]  /*3ac0*/  MOV R175, R167 ;  /* 0x000000a700af7202 */ /* 0x000fe20000000f00 */
[----:B------:R-:W2:Y:S01]  /*3ad0*/  @P2 LDC R98, c[0x0][0x40c] ;  /* 0x00010300ff622b82 */ /* 0x000ea20000000800 */
[----:B------:R-:W-:Y:S01]  /*3ae0*/  @P1 FADD.FTZ R96, R209, -R96 ;  /* 0x80000060d1601221 */ /* 0x000fe20000010000 */
[----:B------:R-:W-:Y:S01]  /*3af0*/  @P1 FFMA.FTZ R193, R205, R189, R2 ;  /* 0x000000bdcdc11223 */ /* 0x000fe20000010002 */
[----:B-----5:R-:W-:-:S02]  /*3b00*/  @P2 SHF.L.U32 R235, R179, 0x10, RZ ;  /* 0x00000010b3eb2819 */ /* 0x020fc400000006ff */
[C---:B------:R-:W-:Y:S01]  /*3b10*/  @P1 FFMA.FTZ R175, R5.reuse, R96, R167 ;  /* 0x0000006005af1223 */ /* 0x040fe200000100a7 */
[----:B------:R-:W-:Y:S01]  /*3b20*/  MOV R96, R168 ;  /* 0x000000a800607202 */ /* 0x000fe20000000f00 */
[----:B------:R-:W-:Y:S01]  /*3b30*/  @P1 FFMA.FTZ R96, R5, R191, R168 ;  /* 0x000000bf05601223 */ /* 0x000fe200000100a8 */
[----:B0-----:R-:W-:Y:S01]  /*3b40*/  @P2 FMUL.FTZ R11, R172, R97 ;  /* 0x00000061ac0b2220 */ /* 0x001fe20000410000 */
[----:B------:R-:W0:Y:S01]  /*3b50*/  @P2 LDC R231, c[0x0][0x40c] ;  /* 0x00010300ffe72b82 */ /* 0x000e220000000800 */
[----:B------:R-:W-:Y:S01]  /*3b60*/  @P1 FFMA.FTZ R97, R201, R189, R2 ;  /* 0x000000bdc9611223 */ /* 0x000fe20000010002 */
[----:B------:R-:W-:Y:S01]  /*3b70*/  @P1 FADD.FTZ R195, R210, -R193 ;  /* 0x800000c1d2c31221 */ /* 0x000fe20000010000 */
[----:B------:R-:W-:Y:S02]  /*3b80*/  @P2 FMUL.FTZ R10, R56, R11 ;  /* 0x0000000b380a2220 */ /* 0x000fe40000410000 */
[----:B------:R-:W-:-:S03]  /*3b90*/  @P1 FADD.FTZ R97, R206, -R97 ;  /* 0x80000061ce611221 */ /* 0x000fc60000010000 */
[----:B------:R-:W-:Y:S01]  /*3ba0*/  @P2 F2FP.BF16.F32.PACK_AB R186, RZ, R10 ;  /* 0x0000000affba223e */ /* 0x000fe200000010ff */
[----:B------:R-:W3:Y:S01]  /*3bb0*/  @P2 LDC R184, c[0x0][0x40c] ;  /* 0x00010300ffb82b82 */ /* 0x000ee20000000800 */
[----:B------:R-:W-:Y:S01]  /*3bc0*/  @P1 FFMA.FTZ R10, R200, R189, R2 ;  /* 0x000000bdc80a1223 */ /* 0x000fe20000010002 */
[----:B------:R-:W-:Y:S01]  /*3bd0*/  @P1 FFMA.FTZ R174, R5, R97, R166 ;  /* 0x0000006105ae1223 */ /* 0x000fe200000100a6 */
[----:B------:R-:W-:Y:S02]  /*3be0*/  @P2 PRMT R180, R186, 0x7610, R180 ;  /* 0x00007610bab42816 */ /* 0x000fe400000000b4 */
[----:B------:R-:W-:Y:S01]  /*3bf0*/  @P1 FADD.FTZ R10, R207, -R10 ;  /* 0x8000000acf0a1221 */ /* 0x000fe20000010000 */
[----:B-1----:R-:W-:Y:S02]  /*3c00*/  @P2 FMUL.FTZ R185, R174, R185 ;  /* 0x000000b9aeb92220 */ /* 0x002fe40000410000 */
[----:B------:R-:W1:Y:S01]  /*3c10*/  @P2 LDC R194, c[0x0][0x40c] ;  /* 0x00010300ffc22b82 */ /* 0x000e620000000800 */
[----:B------:R-:W-:-:S04]  /*3c20*/  @P1 FFMA.FTZ R173, R5, R10, R165 ;  /* 0x0000000a05ad1223 */ /* 0x000fc800000100a5 */
[----:B--2---:R-:W-:Y:S01]  /*3c30*/  @P2 FMUL.FTZ R10, R173, R98 ;  /* 0x00000062ad0a2220 */ /* 0x004fe20000410000 */
[----:B------:R-:W-:Y:S01]  /*3c40*/  @P2 FMUL.FTZ R98, R58, R185 ;  /* 0x000000b93a622220 */ /* 0x000fe20000410000 */
[----:B0-----:R-:W-:Y:S01]  /*3c50*/  @P2 FMUL.FTZ R193, R96, R231 ;  /* 0x000000e760c12220 */ /* 0x001fe20000410000 */
[----:B------:R-:W0:Y:S01]  /*3c60*/  @P2 LDC R233, c[0x0][0x40c] ;  /* 0x00010300ffe92b82 */ /* 0x000e220000000800 */
[----:B------:R-:W-:Y:S01]  /*3c70*/  @P2 FMUL.FTZ R97, R57, R10 ;  /* 0x0000000a39612220 */ /* 0x000fe20000410000 */
[----:B------:R-:W-:Y:S01]  /*3c80*/  @P2 SHF.L.U32 R231, R176, 0x10, RZ ;  /* 0x00000010b0e72819 */ /* 0x000fe200000006ff */
[----:B------:R-:W-:Y:S01]  /*3c90*/  @P2 FMUL.FTZ R186, R60, R193 ;  /* 0x000000c13cba2220 */ /* 0x000fe20000410000 */
[----:B------:R-:W-:Y:S01]  /*3ca0*/  @P2 F2FP.BF16.F32.PACK_AB R190, RZ, R98 ;  /* 0x00000062ffbe223e */ /* 0x000fe200000010ff */
[----:B------:R-:W-:Y:S01]  /*3cb0*/  @P1 FFMA.FTZ R98, R212, R189, R2 ;  /* 0x000000bdd4621223 */ /* 0x000fe20000010002 */
[----:B------:R-:W-:Y:S01]  /*3cc0*/  @P2 F2FP.BF16.F32.PACK_AB R188, RZ, R97 ;  /* 0x00000061ffbc223e */ /* 0x000fe200000010ff */
[----:B------:R-:W-:Y:S01]  /*3cd0*/  @P2 FFMA.FTZ R140, R231, R11, R140 ;  /* 0x0000000be78c2223 */ /* 0x000fe2000001008c */
[----:B---3--:R-:W-:Y:S01]  /*3ce0*/  @P2 FMUL.FTZ R184, R175, R184 ;  /* 0x000000b8afb82220 */ /* 0x008fe20000410000 */
[----:B------:R-:W-:Y:S01]  /*3cf0*/  @P1 FADD.FTZ R192, R211, -R98 ;  /* 0x80000062d3c01221 */ /* 0x000fe20000010000 */
[----:B------:R-:W-:-:S02]  /*3d00*/  @P2 PRMT R180, R180, 0x5410, R188 ;  /* 0x00005410b4b42816 */ /* 0x000fc400000000bc */
[----:B------:R-:W-:Y:S01]  /*3d10*/  @P2 F2FP.BF16.F32.PACK_AB R188, RZ, R186 ;  /* 0x000000baffbc223e */ /* 0x000fe200000010ff */
[----:B------:R-:W-:Y:S01]  /*3d20*/  @P2 FMUL.FTZ R191, R59, R184 ;  /* 0x000000b83bbf2220 */ /* 0x000fe20000410000 */
[----:B------:R-:W-:Y:S02]  /*3d30*/  @P2 PRMT R186, R176, 0x7632, R186 ;  /* 0x00007632b0ba2816 */ /* 0x000fe400000000ba */
[----:B------:R-:W-:Y:S01]  /*3d40*/  MOV R97, R169 ;  /* 0x000000a900617202 */ /* 0x000fe20000000f00 */
[C---:B------:R-:W-:Y:S01]  /*3d50*/  @P1 FFMA.FTZ R97, R5.reuse, R192, R169 ;  /* 0x000000c005611223 */ /* 0x040fe200000100a9 */
[----:B------:R-:W-:Y:S01]  /*3d60*/  MOV R98, R170 ;  /* 0x000000aa00627202 */ /* 0x000fe20000000f00 */
[----:B------:R-:W-:Y:S01]  /*3d70*/  @P1 FFMA.FTZ R98, R5, R195, R170 ;  /* 0x000000c305621223 */ /* 0x000fe200000100aa */
[----:B------:R-:W-:Y:S02]  /*3d80*/  @P2 SHF.L.U32 R186, R186, 0x10, RZ ;  /* 0x00000010baba2819 */ /* 0x000fe400000006ff */
[----:B------:R-:W-:-:S02]  /*3d90*/  @P2 F2FP.BF16.F32.PACK_AB R191, RZ, R191 ;  /* 0x000000bfffbf223e */ /* 0x000fc400000010ff */
[----:B------:R-:W-:Y:S01]  /*3da0*/  @P2 PRMT R181, R190, 0x7610, R181 ;  /* 0x00007610beb52816 */ /* 0x000fe200000000b5 */
[----:B-1----:R-:W-:Y:S01]  /*3db0*/  @P2 FMUL.FTZ R190, R97, R194 ;  /* 0x000000c261be2220 */ /* 0x002fe20000410000 */
[----:B0-----:R-:W-:Y:S01]  /*3dc0*/  @P2 FMUL.FTZ R195, R98, R233 ;  /* 0x000000e962c32220 */ /* 0x001fe20000410000 */
[----:B------:R-:W-:Y:S01]  /*3dd0*/  @P2 FFMA.FTZ R141, R10, R186, R141 ;  /* 0x000000ba0a8d2223 */ /* 0x000fe2000001008d */
[----:B------:R-:W-:Y:S01]  /*3de0*/  @P2 PRMT R181, R181, 0x5410, R191 ;  /* 0x00005410b5b52816 */ /* 0x000fe200000000bf */
[----:B------:R-:W-:Y:S01]  /*3df0*/  @P2 FMUL.FTZ R191, R61, R190 ;  /* 0x000000be3dbf2220 */ /* 0x000fe20000410000 */
[-C--:B------:R-:W-:Y:S01]  /*3e00*/  @P2 FMUL.FTZ R192, R62, R195.reuse ;  /* 0x000000c33ec02220 */ /* 0x080fe20000410000 */
        /* <DEDUP_REMOVED lines=25> */
.L_x_5696:
[----:B------:R-:W1:Y:S01]  /*3fa0*/  @P2 LDC R191, c[0x0][0x40c] ;  /* 0x00010300ffbf2b82 */ /* 0x000e620000000800 */
[-CC-:B0-----:R-:W-:Y:S01]  /*3fb0*/  @P1 FFMA.FTZ R11, R199, R189.reuse, R2.reuse ;  /* 0x000000bdc70b1223 */ /* 0x181fe20000010002 */
[----:B------:R-:W-:Y:S01]  /*3fc0*/  MOV R10, R164 ;  /* 0x000000a4000a7202 */ /* 0x000fe20000000f00 */
[-CC-:B------:R-:W-:Y:S01]  /*3fd0*/  @P1 FFMA.FTZ R186, R200, R189.reuse, R2.reuse ;  /* 0x000000bdc8ba1223 */ /* 0x180fe20000010002 */
[-CC-:B------:R-:W-:Y:S01]  /*3fe0*/  @P1 FFMA.FTZ R195, R201, R189.reuse, R2.reuse ;  /* 0x000000bdc9c31223 */ /* 0x180fe20000010002 */
[----:B------:R-:W-:Y:S01]  /*3ff0*/  @P1 FADD.FTZ R11, R204, -R11 ;  /* 0x8000000bcc0b1221 */ /* 0x000fe20000010000 */
[----:B------:R-:W-:Y:S01]  /*4000*/  @P1 FFMA.FTZ R192, R202, R189, R2 ;  /* 0x000000bdcac01223 */ /* 0x000fe20000010002 */
[----:B------:R-:W-:Y:S01]  /*4010*/  @P1 FADD.FTZ R186, R207, -R186 ;  /* 0x800000bacfba1221 */ /* 0x000fe20000010000 */
[----:B------:R-:W0:Y:S01]  /*4020*/  @P2 LDC R193, c[0x0][0x40c] ;  /* 0x00010300ffc12b82 */ /* 0x000e220000000800 */
[----:B------:R-:W-:Y:S01]  /*4030*/  @P1 FFMA.FTZ R10, R5, R11, R164 ;  /* 0x0000000b050a1223 */ /* 0x000fe200000100a4 */
[----:B------:R-:W-:Y:S01]  /*4040*/  @P1 FADD.FTZ R195, R206, -R195 ;  /* 0x800000c3cec31221 */ /* 0x000fe20000010000 */
[----:B------:R-:W-:Y:S01]  /*4050*/  @P1 FADD.FTZ R192, R209, -R192 ;  /* 0x800000c0d1c01221 */ /* 0x000fe20000010000 */
[----:B------:R-:W-:Y:S01]  /*4060*/  MOV R184, R165 ;  /* 0x000000a500b87202 */ /* 0x000fe20000000f00 */
[C---:B------:R-:W-:Y:S01]  /*4070*/  @P1 FFMA.FTZ R184, R5.reuse, R186, R165 ;  /* 0x000000ba05b81223 */ /* 0x040fe200000100a5 */
[----:B------:R-:W-:Y:S01]  /*4080*/  MOV R185, R166 ;  /* 0x000000a600b97202 */ /* 0x000fe20000000f00 */
[C---:B------:R-:W-:Y:S01]  /*4090*/  @P1 FFMA.FTZ R185, R5.reuse, R195, R166 ;  /* 0x000000c305b91223 */ /* 0x040fe200000100a6 */
[----:B------:R-:W2:Y:S01]  /*40a0*/  @P2 LDC R190, c[0x0][0x40c] ;  /* 0x00010300ffbe2b82 */ /* 0x000ea20000000800 */
[----:B------:R-:W-:Y:S01]  /*40b0*/  MOV R188, R167 ;  /* 0x000000a700bc7202 */ /* 0x000fe20000000f00 */
[----:B------:R-:W-:Y:S01]  /*40c0*/  @P1 FFMA.FTZ R188, R5, R192, R167 ;  /* 0x000000c005bc1223 */ /* 0x000fe200000100a7 */
[----:B------:R-:W-:-:S02]  /*40d0*/  MOV R194, R169 ;  /* 0x000000a900c27202 */ /* 0x000fc40000000f00 */
[----:B------:R-:W-:Y:S02]  /*40e0*/  MOV R192, R168 ;  /* 0x000000a800c07202 */ /* 0x000fe40000000f00 */
[----:B------:R-:W-:Y:S01]  /*40f0*/  MOV R195, R170 ;  /* 0x000000aa00c37202 */ /* 0x000fe20000000f00 */
[----:B------:R-:W3:Y:S01]  /*4100*/  @P2 LDC R231, c[0x0][0x40c] ;  /* 0x00010300ffe72b82 */ /* 0x000ee20000000800 */
[----:B-1----:R-:W-:Y:S01]  /*4110*/  @P2 FMUL.FTZ R11, R10, R191 ;  /* 0x000000bf0a0b2220 */ /* 0x002fe20000410000 */
[-CC-:B------:R-:W-:Y:S01]  /*4120*/  @P1 FFMA.FTZ R10, R212, R189.reuse, R2.reuse ;  /* 0x000000bdd40a1223 */ /* 0x180fe20000010002 */
[----:B------:R-:W-:Y:S02]  /*4130*/  @P1 FFMA.FTZ R191, R203, R189, R2 ;  /* 0x000000bdcbbf1223 */ /* 0x000fe40000010002 */
[----:B------:R-:W-:Y:S01]  /*4140*/  @P2 FMUL.FTZ R186, R56, R11 ;  /* 0x0000000b38ba2220 */ /* 0x000fe20000410000 */
[----:B------:R-:W-:Y:S01]  /*4150*/  @P1 FADD.FTZ R10, R211, -R10 ;  /* 0x8000000ad30a1221 */ /* 0x000fe20000010000 */
[----:B------:R-:W-:Y:S01]  /*4160*/  @P1 FADD.FTZ R191, R208, -R191 ;  /* 0x800000bfd0bf1221 */ /* 0x000fe20000010000 */
[----:B------:R-:W1:Y:S02]  /*4170*/  @P2 LDC R233, c[0x0][0x40c] ;  /* 0x00010300ffe92b82 */ /* 0x000e640000000800 */
[C---:B------:R-:W-:Y:S01]  /*4180*/  @P1 FFMA.FTZ R194, R5.reuse, R10, R169 ;  /* 0x0000000a05c21223 */ /* 0x040fe200000100a9 */
[----:B------:R-:W-:Y:S01]  /*4190*/  @P1 FFMA.FTZ R192, R5, R191, R168 ;  /* 0x000000bf05c01223 */ /* 0x000fe200000100a8 */
[----:B0-----:R-:W-:Y:S01]  /*41a0*/  @P2 FMUL.FTZ R10, R184, R193 ;  /* 0x000000c1b80a2220 */ /* 0x001fe20000410000 */
[----:B------:R-:W-:Y:S01]  /*41b0*/  @P1 FFMA.FTZ R191, R205, R189, R2 ;  /* 0x000000bdcdbf1223 */ /* 0x000fe20000010002 */
[----:B------:R-:W-:-:S02]  /*41c0*/  @P2 F2FP.BF16.F32.PACK_AB R186, RZ, R186 ;  /* 0x000000baffba223e */ /* 0x000fc400000010ff */
[----:B------:R-:W0:Y:S01]  /*41d0*/  @P2 LDC R235, c[0x0][0x40c] ;  /* 0x00010300ffeb2b82 */ /* 0x000e220000000800 */
[----:B--2---:R-:W-:Y:S01]  /*41e0*/  @P2 FMUL.FTZ R185, R185, R190 ;  /* 0x000000beb9b92220 */ /* 0x004fe20000410000 */
[----:B------:R-:W-:Y:S01]  /*41f0*/  @P1 FADD.FTZ R193, R210, -R191 ;  /* 0x800000bfd2c11221 */ /* 0x000fe20000010000 */
[----:B------:R-:W-:Y:S02]  /*4200*/  @P2 PRMT R180, R186, 0x7610, R180 ;  /* 0x00007610bab42816 */ /* 0x000fe400000000b4 */
[----:B------:R-:W-:Y:S01]  /*4210*/  @P2 FMUL.FTZ R190, R58, R185 ;  /* 0x000000b93abe2220 */ /* 0x000fe20000410000 */
[----:B-----5:R-:W-:Y:S01]  /*4220*/  @P2 PRMT R186, R176, 0x7632, R186 ;  /* 0x00007632b0ba2816 */ /* 0x020fe200000000ba */
[----:B------:R-:W-:Y:S01]  /*4230*/  @P1 FFMA.FTZ R195, R5, R193, R170 ;  /* 0x000000c105c31223 */ /* 0x000fe200000100aa */
[----:B------:R-:W2:Y:S01]  /*4240*/  @P2 LDC R232, c[0x0][0x40c] ;  /* 0x00010300ffe82b82 */ /* 0x000ea20000000800 */
[----:B---3--:R-:W-:Y:S01]  /*4250*/  @P2 FMUL.FTZ R184, R188, R231 ;  /* 0x000000e7bcb82220 */ /* 0x008fe20000410000 */
[----:B------:R-:W-:Y:S01]  /*4260*/  @P2 FMUL.FTZ R188, R57, R10 ;  /* 0x0000000a39bc2220 */ /* 0x000fe20000410000 */
[----:B------:R-:W-:-:S02]  /*4270*/  @P2 F2FP.BF16.F32.PACK_AB R190, RZ, R190 ;  /* 0x000000beffbe223e */ /* 0x000fc400000010ff */
[----:B------:R-:W-:Y:S01]  /*4280*/  @P2 FMUL.FTZ R191, R59, R184 ;  /* 0x000000b83bbf2220 */ /* 0x000fe20000410000 */
[----:B------:R-:W-:Y:S02]  /*4290*/  @P2 SHF.L.U32 R231, R176, 0x10, RZ ;  /* 0x00000010b0e72819 */ /* 0x000fe400000006ff */
[----:B------:R-:W-:Y:S01]  /*42a0*/  @P2 F2FP.BF16.F32.PACK_AB R188, RZ, R188 ;  /* 0x000000bcffbc223e */ /* 0x000fe200000010ff */
[----:B-1----:R-:W-:Y:S01]  /*42b0*/  @P2 FMUL.FTZ R193, R192, R233 ;  /* 0x000000e9c0c12220 */ /* 0x002fe20000410000 */
[----:B------:R-:W-:Y:S01]  /*42c0*/  @P2 SHF.L.U32 R186, R186, 0x10, RZ ;  /* 0x00000010baba2819 */ /* 0x000fe200000006ff */
[----:B------:R-:W-:Y:S01]  /*42d0*/  @P2 FFMA.FTZ R140, R231, R11, R140 ;  /* 0x0000000be78c2223 */ /* 0x000fe2000001008c */
[----:B------:R-:W-:Y:S02]  /*42e0*/  @P2 F2FP.BF16.F32.PACK_AB R191, RZ, R191 ;  /* 0x000000bfffbf223e */ /* 0x000fe400000010ff */
[----:B------:R-:W-:Y:S01]  /*42f0*/  @P2 PRMT R180, R180, 0x5410, R188 ;  /* 0x00005410b4b42816 */ /* 0x000fe200000000bc */
[----:B------:R-:W-:Y:S01]  /*4300*/  @P2 FMUL.FTZ R188, R60, R193 ;  /* 0x000000c13cbc2220 */ /* 0x000fe20000410000 */
[----:B------:R-:W-:Y:S01]  /*4310*/  @P2 PRMT R181, R190, 0x7610, R181 ;  /* 0x00007610beb52816 */ /* 0x000fe200000000b5 */
[----:B0-----:R-:W-:Y:S01]  /*4320*/  @P2 FMUL.FTZ R190, R194, R235 ;  /* 0x000000ebc2be2220 */ /* 0x001fe20000410000 */
[----:B------:R-:W-:Y:S01]  /*4330*/  @P2 SHF.L.U32 R231, R177, 0x10, RZ ;  /* 0x00000010b1e72819 */ /* 0x000fe200000006ff */
[----:B------:R-:W-:Y:S01]  /*4340*/  @P2 FFMA.FTZ R141, R10, R186, R141 ;  /* 0x000000ba0a8d2223 */ /* 0x000fe2000001008d */
[----:B------:R-:W-:Y:S01]  /*4350*/  @P2 PRMT R181, R181, 0x5410, R191 ;  /* 0x00005410b5b52816 */ /* 0x000fe200000000bf */
[----:B------:R-:W-:Y:S01]  /*4360*/  @P2 FMUL.FTZ R191, R61, R190 ;  /* 0x000000be3dbf2220 */ /* 0x000fe20000410000 */
[----:B------:R-:W-:Y:S01]  /*4370*/  @P2 PRMT R11, R177, 0x7632, R11 ;  /* 0x00007632b10b2816 */ /* 0x000fe2000000000b */
[----:B------:R-:W-:Y:S01]  /*4380*/  @P2 FFMA.FTZ R142, R231, R185, R142 ;  /* 0x000000b9e78e2223 */ /* 0x000fe2000001008e */
[----:B--2---:R-:W-:Y:S01]  /*4390*/  @P2 FMUL.FTZ R195, R195, R232 ;  /* 0x000000e8c3c32220 */ /* 0x004fe20000410000 */
[----:B------:R-:W-:-:S02]  /*43a0*/  @P2 PRMT R10, R178, 0x7632, R10 ;  /* 0x00007632b20a2816 */ /* 0x000fc4000000000a */
[----:B------:R-:W-:Y:S01]  /*43b0*/  @P2 F2FP.BF16.F32.PACK_AB R188, RZ, R188 ;  /* 0x000000bcffbc223e */ /* 0x000fe200000010ff */
[----:B------:R-:W-:Y:S01]  /*43c0*/  @P2 FMUL.FTZ R192, R62, R195 ;  /* 0x000000c33ec02220 */ /* 0x000fe20000410000 */
        /* <DEDUP_REMOVED lines=26> */
.L_x_5695:
        /* <DEDUP_REMOVED lines=11> */
[----:B------:R-:W-:Y:S01]  /*4620*/  FFMA.FTZ R186, R212, R189, R2 ;  /* 0x000000bdd4ba7223 */ /* 0x000fe20000010002 */
[----:B------:R-:W1:Y:S01]  /*4630*/  @P2 LDC R96, c[0x0][0x40c] ;  /* 0x00010300ff602b82 */ /* 0x000e620000000800 */
[C---:B------:R-:W-:Y:S01]  /*4640*/  FMUL.FTZ R172, R5.reuse, R172 ;  /* 0x000000ac05ac7220 */ /* 0x040fe20000410000 */
[----:B------:R-:W-:Y:S01]  /*4650*/  FMUL.FTZ R173, R5, R10 ;  /* 0x0000000a05ad7220 */ /* 0x000fe20000410000 */
[----:B------:R-:W-:Y:S01]  /*4660*/  FADD.FTZ R174, R206, -R99 ;  /* 0x80000063ceae7221 */ /* 0x000fe20000010000 */
[----:B------:R-:W-:Y:S01]  /*4670*/  FADD.FTZ R186, R211, -R186 ;  /* 0x800000bad3ba7221 */ /* 0x000fe20000010000 */
[----:B-----5:R-:W-:-:S02]  /*4680*/  @P2 SHF.L.U32 R195, R176, 0x10, RZ ;  /* 0x00000010b0c32819 */ /* 0x020fc400000006ff */
[----:B------:R-:W-:Y:S01]  /*4690*/  FSEL R172, R172, RZ, P3 ;  /* 0x000000ffacac7208 */ /* 0x000fe20001800000 */
[----:B------:R-:W2:Y:S01]  /*46a0*/  @P2 LDC R185, c[0x0][0x40c] ;  /* 0x00010300ffb92b82 */ /* 0x000ea20000000800 */
[----:B------:R-:W-:Y:S01]  /*46b0*/  FSEL R173, R173, RZ, P3 ;  /* 0x000000ffadad7208 */ /* 0x000fe20001800000 */
[----:B------:R-:W-:Y:S01]  /*46c0*/  FMUL.FTZ R174, R5, R174 ;  /* 0x000000ae05ae7220 */ /* 0x000fe20000410000 */
[----:B------:R-:W-:-:S04]  /*46d0*/  @P2 SHF.L.U32 R231, R177, 0x10, RZ ;  /* 0x00000010b1e72819 */ /* 0x000fc800000006ff */
[----:B------:R-:W-:Y:S01]  /*46e0*/  FSEL R174, R174, RZ, P3 ;  /* 0x000000ffaeae7208 */ /* 0x000fe20001800000 */
[----:B0-----:R-:W-:Y:S01]  /*46f0*/  @P2 FMUL.FTZ R11, R172, R97 ;  /* 0x00000061ac0b2220 */ /* 0x001fe20000410000 */
[----:B------:R-:W0:Y:S03]  /*4700*/  @P2 LDC R191, c[0x0][0x40c] ;  /* 0x00010300ffbf2b82 */ /* 0x000e260000000800 */
[-C--:B------:R-:W-:Y:S01]  /*4710*/  @P2 FFMA.FTZ R140, R195, R11.reuse, R140 ;  /* 0x0000000bc38c2223 */ /* 0x080fe2000001008c */
[----:B------:R-:W-:Y:S01]  /*4720*/  @P2 SHF.L.U32 R195, R179, 0x10, RZ ;  /* 0x00000010b3c32819 */ /* 0x000fe200000006ff */
[----:B-1----:R-:W-:Y:S01]  /*4730*/  @P2 FMUL.FTZ R10, R173, R96 ;  /* 0x00000060ad0a2220 */ /* 0x002fe20000410000 */
[----:B------:R-:W-:Y:S02]  /*4740*/  @P2 FMUL.FTZ R96, R56, R11 ;  /* 0x0000000b38602220 */ /* 0x000fe40000410000 */
[----:B------:R-:W1:Y:S01]  /*4750*/  @P2 LDC R184, c[0x0][0x40c] ;  /* 0x00010300ffb82b82 */ /* 0x000e620000000800 */
[----:B------:R-:W-:Y:S01]  /*4760*/  @P2 PRMT R11, R178, 0x7632, R11 ;  /* 0x00007632b20b2816 */ /* 0x000fe2000000000b */
[----:B------:R-:W-:Y:S01]  /*4770*/  @P2 FMUL.FTZ R97, R57, R10 ;  /* 0x0000000a39612220 */ /* 0x000fe20000410000 */
[----:B------:R-:W-:Y:S01]  /*4780*/  @P2 F2FP.BF16.F32.PACK_AB R96, RZ, R96 ;  /* 0x00000060ff60223e */ /* 0x000fe200000010ff */
[----:B--2---:R-:W-:-:S03]  /*4790*/  @P2 FMUL.FTZ R185, R174, R185 ;  /* 0x000000b9aeb92220 */ /* 0x004fc60000410000 */
[----:B------:R-:W-:Y:S01]  /*47a0*/  @P2 F2FP.BF16.F32.PACK_AB R97, RZ, R97 ;  /* 0x00000061ff61223e */ /* 0x000fe200000010ff */
[----:B------:R-:W2:Y:S01]  /*47b0*/  @P2 LDC R192, c[0x0][0x40c] ;  /* 0x00010300ffc02b82 */ /* 0x000ea20000000800 */
[----:B------:R-:W-:Y:S01]  /*47c0*/  @P2 PRMT R180, R96, 0x7610, R180 ;  /* 0x0000761060b42816 */ /* 0x000fe200000000b4 */
[----:B------:R-:W-:Y:S01]  /*47d0*/  FFMA.FTZ R96, R202, R189, R2 ;  /* 0x000000bdca607223 */ /* 0x000fe20000010002 */
[----:B------:R-:W-:Y:S01]  /*47e0*/  @P2 FFMA.FTZ R142, R231, R185, R142 ;  /* 0x000000b9e78e2223 */ /* 0x000fe2000001008e */
[----:B------:R-:W-:Y:S02]  /*47f0*/  @P2 SHF.L.U32 R11, R11, 0x10, RZ ;  /* 0x000000100b0b2819 */ /* 0x000fe400000006ff */
[----:B------:R-:W-:Y:S01]  /*4800*/  @P2 PRMT R180, R180, 0x5410, R97 ;  /* 0x00005410b4b42816 */ /* 0x000fe20000000061 */
[-C--:B------:R-:W-:Y:S01]  /*4810*/  FFMA.FTZ R97, R203, R189.reuse, R2 ;  /* 0x000000bdcb617223 */ /* 0x080fe20000010002 */
[----:B------:R-:W-:Y:S01]  /*4820*/  FADD.FTZ R96, R209, -R96 ;  /* 0x80000060d1607221 */ /* 0x000fe20000010000 */
[----:B------:R-:W3:Y:S02]  /*4830*/  @P2 LDC R193, c[0x0][0x40c] ;  /* 0x00010300ffc12b82 */ /* 0x000ee40000000800 */
[----:B------:R-:W-:Y:S01]  /*4840*/  FADD.FTZ R98, R208, -R97 ;  /* 0x80000061d0627221 */ /* 0x000fe20000010000 */
[----:B------:R-:W-:Y:S01]  /*4850*/  FMUL.FTZ R175, R5, R96 ;  /* 0x0000006005af7220 */ /* 0x000fe20000410000 */
[----:B------:R-:W-:-:S02]  /*4860*/  FFMA.FTZ R97, R205, R189, R2 ;  /* 0x000000bdcd617223 */ /* 0x000fc40000010002 */
[----:B------:R-:W-:Y:S01]  /*4870*/  FMUL.FTZ R96, R5, R98 ;  /* 0x0000006205607220 */ /* 0x000fe20000410000 */
[----:B------:R-:W-:Y:S01]  /*4880*/  @P2 FMUL.FTZ R98, R58, R185 ;  /* 0x000000b93a622220 */ /* 0x000fe20000410000 */
[----:B------:R-:W-:Y:S01]  /*4890*/  FSEL R175, R175, RZ, P3 ;  /* 0x000000ffafaf7208 */ /* 0x000fe20001800000 */
[----:B------:R-:W-:Y:S01]  /*48a0*/  FADD.FTZ R190, R210, -R97 ;  /* 0x80000061d2be7221 */ /* 0x000fe20000010000 */
[----:B------:R-:W-:Y:S01]  /*48b0*/  FMUL.FTZ R97, R5, R186 ;  /* 0x000000ba05617220 */ /* 0x000fe20000410000 */
[----:B------:R-:W-:Y:S02]  /*48c0*/  FSEL R96, R96, RZ, P3 ;  /* 0x000000ff60607208 */ /* 0x000fe40001800000 */
[----:B------:R-:W-:Y:S01]  /*48d0*/  @P2 F2FP.BF16.F32.PACK_AB R99, RZ, R98 ;  /* 0x00000062ff63223e */ /* 0x000fe200000010ff */
[----:B-1----:R-:W-:Y:S01]  /*48e0*/  @P2 FMUL.FTZ R184, R175, R184 ;  /* 0x000000b8afb82220 */ /* 0x002fe20000410000 */
[----:B------:R-:W-:Y:S01]  /*48f0*/  FMUL.FTZ R190, R5, R190 ;  /* 0x000000be05be7220 */ /* 0x000fe20000410000 */
[----:B0-----:R-:W-:Y:S01]  /*4900*/  @P2 FMUL.FTZ R191, R96, R191 ;  /* 0x000000bf60bf2220 */ /* 0x001fe20000410000 */
[----:B------:R-:W-:Y:S01]  /*4910*/  @P2 PRMT R181, R99, 0x7610, R181 ;  /* 0x0000761063b52816 */ /* 0x000fe200000000b5 */
[----:B------:R-:W-:Y:S01]  /*4920*/  @P2 FMUL.FTZ R186, R59, R184 ;  /* 0x000000b83bba2220 */ /* 0x000fe20000410000 */
[----:B------:R-:W-:Y:S01]  /*4930*/  @P2 PRMT R99, R176, 0x7632, R99 ;  /* 0x00007632b0632816 */ /* 0x000fe20000000063 */
[----:B------:R-:W-:Y:S01]  /*4940*/  @P2 FMUL.FTZ R188, R60, R191 ;  /* 0x000000bf3cbc2220 */ /* 0x000fe20000410000 */
[----:B------:R-:W-:-:S02]  /*4950*/  FSEL R97, R97, RZ, P3 ;  /* 0x000000ff61617208 */ /* 0x000fc40001800000 */
[----:B------:R-:W-:Y:S02]  /*4960*/  FSEL R98, R190, RZ, P3 ;  /* 0x000000ffbe627208 */ /* 0x000fe40001800000 */
[----:B------:R-:W-:Y:S01]  /*4970*/  @P2 F2FP.BF16.F32.PACK_AB R188, RZ, R188 ;  /* 0x000000bcffbc223e */ /* 0x000fe200000010ff */
[----:B--2---:R-:W-:Y:S01]  /*4980*/  @P2 FMUL.FTZ R190, R97, R192 ;  /* 0x000000c061be2220 */ /* 0x004fe20000410000 */
[----:B------:R-:W-:Y:S01]  /*4990*/  @P2 SHF.L.U32 R99, R99, 0x10, RZ ;  /* 0x0000001063632819 */ /* 0x000fe200000006ff */
[----:B---3--:R-:W-:Y:S01]  /*49a0*/  @P2 FMUL.FTZ R193, R98, R193 ;  /* 0x000000c162c12220 */ /* 0x008fe20000410000 */
[----:B------:R-:W-:Y:S01]  /*49b0*/  @P2 F2FP.BF16.F32.PACK_AB R186, RZ, R186 ;  /* 0x000000baffba223e */ /* 0x000fe200000010ff */
[----:B------:R-:W-:Y:S01]  /*49c0*/  @P2 FMUL.FTZ R192, R61, R190 ;  /* 0x000000be3dc02220 */ /* 0x000fe20000410000 */
[----:B------:R-:W-:Y:S01]  /*49d0*/  @P2 PRMT R182, R188, 0x7610, R182 ;  /* 0x00007610bcb62816 */ /* 0x000fe200000000b6 */
[----:B------:R-:W-:Y:S01]  /*49e0*/  FFMA.FTZ R188, R214, R189, R2 ;  /* 0x000000bdd6bc7223 */ /* 0x000fe20000010002 */
[----:B------:R-:W-:Y:S01]  /*49f0*/  @P2 PRMT R181, R181, 0x5410, R186 ;  /* 0x00005410b5b52816 */ /* 0x000fe200000000ba */
[----:B------:R-:W-:Y:S01]  /*4a00*/  @P2 FFMA.FTZ R141, R10, R99, R141 ;  /* 0x000000630a8d2223 */ /* 0x000fe2000001008d */
[----:B------:R-:W-:Y:S01]  /*4a10*/  @P2 FMUL.FTZ R186, R62, R193 ;  /* 0x000000c13eba2220 */ /* 0x000fe20000410000 */
[----:B------:R-:W-:Y:S01]  /*4a20*/  @P2 PRMT R10, R177, 0x7632, R10 ;  /* 0x00007632b10a2816 */ /* 0x000fe2000000000a */
[----:B------:R-:W-:Y:S01]  /*4a30*/  FADD.FTZ R188, R213, -R188 ;  /* 0x800000bcd5bc7221 */ /* 0x000fe20000010000 */
[----:B------:R-:W-:Y:S01]  /*4a40*/  @P2 SHF.L.U32 R185, R178, 0x10, RZ ;  /* 0x00000010b2b92819 */ /* 0x000fe200000006ff */
[----:B------:R-:W-:Y:S01]  /*4a50*/  @P2 FFMA.FTZ R145, R190, R11, R145 ;  /* 0x0000000bbe912223 */ /* 0x000fe20000010091 */
[----:B------:R-:W-:Y:S01]  /*4a60*/  @P2 SHF.L.U32 R10, R10, 0x10, RZ ;  /* 0x000000100a0a2819 */ /* 0x000fe200000006ff */
[----:B------:R-:W-:Y:S01]  /*4a70*/  FMUL.FTZ R99, R5, R188 ;  /* 0x000000bc05637220 */ /* 0x000fe20000410000 */
[----:B------:R-:W-:Y:S01]  /*4a80*/  @P2 F2FP.BF16.F32.PACK_AB R192, RZ, R192 ;  /* 0x000000c0ffc0223e */ /* 0x000fe200000010ff */
[----:B------:R-:W-:Y:S01]  /*4a90*/  @P2 FFMA.FTZ R144, R185, R191, R144 ;  /* 0x000000bfb9902223 */ /* 0x000fe20000010090 */
[----:B------:R-:W-:Y:S01]  /*4aa0*/  @P2 F2FP.BF16.F32.PACK_AB R186, RZ, R186 ;  /* 0x000000baffba223e */ /* 0x000fe200000010ff */
[----:B------:R-:W-:Y:S01]  /*4ab0*/  @P2 FFMA.FTZ R143, R184, R10, R143 ;  /* 0x0000000ab88f2223 */ /* 0x000fe2000001008f */
[----:B------:R-:W-:Y:S01]  /*4ac0*/  FSEL R99, R99, RZ, P3 ;  /* 0x000000ff63637208 */ /* 0x000fe20001800000 */
[----:B------:R-:W-:Y:S01]  /*4ad0*/  @P2 FFMA.FTZ R146, R195, R193, R146 ;  /* 0x000000c1c3922223 */ /* 0x000fe20000010092 */
[----:B------:R-:W-:-:S02]  /*4ae0*/  @P2 PRMT R182, R182, 0x5410, R192 ;  /* 0x00005410b6b62816 */ /* 0x000fc400000000c0 */
        /* <DEDUP_REMOVED lines=10> */
.L_x_5698:
        /* <DEDUP_REMOVED lines=13> */
.L_x_5700:
[----:B------:R-:W-:Y:S05]  /*4c60*/  BSYNC.RECONVERGENT B2 ;  /* 0x0000000000027941 */ /* 0x000fea0003800200 */
.L_x_5699:
        /* <DEDUP_REMOVED lines=14> */
.L_x_5702:
[----:B------:R-:W-:Y:S05]  /*4d50*/  BSYNC.RECONVERGENT B2 ;  /* 0x0000000000027941 */ /* 0x000fea0003800200 */
.L_x_5701:
        /* <DEDUP_REMOVED lines=13> */
.L_x_5704:
[----:B------:R-:W-:Y:S05]  /*4e30*/  BSYNC.RECONVERGENT B2 ;  /* 0x0000000000027941 */ /* 0x000fea0003800200 */
.L_x_5703:
        /* <DEDUP_REMOVED lines=14> */
.L_x_5706:
[----:B------:R-:W-:Y:S05]  /*4f20*/  BSYNC.RECONVERGENT B2 ;  /* 0x0000000000027941 */ /* 0x000fea0003800200 */
.L_x_5705:
        /* <DEDUP_REMOVED lines=13> */
.L_x_5708:
[----:B------:R-:W-:Y:S05]  /*5000*/  BSYNC.RECONVERGENT B2 ;  /* 0x0000000000027941 */ /* 0x000fea0003800200 */
.L_x_5707:
        /* <DEDUP_REMOVED lines=14> */
.L_x_5710:
[----:B------:R-:W-:Y:S05]  /*50f0*/  BSYNC.RECONVERGENT B2 ;  /* 0x0000000000027941 */ /* 0x000fea0003800200 */
.L_x_5709:
        /* <DEDUP_REMOVED lines=13> */
.L_x_5712:
[----:B------:R-:W-:Y:S05]  /*51d0*/  BSYNC.RECONVERGENT B2 ;  /* 0x0000000000027941 */ /* 0x000fea0003800200 */
.L_x_5711:
        /* <DEDUP_REMOVED lines=13> */
.L_x_5697:
[----:B------:R-:W-:Y:S05]  /*52b0*/  BSYNC.RECONVERGENT B1 ;  /* 0x0000000000017941 */ /* 0x000fea0003800200 */
.L_x_5694:
        /* <DEDUP_REMOVED lines=9> */
.L_x_5691:
[----:B------:R-:W-:Y:S05]  /*5350*/  BSYNC.RECONVERGENT B0 ;  /* 0x0000000000007941 */ /* 0x000fea0003800200 */
.L_x_5690:
[----:B------:R-:W-:Y:S01]  /*5360*/  ISETP.GE.U32.AND P0, PT, R8, 0x60, PT ;  /* 0x000000600800780c */ /* 0x000fe20003f06070 */
[----:B------:R-:W-:-:S12]  /*5370*/  BSSY.RECONVERGENT B0, `(.L_x_5713) ;  /* 0x00001a6000007945 */ /* 0x000fd80003800200 */
[----:B------:R-:W-:Y:S05]  /*5380*/  @!P0 BRA `(.L_x_5714) ;  /* 0x0000001800908947 */ /* 0x000fea0003800000 */
[----:B------:R-:W-:Y:S04]  /*5390*/  BSSY.RECONVERGENT B1, `(.L_x_5715) ;  /* 0x0000005000017945 */ /* 0x000fe80003800200 */
[----:B------:R-:W-:Y:S05]  /*53a0*/  @!P2 BRA `(.L_x_5716) ;  /* 0x00000000000ca947 */ /* 0x000fea0003800000 */
[----:B0-2---:R-:W0:Y:S02]  /*53b0*/  LDC.64 R10, c[0x0][0x390] ;  /* 0x0000e400ff0a7b82 */ /* 0x005e240000000a00 */
[----:B0-----:R-:W-:-:S05]  /*53c0*/  IMAD.WIDE.U32 R10, R187, 0x10, R10 ;  /* 0x00000010bb0a7825 */ /* 0x001fca00078e000a */
[----:B-----5:R1:W5:Y:S02]  /*53d0*/  LDG.E.128 R176, desc[UR6][R10.64] ;  /* 0x000000060ab07981 */ /* 0x020364000c1e1d00 */
.L_x_5716:
[----:B------:R-:W-:Y:S05]  /*53e0*/  BSYNC.RECONVERGENT B1 ;  /* 0x0000000000017941 */ /* 0x000fea0003800200 */
.L_x_5715:
        /* <DEDUP_REMOVED lines=9> */
[-CC-:B-1----:R-:W-:Y:S01]  /*5480*/  @P1 FFMA.FTZ R11, R215, R189.reuse, R2.reuse ;  /* 0x000000bdd70b1223 */ /* 0x182fe20000010002 */
[-CC-:B------:R-:W-:Y:S01]  /*5490*/  @P1 FFMA.FTZ R4, R216, R189.reuse, R2.reuse ;  /* 0x000000bdd8041223 */ /* 0x180fe20000010002 */
[-CC-:B------:R-:W-:Y:S01]  /*54a0*/  @P1 FFMA.FTZ R97, R217, R189.reuse, R2.reuse ;  /* 0x000000bdd9611223 */ /* 0x180fe20000010002 */
[----:B------:R-:W-:Y:S01]  /*54b0*/  MOV R172, R28 ;  /* 0x0000001c00ac7202 */ /* 0x000fe20000000f00 */
[----:B------:R-:W-:Y:S01]  /*54c0*/  @P1 FADD.FTZ R11, R222, -R11 ;  /* 0x8000000bde0b1221 */ /* 0x000fe20000010000 */
[-CC-:B------:R-:W-:Y:S01]  /*54d0*/  @P1 FFMA.FTZ R96, R230, R189.reuse, R2.reuse ;  /* 0x000000bde6601223 */ /* 0x180fe20000010002 */
[----:B------:R-:W-:Y:S01]  /*54e0*/  @P1 FFMA.FTZ R10, R218, R189, R2 ;  /* 0x000000bdda0a1223 */ /* 0x000fe20000010002 */
[----:B------:R-:W1:Y:S01]  /*54f0*/  @P2 LDC R98, c[0x0][0x40c] ;  /* 0x00010300ff622b82 */ /* 0x000e620000000800 */
[----:B------:R-:W-:Y:S01]  /*5500*/  @P1 FFMA.FTZ R172, R5, R11, R28 ;  /* 0x0000000b05ac1223 */ /* 0x000fe2000001001c */
[-C--:B------:R-:W-:Y:S01]  /*5510*/  @P1 FFMA.FTZ R191, R219, R189.reuse, R2 ;  /* 0x000000bddbbf1223 */ /* 0x080fe20000010002 */
[----:B------:R-:W-:Y:S01]  /*5520*/  @P1 FADD.FTZ R4, R223, -R4 ;  /* 0x80000004df041221 */ /* 0x000fe20000010000 */
[----:B------:R-:W-:Y:S01]  /*5530*/  @P1 FADD.FTZ R97, R224, -R97 ;  /* 0x80000061e0611221 */ /* 0x000fe20000010000 */
[----:B------:R-:W-:Y:S01]  /*5540*/  @P1 FADD.FTZ R96, R229, -R96 ;  /* 0x80000060e5601221 */ /* 0x000fe20000010000 */
[----:B------:R-:W-:Y:S01]  /*5550*/  @P1 FFMA.FTZ R190, R220, R189, R2 ;  /* 0x000000bddcbe1223 */ /* 0x000fe20000010002 */
[----:B------:R-:W-:Y:S01]  /*5560*/  MOV R173, R29 ;  /* 0x0000001d00ad7202 */ /* 0x000fe20000000f00 */
[----:B------:R-:W2:Y:S01]  /*5570*/  @P2 LDC R185, c[0x0][0x40c] ;  /* 0x00010300ffb92b82 */ /* 0x000ea20000000800 */
[----:B------:R-:W-:Y:S01]  /*5580*/  MOV R174, R30 ;  /* 0x0000001e00ae7202 */ /* 0x000fe20000000f00 */
[----:B------:R-:W-:Y:S01]  /*5590*/  @P1 FADD.FTZ R10, R225, -R10 ;  /* 0x8000000ae10a1221 */ /* 0x000fe20000010000 */
[----:B------:R-:W-:Y:S01]  /*55a0*/  @P1 FADD.FTZ R191, R226, -R191 ;  /* 0x800000bfe2bf1221 */ /* 0x000fe20000010000 */
[----:B------:R-:W-:Y:S01]  /*55b0*/  MOV R99, R27 ;  /* 0x0000001b00637202 */ /* 0x000fe20000000f00 */
[----:B------:R-:W-:Y:S01]  /*55c0*/  @P1 FFMA.FTZ R189, R221, R189, R2 ;  /* 0x000000bdddbd1223 */ /* 0x000fe20000010002 */
[C---:B------:R-:W-:Y:S01]  /*55d0*/  @P1 FFMA.FTZ R173, R5.reuse, R4, R29 ;  /* 0x0000000405ad1223 */ /* 0x040fe2000001001d */
[C---:B------:R-:W-:Y:S01]  /*55e0*/  @P1 FFMA.FTZ R174, R5.reuse, R97, R30 ;  /* 0x0000006105ae1223 */ /* 0x040fe2000001001e */
[----:B------:R-:W3:Y:S01]  /*55f0*/  @P2 LDC R193, c[0x0][0x40c] ;  /* 0x00010300ffc12b82 */ /* 0x000ee20000000800 */
[----:B0-----:R-:W-:Y:S01]  /*5600*/  @P2 FMUL.FTZ R11, R172, R175 ;  /* 0x000000afac0b2220 */ /* 0x001fe20000410000 */
[C---:B------:R-:W-:Y:S01]  /*5610*/  @P1 FFMA.FTZ R99, R5.reuse, R96, R27 ;  /* 0x0000006005631223 */ /* 0x040fe2000001001b */
[----:B------:R-:W-:Y:S01]  /*5620*/  MOV R175, R31 ;  /* 0x0000001f00af7202 */ /* 0x000fe20000000f00 */
[C---:B------:R-:W-:Y:S01]  /*5630*/  @P1 FFMA.FTZ R175, R5.reuse, R10, R31 ;  /* 0x0000000a05af1223 */ /* 0x040fe2000001001f */
[----:B------:R-:W-:Y:S01]  /*5640*/  @P2 FMUL.FTZ R2, R72, R11 ;  /* 0x0000000b48022220 */ /* 0x000fe20000410000 */
[----:B------:R-:W-:Y:S01]  /*5650*/  MOV R96, R24 ;  /* 0x0000001800607202 */ /* 0x000fe20000000f00 */
[----:B------:R-:W-:Y:S01]  /*5660*/  @P1 FFMA.FTZ R96, R5, R191, R24 ;  /* 0x000000bf05601223 */ /* 0x000fe20000010018 */
[----:B------:R-:W0:Y:S01]  /*5670*/  @P2 LDC R184, c[0x0][0x40c] ;  /* 0x00010300ffb82b82 */ /* 0x000e220000000800 */
[----:B-1----:R-:W-:Y:S01]  /*5680*/  @P2 FMUL.FTZ R10, R173, R98 ;  /* 0x00000062ad0a2220 */ /* 0x002fe20000410000 */
[----:B------:R-:W-:Y:S01]  /*5690*/  @P2 F2FP.BF16.F32.PACK_AB R4, RZ, R2 ;  /* 0x00000002ff04223e */ /* 0x000fe200000010ff */
[----:B------:R-:W-:Y:S01]  /*56a0*/  @P1 FADD.FTZ R191, R228, -R189 ;  /* 0x800000bde4bf1221 */ /* 0x000fe20000010000 */
[----:B------:R-:W-:Y:S01]  /*56b0*/  @P1 FADD.FTZ R190, R227, -R190 ;  /* 0x800000bee3be1221 */ /* 0x000fe20000010000 */
[----:B------:R-:W-:Y:S01]  /*56c0*/  @P2 FMUL.FTZ R97, R73, R10 ;  /* 0x0000000a49612220 */ /* 0x000fe20000410000 */
[----:B------:R-:W-:-:S02]  /*56d0*/  @P2 PRMT R180, R4, 0x7610, R180 ;  /* 0x0000761004b42816 */ /* 0x000fc400000000b4 */
[----:B------:R-:W1:Y:S01]  /*56e0*/  @P2 LDC R192, c[0x0][0x40c] ;  /* 0x00010300ffc02b82 */ /* 0x000e620000000800 */
[----:B--2---:R-:W-:-:S04]  /*56f0*/  @P2 FMUL.FTZ R185, R174, R185 ;  /* 0x000000b9aeb92220 */ /* 0x004fc80000410000 */
[----:B------:R-:W-:-:S03]  /*5700*/  @P2 FMUL.FTZ R98, R74, R185 ;  /* 0x000000b94a622220 */ /* 0x000fc60000410000 */
[----:B------:R-:W2:Y:S01]  /*5710*/  @P2 LDC R195, c[0x0][0x40c] ;  /* 0x00010300ffc32b82 */ /* 0x000ea20000000800 */
[----:B---3--:R-:W-:Y:S01]  /*5720*/  @P2 FMUL.FTZ R189, R96, R193 ;  /* 0x000000c160bd2220 */ /* 0x008fe20000410000 */
[----:B------:R-:W-:Y:S02]  /*5730*/  @P2 F2FP.BF16.F32.PACK_AB R186, RZ, R98 ;  /* 0x00000062ffba223e */ /* 0x000fe400000010ff */
[----:B------:R-:W-:Y:S01]  /*5740*/  MOV R98, R26 ;  /* 0x0000001a00627202 */ /* 0x000fe20000000f00 */
[----:B------:R-:W-:Y:S01]  /*5750*/  @P2 FMUL.FTZ R4, R76, R189 ;  /* 0x000000bd4c042220 */ /* 0x000fe20000410000 */
[----:B------:R-:W-:Y:S01]  /*5760*/  @P1 FFMA.FTZ R98, R5, R191, R26 ;  /* 0x000000bf05621223 */ /* 0x000fe2000001001a */
[----:B------:R-:W-:Y:S01]  /*5770*/  @P2 PRMT R181, R186, 0x7610, R181 ;  /* 0x00007610bab52816 */ /* 0x000fe200000000b5 */
[----:B0-----:R-:W-:Y:S01]  /*5780*/  @P2 FMUL.FTZ R2, R175, R184 ;  /* 0x000000b8af022220 */ /* 0x001fe20000410000 */
[----:B------:R-:W-:Y:S02]  /*5790*/  @P2 F2FP.BF16.F32.PACK_AB R184, RZ, R97 ;  /* 0x00000061ffb8223e */ /* 0x000fe400000010ff */
[----:B------:R-:W-:Y:S01]  /*57a0*/  MOV R97, R25 ;  /* 0x0000001900617202 */ /* 0x000fe20000000f00 */
[----:B------:R-:W-:Y:S01]  /*57b0*/  @P1 FFMA.FTZ R97, R5, R190, R25 ;  /* 0x000000be05611223 */ /* 0x000fe20000010019 */
[----:B------:R-:W-:Y:S01]  /*57c0*/  @P2 F2FP.BF16.F32.PACK_AB R5, RZ, R4 ;  /* 0x00000004ff05223e */ /* 0x000fe200000010ff */
[----:B------:R-:W-:Y:S01]  /*57d0*/  @P2 FMUL.FTZ R188, R75, R2 ;  /* 0x000000024bbc2220 */ /* 0x000fe20000410000 */
[----:B-----5:R-:W-:-:S02]  /*57e0*/  @P2 PRMT R4, R176, 0x7632, R4 ;  /* 0x00007632b0042816 */ /* 0x020fc40000000004 */
[----:B------:R-:W-:Y:S01]  /*57f0*/  @P2 PRMT R180, R180, 0x5410, R184 ;  /* 0x00005410b4b42816 */ /* 0x000fe200000000b8 */
[----:B-1----:R-:W-:Y:S01]  /*5800*/  @P2 FMUL.FTZ R184, R97, R192 ;  /* 0x000000c061b82220 */ /* 0x002fe20000410000 */
[----:B------:R-:W-:Y:S02]  /*5810*/  @P2 SHF.L.U32 R4, R4, 0x10, RZ ;  /* 0x0000001004042819 */ /* 0x000fe400000006ff */
[----:B------:R-:W-:Y:S01]  /*5820*/  @P2 F2FP.BF16.F32.PACK_AB R188, RZ, R188 ;  /* 0x000000bcffbc223e */ /* 0x000fe200000010ff */
[----:B------:R-:W-:Y:S01]  /*5830*/  @P2 FMUL.FTZ R186, R77, R184 ;  /* 0x000000b84dba2220 */ /* 0x000fe20000410000 */
[----:B------:R-:W-:Y:S01]  /*5840*/  @P2 SHF.L.U32 R193, R176, 0x10, RZ ;  /* 0x00000010b0c12819 */ /* 0x000fe200000006ff */
[----:B--2---:R-:W-:Y:S01]  /*5850*/  @P2 FMUL.FTZ R191, R98, R195 ;  /* 0x000000c362bf2220 */ /* 0x004fe20000410000 */
[----:B------:R-:W-:Y:S01]  /*5860*/  @P2 PRMT R181, R181, 0x5410, R188 ;  /* 0x00005410b5b52816 */ /* 0x000fe200000000bc */
[----:B------:R-:W-:Y:S01]  /*5870*/  @P2 FFMA.FTZ R149, R10, R4, R149 ;  /* 0x000000040a952223 */ /* 0x000fe20000010095 */
[----:B------:R-:W-:Y:S01]  /*5880*/  @P2 PRMT R182, R5, 0x7610, R182 ;  /* 0x0000761005b62816 */ /* 0x000fe200000000b6 */
[----:B------:R-:W-:Y:S01]  /*5890*/  @P2 FMUL.FTZ R188, R78, R191 ;  /* 0x000000bf4ebc2220 */ /* 0x000fe20000410000 */
[----:B------:R-:W-:Y:S01]  /*58a0*/  @P2 PRMT R5, R177, 0x7632, R5 ;  /* 0x00007632b1052816 */ /* 0x000fe20000000005 */
[----:B------:R-:W-:Y:S01]  /*58b0*/  @P2 FFMA.FTZ R148, R193, R11, R148 ;  /* 0x0000000bc1942223 */ /* 0x000fe20000010094 */
        /* <DEDUP_REMOVED lines=24> */
.L_x_5719:
[----:B------:R-:W3:Y:S01]  /*5a40*/  @P2 LDC R191, c[0x0][0x40c] ;  /* 0x00010300ffbf2b82 */ /* 0x000ee20000000800 */
[-CC-:B012---:R-:W-:Y:S01]  /*5a50*/  @P1 FFMA.FTZ R11, R215, R189.reuse, R2.reuse ;  /* 0x000000bdd70b1223 */ /* 0x187fe20000010002 */
[-CC-:B------:R-:W-:Y:S01]  /*5a60*/  @P1 FFMA.FTZ R195, R217, R189.reuse, R2.reuse ;  /* 0x000000bdd9c31223 */ /* 0x180fe20000010002 */
[----:B------:R-:W-:Y:S01]  /*5a70*/  MOV R4, R28 ;  /* 0x0000001c00047202 */ /* 0x000fe20000000f00 */
[----:B------:R-:W-:Y:S01]  /*5a80*/  @P1 FFMA.FTZ R184, R216, R189, R2 ;  /* 0x000000bdd8b81223 */ /* 0x000fe20000010002 */
[----:B------:R-:W-:Y:S01]  /*5a90*/  @P1 FADD.FTZ R11, R222, -R11 ;  /* 0x8000000bde0b1221 */ /* 0x000fe20000010000 */
[----:B------:R-:W-:Y:S01]  /*5aa0*/  @P1 FADD.FTZ R195, R224, -R195 ;  /* 0x800000c3e0c31221 */ /* 0x000fe20000010000 */
[----:B------:R-:W-:Y:S01]  /*5ab0*/  MOV R185, R30 ;  /* 0x0000001e00b97202 */ /* 0x000fe20000000f00 */
[----:B------:R-:W0:Y:S01]  /*5ac0*/  @P2 LDC R193, c[0x0][0x40c] ;  /* 0x00010300ffc12b82 */ /* 0x000e220000000800 */
[C---:B------:R-:W-:Y:S01]  /*5ad0*/  @P1 FFMA.FTZ R4, R5.reuse, R11, R28 ;  /* 0x0000000b05041223 */ /* 0x040fe2000001001c */
[----:B------:R-:W-:Y:S01]  /*5ae0*/  @P1 FFMA.FTZ R190, R218, R189, R2 ;  /* 0x000000bddabe1223 */ /* 0x000fe20000010002 */
[----:B------:R-:W-:Y:S01]  /*5af0*/  @P1 FFMA.FTZ R185, R5, R195, R30 ;  /* 0x000000c305b91223 */ /* 0x000fe2000001001e */
[----:B------:R-:W-:Y:S01]  /*5b00*/  @P1 FADD.FTZ R184, R223, -R184 ;  /* 0x800000b8dfb81221 */ /* 0x000fe20000010000 */
[----:B------:R-:W-:Y:S01]  /*5b10*/  @P1 FFMA.FTZ R195, R219, R189, R2 ;  /* 0x000000bddbc31223 */ /* 0x000fe20000010002 */
[----:B------:R-:W-:Y:S01]  /*5b20*/  MOV R10, R29 ;  /* 0x0000001d000a7202 */ /* 0x000fe20000000f00 */
[----:B------:R-:W-:Y:S01]  /*5b30*/  @P1 FADD.FTZ R190, R225, -R190 ;  /* 0x800000bee1be1221 */ /* 0x000fe20000010000 */
[----:B------:R-:W1:Y:S01]  /*5b40*/  @P2 LDC R188, c[0x0][0x40c] ;  /* 0x00010300ffbc2b82 */ /* 0x000e620000000800 */
[C---:B------:R-:W-:Y:S01]  /*5b50*/  @P1 FFMA.FTZ R10, R5.reuse, R184, R29 ;  /* 0x000000b8050a1223 */ /* 0x040fe2000001001d */
[----:B------:R-:W-:Y:S01]  /*5b60*/  @P1 FADD.FTZ R195, R226, -R195 ;  /* 0x800000c3e2c31221 */ /* 0x000fe20000010000 */
[----:B------:R-:W-:Y:S01]  /*5b70*/  MOV R186, R31 ;  /* 0x0000001f00ba7202 */ /* 0x000fe20000000f00 */
[----:B------:R-:W-:Y:S01]  /*5b80*/  @P1 FFMA.FTZ R186, R5, R190, R31 ;  /* 0x000000be05ba1223 */ /* 0x000fe2000001001f */
[----:B------:R-:W-:-:S03]  /*5b90*/  MOV R192, R25 ;  /* 0x0000001900c07202 */ /* 0x000fc60000000f00 */
[----:B------:R-:W2:Y:S01]  /*5ba0*/  @P2 LDC R231, c[0x0][0x40c] ;  /* 0x00010300ffe72b82 */ /* 0x000ea20000000800 */
[----:B---3--:R-:W-:Y:S01]  /*5bb0*/  @P2 FMUL.FTZ R11, R4, R191 ;  /* 0x000000bf040b2220 */ /* 0x008fe20000410000 */
[----:B------:R-:W-:Y:S01]  /*5bc0*/  @P1 FFMA.FTZ R4, R220, R189, R2 ;  /* 0x000000bddc041223 */ /* 0x000fe20000010002 */
[----:B------:R-:W-:Y:S01]  /*5bd0*/  MOV R191, R24 ;  /* 0x0000001800bf7202 */ /* 0x000fe20000000f00 */
[----:B------:R-:W-:Y:S01]  /*5be0*/  @P1 FFMA.FTZ R191, R5, R195, R24 ;  /* 0x000000c305bf1223 */ /* 0x000fe20000010018 */
[----:B------:R-:W-:Y:S01]  /*5bf0*/  @P2 FMUL.FTZ R184, R72, R11 ;  /* 0x0000000b48b82220 */ /* 0x000fe20000410000 */
[----:B------:R-:W-:Y:S01]  /*5c00*/  @P1 FADD.FTZ R4, R227, -R4 ;  /* 0x80000004e3041221 */ /* 0x000fe20000010000 */
[----:B------:R-:W-:Y:S01]  /*5c10*/  @P1 FFMA.FTZ R195, R221, R189, R2 ;  /* 0x000000bdddc31223 */ /* 0x000fe20000010002 */
[----:B------:R-:W3:Y:S02]  /*5c20*/  @P2 LDC R194, c[0x0][0x40c] ;  /* 0x00010300ffc22b82 */ /* 0x000ee40000000800 */
[----:B------:R-:W-:Y:S01]  /*5c30*/  @P1 FFMA.FTZ R192, R5, R4, R25 ;  /* 0x0000000405c01223 */ /* 0x000fe20000010019 */
[----:B0-----:R-:W-:Y:S01]  /*5c40*/  @P2 FMUL.FTZ R4, R10, R193 ;  /* 0x000000c10a042220 */ /* 0x001fe20000410000 */
[----:B------:R-:W-:Y:S01]  /*5c50*/  @P2 F2FP.BF16.F32.PACK_AB R184, RZ, R184 ;  /* 0x000000b8ffb8223e */ /* 0x000fe200000010ff */
[----:B------:R-:W-:Y:S01]  /*5c60*/  @P1 FADD.FTZ R195, R228, -R195 ;  /* 0x800000c3e4c31221 */ /* 0x000fe20000010000 */
[----:B------:R-:W-:-:S02]  /*5c70*/  MOV R193, R26 ;  /* 0x0000001a00c17202 */ /* 0x000fc40000000f00 */
[----:B------:R-:W0:Y:S01]  /*5c80*/  @P2 LDC R233, c[0x0][0x40c] ;  /* 0x00010300ffe92b82 */ /* 0x000e220000000800 */
[----:B-1----:R-:W-:Y:S01]  /*5c90*/  @P2 FMUL.FTZ R185, R185, R188 ;  /* 0x000000bcb9b92220 */ /* 0x002fe20000410000 */
[----:B------:R-:W-:Y:S01]  /*5ca0*/  @P2 PRMT R180, R184, 0x7610, R180 ;  /* 0x00007610b8b42816 */ /* 0x000fe200000000b4 */
[----:B------:R-:W-:Y:S01]  /*5cb0*/  @P1 FFMA.FTZ R193, R5, R195, R26 ;  /* 0x000000c305c11223 */ /* 0x000fe2000001001a */
[----:B-----5:R-:W-:Y:S01]  /*5cc0*/  @P2 PRMT R184, R176, 0x7632, R184 ;  /* 0x00007632b0b82816 */ /* 0x020fe200000000b8 */
[----:B------:R-:W-:Y:S01]  /*5cd0*/  @P2 FMUL.FTZ R188, R74, R185 ;  /* 0x000000b94abc2220 */ /* 0x000fe20000410000 */
[----:B------:R-:W-:Y:S02]  /*5ce0*/  @P2 SHF.L.U32 R195, R176, 0x10, RZ ;  /* 0x00000010b0c32819 */ /* 0x000fe400000006ff */
[----:B------:R-:W1:Y:S01]  /*5cf0*/  @P2 LDC R232, c[0x0][0x40c] ;  /* 0x00010300ffe82b82 */ /* 0x000e620000000800 */
[----:B--2---:R-:W-:Y:S01]  /*5d00*/  @P2 FMUL.FTZ R10, R186, R231 ;  /* 0x000000e7ba0a2220 */ /* 0x004fe20000410000 */
[----:B------:R-:W-:Y:S01]  /*5d10*/  @P2 FMUL.FTZ R186, R73, R4 ;  /* 0x0000000449ba2220 */ /* 0x000fe20000410000 */
[----:B------:R-:W-:Y:S01]  /*5d20*/  @P2 F2FP.BF16.F32.PACK_AB R188, RZ, R188 ;  /* 0x000000bcffbc223e */ /* 0x000fe200000010ff */
[----:B------:R-:W-:Y:S01]  /*5d30*/  @P2 FFMA.FTZ R148, R195, R11, R148 ;  /* 0x0000000bc3942223 */ /* 0x000fe20000010094 */
[----:B------:R-:W-:Y:S01]  /*5d40*/  @P2 FMUL.FTZ R190, R75, R10 ;  /* 0x0000000a4bbe2220 */ /* 0x000fe20000410000 */
[----:B------:R-:W-:-:S02]  /*5d50*/  @P2 SHF.L.U32 R184, R184, 0x10, RZ ;  /* 0x00000010b8b82819 */ /* 0x000fc400000006ff */
[----:B------:R-:W-:Y:S01]  /*5d60*/  @P2 F2FP.BF16.F32.PACK_AB R186, RZ, R186 ;  /* 0x000000baffba223e */ /* 0x000fe200000010ff */
[----:B---3--:R-:W-:Y:S01]  /*5d70*/  @P2 FMUL.FTZ R191, R191, R194 ;  /* 0x000000c2bfbf2220 */ /* 0x008fe20000410000 */
[----:B------:R-:W-:Y:S01]  /*5d80*/  @P2 F2FP.BF16.F32.PACK_AB R190, RZ, R190 ;  /* 0x000000beffbe223e */ /* 0x000fe200000010ff */
[----:B------:R-:W-:Y:S01]  /*5d90*/  @P2 FFMA.FTZ R149, R4, R184, R149 ;  /* 0x000000b804952223 */ /* 0x000fe20000010095 */
[----:B------:R-:W-:Y:S01]  /*5da0*/  @P2 PRMT R180, R180, 0x5410, R186 ;  /* 0x00005410b4b42816 */ /* 0x000fe200000000ba */
[----:B------:R-:W-:Y:S01]  /*5db0*/  @P2 FMUL.FTZ R186, R76, R191 ;  /* 0x000000bf4cba2220 */ /* 0x000fe20000410000 */
[----:B------:R-:W-:Y:S01]  /*5dc0*/  @P2 PRMT R181, R188, 0x7610, R181 ;  /* 0x00007610bcb52816 */ /* 0x000fe200000000b5 */
[----:B0-----:R-:W-:Y:S01]  /*5dd0*/  @P2 FMUL.FTZ R188, R192, R233 ;  /* 0x000000e9c0bc2220 */ /* 0x001fe20000410000 */
[----:B------:R-:W-:Y:S02]  /*5de0*/  @P2 SHF.L.U32 R195, R177, 0x10, RZ ;  /* 0x00000010b1c32819 */ /* 0x000fe400000006ff */
[----:B------:R-:W-:Y:S01]  /*5df0*/  @P2 PRMT R181, R181, 0x5410, R190 ;  /* 0x00005410b5b52816 */ /* 0x000fe200000000be */
[----:B------:R-:W-:Y:S01]  /*5e00*/  @P2 FMUL.FTZ R190, R77, R188 ;  /* 0x000000bc4dbe2220 */ /* 0x000fe20000410000 */
[----:B------:R-:W-:Y:S01]  /*5e10*/  @P2 PRMT R11, R177, 0x7632, R11 ;  /* 0x00007632b10b2816 */ /* 0x000fe2000000000b */
[----:B------:R-:W-:Y:S01]  /*5e20*/  @P2 FFMA.FTZ R150, R195, R185, R150 ;  /* 0x000000b9c3962223 */ /* 0x000fe20000010096 */
[----:B------:R-:W-:Y:S01]  /*5e30*/  @P2 PRMT R4, R178, 0x7632, R4 ;  /* 0x00007632b2042816 */ /* 0x000fe20000000004 */
[----:B-1----:R-:W-:Y:S01]  /*5e40*/  @P2 FMUL.FTZ R193, R193, R232 ;  /* 0x000000e8c1c12220 */ /* 0x002fe20000410000 */
[----:B------:R-:W-:-:S02]  /*5e50*/  @P2 F2FP.BF16.F32.PACK_AB R186, RZ, R186 ;  /* 0x000000baffba223e */ /* 0x000fc400000010ff */
[----:B------:R-:W-:Y:S01]  /*5e60*/  @P2 SHF.L.U32 R11, R11, 0x10, RZ ;  /* 0x000000100b0b2819 */ /* 0x000fe200000006ff */
[----:B------:R-:W-:Y:S01]  /*5e70*/  @P2 FMUL.FTZ R192, R78, R193 ;  /* 0x000000c14ec02220 */ /* 0x000fe20000410000 */
        /* <DEDUP_REMOVED lines=14> */
[----:B------:R-:W-:-:S03]  /*5f60*/  MOV R2, R27 ;  /* 0x0000001b00027202 */ /* 0x000fc60000000f00 */
[----:B------:R-:W-:-:S04]  /*5f70*/  @P1 FADD.FTZ R4, R229, -R4 ;  /* 0x80000004e5041221 */ /* 0x000fc80000010000 */
[----:B------:R-:W-:Y:S01]  /*5f80*/  @P1 FFMA.FTZ R2, R5, R4, R27 ;  /* 0x0000000405021223 */ /* 0x000fe2000001001b */
[----:B------:R-:W-:-:S03]  /*5f90*/  PRMT R4, R179, 0x7632, R4 ;  /* 0x00007632b3047816 */ /* 0x000fc60000000004 */
[----:B------:R-:W-:Y:S01]  /*5fa0*/  FMUL.FTZ R2, R2, UR14 ;  /* 0x0000000e02027c20 */ /* 0x000fe20008410000 */
[----:B------:R-:W-:-:S03]  /*5fb0*/  SHF.L.U32 R4, R4, 0x10, RZ ;  /* 0x0000001004047819 */ /* 0x000fc600000006ff */
[----:B------:R-:W-:Y:S02]  /*5fc0*/  FMUL.FTZ R5, R79, R2 ;  /* 0x000000024f057220 */ /* 0x000fe40000410000 */
[----:B------:R-:W-:-:S03]  /*5fd0*/  FFMA.FTZ R155, R2, R4, R155 ;  /* 0x00000004029b7223 */ /* 0x000fc6000001009b */
[----:B------:R-:W-:-:S04]  /*5fe0*/  F2FP.BF16.F32.PACK_AB R5, RZ, R5 ;  /* 0x00000005ff05723e */ /* 0x000fc800000010ff */
[----:B------:R-:W-:Y:S01]  /*5ff0*/  PRMT R183, R183, 0x5410, R5 ;  /* 0x00005410b7b77816 */ /* 0x000fe20000000005 */
[----:B------:R-:W-:Y:S06]  /*6000*/  BRA `(.L_x_5720) ;  /* 0x0000000c00507947 */ /* 0x000fec0003800000 */
.L_x_5718:
[----:B------:R-:W-:-:S04]  /*6010*/  UISETP.NE.U32.AND UP0, UPT, UR20, URZ, UPT ;  /* 0x000000ff1400728c */ /* 0x000fc8000bf05070 */
[----:B------:R-:W-:-:S06]  /*6020*/  UISETP.NE.AND.EX UP0, UPT, UR21, URZ, UPT, UP0 ;  /* 0x000000ff1500728c */ /* 0x000fcc000bf05300 */
[----:B------:R-:W-:-:S13]  /*6030*/  PLOP3.LUT P0, PT, PT, PT, UP0, 0x80, 0x8 ;  /* 0x000000000008781c */ /* 0x000fda0003f0f008 */
[----:B------:R-:W-:Y:S05]  /*6040*/  @!P0 BRA `(.L_x_5721) ;  /* 0x0000000400788947 */ /* 0x000fea0003800000 */
[----:B0-2---:R-:W0:Y:S01]  /*6050*/  @P2 LDC R99, c[0x0][0x40c] ;  /* 0x00010300ff632b82 */ /* 0x005e220000000800 */
[-CC-:B------:R-:W-:Y:S01]  /*6060*/  FFMA.FTZ R97, R215, R189.reuse, R2.reuse ;  /* 0x000000bdd7617223 */ /* 0x180fe20000010002 */
[----:B------:R-:W-:Y:S01]  /*6070*/  ISETP.GT.AND P1, PT, R4, RZ, PT ;  /* 0x000000ff0400720c */ /* 0x000fe20003f24270 */
[-CC-:B------:R-:W-:Y:S01]  /*6080*/  FFMA.FTZ R4, R216, R189.reuse, R2.reuse ;  /* 0x000000bdd8047223 */ /* 0x180fe20000010002 */
[-CC-:B------:R-:W-:Y:S01]  /*6090*/  FFMA.FTZ R173, R217, R189.reuse, R2.reuse ;  /* 0x000000bdd9ad7223 */ /* 0x180fe20000010002 */
[----:B------:R-:W-:Y:S01]  /*60a0*/  FADD.FTZ R172, R222, -R97 ;  /* 0x80000061deac7221 */ /* 0x000fe20000010000 */
[-C--:B------:R-:W-:Y:S01]  /*60b0*/  FFMA.FTZ R96, R218, R189.reuse, R2 ;  /* 0x000000bdda607223 */ /* 0x080fe20000010002 */
[----:B------:R-:W-:Y:S01]  /*60c0*/  FADD.FTZ R4, R223, -R4 ;  /* 0x80000004df047221 */ /* 0x000fe20000010000 */
[----:B-1----:R-:W1:Y:S01]  /*60d0*/  @P2 LDC R10, c[0x0][0x40c] ;  /* 0x00010300ff0a2b82 */ /* 0x002e620000000800 */
[C---:B------:R-:W-:Y:S01]  /*60e0*/  FMUL.FTZ R172, R5.reuse, R172 ;  /* 0x000000ac05ac7220 */ /* 0x040fe20000410000 */
[----:B------:R-:W-:Y:S01]  /*60f0*/  FADD.FTZ R174, R224, -R173 ;  /* 0x800000ade0ae7221 */ /* 0x000fe20000010000 */
[----:B------:R-:W-:Y:S01]  /*6100*/  FMUL.FTZ R173, R5, R4 ;  /* 0x0000000405ad7220 */ /* 0x000fe20000410000 */
[-CC-:B------:R-:W-:Y:S01]  /*6110*/  FFMA.FTZ R175, R219, R189.reuse, R2.reuse ;  /* 0x000000bddbaf7223 */ /* 0x180fe20000010002 */
[-CC-:B------:R-:W-:Y:S01]  /*6120*/  FFMA.FTZ R186, R220, R189.reuse, R2.reuse ;  /* 0x000000bddcba7223 */ /* 0x180fe20000010002 */
[----:B------:R-:W-:Y:S01]  /*6130*/  FSEL R172, R172, RZ, P1 ;  /* 0x000000ffacac7208 */ /* 0x000fe20000800000 */
[-CC-:B------:R-:W-:Y:S01]  /*6140*/  FFMA.FTZ R191, R221, R189.reuse, R2.reuse ;  /* 0x000000bdddbf7223 */ /* 0x180fe20000010002 */
[----:B------:R-:W2:Y:S01]  /*6150*/  @P2 LDC R185, c[0x0][0x40c] ;  /* 0x00010300ffb92b82 */ /* 0x000ea20000000800 */
[----:B------:R-:W-:Y:S01]  /*6160*/  FFMA.FTZ R188, R230, R189, R2 ;  /* 0x000000bde6bc7223 */ /* 0x000fe20000010002 */
[----:B------:R-:W-:Y:S01]  /*6170*/  FSEL R173, R173, RZ, P1 ;  /* 0x000000ffadad7208 */ /* 0x000fe20000800000 */
[----:B------:R-:W-:Y:S01]  /*6180*/  FADD.FTZ R96, R225, -R96 ;  /* 0x80000060e1607221 */ /* 0x000fe20000010000 */
[----:B------:R-:W-:Y:S01]  /*6190*/  FMUL.FTZ R174, R5, R174 ;  /* 0x000000ae05ae7220 */ /* 0x000fe20000410000 */
[----:B------:R-:W-:Y:S01]  /*61a0*/  FADD.FTZ R98, R226, -R175 ;  /* 0x800000afe2627221 */ /* 0x000fe20000010000 */
[----:B------:R-:W-:Y:S01]  /*61b0*/  FADD.FTZ R186, R227, -R186 ;  /* 0x800000bae3ba7221 */ /* 0x000fe20000010000 */
[----:B------:R-:W-:Y:S01]  /*61c0*/  FMUL.FTZ R175, R5, R96 ;  /* 0x0000006005af7220 */ /* 0x000fe20000410000 */
[----:B------:R-:W3:Y:S01]  /*61d0*/  @P2 LDC R184, c[0x0][0x40c] ;  /* 0x00010300ffb82b82 */ /* 0x000ee20000000800 */
[----:B0-----:R-:W-:Y:S01]  /*61e0*/  @P2 FMUL.FTZ R99, R172, R99 ;  /* 0x00000063ac632220 */ /* 0x001fe20000410000 */
[----:B------:R-:W-:Y:S01]  /*61f0*/  FSEL R174, R174, RZ, P1 ;  /* 0x000000ffaeae7208 */ /* 0x000fe20000800000 */
[----:B------:R-:W-:Y:S01]  /*6200*/  FADD.FTZ R192, R229, -R188 ;  /* 0x800000bce5c07221 */ /* 0x000fe20000010000 */
[----:B------:R-:W-:Y:S01]  /*6210*/  FADD.FTZ R190, R228, -R191 ;  /* 0x800000bfe4be7221 */ /* 0x000fe20000010000 */
[----:B------:R-:W-:Y:S01]  /*6220*/  FMUL.FTZ R188, R5, R186 ;  /* 0x000000ba05bc7220 */ /* 0x000fe20000410000 */
[----:B------:R-:W-:Y:S01]  /*6230*/  FSEL R175, R175, RZ, P1 ;  /* 0x000000ffafaf7208 */ /* 0x000fe20000800000 */
[----:B------:R-:W-:Y:S01]  /*6240*/  FMUL.FTZ R98, R5, R98 ;  /* 0x0000006205627220 */ /* 0x000fe20000410000 */
[----:B------:R-:W0:Y:S01]  /*6250*/  @P2 LDC R2, c[0x0][0x40c] ;  /* 0x00010300ff022b82 */ /* 0x000e220000000800 */
[----:B-1----:R-:W-:Y:S01]  /*6260*/  @P2 FMUL.FTZ R4, R173, R10 ;  /* 0x0000000aad042220 */ /* 0x002fe20000410000 */
[----:B------:R-:W-:Y:S01]  /*6270*/  @P2 FMUL.FTZ R10, R72, R99 ;  /* 0x00000063480a2220 */ /* 0x000fe20000410000 */
[----:B------:R-:W-:Y:S01]  /*6280*/  FMUL.FTZ R190, R5, R190 ;  /* 0x000000be05be7220 */ /* 0x000fe20000410000 */
[----:B-----5:R-:W-:Y:S01]  /*6290*/  @P2 SHF.L.U32 R193, R176, 0x10, RZ ;  /* 0x00000010b0c12819 */ /* 0x020fe200000006ff */
[----:B------:R-:W-:Y:S01]  /*62a0*/  @P2 FMUL.FTZ R96, R73, R4 ;  /* 0x0000000449602220 */ /* 0x000fe20000410000 */
[----:B------:R-:W-:Y:S01]  /*62b0*/  @P2 SHF.L.U32 R195, R177, 0x10, RZ ;  /* 0x00000010b1c32819 */ /* 0x000fe200000006ff */
[----:B------:R-:W-:Y:S01]  /*62c0*/  FMUL.FTZ R5, R5, R192 ;  /* 0x000000c005057220 */ /* 0x000fe20000410000 */
[----:B------:R-:W1:Y:S01]  /*62d0*/  @P2 LDC R189, c[0x0][0x40c] ;  /* 0x00010300ffbd2b82 */ /* 0x000e620000000800 */
[----:B------:R-:W-:Y:S01]  /*62e0*/  @P2 F2FP.BF16.F32.PACK_AB R10, RZ, R10 ;  /* 0x0000000aff0a223e */ /* 0x000fe200000010ff */
[----:B--2---:R-:W-:Y:S01]  /*62f0*/  @P2 FMUL.FTZ R185, R174, R185 ;  /* 0x000000b9aeb92220 */ /* 0x004fe20000410000 */
[----:B------:R-:W-:Y:S01]  /*6300*/  @P2 F2FP.BF16.F32.PACK_AB R97, RZ, R96 ;  /* 0x00000060ff61223e */ /* 0x000fe200000010ff */
[----:B------:R-:W-:Y:S01]  /*6310*/  @P2 FFMA.FTZ R148, R193, R99, R148 ;  /* 0x00000063c1942223 */ /* 0x000fe20000010094 */
[----:B------:R-:W-:Y:S01]  /*6320*/  @P2 PRMT R180, R10, 0x7610, R180 ;  /* 0x000076100ab42816 */ /* 0x000fe200000000b4 */
[-C--:B------:R-:W-:Y:S01]  /*6330*/  @P2 FMUL.FTZ R10, R74, R185.reuse ;  /* 0x000000b94a0a2220 */ /* 0x080fe20000410000 */
[----:B------:R-:W-:Y:S01]  /*6340*/  FSEL R96, R98, RZ, P1 ;  /* 0x000000ff62607208 */ /* 0x000fe20000800000 */
[----:B------:R-:W2:Y:S01]  /*6350*/  @P2 LDC R11, c[0x0][0x40c] ;  /* 0x00010300ff0b2b82 */ /* 0x000ea20000000800 */
[----:B------:R-:W-:Y:S01]  /*6360*/  @P2 PRMT R180, R180, 0x5410, R97 ;  /* 0x00005410b4b42816 */ /* 0x000fe20000000061 */
[----:B---3--:R-:W-:Y:S01]  /*6370*/  @P2 FMUL.FTZ R184, R175, R184 ;  /* 0x000000b8afb82220 */ /* 0x008fe20000410000 */
[----:B------:R-:W-:Y:S01]  /*6380*/  FSEL R97, R188, RZ, P1 ;  /* 0x000000ffbc617208 */ /* 0x000fe20000800000 */
[----:B------:R-:W-:Y:S01]  /*6390*/  @P2 FFMA.FTZ R150, R195, R185, R150 ;  /* 0x000000b9c3962223 */ /* 0x000fe20000010096 */
[----:B------:R-:W-:Y:S01]  /*63a0*/  FSEL R98, R190, RZ, P1 ;  /* 0x000000ffbe627208 */ /* 0x000fe20000800000 */
[----:B------:R-:W-:Y:S01]  /*63b0*/  @P2 FMUL.FTZ R186, R75, R184 ;  /* 0x000000b84bba2220 */ /* 0x000fe20000410000 */
[----:B------:R-:W-:Y:S01]  /*63c0*/  @P2 F2FP.BF16.F32.PACK_AB R10, RZ, R10 ;  /* 0x0000000aff0a223e */ /* 0x000fe200000010ff */
[----:B0-----:R-:W-:Y:S01]  /*63d0*/  @P2 FMUL.FTZ R190, R97, R2 ;  /* 0x0000000261be2220 */ /* 0x001fe20000410000 */
[----:B------:R-:W-:-:S02]  /*63e0*/  @P2 PRMT R2, R176, 0x7632, R2 ;  /* 0x00007632b0022816 */ /* 0x000fc40000000002 */
[----:B------:R-:W-:Y:S01]  /*63f0*/  @P2 PRMT R181, R10, 0x7610, R181 ;  /* 0x000076100ab52816 */ /* 0x000fe200000000b5 */
[----:B------:R-:W-:Y:S01]  /*6400*/  @P2 FMUL.FTZ R10, R77, R190 ;  /* 0x000000be4d0a2220 */ /* 0x000fe20000410000 */
[----:B------:R-:W-:Y:S02]  /*6410*/  @P2 SHF.L.U32 R2, R2, 0x10, RZ ;  /* 0x0000001002022819 */ /* 0x000fe400000006ff */
[----:B------:R-:W-:Y:S01]  /*6420*/  @P2 F2FP.BF16.F32.PACK_AB R186, RZ, R186 ;  /* 0x000000baffba223e */ /* 0x000fe200000010ff */
[----:B-1----:R-:W-:Y:S01]  /*6430*/  @P2 FMUL.FTZ R189, R96, R189 ;  /* 0x000000bd60bd2220 */ /* 0x002fe20000410000 */
[----:B------:R-:W-:Y:S01]  /*6440*/  @P2 SHF.L.U32 R185, R178, 0x10, RZ ;  /* 0x00000010b2b92819 */ /* 0x000fe200000006ff */
[----:B------:R-:W-:Y:S01]  /*6450*/  @P2 FFMA.FTZ R149, R4, R2, R149 ;  /* 0x0000000204952223 */ /* 0x000fe20000010095 */
[----:B------:R-:W-:Y:S01]  /*6460*/  @P2 PRMT R181, R181, 0x5410, R186 ;  /* 0x00005410b5b52816 */ /* 0x000fe200000000ba */
[-C--:B------:R-:W-:Y:S01]  /*6470*/  @P2 FMUL.FTZ R188, R76, R189.reuse ;  /* 0x000000bd4cbc2220 */ /* 0x080fe20000410000 */
[----:B------:R-:W-:Y:S01]  /*6480*/  @P2 PRMT R2, R178, 0x7632, R2 ;  /* 0x00007632b2022816 */ /* 0x000fe20000000002 */
[----:B------:R-:W-:Y:S01]  /*6490*/  @P2 FFMA.FTZ R152, R185, R189, R152 ;  /* 0x000000bdb9982223 */ /* 0x000fe20000010098 */
[----:B------:R-:W-:Y:S01]  /*64a0*/  @P2 SHF.L.U32 R193, R179, 0x10, RZ ;  /* 0x00000010b3c12819 */ /* 0x000fe200000006ff */
[----:B--2---:R-:W-:Y:S01]  /*64b0*/  @P2 FMUL.FTZ R191, R98, R11 ;  /* 0x0000000b62bf2220 */ /* 0x004fe20000410000 */
[----:B------:R-:W-:-:S02]  /*64c0*/  @P2 F2FP.BF16.F32.PACK_AB R11, RZ, R10 ;  /* 0x0000000aff0b223e */ /* 0x000fc400000010ff */
[----:B------:R-:W-:Y:S01]  /*64d0*/  @P2 PRMT R10, R177, 0x7632, R10 ;  /* 0x00007632b10a2816 */ /* 0x000fe2000000000a */
[-C--:B------:R-:W-:Y:S01]  /*64e0*/  @P2 FMUL.FTZ R186, R78, R191.reuse ;  /* 0x000000bf4eba2220 */ /* 0x080fe20000410000 */
[----:B------:R-:W-:Y:S01]  /*64f0*/  @P2 F2FP.BF16.F32.PACK_AB R188, RZ, R188 ;  /* 0x000000bcffbc223e */ /* 0x000fe200000010ff */
[----:B------:R-:W-:Y:S01]  /*6500*/  @P2 FFMA.FTZ R154, R193, R191, R154 ;  /* 0x000000bfc19a2223 */ /* 0x000fe2000001009a */
[----:B------:R-:W-:Y:S02]  /*6510*/  @P2 SHF.L.U32 R10, R10, 0x10, RZ ;  /* 0x000000100a0a2819 */ /* 0x000fe400000006ff */
[----:B------:R-:W-:Y:S02]  /*6520*/  @P2 SHF.L.U32 R2, R2, 0x10, RZ ;  /* 0x0000001002022819 */ /* 0x000fe400000006ff */
[----:B------:R-:W-:Y:S01]  /*6530*/  @P2 PRMT R182, R188, 0x7610, R182 ;  /* 0x00007610bcb62816 */ /* 0x000fe200000000b6 */
[----:B------:R-:W-:Y:S01]  /*6540*/  @P2 FFMA.FTZ R151, R184, R10, R151 ;  /* 0x0000000ab8972223 */ /* 0x000fe20000010097 */
[----:B------:R-:W-:Y:S01]  /*6550*/  @P2 F2FP.BF16.F32.PACK_AB R186, RZ, R186 ;  /* 0x000000baffba223e */ /* 0x000fe200000010ff */
[----:B------:R-:W-:Y:S01]  /*6560*/  @P2 FFMA.FTZ R153, R190, R2, R153 ;  /* 0x00000002be992223 */ /* 0x000fe20000010099 */
[----:B------:R-:W-:-:S02]  /*6570*/  FSEL R99, R5, RZ, P1 ;  /* 0x000000ff05637208 */ /* 0x000fc40000800000 */
        /* <DEDUP_REMOVED lines=11> */
.L_x_5721:
[----:B0-2---:R-:W0:Y:S01]  /*6630*/  @P2 LDC R185, c[0x0][0x40c] ;  /* 0x00010300ffb92b82 */ /* 0x005e220000000800 */
[----:B-1----:R-:W-:Y:S01]  /*6640*/  FFMA.FTZ R10, R230, R189, R2 ;  /* 0x000000bde60a7223 */ /* 0x002fe20000010002 */
[----:B------:R-:W-:Y:S01]  /*6650*/  ISETP.GT.AND P1, PT, R4, RZ, PT ;  /* 0x000000ff0400720c */ /* 0x000fe20003f24270 */
[----:B------:R-:W-:Y:S01]  /*6660*/  BSSY.RECONVERGENT B2, `(.L_x_5722) ;  /* 0x0000014000027945 */ /* 0x000fe20003800200 */
[----:B-----5:R-:W-:Y:S01]  /*6670*/  @P2 PRMT R11, R179, 0x7632, R11 ;  /* 0x00007632b30b2816 */ /* 0x020fe2000000000b */
[----:B------:R-:W-:-:S03]  /*6680*/  FADD.FTZ R10, R229, -R10 ;  /* 0x8000000ae50a7221 */ /* 0x000fc60000010000 */
        /* <DEDUP_REMOVED lines=17> */
.L_x_5723:
[----:B------:R-:W-:Y:S05]  /*67a0*/  BSYNC.RECONVERGENT B2 ;  /* 0x0000000000027941 */ /* 0x000fea0003800200 */
.L_x_5722:
[----:B------:R-:W-:Y:S04]  /*67b0*/  BSSY.RECONVERGENT B2, `(.L_x_5724) ;  /* 0x000000e000027945 */ /* 0x000fe80003800200 */
        /* <DEDUP_REMOVED lines=13> */
.L_x_5725:
[----:B------:R-:W-:Y:S05]  /*6890*/  BSYNC.RECONVERGENT B2 ;  /* 0x0000000000027941 */ /* 0x000fea0003800200 */
.L_x_5724:
        /* <DEDUP_REMOVED lines=13> */
.L_x_5727:
[----:B------:R-:W-:Y:S05]  /*6970*/  BSYNC.RECONVERGENT B2 ;  /* 0x0000000000027941 */ /* 0x000fea0003800200 */
.L_x_5726:
        /* <DEDUP_REMOVED lines=14> */
.L_x_5729:
[----:B------:R-:W-:Y:S05]  /*6a60*/  BSYNC.RECONVERGENT B2 ;  /* 0x0000000000027941 */ /* 0x000fea0003800200 */
.L_x_5728:
        /* <DEDUP_REMOVED lines=13> */
.L_x_5731:
[----:B------:R-:W-:Y:S05]  /*6b40*/  BSYNC.RECONVERGENT B2 ;  /* 0x0000000000027941 */ /* 0x000fea0003800200 */
.L_x_5730:
        /* <DEDUP_REMOVED lines=14> */
.L_x_5733:
[----:B------:R-:W-:Y:S05]  /*6c30*/  BSYNC.RECONVERGENT B2 ;  /* 0x0000000000027941 */ /* 0x000fea0003800200 */
.L_x_5732:
        /* <DEDUP_REMOVED lines=13> */
.L_x_5735:
[----:B------:R-:W-:Y:S05]  /*6d10*/  BSYNC.RECONVERGENT B2 ;  /* 0x0000000000027941 */ /* 0x000fea0003800200 */
.L_x_5734:
[----:B------:R-:W-:Y:S01]  /*6d20*/  @P2 F2FP.BF16.F32.PACK_AB R10, RZ, R10 ;  /* 0x0000000aff0a223e */ /* 0x000fe200000010ff */
[----:B------:R-:W-:-:S03]  /*6d30*/  @P2 FFMA.FTZ R155, R184, R11, R155 ;  /* 0x0000000bb89b2223 */ /* 0x000fc6000001009b */
[----:B------:R-:W-:-:S07]  /*6d40*/  @P2 PRMT R183, R183, 0x5410, R10 ;  /* 0x00005410b7b72816 */ /* 0x000fce000000000a */
.L_x_5720:
[----:B------:R-:W-:Y:S05]  /*6d50*/  BSYNC.RECONVERGENT B1 ;  /* 0x0000000000017941 */ /* 0x000fea0003800200 */
.L_x_5717:
[----:B------:R-:W0:Y:S08]  /*6d60*/  @P0 LDC.64 R10, c[0x0][0x478] ;  /* 0x00011e00ff0a0b82 */ /* 0x000e300000000a00 */
[----:B------:R-:W1:Y:S01]  /*6d70*/  @P2 LDC.64 R4, c[0x0][0x468] ;  /* 0x00011a00ff042b82 */ /* 0x000e620000000a00 */
[----:B0-----:R-:W-:-:S05]  /*6d80*/  @P0 IMAD.WIDE.U32 R10, R0, 0x20, R10 ;  /* 0x00000020000a0825 */ /* 0x001fca00078e000a */
[----:B------:R3:W-:Y:S01]  /*6d90*/  @P0 STG.E.128 desc[UR6][R10.64], R172 ;  /* 0x000000ac0a000986 */ /* 0x0007e2000c101d06 */
[----:B-1----:R-:W-:-:S03]  /*6da0*/  @P2 IMAD.WIDE.U32 R4, R187, 0x10, R4 ;  /* 0x00000010bb042825 */ /* 0x002fc600078e0004 */
[----:B------:R3:W-:Y:S04]  /*6db0*/  @P0 STG.E.128 desc[UR6][R10.64+0x10], R96 ;  /* 0x000010600a000986 */ /* 0x0007e8000c101d06 */
[----:B------:R3:W-:Y:S02]  /*6dc0*/  @P2 STG.E.128 desc[UR6][R4.64], R180 ;  /* 0x000000b404002986 */ /* 0x0007e4000c101d06 */
.L_x_5714:
[----:B------:R-:W-:Y:S05]  /*6dd0*/  BSYNC.RECONVERGENT B0 ;  /* 0x0000000000007941 */ /* 0x000fea0003800200 */
.L_x_5713:
[----:B---3--:R-:W1:Y:S02]  /*6de0*/  LDC.64 R4, c[0x0][0x380] ;  /* 0x0000e000ff047b82 */ /* 0x008e640000000a00 */
[----:B-1----:R-:W-:-:S04]  /*6df0*/  LEA R6, R4, R6, 0x2 ;  /* 0x0000000604067211 */ /* 0x002fc800078e10ff */
[----:B------:R-:W-:-:S13]  /*6e00*/  ISETP.GE.AND P0, PT, R6, R5, PT ;  /* 0x000000050600720c */ /* 0x000fda0003f06270 */
[----:B------:R-:W-:Y:S05]  /*6e10*/  @!P0 BRA `(.L_x_5736) ;  /* 0xffffff9800708947 */ /* 0x000fea000383ffff */
.L_x_5658:
[----:B-----5:R-:W1:Y:S01]  /*6e20*/  S2R R38, SR_TID.X ;  /* 0x0000000000267919 */ /* 0x020e620000002100 */
[----:B------:R-:W-:Y:S01]  /*6e30*/  MOV R2, 0x400 ;  /* 0x0000040000027802 */ /* 0x000fe20000000f00 */
[----:B------:R-:W-:Y:S05]  /*6e40*/  WARPSYNC.ALL ;  /* 0x0000000000007948 */ /* 0x000fea0003800000 */
[----:B------:R-:W3:Y:S01]  /*6e50*/  S2R R3, SR_CgaCtaId ;  /* 0x0000000000037919 */ /* 0x000ee20000008800 */
[----:B------:R-:W4:Y:S01]  /*6e60*/  S2UR UR4, SR_CTAID.X ;  /* 0x00000000000479c3 */ /* 0x000f220000002500 */
[----:B------:R-:W0:Y:S01]  /*6e70*/  LDCU.128 UR16, c[0x0][0x440] ;  /* 0x00008800ff1077ac */ /* 0x000e220008000c00 */
[----:B------:R-:W-:Y:S01]  /*6e80*/  BSSY.RECONVERGENT B0, `(.L_x_5737) ;  /* 0x00000ce000007945 */ /* 0x000fe20003800200 */
[----:B-1----:R-:W-:-:S02]  /*6e90*/  SHF.R.U32.HI R0, RZ, 0x5, R38 ;  /* 0x00000005ff007819 */ /* 0x002fc40000011626 */
[C---:B------:R-:W-:Y:S02]  /*6ea0*/  LOP3.LUT R5, R38.reuse, 0x1f, RZ, 0xc0, !PT ;  /* 0x0000001f26057812 */ /* 0x040fe400078ec0ff */
[----:B------:R-:W-:-:S03]  /*6eb0*/  LOP3.LUT R4, R38, 0x7f, RZ, 0x3c, !PT ;  /* 0x0000007f26047812 */ /* 0x000fc600078e3cff */
[----:B------:R-:W-:Y:S01]  /*6ec0*/  IMAD R0, R0, 0x60, R5 ;  /* 0x0000006000007824 */ /* 0x000fe200078e0205 */
[----:B---3--:R-:W-:Y:S01]  /*6ed0*/  LEA R3, R3, R2, 0x18 ;  /* 0x0000000203037211 */ /* 0x008fe200078ec0ff */
[----:B----4-:R-:W-:Y:S01]  /*6ee0*/  IMAD R5, R9, UR4, RZ ;  /* 0x0000000409057c24 */ /* 0x010fe2000f8e02ff */
[----:B------:R-:W-:Y:S01]  /*6ef0*/  IADD3 R4, PT, PT, R4, R9, RZ ;  /* 0x0000000904047210 */ /* 0x000fe20007ffe0ff */
[----:B------:R-:W1:Y:S01]  /*6f00*/  LDCU.64 UR4, c[0x0][0x460] ;  /* 0x00008c00ff0477ac */ /* 0x000e620008000a00 */
        /* <DEDUP_REMOVED lines=19> */
[----:B0-----:R-:W-:-:S04]  /*7040*/  IADD3 R36, P6, PT, R38, UR18, RZ ;  /* 0x0000001226247c10 */ /* 0x001fc8000ffde0ff */
[----:B------:R-:W-:Y:S02]  /*7050*/  IADD3.X R73, PT, PT, R40, UR19, RZ, P6, !PT ;  /* 0x0000001328497c10 */ /* 0x000fe4000b7fe4ff */
[----:B------:R-:W-:-:S04]  /*7060*/  IADD3 R34, P6, PT, R38, UR16, RZ ;  /* 0x0000001026227c10 */ /* 0x000fc8000ffde0ff */
[----:B------:R-:W-:Y:S01]  /*7070*/  IADD3.X R71, PT, PT, R40, UR17, RZ, P6, !PT ;  /* 0x0000001128477c10 */ /* 0x000fe2000b7fe4ff */
[----:B------:R-:W0:Y:S04]  /*7080*/  LDS R2, [R3] ;  /* 0x0000000003027984 */ /* 0x000e280000000800 */
[----:B------:R-:W3:Y:S04]  /*7090*/  LDS R9, [R3+0xc00] ;  /* 0x000c000003097984 */ /* 0x000ee80000000800 */
[----:B------:R-:W4:Y:S04]  /*70a0*/  LDS R4, [R3+0x200] ;  /* 0x0002000003047984 */ /* 0x000f280000000800 */
[----:B--2---:R-:W2:Y:S04]  /*70b0*/  LDS R11, [R3+0xe00] ;  /* 0x000e0000030b7984 */ /* 0x004ea80000000800 */
        /* <DEDUP_REMOVED lines=9> */
[----:B---3--:R-:W-:-:S03]  /*7150*/  FADD.FTZ R2, R2, R9 ;  /* 0x0000000902027221 */ /* 0x008fc60000010000 */
[----:B------:R-:W3:Y:S01]  /*7160*/  LDS R17, [R3+0x1800] ;  /* 0x0018000003117984 */ /* 0x000ee20000000800 */
[----:B----4-:R-:W-:-:S03]  /*7170*/  FADD.FTZ R4, RZ, R4 ;  /* 0x00000004ff047221 */ /* 0x010fc60000010000 */
[----:B------:R-:W4:Y:S01]  /*7180*/  LDS R19, [R3+0x1a00] ;  /* 0x001a000003137984 */ /* 0x000f220000000800 */
        /* <DEDUP_REMOVED lines=18> */
[----:B---3--:R-:W-:-:S03]  /*72b0*/  FADD.FTZ R2, R2, R17 ;  /* 0x0000001102027221 */ /* 0x008fc60000010000 */
[----:B------:R-:W3:Y:S01]  /*72c0*/  LDS R31, [R3+0x2e00] ;  /* 0x002e0000031f7984 */ /* 0x000ee20000000800 */
[----:B----4-:R-:W-:Y:S01]  /*72d0*/  FADD.FTZ R4, R4, R19 ;  /* 0x0000001304047221 */ /* 0x010fe20000010000 */
        /* <DEDUP_REMOVED lines=136> */
.L_x_5738:
[----:B------:R-:W-:Y:S05]  /*7b60*/  BSYNC.RECONVERGENT B0 ;  /* 0x0000000000007941 */ /* 0x000fea0003800200 */
.L_x_5737:
        /* <DEDUP_REMOVED lines=18> */
.L_x_5740:
[----:B------:R-:W-:Y:S05]  /*7c90*/  BSYNC.RECONVERGENT B0 ;  /* 0x0000000000007941 */ /* 0x000fea0003800200 */
.L_x_5739:
        /* <DEDUP_REMOVED lines=18> */
.L_x_5742:
[----:B------:R-:W-:Y:S05]  /*7dc0*/  BSYNC.RECONVERGENT B0 ;  /* 0x0000000000007941 */ /* 0x000fea0003800200 */
.L_x_5741:
        /* <DEDUP_REMOVED lines=18> */
.L_x_5744:
[----:B------:R-:W-:Y:S05]  /*7ef0*/  BSYNC.RECONVERGENT B0 ;  /* 0x0000000000007941 */ /* 0x000fea0003800200 */
.L_x_5743:
        /* <DEDUP_REMOVED lines=18> */
.L_x_5746:
[----:B------:R-:W-:Y:S05]  /*8020*/  BSYNC.RECONVERGENT B0 ;  /* 0x0000000000007941 */ /* 0x000fea0003800200 */
.L_x_5745:
        /* <DEDUP_REMOVED lines=11> */
.L_x_5666:
[----:B------:R-:W-:Y:S01]  /*80e0*/  HFMA2 R192, -RZ, RZ, 0, 5.9604644775390625e-08 ;  /* 0x00000001ffc07431 */ /* 0x000fe200000001ff */
[----:B------:R-:W-:Y:S01]  /*80f0*/  BSSY B0, `(.L_x_5747) ;  /* 0x0000006000007945 */ /* 0x000fe20003800000 */
[----:B------:R-:W-:Y:S02]  /*8100*/  MOV R193, 0x1f ;  /* 0x0000001f00c17802 */ /* 0x000fe40000000f00 */
[----:B------:R-:W-:-:S07]  /*8110*/  MOV R190, 0xffffffff ;  /* 0xffffffff00be7802 */ /* 0x000fce0000000f00 */
[----:B0-----:R-:W-:Y:S05]  /*8120*/  WARPSYNC.COLLECTIVE R190, `(.L_x_5748) ;  /* 0x00000000be087348 */ /* 0x001fea0003c00000 */
[----:B------:R1:W2:Y:S02]  /*8130*/  SHFL.BFLY P0, R191, R231, R192, R193 ;  /* 0x0c0000c0e7bf7389 */ /* 0x0002a400000000c1 */
[----:B012---:R-:W-:Y:S05]  /*8140*/  ENDCOLLECTIVE ;  /* 0x000000000000791b */ /* 0x007fea0003800000 */
.L_x_5748:
[----:B------:R-:W-:Y:S05]  /*8150*/  BSYNC B0 ;  /* 0x0000000000007941 */ /* 0x000fea0003800000 */
.L_x_5747:
        /* <DEDUP_REMOVED lines=9> */
.L_x_5749:
[----:B------:R-:W-:Y:S01]  /*81f0*/  MOV R231, R10 ;  /* 0x0000000a00e77202 */ /* 0x000fe20000000f00 */
[----:B------:R-:W-:Y:S01]  /*8200*/  HFMA2 R192, -RZ, RZ, 0, 1.1920928955078125e-07 ;  /* 0x00000002ffc07431 */ /* 0x000fe200000001ff */
[----:B------:R-:W-:-:S07]  /*8210*/  MOV R11, R191 ;  /* 0x000000bf000b7202 */ /* 0x000fce0000000f00 */
[----:B------:R-:W-:Y:S05]  /*8220*/  WARPSYNC.COLLECTIVE R190, `(.L_x_5750) ;  /* 0x00000000be087348 */ /* 0x000fea0003c00000 */
[----:B------:R0:W1:Y:S02]  /*8230*/  SHFL.BFLY P0, R191, R231, R192, R193 ;  /* 0x0c0000c0e7bf7389 */ /* 0x00006400000000c1 */
[----:B01----:R-:W-:Y:S05]  /*8240*/  ENDCOLLECTIVE ;  /* 0x000000000000791b */ /* 0x003fea0003800000 */
.L_x_5750:
[----:B------:R-:W-:-:S05]  /*8250*/  FADD.FTZ R11, R11, R232 ;  /* 0x000000e80b0b7221 */ /* 0x000fca0000010000 */
[----:B------:R-:W-:Y:S02]  /*8260*/  MOV R231, R11 ;  /* 0x0000000b00e77202 */ /* 0x000fe40000000f00 */
[----:B------:R-:W-:-:S07]  /*8270*/  MOV R185, R191 ;  /* 0x000000bf00b97202 */ /* 0x000fce0000000f00 */
[----:B------:R-:W-:Y:S05]  /*8280*/  WARPSYNC.COLLECTIVE R190, `(.L_x_5751) ;  /* 0x00000000be087348 */ /* 0x000fea0003c00000 */
[----:B------:R0:W1:Y:S02]  /*8290*/  SHFL.BFLY P0, R191, R231, R192, R193 ;  /* 0x0c0000c0e7bf7389 */ /* 0x00006400000000c1 */
[----:B01----:R-:W-:Y:S05]  /*82a0*/  ENDCOLLECTIVE ;  /* 0x000000000000791b */ /* 0x003fea0003800000 */
.L_x_5751:
[----:B------:R-:W-:-:S05]  /*82b0*/  FADD.FTZ R185, R10, R185 ;  /* 0x000000b90ab97221 */ /* 0x000fca0000010000 */
[----:B------:R-:W-:Y:S01]  /*82c0*/  MOV R231, R185 ;  /* 0x000000b900e77202 */ /* 0x000fe20000000f00 */
[----:B------:R-:W-:Y:S01]  /*82d0*/  HFMA2 R192, -RZ, RZ, 0, 2.384185791015625e-07 ;  /* 0x00000004ffc07431 */ /* 0x000fe200000001ff */
[----:B------:R-:W-:-:S07]  /*82e0*/  MOV R184, R191 ;  /* 0x000000bf00b87202 */ /* 0x000fce0000000f00 */
[----:B------:R-:W-:Y:S05]  /*82f0*/  WARPSYNC.COLLECTIVE R190, `(.L_x_5752) ;  /* 0x00000000be087348 */ /* 0x000fea0003c00000 */
[----:B------:R0:W1:Y:S02]  /*8300*/  SHFL.BFLY P0, R191, R231, R192, R193 ;  /* 0x0c0000c0e7bf7389 */ /* 0x00006400000000c1 */
[----:B01----:R-:W-:Y:S05]  /*8310*/  ENDCOLLECTIVE ;  /* 0x000000000000791b */ /* 0x003fea0003800000 */
.L_x_5752:
[----:B------:R-:W-:-:S05]  /*8320*/  FADD.FTZ R184, R11, R184 ;  /* 0x000000b80bb87221 */ /* 0x000fca0000010000 */
[----:B------:R-:W-:Y:S02]  /*8330*/  MOV R231, R184 ;  /* 0x000000b800e77202 */ /* 0x000fe40000000f00 */
[----:B------:R-:W-:-:S07]  /*8340*/  MOV R186, R191 ;  /* 0x000000bf00ba7202 */ /* 0x000fce0000000f00 */
[----:B------:R-:W-:Y:S05]  /*8350*/  WARPSYNC.COLLECTIVE R190, `(.L_x_5753) ;  /* 0x00000000be087348 */ /* 0x000fea0003c00000 */
[----:B------:R0:W1:Y:S02]  /*8360*/  SHFL.BFLY P0, R191, R231, R192, R193 ;  /* 0x0c0000c0e7bf7389 */ /* 0x00006400000000c1 */
[----:B01----:R-:W-:Y:S05]  /*8370*/  ENDCOLLECTIVE ;  /* 0x000000000000791b */ /* 0x003fea0003800000 */
.L_x_5753:
[----:B------:R-:W-:-:S05]  /*8380*/  FADD.FTZ R186, R185, R186 ;  /* 0x000000bab9ba7221 */ /* 0x000fca0000010000 */
[----:B------:R-:W-:Y:S01]  /*8390*/  MOV R231, R186 ;  /* 0x000000ba00e77202 */ /* 0x000fe20000000f00 */
[----:B------:R-:W-:Y:S01]  /*83a0*/  HFMA2 R192, -RZ, RZ, 0, 4.76837158203125e-07 ;  /* 0x00000008ffc07431 */ /* 0x000fe200000001ff */
[----:B------:R-:W-:-:S07]  /*83b0*/  MOV R187, R191 ;  /* 0x000000bf00bb7202 */ /* 0x000fce0000000f00 */
[----:B------:R-:W-:Y:S05]  /*83c0*/  WARPSYNC.COLLECTIVE R190, `(.L_x_5754) ;  /* 0x00000000be087348 */ /* 0x000fea0003c00000 */
[----:B------:R0:W1:Y:S02]  /*83d0*/  SHFL.BFLY P0, R191, R231, R192, R193 ;  /* 0x0c0000c0e7bf7389 */ /* 0x00006400000000c1 */
[----:B01----:R-:W-:Y:S05]  /*83e0*/  ENDCOLLECTIVE ;  /* 0x000000000000791b */ /* 0x003fea0003800000 */
.L_x_5754:
[----:B------:R-:W-:-:S05]  /*83f0*/  FADD.FTZ R187, R184, R187 ;  /* 0x000000bbb8bb7221 */ /* 0x000fca0000010000 */
[----:B------:R-:W-:Y:S02]  /*8400*/  MOV R231, R187 ;  /* 0x000000bb00e77202 */ /* 0x000fe40000000f00 */
[----:B------:R-:W-:-:S07]  /*8410*/  MOV R189, R191 ;  /* 0x000000bf00bd7202 */ /* 0x000fce0000000f00 */
[----:B------:R-:W-:Y:S05]  /*8420*/  WARPSYNC.COLLECTIVE R190, `(.L_x_5755) ;  /* 0x00000000be087348 */ /* 0x000fea0003c00000 */
[----:B------:R0:W1:Y:S02]  /*8430*/  SHFL.BFLY P0, R191, R231, R192, R193 ;  /* 0x0c0000c0e7bf7389 */ /* 0x00006400000000c1 */
[----:B01----:R-:W-:Y:S05]  /*8440*/  ENDCOLLECTIVE ;  /* 0x000000000000791b */ /* 0x003fea0003800000 */
.L_x_5755:
[----:B------:R-:W-:-:S05]  /*8450*/  FADD.FTZ R189, R186, R189 ;  /* 0x000000bdbabd7221 */ /* 0x000fca0000010000 */
[----:B------:R-:W-:Y:S01]  /*8460*/  MOV R231, R189 ;  /* 0x000000bd00e77202 */ /* 0x000fe20000000f00 */
[----:B------:R-:W-:Y:S01]  /*8470*/  HFMA2 R192, -RZ, RZ, 0, 9.5367431640625e-07 ;  /* 0x00000010ffc07431 */ /* 0x000fe200000001ff */
[----:B------:R-:W-:-:S07]  /*8480*/  MOV R188, R191 ;  /* 0x000000bf00bc7202 */ /* 0x000fce0000000f00 */
[----:B------:R-:W-:Y:S05]  /*8490*/  WARPSYNC.COLLECTIVE R190, `(.L_x_5756) ;  /* 0x00000000be087348 */ /* 0x000fea0003c00000 */
[----:B------:R0:W1:Y:S02]  /*84a0*/  SHFL.BFLY P0, R191, R231, R192, R193 ;  /* 0x0c0000c0e7bf7389 */ /* 0x00006400000000c1 */
[----:B01----:R-:W-:Y:S05]  /*84b0*/  ENDCOLLECTIVE ;  /* 0x000000000000791b */ /* 0x003fea0003800000 */
.L_x_5756:
[----:B------:R-:W-:-:S05]  /*84c0*/  FADD.FTZ R188, R187, R188 ;  /* 0x000000bcbbbc7221 */ /* 0x000fca0000010000 */
[----:B------:R-:W-:Y:S02]  /*84d0*/  MOV R231, R188 ;  /* 0x000000bc00e77202 */ /* 0x000fe40000000f00 */
[----:B------:R-:W-:-:S07]  /*84e0*/  MOV R10, R191 ;  /* 0x000000bf000a7202 */ /* 0x000fce0000000f00 */
[----:B------:R-:W-:Y:S05]  /*84f0*/  WARPSYNC.COLLECTIVE R190, `(.L_x_5757) ;  /* 0x00000000be087348 */ /* 0x000fea0003c00000 */
[----:B------:R0:W1:Y:S02]  /*8500*/  SHFL.BFLY P0, R191, R231, R192, R193 ;  /* 0x0c0000c0e7bf7389 */ /* 0x00006400000000c1 */
[----:B01----:R-:W-:Y:S05]  /*8510*/  ENDCOLLECTIVE ;  /* 0x000000000000791b */ /* 0x003fea0003800000 */
.L_x_5757:
[----:B------:R-:W-:Y:S01]  /*8520*/  MOV R11, R191 ;  /* 0x000000bf000b7202 */ /* 0x000fe20000000f00 */
[----:B------:R-:W-:Y:S06]  /*8530*/  BRA `(.L_x_5758) ;  /* 0xffffff9400f47947 */ /* 0x000fec000383ffff */
.L_x_5759:
        /* <DEDUP_REMOVED lines=12> */
.L_x_14497:


//--------------------- .text._ZN10layer_norm13ln_bwd_kernelINS_13Kernel_traitsIf13__nv_bfloat16fS2_fjLj768ELj1ELj4ELj1ELj16ENS_18Kernel_traits_baseILj768EfS2_fS2_fjLj128EEEEELb0ELb1ELb1ELb1EEEvNS_9BwdParamsE --------------------------
	.section	.text._ZN10layer_norm13ln_bwd_kernelINS_13Kernel_traitsIf13__nv_bfloat16fS2_fjLj768ELj1ELj4ELj1ELj16ENS_18Kernel_traits_baseILj768EfS2_fS2_fjLj128EEEEELb0ELb1ELb1ELb1EEEvNS_9BwdParamsE,"ax",@progbits
	.align	128
        .global         _ZN10layer_norm13ln_bwd_kernelINS_13Kernel_traitsIf13__nv_bfloat16fS2_fjLj768ELj1ELj4ELj1ELj16ENS_18Kernel_traits_baseILj768EfS2_fS2_fjLj128EEEEELb0ELb1ELb1ELb1EEEvNS_9BwdParamsE
        .type           _ZN10layer_norm13ln_bwd_kernelINS_13Kernel_traitsIf13__nv_bfloat16fS2_fjLj768ELj1ELj4ELj1ELj16ENS_18Kernel_traits_baseILj768EfS2_fS2_fjLj128EEEEELb0ELb1ELb1ELb1EEEvNS_9BwdParamsE,@function
        .size           _ZN10layer_norm13ln_bwd_kernelINS_13Kernel_traitsIf13__nv_bfloat16fS2_fjLj768ELj1ELj4ELj1ELj16ENS_18Kernel_traits_baseILj768EfS2_fS2_fjLj128EEEEELb0ELb1ELb1ELb1EEEvNS_9BwdParamsE,(.L_x_14498 - _ZN10layer_norm13ln_bwd_kernelINS_13Kernel_traitsIf13__nv_bfloat16fS2_fjLj768ELj1ELj4ELj1ELj16ENS_18Kernel_traits_baseILj768EfS2_fS2_fjLj128EEEEELb0ELb1ELb1ELb1EEEvNS_9BwdParamsE)
        .other          _ZN10layer_norm13ln_bwd_kernelINS_13Kernel_traitsIf13__nv_bfloat16fS2_fjLj768ELj1ELj4ELj1ELj16ENS_18Kernel_traits_baseILj768EfS2_fS2_fjLj128EEEEELb0ELb1ELb1ELb1EEEvNS_9BwdParamsE,@"STO_CUDA_ENTRY STV_DEFAULT"
_ZN10layer_norm13ln_bwd_kernelINS_13Kernel_traitsIf13__nv_bfloat16fS2_fjLj768ELj1ELj4ELj1ELj16ENS_18Kernel_traits_baseILj768EfS2_fS2_fjLj128EEEEELb0ELb1ELb1ELb1EEEvNS_9BwdParamsE:
.text._ZN10layer_norm13ln_bwd_kernelINS_13Kernel_traitsIf13__nv_bfloat16fS2_fjLj768ELj1ELj4ELj1ELj16ENS_18Kernel_traits_baseILj768EfS2_fS2_fjLj128EEEEELb0ELb1ELb1ELb1EEEvNS_9BwdParamsE:
        /* <DEDUP_REMOVED lines=72> */
.L_x_5827:
[----:B------:R-:W1:Y:S08]  /*0480*/  LDC.64 R208, c[0x0][0x3f8] ;  /* 0x0000fe00ffd07b82 */ /* 0x000e700000000a00 */
[----:B------:R-:W2:Y:S08]  /*0490*/  LDC.64 R204, c[0x0][0x3c8] ;  /* 0x0000f200ffcc7b82 */ /* 0x000eb00000000a00 */
[----:B------:R-:W3:Y:S01]  /*04a0*/  LDC.64 R206, c[0x0][0x3f0] ;  /* 0x0000fc00ffce7b82 */ /* 0x000ee20000000a00 */
[----:B-1----:R-:W-:-:S06]  /*04b0*/  IMAD.WIDE R208, R0, 0x4, R208 ;  /* 0x0000000400d07825 */ /* 0x002fcc00078e02d0 */
[----:B------:R-:W4:Y:S01]  /*04c0*/  LDG.E R208, desc[UR6][R208.64] ;  /* 0x00000006d0d07981 */ /* 0x000f22000c1e1900 */
        /* <DEDUP_REMOVED lines=8> */
[----:B-1----:R-:W-:Y:S05]  /*0550*/  @!P2 BRA `(.L_x_5763) ;  /* 0x00000010000ca947 */ /* 0x002fea0003800000 */
[----:B------:R-:W1:Y:S01]  /*0560*/  S2R R10, SR_TID.X ;  /* 0x00000000000a7919 */ /* 0x000e620000002100 */
[----:B------:R-:W2:Y:S01]  /*0570*/  LDC.64 R202, c[0x0][0x3a8] ;  /* 0x0000ea00ffca7b82 */ /* 0x000ea20000000a00 */
[----:B0-----:R-:W-:Y:S01]  /*0580*/  IADD3 R3, PT, PT, R208, -0x1, RZ ;  /* 0xffffffffd0037810 */ /* 0x001fe20007ffe0ff */
[C---:B------:R-:W-:Y:S01]  /*0590*/  IMAD R2, R0.reuse, UR9, RZ ;  /* 0x0000000900027c24 */ /* 0x040fe2000f8e02ff */
[----:B------:R-:W-:Y:S02]  /*05a0*/  SHF.R.S32.HI R5, RZ, 0x1f, R0 ;  /* 0x0000001fff057819 */ /* 0x000fe40000011400 */
[C---:B------:R-:W-:Y:S01]  /*05b0*/  LEA R4, P0, R0.reuse, UR10, 0x2 ;  /* 0x0000000a00047c11 */ /* 0x040fe2000f8010ff */
[----:B------:R-:W-:Y:S01]  /*05c0*/  IMAD R8, R3, UR9, RZ ;  /* 0x0000000903087c24 */ /* 0x000fe2000f8e02ff */
[----:B------:R-:W-:Y:S01]  /*05d0*/  SHF.R.S32.HI R3, RZ, 0x1f, R2 ;  /* 0x0000001fff037819 */ /* 0x000fe20000011402 */
[----:B------:R-:W0:Y:S01]  /*05e0*/  LDC.64 R6, c[0x0][0x428] ;  /* 0x00010a00ff067b82 */ /* 0x000e220000000a00 */
[----:B------:R-:W-:-:S02]  /*05f0*/  LEA.HI.X R5, R0, UR11, R5, 0x2, P0 ;  /* 0x0000000b00057c11 */ /* 0x000fc400080f1405 */
[----:B------:R-:W-:Y:S02]  /*0600*/  SHF.R.S32.HI R9, RZ, 0x1f, R8 ;  /* 0x0000001fff097819 */ /* 0x000fe40000011408 */
[----:B------:R-:W-:Y:S01]  /*0610*/  LEA.HI R3, R3, R2, RZ, 0x3 ;  /* 0x0000000203037211 */ /* 0x000fe200078f18ff */
[----:B------:R3:W4:Y:S01]  /*0620*/  LDG.E R206, desc[UR6][R4.64] ;  /* 0x0000000604ce7981 */ /* 0x000722000c1e1900 */
[----:B------:R-:W-:Y:S02]  /*0630*/  LEA.HI R9, R9, R8, RZ, 0x3 ;  /* 0x0000000809097211 */ /* 0x000fe400078f18ff */
[----:B-1----:R-:W-:-:S04]  /*0640*/  LOP3.LUT R10, R10, 0x1f, RZ, 0xc0, !PT ;  /* 0x0000001f0a0a7812 */ /* 0x002fc800078ec0ff */
[-C--:B------:R-:W-:Y:S02]  /*0650*/  LEA.HI.SX32 R13, R9, R10.reuse, 0x1d ;  /* 0x0000000a090d7211 */ /* 0x080fe400078feaff */
[----:B------:R-:W-:Y:S02]  /*0660*/  LEA.HI.SX32 R207, R3, R10, 0x1d ;  /* 0x0000000a03cf7211 */ /* 0x000fe400078feaff */
[C---:B------:R-:W-:Y:S01]  /*0670*/  IADD3 R21, PT, PT, R13.reuse, 0x20, RZ ;  /* 0x000000200d157810 */ /* 0x040fe20007ffe0ff */
[----:B0-----:R-:W-:Y:S01]  /*0680*/  IMAD.WIDE.U32 R192, R13, 0x10, R6 ;  /* 0x000000100dc07825 */ /* 0x001fe200078e0006 */
[C---:B------:R-:W-:Y:S02]  /*0690*/  IADD3 R211, PT, PT, R207.reuse, 0x20, RZ ;  /* 0x00000020cfd37810 */ /* 0x040fe40007ffe0ff */
[C---:B------:R-:W-:Y:S01]  /*06a0*/  IADD3 R213, PT, PT, R207.reuse, 0x40, RZ ;  /* 0x00000040cfd57810 */ /* 0x040fe20007ffe0ff */
[----:B--2---:R-:W-:Y:S01]  /*06b0*/  IMAD.WIDE.U32 R2, R207, 0x20, R202 ;  /* 0x00000020cf027825 */ /* 0x004fe200078e00ca */
[----:B---3--:R-:W-:Y:S01]  /*06c0*/  IADD3 R5, PT, PT, R13, 0x40, RZ ;  /* 0x000000400d057810 */ /* 0x008fe20007ffe0ff */
[----:B------:R-:W2:Y:S02]  /*06d0*/  LDG.E.128 R192, desc[UR6][R192.64] ;  /* 0x00000006c0c07981 */ /* 0x000ea4000c1e1d00 */
[----:B------:R-:W-:-:S02]  /*06e0*/  IMAD.WIDE.U32 R20, R21, 0x10, R6 ;  /* 0x0000001015147825 */ /* 0x000fc400078e0006 */
[----:B------:R-:W3:Y:S02]  /*06f0*/  LDG.E.128 R196, desc[UR6][R2.64] ;  /* 0x0000000602c47981 */ /* 0x000ee4000c1e1d00 */
[--C-:B------:R-:W-:Y:S02]  /*0700*/  IMAD.WIDE.U32 R200, R211, 0x20, R202.reuse ;  /* 0x00000020d3c87825 */ /* 0x100fe400078e00ca */
[----:B------:R0:W3:Y:S02]  /*0710*/  LDG.E.128 R24, desc[UR6][R2.64+0x10] ;  /* 0x0000100602187981 */ /* 0x0000e4000c1e1d00 */
[----:B------:R-:W-:Y:S02]  /*0720*/  IMAD.WIDE.U32 R202, R213, 0x20, R202 ;  /* 0x00000020d5ca7825 */ /* 0x000fe400078e00ca */
[----:B------:R-:W3:Y:S02]  /*0730*/  LDG.E.128 R188, desc[UR6][R200.64] ;  /* 0x00000006c8bc7981 */ /* 0x000ee4000c1e1d00 */
[----:B------:R-:W-:-:S02]  /*0740*/  IMAD.WIDE.U32 R4, R5, 0x10, R6 ;  /* 0x0000001005047825 */ /* 0x000fc400078e0006 */
[----:B------:R-:W3:Y:S04]  /*0750*/  LDG.E.128 R20, desc[UR6][R20.64] ;  /* 0x0000000614147981 */ /* 0x000ee8000c1e1d00 */
[----:B------:R1:W3:Y:S04]  /*0760*/  LDG.E.128 R8, desc[UR6][R200.64+0x10] ;  /* 0x00001006c8087981 */ /* 0x0002e8000c1e1d00 */
[----:B------:R-:W3:Y:S04]  /*0770*/  LDG.E.128 R16, desc[UR6][R202.64+0x10] ;  /* 0x00001006ca107981 */ /* 0x000ee8000c1e1d00 */
[----:B------:R-:W3:Y:S04]  /*0780*/  LDG.E.128 R4, desc[UR6][R4.64] ;  /* 0x0000000604047981 */ /* 0x000ee8000c1e1d00 */
[----:B------:R1:W3:Y:S01]  /*0790*/  LDG.E.128 R12, desc[UR6][R202.64] ;  /* 0x00000006ca0c7981 */ /* 0x0002e2000c1e1d00 */
[----:B------:R-:W-:-:S02]  /*07a0*/  MOV R218, UR14 ;  /* 0x0000000e00da7c02 */ /* 0x000fc40008000f00 */
[----:B------:R-:W-:Y:S02]  /*07b0*/  MOV R209, UR15 ;  /* 0x0000000f00d17c02 */ /* 0x000fe40008000f00 */
[----:B------:R-:W-:-:S04]  /*07c0*/  ISETP.NE.U32.AND P0, PT, R218, RZ, PT ;  /* 0x000000ffda00720c */ /* 0x000fc80003f05070 */
[----:B------:R-:W-:-:S13]  /*07d0*/  ISETP.NE.AND.EX P0, PT, R209, RZ, PT, P0 ;  /* 0x000000ffd100720c */ /* 0x000fda0003f05300 */
[----:B------:R-:W1:Y:S08]  /*07e0*/  @P0 LDC.64 R204, c[0x0][0x438] ;  /* 0x00010e00ffcc0b82 */ /* 0x000e700000000a00 */
[----:B0-----:R-:W0:Y:S01]  /*07f0*/  @P0 LDC.64 R2, c[0x0][0x438] ;  /* 0x00010e00ff020b82 */ /* 0x001e220000000a00 */
[----:B------:R-:W-:-:S07]  /*0800*/  ISETP.NE.AND P1, PT, RZ, UR8, PT ;  /* 0x00000008ff007c0c */ /* 0x000fce000bf25270 */
[----:B-1----:R-:W1:Y:S01]  /*0810*/  @P0 LDC.64 R200, c[0x0][0x438] ;  /* 0x00010e00ffc80b82 */ /* 0x002e620000000a00 */
[----:B------:R-:W-:-:S05]  /*0820*/  @P0 IMAD.WIDE.U32 R202, R213, 0x20, R204 ;  /* 0x00000020d5ca0825 */ /* 0x000fca00078e00cc */
[----:B------:R-:W5:Y:S01]  /*0830*/  @P0 LDG.E.128 R32, desc[UR6][R202.64] ;  /* 0x00000006ca200981 */ /* 0x000f62000c1e1d00 */
[----:B0-----:R-:W-:-:S03]  /*0840*/  @P0 IMAD.WIDE.U32 R2, R207, 0x20, R2 ;  /* 0x00000020cf020825 */ /* 0x001fc600078e0002 */
[----:B------:R0:W5:Y:S04]  /*0850*/  @P0 LDG.E.128 R28, desc[UR6][R202.64+0x10] ;  /* 0x00001006ca1c0981 */ /* 0x000168000c1e1d00 */
[----:B------:R-:W5:Y:S04]  /*0860*/  @P0 LDG.E.128 R48, desc[UR6][R2.64] ;  /* 0x0000000602300981 */ /* 0x000f68000c1e1d00 */
[----:B------:R0:W5:Y:S01]  /*0870*/  @P0 LDG.E.128 R44, desc[UR6][R2.64+0x10] ;  /* 0x00001006022c0981 */ /* 0x000162000c1e1d00 */
[----:B-1----:R-:W-:-:S05]  /*0880*/  @P0 IMAD.WIDE.U32 R200, R211, 0x20, R200 ;  /* 0x00000020d3c80825 */ /* 0x002fca00078e00c8 */
[----:B------:R-:W5:Y:S04]  /*0890*/  @P0 LDG.E.128 R40, desc[UR6][R200.64] ;  /* 0x00000006c8280981 */ /* 0x000f68000c1e1d00 */
[----:B------:R1:W5:Y:S01]  /*08a0*/  @P0 LDG.E.128 R36, desc[UR6][R200.64+0x10] ;  /* 0x00001006c8240981 */ /* 0x000362000c1e1d00 */
[----:B----4-:R-:W-:Y:S02]  /*08b0*/  FSEL R206, R206, RZ, !P1 ;  /* 0x000000ffcece7208 */ /* 0x010fe40004800000 */
[C---:B--2---:R-:W-:Y:S02]  /*08c0*/  PRMT R216, R192.reuse, 0x7632, R216 ;  /* 0x00007632c0d87816 */ /* 0x044fe400000000d8 */
[----:B------:R-:W-:Y:S01]  /*08d0*/  SHF.L.U32 R221, R192, 0x10, RZ ;  /* 0x00000010c0dd7819 */ /* 0x000fe200000006ff */
[C-C-:B---3--:R-:W-:Y:S01]  /*08e0*/  FADD.FTZ R226, -R206.reuse, R198.reuse ;  /* 0x000000c6cee27221 */ /* 0x148fe20000010100 */
[----:B------:R-:W-:Y:S01]  /*08f0*/  PRMT R198, R195, 0x7632, R198 ;  /* 0x00007632c3c67816 */ /* 0x000fe200000000c6 */
[C---:B------:R-:W-:Y:S01]  /*0900*/  FADD.FTZ R222, -R206.reuse, R196 ;  /* 0x000000c4cede7221 */ /* 0x040fe20000010100 */
[C---:B------:R-:W-:Y:S01]  /*0910*/  FADD.FTZ R234, -R206.reuse, R26 ;  /* 0x0000001aceea7221 */ /* 0x040fe20000010100 */
[C---:B------:R-:W-:Y:S01]  /*0920*/  FADD.FTZ R236, -R206.reuse, R27 ;  /* 0x0000001bceec7221 */ /* 0x040fe20000010100 */
[C---:B------:R-:W-:Y:S01]  /*0930*/  PRMT R212, R193.reuse, 0x7632, R212 ;  /* 0x00007632c1d47816 */ /* 0x040fe200000000d4 */
[C---:B------:R-:W-:Y:S01]  /*0940*/  FADD.FTZ R230, -R206.reuse, R24 ;  /* 0x00000018cee67221 */ /* 0x040fe20000010100 */
[----:B------:R-:W-:Y:S01]  /*0950*/  SHF.L.U32 R217, R193, 0x10, RZ ;  /* 0x00000010c1d97819 */ /* 0x000fe200000006ff */
[C---:B------:R-:W-:Y:S01]  /*0960*/  FADD.FTZ R232, -R206.reuse, R25 ;  /* 0x00000019cee87221 */ /* 0x040fe20000010100 */
[----:B------:R-:W-:Y:S01]  /*0970*/  SHF.L.U32 R193, R195, 0x10, RZ ;  /* 0x00000010c3c17819 */ /* 0x000fe200000006ff */
[----:B------:R-:W-:Y:S01]  /*0980*/  FADD.FTZ R190, -R206, R190 ;  /* 0x000000becebe7221 */ /* 0x000fe20000010100 */
[----:B------:R-:W-:-:S02]  /*0990*/  PRMT R196, R22, 0x7632, R196 ;  /* 0x0000763216c47816 */ /* 0x000fc400000000c4 */
[----:B0-----:R-:W-:Y:S01]  /*09a0*/  SHF.L.U32 R203, R22, 0x10, RZ ;  /* 0x0000001016cb7819 */ /* 0x001fe200000006ff */
[C---:B------:R-:W-:Y:S01]  /*09b0*/  FADD.FTZ R238, -R206.reuse, R9 ;  /* 0x00000009ceee7221 */ /* 0x040fe20000010100 */
[----:B------:R-:W-:Y:S01]  /*09c0*/  FADD.FTZ R22, -R206, R8 ;  /* 0x00000008ce167221 */ /* 0x000fe20000010100 */
[----:B-----5:R-:W-:Y:S01]  /*09d0*/  FMUL.FTZ R9, R219, R234 ;  /* 0x000000eadb097220 */ /* 0x020fe20000410000 */
[----:B------:R-:W-:Y:S01]  /*09e0*/  SHF.L.U32 R198, R198, 0x10, RZ ;  /* 0x00000010c6c67819 */ /* 0x000fe200000006ff */
[----:B------:R-:W-:Y:S01]  /*09f0*/  FADD.FTZ R25, -R206, R17 ;  /* 0x00000011ce197221 */ /* 0x000fe20000010100 */
[----:B------:R-:W-:Y:S01]  /*0a00*/  SHF.L.U32 R215, R194, 0x10, RZ ;  /* 0x00000010c2d77819 */ /* 0x000fe200000006ff */
[C---:B------:R-:W-:Y:S01]  /*0a10*/  FADD.FTZ R240, -R206.reuse, R10 ;  /* 0x0000000acef07221 */ /* 0x040fe20000010100 */
[----:B------:R-:W-:Y:S01]  /*0a20*/  FADD.FTZ R27, -R206, R18 ;  /* 0x00000012ce1b7221 */ /* 0x000fe20000010100 */
[----:B------:R-:W-:Y:S01]  /*0a30*/  PRMT R204, R7, 0x7632, R204 ;  /* 0x0000763207cc7816 */ /* 0x000fe200000000cc */
[----:B------:R-:W-:Y:S01]  /*0a40*/  FMUL.FTZ R8, R219, R236 ;  /* 0x000000ecdb087220 */ /* 0x000fe20000410000 */
[----:B------:R-:W-:Y:S01]  /*0a50*/  SHF.L.U32 R205, R7, 0x10, RZ ;  /* 0x0000001007cd7819 */ /* 0x000fe200000006ff */
[C---:B------:R-:W-:Y:S01]  /*0a60*/  FMUL.FTZ R7, R219.reuse, R230 ;  /* 0x000000e6db077220 */ /* 0x040fe20000410000 */
[----:B------:R-:W-:Y:S01]  /*0a70*/  SHF.L.U32 R216, R216, 0x10, RZ ;  /* 0x00000010d8d87819 */ /* 0x000fe200000006ff */
[----:B------:R-:W-:Y:S01]  /*0a80*/  FADD.FTZ R246, -R206, R13 ;  /* 0x0000000dcef67221 */ /* 0x000fe20000010100 */
[----:B------:R-:W-:Y:S01]  /*0a90*/  FMUL.FTZ R10, R96, R221 ;  /* 0x000000dd600a7220 */ /* 0x000fe20000410000 */
[C---:B------:R-:W-:Y:S01]  /*0aa0*/  FADD.FTZ R224, -R206.reuse, R197 ;  /* 0x000000c5cee07221 */ /* 0x040fe20000010100 */
[----:B------:R-:W-:Y:S01]  /*0ab0*/  FADD.FTZ R252, -R206, R16 ;  /* 0x00000010cefc7221 */ /* 0x000fe20000010100 */
[C---:B------:R-:W-:Y:S01]  /*0ac0*/  FMUL.FTZ R3, R219.reuse, R222 ;  /* 0x000000dedb037220 */ /* 0x040fe20000410000 */
[----:B------:R-:W-:Y:S01]  /*0ad0*/  FMUL.FTZ R13, R219, R190 ;  /* 0x000000bedb0d7220 */ /* 0x000fe20000410000 */
[----:B------:R-:W-:Y:S01]  /*0ae0*/  PRMT R210, R194, 0x7632, R210 ;  /* 0x00007632c2d27816 */ /* 0x000fe200000000d2 */
[----:B------:R-:W-:Y:S01]  /*0af0*/  FADD.FTZ R130, R130, R193 ;  /* 0x000000c182827221 */ /* 0x000fe20000010000 */
[-C--:B------:R-:W-:Y:S01]  /*0b00*/  FFMA.FTZ R106, R9, R193.reuse, R106 ;  /* 0x000000c1096a7223 */ /* 0x080fe2000001006a */
[----:B------:R-:W-:Y:S01]  /*0b10*/  FMUL.FTZ R16, R94, R193 ;  /* 0x000000c15e107220 */ /* 0x000fe20000410000 */
[----:B------:R-:W-:Y:S01]  /*0b20*/  FMUL.FTZ R190, R219, R25 ;  /* 0x00000019dbbe7220 */ /* 0x000fe20000410000 */
[----:B------:R-:W-:Y:S01]  /*0b30*/  PRMT R197, R23, 0x7632, R197 ;  /* 0x0000763217c57816 */ /* 0x000fe200000000c5 */
[----:B------:R-:W-:Y:S01]  /*0b40*/  FADD.FTZ R248, -R206, R14 ;  /* 0x0000000ecef87221 */ /* 0x000fe20000010100 */
[----:B------:R-:W-:Y:S01]  /*0b50*/  FMUL.FTZ R25, R219, R27 ;  /* 0x0000001bdb197220 */ /* 0x000fe20000410000 */
[----:B------:R-:W-:Y:S01]  /*0b60*/  FADD.FTZ R131, R131, R198 ;  /* 0x000000c683837221 */ /* 0x000fe20000010000 */
[-C--:B------:R-:W-:Y:S01]  /*0b70*/  FFMA.FTZ R107, R8, R198.reuse, R107 ;  /* 0x000000c6086b7223 */ /* 0x080fe2000001006b */
[----:B------:R-:W-:Y:S01]  /*0b80*/  FMUL.FTZ R193, R95, R198 ;  /* 0x000000c65fc17220 */ /* 0x000fe20000410000 */
[----:B------:R-:W-:Y:S01]  /*0b90*/  FADD.FTZ R128, R128, R215 ;  /* 0x000000d780807221 */ /* 0x000fe20000010000 */
[-C--:B------:R-:W-:Y:S01]  /*0ba0*/  FFMA.FTZ R104, R7, R215.reuse, R104 ;  /* 0x000000d707687223 */ /* 0x080fe20000010068 */
[----:B------:R-:W-:Y:S01]  /*0bb0*/  FMUL.FTZ R14, R92, R215 ;  /* 0x000000d75c0e7220 */ /* 0x000fe20000410000 */
[----:B------:R-:W-:Y:S01]  /*0bc0*/  FMUL.FTZ R27, R97, R216 ;  /* 0x000000d8611b7220 */ /* 0x000fe20000410000 */
[----:B------:R-:W-:Y:S01]  /*0bd0*/  FADD.FTZ R198, RZ, R10 ;  /* 0x0000000affc67221 */ /* 0x000fe20000010000 */
        /* <DEDUP_REMOVED lines=9> */
[----:B------:R-:W-:Y:S01]  /*0c70*/  FFMA.FTZ R215, R3, R10, RZ ;  /* 0x0000000a03d77223 */ /* 0x000fe200000100ff */
[----:B------:R-:W-:-:S02]  /*0c80*/  PRMT R206, R6, 0x7632, R206 ;  /* 0x0000763206ce7816 */ /* 0x000fc400000000ce */
[----:B------:R-:W-:Y:S01]  /*0c90*/  SHF.L.U32 R207, R6, 0x10, RZ ;  /* 0x0000001006cf7819 */ /* 0x000fe200000006ff */
[----:B------:R-:W-:Y:S01]  /*0ca0*/  FMUL.FTZ R6, R219, R232 ;  /* 0x000000e8db067220 */ /* 0x000fe20000410000 */
[----:B------:R-:W-:Y:S01]  /*0cb0*/  SHF.L.U32 R210, R210, 0x10, RZ ;  /* 0x00000010d2d27819 */ /* 0x000fe200000006ff */
[----:B------:R-:W-:Y:S01]  /*0cc0*/  FMUL.FTZ R12, R98, R217 ;  /* 0x000000d9620c7220 */ /* 0x000fe20000410000 */
[----:B------:R-:W-:Y:S02]  /*0cd0*/  SHF.L.U32 R212, R212, 0x10, RZ ;  /* 0x00000010d4d47819 */ /* 0x000fe400000006ff */
[----:B------:R-:W-:Y:S01]  /*0ce0*/  SHF.L.U32 R224, R197, 0x10, RZ ;  /* 0x00000010c5e07819 */ /* 0x000fe200000006ff */
[----:B------:R-:W-:Y:S01]  /*0cf0*/  FADD.FTZ R197, R198, R27 ;  /* 0x0000001bc6c57221 */ /* 0x000fe20000010000 */
[C---:B------:R-:W-:Y:S01]  /*0d00*/  PRMT R202, R5.reuse, 0x7632, R202 ;  /* 0x0000763205ca7816 */ /* 0x040fe200000000ca */
[----:B------:R-:W-:Y:S01]  /*0d10*/  FFMA.FTZ R198, R2, R27, R215 ;  /* 0x0000001b02c67223 */ /* 0x000fe200000100d7 */
[----:B------:R-:W-:Y:S01]  /*0d20*/  SHF.L.U32 R211, R5, 0x10, RZ ;  /* 0x0000001005d37819 */ /* 0x000fe200000006ff */
[----:B------:R-:W-:Y:S01]  /*0d30*/  FMUL.FTZ R5, R219, R226 ;  /* 0x000000e2db057220 */ /* 0x000fe20000410000 */
[----:B------:R-:W-:Y:S01]  /*0d40*/  SHF.L.U32 R195, R23, 0x10, RZ ;  /* 0x0000001017c37819 */ /* 0x000fe200000006ff */
[----:B------:R-:W-:Y:S01]  /*0d50*/  FMUL.FTZ R17, R219, R240 ;  /* 0x000000f0db117220 */ /* 0x000fe20000410000 */
[----:B------:R-:W-:Y:S01]  /*0d60*/  FADD.FTZ R129, R129, R210 ;  /* 0x000000d281817221 */ /* 0x000fe20000010000 */
[-C--:B------:R-:W-:Y:S01]  /*0d70*/  FFMA.FTZ R105, R6, R210.reuse, R105 ;  /* 0x000000d206697223 */ /* 0x080fe20000010069 */
[----:B------:R-:W-:Y:S01]  /*0d80*/  FMUL.FTZ R191, R93, R210 ;  /* 0x000000d25dbf7220 */ /* 0x000fe20000410000 */
[C---:B-1----:R-:W-:Y:S01]  /*0d90*/  PRMT R200, R4.reuse, 0x7632, R200 ;  /* 0x0000763204c87816 */ /* 0x042fe200000000c8 */
[----:B------:R-:W-:Y:S01]  /*0da0*/  FMUL.FTZ R189, R99, R212 ;  /* 0x000000d463bd7220 */ /* 0x000fe20000410000 */
[----:B------:R-:W-:Y:S01]  /*0db0*/  SHF.L.U32 R213, R4, 0x10, RZ ;  /* 0x0000001004d57819 */ /* 0x000fe200000006ff */
[----:B------:R-:W-:Y:S01]  /*0dc0*/  FADD.FTZ R210, R197, R12 ;  /* 0x0000000cc5d27221 */ /* 0x000fe20000010000 */
[----:B------:R-:W-:Y:S01]  /*0dd0*/  FMUL.FTZ R4, R219, R228 ;  /* 0x000000e4db047220 */ /* 0x000fe20000410000 */
[----:B------:R-:W-:Y:S01]  /*0de0*/  FFMA.FTZ R197, R5, R12, R198 ;  /* 0x0000000c05c57223 */ /* 0x000fe200000100c6 */
        /* <DEDUP_REMOVED lines=8> */
[----:B------:R-:W-:Y:S02]  /*0e70*/  SHF.L.U32 R228, R202, 0x10, RZ ;  /* 0x00000010cae47819 */ /* 0x000fe400000006ff */
[----:B------:R-:W-:Y:S01]  /*0e80*/  FADD.FTZ R197, R210, R191 ;  /* 0x000000bfd2c57221 */ /* 0x000fe20000010000 */
[----:B------:R-:W-:Y:S01]  /*0e90*/  FFMA.FTZ R202, R6, R191, R195 ;  /* 0x000000bf06ca7223 */ /* 0x000fe200000100c3 */
[C---:B------:R-:W-:Y:S02]  /*0ea0*/  PRMT R192, R20.reuse, 0x7632, R192 ;  /* 0x0000763214c07816 */ /* 0x040fe400000000c0 */
[----:B------:R-:W-:Y:S01]  /*0eb0*/  SHF.L.U32 R201, R20, 0x10, RZ ;  /* 0x0000001014c97819 */ /* 0x000fe200000006ff */
[----:B------:R-:W-:Y:S01]  /*0ec0*/  FADD.FTZ R210, R197, R16 ;  /* 0x00000010c5d27221 */ /* 0x000fe20000010000 */
[----:B------:R-:W-:Y:S01]  /*0ed0*/  FFMA.FTZ R195, R9, R16, R202 ;  /* 0x0000001009c37223 */ /* 0x000fe200000100ca */
[----:B------:R-:W-:Y:S01]  /*0ee0*/  FFMA.FTZ R103, R4, R212, R103 ;  /* 0x000000d404677223 */ /* 0x000fe20000010067 */
[----:B------:R-:W-:Y:S01]  /*0ef0*/  FADD.FTZ R127, R127, R212 ;  /* 0x000000d47f7f7221 */ /* 0x000fe20000010000 */
[----:B------:R-:W-:Y:S01]  /*0f00*/  SHF.L.U32 R212, R192, 0x10, RZ ;  /* 0x00000010c0d47819 */ /* 0x000fe200000006ff */
[----:B------:R-:W-:Y:S01]  /*0f10*/  FMUL.FTZ R192, R88, R201 ;  /* 0x000000c958c07220 */ /* 0x000fe20000410000 */
[----:B------:R-:W-:Y:S01]  /*0f20*/  FADD.FTZ R197, R210, R193 ;  /* 0x000000c1d2c57221 */ /* 0x000fe20000010000 */
[----:B------:R-:W-:Y:S01]  /*0f30*/  FMUL.FTZ R11, R219, R188 ;  /* 0x000000bcdb0b7220 */ /* 0x000fe20000410000 */
[----:B------:R-:W-:Y:S01]  /*0f40*/  FFMA.FTZ R230, R8, R193, R195 ;  /* 0x000000c108e67223 */ /* 0x000fe200000100c3 */
[----:B------:R-:W-:-:S02]  /*0f50*/  PRMT R194, R21, 0x7632, R194 ;  /* 0x0000763215c27816 */ /* 0x000fc400000000c2 */
[----:B------:R-:W-:Y:S01]  /*0f60*/  SHF.L.U32 R199, R21, 0x10, RZ ;  /* 0x0000001015c77819 */ /* 0x000fe200000006ff */
[----:B------:R-:W-:Y:S01]  /*0f70*/  FMUL.FTZ R195, R89, R212 ;  /* 0x000000d459c37220 */ /* 0x000fe20000410000 */
[----:B------:R-:W-:Y:S01]  /*0f80*/  FADD.FTZ R210, R197, R192 ;  /* 0x000000c0c5d27221 */ /* 0x000fe20000010000 */
[----:B------:R-:W-:Y:S01]  /*0f90*/  FMUL.FTZ R18, R219, R24 ;  /* 0x00000018db127220 */ /* 0x000fe20000410000 */
[----:B------:R-:W-:Y:S01]  /*0fa0*/  FFMA.FTZ R101, R2, R216, R101 ;  /* 0x000000d802657223 */ /* 0x000fe20000010065 */
[----:B------:R-:W-:Y:S01]  /*0fb0*/  FADD.FTZ R125, R125, R216 ;  /* 0x000000d87d7d7221 */ /* 0x000fe20000010000 */
[----:B------:R-:W-:Y:S01]  /*0fc0*/  FFMA.FTZ R197, R11, R192, R230 ;  /* 0x000000c00bc57223 */ /* 0x000fe200000100e6 */
[----:B------:R-:W-:Y:S01]  /*0fd0*/  SHF.L.U32 R216, R194, 0x10, RZ ;  /* 0x00000010c2d87819 */ /* 0x000fe200000006ff */
[-C--:B------:R-:W-:Y:S01]  /*0fe0*/  FFMA.FTZ R110, R13, R199.reuse, R110 ;  /* 0x000000c70d6e7223 */ /* 0x080fe2000001006e */
[----:B------:R-:W-:Y:S01]  /*0ff0*/  FADD.FTZ R134, R134, R199 ;  /* 0x000000c786867221 */ /* 0x000fe20000010000 */
[----:B------:R-:W-:Y:S01]  /*1000*/  FMUL.FTZ R194, R90, R199 ;  /* 0x000000c75ac27220 */ /* 0x000fe20000410000 */
[----:B------:R-:W-:Y:S01]  /*1010*/  SHF.L.U32 R230, R206, 0x10, RZ ;  /* 0x00000010cee67819 */ /* 0x000fe200000006ff */
[----:B------:R-:W-:Y:S01]  /*1020*/  FADD.FTZ R199, R210, R195 ;  /* 0x000000c3d2c77221 */ /* 0x000fe20000010000 */
        /* <DEDUP_REMOVED lines=20> */
[----:B------:R-:W-:Y:S01]  /*1170*/  FMUL.FTZ R23, R219, R252 ;  /* 0x000000fcdb177220 */ /* 0x000fe20000410000 */
[----:B------:R-:W-:Y:S01]  /*1180*/  FFMA.FTZ R109, R18, R212, R109 ;  /* 0x000000d4126d7223 */ /* 0x000fe2000001006d */
[----:B------:R-:W-:Y:S01]  /*1190*/  FADD.FTZ R133, R133, R212 ;  /* 0x000000d485857221 */ /* 0x000fe20000010000 */
[----:B------:R-:W-:Y:S01]  /*11a0*/  FMUL.FTZ R201, R87, R224 ;  /* 0x000000e057c97220 */ /* 0x000fe20000410000 */
[----:B------:R-:W-:Y:S01]  /*11b0*/  FADD.FTZ R212, R203, R198 ;  /* 0x000000c6cbd47221 */ /* 0x000fe20000010000 */
[----:B------:R-:W-:Y:S01]  /*11c0*/  FMUL.FTZ R24, R219, R242 ;  /* 0x000000f2db187220 */ /* 0x000fe20000410000 */
[----:B------:R-:W-:Y:S01]  /*11d0*/  FFMA.FTZ R203, R17, R198, R206 ;  /* 0x000000c611cb7223 */ /* 0x000fe200000100ce */
[-C--:B------:R-:W-:Y:S01]  /*11e0*/  FFMA.FTZ R120, R23, R207.reuse, R120 ;  /* 0x000000cf17787223 */ /* 0x080fe20000010078 */
[----:B------:R-:W-:Y:S01]  /*11f0*/  FADD.FTZ R144, R144, R207 ;  /* 0x000000cf90907221 */ /* 0x000fe20000010000 */
        /* <DEDUP_REMOVED lines=9> */
[----:B------:R-:W-:Y:S01]  /*1290*/  FFMA.FTZ R111, R20, R216, R111 ;  /* 0x000000d8146f7223 */ /* 0x000fe2000001006f */
[----:B------:R-:W-:Y:S01]  /*12a0*/  FADD.FTZ R135, R135, R216 ;  /* 0x000000d887877221 */ /* 0x000fe20000010000 */
[----:B------:R-:W-:Y:S01]  /*12b0*/  FMUL.FTZ R21, R219, R248 ;  /* 0x000000f8db157220 */ /* 0x000fe20000410000 */
[----:B------:R-:W-:Y:S01]  /*12c0*/  FFMA.FTZ R116, R19, R213, R116 ;  /* 0x000000d513747223 */ /* 0x000fe20000010074 */
[----:B------:R-:W-:Y:S01]  /*12d0*/  FADD.FTZ R140, R140, R213 ;  /* 0x000000d58c8c7221 */ /* 0x000fe20000010000 */
[----:B------:R-:W-:Y:S01]  /*12e0*/  SHF.L.U32 R216, R204, 0x10, RZ ;  /* 0x00000010ccd87819 */ /* 0x000fe200000006ff */
[----:B------:R-:W-:Y:S01]  /*12f0*/  FMUL.FTZ R202, R82, R211 ;  /* 0x000000d352ca7220 */ /* 0x000fe20000410000 */
[----:B------:R-:W-:Y:S01]  /*1300*/  FADD.FTZ R213, R206, R203 ;  /* 0x000000cbced57221 */ /* 0x000fe20000010000 */
[----:B------:R-:W-:Y:S01]  /*1310*/  FFMA.FTZ R204, R26, R203, R207 ;  /* 0x000000cb1acc7223 */ /* 0x000fe200000100cf */
[----:B------:R-:W-:Y:S01]  /*1320*/  FFMA.FTZ R118, R21, R211, R118 ;  /* 0x000000d315767223 */ /* 0x000fe20000010076 */
[----:B------:R-:W-:Y:S01]  /*1330*/  FADD.FTZ R142, R142, R211 ;  /* 0x000000d38e8e7221 */ /* 0x000fe20000010000 */
        /* <DEDUP_REMOVED lines=9> */
[-C--:B------:R-:W-:Y:S01]  /*13d0*/  FFMA.FTZ R122, R25, R205.reuse, R122 ;  /* 0x000000cd197a7223 */ /* 0x080fe2000001007a */
        /* <DEDUP_REMOVED lines=27> */
.L_x_5763:
[----:B------:R-:W-:Y:S02]  /*1590*/  MOV R218, UR14 ;  /* 0x0000000e00da7c02 */ /* 0x000fe40008000f00 */
[----:B------:R-:W-:Y:S02]  /*15a0*/  MOV R209, UR15 ;  /* 0x0000000f00d17c02 */ /* 0x000fe40008000f00 */
[----:B------:R-:W-:-:S04]  /*15b0*/  ISETP.NE.U32.AND P0, PT, R218, RZ, PT ;  /* 0x000000ffda00720c */ /* 0x000fc80003f05070 */
[----:B------:R-:W-:-:S13]  /*15c0*/  ISETP.NE.AND.EX P0, PT, R209, RZ, PT, P0 ;  /* 0x000000ffd100720c */ /* 0x000fda0003f05300 */
[----:B------:R-:W-:Y:S05]  /*15d0*/  @!P0 BRA `(.L_x_5764) ;  /* 0x0000000000488947 */ /* 0x000fea0003800000 */
[----:B------:R-:W1:Y:S01]  /*15e0*/  S2R R30, SR_TID.X ;  /* 0x00000000001e7919 */ /* 0x000e620000002100 */
[----:B------:R-:W2:Y:S01]  /*15f0*/  LDC.64 R204, c[0x0][0x438] ;  /* 0x00010e00ffcc7b82 */ /* 0x000ea20000000a00 */
[----:B------:R-:W-:-:S05]  /*1600*/  IMAD R28, R0, UR9, RZ ;  /* 0x00000009001c7c24 */ /* 0x000fca000f8e02ff */
[----:B------:R-:W-:-:S04]  /*1610*/  SHF.R.S32.HI R29, RZ, 0x1f, R28 ;  /* 0x0000001fff1d7819 */ /* 0x000fc8000001141c */
[----:B------:R-:W-:Y:S02]  /*1620*/  LEA.HI R29, R29, R28, RZ, 0x3 ;  /* 0x0000001c1d1d7211 */ /* 0x000fe400078f18ff */
[----:B-1----:R-:W-:-:S04]  /*1630*/  LOP3.LUT R30, R30, 0x1f, RZ, 0xc0, !PT ;  /* 0x0000001f1e1e7812 */ /* 0x002fc800078ec0ff */
[----:B0-----:R-:W-:-:S04]  /*1640*/  LEA.HI.SX32 R217, R29, R30, 0x1d ;  /* 0x0000001e1dd97211 */ /* 0x001fc800078feaff */
[C---:B------:R-:W-:Y:S02]  /*1650*/  IADD3 R207, PT, PT, R217.reuse, 0x20, RZ ;  /* 0x00000020d9cf7810 */ /* 0x040fe40007ffe0ff */
[C---:B------:R-:W-:Y:S01]  /*1660*/  IADD3 R29, PT, PT, R217.reuse, 0x40, RZ ;  /* 0x00000040d91d7810 */ /* 0x040fe20007ffe0ff */
        /* <DEDUP_REMOVED lines=9> */
.L_x_5764:
[----:B------:R-:W-:Y:S05]  /*1700*/  BSYNC.RECONVERGENT B1 ;  /* 0x0000000000017941 */ /* 0x000fea0003800200 */
.L_x_5762:
[----:B------:R-:W-:Y:S01]  /*1710*/  UMOV UR4, 0xffffffff ;  /* 0xffffffff00047882 */ /* 0x000fe20000000000 */
[----:B-----5:R-:W-:Y:S02]  /*1720*/  ISETP.GE.AND P3, PT, R220, 0x1, PT ;  /* 0x00000001dc00780c */ /* 0x020fe40003f66270 */
[----:B------:R-:W-:Y:S11]  /*1730*/  BRA.DIV UR4, `(.L_x_5765) ;  /* 0x0000005e04747947 */ /* 0x000ff6000b800000 */
[----:B-1----:R-:W1:Y:S04]  /*1740*/  SHFL.BFLY PT, R204, R221, 0x1, 0x1f ;  /* 0x0c201f00ddcc7f89 */ /* 0x002e6800000e0000 */
[----:B------:R-:W2:Y:S01]  /*1750*/  SHFL.BFLY PT, R205, R222, 0x1, 0x1f ;  /* 0x0c201f00decd7f89 */ /* 0x000ea200000e0000 */
[----:B-1----:R-:W-:Y:S01]  /*1760*/  FADD.FTZ R204, R204, R221 ;  /* 0x000000ddcccc7221 */ /* 0x002fe20000010000 */
[----:B--2---:R-:W-:-:S04]  /*1770*/  FADD.FTZ R205, R205, R222 ;  /* 0x000000decdcd7221 */ /* 0x004fc80000010000 */
[----:B------:R-:W1:Y:S04]  /*1780*/  SHFL.BFLY PT, R207, R204, 0x2, 0x1f ;  /* 0x0c401f00cccf7f89 */ /* 0x000e6800000e0000 */
[----:B------:R-:W2:Y:S01]  /*1790*/  SHFL.BFLY PT, R206, R205, 0x2, 0x1f ;  /* 0x0c401f00cdce7f89 */ /* 0x000ea200000e0000 */
[----:B-1----:R-:W-:Y:S01]  /*17a0*/  FADD.FTZ R207, R204, R207 ;  /* 0x000000cfcccf7221 */ /* 0x002fe20000010000 */
[----:B--2---:R-:W-:-:S04]  /*17b0*/  FADD.FTZ R206, R205, R206 ;  /* 0x000000cecdce7221 */ /* 0x004fc80000010000 */
        /* <DEDUP_REMOVED lines=10> */
.L_x_5839:
        /* <DEDUP_REMOVED lines=43> */
.L_x_5770:
[----:B------:R-:W-:Y:S05]  /*1b10*/  BSYNC.RECONVERGENT B2 ;  /* 0x0000000000027941 */ /* 0x000fea0003800200 */
.L_x_5769:
        /* <DEDUP_REMOVED lines=14> */
.L_x_5772:
[----:B------:R-:W-:Y:S05]  /*1c00*/  BSYNC.RECONVERGENT B2 ;  /* 0x0000000000027941 */ /* 0x000fea0003800200 */
.L_x_5771:
        /* <DEDUP_REMOVED lines=13> */
.L_x_5774:
[----:B------:R-:W-:Y:S05]  /*1ce0*/  BSYNC.RECONVERGENT B2 ;  /* 0x0000000000027941 */ /* 0x000fea0003800200 */
.L_x_5773:
        /* <DEDUP_REMOVED lines=14> */
.L_x_5776:
[----:B------:R-:W-:Y:S05]  /*1dd0*/  BSYNC.RECONVERGENT B2 ;  /* 0x0000000000027941 */ /* 0x000fea0003800200 */
.L_x_5775:
        /* <DEDUP_REMOVED lines=13> */
.L_x_5778:
[----:B------:R-:W-:Y:S05]  /*1eb0*/  BSYNC.RECONVERGENT B2 ;  /* 0x0000000000027941 */ /* 0x000fea0003800200 */
.L_x_5777:
        /* <DEDUP_REMOVED lines=14> */
.L_x_5780:
[----:B------:R-:W-:Y:S05]  /*1fa0*/  BSYNC.RECONVERGENT B2 ;  /* 0x0000000000027941 */ /* 0x000fea0003800200 */
.L_x_5779:
        /* <DEDUP_REMOVED lines=13> */
.L_x_5782:
[----:B------:R-:W-:Y:S05]  /*2080*/  BSYNC.RECONVERGENT B2 ;  /* 0x0000000000027941 */ /* 0x000fea0003800200 */
.L_x_5781:
        /* <DEDUP_REMOVED lines=14> */
.L_x_5768:
[----:B------:R-:W0:Y:S01]  /*2170*/  @P3 LDC R187, c[0x0][0x40c] ;  /* 0x00010300ffbb3b82 */ /* 0x000e220000000800 */
[-CC-:B------:R-:W-:Y:S01]  /*2180*/  FFMA.FTZ R181, R3, R209.reuse, R218.reuse ;  /* 0x000000d103b57223 */ /* 0x180fe200000100da */
[-CC-:B------:R-:W-:Y:S01]  /*2190*/  FFMA.FTZ R182, R2, R209.reuse, R218.reuse ;  /* 0x000000d102b67223 */ /* 0x180fe200000100da */
[----:B------:R-:W-:Y:S01]  /*21a0*/  ISETP.GT.AND P1, PT, R208, RZ, PT ;  /* 0x000000ffd000720c */ /* 0x000fe20003f24270 */
[-C--:B------:R-:W-:Y:S01]  /*21b0*/  FFMA.FTZ R185, R5, R209.reuse, R218 ;  /* 0x000000d105b97223 */ /* 0x080fe200000100da */
[----:B------:R-:W-:Y:S01]  /*21c0*/  FADD.FTZ R180, R10, -R181 ;  /* 0x800000b50ab47221 */ /* 0x000fe20000010000 */
[----:B------:R-:W-:Y:S01]  /*21d0*/  FADD.FTZ R182, R27, -R182 ;  /* 0x800000b61bb67221 */ /* 0x000fe20000010000 */
[-C--:B------:R-:W-:Y:S01]  /*21e0*/  FFMA.FTZ R184, R4, R209.reuse, R218 ;  /* 0x000000d104b87223 */ /* 0x080fe200000100da */
[----:B------:R-:W1:Y:S01]  /*21f0*/  @P3 LDC R204, c[0x0][0x40c] ;  /* 0x00010300ffcc3b82 */ /* 0x000e620000000800 */
[C---:B------:R-:W-:Y:S01]  /*2200*/  FMUL.FTZ R180, R219.reuse, R180 ;  /* 0x000000b4dbb47220 */ /* 0x040fe20000410000 */
[----:B------:R-:W-:Y:S01]  /*2210*/  FMUL.FTZ R182, R219, R182 ;  /* 0x000000b6dbb67220 */ /* 0x000fe20000410000 */
[----:B------:R-:W-:Y:S01]  /*2220*/  FADD.FTZ R184, R189, -R184 ;  /* 0x800000b8bdb87221 */ /* 0x000fe20000010000 */
[----:B------:R-:W-:Y:S01]  /*2230*/  FFMA.FTZ R220, R6, R209, R218 ;  /* 0x000000d106dc7223 */ /* 0x000fe200000100da */
[----:B-----5:R-:W-:-:S02]  /*2240*/  @P3 SHF.L.U32 R231, R172, 0x10, RZ ;  /* 0x00000010ace73819 */ /* 0x020fc400000006ff */
[----:B------:R-:W-:Y:S01]  /*2250*/  FSEL R180, R180, RZ, P1 ;  /* 0x000000ffb4b47208 */ /* 0x000fe20000800000 */
[----:B------:R-:W2:Y:S01]  /*2260*/  @P3 LDC R225, c[0x0][0x40c] ;  /* 0x00010300ffe13b82 */ /* 0x000ea20000000800 */
[----:B------:R-:W-:Y:S01]  /*2270*/  FSEL R181, R182, RZ, P1 ;  /* 0x000000ffb6b57208 */ /* 0x000fe20000800000 */
[----:B------:R-:W-:Y:S01]  /*2280*/  FMUL.FTZ R184, R219, R184 ;  /* 0x000000b8dbb87220 */ /* 0x000fe20000410000 */
[----:B------:R-:W-:Y:S01]  /*2290*/  FADD.FTZ R222, R191, -R220 ;  /* 0x800000dcbfde7221 */ /* 0x000fe20000010000 */
[----:B------:R-:W-:-:S03]  /*22a0*/  @P3 SHF.L.U32 R233, R173, 0x10, RZ ;  /* 0x00000010ade93819 */ /* 0x000fc600000006ff */
[----:B------:R-:W-:Y:S01]  /*22b0*/  FMUL.FTZ R222, R219, R222 ;  /* 0x000000dedbde7220 */ /* 0x000fe20000410000 */
[----:B0-----:R-:W-:Y:S01]  /*22c0*/  @P3 FMUL.FTZ R187, R180, R187 ;  /* 0x000000bbb4bb3220 */ /* 0x001fe20000410000 */
[----:B------:R-:W0:Y:S03]  /*22d0*/  @P3 LDC R205, c[0x0][0x40c] ;  /* 0x00010300ffcd3b82 */ /* 0x000e260000000800 */
[-C--:B------:R-:W-:Y:S01]  /*22e0*/  @P3 FMUL.FTZ R182, R52, R187.reuse ;  /* 0x000000bb34b63220 */ /* 0x080fe20000410000 */
[----:B------:R-:W-:Y:S01]  /*22f0*/  @P3 FFMA.FTZ R168, R231, R187, R168 ;  /* 0x000000bbe7a83223 */ /* 0x000fe200000100a8 */
[----:B------:R-:W-:Y:S01]  /*2300*/  @P3 PRMT R187, R173, 0x7632, R187 ;  /* 0x00007632adbb3816 */ /* 0x000fe200000000bb */
[----:B-1----:R-:W-:Y:S02]  /*2310*/  @P3 FMUL.FTZ R204, R181, R204 ;  /* 0x000000ccb5cc3220 */ /* 0x002fe40000410000 */
[----:B------:R-:W-:Y:S01]  /*2320*/  @P3 F2FP.BF16.F32.PACK_AB R182, RZ, R182 ;  /* 0x000000b6ffb6323e */ /* 0x000fe200000010ff */
[----:B------:R-:W1:Y:S01]  /*2330*/  @P3 LDC R206, c[0x0][0x40c] ;  /* 0x00010300ffce3b82 */ /* 0x000e620000000800 */
[----:B------:R-:W-:Y:S01]  /*2340*/  @P3 SHF.L.U32 R187, R187, 0x10, RZ ;  /* 0x00000010bbbb3819 */ /* 0x000fe200000006ff */
[----:B------:R-:W-:Y:S01]  /*2350*/  @P3 FMUL.FTZ R183, R53, R204 ;  /* 0x000000cc35b73220 */ /* 0x000fe20000410000 */
[----:B------:R-:W-:Y:S01]  /*2360*/  @P3 PRMT R176, R182, 0x7610, R176 ;  /* 0x00007610b6b03816 */ /* 0x000fe200000000b0 */
[----:B------:R-:W-:Y:S01]  /*2370*/  FADD.FTZ R182, R12, -R185 ;  /* 0x800000b90cb67221 */ /* 0x000fe20000010000 */
[----:B------:R-:W-:-:S02]  /*2380*/  FFMA.FTZ R185, R9, R209, R218 ;  /* 0x000000d109b97223 */ /* 0x000fc400000100da */
[----:B------:R-:W-:Y:S01]  /*2390*/  @P3 F2FP.BF16.F32.PACK_AB R183, RZ, R183 ;  /* 0x000000b7ffb7323e */ /* 0x000fe200000010ff */
[----:B------:R-:W-:Y:S01]  /*23a0*/  FMUL.FTZ R182, R219, R182 ;  /* 0x000000b6dbb67220 */ /* 0x000fe20000410000 */
[----:B------:R-:W3:Y:S01]  /*23b0*/  @P3 LDC R228, c[0x0][0x40c] ;  /* 0x00010300ffe43b82 */ /* 0x000ee20000000800 */
[----:B------:R-:W-:Y:S01]  /*23c0*/  FADD.FTZ R220, R16, -R185 ;  /* 0x800000b910dc7221 */ /* 0x000fe20000010000 */
[----:B------:R-:W-:Y:S01]  /*23d0*/  @P3 PRMT R176, R176, 0x5410, R183 ;  /* 0x00005410b0b03816 */ /* 0x000fe200000000b7 */
[----:B------:R-:W-:Y:S01]  /*23e0*/  FFMA.FTZ R183, R7, R209, R218 ;  /* 0x000000d107b77223 */ /* 0x000fe200000100da */
[----:B------:R-:W-:Y:S01]  /*23f0*/  FSEL R182, R182, RZ, P1 ;  /* 0x000000ffb6b67208 */ /* 0x000fe20000800000 */
[C---:B------:R-:W-:Y:S01]  /*2400*/  FMUL.FTZ R227, R219.reuse, R220 ;  /* 0x000000dcdbe37220 */ /* 0x040fe20000410000 */
[----:B------:R-:W-:Y:S01]  /*2410*/  FSEL R185, R222, RZ, P1 ;  /* 0x000000ffdeb97208 */ /* 0x000fe20000800000 */
[----:B------:R-:W-:Y:S01]  /*2420*/  FADD.FTZ R186, R14, -R183 ;  /* 0x800000b70eba7221 */ /* 0x000fe20000010000 */
[----:B------:R-:W4:Y:S01]  /*2430*/  @P3 LDC R229, c[0x0][0x40c] ;  /* 0x00010300ffe53b82 */ /* 0x000f220000000800 */
[----:B------:R-:W-:Y:S01]  /*2440*/  FSEL R183, R184, RZ, P1 ;  /* 0x000000ffb8b77208 */ /* 0x000fe20000800000 */
[----:B--2---:R-:W-:Y:S01]  /*2450*/  @P3 FMUL.FTZ R225, R182, R225 ;  /* 0x000000e1b6e13220 */ /* 0x004fe20000410000 */
[----:B------:R-:W-:-:S03]  /*2460*/  FMUL.FTZ R186, R219, R186 ;  /* 0x000000badbba7220 */ /* 0x000fc60000410000 */
[-C--:B------:R-:W-:Y:S01]  /*2470*/  @P3 FFMA.FTZ R170, R233, R225.reuse, R170 ;  /* 0x000000e1e9aa3223 */ /* 0x080fe200000100aa */
[----:B-1----:R-:W-:Y:S01]  /*2480*/  @P3 FMUL.FTZ R206, R183, R206 ;  /* 0x000000ceb7ce3220 */ /* 0x002fe20000410000 */
[----:B------:R-:W-:Y:S01]  /*2490*/  FSEL R184, R186, RZ, P1 ;  /* 0x000000ffbab87208 */ /* 0x000fe20000800000 */
[----:B------:R-:W-:Y:S01]  /*24a0*/  @P3 FMUL.FTZ R186, R54, R225 ;  /* 0x000000e136ba3220 */ /* 0x000fe20000410000 */
[----:B------:R-:W-:Y:S01]  /*24b0*/  @P3 SHF.L.U32 R225, R175, 0x10, RZ ;  /* 0x00000010afe13819 */ /* 0x000fe200000006ff */
[----:B------:R-:W-:Y:S01]  /*24c0*/  @P3 FMUL.FTZ R220, R55, R206 ;  /* 0x000000ce37dc3220 */ /* 0x000fe20000410000 */
[----:B------:R-:W-:Y:S01]  /*24d0*/  @P3 FFMA.FTZ R171, R206, R187, R171 ;  /* 0x000000bbceab3223 */ /* 0x000fe200000100ab */
[----:B0-----:R-:W-:Y:S01]  /*24e0*/  @P3 FMUL.FTZ R205, R184, R205 ;  /* 0x000000cdb8cd3220 */ /* 0x001fe20000410000 */
[----:B------:R-:W-:Y:S02]  /*24f0*/  @P3 F2FP.BF16.F32.PACK_AB R207, RZ, R186 ;  /* 0x000000baffcf323e */ /* 0x000fe400000010ff */
[----:B------:R-:W-:Y:S01]  /*2500*/  FSEL R186, R227, RZ, P1 ;  /* 0x000000ffe3ba7208 */ /* 0x000fe20000800000 */
[----:B------:R-:W-:Y:S01]  /*2510*/  @P3 FMUL.FTZ R222, R56, R205 ;  /* 0x000000cd38de3220 */ /* 0x000fe20000410000 */
[----:B------:R-:W-:Y:S01]  /*2520*/  @P3 PRMT R177, R207, 0x7610, R177 ;  /* 0x00007610cfb13816 */ /* 0x000fe200000000b1 */
[----:B---3--:R-:W-:Y:S01]  /*2530*/  @P3 FMUL.FTZ R228, R185, R228 ;  /* 0x000000e4b9e43220 */ /* 0x008fe20000410000 */
[----:B------:R-:W-:-:S02]  /*2540*/  @P3 PRMT R207, R172, 0x7632, R207 ;  /* 0x00007632accf3816 */ /* 0x000fc400000000cf */
[----:B------:R-:W-:Y:S01]  /*2550*/  @P3 F2FP.BF16.F32.PACK_AB R222, RZ, R222 ;  /* 0x000000deffde323e */ /* 0x000fe200000010ff */
[----:B------:R-:W-:Y:S01]  /*2560*/  @P3 FMUL.FTZ R227, R57, R228 ;  /* 0x000000e439e33220 */ /* 0x000fe20000410000 */
[----:B------:R-:W-:Y:S01]  /*2570*/  @P3 SHF.L.U32 R207, R207, 0x10, RZ ;  /* 0x00000010cfcf3819 */ /* 0x000fe200000006ff */
[----:B----4-:R-:W-:Y:S01]  /*2580*/  @P3 FMUL.FTZ R229, R186, R229 ;  /* 0x000000e5bae53220 */ /* 0x010fe20000410000 */
[----:B------:R-:W-:Y:S02]  /*2590*/  @P3 F2FP.BF16.F32.PACK_AB R220, RZ, R220 ;  /* 0x000000dcffdc323e */ /* 0x000fe400000010ff */
[----:B------:R-:W-:Y:S01]  /*25a0*/  @P3 PRMT R178, R222, 0x7610, R178 ;  /* 0x00007610deb23816 */ /* 0x000fe200000000b2 */
[----:B------:R-:W-:Y:S01]  /*25b0*/  FFMA.FTZ R222, R8, R209, R218 ;  /* 0x000000d108de7223 */ /* 0x000fe200000100da */
[----:B------:R-:W-:Y:S01]  /*25c0*/  @P3 PRMT R177, R177, 0x5410, R220 ;  /* 0x00005410b1b13816 */ /* 0x000fe200000000dc */
[----:B------:R-:W-:Y:S01]  /*25d0*/  @P3 FFMA.FTZ R169, R204, R207, R169 ;  /* 0x000000cfcca93223 */ /* 0x000fe200000100a9 */
[-C--:B------:R-:W-:Y:S01]  /*25e0*/  @P3 FMUL.FTZ R220, R58, R229.reuse ;  /* 0x000000e53adc3220 */ /* 0x080fe20000410000 */
[----:B------:R-:W-:Y:S01]  /*25f0*/  FADD.FTZ R222, R193, -R222 ;  /* 0x800000dec1de7221 */ /* 0x000fe20000010000 */
[C---:B------:R-:W-:Y:S01]  /*2600*/  @P3 PRMT R204, R174.reuse, 0x7632, R204 ;  /* 0x00007632aecc3816 */ /* 0x040fe200000000cc */
[----:B------:R-:W-:Y:S01]  /*2610*/  @P3 FFMA.FTZ R166, R225, R229, R166 ;  /* 0x000000e5e1a63223 */ /* 0x000fe200000100a6 */
[----:B------:R-:W-:Y:S01]  /*2620*/  @P3 SHF.L.U32 R207, R174, 0x10, RZ ;  /* 0x00000010aecf3819 */ /* 0x000fe200000006ff */
[----:B------:R-:W-:Y:S01]  /*2630*/  FMUL.FTZ R222, R219, R222 ;  /* 0x000000dedbde7220 */ /* 0x000fe20000410000 */
[----:B------:R-:W-:-:S02]  /*2640*/  @P3 SHF.L.U32 R204, R204, 0x10, RZ ;  /* 0x00000010cccc3819 */ /* 0x000fc400000006ff */
[----:B------:R-:W-:Y:S01]  /*2650*/  @P3 F2FP.BF16.F32.PACK_AB R227, RZ, R227 ;  /* 0x000000e3ffe3323e */ /* 0x000fe200000010ff */
[----:B------:R-:W-:Y:S01]  /*2660*/  @P3 FFMA.FTZ R164, R207, R205, R164 ;  /* 0x000000cdcfa43223 */ /* 0x000fe200000100a4 */
[----:B------:R-:W-:Y:S01]  /*2670*/  @P3 F2FP.BF16.F32.PACK_AB R220, RZ, R220 ;  /* 0x000000dcffdc323e */ /* 0x000fe200000010ff */
[----:B------:R-:W-:Y:S01]  /*2680*/  @P3 FFMA.FTZ R165, R228, R204, R165 ;  /* 0x000000cce4a53223 */ /* 0x000fe200000100a5 */
[----:B------:R-:W-:Y:S02]  /*2690*/  FSEL R187, R222, RZ, P1 ;  /* 0x000000ffdebb7208 */ /* 0x000fe40000800000 */
        /* <DEDUP_REMOVED lines=11> */
.L_x_5767:
[----:B------:R-:W-:Y:S02]  /*2750*/  MOV R224, UR20 ;  /* 0x0000001400e07c02 */ /* 0x000fe40008000f00 */
[----:B------:R-:W-:Y:S02]  /*2760*/  MOV R226, UR21 ;  /* 0x0000001500e27c02 */ /* 0x000fe40008000f00 */
[----:B------:R-:W-:-:S04]  /*2770*/  ISETP.NE.U32.AND P1, PT, R224, RZ, PT ;  /* 0x000000ffe000720c */ /* 0x000fc80003f25070 */
[----:B------:R-:W-:-:S13]  /*2780*/  ISETP.NE.AND.EX P1, PT, R226, RZ, PT, P1 ;  /* 0x000000ffe200720c */ /* 0x000fda0003f25310 */
[----:B------:R-:W-:Y:S05]  /*2790*/  @P1 BRA `(.L_x_5784) ;  /* 0x0000000400741947 */ /* 0x000fea0003800000 */
[----:B------:R-:W0:Y:S01]  /*27a0*/  @P3 LDC R225, c[0x0][0x40c] ;  /* 0x00010300ffe13b82 */ /* 0x000e220000000800 */
[-CC-:B------:R-:W-:Y:S01]  /*27b0*/  @P2 FFMA.FTZ R205, R3, R209.reuse, R218.reuse ;  /* 0x000000d103cd2223 */ /* 0x180fe200000100da */
[-CC-:B------:R-:W-:Y:S01]  /*27c0*/  @P2 FFMA.FTZ R229, R5, R209.reuse, R218.reuse ;  /* 0x000000d105e52223 */ /* 0x180fe200000100da */
[----:B------:R-:W-:Y:S01]  /*27d0*/  MOV R204, R48 ;  /* 0x0000003000cc7202 */ /* 0x000fe20000000f00 */
[-CC-:B------:R-:W-:Y:S01]  /*27e0*/  @P2 FFMA.FTZ R220, R2, R209.reuse, R218.reuse ;  /* 0x000000d102dc2223 */ /* 0x180fe200000100da */
[----:B------:R-:W-:Y:S01]  /*27f0*/  @P2 FADD.FTZ R205, R10, -R205 ;  /* 0x800000cd0acd2221 */ /* 0x000fe20000010000 */
[----:B------:R-:W-:Y:S01]  /*2800*/  @P2 FADD.FTZ R229, R12, -R229 ;  /* 0x800000e50ce52221 */ /* 0x000fe20000010000 */
[----:B------:R-:W-:Y:S01]  /*2810*/  @P2 FFMA.FTZ R228, R4, R209, R218 ;  /* 0x000000d104e42223 */ /* 0x000fe200000100da */
[----:B------:R-:W1:Y:S01]  /*2820*/  @P3 LDC R230, c[0x0][0x40c] ;  /* 0x00010300ffe63b82 */ /* 0x000e620000000800 */
[----:B------:R-:W-:Y:S01]  /*2830*/  @P2 FFMA.FTZ R204, R219, R205, R48 ;  /* 0x000000cddbcc2223 */ /* 0x000fe20000010030 */
[----:B------:R-:W-:Y:S01]  /*2840*/  MOV R207, R50 ;  /* 0x0000003200cf7202 */ /* 0x000fe20000000f00 */
[----:B------:R-:W-:Y:S01]  /*2850*/  @P2 FADD.FTZ R220, R27, -R220 ;  /* 0x800000dc1bdc2221 */ /* 0x000fe20000010000 */
[----:B------:R-:W-:Y:S01]  /*2860*/  @P2 FFMA.FTZ R207, R219, R229, R50 ;  /* 0x000000e5dbcf2223 */ /* 0x000fe20000010032 */
[----:B------:R-:W-:Y:S01]  /*2870*/  @P2 FADD.FTZ R228, R189, -R228 ;  /* 0x800000e4bde42221 */ /* 0x000fe20000010000 */
[----:B------:R-:W-:Y:S01]  /*2880*/  MOV R206, R49 ;  /* 0x0000003100ce7202 */ /* 0x000fe20000000f00 */
[C---:B------:R-:W-:Y:S01]  /*2890*/  @P2 FFMA.FTZ R206, R219.reuse, R220, R49 ;  /* 0x000000dcdbce2223 */ /* 0x040fe20000010031 */
[----:B------:R-:W2:Y:S01]  /*28a0*/  @P3 LDC R227, c[0x0][0x40c] ;  /* 0x00010300ffe33b82 */ /* 0x000ea20000000800 */
[----:B------:R-:W-:Y:S01]  /*28b0*/  MOV R222, R51 ;  /* 0x0000003300de7202 */ /* 0x000fe20000000f00 */
[----:B------:R-:W-:Y:S01]  /*28c0*/  @P2 FFMA.FTZ R222, R219, R228, R51 ;  /* 0x000000e4dbde2223 */ /* 0x000fe20000010033 */
[----:B------:R-:W-:-:S02]  /*28d0*/  MOV R228, R44 ;  /* 0x0000002c00e47202 */ /* 0x000fc40000000f00 */
[----:B------:R-:W-:-:S03]  /*28e0*/  MOV R229, R45 ;  /* 0x0000002d00e57202 */ /* 0x000fc60000000f00 */
[----:B------:R-:W3:Y:S01]  /*28f0*/  @P3 LDC R231, c[0x0][0x40c] ;  /* 0x00010300ffe73b82 */ /* 0x000ee20000000800 */
[----:B0-----:R-:W-:Y:S01]  /*2900*/  @P3 FMUL.FTZ R205, R204, R225 ;  /* 0x000000e1cccd3220 */ /* 0x001fe20000410000 */
[-CC-:B------:R-:W-:Y:S01]  /*2910*/  @P2 FFMA.FTZ R225, R7, R209.reuse, R218.reuse ;  /* 0x000000d107e12223 */ /* 0x180fe200000100da */
[----:B------:R-:W-:Y:S02]  /*2920*/  @P2 FFMA.FTZ R204, R6, R209, R218 ;  /* 0x000000d106cc2223 */ /* 0x000fe400000100da */
[----:B------:R-:W-:Y:S01]  /*2930*/  @P3 FMUL.FTZ R220, R52, R205 ;  /* 0x000000cd34dc3220 */ /* 0x000fe20000410000 */
[----:B------:R-:W-:Y:S01]  /*2940*/  @P2 FADD.FTZ R225, R14, -R225 ;  /* 0x800000e10ee12221 */ /* 0x000fe20000010000 */
[----:B------:R-:W-:Y:S01]  /*2950*/  @P2 FADD.FTZ R204, R191, -R204 ;  /* 0x800000ccbfcc2221 */ /* 0x000fe20000010000 */
[----:B------:R-:W0:Y:S01]  /*2960*/  @P3 LDC R233, c[0x0][0x40c] ;  /* 0x00010300ffe93b82 */ /* 0x000e220000000800 */
[----:B-1----:R-:W-:Y:S01]  /*2970*/  @P3 FMUL.FTZ R207, R207, R230 ;  /* 0x000000e6cfcf3220 */ /* 0x002fe20000410000 */
[C---:B------:R-:W-:Y:S01]  /*2980*/  @P2 FFMA.FTZ R228, R219.reuse, R225, R44 ;  /* 0x000000e1dbe42223 */ /* 0x040fe2000001002c */
[----:B------:R-:W-:Y:S01]  /*2990*/  @P2 FFMA.FTZ R229, R219, R204, R45 ;  /* 0x000000ccdbe52223 */ /* 0x000fe2000001002d */
[----:B------:R-:W-:Y:S01]  /*29a0*/  @P3 F2FP.BF16.F32.PACK_AB R220, RZ, R220 ;  /* 0x000000dcffdc323e */ /* 0x000fe200000010ff */
[----:B------:R-:W-:Y:S01]  /*29b0*/  @P3 FMUL.FTZ R225, R54, R207 ;  /* 0x000000cf36e13220 */ /* 0x000fe20000410000 */
[----:B------:R-:W-:-:S02]  /*29c0*/  MOV R230, R46 ;  /* 0x0000002e00e67202 */ /* 0x000fc40000000f00 */
[----:B------:R-:W1:Y:S01]  /*29d0*/  @P3 LDC R232, c[0x0][0x40c] ;  /* 0x00010300ffe83b82 */ /* 0x000e620000000800 */
[----:B--2---:R-:W-:Y:S01]  /*29e0*/  @P3 FMUL.FTZ R204, R206, R227 ;  /* 0x000000e3cecc3220 */ /* 0x004fe20000410000 */
[----:B------:R-:W-:Y:S01]  /*29f0*/  @P2 FFMA.FTZ R227, R9, R209, R218 ;  /* 0x000000d109e32223 */ /* 0x000fe200000100da */
[----:B------:R-:W-:Y:S02]  /*2a00*/  @P3 F2FP.BF16.F32.PACK_AB R225, RZ, R225 ;  /* 0x000000e1ffe1323e */ /* 0x000fe400000010ff */
[----:B------:R-:W-:Y:S02]  /*2a10*/  @P3 PRMT R176, R220, 0x7610, R176 ;  /* 0x00007610dcb03816 */ /* 0x000fe400000000b0 */
[----:B-----5:R-:W-:Y:S01]  /*2a20*/  @P3 PRMT R220, R172, 0x7632, R220 ;  /* 0x00007632acdc3816 */ /* 0x020fe200000000dc */
[----:B------:R-:W2:Y:S01]  /*2a30*/  @P3 LDC R235, c[0x0][0x40c] ;  /* 0x00010300ffeb3b82 */ /* 0x000ea20000000800 */
[----:B---3--:R-:W-:Y:S01]  /*2a40*/  @P3 FMUL.FTZ R206, R222, R231 ;  /* 0x000000e7dece3220 */ /* 0x008fe20000410000 */
[----:B------:R-:W-:Y:S01]  /*2a50*/  @P3 FMUL.FTZ R222, R53, R204 ;  /* 0x000000cc35de3220 */ /* 0x000fe20000410000 */
[----:B------:R-:W-:Y:S01]  /*2a60*/  @P2 FADD.FTZ R231, R16, -R227 ;  /* 0x800000e310e72221 */ /* 0x000fe20000010000 */
[----:B------:R-:W-:Y:S01]  /*2a70*/  @P3 PRMT R177, R225, 0x7610, R177 ;  /* 0x00007610e1b13816 */ /* 0x000fe200000000b1 */
[----:B------:R-:W-:Y:S01]  /*2a80*/  @P3 FMUL.FTZ R227, R55, R206 ;  /* 0x000000ce37e33220 */ /* 0x000fe20000410000 */
[----:B------:R-:W-:Y:S01]  /*2a90*/  @P3 SHF.L.U32 R220, R220, 0x10, RZ ;  /* 0x00000010dcdc3819 */ /* 0x000fe200000006ff */
[----:B------:R-:W-:Y:S01]  /*2aa0*/  @P2 FFMA.FTZ R230, R219, R231, R46 ;  /* 0x000000e7dbe62223 */ /* 0x000fe2000001002e */
[----:B------:R-:W-:Y:S01]  /*2ab0*/  @P3 F2FP.BF16.F32.PACK_AB R222, RZ, R222 ;  /* 0x000000deffde323e */ /* 0x000fe200000010ff */
[----:B0-----:R-:W-:Y:S01]  /*2ac0*/  @P3 FMUL.FTZ R225, R228, R233 ;  /* 0x000000e9e4e13220 */ /* 0x001fe20000410000 */
[----:B------:R-:W-:Y:S01]  /*2ad0*/  @P3 SHF.L.U32 R231, R172, 0x10, RZ ;  /* 0x00000010ace73819 */ /* 0x000fe200000006ff */
[----:B------:R-:W-:Y:S01]  /*2ae0*/  @P3 FFMA.FTZ R169, R204, R220, R169 ;  /* 0x000000dccca93223 */ /* 0x000fe200000100a9 */
[----:B------:R-:W-:-:S02]  /*2af0*/  @P3 F2FP.BF16.F32.PACK_AB R227, RZ, R227 ;  /* 0x000000e3ffe3323e */ /* 0x000fc400000010ff */
[----:B------:R-:W-:Y:S01]  /*2b00*/  @P3 PRMT R176, R176, 0x5410, R222 ;  /* 0x00005410b0b03816 */ /* 0x000fe200000000de */
[----:B------:R-:W-:Y:S01]  /*2b10*/  @P3 FMUL.FTZ R222, R56, R225 ;  /* 0x000000e138de3220 */ /* 0x000fe20000410000 */
[----:B-1----:R-:W-:Y:S01]  /*2b20*/  @P3 FMUL.FTZ R228, R229, R232 ;  /* 0x000000e8e5e43220 */ /* 0x002fe20000410000 */
[----:B------:R-:W-:Y:S01]  /*2b30*/  @P3 FFMA.FTZ R168, R231, R205, R168 ;  /* 0x000000cde7a83223 */ /* 0x000fe200000100a8 */
[----:B------:R-:W-:Y:S02]  /*2b40*/  @P3 SHF.L.U32 R231, R173, 0x10, RZ ;  /* 0x00000010ade73819 */ /* 0x000fe400000006ff */
        /* <DEDUP_REMOVED lines=34> */
.L_x_5784:
[----:B------:R-:W0:Y:S01]  /*2d70*/  @P3 LDC R229, c[0x0][0x40c] ;  /* 0x00010300ffe53b82 */ /* 0x000e220000000800 */
[-CC-:B------:R-:W-:Y:S01]  /*2d80*/  @P2 FFMA.FTZ R181, R9, R209.reuse, R218.reuse ;  /* 0x000000d109b52223 */ /* 0x180fe200000100da */
[-CC-:B------:R-:W-:Y:S01]  /*2d90*/  @P2 FFMA.FTZ R180, R8, R209.reuse, R218.reuse ;  /* 0x000000d108b42223 */ /* 0x180fe200000100da */
[----:B------:R-:W-:Y:S01]  /*2da0*/  MOV R186, R46 ;  /* 0x0000002e00ba7202 */ /* 0x000fe20000000f00 */
[----:B------:R-:W-:Y:S01]  /*2db0*/  @P2 FFMA.FTZ R230, R4, R209, R218 ;  /* 0x000000d104e62223 */ /* 0x000fe200000100da */
[----:B------:R-:W-:Y:S01]  /*2dc0*/  @P2 FADD.FTZ R181, R16, -R181 ;  /* 0x800000b510b52221 */ /* 0x000fe20000010000 */
[----:B------:R-:W-:Y:S01]  /*2dd0*/  @P2 FADD.FTZ R180, R193, -R180 ;  /* 0x800000b4c1b42221 */ /* 0x000fe20000010000 */
[----:B------:R-:W-:Y:S01]  /*2de0*/  MOV R187, R47 ;  /* 0x0000002f00bb7202 */ /* 0x000fe20000000f00 */
[----:B------:R-:W1:Y:S01]  /*2df0*/  @P3 LDC R232, c[0x0][0x40c] ;  /* 0x00010300ffe83b82 */ /* 0x000e620000000800 */
[----:B------:R-:W-:Y:S01]  /*2e00*/  @P2 FFMA.FTZ R186, R219, R181, R46 ;  /* 0x000000b5dbba2223 */ /* 0x000fe2000001002e */
[-CC-:B------:R-:W-:Y:S01]  /*2e10*/  @P2 FFMA.FTZ R181, R3, R209.reuse, R218.reuse ;  /* 0x000000d103b52223 */ /* 0x180fe200000100da */
[----:B------:R-:W-:Y:S01]  /*2e20*/  @P2 FFMA.FTZ R187, R219, R180, R47 ;  /* 0x000000b4dbbb2223 */ /* 0x000fe2000001002f */
[----:B------:R-:W-:Y:S01]  /*2e30*/  MOV R180, R48 ;  /* 0x0000003000b47202 */ /* 0x000fe20000000f00 */
[-CC-:B------:R-:W-:Y:S01]  /*2e40*/  @P2 FFMA.FTZ R184, R2, R209.reuse, R218.reuse ;  /* 0x000000d102b82223 */ /* 0x180fe200000100da */
[----:B------:R-:W-:Y:S01]  /*2e50*/  @P2 FADD.FTZ R183, R10, -R181 ;  /* 0x800000b50ab72221 */ /* 0x000fe20000010000 */
[-CC-:B------:R-:W-:Y:S01]  /*2e60*/  @P2 FFMA.FTZ R234, R6, R209.reuse, R218.reuse ;  /* 0x000000d106ea2223 */ /* 0x180fe200000100da */
[----:B------:R-:W2:Y:S01]  /*2e70*/  @P3 LDC R236, c[0x0][0x40c] ;  /* 0x00010300ffec3b82 */ /* 0x000ea20000000800 */
[----:B------:R-:W-:Y:S01]  /*2e80*/  @P2 FFMA.FTZ R231, R7, R209, R218 ;  /* 0x000000d107e72223 */ /* 0x000fe200000100da */
[----:B------:R-:W-:Y:S01]  /*2e90*/  @P2 FFMA.FTZ R180, R219, R183, R48 ;  /* 0x000000b7dbb42223 */ /* 0x000fe20000010030 */
[----:B------:R-:W-:Y:S01]  /*2ea0*/  @P2 FFMA.FTZ R183, R5, R209, R218 ;  /* 0x000000d105b72223 */ /* 0x000fe200000100da */
[----:B------:R-:W-:Y:S01]  /*2eb0*/  @P2 FADD.FTZ R230, R189, -R230 ;  /* 0x800000e6bde62221 */ /* 0x000fe20000010000 */
[----:B------:R-:W-:Y:S01]  /*2ec0*/  @P2 FADD.FTZ R184, R27, -R184 ;  /* 0x800000b81bb82221 */ /* 0x000fe20000010000 */
[----:B------:R-:W-:Y:S01]  /*2ed0*/  @P2 FADD.FTZ R234, R191, -R234 ;  /* 0x800000eabfea2221 */ /* 0x000fe20000010000 */
[----:B------:R-:W-:Y:S01]  /*2ee0*/  @P2 FADD.FTZ R183, R12, -R183 ;  /* 0x800000b70cb72221 */ /* 0x000fe20000010000 */
[----:B------:R-:W3:Y:S01]  /*2ef0*/  @P3 LDC R225, c[0x0][0x40c] ;  /* 0x00010300ffe13b82 */ /* 0x000ee20000000800 */
[----:B0-----:R-:W-:Y:S01]  /*2f00*/  @P3 FMUL.FTZ R229, R186, R229 ;  /* 0x000000e5bae53220 */ /* 0x001fe20000410000 */
[----:B------:R-:W-:Y:S01]  /*2f10*/  @P2 FADD.FTZ R231, R14, -R231 ;  /* 0x800000e70ee72221 */ /* 0x000fe20000010000 */
[----:B------:R-:W-:Y:S01]  /*2f20*/  MOV R181, R49 ;  /* 0x0000003100b57202 */ /* 0x000fe20000000f00 */
[C---:B------:R-:W-:Y:S01]  /*2f30*/  @P2 FFMA.FTZ R181, R219.reuse, R184, R49 ;  /* 0x000000b8dbb52223 */ /* 0x040fe20000010031 */
[----:B------:R-:W-:Y:S01]  /*2f40*/  @P3 FMUL.FTZ R182, R58, R229 ;  /* 0x000000e53ab63220 */ /* 0x000fe20000410000 */
[----:B------:R-:W-:Y:S01]  /*2f50*/  MOV R185, R45 ;  /* 0x0000002d00b97202 */ /* 0x000fe20000000f00 */
[C---:B------:R-:W-:Y:S01]  /*2f60*/  @P2 FFMA.FTZ R185, R219.reuse, R234, R45 ;  /* 0x000000eadbb92223 */ /* 0x040fe2000001002d */
[----:B------:R-:W0:Y:S01]  /*2f70*/  @P3 LDC R227, c[0x0][0x40c] ;  /* 0x00010300ffe33b82 */ /* 0x000e220000000800 */
[----:B------:R-:W-:Y:S01]  /*2f80*/  MOV R184, R44 ;  /* 0x0000002c00b87202 */ /* 0x000fe20000000f00 */
[----:B------:R-:W-:Y:S01]  /*2f90*/  @P2 FFMA.FTZ R184, R219, R231, R44 ;  /* 0x000000e7dbb82223 */ /* 0x000fe2000001002c */
[----:B------:R-:W-:-:S02]  /*2fa0*/  @P3 F2FP.BF16.F32.PACK_AB R228, RZ, R182 ;  /* 0x000000b6ffe4323e */ /* 0x000fc400000010ff */
[----:B------:R-:W-:Y:S01]  /*2fb0*/  MOV R182, R50 ;  /* 0x0000003200b67202 */ /* 0x000fe20000000f00 */
[C---:B------:R-:W-:Y:S01]  /*2fc0*/  @P2 FFMA.FTZ R182, R219.reuse, R183, R50 ;  /* 0x000000b7dbb62223 */ /* 0x040fe20000010032 */
[----:B------:R-:W-:Y:S01]  /*2fd0*/  MOV R183, R51 ;  /* 0x0000003300b77202 */ /* 0x000fe20000000f00 */
[----:B------:R-:W4:Y:S01]  /*2fe0*/  @P3 LDC R233, c[0x0][0x40c] ;  /* 0x00010300ffe93b82 */ /* 0x000f220000000800 */
[----:B------:R-:W-:Y:S01]  /*2ff0*/  @P2 FFMA.FTZ R183, R219, R230, R51 ;  /* 0x000000e6dbb72223 */ /* 0x000fe20000010033 */
[----:B------:R-:W-:Y:S02]  /*3000*/  @P3 PRMT R179, R228, 0x7610, R179 ;  /* 0x00007610e4b33816 */ /* 0x000fe400000000b3 */
[----:B-----5:R-:W-:Y:S01]  /*3010*/  @P3 SHF.L.U32 R235, R175, 0x10, RZ ;  /* 0x00000010afeb3819 */ /* 0x020fe200000006ff */
[----:B-1----:R-:W-:Y:S01]  /*3020*/  @P3 FMUL.FTZ R228, R183, R232 ;  /* 0x000000e8b7e43220 */ /* 0x002fe20000410000 */
[----:B------:R-:W-:Y:S01]  /*3030*/  @P3 PRMT R234, R175, 0x7632, R234 ;  /* 0x00007632afea3816 */ /* 0x000fe200000000ea */
[----:B--2---:R-:W-:Y:S01]  /*3040*/  @P3 FMUL.FTZ R232, R185, R236 ;  /* 0x000000ecb9e83220 */ /* 0x004fe20000410000 */
[----:B------:R-:W1:Y:S01]  /*3050*/  @P3 LDC R206, c[0x0][0x40c] ;  /* 0x00010300ffce3b82 */ /* 0x000e620000000800 */
[----:B---3--:R-:W-:Y:S01]  /*3060*/  @P3 FMUL.FTZ R225, R180, R225 ;  /* 0x000000e1b4e13220 */ /* 0x008fe20000410000 */
[----:B------:R-:W-:Y:S01]  /*3070*/  @P3 FFMA.FTZ R166, R235, R229, R166 ;  /* 0x000000e5eba63223 */ /* 0x000fe200000100a6 */
[----:B------:R-:W-:Y:S01]  /*3080*/  @P3 SHF.L.U32 R235, R234, 0x10, RZ ;  /* 0x00000010eaeb3819 */ /* 0x000fe200000006ff */
[----:B------:R-:W-:Y:S01]  /*3090*/  @P3 FMUL.FTZ R230, R55, R228 ;  /* 0x000000e437e63220 */ /* 0x000fe20000410000 */
[----:B------:R-:W-:Y:S01]  /*30a0*/  @P3 SHF.L.U32 R237, R172, 0x10, RZ ;  /* 0x00000010aced3819 */ /* 0x000fe200000006ff */
[----:B------:R-:W-:-:S02]  /*30b0*/  @P3 FMUL.FTZ R205, R52, R225 ;  /* 0x000000e134cd3220 */ /* 0x000fc40000410000 */
[----:B------:R-:W2:Y:S01]  /*30c0*/  @P3 LDC R220, c[0x0][0x40c] ;  /* 0x00010300ffdc3b82 */ /* 0x000ea20000000800 */
[----:B0-----:R-:W-:Y:S01]  /*30d0*/  @P3 FMUL.FTZ R227, R182, R227 ;  /* 0x000000e3b6e33220 */ /* 0x001fe20000410000 */
[----:B------:R-:W-:Y:S01]  /*30e0*/  @P3 FFMA.FTZ R168, R237, R225, R168 ;  /* 0x000000e1eda83223 */ /* 0x000fe200000100a8 */
[----:B------:R-:W-:Y:S02]  /*30f0*/  @P3 PRMT R225, R173, 0x7632, R225 ;  /* 0x00007632ade13816 */ /* 0x000fe400000000e1 */
[----:B------:R-:W-:Y:S01]  /*3100*/  @P3 FMUL.FTZ R222, R54, R227 ;  /* 0x000000e336de3220 */ /* 0x000fe20000410000 */
[----:B------:R-:W-:Y:S01]  /*3110*/  @P3 F2FP.BF16.F32.PACK_AB R205, RZ, R205 ;  /* 0x000000cdffcd323e */ /* 0x000fe200000010ff */
[----:B----4-:R-:W-:Y:S01]  /*3120*/  @P3 FMUL.FTZ R231, R184, R233 ;  /* 0x000000e9b8e73220 */ /* 0x010fe20000410000 */
[----:B------:R-:W-:Y:S02]  /*3130*/  @P3 FMUL.FTZ R233, R57, R232 ;  /* 0x000000e839e93220 */ /* 0x000fe40000410000 */
[----:B------:R-:W-:Y:S01]  /*3140*/  @P3 F2FP.BF16.F32.PACK_AB R222, RZ, R222 ;  /* 0x000000deffde323e */ /* 0x000fe200000010ff */
[----:B------:R-:W-:Y:S01]  /*3150*/  @P3 FMUL.FTZ R229, R56, R231 ;  /* 0x000000e738e53220 */ /* 0x000fe20000410000 */
[----:B------:R-:W-:-:S02]  /*3160*/  @P3 SHF.L.U32 R225, R225, 0x10, RZ ;  /* 0x00000010e1e13819 */ /* 0x000fc400000006ff */
[----:B------:R-:W-:Y:S01]  /*3170*/  @P3 F2FP.BF16.F32.PACK_AB R234, RZ, R233 ;  /* 0x000000e9ffea323e */ /* 0x000fe200000010ff */
[----:B-1----:R-:W-:Y:S01]  /*3180*/  @P3 FMUL.FTZ R206, R187, R206 ;  /* 0x000000cebbce3220 */ /* 0x002fe20000410000 */
[----:B------:R-:W-:Y:S01]  /*3190*/  @P3 PRMT R233, R174, 0x7632, R233 ;  /* 0x00007632aee93816 */ /* 0x000fe200000000e9 */
[----:B------:R-:W-:Y:S01]  /*31a0*/  @P3 FFMA.FTZ R171, R228, R225, R171 ;  /* 0x000000e1e4ab3223 */ /* 0x000fe200000100ab */
[----:B------:R-:W-:Y:S01]  /*31b0*/  @P3 F2FP.BF16.F32.PACK_AB R229, RZ, R229 ;  /* 0x000000e5ffe5323e */ /* 0x000fe200000010ff */
[----:B------:R-:W-:Y:S01]  /*31c0*/  @P3 FMUL.FTZ R204, R59, R206 ;  /* 0x000000ce3bcc3220 */ /* 0x000fe20000410000 */
[----:B------:R-:W-:Y:S01]  /*31d0*/  @P3 FFMA.FTZ R167, R206, R235, R167 ;  /* 0x000000ebcea73223 */ /* 0x000fe200000100a7 */
        /* <DEDUP_REMOVED lines=21> */
.L_x_5783:
[----:B------:R-:W-:Y:S05]  /*3330*/  BSYNC.RECONVERGENT B1 ;  /* 0x0000000000017941 */ /* 0x000fea0003800200 */
.L_x_5766:
        /* <DEDUP_REMOVED lines=15> */
.L_x_5786:
[----:B------:R-:W-:Y:S05]  /*3430*/  BSYNC.RECONVERGENT B1 ;  /* 0x0000000000017941 */ /* 0x000fea0003800200 */
.L_x_5785:
[----:B------:R-:W-:Y:S04]  /*3440*/  BSSY.RECONVERGENT B1, `(.L_x_5787) ;  /* 0x000018e000017945 */ /* 0x000fe80003800200 */
[----:B------:R-:W-:Y:S05]  /*3450*/  @!P0 BRA `(.L_x_5788) ;  /* 0x0000000800ec8947 */ /* 0x000fea0003800000 */
[----:B------:R-:W-:Y:S05]  /*3460*/  @!P1 BRA `(.L_x_5789) ;  /* 0x0000000400749947 */ /* 0x000fea0003800000 */
[----:B0-----:R-:W0:Y:S01]  /*3470*/  @P3 LDC R205, c[0x0][0x40c] ;  /* 0x00010300ffcd3b82 */ /* 0x001e220000000800 */
[-CC-:B------:R-:W-:Y:S01]  /*3480*/  @P2 FFMA.FTZ R181, R11, R209.reuse, R218.reuse ;  /* 0x000000d10bb52223 */ /* 0x180fe200000100da */
[----:B------:R-:W-:Y:S01]  /*3490*/  MOV R180, R40 ;  /* 0x0000002800b47202 */ /* 0x000fe20000000f00 */
[-CC-:B------:R-:W-:Y:S01]  /*34a0*/  @P2 FFMA.FTZ R182, R24, R209.reuse, R218.reuse ;  /* 0x000000d118b62223 */ /* 0x180fe200000100da */
[-CC-:B------:R-:W-:Y:S01]  /*34b0*/  @P2 FFMA.FTZ R183, R13, R209.reuse, R218.reuse ;  /* 0x000000d10db72223 */ /* 0x180fe200000100da */
[----:B------:R-:W-:Y:S01]  /*34c0*/  @P2 FADD.FTZ R181, R192, -R181 ;  /* 0x800000b5c0b52221 */ /* 0x000fe20000010000 */
[----:B------:R-:W-:Y:S01]  /*34d0*/  @P2 FFMA.FTZ R184, R18, R209, R218 ;  /* 0x000000d112b82223 */ /* 0x000fe200000100da */
[----:B------:R-:W-:Y:S01]  /*34e0*/  @P2 FADD.FTZ R182, R201, -R182 ;  /* 0x800000b6c9b62221 */ /* 0x000fe20000010000 */
[----:B------:R-:W1:Y:S01]  /*34f0*/  @P3 LDC R207, c[0x0][0x40c] ;  /* 0x00010300ffcf3b82 */ /* 0x000e620000000800 */
[----:B------:R-:W-:Y:S01]  /*3500*/  @P2 FFMA.FTZ R180, R219, R181, R40 ;  /* 0x000000b5dbb42223 */ /* 0x000fe20000010028 */
[----:B------:R-:W-:Y:S01]  /*3510*/  @P2 FADD.FTZ R185, R194, -R183 ;  /* 0x800000b7c2b92221 */ /* 0x000fe20000010000 */
[----:B------:R-:W-:Y:S01]  /*3520*/  MOV R187, R39 ;  /* 0x0000002700bb7202 */ /* 0x000fe20000000f00 */
[----:B------:R-:W-:Y:S01]  /*3530*/  @P2 FADD.FTZ R184, R195, -R184 ;  /* 0x800000b8c3b82221 */ /* 0x000fe20000010000 */
[----:B------:R-:W-:Y:S01]  /*3540*/  @P2 FFMA.FTZ R187, R219, R182, R39 ;  /* 0x000000b6dbbb2223 */ /* 0x000fe20000010027 */
[-CC-:B------:R-:W-:Y:S01]  /*3550*/  @P2 FFMA.FTZ R225, R15, R209.reuse, R218.reuse ;  /* 0x000000d10fe12223 */ /* 0x180fe200000100da */
[----:B------:R-:W-:Y:S01]  /*3560*/  @P2 FFMA.FTZ R186, R20, R209, R218 ;  /* 0x000000d114ba2223 */ /* 0x000fe200000100da */
[----:B------:R-:W2:Y:S01]  /*3570*/  @P3 LDC R220, c[0x0][0x40c] ;  /* 0x00010300ffdc3b82 */ /* 0x000ea20000000800 */
[----:B------:R-:W-:Y:S01]  /*3580*/  MOV R182, R42 ;  /* 0x0000002a00b67202 */ /* 0x000fe20000000f00 */
[----:B------:R-:W-:Y:S01]  /*3590*/  @P2 FFMA.FTZ R182, R219, R185, R42 ;  /* 0x000000b9dbb62223 */ /* 0x000fe2000001002a */
[----:B------:R-:W-:Y:S01]  /*35a0*/  @P2 FADD.FTZ R225, R196, -R225 ;  /* 0x800000e1c4e12221 */ /* 0x000fe20000010000 */
[----:B------:R-:W-:Y:S01]  /*35b0*/  @P2 FADD.FTZ R186, R197, -R186 ;  /* 0x800000bac5ba2221 */ /* 0x000fe20000010000 */
[----:B------:R-:W-:Y:S01]  /*35c0*/  @P2 FFMA.FTZ R227, R17, R209, R218 ;  /* 0x000000d111e32223 */ /* 0x000fe200000100da */
[----:B------:R-:W-:-:S02]  /*35d0*/  MOV R183, R43 ;  /* 0x0000002b00b77202 */ /* 0x000fc40000000f00 */
[----:B------:R-:W3:Y:S01]  /*35e0*/  @P3 LDC R231, c[0x0][0x40c] ;  /* 0x00010300ffe73b82 */ /* 0x000ee20000000800 */
[----:B0-----:R-:W-:Y:S01]  /*35f0*/  @P3 FMUL.FTZ R205, R180, R205 ;  /* 0x000000cdb4cd3220 */ /* 0x001fe20000410000 */
[----:B------:R-:W-:Y:S01]  /*3600*/  @P2 FFMA.FTZ R183, R219, R186, R43 ;  /* 0x000000badbb72223 */ /* 0x000fe2000001002b */
[----:B------:R-:W-:Y:S01]  /*3610*/  @P2 FADD.FTZ R229, R198, -R227 ;  /* 0x800000e3c6e52221 */ /* 0x000fe20000010000 */
[----:B-----5:R-:W-:Y:S01]  /*3620*/  @P3 SHF.L.U32 R235, R175, 0x10, RZ ;  /* 0x00000010afeb3819 */ /* 0x020fe200000006ff */
[----:B------:R-:W-:-:S03]  /*3630*/  @P3 FMUL.FTZ R181, R60, R205 ;  /* 0x000000cd3cb53220 */ /* 0x000fc60000410000 */
[----:B------:R-:W0:Y:S01]  /*3640*/  @P3 LDC R204, c[0x0][0x40c] ;  /* 0x00010300ffcc3b82 */ /* 0x000e220000000800 */
[----:B-1----:R-:W-:Y:S01]  /*3650*/  @P3 FMUL.FTZ R207, R182, R207 ;  /* 0x000000cfb6cf3220 */ /* 0x002fe20000410000 */
[----:B------:R-:W-:Y:S02]  /*3660*/  @P3 F2FP.BF16.F32.PACK_AB R206, RZ, R181 ;  /* 0x000000b5ffce323e */ /* 0x000fe400000010ff */
[----:B------:R-:W-:Y:S01]  /*3670*/  MOV R181, R41 ;  /* 0x0000002900b57202 */ /* 0x000fe20000000f00 */
[C---:B------:R-:W-:Y:S01]  /*3680*/  @P2 FFMA.FTZ R181, R219.reuse, R184, R41 ;  /* 0x000000b8dbb52223 */ /* 0x040fe20000010029 */
[----:B------:R-:W-:Y:S01]  /*3690*/  MOV R184, R36 ;  /* 0x0000002400b87202 */ /* 0x000fe20000000f00 */
[----:B------:R-:W-:Y:S01]  /*36a0*/  @P2 FFMA.FTZ R184, R219, R225, R36 ;  /* 0x000000e1dbb82223 */ /* 0x000fe20000010024 */
[----:B------:R-:W1:Y:S01]  /*36b0*/  @P3 LDC R228, c[0x0][0x40c] ;  /* 0x00010300ffe43b82 */ /* 0x000e620000000800 */
[----:B--2---:R-:W-:Y:S01]  /*36c0*/  @P3 FMUL.FTZ R220, R181, R220 ;  /* 0x000000dcb5dc3220 */ /* 0x004fe20000410000 */
[----:B------:R-:W-:Y:S01]  /*36d0*/  @P3 FMUL.FTZ R186, R62, R207 ;  /* 0x000000cf3eba3220 */ /* 0x000fe20000410000 */
[----:B------:R-:W-:-:S02]  /*36e0*/  @P3 PRMT R176, R206, 0x7610, R176 ;  /* 0x00007610ceb03816 */ /* 0x000fc400000000b0 */
[----:B------:R-:W-:Y:S02]  /*36f0*/  @P3 FMUL.FTZ R185, R61, R220 ;  /* 0x000000dc3db93220 */ /* 0x000fe40000410000 */
[----:B------:R-:W-:Y:S01]  /*3700*/  @P3 F2FP.BF16.F32.PACK_AB R224, RZ, R186 ;  /* 0x000000baffe0323e */ /* 0x000fe200000010ff */
[----:B------:R-:W2:Y:S01]  /*3710*/  @P3 LDC R233, c[0x0][0x40c] ;  /* 0x00010300ffe93b82 */ /* 0x000ea20000000800 */
[----:B---3--:R-:W-:Y:S01]  /*3720*/  @P3 FMUL.FTZ R227, R184, R231 ;  /* 0x000000e7b8e33220 */ /* 0x008fe20000410000 */
[----:B------:R-:W-:Y:S01]  /*3730*/  @P3 F2FP.BF16.F32.PACK_AB R222, RZ, R185 ;  /* 0x000000b9ffde323e */ /* 0x000fe200000010ff */
[----:B------:R-:W-:Y:S01]  /*3740*/  @P2 FFMA.FTZ R186, R22, R209, R218 ;  /* 0x000000d116ba2223 */ /* 0x000fe200000100da */
[----:B------:R-:W-:Y:S01]  /*3750*/  MOV R185, R37 ;  /* 0x0000002500b97202 */ /* 0x000fe20000000f00 */
[----:B------:R-:W-:Y:S01]  /*3760*/  @P3 FMUL.FTZ R206, R64, R227 ;  /* 0x000000e340ce3220 */ /* 0x000fe20000410000 */
[----:B------:R-:W-:Y:S01]  /*3770*/  @P3 PRMT R176, R176, 0x5410, R222 ;  /* 0x00005410b0b03816 */ /* 0x000fe200000000de */
[----:B------:R-:W-:Y:S01]  /*3780*/  @P2 FADD.FTZ R226, R199, -R186 ;  /* 0x800000bac7e22221 */ /* 0x000fe20000010000 */
[----:B0-----:R-:W-:Y:S01]  /*3790*/  @P3 FMUL.FTZ R204, R183, R204 ;  /* 0x000000ccb7cc3220 */ /* 0x001fe20000410000 */
[----:B------:R-:W-:Y:S01]  /*37a0*/  MOV R186, R38 ;  /* 0x0000002600ba7202 */ /* 0x000fe20000000f00 */
[----:B------:R-:W-:Y:S01]  /*37b0*/  @P2 FFMA.FTZ R186, R219, R229, R38 ;  /* 0x000000e5dbba2223 */ /* 0x000fe20000010026 */
[----:B------:R-:W-:Y:S01]  /*37c0*/  @P3 F2FP.BF16.F32.PACK_AB R222, RZ, R206 ;  /* 0x000000ceffde323e */ /* 0x000fe200000010ff */
[----:B------:R-:W-:Y:S01]  /*37d0*/  @P3 FMUL.FTZ R225, R63, R204 ;  /* 0x000000cc3fe13220 */ /* 0x000fe20000410000 */
[C---:B------:R-:W-:Y:S01]  /*37e0*/  @P3 PRMT R206, R172.reuse, 0x7632, R206 ;  /* 0x00007632acce3816 */ /* 0x040fe200000000ce */
[----:B------:R-:W-:Y:S01]  /*37f0*/  @P2 FFMA.FTZ R185, R219, R226, R37 ;  /* 0x000000e2dbb92223 */ /* 0x000fe20000010025 */
[----:B------:R-:W-:-:S02]  /*3800*/  @P3 SHF.L.U32 R231, R172, 0x10, RZ ;  /* 0x00000010ace73819 */ /* 0x000fc400000006ff */
[----:B------:R-:W-:Y:S02]  /*3810*/  @P3 SHF.L.U32 R206, R206, 0x10, RZ ;  /* 0x00000010cece3819 */ /* 0x000fe400000006ff */
[----:B------:R-:W-:Y:S01]  /*3820*/  @P3 F2FP.BF16.F32.PACK_AB R225, RZ, R225 ;  /* 0x000000e1ffe1323e */ /* 0x000fe200000010ff */
[----:B------:R-:W-:Y:S01]  /*3830*/  @P3 FFMA.FTZ R160, R231, R205, R160 ;  /* 0x000000cde7a03223 */ /* 0x000fe200000100a0 */
[----:B------:R-:W-:Y:S01]  /*3840*/  @P3 PRMT R177, R224, 0x7610, R177 ;  /* 0x00007610e0b13816 */ /* 0x000fe200000000b1 */
[----:B-1----:R-:W-:Y:S01]  /*3850*/  @P3 FMUL.FTZ R224, R185, R228 ;  /* 0x000000e4b9e03220 */ /* 0x002fe20000410000 */
[----:B------:R-:W-:Y:S01]  /*3860*/  @P3 FFMA.FTZ R161, R220, R206, R161 ;  /* 0x000000cedca13223 */ /* 0x000fe200000100a1 */
[----:B--2---:R-:W-:Y:S01]  /*3870*/  @P3 FMUL.FTZ R229, R186, R233 ;  /* 0x000000e9bae53220 */ /* 0x004fe20000410000 */
[----:B------:R-:W-:Y:S01]  /*3880*/  @P3 PRMT R177, R177, 0x5410, R225 ;  /* 0x00005410b1b13816 */ /* 0x000fe200000000e1 */
[----:B------:R-:W-:Y:S01]  /*3890*/  @P3 FMUL.FTZ R225, R65, R224 ;  /* 0x000000e041e13220 */ /* 0x000fe20000410000 */
[----:B------:R-:W-:Y:S01]  /*38a0*/  @P3 PRMT R205, R173, 0x7632, R205 ;  /* 0x00007632adcd3816 */ /* 0x000fe200000000cd */
[-C--:B------:R-:W-:Y:S01]  /*38b0*/  @P3 FMUL.FTZ R226, R66, R229.reuse ;  /* 0x000000e542e23220 */ /* 0x080fe20000410000 */
[----:B------:R-:W-:Y:S01]  /*38c0*/  @P3 PRMT R206, R174, 0x7632, R206 ;  /* 0x00007632aece3816 */ /* 0x000fe200000000ce */
[----:B------:R-:W-:Y:S01]  /*38d0*/  @P3 FFMA.FTZ R158, R235, R229, R158 ;  /* 0x000000e5eb9e3223 */ /* 0x000fe2000001009e */
        /* <DEDUP_REMOVED lines=22> */
.L_x_5789:
        /* <DEDUP_REMOVED lines=93> */
.L_x_5788:
        /* <DEDUP_REMOVED lines=18> */
[----:B------:R-:W-:Y:S01]  /*4130*/  FADD.FTZ R220, R199, -R220 ;  /* 0x800000dcc7dc7221 */ /* 0x000fe20000010000 */
[----:B------:R-:W-:Y:S01]  /*4140*/  @P3 SHF.L.U32 R231, R173, 0x10, RZ ;  /* 0x00000010ade73819 */ /* 0x000fe200000006ff */
[----:B0-----:R-:W-:-:S04]  /*4150*/  @P3 FMUL.FTZ R187, R180, R187 ;  /* 0x000000bbb4bb3220 */ /* 0x001fc80000410000 */
[----:B------:R-:W0:Y:S01]  /*4160*/  @P3 LDC R225, c[0x0][0x40c] ;  /* 0x00010300ffe13b82 */ /* 0x000e220000000800 */
[-C--:B------:R-:W-:Y:S01]  /*4170*/  @P3 FMUL.FTZ R182, R60, R187.reuse ;  /* 0x000000bb3cb63220 */ /* 0x080fe20000410000 */
[----:B------:R-:W-:Y:S01]  /*4180*/  @P3 FFMA.FTZ R160, R229, R187, R160 ;  /* 0x000000bbe5a03223 */ /* 0x000fe200000100a0 */
[----:B------:R-:W-:Y:S01]  /*4190*/  @P3 PRMT R187, R173, 0x7632, R187 ;  /* 0x00007632adbb3816 */ /* 0x000fe200000000bb */
[----:B-1----:R-:W-:Y:S02]  /*41a0*/  @P3 FMUL.FTZ R204, R181, R204 ;  /* 0x000000ccb5cc3220 */ /* 0x002fe40000410000 */
[----:B------:R-:W-:Y:S02]  /*41b0*/  @P3 F2FP.BF16.F32.PACK_AB R182, RZ, R182 ;  /* 0x000000b6ffb6323e */ /* 0x000fe400000010ff */
[----:B------:R-:W1:Y:S01]  /*41c0*/  @P3 LDC R206, c[0x0][0x40c] ;  /* 0x00010300ffce3b82 */ /* 0x000e620000000800 */
[----:B------:R-:W-:Y:S01]  /*41d0*/  @P3 SHF.L.U32 R187, R187, 0x10, RZ ;  /* 0x00000010bbbb3819 */ /* 0x000fe200000006ff */
[----:B------:R-:W-:Y:S01]  /*41e0*/  @P3 FMUL.FTZ R183, R61, R204 ;  /* 0x000000cc3db73220 */ /* 0x000fe20000410000 */
[----:B------:R-:W-:Y:S01]  /*41f0*/  @P3 PRMT R176, R182, 0x7610, R176 ;  /* 0x00007610b6b03816 */ /* 0x000fe200000000b0 */
[----:B------:R-:W-:Y:S01]  /*4200*/  FADD.FTZ R182, R194, -R185 ;  /* 0x800000b9c2b67221 */ /* 0x000fe20000010000 */
[----:B------:R-:W-:Y:S01]  /*4210*/  FFMA.FTZ R185, R17, R209, R218 ;  /* 0x000000d111b97223 */ /* 0x000fe200000100da */
[----:B------:R-:W-:-:S02]  /*4220*/  @P3 SHF.L.U32 R229, R175, 0x10, RZ ;  /* 0x00000010afe53819 */ /* 0x000fc400000006ff */
        /* <DEDUP_REMOVED lines=8> */
[C---:B------:R-:W-:Y:S01]  /*42b0*/  FMUL.FTZ R224, R219.reuse, R224 ;  /* 0x000000e0dbe07220 */ /* 0x040fe20000410000 */
[----:B------:R-:W-:Y:S01]  /*42c0*/  FADD.FTZ R186, R196, -R183 ;  /* 0x800000b7c4ba7221 */ /* 0x000fe20000010000 */
[C---:B------:R-:W-:Y:S01]  /*42d0*/  FMUL.FTZ R183, R219.reuse, R184 ;  /* 0x000000b8dbb77220 */ /* 0x040fe20000410000 */
[----:B------:R-:W4:Y:S01]  /*42e0*/  @P3 LDC R227, c[0x0][0x40c] ;  /* 0x00010300ffe33b82 */ /* 0x000f220000000800 */
[----:B--2---:R-:W-:Y:S01]  /*42f0*/  @P3 FMUL.FTZ R207, R182, R207 ;  /* 0x000000cfb6cf3220 */ /* 0x004fe20000410000 */
[----:B------:R-:W-:Y:S01]  /*4300*/  FMUL.FTZ R184, R219, R186 ;  /* 0x000000badbb87220 */ /* 0x000fe20000410000 */
[----:B------:R-:W-:-:S02]  /*4310*/  FSEL R185, R185, RZ, P4 ;  /* 0x000000ffb9b97208 */ /* 0x000fc40002000000 */
[-C--:B------:R-:W-:Y:S01]  /*4320*/  @P3 FMUL.FTZ R186, R62, R207.reuse ;  /* 0x000000cf3eba3220 */ /* 0x080fe20000410000 */
[----:B------:R-:W-:Y:S01]  /*4330*/  FSEL R183, R183, RZ, P4 ;  /* 0x000000ffb7b77208 */ /* 0x000fe20002000000 */
[----:B------:R-:W-:Y:S01]  /*4340*/  @P3 FFMA.FTZ R162, R231, R207, R162 ;  /* 0x000000cfe7a23223 */ /* 0x000fe200000100a2 */
[----:B------:R-:W-:Y:S02]  /*4350*/  FSEL R184, R184, RZ, P4 ;  /* 0x000000ffb8b87208 */ /* 0x000fe40002000000 */
[----:B------:R-:W-:Y:S01]  /*4360*/  @P3 F2FP.BF16.F32.PACK_AB R205, RZ, R186 ;  /* 0x000000baffcd323e */ /* 0x000fe200000010ff */
[----:B-1----:R-:W-:Y:S01]  /*4370*/  @P3 FMUL.FTZ R206, R183, R206 ;  /* 0x000000ceb7ce3220 */ /* 0x002fe20000410000 */
[----:B------:R-:W-:Y:S01]  /*4380*/  FSEL R186, R224, RZ, P4 ;  /* 0x000000ffe0ba7208 */ /* 0x000fe20002000000 */
[----:B0-----:R-:W-:Y:S01]  /*4390*/  @P3 FMUL.FTZ R225, R184, R225 ;  /* 0x000000e1b8e13220 */ /* 0x001fe20000410000 */
[----:B------:R-:W-:Y:S01]  /*43a0*/  @P3 PRMT R177, R205, 0x7610, R177 ;  /* 0x00007610cdb13816 */ /* 0x000fe200000000b1 */
[----:B------:R-:W-:Y:S01]  /*43b0*/  @P3 FMUL.FTZ R220, R63, R206 ;  /* 0x000000ce3fdc3220 */ /* 0x000fe20000410000 */
[----:B------:R-:W-:Y:S01]  /*43c0*/  @P3 PRMT R205, R172, 0x7632, R205 ;  /* 0x00007632accd3816 */ /* 0x000fe200000000cd */
[----:B------:R-:W-:Y:S01]  /*43d0*/  @P3 FMUL.FTZ R222, R64, R225 ;  /* 0x000000e140de3220 */ /* 0x000fe20000410000 */
[----:B---3--:R-:W-:Y:S01]  /*43e0*/  @P3 FMUL.FTZ R224, R185, R226 ;  /* 0x000000e2b9e03220 */ /* 0x008fe20000410000 */
[----:B------:R-:W-:Y:S01]  /*43f0*/  @P3 SHF.L.U32 R207, R174, 0x10, RZ ;  /* 0x00000010aecf3819 */ /* 0x000fe200000006ff */
[----:B------:R-:W-:Y:S01]  /*4400*/  @P3 FFMA.FTZ R163, R206, R187, R163 ;  /* 0x000000bbcea33223 */ /* 0x000fe200000100a3 */
[----:B------:R-:W-:Y:S01]  /*4410*/  @P3 SHF.L.U32 R205, R205, 0x10, RZ ;  /* 0x00000010cdcd3819 */ /* 0x000fe200000006ff */
[----:B------:R-:W-:Y:S01]  /*4420*/  @P3 FMUL.FTZ R226, R65, R224 ;  /* 0x000000e041e23220 */ /* 0x000fe20000410000 */
[----:B------:R-:W-:Y:S01]  /*4430*/  @P3 F2FP.BF16.F32.PACK_AB R222, RZ, R222 ;  /* 0x000000deffde323e */ /* 0x000fe200000010ff */
[----:B----4-:R-:W-:Y:S01]  /*4440*/  @P3 FMUL.FTZ R227, R186, R227 ;  /* 0x000000e3bae33220 */ /* 0x010fe20000410000 */
[----:B------:R-:W-:Y:S01]  /*4450*/  @P3 F2FP.BF16.F32.PACK_AB R220, RZ, R220 ;  /* 0x000000dcffdc323e */ /* 0x000fe200000010ff */
[----:B------:R-:W-:Y:S01]  /*4460*/  @P3 FFMA.FTZ R161, R204, R205, R161 ;  /* 0x000000cdcca13223 */ /* 0x000fe200000100a1 */
[----:B------:R-:W-:Y:S01]  /*4470*/  @P3 PRMT R178, R222, 0x7610, R178 ;  /* 0x00007610deb23816 */ /* 0x000fe200000000b2 */
[----:B------:R-:W-:Y:S01]  /*4480*/  FFMA.FTZ R222, R24, R209, R218 ;  /* 0x000000d118de7223 */ /* 0x000fe200000100da */
[----:B------:R-:W-:Y:S01]  /*4490*/  @P3 PRMT R177, R177, 0x5410, R220 ;  /* 0x00005410b1b13816 */ /* 0x000fe200000000dc */
[----:B------:R-:W-:Y:S01]  /*44a0*/  @P3 FMUL.FTZ R220, R66, R227 ;  /* 0x000000e342dc3220 */ /* 0x000fe20000410000 */
[----:B------:R-:W-:Y:S01]  /*44b0*/  @P3 PRMT R204, R174, 0x7632, R204 ;  /* 0x00007632aecc3816 */ /* 0x000fe200000000cc */
[----:B------:R-:W-:Y:S01]  /*44c0*/  FADD.FTZ R222, R201, -R222 ;  /* 0x800000dec9de7221 */ /* 0x000fe20000010000 */
[----:B------:R-:W-:Y:S01]  /*44d0*/  @P3 F2FP.BF16.F32.PACK_AB R226, RZ, R226 ;  /* 0x000000e2ffe2323e */ /* 0x000fe200000010ff */
[----:B------:R-:W-:Y:S01]  /*44e0*/  @P3 FFMA.FTZ R156, R207, R225, R156 ;  /* 0x000000e1cf9c3223 */ /* 0x000fe2000001009c */
[----:B------:R-:W-:Y:S01]  /*44f0*/  @P3 SHF.L.U32 R204, R204, 0x10, RZ ;  /* 0x00000010cccc3819 */ /* 0x000fe200000006ff */
[----:B------:R-:W-:Y:S01]  /*4500*/  FMUL.FTZ R205, R219, R222 ;  /* 0x000000dedbcd7220 */ /* 0x000fe20000410000 */
[----:B------:R-:W-:Y:S01]  /*4510*/  @P3 F2FP.BF16.F32.PACK_AB R220, RZ, R220 ;  /* 0x000000dcffdc323e */ /* 0x000fe200000010ff */
[----:B------:R-:W-:Y:S01]  /*4520*/  @P3 FFMA.FTZ R158, R229, R227, R158 ;  /* 0x000000e3e59e3223 */ /* 0x000fe2000001009e */
[----:B------:R-:W-:Y:S01]  /*4530*/  @P3 PRMT R178, R178, 0x5410, R226 ;  /* 0x00005410b2b23816 */ /* 0x000fe200000000e2 */
[----:B------:R-:W-:Y:S01]  /*4540*/  @P3 FFMA.FTZ R157, R224, R204, R157 ;  /* 0x000000cce09d3223 */ /* 0x000fe2000001009d */
[----:B------:R-:W-:-:S02]  /*4550*/  FSEL R187, R205, RZ, P4 ;  /* 0x000000ffcdbb7208 */ /* 0x000fc40002000000 */
        /* <DEDUP_REMOVED lines=10> */
.L_x_5791:
        /* <DEDUP_REMOVED lines=13> */
.L_x_5793:
[----:B------:R-:W-:Y:S05]  /*46d0*/  BSYNC.RECONVERGENT B2 ;  /* 0x0000000000027941 */ /* 0x000fea0003800200 */
.L_x_5792:
        /* <DEDUP_REMOVED lines=14> */
.L_x_5795:
[----:B------:R-:W-:Y:S05]  /*47c0*/  BSYNC.RECONVERGENT B2 ;  /* 0x0000000000027941 */ /* 0x000fea0003800200 */
.L_x_5794:
        /* <DEDUP_REMOVED lines=13> */
.L_x_5797:
[----:B------:R-:W-:Y:S05]  /*48a0*/  BSYNC.RECONVERGENT B2 ;  /* 0x0000000000027941 */ /* 0x000fea0003800200 */
.L_x_5796:
        /* <DEDUP_REMOVED lines=14> */
.L_x_5799:
[----:B------:R-:W-:Y:S05]  /*4990*/  BSYNC.RECONVERGENT B2 ;  /* 0x0000000000027941 */ /* 0x000fea0003800200 */
.L_x_5798:
        /* <DEDUP_REMOVED lines=13> */
.L_x_5801:
[----:B------:R-:W-:Y:S05]  /*4a70*/  BSYNC.RECONVERGENT B2 ;  /* 0x0000000000027941 */ /* 0x000fea0003800200 */
.L_x_5800:
        /* <DEDUP_REMOVED lines=14> */
.L_x_5803:
[----:B------:R-:W-:Y:S05]  /*4b60*/  BSYNC.RECONVERGENT B2 ;  /* 0x0000000000027941 */ /* 0x000fea0003800200 */
.L_x_5802:
        /* <DEDUP_REMOVED lines=13> */
.L_x_5805:
[----:B------:R-:W-:Y:S05]  /*4c40*/  BSYNC.RECONVERGENT B2 ;  /* 0x0000000000027941 */ /* 0x000fea0003800200 */
.L_x_5804:
        /* <DEDUP_REMOVED lines=13> */
.L_x_5790:
[----:B------:R-:W-:Y:S05]  /*4d20*/  BSYNC.RECONVERGENT B1 ;  /* 0x0000000000017941 */ /* 0x000fea0003800200 */
.L_x_5787:
        /* <DEDUP_REMOVED lines=15> */
.L_x_5807:
[----:B------:R-:W-:Y:S05]  /*4e20*/  BSYNC.RECONVERGENT B1 ;  /* 0x0000000000017941 */ /* 0x000fea0003800200 */
.L_x_5806:
[----:B------:R-:W-:Y:S04]  /*4e30*/  BSSY.RECONVERGENT B1, `(.L_x_5808) ;  /* 0x000018f000017945 */ /* 0x000fe80003800200 */
        /* <DEDUP_REMOVED lines=9> */
[-CC-:B------:R-:W-:Y:S01]  /*4ed0*/  @P2 FFMA.FTZ R222, R190, R209.reuse, R218.reuse ;  /* 0x000000d1bede2223 */ /* 0x180fe200000100da */
[----:B------:R-:W1:Y:S01]  /*4ee0*/  @P3 LDC R208, c[0x0][0x40c] ;  /* 0x00010300ffd03b82 */ /* 0x000e620000000800 */
[----:B------:R-:W-:Y:S01]  /*4ef0*/  @P2 FADD.FTZ R181, R200, -R181 ;  /* 0x800000b5c8b52221 */ /* 0x000fe20000010000 */
[----:B------:R-:W-:Y:S01]  /*4f00*/  @P2 FFMA.FTZ R227, R25, R209, R218 ;  /* 0x000000d119e32223 */ /* 0x000fe200000100da */
[----:B------:R-:W-:Y:S01]  /*4f10*/  MOV R180, R32 ;  /* 0x0000002000b47202 */ /* 0x000fe20000000f00 */
[----:B------:R-:W-:Y:S01]  /*4f20*/  @P2 FADD.FTZ R186, R203, -R184 ;  /* 0x800000b8cbba2221 */ /* 0x000fe20000010000 */
[----:B------:R-:W-:Y:S01]  /*4f30*/  @P2 FFMA.FTZ R180, R219, R181, R32 ;  /* 0x000000b5dbb42223 */ /* 0x000fe20000010020 */
[----:B------:R-:W-:Y:S01]  /*4f40*/  @P2 FADD.FTZ R182, R215, -R182 ;  /* 0x800000b6d7b62221 */ /* 0x000fe20000010000 */
[----:B------:R-:W-:Y:S01]  /*4f50*/  MOV R181, R33 ;  /* 0x0000002100b57202 */ /* 0x000fe20000000f00 */
[----:B------:R-:W2:Y:S01]  /*4f60*/  @P3 LDC R207, c[0x0][0x40c] ;  /* 0x00010300ffcf3b82 */ /* 0x000ea20000000800 */
[----:B------:R-:W-:Y:S01]  /*4f70*/  @P2 FADD.FTZ R185, R202, -R183 ;  /* 0x800000b7cab92221 */ /* 0x000fe20000010000 */
[----:B------:R-:W-:Y:S01]  /*4f80*/  @P2 FADD.FTZ R206, R211, -R204 ;  /* 0x800000ccd3ce2221 */ /* 0x000fe20000010000 */
[----:B------:R-:W-:Y:S01]  /*4f90*/  MOV R187, R31 ;  /* 0x0000001f00bb7202 */ /* 0x000fe20000000f00 */
[C---:B------:R-:W-:Y:S01]  /*4fa0*/  @P2 FFMA.FTZ R181, R219.reuse, R186, R33 ;  /* 0x000000badbb52223 */ /* 0x040fe20000010021 */
[C---:B------:R-:W-:Y:S01]  /*4fb0*/  @P2 FFMA.FTZ R187, R219.reuse, R182, R31 ;  /* 0x000000b6dbbb2223 */ /* 0x040fe2000001001f */
[----:B------:R-:W-:Y:S01]  /*4fc0*/  @P2 FADD.FTZ R225, R210, -R225 ;  /* 0x800000e1d2e12221 */ /* 0x000fe20000010000 */
[----:B------:R-:W-:Y:S01]  /*4fd0*/  MOV R182, R34 ;  /* 0x0000002200b67202 */ /* 0x000fe20000000f00 */
[----:B------:R-:W3:Y:S01]  /*4fe0*/  @P3 LDC R229, c[0x0][0x40c] ;  /* 0x00010300ffe53b82 */ /* 0x000ee20000000800 */
[----:B0-----:R-:W-:Y:S01]  /*4ff0*/  @P3 FMUL.FTZ R205, R180, R205 ;  /* 0x000000cdb4cd3220 */ /* 0x001fe20000410000 */
[----:B------:R-:W-:Y:S01]  /*5000*/  MOV R183, R35 ;  /* 0x0000002300b77202 */ /* 0x000fe20000000f00 */
[C---:B------:R-:W-:Y:S01]  /*5010*/  @P2 FFMA.FTZ R182, R219.reuse, R185, R34 ;  /* 0x000000b9dbb62223 */ /* 0x040fe20000010022 */
[----:B------:R-:W-:Y:S01]  /*5020*/  @P2 FFMA.FTZ R183, R219, R206, R35 ;  /* 0x000000cedbb72223 */ /* 0x000fe20000010023 */
[----:B------:R-:W-:Y:S01]  /*5030*/  @P3 FMUL.FTZ R184, R68, R205 ;  /* 0x000000cd44b83220 */ /* 0x000fe20000410000 */
[----:B------:R-:W-:Y:S01]  /*5040*/  @P2 FADD.FTZ R222, R213, -R222 ;  /* 0x800000ded5de2221 */ /* 0x000fe20000010000 */
[----:B------:R-:W-:Y:S01]  /*5050*/  @P2 FADD.FTZ R227, R212, -R227 ;  /* 0x800000e3d4e32221 */ /* 0x000fe20000010000 */
[----:B------:R-:W0:Y:S01]  /*5060*/  @P3 LDC R218, c[0x0][0x40c] ;  /* 0x00010300ffda3b82 */ /* 0x000e220000000800 */
[----:B-1----:R-:W-:Y:S01]  /*5070*/  @P3 FMUL.FTZ R206, R181, R208 ;  /* 0x000000d0b5ce3220 */ /* 0x002fe20000410000 */
[----:B------:R-:W-:-:S02]  /*5080*/  @P3 F2FP.BF16.F32.PACK_AB R204, RZ, R184 ;  /* 0x000000b8ffcc323e */ /* 0x000fc400000010ff */
[----:B------:R-:W-:Y:S01]  /*5090*/  MOV R184, R28 ;  /* 0x0000001c00b87202 */ /* 0x000fe20000000f00 */
[----:B------:R-:W-:Y:S01]  /*50a0*/  @P2 FFMA.FTZ R184, R219, R225, R28 ;  /* 0x000000e1dbb82223 */ /* 0x000fe2000001001c */
[----:B------:R-:W-:Y:S01]  /*50b0*/  @P3 FMUL.FTZ R185, R69, R206 ;  /* 0x000000ce45b93220 */ /* 0x000fe20000410000 */
[----:B------:R-:W-:Y:S01]  /*50c0*/  @P3 PRMT R176, R204, 0x7610, R176 ;  /* 0x00007610ccb03816 */ /* 0x000fe200000000b0 */
[----:B------:R-:W1:Y:S01]  /*50d0*/  @P3 LDC R224, c[0x0][0x40c] ;  /* 0x00010300ffe03b82 */ /* 0x000e620000000800 */
[----:B--2---:R-:W-:Y:S02]  /*50e0*/  @P3 FMUL.FTZ R207, R182, R207 ;  /* 0x000000cfb6cf3220 */ /* 0x004fe40000410000 */
[----:B------:R-:W-:Y:S02]  /*50f0*/  @P3 F2FP.BF16.F32.PACK_AB R208, RZ, R185 ;  /* 0x000000b9ffd0323e */ /* 0x000fe400000010ff */
[----:B------:R-:W-:Y:S01]  /*5100*/  @P3 FMUL.FTZ R186, R70, R207 ;  /* 0x000000cf46ba3220 */ /* 0x000fe20000410000 */
[----:B------:R-:W-:Y:S01]  /*5110*/  MOV R185, R29 ;  /* 0x0000001d00b97202 */ /* 0x000fe20000000f00 */
[----:B------:R-:W-:Y:S01]  /*5120*/  @P2 FFMA.FTZ R185, R219, R222, R29 ;  /* 0x000000dedbb92223 */ /* 0x000fe2000001001d */
[----:B------:R-:W2:Y:S01]  /*5130*/  @P3 LDC R231, c[0x0][0x40c] ;  /* 0x00010300ffe73b82 */ /* 0x000ea20000000800 */
[----:B---3--:R-:W-:Y:S01]  /*5140*/  @P3 FMUL.FTZ R225, R184, R229 ;  /* 0x000000e5b8e13220 */ /* 0x008fe20000410000 */
[----:B------:R-:W-:-:S02]  /*5150*/  @P3 F2FP.BF16.F32.PACK_AB R209, RZ, R186 ;  /* 0x000000baffd1323e */ /* 0x000fc400000010ff */
[----:B------:R-:W-:Y:S01]  /*5160*/  @P3 PRMT R176, R176, 0x5410, R208 ;  /* 0x00005410b0b03816 */ /* 0x000fe200000000d0 */
[----:B------:R-:W-:Y:S01]  /*5170*/  @P3 FMUL.FTZ R204, R72, R225 ;  /* 0x000000e148cc3220 */ /* 0x000fe20000410000 */
[----:B------:R-:W-:Y:S01]  /*5180*/  MOV R186, R30 ;  /* 0x0000001e00ba7202 */ /* 0x000fe20000000f00 */
[----:B------:R-:W-:Y:S01]  /*5190*/  @P2 FFMA.FTZ R186, R219, R227, R30 ;  /* 0x000000e3dbba2223 */ /* 0x000fe2000001001e */
[----:B0-----:R-:W-:Y:S01]  /*51a0*/  @P3 FMUL.FTZ R218, R183, R218 ;  /* 0x000000dab7da3220 */ /* 0x001fe20000410000 */
[----:B------:R-:W-:Y:S02]  /*51b0*/  @P3 PRMT R177, R209, 0x7610, R177 ;  /* 0x00007610d1b13816 */ /* 0x000fe400000000b1 */
[----:B------:R-:W-:Y:S01]  /*51c0*/  @P3 F2FP.BF16.F32.PACK_AB R208, RZ, R204 ;  /* 0x000000ccffd0323e */ /* 0x000fe200000010ff */
[----:B------:R-:W-:Y:S01]  /*51d0*/  @P3 FMUL.FTZ R220, R71, R218 ;  /* 0x000000da47dc3220 */ /* 0x000fe20000410000 */
[C---:B-----5:R-:W-:Y:S02]  /*51e0*/  @P3 PRMT R204, R172.reuse, 0x7632, R204 ;  /* 0x00007632accc3816 */ /* 0x060fe400000000cc */
[----:B------:R-:W-:-:S02]  /*51f0*/  @P3 SHF.L.U32 R227, R172, 0x10, RZ ;  /* 0x00000010ace33819 */ /* 0x000fc400000006ff */
[----:B------:R-:W-:Y:S02]  /*5200*/  @P3 F2FP.BF16.F32.PACK_AB R220, RZ, R220 ;  /* 0x000000dcffdc323e */ /* 0x000fe400000010ff */
[----:B------:R-:W-:Y:S01]  /*5210*/  @P3 SHF.L.U32 R204, R204, 0x10, RZ ;  /* 0x00000010cccc3819 */ /* 0x000fe200000006ff */
[----:B------:R-:W-:Y:S01]  /*5220*/  @P3 FFMA.FTZ R152, R227, R205, R152 ;  /* 0x000000cde3983223 */ /* 0x000fe20000010098 */
[----:B------:R-:W-:Y:S01]  /*5230*/  @P3 PRMT R177, R177, 0x5410, R220 ;  /* 0x00005410b1b13816 */ /* 0x000fe200000000dc */
[----:B-1----:R-:W-:Y:S01]  /*5240*/  @P3 FMUL.FTZ R220, R185, R224 ;  /* 0x000000e0b9dc3220 */ /* 0x002fe20000410000 */
[----:B------:R-:W-:Y:S01]  /*5250*/  @P3 PRMT R205, R173, 0x7632, R205 ;  /* 0x00007632adcd3816 */ /* 0x000fe200000000cd */
[----:B--2---:R-:W-:Y:S01]  /*5260*/  @P3 FMUL.FTZ R219, R186, R231 ;  /* 0x000000e7badb3220 */ /* 0x004fe20000410000 */
[----:B------:R-:W-:Y:S01]  /*5270*/  @P3 FFMA.FTZ R153, R206, R204, R153 ;  /* 0x000000ccce993223 */ /* 0x000fe20000010099 */
        /* <DEDUP_REMOVED lines=27> */
.L_x_5810:
[----:B------:R-:W1:Y:S01]  /*5430*/  @P3 LDC R225, c[0x0][0x40c] ;  /* 0x00010300ffe13b82 */ /* 0x000e620000000800 */
[-CC-:B0-----:R-:W-:Y:S01]  /*5440*/  @P2 FFMA.FTZ R205, R19, R209.reuse, R218.reuse ;  /* 0x000000d113cd2223 */ /* 0x181fe200000100da */
        /* <DEDUP_REMOVED lines=14> */
[----:B------:R-:W2:Y:S01]  /*5530*/  @P3 LDC R222, c[0x0][0x40c] ;  /* 0x00010300ffde3b82 */ /* 0x000ea20000000800 */
[C---:B------:R-:W-:Y:S01]  /*5540*/  @P2 FFMA.FTZ R206, R219.reuse, R208, R33 ;  /* 0x000000d0dbce2223 */ /* 0x040fe20000010021 */
[----:B------:R-:W-:Y:S01]  /*5550*/  @P2 FADD.FTZ R229, R210, -R229 ;  /* 0x800000e5d2e52221 */ /* 0x000fe20000010000 */
[----:B------:R-:W-:Y:S01]  /*5560*/  MOV R220, R35 ;  /* 0x0000002300dc7202 */ /* 0x000fe20000000f00 */
[----:B------:R-:W-:Y:S01]  /*5570*/  @P2 FFMA.FTZ R220, R219, R224, R35 ;  /* 0x000000e0dbdc2223 */ /* 0x000fe20000010023 */
[----:B------:R-:W-:-:S03]  /*5580*/  MOV R226, R29 ;  /* 0x0000001d00e27202 */ /* 0x000fc60000000f00 */
[----:B------:R-:W3:Y:S01]  /*5590*/  @P3 LDC R231, c[0x0][0x40c] ;  /* 0x00010300ffe73b82 */ /* 0x000ee20000000800 */
[----:B-1----:R-:W-:Y:S01]  /*55a0*/  @P3 FMUL.FTZ R205, R204, R225 ;  /* 0x000000e1cccd3220 */ /* 0x002fe20000410000 */
[----:B------:R-:W-:Y:S01]  /*55b0*/  @P2 FFMA.FTZ R204, R190, R209, R218 ;  /* 0x000000d1becc2223 */ /* 0x000fe200000100da */
[----:B------:R-:W-:Y:S01]  /*55c0*/  MOV R225, R28 ;  /* 0x0000001c00e17202 */ /* 0x000fe20000000f00 */
[----:B------:R-:W-:Y:S01]  /*55d0*/  @P2 FFMA.FTZ R225, R219, R229, R28 ;  /* 0x000000e5dbe12223 */ /* 0x000fe2000001001c */
[----:B------:R-:W-:Y:S01]  /*55e0*/  @P3 FMUL.FTZ R208, R68, R205 ;  /* 0x000000cd44d03220 */ /* 0x000fe20000410000 */
[----:B------:R-:W-:Y:S01]  /*55f0*/  @P2 FADD.FTZ R204, R213, -R204 ;  /* 0x800000ccd5cc2221 */ /* 0x000fe20000010000 */
[----:B------:R-:W-:Y:S01]  /*5600*/  @P2 FFMA.FTZ R229, R25, R209, R218 ;  /* 0x000000d119e52223 */ /* 0x000fe200000100da */
[----:B------:R-:W1:Y:S02]  /*5610*/  @P3 LDC R228, c[0x0][0x40c] ;  /* 0x00010300ffe43b82 */ /* 0x000e640000000800 */
[----:B------:R-:W-:Y:S01]  /*5620*/  @P2 FFMA.FTZ R226, R219, R204, R29 ;  /* 0x000000ccdbe22223 */ /* 0x000fe2000001001d */
[----:B0-----:R-:W-:Y:S01]  /*5630*/  @P3 FMUL.FTZ R204, R206, R227 ;  /* 0x000000e3cecc3220 */ /* 0x001fe20000410000 */
[----:B------:R-:W-:Y:S01]  /*5640*/  @P3 F2FP.BF16.F32.PACK_AB R208, RZ, R208 ;  /* 0x000000d0ffd0323e */ /* 0x000fe200000010ff */
[----:B------:R-:W-:Y:S01]  /*5650*/  @P2 FADD.FTZ R229, R212, -R229 ;  /* 0x800000e5d4e52221 */ /* 0x000fe20000010000 */
[----:B------:R-:W-:-:S02]  /*5660*/  MOV R227, R30 ;  /* 0x0000001e00e37202 */ /* 0x000fc40000000f00 */
[----:B------:R-:W0:Y:S01]  /*5670*/  @P3 LDC R233, c[0x0][0x40c] ;  /* 0x00010300ffe93b82 */ /* 0x000e220000000800 */
[----:B--2---:R-:W-:Y:S01]  /*5680*/  @P3 FMUL.FTZ R207, R207, R222 ;  /* 0x000000decfcf3220 */ /* 0x004fe20000410000 */
[----:B------:R-:W-:Y:S01]  /*5690*/  @P3 PRMT R176, R208, 0x7610, R176 ;  /* 0x00007610d0b03816 */ /* 0x000fe200000000b0 */
[----:B------:R-:W-:Y:S01]  /*56a0*/  @P2 FFMA.FTZ R227, R219, R229, R30 ;  /* 0x000000e5dbe32223 */ /* 0x000fe2000001001e */
[----:B-----5:R-:W-:Y:S01]  /*56b0*/  @P3 PRMT R208, R172, 0x7632, R208 ;  /* 0x00007632acd03816 */ /* 0x020fe200000000d0 */
[----:B------:R-:W-:Y:S01]  /*56c0*/  @P3 FMUL.FTZ R222, R70, R207 ;  /* 0x000000cf46de3220 */ /* 0x000fe20000410000 */
[----:B------:R-:W-:Y:S02]  /*56d0*/  @P3 SHF.L.U32 R229, R172, 0x10, RZ ;  /* 0x00000010ace53819 */ /* 0x000fe400000006ff */
[----:B------:R-:W2:Y:S01]  /*56e0*/  @P3 LDC R230, c[0x0][0x40c] ;  /* 0x00010300ffe63b82 */ /* 0x000ea20000000800 */
[----:B---3--:R-:W-:Y:S01]  /*56f0*/  @P3 FMUL.FTZ R206, R220, R231 ;  /* 0x000000e7dcce3220 */ /* 0x008fe20000410000 */
[----:B------:R-:W-:Y:S01]  /*5700*/  @P3 FMUL.FTZ R220, R69, R204 ;  /* 0x000000cc45dc3220 */ /* 0x000fe20000410000 */
[----:B------:R-:W-:Y:S01]  /*5710*/  @P3 F2FP.BF16.F32.PACK_AB R222, RZ, R222 ;  /* 0x000000deffde323e */ /* 0x000fe200000010ff */
[----:B------:R-:W-:Y:S01]  /*5720*/  @P3 FFMA.FTZ R152, R229, R205, R152 ;  /* 0x000000cde5983223 */ /* 0x000fe20000010098 */
[----:B------:R-:W-:Y:S01]  /*5730*/  @P3 FMUL.FTZ R224, R71, R206 ;  /* 0x000000ce47e03220 */ /* 0x000fe20000410000 */
[----:B------:R-:W-:-:S02]  /*5740*/  @P3 SHF.L.U32 R208, R208, 0x10, RZ ;  /* 0x00000010d0d03819 */ /* 0x000fc400000006ff */
[----:B------:R-:W-:Y:S01]  /*5750*/  @P3 F2FP.BF16.F32.PACK_AB R220, RZ, R220 ;  /* 0x000000dcffdc323e */ /* 0x000fe200000010ff */
[----:B-1----:R-:W-:Y:S01]  /*5760*/  @P3 FMUL.FTZ R225, R225, R228 ;  /* 0x000000e4e1e13220 */ /* 0x002fe20000410000 */
        /* <DEDUP_REMOVED lines=12> */
[----:B--2---:R-:W-:Y:S01]  /*5830*/  @P3 FMUL.FTZ R227, R227, R230 ;  /* 0x000000e6e3e33220 */ /* 0x004fe20000410000 */
        /* <DEDUP_REMOVED lines=28> */
.L_x_5809:
        /* <DEDUP_REMOVED lines=21> */
[----:B------:R-:W-:Y:S01]  /*5b50*/  FADD.FTZ R208, R210, -R185 ;  /* 0x800000b9d2d07221 */ /* 0x000fe20000010000 */
[----:B------:R-:W-:Y:S01]  /*5b60*/  FADD.FTZ R222, R212, -R227 ;  /* 0x800000e3d4de7221 */ /* 0x000fe20000010000 */
[C---:B------:R-:W-:Y:S01]  /*5b70*/  FMUL.FTZ R182, R219.reuse, R184 ;  /* 0x000000b8dbb67220 */ /* 0x040fe20000410000 */
[----:B------:R-:W-:Y:S01]  /*5b80*/  FMUL.FTZ R186, R219, R186 ;  /* 0x000000badbba7220 */ /* 0x000fe20000410000 */
[----:B------:R-:W3:Y:S01]  /*5b90*/  @P3 LDC R218, c[0x0][0x40c] ;  /* 0x00010300ffda3b82 */ /* 0x000ee20000000800 */
[----:B0-----:R-:W-:Y:S01]  /*5ba0*/  @P3 FMUL.FTZ R205, R180, R205 ;  /* 0x000000cdb4cd3220 */ /* 0x001fe20000410000 */
[----:B------:R-:W-:Y:S01]  /*5bb0*/  FADD.FTZ R220, R213, -R220 ;  /* 0x800000dcd5dc7221 */ /* 0x000fe20000010000 */
[----:B------:R-:W-:Y:S01]  /*5bc0*/  FSEL R182, R182, RZ, P0 ;  /* 0x000000ffb6b67208 */ /* 0x000fe20000000000 */
[C---:B------:R-:W-:Y:S01]  /*5bd0*/  FMUL.FTZ R222, R219.reuse, R222 ;  /* 0x000000dedbde7220 */ /* 0x040fe20000410000 */
[----:B------:R-:W-:Y:S01]  /*5be0*/  @P3 FMUL.FTZ R183, R68, R205 ;  /* 0x000000cd44b73220 */ /* 0x000fe20000410000 */
[C---:B------:R-:W-:Y:S01]  /*5bf0*/  FMUL.FTZ R208, R219.reuse, R208 ;  /* 0x000000d0dbd07220 */ /* 0x040fe20000410000 */
[----:B------:R-:W-:Y:S01]  /*5c00*/  FMUL.FTZ R220, R219, R220 ;  /* 0x000000dcdbdc7220 */ /* 0x000fe20000410000 */
[----:B------:R-:W0:Y:S01]  /*5c10*/  @P3 LDC R187, c[0x0][0x40c] ;  /* 0x00010300ffbb3b82 */ /* 0x000e220000000800 */
[----:B-1----:R-:W-:Y:S01]  /*5c20*/  @P3 FMUL.FTZ R206, R181, R206 ;  /* 0x000000ceb5ce3220 */ /* 0x002fe20000410000 */
[----:B------:R-:W-:Y:S01]  /*5c30*/  @P3 F2FP.BF16.F32.PACK_AB R185, RZ, R183 ;  /* 0x000000b7ffb9323e */ /* 0x000fe200000010ff */
[----:B------:R-:W-:Y:S01]  /*5c40*/  FADD.FTZ R224, R215, -R224 ;  /* 0x800000e0d7e07221 */ /* 0x000fe20000010000 */
[----:B------:R-:W-:Y:S01]  /*5c50*/  FSEL R183, R186, RZ, P0 ;  /* 0x000000ffbab77208 */ /* 0x000fe20000000000 */
[----:B------:R-:W-:Y:S01]  /*5c60*/  @P3 FMUL.FTZ R184, R69, R206 ;  /* 0x000000ce45b83220 */ /* 0x000fe20000410000 */
[----:B------:R-:W-:Y:S01]  /*5c70*/  @P3 PRMT R176, R185, 0x7610, R176 ;  /* 0x00007610b9b03816 */ /* 0x000fe200000000b0 */
[----:B------:R-:W-:Y:S01]  /*5c80*/  FMUL.FTZ R219, R219, R224 ;  /* 0x000000e0dbdb7220 */ /* 0x000fe20000410000 */
[----:B------:R-:W1:Y:S01]  /*5c90*/  @P3 LDC R204, c[0x0][0x40c] ;  /* 0x00010300ffcc3b82 */ /* 0x000e620000000800 */
[----:B--2---:R-:W-:Y:S01]  /*5ca0*/  @P3 FMUL.FTZ R207, R182, R207 ;  /* 0x000000cfb6cf3220 */ /* 0x004fe20000410000 */
[----:B------:R-:W-:-:S02]  /*5cb0*/  @P3 F2FP.BF16.F32.PACK_AB R186, RZ, R184 ;  /* 0x000000b8ffba323e */ /* 0x000fc400000010ff */
[----:B------:R-:W-:Y:S01]  /*5cc0*/  FSEL R184, R208, RZ, P0 ;  /* 0x000000ffd0b87208 */ /* 0x000fe20000000000 */
[----:B------:R-:W-:Y:S01]  /*5cd0*/  @P3 FMUL.FTZ R208, R70, R207 ;  /* 0x000000cf46d03220 */ /* 0x000fe20000410000 */
[----:B------:R-:W-:Y:S02]  /*5ce0*/  @P3 PRMT R176, R176, 0x5410, R186 ;  /* 0x00005410b0b03816 */ /* 0x000fe400000000ba */
[----:B------:R-:W2:Y:S01]  /*5cf0*/  @P3 LDC R225, c[0x0][0x40c] ;  /* 0x00010300ffe13b82 */ /* 0x000ea20000000800 */
[----:B------:R-:W-:Y:S01]  /*5d00*/  FSEL R186, R222, RZ, P0 ;  /* 0x000000ffdeba7208 */ /* 0x000fe20000000000 */
[----:B---3--:R-:W-:Y:S01]  /*5d10*/  @P3 FMUL.FTZ R218, R183, R218 ;  /* 0x000000dab7da3220 */ /* 0x008fe20000410000 */
[----:B------:R-:W-:Y:S02]  /*5d20*/  FSEL R185, R220, RZ, P0 ;  /* 0x000000ffdcb97208 */ /* 0x000fe40000000000 */
[----:B------:R-:W-:Y:S01]  /*5d30*/  @P3 F2FP.BF16.F32.PACK_AB R208, RZ, R208 ;  /* 0x000000d0ffd0323e */ /* 0x000fe200000010ff */
[----:B------:R-:W-:Y:S01]  /*5d40*/  @P3 FMUL.FTZ R209, R71, R218 ;  /* 0x000000da47d13220 */ /* 0x000fe20000410000 */
[----:B-----5:R-:W-:Y:S01]  /*5d50*/  @P3 SHF.L.U32 R229, R172, 0x10, RZ ;  /* 0x00000010ace53819 */ /* 0x020fe200000006ff */
[----:B0-----:R-:W-:Y:S01]  /*5d60*/  @P3 FMUL.FTZ R227, R186, R187 ;  /* 0x000000bbbae33220 */ /* 0x001fe20000410000 */
[----:B------:R-:W-:-:S02]  /*5d70*/  @P3 PRMT R187, R172, 0x7632, R187 ;  /* 0x00007632acbb3816 */ /* 0x000fc400000000bb */
[----:B------:R-:W-:Y:S01]  /*5d80*/  @P3 F2FP.BF16.F32.PACK_AB R209, RZ, R209 ;  /* 0x000000d1ffd1323e */ /* 0x000fe200000010ff */
[----:B------:R-:W-:Y:S01]  /*5d90*/  @P3 FFMA.FTZ R152, R229, R205, R152 ;  /* 0x000000cde5983223 */ /* 0x000fe20000010098 */
[----:B------:R-:W-:Y:S02]  /*5da0*/  @P3 SHF.L.U32 R187, R187, 0x10, RZ ;  /* 0x00000010bbbb3819 */ /* 0x000fe400000006ff */
[----:B------:R-:W-:Y:S01]  /*5db0*/  @P3 PRMT R177, R208, 0x7610, R177 ;  /* 0x00007610d0b13816 */ /* 0x000fe200000000b1 */
[----:B-1----:R-:W-:Y:S01]  /*5dc0*/  @P3 FMUL.FTZ R222, R185, R204 ;  /* 0x000000ccb9de3220 */ /* 0x002fe20000410000 */
[----:B------:R-:W-:Y:S01]  /*5dd0*/  @P3 SHF.L.U32 R231, R173, 0x10, RZ ;  /* 0x00000010ade73819 */ /* 0x000fe200000006ff */
[----:B------:R-:W-:Y:S01]  /*5de0*/  @P3 FFMA.FTZ R153, R206, R187, R153 ;  /* 0x000000bbce993223 */ /* 0x000fe20000010099 */
[----:B------:R-:W-:Y:S01]  /*5df0*/  @P3 PRMT R177, R177, 0x5410, R209 ;  /* 0x00005410b1b13816 */ /* 0x000fe200000000d1 */
[----:B------:R-:W-:Y:S01]  /*5e00*/  @P3 FMUL.FTZ R204, R73, R222 ;  /* 0x000000de49cc3220 */ /* 0x000fe20000410000 */
[----:B------:R-:W-:Y:S01]  /*5e10*/  @P3 PRMT R187, R174, 0x7632, R187 ;  /* 0x00007632aebb3816 */ /* 0x000fe200000000bb */
[----:B------:R-:W-:Y:S01]  /*5e20*/  @P3 FMUL.FTZ R209, R74, R227 ;  /* 0x000000e34ad13220 */ /* 0x000fe20000410000 */
[----:B------:R-:W-:Y:S01]  /*5e30*/  @P3 FFMA.FTZ R154, R231, R207, R154 ;  /* 0x000000cfe79a3223 */ /* 0x000fe2000001009a */
[----:B--2---:R-:W-:Y:S01]  /*5e40*/  @P3 FMUL.FTZ R225, R184, R225 ;  /* 0x000000e1b8e13220 */ /* 0x004fe20000410000 */
[----:B------:R-:W-:-:S02]  /*5e50*/  @P3 F2FP.BF16.F32.PACK_AB R208, RZ, R204 ;  /* 0x000000ccffd0323e */ /* 0x000fc400000010ff */
[----:B------:R-:W-:Y:S01]  /*5e60*/  @P3 PRMT R204, R173, 0x7632, R204 ;  /* 0x00007632adcc3816 */ /* 0x000fe200000000cc */
[----:B------:R-:W-:Y:S01]  /*5e70*/  @P3 FMUL.FTZ R220, R72, R225 ;  /* 0x000000e148dc3220 */ /* 0x000fe20000410000 */
[----:B------:R-:W-:Y:S02]  /*5e80*/  @P3 SHF.L.U32 R187, R187, 0x10, RZ ;  /* 0x00000010bbbb3819 */ /* 0x000fe400000006ff */
[----:B------:R-:W-:Y:S02]  /*5e90*/  @P3 SHF.L.U32 R204, R204, 0x10, RZ ;  /* 0x00000010cccc3819 */ /* 0x000fe400000006ff */
[----:B------:R-:W-:Y:S01]  /*5ea0*/  @P3 F2FP.BF16.F32.PACK_AB R220, RZ, R220 ;  /* 0x000000dcffdc323e */ /* 0x000fe200000010ff */
[----:B------:R-:W-:Y:S01]  /*5eb0*/  @P3 FFMA.FTZ R149, R222, R187, R149 ;  /* 0x000000bbde953223 */ /* 0x000fe20000010095 */
[----:B------:R-:W-:Y:S01]  /*5ec0*/  @P3 SHF.L.U32 R205, R174, 0x10, RZ ;  /* 0x00000010aecd3819 */ /* 0x000fe200000006ff */
[----:B------:R-:W-:Y:S01]  /*5ed0*/  @P3 FFMA.FTZ R155, R218, R204, R155 ;  /* 0x000000ccda9b3223 */ /* 0x000fe2000001009b */
[----:B------:R-:W-:-:S02]  /*5ee0*/  @P3 SHF.L.U32 R207, R175, 0x10, RZ ;  /* 0x00000010afcf3819 */ /* 0x000fc400000006ff */
[----:B------:R-:W-:Y:S01]  /*5ef0*/  @P3 PRMT R178, R220, 0x7610, R178 ;  /* 0x00007610dcb23816 */ /* 0x000fe200000000b2 */
[----:B------:R-:W-:Y:S01]  /*5f00*/  @P3 FFMA.FTZ R148, R205, R225, R148 ;  /* 0x000000e1cd943223 */ /* 0x000fe20000010094 */
[----:B------:R-:W-:Y:S01]  /*5f10*/  @P3 F2FP.BF16.F32.PACK_AB R209, RZ, R209 ;  /* 0x000000d1ffd1323e */ /* 0x000fe200000010ff */
[----:B------:R-:W-:Y:S01]  /*5f20*/  @P3 FFMA.FTZ R150, R207, R227, R150 ;  /* 0x000000e3cf963223 */ /* 0x000fe20000010096 */
[----:B------:R-:W-:Y:S02]  /*5f30*/  FSEL R219, R219, RZ, P0 ;  /* 0x000000ffdbdb7208 */ /* 0x000fe40000000000 */
        /* <DEDUP_REMOVED lines=12> */
.L_x_5812:
[----:B0-----:R-:W0:Y:S01]  /*6000*/  @P3 LDC R207, c[0x0][0x40c] ;  /* 0x00010300ffcf3b82 */ /* 0x001e220000000800 */
[----:B------:R-:W-:Y:S01]  /*6010*/  FFMA.FTZ R204, R214, R209, R218 ;  /* 0x000000d1d6cc7223 */ /* 0x000fe200000100da */
        /* <DEDUP_REMOVED lines=21> */
.L_x_5814:
[----:B------:R-:W-:Y:S05]  /*6170*/  BSYNC.RECONVERGENT B2 ;  /* 0x0000000000027941 */ /* 0x000fea0003800200 */
.L_x_5813:
        /* <DEDUP_REMOVED lines=14> */
.L_x_5816:
[----:B------:R-:W-:Y:S05]  /*6260*/  BSYNC.RECONVERGENT B2 ;  /* 0x0000000000027941 */ /* 0x000fea0003800200 */
.L_x_5815:
        /* <DEDUP_REMOVED lines=13> */
.L_x_5818:
[----:B------:R-:W-:Y:S05]  /*6340*/  BSYNC.RECONVERGENT B2 ;  /* 0x0000000000027941 */ /* 0x000fea0003800200 */
.L_x_5817:
        /* <DEDUP_REMOVED lines=14> */
.L_x_5820:
[----:B------:R-:W-:Y:S05]  /*6430*/  BSYNC.RECONVERGENT B2 ;  /* 0x0000000000027941 */ /* 0x000fea0003800200 */
.L_x_5819:
        /* <DEDUP_REMOVED lines=13> */
.L_x_5822:
[----:B------:R-:W-:Y:S05]  /*6510*/  BSYNC.RECONVERGENT B2 ;  /* 0x0000000000027941 */ /* 0x000fea0003800200 */
.L_x_5821:
        /* <DEDUP_REMOVED lines=14> */
.L_x_5824:
[----:B------:R-:W-:Y:S05]  /*6600*/  BSYNC.RECONVERGENT B2 ;  /* 0x0000000000027941 */ /* 0x000fea0003800200 */
.L_x_5823:
[----:B------:R-:W-:Y:S04]  /*6610*/  BSSY.RECONVERGENT B2, `(.L_x_5825) ;  /* 0x000000d000027945 */ /* 0x000fe80003800200 */
        /* <DEDUP_REMOVED lines=12> */
.L_x_5826:
[----:B------:R-:W-:Y:S05]  /*66e0*/  BSYNC.RECONVERGENT B2 ;  /* 0x0000000000027941 */ /* 0x000fea0003800200 */
.L_x_5825:
[----:B------:R-:W-:Y:S01]  /*66f0*/  @P3 F2FP.BF16.F32.PACK_AB R204, RZ, R204 ;  /* 0x000000ccffcc323e */ /* 0x000fe200000010ff */
[----:B------:R-:W-:-:S03]  /*6700*/  @P3 FFMA.FTZ R151, R206, R205, R151 ;  /* 0x000000cdce973223 */ /* 0x000fc60000010097 */
[----:B------:R-:W-:-:S07]  /*6710*/  @P3 PRMT R179, R179, 0x5410, R204 ;  /* 0x00005410b3b33816 */ /* 0x000fce00000000cc */
.L_x_5811:
[----:B------:R-:W-:Y:S05]  /*6720*/  BSYNC.RECONVERGENT B1 ;  /* 0x0000000000017941 */ /* 0x000fea0003800200 */
.L_x_5808:
        /* <DEDUP_REMOVED lines=12> */
.L_x_5761:
[----:B------:R-:W-:Y:S05]  /*67f0*/  BSYNC B0 ;  /* 0x0000000000007941 */ /* 0x000fea0003800000 */
.L_x_5760:
        /* <DEDUP_REMOVED lines=209> */
.L_x_5765:
[----:B------:R-:W-:Y:S01]  /*7510*/  HFMA2 R227, -RZ, RZ, 0, 5.9604644775390625e-08 ;  /* 0x00000001ffe37431 */ /* 0x000fe200000001ff */
[----:B------:R-:W-:Y:S01]  /*7520*/  BSSY B1, `(.L_x_5828) ;  /* 0x0000007000017945 */ /* 0x000fe20003800000 */
[----:B------:R-:W-:Y:S02]  /*7530*/  MOV R226, R221 ;  /* 0x000000dd00e27202 */ /* 0x000fe40000000f00 */
[----:B------:R-:W-:Y:S02]  /*7540*/  MOV R228, 0x1f ;  /* 0x0000001f00e47802 */ /* 0x000fe40000000f00 */
[----:B------:R-:W-:-:S07]  /*7550*/  MOV R223, 0xffffffff ;  /* 0xffffffff00df7802 */ /* 0x000fce0000000f00 */
[----:B01----:R-:W-:Y:S05]  /*7560*/  WARPSYNC.COLLECTIVE R223, `(.L_x_5829) ;  /* 0x00000000df087348 */ /* 0x003fea0003c00000 */
[----:B------:R2:W3:Y:S02]  /*7570*/  SHFL.BFLY P1, R225, R226, R227, R228 ;  /* 0x0c0000e3e2e17389 */ /* 0x0004e400000200e4 */
[----:B0123--:R-:W-:Y:S05]  /*7580*/  ENDCOLLECTIVE ;  /* 0x000000000000791b */ /* 0x00ffea0003800000 */
.L_x_5829:
[----:B------:R-:W-:Y:S05]  /*7590*/  BSYNC B1 ;  /* 0x0000000000017941 */ /* 0x000fea0003800000 */
.L_x_5828:
        /* <DEDUP_REMOVED lines=8> */
.L_x_5830:
[----:B------:R-:W-:-:S05]  /*7620*/  FADD.FTZ R204, R204, R221 ;  /* 0x000000ddcccc7221 */ /* 0x000fca0000010000 */
[----:B------:R-:W-:Y:S01]  /*7630*/  MOV R226, R204 ;  /* 0x000000cc00e27202 */ /* 0x000fe20000000f00 */
[----:B------:R-:W-:Y:S01]  /*7640*/  HFMA2 R227, -RZ, RZ, 0, 1.1920928955078125e-07 ;  /* 0x00000002ffe37431 */ /* 0x000fe200000001ff */
[----:B------:R-:W-:-:S07]  /*7650*/  MOV R205, R225 ;  /* 0x000000e100cd7202 */ /* 0x000fce0000000f00 */
[----:B------:R-:W-:Y:S05]  /*7660*/  WARPSYNC.COLLECTIVE R223, `(.L_x_5831) ;  /* 0x00000000df087348 */ /* 0x000fea0003c00000 */
[----:B------:R0:W1:Y:S02]  /*7670*/  SHFL.BFLY P1, R225, R226, R227, R228 ;  /* 0x0c0000e3e2e17389 */ /* 0x00006400000200e4 */
[----:B01----:R-:W-:Y:S05]  /*7680*/  ENDCOLLECTIVE ;  /* 0x000000000000791b */ /* 0x003fea0003800000 */
.L_x_5831:
[----:B------:R-:W-:-:S05]  /*7690*/  FADD.FTZ R205, R205, R222 ;  /* 0x000000decdcd7221 */ /* 0x000fca0000010000 */
[----:B------:R-:W-:Y:S02]  /*76a0*/  MOV R226, R205 ;  /* 0x000000cd00e27202 */ /* 0x000fe40000000f00 */
[----:B------:R-:W-:-:S07]  /*76b0*/  MOV R207, R225 ;  /* 0x000000e100cf7202 */ /* 0x000fce0000000f00 */
[----:B------:R-:W-:Y:S05]  /*76c0*/  WARPSYNC.COLLECTIVE R223, `(.L_x_5832) ;  /* 0x00000000df087348 */ /* 0x000fea0003c00000 */
[----:B------:R0:W1:Y:S02]  /*76d0*/  SHFL.BFLY P1, R225, R226, R227, R228 ;  /* 0x0c0000e3e2e17389 */ /* 0x00006400000200e4 */
[----:B01----:R-:W-:Y:S05]  /*76e0*/  ENDCOLLECTIVE ;  /* 0x000000000000791b */ /* 0x003fea0003800000 */
.L_x_5832:
[----:B------:R-:W-:-:S05]  /*76f0*/  FADD.FTZ R207, R204, R207 ;  /* 0x000000cfcccf7221 */ /* 0x000fca0000010000 */
[----:B------:R-:W-:Y:S01]  /*7700*/  MOV R226, R207 ;  /* 0x000000cf00e27202 */ /* 0x000fe20000000f00 */
[----:B------:R-:W-:Y:S01]  /*7710*/  HFMA2 R227, -RZ, RZ, 0, 2.384185791015625e-07 ;  /* 0x00000004ffe37431 */ /* 0x000fe200000001ff */
[----:B------:R-:W-:-:S07]  /*7720*/  MOV R206, R225 ;  /* 0x000000e100ce7202 */ /* 0x000fce0000000f00 */
[----:B------:R-:W-:Y:S05]  /*7730*/  WARPSYNC.COLLECTIVE R223, `(.L_x_5833) ;  /* 0x00000000df087348 */ /* 0x000fea0003c00000 */
[----:B------:R0:W1:Y:S02]  /*7740*/  SHFL.BFLY P1, R225, R226, R227, R228 ;  /* 0x0c0000e3e2e17389 */ /* 0x00006400000200e4 */
[----:B01----:R-:W-:Y:S05]  /*7750*/  ENDCOLLECTIVE ;  /* 0x000000000000791b */ /* 0x003fea0003800000 */
.L_x_5833:
[----:B------:R-:W-:-:S05]  /*7760*/  FADD.FTZ R206, R205, R206 ;  /* 0x000000cecdce7221 */ /* 0x000fca0000010000 */
[----:B------:R-:W-:Y:S02]  /*7770*/  MOV R226, R206 ;  /* 0x000000ce00e27202 */ /* 0x000fe40000000f00 */
[----:B------:R-:W-:-:S07]  /*7780*/  MOV R216, R225 ;  /* 0x000000e100d87202 */ /* 0x000fce0000000f00 */
[----:B------:R-:W-:Y:S05]  /*7790*/  WARPSYNC.COLLECTIVE R223, `(.L_x_5834) ;  /* 0x00000000df087348 */ /* 0x000fea0003c00000 */
[----:B------:R0:W1:Y:S02]  /*77a0*/  SHFL.BFLY P1, R225, R226, R227, R228 ;  /* 0x0c0000e3e2e17389 */ /* 0x00006400000200e4 */
[----:B01----:R-:W-:Y:S05]  /*77b0*/  ENDCOLLECTIVE ;  /* 0x000000000000791b */ /* 0x003fea0003800000 */
.L_x_5834:
[----:B------:R-:W-:-:S05]  /*77c0*/  FADD.FTZ R216, R207, R216 ;  /* 0x000000d8cfd87221 */ /* 0x000fca0000010000 */
[----:B------:R-:W-:Y:S01]  /*77d0*/  MOV R226, R216 ;  /* 0x000000d800e27202 */ /* 0x000fe20000000f00 */
[----:B------:R-:W-:Y:S01]  /*77e0*/  HFMA2 R227, -RZ, RZ, 0, 4.76837158203125e-07 ;  /* 0x00000008ffe37431 */ /* 0x000fe200000001ff */
[----:B------:R-:W-:-:S07]  /*77f0*/  MOV R217, R225 ;  /* 0x000000e100d97202 */ /* 0x000fce0000000f00 */
[----:B------:R-:W-:Y:S05]  /*7800*/  WARPSYNC.COLLECTIVE R223, `(.L_x_5835) ;  /* 0x00000000df087348 */ /* 0x000fea0003c00000 */
[----:B------:R0:W1:Y:S02]  /*7810*/  SHFL.BFLY P1, R225, R226, R227, R228 ;  /* 0x0c0000e3e2e17389 */ /* 0x00006400000200e4 */
[----:B01----:R-:W-:Y:S05]  /*7820*/  ENDCOLLECTIVE ;  /* 0x000000000000791b */ /* 0x003fea0003800000 */
.L_x_5835:
[----:B------:R-:W-:-:S05]  /*7830*/  FADD.FTZ R217, R206, R217 ;  /* 0x000000d9ced97221 */ /* 0x000fca0000010000 */
[----:B------:R-:W-:Y:S02]  /*7840*/  MOV R226, R217 ;  /* 0x000000d900e27202 */ /* 0x000fe40000000f00 */
[----:B------:R-:W-:-:S07]  /*7850*/  MOV R221, R225 ;  /* 0x000000e100dd7202 */ /* 0x000fce0000000f00 */
[----:B------:R-:W-:Y:S05]  /*7860*/  WARPSYNC.COLLECTIVE R223, `(.L_x_5836) ;  /* 0x00000000df087348 */ /* 0x000fea0003c00000 */
[----:B------:R0:W1:Y:S02]  /*7870*/  SHFL.BFLY P1, R225, R226, R227, R228 ;  /* 0x0c0000e3e2e17389 */ /* 0x00006400000200e4 */
[----:B01----:R-:W-:Y:S05]  /*7880*/  ENDCOLLECTIVE ;  /* 0x000000000000791b */ /* 0x003fea0003800000 */
.L_x_5836:
[----:B------:R-:W-:-:S05]  /*7890*/  FADD.FTZ R221, R216, R221 ;  /* 0x000000ddd8dd7221 */ /* 0x000fca0000010000 */
[----:B------:R-:W-:Y:S01]  /*78a0*/  MOV R226, R221 ;  /* 0x000000dd00e27202 */ /* 0x000fe20000000f00 */
[----:B------:R-:W-:Y:S01]  /*78b0*/  HFMA2 R227, -RZ, RZ, 0, 9.5367431640625e-07 ;  /* 0x00000010ffe37431 */ /* 0x000fe200000001ff */
[----:B------:R-:W-:-:S07]  /*78c0*/  MOV R222, R225 ;  /* 0x000000e100de7202 */ /* 0x000fce0000000f00 */
[----:B------:R-:W-:Y:S05]  /*78d0*/  WARPSYNC.COLLECTIVE R223, `(.L_x_5837) ;  /* 0x00000000df087348 */ /* 0x000fea0003c00000 */
[----:B------:R0:W1:Y:S02]  /*78e0*/  SHFL.BFLY P1, R225, R226, R227, R228 ;  /* 0x0c0000e3e2e17389 */ /* 0x00006400000200e4 */
[----:B01----:R-:W-:Y:S05]  /*78f0*/  ENDCOLLECTIVE ;  /* 0x000000000000791b */ /* 0x003fea0003800000 */
.L_x_5837:
[----:B------:R-:W-:-:S05]  /*7900*/  FADD.FTZ R222, R217, R222 ;  /* 0x000000ded9de7221 */ /* 0x000fca0000010000 */
[----:B------:R-:W-:Y:S02]  /*7910*/  MOV R226, R222 ;  /* 0x000000de00e27202 */ /* 0x000fe40000000f00 */
[----:B------:R-:W-:-:S07]  /*7920*/  MOV R224, R225 ;  /* 0x000000e100e07202 */ /* 0x000fce0000000f00 */
[----:B------:R-:W-:Y:S05]  /*7930*/  WARPSYNC.COLLECTIVE R223, `(.L_x_5838) ;  /* 0x00000000df087348 */ /* 0x000fea0003c00000 */
[----:B------:R0:W1:Y:S02]  /*7940*/  SHFL.BFLY P1, R225, R226, R227, R228 ;  /* 0x0c0000e3e2e17389 */ /* 0x00006400000200e4 */
[----:B01----:R-:W-:Y:S05]  /*7950*/  ENDCOLLECTIVE ;  /* 0x000000000000791b */ /* 0x003fea0003800000 */
.L_x_5838:
[----:B------:R-:W-:Y:S05]  /*7960*/  BRA `(.L_x_5839) ;  /* 0xffffff9c00bc7947 */ /* 0x000fea000383ffff */
.L_x_5840:
        /* <DEDUP_REMOVED lines=9> */
.L_x_14498:


//--------------------- .text._ZN10layer_norm13ln_bwd_kernelINS_13Kernel_traitsIf13__nv_bfloat16fS2_fjLj768ELj1ELj4ELj1ELj16ENS_18Kernel_traits_baseILj768EfS2_fS2_fjLj128EEEEELb1ELb0ELb0ELb0EEEvNS_9BwdParamsE --------------------------
	.section	.text._ZN10layer_norm13ln_bwd_kernelINS_13Kernel_traitsIf13__nv_bfloat16fS2_fjLj768ELj1ELj4ELj1ELj16ENS_18Kernel_traits_baseILj768EfS2_fS2_fjLj128EEEEELb1ELb0ELb0ELb0EEEvNS_9BwdParamsE,"ax",@progbits
	.align	128
        .global         _ZN10layer_norm13ln_bwd_kernelINS_13Kernel_traitsIf13__nv_bfloat16fS2_fjLj768ELj1ELj4ELj1ELj16ENS_18Kernel_traits_baseILj768EfS2_fS2_fjLj128EEEEELb1ELb0ELb0ELb0EEEvNS_9BwdParamsE
        .type           _ZN10layer_norm13ln_bwd_kernelINS_13Kernel_traitsIf13__nv_bfloat16fS2_fjLj768ELj1ELj4ELj1ELj16ENS_18Kernel_traits_baseILj768EfS2_fS2_fjLj128EEEEELb1ELb0ELb0ELb0EEEvNS_9BwdParamsE,@function
        .size           _ZN10layer_norm13ln_bwd_kernelINS_13Kernel_traitsIf13__nv_bfloat16fS2_fjLj768ELj1ELj4ELj1ELj16ENS_18Kernel_traits_baseILj768EfS2_fS2_fjLj128EEEEELb1ELb0ELb0ELb0EEEvNS_9BwdParamsE,(.L_x_14499 - _ZN10layer_norm13ln_bwd_kernelINS_13Kernel_traitsIf13__nv_bfloat16fS2_fjLj768ELj1ELj4ELj1ELj16ENS_18Kernel_traits_baseILj768EfS2_fS2_fjLj128EEEEELb1ELb0ELb0ELb0EEEvNS_9BwdParamsE)
        .other          _ZN10layer_norm13ln_bwd_kernelINS_13Kernel_traitsIf13__nv_bfloat16fS2_fjLj768ELj1ELj4ELj1ELj16ENS_18Kernel_traits_baseILj768EfS2_fS2_fjLj128EEEEELb1ELb0ELb0ELb0EEEvNS_9BwdParamsE,@"STO_CUDA_ENTRY STV_DEFAULT"
_ZN10layer_norm13ln_bwd_kernelINS_13Kernel_traitsIf13__nv_bfloat16fS2_fjLj768ELj1ELj4ELj1ELj16ENS_18Kernel_traits_baseILj768EfS2_fS2_fjLj128EEEEELb1ELb0ELb0ELb0EEEvNS_9BwdParamsE:
.text._ZN10layer_norm13ln_bwd_kernelINS_13Kernel_traitsIf13__nv_bfloat16fS2_fjLj768ELj1ELj4ELj1ELj16ENS_18Kernel_traits_baseILj768EfS2_fS2_fjLj128EEEEELb1ELb0ELb0ELb0EEEvNS_9BwdParamsE:
        /* <DEDUP_REMOVED lines=92> */
.L_x_5871:
        /* <DEDUP_REMOVED lines=36> */
[----:B--2---:R-:W-:-:S06]  /*0800*/  IMAD.WIDE.U32 R122, R128, 0x8, R122 ;  /* 0x00000008807a7825 */ /* 0x004fcc00078e007a */
[----:B------:R-:W5:Y:S01]  /*0810*/  LDG.E.64 R122, desc[UR6][R122.64] ;  /* 0x000000067a7a7981 */ /* 0x000f62000c1e1b00 */
[----:B------:R-:W-:-:S04]  /*0820*/  ISETP.NE.U32.AND P2, PT, RZ, UR10, PT ;  /* 0x0000000aff007c0c */ /* 0x000fc8000bf45070 */
[----:B------:R-:W-:-:S13]  /*0830*/  ISETP.NE.AND.EX P2, PT, RZ, UR11, PT, P2 ;  /* 0x0000000bff007c0c */ /* 0x000fda000bf45320 */
[----:B------:R-:W1:Y:S02]  /*0840*/  @P2 LDC.64 R130, c[0x0][0x438] ;  /* 0x00010e00ff822b82 */ /* 0x000e640000000a00 */
[----:B-1----:R-:W-:-:S05]  /*0850*/  @P2 IMAD.WIDE.U32 R130, R128, 0x20, R130 ;  /* 0x0000002080822825 */ /* 0x002fca00078e0082 */
[----:B------:R-:W5:Y:S04]  /*0860*/  @P2 LDG.E.128 R8, desc[UR6][R130.64] ;  /* 0x0000000682082981 */ /* 0x000f68000c1e1d00 */
[----:B------:R1:W5:Y:S01]  /*0870*/  @P2 LDG.E.128 R4, desc[UR6][R130.64+0x10] ;  /* 0x0000100682042981 */ /* 0x000362000c1e1d00 */
[----:B------:R-:W-:Y:S01]  /*0880*/  IADD3 R181, PT, PT, R128, 0x20, RZ ;  /* 0x0000002080b57810 */ /* 0x000fe20007ffe0ff */
[C---:B---3--:R-:W-:Y:S01]  /*0890*/  FADD.FTZ R108, -R180.reuse, R108 ;  /* 0x0000006cb46c7221 */ /* 0x048fe20000010100 */
[C---:B0-----:R-:W-:Y:S01]  /*08a0*/  FADD.FTZ R132, -R180.reuse, R109 ;  /* 0x0000006db4847221 */ /* 0x041fe20000010100 */
[C---:B------:R-:W-:Y:S01]  /*08b0*/  FADD.FTZ R134, -R180.reuse, R111 ;  /* 0x0000006fb4867221 */ /* 0x040fe20000010100 */
[----:B----4-:R-:W-:Y:S01]  /*08c0*/  FADD.FTZ R116, -R180, R116 ;  /* 0x00000074b4747221 */ /* 0x010fe20000010100 */
[----:B-----5:R-:W-:Y:S01]  /*08d0*/  FMUL.FTZ R3, R177, R108 ;  /* 0x0000006cb1037220 */ /* 0x020fe20000410000 */
[----:B------:R-:W-:-:S02]  /*08e0*/  PRMT R109, R112, 0x7632, R109 ;  /* 0x00007632706d7816 */ /* 0x000fc4000000006d */
[----:B------:R-:W-:Y:S01]  /*08f0*/  SHF.L.U32 R111, R112, 0x10, RZ ;  /* 0x00000010706f7819 */ /* 0x000fe200000006ff */
[C---:B-1----:R-:W-:Y:S01]  /*0900*/  FMUL.FTZ R130, R177.reuse, R132 ;  /* 0x00000084b1827220 */ /* 0x042fe20000410000 */
[----:B------:R-:W-:Y:S01]  /*0910*/  SHF.L.U32 R137, R114, 0x10, RZ ;  /* 0x0000001072897819 */ /* 0x000fe200000006ff */
[----:B------:R-:W-:Y:S01]  /*0920*/  FMUL.FTZ R133, R177, R116 ;  /* 0x00000074b1857220 */ /* 0x000fe20000410000 */
[----:B------:R-:W-:Y:S01]  /*0930*/  SHF.L.U32 R108, R109, 0x10, RZ ;  /* 0x000000106d6c7819 */ /* 0x000fe200000006ff */
[----:B------:R-:W-:Y:S01]  /*0940*/  FMUL.FTZ R132, R177, R134 ;  /* 0x00000086b1847220 */ /* 0x000fe20000410000 */
[----:B------:R-:W-:Y:S01]  /*0950*/  FMUL.FTZ R134, R80, R111 ;  /* 0x0000006f50867220 */ /* 0x000fe20000410000 */
[----:B------:R-:W-:Y:S01]  /*0960*/  FADD.FTZ R28, R28, R137 ;  /* 0x000000891c1c7221 */ /* 0x000fe20000010000 */
[-C--:B------:R-:W-:Y:S01]  /*0970*/  FFMA.FTZ R52, R133, R137.reuse, R52 ;  /* 0x0000008985347223 */ /* 0x080fe20000010034 */
[----:B------:R-:W-:Y:S01]  /*0980*/  FMUL.FTZ R138, R76, R137 ;  /* 0x000000894c8a7220 */ /* 0x000fe20000410000 */
[----:B------:R-:W-:Y:S01]  /*0990*/  PRMT R112, R113, 0x7632, R112 ;  /* 0x0000763271707816 */ /* 0x000fe20000000070 */
        /* <DEDUP_REMOVED lines=10> */
[----:B------:R-:W-:Y:S01]  /*0a40*/  FADD.FTZ R111, R108, R137 ;  /* 0x000000896c6f7221 */ /* 0x000fe20000010000 */
[----:B------:R-:W-:Y:S01]  /*0a50*/  SHF.L.U32 R112, R112, 0x10, RZ ;  /* 0x0000001070707819 */ /* 0x000fe200000006ff */
        /* <DEDUP_REMOVED lines=39> */
.L_x_5843:
[----:B------:R-:W-:Y:S05]  /*0cd0*/  BSYNC.RECONVERGENT B0 ;  /* 0x0000000000007941 */ /* 0x000fea0003800200 */
.L_x_5842:
        /* <DEDUP_REMOVED lines=17> */
[----:B------:R0:W5:Y:S01]  /*0df0*/  @P2 LDG.E.128 R88, desc[UR6][R146.64+0x10] ;  /* 0x0000100692582981 */ /* 0x000162000c1e1d00 */
[----:B------:R-:W-:Y:S01]  /*0e00*/  IADD3 R181, PT, PT, R181, 0x20, RZ ;  /* 0x00000020b5b57810 */ /* 0x000fe20007ffe0ff */
[C---:B---3--:R-:W-:Y:S01]  /*0e10*/  FADD.FTZ R148, -R180.reuse, R109 ;  /* 0x0000006db4947221 */ /* 0x048fe20000010100 */
[C---:B------:R-:W-:Y:S01]  /*0e20*/  FADD.FTZ R110, -R180.reuse, R110 ;  /* 0x0000006eb46e7221 */ /* 0x040fe20000010100 */
[C---:B------:R-:W-:Y:S01]  /*0e30*/  FADD.FTZ R150, -R180.reuse, R111 ;  /* 0x0000006fb4967221 */ /* 0x040fe20000010100 */
[C---:B----4-:R-:W-:Y:S01]  /*0e40*/  FADD.FTZ R116, -R180.reuse, R116 ;  /* 0x00000074b4747221 */ /* 0x050fe20000010100 */
[----:B------:R-:W-:Y:S01]  /*0e50*/  FADD.FTZ R108, -R180, R108 ;  /* 0x0000006cb46c7221 */ /* 0x000fe20000010100 */
[----:B0----5:R-:W-:Y:S01]  /*0e60*/  FMUL.FTZ R146, R177, R148 ;  /* 0x00000094b1927220 */ /* 0x021fe20000410000 */
[----:B------:R-:W-:-:S02]  /*0e70*/  PRMT R109, R112, 0x7632, R109 ;  /* 0x00007632706d7816 */ /* 0x000fc4000000006d */
[----:B------:R-:W-:Y:S01]  /*0e80*/  SHF.L.U32 R111, R112, 0x10, RZ ;  /* 0x00000010706f7819 */ /* 0x000fe200000006ff */
[C---:B------:R-:W-:Y:S01]  /*0e90*/  FMUL.FTZ R147, R177.reuse, R110 ;  /* 0x0000006eb1937220 */ /* 0x040fe20000410000 */
[----:B------:R-:W-:Y:S01]  /*0ea0*/  SHF.L.U32 R153, R114, 0x10, RZ ;  /* 0x0000001072997819 */ /* 0x000fe200000006ff */
[----:B------:R-:W-:Y:S01]  /*0eb0*/  FMUL.FTZ R148, R177, R150 ;  /* 0x00000096b1947220 */ /* 0x000fe20000410000 */
[----:B------:R-:W-:Y:S01]  /*0ec0*/  SHF.L.U32 R110, R109, 0x10, RZ ;  /* 0x000000106d6e7819 */ /* 0x000fe200000006ff */
[C---:B------:R-:W-:Y:S01]  /*0ed0*/  FMUL.FTZ R149, R177.reuse, R116 ;  /* 0x00000074b1957220 */ /* 0x040fe20000410000 */
        /* <DEDUP_REMOVED lines=9> */
[C---:B------:R-:W-:Y:S01]  /*0f70*/  FFMA.FTZ R109, R145.reuse, R150, R182 ;  /* 0x00000096916d7223 */ /* 0x040fe200000100b6 */
[----:B------:R-:W-:Y:S01]  /*0f80*/  FADD.FTZ R24, R24, R111 ;  /* 0x0000006f18187221 */ /* 0x000fe20000010000 */
[----:B------:R-:W-:Y:S01]  /*0f90*/  FFMA.FTZ R48, R145, R111, R48 ;  /* 0x0000006f91307223 */ /* 0x000fe20000010030 */
[----:B------:R-:W-:Y:S01]  /*0fa0*/  PRMT R155, R115, 0x7632, R155 ;  /* 0x00007632739b7816 */ /* 0x000fe2000000009b */
[----:B------:R-:W-:Y:S01]  /*0fb0*/  FADD.FTZ R111, R108, R153 ;  /* 0x000000996c6f7221 */ /* 0x000fe20000010000 */
[----:B------:R-:W-:Y:S01]  /*0fc0*/  SHF.L.U32 R112, R112, 0x10, RZ ;  /* 0x0000001070707819 */ /* 0x000fe200000006ff */
        /* <DEDUP_REMOVED lines=40> */
.L_x_5845:
[----:B------:R-:W-:Y:S05]  /*1250*/  BSYNC.RECONVERGENT B0 ;  /* 0x0000000000007941 */ /* 0x000fea0003800200 */
.L_x_5844:
        /* <DEDUP_REMOVED lines=14> */
[----:B------:R-:W0:Y:S02]  /*1340*/  @P2 LDC.64 R162, c[0x0][0x438] ;  /* 0x00010e00ffa22b82 */ /* 0x000e240000000a00 */
[----:B0-----:R-:W-:-:S05]  /*1350*/  @P2 IMAD.WIDE.U32 R162, R181, 0x20, R162 ;  /* 0x00000020b5a22825 */ /* 0x001fca00078e00a2 */
[----:B------:R-:W5:Y:S04]  /*1360*/  @P2 LDG.E.128 R92, desc[UR6][R162.64] ;  /* 0x00000006a25c2981 */ /* 0x000f68000c1e1d00 */
[----:B------:R0:W5:Y:S01]  /*1370*/  @P2 LDG.E.128 R96, desc[UR6][R162.64+0x10] ;  /* 0x00001006a2602981 */ /* 0x000162000c1e1d00 */
        /* <DEDUP_REMOVED lines=8> */
[----:B------:R-:W-:Y:S01]  /*1400*/  FMUL.FTZ R165, R177, R168 ;  /* 0x000000a8b1a57220 */ /* 0x000fe20000410000 */
[----:B------:R-:W-:Y:S01]  /*1410*/  SHF.L.U32 R110, R109, 0x10, RZ ;  /* 0x000000106d6e7819 */ /* 0x000fe200000006ff */
[----:B------:R-:W-:Y:S02]  /*1420*/  FMUL.FTZ R161, R177, R108 ;  /* 0x0000006cb1a17220 */ /* 0x000fe40000410000 */
[-C--:B------:R-:W-:Y:S01]  /*1430*/  FMUL.FTZ R168, R64, R111.reuse ;  /* 0x0000006f40a87220 */ /* 0x080fe20000410000 */
[C---:B------:R-:W-:Y:S01]  /*1440*/  PRMT R112, R117.reuse, 0x7632, R112 ;  /* 0x0000763275707816 */ /* 0x040fe20000000070 */
[----:B------:R-:W-:Y:S01]  /*1450*/  FADD.FTZ R170, -R180, R113 ;  /* 0x00000071b4aa7221 */ /* 0x000fe20000010100 */
[----:B------:R-:W-:Y:S01]  /*1460*/  SHF.L.U32 R117, R117, 0x10, RZ ;  /* 0x0000001075757819 */ /* 0x000fe200000006ff */
[----:B------:R-:W-:Y:S01]  /*1470*/  FADD.FTZ R108, R183, R168 ;  /* 0x000000a8b76c7221 */ /* 0x000fe20000010000 */
[----:B------:R-:W-:Y:S01]  /*1480*/  FMUL.FTZ R169, R65, R110 ;  /* 0x0000006e41a97220 */ /* 0x000fe20000410000 */
[----:B------:R-:W-:Y:S01]  /*1490*/  FMUL.FTZ R162, R177, R164 ;  /* 0x000000a4b1a27220 */ /* 0x000fe20000410000 */
[----:B------:R-:W-:Y:S01]  /*14a0*/  FFMA.FTZ R109, R161, R168, R182 ;  /* 0x000000a8a16d7223 */ /* 0x000fe200000100b6 */
[----:B------:R-:W-:Y:S01]  /*14b0*/  FMUL.FTZ R164, R177, R166 ;  /* 0x000000a6b1a47220 */ /* 0x000fe20000410000 */
[----:B------:R-:W-:Y:S01]  /*14c0*/  FADD.FTZ R16, R16, R111 ;  /* 0x0000006f10107221 */ /* 0x000fe20000010000 */
[----:B------:R-:W-:Y:S01]  /*14d0*/  FFMA.FTZ R40, R161, R111, R40 ;  /* 0x0000006fa1287223 */ /* 0x000fe20000010028 */
[----:B------:R-:W-:Y:S01]  /*14e0*/  FMUL.FTZ R166, R177, R170 ;  /* 0x000000aab1a67220 */ /* 0x000fe20000410000 */
        /* <DEDUP_REMOVED lines=45> */
.L_x_5847:
[----:B------:R-:W-:Y:S05]  /*17c0*/  BSYNC.RECONVERGENT B0 ;  /* 0x0000000000007941 */ /* 0x000fea0003800200 */
.L_x_5846:
        /* <DEDUP_REMOVED lines=21> */
.L_x_5883:
        /* <DEDUP_REMOVED lines=14> */
[----:B------:R-:W-:Y:S01]  /*1a00*/  FFMA.FTZ R109, R133, R112, R113 ;  /* 0x00000070856d7223 */ /* 0x000fe20000010071 */
[----:B------:R-:W-:Y:S01]  /*1a10*/  LOP3.LUT P5, RZ, R123, 0xff0000, RZ, 0xc0, !PT ;  /* 0x00ff00007bff7812 */ /* 0x000fe200078ac0ff */
[----:B------:R-:W-:Y:S01]  /*1a20*/  FADD.FTZ R110, R142, -R111 ;  /* 0x8000006f8e6e7221 */ /* 0x000fe20000010000 */
[----:B0-----:R-:W-:Y:S01]  /*1a30*/  FADD.FTZ R114, R143, -R108 ;  /* 0x8000006c8f727221 */ /* 0x001fe20000010000 */
[----:B------:R-:W-:Y:S01]  /*1a40*/  FADD.FTZ R108, R138, -R109 ;  /* 0x8000006d8a6c7221 */ /* 0x000fe20000010000 */
        /* <DEDUP_REMOVED lines=8> */
[----:B------:R-:W-:Y:S01]  /*1ad0*/  LOP3.LUT P6, RZ, R123, 0xff, RZ, 0xc0, !PT ;  /* 0x000000ff7bff7812 */ /* 0x000fe200078cc0ff */
[----:B------:R-:W-:Y:S01]  /*1ae0*/  FMUL.FTZ R111, R111, UR14 ;  /* 0x0000000e6f6f7c20 */ /* 0x000fe20008410000 */
[----:B------:R-:W-:Y:S01]  /*1af0*/  FMUL.FTZ R115, R115, UR14 ;  /* 0x0000000e73737c20 */ /* 0x000fe20008410000 */
[----:B------:R-:W-:Y:S01]  /*1b00*/  FMUL.FTZ R109, R109, UR14 ;  /* 0x0000000e6d6d7c20 */ /* 0x000fe20008410000 */
[----:B------:R-:W-:Y:S01]  /*1b10*/  ISETP.GE.U32.AND.EX P2, PT, R123, 0x1000000, PT, P2 ;  /* 0x010000007b00780c */ /* 0x000fe20003f46120 */
[-CC-:B------:R-:W-:Y:S01]  /*1b20*/  FFMA.FTZ R110, R132, R112.reuse, R113.reuse ;  /* 0x00000070846e7223 */ /* 0x180fe20000010071 */
[----:B------:R-:W-:Y:S01]  /*1b30*/  FSEL R179, R111, RZ, P5 ;  /* 0x000000ff6fb37208 */ /* 0x000fe20002800000 */
[-CC-:B------:R-:W-:Y:S01]  /*1b40*/  FFMA.FTZ R111, R131, R112.reuse, R113.reuse ;  /* 0x00000070836f7223 */ /* 0x180fe20000010071 */
[----:B------:R-:W-:Y:S01]  /*1b50*/  FADD.FTZ R180, R141, -R114 ;  /* 0x800000728db47221 */ /* 0x000fe20000010000 */
[----:B------:R-:W-:Y:S01]  /*1b60*/  FSEL R118, R109, RZ, P6 ;  /* 0x000000ff6d767208 */ /* 0x000fe20003000000 */
[-C--:B------:R-:W-:Y:S01]  /*1b70*/  FFMA.FTZ R108, R130, R112.reuse, R113 ;  /* 0x00000070826c7223 */ /* 0x080fe20000010071 */
[----:B------:R-:W-:Y:S01]  /*1b80*/  FADD.FTZ R114, R136, -R111 ;  /* 0x8000006f88727221 */ /* 0x000fe20000010000 */
[----:B------:R-:W-:Y:S01]  /*1b90*/  FFMA.FTZ R109, R3, R112, R113 ;  /* 0x00000070036d7223 */ /* 0x000fe20000010071 */
[----:B------:R-:W-:Y:S01]  /*1ba0*/  FSEL R182, R115, RZ, P2 ;  /* 0x000000ff73b67208 */ /* 0x000fe20001000000 */
[----:B------:R-:W-:Y:S01]  /*1bb0*/  FADD.FTZ R116, R139, -R110 ;  /* 0x8000006e8b747221 */ /* 0x000fe20000010000 */
[----:B------:R-:W-:Y:S01]  /*1bc0*/  FMUL.FTZ R111, R177, R180 ;  /* 0x000000b4b16f7220 */ /* 0x000fe20000410000 */
[----:B------:R-:W-:Y:S01]  /*1bd0*/  FADD.FTZ R110, R137, -R108 ;  /* 0x8000006c896e7221 */ /* 0x000fe20000010000 */
[----:B------:R-:W-:Y:S01]  /*1be0*/  FMUL.FTZ R115, R177, R114 ;  /* 0x00000072b1737220 */ /* 0x000fe20000410000 */
[----:B------:R-:W-:Y:S01]  /*1bf0*/  FADD.FTZ R108, R134, -R109 ;  /* 0x8000006d866c7221 */ /* 0x000fe20000010000 */
[----:B------:R-:W-:Y:S01]  /*1c00*/  FMUL.FTZ R114, R111, R178 ;  /* 0x000000b26f727220 */ /* 0x000fe20000410000 */
[----:B------:R-:W-:Y:S01]  /*1c10*/  FMUL.FTZ R117, R177, R116 ;  /* 0x00000074b1757220 */ /* 0x000fe20000410000 */
[----:B------:R-:W-:Y:S01]  /*1c20*/  FMUL.FTZ R115, R115, R178 ;  /* 0x000000b273737220 */ /* 0x000fe20000410000 */
[C---:B------:R-:W-:Y:S01]  /*1c30*/  FMUL.FTZ R111, R177.reuse, R110 ;  /* 0x0000006eb16f7220 */ /* 0x040fe20000410000 */
[----:B------:R-:W-:Y:S01]  /*1c40*/  FMUL.FTZ R109, R177, R108 ;  /* 0x0000006cb16d7220 */ /* 0x000fe20000410000 */
[----:B------:R-:W-:Y:S01]  /*1c50*/  FMUL.FTZ R114, R114, UR14 ;  /* 0x0000000e72727c20 */ /* 0x000fe20008410000 */
[----:B------:R-:W-:Y:S01]  /*1c60*/  LOP3.LUT P5, RZ, R123, 0xff00, RZ, 0xc0, !PT ;  /* 0x0000ff007bff7812 */ /* 0x000fe200078ac0ff */
[----:B------:R-:W-:Y:S01]  /*1c70*/  FMUL.FTZ R115, R115, UR14 ;  /* 0x0000000e73737c20 */ /* 0x000fe20008410000 */
[----:B------:R-:W-:Y:S01]  /*1c80*/  LOP3.LUT P2, RZ, R122, 0xff0000, RZ, 0xc0, !PT ;  /* 0x00ff00007aff7812 */ /* 0x000fe2000784c0ff */
[-C--:B------:R-:W-:Y:S01]  /*1c90*/  FMUL.FTZ R117, R117, R178.reuse ;  /* 0x000000b275757220 */ /* 0x080fe20000410000 */
[-C--:B------:R-:W-:Y:S01]  /*1ca0*/  FMUL.FTZ R111, R111, R178.reuse ;  /* 0x000000b26f6f7220 */ /* 0x080fe20000410000 */
[----:B------:R-:W-:Y:S01]  /*1cb0*/  FMUL.FTZ R109, R109, R178 ;  /* 0x000000b26d6d7220 */ /* 0x000fe20000410000 */
[----:B------:R-:W-:Y:S01]  /*1cc0*/  FSEL R119, R114, RZ, P5 ;  /* 0x000000ff72777208 */ /* 0x000fe20002800000 */
[----:B------:R-:W-:Y:S01]  /*1cd0*/  FMUL.FTZ R117, R117, UR14 ;  /* 0x0000000e75757c20 */ /* 0x000fe20008410000 */
[----:B------:R-:W-:Y:S01]  /*1ce0*/  FMUL.FTZ R111, R111, UR14 ;  /* 0x0000000e6f6f7c20 */ /* 0x000fe20008410000 */
[----:B------:R-:W-:Y:S01]  /*1cf0*/  FMUL.FTZ R109, R109, UR14 ;  /* 0x0000000e6d6d7c20 */ /* 0x000fe20008410000 */
[----:B------:R-:W-:-:S02]  /*1d00*/  FSEL R114, R115, RZ, P2 ;  /* 0x000000ff73727208 */ /* 0x000fc40001000000 */
[C---:B------:R-:W-:Y:S02]  /*1d10*/  LOP3.LUT P6, RZ, R122.reuse, 0xff000000, RZ, 0xc0, !PT ;  /* 0xff0000007aff7812 */ /* 0x040fe400078cc0ff */
[C---:B------:R-:W-:Y:S02]  /*1d20*/  LOP3.LUT P5, RZ, R122.reuse, 0xff00, RZ, 0xc0, !PT ;  /* 0x0000ff007aff7812 */ /* 0x040fe400078ac0ff */
[----:B------:R-:W-:Y:S02]  /*1d30*/  LOP3.LUT P2, RZ, R122, 0xff, RZ, 0xc0, !PT ;  /* 0x000000ff7aff7812 */ /* 0x000fe4000784c0ff */
        /* <DEDUP_REMOVED lines=8> */
.L_x_5853:
[-CC-:B------:R-:W-:Y:S01]  /*1dc0*/  FFMA.FTZ R102, R130, R112.reuse, R113.reuse ;  /* 0x0000007082667223 */ /* 0x180fe20000010071 */
[-CC-:B------:R-:W-:Y:S01]  /*1dd0*/  FFMA.FTZ R101, R3, R112.reuse, R113.reuse ;  /* 0x0000007003657223 */ /* 0x180fe20000010071 */
[----:B------:R-:W-:Y:S01]  /*1de0*/  FFMA.FTZ R103, R131, R112, R113 ;  /* 0x0000007083677223 */ /* 0x000fe20000010071 */
[----:B------:R-:W-:Y:S01]  /*1df0*/  LOP3.LUT P2, RZ, R122, 0xff00, RZ, 0xc0, !PT ;  /* 0x0000ff007aff7812 */ /* 0x000fe2000784c0ff */
[----:B------:R-:W-:Y:S01]  /*1e00*/  FADD.FTZ R102, R137, -R102 ;  /* 0x8000006689667221 */ /* 0x000fe20000010000 */
[----:B------:R-:W-:Y:S01]  /*1e10*/  FADD.FTZ R100, R134, -R101 ;  /* 0x8000006586647221 */ /* 0x000fe20000010000 */
[----:B------:R-:W-:Y:S01]  /*1e20*/  FADD.FTZ R104, R136, -R103 ;  /* 0x8000006788687221 */ /* 0x000fe20000010000 */
[C---:B------:R-:W-:Y:S01]  /*1e30*/  LOP3.LUT P5, RZ, R122.reuse, 0xff, RZ, 0xc0, !PT ;  /* 0x000000ff7aff7812 */ /* 0x040fe200078ac0ff */
[C---:B------:R-:W-:Y:S01]  /*1e40*/  FMUL.FTZ R101, R177.reuse, R102 ;  /* 0x00000066b1657220 */ /* 0x040fe20000410000 */
[C---:B------:R-:W-:Y:S01]  /*1e50*/  FMUL.FTZ R100, R177.reuse, R100 ;  /* 0x00000064b1647220 */ /* 0x040fe20000410000 */
[----:B------:R-:W-:Y:S01]  /*1e60*/  FMUL.FTZ R102, R177, R104 ;  /* 0x00000068b1667220 */ /* 0x000fe20000410000 */
[----:B------:R-:W-:Y:S01]  /*1e70*/  LOP3.LUT P6, RZ, R122, 0xff0000, RZ, 0xc0, !PT ;  /* 0x00ff00007aff7812 */ /* 0x000fe200078cc0ff */
[-C--:B------:R-:W-:Y:S01]  /*1e80*/  FMUL.FTZ R104, R101, R178.reuse ;  /* 0x000000b265687220 */ /* 0x080fe20000410000 */
[-C--:B------:R-:W-:Y:S01]  /*1e90*/  FMUL.FTZ R103, R100, R178.reuse ;  /* 0x000000b264677220 */ /* 0x080fe20000410000 */
[----:B------:R-:W-:Y:S01]  /*1ea0*/  FMUL.FTZ R105, R102, R178 ;  /* 0x000000b266697220 */ /* 0x000fe20000410000 */
[-CC-:B0-----:R-:W-:Y:S01]  /*1eb0*/  FFMA.FTZ R114, R140, R112.reuse, R113.reuse ;  /* 0x000000708c727223 */ /* 0x181fe20000010071 */
[----:B------:R-:W-:Y:S01]  /*1ec0*/  FMUL.FTZ R104, R104, UR14 ;  /* 0x0000000e68687c20 */ /* 0x000fe20008410000 */
[----:B------:R-:W-:Y:S01]  /*1ed0*/  FMUL.FTZ R103, R103, UR14 ;  /* 0x0000000e67677c20 */ /* 0x000fe20008410000 */
[----:B------:R-:W-:Y:S01]  /*1ee0*/  FMUL.FTZ R105, R105, UR14 ;  /* 0x0000000e69697c20 */ /* 0x000fe20008410000 */
[-CC-:B------:R-:W-:Y:S01]  /*1ef0*/  FFMA.FTZ R107, R135, R112.reuse, R113.reuse ;  /* 0x00000070876b7223 */ /* 0x180fe20000010071 */
[-CC-:B------:R-:W-:Y:S01]  /*1f00*/  FFMA.FTZ R118, R144, R112.reuse, R113.reuse ;  /* 0x0000007090767223 */ /* 0x180fe20000010071 */
[----:B------:R-:W-:Y:S01]  /*1f10*/  FSEL R109, R104, RZ, P2 ;  /* 0x000000ff686d7208 */ /* 0x000fe20001000000 */
[-CC-:B------:R-:W-:Y:S01]  /*1f20*/  FFMA.FTZ R104, R132, R112.reuse, R113.reuse ;  /* 0x0000007084687223 */ /* 0x180fe20000010071 */
[----:B------:R-:W-:Y:S01]  /*1f30*/  FSEL R108, R103, RZ, P5 ;  /* 0x000000ff676c7208 */ /* 0x000fe20002800000 */
[----:B------:R-:W-:Y:S01]  /*1f40*/  FFMA.FTZ R103, R133, R112, R113 ;  /* 0x0000007085677223 */ /* 0x000fe20000010071 */
[----:B------:R-:W-:Y:S01]  /*1f50*/  FSEL R110, R105, RZ, P6 ;  /* 0x000000ff696e7208 */ /* 0x000fe20003000000 */
[----:B------:R-:W-:Y:S01]  /*1f60*/  FADD.FTZ R104, R139, -R104 ;  /* 0x800000688b687221 */ /* 0x000fe20000010000 */
[----:B------:R-:W-:Y:S01]  /*1f70*/  FADD.FTZ R116, R141, -R114 ;  /* 0x800000728d747221 */ /* 0x000fe20000010000 */
[----:B------:R-:W-:Y:S01]  /*1f80*/  FADD.FTZ R106, R138, -R103 ;  /* 0x800000678a6a7221 */ /* 0x000fe20000010000 */
[----:B------:R-:W-:Y:S01]  /*1f90*/  FADD.FTZ R118, R143, -R118 ;  /* 0x800000768f767221 */ /* 0x000fe20000010000 */
[----:B------:R-:W-:Y:S01]  /*1fa0*/  FMUL.FTZ R103, R177, R104 ;  /* 0x00000068b1677220 */ /* 0x000fe20000410000 */
[----:B------:R-:W-:Y:S01]  /*1fb0*/  LOP3.LUT P2, RZ, R123, 0xff, RZ, 0xc0, !PT ;  /* 0x000000ff7bff7812 */ /* 0x000fe2000784c0ff */
[----:B------:R-:W-:Y:S01]  /*1fc0*/  FMUL.FTZ R104, R177, R106 ;  /* 0x0000006ab1687220 */ /* 0x000fe20000410000 */
[----:B------:R-:W-:Y:S01]  /*1fd0*/  FADD.FTZ R106, R142, -R107 ;  /* 0x8000006b8e6a7221 */ /* 0x000fe20000010000 */
[----:B------:R-:W-:Y:S01]  /*1fe0*/  FMUL.FTZ R105, R103, R178 ;  /* 0x000000b267697220 */ /* 0x000fe20000410000 */
[C---:B------:R-:W-:Y:S01]  /*1ff0*/  FMUL.FTZ R107, R177.reuse, R118 ;  /* 0x00000076b16b7220 */ /* 0x040fe20000410000 */
[----:B------:R-:W-:Y:S01]  /*2000*/  FMUL.FTZ R114, R104, R178 ;  /* 0x000000b268727220 */ /* 0x000fe20000410000 */
[----:B------:R-:W-:Y:S01]  /*2010*/  FMUL.FTZ R106, R177, R106 ;  /* 0x0000006ab16a7220 */ /* 0x000fe20000410000 */
[----:B------:R-:W-:Y:S01]  /*2020*/  FMUL.FTZ R111, R105, UR14 ;  /* 0x0000000e696f7c20 */ /* 0x000fe20008410000 */
[----:B------:R-:W-:Y:S01]  /*2030*/  FMUL.FTZ R105, R177, R116 ;  /* 0x00000074b1697220 */ /* 0x000fe20000410000 */
[----:B------:R-:W-:Y:S01]  /*2040*/  FMUL.FTZ R114, R114, UR14 ;  /* 0x0000000e72727c20 */ /* 0x000fe20008410000 */
[----:B------:R-:W-:Y:S01]  /*2050*/  LOP3.LUT P5, RZ, R122, 0xff000000, RZ, 0xc0, !PT ;  /* 0xff0000007aff7812 */ /* 0x000fe200078ac0ff */
[-C--:B------:R-:W-:Y:S01]  /*2060*/  FMUL.FTZ R116, R106, R178.reuse ;  /* 0x000000b26a747220 */ /* 0x080fe20000410000 */
[-C--:B------:R-:W-:Y:S01]  /*2070*/  FMUL.FTZ R115, R105, R178.reuse ;  /* 0x000000b269737220 */ /* 0x080fe20000410000 */
[----:B------:R-:W-:Y:S01]  /*2080*/  FMUL.FTZ R117, R107, R178 ;  /* 0x000000b26b757220 */ /* 0x000fe20000410000 */
[----:B------:R-:W-:Y:S01]  /*2090*/  FSEL R114, R114, RZ, P2 ;  /* 0x000000ff72727208 */ /* 0x000fe20001000000 */
[----:B------:R-:W-:Y:S01]  /*20a0*/  FMUL.FTZ R116, R116, UR14 ;  /* 0x0000000e74747c20 */ /* 0x000fe20008410000 */
[----:B------:R-:W-:Y:S01]  /*20b0*/  ISETP.GE.U32.AND P2, PT, R122, RZ, PT ;  /* 0x000000ff7a00720c */ /* 0x000fe20003f46070 */
[----:B------:R-:W-:Y:S01]  /*20c0*/  FMUL.FTZ R115, R115, UR14 ;  /* 0x0000000e73737c20 */ /* 0x000fe20008410000 */
[----:B------:R-:W-:Y:S01]  /*20d0*/  FSEL R111, R111, RZ, P5 ;  /* 0x000000ff6f6f7208 */ /* 0x000fe20002800000 */
[----:B------:R-:W-:Y:S01]  /*20e0*/  FMUL.FTZ R117, R117, UR14 ;  /* 0x0000000e75757c20 */ /* 0x000fe20008410000 */
[----:B------:R-:W-:-:S02]  /*20f0*/  LOP3.LUT P6, RZ, R123, 0xff00, RZ, 0xc0, !PT ;  /* 0x0000ff007bff7812 */ /* 0x000fc400078cc0ff */
[C---:B------:R-:W-:Y:S02]  /*2100*/  LOP3.LUT P5, RZ, R123.reuse, 0xff0000, RZ, 0xc0, !PT ;  /* 0x00ff00007bff7812 */ /* 0x040fe400078ac0ff */
[----:B------:R-:W-:Y:S02]  /*2110*/  ISETP.GE.U32.AND.EX P2, PT, R123, 0x1000000, PT, P2 ;  /* 0x010000007b00780c */ /* 0x000fe40003f46120 */
[----:B------:R-:W-:Y:S02]  /*2120*/  FSEL R115, R115, RZ, P6 ;  /* 0x000000ff73737208 */ /* 0x000fe40003000000 */
[----:B------:R-:W-:Y:S02]  /*2130*/  FSEL R116, R116, RZ, P5 ;  /* 0x000000ff74747208 */ /* 0x000fe40002800000 */
[----:B------:R-:W-:Y:S02]  /*2140*/  FSEL R117, R117, RZ, P2 ;  /* 0x000000ff75757208 */ /* 0x000fe40001000000 */
[----:B------:R-:W-:-:S02]  /*2150*/  F2FP.BF16.F32.PACK_AB R108, R109, R108 ;  /* 0x0000006c6d6c723e */ /* 0x000fc400000010ff */
[----:B------:R-:W-:Y:S02]  /*2160*/  F2FP.BF16.F32.PACK_AB R109, R111, R110 ;  /* 0x0000006e6f6d723e */ /* 0x000fe400000010ff */
[----:B------:R-:W-:Y:S02]  /*2170*/  F2FP.BF16.F32.PACK_AB R110, R115, R114 ;  /* 0x00000072736e723e */ /* 0x000fe400000010ff */
[----:B------:R-:W-:-:S07]  /*2180*/  F2FP.BF16.F32.PACK_AB R111, R117, R116 ;  /* 0x00000074756f723e */ /* 0x000fce00000010ff */
.L_x_5854:
        /* <DEDUP_REMOVED lines=8> */
.L_x_5852:
[----:B------:R-:W-:Y:S05]  /*2210*/  BSYNC.RECONVERGENT B1 ;  /* 0x0000000000017941 */ /* 0x000fea0003800200 */
.L_x_5851:
        /* <DEDUP_REMOVED lines=20> */
[----:B------:R-:W-:Y:S01]  /*2360*/  LOP3.LUT P5, RZ, R120, 0xff0000, RZ, 0xc0, !PT ;  /* 0x00ff000078ff7812 */ /* 0x000fe200078ac0ff */
[----:B------:R-:W-:Y:S01]  /*2370*/  FMUL.FTZ R104, R100, R178 ;  /* 0x000000b264687220 */ /* 0x000fe20000410000 */
[----:B------:R-:W-:Y:S01]  /*2380*/  FMUL.FTZ R106, R106, UR14 ;  /* 0x0000000e6a6a7c20 */ /* 0x000fe20008410000 */
[----:B------:R-:W-:Y:S01]  /*2390*/  FMUL.FTZ R105, R105, UR14 ;  /* 0x0000000e69697c20 */ /* 0x000fe20008410000 */
[----:B------:R-:W-:Y:S01]  /*23a0*/  FMUL.FTZ R107, R107, UR14 ;  /* 0x0000000e6b6b7c20 */ /* 0x000fe20008410000 */
[----:B------:R-:W-:Y:S01]  /*23b0*/  LOP3.LUT P6, RZ, R120, 0xff00, RZ, 0xc0, !PT ;  /* 0x0000ff0078ff7812 */ /* 0x000fe200078cc0ff */
[----:B------:R-:W-:Y:S01]  /*23c0*/  FMUL.FTZ R104, R104, UR14 ;  /* 0x0000000e68687c20 */ /* 0x000fe20008410000 */
[----:B------:R-:W-:Y:S01]  /*23d0*/  LOP3.LUT P2, RZ, R120, 0xff000000, RZ, 0xc0, !PT ;  /* 0xff00000078ff7812 */ /* 0x000fe2000784c0ff */
[-CC-:B------:R-:W-:Y:S01]  /*23e0*/  FFMA.FTZ R116, R160, R112.reuse, R113.reuse ;  /* 0x00000070a0747223 */ /* 0x180fe20000010071 */
[----:B------:R-:W-:Y:S01]  /*23f0*/  FSEL R110, R106, RZ, P5 ;  /* 0x000000ff6a6e7208 */ /* 0x000fe20002800000 */
[-CC-:B------:R-:W-:Y:S01]  /*2400*/  FFMA.FTZ R106, R156, R112.reuse, R113.reuse ;  /* 0x000000709c6a7223 */ /* 0x180fe20000010071 */
[----:B------:R-:W-:Y:S01]  /*2410*/  LOP3.LUT P4, RZ, R120, 0xff, RZ, 0xc0, !PT ;  /* 0x000000ff78ff7812 */ /* 0x000fe2000788c0ff */
[----:B------:R-:W-:Y:S01]  /*2420*/  FADD.FTZ R116, R159, -R116 ;  /* 0x800000749f747221 */ /* 0x000fe20000010000 */
[----:B------:R-:W-:Y:S01]  /*2430*/  FSEL R109, R105, RZ, P6 ;  /* 0x000000ff696d7208 */ /* 0x000fe20003000000 */
[-CC-:B------:R-:W-:Y:S01]  /*2440*/  FFMA.FTZ R105, R149, R112.reuse, R113.reuse ;  /* 0x0000007095697223 */ /* 0x180fe20000010071 */
[----:B------:R-:W-:Y:S01]  /*2450*/  FSEL R111, R107, RZ, P2 ;  /* 0x000000ff6b6f7208 */ /* 0x000fe20001000000 */
[----:B------:R-:W-:Y:S01]  /*2460*/  FFMA.FTZ R107, R151, R112, R113 ;  /* 0x00000070976b7223 */ /* 0x000fe20000010071 */
[----:B------:R-:W-:Y:S01]  /*2470*/  FSEL R108, R104, RZ, P4 ;  /* 0x000000ff686c7208 */ /* 0x000fe20002000000 */
[----:B------:R-:W-:Y:S01]  /*2480*/  FADD.FTZ R106, R157, -R106 ;  /* 0x8000006a9d6a7221 */ /* 0x000fe20000010000 */
[----:B------:R-:W-:Y:S01]  /*2490*/  FADD.FTZ R104, R154, -R105 ;  /* 0x800000699a687221 */ /* 0x000fe20000010000 */
[----:B0-----:R-:W-:Y:S01]  /*24a0*/  FADD.FTZ R114, R158, -R107 ;  /* 0x8000006b9e727221 */ /* 0x001fe20000010000 */
[C---:B------:R-:W-:Y:S01]  /*24b0*/  FMUL.FTZ R107, R177.reuse, R116 ;  /* 0x00000074b16b7220 */ /* 0x040fe20000410000 */
[C---:B------:R-:W-:Y:S01]  /*24c0*/  FMUL.FTZ R105, R177.reuse, R106 ;  /* 0x0000006ab1697220 */ /* 0x040fe20000410000 */
[C---:B------:R-:W-:Y:S01]  /*24d0*/  FMUL.FTZ R104, R177.reuse, R104 ;  /* 0x00000068b1687220 */ /* 0x040fe20000410000 */
[----:B------:R-:W-:Y:S01]  /*24e0*/  FMUL.FTZ R106, R177, R114 ;  /* 0x00000072b16a7220 */ /* 0x000fe20000410000 */
        /* <DEDUP_REMOVED lines=8> */
[----:B------:R-:W-:Y:S01]  /*2570*/  FMUL.FTZ R117, R117, UR14 ;  /* 0x0000000e75757c20 */ /* 0x000fe20008410000 */
[----:B------:R-:W-:-:S02]  /*2580*/  LOP3.LUT P4, RZ, R121, 0xff, RZ, 0xc0, !PT ;  /* 0x000000ff79ff7812 */ /* 0x000fc4000788c0ff */
[C---:B------:R-:W-:Y:S02]  /*2590*/  LOP3.LUT P6, RZ, R121.reuse, 0xff00, RZ, 0xc0, !PT ;  /* 0x0000ff0079ff7812 */ /* 0x040fe400078cc0ff */
[C---:B------:R-:W-:Y:S02]  /*25a0*/  LOP3.LUT P5, RZ, R121.reuse, 0xff0000, RZ, 0xc0, !PT ;  /* 0x00ff000079ff7812 */ /* 0x040fe400078ac0ff */
[----:B------:R-:W-:Y:S02]  /*25b0*/  ISETP.GE.U32.AND.EX P2, PT, R121, 0x1000000, PT, P2 ;  /* 0x010000007900780c */ /* 0x000fe40003f46120 */
        /* <DEDUP_REMOVED lines=9> */
.L_x_5857:
[-CC-:B--2---:R-:W-:Y:S01]  /*2650*/  FFMA.FTZ R111, R151, R112.reuse, R113.reuse ;  /* 0x00000070976f7223 */ /* 0x184fe20000010071 */
[-CC-:B------:R-:W-:Y:S01]  /*2660*/  FFMA.FTZ R108, R160, R112.reuse, R113.reuse ;  /* 0x00000070a06c7223 */ /* 0x180fe20000010071 */
[----:B------:R-:W-:Y:S01]  /*2670*/  FFMA.FTZ R109, R149, R112, R113 ;  /* 0x00000070956d7223 */ /* 0x000fe20000010071 */
[----:B------:R-:W-:Y:S01]  /*2680*/  LOP3.LUT P4, RZ, R121, 0xff0000, RZ, 0xc0, !PT ;  /* 0x00ff000079ff7812 */ /* 0x000fe2000788c0ff */
[----:B------:R-:W-:Y:S01]  /*2690*/  FADD.FTZ R110, R158, -R111 ;  /* 0x8000006f9e6e7221 */ /* 0x000fe20000010000 */
[----:B0-----:R-:W-:Y:S01]  /*26a0*/  FADD.FTZ R114, R159, -R108 ;  /* 0x8000006c9f727221 */ /* 0x001fe20000010000 */
[----:B------:R-:W-:Y:S01]  /*26b0*/  FADD.FTZ R108, R154, -R109 ;  /* 0x8000006d9a6c7221 */ /* 0x000fe20000010000 */
        /* <DEDUP_REMOVED lines=9> */
[----:B------:R-:W-:Y:S01]  /*2750*/  FMUL.FTZ R111, R111, UR14 ;  /* 0x0000000e6f6f7c20 */ /* 0x000fe20008410000 */
[-CC-:B------:R-:W-:Y:S01]  /*2760*/  FFMA.FTZ R110, R148, R112.reuse, R113.reuse ;  /* 0x00000070946e7223 */ /* 0x180fe20000010071 */
[----:B------:R-:W-:Y:S01]  /*2770*/  FMUL.FTZ R109, R109, UR14 ;  /* 0x0000000e6d6d7c20 */ /* 0x000fe20008410000 */
[-CC-:B------:R-:W-:Y:S01]  /*2780*/  FFMA.FTZ R108, R146, R112.reuse, R113.reuse ;  /* 0x00000070926c7223 */ /* 0x180fe20000010071 */
[----:B------:R-:W-:Y:S01]  /*2790*/  FADD.FTZ R180, R157, -R114 ;  /* 0x800000729db47221 */ /* 0x000fe20000010000 */
[----:B------:R-:W-:Y:S01]  /*27a0*/  FSEL R179, R111, RZ, P4 ;  /* 0x000000ff6fb37208 */ /* 0x000fe20002000000 */
[-CC-:B------:R-:W-:Y:S01]  /*27b0*/  FFMA.FTZ R111, R147, R112.reuse, R113.reuse ;  /* 0x00000070936f7223 */ /* 0x180fe20000010071 */
[----:B------:R-:W-:Y:S01]  /*27c0*/  FSEL R118, R109, RZ, P5 ;  /* 0x000000ff6d767208 */ /* 0x000fe20002800000 */
[----:B------:R-:W-:Y:S01]  /*27d0*/  FFMA.FTZ R109, R145, R112, R113 ;  /* 0x00000070916d7223 */ /* 0x000fe20000010071 */
[----:B------:R-:W-:Y:S01]  /*27e0*/  FMUL.FTZ R115, R115, UR14 ;  /* 0x0000000e73737c20 */ /* 0x000fe20008410000 */
[----:B------:R-:W-:Y:S01]  /*27f0*/  ISETP.GE.U32.AND.EX P2, PT, R121, 0x1000000, PT, P2 ;  /* 0x010000007900780c */ /* 0x000fe20003f46120 */
[----:B------:R-:W-:Y:S01]  /*2800*/  FADD.FTZ R116, R155, -R110 ;  /* 0x8000006e9b747221 */ /* 0x000fe20000010000 */
[----:B------:R-:W-:Y:S01]  /*2810*/  FADD.FTZ R114, R152, -R111 ;  /* 0x8000006f98727221 */ /* 0x000fe20000010000 */
[----:B------:R-:W-:Y:S01]  /*2820*/  FADD.FTZ R110, R153, -R108 ;  /* 0x8000006c996e7221 */ /* 0x000fe20000010000 */
[----:B------:R-:W-:Y:S01]  /*2830*/  FMUL.FTZ R119, R177, R180 ;  /* 0x000000b4b1777220 */ /* 0x000fe20000410000 */
[----:B------:R-:W-:Y:S01]  /*2840*/  FADD.FTZ R108, R150, -R109 ;  /* 0x8000006d966c7221 */ /* 0x000fe20000010000 */
[----:B------:R-:W-:Y:S01]  /*2850*/  FSEL R182, R115, RZ, P2 ;  /* 0x000000ff73b67208 */ /* 0x000fe20001000000 */
[----:B------:R-:W-:Y:S01]  /*2860*/  FMUL.FTZ R115, R177, R114 ;  /* 0x00000072b1737220 */ /* 0x000fe20000410000 */
[----:B------:R-:W-:Y:S01]  /*2870*/  FMUL.FTZ R119, R119, R178 ;  /* 0x000000b277777220 */ /* 0x000fe20000410000 */
[C---:B------:R-:W-:Y:S01]  /*2880*/  FMUL.FTZ R117, R177.reuse, R116 ;  /* 0x00000074b1757220 */ /* 0x040fe20000410000 */
[C---:B------:R-:W-:Y:S01]  /*2890*/  FMUL.FTZ R111, R177.reuse, R110 ;  /* 0x0000006eb16f7220 */ /* 0x040fe20000410000 */
[----:B------:R-:W-:Y:S01]  /*28a0*/  FMUL.FTZ R109, R177, R108 ;  /* 0x0000006cb16d7220 */ /* 0x000fe20000410000 */
[-C--:B------:R-:W-:Y:S01]  /*28b0*/  FMUL.FTZ R115, R115, R178.reuse ;  /* 0x000000b273737220 */ /* 0x080fe20000410000 */
[----:B------:R-:W-:Y:S01]  /*28c0*/  FMUL.FTZ R119, R119, UR14 ;  /* 0x0000000e77777c20 */ /* 0x000fe20008410000 */
[----:B------:R-:W-:Y:S01]  /*28d0*/  LOP3.LUT P6, RZ, R121, 0xff00, RZ, 0xc0, !PT ;  /* 0x0000ff0079ff7812 */ /* 0x000fe200078cc0ff */
[-C--:B------:R-:W-:Y:S01]  /*28e0*/  FMUL.FTZ R117, R117, R178.reuse ;  /* 0x000000b275757220 */ /* 0x080fe20000410000 */
[-C--:B------:R-:W-:Y:S01]  /*28f0*/  FMUL.FTZ R111, R111, R178.reuse ;  /* 0x000000b26f6f7220 */ /* 0x080fe20000410000 */
[----:B------:R-:W-:Y:S01]  /*2900*/  FMUL.FTZ R109, R109, R178 ;  /* 0x000000b26d6d7220 */ /* 0x000fe20000410000 */
[----:B------:R-:W-:Y:S01]  /*2910*/  FMUL.FTZ R115, R115, UR14 ;  /* 0x0000000e73737c20 */ /* 0x000fe20008410000 */
[----:B------:R-:W-:Y:S01]  /*2920*/  LOP3.LUT P4, RZ, R120, 0xff0000, RZ, 0xc0, !PT ;  /* 0x00ff000078ff7812 */ /* 0x000fe2000788c0ff */
        /* <DEDUP_REMOVED lines=15> */
.L_x_5858:
        /* <DEDUP_REMOVED lines=8> */
.L_x_5856:
[----:B------:R-:W-:Y:S05]  /*2aa0*/  BSYNC.RECONVERGENT B1 ;  /* 0x0000000000017941 */ /* 0x000fea0003800200 */
.L_x_5855:
        /* <DEDUP_REMOVED lines=8> */
[-C--:B------:R-:W-:Y:S01]  /*2b30*/  FFMA.FTZ R105, R165, R112.reuse, R113 ;  /* 0x00000070a5697223 */ /* 0x080fe20000010071 */
[----:B0-----:R-:W-:Y:S01]  /*2b40*/  FADD.FTZ R114, R175, -R100 ;  /* 0x80000064af727221 */ /* 0x001fe20000010000 */
[----:B------:R-:W-:Y:S01]  /*2b50*/  FADD.FTZ R100, R168, -R101 ;  /* 0x80000065a8647221 */ /* 0x000fe20000010000 */
[----:B------:R-:W-:Y:S01]  /*2b60*/  FADD.FTZ R102, R169, -R102 ;  /* 0x80000066a9667221 */ /* 0x000fe20000010000 */
[----:B------:R-:W-:Y:S01]  /*2b70*/  FADD.FTZ R104, R170, -R103 ;  /* 0x80000067aa687221 */ /* 0x000fe20000010000 */
[-C--:B------:R-:W-:Y:S01]  /*2b80*/  FFMA.FTZ R110, R166, R112.reuse, R113 ;  /* 0x00000070a66e7223 */ /* 0x080fe20000010071 */
[----:B------:R-:W-:Y:S01]  /*2b90*/  FADD.FTZ R108, R172, -R105 ;  /* 0x80000069ac6c7221 */ /* 0x000fe20000010000 */
[--C-:B------:R-:W-:Y:S01]  /*2ba0*/  FFMA.FTZ R106, R164, R112, R113.reuse ;  /* 0x00000070a46a7223 */ /* 0x100fe20000010071 */
[----:B------:R-:W-:Y:S01]  /*2bb0*/  FMUL.FTZ R100, R177, R100 ;  /* 0x00000064b1647220 */ /* 0x000fe20000410000 */
[----:B------:R-:W-:Y:S01]  /*2bc0*/  FFMA.FTZ R113, R167, R112, R113 ;  /* 0x00000070a7717223 */ /* 0x000fe20000010071 */
[C---:B------:R-:W-:Y:S01]  /*2bd0*/  FMUL.FTZ R101, R177.reuse, R102 ;  /* 0x00000066b1657220 */ /* 0x040fe20000410000 */
[----:B------:R-:W-:Y:S01]  /*2be0*/  FMUL.FTZ R102, R177, R104 ;  /* 0x00000068b1667220 */ /* 0x000fe20000410000 */
[----:B------:R-:W-:Y:S01]  /*2bf0*/  FADD.FTZ R110, R173, -R110 ;  /* 0x8000006ead6e7221 */ /* 0x000fe20000010000 */
[----:B------:R-:W-:Y:S01]  /*2c00*/  FMUL.FTZ R104, R177, R108 ;  /* 0x0000006cb1687220 */ /* 0x000fe20000410000 */
[----:B------:R-:W-:Y:S01]  /*2c10*/  FADD.FTZ R106, R171, -R106 ;  /* 0x8000006aab6a7221 */ /* 0x000fe20000010000 */
[----:B------:R-:W-:Y:S01]  /*2c20*/  FMUL.FTZ R108, R100, R178 ;  /* 0x000000b2646c7220 */ /* 0x000fe20000410000 */
[----:B------:R-:W-:Y:S01]  /*2c30*/  FADD.FTZ R112, R174, -R113 ;  /* 0x80000071ae707221 */ /* 0x000fe20000010000 */
[C---:B------:R-:W-:Y:S01]  /*2c40*/  FMUL.FTZ R105, R177.reuse, R110 ;  /* 0x0000006eb1697220 */ /* 0x040fe20000410000 */
[C---:B------:R-:W-:Y:S01]  /*2c50*/  FMUL.FTZ R107, R177.reuse, R114 ;  /* 0x00000072b16b7220 */ /* 0x040fe20000410000 */
[----:B------:R-:W-:Y:S01]  /*2c60*/  FMUL.FTZ R103, R177, R106 ;  /* 0x0000006ab1677220 */ /* 0x000fe20000410000 */
[-C--:B------:R-:W-:Y:S01]  /*2c70*/  FMUL.FTZ R109, R101, R178.reuse ;  /* 0x000000b2656d7220 */ /* 0x080fe20000410000 */
[----:B------:R-:W-:Y:S01]  /*2c80*/  FMUL.FTZ R110, R102, R178 ;  /* 0x000000b2666e7220 */ /* 0x000fe20000410000 */
[----:B------:R-:W-:Y:S01]  /*2c90*/  FMUL.FTZ R108, R108, UR14 ;  /* 0x0000000e6c6c7c20 */ /* 0x000fe20008410000 */
[----:B------:R-:W-:Y:S01]  /*2ca0*/  FMUL.FTZ R106, R177, R112 ;  /* 0x00000070b16a7220 */ /* 0x000fe20000410000 */
[----:B------:R-:W-:Y:S01]  /*2cb0*/  LOP3.LUT P2, RZ, R124, 0xff, RZ, 0xc0, !PT ;  /* 0x000000ff7cff7812 */ /* 0x000fe2000784c0ff */
[----:B------:R-:W-:Y:S01]  /*2cc0*/  FMUL.FTZ R109, R109, UR14 ;  /* 0x0000000e6d6d7c20 */ /* 0x000fe20008410000 */
[----:B------:R-:W-:Y:S01]  /*2cd0*/  FMUL.FTZ R110, R110, UR14 ;  /* 0x0000000e6e6e7c20 */ /* 0x000fe20008410000 */
[-C--:B------:R-:W-:Y:S01]  /*2ce0*/  FMUL.FTZ R111, R103, R178.reuse ;  /* 0x000000b2676f7220 */ /* 0x080fe20000410000 */
[-C--:B------:R-:W-:Y:S01]  /*2cf0*/  FMUL.FTZ R112, R104, R178.reuse ;  /* 0x000000b268707220 */ /* 0x080fe20000410000 */
[-C--:B------:R-:W-:Y:S01]  /*2d00*/  FMUL.FTZ R113, R105, R178.reuse ;  /* 0x000000b269717220 */ /* 0x080fe20000410000 */
[-C--:B------:R-:W-:Y:S01]  /*2d10*/  FMUL.FTZ R114, R107, R178.reuse ;  /* 0x000000b26b727220 */ /* 0x080fe20000410000 */
[----:B------:R-:W-:Y:S01]  /*2d20*/  LOP3.LUT P4, RZ, R124, 0xff00, RZ, 0xc0, !PT ;  /* 0x0000ff007cff7812 */ /* 0x000fe2000788c0ff */
[----:B------:R-:W-:Y:S01]  /*2d30*/  FMUL.FTZ R178, R106, R178 ;  /* 0x000000b26ab27220 */ /* 0x000fe20000410000 */
[----:B------:R-:W-:Y:S01]  /*2d40*/  LOP3.LUT P3, RZ, R124, 0xff0000, RZ, 0xc0, !PT ;  /* 0x00ff00007cff7812 */ /* 0x000fe2000786c0ff */
[----:B------:R-:W-:Y:S01]  /*2d50*/  FMUL.FTZ R111, R111, UR14 ;  /* 0x0000000e6f6f7c20 */ /* 0x000fe20008410000 */
[----:B------:R-:W-:Y:S01]  /*2d60*/  FSEL R108, R108, RZ, P2 ;  /* 0x000000ff6c6c7208 */ /* 0x000fe20001000000 */
[----:B------:R-:W-:Y:S01]  /*2d70*/  FMUL.FTZ R112, R112, UR14 ;  /* 0x0000000e70707c20 */ /* 0x000fe20008410000 */
[C---:B------:R-:W-:Y:S01]  /*2d80*/  ISETP.GE.U32.AND P2, PT, R124.reuse, RZ, PT ;  /* 0x000000ff7c00720c */ /* 0x040fe20003f46070 */
[----:B------:R-:W-:Y:S01]  /*2d90*/  FMUL.FTZ R113, R113, UR14 ;  /* 0x0000000e71717c20 */ /* 0x000fe20008410000 */
[----:B------:R-:W-:Y:S01]  /*2da0*/  LOP3.LUT P6, RZ, R124, 0xff000000, RZ, 0xc0, !PT ;  /* 0xff0000007cff7812 */ /* 0x000fe200078cc0ff */
[----:B------:R-:W-:Y:S01]  /*2db0*/  FMUL.FTZ R114, R114, UR14 ;  /* 0x0000000e72727c20 */ /* 0x000fe20008410000 */
[----:B------:R-:W-:Y:S01]  /*2dc0*/  FSEL R109, R109, RZ, P4 ;  /* 0x000000ff6d6d7208 */ /* 0x000fe20002000000 */
[----:B------:R-:W-:Y:S01]  /*2dd0*/  FMUL.FTZ R178, R178, UR14 ;  /* 0x0000000eb2b27c20 */ /* 0x000fe20008410000 */
[----:B------:R-:W-:-:S02]  /*2de0*/  FSEL R110, R110, RZ, P3 ;  /* 0x000000ff6e6e7208 */ /* 0x000fc40001800000 */
[C---:B------:R-:W-:Y:S02]  /*2df0*/  LOP3.LUT P5, RZ, R125.reuse, 0xff, RZ, 0xc0, !PT ;  /* 0x000000ff7dff7812 */ /* 0x040fe400078ac0ff */
[C---:B------:R-:W-:Y:S02]  /*2e00*/  LOP3.LUT P4, RZ, R125.reuse, 0xff00, RZ, 0xc0, !PT ;  /* 0x0000ff007dff7812 */ /* 0x040fe4000788c0ff */
[C---:B------:R-:W-:Y:S02]  /*2e10*/  LOP3.LUT P3, RZ, R125.reuse, 0xff0000, RZ, 0xc0, !PT ;  /* 0x00ff00007dff7812 */ /* 0x040fe4000786c0ff */
        /* <DEDUP_REMOVED lines=11> */
.L_x_5860:
[-CC-:B--23--:R-:W-:Y:S01]  /*2ed0*/  FFMA.FTZ R116, R176, R112.reuse, R113.reuse ;  /* 0x00000070b0747223 */ /* 0x18cfe20000010071 */
[-CC-:B0-----:R-:W-:Y:S01]  /*2ee0*/  FFMA.FTZ R115, R167, R112.reuse, R113.reuse ;  /* 0x00000070a7737223 */ /* 0x181fe20000010071 */
[-CC-:B------:R-:W-:Y:S01]  /*2ef0*/  FFMA.FTZ R111, R165, R112.reuse, R113.reuse ;  /* 0x00000070a56f7223 */ /* 0x180fe20000010071 */
[-CC-:B------:R-:W-:Y:S01]  /*2f00*/  FFMA.FTZ R114, R166, R112.reuse, R113.reuse ;  /* 0x00000070a6727223 */ /* 0x180fe20000010071 */
[-C--:B------:R-:W-:Y:S01]  /*2f10*/  FFMA.FTZ R110, R164, R112.reuse, R113 ;  /* 0x00000070a46e7223 */ /* 0x080fe20000010071 */
[----:B------:R-:W-:Y:S01]  /*2f20*/  FADD.FTZ R182, R175, -R116 ;  /* 0x80000074afb67221 */ /* 0x000fe20000010000 */
[----:B------:R-:W-:Y:S01]  /*2f30*/  FADD.FTZ R180, R174, -R115 ;  /* 0x80000073aeb47221 */ /* 0x000fe20000010000 */
[-CC-:B------:R-:W-:Y:S01]  /*2f40*/  FFMA.FTZ R109, R163, R112.reuse, R113.reuse ;  /* 0x00000070a36d7223 */ /* 0x180fe20000010071 */
[-C--:B------:R-:W-:Y:S01]  /*2f50*/  FFMA.FTZ R108, R162, R112.reuse, R113 ;  /* 0x00000070a26c7223 */ /* 0x080fe20000010071 */
[----:B------:R-:W-:Y:S01]  /*2f60*/  FADD.FTZ R116, R172, -R111 ;  /* 0x8000006fac747221 */ /* 0x000fe20000010000 */
[----:B------:R-:W-:Y:S01]  /*2f70*/  FFMA.FTZ R113, R161, R112, R113 ;  /* 0x00000070a1717223 */ /* 0x000fe20000010071 */
[----:B------:R-:W-:Y:S01]  /*2f80*/  FADD.FTZ R118, R173, -R114 ;  /* 0x80000072ad767221 */ /* 0x000fe20000010000 */
[----:B------:R-:W-:Y:S01]  /*2f90*/  FADD.FTZ R114, R171, -R110 ;  /* 0x8000006eab727221 */ /* 0x000fe20000010000 */
[----:B------:R-:W-:Y:S01]  /*2fa0*/  FMUL.FTZ R119, R177, R180 ;  /* 0x000000b4b1777220 */ /* 0x000fe20000410000 */
[----:B------:R-:W-:Y:S01]  /*2fb0*/  FADD.FTZ R112, R170, -R109 ;  /* 0x8000006daa707221 */ /* 0x000fe20000010000 */
[----:B------:R-:W-:Y:S01]  /*2fc0*/  FADD.FTZ R110, R169, -R108 ;  /* 0x8000006ca96e7221 */ /* 0x000fe20000010000 */
[C---:B------:R-:W-:Y:S01]  /*2fd0*/  FMUL.FTZ R179, R177.reuse, R182 ;  /* 0x000000b6b1b37220 */ /* 0x040fe20000410000 */
[----:B------:R-:W-:Y:S01]  /*2fe0*/  FMUL.FTZ R115, R177, R116 ;  /* 0x00000074b1737220 */ /* 0x000fe20000410000 */
[----:B------:R-:W-:Y:S01]  /*2ff0*/  FADD.FTZ R108, R168, -R113 ;  /* 0x80000071a86c7221 */ /* 0x000fe20000010000 */
[----:B------:R-:W-:Y:S01]  /*3000*/  FMUL.FTZ R119, R119, R178 ;  /* 0x000000b277777220 */ /* 0x000fe20000410000 */
[C---:B------:R-:W-:Y:S01]  /*3010*/  FMUL.FTZ R117, R177.reuse, R118 ;  /* 0x00000076b1757220 */ /* 0x040fe20000410000 */
[C---:B------:R-:W-:Y:S01]  /*3020*/  FMUL.FTZ R111, R177.reuse, R112 ;  /* 0x00000070b16f7220 */ /* 0x040fe20000410000 */
[C---:B------:R-:W-:Y:S01]  /*3030*/  FMUL.FTZ R113, R177.reuse, R114 ;  /* 0x00000072b1717220 */ /* 0x040fe20000410000 */
[----:B------:R-:W-:Y:S01]  /*3040*/  FMUL.FTZ R109, R177, R110 ;  /* 0x0000006eb16d7220 */ /* 0x000fe20000410000 */
[-C--:B------:R-:W-:Y:S01]  /*3050*/  FMUL.FTZ R179, R179, R178.reuse ;  /* 0x000000b2b3b37220 */ /* 0x080fe20000410000 */
[----:B------:R-:W-:Y:S01]  /*3060*/  FMUL.FTZ R115, R115, R178 ;  /* 0x000000b273737220 */ /* 0x000fe20000410000 */
[----:B------:R-:W-:Y:S01]  /*3070*/  FMUL.FTZ R177, R177, R108 ;  /* 0x0000006cb1b17220 */ /* 0x000fe20000410000 */
[C---:B------:R-:W-:Y:S01]  /*3080*/  ISETP.GE.U32.AND P2, PT, R124.reuse, RZ, PT ;  /* 0x000000ff7c00720c */ /* 0x040fe20003f46070 */
[----:B------:R-:W-:Y:S01]  /*3090*/  FMUL.FTZ R119, R119, UR14 ;  /* 0x0000000e77777c20 */ /* 0x000fe20008410000 */
[-C--:B------:R-:W-:Y:S01]  /*30a0*/  FMUL.FTZ R113, R113, R178.reuse ;  /* 0x000000b271717220 */ /* 0x080fe20000410000 */
[----:B------:R-:W-:Y:S01]  /*30b0*/  LOP3.LUT P3, RZ, R125, 0xff0000, RZ, 0xc0, !PT ;  /* 0x00ff00007dff7812 */ /* 0x000fe2000786c0ff */
[----:B------:R-:W-:Y:S01]  /*30c0*/  FMUL.FTZ R179, R179, UR14 ;  /* 0x0000000eb3b37c20 */ /* 0x000fe20008410000 */
[----:B------:R-:W-:Y:S01]  /*30d0*/  FMUL.FTZ R115, R115, UR14 ;  /* 0x0000000e73737c20 */ /* 0x000fe20008410000 */
        /* <DEDUP_REMOVED lines=8> */
[----:B------:R-:W-:Y:S01]  /*3160*/  FSEL R119, R119, RZ, P3 ;  /* 0x000000ff77777208 */ /* 0x000fe20001800000 */
[----:B------:R-:W-:Y:S01]  /*3170*/  FMUL.FTZ R111, R111, UR14 ;  /* 0x0000000e6f6f7c20 */ /* 0x000fe20008410000 */
[----:B------:R-:W-:Y:S01]  /*3180*/  LOP3.LUT P3, RZ, R124, 0xff000000, RZ, 0xc0, !PT ;  /* 0xff0000007cff7812 */ /* 0x000fe2000786c0ff */
[----:B------:R-:W-:Y:S01]  /*3190*/  FMUL.FTZ R109, R109, UR14 ;  /* 0x0000000e6d6d7c20 */ /* 0x000fe20008410000 */
[----:B------:R-:W-:Y:S01]  /*31a0*/  FSEL R114, R179, RZ, P2 ;  /* 0x000000ffb3727208 */ /* 0x000fe20001000000 */
[----:B------:R-:W-:Y:S01]  /*31b0*/  FMUL.FTZ R177, R177, UR14 ;  /* 0x0000000eb1b17c20 */ /* 0x000fe20008410000 */
[----:B------:R-:W-:-:S02]  /*31c0*/  FSEL R110, R115, RZ, P4 ;  /* 0x000000ff736e7208 */ /* 0x000fc40002000000 */
[----:B------:R-:W-:Y:S02]  /*31d0*/  LOP3.LUT P5, RZ, R125, 0xff00, RZ, 0xc0, !PT ;  /* 0x0000ff007dff7812 */ /* 0x000fe400078ac0ff */
        /* <DEDUP_REMOVED lines=12> */
.L_x_5861:
        /* <DEDUP_REMOVED lines=8> */
.L_x_5850:
        /* <DEDUP_REMOVED lines=8> */
[----:B------:R-:W-:Y:S01]  /*33a0*/  FFMA.FTZ R108, R144, R112, R113 ;  /* 0x00000070906c7223 */ /* 0x000fe20000010071 */
[----:B------:R-:W-:Y:S01]  /*33b0*/  ISETP.GE.U32.AND P1, PT, R122, RZ, PT ;  /* 0x000000ff7a00720c */ /* 0x000fe20003f26070 */
[----:B------:R-:W-:Y:S01]  /*33c0*/  FADD.FTZ R111, R142, -R111 ;  /* 0x8000006f8e6f7221 */ /* 0x000fe20000010000 */
[----:B------:R-:W-:Y:S01]  /*33d0*/  FADD.FTZ R109, R138, -R109 ;  /* 0x8000006d8a6d7221 */ /* 0x000fe20000010000 */
[----:B------:R-:W-:Y:S01]  /*33e0*/  FADD.FTZ R108, R143, -R108 ;  /* 0x8000006c8f6c7221 */ /* 0x000fe20000010000 */
[----:B------:R-:W-:Y:S01]  /*33f0*/  LOP3.LUT P2, RZ, R123, 0xff0000, RZ, 0xc0, !PT ;  /* 0x00ff00007bff7812 */ /* 0x000fe2000784c0ff */
[C---:B------:R-:W-:Y:S01]  /*3400*/  FFMA.FTZ R111, R177.reuse, R111, R6 ;  /* 0x0000006fb16f7223 */ /* 0x040fe20000010006 */
[C---:B------:R-:W-:Y:S01]  /*3410*/  FFMA.FTZ R109, R177.reuse, R109, R4 ;  /* 0x0000006db16d7223 */ /* 0x040fe20000010004 */
[----:B0-----:R-:W-:Y:S01]  /*3420*/  FFMA.FTZ R115, R177, R108, R7 ;  /* 0x0000006cb1737223 */ /* 0x001fe20000010007 */
[----:B------:R-:W-:Y:S01]  /*3430*/  LOP3.LUT P5, RZ, R123, 0xff, RZ, 0xc0, !PT ;  /* 0x000000ff7bff7812 */ /* 0x000fe200078ac0ff */
[-C--:B------:R-:W-:Y:S01]  /*3440*/  FMUL.FTZ R111, R111, R178.reuse ;  /* 0x000000b26f6f7220 */ /* 0x080fe20000410000 */
[-C--:B------:R-:W-:Y:S01]  /*3450*/  FMUL.FTZ R109, R109, R178.reuse ;  /* 0x000000b26d6d7220 */ /* 0x080fe20000410000 */
[----:B------:R-:W-:Y:S01]  /*3460*/  FMUL.FTZ R115, R115, R178 ;  /* 0x000000b273737220 */ /* 0x000fe20000410000 */
[-CC-:B------:R-:W-:Y:S01]  /*3470*/  FFMA.FTZ R180, R140, R112.reuse, R113.reuse ;  /* 0x000000708cb47223 */ /* 0x180fe20000010071 */
[----:B------:R-:W-:Y:S01]  /*3480*/  FMUL.FTZ R111, R111, UR14 ;  /* 0x0000000e6f6f7c20 */ /* 0x000fe20008410000 */
[----:B------:R-:W-:Y:S01]  /*3490*/  FMUL.FTZ R109, R109, UR14 ;  /* 0x0000000e6d6d7c20 */ /* 0x000fe20008410000 */
[----:B------:R-:W-:Y:S01]  /*34a0*/  FMUL.FTZ R115, R115, UR14 ;  /* 0x0000000e73737c20 */ /* 0x000fe20008410000 */
[----:B------:R-:W-:Y:S01]  /*34b0*/  ISETP.GE.U32.AND.EX P1, PT, R123, 0x1000000, PT, P1 ;  /* 0x010000007b00780c */ /* 0x000fe20003f26110 */
[----:B------:R-:W-:Y:S01]  /*34c0*/  FADD.FTZ R180, R141, -R180 ;  /* 0x800000b48db47221 */ /* 0x000fe20000010000 */
[----:B------:R-:W-:Y:S01]  /*34d0*/  FSEL R118, R111, RZ, P2 ;  /* 0x000000ff6f767208 */ /* 0x000fe20001000000 */
[-CC-:B------:R-:W-:Y:S01]  /*34e0*/  FFMA.FTZ R111, R131, R112.reuse, R113.reuse ;  /* 0x00000070836f7223 */ /* 0x180fe20000010071 */
[----:B------:R-:W-:Y:S01]  /*34f0*/  FSEL R110, R109, RZ, P5 ;  /* 0x000000ff6d6e7208 */ /* 0x000fe20002800000 */
[-CC-:B------:R-:W-:Y:S01]  /*3500*/  FFMA.FTZ R116, R132, R112.reuse, R113.reuse ;  /* 0x0000007084747223 */ /* 0x180fe20000010071 */
[----:B------:R-:W-:Y:S01]  /*3510*/  FSEL R181, R115, RZ, P1 ;  /* 0x000000ff73b57208 */ /* 0x000fe20000800000 */
[-CC-:B------:R-:W-:Y:S01]  /*3520*/  FFMA.FTZ R108, R130, R112.reuse, R113.reuse ;  /* 0x00000070826c7223 */ /* 0x180fe20000010071 */
[----:B------:R-:W-:Y:S01]  /*3530*/  FFMA.FTZ R109, R3, R112, R113 ;  /* 0x00000070036d7223 */ /* 0x000fe20000010071 */
[----:B------:R-:W0:Y:S01]  /*3540*/  LDC.64 R114, c[0x0][0x468] ;  /* 0x00011a00ff727b82 */ /* 0x000e220000000a00 */
[----:B------:R-:W-:Y:S01]  /*3550*/  FADD.FTZ R111, R136, -R111 ;  /* 0x8000006f886f7221 */ /* 0x000fe20000010000 */
[----:B------:R-:W-:Y:S01]  /*3560*/  FFMA.FTZ R179, R177, R180, R5 ;  /* 0x000000b4b1b37223 */ /* 0x000fe20000010005 */
[----:B------:R-:W-:Y:S01]  /*3570*/  FADD.FTZ R116, R139, -R116 ;  /* 0x800000748b747221 */ /* 0x000fe20000010000 */
[----:B------:R-:W-:Y:S01]  /*3580*/  FADD.FTZ R108, R137, -R108 ;  /* 0x8000006c896c7221 */ /* 0x000fe20000010000 */
[----:B------:R-:W-:Y:S01]  /*3590*/  FADD.FTZ R109, R134, -R109 ;  /* 0x8000006d866d7221 */ /* 0x000fe20000010000 */
[----:B------:R-:W-:Y:S01]  /*35a0*/  FFMA.FTZ R117, R177, R111, R10 ;  /* 0x0000006fb1757223 */ /* 0x000fe2000001000a */
[----:B------:R-:W-:Y:S01]  /*35b0*/  FMUL.FTZ R179, R179, R178 ;  /* 0x000000b2b3b37220 */ /* 0x000fe20000410000 */
[C---:B------:R-:W-:Y:S01]  /*35c0*/  FFMA.FTZ R119, R177.reuse, R116, R11 ;  /* 0x00000074b1777223 */ /* 0x040fe2000001000b */
[C---:B------:R-:W-:Y:S01]  /*35d0*/  FFMA.FTZ R111, R177.reuse, R108, R9 ;  /* 0x0000006cb16f7223 */ /* 0x040fe20000010009 */
[----:B------:R-:W-:Y:S01]  /*35e0*/  FFMA.FTZ R109, R177, R109, R8 ;  /* 0x0000006db16d7223 */ /* 0x000fe20000010008 */
        /* <DEDUP_REMOVED lines=12> */
[----:B------:R-:W-:Y:S01]  /*36b0*/  LOP3.LUT P1, RZ, R122, 0xff000000, RZ, 0xc0, !PT ;  /* 0xff0000007aff7812 */ /* 0x000fe2000782c0ff */
[----:B0-----:R-:W-:Y:S01]  /*36c0*/  IMAD.WIDE.U32 R114, R128, 0x10, R114 ;  /* 0x0000001080727825 */ /* 0x001fe200078e0072 */
        /* <DEDUP_REMOVED lines=9> */
[----:B------:R-:W-:Y:S02]  /*3760*/  F2FP.BF16.F32.PACK_AB R108, R117, R108 ;  /* 0x0000006c756c723e */ /* 0x000fe400000010ff */
[----:B------:R-:W-:-:S03]  /*3770*/  IADD3 R128, PT, PT, R128, 0x20, RZ ;  /* 0x0000002080807810 */ /* 0x000fc60007ffe0ff */
[----:B------:R1:W-:Y:S04]  /*3780*/  STG.E.128 desc[UR6][R114.64], R108 ;  /* 0x0000006c72007986 */ /* 0x0003e8000c101d06 */
.L_x_5864:
[----:B------:R-:W-:Y:S05]  /*3790*/  BSYNC.RECONVERGENT B1 ;  /* 0x0000000000017941 */ /* 0x000fea0003800200 */
.L_x_5863:
[----:B------:R-:W-:Y:S04]  /*37a0*/  BSSY.RECONVERGENT B1, `(.L_x_5865) ;  /* 0x0000043000017945 */ /* 0x000fe80003800200 */
[----:B------:R-:W-:Y:S05]  /*37b0*/  @!P4 BRA `(.L_x_5866) ;  /* 0x000000040004c947 */ /* 0x000fea0003800000 */
[-CC-:B-1----:R-:W-:Y:S01]  /*37c0*/  FFMA.FTZ R111, R151, R112.reuse, R113.reuse ;  /* 0x00000070976f7223 */ /* 0x182fe20000010071 */
        /* <DEDUP_REMOVED lines=14> */
[----:B------:R-:W-:Y:S01]  /*38b0*/  ISETP.GE.U32.AND.EX P1, PT, R121, 0x1000000, PT, P1 ;  /* 0x010000007900780c */ /* 0x000fe20003f26110 */
        /* <DEDUP_REMOVED lines=8> */
[-CC-:B------:R-:W-:Y:S01]  /*3940*/  FFMA.FTZ R108, R146, R112.reuse, R113.reuse ;  /* 0x00000070926c7223 */ /* 0x180fe20000010071 */
[----:B------:R-:W-:Y:S01]  /*3950*/  FSEL R181, R115, RZ, P1 ;  /* 0x000000ff73b57208 */ /* 0x000fe20000800000 */
[----:B------:R-:W-:Y:S01]  /*3960*/  FFMA.FTZ R109, R145, R112, R113 ;  /* 0x00000070916d7223 */ /* 0x000fe20000010071 */
[----:B------:R-:W0:Y:S01]  /*3970*/  LDC.64 R114, c[0x0][0x468] ;  /* 0x00011a00ff727b82 */ /* 0x000e220000000a00 */
        /* <DEDUP_REMOVED lines=34> */
[----:B------:R-:W-:-:S02]  /*3ba0*/  F2FP.BF16.F32.PACK_AB R108, R117, R108 ;  /* 0x0000006c756c723e */ /* 0x000fc400000010ff */
[----:B------:R-:W-:-:S03]  /*3bb0*/  IADD3 R128, PT, PT, R128, 0x20, RZ ;  /* 0x0000002080807810 */ /* 0x000fc60007ffe0ff */
[----:B------:R2:W-:Y:S04]  /*3bc0*/  STG.E.128 desc[UR6][R114.64], R108 ;  /* 0x0000006c72007986 */ /* 0x0005e8000c101d06 */
.L_x_5866:
[----:B------:R-:W-:Y:S05]  /*3bd0*/  BSYNC.RECONVERGENT B1 ;  /* 0x0000000000017941 */ /* 0x000fea0003800200 */
.L_x_5865:
[----:B------:R-:W-:Y:S05]  /*3be0*/  @!P3 BRA `(.L_x_5859) ;  /* 0x000000100058b947 */ /* 0x000fea0003800000 */
[-CC-:B------:R-:W-:Y:S01]  /*3bf0*/  FFMA.FTZ R116, R176, R112.reuse, R113.reuse ;  /* 0x00000070b0747223 */ /* 0x180fe20000010071 */
[-CC-:B------:R-:W-:Y:S01]  /*3c00*/  FFMA.FTZ R117, R167, R112.reuse, R113.reuse ;  /* 0x00000070a7757223 */ /* 0x180fe20000010071 */
[-CC-:B012---:R-:W-:Y:S01]  /*3c10*/  FFMA.FTZ R115, R165, R112.reuse, R113.reuse ;  /* 0x00000070a5737223 */ /* 0x187fe20000010071 */
        /* <DEDUP_REMOVED lines=8> */
[----:B------:R-:W0:Y:S01]  /*3ca0*/  LDC.64 R112, c[0x0][0x468] ;  /* 0x00011a00ff707b82 */ /* 0x000e220000000a00 */
[----:B------:R-:W-:Y:S01]  /*3cb0*/  FADD.FTZ R114, R173, -R114 ;  /* 0x80000072ad727221 */ /* 0x000fe20000010000 */
[----:B------:R-:W-:Y:S01]  /*3cc0*/  FADD.FTZ R111, R170, -R111 ;  /* 0x8000006faa6f7221 */ /* 0x000fe20000010000 */
[----:B------:R-:W-:Y:S01]  /*3cd0*/  FADD.FTZ R110, R171, -R110 ;  /* 0x8000006eab6e7221 */ /* 0x000fe20000010000 */
[----:B------:R-:W-:Y:S01]  /*3ce0*/  FADD.FTZ R108, R169, -R108 ;  /* 0x8000006ca96c7221 */ /* 0x000fe20000010000 */
[C---:B------:R-:W-:Y:S01]  /*3cf0*/  FFMA.FTZ R181, R177.reuse, R116, R99 ;  /* 0x00000074b1b57223 */ /* 0x040fe20000010063 */
[C---:B------:R-:W-:Y:S01]  /*3d00*/  FFMA.FTZ R179, R177.reuse, R117, R98 ;  /* 0x00000075b1b37223 */ /* 0x040fe20000010062 */
        /* <DEDUP_REMOVED lines=8> */
[----:B------:R-:W-:Y:S01]  /*3d90*/  FFMA.FTZ R177, R177, R183, R92 ;  /* 0x000000b7b1b17223 */ /* 0x000fe2000001005c */
[C---:B------:R-:W-:Y:S01]  /*3da0*/  ISETP.GE.U32.AND P1, PT, R124.reuse, RZ, PT ;  /* 0x000000ff7c00720c */ /* 0x040fe20003f26070 */
[-C--:B------:R-:W-:Y:S01]  /*3db0*/  FMUL.FTZ R117, R117, R178.reuse ;  /* 0x000000b275757220 */ /* 0x080fe20000410000 */
[-C--:B------:R-:W-:Y:S01]  /*3dc0*/  FMUL.FTZ R115, R115, R178.reuse ;  /* 0x000000b273737220 */ /* 0x080fe20000410000 */
        /* <DEDUP_REMOVED lines=12> */
[----:B------:R-:W-:Y:S01]  /*3e90*/  LOP3.LUT P6, RZ, R124, 0xff000000, RZ, 0xc0, !PT ;  /* 0xff0000007cff7812 */ /* 0x000fe200078cc0ff */
        /* <DEDUP_REMOVED lines=19> */
[----:B------:R-:W-:-:S05]  /*3fd0*/  F2FP.BF16.F32.PACK_AB R108, R115, R108 ;  /* 0x0000006c736c723e */ /* 0x000fca00000010ff */
[----:B------:R0:W-:Y:S01]  /*3fe0*/  STG.E.128 desc[UR6][R112.64], R108 ;  /* 0x0000006c70007986 */ /* 0x0001e2000c101d06 */
[----:B------:R-:W-:Y:S05]  /*3ff0*/  BRA `(.L_x_5859) ;  /* 0x0000000c00547947 */ /* 0x000fea0003800000 */
.L_x_5862:
[----:B------:R-:W-:Y:S04]  /*4000*/  BSSY.RECONVERGENT B1, `(.L_x_5867) ;  /* 0x0000047000017945 */ /* 0x000fe80003800200 */
[----:B------:R-:W-:Y:S05]  /*4010*/  @!P5 BRA `(.L_x_5868) ;  /* 0x000000040014d947 */ /* 0x000fea0003800000 */
        /* <DEDUP_REMOVED lines=8> */
[C---:B------:R-:W-:Y:S01]  /*40a0*/  FFMA.FTZ R100, R177.reuse, R101, R8 ;  /* 0x00000065b1647223 */ /* 0x040fe20000010008 */
[----:B------:R-:W-:Y:S01]  /*40b0*/  FFMA.FTZ R101, R177, R102, R9 ;  /* 0x00000066b1657223 */ /* 0x000fe20000010009 */
[----:B------:R-:W-:Y:S01]  /*40c0*/  LOP3.LUT P1, RZ, R122, 0xff, RZ, 0xc0, !PT ;  /* 0x000000ff7aff7812 */ /* 0x000fe2000782c0ff */
[----:B------:R-:W-:Y:S01]  /*40d0*/  FFMA.FTZ R118, R144, R112, R113 ;  /* 0x0000007090767223 */ /* 0x000fe20000010071 */
[-C--:B------:R-:W-:Y:S01]  /*40e0*/  FMUL.FTZ R102, R100, R178.reuse ;  /* 0x000000b264667220 */ /* 0x080fe20000410000 */
[----:B------:R-:W-:Y:S01]  /*40f0*/  FMUL.FTZ R103, R101, R178 ;  /* 0x000000b265677220 */ /* 0x000fe20000410000 */
[----:B------:R-:W-:Y:S01]  /*4100*/  LOP3.LUT P2, RZ, R122, 0xff00, RZ, 0xc0, !PT ;  /* 0x0000ff007aff7812 */ /* 0x000fe2000784c0ff */
[----:B------:R-:W1:Y:S01]  /*4110*/  LDC.64 R116, c[0x0][0x478] ;  /* 0x00011e00ff747b82 */ /* 0x000e620000000a00 */
[----:B------:R-:W-:Y:S01]  /*4120*/  FMUL.FTZ R104, R102, UR14 ;  /* 0x0000000e66687c20 */ /* 0x000fe20008410000 */
[----:B------:R-:W-:Y:S01]  /*4130*/  FMUL.FTZ R105, R103, UR14 ;  /* 0x0000000e67697c20 */ /* 0x000fe20008410000 */
[C---:B------:R-:W-:Y:S01]  /*4140*/  FFMA.FTZ R103, R177.reuse, R108, R11 ;  /* 0x0000006cb1677223 */ /* 0x040fe2000001000b */
[----:B------:R-:W-:Y:S01]  /*4150*/  FFMA.FTZ R102, R177, R106, R10 ;  /* 0x0000006ab1667223 */ /* 0x000fe2000001000a */
[----:B------:R-:W-:Y:S01]  /*4160*/  FADD.FTZ R118, R143, -R118 ;  /* 0x800000768f767221 */ /* 0x000fe20000010000 */
[----:B------:R-:W-:Y:S01]  /*4170*/  FSEL R104, R104, RZ, P1 ;  /* 0x000000ff68687208 */ /* 0x000fe20000800000 */
[-C--:B------:R-:W-:Y:S01]  /*4180*/  FMUL.FTZ R107, R103, R178.reuse ;  /* 0x000000b2676b7220 */ /* 0x080fe20000410000 */
[----:B------:R-:W-:Y:S01]  /*4190*/  FSEL R105, R105, RZ, P2 ;  /* 0x000000ff69697208 */ /* 0x000fe20001000000 */
[----:B------:R-:W-:Y:S01]  /*41a0*/  FMUL.FTZ R106, R102, R178 ;  /* 0x000000b2666a7220 */ /* 0x000fe20000410000 */
[----:B------:R-:W-:Y:S01]  /*41b0*/  LOP3.LUT P1, RZ, R122, 0xff000000, RZ, 0xc0, !PT ;  /* 0xff0000007aff7812 */ /* 0x000fe2000782c0ff */
[----:B------:R-:W-:Y:S01]  /*41c0*/  FMUL.FTZ R107, R107, UR14 ;  /* 0x0000000e6b6b7c20 */ /* 0x000fe20008410000 */
[----:B------:R-:W-:Y:S01]  /*41d0*/  F2FP.BF16.F32.PACK_AB R108, R105, R104 ;  /* 0x00000068696c723e */ /* 0x000fe200000010ff */
[----:B------:R-:W-:Y:S01]  /*41e0*/  FMUL.FTZ R106, R106, UR14 ;  /* 0x0000000e6a6a7c20 */ /* 0x000fe20008410000 */
[----:B------:R-:W-:Y:S01]  /*41f0*/  LOP3.LUT P2, RZ, R122, 0xff0000, RZ, 0xc0, !PT ;  /* 0x00ff00007aff7812 */ /* 0x000fe2000784c0ff */
[-CC-:B------:R-:W-:Y:S01]  /*4200*/  FFMA.FTZ R105, R133, R112.reuse, R113.reuse ;  /* 0x0000007085697223 */ /* 0x180fe20000010071 */
[----:B------:R-:W-:Y:S01]  /*4210*/  FSEL R110, R107, RZ, P1 ;  /* 0x000000ff6b6e7208 */ /* 0x000fe20000800000 */
[-CC-:B------:R-:W-:Y:S01]  /*4220*/  FFMA.FTZ R104, R140, R112.reuse, R113.reuse ;  /* 0x000000708c687223 */ /* 0x180fe20000010071 */
[----:B------:R-:W-:Y:S01]  /*4230*/  FFMA.FTZ R107, R135, R112, R113 ;  /* 0x00000070876b7223 */ /* 0x000fe20000010071 */
[----:B------:R-:W-:Y:S01]  /*4240*/  FSEL R109, R106, RZ, P2 ;  /* 0x000000ff6a6d7208 */ /* 0x000fe20001000000 */
[----:B0-----:R-:W0:Y:S01]  /*4250*/  LDC.64 R114, c[0x0][0x468] ;  /* 0x00011a00ff727b82 */ /* 0x001e220000000a00 */
[----:B------:R-:W-:Y:S01]  /*4260*/  FADD.FTZ R105, R138, -R105 ;  /* 0x800000698a697221 */ /* 0x000fe20000010000 */
[----:B------:R-:W-:Y:S01]  /*4270*/  FADD.FTZ R106, R141, -R104 ;  /* 0x800000688d6a7221 */ /* 0x000fe20000010000 */
[----:B------:R-:W-:Y:S01]  /*4280*/  FADD.FTZ R107, R142, -R107 ;  /* 0x8000006b8e6b7221 */ /* 0x000fe20000010000 */
[----:B------:R-:W-:Y:S01]  /*4290*/  ISETP.GE.U32.AND P1, PT, R122, RZ, PT ;  /* 0x000000ff7a00720c */ /* 0x000fe20003f26070 */
        /* <DEDUP_REMOVED lines=12> */
[----:B------:R-:W-:Y:S01]  /*4360*/  LOP3.LUT P5, RZ, R123, 0xff00, RZ, 0xc0, !PT ;  /* 0x0000ff007bff7812 */ /* 0x000fe200078ac0ff */
[----:B------:R-:W-:Y:S01]  /*4370*/  FMUL.FTZ R179, R179, UR14 ;  /* 0x0000000eb3b37c20 */ /* 0x000fe20008410000 */
[C---:B------:R-:W-:Y:S01]  /*4380*/  LOP3.LUT P2, RZ, R123.reuse, 0xff0000, RZ, 0xc0, !PT ;  /* 0x00ff00007bff7812 */ /* 0x040fe2000784c0ff */
[----:B-1----:R-:W-:Y:S01]  /*4390*/  IMAD.WIDE.U32 R116, R128, 0x20, R116 ;  /* 0x0000002080747825 */ /* 0x002fe200078e0074 */
[----:B------:R-:W-:-:S02]  /*43a0*/  ISETP.GE.U32.AND.EX P1, PT, R123, 0x1000000, PT, P1 ;  /* 0x010000007b00780c */ /* 0x000fc40003f26110 */
[----:B------:R-:W-:Y:S01]  /*43b0*/  FSEL R111, R111, RZ, P6 ;  /* 0x000000ff6f6f7208 */ /* 0x000fe20003000000 */
[----:B0-----:R-:W-:Y:S01]  /*43c0*/  IMAD.WIDE.U32 R114, R128, 0x10, R114 ;  /* 0x0000001080727825 */ /* 0x001fe200078e0072 */
[----:B------:R-:W-:Y:S01]  /*43d0*/  FSEL R118, R118, RZ, P5 ;  /* 0x000000ff76767208 */ /* 0x000fe20002800000 */
[----:B------:R1:W-:Y:S01]  /*43e0*/  STG.E.128 desc[UR6][R116.64], R100 ;  /* 0x0000006474007986 */ /* 0x0003e2000c101d06 */
[----:B------:R-:W-:Y:S02]  /*43f0*/  FSEL R119, R119, RZ, P2 ;  /* 0x000000ff77777208 */ /* 0x000fe40001000000 */
[----:B------:R-:W-:Y:S01]  /*4400*/  FSEL R180, R179, RZ, P1 ;  /* 0x000000ffb3b47208 */ /* 0x000fe20000800000 */
[----:B------:R1:W-:Y:S01]  /*4410*/  STG.E.128 desc[UR6][R116.64+0x10], R104 ;  /* 0x0000106874007986 */ /* 0x0003e2000c101d06 */
[----:B------:R-:W-:Y:S02]  /*4420*/  F2FP.BF16.F32.PACK_AB R109, R110, R109 ;  /* 0x0000006d6e6d723e */ /* 0x000fe400000010ff */
[----:B------:R-:W-:-:S02]  /*4430*/  F2FP.BF16.F32.PACK_AB R110, R118, R111 ;  /* 0x0000006f766e723e */ /* 0x000fc400000010ff */
[----:B------:R-:W-:Y:S02]  /*4440*/  F2FP.BF16.F32.PACK_AB R111, R180, R119 ;  /* 0x00000077b46f723e */ /* 0x000fe400000010ff */
[----:B------:R-:W-:-:S03]  /*4450*/  IADD3 R128, PT, PT, R128, 0x20, RZ ;  /* 0x0000002080807810 */ /* 0x000fc60007ffe0ff */
[----:B------:R1:W-:Y:S04]  /*4460*/  STG.E.128 desc[UR6][R114.64], R108 ;  /* 0x0000006c72007986 */ /* 0x0003e8000c101d06 */
.L_x_5868:
[----:B------:R-:W-:Y:S05]  /*4470*/  BSYNC.RECONVERGENT B1 ;  /* 0x0000000000017941 */ /* 0x000fea0003800200 */
.L_x_5867:
[----:B------:R-:W-:Y:S04]  /*4480*/  BSSY.RECONVERGENT B1, `(.L_x_5869) ;  /* 0x0000047000017945 */ /* 0x000fe80003800200 */
[----:B------:R-:W-:Y:S05]  /*4490*/  @!P4 BRA `(.L_x_5870) ;  /* 0x000000040014c947 */ /* 0x000fea0003800000 */
[-CC-:B-1----:R-:W-:Y:S01]  /*44a0*/  FFMA.FTZ R101, R145, R112.reuse, R113.reuse ;  /* 0x0000007091657223 */ /* 0x182fe20000010071 */
[-CC-:B------:R-:W-:Y:S01]  /*44b0*/  FFMA.FTZ R100, R146, R112.reuse, R113.reuse ;  /* 0x0000007092647223 */ /* 0x180fe20000010071 */
[-C--:B------:R-:W-:Y:S01]  /*44c0*/  FFMA.FTZ R103, R147, R112.reuse, R113 ;  /* 0x0000007093677223 */ /* 0x080fe20000010071 */
[----:B------:R-:W-:Y:S01]  /*44d0*/  LOP3.LUT P1, RZ, R120, 0xff, RZ, 0xc0, !PT ;  /* 0x000000ff78ff7812 */ /* 0x000fe2000782c0ff */
[----:B------:R-:W-:Y:S01]  /*44e0*/  FADD.FTZ R101, R150, -R101 ;  /* 0x8000006596657221 */ /* 0x000fe20000010000 */
[----:B------:R-:W-:Y:S01]  /*44f0*/  FADD.FTZ R102, R153, -R100 ;  /* 0x8000006499667221 */ /* 0x000fe20000010000 */
[----:B------:R-:W-:Y:S01]  /*4500*/  LOP3.LUT P2, RZ, R120, 0xff00, RZ, 0xc0, !PT ;  /* 0x0000ff0078ff7812 */ /* 0x000fe2000784c0ff */
[----:B------:R-:W-:Y:S01]  /*4510*/  FFMA.FTZ R106, R156, R112, R113 ;  /* 0x000000709c6a7223 */ /* 0x000fe20000010071 */
[C---:B------:R-:W-:Y:S01]  /*4520*/  FFMA.FTZ R100, R177.reuse, R101, R84 ;  /* 0x00000065b1647223 */ /* 0x040fe20000010054 */
[----:B------:R-:W-:Y:S01]  /*4530*/  FFMA.FTZ R101, R177, R102, R85 ;  /* 0x00000066b1657223 */ /* 0x000fe20000010055 */
[----:B------:R-:W-:Y:S01]  /*4540*/  FADD.FTZ R102, R152, -R103 ;  /* 0x8000006798667221 */ /* 0x000fe20000010000 */
[--C-:B------:R-:W-:Y:S01]  /*4550*/  FFMA.FTZ R107, R151, R112, R113.reuse ;  /* 0x00000070976b7223 */ /* 0x100fe20000010071 */
[-C--:B------:R-:W-:Y:S01]  /*4560*/  FMUL.FTZ R103, R100, R178.reuse ;  /* 0x000000b264677220 */ /* 0x080fe20000410000 */
[----:B------:R-:W-:Y:S01]  /*4570*/  FMUL.FTZ R104, R101, R178 ;  /* 0x000000b265687220 */ /* 0x000fe20000410000 */
[----:B------:R-:W-:Y:S01]  /*4580*/  FFMA.FTZ R102, R177, R102, R86 ;  /* 0x00000066b1667223 */ /* 0x000fe20000010056 */
[----:B------:R-:W-:Y:S01]  /*4590*/  FFMA.FTZ R110, R160, R112, R113 ;  /* 0x00000070a06e7223 */ /* 0x000fe20000010071 */
[----:B------:R-:W-:Y:S01]  /*45a0*/  FMUL.FTZ R103, R103, UR14 ;  /* 0x0000000e67677c20 */ /* 0x000fe20008410000 */
[----:B------:R-:W-:Y:S01]  /*45b0*/  FMUL.FTZ R104, R104, UR14 ;  /* 0x0000000e68687c20 */ /* 0x000fe20008410000 */
[----:B------:R-:W-:Y:S01]  /*45c0*/  FMUL.FTZ R105, R102, R178 ;  /* 0x000000b266697220 */ /* 0x000fe20000410000 */
[----:B------:R-:W1:Y:S01]  /*45d0*/  LDC.64 R116, c[0x0][0x478] ;  /* 0x00011e00ff747b82 */ /* 0x000e620000000a00 */
[----:B------:R-:W-:Y:S01]  /*45e0*/  FADD.FTZ R106, R157, -R106 ;  /* 0x8000006a9d6a7221 */ /* 0x000fe20000010000 */
[----:B------:R-:W-:Y:S01]  /*45f0*/  FSEL R103, R103, RZ, P1 ;  /* 0x000000ff67677208 */ /* 0x000fe20000800000 */
[----:B------:R-:W-:Y:S01]  /*4600*/  FMUL.FTZ R105, R105, UR14 ;  /* 0x0000000e69697c20 */ /* 0x000fe20008410000 */
[----:B------:R-:W-:Y:S01]  /*4610*/  FSEL R104, R104, RZ, P2 ;  /* 0x000000ff68687208 */ /* 0x000fe20001000000 */
[----:B------:R-:W-:Y:S01]  /*4620*/  FADD.FTZ R107, R158, -R107 ;  /* 0x8000006b9e6b7221 */ /* 0x000fe20000010000 */
[----:B------:R-:W-:Y:S01]  /*4630*/  LOP3.LUT P1, RZ, R120, 0xff0000, RZ, 0xc0, !PT ;  /* 0x00ff000078ff7812 */ /* 0x000fe2000782c0ff */
[----:B------:R-:W-:Y:S01]  /*4640*/  FADD.FTZ R110, R159, -R110 ;  /* 0x8000006e9f6e7221 */ /* 0x000fe20000010000 */
[----:B------:R-:W-:Y:S01]  /*4650*/  F2FP.BF16.F32.PACK_AB R108, R104, R103 ;  /* 0x00000067686c723e */ /* 0x000fe200000010ff */
[-CC-:B------:R-:W-:Y:S01]  /*4660*/  FFMA.FTZ R104, R148, R112.reuse, R113.reuse ;  /* 0x0000007094687223 */ /* 0x180fe20000010071 */
[----:B------:R-:W-:Y:S01]  /*4670*/  FFMA.FTZ R103, R149, R112, R113 ;  /* 0x0000007095677223 */ /* 0x000fe20000010071 */
[----:B------:R-:W-:Y:S01]  /*4680*/  FSEL R109, R105, RZ, P1 ;  /* 0x000000ff696d7208 */ /* 0x000fe20000800000 */
[----:B0-----:R-:W0:Y:S01]  /*4690*/  LDC.64 R114, c[0x0][0x468] ;  /* 0x00011a00ff727b82 */ /* 0x001e220000000a00 */
[----:B------:R-:W-:Y:S01]  /*46a0*/  FADD.FTZ R104, R155, -R104 ;  /* 0x800000689b687221 */ /* 0x000fe20000010000 */
[----:B------:R-:W-:Y:S01]  /*46b0*/  FADD.FTZ R105, R154, -R103 ;  /* 0x800000679a697221 */ /* 0x000fe20000010000 */
[----:B------:R-:W-:-:S02]  /*46c0*/  ISETP.GE.U32.AND P1, PT, R120, RZ, PT ;  /* 0x000000ff7800720c */ /* 0x000fc40003f26070 */
        /* <DEDUP_REMOVED lines=28> */
[----:B------:R-:W-:Y:S02]  /*4890*/  FSEL R180, R179, RZ, P1 ;  /* 0x000000ffb3b47208 */ /* 0x000fe40000800000 */
[----:B------:R-:W-:-:S02]  /*48a0*/  F2FP.BF16.F32.PACK_AB R109, R110, R109 ;  /* 0x0000006d6e6d723e */ /* 0x000fc400000010ff */
[----:B------:R-:W-:Y:S02]  /*48b0*/  F2FP.BF16.F32.PACK_AB R110, R118, R111 ;  /* 0x0000006f766e723e */ /* 0x000fe400000010ff */
[----:B------:R-:W-:Y:S02]  /*48c0*/  F2FP.BF16.F32.PACK_AB R111, R180, R119 ;  /* 0x00000077b46f723e */ /* 0x000fe400000010ff */
[----:B------:R-:W-:-:S03]  /*48d0*/  IADD3 R128, PT, PT, R128, 0x20, RZ ;  /* 0x0000002080807810 */ /* 0x000fc60007ffe0ff */
[----:B------:R2:W-:Y:S04]  /*48e0*/  STG.E.128 desc[UR6][R114.64], R108 ;  /* 0x0000006c72007986 */ /* 0x0005e8000c101d06 */
.L_x_5870:
[----:B------:R-:W-:Y:S05]  /*48f0*/  BSYNC.RECONVERGENT B1 ;  /* 0x0000000000017941 */ /* 0x000fea0003800200 */
.L_x_5869:
        /* <DEDUP_REMOVED lines=12> */
[----:B0-----:R-:W0:Y:S01]  /*49c0*/  LDC.64 R114, c[0x0][0x468] ;  /* 0x00011a00ff727b82 */ /* 0x001e220000000a00 */
[----:B------:R-:W-:Y:S01]  /*49d0*/  FADD.FTZ R104, R171, -R104 ;  /* 0x80000068ab687221 */ /* 0x000fe20000010000 */
[----:B------:R-:W-:Y:S01]  /*49e0*/  FADD.FTZ R108, R175, -R108 ;  /* 0x8000006caf6c7221 */ /* 0x000fe20000010000 */
[----:B------:R-:W-:Y:S01]  /*49f0*/  FADD.FTZ R105, R170, -R105 ;  /* 0x80000069aa697221 */ /* 0x000fe20000010000 */
[----:B------:R-:W-:Y:S01]  /*4a00*/  FADD.FTZ R109, R172, -R107 ;  /* 0x8000006bac6d7221 */ /* 0x000fe20000010000 */
[----:B------:R-:W-:Y:S01]  /*4a10*/  FADD.FTZ R106, R173, -R106 ;  /* 0x8000006aad6a7221 */ /* 0x000fe20000010000 */
[----:B------:R-:W-:Y:S01]  /*4a20*/  FADD.FTZ R111, R174, -R111 ;  /* 0x8000006fae6f7221 */ /* 0x000fe20000010000 */
[----:B------:R-:W-:Y:S01]  /*4a30*/  FFMA.FTZ R107, R177, R108, R99 ;  /* 0x0000006cb16b7223 */ /* 0x000fe20000010063 */
[----:B------:R-:W-:-:S02]  /*4a40*/  LOP3.LUT P3, RZ, R124, 0xff, RZ, 0xc0, !PT ;  /* 0x000000ff7cff7812 */ /* 0x000fc4000786c0ff */
[C---:B------:R-:W-:Y:S01]  /*4a50*/  LOP3.LUT P2, RZ, R124.reuse, 0xff00, RZ, 0xc0, !PT ;  /* 0x0000ff007cff7812 */ /* 0x040fe2000784c0ff */
[----:B------:R-:W-:Y:S01]  /*4a60*/  FMUL.FTZ R118, R107, R178 ;  /* 0x000000b26b767220 */ /* 0x000fe20000410000 */
[----:B------:R-:W-:Y:S01]  /*4a70*/  ISETP.GE.U32.AND P1, PT, R124, RZ, PT ;  /* 0x000000ff7c00720c */ /* 0x000fe20003f26070 */
[----:B-1----:R-:W-:-:S04]  /*4a80*/  IMAD.WIDE.U32 R112, R128, 0x20, R100 ;  /* 0x0000002080707825 */ /* 0x002fc800078e0064 */
        /* <DEDUP_REMOVED lines=9> */
[-C--:B------:R-:W-:Y:S01]  /*4b20*/  FMUL.FTZ R110, R102, R178.reuse ;  /* 0x000000b2666e7220 */ /* 0x080fe20000410000 */
[----:B------:R-:W-:Y:S01]  /*4b30*/  FMUL.FTZ R108, R108, UR14 ;  /* 0x0000000e6c6c7c20 */ /* 0x000fe20008410000 */
[----:B------:R-:W-:Y:S01]  /*4b40*/  FMUL.FTZ R109, R109, UR14 ;  /* 0x0000000e6d6d7c20 */ /* 0x000fe20008410000 */
        /* <DEDUP_REMOVED lines=14> */
[C---:B------:R-:W-:Y:S01]  /*4c30*/  LOP3.LUT P4, RZ, R125.reuse, 0xff, RZ, 0xc0, !PT ;  /* 0x000000ff7dff7812 */ /* 0x040fe2000788c0ff */
[----:B0-----:R-:W-:Y:S01]  /*4c40*/  IMAD.WIDE.U32 R114, R128, 0x10, R114 ;  /* 0x0000001080727825 */ /* 0x001fe200078e0072 */
[C---:B------:R-:W-:Y:S01]  /*4c50*/  LOP3.LUT P3, RZ, R125.reuse, 0xff00, RZ, 0xc0, !PT ;  /* 0x0000ff007dff7812 */ /* 0x040fe2000786c0ff */
[----:B------:R0:W-:Y:S01]  /*4c60*/  STG.E.128 desc[UR6][R112.64], R100 ;  /* 0x0000006470007986 */ /* 0x0001e2000c101d06 */
[----:B------:R-:W-:-:S02]  /*4c70*/  LOP3.LUT P2, RZ, R125, 0xff0000, RZ, 0xc0, !PT ;  /* 0x00ff00007dff7812 */ /* 0x000fc4000784c0ff */
[----:B------:R-:W-:Y:S01]  /*4c80*/  ISETP.GE.U32.AND.EX P1, PT, R125, 0x1000000, PT, P1 ;  /* 0x010000007d00780c */ /* 0x000fe20003f26110 */
[----:B------:R0:W-:Y:S01]  /*4c90*/  STG.E.128 desc[UR6][R112.64+0x10], R104 ;  /* 0x0000106870007986 */ /* 0x0001e2000c101d06 */
[----:B------:R-:W-:Y:S02]  /*4ca0*/  FSEL R110, R110, RZ, P6 ;  /* 0x000000ff6e6e7208 */ /* 0x000fe40003000000 */
        /* <DEDUP_REMOVED lines=8> */
[----:B------:R-:W-:-:S05]  /*4d30*/  F2FP.BF16.F32.PACK_AB R111, R119, R178 ;  /* 0x000000b2776f723e */ /* 0x000fca00000010ff */
[----:B------:R0:W-:Y:S02]  /*4d40*/  STG.E.128 desc[UR6][R114.64], R108 ;  /* 0x0000006c72007986 */ /* 0x0001e4000c101d06 */
.L_x_5859:
[----:B------:R-:W-:Y:S05]  /*4d50*/  BSYNC.RECONVERGENT B0 ;  /* 0x0000000000007941 */ /* 0x000fea0003800200 */
.L_x_5849:
[----:B01234-:R-:W0:Y:S02]  /*4d60*/  LDC.64 R108, c[0x0][0x380] ;  /* 0x0000e000ff6c7b82 */ /* 0x01fe240000000a00 */
[----:B0-----:R-:W-:-:S04]  /*4d70*/  LEA R129, R108, R129, 0x2 ;  /* 0x000000816c817211 */ /* 0x001fc800078e10ff */
[----:B------:R-:W-:-:S13]  /*4d80*/  ISETP.GE.AND P1, PT, R129, R109, PT ;  /* 0x0000006d8100720c */ /* 0x000fda0003f26270 */
[----:B------:R-:W-:Y:S05]  /*4d90*/  @!P1 BRA `(.L_x_5871) ;  /* 0xffffffb800089947 */ /* 0x000fea000383ffff */
.L_x_5841:
        /* <DEDUP_REMOVED lines=196> */
.L_x_5848:
        /* <DEDUP_REMOVED lines=8> */
.L_x_5873:
[----:B------:R-:W-:Y:S05]  /*5a60*/  BSYNC B0 ;  /* 0x0000000000007941 */ /* 0x000fea0003800000 */
.L_x_5872:
        /* <DEDUP_REMOVED lines=8> */
.L_x_5874:
[----:B------:R-:W-:-:S05]  /*5af0*/  FADD.FTZ R108, R108, R183 ;  /* 0x000000b76c6c7221 */ /* 0x000fca0000010000 */
[----:B------:R-:W-:Y:S01]  /*5b00*/  MOV R119, R108 ;  /* 0x0000006c00777202 */ /* 0x000fe20000000f00 */
[----:B------:R-:W-:Y:S01]  /*5b10*/  HFMA2 R118, -RZ, RZ, 0, 1.1920928955078125e-07 ;  /* 0x00000002ff767431 */ /* 0x000fe200000001ff */
[----:B------:R-:W-:-:S07]  /*5b20*/  MOV R109, R117 ;  /* 0x00000075006d7202 */ /* 0x000fce0000000f00 */
[----:B------:R-:W-:Y:S05]  /*5b30*/  WARPSYNC.COLLECTIVE R116, `(.L_x_5875) ;  /* 0x0000000074087348 */ /* 0x000fea0003c00000 */
[----:B------:R0:W1:Y:S02]  /*5b40*/  SHFL.BFLY P2, R117, R119, R118, R179 ;  /* 0x0c00007677757389 */ /* 0x00006400000400b3 */
[----:B01----:R-:W-:Y:S05]  /*5b50*/  ENDCOLLECTIVE ;  /* 0x000000000000791b */ /* 0x003fea0003800000 */
.L_x_5875:
[----:B------:R-:W-:-:S05]  /*5b60*/  FADD.FTZ R109, R109, R182 ;  /* 0x000000b66d6d7221 */ /* 0x000fca0000010000 */
[----:B------:R-:W-:Y:S02]  /*5b70*/  MOV R119, R109 ;  /* 0x0000006d00777202 */ /* 0x000fe40000000f00 */
[----:B------:R-:W-:-:S07]  /*5b80*/  MOV R111, R117 ;  /* 0x00000075006f7202 */ /* 0x000fce0000000f00 */
[----:B------:R-:W-:Y:S05]  /*5b90*/  WARPSYNC.COLLECTIVE R116, `(.L_x_5876) ;  /* 0x0000000074087348 */ /* 0x000fea0003c00000 */
[----:B------:R0:W1:Y:S02]  /*5ba0*/  SHFL.BFLY P2, R117, R119, R118, R179 ;  /* 0x0c00007677757389 */ /* 0x00006400000400b3 */
[----:B01----:R-:W-:Y:S05]  /*5bb0*/  ENDCOLLECTIVE ;  /* 0x000000000000791b */ /* 0x003fea0003800000 */
.L_x_5876:
[----:B------:R-:W-:-:S05]  /*5bc0*/  FADD.FTZ R111, R108, R111 ;  /* 0x0000006f6c6f7221 */ /* 0x000fca0000010000 */
[----:B------:R-:W-:Y:S01]  /*5bd0*/  MOV R119, R111 ;  /* 0x0000006f00777202 */ /* 0x000fe20000000f00 */
[----:B------:R-:W-:Y:S01]  /*5be0*/  HFMA2 R118, -RZ, RZ, 0, 2.384185791015625e-07 ;  /* 0x00000004ff767431 */ /* 0x000fe200000001ff */
[----:B------:R-:W-:-:S07]  /*5bf0*/  MOV R110, R117 ;  /* 0x00000075006e7202 */ /* 0x000fce0000000f00 */
[----:B------:R-:W-:Y:S05]  /*5c00*/  WARPSYNC.COLLECTIVE R116, `(.L_x_5877) ;  /* 0x0000000074087348 */ /* 0x000fea0003c00000 */
[----:B------:R0:W1:Y:S02]  /*5c10*/  SHFL.BFLY P2, R117, R119, R118, R179 ;  /* 0x0c00007677757389 */ /* 0x00006400000400b3 */
[----:B01----:R-:W-:Y:S05]  /*5c20*/  ENDCOLLECTIVE ;  /* 0x000000000000791b */ /* 0x003fea0003800000 */
.L_x_5877:
[----:B------:R-:W-:-:S05]  /*5c30*/  FADD.FTZ R110, R109, R110 ;  /* 0x0000006e6d6e7221 */ /* 0x000fca0000010000 */
[----:B------:R-:W-:Y:S02]  /*5c40*/  MOV R119, R110 ;  /* 0x0000006e00777202 */ /* 0x000fe40000000f00 */
[----:B------:R-:W-:-:S07]  /*5c50*/  MOV R112, R117 ;  /* 0x0000007500707202 */ /* 0x000fce0000000f00 */
[----:B------:R-:W-:Y:S05]  /*5c60*/  WARPSYNC.COLLECTIVE R116, `(.L_x_5878) ;  /* 0x0000000074087348 */ /* 0x000fea0003c00000 */
[----:B------:R0:W1:Y:S02]  /*5c70*/  SHFL.BFLY P2, R117, R119, R118, R179 ;  /* 0x0c00007677757389 */ /* 0x00006400000400b3 */
[----:B01----:R-:W-:Y:S05]  /*5c80*/  ENDCOLLECTIVE ;  /* 0x000000000000791b */ /* 0x003fea0003800000 */
.L_x_5878:
[----:B------:R-:W-:-:S05]  /*5c90*/  FADD.FTZ R112, R111, R112 ;  /* 0x000000706f707221 */ /* 0x000fca0000010000 */
[----:B------:R-:W-:Y:S01]  /*5ca0*/  MOV R119, R112 ;  /* 0x0000007000777202 */ /* 0x000fe20000000f00 */
[----:B------:R-:W-:Y:S01]  /*5cb0*/  HFMA2 R118, -RZ, RZ, 0, 4.76837158203125e-07 ;  /* 0x00000008ff767431 */ /* 0x000fe200000001ff */
[----:B------:R-:W-:-:S07]  /*5cc0*/  MOV R113, R117 ;  /* 0x0000007500717202 */ /* 0x000fce0000000f00 */
[----:B------:R-:W-:Y:S05]  /*5cd0*/  WARPSYNC.COLLECTIVE R116, `(.L_x_5879) ;  /* 0x0000000074087348 */ /* 0x000fea0003c00000 */
[----:B------:R0:W1:Y:S02]  /*5ce0*/  SHFL.BFLY P2, R117, R119, R118, R179 ;  /* 0x0c00007677757389 */ /* 0x00006400000400b3 */
[----:B01----:R-:W-:Y:S05]  /*5cf0*/  ENDCOLLECTIVE ;  /* 0x000000000000791b */ /* 0x003fea0003800000 */
.L_x_5879:
[----:B------:R-:W-:-:S05]  /*5d00*/  FADD.FTZ R113, R110, R113 ;  /* 0x000000716e717221 */ /* 0x000fca0000010000 */
[----:B------:R-:W-:Y:S02]  /*5d10*/  MOV R119, R113 ;  /* 0x0000007100777202 */ /* 0x000fe40000000f00 */
[----:B------:R-:W-:-:S07]  /*5d20*/  MOV R115, R117 ;  /* 0x0000007500737202 */ /* 0x000fce0000000f00 */
[----:B------:R-:W-:Y:S05]  /*5d30*/  WARPSYNC.COLLECTIVE R116, `(.L_x_5880) ;  /* 0x0000000074087348 */ /* 0x000fea0003c00000 */
[----:B------:R0:W1:Y:S02]  /*5d40*/  SHFL.BFLY P2, R117, R119, R118, R179 ;  /* 0x0c00007677757389 */ /* 0x00006400000400b3 */
[----:B01----:R-:W-:Y:S05]  /*5d50*/  ENDCOLLECTIVE ;  /* 0x000000000000791b */ /* 0x003fea0003800000 */
.L_x_5880:
[----:B------:R-:W-:-:S05]  /*5d60*/  FADD.FTZ R115, R112, R115 ;  /* 0x0000007370737221 */ /* 0x000fca0000010000 */
[----:B------:R-:W-:Y:S01]  /*5d70*/  MOV R119, R115 ;  /* 0x0000007300777202 */ /* 0x000fe20000000f00 */
[----:B------:R-:W-:Y:S01]  /*5d80*/  HFMA2 R118, -RZ, RZ, 0, 9.5367431640625e-07 ;  /* 0x00000010ff767431 */ /* 0x000fe200000001ff */
[----:B------:R-:W-:-:S07]  /*5d90*/  MOV R114, R117 ;  /* 0x0000007500727202 */ /* 0x000fce0000000f00 */
[----:B------:R-:W-:Y:S05]  /*5da0*/  WARPSYNC.COLLECTIVE R116, `(.L_x_5881) ;  /* 0x0000000074087348 */ /* 0x000fea0003c00000 */
[----:B------:R0:W1:Y:S02]  /*5db0*/  SHFL.BFLY P2, R117, R119, R118, R179 ;  /* 0x0c00007677757389 */ /* 0x00006400000400b3 */
[----:B01----:R-:W-:Y:S05]  /*5dc0*/  ENDCOLLECTIVE ;  /* 0x000000000000791b */ /* 0x003fea0003800000 */
.L_x_5881:
[----:B------:R-:W-:-:S05]  /*5dd0*/  FADD.FTZ R114, R113, R114 ;  /* 0x0000007271727221 */ /* 0x000fca0000010000 */
[----:B------:R-:W-:Y:S02]  /*5de0*/  MOV R119, R114 ;  /* 0x0000007200777202 */ /* 0x000fe40000000f00 */
[----:B------:R-:W-:-:S07]  /*5df0*/  MOV R108, R117 ;  /* 0x00000075006c7202 */ /* 0x000fce0000000f00 */
[----:B------:R-:W-:Y:S05]  /*5e00*/  WARPSYNC.COLLECTIVE R116, `(.L_x_5882) ;  /* 0x0000000074087348 */ /* 0x000fea0003c00000 */
[----:B------:R0:W1:Y:S02]  /*5e10*/  SHFL.BFLY P2, R117, R119, R118, R179 ;  /* 0x0c00007677757389 */ /* 0x00006400000400b3 */
[----:B01----:R-:W-:Y:S05]  /*5e20*/  ENDCOLLECTIVE ;  /* 0x000000000000791b */ /* 0x003fea0003800000 */
.L_x_5882:
[----:B------:R-:W-:Y:S01]  /*5e30*/  MOV R109, R117 ;  /* 0x00000075006d7202 */ /* 0x000fe20000000f00 */
[----:B------:R-:W-:Y:S06]  /*5e40*/  BRA `(.L_x_5883) ;  /* 0xffffffb800b47947 */ /* 0x000fec000383ffff */
.L_x_5884:
        /* <DEDUP_REMOVED lines=11> */
.L_x_14499:


//--------------------- .text._ZN10layer_norm13ln_bwd_kernelINS_13Kernel_traitsIf13__nv_bfloat16fS2_fjLj768ELj1ELj4ELj1ELj16ENS_18Kernel_traits_baseILj768EfS2_fS2_fjLj128EEEEELb1ELb0ELb0ELb1EEEvNS_9BwdParamsE --------------------------
	.section	.text._ZN10layer_norm13ln_bwd_kernelINS_13Kernel_traitsIf13__nv_bfloat16fS2_fjLj768ELj1ELj4ELj1ELj16ENS_18Kernel_traits_baseILj768EfS2_fS2_fjLj128EEEEELb1ELb0ELb0ELb1EEEvNS_9BwdParamsE,"ax",@progbits
	.align	128
        .global         _ZN10layer_norm13ln_bwd_kernelINS_13Kernel_traitsIf13__nv_bfloat16fS2_fjLj768ELj1ELj4ELj1ELj16ENS_18Kernel_traits_baseILj768EfS2_fS2_fjLj128EEEEELb1ELb0ELb0ELb1EEEvNS_9BwdParamsE
        .type           _ZN10layer_norm13ln_bwd_kernelINS_13Kernel_traitsIf13__nv_bfloat16fS2_fjLj768ELj1ELj4ELj1ELj16ENS_18Kernel_traits_baseILj768EfS2_fS2_fjLj128EEEEELb1ELb0ELb0ELb1EEEvNS_9BwdParamsE,@function
        .size           _ZN10layer_norm13ln_bwd_kernelINS_13Kernel_traitsIf13__nv_bfloat16fS2_fjLj768ELj1ELj4ELj1ELj16ENS_18Kernel_traits_baseILj768EfS2_fS2_fjLj128EEEEELb1ELb0ELb0ELb1EEEvNS_9BwdParamsE,(.L_x_14500 - _ZN10layer_norm13ln_bwd_kernelINS_13Kernel_traitsIf13__nv_bfloat16fS2_fjLj768ELj1ELj4ELj1ELj16ENS_18Kernel_traits_baseILj768EfS2_fS2_fjLj128EEEEELb1ELb0ELb0ELb1EEEvNS_9BwdParamsE)
        .other          _ZN10layer_norm13ln_bwd_kernelINS_13Kernel_traitsIf13__nv_bfloat16fS2_fjLj768ELj1ELj4ELj1ELj16ENS_18Kernel_traits_baseILj768EfS2_fS2_fjLj128EEEEELb1ELb0ELb0ELb1EEEvNS_9BwdParamsE,@"STO_CUDA_ENTRY STV_DEFAULT"
_ZN10layer_norm13ln_bwd_kernelINS_13Kernel_traitsIf13__nv_bfloat16fS2_fjLj768ELj1ELj4ELj1ELj16ENS_18Kernel_traits_baseILj768EfS2_fS2_fjLj128EEEEELb1ELb0ELb0ELb1EEEvNS_9BwdParamsE:
.text._ZN10layer_norm13ln_bwd_kernelINS_13Kernel_traitsIf13__nv_bfloat16fS2_fjLj768ELj1ELj4ELj1ELj16ENS_18Kernel_traits_baseILj768EfS2_fS2_fjLj128EEEEELb1ELb0ELb0ELb1EEEvNS_9BwdParamsE:
        /* <DEDUP_REMOVED lines=78> */
.L_x_5898:
[----:B------:R-:W0:Y:S01]  /*04e0*/  LDC.64 R2, c[0x0][0x3c0] ;  /* 0x0000f000ff027b82 */ /* 0x000e220000000a00 */
[----:B------:R-:W1:Y:S01]  /*04f0*/  S2R R150, SR_TID.X ;  /* 0x0000000000967919 */ /* 0x000e620000002100 */
[----:B------:R-:W-:-:S05]  /*0500*/  IMAD R0, R148, UR11, RZ ;  /* 0x0000000b94007c24 */ /* 0x000fca000f8e02ff */
[----:B------:R-:W-:Y:S01]  /*0510*/  SHF.R.S32.HI R61, RZ, 0x1f, R0 ;  /* 0x0000001fff3d7819 */ /* 0x000fe20000011400 */
        /* <DEDUP_REMOVED lines=33> */
[----:B-----5:R-:W5:Y:S02]  /*0730*/  LDG.E.64 R2, desc[UR6][R2.64] ;  /* 0x0000000602027981 */ /* 0x020f64000c1e1b00 */
        /* <DEDUP_REMOVED lines=14> */
[----:B------:R-:W5:Y:S04]  /*0820*/  @P1 LDG.E.128 R36, desc[UR6][R162.64] ;  /* 0x00000006a2241981 */ /* 0x000f68000c1e1d00 */
[----:B------:R0:W5:Y:S01]  /*0830*/  @P1 LDG.E.128 R40, desc[UR6][R162.64+0x10] ;  /* 0x00001006a2281981 */ /* 0x000162000c1e1d00 */
[----:B------:R-:W-:-:S05]  /*0840*/  @P1 IMAD.WIDE.U32 R160, R159, 0x20, R160 ;  /* 0x000000209fa01825 */ /* 0x000fca00078e00a0 */
[----:B------:R-:W5:Y:S04]  /*0850*/  @P1 LDG.E.128 R28, desc[UR6][R160.64] ;  /* 0x00000006a01c1981 */ /* 0x000f68000c1e1d00 */
[----:B------:R1:W5:Y:S01]  /*0860*/  @P1 LDG.E.128 R32, desc[UR6][R160.64+0x10] ;  /* 0x00001006a0201981 */ /* 0x000362000c1e1d00 */
[----:B------:R-:W-:Y:S01]  /*0870*/  UMOV UR4, 0xffffffff ;  /* 0xffffffff00047882 */ /* 0x000fe20000000000 */
[----:B------:R-:W-:Y:S02]  /*0880*/  FSEL R177, R152, RZ, !P2 ;  /* 0x000000ff98b17208 */ /* 0x000fe40005000000 */
[----:B--2---:R-:W-:-:S03]  /*0890*/  @P0 SHF.L.U32 R151, R0, 0x10, RZ ;  /* 0x0000001000970819 */ /* 0x004fc600000006ff */
[C-C-:B---3--:R-:W-:Y:S01]  /*08a0*/  FADD.FTZ R0, -R177.reuse, R60.reuse ;  /* 0x0000003cb1007221 */ /* 0x148fe20000010100 */
[C---:B------:R-:W-:Y:S01]  /*08b0*/  FADD.FTZ R152, -R177.reuse, R61 ;  /* 0x0000003db1987221 */ /* 0x040fe20000010100 */
[----:B----4-:R-:W-:Y:S01]  /*08c0*/  FADD.FTZ R158, -R177, R69 ;  /* 0x00000045b19e7221 */ /* 0x010fe20000010100 */
[C---:B------:R-:W-:Y:S02]  /*08d0*/  PRMT R60, R64.reuse, 0x7632, R60 ;  /* 0x00007632403c7816 */ /* 0x040fe4000000003c */
[----:B------:R-:W-:Y:S02]  /*08e0*/  SHF.L.U32 R61, R64, 0x10, RZ ;  /* 0x00000010403d7819 */ /* 0x000fe400000006ff */
[C---:B0-----:R-:W-:Y:S02]  /*08f0*/  PRMT R163, R77.reuse, 0x7632, R163 ;  /* 0x000076324da37816 */ /* 0x041fe400000000a3 */
[----:B------:R-:W-:Y:S02]  /*0900*/  SHF.L.U32 R167, R77, 0x10, RZ ;  /* 0x000000104da77819 */ /* 0x000fe400000006ff */
[----:B------:R-:W-:-:S02]  /*0910*/  PRMT R183, R94, 0x7632, R183 ;  /* 0x000076325eb77816 */ /* 0x000fc400000000b7 */
[----:B------:R-:W-:Y:S02]  /*0920*/  SHF.L.U32 R165, R94, 0x10, RZ ;  /* 0x000000105ea57819 */ /* 0x000fe400000006ff */
[----:B------:R-:W-:Y:S01]  /*0930*/  SHF.L.U32 R94, R60, 0x10, RZ ;  /* 0x000000103c5e7819 */ /* 0x000fe200000006ff */
[C---:B------:R-:W-:Y:S01]  /*0940*/  FMUL.FTZ R69, R157.reuse, R152 ;  /* 0x000000989d457220 */ /* 0x040fe20000410000 */
[----:B------:R-:W-:Y:S01]  /*0950*/  FMUL.FTZ R0, R157, R0 ;  /* 0x000000009d007220 */ /* 0x000fe20000410000 */
[----:B------:R-:W-:Y:S01]  /*0960*/  FMUL.FTZ R77, R24, R61 ;  /* 0x0000003d184d7220 */ /* 0x000fe20000410000 */
[C---:B------:R-:W-:Y:S01]  /*0970*/  FADD.FTZ R62, -R177.reuse, R62 ;  /* 0x0000003eb13e7221 */ /* 0x040fe20000010100 */
[C-C-:B------:R-:W-:Y:S01]  /*0980*/  FADD.FTZ R154, -R177.reuse, R63.reuse ;  /* 0x0000003fb19a7221 */ /* 0x140fe20000010100 */
[----:B------:R-:W-:Y:S01]  /*0990*/  PRMT R156, R66, 0x7632, R156 ;  /* 0x00007632429c7816 */ /* 0x000fe2000000009c */
[----:B------:R-:W-:Y:S01]  /*09a0*/  FADD.FTZ R72, -R177, R72 ;  /* 0x00000048b1487221 */ /* 0x000fe20000010100 */
[----:B------:R-:W-:Y:S01]  /*09b0*/  PRMT R63, R65, 0x7632, R63 ;  /* 0x00007632413f7816 */ /* 0x000fe2000000003f */
[----:B------:R-:W-:Y:S01]  /*09c0*/  FADD.FTZ R174, -R177, R82 ;  /* 0x00000052b1ae7221 */ /* 0x000fe20000010100 */
[----:B------:R-:W-:Y:S01]  /*09d0*/  SHF.L.U32 R65, R65, 0x10, RZ ;  /* 0x0000001041417819 */ /* 0x000fe200000006ff */
[-C--:B------:R-:W-:Y:S01]  /*09e0*/  FFMA.FTZ R100, R69, R94.reuse, R100 ;  /* 0x0000005e45647223 */ /* 0x080fe20000010064 */
[----:B------:R-:W-:Y:S01]  /*09f0*/  FADD.FTZ R125, R94, R125 ;  /* 0x0000007d5e7d7221 */ /* 0x000fe20000010000 */
[C---:B------:R-:W-:Y:S01]  /*0a00*/  FADD.FTZ R164, -R177.reuse, R71 ;  /* 0x00000047b1a47221 */ /* 0x040fe20000010100 */
[C---:B------:R-:W-:Y:S01]  /*0a10*/  FADD.FTZ R74, -R177.reuse, R74 ;  /* 0x0000004ab14a7221 */ /* 0x040fe20000010100 */
[----:B------:R-:W-:Y:S01]  /*0a20*/  FADD.FTZ R182, -R177, R87 ;  /* 0x00000057b1b67221 */ /* 0x000fe20000010100 */
[----:B------:R-:W-:Y:S01]  /*0a30*/  FMUL.FTZ R94, R25, R94 ;  /* 0x0000005e195e7220 */ /* 0x000fe20000410000 */
[----:B------:R-:W-:Y:S01]  /*0a40*/  FFMA.FTZ R82, R0, R77, RZ ;  /* 0x0000004d00527223 */ /* 0x000fe200000100ff */
[----:B------:R-:W-:Y:S01]  /*0a50*/  FADD.FTZ R188, -R177, R90 ;  /* 0x0000005ab1bc7221 */ /* 0x000fe20000010100 */
[----:B------:R-:W-:Y:S01]  /*0a60*/  FMUL.FTZ R71, R157, R62 ;  /* 0x0000003e9d477220 */ /* 0x000fe20000410000 */
[----:B------:R-:W-:Y:S01]  /*0a70*/  SHF.L.U32 R156, R156, 0x10, RZ ;  /* 0x000000109c9c7819 */ /* 0x000fe200000006ff */
[----:B------:R-:W-:Y:S01]  /*0a80*/  FADD.FTZ R87, RZ, R77 ;  /* 0x0000004dff577221 */ /* 0x000fe20000010000 */
[----:B-1----:R-:W-:Y:S01]  /*0a90*/  SHF.L.U32 R161, R66, 0x10, RZ ;  /* 0x0000001042a17819 */ /* 0x002fe200000006ff */
[C---:B------:R-:W-:Y:S01]  /*0aa0*/  FADD.FTZ R160, -R177.reuse, R70 ;  /* 0x00000046b1a07221 */ /* 0x040fe20000010100 */
[C---:B------:R-:W-:Y:S01]  /*0ab0*/  FADD.FTZ R166, -R177.reuse, R73 ;  /* 0x00000049b1a67221 */ /* 0x040fe20000010100 */
[----:B------:R-:W-:Y:S01]  /*0ac0*/  FADD.FTZ R172, -R177, R81 ;  /* 0x00000051b1ac7221 */ /* 0x000fe20000010100 */
[----:B------:R-:W-:Y:S01]  /*0ad0*/  SHF.L.U32 R64, R63, 0x10, RZ ;  /* 0x000000103f407819 */ /* 0x000fe200000006ff */
[----:B------:R-:W-:Y:S01]  /*0ae0*/  FMUL.FTZ R90, R157, R158 ;  /* 0x0000009e9d5a7220 */ /* 0x000fe20000410000 */
[C---:B------:R-:W-:Y:S01]  /*0af0*/  FADD.FTZ R66, -R177.reuse, R68 ;  /* 0x00000044b1427221 */ /* 0x040fe20000010100 */
[----:B------:R-:W-:Y:S01]  /*0b00*/  PRMT R73, R76, 0x7632, R73 ;  /* 0x000076324c497816 */ /* 0x000fe20000000049 */
[----:B------:R-:W-:Y:S01]  /*0b10*/  FADD.FTZ R176, -R177, R83 ;  /* 0x00000053b1b07221 */ /* 0x000fe20000010100 */
[C---:B------:R-:W-:Y:S01]  /*0b20*/  FMUL.FTZ R70, R157.reuse, R154 ;  /* 0x0000009a9d467220 */ /* 0x040fe20000410000 */
[C---:B------:R-:W-:Y:S01]  /*0b30*/  FMUL.FTZ R81, R157.reuse, R72 ;  /* 0x000000489d517220 */ /* 0x040fe20000410000 */
[-C--:B------:R-:W-:Y:S01]  /*0b40*/  FMUL.FTZ R60, R26, R65.reuse ;  /* 0x000000411a3c7220 */ /* 0x080fe20000410000 */
[----:B------:R-:W-:Y:S01]  /*0b50*/  FMUL.FTZ R83, R157, R74 ;  /* 0x0000004a9d537220 */ /* 0x000fe20000410000 */
[----:B------:R-:W-:Y:S01]  /*0b60*/  FFMA.FTZ R72, R69, R94, R82 ;  /* 0x0000005e45487223 */ /* 0x000fe20000010052 */
[----:B------:R-:W-:Y:S01]  /*0b70*/  FADD.FTZ R126, R65, R126 ;  /* 0x0000007e417e7221 */ /* 0x000fe20000010000 */
[----:B------:R-:W-:Y:S01]  /*0b80*/  FFMA.FTZ R102, R71, R65, R102 ;  /* 0x0000004147667223 */ /* 0x000fe20000010066 */
[----:B------:R-:W-:Y:S01]  /*0b90*/  FADD.FTZ R87, R94, R87 ;  /* 0x000000575e577221 */ /* 0x000fe20000010000 */
[C---:B------:R-:W-:Y:S01]  /*0ba0*/  PRMT R173, R79.reuse, 0x7632, R173 ;  /* 0x000076324fad7816 */ /* 0x040fe200000000ad */
[----:B------:R-:W-:Y:S01]  /*0bb0*/  FADD.FTZ R129, R156, R129 ;  /* 0x000000819c817221 */ /* 0x000fe20000010000 */
[----:B------:R-:W-:Y:S01]  /*0bc0*/  SHF.L.U32 R175, R79, 0x10, RZ ;  /* 0x000000104faf7819 */ /* 0x000fe200000006ff */
[-C--:B------:R-:W-:Y:S01]  /*0bd0*/  FFMA.FTZ R105, R90, R156.reuse, R105 ;  /* 0x0000009c5a697223 */ /* 0x080fe20000010069 */
[----:B------:R-:W-:Y:S01]  /*0be0*/  FMUL.FTZ R65, R21, R156 ;  /* 0x0000009c15417220 */ /* 0x000fe20000410000 */
[--C-:B------:R-:W-:Y:S01]  /*0bf0*/  FADD.FTZ R180, -R177, R86.reuse ;  /* 0x00000056b1b47221 */ /* 0x100fe20000010100 */
[----:B------:R-:W-:Y:S01]  /*0c00*/  FMUL.FTZ R79, R157, R66 ;  /* 0x000000429d4f7220 */ /* 0x000fe20000410000 */
[-C--:B------:R-:W-:Y:S01]  /*0c10*/  FFMA.FTZ R103, R70, R64.reuse, R103 ;  /* 0x0000004046677223 */ /* 0x080fe20000010067 */
[----:B------:R-:W-:Y:S01]  /*0c20*/  FADD.FTZ R127, R64, R127 ;  /* 0x0000007f407f7221 */ /* 0x000fe20000010000 */
[----:B------:R-:W-:Y:S01]  /*0c30*/  SHF.L.U32 R156, R73, 0x10, RZ ;  /* 0x00000010499c7819 */ /* 0x000fe200000006ff */
[----:B------:R-:W-:Y:S01]  /*0c40*/  FMUL.FTZ R64, R27, R64 ;  /* 0x000000401b407220 */ /* 0x000fe20000410000 */
[----:B------:R-:W-:Y:S01]  /*0c50*/  PRMT R86, R92, 0x7632, R86 ;  /* 0x000076325c567816 */ /* 0x000fe20000000056 */
[----:B------:R-:W-:Y:S01]  /*0c60*/  FADD.FTZ R134, R167, R134 ;  /* 0x00000086a7867221 */ /* 0x000fe20000010000 */
[-C--:B------:R-:W-:Y:S01]  /*0c70*/  FFMA.FTZ R110, R83, R167.reuse, R110 ;  /* 0x000000a7536e7223 */ /* 0x080fe2000001006e */
[----:B------:R-:W-:Y:S01]  /*0c80*/  FMUL.FTZ R66, R18, R167 ;  /* 0x000000a712427220 */ /* 0x000fe20000410000 */
[----:B------:R-:W-:Y:S01]  /*0c90*/  FFMA.FTZ R73, R71, R60, R72 ;  /* 0x0000003c47497223 */ /* 0x000fe20000010048 */
[----:B------:R-:W-:Y:S01]  /*0ca0*/  FADD.FTZ R167, R60, R87 ;  /* 0x000000573ca77221 */ /* 0x000fe20000010000 */
[C---:B------:R-:W-:Y:S01]  /*0cb0*/  PRMT R169, R78.reuse, 0x7632, R169 ;  /* 0x000076324ea97816 */ /* 0x040fe200000000a9 */
[----:B------:R-:W-:Y:S01]  /*0cc0*/  FADD.FTZ R124, R61, R124 ;  /* 0x0000007c3d7c7221 */ /* 0x000fe20000010000 */
[----:B------:R-:W-:Y:S01]  /*0cd0*/  SHF.L.U32 R171, R78, 0x10, RZ ;  /* 0x000000104eab7819 */ /* 0x000fe200000006ff */
[----:B------:R-:W-:Y:S01]  /*0ce0*/  FFMA.FTZ R101, R0, R61, R101 ;  /* 0x0000003d00657223 */ /* 0x000fe20000010065 */
[----:B------:R-:W-:Y:S01]  /*0cf0*/  FMUL.FTZ R78, R157, R166 ;  /* 0x000000a69d4e7220 */ /* 0x000fe20000410000 */
[----:B------:R-:W-:Y:S01]  /*0d00*/  FMUL.FTZ R61, R20, R161 ;  /* 0x000000a1143d7220 */ /* 0x000fe20000410000 */
[----:B------:R-:W-:Y:S01]  /*0d10*/  SHF.L.U32 R166, R86, 0x10, RZ ;  /* 0x0000001056a67819 */ /* 0x000fe200000006ff */
[----:B------:R-:W-:Y:S01]  /*0d20*/  FFMA.FTZ R72, R70, R64, R73 ;  /* 0x0000004046487223 */ /* 0x000fe20000010049 */
[----:B------:R-:W-:Y:S01]  /*0d30*/  FADD.FTZ R86, R64, R167 ;  /* 0x000000a740567221 */ /* 0x000fe20000010000 */
[----:B------:R-:W-:Y:S01]  /*0d40*/  PRMT R162, R67, 0x7632, R162 ;  /* 0x0000763243a27816 */ /* 0x000fe200000000a2 */
        /* <DEDUP_REMOVED lines=8> */
[----:B------:R-:W-:Y:S01]  /*0dd0*/  FFMA.FTZ R73, R79, R61, R72 ;  /* 0x0000003d4f497223 */ /* 0x000fe20000010048 */
[----:B------:R-:W-:Y:S01]  /*0de0*/  SHF.L.U32 R177, R92, 0x10, RZ ;  /* 0x000000105cb17819 */ /* 0x000fe200000006ff */
[----:B------:R-:W-:Y:S01]  /*0df0*/  FMUL.FTZ R92, R157, R164 ;  /* 0x000000a49d5c7220 */ /* 0x000fe20000410000 */
[----:B------:R-:W-:Y:S01]  /*0e00*/  FADD.FTZ R164, R61, R86 ;  /* 0x000000563da47221 */ /* 0x000fe20000010000 */
[----:B------:R-:W-:Y:S01]  /*0e10*/  SHF.L.U32 R162, R162, 0x10, RZ ;  /* 0x00000010a2a27819 */ /* 0x000fe200000006ff */
        /* <DEDUP_REMOVED lines=19> */
[----:B------:R-:W-:Y:S01]  /*0f50*/  FADD.FTZ R131, R162, R131 ;  /* 0x00000083a2837221 */ /* 0x000fe20000010000 */
[----:B------:R-:W-:Y:S01]  /*0f60*/  FFMA.FTZ R107, R92, R162, R107 ;  /* 0x000000a25c6b7223 */ /* 0x000fe2000001006b */
[----:B------:R-:W-:Y:S01]  /*0f70*/  SHF.L.U32 R158, R163, 0x10, RZ ;  /* 0x00000010a39e7819 */ /* 0x000fe200000006ff */
[----:B------:R-:W-:Y:S01]  /*0f80*/  FMUL.FTZ R161, R157, R170 ;  /* 0x000000aa9da17220 */ /* 0x000fe20000410000 */
[----:B------:R-:W-:Y:S01]  /*0f90*/  SHF.L.U32 R162, R173, 0x10, RZ ;  /* 0x00000010ada27819 */ /* 0x000fe200000006ff */
[----:B------:R-:W-:Y:S01]  /*0fa0*/  FFMA.FTZ R86, R78, R169, R167 ;  /* 0x000000a94e567223 */ /* 0x000fe200000100a7 */
[----:B------:R-:W-:Y:S01]  /*0fb0*/  FADD.FTZ R173, R169, R164 ;  /* 0x000000a4a9ad7221 */ /* 0x000fe20000010000 */
[----:B------:R-:W-:Y:S01]  /*0fc0*/  FADD.FTZ R136, R171, R136 ;  /* 0x00000088ab887221 */ /* 0x000fe20000010000 */
[-C--:B------:R-:W-:Y:S01]  /*0fd0*/  FFMA.FTZ R112, R161, R171.reuse, R112 ;  /* 0x000000aba1707223 */ /* 0x080fe20000010070 */
[----:B------:R-:W-:Y:S01]  /*0fe0*/  FMUL.FTZ R74, R12, R171 ;  /* 0x000000ab0c4a7220 */ /* 0x000fe20000410000 */
[----:B------:R-:W-:Y:S01]  /*0ff0*/  FMUL.FTZ R80, R157, R168 ;  /* 0x000000a89d507220 */ /* 0x000fe20000410000 */
[----:B------:R-:W-:Y:S01]  /*1000*/  FFMA.FTZ R109, R78, R156, R109 ;  /* 0x0000009c4e6d7223 */ /* 0x000fe2000001006d */
[----:B------:R-:W-:Y:S01]  /*1010*/  FADD.FTZ R133, R156, R133 ;  /* 0x000000859c857221 */ /* 0x000fe20000010000 */
        /* <DEDUP_REMOVED lines=8> */
[----:B------:R-:W-:Y:S01]  /*10a0*/  FADD.FTZ R138, R175, R138 ;  /* 0x0000008aaf8a7221 */ /* 0x000fe20000010000 */
[-C--:B------:R-:W-:Y:S01]  /*10b0*/  FFMA.FTZ R114, R163, R175.reuse, R114 ;  /* 0x000000afa3727223 */ /* 0x080fe20000010072 */
[----:B------:R-:W-:Y:S01]  /*10c0*/  FMUL.FTZ R75, R14, R175 ;  /* 0x000000af0e4b7220 */ /* 0x000fe20000410000 */
[----:B------:R-:W-:Y:S01]  /*10d0*/  FMUL.FTZ R152, R157, R172 ;  /* 0x000000ac9d987220 */ /* 0x000fe20000410000 */
[----:B------:R-:W-:Y:S01]  /*10e0*/  FADD.FTZ R164, R165, R144 ;  /* 0x00000090a5a47221 */ /* 0x000fe20000010000 */
[----:B------:R-:W-:Y:S01]  /*10f0*/  FMUL.FTZ R175, R13, R160 ;  /* 0x000000a00daf7220 */ /* 0x000fe20000410000 */
[----:B------:R-:W-:Y:S01]  /*1100*/  FFMA.FTZ R167, R161, R74, R86 ;  /* 0x0000004aa1a77223 */ /* 0x000fe20000010056 */
[----:B------:R-:W-:Y:S01]  /*1110*/  FADD.FTZ R144, R74, R173 ;  /* 0x000000ad4a907221 */ /* 0x000fe20000010000 */
[----:B------:R-:W-:-:S02]  /*1120*/  PRMT R179, R93, 0x7632, R179 ;  /* 0x000076325db37816 */ /* 0x000fc400000000b3 */
[----:B------:R-:W-:Y:S01]  /*1130*/  SHF.L.U32 R181, R93, 0x10, RZ ;  /* 0x000000105db57819 */ /* 0x000fe200000006ff */
[----:B------:R-:W-:Y:S01]  /*1140*/  FMUL.FTZ R93, R157, R84 ;  /* 0x000000549d5d7220 */ /* 0x000fe20000410000 */
[----:B------:R-:W-:Y:S01]  /*1150*/  FFMA.FTZ R86, R152, R175, R167 ;  /* 0x000000af98567223 */ /* 0x000fe200000100a7 */
[----:B------:R-:W-:Y:S01]  /*1160*/  FADD.FTZ R144, R175, R144 ;  /* 0x00000090af907221 */ /* 0x000fe20000010000 */
[----:B------:R-:W-:Y:S01]  /*1170*/  FMUL.FTZ R91, R157, R184 ;  /* 0x000000b89d5b7220 */ /* 0x000fe20000410000 */
[----:B------:R-:W-:Y:S01]  /*1180*/  FADD.FTZ R140, R177, R140 ;  /* 0x0000008cb18c7221 */ /* 0x000fe20000010000 */
[-C--:B------:R-:W-:Y:S01]  /*1190*/  FFMA.FTZ R116, R93, R177.reuse, R116 ;  /* 0x000000b15d747223 */ /* 0x080fe20000010074 */
[----:B------:R-:W-:Y:S01]  /*11a0*/  FMUL.FTZ R72, R8, R177 ;  /* 0x000000b108487220 */ /* 0x000fe20000410000 */
[C---:B------:R-:W-:Y:S01]  /*11b0*/  FMUL.FTZ R154, R157.reuse, R176 ;  /* 0x000000b09d9a7220 */ /* 0x040fe20000410000 */
        /* <DEDUP_REMOVED lines=9> */
[-C--:B------:R-:W-:Y:S01]  /*1250*/  FFMA.FTZ R158, R88, R166.reuse, R117 ;  /* 0x000000a6589e7223 */ /* 0x080fe20000010075 */
[----:B------:R-:W-:Y:S01]  /*1260*/  FFMA.FTZ R120, R154, R177, R167 ;  /* 0x000000b19a787223 */ /* 0x000fe200000100a7 */
[----:B------:R-:W-:Y:S01]  /*1270*/  FADD.FTZ R117, R177, R144 ;  /* 0x00000090b1757221 */ /* 0x000fe20000010000 */
[----:B------:R-:W-:Y:S01]  /*1280*/  PRMT R76, R95, 0x7632, R76 ;  /* 0x000076325f4c7816 */ /* 0x000fe2000000004c */
[----:B------:R-:W-:Y:S01]  /*1290*/  FMUL.FTZ R86, R4, R165 ;  /* 0x000000a504567220 */ /* 0x000fe20000410000 */
[----:B------:R-:W-:Y:S01]  /*12a0*/  FADD.FTZ R144, R166, R141 ;  /* 0x0000008da6907221 */ /* 0x000fe20000010000 */
[----:B------:R-:W-:Y:S01]  /*12b0*/  FMUL.FTZ R165, R9, R166 ;  /* 0x000000a609a57220 */ /* 0x000fe20000410000 */
[----:B------:R-:W-:Y:S01]  /*12c0*/  FFMA.FTZ R141, R93, R72, R120 ;  /* 0x000000485d8d7223 */ /* 0x000fe20000010078 */
[----:B------:R-:W-:Y:S01]  /*12d0*/  FADD.FTZ R120, R72, R117 ;  /* 0x0000007548787221 */ /* 0x000fe20000010000 */
[----:B------:R-:W-:Y:S01]  /*12e0*/  SHF.L.U32 R168, R179, 0x10, RZ ;  /* 0x00000010b3a87819 */ /* 0x000fe200000006ff */
[C---:B------:R-:W-:Y:S01]  /*12f0*/  FMUL.FTZ R89, R157.reuse, R180 ;  /* 0x000000b49d597220 */ /* 0x040fe20000410000 */
[----:B------:R-:W-:Y:S01]  /*1300*/  SHF.L.U32 R166, R76, 0x10, RZ ;  /* 0x000000104ca67819 */ /* 0x000fe200000006ff */
[----:B------:R-:W-:Y:S01]  /*1310*/  FMUL.FTZ R73, R10, R181 ;  /* 0x000000b50a497220 */ /* 0x000fe20000410000 */
[----:B------:R-:W-:Y:S01]  /*1320*/  FFMA.FTZ R76, R88, R165, R141 ;  /* 0x000000a5584c7223 */ /* 0x000fe2000001008d */
[----:B------:R-:W-:Y:S01]  /*1330*/  FADD.FTZ R120, R120, R165 ;  /* 0x000000a578787221 */ /* 0x000fe20000010000 */
[----:B------:R-:W-:Y:S01]  /*1340*/  FMUL.FTZ R84, R157, R182 ;  /* 0x000000b69d547220 */ /* 0x000fe20000410000 */
[----:B------:R-:W-:Y:S01]  /*1350*/  FMUL.FTZ R167, R11, R168 ;  /* 0x000000a80ba77220 */ /* 0x000fe20000410000 */
[----:B------:R-:W-:Y:S01]  /*1360*/  FFMA.FTZ R117, R89, R73, R76 ;  /* 0x0000004959757223 */ /* 0x000fe2000001004c */
[----:B------:R-:W-:Y:S01]  /*1370*/  SHF.L.U32 R95, R95, 0x10, RZ ;  /* 0x000000105f5f7819 */ /* 0x000fe200000006ff */
[----:B------:R-:W-:Y:S01]  /*1380*/  FADD.FTZ R120, R120, R73 ;  /* 0x0000004978787221 */ /* 0x000fe20000010000 */
[----:B------:R-:W-:Y:S01]  /*1390*/  SHF.L.U32 R170, R183, 0x10, RZ ;  /* 0x00000010b7aa7819 */ /* 0x000fe200000006ff */
[----:B------:R-:W-:Y:S01]  /*13a0*/  FMUL.FTZ R82, R157, R186 ;  /* 0x000000ba9d527220 */ /* 0x000fe20000410000 */
[----:B------:R-:W-:Y:S01]  /*13b0*/  FFMA.FTZ R76, R84, R167, R117 ;  /* 0x000000a7544c7223 */ /* 0x000fe20000010075 */
[----:B------:R-:W-:Y:S01]  /*13c0*/  FADD.FTZ R139, R162, R139 ;  /* 0x0000008ba28b7221 */ /* 0x000fe20000010000 */
[----:B------:R-:W-:Y:S01]  /*13d0*/  FFMA.FTZ R115, R154, R162, R115 ;  /* 0x000000a29a737223 */ /* 0x000fe20000010073 */
[----:B------:R-:W-:Y:S01]  /*13e0*/  FADD.FTZ R117, R120, R167 ;  /* 0x000000a778757221 */ /* 0x000fe20000010000 */
[----:B------:R-:W-:Y:S01]  /*13f0*/  FADD.FTZ R162, R95, R146 ;  /* 0x000000925fa27221 */ /* 0x000fe20000010000 */
[----:B------:R-:W-:Y:S01]  /*1400*/  FFMA.FTZ R146, R82, R170, R121 ;  /* 0x000000aa52927223 */ /* 0x000fe20000010079 */
[----:B------:R-:W-:Y:S01]  /*1410*/  FMUL.FTZ R87, R157, R188 ;  /* 0x000000bc9d577220 */ /* 0x000fe20000410000 */
[----:B------:R-:W-:Y:S01]  /*1420*/  FFMA.FTZ R121, R91, R86, R76 ;  /* 0x000000565b797223 */ /* 0x000fe2000001004c */
[----:B------:R-:W-:Y:S01]  /*1430*/  FMUL.FTZ R173, R5, R170 ;  /* 0x000000aa05ad7220 */ /* 0x000fe20000410000 */
        /* <DEDUP_REMOVED lines=26> */
[----:B------:R-:W-:Y:S01]  /*15e0*/  MOV R120, R160 ;  /* 0x000000a000787202 */ /* 0x000fe20000000f00 */
[----:B-1----:R-:W-:-:S03]  /*15f0*/  FADD.FTZ R141, R166, R141 ;  /* 0x0000008da68d7221 */ /* 0x002fc60000010000 */
[----:B------:R-:W0:Y:S04]  /*1600*/  SHFL.BFLY PT, R168, R121, 0x4, 0x1f ;  /* 0x0c801f0079a87f89 */ /* 0x000e2800000e0000 */
[----:B------:R-:W1:Y:S01]  /*1610*/  SHFL.BFLY PT, R170, R141, 0x4, 0x1f ;  /* 0x0c801f008daa7f89 */ /* 0x000e6200000e0000 */
[----:B0-----:R-:W-:Y:S01]  /*1620*/  FADD.FTZ R168, R121, R168 ;  /* 0x000000a879a87221 */ /* 0x001fe20000010000 */
[----:B------:R-:W-:Y:S02]  /*1630*/  MOV R121, R146 ;  /* 0x0000009200797202 */ /* 0x000fe40000000f00 */
[----:B------:R-:W-:Y:S01]  /*1640*/  MOV R146, R162 ;  /* 0x000000a200927202 */ /* 0x000fe20000000f00 */
[----:B-1----:R-:W-:Y:S01]  /*1650*/  FADD.FTZ R170, R141, R170 ;  /* 0x000000aa8daa7221 */ /* 0x002fe20000010000 */
[----:B------:R-:W0:Y:S01]  /*1660*/  SHFL.BFLY PT, R95, R168, 0x8, 0x1f ;  /* 0x0d001f00a85f7f89 */ /* 0x000e2200000e0000 */
[----:B------:R-:W-:-:S02]  /*1670*/  MOV R141, R144 ;  /* 0x00000090008d7202 */ /* 0x000fc40000000f00 */
[----:B------:R-:W-:Y:S01]  /*1680*/  MOV R144, R164 ;  /* 0x000000a400907202 */ /* 0x000fe20000000f00 */
[----:B------:R-:W1:Y:S01]  /*1690*/  SHFL.BFLY PT, R117, R170, 0x8, 0x1f ;  /* 0x0d001f00aa757f89 */ /* 0x000e6200000e0000 */
[----:B0-----:R-:W-:Y:S01]  /*16a0*/  FADD.FTZ R95, R168, R95 ;  /* 0x0000005fa85f7221 */ /* 0x001fe20000010000 */
[----:B-1----:R-:W-:-:S04]  /*16b0*/  FADD.FTZ R172, R170, R117 ;  /* 0x00000075aaac7221 */ /* 0x002fc80000010000 */
[----:B------:R0:W1:Y:S01]  /*16c0*/  SHFL.BFLY PT, R166, R95, 0x10, 0x1f ;  /* 0x0e001f005fa67f89 */ /* 0x00006200000e0000 */
[----:B------:R-:W-:-:S03]  /*16d0*/  MOV R117, R158 ;  /* 0x0000009e00757202 */ /* 0x000fc60000000f00 */
[----:B------:R0:W2:Y:S04]  /*16e0*/  SHFL.BFLY PT, R179, R172, 0x10, 0x1f ;  /* 0x0e001f00acb37f89 */ /* 0x0000a800000e0000 */
.L_x_5910:
[----:B-1----:R-:W-:Y:S01]  /*16f0*/  FADD.FTZ R166, R95, R166 ;  /* 0x000000a65fa67221 */ /* 0x002fe20000010000 */
[----:B0-2---:R-:W-:-:S03]  /*1700*/  FADD.FTZ R95, R172, R179 ;  /* 0x000000b3ac5f7221 */ /* 0x005fc60000010000 */
        /* <DEDUP_REMOVED lines=10> */
[-C--:B------:R-:W-:Y:S01]  /*17b0*/  FFMA.FTZ R85, R85, R95.reuse, R158 ;  /* 0x0000005f55557223 */ /* 0x080fe2000001009e */
[----:B------:R-:W-:Y:S01]  /*17c0*/  FADD.FTZ R0, R77, -R0 ;  /* 0x800000004d007221 */ /* 0x000fe20000010000 */
[-CC-:B------:R-:W-:Y:S01]  /*17d0*/  FFMA.FTZ R77, R70, R95.reuse, R158.reuse ;  /* 0x0000005f464d7223 */ /* 0x180fe2000001009e */
[----:B------:R-:W-:Y:S01]  /*17e0*/  FADD.FTZ R71, R60, -R71 ;  /* 0x800000473c477221 */ /* 0x000fe20000010000 */
[----:B------:R-:W-:Y:S01]  /*17f0*/  FFMA.FTZ R70, R79, R95, R158 ;  /* 0x0000005f4f467223 */ /* 0x000fe2000001009e */
[----:B------:R-:W-:Y:S01]  /*1800*/  FADD.FTZ R94, R94, -R69 ;  /* 0x800000455e5e7221 */ /* 0x000fe20000010000 */
        /* <DEDUP_REMOVED lines=14> */
[----:B------:R-:W-:Y:S01]  /*18f0*/  FFMA.FTZ R83, R83, R95, R158 ;  /* 0x0000005f53537223 */ /* 0x000fe2000001009e */
[----:B------:R-:W-:Y:S01]  /*1900*/  FSEL R64, R60, RZ, P4 ;  /* 0x000000ff3c407208 */ /* 0x000fe20002000000 */
[----:B------:R-:W-:Y:S01]  /*1910*/  FFMA.FTZ R60, R157, R85, R34 ;  /* 0x000000559d3c7223 */ /* 0x000fe20000010022 */
[----:B------:R-:W-:Y:S01]  /*1920*/  FMUL.FTZ R69, R94, UR5 ;  /* 0x000000055e457c20 */ /* 0x000fe20008410000 */
[----:B------:R-:W-:Y:S01]  /*1930*/  FFMA.FTZ R92, R92, R95, R158 ;  /* 0x0000005f5c5c7223 */ /* 0x000fe2000001009e */
[----:B------:R-:W-:Y:S01]  /*1940*/  FADD.FTZ R83, R66, -R83 ;  /* 0x8000005342537221 */ /* 0x000fe20000010000 */
[-C--:B------:R-:W-:Y:S01]  /*1950*/  FMUL.FTZ R60, R60, R151.reuse ;  /* 0x000000973c3c7220 */ /* 0x080fe20000410000 */
[----:B------:R-:W-:Y:S01]  /*1960*/  FMUL.FTZ R62, R62, R151 ;  /* 0x000000973e3e7220 */ /* 0x000fe20000410000 */
[----:B------:R-:W-:Y:S01]  /*1970*/  FSEL R69, R69, RZ, P2 ;  /* 0x000000ff45457208 */ /* 0x000fe20001000000 */
[----:B------:R-:W-:Y:S01]  /*1980*/  FADD.FTZ R92, R63, -R92 ;  /* 0x8000005c3f5c7221 */ /* 0x000fe20000010000 */
[----:B------:R-:W-:Y:S01]  /*1990*/  FMUL.FTZ R60, R60, UR5 ;  /* 0x000000053c3c7c20 */ /* 0x000fe20008410000 */
[----:B------:R-:W-:Y:S01]  /*19a0*/  LOP3.LUT P2, RZ, R99, 0xff0000, RZ, 0xc0, !PT ;  /* 0x00ff000063ff7812 */ /* 0x000fe2000784c0ff */
[-CC-:B------:R-:W-:Y:S01]  /*19b0*/  FFMA.FTZ R160, R81, R95.reuse, R158.reuse ;  /* 0x0000005f51a07223 */ /* 0x180fe2000001009e */
[----:B------:R-:W-:Y:S01]  /*19c0*/  FMUL.FTZ R62, R62, UR5 ;  /* 0x000000053e3e7c20 */ /* 0x000fe20008410000 */
[----:B------:R-:W-:Y:S01]  /*19d0*/  LOP3.LUT P6, RZ, R99, 0xff, RZ, 0xc0, !PT ;  /* 0x000000ff63ff7812 */ /* 0x000fe200078cc0ff */
[----:B------:R-:W-:Y:S01]  /*19e0*/  FFMA.FTZ R93, R93, R95, R158 ;  /* 0x0000005f5d5d7223 */ /* 0x000fe2000001009e */
[----:B------:R-:W-:Y:S01]  /*19f0*/  FSEL R63, R60, RZ, P2 ;  /* 0x000000ff3c3f7208 */ /* 0x000fe20001000000 */
[----:B------:R-:W-:Y:S01]  /*1a00*/  FFMA.FTZ R60, R157, R83, R38 ;  /* 0x000000539d3c7223 */ /* 0x000fe20000010026 */
[----:B------:R-:W-:Y:S01]  /*1a10*/  FADD.FTZ R67, R67, -R160 ;  /* 0x800000a043437221 */ /* 0x000fe20000010000 */
[----:B------:R-:W-:Y:S01]  /*1a20*/  FFMA.FTZ R164, R89, R95, R158 ;  /* 0x0000005f59a47223 */ /* 0x000fe2000001009e */
[----:B------:R-:W-:Y:S01]  /*1a30*/  FSEL R62, R62, RZ, P6 ;  /* 0x000000ff3e3e7208 */ /* 0x000fe20003000000 */
[----:B------:R-:W-:Y:S01]  /*1a40*/  FMUL.FTZ R60, R60, R151 ;  /* 0x000000973c3c7220 */ /* 0x000fe20000410000 */
[----:B------:R-:W-:Y:S01]  /*1a50*/  FFMA.FTZ R66, R157, R67, R36 ;  /* 0x000000439d427223 */ /* 0x000fe20000010024 */
[----:B------:R-:W-:Y:S01]  /*1a60*/  FFMA.FTZ R90, R90, R95, R158 ;  /* 0x0000005f5a5a7223 */ /* 0x000fe2000001009e */
[----:B------:R-:W-:Y:S01]  /*1a70*/  LOP3.LUT P6, RZ, R96, 0xff0000, RZ, 0xc0, !PT ;  /* 0x00ff000060ff7812 */ /* 0x000fe200078cc0ff */
[----:B------:R-:W-:Y:S01]  /*1a80*/  FMUL.FTZ R60, R60, UR5 ;  /* 0x000000053c3c7c20 */ /* 0x000fe20008410000 */
[----:B------:R-:W-:Y:S01]  /*1a90*/  FADD.FTZ R93, R72, -R93 ;  /* 0x8000005d485d7221 */ /* 0x000fe20000010000 */
[----:B------:R-:W-:Y:S01]  /*1aa0*/  FADD.FTZ R73, R73, -R164 ;  /* 0x800000a449497221 */ /* 0x000fe20000010000 */
[----:B------:R-:W-:Y:S01]  /*1ab0*/  FFMA.FTZ R0, R157, R0, R28 ;  /* 0x000000009d007223 */ /* 0x000fe2000001001c */
[----:B------:R-:W-:Y:S01]  /*1ac0*/  FMUL.FTZ R66, R66, R151 ;  /* 0x0000009742427220 */ /* 0x000fe20000410000 */
[----:B------:R-:W-:Y:S01]  /*1ad0*/  LOP3.LUT P3, RZ, R98, 0xff000000, RZ, 0xc0, !PT ;  /* 0xff00000062ff7812 */ /* 0x000fe2000786c0ff */
[----:B------:R-:W-:Y:S01]  /*1ae0*/  FADD.FTZ R90, R65, -R90 ;  /* 0x8000005a415a7221 */ /* 0x000fe20000010000 */
[----:B------:R-:W-:Y:S01]  /*1af0*/  FFMA.FTZ R92, R157, R92, R35 ;  /* 0x0000005c9d5c7223 */ /* 0x000fe20000010023 */
[----:B------:R-:W-:Y:S01]  /*1b00*/  FSEL R70, R60, RZ, P6 ;  /* 0x000000ff3c467208 */ /* 0x000fe20003000000 */
[-CC-:B------:R-:W-:Y:S01]  /*1b10*/  FFMA.FTZ R78, R78, R95.reuse, R158.reuse ;  /* 0x0000005f4e4e7223 */ /* 0x180fe2000001009e */
[-CC-:B------:R-:W-:Y:S01]  /*1b20*/  FFMA.FTZ R80, R80, R95.reuse, R158.reuse ;  /* 0x0000005f50507223 */ /* 0x180fe2000001009e */
[-CC-:B------:R-:W-:Y:S01]  /*1b30*/  FFMA.FTZ R161, R161, R95.reuse, R158.reuse ;  /* 0x0000005fa1a17223 */ /* 0x180fe2000001009e */
[-CC-:B------:R-:W-:Y:S01]  /*1b40*/  FFMA.FTZ R152, R152, R95.reuse, R158.reuse ;  /* 0x0000005f98987223 */ /* 0x180fe2000001009e */
[----:B------:R-:W-:Y:S01]  /*1b50*/  FFMA.FTZ R154, R154, R95, R158 ;  /* 0x0000005f9a9a7223 */ /* 0x000fe2000001009e */
[C---:B------:R-:W-:Y:S01]  /*1b60*/  FFMA.FTZ R60, R157.reuse, R93, R44 ;  /* 0x0000005d9d3c7223 */ /* 0x040fe2000001002c */
[C---:B------:R-:W-:Y:S01]  /*1b70*/  FFMA.FTZ R72, R157.reuse, R73, R46 ;  /* 0x000000499d487223 */ /* 0x040fe2000001002e */
[-C--:B------:R-:W-:Y:S01]  /*1b80*/  FMUL.FTZ R0, R0, R151.reuse ;  /* 0x0000009700007220 */ /* 0x080fe20000410000 */
[----:B------:R-:W-:Y:S01]  /*1b90*/  FMUL.FTZ R66, R66, UR5 ;  /* 0x0000000542427c20 */ /* 0x000fe20008410000 */
[----:B------:R-:W-:Y:S01]  /*1ba0*/  LOP3.LUT P4, RZ, R96, 0xff, RZ, 0xc0, !PT ;  /* 0x000000ff60ff7812 */ /* 0x000fe2000788c0ff */
[----:B------:R-:W-:Y:S01]  /*1bb0*/  FFMA.FTZ R90, R157, R90, R33 ;  /* 0x0000005a9d5a7223 */ /* 0x000fe20000010021 */
[----:B------:R-:W-:Y:S01]  /*1bc0*/  FSEL R65, R61, RZ, P3 ;  /* 0x000000ff3d417208 */ /* 0x000fe20001800000 */
[-C--:B------:R-:W-:Y:S01]  /*1bd0*/  FMUL.FTZ R92, R92, R151.reuse ;  /* 0x000000975c5c7220 */ /* 0x080fe20000410000 */
[----:B------:R-:W-:Y:S01]  /*1be0*/  ISETP.GE.U32.AND P1, PT, R98, RZ, PT ;  /* 0x000000ff6200720c */ /* 0x000fe20003f26070 */
[----:B------:R-:W-:Y:S01]  /*1bf0*/  FADD.FTZ R78, R169, -R78 ;  /* 0x8000004ea94e7221 */ /* 0x000fe20000010000 */
[----:B------:R-:W-:Y:S01]  /*1c00*/  FADD.FTZ R80, R171, -R80 ;  /* 0x80000050ab507221 */ /* 0x000fe20000010000 */
[----:B------:R-:W-:Y:S01]  /*1c10*/  FADD.FTZ R161, R74, -R161 ;  /* 0x800000a14aa17221 */ /* 0x000fe20000010000 */
[----:B------:R-:W-:Y:S01]  /*1c20*/  FADD.FTZ R152, R175, -R152 ;  /* 0x80000098af987221 */ /* 0x000fe20000010000 */
[----:B------:R-:W-:Y:S01]  /*1c30*/  FADD.FTZ R154, R177, -R154 ;  /* 0x8000009ab19a7221 */ /* 0x000fe20000010000 */
[-C--:B------:R-:W-:Y:S01]  /*1c40*/  FMUL.FTZ R60, R60, R151.reuse ;  /* 0x000000973c3c7220 */ /* 0x080fe20000410000 */
[----:B------:R-:W-:Y:S01]  /*1c50*/  FMUL.FTZ R61, R72, R151 ;  /* 0x00000097483d7220 */ /* 0x000fe20000410000 */
[-CC-:B------:R-:W-:Y:S01]  /*1c60*/  FFMA.FTZ R162, R163, R95.reuse, R158.reuse ;  /* 0x0000005fa3a27223 */ /* 0x180fe2000001009e */
[-CC-:B------:R-:W-:Y:S01]  /*1c70*/  FFMA.FTZ R88, R88, R95.reuse, R158.reuse ;  /* 0x0000005f58587223 */ /* 0x180fe2000001009e */
[-CC-:B------:R-:W-:Y:S01]  /*1c80*/  FFMA.FTZ R84, R84, R95.reuse, R158.reuse ;  /* 0x0000005f54547223 */ /* 0x180fe2000001009e */
[-CC-:B------:R-:W-:Y:S01]  /*1c90*/  FFMA.FTZ R91, R91, R95.reuse, R158.reuse ;  /* 0x0000005f5b5b7223 */ /* 0x180fe2000001009e */
[-CC-:B------:R-:W-:Y:S01]  /*1ca0*/  FFMA.FTZ R82, R82, R95.reuse, R158.reuse ;  /* 0x0000005f52527223 */ /* 0x180fe2000001009e */
[-CC-:B------:R-:W-:Y:S01]  /*1cb0*/  FFMA.FTZ R87, R87, R95.reuse, R158.reuse ;  /* 0x0000005f57577223 */ /* 0x180fe2000001009e */
[----:B------:R-:W-:Y:S01]  /*1cc0*/  FFMA.FTZ R95, R68, R95, R158 ;  /* 0x0000005f445f7223 */ /* 0x000fe2000001009e */
[----:B------:R-:W-:Y:S01]  /*1cd0*/  FMUL.FTZ R0, R0, UR5 ;  /* 0x0000000500007c20 */ /* 0x000fe20008410000 */
        /* <DEDUP_REMOVED lines=8> */
[C---:B------:R-:W-:Y:S01]  /*1d60*/  FFMA.FTZ R152, R157.reuse, R152, R41 ;  /* 0x000000989d987223 */ /* 0x040fe20000010029 */
[----:B------:R-:W-:Y:S01]  /*1d70*/  FFMA.FTZ R154, R157, R154, R43 ;  /* 0x0000009a9d9a7223 */ /* 0x000fe2000001002b */
[----:B------:R-:W-:Y:S01]  /*1d80*/  FMUL.FTZ R72, R60, UR5 ;  /* 0x000000053c487c20 */ /* 0x000fe20008410000 */
[----:B------:R-:W-:Y:S01]  /*1d90*/  FMUL.FTZ R73, R61, UR5 ;  /* 0x000000053d497c20 */ /* 0x000fe20008410000 */
[----:B------:R-:W-:Y:S01]  /*1da0*/  FSEL R0, R0, RZ, P5 ;  /* 0x000000ff00007208 */ /* 0x000fe20002800000 */
[----:B------:R-:W0:Y:S01]  /*1db0*/  LDC.64 R60, c[0x0][0x468] ;  /* 0x00011a00ff3c7b82 */ /* 0x000e220000000a00 */
[----:B------:R-:W-:Y:S01]  /*1dc0*/  FMUL.FTZ R90, R90, UR5 ;  /* 0x000000055a5a7c20 */ /* 0x000fe20008410000 */
[----:B------:R-:W-:Y:S01]  /*1dd0*/  LOP3.LUT P5, RZ, R99, 0xff00, RZ, 0xc0, !PT ;  /* 0x0000ff0063ff7812 */ /* 0x000fe200078ac0ff */
[-C--:B------:R-:W-:Y:S01]  /*1de0*/  FMUL.FTZ R78, R78, R151.reuse ;  /* 0x000000974e4e7220 */ /* 0x080fe20000410000 */
[----:B------:R-:W-:Y:S01]  /*1df0*/  FSEL R92, R92, RZ, P1 ;  /* 0x000000ff5c5c7208 */ /* 0x000fe20000800000 */
[-C--:B------:R-:W-:Y:S01]  /*1e00*/  FMUL.FTZ R80, R80, R151.reuse ;  /* 0x0000009750507220 */ /* 0x080fe20000410000 */
[-C--:B------:R-:W-:Y:S01]  /*1e10*/  FMUL.FTZ R66, R66, R151.reuse ;  /* 0x0000009742427220 */ /* 0x080fe20000410000 */
[-C--:B------:R-:W-:Y:S01]  /*1e20*/  FMUL.FTZ R152, R152, R151.reuse ;  /* 0x0000009798987220 */ /* 0x080fe20000410000 */
[-C--:B------:R-:W-:Y:S01]  /*1e30*/  FMUL.FTZ R154, R154, R151.reuse ;  /* 0x000000979a9a7220 */ /* 0x080fe20000410000 */
[----:B------:R-:W-:Y:S01]  /*1e40*/  ISETP.GE.U32.AND P1, PT, R96, RZ, PT ;  /* 0x000000ff6000720c */ /* 0x000fe20003f26070 */
[----:B------:R-:W-:Y:S01]  /*1e50*/  FADD.FTZ R162, R75, -R162 ;  /* 0x800000a24ba27221 */ /* 0x000fe20000010000 */
[----:B------:R-:W-:Y:S01]  /*1e60*/  FSEL R67, R90, RZ, P5 ;  /* 0x000000ff5a437208 */ /* 0x000fe20002800000 */
[----:B------:R-:W-:Y:S01]  /*1e70*/  FMUL.FTZ R78, R78, UR5 ;  /* 0x000000054e4e7c20 */ /* 0x000fe20008410000 */
[----:B------:R-:W-:Y:S01]  /*1e80*/  FMUL.FTZ R80, R80, UR5 ;  /* 0x0000000550507c20 */ /* 0x000fe20008410000 */
[----:B------:R-:W-:Y:S01]  /*1e90*/  FMUL.FTZ R66, R66, UR5 ;  /* 0x0000000542427c20 */ /* 0x000fe20008410000 */
[----:B------:R-:W-:Y:S01]  /*1ea0*/  FMUL.FTZ R152, R152, UR5 ;  /* 0x0000000598987c20 */ /* 0x000fe20008410000 */
[----:B------:R-:W-:Y:S01]  /*1eb0*/  FMUL.FTZ R154, R154, UR5 ;  /* 0x000000059a9a7c20 */ /* 0x000fe20008410000 */
[C---:B------:R-:W-:Y:S01]  /*1ec0*/  LOP3.LUT P3, RZ, R96.reuse, 0xff00, RZ, 0xc0, !PT ;  /* 0x0000ff0060ff7812 */ /* 0x040fe2000786c0ff */
[----:B------:R-:W-:Y:S01]  /*1ed0*/  FFMA.FTZ R162, R157, R162, R42 ;  /* 0x000000a29da27223 */ /* 0x000fe2000001002a */
[----:B------:R-:W-:Y:S01]  /*1ee0*/  LOP3.LUT P5, RZ, R96, 0xff000000, RZ, 0xc0, !PT ;  /* 0xff00000060ff7812 */ /* 0x000fe200078ac0ff */
[----:B------:R-:W-:Y:S01]  /*1ef0*/  FADD.FTZ R88, R165, -R88 ;  /* 0x80000058a5587221 */ /* 0x000fe20000010000 */
[----:B------:R-:W-:Y:S01]  /*1f00*/  LOP3.LUT P2, RZ, R97, 0xff, RZ, 0xc0, !PT ;  /* 0x000000ff61ff7812 */ /* 0x000fe2000784c0ff */
[----:B------:R-:W-:Y:S01]  /*1f10*/  FADD.FTZ R84, R167, -R84 ;  /* 0x80000054a7547221 */ /* 0x000fe20000010000 */
[C---:B------:R-:W-:Y:S01]  /*1f20*/  LOP3.LUT P4, RZ, R97.reuse, 0xff00, RZ, 0xc0, !PT ;  /* 0x0000ff0061ff7812 */ /* 0x040fe2000788c0ff */
[----:B------:R-:W-:Y:S01]  /*1f30*/  FADD.FTZ R91, R86, -R91 ;  /* 0x8000005b565b7221 */ /* 0x000fe20000010000 */
[----:B------:R-:W-:Y:S01]  /*1f40*/  ISETP.GE.U32.AND.EX P1, PT, R97, 0x1000000, PT, P1 ;  /* 0x010000006100780c */ /* 0x000fe20003f26110 */
[----:B------:R-:W-:Y:S01]  /*1f50*/  FADD.FTZ R82, R173, -R82 ;  /* 0x80000052ad527221 */ /* 0x000fe20000010000 */
[----:B------:R-:W-:Y:S01]  /*1f60*/  LOP3.LUT P6, RZ, R2, 0xff, RZ, 0xc0, !PT ;  /* 0x000000ff02ff7812 */ /* 0x000fe200078cc0ff */
        /* <DEDUP_REMOVED lines=10> */
[----:B------:R-:W-:Y:S01]  /*2010*/  FSEL R81, R154, RZ, P1 ;  /* 0x000000ff9a517208 */ /* 0x000fe20000800000 */
[C---:B------:R-:W-:Y:S01]  /*2020*/  FFMA.FTZ R74, R157.reuse, R76, R51 ;  /* 0x0000004c9d4a7223 */ /* 0x040fe20000010033 */
[----:B------:R-:W-:Y:S01]  /*2030*/  LOP3.LUT P5, RZ, R2, 0xff00, RZ, 0xc0, !PT ;  /* 0x0000ff0002ff7812 */ /* 0x000fe200078ac0ff */
[----:B------:R-:W-:Y:S01]  /*2040*/  FMUL.FTZ R162, R162, UR5 ;  /* 0x00000005a2a27c20 */ /* 0x000fe20008410000 */
[----:B------:R-:W-:Y:S01]  /*2050*/  LOP3.LUT P2, RZ, R2, 0xff0000, RZ, 0xc0, !PT ;  /* 0x00ff000002ff7812 */ /* 0x000fe2000784c0ff */
[-C--:B------:R-:W-:Y:S01]  /*2060*/  FMUL.FTZ R88, R88, R151.reuse ;  /* 0x0000009758587220 */ /* 0x080fe20000410000 */
        /* <DEDUP_REMOVED lines=8> */
[----:B------:R-:W-:Y:S01]  /*20f0*/  LOP3.LUT P3, RZ, R97, 0xff0000, RZ, 0xc0, !PT ;  /* 0x00ff000061ff7812 */ /* 0x000fe2000786c0ff */
        /* <DEDUP_REMOVED lines=14> */
[--C-:B------:R-:W-:Y:S01]  /*21e0*/  IMAD.WIDE.U32 R74, R153, 0x10, R60.reuse ;  /* 0x00000010994a7825 */ /* 0x100fe200078e003c */
[----:B------:R-:W-:Y:S02]  /*21f0*/  ISETP.GE.U32.AND.EX P1, PT, R3, 0x1000000, PT, P1 ;  /* 0x010000000300780c */ /* 0x000fe40003f26110 */
[----:B------:R-:W-:Y:S01]  /*2200*/  F2FP.BF16.F32.PACK_AB R66, R79, R66 ;  /* 0x000000424f42723e */ /* 0x000fe200000010ff */
[----:B------:R-:W-:Y:S01]  /*2210*/  IMAD.WIDE.U32 R2, R159, 0x10, R60 ;  /* 0x000000109f027825 */ /* 0x000fe200078e003c */
[----:B------:R-:W-:Y:S02]  /*2220*/  F2FP.BF16.F32.PACK_AB R61, R65, R64 ;  /* 0x00000040413d723e */ /* 0x000fe400000010ff */
[----:B------:R-:W-:Y:S02]  /*2230*/  F2FP.BF16.F32.PACK_AB R60, R69, R0 ;  /* 0x00000000453c723e */ /* 0x000fe400000010ff */
[----:B------:R-:W-:-:S02]  /*2240*/  F2FP.BF16.F32.PACK_AB R65, R77, R70 ;  /* 0x000000464d41723e */ /* 0x000fc400000010ff */
[----:B------:R-:W-:Y:S02]  /*2250*/  F2FP.BF16.F32.PACK_AB R64, R71, R68 ;  /* 0x000000444740723e */ /* 0x000fe400000010ff */
        /* <DEDUP_REMOVED lines=12> */
[----:B------:R-:W-:Y:S01]  /*2320*/  F2FP.BF16.F32.PACK_AB R69, R69, R80 ;  /* 0x000000504545723e */ /* 0x000fe200000010ff */
[----:B------:R1:W-:Y:S01]  /*2330*/  STG.E.128 desc[UR6][R72.64], R64 ;  /* 0x0000004048007986 */ /* 0x0003e2000c101d06 */
[----:B------:R-:W-:-:S05]  /*2340*/  F2FP.BF16.F32.PACK_AB R68, R77, R78 ;  /* 0x0000004e4d44723e */ /* 0x000fca00000010ff */
[----:B------:R1:W-:Y:S01]  /*2350*/  STG.E.128 desc[UR6][R74.64], R68 ;  /* 0x000000444a007986 */ /* 0x0003e2000c101d06 */
[----:B------:R-:W-:Y:S05]  /*2360*/  BRA `(.L_x_5891) ;  /* 0x0000002400487947 */ /* 0x000fea0003800000 */
.L_x_5890:
[-CC-:B------:R-:W-:Y:S01]  /*2370*/  FFMA.FTZ R0, R0, R95.reuse, R158.reuse ;  /* 0x0000005f00007223 */ /* 0x180fe2000001009e */
[-CC-:B------:R-:W-:Y:S01]  /*2380*/  FFMA.FTZ R71, R71, R95.reuse, R158.reuse ;  /* 0x0000005f47477223 */ /* 0x180fe2000001009e */
[-C--:B------:R-:W-:Y:S01]  /*2390*/  FFMA.FTZ R69, R69, R95.reuse, R158 ;  /* 0x0000005f45457223 */ /* 0x080fe2000001009e */
[----:B-----5:R-:W-:Y:S01]  /*23a0*/  LOP3.LUT P3, RZ, R98, 0xff, RZ, 0xc0, !PT ;  /* 0x000000ff62ff7812 */ /* 0x020fe2000786c0ff */
[----:B------:R-:W-:Y:S01]  /*23b0*/  FADD.FTZ R56, R77, -R0 ;  /* 0x800000004d387221 */ /* 0x000fe20000010000 */
[----:B------:R-:W-:Y:S01]  /*23c0*/  FADD.FTZ R58, R60, -R71 ;  /* 0x800000473c3a7221 */ /* 0x000fe20000010000 */
[----:B------:R-:W-:Y:S01]  /*23d0*/  FADD.FTZ R94, R94, -R69 ;  /* 0x800000455e5e7221 */ /* 0x000fe20000010000 */
[-C--:B------:R-:W-:Y:S01]  /*23e0*/  FFMA.FTZ R90, R90, R95.reuse, R158 ;  /* 0x0000005f5a5a7223 */ /* 0x080fe2000001009e */
[C---:B------:R-:W-:Y:S01]  /*23f0*/  FFMA.FTZ R56, R157.reuse, R56, R28 ;  /* 0x000000389d387223 */ /* 0x040fe2000001001c */
[C---:B------:R-:W-:Y:S01]  /*2400*/  FFMA.FTZ R58, R157.reuse, R58, R30 ;  /* 0x0000003a9d3a7223 */ /* 0x040fe2000001001e */
[----:B------:R-:W-:Y:S01]  /*2410*/  FFMA.FTZ R160, R78, R95, R158 ;  /* 0x0000005f4ea07223 */ /* 0x000fe2000001009e */
[----:B------:R-:W-:Y:S01]  /*2420*/  FFMA.FTZ R57, R157, R94, R29 ;  /* 0x0000005e9d397223 */ /* 0x000fe2000001001d */
[----:B------:R-:W-:Y:S01]  /*2430*/  FMUL.FTZ R52, R56, R151 ;  /* 0x0000009738347220 */ /* 0x000fe20000410000 */
[----:B------:R-:W-:Y:S01]  /*2440*/  FADD.FTZ R90, R65, -R90 ;  /* 0x8000005a415a7221 */ /* 0x000fe20000010000 */
[--C-:B------:R-:W-:Y:S01]  /*2450*/  FFMA.FTZ R55, R70, R95, R158.reuse ;  /* 0x0000005f46377223 */ /* 0x100fe2000001009e */
[----:B------:R-:W-:Y:S01]  /*2460*/  FMUL.FTZ R53, R57, R151 ;  /* 0x0000009739357220 */ /* 0x000fe20000410000 */
[----:B------:R-:W-:Y:S01]  /*2470*/  FMUL.FTZ R52, R52, UR5 ;  /* 0x0000000534347c20 */ /* 0x000fe20008410000 */
[----:B------:R-:W-:Y:S01]  /*2480*/  LOP3.LUT P5, RZ, R98, 0xff0000, RZ, 0xc0, !PT ;  /* 0x00ff000062ff7812 */ /* 0x000fe200078ac0ff */
[----:B------:R-:W-:Y:S01]  /*2490*/  FFMA.FTZ R69, R157, R90, R33 ;  /* 0x0000005a9d457223 */ /* 0x000fe20000010021 */
[----:B------:R-:W-:Y:S01]  /*24a0*/  FADD.FTZ R64, R64, -R55 ;  /* 0x8000003740407221 */ /* 0x000fe20000010000 */
[--C-:B------:R-:W-:Y:S01]  /*24b0*/  FFMA.FTZ R162, R80, R95, R158.reuse ;  /* 0x0000005f50a27223 */ /* 0x100fe2000001009e */
[----:B------:R-:W-:Y:S01]  /*24c0*/  FSEL R78, R52, RZ, P3 ;  /* 0x000000ff344e7208 */ /* 0x000fe20001800000 */
[----:B------:R-:W-:Y:S01]  /*24d0*/  FMUL.FTZ R52, R58, R151 ;  /* 0x000000973a347220 */ /* 0x000fe20000410000 */
[----:B------:R-:W-:Y:S01]  /*24e0*/  FMUL.FTZ R53, R53, UR5 ;  /* 0x0000000535357c20 */ /* 0x000fe20008410000 */
[----:B------:R-:W-:Y:S01]  /*24f0*/  LOP3.LUT P2, RZ, R98, 0xff00, RZ, 0xc0, !PT ;  /* 0x0000ff0062ff7812 */ /* 0x000fe2000784c0ff */
[-CC-:B------:R-:W-:Y:S01]  /*2500*/  FFMA.FTZ R54, R79, R95.reuse, R158.reuse ;  /* 0x0000005f4f367223 */ /* 0x180fe2000001009e */
[----:B------:R-:W-:Y:S01]  /*2510*/  FMUL.FTZ R52, R52, UR5 ;  /* 0x0000000534347c20 */ /* 0x000fe20008410000 */
[----:B------:R-:W-:Y:S01]  /*2520*/  FFMA.FTZ R59, R157, R64, R31 ;  /* 0x000000409d3b7223 */ /* 0x000fe2000001001f */
[-C--:B------:R-:W-:Y:S01]  /*2530*/  FFMA.FTZ R70, R81, R95.reuse, R158 ;  /* 0x0000005f51467223 */ /* 0x080fe2000001009e */
[----:B------:R-:W-:Y:S01]  /*2540*/  FADD.FTZ R160, R169, -R160 ;  /* 0x800000a0a9a07221 */ /* 0x000fe20000010000 */
[----:B------:R-:W-:Y:S01]  /*2550*/  FFMA.FTZ R85, R85, R95, R158 ;  /* 0x0000005f55557223 */ /* 0x000fe2000001009e */
[----:B------:R-:W-:Y:S01]  /*2560*/  FSEL R80, R52, RZ, P5 ;  /* 0x000000ff34507208 */ /* 0x000fe20002800000 */
[-C--:B------:R-:W-:Y:S01]  /*2570*/  FMUL.FTZ R52, R69, R151.reuse ;  /* 0x0000009745347220 */ /* 0x080fe20000410000 */
[----:B------:R-:W-:Y:S01]  /*2580*/  FSEL R79, R53, RZ, P2 ;  /* 0x000000ff354f7208 */ /* 0x000fe20001000000 */
[----:B------:R-:W-:Y:S01]  /*2590*/  FADD.FTZ R61, R61, -R54 ;  /* 0x800000363d3d7221 */ /* 0x000fe20000010000 */
[----:B------:R-:W-:Y:S01]  /*25a0*/  LOP3.LUT P3, RZ, R99, 0xff00, RZ, 0xc0, !PT ;  /* 0x0000ff0063ff7812 */ /* 0x000fe2000786c0ff */
[----:B------:R-:W-:Y:S01]  /*25b0*/  FMUL.FTZ R52, R52, UR5 ;  /* 0x0000000534347c20 */ /* 0x000fe20008410000 */
[----:B------:R-:W-:Y:S01]  /*25c0*/  FMUL.FTZ R53, R59, R151 ;  /* 0x000000973b357220 */ /* 0x000fe20000410000 */
[-C--:B------:R-:W-:Y:S01]  /*25d0*/  FFMA.FTZ R0, R89, R95.reuse, R158 ;  /* 0x0000005f59007223 */ /* 0x080fe2000001009e */
[----:B------:R-:W-:Y:S01]  /*25e0*/  FADD.FTZ R67, R67, -R70 ;  /* 0x8000004643437221 */ /* 0x000fe20000010000 */
[----:B------:R-:W-:Y:S01]  /*25f0*/  FFMA.FTZ R65, R157, R160, R37 ;  /* 0x000000a09d417223 */ /* 0x000fe20000010025 */
        /* <DEDUP_REMOVED lines=14> */
[----:B------:R-:W-:Y:S01]  /*26e0*/  FFMA.FTZ R68, R157, R61, R32 ;  /* 0x0000003d9d447223 */ /* 0x000fe20000010020 */
[----:B------:R-:W-:Y:S01]  /*26f0*/  FMUL.FTZ R53, R53, UR5 ;  /* 0x0000000535357c20 */ /* 0x000fe20008410000 */
[----:B------:R-:W-:Y:S01]  /*2700*/  FSEL R90, R52, RZ, P3 ;  /* 0x000000ff345a7208 */ /* 0x000fe20001800000 */
[----:B------:R-:W-:Y:S01]  /*2710*/  FFMA.FTZ R64, R157, R67, R36 ;  /* 0x000000439d407223 */ /* 0x000fe20000010024 */
[----:B------:R-:W-:Y:S01]  /*2720*/  LOP3.LUT P6, RZ, R98, 0xff000000, RZ, 0xc0, !PT ;  /* 0xff00000062ff7812 */ /* 0x000fe200078cc0ff */
[----:B------:R-:W-:Y:S01]  /*2730*/  FMUL.FTZ R52, R65, R151 ;  /* 0x0000009741347220 */ /* 0x000fe20000410000 */
[----:B------:R-:W-:Y:S01]  /*2740*/  FFMA.FTZ R70, R157, R85, R34 ;  /* 0x000000559d467223 */ /* 0x000fe20000010022 */
[----:B------:R-:W-:Y:S01]  /*2750*/  FADD.FTZ R66, R66, -R77 ;  /* 0x8000004d42427221 */ /* 0x000fe20000010000 */
[-C--:B------:R-:W-:Y:S01]  /*2760*/  FMUL.FTZ R54, R68, R151.reuse ;  /* 0x0000009744367220 */ /* 0x080fe20000410000 */
[----:B------:R-:W-:Y:S01]  /*2770*/  FSEL R81, R53, RZ, P6 ;  /* 0x000000ff35517208 */ /* 0x000fe20003000000 */
[-C--:B------:R-:W-:Y:S01]  /*2780*/  FMUL.FTZ R55, R64, R151.reuse ;  /* 0x0000009740377220 */ /* 0x080fe20000410000 */
[----:B------:R-:W-:Y:S01]  /*2790*/  FMUL.FTZ R52, R52, UR5 ;  /* 0x0000000534347c20 */ /* 0x000fe20008410000 */
[----:B------:R-:W-:Y:S01]  /*27a0*/  FADD.FTZ R92, R63, -R92 ;  /* 0x8000005c3f5c7221 */ /* 0x000fe20000010000 */
[----:B------:R-:W-:Y:S01]  /*27b0*/  LOP3.LUT P6, RZ, R96, 0xff00, RZ, 0xc0, !PT ;  /* 0x0000ff0060ff7812 */ /* 0x000fe200078cc0ff */
[-C--:B------:R-:W-:Y:S01]  /*27c0*/  FMUL.FTZ R53, R70, R151.reuse ;  /* 0x0000009746357220 */ /* 0x080fe20000410000 */
[----:B------:R-:W-:Y:S01]  /*27d0*/  FADD.FTZ R152, R175, -R152 ;  /* 0x80000098af987221 */ /* 0x000fe20000010000 */
[----:B------:R-:W-:Y:S01]  /*27e0*/  FFMA.FTZ R66, R157, R66, R38 ;  /* 0x000000429d427223 */ /* 0x000fe20000010026 */
[----:B------:R-:W-:Y:S01]  /*27f0*/  FMUL.FTZ R54, R54, UR5 ;  /* 0x0000000536367c20 */ /* 0x000fe20008410000 */
[----:B------:R-:W-:Y:S01]  /*2800*/  LOP3.LUT P4, RZ, R99, 0xff, RZ, 0xc0, !PT ;  /* 0x000000ff63ff7812 */ /* 0x000fe2000788c0ff */
[----:B------:R-:W-:Y:S01]  /*2810*/  FMUL.FTZ R55, R55, UR5 ;  /* 0x0000000537377c20 */ /* 0x000fe20008410000 */
[----:B------:R-:W-:Y:S01]  /*2820*/  FADD.FTZ R162, R171, -R162 ;  /* 0x800000a2aba27221 */ /* 0x000fe20000010000 */
[----:B------:R-:W-:Y:S01]  /*2830*/  LOP3.LUT P5, RZ, R96, 0xff, RZ, 0xc0, !PT ;  /* 0x000000ff60ff7812 */ /* 0x000fe200078ac0ff */
[----:B------:R-:W-:Y:S01]  /*2840*/  FFMA.FTZ R71, R157, R92, R35 ;  /* 0x0000005c9d477223 */ /* 0x000fe20000010023 */
[----:B------:R-:W-:Y:S01]  /*2850*/  FSEL R94, R52, RZ, P6 ;  /* 0x000000ff345e7208 */ /* 0x000fe20003000000 */
[----:B------:R-:W-:Y:S01]  /*2860*/  FMUL.FTZ R53, R53, UR5 ;  /* 0x0000000535357c20 */ /* 0x000fe20008410000 */
[-C--:B------:R-:W-:Y:S01]  /*2870*/  FMUL.FTZ R52, R66, R151.reuse ;  /* 0x0000009742347220 */ /* 0x080fe20000410000 */
[----:B------:R-:W-:Y:S01]  /*2880*/  FFMA.FTZ R61, R157, R152, R41 ;  /* 0x000000989d3d7223 */ /* 0x000fe20000010029 */
[----:B------:R-:W-:Y:S01]  /*2890*/  LOP3.LUT P2, RZ, R99, 0xff0000, RZ, 0xc0, !PT ;  /* 0x00ff000063ff7812 */ /* 0x000fe2000784c0ff */
[----:B------:R-:W-:Y:S01]  /*28a0*/  FADD.FTZ R62, R75, -R164 ;  /* 0x800000a44b3e7221 */ /* 0x000fe20000010000 */
[----:B------:R-:W-:Y:S01]  /*28b0*/  FSEL R83, R54, RZ, P4 ;  /* 0x000000ff36537208 */ /* 0x000fe20002000000 */
[----:B------:R-:W-:Y:S01]  /*28c0*/  FFMA.FTZ R67, R157, R162, R39 ;  /* 0x000000a29d437223 */ /* 0x000fe20000010027 */
[-C--:B------:R-:W-:Y:S01]  /*28d0*/  FMUL.FTZ R54, R71, R151.reuse ;  /* 0x0000009747367220 */ /* 0x080fe20000410000 */
[----:B------:R-:W-:Y:S01]  /*28e0*/  FSEL R87, R55, RZ, P5 ;  /* 0x000000ff37577208 */ /* 0x000fe20002800000 */
[----:B------:R-:W-:Y:S01]  /*28f0*/  FMUL.FTZ R52, R52, UR5 ;  /* 0x0000000534347c20 */ /* 0x000fe20008410000 */
[----:B------:R-:W-:Y:S01]  /*2900*/  ISETP.GE.U32.AND P1, PT, R98, RZ, PT ;  /* 0x000000ff6200720c */ /* 0x000fe20003f26070 */
[-C--:B------:R-:W-:Y:S01]  /*2910*/  FMUL.FTZ R55, R61, R151.reuse ;  /* 0x000000973d377220 */ /* 0x080fe20000410000 */
[----:B------:R-:W-:Y:S01]  /*2920*/  LOP3.LUT P4, RZ, R96, 0xff0000, RZ, 0xc0, !PT ;  /* 0x00ff000060ff7812 */ /* 0x000fe2000788c0ff */
[----:B------:R-:W-:Y:S01]  /*2930*/  FADD.FTZ R161, R74, -R161 ;  /* 0x800000a14aa17221 */ /* 0x000fe20000010000 */
[----:B------:R-:W-:Y:S01]  /*2940*/  FSEL R85, R53, RZ, P2 ;  /* 0x000000ff35557208 */ /* 0x000fe20001000000 */
[----:B------:R-:W-:Y:S01]  /*2950*/  FMUL.FTZ R53, R67, R151 ;  /* 0x0000009743357220 */ /* 0x000fe20000410000 */
[----:B------:R-:W-:Y:S01]  /*2960*/  FFMA.FTZ R62, R157, R62, R42 ;  /* 0x0000003e9d3e7223 */ /* 0x000fe2000001002a */
[----:B------:R-:W-:Y:S01]  /*2970*/  FMUL.FTZ R54, R54, UR5 ;  /* 0x0000000536367c20 */ /* 0x000fe20008410000 */
[----:B------:R-:W-:Y:S01]  /*2980*/  ISETP.GE.U32.AND.EX P1, PT, R99, 0x1000000, PT, P1 ;  /* 0x010000006300780c */ /* 0x000fe20003f26110 */
[----:B------:R-:W-:Y:S01]  /*2990*/  FADD.FTZ R74, R76, -R95 ;  /* 0x8000005f4c4a7221 */ /* 0x000fe20000010000 */
[----:B------:R-:W-:Y:S01]  /*29a0*/  FMUL.FTZ R55, R55, UR5 ;  /* 0x0000000537377c20 */ /* 0x000fe20008410000 */
[----:B------:R-:W-:Y:S01]  /*29b0*/  LOP3.LUT P5, RZ, R97, 0xff00, RZ, 0xc0, !PT ;  /* 0x0000ff0061ff7812 */ /* 0x000fe200078ac0ff */
[----:B------:R-:W-:Y:S01]  /*29c0*/  FFMA.FTZ R60, R157, R161, R40 ;  /* 0x000000a19d3c7223 */ /* 0x000fe20000010028 */
[----:B------:R-:W-:Y:S01]  /*29d0*/  FSEL R95, R52, RZ, P4 ;  /* 0x000000ff345f7208 */ /* 0x000fe20002000000 */
[----:B------:R-:W-:Y:S01]  /*29e0*/  FMUL.FTZ R53, R53, UR5 ;  /* 0x0000000535357c20 */ /* 0x000fe20008410000 */
[-C--:B------:R-:W-:Y:S01]  /*29f0*/  FMUL.FTZ R52, R62, R151.reuse ;  /* 0x000000973e347220 */ /* 0x080fe20000410000 */
[----:B------:R-:W-:Y:S01]  /*2a00*/  LOP3.LUT P3, RZ, R96, 0xff000000, RZ, 0xc0, !PT ;  /* 0xff00000060ff7812 */ /* 0x000fe2000786c0ff */
[----:B------:R-:W0:Y:S01]  /*2a10*/  LDC.64 R76, c[0x0][0x478] ;  /* 0x00011e00ff4c7b82 */ /* 0x000e220000000a00 */
[----:B------:R-:W-:Y:S01]  /*2a20*/  FSEL R92, R54, RZ, P1 ;  /* 0x000000ff365c7208 */ /* 0x000fe20000800000 */
[-C--:B------:R-:W-:Y:S01]  /*2a30*/  FMUL.FTZ R54, R60, R151.reuse ;  /* 0x000000973c367220 */ /* 0x080fe20000410000 */
[----:B------:R-:W-:Y:S01]  /*2a40*/  FSEL R98, R55, RZ, P5 ;  /* 0x000000ff37627208 */ /* 0x000fe20002800000 */
[----:B------:R-:W-:Y:S01]  /*2a50*/  FFMA.FTZ R55, R157, R74, R51 ;  /* 0x0000004a9d377223 */ /* 0x000fe20000010033 */
[----:B------:R-:W-:Y:S01]  /*2a60*/  ISETP.GE.U32.AND P1, PT, R96, RZ, PT ;  /* 0x000000ff6000720c */ /* 0x000fe20003f26070 */
[----:B------:R-:W-:Y:S01]  /*2a70*/  FMUL.FTZ R74, R52, UR5 ;  /* 0x00000005344a7c20 */ /* 0x000fe20008410000 */
[----:B------:R-:W-:Y:S01]  /*2a80*/  FSEL R96, R53, RZ, P3 ;  /* 0x000000ff35607208 */ /* 0x000fe20001800000 */
[----:B------:R-:W-:Y:S01]  /*2a90*/  FMUL.FTZ R54, R54, UR5 ;  /* 0x0000000536367c20 */ /* 0x000fe20008410000 */
[----:B------:R-:W1:Y:S01]  /*2aa0*/  LDC.64 R52, c[0x0][0x468] ;  /* 0x00011a00ff347b82 */ /* 0x000e620000000a00 */
[C---:B------:R-:W-:Y:S01]  /*2ab0*/  LOP3.LUT P2, RZ, R97.reuse, 0xff, RZ, 0xc0, !PT ;  /* 0x000000ff61ff7812 */ /* 0x040fe2000784c0ff */
[----:B------:R-:W-:Y:S01]  /*2ac0*/  FADD.FTZ R89, R156, -R89 ;  /* 0x800000599c597221 */ /* 0x000fe20000010000 */
[----:B------:R-:W-:Y:S01]  /*2ad0*/  LOP3.LUT P6, RZ, R97, 0xff0000, RZ, 0xc0, !PT ;  /* 0x00ff000061ff7812 */ /* 0x000fe200078cc0ff */
[----:B------:R-:W-:Y:S01]  /*2ae0*/  FADD.FTZ R154, R177, -R154 ;  /* 0x8000009ab19a7221 */ /* 0x000fe20000010000 */
[----:B------:R-:W-:Y:S01]  /*2af0*/  ISETP.GE.U32.AND.EX P1, PT, R97, 0x1000000, PT, P1 ;  /* 0x010000006100780c */ /* 0x000fe20003f26110 */
[----:B------:R-:W-:Y:S01]  /*2b00*/  FMUL.FTZ R152, R55, R151 ;  /* 0x0000009737987220 */ /* 0x000fe20000410000 */
[----:B------:R-:W-:Y:S01]  /*2b10*/  FSEL R97, R54, RZ, P2 ;  /* 0x000000ff36617208 */ /* 0x000fe20001000000 */
[C---:B------:R-:W-:Y:S01]  /*2b20*/  FFMA.FTZ R54, R157.reuse, R89, R50 ;  /* 0x000000599d367223 */ /* 0x040fe20000010032 */
[----:B------:R-:W-:Y:S01]  /*2b30*/  FFMA.FTZ R63, R157, R154, R43 ;  /* 0x0000009a9d3f7223 */ /* 0x000fe2000001002b */
[----:B------:R-:W-:Y:S01]  /*2b40*/  ISETP.GE.U32.AND P5, PT, R2, RZ, PT ;  /* 0x000000ff0200720c */ /* 0x000fe20003fa6070 */
[----:B------:R-:W-:Y:S01]  /*2b50*/  FADD.FTZ R154, R165, -R88 ;  /* 0x80000058a59a7221 */ /* 0x000fe20000010000 */
[-C--:B------:R-:W-:Y:S01]  /*2b60*/  FMUL.FTZ R89, R54, R151.reuse ;  /* 0x0000009736597220 */ /* 0x080fe20000410000 */
[----:B------:R-:W-:Y:S01]  /*2b70*/  FMUL.FTZ R75, R63, R151 ;  /* 0x000000973f4b7220 */ /* 0x000fe20000410000 */
[----:B------:R-:W-:Y:S01]  /*2b80*/  FSEL R99, R74, RZ, P6 ;  /* 0x000000ff4a637208 */ /* 0x000fe20003000000 */
[----:B------:R-:W-:Y:S01]  /*2b90*/  FMUL.FTZ R74, R152, UR5 ;  /* 0x00000005984a7c20 */ /* 0x000fe20008410000 */
[----:B------:R-:W-:Y:S01]  /*2ba0*/  FMUL.FTZ R89, R89, UR5 ;  /* 0x0000000559597c20 */ /* 0x000fe20008410000 */
[----:B------:R-:W-:Y:S01]  /*2bb0*/  LOP3.LUT P6, RZ, R3, 0xff0000, RZ, 0xc0, !PT ;  /* 0x00ff000003ff7812 */ /* 0x000fe200078cc0ff */
[----:B------:R-:W-:Y:S01]  /*2bc0*/  FMUL.FTZ R75, R75, UR5 ;  /* 0x000000054b4b7c20 */ /* 0x000fe20008410000 */
[----:B------:R-:W-:Y:S01]  /*2bd0*/  ISETP.GE.U32.AND.EX P5, PT, R3, 0x1000000, PT, P5 ;  /* 0x010000000300780c */ /* 0x000fe20003fa6150 */
[----:B------:R-:W-:Y:S01]  /*2be0*/  FADD.FTZ R161, R73, -R0 ;  /* 0x8000000049a17221 */ /* 0x000fe20000010000 */
[----:B------:R-:W-:Y:S01]  /*2bf0*/  FSEL R156, R89, RZ, P6 ;  /* 0x000000ff599c7208 */ /* 0x000fe20003000000 */
[----:B0-----:R-:W-:Y:S01]  /*2c00*/  IMAD.WIDE.U32 R88, R159, 0x20, R76 ;  /* 0x000000209f587825 */ /* 0x001fe200078e004c */
[----:B------:R-:W-:-:S03]  /*2c10*/  FSEL R163, R74, RZ, P5 ;  /* 0x000000ff4aa37208 */ /* 0x000fc60002800000 */
[----:B------:R-:W-:Y:S01]  /*2c20*/  FADD.FTZ R93, R72, -R93 ;  /* 0x8000005d485d7221 */ /* 0x000fe20000010000 */
[----:B------:R-:W-:Y:S01]  /*2c30*/  FSEL R152, R75, RZ, P1 ;  /* 0x000000ff4b987208 */ /* 0x000fe20000800000 */
[----:B------:R-:W-:Y:S01]  /*2c40*/  FADD.FTZ R84, R167, -R84 ;  /* 0x80000054a7547221 */ /* 0x000fe20000010000 */
[----:B------:R-:W-:Y:S01]  /*2c50*/  FADD.FTZ R91, R86, -R91 ;  /* 0x8000005b565b7221 */ /* 0x000fe20000010000 */
[----:B------:R-:W-:Y:S01]  /*2c60*/  FADD.FTZ R0, R173, -R82 ;  /* 0x80000052ad007221 */ /* 0x000fe20000010000 */
[----:B------:R-:W-:Y:S01]  /*2c70*/  F2FP.BF16.F32.PACK_AB R74, R90, R83 ;  /* 0x000000535a4a723e */ /* 0x000fe200000010ff */
[----:B-1----:R-:W-:Y:S01]  /*2c80*/  IMAD.WIDE.U32 R82, R159, 0x10, R52 ;  /* 0x000000109f527825 */ /* 0x002fe200078e0034 */
[C---:B------:R-:W-:Y:S01]  /*2c90*/  LOP3.LUT P4, RZ, R2.reuse, 0xff, RZ, 0xc0, !PT ;  /* 0x000000ff02ff7812 */ /* 0x040fe2000788c0ff */
[----:B------:R0:W-:Y:S01]  /*2ca0*/  STG.E.128 desc[UR6][R88.64], R56 ;  /* 0x0000003858007986 */ /* 0x0001e2000c101d06 */
[C---:B------:R-:W-:Y:S02]  /*2cb0*/  LOP3.LUT P3, RZ, R2.reuse, 0xff00, RZ, 0xc0, !PT ;  /* 0x0000ff0002ff7812 */ /* 0x040fe4000786c0ff */
[C---:B------:R-:W-:Y:S01]  /*2cc0*/  LOP3.LUT P2, RZ, R2.reuse, 0xff0000, RZ, 0xc0, !PT ;  /* 0x00ff000002ff7812 */ /* 0x040fe2000784c0ff */
[----:B------:R1:W-:Y:S01]  /*2cd0*/  STG.E.128 desc[UR6][R88.64+0x10], R68 ;  /* 0x0000104458007986 */ /* 0x0003e2000c101d06 */
[----:B------:R-:W-:-:S02]  /*2ce0*/  LOP3.LUT P1, RZ, R2, 0xff000000, RZ, 0xc0, !PT ;  /* 0xff00000002ff7812 */ /* 0x000fc4000782c0ff */
[C---:B------:R-:W-:Y:S02]  /*2cf0*/  LOP3.LUT P5, RZ, R3.reuse, 0xff, RZ, 0xc0, !PT ;  /* 0x000000ff03ff7812 */ /* 0x040fe400078ac0ff */
[----:B------:R-:W-:Y:S01]  /*2d00*/  LOP3.LUT P6, RZ, R3, 0xff00, RZ, 0xc0, !PT ;  /* 0x0000ff0003ff7812 */ /* 0x000fe200078cc0ff */
[----:B------:R-:W-:Y:S01]  /*2d10*/  IMAD.WIDE.U32 R2, R155, 0x20, R76 ;  /* 0x000000209b027825 */ /* 0x000fe200078e004c */
[----:B------:R-:W-:Y:S02]  /*2d20*/  F2FP.BF16.F32.PACK_AB R75, R92, R85 ;  /* 0x000000555c4b723e */ /* 0x000fe400000010ff */
[----:B------:R-:W-:Y:S01]  /*2d30*/  F2FP.BF16.F32.PACK_AB R73, R81, R80 ;  /* 0x000000505149723e */ /* 0x000fe200000010ff */
[----:B------:R-:W-:Y:S01]  /*2d40*/  IMAD.WIDE.U32 R80, R153, 0x10, R52 ;  /* 0x0000001099507825 */ /* 0x000fe200078e0034 */
[----:B------:R-:W-:-:S03]  /*2d50*/  F2FP.BF16.F32.PACK_AB R72, R79, R78 ;  /* 0x0000004e4f48723e */ /* 0x000fc600000010ff */
[----:B------:R-:W-:-:S04]  /*2d60*/  IMAD.WIDE.U32 R78, R155, 0x10, R52 ;  /* 0x000000109b4e7825 */ /* 0x000fc800078e0034 */
[C---:B0-----:R-:W-:Y:S01]  /*2d70*/  FFMA.FTZ R56, R157.reuse, R93, R44 ;  /* 0x0000005d9d387223 */ /* 0x041fe2000001002c */
[C---:B------:R-:W-:Y:S01]  /*2d80*/  FFMA.FTZ R58, R157.reuse, R161, R46 ;  /* 0x000000a19d3a7223 */ /* 0x040fe2000001002e */
[C---:B------:R-:W-:Y:S01]  /*2d90*/  FFMA.FTZ R59, R157.reuse, R84, R47 ;  /* 0x000000549d3b7223 */ /* 0x040fe2000001002f */
[C---:B------:R-:W-:Y:S01]  /*2da0*/  FFMA.FTZ R52, R157.reuse, R91, R48 ;  /* 0x0000005b9d347223 */ /* 0x040fe20000010030 */
[C---:B------:R-:W-:Y:S01]  /*2db0*/  FFMA.FTZ R53, R157.reuse, R0, R49 ;  /* 0x000000009d357223 */ /* 0x040fe20000010031 */
[----:B------:R-:W-:Y:S01]  /*2dc0*/  FFMA.FTZ R57, R157, R154, R45 ;  /* 0x0000009a9d397223 */ /* 0x000fe2000001002d */
[----:B------:R-:W-:Y:S01]  /*2dd0*/  STG.E.128 desc[UR6][R82.64], R72 ;  /* 0x0000004852007986 */ /* 0x000fe2000c101d06 */
[----:B------:R-:W-:Y:S01]  /*2de0*/  FMUL.FTZ R0, R56, R151 ;  /* 0x0000009738007220 */ /* 0x000fe20000410000 */
[----:B-1----:R-:W-:Y:S01]  /*2df0*/  F2FP.BF16.F32.PACK_AB R71, R152, R99 ;  /* 0x000000639847723e */ /* 0x002fe200000010ff */
[----:B------:R-:W-:Y:S01]  /*2e00*/  IMAD.WIDE.U32 R76, R153, 0x20, R76 ;  /* 0x00000020994c7825 */ /* 0x000fe200078e004c */
[----:B------:R0:W-:Y:S03]  /*2e10*/  STG.E.128 desc[UR6][R2.64], R64 ;  /* 0x0000004002007986 */ /* 0x0001e6000c101d06 */
[----:B------:R-:W-:Y:S01]  /*2e20*/  FMUL.FTZ R0, R0, UR5 ;  /* 0x0000000500007c20 */ /* 0x000fe20008410000 */
[----:B------:R-:W-:-:S02]  /*2e30*/  F2FP.BF16.F32.PACK_AB R70, R98, R97 ;  /* 0x000000616246723e */ /* 0x000fc400000010ff */
[----:B------:R-:W-:Y:S01]  /*2e40*/  F2FP.BF16.F32.PACK_AB R69, R96, R95 ;  /* 0x0000005f6045723e */ /* 0x000fe200000010ff */
[----:B------:R2:W-:Y:S01]  /*2e50*/  STG.E.128 desc[UR6][R2.64+0x10], R60 ;  /* 0x0000103c02007986 */ /* 0x0005e2000c101d06 */
[----:B------:R-:W-:Y:S02]  /*2e60*/  FSEL R0, R0, RZ, P4 ;  /* 0x000000ff00007208 */ /* 0x000fe40002000000 */
[----:B------:R-:W-:-:S05]  /*2e70*/  F2FP.BF16.F32.PACK_AB R68, R94, R87 ;  /* 0x000000575e44723e */ /* 0x000fca00000010ff */
[----:B------:R2:W-:Y:S04]  /*2e80*/  STG.E.128 desc[UR6][R78.64], R68 ;  /* 0x000000444e007986 */ /* 0x0005e8000c101d06 */
[----:B------:R2:W-:Y:S01]  /*2e90*/  STG.E.128 desc[UR6][R76.64], R56 ;  /* 0x000000384c007986 */ /* 0x0005e2000c101d06 */
[-C--:B0-----:R-:W-:Y:S01]  /*2ea0*/  FMUL.FTZ R66, R52, R151.reuse ;  /* 0x0000009734427220 */ /* 0x081fe20000410000 */
        /* <DEDUP_REMOVED lines=9> */
[----:B------:R-:W-:Y:S01]  /*2f40*/  FSEL R66, R66, RZ, P5 ;  /* 0x000000ff42427208 */ /* 0x000fe20002800000 */
[----:B------:R2:W-:Y:S01]  /*2f50*/  STG.E.128 desc[UR6][R76.64+0x10], R52 ;  /* 0x000010344c007986 */ /* 0x0005e2000c101d06 */
        /* <DEDUP_REMOVED lines=10> */
.L_x_5889:
[----:B------:R-:W-:-:S04]  /*3000*/  ISETP.NE.U32.AND P1, PT, RZ, UR16, PT ;  /* 0x00000010ff007c0c */ /* 0x000fc8000bf25070 */
[----:B------:R-:W-:-:S13]  /*3010*/  ISETP.NE.AND.EX P1, PT, RZ, UR17, PT, P1 ;  /* 0x00000011ff007c0c */ /* 0x000fda000bf25310 */
[----:B------:R-:W-:Y:S05]  /*3020*/  @P1 BRA `(.L_x_5892) ;  /* 0x0000000000f81947 */ /* 0x000fea0003800000 */
[-CC-:B------:R-:W-:Y:S01]  /*3030*/  FFMA.FTZ R69, R69, R95.reuse, R158.reuse ;  /* 0x0000005f45457223 */ /* 0x180fe2000001009e */
[-CC-:B------:R-:W-:Y:S01]  /*3040*/  FFMA.FTZ R71, R71, R95.reuse, R158.reuse ;  /* 0x0000005f47477223 */ /* 0x180fe2000001009e */
[-CC-:B------:R-:W-:Y:S01]  /*3050*/  FFMA.FTZ R162, R79, R95.reuse, R158.reuse ;  /* 0x0000005f4fa27223 */ /* 0x180fe2000001009e */
[----:B-----5:R-:W-:Y:S01]  /*3060*/  LOP3.LUT P2, RZ, R98, 0xff00, RZ, 0xc0, !PT ;  /* 0x0000ff0062ff7812 */ /* 0x020fe2000784c0ff */
[----:B------:R-:W-:Y:S01]  /*3070*/  FADD.FTZ R94, R94, -R69 ;  /* 0x800000455e5e7221 */ /* 0x000fe20000010000 */
[----:B------:R-:W-:Y:S01]  /*3080*/  FADD.FTZ R160, R60, -R71 ;  /* 0x800000473ca07221 */ /* 0x000fe20000010000 */
[-C--:B------:R-:W-:Y:S01]  /*3090*/  FFMA.FTZ R71, R70, R95.reuse, R158 ;  /* 0x0000005f46477223 */ /* 0x080fe2000001009e */
[----:B------:R-:W-:Y:S01]  /*30a0*/  FADD.FTZ R162, R61, -R162 ;  /* 0x800000a23da27221 */ /* 0x000fe20000010000 */
[C---:B------:R-:W-:Y:S01]  /*30b0*/  FMUL.FTZ R60, R157.reuse, R94 ;  /* 0x0000005e9d3c7220 */ /* 0x040fe20000410000 */
[----:B------:R-:W-:Y:S01]  /*30c0*/  FMUL.FTZ R70, R157, R160 ;  /* 0x000000a09d467220 */ /* 0x000fe20000410000 */
[----:B------:R-:W-:Y:S01]  /*30d0*/  LOP3.LUT P6, RZ, R98, 0xff0000, RZ, 0xc0, !PT ;  /* 0x00ff000062ff7812 */ /* 0x000fe200078cc0ff */
[--C-:B------:R-:W-:Y:S01]  /*30e0*/  FFMA.FTZ R90, R90, R95, R158.reuse ;  /* 0x0000005f5a5a7223 */ /* 0x100fe2000001009e */
[-C--:B------:R-:W-:Y:S01]  /*30f0*/  FMUL.FTZ R60, R60, R151.reuse ;  /* 0x000000973c3c7220 */ /* 0x080fe20000410000 */
[----:B------:R-:W-:Y:S01]  /*3100*/  FMUL.FTZ R70, R70, R151 ;  /* 0x0000009746467220 */ /* 0x000fe20000410000 */
        /* <DEDUP_REMOVED lines=48> */
.L_x_5892:
[-CC-:B------:R-:W-:Y:S01]  /*3410*/  FFMA.FTZ R52, R79, R95.reuse, R158.reuse ;  /* 0x0000005f4f347223 */ /* 0x180fe2000001009e */
[-CC-:B------:R-:W-:Y:S01]  /*3420*/  FFMA.FTZ R85, R85, R95.reuse, R158.reuse ;  /* 0x0000005f55557223 */ /* 0x180fe2000001009e */
[-C--:B------:R-:W-:Y:S01]  /*3430*/  FFMA.FTZ R92, R92, R95.reuse, R158 ;  /* 0x0000005f5c5c7223 */ /* 0x080fe2000001009e */
        /* <DEDUP_REMOVED lines=12> */
[-CC-:B------:R-:W-:Y:S01]  /*3500*/  FFMA.FTZ R71, R71, R95.reuse, R158.reuse ;  /* 0x0000005f47477223 */ /* 0x180fe2000001009e */
[----:B------:R-:W-:Y:S01]  /*3510*/  FMUL.FTZ R53, R53, UR5 ;  /* 0x0000000535357c20 */ /* 0x000fe20008410000 */
[-CC-:B------:R-:W-:Y:S01]  /*3520*/  FFMA.FTZ R90, R90, R95.reuse, R158.reuse ;  /* 0x0000005f5a5a7223 */ /* 0x180fe2000001009e */
[-CC-:B------:R-:W-:Y:S01]  /*3530*/  FFMA.FTZ R0, R0, R95.reuse, R158.reuse ;  /* 0x0000005f00007223 */ /* 0x180fe2000001009e */
[----:B------:R-:W-:Y:S01]  /*3540*/  FMUL.FTZ R56, R56, UR5 ;  /* 0x0000000538387c20 */ /* 0x000fe20008410000 */
[----:B------:R-:W-:Y:S01]  /*3550*/  FMUL.FTZ R57, R57, UR5 ;  /* 0x0000000539397c20 */ /* 0x000fe20008410000 */
[----:B------:R-:W-:Y:S01]  /*3560*/  FSEL R79, R53, RZ, P5 ;  /* 0x000000ff354f7208 */ /* 0x000fe20002800000 */
        /* <DEDUP_REMOVED lines=39> */
.L_x_5893:
        /* <DEDUP_REMOVED lines=38> */
[----:B------:R-:W-:Y:S01]  /*3a40*/  FSEL R71, R53, RZ, P6 ;  /* 0x000000ff35477208 */ /* 0x000fe20003000000 */
[C---:B------:R-:W-:Y:S01]  /*3a50*/  FMUL.FTZ R57, R157.reuse, R78 ;  /* 0x0000004e9d397220 */ /* 0x040fe20000410000 */
        /* <DEDUP_REMOVED lines=30> */
.L_x_5894:
[-CC-:B------:R-:W-:Y:S01]  /*3c40*/  FFMA.FTZ R78, R78, R95.reuse, R158.reuse ;  /* 0x0000005f4e4e7223 */ /* 0x180fe2000001009e */
[-CC-:B------:R-:W-:Y:S01]  /*3c50*/  FFMA.FTZ R83, R83, R95.reuse, R158.reuse ;  /* 0x0000005f53537223 */ /* 0x180fe2000001009e */
[-CC-:B------:R-:W-:Y:S01]  /*3c60*/  FFMA.FTZ R161, R161, R95.reuse, R158.reuse ;  /* 0x0000005fa1a17223 */ /* 0x180fe2000001009e */
[-C--:B0-----:R-:W-:Y:S01]  /*3c70*/  FFMA.FTZ R60, R163, R95.reuse, R158 ;  /* 0x0000005fa33c7223 */ /* 0x081fe2000001009e */
[----:B------:R-:W-:Y:S01]  /*3c80*/  FADD.FTZ R78, R169, -R78 ;  /* 0x8000004ea94e7221 */ /* 0x000fe20000010000 */
[----:B------:R-:W-:Y:S01]  /*3c90*/  FADD.FTZ R66, R66, -R83 ;  /* 0x8000005342427221 */ /* 0x000fe20000010000 */
[----:B------:R-:W-:Y:S01]  /*3ca0*/  FADD.FTZ R74, R74, -R161 ;  /* 0x800000a14a4a7221 */ /* 0x000fe20000010000 */
[-CC-:B------:R-:W-:Y:S01]  /*3cb0*/  FFMA.FTZ R154, R154, R95.reuse, R158.reuse ;  /* 0x0000005f9a9a7223 */ /* 0x180fe2000001009e */
[----:B------:R-:W-:Y:S01]  /*3cc0*/  FMUL.FTZ R78, R157, R78 ;  /* 0x0000004e9d4e7220 */ /* 0x000fe20000410000 */
[-CC-:B------:R-:W-:Y:S01]  /*3cd0*/  FFMA.FTZ R80, R80, R95.reuse, R158.reuse ;  /* 0x0000005f50507223 */ /* 0x180fe2000001009e */
[-CC-:B------:R-:W-:Y:S01]  /*3ce0*/  FFMA.FTZ R152, R152, R95.reuse, R158.reuse ;  /* 0x0000005f98987223 */ /* 0x180fe2000001009e */
[----:B------:R-:W-:Y:S01]  /*3cf0*/  FFMA.FTZ R0, R81, R95, R158 ;  /* 0x0000005f51007223 */ /* 0x000fe2000001009e */
[C---:B------:R-:W-:Y:S01]  /*3d00*/  FMUL.FTZ R66, R157.reuse, R66 ;  /* 0x000000429d427220 */ /* 0x040fe20000410000 */
[-C--:B------:R-:W-:Y:S01]  /*3d10*/  FMUL.FTZ R78, R78, R151.reuse ;  /* 0x000000974e4e7220 */ /* 0x080fe20000410000 */
[----:B------:R-:W-:Y:S01]  /*3d20*/  FMUL.FTZ R74, R157, R74 ;  /* 0x0000004a9d4a7220 */ /* 0x000fe20000410000 */
[----:B------:R-:W-:Y:S01]  /*3d30*/  FADD.FTZ R60, R75, -R60 ;  /* 0x8000003c4b3c7221 */ /* 0x000fe20000010000 */
[----:B------:R-:W-:Y:S01]  /*3d40*/  FADD.FTZ R154, R177, -R154 ;  /* 0x8000009ab19a7221 */ /* 0x000fe20000010000 */
[----:B------:R-:W-:Y:S01]  /*3d50*/  FADD.FTZ R80, R171, -R80 ;  /* 0x80000050ab507221 */ /* 0x000fe20000010000 */
[----:B------:R-:W-:Y:S01]  /*3d60*/  FADD.FTZ R152, R175, -R152 ;  /* 0x80000098af987221 */ /* 0x000fe20000010000 */
[----:B------:R-:W-:Y:S01]  /*3d70*/  FADD.FTZ R0, R67, -R0 ;  /* 0x8000000043007221 */ /* 0x000fe20000010000 */
[-C--:B------:R-:W-:Y:S01]  /*3d80*/  FMUL.FTZ R66, R66, R151.reuse ;  /* 0x0000009742427220 */ /* 0x080fe20000410000 */
[----:B------:R-:W-:Y:S01]  /*3d90*/  FMUL.FTZ R78, R78, UR5 ;  /* 0x000000054e4e7c20 */ /* 0x000fe20008410000 */
[----:B------:R-:W-:Y:S01]  /*3da0*/  LOP3.LUT P2, RZ, R96, 0xff00, RZ, 0xc0, !PT ;  /* 0x0000ff0060ff7812 */ /* 0x000fe2000784c0ff */
[-C--:B------:R-:W-:Y:S01]  /*3db0*/  FMUL.FTZ R74, R74, R151.reuse ;  /* 0x000000974a4a7220 */ /* 0x080fe20000410000 */
[C---:B------:R-:W-:Y:S01]  /*3dc0*/  FMUL.FTZ R60, R157.reuse, R60 ;  /* 0x0000003c9d3c7220 */ /* 0x040fe20000410000 */
[C---:B------:R-:W-:Y:S01]  /*3dd0*/  FMUL.FTZ R154, R157.reuse, R154 ;  /* 0x0000009a9d9a7220 */ /* 0x040fe20000410000 */
[C---:B------:R-:W-:Y:S01]  /*3de0*/  FMUL.FTZ R80, R157.reuse, R80 ;  /* 0x000000509d507220 */ /* 0x040fe20000410000 */
[C---:B------:R-:W-:Y:S01]  /*3df0*/  FMUL.FTZ R152, R157.reuse, R152 ;  /* 0x000000989d987220 */ /* 0x040fe20000410000 */
[----:B------:R-:W-:Y:S01]  /*3e00*/  FMUL.FTZ R0, R157, R0 ;  /* 0x000000009d007220 */ /* 0x000fe20000410000 */
[----:B------:R-:W-:Y:S01]  /*3e10*/  FMUL.FTZ R66, R66, UR5 ;  /* 0x0000000542427c20 */ /* 0x000fe20008410000 */
[----:B------:R-:W-:Y:S01]  /*3e20*/  LOP3.LUT P6, RZ, R96, 0xff0000, RZ, 0xc0, !PT ;  /* 0x00ff000060ff7812 */ /* 0x000fe200078cc0ff */
[----:B------:R-:W-:Y:S01]  /*3e30*/  FMUL.FTZ R74, R74, UR5 ;  /* 0x000000054a4a7c20 */ /* 0x000fe20008410000 */
[----:B------:R-:W-:Y:S01]  /*3e40*/  FSEL R69, R78, RZ, P2 ;  /* 0x000000ff4e457208 */ /* 0x000fe20001000000 */
[-C--:B------:R-:W-:Y:S01]  /*3e50*/  FMUL.FTZ R60, R60, R151.reuse ;  /* 0x000000973c3c7220 */ /* 0x080fe20000410000 */
[-C--:B------:R-:W-:Y:S01]  /*3e60*/  FMUL.FTZ R154, R154, R151.reuse ;  /* 0x000000979a9a7220 */ /* 0x080fe20000410000 */
[C---:B------:R-:W-:Y:S01]  /*3e70*/  LOP3.LUT P3, RZ, R97.reuse, 0xff, RZ, 0xc0, !PT ;  /* 0x000000ff61ff7812 */ /* 0x040fe2000786c0ff */
[-C--:B------:R-:W-:Y:S01]  /*3e80*/  FMUL.FTZ R80, R80, R151.reuse ;  /* 0x0000009750507220 */ /* 0x080fe20000410000 */
[----:B------:R-:W-:Y:S01]  /*3e90*/  ISETP.GE.U32.AND P2, PT, R96, RZ, PT ;  /* 0x000000ff6000720c */ /* 0x000fe20003f46070 */
[-C--:B------:R-:W-:Y:S01]  /*3ea0*/  FMUL.FTZ R152, R152, R151.reuse ;  /* 0x0000009798987220 */ /* 0x080fe20000410000 */
[----:B------:R-:W-:Y:S01]  /*3eb0*/  FMUL.FTZ R0, R0, R151 ;  /* 0x0000009700007220 */ /* 0x000fe20000410000 */
[----:B------:R-:W-:Y:S01]  /*3ec0*/  FSEL R61, R66, RZ, P6 ;  /* 0x000000ff423d7208 */ /* 0x000fe20003000000 */
[----:B------:R-:W-:Y:S01]  /*3ed0*/  FMUL.FTZ R60, R60, UR5 ;  /* 0x000000053c3c7c20 */ /* 0x000fe20008410000 */
[----:B------:R-:W-:Y:S01]  /*3ee0*/  FMUL.FTZ R154, R154, UR5 ;  /* 0x000000059a9a7c20 */ /* 0x000fe20008410000 */
[C---:B------:R-:W-:Y:S01]  /*3ef0*/  LOP3.LUT P6, RZ, R97.reuse, 0xff0000, RZ, 0xc0, !PT ;  /* 0x00ff000061ff7812 */ /* 0x040fe200078cc0ff */
[----:B------:R-:W-:Y:S01]  /*3f00*/  FMUL.FTZ R152, R152, UR5 ;  /* 0x0000000598987c20 */ /* 0x000fe20008410000 */
[----:B------:R-:W-:Y:S01]  /*3f10*/  FSEL R62, R74, RZ, P3 ;  /* 0x000000ff4a3e7208 */ /* 0x000fe20001800000 */
[----:B------:R-:W-:Y:S01]  /*3f20*/  FMUL.FTZ R80, R80, UR5 ;  /* 0x0000000550507c20 */ /* 0x000fe20008410000 */
[----:B------:R-:W-:Y:S01]  /*3f30*/  ISETP.GE.U32.AND.EX P2, PT, R97, 0x1000000, PT, P2 ;  /* 0x010000006100780c */ /* 0x000fe20003f46120 */
[----:B------:R-:W-:Y:S01]  /*3f40*/  FMUL.FTZ R0, R0, UR5 ;  /* 0x0000000500007c20 */ /* 0x000fe20008410000 */
[----:B------:R-:W-:-:S02]  /*3f50*/  LOP3.LUT P4, RZ, R96, 0xff000000, RZ, 0xc0, !PT ;  /* 0xff00000060ff7812 */ /* 0x000fc4000788c0ff */
[----:B------:R-:W-:Y:S02]  /*3f60*/  LOP3.LUT P5, RZ, R97, 0xff00, RZ, 0xc0, !PT ;  /* 0x0000ff0061ff7812 */ /* 0x000fe400078ac0ff */
[----:B------:R-:W-:Y:S02]  /*3f70*/  LOP3.LUT P3, RZ, R96, 0xff, RZ, 0xc0, !PT ;  /* 0x000000ff60ff7812 */ /* 0x000fe4000786c0ff */
        /* <DEDUP_REMOVED lines=9> */
.L_x_5895:
        /* <DEDUP_REMOVED lines=14> */
[-CC-:B------:R-:W-:Y:S01]  /*40f0*/  FFMA.FTZ R84, R84, R95.reuse, R158.reuse ;  /* 0x0000005f54547223 */ /* 0x180fe2000001009e */
        /* <DEDUP_REMOVED lines=54> */
.L_x_5896:
[-CC-:B------:R-:W-:Y:S01]  /*4460*/  FFMA.FTZ R88, R88, R95.reuse, R158.reuse ;  /* 0x0000005f58587223 */ /* 0x180fe2000001009e */
[-CC-:B------:R-:W-:Y:S01]  /*4470*/  FFMA.FTZ R0, R89, R95.reuse, R158.reuse ;  /* 0x0000005f59007223 */ /* 0x180fe2000001009e */
[-CC-:B------:R-:W-:Y:S01]  /*4480*/  FFMA.FTZ R91, R91, R95.reuse, R158.reuse ;  /* 0x0000005f5b5b7223 */ /* 0x180fe2000001009e */
[-C--:B------:R-:W-:Y:S01]  /*4490*/  FFMA.FTZ R84, R84, R95.reuse, R158 ;  /* 0x0000005f54547223 */ /* 0x080fe2000001009e */
[----:B------:R-:W-:Y:S01]  /*44a0*/  FADD.FTZ R88, R165, -R88 ;  /* 0x80000058a5587221 */ /* 0x000fe20000010000 */
[----:B------:R-:W-:Y:S01]  /*44b0*/  FADD.FTZ R0, R73, -R0 ;  /* 0x8000000049007221 */ /* 0x000fe20000010000 */
[----:B------:R-:W-:Y:S01]  /*44c0*/  FADD.FTZ R86, R86, -R91 ;  /* 0x8000005b56567221 */ /* 0x000fe20000010000 */
[-CC-:B------:R-:W-:Y:S01]  /*44d0*/  FFMA.FTZ R82, R82, R95.reuse, R158.reuse ;  /* 0x0000005f52527223 */ /* 0x180fe2000001009e */
[----:B------:R-:W-:Y:S01]  /*44e0*/  FMUL.FTZ R88, R157, R88 ;  /* 0x000000589d587220 */ /* 0x000fe20000410000 */
[-CC-:B------:R-:W-:Y:S01]  /*44f0*/  FFMA.FTZ R87, R87, R95.reuse, R158.reuse ;  /* 0x0000005f57577223 */ /* 0x180fe2000001009e */
[-CC-:B0-----:R-:W-:Y:S01]  /*4500*/  FFMA.FTZ R61, R68, R95.reuse, R158.reuse ;  /* 0x0000005f443d7223 */ /* 0x181fe2000001009e */
        /* <DEDUP_REMOVED lines=50> */
.L_x_5897:
[----:B------:R-:W0:Y:S01]  /*4830*/  @P1 LDC.64 R2, c[0x0][0x478] ;  /* 0x00011e00ff021b82 */ /* 0x000e220000000a00 */
[----:B------:R-:W-:-:S04]  /*4840*/  IMAD.WIDE.U32 R64, R153, 0x10, R64 ;  /* 0x0000001099407825 */ /* 0x000fc800078e0040 */
[----:B0-----:R-:W-:-:S05]  /*4850*/  @P1 IMAD.WIDE.U32 R2, R153, 0x20, R2 ;  /* 0x0000002099021825 */ /* 0x001fca00078e0002 */
[----:B------:R0:W-:Y:S04]  /*4860*/  @P1 STG.E.128 desc[UR6][R2.64], R56 ;  /* 0x0000003802001986 */ /* 0x0001e8000c101d06 */
[----:B------:R0:W-:Y:S04]  /*4870*/  @P1 STG.E.128 desc[UR6][R2.64+0x10], R52 ;  /* 0x0000103402001986 */ /* 0x0001e8000c101d06 */
[----:B------:R0:W-:Y:S02]  /*4880*/  STG.E.128 desc[UR6][R64.64], R60 ;  /* 0x0000003c40007986 */ /* 0x0001e4000c101d06 */
.L_x_5891:
[----:B012---:R-:W0:Y:S02]  /*4890*/  LDC.64 R2, c[0x0][0x380] ;  /* 0x0000e000ff027b82 */ /* 0x007e240000000a00 */
[----:B0-----:R-:W-:-:S04]  /*48a0*/  LEA R148, R2, R148, 0x2 ;  /* 0x0000009402947211 */ /* 0x001fc800078e10ff */
[----:B------:R-:W-:-:S13]  /*48b0*/  ISETP.GE.AND P1, PT, R148, R3, PT ;  /* 0x000000039400720c */ /* 0x000fda0003f26270 */
[----:B------:R-:W-:Y:S05]  /*48c0*/  @!P1 BRA `(.L_x_5898) ;  /* 0xffffffbc00049947 */ /* 0x000fea000383ffff */
[----:B------:R-:W-:Y:S05]  /*48d0*/  BSYNC B1 ;  /* 0x0000000000017941 */ /* 0x000fea0003800000 */
.L_x_5887:
[----:B------:R-:W-:Y:S02]  /*48e0*/  MOV R4, R101 ;  /* 0x0000006500047202 */ /* 0x000fe40000000f00 */
[----:B------:R-:W-:Y:S02]  /*48f0*/  MOV R5, R100 ;  /* 0x0000006400057202 */ /* 0x000fe40000000f00 */
[----:B------:R-:W-:Y:S02]  /*4900*/  MOV R6, R102 ;  /* 0x0000006600067202 */ /* 0x000fe40000000f00 */
[----:B------:R-:W-:-:S07]  /*4910*/  MOV R7, R103 ;  /* 0x0000006700077202 */ /* 0x000fce0000000f00 */
.L_x_5886:
[----:B------:R-:W-:Y:S05]  /*4920*/  BSYNC B0 ;  /* 0x0000000000007941 */ /* 0x000fea0003800000 */
.L_x_5885:
        /* <DEDUP_REMOVED lines=144> */
.L_x_5888:
        /* <DEDUP_REMOVED lines=8> */
.L_x_5900:
[----:B------:R-:W-:Y:S05]  /*52b0*/  BSYNC B2 ;  /* 0x0000000000027941 */ /* 0x000fea0003800000 */
.L_x_5899:
        /* <DEDUP_REMOVED lines=8> */
.L_x_5901:
[----:B------:R-:W-:-:S05]  /*5340*/  FADD.FTZ R120, R95, R120 ;  /* 0x000000785f787221 */ /* 0x000fca0000010000 */
[----:B------:R-:W-:Y:S01]  /*5350*/  MOV R181, R120 ;  /* 0x0000007800b57202 */ /* 0x000fe20000000f00 */
[----:B------:R-:W-:Y:S01]  /*5360*/  HFMA2 R176, -RZ, RZ, 0, 1.1920928955078125e-07 ;  /* 0x00000002ffb07431 */ /* 0x000fe200000001ff */
[----:B------:R-:W-:-:S07]  /*5370*/  MOV R166, R179 ;  /* 0x000000b300a67202 */ /* 0x000fce0000000f00 */
[----:B------:R-:W-:Y:S05]  /*5380*/  WARPSYNC.COLLECTIVE R174, `(.L_x_5902) ;  /* 0x00000000ae087348 */ /* 0x000fea0003c00000 */
[----:B------:R0:W1:Y:S02]  /*5390*/  SHFL.BFLY P3, R179, R181, R176, R183 ;  /* 0x0c0000b0b5b37389 */ /* 0x00006400000600b7 */
[----:B01----:R-:W-:Y:S05]  /*53a0*/  ENDCOLLECTIVE ;  /* 0x000000000000791b */ /* 0x003fea0003800000 */
.L_x_5902:
[----:B------:R-:W-:-:S05]  /*53b0*/  FADD.FTZ R166, R117, R166 ;  /* 0x000000a675a67221 */ /* 0x000fca0000010000 */
[----:B------:R-:W-:Y:S02]  /*53c0*/  MOV R181, R166 ;  /* 0x000000a600b57202 */ /* 0x000fe40000000f00 */
[----:B------:R-:W-:-:S07]  /*53d0*/  MOV R121, R179 ;  /* 0x000000b300797202 */ /* 0x000fce0000000f00 */
[----:B------:R-:W-:Y:S05]  /*53e0*/  WARPSYNC.COLLECTIVE R174, `(.L_x_5903) ;  /* 0x00000000ae087348 */ /* 0x000fea0003c00000 */
[----:B------:R0:W1:Y:S02]  /*53f0*/  SHFL.BFLY P3, R179, R181, R176, R183 ;  /* 0x0c0000b0b5b37389 */ /* 0x00006400000600b7 */
[----:B01----:R-:W-:Y:S05]  /*5400*/  ENDCOLLECTIVE ;  /* 0x000000000000791b */ /* 0x003fea0003800000 */
.L_x_5903:
        /* <DEDUP_REMOVED lines=8> */
.L_x_5904:
[----:B------:R-:W-:-:S05]  /*5490*/  FADD.FTZ R141, R166, R141 ;  /* 0x0000008da68d7221 */ /* 0x000fca0000010000 */
[----:B------:R-:W-:Y:S02]  /*54a0*/  MOV R181, R141 ;  /* 0x0000008d00b57202 */ /* 0x000fe40000000f00 */
[----:B------:R-:W-:-:S07]  /*54b0*/  MOV R168, R179 ;  /* 0x000000b300a87202 */ /* 0x000fce0000000f00 */
[----:B------:R-:W-:Y:S05]  /*54c0*/  WARPSYNC.COLLECTIVE R174, `(.L_x_5905) ;  /* 0x00000000ae087348 */ /* 0x000fea0003c00000 */
[----:B------:R0:W1:Y:S02]  /*54d0*/  SHFL.BFLY P3, R179, R181, R176, R183 ;  /* 0x0c0000b0b5b37389 */ /* 0x00006400000600b7 */
[----:B01----:R-:W-:Y:S05]  /*54e0*/  ENDCOLLECTIVE ;  /* 0x000000000000791b */ /* 0x003fea0003800000 */
.L_x_5905:
[----:B------:R-:W-:Y:S01]  /*54f0*/  FADD.FTZ R168, R121, R168 ;  /* 0x000000a879a87221 */ /* 0x000fe20000010000 */
[----:B------:R-:W-:Y:S02]  /*5500*/  MOV R121, R146 ;  /* 0x0000009200797202 */ /* 0x000fe40000000f00 */
[----:B------:R-:W-:Y:S02]  /*5510*/  MOV R146, R162 ;  /* 0x000000a200927202 */ /* 0x000fe40000000f00 */
[----:B------:R-:W-:Y:S01]  /*5520*/  MOV R181, R168 ;  /* 0x000000a800b57202 */ /* 0x000fe20000000f00 */
[----:B------:R-:W-:Y:S01]  /*5530*/  HFMA2 R176, -RZ, RZ, 0, 4.76837158203125e-07 ;  /* 0x00000008ffb07431 */ /* 0x000fe200000001ff */
[----:B------:R-:W-:-:S07]  /*5540*/  MOV R170, R179 ;  /* 0x000000b300aa7202 */ /* 0x000fce0000000f00 */
[----:B------:R-:W-:Y:S05]  /*5550*/  WARPSYNC.COLLECTIVE R174, `(.L_x_5906) ;  /* 0x00000000ae087348 */ /* 0x000fea0003c00000 */
[----:B------:R0:W1:Y:S02]  /*5560*/  SHFL.BFLY P3, R179, R181, R176, R183 ;  /* 0x0c0000b0b5b37389 */ /* 0x00006400000600b7 */
[----:B01----:R-:W-:Y:S05]  /*5570*/  ENDCOLLECTIVE ;  /* 0x000000000000791b */ /* 0x003fea0003800000 */
.L_x_5906:
        /* <DEDUP_REMOVED lines=8> */
.L_x_5907:
[----:B------:R-:W-:-:S05]  /*5600*/  FADD.FTZ R95, R168, R95 ;  /* 0x0000005fa85f7221 */ /* 0x000fca0000010000 */
[----:B------:R-:W-:Y:S01]  /*5610*/  MOV R181, R95 ;  /* 0x0000005f00b57202 */ /* 0x000fe20000000f00 */
[----:B------:R-:W-:Y:S01]  /*5620*/  HFMA2 R176, -RZ, RZ, 0, 9.5367431640625e-07 ;  /* 0x00000010ffb07431 */ /* 0x000fe200000001ff */
[----:B------:R-:W-:-:S07]  /*5630*/  MOV R117, R179 ;  /* 0x000000b300757202 */ /* 0x000fce0000000f00 */
[----:B------:R-:W-:Y:S05]  /*5640*/  WARPSYNC.COLLECTIVE R174, `(.L_x_5908) ;  /* 0x00000000ae087348 */ /* 0x000fea0003c00000 */
[----:B------:R0:W1:Y:S02]  /*5650*/  SHFL.BFLY P3, R179, R181, R176, R183 ;  /* 0x0c0000b0b5b37389 */ /* 0x00006400000600b7 */
[----:B01----:R-:W-:Y:S05]  /*5660*/  ENDCOLLECTIVE ;  /* 0x000000000000791b */ /* 0x003fea0003800000 */
.L_x_5908:
[----:B------:R-:W-:Y:S01]  /*5670*/  FADD.FTZ R172, R170, R117 ;  /* 0x00000075aaac7221 */ /* 0x000fe20000010000 */
[----:B------:R-:W-:-:S04]  /*5680*/  MOV R117, R158 ;  /* 0x0000009e00757202 */ /* 0x000fc80000000f00 */
[----:B------:R-:W-:Y:S02]  /*5690*/  MOV R181, R172 ;  /* 0x000000ac00b57202 */ /* 0x000fe40000000f00 */
[----:B------:R-:W-:-:S07]  /*56a0*/  MOV R166, R179 ;  /* 0x000000b300a67202 */ /* 0x000fce0000000f00 */
[----:B------:R-:W-:Y:S05]  /*56b0*/  WARPSYNC.COLLECTIVE R174, `(.L_x_5909) ;  /* 0x00000000ae087348 */ /* 0x000fea0003c00000 */
[----:B------:R0:W1:Y:S02]  /*56c0*/  SHFL.BFLY P3, R179, R181, R176, R183 ;  /* 0x0c0000b0b5b37389 */ /* 0x00006400000600b7 */
[----:B01----:R-:W-:Y:S05]  /*56d0*/  ENDCOLLECTIVE ;  /* 0x000000000000791b */ /* 0x003fea0003800000 */
.L_x_5909:
[----:B------:R-:W-:Y:S05]  /*56e0*/  BRA `(.L_x_5910) ;  /* 0xffffffc000007947 */ /* 0x000fea000383ffff */
.L_x_5911:
        /* <DEDUP_REMOVED lines=9> */
.L_x_14500:


//--------------------- .text._ZN10layer_norm22ln_bwd_finalize_kernelINS_22Kernel_traits_finalizeILj768Ef13__nv_bfloat16fS2_fjLb0ELj1024ELj4ENS_18Kernel_traits_baseILj768EfS2_fS2_fjLj1024EEEEELb0ELb0EEEvNS_9BwdParamsE --------------------------
	.section	.text._ZN10layer_norm22ln_bwd_finalize_kernelINS_22Kernel_traits_finalizeILj768Ef13__nv_bfloat16fS2_fjLb0ELj1024ELj4ENS_18Kernel_traits_baseILj768EfS2_fS2_fjLj1024EEEEELb0ELb0EEEvNS_9BwdParamsE,"ax",@progbits
	.align	128
        .global         _ZN10layer_norm22ln_bwd_finalize_kernelINS_22Kernel_traits_finalizeILj768Ef13__nv_bfloat16fS2_fjLb0ELj1024ELj4ENS_18Kernel_traits_baseILj768EfS2_fS2_fjLj1024EEEEELb0ELb0EEEvNS_9BwdParamsE
        .type           _ZN10layer_norm22ln_bwd_finalize_kernelINS_22Kernel_traits_finalizeILj768Ef13__nv_bfloat16fS2_fjLb0ELj1024ELj4ENS_18Kernel_traits_baseILj768EfS2_fS2_fjLj1024EEEEELb0ELb0EEEvNS_9BwdParamsE,@function
        .size           _ZN10layer_norm22ln_bwd_finalize_kernelINS_22Kernel_traits_finalizeILj768Ef13__nv_bfloat16fS2_fjLb0ELj1024ELj4ENS_18Kernel_traits_baseILj768EfS2_fS2_fjLj1024EEEEELb0ELb0EEEvNS_9BwdParamsE,(.L_x_14501 - _ZN10layer_norm22ln_bwd_finalize_kernelINS_22Kernel_traits_finalizeILj768Ef13__nv_bfloat16fS2_fjLb0ELj1024ELj4ENS_18Kernel_traits_baseILj768EfS2_fS2_fjLj1024EEEEELb0ELb0EEEvNS_9BwdParamsE)
        .other          _ZN10layer_norm22ln_bwd_finalize_kernelINS_22Kernel_traits_finalizeILj768Ef13__nv_bfloat16fS2_fjLb0ELj1024ELj4ENS_18Kernel_traits_baseILj768EfS2_fS2_fjLj1024EEEEELb0ELb0EEEvNS_9BwdParamsE,@"STO_CUDA_ENTRY STV_DEFAULT"
_ZN10layer_norm22ln_bwd_finalize_kernelINS_22Kernel_traits_finalizeILj768Ef13__nv_bfloat16fS2_fjLb0ELj1024ELj4ENS_18Kernel_traits_baseILj768EfS2_fS2_fjLj1024EEEEELb0ELb0EEEvNS_9BwdParamsE:
.text._ZN10layer_norm22ln_bwd_finalize_kernelINS_22Kernel_traits_finalizeILj768Ef13__nv_bfloat16fS2_fjLb0ELj1024ELj4ENS_18Kernel_traits_baseILj768EfS2_fS2_fjLj1024EEEEELb0ELb0EEEvNS_9BwdParamsE:
        /* <DEDUP_REMOVED lines=82> */
.L_x_5916:
        /* <DEDUP_REMOVED lines=118> */
.L_x_5915:
[----:B------:R-:W-:Y:S05]  /*0c80*/  BSYNC.RECONVERGENT B1 ;  /* 0x0000000000017941 */ /* 0x000fea0003800200 */
.L_x_5914:
        /* <DEDUP_REMOVED lines=75> */
.L_x_5918:
[----:B------:R-:W-:Y:S05]  /*1140*/  BSYNC.RECONVERGENT B1 ;  /* 0x0000000000017941 */ /* 0x000fea0003800200 */
.L_x_5917:
        /* <DEDUP_REMOVED lines=37> */
.L_x_5920:
[----:B------:R-:W-:Y:S05]  /*13a0*/  BSYNC.RECONVERGENT B1 ;  /* 0x0000000000017941 */ /* 0x000fea0003800200 */
.L_x_5919:
[----:B------:R-:W-:Y:S05]  /*13b0*/  @!P1 BRA `(.L_x_5913) ;  /* 0x0000000000409947 */ /* 0x000fea0003800000 */
[----:B------:R-:W0:Y:S01]  /*13c0*/  LDC.64 R6, c[0x0][0x440] ;  /* 0x00011000ff067b82 */ /* 0x000e220000000a00 */
[----:B------:R-:W-:Y:S01]  /*13d0*/  IMAD R59, R2, R56, R59 ;  /* 0x00000038023b7224 */ /* 0x000fe200078e023b */
[----:B------:R-:W-:Y:S02]  /*13e0*/  LOP3.LUT R8, R8, 0x1f, RZ, 0xc0, !PT ;  /* 0x0000001f08087812 */ /* 0x000fe400078ec0ff */
[----:B------:R-:W-:Y:S02]  /*13f0*/  IADD3 R9, PT, PT, -R9, RZ, RZ ;  /* 0x000000ff09097210 */ /* 0x000fe40007ffe1ff */
[----:B------:R-:W-:Y:S02]  /*1400*/  IADD3 R59, PT, PT, R8, R59, RZ ;  /* 0x0000003b083b7210 */ /* 0x000fe40007ffe0ff */
[----:B------:R-:W1:Y:S05]  /*1410*/  LDC.64 R10, c[0x0][0x448] ;  /* 0x00011200ff0a7b82 */ /* 0x000e6a0000000a00 */
.L_x_5921:
        /* <DEDUP_REMOVED lines=10> */
.L_x_5913:
[----:B------:R-:W-:Y:S05]  /*14c0*/  BSYNC.RECONVERGENT B0 ;  /* 0x0000000000007941 */ /* 0x000fea0003800200 */
.L_x_5912:
        /* <DEDUP_REMOVED lines=57> */
.L_x_5922:
        /* <DEDUP_REMOVED lines=10> */
.L_x_14501:


//--------------------- .text._ZN10layer_norm13ln_bwd_kernelINS_13Kernel_traitsIf13__nv_bfloat16fS2_fjLj768ELj1ELj4ELj1ELj16ENS_18Kernel_traits_baseILj768EfS2_fS2_fjLj128EEEEELb1ELb0ELb1ELb0EEEvNS_9BwdParamsE --------------------------
	.section	.text._ZN10layer_norm13ln_bwd_kernelINS_13Kernel_traitsIf13__nv_bfloat16fS2_fjLj768ELj1ELj4ELj1ELj16ENS_18Kernel_traits_baseILj768EfS2_fS2_fjLj128EEEEELb1ELb0ELb1ELb0EEEvNS_9BwdParamsE,"ax",@progbits
	.align	128
        .global         _ZN10layer_norm13ln_bwd_kernelINS_13Kernel_traitsIf13__nv_bfloat16fS2_fjLj768ELj1ELj4ELj1ELj16ENS_18Kernel_traits_baseILj768EfS2_fS2_fjLj128EEEEELb1ELb0ELb1ELb0EEEvNS_9BwdParamsE
        .type           _ZN10layer_norm13ln_bwd_kernelINS_13Kernel_traitsIf13__nv_bfloat16fS2_fjLj768ELj1ELj4ELj1ELj16ENS_18Kernel_traits_baseILj768EfS2_fS2_fjLj128EEEEELb1ELb0ELb1ELb0EEEvNS_9BwdParamsE,@function
        .size           _ZN10layer_norm13ln_bwd_kernelINS_13Kernel_traitsIf13__nv_bfloat16fS2_fjLj768ELj1ELj4ELj1ELj16ENS_18Kernel_traits_baseILj768EfS2_fS2_fjLj128EEEEELb1ELb0ELb1ELb0EEEvNS_9BwdParamsE,(.L_x_14502 - _ZN10layer_norm13ln_bwd_kernelINS_13Kernel_traitsIf13__nv_bfloat16fS2_fjLj768ELj1ELj4ELj1ELj16ENS_18Kernel_traits_baseILj768EfS2_fS2_fjLj128EEEEELb1ELb0ELb1ELb0EEEvNS_9BwdParamsE)
        .other          _ZN10layer_norm13ln_bwd_kernelINS_13Kernel_traitsIf13__nv_bfloat16fS2_fjLj768ELj1ELj4ELj1ELj16ENS_18Kernel_traits_baseILj768EfS2_fS2_fjLj128EEEEELb1ELb0ELb1ELb0EEEvNS_9BwdParamsE,@"STO_CUDA_ENTRY STV_DEFAULT"
_ZN10layer_norm13ln_bwd_kernelINS_13Kernel_traitsIf13__nv_bfloat16fS2_fjLj768ELj1ELj4ELj1ELj16ENS_18Kernel_traits_baseILj768EfS2_fS2_fjLj128EEEEELb1ELb0ELb1ELb0EEEvNS_9BwdParamsE:
.text._ZN10layer_norm13ln_bwd_kernelINS_13Kernel_traitsIf13__nv_bfloat16fS2_fjLj768ELj1ELj4ELj1ELj16ENS_18Kernel_traits_baseILj768EfS2_fS2_fjLj128EEEEELb1ELb0ELb1ELb0EEEvNS_9BwdParamsE:
        /* <DEDUP_REMOVED lines=89> */
.L_x_6038:
        /* <DEDUP_REMOVED lines=59> */
[----:B------:R-:W-:Y:S01]  /*0940*/  VIADD R187, R187, 0x20 ;  /* 0x00000020bbbb7836 */ /* 0x000fe20000000000 */
[----:B------:R-:W-:Y:S02]  /*0950*/  IADD3 R185, PT, PT, R185, 0x20, RZ ;  /* 0x00000020b9b97810 */ /* 0x000fe40007ffe0ff */
[----:B------:R-:W-:Y:S01]  /*0960*/  IADD3 R186, PT, PT, R186, 0x20, RZ ;  /* 0x00000020baba7810 */ /* 0x000fe20007ffe0ff */
[C---:B---3--:R-:W-:Y:S01]  /*0970*/  FADD.FTZ R3, -R184.reuse, R112 ;  /* 0x00000070b8037221 */ /* 0x048fe20000010100 */
[C---:B------:R-:W-:Y:S01]  /*0980*/  FADD.FTZ R135, -R184.reuse, R113 ;  /* 0x00000071b8877221 */ /* 0x040fe20000010100 */
[----:B----4-:R-:W-:Y:S01]  /*0990*/  FADD.FTZ R137, -R184, R120 ;  /* 0x00000078b8897221 */ /* 0x010fe20000010100 */
[----:B------:R-:W-:-:S02]  /*09a0*/  PRMT R112, R116, 0x7632, R112 ;  /* 0x0000763274707816 */ /* 0x000fc40000000070 */
[----:B------:R-:W-:Y:S01]  /*09b0*/  SHF.L.U32 R113, R116, 0x10, RZ ;  /* 0x0000001074717819 */ /* 0x000fe200000006ff */
[----:B------:R-:W-:Y:S01]  /*09c0*/  FMUL.FTZ R137, R134, R137 ;  /* 0x0000008986897220 */ /* 0x000fe20000410000 */
[----:B------:R-:W-:Y:S01]  /*09d0*/  SHF.L.U32 R141, R118, 0x10, RZ ;  /* 0x00000010768d7819 */ /* 0x000fe200000006ff */
[----:B------:R-:W-:Y:S01]  /*09e0*/  FMUL.FTZ R136, R134, R135 ;  /* 0x0000008786887220 */ /* 0x000fe20000410000 */
[----:B------:R-:W-:Y:S01]  /*09f0*/  SHF.L.U32 R112, R112, 0x10, RZ ;  /* 0x0000001070707819 */ /* 0x000fe200000006ff */
[----:B------:R-:W-:Y:S01]  /*0a00*/  FMUL.FTZ R3, R134, R3 ;  /* 0x0000000386037220 */ /* 0x000fe20000410000 */
[----:B------:R-:W-:Y:S01]  /*0a10*/  FMUL.FTZ R140, R88, R113 ;  /* 0x00000071588c7220 */ /* 0x000fe20000410000 */
[----:B------:R-:W-:Y:S01]  /*0a20*/  PRMT R116, R118, 0x7632, R116 ;  /* 0x0000763276747816 */ /* 0x000fe20000000074 */
[----:B------:R-:W-:Y:S01]  /*0a30*/  FADD.FTZ R139, -R184, R114 ;  /* 0x00000072b88b7221 */ /* 0x000fe20000010100 */
[C---:B------:R-:W-:Y:S01]  /*0a40*/  PRMT R118, R119.reuse, 0x7632, R118 ;  /* 0x0000763277767816 */ /* 0x040fe20000000076 */
[----:B------:R-:W-:Y:S01]  /*0a50*/  FADD.FTZ R36, R36, R141 ;  /* 0x0000008d24247221 */ /* 0x000fe20000010000 */
[----:B------:R-:W-:Y:S01]  /*0a60*/  SHF.L.U32 R143, R119, 0x10, RZ ;  /* 0x00000010778f7819 */ /* 0x000fe200000006ff */
[-C--:B------:R-:W-:Y:S01]  /*0a70*/  FFMA.FTZ R60, R137, R141.reuse, R60 ;  /* 0x0000008d893c7223 */ /* 0x080fe2000001003c */
[----:B------:R-:W-:Y:S01]  /*0a80*/  FMUL.FTZ R144, R84, R141 ;  /* 0x0000008d54907220 */ /* 0x000fe20000410000 */
[C---:B------:R-:W-:Y:S01]  /*0a90*/  FADD.FTZ R115, -R184.reuse, R115 ;  /* 0x00000073b8737221 */ /* 0x040fe20000010100 */
[----:B------:R-:W-:Y:S01]  /*0aa0*/  PRMT R114, R117, 0x7632, R114 ;  /* 0x0000763275727816 */ /* 0x000fe20000000072 */
[----:B------:R-:W-:Y:S01]  /*0ab0*/  FADD.FTZ R119, -R184, R122 ;  /* 0x0000007ab8777221 */ /* 0x000fe20000010100 */
[-C--:B------:R-:W-:Y:S01]  /*0ac0*/  FFMA.FTZ R65, R136, R112.reuse, R65 ;  /* 0x0000007088417223 */ /* 0x080fe20000010041 */
[----:B------:R-:W-:Y:S01]  /*0ad0*/  FADD.FTZ R41, R41, R112 ;  /* 0x0000007029297221 */ /* 0x000fe20000010000 */
[----:B------:R-:W-:Y:S01]  /*0ae0*/  FMUL.FTZ R141, R89, R112 ;  /* 0x00000070598d7220 */ /* 0x000fe20000410000 */
[----:B------:R-:W-:Y:S01]  /*0af0*/  SHF.L.U32 R117, R117, 0x10, RZ ;  /* 0x0000001075757819 */ /* 0x000fe200000006ff */
[----:B------:R-:W-:Y:S01]  /*0b00*/  FADD.FTZ R40, R40, R113 ;  /* 0x0000007128287221 */ /* 0x000fe20000010000 */
[C---:B------:R-:W-:Y:S01]  /*0b10*/  FFMA.FTZ R64, R3.reuse, R113, R64 ;  /* 0x0000007103407223 */ /* 0x040fe20000010040 */
[----:B------:R-:W-:Y:S01]  /*0b20*/  FADD.FTZ R112, RZ, R140 ;  /* 0x0000008cff707221 */ /* 0x000fe20000010000 */
[----:B------:R-:W-:Y:S01]  /*0b30*/  FFMA.FTZ R113, R3, R140, RZ ;  /* 0x0000008c03717223 */ /* 0x000fe200000100ff */
[C---:B------:R-:W-:Y:S01]  /*0b40*/  FMUL.FTZ R135, R134.reuse, R139 ;  /* 0x0000008b86877220 */ /* 0x040fe20000410000 */
[----:B------:R-:W-:Y:S01]  /*0b50*/  FMUL.FTZ R138, R134, R115 ;  /* 0x00000073868a7220 */ /* 0x000fe20000410000 */
        /* <DEDUP_REMOVED lines=8> */
[-C--:B------:R-:W-:Y:S01]  /*0be0*/  FFMA.FTZ R67, R138, R114.reuse, R67 ;  /* 0x000000728a437223 */ /* 0x080fe20000010043 */
[----:B------:R-:W-:Y:S01]  /*0bf0*/  FADD.FTZ R43, R43, R114 ;  /* 0x000000722b2b7221 */ /* 0x000fe20000010000 */
[----:B------:R-:W-:Y:S01]  /*0c00*/  FMUL.FTZ R143, R91, R114 ;  /* 0x000000725b8f7220 */ /* 0x000fe20000410000 */
        /* <DEDUP_REMOVED lines=26> */
.L_x_5927:
[----:B------:R-:W-:Y:S05]  /*0db0*/  BSYNC.RECONVERGENT B1 ;  /* 0x0000000000017941 */ /* 0x000fea0003800200 */
.L_x_5926:
        /* <DEDUP_REMOVED lines=10> */
[----:B------:R-:W3:Y:S01]  /*0e60*/  LDG.E.128 R116, desc[UR6][R116.64] ;  /* 0x0000000674747981 */ /* 0x000ee2000c1e1d00 */
[----:B------:R-:W-:-:S13]  /*0e70*/  ISETP.NE.AND.EX P0, PT, RZ, UR11, PT, P0 ;  /* 0x0000000bff007c0c */ /* 0x000fda000bf05300 */
[----:B------:R-:W0:Y:S01]  /*0e80*/  @P0 LDC.64 R126, c[0x0][0x438] ;  /* 0x00010e00ff7e0b82 */ /* 0x000e220000000a00 */
[----:B--2---:R-:W-:-:S04]  /*0e90*/  IMAD.WIDE.U32 R156, R185, 0x8, R156 ;  /* 0x00000008b99c7825 */ /* 0x004fc800078e009c */
[----:B0-----:R-:W-:Y:S02]  /*0ea0*/  @P0 IMAD.WIDE.U32 R152, R186, 0x20, R126 ;  /* 0x00000020ba980825 */ /* 0x001fe400078e007e */
[----:B------:R0:W5:Y:S04]  /*0eb0*/  LDG.E.64 R126, desc[UR6][R156.64] ;  /* 0x000000069c7e7981 */ /* 0x000168000c1e1b00 */
[----:B------:R-:W5:Y:S04]  /*0ec0*/  @P0 LDG.E.128 R8, desc[UR6][R152.64] ;  /* 0x0000000698080981 */ /* 0x000f68000c1e1d00 */
[----:B------:R1:W5:Y:S01]  /*0ed0*/  @P0 LDG.E.128 R4, desc[UR6][R152.64+0x10] ;  /* 0x0000100698040981 */ /* 0x000362000c1e1d00 */
[----:B------:R-:W-:-:S02]  /*0ee0*/  IADD3 R187, PT, PT, R187, 0x20, RZ ;  /* 0x00000020bbbb7810 */ /* 0x000fc40007ffe0ff */
[----:B------:R-:W-:Y:S02]  /*0ef0*/  IADD3 R185, PT, PT, R185, 0x20, RZ ;  /* 0x00000020b9b97810 */ /* 0x000fe40007ffe0ff */
[----:B------:R-:W-:Y:S01]  /*0f00*/  IADD3 R186, PT, PT, R186, 0x20, RZ ;  /* 0x00000020baba7810 */ /* 0x000fe20007ffe0ff */
[C-C-:B----4-:R-:W-:Y:S01]  /*0f10*/  FADD.FTZ R149, -R184.reuse, R112.reuse ;  /* 0x00000070b8957221 */ /* 0x150fe20000010100 */
[----:B------:R-:W-:Y:S01]  /*0f20*/  FADD.FTZ R151, -R184, R113 ;  /* 0x00000071b8977221 */ /* 0x000fe20000010100 */
[C---:B---3--:R-:W-:Y:S02]  /*0f30*/  PRMT R112, R116.reuse, 0x7632, R112 ;  /* 0x0000763274707816 */ /* 0x048fe40000000070 */
[----:B------:R-:W-:Y:S01]  /*0f40*/  SHF.L.U32 R113, R116, 0x10, RZ ;  /* 0x0000001074717819 */ /* 0x000fe200000006ff */
[----:B------:R-:W-:Y:S01]  /*0f50*/  FADD.FTZ R161, -R184, R114 ;  /* 0x00000072b8a17221 */ /* 0x000fe20000010100 */
[----:B0-----:R-:W-:Y:S01]  /*0f60*/  PRMT R157, R119, 0x7632, R157 ;  /* 0x00007632779d7816 */ /* 0x001fe2000000009d */
[----:B------:R-:W-:Y:S01]  /*0f70*/  FMUL.FTZ R149, R134, R149 ;  /* 0x0000009586957220 */ /* 0x000fe20000410000 */
[----:B------:R-:W-:-:S02]  /*0f80*/  IMAD.U32 R114, R112, 0x10000, RZ ;  /* 0x0001000070727824 */ /* 0x000fc400078e00ff */
[-C--:B------:R-:W-:Y:S01]  /*0f90*/  FMUL.FTZ R156, R80, R113.reuse ;  /* 0x00000071509c7220 */ /* 0x080fe20000410000 */
[C-C-:B------:R-:W-:Y:S01]  /*0fa0*/  FADD.FTZ R163, -R184.reuse, R115.reuse ;  /* 0x00000073b8a37221 */ /* 0x140fe20000010100 */
[----:B-1----:R-:W-:Y:S01]  /*0fb0*/  FADD.FTZ R153, -R184, R120 ;  /* 0x00000078b8997221 */ /* 0x002fe20000010100 */
        /* <DEDUP_REMOVED lines=13> */
[----:B------:R-:W-:Y:S01]  /*1090*/  FMUL.FTZ R151, R134, R161 ;  /* 0x000000a186977220 */ /* 0x000fe20000410000 */
[----:B------:R-:W-:Y:S01]  /*10a0*/  FMUL.FTZ R158, R82, R117 ;  /* 0x00000075529e7220 */ /* 0x000fe20000410000 */
[----:B------:R-:W-:Y:S01]  /*10b0*/  FFMA.FTZ R112, R152, R157, R113 ;  /* 0x0000009d98707223 */ /* 0x000fe20000010071 */
[----:B------:R-:W-:Y:S01]  /*10c0*/  PRMT R155, R118, 0x7632, R155 ;  /* 0x00007632769b7816 */ /* 0x000fe2000000009b */
[----:B------:R-:W-:Y:S01]  /*10d0*/  FADD.FTZ R28, R28, R159 ;  /* 0x0000009f1c1c7221 */ /* 0x000fe20000010000 */
[-C--:B------:R-:W-:Y:S01]  /*10e0*/  FFMA.FTZ R52, R153, R159.reuse, R52 ;  /* 0x0000009f99347223 */ /* 0x080fe20000010034 */
[----:B------:R-:W-:Y:S01]  /*10f0*/  FMUL.FTZ R160, R76, R159 ;  /* 0x0000009f4ca07220 */ /* 0x000fe20000410000 */
[----:B------:R-:W-:Y:S01]  /*1100*/  FFMA.FTZ R57, R152, R114, R57 ;  /* 0x0000007298397223 */ /* 0x000fe20000010039 */
[----:B------:R-:W-:Y:S01]  /*1110*/  FADD.FTZ R33, R33, R114 ;  /* 0x0000007221217221 */ /* 0x000fe20000010000 */
        /* <DEDUP_REMOVED lines=35> */
.L_x_5929:
[----:B------:R-:W-:Y:S05]  /*1350*/  BSYNC.RECONVERGENT B1 ;  /* 0x0000000000017941 */ /* 0x000fea0003800200 */
.L_x_5928:
        /* <DEDUP_REMOVED lines=13> */
[----:B------:R-:W1:Y:S02]  /*1430*/  @P0 LDC.64 R168, c[0x0][0x438] ;  /* 0x00010e00ffa80b82 */ /* 0x000e640000000a00 */
[----:B-1----:R-:W-:-:S05]  /*1440*/  @P0 IMAD.WIDE.U32 R168, R186, 0x20, R168 ;  /* 0x00000020baa80825 */ /* 0x002fca00078e00a8 */
[----:B------:R-:W5:Y:S04]  /*1450*/  @P0 LDG.E.128 R92, desc[UR6][R168.64] ;  /* 0x00000006a85c0981 */ /* 0x000f68000c1e1d00 */
[----:B------:R1:W5:Y:S01]  /*1460*/  @P0 LDG.E.128 R96, desc[UR6][R168.64+0x10] ;  /* 0x00001006a8600981 */ /* 0x000362000c1e1d00 */
[C---:B---3--:R-:W-:Y:S01]  /*1470*/  FADD.FTZ R165, -R184.reuse, R112 ;  /* 0x00000070b8a57221 */ /* 0x048fe20000010100 */
[C---:B------:R-:W-:Y:S01]  /*1480*/  FADD.FTZ R167, -R184.reuse, R113 ;  /* 0x00000071b8a77221 */ /* 0x040fe20000010100 */
[C---:B0-----:R-:W-:Y:S01]  /*1490*/  FADD.FTZ R171, -R184.reuse, R114 ;  /* 0x00000072b8ab7221 */ /* 0x041fe20000010100 */
[----:B------:R-:W-:Y:S01]  /*14a0*/  FADD.FTZ R173, -R184, R115 ;  /* 0x00000073b8ad7221 */ /* 0x000fe20000010100 */
[----:B------:R-:W-:Y:S01]  /*14b0*/  FMUL.FTZ R165, R134, R165 ;  /* 0x000000a586a57220 */ /* 0x000fe20000410000 */
[----:B----4-:R-:W-:-:S02]  /*14c0*/  PRMT R112, R120, 0x7632, R112 ;  /* 0x0000763278707816 */ /* 0x010fc40000000070 */
[----:B------:R-:W-:Y:S02]  /*14d0*/  SHF.L.U32 R113, R120, 0x10, RZ ;  /* 0x0000001078717819 */ /* 0x000fe400000006ff */
[----:B------:R-:W-:-:S03]  /*14e0*/  SHF.L.U32 R114, R112, 0x10, RZ ;  /* 0x0000001070727819 */ /* 0x000fc600000006ff */
[----:B------:R-:W-:Y:S01]  /*14f0*/  FMUL.FTZ R174, R72, R113 ;  /* 0x0000007148ae7220 */ /* 0x000fe20000410000 */
[C---:B------:R-:W-:Y:S01]  /*1500*/  PRMT R115, R121.reuse, 0x7632, R115 ;  /* 0x0000763279737816 */ /* 0x040fe20000000073 */
[----:B------:R-:W-:Y:S01]  /*1510*/  FMUL.FTZ R170, R134, R173 ;  /* 0x000000ad86aa7220 */ /* 0x000fe20000410000 */
[----:B------:R-:W-:Y:S01]  /*1520*/  SHF.L.U32 R121, R121, 0x10, RZ ;  /* 0x0000001079797819 */ /* 0x000fe200000006ff */
[----:B------:R-:W-:Y:S01]  /*1530*/  FADD.FTZ R24, R24, R113 ;  /* 0x0000007118187221 */ /* 0x000fe20000010000 */
[----:B------:R-:W-:Y:S01]  /*1540*/  FFMA.FTZ R48, R165, R113, R48 ;  /* 0x00000071a5307223 */ /* 0x000fe20000010030 */
[----:B------:R-:W-:Y:S01]  /*1550*/  FADD.FTZ R112, R189, R174 ;  /* 0x000000aebd707221 */ /* 0x000fe20000010000 */
[----:B------:R-:W-:Y:S01]  /*1560*/  FMUL.FTZ R173, R73, R114 ;  /* 0x0000007249ad7220 */ /* 0x000fe20000410000 */
[----:B-1----:R-:W-:Y:S01]  /*1570*/  FMUL.FTZ R168, R134, R167 ;  /* 0x000000a786a87220 */ /* 0x002fe20000410000 */
[----:B------:R-:W-:Y:S01]  /*1580*/  FFMA.FTZ R113, R165, R174, R188 ;  /* 0x000000aea5717223 */ /* 0x000fe200000100bc */
[----:B------:R-:W-:Y:S01]  /*1590*/  FADD.FTZ R175, -R184, R116 ;  /* 0x00000074b8af7221 */ /* 0x000fe20000010100 */
[----:B------:R-:W-:Y:S01]  /*15a0*/  SHF.L.U32 R116, R115, 0x10, RZ ;  /* 0x0000001073747819 */ /* 0x000fe200000006ff */
[----:B------:R-:W-:Y:S01]  /*15b0*/  FADD.FTZ R115, R112, R173 ;  /* 0x000000ad70737221 */ /* 0x000fe20000010000 */
[----:B------:R-:W-:Y:S01]  /*15c0*/  FMUL.FTZ R167, R134, R171 ;  /* 0x000000ab86a77220 */ /* 0x000fe20000410000 */
[----:B------:R-:W-:Y:S01]  /*15d0*/  FMUL.FTZ R176, R74, R121 ;  /* 0x000000794ab07220 */ /* 0x000fe20000410000 */
[----:B------:R-:W-:Y:S01]  /*15e0*/  FFMA.FTZ R112, R168, R173, R113 ;  /* 0x000000ada8707223 */ /* 0x000fe20000010071 */
[C---:B------:R-:W-:Y:S01]  /*15f0*/  FADD.FTZ R177, -R184.reuse, R117 ;  /* 0x00000075b8b17221 */ /* 0x040fe20000010100 */
[----:B------:R-:W-:Y:S01]  /*1600*/  FADD.FTZ R185, -R184, R119 ;  /* 0x00000077b8b97221 */ /* 0x000fe20000010100 */
[----:B------:R-:W-:Y:S01]  /*1610*/  PRMT R117, R122, 0x7632, R117 ;  /* 0x000076327a757816 */ /* 0x000fe20000000075 */
[----:B------:R-:W-:Y:S01]  /*1620*/  FMUL.FTZ R169, R134, R175 ;  /* 0x000000af86a97220 */ /* 0x000fe20000410000 */
[----:B------:R-:W-:Y:S01]  /*1630*/  SHF.L.U32 R119, R122, 0x10, RZ ;  /* 0x000000107a777819 */ /* 0x000fe200000006ff */
[----:B------:R-:W-:Y:S01]  /*1640*/  FFMA.FTZ R49, R168, R114, R49 ;  /* 0x00000072a8317223 */ /* 0x000fe20000010031 */
[----:B------:R-:W-:Y:S01]  /*1650*/  FADD.FTZ R25, R25, R114 ;  /* 0x0000007219197221 */ /* 0x000fe20000010000 */
[----:B------:R-:W-:Y:S01]  /*1660*/  FMUL.FTZ R175, R75, R116 ;  /* 0x000000744baf7220 */ /* 0x000fe20000410000 */
[----:B------:R-:W-:Y:S01]  /*1670*/  FADD.FTZ R114, R115, R176 ;  /* 0x000000b073727221 */ /* 0x000fe20000010000 */
[----:B------:R-:W-:Y:S01]  /*1680*/  FFMA.FTZ R113, R167, R176, R112 ;  /* 0x000000b0a7717223 */ /* 0x000fe20000010070 */
[----:B------:R-:W-:Y:S01]  /*1690*/  FADD.FTZ R179, -R184, R118 ;  /* 0x00000076b8b37221 */ /* 0x000fe20000010100 */
[----:B------:R-:W-:-:S02]  /*16a0*/  IMAD.U32 R118, R117, 0x10000, RZ ;  /* 0x0001000075767824 */ /* 0x000fc400078e00ff */
[----:B------:R-:W-:Y:S01]  /*16b0*/  FMUL.FTZ R178, R68, R119 ;  /* 0x0000007744b27220 */ /* 0x000fe20000410000 */
[----:B------:R-:W-:Y:S01]  /*16c0*/  FADD.FTZ R115, R114, R175 ;  /* 0x000000af72737221 */ /* 0x000fe20000010000 */
[----:B------:R-:W-:Y:S01]  /*16d0*/  FFMA.FTZ R112, R170, R175, R113 ;  /* 0x000000afaa707223 */ /* 0x000fe20000010071 */
[C---:B------:R-:W-:Y:S01]  /*16e0*/  PRMT R120, R123.reuse, 0x7632, R120 ;  /* 0x000076327b787816 */ /* 0x040fe20000000078 */
[----:B------:R-:W-:Y:S01]  /*16f0*/  FMUL.FTZ R172, R134, R177 ;  /* 0x000000b186ac7220 */ /* 0x000fe20000410000 */
[----:B------:R-:W-:Y:S01]  /*1700*/  SHF.L.U32 R123, R123, 0x10, RZ ;  /* 0x000000107b7b7819 */ /* 0x000fe200000006ff */
        /* <DEDUP_REMOVED lines=27> */
.L_x_5925:
        /* <DEDUP_REMOVED lines=35> */
.L_x_5931:
        /* <DEDUP_REMOVED lines=29> */
.L_x_5930:
[----:B------:R-:W-:Y:S05]  /*1cc0*/  BSYNC.RECONVERGENT B0 ;  /* 0x0000000000007941 */ /* 0x000fea0003800200 */
.L_x_5924:
        /* <DEDUP_REMOVED lines=20> */
.L_x_6050:
[----:B------:R-:W-:Y:S02]  /*1e10*/  @P2 VIADD R181, R181, 0xffffffff ;  /* 0xffffffffb5b52836 */ /* 0x000fe40000000000 */
[----:B-1----:R-:W-:Y:S01]  /*1e20*/  FADD.FTZ R115, R119, R112 ;  /* 0x0000007077737221 */ /* 0x002fe20000010000 */
        /* <DEDUP_REMOVED lines=35> */
.L_x_5939:
[----:B------:R-:W-:Y:S05]  /*2060*/  BSYNC.RECONVERGENT B2 ;  /* 0x0000000000027941 */ /* 0x000fea0003800200 */
.L_x_5938:
        /* <DEDUP_REMOVED lines=13> */
.L_x_5941:
[----:B------:R-:W-:Y:S05]  /*2140*/  BSYNC.RECONVERGENT B2 ;  /* 0x0000000000027941 */ /* 0x000fea0003800200 */
.L_x_5940:
        /* <DEDUP_REMOVED lines=13> */
.L_x_5943:
[----:B------:R-:W-:Y:S05]  /*2220*/  BSYNC.RECONVERGENT B2 ;  /* 0x0000000000027941 */ /* 0x000fea0003800200 */
.L_x_5942:
        /* <DEDUP_REMOVED lines=13> */
.L_x_5945:
[----:B------:R-:W-:Y:S05]  /*2300*/  BSYNC.RECONVERGENT B2 ;  /* 0x0000000000027941 */ /* 0x000fea0003800200 */
.L_x_5944:
        /* <DEDUP_REMOVED lines=13> */
.L_x_5947:
[----:B------:R-:W-:Y:S05]  /*23e0*/  BSYNC.RECONVERGENT B2 ;  /* 0x0000000000027941 */ /* 0x000fea0003800200 */
.L_x_5946:
        /* <DEDUP_REMOVED lines=13> */
.L_x_5949:
[----:B------:R-:W-:Y:S05]  /*24c0*/  BSYNC.RECONVERGENT B2 ;  /* 0x0000000000027941 */ /* 0x000fea0003800200 */
.L_x_5948:
        /* <DEDUP_REMOVED lines=13> */
.L_x_5951:
[----:B------:R-:W-:Y:S05]  /*25a0*/  BSYNC.RECONVERGENT B2 ;  /* 0x0000000000027941 */ /* 0x000fea0003800200 */
.L_x_5950:
        /* <DEDUP_REMOVED lines=14> */
.L_x_5937:
        /* <DEDUP_REMOVED lines=46> */
.L_x_5954:
[----:B------:R-:W-:Y:S05]  /*2970*/  BSYNC.RECONVERGENT B2 ;  /* 0x0000000000027941 */ /* 0x000fea0003800200 */
.L_x_5953:
        /* <DEDUP_REMOVED lines=13> */
.L_x_5956:
[----:B------:R-:W-:Y:S05]  /*2a50*/  BSYNC.RECONVERGENT B2 ;  /* 0x0000000000027941 */ /* 0x000fea0003800200 */
.L_x_5955:
        /* <DEDUP_REMOVED lines=13> */
.L_x_5958:
[----:B------:R-:W-:Y:S05]  /*2b30*/  BSYNC.RECONVERGENT B2 ;  /* 0x0000000000027941 */ /* 0x000fea0003800200 */
.L_x_5957:
        /* <DEDUP_REMOVED lines=13> */
.L_x_5960:
[----:B------:R-:W-:Y:S05]  /*2c10*/  BSYNC.RECONVERGENT B2 ;  /* 0x0000000000027941 */ /* 0x000fea0003800200 */
.L_x_5959:
        /* <DEDUP_REMOVED lines=13> */
.L_x_5962:
[----:B------:R-:W-:Y:S05]  /*2cf0*/  BSYNC.RECONVERGENT B2 ;  /* 0x0000000000027941 */ /* 0x000fea0003800200 */
.L_x_5961:
        /* <DEDUP_REMOVED lines=13> */
.L_x_5964:
[----:B------:R-:W-:Y:S05]  /*2dd0*/  BSYNC.RECONVERGENT B2 ;  /* 0x0000000000027941 */ /* 0x000fea0003800200 */
.L_x_5963:
        /* <DEDUP_REMOVED lines=13> */
.L_x_5966:
[----:B------:R-:W-:Y:S05]  /*2eb0*/  BSYNC.RECONVERGENT B2 ;  /* 0x0000000000027941 */ /* 0x000fea0003800200 */
.L_x_5965:
        /* <DEDUP_REMOVED lines=9> */
.L_x_5936:
[----:B------:R-:W-:Y:S02]  /*2f50*/  MOV R181, UR20 ;  /* 0x0000001400b57c02 */ /* 0x000fe40008000f00 */
[----:B------:R-:W-:Y:S02]  /*2f60*/  MOV R183, UR21 ;  /* 0x0000001500b77c02 */ /* 0x000fe40008000f00 */
[----:B------:R-:W-:-:S04]  /*2f70*/  ISETP.NE.U32.AND P0, PT, R181, RZ, PT ;  /* 0x000000ffb500720c */ /* 0x000fc80003f05070 */
[----:B------:R-:W-:-:S13]  /*2f80*/  ISETP.NE.AND.EX P0, PT, R183, RZ, PT, P0 ;  /* 0x000000ffb700720c */ /* 0x000fda0003f05300 */
[----:B------:R-:W-:Y:S05]  /*2f90*/  @P0 BRA `(.L_x_5967) ;  /* 0x0000000400680947 */ /* 0x000fea0003800000 */
[----:B------:R-:W1:Y:S01]  /*2fa0*/  @P2 LDC.64 R120, c[0x0][0x408] ;  /* 0x00010200ff782b82 */ /* 0x000e620000000a00 */
[-CC-:B0-----:R-:W-:Y:S01]  /*2fb0*/  @P1 FFMA.FTZ R119, R3, R114.reuse, R115.reuse ;  /* 0x0000007203771223 */ /* 0x181fe20000010073 */
[--C-:B------:R-:W-:Y:S01]  /*2fc0*/  @P1 FFMA.FTZ R118, R136, R114, R115.reuse ;  /* 0x0000007288761223 */ /* 0x100fe20000010073 */
[----:B-----5:R-:W-:Y:S01]  /*2fd0*/  MOV R122, R16 ;  /* 0x00000010007a7202 */ /* 0x020fe20000000f00 */
        /* <DEDUP_REMOVED lines=14> */
[----:B------:R-:W2:Y:S01]  /*30c0*/  @P2 LDC.64 R186, c[0x0][0x408] ;  /* 0x00010200ffba2b82 */ /* 0x000ea20000000a00 */
[----:B------:R-:W-:Y:S01]  /*30d0*/  MOV R192, R12 ;  /* 0x0000000c00c07202 */ /* 0x000fe20000000f00 */
[C---:B------:R-:W-:Y:S01]  /*30e0*/  @P1 FFMA.FTZ R188, R134.reuse, R119, R18 ;  /* 0x0000007786bc1223 */ /* 0x040fe20000010012 */
[C---:B------:R-:W-:Y:S01]  /*30f0*/  @P1 FFMA.FTZ R190, R134.reuse, R118, R19 ;  /* 0x0000007686be1223 */ /* 0x040fe20000010013 */
[----:B------:R-:W-:Y:S01]  /*3100*/  @P1 FFMA.FTZ R192, R134, R123, R12 ;  /* 0x0000007b86c01223 */ /* 0x000fe2000001000c */
[----:B------:R-:W-:Y:S01]  /*3110*/  @P1 FFMA.FTZ R198, R148, R114, R115 ;  /* 0x0000007294c61223 */ /* 0x000fe20000010073 */
[----:B-1----:R-:W-:Y:S01]  /*3120*/  @P2 FMUL.FTZ R121, R122, R121 ;  /* 0x000000797a792220 */ /* 0x002fe20000410000 */
[----:B------:R-:W-:Y:S01]  /*3130*/  @P2 LOP3.LUT P0, RZ, R128, 0xff, RZ, 0xc0, !PT ;  /* 0x000000ff80ff2812 */ /* 0x000fe2000780c0ff */
[----:B------:R-:W1:Y:S01]  /*3140*/  @P2 LDC.64 R118, c[0x0][0x408] ;  /* 0x00010200ff762b82 */ /* 0x000e620000000a00 */
[----:B------:R-:W-:Y:S01]  /*3150*/  @P1 FADD.FTZ R198, R145, -R198 ;  /* 0x800000c691c61221 */ /* 0x000fe20000010000 */
[----:B------:R-:W-:Y:S01]  /*3160*/  IMAD.MOV.U32 R194, RZ, RZ, R13 ;  /* 0x000000ffffc27224 */ /* 0x000fe200078e000d */
[----:B------:R-:W-:-:S02]  /*3170*/  MOV R196, R14 ;  /* 0x0000000e00c47202 */ /* 0x000fc40000000f00 */
[----:B------:R-:W-:Y:S01]  /*3180*/  @P2 LOP3.LUT P5, RZ, R128, 0xff00, RZ, 0xc0, !PT ;  /* 0x0000ff0080ff2812 */ /* 0x000fe200078ac0ff */
[----:B0-----:R-:W-:Y:S01]  /*3190*/  @P2 FMUL.FTZ R189, R184, R117 ;  /* 0x00000075b8bd2220 */ /* 0x001fe20000410000 */
[----:B------:R-:W-:Y:S01]  /*31a0*/  @P2 FMUL.FTZ R117, R121, R120 ;  /* 0x0000007879752220 */ /* 0x000fe20000410000 */
[----:B------:R-:W0:Y:S01]  /*31b0*/  @P2 LDC.64 R122, c[0x0][0x408] ;  /* 0x00010200ff7a2b82 */ /* 0x000e220000000a00 */
[----:B------:R-:W-:Y:S01]  /*31c0*/  @P1 FFMA.FTZ R194, R134, R198, R13 ;  /* 0x000000c686c21223 */ /* 0x000fe2000001000d */
[----:B------:R-:W-:Y:S01]  /*31d0*/  @P2 FMUL.FTZ R116, R189, R116 ;  /* 0x00000074bd742220 */ /* 0x000fe20000410000 */
[----:B------:R-:W-:Y:S01]  /*31e0*/  @P1 FFMA.FTZ R189, R139, R114, R115 ;  /* 0x000000728bbd1223 */ /* 0x000fe20000010073 */
[----:B------:R-:W-:Y:S02]  /*31f0*/  @P2 FSEL R117, R117, RZ, P0 ;  /* 0x000000ff75752208 */ /* 0x000fe40000000000 */
[----:B------:R-:W-:Y:S01]  /*3200*/  @P2 LOP3.LUT P6, RZ, R128, 0xff0000, RZ, 0xc0, !PT ;  /* 0x00ff000080ff2812 */ /* 0x000fe200078cc0ff */
[----:B------:R-:W-:Y:S01]  /*3210*/  @P1 FADD.FTZ R189, R146, -R189 ;  /* 0x800000bd92bd1221 */ /* 0x000fe20000010000 */
[----:B------:R-:W3:Y:S01]  /*3220*/  @P2 LDC.64 R184, c[0x0][0x408] ;  /* 0x00010200ffb82b82 */ /* 0x000ee20000000a00 */
[----:B------:R-:W-:Y:S01]  /*3230*/  @P2 FSEL R116, R116, RZ, P5 ;  /* 0x000000ff74742208 */ /* 0x000fe20002800000 */
[----:B--2---:R-:W-:Y:S01]  /*3240*/  @P2 FMUL.FTZ R187, R194, R187 ;  /* 0x000000bbc2bb2220 */ /* 0x004fe20000410000 */
[----:B------:R-:W-:Y:S01]  /*3250*/  @P1 FFMA.FTZ R196, R134, R189, R14 ;  /* 0x000000bd86c41223 */ /* 0x000fe2000001000e */
[----:B------:R-:W-:-:S02]  /*3260*/  @P2 LOP3.LUT P0, RZ, R128, 0xff000000, RZ, 0xc0, !PT ;  /* 0xff00000080ff2812 */ /* 0x000fc4000780c0ff */
[----:B------:R-:W-:Y:S01]  /*3270*/  @P2 LOP3.LUT P5, RZ, R129, 0xff, RZ, 0xc0, !PT ;  /* 0x000000ff81ff2812 */ /* 0x000fe200078ac0ff */
[----:B------:R-:W-:Y:S01]  /*3280*/  @P2 FMUL.FTZ R186, R187, R186 ;  /* 0x000000babbba2220 */ /* 0x000fe20000410000 */
        /* <DEDUP_REMOVED lines=43> */
.L_x_5967:
[----:B------:R-:W1:Y:S01]  /*3540*/  @P2 LDC.64 R110, c[0x0][0x408] ;  /* 0x00010200ff6e2b82 */ /* 0x000e620000000a00 */
[-CC-:B------:R-:W-:Y:S01]  /*3550*/  @P1 FFMA.FTZ R108, R138, R114.reuse, R115.reuse ;  /* 0x000000728a6c1223 */ /* 0x180fe20000010073 */
[-CC-:B------:R-:W-:Y:S01]  /*3560*/  @P1 FFMA.FTZ R109, R135, R114.reuse, R115.reuse ;  /* 0x00000072876d1223 */ /* 0x180fe20000010073 */
[-C--:B------:R-:W-:Y:S01]  /*3570*/  @P1 FFMA.FTZ R116, R150, R114.reuse, R115 ;  /* 0x0000007296741223 */ /* 0x080fe20000010073 */
[----:B-----5:R-:W-:Y:S01]  /*3580*/  MOV R107, R19 ;  /* 0x00000013006b7202 */ /* 0x020fe20000000f00 */
[----:B------:R-:W-:Y:S01]  /*3590*/  @P1 FADD.FTZ R108, R143, -R108 ;  /* 0x8000006c8f6c1221 */ /* 0x000fe20000010000 */
[----:B------:R-:W-:Y:S01]  /*35a0*/  @P1 FADD.FTZ R109, R142, -R109 ;  /* 0x8000006d8e6d1221 */ /* 0x000fe20000010000 */
[----:B------:R-:W-:Y:S01]  /*35b0*/  @P1 FFMA.FTZ R122, R148, R114, R115 ;  /* 0x00000072947a1223 */ /* 0x000fe20000010073 */
[----:B------:R-:W2:Y:S01]  /*35c0*/  @P2 LDC.64 R120, c[0x0][0x408] ;  /* 0x00010200ff782b82 */ /* 0x000ea20000000a00 */
[C---:B------:R-:W-:Y:S01]  /*35d0*/  @P1 FFMA.FTZ R107, R134.reuse, R108, R19 ;  /* 0x0000006c866b1223 */ /* 0x040fe20000010013 */
[----:B------:R-:W-:Y:S01]  /*35e0*/  MOV R106, R18 ;  /* 0x00000012006a7202 */ /* 0x000fe20000000f00 */
[----:B------:R-:W-:Y:S01]  /*35f0*/  @P1 FADD.FTZ R116, R147, -R116 ;  /* 0x8000007493741221 */ /* 0x000fe20000010000 */
[C---:B------:R-:W-:Y:S01]  /*3600*/  @P1 FFMA.FTZ R106, R134.reuse, R109, R18 ;  /* 0x0000006d866a1223 */ /* 0x040fe20000010012 */
[----:B------:R-:W-:Y:S01]  /*3610*/  @P1 FADD.FTZ R122, R145, -R122 ;  /* 0x8000007a917a1221 */ /* 0x000fe20000010000 */
[----:B------:R-:W-:Y:S01]  /*3620*/  MOV R188, R15 ;  /* 0x0000000f00bc7202 */ /* 0x000fe20000000f00 */
[C---:B------:R-:W-:Y:S01]  /*3630*/  @P1 FFMA.FTZ R188, R134.reuse, R116, R15 ;  /* 0x0000007486bc1223 */ /* 0x040fe2000001000f */
[----:B------:R-:W3:Y:S01]  /*3640*/  @P2 LDC.64 R184, c[0x0][0x408] ;  /* 0x00010200ffb82b82 */ /* 0x000ee20000000a00 */
[----:B------:R-:W-:Y:S01]  /*3650*/  @P1 FFMA.FTZ R187, R137, R114, R115 ;  /* 0x0000007289bb1223 */ /* 0x000fe20000010073 */
[----:B------:R-:W-:Y:S01]  /*3660*/  MOV R109, R13 ;  /* 0x0000000d006d7202 */ /* 0x000fe20000000f00 */
[----:B------:R-:W-:Y:S01]  /*3670*/  @P1 FFMA.FTZ R109, R134, R122, R13 ;  /* 0x0000007a866d1223 */ /* 0x000fe2000001000d */
[----:B------:R-:W-:Y:S01]  /*3680*/  MOV R108, R12 ;  /* 0x0000000c006c7202 */ /* 0x000fe20000000f00 */
[----:B------:R-:W-:Y:S01]  /*3690*/  @P1 FADD.FTZ R187, R144, -R187 ;  /* 0x800000bb90bb1221 */ /* 0x000fe20000010000 */
[-CC-:B------:R-:W-:Y:S01]  /*36a0*/  @P1 FFMA.FTZ R189, R139, R114.reuse, R115.reuse ;  /* 0x000000728bbd1223 */ /* 0x180fe20000010073 */
[----:B------:R-:W-:Y:S01]  /*36b0*/  @P1 FFMA.FTZ R190, R136, R114, R115 ;  /* 0x0000007288be1223 */ /* 0x000fe20000010073 */
[----:B------:R-:W4:Y:S01]  /*36c0*/  @P2 LDC.64 R104, c[0x0][0x408] ;  /* 0x00010200ff682b82 */ /* 0x000f220000000a00 */
[----:B-1----:R-:W-:Y:S01]  /*36d0*/  @P2 FMUL.FTZ R123, R107, R111 ;  /* 0x0000006f6b7b2220 */ /* 0x002fe20000410000 */
[----:B------:R-:W-:Y:S01]  /*36e0*/  @P1 FFMA.FTZ R108, R134, R187, R12 ;  /* 0x000000bb866c1223 */ /* 0x000fe2000001000c */
[----:B------:R-:W-:Y:S01]  /*36f0*/  @P1 FADD.FTZ R189, R146, -R189 ;  /* 0x800000bd92bd1221 */ /* 0x000fe20000010000 */
[----:B------:R-:W-:Y:S01]  /*3700*/  @P2 LOP3.LUT P0, RZ, R128, 0xff0000, RZ, 0xc0, !PT ;  /* 0x00ff000080ff2812 */ /* 0x000fe2000780c0ff */
[----:B------:R-:W-:Y:S01]  /*3710*/  @P2 FMUL.FTZ R186, R123, R110 ;  /* 0x0000006e7bba2220 */ /* 0x000fe20000410000 */
[----:B------:R-:W-:Y:S01]  /*3720*/  MOV R110, R14 ;  /* 0x0000000e006e7202 */ /* 0x000fe20000000f00 */
[----:B------:R-:W-:Y:S01]  /*3730*/  @P1 FFMA.FTZ R110, R134, R189, R14 ;  /* 0x000000bd866e1223 */ /* 0x000fe2000001000e */
[----:B--2---:R-:W-:Y:S01]  /*3740*/  @P2 FMUL.FTZ R121, R106, R121 ;  /* 0x000000796a792220 */ /* 0x004fe20000410000 */
[----:B------:R-:W1:Y:S01]  /*3750*/  @P2 LDC.64 R116, c[0x0][0x408] ;  /* 0x00010200ff742b82 */ /* 0x000e620000000a00 */
[----:B------:R-:W-:Y:S01]  /*3760*/  @P1 FADD.FTZ R190, R141, -R190 ;  /* 0x800000be8dbe1221 */ /* 0x000fe20000010000 */
[----:B------:R-:W-:Y:S01]  /*3770*/  @P2 LOP3.LUT P5, RZ, R129, 0xff, RZ, 0xc0, !PT ;  /* 0x000000ff81ff2812 */ /* 0x000fe200078ac0ff */
[----:B------:R-:W-:Y:S01]  /*3780*/  @P2 FMUL.FTZ R111, R121, R120 ;  /* 0x00000078796f2220 */ /* 0x000fe20000410000 */
[----:B------:R-:W-:Y:S01]  /*3790*/  @P2 LOP3.LUT P6, RZ, R129, 0xff00, RZ, 0xc0, !PT ;  /* 0x0000ff0081ff2812 */ /* 0x000fe200078cc0ff */
[----:B---3--:R-:W-:-:S03]  /*37a0*/  @P2 FMUL.FTZ R187, R109, R185 ;  /* 0x000000b96dbb2220 */ /* 0x008fc60000410000 */
[----:B------:R-:W2:Y:S01]  /*37b0*/  @P2 LDC.64 R122, c[0x0][0x408] ;  /* 0x00010200ff7a2b82 */ /* 0x000ea20000000a00 */
[----:B------:R-:W-:Y:S01]  /*37c0*/  @P2 FSEL R111, R111, RZ, P0 ;  /* 0x000000ff6f6f2208 */ /* 0x000fe20000000000 */
[----:B------:R-:W-:Y:S01]  /*37d0*/  @P2 FMUL.FTZ R184, R187, R184 ;  /* 0x000000b8bbb82220 */ /* 0x000fe20000410000 */
[----:B------:R-:W-:Y:S01]  /*37e0*/  @P1 FFMA.FTZ R187, R3, R114, R115 ;  /* 0x0000007203bb1223 */ /* 0x000fe20000010073 */
[----:B------:R-:W-:Y:S01]  /*37f0*/  @P2 LOP3.LUT P0, RZ, R128, 0xff000000, RZ, 0xc0, !PT ;  /* 0xff00000080ff2812 */ /* 0x000fe2000780c0ff */
[----:B----4-:R-:W-:-:S03]  /*3800*/  @P2 FMUL.FTZ R105, R108, R105 ;  /* 0x000000696c692220 */ /* 0x010fc60000410000 */
[----:B0-----:R-:W0:Y:S01]  /*3810*/  @P2 LDC.64 R118, c[0x0][0x408] ;  /* 0x00010200ff762b82 */ /* 0x001e220000000a00 */
        /* <DEDUP_REMOVED lines=8> */
[----:B-1----:R-:W-:Y:S01]  /*38a0*/  @P2 FMUL.FTZ R117, R110, R117 ;  /* 0x000000756e752220 */ /* 0x002fe20000410000 */
[----:B------:R-:W-:-:S02]  /*38b0*/  @P2 FSEL R185, R185, RZ, P5 ;  /* 0x000000ffb9b92208 */ /* 0x000fc40002800000 */
[----:B------:R-:W-:Y:S01]  /*38c0*/  @P2 LOP3.LUT P5, RZ, R129, 0xff0000, RZ, 0xc0, !PT ;  /* 0x00ff000081ff2812 */ /* 0x000fe200078ac0ff */
[----:B------:R-:W-:Y:S01]  /*38d0*/  @P2 FMUL.FTZ R116, R117, R116 ;  /* 0x0000007475742220 */ /* 0x000fe20000410000 */
[----:B------:R-:W-:Y:S01]  /*38e0*/  @P2 FSEL R184, R184, RZ, P6 ;  /* 0x000000ffb8b82208 */ /* 0x000fe20003000000 */
[----:B--2---:R-:W-:Y:S01]  /*38f0*/  @P2 FMUL.FTZ R123, R104, R123 ;  /* 0x0000007b687b2220 */ /* 0x004fe20000410000 */
[C---:B------:R-:W-:Y:S02]  /*3900*/  @P2 ISETP.GE.U32.AND P0, PT, R128.reuse, RZ, PT ;  /* 0x000000ff8000220c */ /* 0x040fe40003f06070 */
[----:B------:R-:W-:Y:S01]  /*3910*/  @P2 LOP3.LUT P6, RZ, R128, 0xff, RZ, 0xc0, !PT ;  /* 0x000000ff80ff2812 */ /* 0x000fe200078cc0ff */
[----:B------:R-:W-:Y:S01]  /*3920*/  @P2 FMUL.FTZ R122, R123, R122 ;  /* 0x0000007a7b7a2220 */ /* 0x000fe20000410000 */
[----:B------:R-:W-:Y:S02]  /*3930*/  @P2 FSEL R116, R116, RZ, P5 ;  /* 0x000000ff74742208 */ /* 0x000fe40002800000 */
[----:B------:R-:W-:Y:S01]  /*3940*/  @P2 ISETP.GE.U32.AND.EX P0, PT, R129, 0x1000000, PT, P0 ;  /* 0x010000008100280c */ /* 0x000fe20003f06100 */
[----:B0-----:R-:W-:Y:S01]  /*3950*/  @P2 FMUL.FTZ R119, R188, R119 ;  /* 0x00000077bc772220 */ /* 0x001fe20000410000 */
        /* <DEDUP_REMOVED lines=24> */
.L_x_5952:
[----:B------:R-:W-:Y:S05]  /*3ae0*/  BSYNC.RECONVERGENT B0 ;  /* 0x0000000000007941 */ /* 0x000fea0003800200 */
.L_x_5935:
[----:B------:R-:W-:Y:S01]  /*3af0*/  ISETP.NE.U32.AND P0, PT, R181, RZ, PT ;  /* 0x000000ffb500720c */ /* 0x000fe20003f05070 */
[----:B0-----:R-:W0:Y:S03]  /*3b00*/  @P2 LDC.64 R118, c[0x0][0x468] ;  /* 0x00011a00ff762b82 */ /* 0x001e260000000a00 */
        /* <DEDUP_REMOVED lines=9> */
.L_x_5934:
[----:B------:R-:W-:Y:S05]  /*3ba0*/  BSYNC.RECONVERGENT B1 ;  /* 0x0000000000017941 */ /* 0x000fea0003800200 */
.L_x_5933:
        /* <DEDUP_REMOVED lines=31> */
[C---:B------:R-:W-:Y:S01]  /*3da0*/  @P1 FFMA.FTZ R107, R134.reuse, R184, R11 ;  /* 0x000000b8866b1223 */ /* 0x040fe2000001000b */
[----:B------:R-:W-:Y:S01]  /*3db0*/  MOV R106, R10 ;  /* 0x0000000a006a7202 */ /* 0x000fe20000000f00 */
        /* <DEDUP_REMOVED lines=68> */
.L_x_5972:
[----:B------:R-:W2:Y:S01]  /*4200*/  @P2 LDC.64 R186, c[0x0][0x408] ;  /* 0x00010200ffba2b82 */ /* 0x000ea20000000a00 */
[-CC-:B01----:R-:W-:Y:S01]  /*4210*/  @P1 FFMA.FTZ R119, R149, R114.reuse, R115.reuse ;  /* 0x0000007295771223 */ /* 0x183fe20000010073 */
[----:B------:R-:W-:Y:S01]  /*4220*/  @P1 FFMA.FTZ R118, R152, R114, R115 ;  /* 0x0000007298761223 */ /* 0x000fe20000010073 */
[----:B-----5:R-:W-:Y:S01]  /*4230*/  MOV R120, R8 ;  /* 0x0000000800787202 */ /* 0x020fe20000000f00 */
[----:B------:R-:W-:Y:S02]  /*4240*/  IMAD.MOV.U32 R122, RZ, RZ, R9 ;  /* 0x000000ffff7a7224 */ /* 0x000fe400078e0009 */
        /* <DEDUP_REMOVED lines=20> */
[----:B------:R-:W-:Y:S01]  /*4390*/  @P2 LOP3.LUT P0, RZ, R126, 0xff, RZ, 0xc0, !PT ;  /* 0x000000ff7eff2812 */ /* 0x000fe2000780c0ff */
[----:B------:R-:W2:Y:S01]  /*43a0*/  @P2 LDC.64 R118, c[0x0][0x408] ;  /* 0x00010200ff762b82 */ /* 0x000ea20000000a00 */
[----:B------:R-:W-:Y:S01]  /*43b0*/  @P1 FADD.FTZ R198, R161, -R198 ;  /* 0x800000c6a1c61221 */ /* 0x000fe20000010000 */
[----:B------:R-:W-:-:S02]  /*43c0*/  MOV R194, R5 ;  /* 0x0000000500c27202 */ /* 0x000fc40000000f00 */
[----:B------:R-:W-:Y:S01]  /*43d0*/  MOV R196, R6 ;  /* 0x0000000600c47202 */ /* 0x000fe20000000f00 */
[----:B------:R-:W-:Y:S01]  /*43e0*/  @P1 FFMA.FTZ R194, R134, R198, R5 ;  /* 0x000000c686c21223 */ /* 0x000fe20000010005 */
[----:B0-----:R-:W-:Y:S01]  /*43f0*/  @P2 FMUL.FTZ R181, R122, R117 ;  /* 0x000000757ab52220 */ /* 0x001fe20000410000 */
[----:B------:R-:W-:Y:S01]  /*4400*/  @P2 FMUL.FTZ R117, R187, R186 ;  /* 0x000000babb752220 */ /* 0x000fe20000410000 */
[----:B------:R-:W0:Y:S01]  /*4410*/  @P2 LDC.64 R120, c[0x0][0x408] ;  /* 0x00010200ff782b82 */ /* 0x000e220000000a00 */
[C---:B------:R-:W-:Y:S01]  /*4420*/  @P2 LOP3.LUT P5, RZ, R126.reuse, 0xff00, RZ, 0xc0, !PT ;  /* 0x0000ff007eff2812 */ /* 0x040fe200078ac0ff */
[----:B------:R-:W-:Y:S01]  /*4430*/  @P2 FMUL.FTZ R116, R181, R116 ;  /* 0x00000074b5742220 */ /* 0x000fe20000410000 */
[----:B------:R-:W-:Y:S01]  /*4440*/  @P1 FFMA.FTZ R181, R155, R114, R115 ;  /* 0x000000729bb51223 */ /* 0x000fe20000010073 */
[----:B------:R-:W-:Y:S02]  /*4450*/  @P2 FSEL R117, R117, RZ, P0 ;  /* 0x000000ff75752208 */ /* 0x000fe40000000000 */
[----:B------:R-:W-:Y:S01]  /*4460*/  @P2 LOP3.LUT P6, RZ, R126, 0xff0000, RZ, 0xc0, !PT ;  /* 0x00ff00007eff2812 */ /* 0x000fe200078cc0ff */
[----:B------:R-:W-:Y:S01]  /*4470*/  @P1 FADD.FTZ R181, R162, -R181 ;  /* 0x800000b5a2b51221 */ /* 0x000fe20000010000 */
[----:B------:R-:W3:Y:S01]  /*4480*/  @P2 LDC.64 R122, c[0x0][0x408] ;  /* 0x00010200ff7a2b82 */ /* 0x000ee20000000a00 */
[----:B-1----:R-:W-:Y:S01]  /*4490*/  @P2 FMUL.FTZ R185, R190, R185 ;  /* 0x000000b9beb92220 */ /* 0x002fe20000410000 */
[----:B------:R-:W-:Y:S01]  /*44a0*/  @P2 FSEL R116, R116, RZ, P5 ;  /* 0x000000ff74742208 */ /* 0x000fe20002800000 */
[----:B------:R-:W-:Y:S01]  /*44b0*/  @P1 FFMA.FTZ R196, R134, R181, R6 ;  /* 0x000000b586c41223 */ /* 0x000fe20000010006 */
        /* <DEDUP_REMOVED lines=20> */
[----:B------:R-:W-:Y:S01]  /*4600*/  @P2 F2FP.BF16.F32.PACK_AB R184, RZ, R184 ;  /* 0x000000b8ffb8223e */ /* 0x000fe200000010ff */
[----:B-1----:R-:W-:Y:S01]  /*4610*/  @P2 FMUL.FTZ R187, R196, R187 ;  /* 0x000000bbc4bb2220 */ /* 0x002fe20000410000 */
        /* <DEDUP_REMOVED lines=24> */
.L_x_5971:
        /* <DEDUP_REMOVED lines=50> */
.L_x_5976:
[----:B------:R-:W-:Y:S05]  /*4ac0*/  BSYNC.RECONVERGENT B2 ;  /* 0x0000000000027941 */ /* 0x000fea0003800200 */
.L_x_5975:
        /* <DEDUP_REMOVED lines=13> */
.L_x_5978:
[----:B------:R-:W-:Y:S05]  /*4ba0*/  BSYNC.RECONVERGENT B2 ;  /* 0x0000000000027941 */ /* 0x000fea0003800200 */
.L_x_5977:
        /* <DEDUP_REMOVED lines=13> */
.L_x_5980:
[----:B------:R-:W-:Y:S05]  /*4c80*/  BSYNC.RECONVERGENT B2 ;  /* 0x0000000000027941 */ /* 0x000fea0003800200 */
.L_x_5979:
        /* <DEDUP_REMOVED lines=13> */
.L_x_5982:
[----:B------:R-:W-:Y:S05]  /*4d60*/  BSYNC.RECONVERGENT B2 ;  /* 0x0000000000027941 */ /* 0x000fea0003800200 */
.L_x_5981:
        /* <DEDUP_REMOVED lines=13> */
.L_x_5984:
[----:B------:R-:W-:Y:S05]  /*4e40*/  BSYNC.RECONVERGENT B2 ;  /* 0x0000000000027941 */ /* 0x000fea0003800200 */
.L_x_5983:
        /* <DEDUP_REMOVED lines=13> */
.L_x_5986:
[----:B------:R-:W-:Y:S05]  /*4f20*/  BSYNC.RECONVERGENT B2 ;  /* 0x0000000000027941 */ /* 0x000fea0003800200 */
.L_x_5985:
        /* <DEDUP_REMOVED lines=13> */
.L_x_5988:
[----:B------:R-:W-:Y:S05]  /*5000*/  BSYNC.RECONVERGENT B2 ;  /* 0x0000000000027941 */ /* 0x000fea0003800200 */
.L_x_5987:
        /* <DEDUP_REMOVED lines=11> */
.L_x_5974:
        /* <DEDUP_REMOVED lines=13> */
.L_x_5990:
[----:B------:R-:W-:Y:S05]  /*5190*/  BSYNC.RECONVERGENT B2 ;  /* 0x0000000000027941 */ /* 0x000fea0003800200 */
.L_x_5989:
        /* <DEDUP_REMOVED lines=13> */
.L_x_5992:
[----:B------:R-:W-:Y:S05]  /*5270*/  BSYNC.RECONVERGENT B2 ;  /* 0x0000000000027941 */ /* 0x000fea0003800200 */
.L_x_5991:
        /* <DEDUP_REMOVED lines=13> */
.L_x_5994:
[----:B------:R-:W-:Y:S05]  /*5350*/  BSYNC.RECONVERGENT B2 ;  /* 0x0000000000027941 */ /* 0x000fea0003800200 */
.L_x_5993:
        /* <DEDUP_REMOVED lines=13> */
.L_x_5996:
[----:B------:R-:W-:Y:S05]  /*5430*/  BSYNC.RECONVERGENT B2 ;  /* 0x0000000000027941 */ /* 0x000fea0003800200 */
.L_x_5995:
        /* <DEDUP_REMOVED lines=13> */
.L_x_5998:
[----:B------:R-:W-:Y:S05]  /*5510*/  BSYNC.RECONVERGENT B2 ;  /* 0x0000000000027941 */ /* 0x000fea0003800200 */
.L_x_5997:
        /* <DEDUP_REMOVED lines=13> */
.L_x_6000:
[----:B------:R-:W-:Y:S05]  /*55f0*/  BSYNC.RECONVERGENT B2 ;  /* 0x0000000000027941 */ /* 0x000fea0003800200 */
.L_x_5999:
        /* <DEDUP_REMOVED lines=13> */
.L_x_6002:
[----:B------:R-:W-:Y:S05]  /*56d0*/  BSYNC.RECONVERGENT B2 ;  /* 0x0000000000027941 */ /* 0x000fea0003800200 */
.L_x_6001:
        /* <DEDUP_REMOVED lines=13> */
.L_x_5973:
[----:B------:R-:W-:Y:S05]  /*57b0*/  BSYNC.RECONVERGENT B0 ;  /* 0x0000000000007941 */ /* 0x000fea0003800200 */
.L_x_5970:
        /* <DEDUP_REMOVED lines=9> */
.L_x_5969:
[----:B------:R-:W-:Y:S05]  /*5850*/  BSYNC.RECONVERGENT B1 ;  /* 0x0000000000017941 */ /* 0x000fea0003800200 */
.L_x_5968:
        /* <DEDUP_REMOVED lines=14> */
[-C--:B------:R-:W-:Y:S01]  /*5940*/  @P1 FFMA.FTZ R121, R167, R114.reuse, R115 ;  /* 0x00000072a7791223 */ /* 0x080fe20000010073 */
[----:B------:R-:W-:Y:S01]  /*5950*/  @P1 FADD.FTZ R105, R174, -R105 ;  /* 0x80000069ae691221 */ /* 0x000fe20000010000 */
[----:B-----5:R-:W-:Y:S02]  /*5960*/  IMAD.MOV.U32 R104, RZ, RZ, R92 ;  /* 0x000000ffff687224 */ /* 0x020fe400078e005c */
[----:B------:R-:W-:Y:S01]  /*5970*/  @P1 FADD.FTZ R106, R179, -R106 ;  /* 0x8000006ab36a1221 */ /* 0x000fe20000010000 */
[----:B------:R-:W1:Y:S01]  /*5980*/  @P2 LDC.64 R108, c[0x0][0x408] ;  /* 0x00010200ff6c2b82 */ /* 0x000e620000000a00 */
[-C--:B------:R-:W-:Y:S01]  /*5990*/  @P1 FFMA.FTZ R122, R170, R114.reuse, R115 ;  /* 0x00000072aa7a1223 */ /* 0x080fe20000010073 */
[----:B------:R-:W-:Y:S01]  /*59a0*/  @P1 FFMA.FTZ R104, R134, R105, R92 ;  /* 0x0000006986681223 */ /* 0x000fe2000001005c */
[----:B------:R-:W-:Y:S01]  /*59b0*/  @P1 FADD.FTZ R120, R173, -R120 ;  /* 0x80000078ad781221 */ /* 0x000fe20000010000 */
[----:B------:R-:W-:Y:S01]  /*59c0*/  @P1 FADD.FTZ R121, R176, -R121 ;  /* 0x80000079b0791221 */ /* 0x000fe20000010000 */
[----:B------:R-:W-:Y:S01]  /*59d0*/  MOV R184, R99 ;  /* 0x0000006300b87202 */ /* 0x000fe20000000f00 */
        /* <DEDUP_REMOVED lines=10> */
[----:B0-----:R-:W-:Y:S01]  /*5a80*/  @P2 FMUL.FTZ R119, R104, R119 ;  /* 0x0000007768772220 */ /* 0x001fe20000410000 */
[----:B------:R-:W0:Y:S01]  /*5a90*/  @P2 LDC.64 R116, c[0x0][0x408] ;  /* 0x00010200ff742b82 */ /* 0x000e220000000a00 */
[----:B------:R-:W-:Y:S01]  /*5aa0*/  MOV R107, R95 ;  /* 0x0000005f006b7202 */ /* 0x000fe20000000f00 */
[----:B------:R-:W-:Y:S01]  /*5ab0*/  @P1 FFMA.FTZ R107, R134, R114, R95 ;  /* 0x00000072866b1223 */ /* 0x000fe2000001005f */
[----:B------:R-:W-:Y:S01]  /*5ac0*/  @P2 FMUL.FTZ R122, R119, R118 ;  /* 0x00000076777a2220 */ /* 0x000fe20000410000 */
[----:B------:R-:W-:Y:S01]  /*5ad0*/  @P2 LOP3.LUT P0, RZ, R124, 0xff, RZ, 0xc0, !PT ;  /* 0x000000ff7cff2812 */ /* 0x000fe2000780c0ff */
[----:B------:R-:W-:Y:S01]  /*5ae0*/  @P1 FADD.FTZ R181, R178, -R181 ;  /* 0x800000b5b2b51221 */ /* 0x000fe20000010000 */
[----:B------:R-:W-:Y:S01]  /*5af0*/  @P1 FADD.FTZ R132, R177, -R132 ;  /* 0x80000084b1841221 */ /* 0x000fe20000010000 */
[----:B-1----:R-:W-:Y:S01]  /*5b00*/  @P2 FMUL.FTZ R109, R105, R109 ;  /* 0x0000006d696d2220 */ /* 0x002fe20000410000 */
[----:B------:R-:W1:Y:S01]  /*5b10*/  @P2 LDC.64 R120, c[0x0][0x408] ;  /* 0x00010200ff782b82 */ /* 0x000e620000000a00 */
[----:B------:R-:W-:Y:S01]  /*5b20*/  @P2 FSEL R122, R122, RZ, P0 ;  /* 0x000000ff7a7a2208 */ /* 0x000fe20000000000 */
[----:B------:R-:W-:Y:S01]  /*5b30*/  @P1 FADD.FTZ R183, R180, -R183 ;  /* 0x800000b7b4b71221 */ /* 0x000fe20000010000 */
[----:B------:R-:W-:-:S02]  /*5b40*/  @P2 LOP3.LUT P0, RZ, R124, 0xff00, RZ, 0xc0, !PT ;  /* 0x0000ff007cff2812 */ /* 0x000fc4000780c0ff */
[----:B------:R-:W-:Y:S01]  /*5b50*/  @P2 LOP3.LUT P4, RZ, R125, 0xff0000, RZ, 0xc0, !PT ;  /* 0x00ff00007dff2812 */ /* 0x000fe2000788c0ff */
[----:B--2---:R-:W-:Y:S02]  /*5b60*/  @P2 FMUL.FTZ R123, R106, R111 ;  /* 0x0000006f6a7b2220 */ /* 0x004fe40000410000 */
[----:B------:R-:W2:Y:S01]  /*5b70*/  @P2 LDC.64 R118, c[0x0][0x408] ;  /* 0x00010200ff762b82 */ /* 0x000ea20000000a00 */
[----:B------:R-:W-:Y:S01]  /*5b80*/  @P2 FMUL.FTZ R111, R109, R108 ;  /* 0x0000006c6d6f2220 */ /* 0x000fe20000410000 */
[----:B------:R-:W-:Y:S01]  /*5b90*/  MOV R108, R96 ;  /* 0x00000060006c7202 */ /* 0x000fe20000000f00 */
[C---:B------:R-:W-:Y:S01]  /*5ba0*/  @P1 FFMA.FTZ R108, R134.reuse, R181, R96 ;  /* 0x000000b5866c1223 */ /* 0x040fe20000010060 */
[----:B------:R-:W-:Y:S01]  /*5bb0*/  @P2 FMUL.FTZ R123, R123, R110 ;  /* 0x0000006e7b7b2220 */ /* 0x000fe20000410000 */
[----:B------:R-:W-:Y:S01]  /*5bc0*/  MOV R109, R97 ;  /* 0x00000061006d7202 */ /* 0x000fe20000000f00 */
[C---:B------:R-:W-:Y:S01]  /*5bd0*/  @P1 FFMA.FTZ R109, R134.reuse, R132, R97 ;  /* 0x00000084866d1223 */ /* 0x040fe20000010061 */
[----:B------:R-:W-:Y:S01]  /*5be0*/  @P2 FSEL R111, R111, RZ, P0 ;  /* 0x000000ff6f6f2208 */ /* 0x000fe20000000000 */
[----:B------:R-:W3:Y:S01]  /*5bf0*/  @P2 LDC.64 R114, c[0x0][0x408] ;  /* 0x00010200ff722b82 */ /* 0x000ee20000000a00 */
[----:B0-----:R-:W-:Y:S01]  /*5c00*/  @P2 FMUL.FTZ R117, R107, R117 ;  /* 0x000000756b752220 */ /* 0x001fe20000410000 */
[----:B------:R-:W-:Y:S01]  /*5c10*/  MOV R110, R98 ;  /* 0x00000062006e7202 */ /* 0x000fe20000000f00 */
[----:B------:R-:W-:Y:S01]  /*5c20*/  @P1 FFMA.FTZ R110, R134, R183, R98 ;  /* 0x000000b7866e1223 */ /* 0x000fe20000010062 */
[----:B------:R-:W-:Y:S01]  /*5c30*/  @P2 LOP3.LUT P0, RZ, R124, 0xff0000, RZ, 0xc0, !PT ;  /* 0x00ff00007cff2812 */ /* 0x000fe2000780c0ff */
[----:B------:R-:W-:Y:S01]  /*5c40*/  @P2 FMUL.FTZ R116, R117, R116 ;  /* 0x0000007475742220 */ /* 0x000fe20000410000 */
[----:B------:R-:W-:Y:S01]  /*5c50*/  @P2 LOP3.LUT P1, RZ, R125, 0xff, RZ, 0xc0, !PT ;  /* 0x000000ff7dff2812 */ /* 0x000fe2000782c0ff */
[----:B-1----:R-:W-:Y:S01]  /*5c60*/  @P2 FMUL.FTZ R121, R108, R121 ;  /* 0x000000796c792220 */ /* 0x002fe20000410000 */
[----:B------:R-:W-:-:S02]  /*5c70*/  @P2 FSEL R123, R123, RZ, P0 ;  /* 0x000000ff7b7b2208 */ /* 0x000fc40000000000 */
[----:B------:R-:W-:Y:S01]  /*5c80*/  @P2 LOP3.LUT P0, RZ, R124, 0xff000000, RZ, 0xc0, !PT ;  /* 0xff0000007cff2812 */ /* 0x000fe2000780c0ff */
[----:B------:R-:W-:Y:S01]  /*5c90*/  @P2 FMUL.FTZ R120, R121, R120 ;  /* 0x0000007879782220 */ /* 0x000fe20000410000 */
[----:B------:R-:W-:Y:S02]  /*5ca0*/  @P2 F2FP.BF16.F32.PACK_AB R122, RZ, R122 ;  /* 0x0000007aff7a223e */ /* 0x000fe400000010ff */
[----:B------:R-:W-:Y:S01]  /*5cb0*/  @P2 FSEL R116, R116, RZ, P0 ;  /* 0x000000ff74742208 */ /* 0x000fe20000000000 */
[----:B--2---:R-:W-:Y:S01]  /*5cc0*/  @P2 FMUL.FTZ R119, R109, R119 ;  /* 0x000000776d772220 */ /* 0x004fe20000410000 */
[----:B------:R-:W-:Y:S02]  /*5cd0*/  @P2 LOP3.LUT P0, RZ, R125, 0xff00, RZ, 0xc0, !PT ;  /* 0x0000ff007dff2812 */ /* 0x000fe4000780c0ff */
[----:B------:R-:W-:Y:S01]  /*5ce0*/  @P2 FSEL R120, R120, RZ, P1 ;  /* 0x000000ff78782208 */ /* 0x000fe20000800000 */
[----:B------:R-:W-:Y:S01]  /*5cf0*/  @P2 FMUL.FTZ R118, R119, R118 ;  /* 0x0000007677762220 */ /* 0x000fe20000410000 */
[----:B------:R-:W-:-:S02]  /*5d00*/  @P2 F2FP.BF16.F32.PACK_AB R123, RZ, R123 ;  /* 0x0000007bff7b223e */ /* 0x000fc400000010ff */
[----:B------:R-:W-:Y:S01]  /*5d10*/  @P2 F2FP.BF16.F32.PACK_AB R120, RZ, R120 ;  /* 0x00000078ff78223e */ /* 0x000fe200000010ff */
[----:B---3--:R-:W-:Y:S01]  /*5d20*/  @P2 FMUL.FTZ R115, R110, R115 ;  /* 0x000000736e732220 */ /* 0x008fe20000410000 */
        /* <DEDUP_REMOVED lines=24> */
.L_x_6007:
[----:B------:R-:W3:Y:S01]  /*5eb0*/  @P2 LDC.64 R122, c[0x0][0x408] ;  /* 0x00010200ff7a2b82 */ /* 0x000ee20000000a00 */
[-CC-:B-12---:R-:W-:Y:S01]  /*5ec0*/  @P1 FFMA.FTZ R117, R165, R114.reuse, R115.reuse ;  /* 0x00000072a5751223 */ /* 0x186fe20000010073 */
[--C-:B0-----:R-:W-:Y:S01]  /*5ed0*/  @P1 FFMA.FTZ R118, R168, R114, R115.reuse ;  /* 0x00000072a8761223 */ /* 0x101fe20000010073 */
        /* <DEDUP_REMOVED lines=8> */
[----:B------:R-:W-:Y:S01]  /*5f60*/  @P1 FADD.FTZ R119, R176, -R119 ;  /* 0x80000077b0771221 */ /* 0x000fe20000010000 */
[----:B------:R-:W-:Y:S01]  /*5f70*/  MOV R186, R94 ;  /* 0x0000005e00ba7202 */ /* 0x000fe20000000f00 */
[----:B------:R-:W-:Y:S01]  /*5f80*/  @P1 FFMA.FTZ R117, R169, R114, R115 ;  /* 0x00000072a9751223 */ /* 0x000fe20000010073 */
[----:B------:R-:W-:Y:S01]  /*5f90*/  MOV R188, R95 ;  /* 0x0000005f00bc7202 */ /* 0x000fe20000000f00 */
[----:B------:R-:W-:Y:S01]  /*5fa0*/  @P1 FFMA.FTZ R186, R134, R119, R94 ;  /* 0x0000007786ba1223 */ /* 0x000fe2000001005e */
[----:B------:R-:W1:Y:S01]  /*5fb0*/  @P2 LDC.64 R184, c[0x0][0x408] ;  /* 0x00010200ffb82b82 */ /* 0x000e620000000a00 */
[----:B------:R-:W-:Y:S01]  /*5fc0*/  @P1 FADD.FTZ R183, R178, -R117 ;  /* 0x80000075b2b71221 */ /* 0x000fe20000010000 */
[----:B------:R-:W-:-:S02]  /*5fd0*/  IMAD.MOV.U32 R190, RZ, RZ, R96 ;  /* 0x000000ffffbe7224 */ /* 0x000fc400078e0060 */
[-CC-:B------:R-:W-:Y:S01]  /*5fe0*/  @P1 FFMA.FTZ R196, R172, R114.reuse, R115.reuse ;  /* 0x00000072acc41223 */ /* 0x180fe20000010073 */
[----:B------:R-:W-:Y:S01]  /*5ff0*/  @P2 LOP3.LUT P0, RZ, R124, 0xff, RZ, 0xc0, !PT ;  /* 0x000000ff7cff2812 */ /* 0x000fe2000780c0ff */
[----:B------:R-:W-:Y:S01]  /*6000*/  @P1 FFMA.FTZ R190, R134, R183, R96 ;  /* 0x000000b786be1223 */ /* 0x000fe20000010060 */
[-CC-:B------:R-:W-:Y:S01]  /*6010*/  @P1 FFMA.FTZ R183, R171, R114.reuse, R115.reuse ;  /* 0x00000072abb71223 */ /* 0x180fe20000010073 */
[----:B------:R-:W-:Y:S01]  /*6020*/  @P1 FADD.FTZ R196, R177, -R196 ;  /* 0x800000c4b1c41221 */ /* 0x000fe20000010000 */
[----:B---3--:R-:W-:Y:S01]  /*6030*/  @P2 FMUL.FTZ R123, R116, R123 ;  /* 0x0000007b747b2220 */ /* 0x008fe20000410000 */
[----:B------:R-:W-:Y:S01]  /*6040*/  @P1 FFMA.FTZ R116, R170, R114, R115 ;  /* 0x00000072aa741223 */ /* 0x000fe20000010073 */
[----:B------:R-:W2:Y:S01]  /*6050*/  @P2 LDC.64 R118, c[0x0][0x408] ;  /* 0x00010200ff762b82 */ /* 0x000ea20000000a00 */
[----:B------:R-:W-:Y:S01]  /*6060*/  @P1 FADD.FTZ R183, R180, -R183 ;  /* 0x800000b7b4b71221 */ /* 0x000fe20000010000 */
[----:B------:R-:W-:Y:S01]  /*6070*/  MOV R192, R97 ;  /* 0x0000006100c07202 */ /* 0x000fe20000000f00 */
[----:B------:R-:W-:Y:S01]  /*6080*/  @P1 FADD.FTZ R181, R175, -R116 ;  /* 0x80000074afb51221 */ /* 0x000fe20000010000 */
[----:B------:R-:W-:Y:S01]  /*6090*/  MOV R194, R98 ;  /* 0x0000006200c27202 */ /* 0x000fe20000000f00 */
[----:B------:R-:W-:Y:S01]  /*60a0*/  @P1 FFMA.FTZ R192, R134, R196, R97 ;  /* 0x000000c486c01223 */ /* 0x000fe20000010061 */
[----:B0-----:R-:W-:Y:S01]  /*60b0*/  @P2 FMUL.FTZ R121, R132, R121 ;  /* 0x0000007984792220 */ /* 0x001fe20000410000 */
[----:B------:R-:W-:Y:S01]  /*60c0*/  @P1 FFMA.FTZ R188, R134, R181, R95 ;  /* 0x000000b586bc1223 */ /* 0x000fe2000001005f */
[----:B------:R-:W-:Y:S01]  /*60d0*/  @P2 FMUL.FTZ R132, R123, R122 ;  /* 0x0000007a7b842220 */ /* 0x000fe20000410000 */
[----:B------:R-:W0:Y:S01]  /*60e0*/  @P2 LDC.64 R116, c[0x0][0x408] ;  /* 0x00010200ff742b82 */ /* 0x000e220000000a00 */
[----:B------:R-:W-:Y:S01]  /*60f0*/  @P2 FMUL.FTZ R181, R121, R120 ;  /* 0x0000007879b52220 */ /* 0x000fe20000410000 */
[----:B------:R-:W-:Y:S01]  /*6100*/  @P2 LOP3.LUT P4, RZ, R124, 0xff00, RZ, 0xc0, !PT ;  /* 0x0000ff007cff2812 */ /* 0x000fe2000788c0ff */
[----:B------:R-:W-:Y:S01]  /*6110*/  @P1 FFMA.FTZ R194, R134, R183, R98 ;  /* 0x000000b786c21223 */ /* 0x000fe20000010062 */
[----:B------:R-:W-:Y:S01]  /*6120*/  @P2 FSEL R132, R132, RZ, P0 ;  /* 0x000000ff84842208 */ /* 0x000fe20000000000 */
[----:B-1----:R-:W-:Y:S01]  /*6130*/  @P2 FMUL.FTZ R185, R192, R185 ;  /* 0x000000b9c0b92220 */ /* 0x002fe20000410000 */
[----:B------:R-:W-:-:S02]  /*6140*/  @P2 FSEL R181, R181, RZ, P4 ;  /* 0x000000ffb5b52208 */ /* 0x000fc40002000000 */
[----:B------:R-:W1:Y:S01]  /*6150*/  @P2 LDC.64 R120, c[0x0][0x408] ;  /* 0x00010200ff782b82 */ /* 0x000e620000000a00 */
[----:B------:R-:W-:Y:S01]  /*6160*/  @P2 LOP3.LUT P0, RZ, R124, 0xff0000, RZ, 0xc0, !PT ;  /* 0x00ff00007cff2812 */ /* 0x000fe2000780c0ff */
[----:B------:R-:W-:Y:S01]  /*6170*/  @P2 FMUL.FTZ R184, R185, R184 ;  /* 0x000000b8b9b82220 */ /* 0x000fe20000410000 */
[C---:B------:R-:W-:Y:S02]  /*6180*/  @P2 LOP3.LUT P4, RZ, R125.reuse, 0xff, RZ, 0xc0, !PT ;  /* 0x000000ff7dff2812 */ /* 0x040fe4000788c0ff */
[C---:B------:R-:W-:Y:S01]  /*6190*/  @P2 LOP3.LUT P5, RZ, R125.reuse, 0xff00, RZ, 0xc0, !PT ;  /* 0x0000ff007dff2812 */ /* 0x040fe200078ac0ff */
[----:B--2---:R-:W-:Y:S02]  /*61a0*/  @P2 FMUL.FTZ R119, R186, R119 ;  /* 0x00000077ba772220 */ /* 0x004fe40000410000 */
[----:B------:R-:W2:Y:S01]  /*61b0*/  @P2 LDC.64 R122, c[0x0][0x408] ;  /* 0x00010200ff7a2b82 */ /* 0x000ea20000000a00 */
[----:B------:R-:W-:Y:S01]  /*61c0*/  @P2 LOP3.LUT P6, RZ, R125, 0xff0000, RZ, 0xc0, !PT ;  /* 0x00ff00007dff2812 */ /* 0x000fe200078cc0ff */
[----:B------:R-:W-:Y:S01]  /*61d0*/  @P2 FMUL.FTZ R118, R119, R118 ;  /* 0x0000007677762220 */ /* 0x000fe20000410000 */
[----:B------:R-:W-:-:S02]  /*61e0*/  @P2 F2FP.BF16.F32.PACK_AB R132, RZ, R132 ;  /* 0x00000084ff84223e */ /* 0x000fc400000010ff */
[----:B------:R-:W-:Y:S01]  /*61f0*/  @P2 FSEL R184, R184, RZ, P5 ;  /* 0x000000ffb8b82208 */ /* 0x000fe20002800000 */
[----:B0-----:R-:W-:Y:S01]  /*6200*/  @P2 FMUL.FTZ R117, R188, R117 ;  /* 0x00000075bc752220 */ /* 0x001fe20000410000 */
[----:B------:R-:W-:Y:S02]  /*6210*/  @P2 FSEL R118, R118, RZ, P0 ;  /* 0x000000ff76762208 */ /* 0x000fe40000000000 */
[----:B------:R-:W-:Y:S01]  /*6220*/  @P2 LOP3.LUT P0, RZ, R124, 0xff000000, RZ, 0xc0, !PT ;  /* 0xff0000007cff2812 */ /* 0x000fe2000780c0ff */
        /* <DEDUP_REMOVED lines=34> */
.L_x_6006:
        /* <DEDUP_REMOVED lines=42> */
.L_x_6011:
[----:B------:R-:W-:Y:S05]  /*66f0*/  BSYNC.RECONVERGENT B2 ;  /* 0x0000000000027941 */ /* 0x000fea0003800200 */
.L_x_6010:
        /* <DEDUP_REMOVED lines=13> */
.L_x_6013:
[----:B------:R-:W-:Y:S05]  /*67d0*/  BSYNC.RECONVERGENT B2 ;  /* 0x0000000000027941 */ /* 0x000fea0003800200 */
.L_x_6012:
        /* <DEDUP_REMOVED lines=13> */
.L_x_6015:
[----:B------:R-:W-:Y:S05]  /*68b0*/  BSYNC.RECONVERGENT B2 ;  /* 0x0000000000027941 */ /* 0x000fea0003800200 */
.L_x_6014:
        /* <DEDUP_REMOVED lines=13> */
.L_x_6017:
[----:B------:R-:W-:Y:S05]  /*6990*/  BSYNC.RECONVERGENT B2 ;  /* 0x0000000000027941 */ /* 0x000fea0003800200 */
.L_x_6016:
        /* <DEDUP_REMOVED lines=13> */
.L_x_6019:
[----:B------:R-:W-:Y:S05]  /*6a70*/  BSYNC.RECONVERGENT B2 ;  /* 0x0000000000027941 */ /* 0x000fea0003800200 */
.L_x_6018:
        /* <DEDUP_REMOVED lines=13> */
.L_x_6021:
[----:B------:R-:W-:Y:S05]  /*6b50*/  BSYNC.RECONVERGENT B2 ;  /* 0x0000000000027941 */ /* 0x000fea0003800200 */
.L_x_6020:
        /* <DEDUP_REMOVED lines=13> */
.L_x_6023:
[----:B------:R-:W-:Y:S05]  /*6c30*/  BSYNC.RECONVERGENT B2 ;  /* 0x0000000000027941 */ /* 0x000fea0003800200 */
.L_x_6022:
        /* <DEDUP_REMOVED lines=17> */
.L_x_6009:
        /* <DEDUP_REMOVED lines=24> */
.L_x_6025:
[----:B------:R-:W-:Y:S05]  /*6ed0*/  BSYNC.RECONVERGENT B2 ;  /* 0x0000000000027941 */ /* 0x000fea0003800200 */
.L_x_6024:
        /* <DEDUP_REMOVED lines=13> */
.L_x_6027:
[----:B------:R-:W-:Y:S05]  /*6fb0*/  BSYNC.RECONVERGENT B2 ;  /* 0x0000000000027941 */ /* 0x000fea0003800200 */
.L_x_6026:
        /* <DEDUP_REMOVED lines=13> */
.L_x_6029:
[----:B------:R-:W-:Y:S05]  /*7090*/  BSYNC.RECONVERGENT B2 ;  /* 0x0000000000027941 */ /* 0x000fea0003800200 */
.L_x_6028:
        /* <DEDUP_REMOVED lines=13> */
.L_x_6031:
[----:B------:R-:W-:Y:S05]  /*7170*/  BSYNC.RECONVERGENT B2 ;  /* 0x0000000000027941 */ /* 0x000fea0003800200 */
.L_x_6030:
        /* <DEDUP_REMOVED lines=13> */
.L_x_6033:
[----:B------:R-:W-:Y:S05]  /*7250*/  BSYNC.RECONVERGENT B2 ;  /* 0x0000000000027941 */ /* 0x000fea0003800200 */
.L_x_6032:
        /* <DEDUP_REMOVED lines=13> */
.L_x_6035:
[----:B------:R-:W-:Y:S05]  /*7330*/  BSYNC.RECONVERGENT B2 ;  /* 0x0000000000027941 */ /* 0x000fea0003800200 */
.L_x_6034:
        /* <DEDUP_REMOVED lines=13> */
.L_x_6037:
[----:B------:R-:W-:Y:S05]  /*7410*/  BSYNC.RECONVERGENT B2 ;  /* 0x0000000000027941 */ /* 0x000fea0003800200 */
.L_x_6036:
[----:B------:R-:W-:-:S04]  /*7420*/  @P2 F2FP.BF16.F32.PACK_AB R117, RZ, R117 ;  /* 0x00000075ff75223e */ /* 0x000fc800000010ff */
[----:B------:R-:W-:-:S07]  /*7430*/  @P2 PRMT R103, R103, 0x5410, R117 ;  /* 0x0000541067672816 */ /* 0x000fce0000000075 */
.L_x_6008:
[----:B------:R-:W-:Y:S05]  /*7440*/  BSYNC.RECONVERGENT B0 ;  /* 0x0000000000007941 */ /* 0x000fea0003800200 */
.L_x_6005:
[----:B------:R-:W0:Y:S08]  /*7450*/  @P3 LDC.64 R114, c[0x0][0x478] ;  /* 0x00011e00ff723b82 */ /* 0x000e300000000a00 */
[----:B------:R-:W1:Y:S01]  /*7460*/  @P2 LDC.64 R116, c[0x0][0x468] ;  /* 0x00011a00ff742b82 */ /* 0x000e620000000a00 */
[----:B0-----:R-:W-:-:S05]  /*7470*/  @P3 IMAD.WIDE.U32 R114, R113, 0x20, R114 ;  /* 0x0000002071723825 */ /* 0x001fca00078e0072 */
[----:B------:R3:W-:Y:S01]  /*7480*/  @P3 STG.E.128 desc[UR6][R114.64], R104 ;  /* 0x0000006872003986 */ /* 0x0007e2000c101d06 */
[----:B-1----:R-:W-:-:S03]  /*7490*/  @P2 IMAD.WIDE.U32 R112, R112, 0x10, R116 ;  /* 0x0000001070702825 */ /* 0x002fc600078e0074 */
[----:B------:R3:W-:Y:S04]  /*74a0*/  @P3 STG.E.128 desc[UR6][R114.64+0x10], R108 ;  /* 0x0000106c72003986 */ /* 0x0007e8000c101d06 */
[----:B------:R3:W-:Y:S02]  /*74b0*/  @P2 STG.E.128 desc[UR6][R112.64], R100 ;  /* 0x0000006470002986 */ /* 0x0007e4000c101d06 */
.L_x_6004:
[----:B------:R-:W-:Y:S05]  /*74c0*/  BSYNC.RECONVERGENT B1 ;  /* 0x0000000000017941 */ /* 0x000fea0003800200 */
.L_x_6003:
[----:B---3--:R-:W3:Y:S02]  /*74d0*/  LDC.64 R112, c[0x0][0x380] ;  /* 0x0000e000ff707b82 */ /* 0x008ee40000000a00 */
[----:B---3--:R-:W-:-:S04]  /*74e0*/  LEA R133, R112, R133, 0x2 ;  /* 0x0000008570857211 */ /* 0x008fc800078e10ff */
[----:B------:R-:W-:-:S13]  /*74f0*/  ISETP.GE.AND P0, PT, R133, R113, PT ;  /* 0x000000718500720c */ /* 0x000fda0003f06270 */
[----:B------:R-:W-:Y:S05]  /*7500*/  @!P0 BRA `(.L_x_6038) ;  /* 0xffffff9000208947 */ /* 0x000fea000383ffff */
.L_x_5923:
        /* <DEDUP_REMOVED lines=130> */
[----:B--2---:R-:W-:Y:S01]  /*7d30*/  @P5 IMAD.MOV.U32 R2, RZ, RZ, R34 ;  /* 0x000000ffff025224 */ /* 0x004fe200078e0022 */
[-C--:B------:R-:W-:Y:S01]  /*7d40*/  @P5 MOV R3, R39.reuse ;  /* 0x0000002700035202 */ /* 0x080fe20000000f00 */
[----:B------:R-:W1:Y:S01]  /*7d50*/  LDS R15, [R4+0x2200] ;  /* 0x00220000040f7984 */ /* 0x000e620000000800 */
[----:B------:R-:W-:Y:S01]  /*7d60*/  @P5 IADD3 R34, P6, PT, R34, 0x200, RZ ;  /* 0x0000020022225810 */ /* 0x000fe20007fde0ff */
[----:B------:R-:W-:Y:S01]  /*7d70*/  FADD.FTZ R0, R0, R17 ;  /* 0x0000001100007221 */ /* 0x000fe20000010000 */
[----:B---3--:R-:W-:Y:S01]  /*7d80*/  FADD.FTZ R5, RZ, R5 ;  /* 0x00000005ff057221 */ /* 0x008fe20000010000 */
[----:B------:R2:W-:Y:S01]  /*7d90*/  @P5 STG.E desc[UR6][R2.64], R21 ;  /* 0x0000001502005986 */ /* 0x0005e2000c101906 */
[----:B------:R-:W-:Y:S01]  /*7da0*/  @P5 IADD3.X R39, PT, PT, RZ, R39, RZ, P6, !PT ;  /* 0x00000027ff275210 */ /* 0x000fe200037fe4ff */
[----:B----4-:R-:W-:-:S02]  /*7db0*/  FADD.FTZ R0, R0, R29 ;  /* 0x0000001d00007221 */ /* 0x010fc40000010000 */
[----:B------:R-:W3:Y:S01]  /*7dc0*/  LDS R19, [R4+0x2e00] ;  /* 0x002e000004137984 */ /* 0x000ee20000000800 */
[----:B------:R-:W-:Y:S01]  /*7dd0*/  FADD.FTZ R10, R5, R10 ;  /* 0x0000000a050a7221 */ /* 0x000fe20000010000 */
[----:B------:R-:W-:Y:S01]  /*7de0*/  FADD.FTZ R37, R0, R37 ;  /* 0x0000002500257221 */ /* 0x000fe20000010000 */
[----:B--2---:R-:W-:Y:S02]  /*7df0*/  @P4 MOV R2, R36 ;  /* 0x0000002400024202 */ /* 0x004fe40000000f00 */
[-C--:B------:R-:W-:Y:S01]  /*7e00*/  @P4 MOV R3, R41.reuse ;  /* 0x0000002900034202 */ /* 0x080fe20000000f00 */
[----:B------:R-:W-:Y:S01]  /*7e10*/  FADD.FTZ R6, RZ, R6 ;  /* 0x00000006ff067221 */ /* 0x000fe20000010000 */
[----:B------:R-:W-:Y:S01]  /*7e20*/  @P4 IADD3 R36, P5, PT, R36, 0x200, RZ ;  /* 0x0000020024244810 */ /* 0x000fe20007fbe0ff */
[----:B------:R-:W-:Y:S02]  /*7e30*/  FADD.FTZ R10, R10, R31 ;  /* 0x0000001f0a0a7221 */ /* 0x000fe40000010000 */
[----:B------:R2:W-:Y:S01]  /*7e40*/  @P4 STG.E desc[UR6][R2.64], R27 ;  /* 0x0000001b02004986 */ /* 0x0005e2000c101906 */
[----:B------:R-:W-:Y:S01]  /*7e50*/  @P4 IADD3.X R41, PT, PT, RZ, R41, RZ, P5, !PT ;  /* 0x00000029ff294210 */ /* 0x000fe20002ffe4ff */
[----:B------:R-:W-:Y:S01]  /*7e60*/  FADD.FTZ R0, R6, R7 ;  /* 0x0000000706007221 */ /* 0x000fe20000010000 */
[----:B0-----:R-:W-:Y:S01]  /*7e70*/  FADD.FTZ R33, R10, R33 ;  /* 0x000000210a217221 */ /* 0x001fe20000010000 */
[----:B--2---:R-:W-:-:S02]  /*7e80*/  @P4 MOV R2, R34 ;  /* 0x0000002200024202 */ /* 0x004fc40000000f00 */
[-C--:B------:R-:W-:Y:S02]  /*7e90*/  @P4 MOV R3, R39.reuse ;  /* 0x0000002700034202 */ /* 0x080fe40000000f00 */
[----:B------:R-:W-:Y:S01]  /*7ea0*/  @P4 IADD3 R34, P6, PT, R34, 0x200, RZ ;  /* 0x0000020022224810 */ /* 0x000fe20007fde0ff */
[----:B-1----:R-:W-:Y:S02]  /*7eb0*/  FADD.FTZ R0, R0, R15 ;  /* 0x0000000f00007221 */ /* 0x002fe40000010000 */
[----:B------:R0:W-:Y:S01]  /*7ec0*/  @P4 STG.E desc[UR6][R2.64], R23 ;  /* 0x0000001702004986 */ /* 0x0001e2000c101906 */
[----:B------:R-:W-:Y:S01]  /*7ed0*/  @P4 IADD3.X R39, PT, PT, RZ, R39, RZ, P6, !PT ;  /* 0x00000027ff274210 */ /* 0x000fe200037fe4ff */
[----:B---3--:R-:W-:Y:S01]  /*7ee0*/  FADD.FTZ R19, R0, R19 ;  /* 0x0000001300137221 */ /* 0x008fe20000010000 */
[----:B0-----:R-:W-:Y:S02]  /*7ef0*/  @P3 MOV R2, R36 ;  /* 0x0000002400023202 */ /* 0x001fe40000000f00 */
[----:B------:R-:W-:-:S02]  /*7f00*/  @P3 MOV R3, R41 ;  /* 0x0000002900033202 */ /* 0x000fc40000000f00 */
[----:B------:R-:W-:-:S03]  /*7f10*/  @P3 IADD3 R36, P4, PT, R36, 0x200, RZ ;  /* 0x0000020024243810 */ /* 0x000fc60007f9e0ff */
[----:B------:R0:W-:Y:S01]  /*7f20*/  @P3 STG.E desc[UR6][R2.64], R35 ;  /* 0x0000002302003986 */ /* 0x0001e2000c101906 */
[----:B------:R-:W-:Y:S01]  /*7f30*/  @P3 IADD3.X R41, PT, PT, RZ, R41, RZ, P4, !PT ;  /* 0x00000029ff293210 */ /* 0x000fe200027fe4ff */
[----:B0-----:R-:W-:Y:S01]  /*7f40*/  @P3 IMAD.MOV.U32 R2, RZ, RZ, R34 ;  /* 0x000000ffff023224 */ /* 0x001fe200078e0022 */
[----:B------:R-:W-:Y:S02]  /*7f50*/  @P3 MOV R3, R39 ;  /* 0x0000002700033202 */ /* 0x000fe40000000f00 */
[----:B------:R-:W-:-:S03]  /*7f60*/  @P3 IADD3 R34, P5, PT, R34, 0x200, RZ ;  /* 0x0000020022223810 */ /* 0x000fc60007fbe0ff */
[----:B------:R0:W-:Y:S01]  /*7f70*/  @P3 STG.E desc[UR6][R2.64], R9 ;  /* 0x0000000902003986 */ /* 0x0001e2000c101906 */
[----:B------:R-:W-:Y:S02]  /*7f80*/  @P3 IADD3.X R39, PT, PT, RZ, R39, RZ, P5, !PT ;  /* 0x00000027ff273210 */ /* 0x000fe40002ffe4ff */
[----:B------:R-:W-:Y:S02]  /*7f90*/  @P2 MOV R4, R34 ;  /* 0x0000002200042202 */ /* 0x000fe40000000f00 */
[----:B------:R-:W-:Y:S02]  /*7fa0*/  @P2 IADD3 R34, P4, PT, R34, 0x200, RZ ;  /* 0x0000020022222810 */ /* 0x000fe40007f9e0ff */
[-C--:B------:R-:W-:Y:S02]  /*7fb0*/  @P2 MOV R5, R39.reuse ;  /* 0x0000002700052202 */ /* 0x080fe40000000f00 */
[----:B------:R-:W-:Y:S01]  /*7fc0*/  @P2 IADD3.X R39, PT, PT, RZ, R39, RZ, P4, !PT ;  /* 0x00000027ff272210 */ /* 0x000fe200027fe4ff */
[----:B------:R-:W-:Y:S01]  /*7fd0*/  @P1 IMAD.MOV.U32 R6, RZ, RZ, R34 ;  /* 0x000000ffff061224 */ /* 0x000fe200078e0022 */
[----:B------:R-:W-:-:S02]  /*7fe0*/  @P1 IADD3 R34, P4, PT, R34, 0x200, RZ ;  /* 0x0000020022221810 */ /* 0x000fc40007f9e0ff */
[----:B0-----:R-:W-:Y:S02]  /*7ff0*/  @P2 MOV R2, R36 ;  /* 0x0000002400022202 */ /* 0x001fe40000000f00 */
[----:B------:R-:W-:Y:S02]  /*8000*/  @P2 IADD3 R36, P3, PT, R36, 0x200, RZ ;  /* 0x0000020024242810 */ /* 0x000fe40007f7e0ff */
[-C--:B------:R-:W-:Y:S02]  /*8010*/  @P2 MOV R3, R41.reuse ;  /* 0x0000002900032202 */ /* 0x080fe40000000f00 */
        /* <DEDUP_REMOVED lines=19> */
.L_x_5932:
        /* <DEDUP_REMOVED lines=8> */
.L_x_6040:
[----:B------:R-:W-:Y:S05]  /*81d0*/  BSYNC B0 ;  /* 0x0000000000007941 */ /* 0x000fea0003800000 */
.L_x_6039:
[----:B------:R-:W-:Y:S01]  /*81e0*/  MOV R123, R188 ;  /* 0x000000bc007b7202 */ /* 0x000fe20000000f00 */
[----:B------:R-:W-:Y:S01]  /*81f0*/  HFMA2 R122, -RZ, RZ, 0, 5.9604644775390625e-08 ;  /* 0x00000001ff7a7431 */ /* 0x000fe200000001ff */
[----:B------:R-:W-:Y:S01]  /*8200*/  MOV R185, 0x1f ;  /* 0x0000001f00b97802 */ /* 0x000fe20000000f00 */
[----:B------:R-:W-:Y:S01]  /*8210*/  IMAD.MOV.U32 R112, RZ, RZ, R121 ;  /* 0x000000ffff707224 */ /* 0x000fe200078e0079 */
[----:B------:R-:W-:-:S03]  /*8220*/  MOV R120, 0xffffffff ;  /* 0xffffffff00787802 */ /* 0x000fc60000000f00 */
[----:B------:R-:W-:-:S07]  /*8230*/  FADD.FTZ R112, R112, R189 ;  /* 0x000000bd70707221 */ /* 0x000fce0000010000 */
[----:B------:R-:W-:Y:S05]  /*8240*/  WARPSYNC.COLLECTIVE R120, `(.L_x_6041) ;  /* 0x0000000078087348 */ /* 0x000fea0003c00000 */
[----:B------:R0:W1:Y:S02]  /*8250*/  SHFL.BFLY P0, R121, R123, R122, R185 ;  /* 0x0c00007a7b797389 */ /* 0x00006400000000b9 */
[----:B01----:R-:W-:Y:S05]  /*8260*/  ENDCOLLECTIVE ;  /* 0x000000000000791b */ /* 0x003fea0003800000 */
.L_x_6041:
[----:B------:R-:W-:Y:S01]  /*8270*/  MOV R123, R112 ;  /* 0x00000070007b7202 */ /* 0x000fe20000000f00 */
[----:B------:R-:W-:Y:S01]  /*8280*/  HFMA2 R122, -RZ, RZ, 0, 1.1920928955078125e-07 ;  /* 0x00000002ff7a7431 */ /* 0x000fe200000001ff */
[----:B------:R-:W-:-:S07]  /*8290*/  MOV R113, R121 ;  /* 0x0000007900717202 */ /* 0x000fce0000000f00 */
[----:B------:R-:W-:Y:S05]  /*82a0*/  WARPSYNC.COLLECTIVE R120, `(.L_x_6042) ;  /* 0x0000000078087348 */ /* 0x000fea0003c00000 */
[----:B------:R0:W1:Y:S02]  /*82b0*/  SHFL.BFLY P0, R121, R123, R122, R185 ;  /* 0x0c00007a7b797389 */ /* 0x00006400000000b9 */
[----:B01----:R-:W-:Y:S05]  /*82c0*/  ENDCOLLECTIVE ;  /* 0x000000000000791b */ /* 0x003fea0003800000 */
.L_x_6042:
[----:B------:R-:W-:-:S05]  /*82d0*/  FADD.FTZ R113, R113, R188 ;  /* 0x000000bc71717221 */ /* 0x000fca0000010000 */
[----:B------:R-:W-:Y:S02]  /*82e0*/  MOV R123, R113 ;  /* 0x00000071007b7202 */ /* 0x000fe40000000f00 */
[----:B------:R-:W-:-:S07]  /*82f0*/  MOV R115, R121 ;  /* 0x0000007900737202 */ /* 0x000fce0000000f00 */
[----:B------:R-:W-:Y:S05]  /*8300*/  WARPSYNC.COLLECTIVE R120, `(.L_x_6043) ;  /* 0x0000000078087348 */ /* 0x000fea0003c00000 */
[----:B------:R0:W1:Y:S02]  /*8310*/  SHFL.BFLY P0, R121, R123, R122, R185 ;  /* 0x0c00007a7b797389 */ /* 0x00006400000000b9 */
[----:B01----:R-:W-:Y:S05]  /*8320*/  ENDCOLLECTIVE ;  /* 0x000000000000791b */ /* 0x003fea0003800000 */
.L_x_6043:
[----:B------:R-:W-:-:S05]  /*8330*/  FADD.FTZ R115, R112, R115 ;  /* 0x0000007370737221 */ /* 0x000fca0000010000 */
[----:B------:R-:W-:Y:S01]  /*8340*/  MOV R123, R115 ;  /* 0x00000073007b7202 */ /* 0x000fe20000000f00 */
[----:B------:R-:W-:Y:S01]  /*8350*/  HFMA2 R122, -RZ, RZ, 0, 2.384185791015625e-07 ;  /* 0x00000004ff7a7431 */ /* 0x000fe200000001ff */
[----:B------:R-:W-:-:S07]  /*8360*/  MOV R114, R121 ;  /* 0x0000007900727202 */ /* 0x000fce0000000f00 */
[----:B------:R-:W-:Y:S05]  /*8370*/  WARPSYNC.COLLECTIVE R120, `(.L_x_6044) ;  /* 0x0000000078087348 */ /* 0x000fea0003c00000 */
[----:B------:R0:W1:Y:S02]  /*8380*/  SHFL.BFLY P0, R121, R123, R122, R185 ;  /* 0x0c00007a7b797389 */ /* 0x00006400000000b9 */
[----:B01----:R-:W-:Y:S05]  /*8390*/  ENDCOLLECTIVE ;  /* 0x000000000000791b */ /* 0x003fea0003800000 */
.L_x_6044:
[----:B------:R-:W-:-:S05]  /*83a0*/  FADD.FTZ R114, R113, R114 ;  /* 0x0000007271727221 */ /* 0x000fca0000010000 */
[----:B------:R-:W-:Y:S01]  /*83b0*/  MOV R123, R114 ;  /* 0x00000072007b7202 */ /* 0x000fe20000000f00 */
[----:B------:R-:W-:-:S07]  /*83c0*/  IMAD.MOV.U32 R116, RZ, RZ, R121 ;  /* 0x000000ffff747224 */ /* 0x000fce00078e0079 */
[----:B------:R-:W-:Y:S05]  /*83d0*/  WARPSYNC.COLLECTIVE R120, `(.L_x_6045) ;  /* 0x0000000078087348 */ /* 0x000fea0003c00000 */
[----:B------:R0:W1:Y:S02]  /*83e0*/  SHFL.BFLY P0, R121, R123, R122, R185 ;  /* 0x0c00007a7b797389 */ /* 0x00006400000000b9 */
[----:B01----:R-:W-:Y:S05]  /*83f0*/  ENDCOLLECTIVE ;  /* 0x000000000000791b */ /* 0x003fea0003800000 */
.L_x_6045:
[----:B------:R-:W-:-:S05]  /*8400*/  FADD.FTZ R116, R115, R116 ;  /* 0x0000007473747221 */ /* 0x000fca0000010000 */
[----:B------:R-:W-:Y:S01]  /*8410*/  MOV R123, R116 ;  /* 0x00000074007b7202 */ /* 0x000fe20000000f00 */
[----:B------:R-:W-:Y:S01]  /*8420*/  HFMA2 R122, -RZ, RZ, 0, 4.76837158203125e-07 ;  /* 0x00000008ff7a7431 */ /* 0x000fe200000001ff */
[----:B------:R-:W-:-:S07]  /*8430*/  MOV R117, R121 ;  /* 0x0000007900757202 */ /* 0x000fce0000000f00 */
[----:B------:R-:W-:Y:S05]  /*8440*/  WARPSYNC.COLLECTIVE R120, `(.L_x_6046) ;  /* 0x0000000078087348 */ /* 0x000fea0003c00000 */
[----:B------:R0:W1:Y:S02]  /*8450*/  SHFL.BFLY P0, R121, R123, R122, R185 ;  /* 0x0c00007a7b797389 */ /* 0x00006400000000b9 */
[----:B01----:R-:W-:Y:S05]  /*8460*/  ENDCOLLECTIVE ;  /* 0x000000000000791b */ /* 0x003fea0003800000 */
.L_x_6046:
[----:B------:R-:W-:-:S05]  /*8470*/  FADD.FTZ R117, R114, R117 ;  /* 0x0000007572757221 */ /* 0x000fca0000010000 */
[----:B------:R-:W-:Y:S02]  /*8480*/  MOV R123, R117 ;  /* 0x00000075007b7202 */ /* 0x000fe40000000f00 */
[----:B------:R-:W-:-:S07]  /*8490*/  MOV R119, R121 ;  /* 0x0000007900777202 */ /* 0x000fce0000000f00 */
[----:B------:R-:W-:Y:S05]  /*84a0*/  WARPSYNC.COLLECTIVE R120, `(.L_x_6047) ;  /* 0x0000000078087348 */ /* 0x000fea0003c00000 */
[----:B------:R0:W1:Y:S02]  /*84b0*/  SHFL.BFLY P0, R121, R123, R122, R185 ;  /* 0x0c00007a7b797389 */ /* 0x00006400000000b9 */
[----:B01----:R-:W-:Y:S05]  /*84c0*/  ENDCOLLECTIVE ;  /* 0x000000000000791b */ /* 0x003fea0003800000 */
.L_x_6047:
[----:B------:R-:W-:-:S05]  /*84d0*/  FADD.FTZ R119, R116, R119 ;  /* 0x0000007774777221 */ /* 0x000fca0000010000 */
[----:B------:R-:W-:Y:S01]  /*84e0*/  MOV R123, R119 ;  /* 0x00000077007b7202 */ /* 0x000fe20000000f00 */
[----:B------:R-:W-:Y:S01]  /*84f0*/  HFMA2 R122, -RZ, RZ, 0, 9.5367431640625e-07 ;  /* 0x00000010ff7a7431 */ /* 0x000fe200000001ff */
[----:B------:R-:W-:-:S07]  /*8500*/  MOV R118, R121 ;  /* 0x0000007900767202 */ /* 0x000fce0000000f00 */
[----:B------:R-:W-:Y:S05]  /*8510*/  WARPSYNC.COLLECTIVE R120, `(.L_x_6048) ;  /* 0x0000000078087348 */ /* 0x000fea0003c00000 */
[----:B------:R0:W1:Y:S02]  /*8520*/  SHFL.BFLY P0, R121, R123, R122, R185 ;  /* 0x0c00007a7b797389 */ /* 0x00006400000000b9 */
[----:B01----:R-:W-:Y:S05]  /*8530*/  ENDCOLLECTIVE ;  /* 0x000000000000791b */ /* 0x003fea0003800000 */
.L_x_6048:
[----:B------:R-:W-:-:S05]  /*8540*/  FADD.FTZ R118, R117, R118 ;  /* 0x0000007675767221 */ /* 0x000fca0000010000 */
[----:B------:R-:W-:Y:S02]  /*8550*/  MOV R123, R118 ;  /* 0x00000076007b7202 */ /* 0x000fe40000000f00 */
[----:B------:R-:W-:-:S07]  /*8560*/  MOV R112, R121 ;  /* 0x0000007900707202 */ /* 0x000fce0000000f00 */
[----:B------:R-:W-:Y:S05]  /*8570*/  WARPSYNC.COLLECTIVE R120, `(.L_x_6049) ;  /* 0x0000000078087348 */ /* 0x000fea0003c00000 */
[----:B------:R0:W1:Y:S02]  /*8580*/  SHFL.BFLY P0, R121, R123, R122, R185 ;  /* 0x0c00007a7b797389 */ /* 0x00006400000000b9 */
[----:B01----:R-:W-:Y:S05]  /*8590*/  ENDCOLLECTIVE ;  /* 0x000000000000791b */ /* 0x003fea0003800000 */
.L_x_6049:
[----:B------:R-:W-:Y:S01]  /*85a0*/  MOV R113, R121 ;  /* 0x0000007900717202 */ /* 0x000fe20000000f00 */
[----:B------:R-:W-:Y:S06]  /*85b0*/  BRA `(.L_x_6050) ;  /* 0xffffff9800147947 */ /* 0x000fec000383ffff */
.L_x_6051:
        /* <DEDUP_REMOVED lines=12> */
.L_x_14502:


//--------------------- .text._ZN10layer_norm22ln_bwd_finalize_kernelINS_22Kernel_traits_finalizeILj768Ef13__nv_bfloat16fS2_fjLb0ELj1024ELj4ENS_18Kernel_traits_baseILj768EfS2_fS2_fjLj1024EEEEELb0ELb1EEEvNS_9BwdParamsE --------------------------
	.section	.text._ZN10layer_norm22ln_bwd_finalize_kernelINS_22Kernel_traits_finalizeILj768Ef13__nv_bfloat16fS2_fjLb0ELj1024ELj4ENS_18Kernel_traits_baseILj768EfS2_fS2_fjLj1024EEEEELb0ELb1EEEvNS_9BwdParamsE,"ax",@progbits
	.align	128
        .global         _ZN10layer_norm22ln_bwd_finalize_kernelINS_22Kernel_traits_finalizeILj768Ef13__nv_bfloat16fS2_fjLb0ELj1024ELj4ENS_18Kernel_traits_baseILj768EfS2_fS2_fjLj1024EEEEELb0ELb1EEEvNS_9BwdParamsE
        .type           _ZN10layer_norm22ln_bwd_finalize_kernelINS_22Kernel_traits_finalizeILj768Ef13__nv_bfloat16fS2_fjLb0ELj1024ELj4ENS_18Kernel_traits_baseILj768EfS2_fS2_fjLj1024EEEEELb0ELb1EEEvNS_9BwdParamsE,@function
        .size           _ZN10layer_norm22ln_bwd_finalize_kernelINS_22Kernel_traits_finalizeILj768Ef13__nv_bfloat16fS2_fjLb0ELj1024ELj4ENS_18Kernel_traits_baseILj768EfS2_fS2_fjLj1024EEEEELb0ELb1EEEvNS_9BwdParamsE,(.L_x_14503 - _ZN10layer_norm22ln_bwd_finalize_kernelINS_22Kernel_traits_finalizeILj768Ef13__nv_bfloat16fS2_fjLb0ELj1024ELj4ENS_18Kernel_traits_baseILj768EfS2_fS2_fjLj1024EEEEELb0ELb1EEEvNS_9BwdParamsE)
        .other          _ZN10layer_norm22ln_bwd_finalize_kernelINS_22Kernel_traits_finalizeILj768Ef13__nv_bfloat16fS2_fjLb0ELj1024ELj4ENS_18Kernel_traits_baseILj768EfS2_fS2_fjLj1024EEEEELb0ELb1EEEvNS_9BwdParamsE,@"STO_CUDA_ENTRY STV_DEFAULT"
_ZN10layer_norm22ln_bwd_finalize_kernelINS_22Kernel_traits_finalizeILj768Ef13__nv_bfloat16fS2_fjLb0ELj1024ELj4ENS_18Kernel_traits_baseILj768EfS2_fS2_fjLj1024EEEEELb0ELb1EEEvNS_9BwdParamsE:
.text._ZN10layer_norm22ln_bwd_finalize_kernelINS_22Kernel_traits_finalizeILj768Ef13__nv_bfloat16fS2_fjLb0ELj1024ELj4ENS_18Kernel_traits_baseILj768EfS2_fS2_fjLj1024EEEEELb0ELb1EEEvNS_9BwdParamsE:
        /* <DEDUP_REMOVED lines=81> */
.L_x_6056:
        /* <DEDUP_REMOVED lines=118> */
.L_x_6055:
[----:B------:R-:W-:Y:S05]  /*0c70*/  BSYNC.RECONVERGENT B1 ;  /* 0x0000000000017941 */ /* 0x000fea0003800200 */
.L_x_6054:
        /* <DEDUP_REMOVED lines=77> */
.L_x_6058:
[----:B------:R-:W-:Y:S05]  /*1150*/  BSYNC.RECONVERGENT B1 ;  /* 0x0000000000017941 */ /* 0x000fea0003800200 */
.L_x_6057:
        /* <DEDUP_REMOVED lines=38> */
.L_x_6060:
[----:B------:R-:W-:Y:S05]  /*13c0*/  BSYNC.RECONVERGENT B1 ;  /* 0x0000000000017941 */ /* 0x000fea0003800200 */
.L_x_6059:
        /* <DEDUP_REMOVED lines=8> */
.L_x_6061:
        /* <DEDUP_REMOVED lines=10> */
.L_x_6053:
[----:B------:R-:W-:Y:S05]  /*14f0*/  BSYNC.RECONVERGENT B0 ;  /* 0x0000000000007941 */ /* 0x000fea0003800200 */
.L_x_6052:
        /* <DEDUP_REMOVED lines=55> */
.L_x_6062:
        /* <DEDUP_REMOVED lines=9> */
.L_x_14503:


//--------------------- .text._ZN10layer_norm13ln_bwd_kernelINS_13Kernel_traitsIf13__nv_bfloat16fS2_fjLj768ELj1ELj4ELj1ELj16ENS_18Kernel_traits_baseILj768EfS2_fS2_fjLj128EEEEELb1ELb0ELb1ELb1EEEvNS_9BwdParamsE --------------------------
	.section	.text._ZN10layer_norm13ln_bwd_kernelINS_13Kernel_traitsIf13__nv_bfloat16fS2_fjLj768ELj1ELj4ELj1ELj16ENS_18Kernel_traits_baseILj768EfS2_fS2_fjLj128EEEEELb1ELb0ELb1ELb1EEEvNS_9BwdParamsE,"ax",@progbits
	.align	128
        .global         _ZN10layer_norm13ln_bwd_kernelINS_13Kernel_traitsIf13__nv_bfloat16fS2_fjLj768ELj1ELj4ELj1ELj16ENS_18Kernel_traits_baseILj768EfS2_fS2_fjLj128EEEEELb1ELb0ELb1ELb1EEEvNS_9BwdParamsE
        .type           _ZN10layer_norm13ln_bwd_kernelINS_13Kernel_traitsIf13__nv_bfloat16fS2_fjLj768ELj1ELj4ELj1ELj16ENS_18Kernel_traits_baseILj768EfS2_fS2_fjLj128EEEEELb1ELb0ELb1ELb1EEEvNS_9BwdParamsE,@function
        .size           _ZN10layer_norm13ln_bwd_kernelINS_13Kernel_traitsIf13__nv_bfloat16fS2_fjLj768ELj1ELj4ELj1ELj16ENS_18Kernel_traits_baseILj768EfS2_fS2_fjLj128EEEEELb1ELb0ELb1ELb1EEEvNS_9BwdParamsE,(.L_x_14504 - _ZN10layer_norm13ln_bwd_kernelINS_13Kernel_traitsIf13__nv_bfloat16fS2_fjLj768ELj1ELj4ELj1ELj16ENS_18Kernel_traits_baseILj768EfS2_fS2_fjLj128EEEEELb1ELb0ELb1ELb1EEEvNS_9BwdParamsE)
        .other          _ZN10layer_norm13ln_bwd_kernelINS_13Kernel_traitsIf13__nv_bfloat16fS2_fjLj768ELj1ELj4ELj1ELj16ENS_18Kernel_traits_baseILj768EfS2_fS2_fjLj128EEEEELb1ELb0ELb1ELb1EEEvNS_9BwdParamsE,@"STO_CUDA_ENTRY STV_DEFAULT"
_ZN10layer_norm13ln_bwd_kernelINS_13Kernel_traitsIf13__nv_bfloat16fS2_fjLj768ELj1ELj4ELj1ELj16ENS_18Kernel_traits_baseILj768EfS2_fS2_fjLj128EEEEELb1ELb0ELb1ELb1EEEvNS_9BwdParamsE:
.text._ZN10layer_norm13ln_bwd_kernelINS_13Kernel_traitsIf13__nv_bfloat16fS2_fjLj768ELj1ELj4ELj1ELj16ENS_18Kernel_traits_baseILj768EfS2_fS2_fjLj128EEEEELb1ELb0ELb1ELb1EEEvNS_9BwdParamsE:
        /* <DEDUP_REMOVED lines=51> */
.L_x_6168:
        /* <DEDUP_REMOVED lines=13> */
[----:B------:R-:W0:Y:S01]  /*0400*/  S2R R113, SR_TID.X ;  /* 0x0000000000717919 */ /* 0x000e220000002100 */
[----:B------:R-:W1:Y:S01]  /*0410*/  LDC.64 R148, c[0x0][0x428] ;  /* 0x00010a00ff947b82 */ /* 0x000e620000000a00 */
[----:B------:R-:W-:Y:S01]  /*0420*/  IADD3 R112, PT, PT, R2, -0x1, RZ ;  /* 0xffffffff02707810 */ /* 0x000fe20007ffe0ff */
[----:B------:R-:W-:-:S04]  /*0430*/  IMAD R3, R0, UR8, RZ ;  /* 0x0000000800037c24 */ /* 0x000fc8000f8e02ff */
[----:B------:R-:W-:Y:S01]  /*0440*/  IMAD R114, R112, UR8, RZ ;  /* 0x0000000870727c24 */ /* 0x000fe2000f8e02ff */
[----:B------:R-:W-:Y:S01]  /*0450*/  SHF.R.S32.HI R112, RZ, 0x1f, R3 ;  /* 0x0000001fff707819 */ /* 0x000fe20000011403 */
[----:B------:R-:W2:Y:S03]  /*0460*/  LDC.64 R140, c[0x0][0x3a8] ;  /* 0x0000ea00ff8c7b82 */ /* 0x000ea60000000a00 */
        /* <DEDUP_REMOVED lines=10> */
[----:B------:R-:W-:-:S03]  /*0510*/  IADD3 R137, PT, PT, R3, 0x20, RZ ;  /* 0x0000002003897810 */ /* 0x000fc60007ffe0ff */
[C---:B-1----:R-:W-:Y:S01]  /*0520*/  IMAD.WIDE.U32 R124, R3.reuse, 0x10, R148 ;  /* 0x00000010037c7825 */ /* 0x042fe200078e0094 */
[----:B------:R-:W-:Y:S01]  /*0530*/  IADD3 R3, PT, PT, R3, 0x40, RZ ;  /* 0x0000004003037810 */ /* 0x000fe20007ffe0ff */
[----:B------:R-:W2:Y:S01]  /*0540*/  LDG.E.128 R120, desc[UR6][R114.64] ;  /* 0x0000000672787981 */ /* 0x000ea2000c1e1d00 */
[----:B------:R-:W-:Y:S01]  /*0550*/  IADD3 R165, PT, PT, R163, 0x40, RZ ;  /* 0x00000040a3a57810 */ /* 0x000fe20007ffe0ff */
[----:B------:R-:W-:Y:S02]  /*0560*/  IMAD.WIDE.U32 R116, R119, 0x20, R140 ;  /* 0x0000002077747825 */ /* 0x000fe400078e008c */
[----:B------:R-:W4:Y:S02]  /*0570*/  LDG.E.128 R124, desc[UR6][R124.64] ;  /* 0x000000067c7c7981 */ /* 0x000f24000c1e1d00 */
[--C-:B------:R-:W-:Y:S02]  /*0580*/  IMAD.WIDE.U32 R136, R137, 0x10, R148.reuse ;  /* 0x0000001089887825 */ /* 0x100fe400078e0094 */
[----:B------:R-:W4:Y:S02]  /*0590*/  LDG.E.128 R128, desc[UR6][R114.64+0x10] ;  /* 0x0000100672807981 */ /* 0x000f24000c1e1d00 */
[----:B------:R-:W-:-:S02]  /*05a0*/  IMAD.WIDE.U32 R148, R3, 0x10, R148 ;  /* 0x0000001003947825 */ /* 0x000fc400078e0094 */
[----:B------:R-:W4:Y:S02]  /*05b0*/  LDG.E.128 R136, desc[UR6][R136.64] ;  /* 0x0000000688887981 */ /* 0x000f24000c1e1d00 */
[----:B0-----:R-:W-:Y:S02]  /*05c0*/  IMAD.WIDE.U32 R112, R165, 0x20, R140 ;  /* 0x00000020a5707825 */ /* 0x001fe400078e008c */
[----:B------:R-:W4:Y:S04]  /*05d0*/  LDG.E.128 R140, desc[UR6][R116.64+0x10] ;  /* 0x00001006748c7981 */ /* 0x000f28000c1e1d00 */
[----:B------:R-:W4:Y:S04]  /*05e0*/  LDG.E.128 R148, desc[UR6][R148.64] ;  /* 0x0000000694947981 */ /* 0x000f28000c1e1d00 */
[----:B------:R-:W4:Y:S04]  /*05f0*/  LDG.E.128 R144, desc[UR6][R112.64] ;  /* 0x0000000670907981 */ /* 0x000f28000c1e1d00 */
[----:B------:R-:W4:Y:S04]  /*0600*/  LDG.E.128 R132, desc[UR6][R116.64] ;  /* 0x0000000674847981 */ /* 0x000f28000c1e1d00 */
[----:B------:R0:W4:Y:S01]  /*0610*/  LDG.E.128 R152, desc[UR6][R112.64+0x10] ;  /* 0x0000100670987981 */ /* 0x000122000c1e1d00 */
        /* <DEDUP_REMOVED lines=35> */
[----:B------:R-:W-:Y:S01]  /*0850*/  FADD.FTZ R123, -R163, R123 ;  /* 0x0000007ba37b7221 */ /* 0x000fe20000010100 */
[C---:B----4-:R-:W-:Y:S02]  /*0860*/  PRMT R156, R124.reuse, 0x7632, R156 ;  /* 0x000076327c9c7816 */ /* 0x050fe4000000009c */
[----:B------:R-:W-:Y:S02]  /*0870*/  SHF.L.U32 R157, R124, 0x10, RZ ;  /* 0x000000107c9d7819 */ /* 0x000fe400000006ff */
[----:B0-----:R-:W-:Y:S01]  /*0880*/  PRMT R158, R125, 0x7632, R158 ;  /* 0x000076327d9e7816 */ /* 0x001fe2000000009e */
[----:B------:R-:W-:Y:S01]  /*0890*/  FADD.FTZ R121, -R163, R121 ;  /* 0x00000079a3797221 */ /* 0x000fe20000010100 */
[----:B------:R-:W-:Y:S01]  /*08a0*/  PRMT R162, R127, 0x7632, R162 ;  /* 0x000076327fa27816 */ /* 0x000fe200000000a2 */
[----:B------:R-:W-:Y:S01]  /*08b0*/  FADD.FTZ R119, -R163, R122 ;  /* 0x0000007aa3777221 */ /* 0x000fe20000010100 */
[----:B------:R-:W-:Y:S01]  /*08c0*/  SHF.L.U32 R171, R127, 0x10, RZ ;  /* 0x000000107fab7819 */ /* 0x000fe200000006ff */
[C---:B------:R-:W-:Y:S01]  /*08d0*/  FADD.FTZ R127, -R163.reuse, R128 ;  /* 0x00000080a37f7221 */ /* 0x040fe20000010100 */
[----:B------:R-:W-:Y:S01]  /*08e0*/  SHF.L.U32 R156, R156, 0x10, RZ ;  /* 0x000000109c9c7819 */ /* 0x000fe200000006ff */
[----:B------:R-:W-:Y:S01]  /*08f0*/  FMUL.FTZ R3, R118, R3 ;  /* 0x0000000376037220 */ /* 0x000fe20000410000 */
[C---:B------:R-:W-:Y:S01]  /*0900*/  FADD.FTZ R141, -R163.reuse, R141 ;  /* 0x0000008da38d7221 */ /* 0x040fe20000010100 */
[----:B------:R-:W-:Y:S01]  /*0910*/  FADD.FTZ R143, -R163, R143 ;  /* 0x0000008fa38f7221 */ /* 0x000fe20000010100 */
[----:B------:R-:W-:Y:S01]  /*0920*/  SHF.L.U32 R158, R158, 0x10, RZ ;  /* 0x000000109e9e7819 */ /* 0x000fe200000006ff */
[----:B------:R-:W-:Y:S01]  /*0930*/  FMUL.FTZ R122, R118, R123 ;  /* 0x0000007b767a7220 */ /* 0x000fe20000410000 */
[----:B------:R-:W-:Y:S01]  /*0940*/  FMUL.FTZ R128, R48, R157 ;  /* 0x0000009d30807220 */ /* 0x000fe20000410000 */
[----:B------:R-:W-:-:S02]  /*0950*/  PRMT R166, R137, 0x7632, R166 ;  /* 0x0000763289a67816 */ /* 0x000fc400000000a6 */
[----:B------:R-:W-:Y:S01]  /*0960*/  SHF.L.U32 R181, R137, 0x10, RZ ;  /* 0x0000001089b57819 */ /* 0x000fe200000006ff */
[----:B------:R-:W-:Y:S01]  /*0970*/  FADD.FTZ R137, -R163, R140 ;  /* 0x0000008ca3897221 */ /* 0x000fe20000010100 */
[C---:B------:R-:W-:Y:S02]  /*0980*/  PRMT R170, R139.reuse, 0x7632, R170 ;  /* 0x000076328baa7816 */ /* 0x040fe400000000aa */
[----:B------:R-:W-:Y:S01]  /*0990*/  SHF.L.U32 R185, R139, 0x10, RZ ;  /* 0x000000108bb97819 */ /* 0x000fe200000006ff */
[----:B------:R-:W-:Y:S01]  /*09a0*/  FADD.FTZ R139, -R163, R142 ;  /* 0x0000008ea38b7221 */ /* 0x000fe20000010100 */
[----:B------:R-:W-:Y:S01]  /*09b0*/  SHF.L.U32 R125, R125, 0x10, RZ ;  /* 0x000000107d7d7819 */ /* 0x000fe200000006ff */
[----:B------:R-:W-:Y:S01]  /*09c0*/  FMUL.FTZ R120, R118, R121 ;  /* 0x0000007976787220 */ /* 0x000fe20000410000 */
[----:B-1----:R-:W-:Y:S01]  /*09d0*/  PRMT R160, R126, 0x7632, R160 ;  /* 0x000076327ea07816 */ /* 0x002fe200000000a0 */
[C---:B------:R-:W-:Y:S01]  /*09e0*/  FMUL.FTZ R140, R118.reuse, R141 ;  /* 0x0000008d768c7220 */ /* 0x040fe20000410000 */
[C---:B------:R-:W-:Y:S01]  /*09f0*/  PRMT R174, R149.reuse, 0x7632, R174 ;  /* 0x0000763295ae7816 */ /* 0x040fe200000000ae */
[----:B------:R-:W-:Y:S01]  /*0a00*/  FMUL.FTZ R142, R118, R143 ;  /* 0x0000008f768e7220 */ /* 0x000fe20000410000 */
[----:B------:R-:W-:Y:S01]  /*0a10*/  SHF.L.U32 R191, R149, 0x10, RZ ;  /* 0x0000001095bf7819 */ /* 0x000fe200000006ff */
[----:B------:R-:W-:Y:S01]  /*0a20*/  FADD.FTZ R129, -R163, R129 ;  /* 0x00000081a3817221 */ /* 0x000fe20000010100 */
[----:B------:R-:W-:Y:S01]  /*0a30*/  FMUL.FTZ R141, R49, R156 ;  /* 0x0000009c318d7220 */ /* 0x000fe20000410000 */
[-C--:B------:R-:W-:Y:S01]  /*0a40*/  FFMA.FTZ R55, R122, R158.reuse, R55 ;  /* 0x0000009e7a377223 */ /* 0x080fe20000010037 */
[----:B------:R-:W-:Y:S01]  /*0a50*/  FADD.FTZ R99, R99, R158 ;  /* 0x0000009e63637221 */ /* 0x000fe20000010000 */
[----:B------:R-:W-:Y:S01]  /*0a60*/  FMUL.FTZ R143, R51, R158 ;  /* 0x0000009e338f7220 */ /* 0x000fe20000410000 */
[----:B------:R-:W-:Y:S01]  /*0a70*/  FFMA.FTZ R149, R3, R128, RZ ;  /* 0x0000008003957223 */ /* 0x000fe200000100ff */
[----:B------:R-:W-:Y:S01]  /*0a80*/  FADD.FTZ R158, RZ, R128 ;  /* 0x00000080ff9e7221 */ /* 0x000fe20000010000 */
[C---:B------:R-:W-:Y:S01]  /*0a90*/  FADD.FTZ R169, -R163.reuse, R130 ;  /* 0x00000082a3a97221 */ /* 0x040fe20000010100 */
[----:B------:R-:W-:Y:S01]  /*0aa0*/  FADD.FTZ R145, -R163, R145 ;  /* 0x00000091a3917221 */ /* 0x000fe20000010100 */
[----:B------:R-:W-:Y:S01]  /*0ab0*/  SHF.L.U32 R160, R160, 0x10, RZ ;  /* 0x00000010a0a07819 */ /* 0x000fe200000006ff */
[----:B------:R-:W-:Y:S01]  /*0ac0*/  FFMA.FTZ R53, R120, R156, R53 ;  /* 0x0000009c78357223 */ /* 0x000fe20000010035 */
[----:B------:R-:W-:Y:S01]  /*0ad0*/  FADD.FTZ R97, R97, R156 ;  /* 0x0000009c61617221 */ /* 0x000fe20000010000 */
[C---:B------:R-:W-:Y:S01]  /*0ae0*/  PRMT R159, R151.reuse, 0x7632, R159 ;  /* 0x00007632979f7816 */ /* 0x040fe2000000009f */
[C---:B------:R-:W-:Y:S01]  /*0af0*/  FMUL.FTZ R119, R118.reuse, R119 ;  /* 0x0000007776777220 */ /* 0x040fe20000410000 */
[----:B------:R-:W-:Y:S01]  /*0b00*/  SHF.L.U32 R165, R151, 0x10, RZ ;  /* 0x0000001097a57819 */ /* 0x000fe200000006ff */
[----:B------:R-:W-:Y:S01]  /*0b10*/  FMUL.FTZ R124, R118, R129 ;  /* 0x00000081767c7220 */ /* 0x000fe20000410000 */
[----:B------:R-:W-:Y:S01]  /*0b20*/  FMUL.FTZ R130, R50, R125 ;  /* 0x0000007d32827220 */ /* 0x000fe20000410000 */
[----:B------:R-:W-:Y:S01]  /*0b30*/  FFMA.FTZ R156, R120, R141, R149 ;  /* 0x0000008d789c7223 */ /* 0x000fe20000010095 */
[----:B------:R-:W-:Y:S01]  /*0b40*/  FADD.FTZ R151, R141, R158 ;  /* 0x0000009e8d977221 */ /* 0x000fe20000010000 */
[C---:B------:R-:W-:Y:S01]  /*0b50*/  FADD.FTZ R187, -R163.reuse, R144 ;  /* 0x00000090a3bb7221 */ /* 0x040fe20000010100 */
[----:B------:R-:W-:Y:S01]  /*0b60*/  SHF.L.U32 R161, R126, 0x10, RZ ;  /* 0x000000107ea17819 */ /* 0x000fe200000006ff */
[----:B------:R-:W-:Y:S01]  /*0b70*/  FMUL.FTZ R144, R118, R145 ;  /* 0x0000009176907220 */ /* 0x000fe20000410000 */
[----:B------:R-:W-:Y:S01]  /*0b80*/  FADD.FTZ R131, -R163, R131 ;  /* 0x00000083a3837221 */ /* 0x000fe20000010100 */
[----:B------:R-:W-:Y:S01]  /*0b90*/  FADD.FTZ R93, R93, R160 ;  /* 0x000000a05d5d7221 */ /* 0x000fe20000010000 */
[-C--:B------:R-:W-:Y:S01]  /*0ba0*/  FFMA.FTZ R57, R124, R160.reuse, R57 ;  /* 0x000000a07c397223 */ /* 0x080fe20000010039 */
[----:B------:R-:W-:Y:S01]  /*0bb0*/  FMUL.FTZ R145, R45, R160 ;  /* 0x000000a02d917220 */ /* 0x000fe20000410000 */
[----:B------:R-:W-:Y:S01]  /*0bc0*/  FFMA.FTZ R149, R119, R130, R156 ;  /* 0x0000008277957223 */ /* 0x000fe2000001009c */
[----:B------:R-:W-:Y:S01]  /*0bd0*/  FADD.FTZ R160, R130, R151 ;  /* 0x0000009782a07221 */ /* 0x000fe20000010000 */
[C---:B------:R-:W-:Y:S01]  /*0be0*/  FADD.FTZ R175, -R163.reuse, R132 ;  /* 0x00000084a3af7221 */ /* 0x040fe20000010100 */
[----:B------:R-:W-:Y:S01]  /*0bf0*/  FADD.FTZ R147, -R163, R147 ;  /* 0x00000093a3937221 */ /* 0x000fe20000010100 */
[----:B------:R-:W-:Y:S01]  /*0c00*/  SHF.L.U32 R162, R162, 0x10, RZ ;  /* 0x00000010a2a27819 */ /* 0x000fe200000006ff */
[C---:B------:R-:W-:Y:S01]  /*0c10*/  FMUL.FTZ R121, R118.reuse, R127 ;  /* 0x0000007f76797220 */ /* 0x040fe20000410000 */
[----:B------:R-:W-:Y:S01]  /*0c20*/  FMUL.FTZ R126, R118, R131 ;  /* 0x00000083767e7220 */ /* 0x000fe20000410000 */
[----:B------:R-:W-:Y:S01]  /*0c30*/  FMUL.FTZ R132, R44, R161 ;  /* 0x000000a12c847220 */ /* 0x000fe20000410000 */
        /* <DEDUP_REMOVED lines=8> */
[----:B------:R-:W-:Y:S01]  /*0cc0*/  FADD.FTZ R162, R132, R151 ;  /* 0x0000009784a27221 */ /* 0x000fe20000010000 */
[----:B------:R-:W-:Y:S01]  /*0cd0*/  FADD.FTZ R179, -R163, R134 ;  /* 0x00000086a3b37221 */ /* 0x000fe20000010100 */
[----:B------:R-:W-:Y:S01]  /*0ce0*/  FMUL.FTZ R123, R118, R169 ;  /* 0x000000a9767b7220 */ /* 0x000fe20000410000 */
[----:B------:R-:W-:Y:S01]  /*0cf0*/  FMUL.FTZ R134, R46, R171 ;  /* 0x000000ab2e867220 */ /* 0x000fe20000410000 */
[----:B------:R-:W-:Y:S01]  /*0d00*/  FFMA.FTZ R160, R124, R145, R149 ;  /* 0x000000917ca07223 */ /* 0x000fe20000010095 */
[----:B------:R-:W-:Y:S01]  /*0d10*/  FADD.FTZ R151, R145, R162 ;  /* 0x000000a291977221 */ /* 0x000fe20000010000 */
[C---:B------:R-:W-:Y:S01]  /*0d20*/  PRMT R164, R136.reuse, 0x7632, R164 ;  /* 0x0000763288a47816 */ /* 0x040fe200000000a4 */
[C---:B------:R-:W-:Y:S01]  /*0d30*/  FADD.FTZ R197, -R163.reuse, R153 ;  /* 0x00000099a3c57221 */ /* 0x040fe20000010100 */
[----:B------:R-:W-:Y:S01]  /*0d40*/  SHF.L.U32 R177, R136, 0x10, RZ ;  /* 0x0000001088b17819 */ /* 0x000fe200000006ff */
[----:B------:R-:W-:Y:S01]  /*0d50*/  FADD.FTZ R133, -R163, R133 ;  /* 0x00000085a3857221 */ /* 0x000fe20000010100 */
[----:B------:R-:W-:Y:S01]  /*0d60*/  PRMT R153, R148, 0x7632, R153 ;  /* 0x0000763294997816 */ /* 0x000fe20000000099 */
[----:B------:R-:W-:Y:S01]  /*0d70*/  FFMA.FTZ R149, R123, R134, R160 ;  /* 0x000000867b957223 */ /* 0x000fe200000100a0 */
[----:B------:R-:W-:Y:S01]  /*0d80*/  SHF.L.U32 R178, R174, 0x10, RZ ;  /* 0x00000010aeb27819 */ /* 0x000fe200000006ff */
[----:B------:R-:W-:Y:S01]  /*0d90*/  FADD.FTZ R174, R134, R151 ;  /* 0x0000009786ae7221 */ /* 0x000fe20000010000 */
[C---:B------:R-:W-:Y:S01]  /*0da0*/  PRMT R180, R150.reuse, 0x7632, R180 ;  /* 0x0000763296b47816 */ /* 0x040fe200000000b4 */
[----:B------:R-:W-:Y:S01]  /*0db0*/  FFMA.FTZ R54, R119, R125, R54 ;  /* 0x0000007d77367223 */ /* 0x000fe20000010036 */
[----:B------:R-:W-:Y:S01]  /*0dc0*/  SHF.L.U32 R195, R150, 0x10, RZ ;  /* 0x0000001096c37819 */ /* 0x000fe200000006ff */
[----:B------:R-:W-:Y:S01]  /*0dd0*/  FADD.FTZ R98, R98, R125 ;  /* 0x0000007d62627221 */ /* 0x000fe20000010000 */
[----:B------:R-:W-:Y:S01]  /*0de0*/  SHF.L.U32 R164, R164, 0x10, RZ ;  /* 0x00000010a4a47819 */ /* 0x000fe200000006ff */
[C---:B------:R-:W-:Y:S01]  /*0df0*/  FMUL.FTZ R125, R118.reuse, R175 ;  /* 0x000000af767d7220 */ /* 0x040fe20000410000 */
[----:B------:R-:W-:Y:S01]  /*0e00*/  FMUL.FTZ R136, R118, R133 ;  /* 0x0000008576887220 */ /* 0x000fe20000410000 */
[----:B------:R-:W-:Y:S01]  /*0e10*/  FMUL.FTZ R150, R40, R177 ;  /* 0x000000b128967220 */ /* 0x000fe20000410000 */
[----:B------:R-:W-:Y:S01]  /*0e20*/  SHF.L.U32 R176, R153, 0x10, RZ ;  /* 0x0000001099b07819 */ /* 0x000fe200000006ff */
[----:B------:R-:W-:Y:S01]  /*0e30*/  FFMA.FTZ R162, R126, R147, R149 ;  /* 0x000000937ea27223 */ /* 0x000fe20000010095 */
[C---:B------:R-:W-:Y:S01]  /*0e40*/  FADD.FTZ R135, -R163.reuse, R135 ;  /* 0x00000087a3877221 */ /* 0x040fe20000010100 */
[C---:B------:R-:W-:Y:S01]  /*0e50*/  FADD.FTZ R193, -R163.reuse, R152 ;  /* 0x00000098a3c17221 */ /* 0x040fe20000010100 */
[----:B------:R-:W-:Y:S01]  /*0e60*/  FADD.FTZ R199, -R163, R154 ;  /* 0x0000009aa3c77221 */ /* 0x000fe20000010100 */
[----:B------:R-:W-:Y:S01]  /*0e70*/  FADD.FTZ R153, R147, R174 ;  /* 0x000000ae93997221 */ /* 0x000fe20000010000 */
[----:B------:R-:W-:Y:S01]  /*0e80*/  FADD.FTZ R163, -R163, R155 ;  /* 0x0000009ba3a37221 */ /* 0x000fe20000010100 */
[----:B------:R-:W-:Y:S01]  /*0e90*/  SHF.L.U32 R155, R148, 0x10, RZ ;  /* 0x00000010949b7819 */ /* 0x000fe200000006ff */
[----:B------:R-:W-:Y:S01]  /*0ea0*/  FMUL.FTZ R133, R118, R187 ;  /* 0x000000bb76857220 */ /* 0x000fe20000410000 */
[-C--:B------:R-:W-:Y:S01]  /*0eb0*/  FFMA.FTZ R61, R136, R164.reuse, R61 ;  /* 0x000000a4883d7223 */ /* 0x080fe2000001003d */
[----:B------:R-:W-:Y:S01]  /*0ec0*/  FADD.FTZ R89, R89, R164 ;  /* 0x000000a459597221 */ /* 0x000fe20000010000 */
[----:B------:R-:W-:Y:S01]  /*0ed0*/  FMUL.FTZ R149, R41, R164 ;  /* 0x000000a429957220 */ /* 0x000fe20000410000 */
[----:B------:R-:W-:Y:S01]  /*0ee0*/  FFMA.FTZ R151, R125, R150, R162 ;  /* 0x000000967d977223 */ /* 0x000fe200000100a2 */
[----:B------:R-:W-:Y:S01]  /*0ef0*/  FADD.FTZ R164, R150, R153 ;  /* 0x0000009996a47221 */ /* 0x000fe20000010000 */
[----:B------:R-:W-:Y:S01]  /*0f00*/  SHF.L.U32 R166, R166, 0x10, RZ ;  /* 0x00000010a6a67819 */ /* 0x000fe200000006ff */
[----:B------:R-:W-:Y:S01]  /*0f10*/  FMUL.FTZ R127, R118, R179 ;  /* 0x000000b3767f7220 */ /* 0x000fe20000410000 */
[----:B------:R-:W-:Y:S01]  /*0f20*/  FMUL.FTZ R152, R42, R181 ;  /* 0x000000b52a987220 */ /* 0x000fe20000410000 */
[-C--:B------:R-:W-:Y:S01]  /*0f30*/  FFMA.FTZ R68, R133, R155.reuse, R68 ;  /* 0x0000009b85447223 */ /* 0x080fe20000010044 */
[----:B------:R-:W-:Y:S01]  /*0f40*/  FADD.FTZ R80, R80, R155 ;  /* 0x0000009b50507221 */ /* 0x000fe20000010000 */
        /* <DEDUP_REMOVED lines=16> */
[----:B------:R-:W-:-:S02]  /*1050*/  FMUL.FTZ R153, R37, R168 ;  /* 0x000000a825997220 */ /* 0x000fc40000410000 */
[----:B------:R-:W-:Y:S01]  /*1060*/  FFMA.FTZ R155, R129, R154, R162 ;  /* 0x0000009a819b7223 */ /* 0x000fe200000100a2 */
[----:B------:R-:W-:Y:S01]  /*1070*/  FADD.FTZ R164, R154, R157 ;  /* 0x0000009d9aa47221 */ /* 0x000fe20000010000 */
[----:B------:R-:W-:Y:S01]  /*1080*/  SHF.L.U32 R170, R170, 0x10, RZ ;  /* 0x00000010aaaa7819 */ /* 0x000fe200000006ff */
[----:B------:R-:W-:Y:S01]  /*1090*/  FADD.FTZ R92, R92, R161 ;  /* 0x000000a15c5c7221 */ /* 0x000fe20000010000 */
[----:B------:R-:W-:Y:S01]  /*10a0*/  FFMA.FTZ R56, R121, R161, R56 ;  /* 0x000000a179387223 */ /* 0x000fe20000010038 */
[----:B------:R-:W-:Y:S01]  /*10b0*/  FMUL.FTZ R131, R118, R139 ;  /* 0x0000008b76837220 */ /* 0x000fe20000410000 */
[----:B------:R-:W-:Y:S01]  /*10c0*/  FMUL.FTZ R156, R38, R185 ;  /* 0x000000b9269c7220 */ /* 0x000fe20000410000 */
[----:B------:R-:W-:Y:S01]  /*10d0*/  FFMA.FTZ R162, R140, R153, R155 ;  /* 0x000000998ca27223 */ /* 0x000fe2000001009b */
[----:B------:R-:W-:Y:S01]  /*10e0*/  FADD.FTZ R161, R153, R164 ;  /* 0x000000a499a17221 */ /* 0x000fe20000010000 */
[----:B------:R-:W-:Y:S02]  /*10f0*/  FMUL.FTZ R155, R39, R170 ;  /* 0x000000aa279b7220 */ /* 0x000fe40000410000 */
[----:B------:R-:W-:Y:S01]  /*1100*/  FFMA.FTZ R157, R131, R156, R162 ;  /* 0x0000009c839d7223 */ /* 0x000fe200000100a2 */
[----:B------:R-:W-:Y:S01]  /*1110*/  FADD.FTZ R164, R156, R161 ;  /* 0x000000a19ca47221 */ /* 0x000fe20000010000 */
[----:B------:R-:W-:Y:S01]  /*1120*/  FFMA.FTZ R63, R138, R166, R63 ;  /* 0x000000a68a3f7223 */ /* 0x000fe2000001003f */
[----:B------:R-:W-:Y:S01]  /*1130*/  FADD.FTZ R91, R91, R166 ;  /* 0x000000a65b5b7221 */ /* 0x000fe20000010000 */
[----:B------:R-:W-:Y:S01]  /*1140*/  FFMA.FTZ R166, R142, R155, R157 ;  /* 0x0000009b8ea67223 */ /* 0x000fe2000001009d */
[----:B------:R-:W-:Y:S01]  /*1150*/  FADD.FTZ R161, R155, R164 ;  /* 0x000000a49ba17221 */ /* 0x000fe20000010000 */
[----:B------:R-:W-:-:S02]  /*1160*/  FMUL.FTZ R157, R33, R176 ;  /* 0x000000b0219d7220 */ /* 0x000fc40000410000 */
        /* <DEDUP_REMOVED lines=58> */
.L_x_6066:
        /* <DEDUP_REMOVED lines=53> */
.L_x_6067:
[----:B------:R-:W-:Y:S05]  /*1860*/  BSYNC.RECONVERGENT B1 ;  /* 0x0000000000017941 */ /* 0x000fea0003800200 */
.L_x_6065:
        /* <DEDUP_REMOVED lines=20> */
.L_x_6180:
        /* <DEDUP_REMOVED lines=8> */
[----:B------:R-:W-:Y:S01]  /*1a30*/  FMUL.FTZ R171, R171, UR10 ;  /* 0x0000000aabab7c20 */ /* 0x000fe20008410000 */
[----:B------:R-:W-:Y:S01]  /*1a40*/  SHF.R.S32.HI R175, RZ, 0x1f, R170 ;  /* 0x0000001fffaf7819 */ /* 0x000fe200000114aa */
[----:B------:R-:W-:Y:S01]  /*1a50*/  BSSY.RECONVERGENT B1, `(.L_x_6069) ;  /* 0x00001c6000017945 */ /* 0x000fe20003800200 */
[----:B------:R-:W-:-:S02]  /*1a60*/  @P3 SHF.R.S32.HI R168, RZ, 0x1f, R167 ;  /* 0x0000001fffa83819 */ /* 0x000fc400000114a7 */
[----:B------:R-:W-:Y:S02]  /*1a70*/  ISETP.NE.AND P1, PT, RZ, UR9, PT ;  /* 0x00000009ff007c0c */ /* 0x000fe4000bf25270 */
[----:B0-----:R-:W-:Y:S01]  /*1a80*/  @P3 LEA.HI R176, R168, R167, RZ, 0x3 ;  /* 0x000000a7a8b03211 */ /* 0x001fe200078f18ff */
[----:B------:R-:W-:Y:S01]  /*1a90*/  HFMA2 R168, -RZ, RZ, 0, 0 ;  /* 0x00000000ffa87431 */ /* 0x000fe200000001ff */
[----:B------:R-:W-:Y:S01]  /*1aa0*/  LEA.HI R174, R175, R170, RZ, 0x3 ;  /* 0x000000aaafae7211 */ /* 0x000fe200078f18ff */
[----:B------:R-:W-:Y:S01]  /*1ab0*/  FMUL.FTZ R170, R169, UR10 ;  /* 0x0000000aa9aa7c20 */ /* 0x000fe20008410000 */
        /* <DEDUP_REMOVED lines=23> */
.L_x_6073:
[----:B------:R-:W-:Y:S05]  /*1c30*/  BSYNC.RECONVERGENT B2 ;  /* 0x0000000000027941 */ /* 0x000fea0003800200 */
.L_x_6072:
        /* <DEDUP_REMOVED lines=13> */
.L_x_6075:
[----:B------:R-:W-:Y:S05]  /*1d10*/  BSYNC.RECONVERGENT B2 ;  /* 0x0000000000027941 */ /* 0x000fea0003800200 */
.L_x_6074:
        /* <DEDUP_REMOVED lines=13> */
.L_x_6077:
[----:B------:R-:W-:Y:S05]  /*1df0*/  BSYNC.RECONVERGENT B2 ;  /* 0x0000000000027941 */ /* 0x000fea0003800200 */
.L_x_6076:
        /* <DEDUP_REMOVED lines=13> */
.L_x_6079:
[----:B------:R-:W-:Y:S05]  /*1ed0*/  BSYNC.RECONVERGENT B2 ;  /* 0x0000000000027941 */ /* 0x000fea0003800200 */
.L_x_6078:
        /* <DEDUP_REMOVED lines=13> */
.L_x_6081:
[----:B------:R-:W-:Y:S05]  /*1fb0*/  BSYNC.RECONVERGENT B2 ;  /* 0x0000000000027941 */ /* 0x000fea0003800200 */
.L_x_6080:
        /* <DEDUP_REMOVED lines=13> */
.L_x_6083:
[----:B------:R-:W-:Y:S05]  /*2090*/  BSYNC.RECONVERGENT B2 ;  /* 0x0000000000027941 */ /* 0x000fea0003800200 */
.L_x_6082:
        /* <DEDUP_REMOVED lines=13> */
.L_x_6085:
[----:B------:R-:W-:Y:S05]  /*2170*/  BSYNC.RECONVERGENT B2 ;  /* 0x0000000000027941 */ /* 0x000fea0003800200 */
.L_x_6084:
        /* <DEDUP_REMOVED lines=14> */
.L_x_6071:
        /* <DEDUP_REMOVED lines=46> */
.L_x_6088:
[----:B------:R-:W-:Y:S05]  /*2540*/  BSYNC.RECONVERGENT B2 ;  /* 0x0000000000027941 */ /* 0x000fea0003800200 */
.L_x_6087:
        /* <DEDUP_REMOVED lines=13> */
.L_x_6090:
[----:B------:R-:W-:Y:S05]  /*2620*/  BSYNC.RECONVERGENT B2 ;  /* 0x0000000000027941 */ /* 0x000fea0003800200 */
.L_x_6089:
        /* <DEDUP_REMOVED lines=13> */
.L_x_6092:
[----:B------:R-:W-:Y:S05]  /*2700*/  BSYNC.RECONVERGENT B2 ;  /* 0x0000000000027941 */ /* 0x000fea0003800200 */
.L_x_6091:
        /* <DEDUP_REMOVED lines=13> */
.L_x_6094:
[----:B------:R-:W-:Y:S05]  /*27e0*/  BSYNC.RECONVERGENT B2 ;  /* 0x0000000000027941 */ /* 0x000fea0003800200 */
.L_x_6093:
        /* <DEDUP_REMOVED lines=13> */
.L_x_6096:
[----:B------:R-:W-:Y:S05]  /*28c0*/  BSYNC.RECONVERGENT B2 ;  /* 0x0000000000027941 */ /* 0x000fea0003800200 */
.L_x_6095:
        /* <DEDUP_REMOVED lines=13> */
.L_x_6098:
[----:B------:R-:W-:Y:S05]  /*29a0*/  BSYNC.RECONVERGENT B2 ;  /* 0x0000000000027941 */ /* 0x000fea0003800200 */
.L_x_6097:
        /* <DEDUP_REMOVED lines=13> */
.L_x_6100:
[----:B------:R-:W-:Y:S05]  /*2a80*/  BSYNC.RECONVERGENT B2 ;  /* 0x0000000000027941 */ /* 0x000fea0003800200 */
.L_x_6099:
        /* <DEDUP_REMOVED lines=9> */
.L_x_6070:
        /* <DEDUP_REMOVED lines=17> */
[--C-:B------:R-:W-:Y:S01]  /*2c30*/  @P2 FFMA.FTZ R177, R121, R170, R171.reuse ;  /* 0x000000aa79b12223 */ /* 0x100fe200000100ab */
[----:B------:R-:W-:Y:S01]  /*2c40*/  MOV R174, R24 ;  /* 0x0000001800ae7202 */ /* 0x000fe20000000f00 */
[----:B------:R-:W-:Y:S01]  /*2c50*/  @P2 FFMA.FTZ R174, R118, R175, R24 ;  /* 0x000000af76ae2223 */ /* 0x000fe20000010018 */
[----:B------:R-:W-:Y:S01]  /*2c60*/  @P2 FFMA.FTZ R176, R122, R170, R171 ;  /* 0x000000aa7ab02223 */ /* 0x000fe200000100ab */
[----:B------:R-:W-:Y:S01]  /*2c70*/  @P2 FADD.FTZ R187, R132, -R177 ;  /* 0x800000b184bb2221 */ /* 0x000fe20000010000 */
[----:B------:R-:W-:Y:S01]  /*2c80*/  MOV R192, R20 ;  /* 0x0000001400c07202 */ /* 0x000fe20000000f00 */
[-C--:B------:R-:W-:Y:S01]  /*2c90*/  @P2 FFMA.FTZ R198, R124, R170.reuse, R171 ;  /* 0x000000aa7cc62223 */ /* 0x080fe200000100ab */
[----:B------:R-:W-:Y:S01]  /*2ca0*/  @P2 FADD.FTZ R183, R143, -R176 ;  /* 0x800000b08fb72221 */ /* 0x000fe20000010000 */
[C---:B------:R-:W-:Y:S01]  /*2cb0*/  @P2 FFMA.FTZ R192, R118.reuse, R187, R20 ;  /* 0x000000bb76c02223 */ /* 0x040fe20000010014 */
[----:B------:R-:W-:Y:S01]  /*2cc0*/  MOV R190, R27 ;  /* 0x0000001b00be7202 */ /* 0x000fe20000000f00 */
[----:B------:R-:W2:Y:S01]  /*2cd0*/  @P3 LDC.64 R176, c[0x0][0x408] ;  /* 0x00010200ffb03b82 */ /* 0x000ea20000000a00 */
[----:B------:R-:W-:Y:S01]  /*2ce0*/  @P2 FFMA.FTZ R190, R118, R183, R27 ;  /* 0x000000b776be2223 */ /* 0x000fe2000001001b */
[----:B0-----:R-:W-:Y:S01]  /*2cf0*/  @P3 FMUL.FTZ R179, R182, R179 ;  /* 0x000000b3b6b33220 */ /* 0x001fe20000410000 */
[----:B------:R-:W-:Y:S01]  /*2d00*/  @P2 FFMA.FTZ R189, R123, R170, R171 ;  /* 0x000000aa7bbd2223 */ /* 0x000fe200000100ab */
[----:B------:R-:W-:Y:S01]  /*2d10*/  @P2 FADD.FTZ R198, R145, -R198 ;  /* 0x800000c691c62221 */ /* 0x000fe20000010000 */
[----:B------:R-:W-:Y:S01]  /*2d20*/  @P3 LOP3.LUT P0, RZ, R116, 0xff, RZ, 0xc0, !PT ;  /* 0x000000ff74ff3812 */ /* 0x000fe2000780c0ff */
[----:B------:R-:W-:Y:S01]  /*2d30*/  @P3 FMUL.FTZ R187, R179, R178 ;  /* 0x000000b2b3bb3220 */ /* 0x000fe20000410000 */
[----:B------:R-:W-:Y:S01]  /*2d40*/  @P2 FADD.FTZ R189, R134, -R189 ;  /* 0x800000bd86bd2221 */ /* 0x000fe20000010000 */
[----:B------:R-:W0:Y:S01]  /*2d50*/  @P3 LDC.64 R178, c[0x0][0x408] ;  /* 0x00010200ffb23b82 */ /* 0x000e220000000a00 */
[----:B------:R-:W-:Y:S01]  /*2d60*/  MOV R194, R21 ;  /* 0x0000001500c27202 */ /* 0x000fe20000000f00 */
[----:B-1----:R-:W-:Y:S01]  /*2d70*/  @P3 FMUL.FTZ R181, R174, R181 ;  /* 0x000000b5aeb53220 */ /* 0x002fe20000410000 */
[----:B------:R-:W-:Y:S01]  /*2d80*/  MOV R196, R22 ;  /* 0x0000001600c47202 */ /* 0x000fe20000000f00 */
[----:B------:R-:W-:Y:S01]  /*2d90*/  @P2 FFMA.FTZ R194, R118, R198, R21 ;  /* 0x000000c676c22223 */ /* 0x000fe20000010015 */
[----:B------:R-:W-:Y:S01]  /*2da0*/  @P3 LOP3.LUT P1, RZ, R116, 0xff00, RZ, 0xc0, !PT ;  /* 0x0000ff0074ff3812 */ /* 0x000fe2000782c0ff */
[----:B------:R-:W-:Y:S01]  /*2db0*/  @P3 FMUL.FTZ R186, R181, R180 ;  /* 0x000000b4b5ba3220 */ /* 0x000fe20000410000 */
[----:B------:R-:W-:Y:S01]  /*2dc0*/  @P2 FFMA.FTZ R196, R118, R189, R22 ;  /* 0x000000bd76c42223 */ /* 0x000fe20000010016 */
[----:B------:R-:W1:Y:S01]  /*2dd0*/  @P3 LDC.64 R174, c[0x0][0x408] ;  /* 0x00010200ffae3b82 */ /* 0x000e620000000a00 */
[----:B------:R-:W-:-:S02]  /*2de0*/  @P3 FSEL R187, R187, RZ, P1 ;  /* 0x000000ffbbbb3208 */ /* 0x000fc40000800000 */
[----:B------:R-:W-:Y:S02]  /*2df0*/  @P3 FSEL R186, R186, RZ, P0 ;  /* 0x000000ffbaba3208 */ /* 0x000fe40000000000 */
[----:B------:R-:W-:Y:S02]  /*2e00*/  @P3 LOP3.LUT P0, RZ, R116, 0xff0000, RZ, 0xc0, !PT ;  /* 0x00ff000074ff3812 */ /* 0x000fe4000780c0ff */
[C---:B------:R-:W-:Y:S01]  /*2e10*/  @P3 LOP3.LUT P1, RZ, R117.reuse, 0xff, RZ, 0xc0, !PT ;  /* 0x000000ff75ff3812 */ /* 0x040fe2000782c0ff */
[----:B------:R-:W3:Y:S01]  /*2e20*/  @P3 LDC.64 R182, c[0x0][0x408] ;  /* 0x00010200ffb63b82 */ /* 0x000ee20000000a00 */
[----:B--2---:R-:W-:Y:S01]  /*2e30*/  @P3 FMUL.FTZ R177, R190, R177 ;  /* 0x000000b1beb13220 */ /* 0x004fe20000410000 */
[C---:B------:R-:W-:Y:S02]  /*2e40*/  @P3 LOP3.LUT P4, RZ, R117.reuse, 0xff00, RZ, 0xc0, !PT ;  /* 0x0000ff0075ff3812 */ /* 0x040fe4000788c0ff */
[----:B------:R-:W-:Y:S01]  /*2e50*/  @P3 LOP3.LUT P5, RZ, R117, 0xff0000, RZ, 0xc0, !PT ;  /* 0x00ff000075ff3812 */ /* 0x000fe200078ac0ff */
[----:B------:R-:W-:Y:S01]  /*2e60*/  @P3 FMUL.FTZ R176, R177, R176 ;  /* 0x000000b0b1b03220 */ /* 0x000fe20000410000 */
[----:B------:R-:W-:-:S02]  /*2e70*/  @P3 F2FP.BF16.F32.PACK_AB R186, RZ, R186 ;  /* 0x000000baffba323e */ /* 0x000fc400000010ff */
[----:B------:R-:W2:Y:S01]  /*2e80*/  @P3 LDC.64 R180, c[0x0][0x408] ;  /* 0x00010200ffb43b82 */ /* 0x000ea20000000a00 */
[----:B0-----:R-:W-:Y:S01]  /*2e90*/  @P3 FMUL.FTZ R179, R192, R179 ;  /* 0x000000b3c0b33220 */ /* 0x001fe20000410000 */
[----:B------:R-:W-:Y:S02]  /*2ea0*/  @P3 F2FP.BF16.F32.PACK_AB R187, RZ, R187 ;  /* 0x000000bbffbb323e */ /* 0x000fe400000010ff */
[----:B------:R-:W-:Y:S01]  /*2eb0*/  @P3 PRMT R100, R186, 0x7610, R100 ;  /* 0x00007610ba643816 */ /* 0x000fe20000000064 */
[----:B------:R-:W-:Y:S01]  /*2ec0*/  @P3 FMUL.FTZ R178, R179, R178 ;  /* 0x000000b2b3b23220 */ /* 0x000fe20000410000 */
[----:B-1----:R-:W-:Y:S02]  /*2ed0*/  @P3 FMUL.FTZ R175, R188, R175 ;  /* 0x000000afbcaf3220 */ /* 0x002fe40000410000 */
[----:B------:R-:W-:Y:S02]  /*2ee0*/  @P3 PRMT R100, R100, 0x5410, R187 ;  /* 0x0000541064643816 */ /* 0x000fe400000000bb */
[----:B------:R-:W-:Y:S01]  /*2ef0*/  @P3 FSEL R178, R178, RZ, P1 ;  /* 0x000000ffb2b23208 */ /* 0x000fe20000800000 */
[----:B------:R-:W-:-:S03]  /*2f00*/  @P3 FMUL.FTZ R174, R175, R174 ;  /* 0x000000aeafae3220 */ /* 0x000fc60000410000 */
[----:B------:R-:W-:Y:S01]  /*2f10*/  @P3 F2FP.BF16.F32.PACK_AB R178, RZ, R178 ;  /* 0x000000b2ffb2323e */ /* 0x000fe200000010ff */
[----:B---3--:R-:W-:Y:S01]  /*2f20*/  @P3 FMUL.FTZ R183, R194, R183 ;  /* 0x000000b7c2b73220 */ /* 0x008fe20000410000 */
[----:B------:R-:W-:Y:S02]  /*2f30*/  @P3 FSEL R174, R174, RZ, P0 ;  /* 0x000000ffaeae3208 */ /* 0x000fe40000000000 */
[----:B------:R-:W-:Y:S01]  /*2f40*/  @P3 LOP3.LUT P0, RZ, R116, 0xff000000, RZ, 0xc0, !PT ;  /* 0xff00000074ff3812 */ /* 0x000fe2000780c0ff */
[----:B------:R-:W-:Y:S01]  /*2f50*/  @P3 FMUL.FTZ R182, R183, R182 ;  /* 0x000000b6b7b63220 */ /* 0x000fe20000410000 */
[----:B------:R-:W-:Y:S02]  /*2f60*/  @P3 F2FP.BF16.F32.PACK_AB R174, RZ, R174 ;  /* 0x000000aeffae323e */ /* 0x000fe400000010ff */
[----:B------:R-:W-:Y:S01]  /*2f70*/  @P3 FSEL R176, R176, RZ, P0 ;  /* 0x000000ffb0b03208 */ /* 0x000fe20000000000 */
[----:B--2---:R-:W-:Y:S01]  /*2f80*/  @P3 FMUL.FTZ R181, R196, R181 ;  /* 0x000000b5c4b53220 */ /* 0x004fe20000410000 */
[----:B------:R-:W-:-:S02]  /*2f90*/  @P3 FSEL R182, R182, RZ, P4 ;  /* 0x000000ffb6b63208 */ /* 0x000fc40002000000 */
[----:B------:R-:W-:Y:S01]  /*2fa0*/  @P3 F2FP.BF16.F32.PACK_AB R176, RZ, R176 ;  /* 0x000000b0ffb0323e */ /* 0x000fe200000010ff */
        /* <DEDUP_REMOVED lines=22> */
.L_x_6101:
        /* <DEDUP_REMOVED lines=9> */
[----:B------:R-:W-:Y:S01]  /*31a0*/  MOV R105, R25 ;  /* 0x0000001900697202 */ /* 0x000fe20000000f00 */
[C---:B------:R-:W-:Y:S01]  /*31b0*/  @P2 FFMA.FTZ R104, R118.reuse, R107, R24 ;  /* 0x0000006b76682223 */ /* 0x040fe20000010018 */
        /* <DEDUP_REMOVED lines=12> */
[----:B------:R-:W-:Y:S01]  /*3280*/  MOV R107, R27 ;  /* 0x0000001b006b7202 */ /* 0x000fe20000000f00 */
[----:B0-----:R-:W-:Y:S01]  /*3290*/  @P3 FMUL.FTZ R175, R104, R175 ;  /* 0x000000af68af3220 */ /* 0x001fe20000410000 */
[----:B------:R-:W0:Y:S01]  /*32a0*/  @P3 LDC.64 R176, c[0x0][0x408] ;  /* 0x00010200ffb03b82 */ /* 0x000e220000000a00 */
[----:B------:R-:W-:-:S02]  /*32b0*/  @P3 LOP3.LUT P6, RZ, R116, 0xff000000, RZ, 0xc0, !PT ;  /* 0xff00000074ff3812 */ /* 0x000fc400078cc0ff */
[----:B------:R-:W-:Y:S01]  /*32c0*/  @P3 FMUL.FTZ R174, R175, R174 ;  /* 0x000000aeafae3220 */ /* 0x000fe20000410000 */
[----:B-1----:R-:W-:-:S04]  /*32d0*/  @P3 FMUL.FTZ R111, R105, R111 ;  /* 0x0000006f696f3220 */ /* 0x002fc80000410000 */
[----:B------:R-:W1:Y:S01]  /*32e0*/  @P3 LDC.64 R180, c[0x0][0x408] ;  /* 0x00010200ffb43b82 */ /* 0x000e620000000a00 */
[----:B------:R-:W-:Y:S01]  /*32f0*/  @P3 FMUL.FTZ R110, R111, R110 ;  /* 0x0000006e6f6e3220 */ /* 0x000fe20000410000 */
[----:B--2---:R-:W-:-:S04]  /*3300*/  @P3 FMUL.FTZ R109, R106, R109 ;  /* 0x0000006d6a6d3220 */ /* 0x004fc80000410000 */
[----:B------:R-:W-:Y:S02]  /*3310*/  @P3 FSEL R186, R110, RZ, P1 ;  /* 0x000000ff6eba3208 */ /* 0x000fe40000800000 */
[----:B------:R-:W2:Y:S01]  /*3320*/  @P3 LDC.64 R178, c[0x0][0x408] ;  /* 0x00010200ffb23b82 */ /* 0x000ea20000000a00 */
[----:B------:R-:W-:Y:S01]  /*3330*/  @P2 FFMA.FTZ R110, R122, R170, R171 ;  /* 0x000000aa7a6e2223 */ /* 0x000fe200000100ab */
[----:B------:R-:W-:Y:S01]  /*3340*/  @P3 FMUL.FTZ R109, R109, R108 ;  /* 0x0000006c6d6d3220 */ /* 0x000fe20000410000 */
[----:B------:R-:W-:Y:S02]  /*3350*/  @P3 FSEL R108, R174, RZ, P4 ;  /* 0x000000ffae6c3208 */ /* 0x000fe40002000000 */
[----:B------:R-:W-:Y:S01]  /*3360*/  @P2 FADD.FTZ R110, R143, -R110 ;  /* 0x8000006e8f6e2221 */ /* 0x000fe20000010000 */
[----:B------:R-:W-:Y:S02]  /*3370*/  @P3 LOP3.LUT P4, RZ, R117, 0xff00, RZ, 0xc0, !PT ;  /* 0x0000ff0075ff3812 */ /* 0x000fe4000788c0ff */
[----:B------:R-:W3:Y:S01]  /*3380*/  @P3 LDC.64 R174, c[0x0][0x408] ;  /* 0x00010200ffae3b82 */ /* 0x000ee20000000a00 */
[----:B------:R-:W-:Y:S01]  /*3390*/  @P3 FSEL R187, R109, RZ, P0 ;  /* 0x000000ff6dbb3208 */ /* 0x000fe20000000000 */
[----:B------:R-:W-:Y:S01]  /*33a0*/  @P2 FFMA.FTZ R107, R118, R110, R27 ;  /* 0x0000006e766b2223 */ /* 0x000fe2000001001b */
[----:B------:R-:W-:Y:S01]  /*33b0*/  @P3 ISETP.GE.U32.AND P0, PT, R116, RZ, PT ;  /* 0x000000ff7400320c */ /* 0x000fe20003f06070 */
[----:B------:R-:W-:Y:S01]  /*33c0*/  @P2 FFMA.FTZ R110, R124, R170, R171 ;  /* 0x000000aa7c6e2223 */ /* 0x000fe200000100ab */
[----:B------:R-:W-:-:S02]  /*33d0*/  @P3 LOP3.LUT P1, RZ, R117, 0xff0000, RZ, 0xc0, !PT ;  /* 0x00ff000075ff3812 */ /* 0x000fc4000782c0ff */
[----:B------:R-:W-:Y:S01]  /*33e0*/  @P3 ISETP.GE.U32.AND.EX P0, PT, R117, 0x1000000, PT, P0 ;  /* 0x010000007500380c */ /* 0x000fe20003f06100 */
[----:B------:R-:W4:Y:S01]  /*33f0*/  @P3 LDC.64 R182, c[0x0][0x408] ;  /* 0x00010200ffb63b82 */ /* 0x000f220000000a00 */
[----:B------:R-:W-:Y:S01]  /*3400*/  @P2 FFMA.FTZ R117, R121, R170, R171 ;  /* 0x000000aa79752223 */ /* 0x000fe200000100ab */
[----:B------:R-:W-:Y:S01]  /*3410*/  MOV R116, R23 ;  /* 0x0000001700747202 */ /* 0x000fe20000000f00 */
[----:B------:R-:W-:Y:S01]  /*3420*/  @P2 FFMA.FTZ R116, R118, R188, R23 ;  /* 0x000000bc76742223 */ /* 0x000fe20000010017 */
[----:B------:R-:W-:Y:S01]  /*3430*/  @P3 F2FP.BF16.F32.PACK_AB R111, RZ, R108 ;  /* 0x0000006cff6f323e */ /* 0x000fe200000010ff */
[----:B------:R-:W-:Y:S01]  /*3440*/  @P2 FADD.FTZ R117, R132, -R117 ;  /* 0x8000007584752221 */ /* 0x000fe20000010000 */
[----:B------:R-:W-:Y:S01]  /*3450*/  @P2 FADD.FTZ R188, R145, -R110 ;  /* 0x8000006e91bc2221 */ /* 0x000fe20000010000 */
[----:B------:R-:W-:Y:S02]  /*3460*/  MOV R108, R20 ;  /* 0x00000014006c7202 */ /* 0x000fe40000000f00 */
[----:B------:R-:W-:Y:S01]  /*3470*/  MOV R110, R22 ;  /* 0x00000016006e7202 */ /* 0x000fe20000000f00 */
[C---:B------:R-:W-:Y:S01]  /*3480*/  @P2 FFMA.FTZ R108, R118.reuse, R117, R20 ;  /* 0x00000075766c2223 */ /* 0x040fe20000010014 */
[C---:B------:R-:W-:Y:S01]  /*3490*/  @P2 FFMA.FTZ R110, R118.reuse, R189, R22 ;  /* 0x000000bd766e2223 */ /* 0x040fe20000010016 */
[----:B------:R-:W-:Y:S01]  /*34a0*/  MOV R109, R21 ;  /* 0x00000015006d7202 */ /* 0x000fe20000000f00 */
[----:B------:R-:W-:Y:S01]  /*34b0*/  @P2 FFMA.FTZ R109, R118, R188, R21 ;  /* 0x000000bc766d2223 */ /* 0x000fe20000010015 */
[----:B0-----:R-:W-:Y:S01]  /*34c0*/  @P3 FMUL.FTZ R177, R108, R177 ;  /* 0x000000b16cb13220 */ /* 0x001fe20000410000 */
[----:B-1----:R-:W-:Y:S01]  /*34d0*/  @P3 FMUL.FTZ R181, R110, R181 ;  /* 0x000000b56eb53220 */ /* 0x002fe20000410000 */
[----:B---3--:R-:W-:Y:S01]  /*34e0*/  @P3 FMUL.FTZ R175, R107, R175 ;  /* 0x000000af6baf3220 */ /* 0x008fe20000410000 */
[----:B--2---:R-:W-:Y:S01]  /*34f0*/  @P3 FMUL.FTZ R179, R109, R179 ;  /* 0x000000b36db33220 */ /* 0x004fe20000410000 */
[----:B------:R-:W-:Y:S01]  /*3500*/  @P3 FMUL.FTZ R176, R177, R176 ;  /* 0x000000b0b1b03220 */ /* 0x000fe20000410000 */
[----:B------:R-:W-:Y:S01]  /*3510*/  @P3 FMUL.FTZ R180, R181, R180 ;  /* 0x000000b4b5b43220 */ /* 0x000fe20000410000 */
[----:B------:R-:W-:Y:S01]  /*3520*/  @P3 FMUL.FTZ R174, R175, R174 ;  /* 0x000000aeafae3220 */ /* 0x000fe20000410000 */
[----:B------:R-:W-:Y:S01]  /*3530*/  @P3 FMUL.FTZ R178, R179, R178 ;  /* 0x000000b2b3b23220 */ /* 0x000fe20000410000 */
[----:B------:R-:W-:Y:S01]  /*3540*/  @P3 F2FP.BF16.F32.PACK_AB R187, RZ, R187 ;  /* 0x000000bbffbb323e */ /* 0x000fe200000010ff */
[----:B----4-:R-:W-:Y:S01]  /*3550*/  @P3 FMUL.FTZ R183, R116, R183 ;  /* 0x000000b774b73220 */ /* 0x010fe20000410000 */
[----:B------:R-:W-:-:S02]  /*3560*/  @P3 FSEL R176, R176, RZ, P5 ;  /* 0x000000ffb0b03208 */ /* 0x000fc40002800000 */
[----:B------:R-:W-:Y:S01]  /*3570*/  @P3 FSEL R180, R180, RZ, P1 ;  /* 0x000000ffb4b43208 */ /* 0x000fe20000800000 */
[----:B------:R-:W-:Y:S01]  /*3580*/  @P3 FMUL.FTZ R182, R183, R182 ;  /* 0x000000b6b7b63220 */ /* 0x000fe20000410000 */
[----:B------:R-:W-:Y:S02]  /*3590*/  @P3 FSEL R174, R174, RZ, P6 ;  /* 0x000000ffaeae3208 */ /* 0x000fe40003000000 */
[----:B------:R-:W-:Y:S02]  /*35a0*/  @P3 FSEL R178, R178, RZ, P4 ;  /* 0x000000ffb2b23208 */ /* 0x000fe40002000000 */
[----:B------:R-:W-:Y:S02]  /*35b0*/  @P3 FSEL R182, R182, RZ, P0 ;  /* 0x000000ffb6b63208 */ /* 0x000fe40000000000 */
[----:B------:R-:W-:Y:S02]  /*35c0*/  @P3 F2FP.BF16.F32.PACK_AB R176, RZ, R176 ;  /* 0x000000b0ffb0323e */ /* 0x000fe400000010ff */
[----:B------:R-:W-:-:S02]  /*35d0*/  @P3 F2FP.BF16.F32.PACK_AB R180, RZ, R180 ;  /* 0x000000b4ffb4323e */ /* 0x000fc400000010ff */
[----:B------:R-:W-:Y:S02]  /*35e0*/  @P3 PRMT R100, R111, 0x7610, R100 ;  /* 0x000076106f643816 */ /* 0x000fe40000000064 */
[----:B------:R-:W-:Y:S02]  /*35f0*/  @P3 F2FP.BF16.F32.PACK_AB R186, RZ, R186 ;  /* 0x000000baffba323e */ /* 0x000fe400000010ff */
[----:B------:R-:W-:Y:S02]  /*3600*/  @P3 F2FP.BF16.F32.PACK_AB R174, RZ, R174 ;  /* 0x000000aeffae323e */ /* 0x000fe400000010ff */
[----:B------:R-:W-:Y:S02]  /*3610*/  @P3 F2FP.BF16.F32.PACK_AB R178, RZ, R178 ;  /* 0x000000b2ffb2323e */ /* 0x000fe400000010ff */
[----:B------:R-:W-:Y:S02]  /*3620*/  @P3 F2FP.BF16.F32.PACK_AB R182, RZ, R182 ;  /* 0x000000b6ffb6323e */ /* 0x000fe400000010ff */
[----:B------:R-:W-:-:S02]  /*3630*/  @P3 PRMT R101, R187, 0x7610, R101 ;  /* 0x00007610bb653816 */ /* 0x000fc40000000065 */
[----:B------:R-:W-:Y:S02]  /*3640*/  @P3 PRMT R102, R176, 0x7610, R102 ;  /* 0x00007610b0663816 */ /* 0x000fe40000000066 */
[----:B------:R-:W-:Y:S02]  /*3650*/  @P3 PRMT R103, R180, 0x7610, R103 ;  /* 0x00007610b4673816 */ /* 0x000fe40000000067 */
[----:B------:R-:W-:Y:S02]  /*3660*/  MOV R111, R116 ;  /* 0x00000074006f7202 */ /* 0x000fe40000000f00 */
[----:B------:R-:W-:Y:S02]  /*3670*/  @P3 PRMT R100, R100, 0x5410, R186 ;  /* 0x0000541064643816 */ /* 0x000fe400000000ba */
[----:B------:R-:W-:Y:S02]  /*3680*/  @P3 PRMT R101, R101, 0x5410, R174 ;  /* 0x0000541065653816 */ /* 0x000fe400000000ae */
[----:B------:R-:W-:-:S02]  /*3690*/  @P3 PRMT R102, R102, 0x5410, R178 ;  /* 0x0000541066663816 */ /* 0x000fc400000000b2 */
[----:B------:R-:W-:-:S07]  /*36a0*/  @P3 PRMT R103, R103, 0x5410, R182 ;  /* 0x0000541067673816 */ /* 0x000fce00000000b6 */
.L_x_6086:
[----:B------:R-:W-:Y:S05]  /*36b0*/  BSYNC.RECONVERGENT B1 ;  /* 0x0000000000017941 */ /* 0x000fea0003800200 */
.L_x_6069:
        /* <DEDUP_REMOVED lines=14> */
[----:B------:R-:W1:Y:S01]  /*37a0*/  @P3 LDC.64 R172, c[0x0][0x408] ;  /* 0x00010200ffac3b82 */ /* 0x000e620000000a00 */
[-CC-:B0-----:R-:W-:Y:S01]  /*37b0*/  @P2 FFMA.FTZ R174, R142, R170.reuse, R171.reuse ;  /* 0x000000aa8eae2223 */ /* 0x181fe200000100ab */
[-CC-:B------:R-:W-:Y:S01]  /*37c0*/  @P2 FFMA.FTZ R107, R125, R170.reuse, R171.reuse ;  /* 0x000000aa7d6b2223 */ /* 0x180fe200000100ab */
[----:B------:R-:W-:Y:S01]  /*37d0*/  @P2 FFMA.FTZ R106, R136, R170, R171 ;  /* 0x000000aa886a2223 */ /* 0x000fe200000100ab */
[----:B------:R-:W-:Y:S01]  /*37e0*/  MOV R180, R15 ;  /* 0x0000000f00b47202 */ /* 0x000fe20000000f00 */
[----:B------:R-:W-:Y:S01]  /*37f0*/  @P2 FADD.FTZ R174, R155, -R174 ;  /* 0x800000ae9bae2221 */ /* 0x000fe20000010000 */
[----:B------:R-:W-:Y:S01]  /*3800*/  @P2 FADD.FTZ R107, R150, -R107 ;  /* 0x8000006b966b2221 */ /* 0x000fe20000010000 */
[----:B------:R-:W-:Y:S01]  /*3810*/  MOV R104, R16 ;  /* 0x0000001000687202 */ /* 0x000fe20000000f00 */
[----:B------:R-:W0:Y:S01]  /*3820*/  @P3 LDC.64 R116, c[0x0][0x408] ;  /* 0x00010200ff743b82 */ /* 0x000e220000000a00 */
        /* <DEDUP_REMOVED lines=16> */
[----:B-1----:R-:W-:Y:S01]  /*3930*/  @P3 FMUL.FTZ R173, R104, R173 ;  /* 0x000000ad68ad3220 */ /* 0x002fe20000410000 */
[-CC-:B------:R-:W-:Y:S01]  /*3940*/  @P2 FFMA.FTZ R181, R129, R170.reuse, R171.reuse ;  /* 0x000000aa81b52223 */ /* 0x180fe200000100ab */
[-CC-:B------:R-:W-:Y:S01]  /*3950*/  @P2 FFMA.FTZ R178, R140, R170.reuse, R171.reuse ;  /* 0x000000aa8cb22223 */ /* 0x180fe200000100ab */
[----:B------:R-:W-:Y:S01]  /*3960*/  @P2 FFMA.FTZ R183, R131, R170, R171 ;  /* 0x000000aa83b72223 */ /* 0x000fe200000100ab */
[----:B------:R-:W-:Y:S01]  /*3970*/  @P3 FMUL.FTZ R174, R173, R172 ;  /* 0x000000acadae3220 */ /* 0x000fe20000410000 */
[----:B------:R-:W-:Y:S01]  /*3980*/  @P2 FADD.FTZ R181, R154, -R181 ;  /* 0x800000b59ab52221 */ /* 0x000fe20000010000 */
[----:B------:R-:W-:Y:S01]  /*3990*/  @P2 FADD.FTZ R178, R153, -R178 ;  /* 0x800000b299b22221 */ /* 0x000fe20000010000 */
[----:B0-----:R-:W-:Y:S01]  /*39a0*/  @P3 FMUL.FTZ R117, R105, R117 ;  /* 0x0000007569753220 */ /* 0x001fe20000410000 */
        /* <DEDUP_REMOVED lines=58> */
.L_x_6104:
        /* <DEDUP_REMOVED lines=90> */
.L_x_6103:
        /* <DEDUP_REMOVED lines=47> */
.L_x_6108:
[----:B------:R-:W-:Y:S05]  /*45e0*/  BSYNC.RECONVERGENT B2 ;  /* 0x0000000000027941 */ /* 0x000fea0003800200 */
.L_x_6107:
        /* <DEDUP_REMOVED lines=13> */
.L_x_6110:
[----:B------:R-:W-:Y:S05]  /*46c0*/  BSYNC.RECONVERGENT B2 ;  /* 0x0000000000027941 */ /* 0x000fea0003800200 */
.L_x_6109:
        /* <DEDUP_REMOVED lines=13> */
.L_x_6112:
[----:B------:R-:W-:Y:S05]  /*47a0*/  BSYNC.RECONVERGENT B2 ;  /* 0x0000000000027941 */ /* 0x000fea0003800200 */
.L_x_6111:
        /* <DEDUP_REMOVED lines=13> */
.L_x_6114:
[----:B------:R-:W-:Y:S05]  /*4880*/  BSYNC.RECONVERGENT B2 ;  /* 0x0000000000027941 */ /* 0x000fea0003800200 */
.L_x_6113:
        /* <DEDUP_REMOVED lines=13> */
.L_x_6116:
[----:B------:R-:W-:Y:S05]  /*4960*/  BSYNC.RECONVERGENT B2 ;  /* 0x0000000000027941 */ /* 0x000fea0003800200 */
.L_x_6115:
        /* <DEDUP_REMOVED lines=13> */
.L_x_6118:
[----:B------:R-:W-:Y:S05]  /*4a40*/  BSYNC.RECONVERGENT B2 ;  /* 0x0000000000027941 */ /* 0x000fea0003800200 */
.L_x_6117:
        /* <DEDUP_REMOVED lines=13> */
.L_x_6120:
[----:B------:R-:W-:Y:S05]  /*4b20*/  BSYNC.RECONVERGENT B2 ;  /* 0x0000000000027941 */ /* 0x000fea0003800200 */
.L_x_6119:
        /* <DEDUP_REMOVED lines=11> */
.L_x_6106:
        /* <DEDUP_REMOVED lines=13> */
.L_x_6122:
[----:B------:R-:W-:Y:S05]  /*4cb0*/  BSYNC.RECONVERGENT B2 ;  /* 0x0000000000027941 */ /* 0x000fea0003800200 */
.L_x_6121:
        /* <DEDUP_REMOVED lines=13> */
.L_x_6124:
[----:B------:R-:W-:Y:S05]  /*4d90*/  BSYNC.RECONVERGENT B2 ;  /* 0x0000000000027941 */ /* 0x000fea0003800200 */
.L_x_6123:
        /* <DEDUP_REMOVED lines=13> */
.L_x_6126:
[----:B------:R-:W-:Y:S05]  /*4e70*/  BSYNC.RECONVERGENT B2 ;  /* 0x0000000000027941 */ /* 0x000fea0003800200 */
.L_x_6125:
        /* <DEDUP_REMOVED lines=13> */
.L_x_6128:
[----:B------:R-:W-:Y:S05]  /*4f50*/  BSYNC.RECONVERGENT B2 ;  /* 0x0000000000027941 */ /* 0x000fea0003800200 */
.L_x_6127:
        /* <DEDUP_REMOVED lines=13> */
.L_x_6130:
[----:B------:R-:W-:Y:S05]  /*5030*/  BSYNC.RECONVERGENT B2 ;  /* 0x0000000000027941 */ /* 0x000fea0003800200 */
.L_x_6129:
        /* <DEDUP_REMOVED lines=13> */
.L_x_6132:
[----:B------:R-:W-:Y:S05]  /*5110*/  BSYNC.RECONVERGENT B2 ;  /* 0x0000000000027941 */ /* 0x000fea0003800200 */
.L_x_6131:
        /* <DEDUP_REMOVED lines=13> */
.L_x_6134:
[----:B------:R-:W-:Y:S05]  /*51f0*/  BSYNC.RECONVERGENT B2 ;  /* 0x0000000000027941 */ /* 0x000fea0003800200 */
.L_x_6133:
        /* <DEDUP_REMOVED lines=13> */
.L_x_6105:
[----:B------:R-:W-:Y:S05]  /*52d0*/  BSYNC.RECONVERGENT B1 ;  /* 0x0000000000017941 */ /* 0x000fea0003800200 */
.L_x_6102:
[----:B------:R-:W1:Y:S01]  /*52e0*/  @P0 LDC.64 R114, c[0x0][0x478] ;  /* 0x00011e00ff720b82 */ /* 0x000e620000000a00 */
[----:B------:R-:W-:Y:S01]  /*52f0*/  @P0 IADD3 R173, PT, PT, R169, 0x20, RZ ;  /* 0x00000020a9ad0810 */ /* 0x000fe20007ffe0ff */
[----:B------:R-:W-:Y:S01]  /*5300*/  BSSY.RECONVERGENT B1, `(.L_x_6135) ;  /* 0x00001bb000017945 */ /* 0x000fe20003800200 */
[----:B0-----:R-:W-:-:S05]  /*5310*/  @P3 IADD3 R175, PT, PT, R168, 0x20, RZ ;  /* 0x00000020a8af3810 */ /* 0x001fca0007ffe0ff */
[----:B------:R-:W0:Y:S01]  /*5320*/  @P3 LDC.64 R116, c[0x0][0x468] ;  /* 0x00011a00ff743b82 */ /* 0x000e220000000a00 */
[----:B-1----:R-:W-:-:S05]  /*5330*/  @P0 IMAD.WIDE.U32 R114, R173, 0x20, R114 ;  /* 0x00000020ad720825 */ /* 0x002fca00078e0072 */
[----:B------:R1:W-:Y:S01]  /*5340*/  @P0 STG.E.128 desc[UR6][R114.64], R104 ;  /* 0x0000006872000986 */ /* 0x0003e2000c101d06 */
[----:B0-----:R-:W-:-:S03]  /*5350*/  @P3 IMAD.WIDE.U32 R116, R175, 0x10, R116 ;  /* 0x00000010af743825 */ /* 0x001fc600078e0074 */
[----:B------:R1:W-:Y:S04]  /*5360*/  @P0 STG.E.128 desc[UR6][R114.64+0x10], R108 ;  /* 0x0000106c72000986 */ /* 0x0003e8000c101d06 */
[----:B------:R1:W-:Y:S01]  /*5370*/  @P3 STG.E.128 desc[UR6][R116.64], R100 ;  /* 0x0000006474003986 */ /* 0x0003e2000c101d06 */
[----:B------:R-:W-:Y:S05]  /*5380*/  @!P1 BRA `(.L_x_6136) ;  /* 0x0000000800d89947 */ /* 0x000fea0003800000 */
[----:B------:R-:W-:Y:S05]  /*5390*/  @!P0 BRA `(.L_x_6137) ;  /* 0x00000004006c8947 */ /* 0x000fea0003800000 */
[----:B-1----:R-:W0:Y:S01]  /*53a0*/  @P3 LDC.64 R116, c[0x0][0x408] ;  /* 0x00010200ff743b82 */ /* 0x002e220000000a00 */
[-CC-:B------:R-:W-:Y:S01]  /*53b0*/  @P2 FFMA.FTZ R105, R133, R170.reuse, R171.reuse ;  /* 0x000000aa85692223 */ /* 0x180fe200000100ab */
[-CC-:B------:R-:W-:Y:S01]  /*53c0*/  @P2 FFMA.FTZ R106, R166, R170.reuse, R171.reuse ;  /* 0x000000aaa66a2223 */ /* 0x180fe200000100ab */
[-CC-:B------:R-:W-:Y:S01]  /*53d0*/  @P2 FFMA.FTZ R173, R135, R170.reuse, R171.reuse ;  /* 0x000000aa87ad2223 */ /* 0x180fe200000100ab */
[----:B------:R-:W-:Y:S01]  /*53e0*/  @P2 FFMA.FTZ R172, R146, R170, R171 ;  /* 0x000000aa92ac2223 */ /* 0x000fe200000100ab */
[----:B------:R-:W-:Y:S01]  /*53f0*/  @P2 FADD.FTZ R105, R158, -R105 ;  /* 0x800000699e692221 */ /* 0x000fe20000010000 */
[----:B------:R-:W-:Y:S01]  /*5400*/  MOV R104, R8 ;  /* 0x0000000800687202 */ /* 0x000fe20000000f00 */
        /* <DEDUP_REMOVED lines=43> */
[----:B------:R-:W-:Y:S01]  /*56c0*/  MOV R109, R5 ;  /* 0x00000005006d7202 */ /* 0x000fe20000000f00 */
[C---:B------:R-:W-:Y:S01]  /*56d0*/  @P2 FFMA.FTZ R109, R118.reuse, R174, R5 ;  /* 0x000000ae766d2223 */ /* 0x040fe20000010005 */
[----:B------:R-:W-:Y:S01]  /*56e0*/  MOV R110, R6 ;  /* 0x00000006006e7202 */ /* 0x000fe20000000f00 */
        /* <DEDUP_REMOVED lines=38> */
.L_x_6137:
[----:B------:R-:W0:Y:S01]  /*5950*/  @P3 LDC.64 R174, c[0x0][0x408] ;  /* 0x00010200ffae3b82 */ /* 0x000e220000000a00 */
[-CC-:B-1----:R-:W-:Y:S01]  /*5960*/  @P2 FFMA.FTZ R115, R133, R170.reuse, R171.reuse ;  /* 0x000000aa85732223 */ /* 0x182fe200000100ab */
[--C-:B------:R-:W-:Y:S01]  /*5970*/  @P2 FFMA.FTZ R114, R144, R170, R171.reuse ;  /* 0x000000aa90722223 */ /* 0x100fe200000100ab */
[----:B------:R-:W-:Y:S01]  /*5980*/  MOV R2, R8 ;  /* 0x0000000800027202 */ /* 0x000fe20000000f00 */
[-C--:B------:R-:W-:Y:S01]  /*5990*/  @P2 FFMA.FTZ R117, R135, R170.reuse, R171 ;  /* 0x000000aa87752223 */ /* 0x080fe200000100ab */
[----:B------:R-:W-:Y:S01]  /*59a0*/  @P2 FADD.FTZ R115, R158, -R115 ;  /* 0x800000739e732221 */ /* 0x000fe20000010000 */
[----:B------:R-:W-:Y:S01]  /*59b0*/  @P2 FADD.FTZ R114, R157, -R114 ;  /* 0x800000729d722221 */ /* 0x000fe20000010000 */
[----:B------:R-:W-:Y:S01]  /*59c0*/  MOV R176, R9 ;  /* 0x0000000900b07202 */ /* 0x000fe20000000f00 */
[----:B------:R-:W1:Y:S01]  /*59d0*/  @P3 LDC.64 R172, c[0x0][0x408] ;  /* 0x00010200ffac3b82 */ /* 0x000e620000000a00 */
[----:B------:R-:W-:Y:S01]  /*59e0*/  @P2 FFMA.FTZ R2, R118, R115, R8 ;  /* 0x0000007376022223 */ /* 0x000fe20000010008 */
[----:B------:R-:W-:Y:S01]  /*59f0*/  @P2 FFMA.FTZ R115, R137, R170, R171 ;  /* 0x000000aa89732223 */ /* 0x000fe200000100ab */
[----:B------:R-:W-:Y:S01]  /*5a00*/  @P2 FADD.FTZ R117, R160, -R117 ;  /* 0x80000075a0752221 */ /* 0x000fe20000010000 */
[----:B------:R-:W-:Y:S01]  /*5a10*/  @P2 FFMA.FTZ R176, R118, R114, R9 ;  /* 0x0000007276b02223 */ /* 0x000fe20000010009 */
[----:B------:R-:W-:Y:S01]  /*5a20*/  MOV R180, R10 ;  /* 0x0000000a00b47202 */ /* 0x000fe20000000f00 */
[----:B------:R-:W-:Y:S01]  /*5a30*/  @P2 FADD.FTZ R177, R162, -R115 ;  /* 0x80000073a2b12221 */ /* 0x000fe20000010000 */
[C---:B------:R-:W-:Y:S01]  /*5a40*/  @P2 FFMA.FTZ R180, R118.reuse, R117, R10 ;  /* 0x0000007576b42223 */ /* 0x040fe2000001000a */
[----:B------:R-:W-:Y:S01]  /*5a50*/  MOV R184, R4 ;  /* 0x0000000400b87202 */ /* 0x000fe20000000f00 */
[----:B------:R-:W2:Y:S01]  /*5a60*/  @P3 LDC.64 R116, c[0x0][0x408] ;  /* 0x00010200ff743b82 */ /* 0x000ea20000000a00 */
[----:B------:R-:W-:Y:S01]  /*5a70*/  @P2 FFMA.FTZ R184, R118, R177, R4 ;  /* 0x000000b176b82223 */ /* 0x000fe20000010004 */
[----:B------:R-:W-:Y:S01]  /*5a80*/  MOV R182, R11 ;  /* 0x0000000b00b67202 */ /* 0x000fe20000000f00 */
[-CC-:B------:R-:W-:Y:S01]  /*5a90*/  @P2 FFMA.FTZ R190, R148, R170.reuse, R171.reuse ;  /* 0x000000aa94be2223 */ /* 0x180fe200000100ab */
[-CC-:B------:R-:W-:Y:S01]  /*5aa0*/  @P2 FFMA.FTZ R179, R139, R170.reuse, R171.reuse ;  /* 0x000000aa8bb32223 */ /* 0x180fe200000100ab */
[----:B------:R-:W-:Y:S01]  /*5ab0*/  @P3 LOP3.LUT P1, RZ, R112, 0xff, RZ, 0xc0, !PT ;  /* 0x000000ff70ff3812 */ /* 0x000fe2000782c0ff */
[----:B0-----:R-:W-:Y:S01]  /*5ac0*/  @P3 FMUL.FTZ R175, R2, R175 ;  /* 0x000000af02af3220 */ /* 0x001fe20000410000 */
[----:B------:R-:W-:Y:S01]  /*5ad0*/  @P2 FFMA.FTZ R2, R146, R170, R171 ;  /* 0x000000aa92022223 */ /* 0x000fe200000100ab */
[----:B------:R-:W0:Y:S01]  /*5ae0*/  @P3 LDC.64 R114, c[0x0][0x408] ;  /* 0x00010200ff723b82 */ /* 0x000e220000000a00 */
[----:B------:R-:W-:Y:S01]  /*5af0*/  @P2 FADD.FTZ R190, R161, -R190 ;  /* 0x800000bea1be2221 */ /* 0x000fe20000010000 */
[----:B------:R-:W-:Y:S01]  /*5b00*/  @P2 FADD.FTZ R179, R164, -R179 ;  /* 0x800000b3a4b32221 */ /* 0x000fe20000010000 */
[----:B------:R-:W-:Y:S01]  /*5b10*/  @P2 FADD.FTZ R2, R159, -R2 ;  /* 0x800000029f022221 */ /* 0x000fe20000010000 */
[----:B------:R-:W-:Y:S01]  /*5b20*/  MOV R186, R5 ;  /* 0x0000000500ba7202 */ /* 0x000fe20000000f00 */
[----:B------:R-:W-:Y:S01]  /*5b30*/  @P2 FFMA.FTZ R186, R118, R190, R5 ;  /* 0x000000be76ba2223 */ /* 0x000fe20000010005 */
[----:B-1----:R-:W-:Y:S01]  /*5b40*/  @P3 FMUL.FTZ R173, R176, R173 ;  /* 0x000000adb0ad3220 */ /* 0x002fe20000410000 */
[C---:B------:R-:W-:Y:S01]  /*5b50*/  @P2 FFMA.FTZ R182, R118.reuse, R2, R11 ;  /* 0x0000000276b62223 */ /* 0x040fe2000001000b */
[----:B------:R-:W1:Y:S01]  /*5b60*/  @P3 LDC.64 R176, c[0x0][0x408] ;  /* 0x00010200ffb03b82 */ /* 0x000e620000000a00 */
[----:B------:R-:W-:Y:S01]  /*5b70*/  @P3 FMUL.FTZ R2, R175, R174 ;  /* 0x000000aeaf023220 */ /* 0x000fe20000410000 */
[----:B------:R-:W-:Y:S01]  /*5b80*/  @P3 FMUL.FTZ R178, R173, R172 ;  /* 0x000000acadb23220 */ /* 0x000fe20000410000 */
[----:B------:R-:W-:Y:S01]  /*5b90*/  MOV R188, R6 ;  /* 0x0000000600bc7202 */ /* 0x000fe20000000f00 */
[----:B------:R-:W-:Y:S01]  /*5ba0*/  @P2 FFMA.FTZ R188, R118, R179, R6 ;  /* 0x000000b376bc2223 */ /* 0x000fe20000010006 */
[----:B------:R-:W-:Y:S01]  /*5bb0*/  @P3 LOP3.LUT P4, RZ, R112, 0xff00, RZ, 0xc0, !PT ;  /* 0x0000ff0070ff3812 */ /* 0x000fe2000788c0ff */
[----:B--2---:R-:W-:-:S02]  /*5bc0*/  @P3 FMUL.FTZ R117, R180, R117 ;  /* 0x00000075b4753220 */ /* 0x004fc40000410000 */
[----:B------:R-:W2:Y:S01]  /*5bd0*/  @P3 LDC.64 R172, c[0x0][0x408] ;  /* 0x00010200ffac3b82 */ /* 0x000ea20000000a00 */
[----:B------:R-:W-:Y:S01]  /*5be0*/  @P3 FSEL R2, R2, RZ, P1 ;  /* 0x000000ff02023208 */ /* 0x000fe20000800000 */
[----:B------:R-:W-:Y:S01]  /*5bf0*/  @P3 FMUL.FTZ R116, R117, R116 ;  /* 0x0000007475743220 */ /* 0x000fe20000410000 */
[----:B------:R-:W-:Y:S02]  /*5c00*/  @P3 FSEL R178, R178, RZ, P4 ;  /* 0x000000ffb2b23208 */ /* 0x000fe40002000000 */
[----:B------:R-:W-:-:S03]  /*5c10*/  @P3 LOP3.LUT P1, RZ, R112, 0xff0000, RZ, 0xc0, !PT ;  /* 0x00ff000070ff3812 */ /* 0x000fc6000782c0ff */
[----:B------:R-:W3:Y:S01]  /*5c20*/  @P3 LDC.64 R174, c[0x0][0x408] ;  /* 0x00010200ffae3b82 */ /* 0x000ee20000000a00 */
[----:B0-----:R-:W-:Y:S01]  /*5c30*/  @P3 FMUL.FTZ R115, R182, R115 ;  /* 0x00000073b6733220 */ /* 0x001fe20000410000 */
[----:B------:R-:W-:Y:S02]  /*5c40*/  @P3 LOP3.LUT P4, RZ, R113, 0xff, RZ, 0xc0, !PT ;  /* 0x000000ff71ff3812 */ /* 0x000fe4000788c0ff */
[----:B------:R-:W-:Y:S01]  /*5c50*/  @P3 FSEL R116, R116, RZ, P1 ;  /* 0x000000ff74743208 */ /* 0x000fe20000800000 */
[----:B------:R-:W-:Y:S01]  /*5c60*/  @P3 FMUL.FTZ R114, R115, R114 ;  /* 0x0000007273723220 */ /* 0x000fe20000410000 */
[----:B------:R-:W-:Y:S01]  /*5c70*/  @P3 LOP3.LUT P1, RZ, R112, 0xff000000, RZ, 0xc0, !PT ;  /* 0xff00000070ff3812 */ /* 0x000fe2000782c0ff */
[----:B-1----:R-:W-:Y:S01]  /*5c80*/  @P3 FMUL.FTZ R177, R184, R177 ;  /* 0x000000b1b8b13220 */ /* 0x002fe20000410000 */
[C---:B------:R-:W-:Y:S02]  /*5c90*/  @P3 LOP3.LUT P5, RZ, R113.reuse, 0xff00, RZ, 0xc0, !PT ;  /* 0x0000ff0071ff3812 */ /* 0x040fe400078ac0ff */
[----:B------:R-:W-:Y:S01]  /*5ca0*/  @P3 LOP3.LUT P6, RZ, R113, 0xff0000, RZ, 0xc0, !PT ;  /* 0x00ff000071ff3812 */ /* 0x000fe200078cc0ff */
[----:B------:R-:W-:Y:S01]  /*5cb0*/  @P3 FMUL.FTZ R176, R177, R176 ;  /* 0x000000b0b1b03220 */ /* 0x000fe20000410000 */
[----:B------:R-:W-:-:S02]  /*5cc0*/  @P3 F2FP.BF16.F32.PACK_AB R2, RZ, R2 ;  /* 0x00000002ff02323e */ /* 0x000fc400000010ff */
[----:B------:R-:W-:Y:S01]  /*5cd0*/  @P3 F2FP.BF16.F32.PACK_AB R116, RZ, R116 ;  /* 0x00000074ff74323e */ /* 0x000fe200000010ff */
[----:B--2---:R-:W-:Y:S01]  /*5ce0*/  @P3 FMUL.FTZ R173, R186, R173 ;  /* 0x000000adbaad3220 */ /* 0x004fe20000410000 */
[----:B------:R-:W-:Y:S02]  /*5cf0*/  @P3 FSEL R176, R176, RZ, P4 ;  /* 0x000000ffb0b03208 */ /* 0x000fe40002000000 */
[----:B------:R-:W-:Y:S01]  /*5d00*/  @P3 FSEL R114, R114, RZ, P1 ;  /* 0x000000ff72723208 */ /* 0x000fe20000800000 */
[----:B------:R-:W-:Y:S01]  /*5d10*/  @P3 FMUL.FTZ R172, R173, R172 ;  /* 0x000000acadac3220 */ /* 0x000fe20000410000 */
[----:B------:R-:W-:Y:S02]  /*5d20*/  @P3 F2FP.BF16.F32.PACK_AB R176, RZ, R176 ;  /* 0x000000b0ffb0323e */ /* 0x000fe400000010ff */
[----:B------:R-:W-:Y:S01]  /*5d30*/  @P3 F2FP.BF16.F32.PACK_AB R178, RZ, R178 ;  /* 0x000000b2ffb2323e */ /* 0x000fe200000010ff */
[----:B---3--:R-:W-:Y:S01]  /*5d40*/  @P3 FMUL.FTZ R175, R188, R175 ;  /* 0x000000afbcaf3220 */ /* 0x008fe20000410000 */
[----:B------:R-:W-:-:S02]  /*5d50*/  @P3 FSEL R172, R172, RZ, P5 ;  /* 0x000000ffacac3208 */ /* 0x000fc40002800000 */
[----:B------:R-:W-:Y:S01]  /*5d60*/  @P3 PRMT R100, R2, 0x7610, R100 ;  /* 0x0000761002643816 */ /* 0x000fe20000000064 */
[----:B------:R-:W-:Y:S01]  /*5d70*/  @P3 FMUL.FTZ R174, R175, R174 ;  /* 0x000000aeafae3220 */ /* 0x000fe20000410000 */
[----:B------:R-:W-:Y:S02]  /*5d80*/  @P3 F2FP.BF16.F32.PACK_AB R114, RZ, R114 ;  /* 0x00000072ff72323e */ /* 0x000fe400000010ff */
[----:B------:R-:W-:Y:S02]  /*5d90*/  @P3 F2FP.BF16.F32.PACK_AB R172, RZ, R172 ;  /* 0x000000acffac323e */ /* 0x000fe400000010ff */
[----:B------:R-:W-:Y:S02]  /*5da0*/  @P3 FSEL R174, R174, RZ, P6 ;  /* 0x000000ffaeae3208 */ /* 0x000fe40003000000 */
[----:B------:R-:W-:Y:S02]  /*5db0*/  @P3 PRMT R101, R116, 0x7610, R101 ;  /* 0x0000761074653816 */ /* 0x000fe40000000065 */
[----:B------:R-:W-:-:S02]  /*5dc0*/  @P3 F2FP.BF16.F32.PACK_AB R174, RZ, R174 ;  /* 0x000000aeffae323e */ /* 0x000fc400000010ff */
[----:B------:R-:W-:Y:S02]  /*5dd0*/  @P3 PRMT R102, R176, 0x7610, R102 ;  /* 0x00007610b0663816 */ /* 0x000fe40000000066 */
        /* <DEDUP_REMOVED lines=17> */
.L_x_6136:
        /* <DEDUP_REMOVED lines=39> */
.L_x_6141:
[----:B------:R-:W-:Y:S05]  /*6160*/  BSYNC.RECONVERGENT B2 ;  /* 0x0000000000027941 */ /* 0x000fea0003800200 */
.L_x_6140:
        /* <DEDUP_REMOVED lines=13> */
.L_x_6143:
[----:B------:R-:W-:Y:S05]  /*6240*/  BSYNC.RECONVERGENT B2 ;  /* 0x0000000000027941 */ /* 0x000fea0003800200 */
.L_x_6142:
        /* <DEDUP_REMOVED lines=13> */
.L_x_6145:
[----:B------:R-:W-:Y:S05]  /*6320*/  BSYNC.RECONVERGENT B2 ;  /* 0x0000000000027941 */ /* 0x000fea0003800200 */
.L_x_6144:
        /* <DEDUP_REMOVED lines=13> */
.L_x_6147:
[----:B------:R-:W-:Y:S05]  /*6400*/  BSYNC.RECONVERGENT B2 ;  /* 0x0000000000027941 */ /* 0x000fea0003800200 */
.L_x_6146:
        /* <DEDUP_REMOVED lines=13> */
.L_x_6149:
[----:B------:R-:W-:Y:S05]  /*64e0*/  BSYNC.RECONVERGENT B2 ;  /* 0x0000000000027941 */ /* 0x000fea0003800200 */
.L_x_6148:
        /* <DEDUP_REMOVED lines=13> */
.L_x_6151:
[----:B------:R-:W-:Y:S05]  /*65c0*/  BSYNC.RECONVERGENT B2 ;  /* 0x0000000000027941 */ /* 0x000fea0003800200 */
.L_x_6150:
        /* <DEDUP_REMOVED lines=13> */
.L_x_6153:
[----:B------:R-:W-:Y:S05]  /*66a0*/  BSYNC.RECONVERGENT B2 ;  /* 0x0000000000027941 */ /* 0x000fea0003800200 */
.L_x_6152:
        /* <DEDUP_REMOVED lines=17> */
.L_x_6139:
        /* <DEDUP_REMOVED lines=24> */
.L_x_6155:
[----:B------:R-:W-:Y:S05]  /*6940*/  BSYNC.RECONVERGENT B2 ;  /* 0x0000000000027941 */ /* 0x000fea0003800200 */
.L_x_6154:
        /* <DEDUP_REMOVED lines=13> */
.L_x_6157:
[----:B------:R-:W-:Y:S05]  /*6a20*/  BSYNC.RECONVERGENT B2 ;  /* 0x0000000000027941 */ /* 0x000fea0003800200 */
.L_x_6156:
        /* <DEDUP_REMOVED lines=13> */
.L_x_6159:
[----:B------:R-:W-:Y:S05]  /*6b00*/  BSYNC.RECONVERGENT B2 ;  /* 0x0000000000027941 */ /* 0x000fea0003800200 */
.L_x_6158:
        /* <DEDUP_REMOVED lines=13> */
.L_x_6161:
[----:B------:R-:W-:Y:S05]  /*6be0*/  BSYNC.RECONVERGENT B2 ;  /* 0x0000000000027941 */ /* 0x000fea0003800200 */
.L_x_6160:
        /* <DEDUP_REMOVED lines=13> */
.L_x_6163:
[----:B------:R-:W-:Y:S05]  /*6cc0*/  BSYNC.RECONVERGENT B2 ;  /* 0x0000000000027941 */ /* 0x000fea0003800200 */
.L_x_6162:
        /* <DEDUP_REMOVED lines=13> */
.L_x_6165:
[----:B------:R-:W-:Y:S05]  /*6da0*/  BSYNC.RECONVERGENT B2 ;  /* 0x0000000000027941 */ /* 0x000fea0003800200 */
.L_x_6164:
        /* <DEDUP_REMOVED lines=13> */
.L_x_6167:
[----:B------:R-:W-:Y:S05]  /*6e80*/  BSYNC.RECONVERGENT B2 ;  /* 0x0000000000027941 */ /* 0x000fea0003800200 */
.L_x_6166:
[----:B------:R-:W-:-:S04]  /*6e90*/  @P3 F2FP.BF16.F32.PACK_AB R115, RZ, R115 ;  /* 0x00000073ff73323e */ /* 0x000fc800000010ff */
[----:B------:R-:W-:-:S07]  /*6ea0*/  @P3 PRMT R103, R103, 0x5410, R115 ;  /* 0x0000541067673816 */ /* 0x000fce0000000073 */
.L_x_6138:
[----:B------:R-:W-:Y:S05]  /*6eb0*/  BSYNC.RECONVERGENT B1 ;  /* 0x0000000000017941 */ /* 0x000fea0003800200 */
.L_x_6135:
        /* <DEDUP_REMOVED lines=13> */
.L_x_6064:
[----:B------:R-:W-:Y:S05]  /*6f90*/  BSYNC B0 ;  /* 0x0000000000007941 */ /* 0x000fea0003800000 */
.L_x_6063:
        /* <DEDUP_REMOVED lines=144> */
.L_x_6068:
        /* <DEDUP_REMOVED lines=8> */
.L_x_6170:
[----:B------:R-:W-:Y:S05]  /*7920*/  BSYNC B1 ;  /* 0x0000000000017941 */ /* 0x000fea0003800000 */
.L_x_6169:
        /* <DEDUP_REMOVED lines=8> */
.L_x_6171:
[----:B------:R-:W-:-:S05]  /*79b0*/  FADD.FTZ R168, R168, R163 ;  /* 0x000000a3a8a87221 */ /* 0x000fca0000010000 */
[----:B------:R-:W-:Y:S01]  /*79c0*/  MOV R181, R168 ;  /* 0x000000a800b57202 */ /* 0x000fe20000000f00 */
[----:B------:R-:W-:Y:S01]  /*79d0*/  HFMA2 R180, -RZ, RZ, 0, 1.1920928955078125e-07 ;  /* 0x00000002ffb47431 */ /* 0x000fe200000001ff */
[----:B------:R-:W-:-:S07]  /*79e0*/  MOV R169, R179 ;  /* 0x000000b300a97202 */ /* 0x000fce0000000f00 */
[----:B------:R-:W-:Y:S05]  /*79f0*/  WARPSYNC.COLLECTIVE R178, `(.L_x_6172) ;  /* 0x00000000b2087348 */ /* 0x000fea0003c00000 */
[----:B------:R0:W1:Y:S02]  /*7a00*/  SHFL.BFLY P0, R179, R181, R180, R183 ;  /* 0x0c0000b4b5b37389 */ /* 0x00006400000000b7 */
[----:B01----:R-:W-:Y:S05]  /*7a10*/  ENDCOLLECTIVE ;  /* 0x000000000000791b */ /* 0x003fea0003800000 */
.L_x_6172:
[----:B------:R-:W-:-:S05]  /*7a20*/  FADD.FTZ R169, R169, R176 ;  /* 0x000000b0a9a97221 */ /* 0x000fca0000010000 */
[----:B------:R-:W-:Y:S02]  /*7a30*/  MOV R181, R169 ;  /* 0x000000a900b57202 */ /* 0x000fe40000000f00 */
[----:B------:R-:W-:-:S07]  /*7a40*/  MOV R171, R179 ;  /* 0x000000b300ab7202 */ /* 0x000fce0000000f00 */
[----:B------:R-:W-:Y:S05]  /*7a50*/  WARPSYNC.COLLECTIVE R178, `(.L_x_6173) ;  /* 0x00000000b2087348 */ /* 0x000fea0003c00000 */
[----:B------:R0:W1:Y:S02]  /*7a60*/  SHFL.BFLY P0, R179, R181, R180, R183 ;  /* 0x0c0000b4b5b37389 */ /* 0x00006400000000b7 */
[----:B01----:R-:W-:Y:S05]  /*7a70*/  ENDCOLLECTIVE ;  /* 0x000000000000791b */ /* 0x003fea0003800000 */
.L_x_6173:
[----:B------:R-:W-:-:S05]  /*7a80*/  FADD.FTZ R171, R168, R171 ;  /* 0x000000aba8ab7221 */ /* 0x000fca0000010000 */
[----:B------:R-:W-:Y:S01]  /*7a90*/  MOV R181, R171 ;  /* 0x000000ab00b57202 */ /* 0x000fe20000000f00 */
[----:B------:R-:W-:Y:S01]  /*7aa0*/  HFMA2 R180, -RZ, RZ, 0, 2.384185791015625e-07 ;  /* 0x00000004ffb47431 */ /* 0x000fe200000001ff */
[----:B------:R-:W-:-:S07]  /*7ab0*/  MOV R170, R179 ;  /* 0x000000b300aa7202 */ /* 0x000fce0000000f00 */
[----:B------:R-:W-:Y:S05]  /*7ac0*/  WARPSYNC.COLLECTIVE R178, `(.L_x_6174) ;  /* 0x00000000b2087348 */ /* 0x000fea0003c00000 */
[----:B------:R0:W1:Y:S02]  /*7ad0*/  SHFL.BFLY P0, R179, R181, R180, R183 ;  /* 0x0c0000b4b5b37389 */ /* 0x00006400000000b7 */
[----:B01----:R-:W-:Y:S05]  /*7ae0*/  ENDCOLLECTIVE ;  /* 0x000000000000791b */ /* 0x003fea0003800000 */
.L_x_6174:
[----:B------:R-:W-:-:S05]  /*7af0*/  FADD.FTZ R170, R169, R170 ;  /* 0x000000aaa9aa7221 */ /* 0x000fca0000010000 */
[----:B------:R-:W-:Y:S02]  /*7b00*/  MOV R181, R170 ;  /* 0x000000aa00b57202 */ /* 0x000fe40000000f00 */
[----:B------:R-:W-:-:S07]  /*7b10*/  MOV R174, R179 ;  /* 0x000000b300ae7202 */ /* 0x000fce0000000f00 */
[----:B------:R-:W-:Y:S05]  /*7b20*/  WARPSYNC.COLLECTIVE R178, `(.L_x_6175) ;  /* 0x00000000b2087348 */ /* 0x000fea0003c00000 */
[----:B------:R0:W1:Y:S02]  /*7b30*/  SHFL.BFLY P0, R179, R181, R180, R183 ;  /* 0x0c0000b4b5b37389 */ /* 0x00006400000000b7 */
[----:B01----:R-:W-:Y:S05]  /*7b40*/  ENDCOLLECTIVE ;  /* 0x000000000000791b */ /* 0x003fea0003800000 */
.L_x_6175:
[----:B------:R-:W-:-:S05]  /*7b50*/  FADD.FTZ R174, R171, R174 ;  /* 0x000000aeabae7221 */ /* 0x000fca0000010000 */
[----:B------:R-:W-:Y:S01]  /*7b60*/  MOV R181, R174 ;  /* 0x000000ae00b57202 */ /* 0x000fe20000000f00 */
[----:B------:R-:W-:Y:S01]  /*7b70*/  HFMA2 R180, -RZ, RZ, 0, 4.76837158203125e-07 ;  /* 0x00000008ffb47431 */ /* 0x000fe200000001ff */
[----:B------:R-:W-:-:S07]  /*7b80*/  MOV R175, R179 ;  /* 0x000000b300af7202 */ /* 0x000fce0000000f00 */
[----:B------:R-:W-:Y:S05]  /*7b90*/  WARPSYNC.COLLECTIVE R178, `(.L_x_6176) ;  /* 0x00000000b2087348 */ /* 0x000fea0003c00000 */
[----:B------:R0:W1:Y:S02]  /*7ba0*/  SHFL.BFLY P0, R179, R181, R180, R183 ;  /* 0x0c0000b4b5b37389 */ /* 0x00006400000000b7 */
[----:B01----:R-:W-:Y:S05]  /*7bb0*/  ENDCOLLECTIVE ;  /* 0x000000000000791b */ /* 0x003fea0003800000 */
.L_x_6176:
[----:B------:R-:W-:-:S05]  /*7bc0*/  FADD.FTZ R175, R170, R175 ;  /* 0x000000afaaaf7221 */ /* 0x000fca0000010000 */
[----:B------:R-:W-:Y:S02]  /*7bd0*/  MOV R181, R175 ;  /* 0x000000af00b57202 */ /* 0x000fe40000000f00 */
[----:B------:R-:W-:-:S07]  /*7be0*/  MOV R163, R179 ;  /* 0x000000b300a37202 */ /* 0x000fce0000000f00 */
[----:B------:R-:W-:Y:S05]  /*7bf0*/  WARPSYNC.COLLECTIVE R178, `(.L_x_6177) ;  /* 0x00000000b2087348 */ /* 0x000fea0003c00000 */
[----:B------:R0:W1:Y:S02]  /*7c00*/  SHFL.BFLY P0, R179, R181, R180, R183 ;  /* 0x0c0000b4b5b37389 */ /* 0x00006400000000b7 */
[----:B01----:R-:W-:Y:S05]  /*7c10*/  ENDCOLLECTIVE ;  /* 0x000000000000791b */ /* 0x003fea0003800000 */
.L_x_6177:
[----:B------:R-:W-:-:S05]  /*7c20*/  FADD.FTZ R177, R174, R163 ;  /* 0x000000a3aeb17221 */ /* 0x000fca0000010000 */
[----:B------:R-:W-:Y:S01]  /*7c30*/  MOV R181, R177 ;  /* 0x000000b100b57202 */ /* 0x000fe20000000f00 */
[----:B------:R-:W-:Y:S01]  /*7c40*/  HFMA2 R180, -RZ, RZ, 0, 9.5367431640625e-07 ;  /* 0x00000010ffb47431 */ /* 0x000fe200000001ff */
[----:B------:R-:W-:-:S07]  /*7c50*/  MOV R176, R179 ;  /* 0x000000b300b07202 */ /* 0x000fce0000000f00 */
[----:B------:R-:W-:Y:S05]  /*7c60*/  WARPSYNC.COLLECTIVE R178, `(.L_x_6178) ;  /* 0x00000000b2087348 */ /* 0x000fea0003c00000 */
[----:B------:R0:W1:Y:S02]  /*7c70*/  SHFL.BFLY P0, R179, R181, R180, R183 ;  /* 0x0c0000b4b5b37389 */ /* 0x00006400000000b7 */
[----:B01----:R-:W-:Y:S05]  /*7c80*/  ENDCOLLECTIVE ;  /* 0x000000000000791b */ /* 0x003fea0003800000 */
.L_x_6178:
[----:B------:R-:W-:-:S05]  /*7c90*/  FADD.FTZ R176, R175, R176 ;  /* 0x000000b0afb07221 */ /* 0x000fca0000010000 */
[----:B------:R-:W-:Y:S02]  /*7ca0*/  MOV R181, R176 ;  /* 0x000000b000b57202 */ /* 0x000fe40000000f00 */
[----:B------:R-:W-:-:S07]  /*7cb0*/  MOV R168, R179 ;  /* 0x000000b300a87202 */ /* 0x000fce0000000f00 */
[----:B------:R-:W-:Y:S05]  /*7cc0*/  WARPSYNC.COLLECTIVE R178, `(.L_x_6179) ;  /* 0x00000000b2087348 */ /* 0x000fea0003c00000 */
[----:B------:R0:W1:Y:S02]  /*7cd0*/  SHFL.BFLY P0, R179, R181, R180, R183 ;  /* 0x0c0000b4b5b37389 */ /* 0x00006400000000b7 */
[----:B01----:R-:W-:Y:S05]  /*7ce0*/  ENDCOLLECTIVE ;  /* 0x000000000000791b */ /* 0x003fea0003800000 */
.L_x_6179:
[----:B------:R-:W-:Y:S01]  /*7cf0*/  MOV R169, R179 ;  /* 0x000000b300a97202 */ /* 0x000fe20000000f00 */
[----:B------:R-:W-:Y:S06]  /*7d00*/  BRA `(.L_x_6180) ;  /* 0xffffff9c00287947 */ /* 0x000fec000383ffff */
.L_x_6181:
        /* <DEDUP_REMOVED lines=15> */
.L_x_14504:


//--------------------- .text._ZN10layer_norm13ln_bwd_kernelINS_13Kernel_traitsIf13__nv_bfloat16fS2_fjLj768ELj1ELj4ELj1ELj16ENS_18Kernel_traits_baseILj768EfS2_fS2_fjLj128EEEEELb1ELb1ELb0ELb0EEEvNS_9BwdParamsE --------------------------
	.section	.text._ZN10layer_norm13ln_bwd_kernelINS_13Kernel_traitsIf13__nv_bfloat16fS2_fjLj768ELj1ELj4ELj1ELj16ENS_18Kernel_traits_baseILj768EfS2_fS2_fjLj128EEEEELb1ELb1ELb0ELb0EEEvNS_9BwdParamsE,"ax",@progbits
	.align	128
        .global         _ZN10layer_norm13ln_bwd_kernelINS_13Kernel_traitsIf13__nv_bfloat16fS2_fjLj768ELj1ELj4ELj1ELj16ENS_18Kernel_traits_baseILj768EfS2_fS2_fjLj128EEEEELb1ELb1ELb0ELb0EEEvNS_9BwdParamsE
        .type           _ZN10layer_norm13ln_bwd_kernelINS_13Kernel_traitsIf13__nv_bfloat16fS2_fjLj768ELj1ELj4ELj1ELj16ENS_18Kernel_traits_baseILj768EfS2_fS2_fjLj128EEEEELb1ELb1ELb0ELb0EEEvNS_9BwdParamsE,@function
        .size           _ZN10layer_norm13ln_bwd_kernelINS_13Kernel_traitsIf13__nv_bfloat16fS2_fjLj768ELj1ELj4ELj1ELj16ENS_18Kernel_traits_baseILj768EfS2_fS2_fjLj128EEEEELb1ELb1ELb0ELb0EEEvNS_9BwdParamsE,(.L_x_14505 - _ZN10layer_norm13ln_bwd_kernelINS_13Kernel_traitsIf13__nv_bfloat16fS2_fjLj768ELj1ELj4ELj1ELj16ENS_18Kernel_traits_baseILj768EfS2_fS2_fjLj128EEEEELb1ELb1ELb0ELb0EEEvNS_9BwdParamsE)
        .other          _ZN10layer_norm13ln_bwd_kernelINS_13Kernel_traitsIf13__nv_bfloat16fS2_fjLj768ELj1ELj4ELj1ELj16ENS_18Kernel_traits_baseILj768EfS2_fS2_fjLj128EEEEELb1ELb1ELb0ELb0EEEvNS_9BwdParamsE,@"STO_CUDA_ENTRY STV_DEFAULT"
_ZN10layer_norm13ln_bwd_kernelINS_13Kernel_traitsIf13__nv_bfloat16fS2_fjLj768ELj1ELj4ELj1ELj16ENS_18Kernel_traits_baseILj768EfS2_fS2_fjLj128EEEEELb1ELb1ELb0ELb0EEEvNS_9BwdParamsE:
.text._ZN10layer_norm13ln_bwd_kernelINS_13Kernel_traitsIf13__nv_bfloat16fS2_fjLj768ELj1ELj4ELj1ELj16ENS_18Kernel_traits_baseILj768EfS2_fS2_fjLj128EEEEELb1ELb1ELb0ELb0EEEvNS_9BwdParamsE:
        /* <DEDUP_REMOVED lines=29> */
[----:B------:R-:W-:Y:S02]  /*01d0*/  @P1 IADD3 R7, PT, PT, R7, 0x20, RZ ;  /* 0x0000002007071810 */ /* 0x000fe40007ffe0ff */
[----:B------:R-:W5:Y:S01]  /*01e0*/  @P1 LDG.E.128 R52, desc[UR6][R10.64+0x10] ;  /* 0x000010060a341981 */ /* 0x000f62000c1e1d00 */
[----:B------:R-:W0:Y:S03]  /*01f0*/  @P0 LDC.64 R2, c[0x0][0x3d0] ;  /* 0x0000f400ff020b82 */ /* 0x000e260000000a00 */
[----:B------:R-:W5:Y:S01]  /*0200*/  @P1 LDG.E.128 R56, desc[UR6][R12.64] ;  /* 0x000000060c381981 */ /* 0x000f62000c1e1d00 */
[----:B---3--:R-:W-:-:S03]  /*0210*/  @P2 IMAD.WIDE.U32 R14, R7, 0x20, R14 ;  /* 0x00000020070e2825 */ /* 0x008fc600078e000e */
[----:B------:R-:W5:Y:S01]  /*0220*/  @P1 LDG.E.128 R60, desc[UR6][R12.64+0x10] ;  /* 0x000010060c3c1981 */ /* 0x000f62000c1e1d00 */
[----:B------:R-:W2:Y:S03]  /*0230*/  @P0 LDC.64 R8, c[0x0][0x3e8] ;  /* 0x0000fa00ff080b82 */ /* 0x000ea60000000a00 */
[----:B------:R-:W5:Y:S01]  /*0240*/  @P2 LDG.E.128 R64, desc[UR6][R14.64] ;  /* 0x000000060e402981 */ /* 0x000f62000c1e1d00 */
[----:B-1----:R-:W-:-:S03]  /*0250*/  @P2 IMAD.WIDE.U32 R16, R7, 0x20, R16 ;  /* 0x0000002007102825 */ /* 0x002fc600078e0010 */
[----:B------:R-:W5:Y:S04]  /*0260*/  @P2 LDG.E.128 R68, desc[UR6][R14.64+0x10] ;  /* 0x000010060e442981 */ /* 0x000f68000c1e1d00 */
[----:B------:R-:W5:Y:S04]  /*0270*/  @P2 LDG.E.128 R72, desc[UR6][R16.64] ;  /* 0x0000000610482981 */ /* 0x000f68000c1e1d00 */
[----:B------:R-:W5:Y:S01]  /*0280*/  @P2 LDG.E.128 R76, desc[UR6][R16.64+0x10] ;  /* 0x00001006104c2981 */ /* 0x000f62000c1e1d00 */
[----:B0-----:R-:W-:Y:S01]  /*0290*/  @P0 IMAD.WIDE.U32 R2, R4, 0x20, R2 ;  /* 0x0000002004020825 */ /* 0x001fe200078e0002 */
[----:B------:R-:W-:-:S04]  /*02a0*/  USHF.L.U32 UR4, UR5, 0x2, URZ ;  /* 0x0000000205047899 */ /* 0x000fc800080006ff */
[----:B------:R-:W5:Y:S01]  /*02b0*/  @P0 LDG.E.128 R32, desc[UR6][R2.64] ;  /* 0x0000000602200981 */ /* 0x000f62000c1e1d00 */
[----:B--2---:R-:W-:-:S03]  /*02c0*/  @P0 IMAD.WIDE.U32 R8, R4, 0x20, R8 ;  /* 0x0000002004080825 */ /* 0x004fc600078e0008 */
[----:B------:R0:W5:Y:S04]  /*02d0*/  @P0 LDG.E.128 R36, desc[UR6][R2.64+0x10] ;  /* 0x0000100602240981 */ /* 0x000168000c1e1d00 */
[----:B------:R1:W5:Y:S04]  /*02e0*/  @P0 LDG.E.128 R40, desc[UR6][R8.64] ;  /* 0x0000000608280981 */ /* 0x000368000c1e1d00 */
        /* <DEDUP_REMOVED lines=82> */
.L_x_6214:
        /* <DEDUP_REMOVED lines=12> */
[----:B------:R-:W-:Y:S01]  /*08d0*/  HFMA2 R230, -RZ, RZ, 0, 0 ;  /* 0x00000000ffe67431 */ /* 0x000fe200000001ff */
[----:B------:R-:W-:Y:S01]  /*08e0*/  ISETP.NE.U32.AND P1, PT, RZ, UR10, PT ;  /* 0x0000000aff007c0c */ /* 0x000fe2000bf25070 */
[----:B------:R-:W-:Y:S01]  /*08f0*/  IMAD R0, R3, R6, RZ ;  /* 0x0000000603007224 */ /* 0x000fe200078e02ff */
[----:B------:R-:W-:Y:S02]  /*0900*/  ISETP.NE.AND P6, PT, R2, RZ, PT ;  /* 0x000000ff0200720c */ /* 0x000fe40003fc5270 */
[----:B------:R-:W-:Y:S02]  /*0910*/  ISETP.GE.U32.AND P4, PT, R5, 0x40, PT ;  /* 0x000000400500780c */ /* 0x000fe40003f86070 */
[----:B------:R-:W-:-:S02]  /*0920*/  SHF.R.S32.HI R23, RZ, 0x1f, R0 ;  /* 0x0000001fff177819 */ /* 0x000fc40000011400 */
[----:B------:R-:W-:Y:S02]  /*0930*/  ISETP.GE.U32.AND P3, PT, R5, 0x60, PT ;  /* 0x000000600500780c */ /* 0x000fe40003f66070 */
[----:B------:R-:W-:Y:S01]  /*0940*/  LEA.HI R183, R23, R0, RZ, 0x3 ;  /* 0x0000000017b77211 */ /* 0x000fe200078f18ff */
[----:B------:R-:W-:Y:S01]  /*0950*/  HFMA2 R23, -RZ, RZ, 1.875, 0 ;  /* 0x3f800000ff177431 */ /* 0x000fe200000001ff */
        /* <DEDUP_REMOVED lines=17> */
[----:B--2---:R-:W-:-:S05]  /*0a70*/  IMAD.WIDE.U32 R206, R0, 0x8, R206 ;  /* 0x0000000800ce7825 */ /* 0x004fca00078e00ce */
[----:B------:R-:W5:Y:S01]  /*0a80*/  LDG.E.64 R226, desc[UR6][R206.64] ;  /* 0x00000006cee27981 */ /* 0x000f62000c1e1b00 */
[----:B0-----:R-:W-:-:S05]  /*0a90*/  @P2 IMAD.WIDE.U32 R208, R0, 0x20, R208 ;  /* 0x0000002000d02825 */ /* 0x001fca00078e00d0 */
[----:B------:R-:W5:Y:S04]  /*0aa0*/  @P2 LDG.E.128 R156, desc[UR6][R208.64] ;  /* 0x00000006d09c2981 */ /* 0x000f68000c1e1d00 */
[----:B------:R0:W5:Y:S01]  /*0ab0*/  @P2 LDG.E.128 R160, desc[UR6][R208.64+0x10] ;  /* 0x00001006d0a02981 */ /* 0x000162000c1e1d00 */
[----:B------:R-:W-:Y:S01]  /*0ac0*/  IADD3 R231, PT, PT, R0, 0x20, RZ ;  /* 0x0000002000e77810 */ /* 0x000fe20007ffe0ff */
[----:B---3--:R-:W-:-:S04]  /*0ad0*/  FADD.FTZ R221, -R228, R176 ;  /* 0x000000b0e4dd7221 */ /* 0x008fc80000010100 */
[----:B-----5:R-:W-:Y:S01]  /*0ae0*/  FMUL.FTZ R221, R188, R221 ;  /* 0x000000ddbcdd7220 */ /* 0x020fe20000410000 */
[C---:B----4-:R-:W-:Y:S02]  /*0af0*/  SHF.L.U32 R219, R180.reuse, 0x10, RZ ;  /* 0x00000010b4db7819 */ /* 0x050fe400000006ff */
[----:B------:R-:W-:Y:S01]  /*0b00*/  PRMT R176, R180, 0x7632, R176 ;  /* 0x00007632b4b07816 */ /* 0x000fe200000000b0 */
[C---:B------:R-:W-:Y:S01]  /*0b10*/  FADD.FTZ R177, -R228.reuse, R177 ;  /* 0x000000b1e4b17221 */ /* 0x040fe20000010100 */
[----:B------:R-:W-:Y:S01]  /*0b20*/  FADD.FTZ R179, -R228, R179 ;  /* 0x000000b3e4b37221 */ /* 0x000fe20000010100 */
[----:B------:R-:W-:Y:S01]  /*0b30*/  FADD.FTZ R100, R100, R219 ;  /* 0x000000db64647221 */ /* 0x000fe20000010000 */
[----:B------:R-:W-:Y:S01]  /*0b40*/  SHF.L.U32 R176, R176, 0x10, RZ ;  /* 0x00000010b0b07819 */ /* 0x000fe200000006ff */
[-C--:B------:R-:W-:Y:S01]  /*0b50*/  FFMA.FTZ R80, R221, R219.reuse, R80 ;  /* 0x000000dbdd507223 */ /* 0x080fe20000010050 */
[----:B------:R-:W-:Y:S01]  /*0b60*/  FMUL.FTZ R219, R32, R219 ;  /* 0x000000db20db7220 */ /* 0x000fe20000410000 */
[--C-:B------:R-:W-:Y:S01]  /*0b70*/  FADD.FTZ R217, -R228, R178.reuse ;  /* 0x000000b2e4d97221 */ /* 0x100fe20000010100 */
[C---:B------:R-:W-:Y:S01]  /*0b80*/  PRMT R178, R181.reuse, 0x7632, R178 ;  /* 0x00007632b5b27816 */ /* 0x040fe200000000b2 */
[C---:B------:R-:W-:Y:S01]  /*0b90*/  FMUL.FTZ R218, R188.reuse, R177 ;  /* 0x000000b1bcda7220 */ /* 0x040fe20000410000 */
[----:B------:R-:W-:Y:S01]  /*0ba0*/  SHF.L.U32 R181, R181, 0x10, RZ ;  /* 0x00000010b5b57819 */ /* 0x000fe200000006ff */
[----:B------:R-:W-:Y:S01]  /*0bb0*/  FMUL.FTZ R214, R188, R179 ;  /* 0x000000b3bcd67220 */ /* 0x000fe20000410000 */
[-C--:B------:R-:W-:Y:S01]  /*0bc0*/  FMUL.FTZ R216, R33, R176.reuse ;  /* 0x000000b021d87220 */ /* 0x080fe20000410000 */
[----:B------:R-:W-:Y:S01]  /*0bd0*/  FADD.FTZ R177, RZ, R219 ;  /* 0x000000dbffb17221 */ /* 0x000fe20000010000 */
[----:B------:R-:W-:Y:S01]  /*0be0*/  FFMA.FTZ R179, R221, R219, RZ ;  /* 0x000000dbddb37223 */ /* 0x000fe200000100ff */
[----:B------:R-:W-:Y:S01]  /*0bf0*/  SHF.L.U32 R212, R178, 0x10, RZ ;  /* 0x00000010b2d47819 */ /* 0x000fe200000006ff */
[----:B------:R-:W-:Y:S01]  /*0c00*/  FADD.FTZ R213, -R228, R184 ;  /* 0x000000b8e4d57221 */ /* 0x000fe20000010100 */
[----:B------:R-:W-:Y:S01]  /*0c10*/  FFMA.FTZ R81, R218, R176, R81 ;  /* 0x000000b0da517223 */ /* 0x000fe20000010051 */
[----:B------:R-:W-:Y:S01]  /*0c20*/  FADD.FTZ R101, R101, R176 ;  /* 0x000000b065657221 */ /* 0x000fe20000010000 */
[----:B------:R-:W-:Y:S01]  /*0c30*/  FMUL.FTZ R217, R188, R217 ;  /* 0x000000d9bcd97220 */ /* 0x000fe20000410000 */
[----:B------:R-:W-:Y:S01]  /*0c40*/  FMUL.FTZ R215, R34, R181 ;  /* 0x000000b522d77220 */ /* 0x000fe20000410000 */
[----:B------:R-:W-:Y:S01]  /*0c50*/  FADD.FTZ R176, R177, R216 ;  /* 0x000000d8b1b07221 */ /* 0x000fe20000010000 */
[----:B------:R-:W-:Y:S01]  /*0c60*/  FFMA.FTZ R178, R218, R216, R179 ;  /* 0x000000d8dab27223 */ /* 0x000fe200000100b3 */
[----:B------:R-:W-:Y:S01]  /*0c70*/  SHF.L.U32 R211, R182, 0x10, RZ ;  /* 0x00000010b6d37819 */ /* 0x000fe200000006ff */
        /* <DEDUP_REMOVED lines=15> */
[----:B0-----:R-:W-:Y:S01]  /*0d70*/  FADD.FTZ R209, -R228, R186 ;  /* 0x000000bae4d17221 */ /* 0x001fe20000010100 */
[----:B------:R-:W-:Y:S01]  /*0d80*/  SHF.L.U32 R183, R183, 0x10, RZ ;  /* 0x00000010b7b77819 */ /* 0x000fe200000006ff */
[----:B------:R-:W-:Y:S01]  /*0d90*/  FMUL.FTZ R210, R188, R185 ;  /* 0x000000b9bcd27220 */ /* 0x000fe20000410000 */
        /* <DEDUP_REMOVED lines=23> */
.L_x_6185:
[----:B------:R-:W-:Y:S05]  /*0f10*/  BSYNC.RECONVERGENT B1 ;  /* 0x0000000000017941 */ /* 0x000fea0003800200 */
.L_x_6184:
        /* <DEDUP_REMOVED lines=13> */
[----:B--2---:R-:W-:-:S05]  /*0ff0*/  IMAD.WIDE.U32 R190, R231, 0x8, R190 ;  /* 0x00000008e7be7825 */ /* 0x004fca00078e00be */
[----:B------:R2:W5:Y:S01]  /*1000*/  LDG.E.64 R224, desc[UR6][R190.64] ;  /* 0x00000006bee07981 */ /* 0x000562000c1e1b00 */
[----:B-1----:R-:W-:-:S05]  /*1010*/  @P2 IMAD.WIDE.U32 R192, R231, 0x20, R192 ;  /* 0x00000020e7c02825 */ /* 0x002fca00078e00c0 */
[----:B------:R-:W5:Y:S04]  /*1020*/  @P2 LDG.E.128 R28, desc[UR6][R192.64] ;  /* 0x00000006c01c2981 */ /* 0x000f68000c1e1d00 */
[----:B------:R1:W5:Y:S01]  /*1030*/  @P2 LDG.E.128 R24, desc[UR6][R192.64+0x10] ;  /* 0x00001006c0182981 */ /* 0x000362000c1e1d00 */
[----:B------:R-:W-:Y:S01]  /*1040*/  IADD3 R231, PT, PT, R231, 0x20, RZ ;  /* 0x00000020e7e77810 */ /* 0x000fe20007ffe0ff */
[C---:B---3--:R-:W-:Y:S01]  /*1050*/  FADD.FTZ R205, -R228.reuse, R176 ;  /* 0x000000b0e4cd7221 */ /* 0x048fe20000010100 */
[----:B------:R-:W-:-:S03]  /*1060*/  FADD.FTZ R189, -R228, R178 ;  /* 0x000000b2e4bd7221 */ /* 0x000fc60000010100 */
[----:B-----5:R-:W-:Y:S01]  /*1070*/  FMUL.FTZ R205, R188, R205 ;  /* 0x000000cdbccd7220 */ /* 0x020fe20000410000 */
[C---:B----4-:R-:W-:Y:S02]  /*1080*/  SHF.L.U32 R203, R180.reuse, 0x10, RZ ;  /* 0x00000010b4cb7819 */ /* 0x050fe400000006ff */
[----:B------:R-:W-:Y:S01]  /*1090*/  PRMT R176, R180, 0x7632, R176 ;  /* 0x00007632b4b07816 */ /* 0x000fe200000000b0 */
[C---:B0-----:R-:W-:Y:S01]  /*10a0*/  FADD.FTZ R195, -R228.reuse, R179 ;  /* 0x000000b3e4c37221 */ /* 0x041fe20000010100 */
[----:B------:R-:W-:Y:S01]  /*10b0*/  FADD.FTZ R177, -R228, R177 ;  /* 0x000000b1e4b17221 */ /* 0x000fe20000010100 */
[----:B------:R-:W-:Y:S01]  /*10c0*/  FADD.FTZ R112, R112, R203 ;  /* 0x000000cb70707221 */ /* 0x000fe20000010000 */
[----:B------:R-:W-:Y:S01]  /*10d0*/  SHF.L.U32 R178, R176, 0x10, RZ ;  /* 0x00000010b0b27819 */ /* 0x000fe200000006ff */
[-C--:B------:R-:W-:Y:S01]  /*10e0*/  FFMA.FTZ R108, R205, R203.reuse, R108 ;  /* 0x000000cbcd6c7223 */ /* 0x080fe2000001006c */
[----:B------:R-:W-:Y:S01]  /*10f0*/  FMUL.FTZ R203, R48, R203 ;  /* 0x000000cb30cb7220 */ /* 0x000fe20000410000 */
[C---:B------:R-:W-:Y:S01]  /*1100*/  PRMT R179, R181.reuse, 0x7632, R179 ;  /* 0x00007632b5b37816 */ /* 0x040fe200000000b3 */
[C---:B--2---:R-:W-:Y:S01]  /*1110*/  FMUL.FTZ R190, R188.reuse, R195 ;  /* 0x000000c3bcbe7220 */ /* 0x044fe20000410000 */
[----:B------:R-:W-:Y:S01]  /*1120*/  SHF.L.U32 R181, R181, 0x10, RZ ;  /* 0x00000010b5b57819 */ /* 0x000fe200000006ff */
[C---:B------:R-:W-:Y:S01]  /*1130*/  FMUL.FTZ R202, R188.reuse, R177 ;  /* 0x000000b1bcca7220 */ /* 0x040fe20000410000 */
[----:B------:R-:W-:Y:S01]  /*1140*/  FADD.FTZ R176, R229, R203 ;  /* 0x000000cbe5b07221 */ /* 0x000fe20000010000 */
[-C--:B------:R-:W-:Y:S01]  /*1150*/  FMUL.FTZ R195, R49, R178.reuse ;  /* 0x000000b231c37220 */ /* 0x080fe20000410000 */
[----:B------:R-:W-:Y:S01]  /*1160*/  FFMA.FTZ R177, R205, R203, R230 ;  /* 0x000000cbcdb17223 */ /* 0x000fe200000100e6 */
[----:B------:R-:W-:Y:S01]  /*1170*/  SHF.L.U32 R180, R179, 0x10, RZ ;  /* 0x00000010b3b47819 */ /* 0x000fe200000006ff */
[----:B------:R-:W-:Y:S01]  /*1180*/  FMUL.FTZ R189, R188, R189 ;  /* 0x000000bdbcbd7220 */ /* 0x000fe20000410000 */
[----:B------:R-:W-:Y:S01]  /*1190*/  FADD.FTZ R179, R176, R195 ;  /* 0x000000c3b0b37221 */ /* 0x000fe20000010000 */
[----:B-1----:R-:W-:Y:S01]  /*11a0*/  FMUL.FTZ R192, R50, R181 ;  /* 0x000000b532c07220 */ /* 0x002fe20000410000 */
[----:B------:R-:W-:Y:S01]  /*11b0*/  FFMA.FTZ R176, R202, R195, R177 ;  /* 0x000000c3cab07223 */ /* 0x000fe200000100b1 */
[----:B------:R-:W-:Y:S01]  /*11c0*/  PRMT R194, R182, 0x7632, R194 ;  /* 0x00007632b6c27816 */ /* 0x000fe200000000c2 */
[----:B------:R-:W-:Y:S01]  /*11d0*/  FFMA.FTZ R109, R202, R178, R109 ;  /* 0x000000b2ca6d7223 */ /* 0x000fe2000001006d */
[----:B------:R-:W-:Y:S01]  /*11e0*/  SHF.L.U32 R193, R182, 0x10, RZ ;  /* 0x00000010b6c17819 */ /* 0x000fe200000006ff */
[----:B------:R-:W-:Y:S01]  /*11f0*/  FADD.FTZ R113, R113, R178 ;  /* 0x000000b271717221 */ /* 0x000fe20000010000 */
[C---:B------:R-:W-:Y:S01]  /*1200*/  FADD.FTZ R191, -R228.reuse, R184 ;  /* 0x000000b8e4bf7221 */ /* 0x040fe20000010100 */
        /* <DEDUP_REMOVED lines=40> */
.L_x_6187:
[----:B------:R-:W-:Y:S05]  /*1490*/  BSYNC.RECONVERGENT B1 ;  /* 0x0000000000017941 */ /* 0x000fea0003800200 */
.L_x_6186:
        /* <DEDUP_REMOVED lines=14> */
[----:B------:R1:W5:Y:S01]  /*1580*/  LDG.E.64 R222, desc[UR6][R20.64] ;  /* 0x0000000614de7981 */ /* 0x000362000c1e1b00 */
[----:B0-----:R-:W-:-:S05]  /*1590*/  @P2 IMAD.WIDE.U32 R176, R231, 0x20, R176 ;  /* 0x00000020e7b02825 */ /* 0x001fca00078e00b0 */
[----:B------:R-:W5:Y:S04]  /*15a0*/  @P2 LDG.E.128 R168, desc[UR6][R176.64] ;  /* 0x00000006b0a82981 */ /* 0x000f68000c1e1d00 */
[----:B------:R0:W5:Y:S01]  /*15b0*/  @P2 LDG.E.128 R172, desc[UR6][R176.64+0x10] ;  /* 0x00001006b0ac2981 */ /* 0x000162000c1e1d00 */
[C---:B---3--:R-:W-:Y:S01]  /*15c0*/  FADD.FTZ R183, -R228.reuse, R14 ;  /* 0x0000000ee4b77221 */ /* 0x048fe20000010100 */
[C---:B------:R-:W-:Y:S01]  /*15d0*/  FADD.FTZ R187, -R228.reuse, R15 ;  /* 0x0000000fe4bb7221 */ /* 0x040fe20000010100 */
[C---:B----4-:R-:W-:Y:S01]  /*15e0*/  FADD.FTZ R7, -R228.reuse, R8 ;  /* 0x00000008e4077221 */ /* 0x050fe20000010100 */
[C---:B------:R-:W-:Y:S01]  /*15f0*/  FADD.FTZ R9, -R228.reuse, R9 ;  /* 0x00000009e4097221 */ /* 0x040fe20000010100 */
[----:B------:R-:W-:Y:S01]  /*1600*/  FADD.FTZ R179, -R228, R10 ;  /* 0x0000000ae4b37221 */ /* 0x000fe20000010100 */
[----:B------:R-:W-:-:S02]  /*1610*/  PRMT R14, R16, 0x7632, R14 ;  /* 0x00007632100e7816 */ /* 0x000fc4000000000e */
[----:B------:R-:W-:Y:S01]  /*1620*/  SHF.L.U32 R15, R16, 0x10, RZ ;  /* 0x00000010100f7819 */ /* 0x000fe200000006ff */
[C---:B-----5:R-:W-:Y:S01]  /*1630*/  FMUL.FTZ R7, R188.reuse, R7 ;  /* 0x00000007bc077220 */ /* 0x060fe20000410000 */
[C---:B------:R-:W-:Y:S01]  /*1640*/  PRMT R16, R17.reuse, 0x7632, R16 ;  /* 0x0000763211107816 */ /* 0x040fe20000000010 */
[C---:B------:R-:W-:Y:S01]  /*1650*/  FMUL.FTZ R8, R188.reuse, R9 ;  /* 0x00000009bc087220 */ /* 0x040fe20000410000 */
[----:B------:R-:W-:Y:S01]  /*1660*/  SHF.L.U32 R17, R17, 0x10, RZ ;  /* 0x0000001011117819 */ /* 0x000fe200000006ff */
[----:B------:R-:W-:Y:S01]  /*1670*/  FMUL.FTZ R9, R188, R179 ;  /* 0x000000b3bc097220 */ /* 0x000fe20000410000 */
[----:B-1----:R-:W-:Y:S02]  /*1680*/  PRMT R20, R18, 0x7632, R20 ;  /* 0x0000763212147816 */ /* 0x002fe40000000014 */
[----:B------:R-:W-:Y:S01]  /*1690*/  SHF.L.U32 R22, R14, 0x10, RZ ;  /* 0x000000100e167819 */ /* 0x000fe200000006ff */
[-C--:B------:R-:W-:Y:S01]  /*16a0*/  FMUL.FTZ R14, R64, R15.reuse ;  /* 0x0000000f400e7220 */ /* 0x080fe20000410000 */
[----:B------:R-:W-:Y:S01]  /*16b0*/  FADD.FTZ R124, R124, R15 ;  /* 0x0000000f7c7c7221 */ /* 0x000fe20000010000 */
[----:B------:R-:W-:Y:S01]  /*16c0*/  FFMA.FTZ R92, R7, R15, R92 ;  /* 0x0000000f075c7223 */ /* 0x000fe2000001005c */
[----:B0-----:R-:W-:Y:S01]  /*16d0*/  SHF.L.U32 R176, R16, 0x10, RZ ;  /* 0x0000001010b07819 */ /* 0x001fe200000006ff */
[----:B------:R-:W-:Y:S01]  /*16e0*/  FADD.FTZ R126, R126, R17 ;  /* 0x000000117e7e7221 */ /* 0x000fe20000010000 */
[----:B------:R-:W-:Y:S01]  /*16f0*/  SHF.L.U32 R178, R20, 0x10, RZ ;  /* 0x0000001014b27819 */ /* 0x000fe200000006ff */
        /* <DEDUP_REMOVED lines=10> */
[----:B------:R-:W-:Y:S01]  /*17a0*/  FFMA.FTZ R20, R8, R15, R17 ;  /* 0x0000000f08147223 */ /* 0x000fe20000010011 */
[----:B------:R-:W-:Y:S01]  /*17b0*/  SHF.L.U32 R21, R18, 0x10, RZ ;  /* 0x0000001012157819 */ /* 0x000fe200000006ff */
[C---:B------:R-:W-:Y:S01]  /*17c0*/  FMUL.FTZ R10, R188.reuse, R11 ;  /* 0x0000000bbc0a7220 */ /* 0x040fe20000410000 */
[----:B------:R-:W-:Y:S01]  /*17d0*/  FMUL.FTZ R11, R188, R181 ;  /* 0x000000b5bc0b7220 */ /* 0x000fe20000410000 */
[----:B------:R-:W-:Y:S01]  /*17e0*/  FFMA.FTZ R93, R8, R22, R93 ;  /* 0x00000016085d7223 */ /* 0x000fe2000001005d */
        /* <DEDUP_REMOVED lines=8> */
[----:B------:R-:W-:Y:S01]  /*1870*/  FADD.FTZ R13, -R228, R13 ;  /* 0x0000000de40d7221 */ /* 0x000fe20000010100 */
[----:B------:R-:W-:Y:S01]  /*1880*/  FFMA.FTZ R20, R10, R17, R19 ;  /* 0x000000110a147223 */ /* 0x000fe20000010013 */
[----:B------:R-:W-:Y:S01]  /*1890*/  FMUL.FTZ R19, R69, R178 ;  /* 0x000000b245137220 */ /* 0x000fe20000410000 */
[----:B------:R-:W-:Y:S01]  /*18a0*/  FADD.FTZ R22, R21, R18 ;  /* 0x0000001215167221 */ /* 0x000fe20000010000 */
[----:B------:R-:W-:Y:S01]  /*18b0*/  FMUL.FTZ R12, R188, R13 ;  /* 0x0000000dbc0c7220 */ /* 0x000fe20000410000 */
[----:B------:R-:W-:Y:S01]  /*18c0*/  FFMA.FTZ R21, R11, R18, R20 ;  /* 0x000000120b157223 */ /* 0x000fe20000010014 */
[----:B------:R-:W-:Y:S01]  /*18d0*/  SHF.L.U32 R180, R177, 0x10, RZ ;  /* 0x00000010b1b47819 */ /* 0x000fe200000006ff */
[----:B------:R-:W-:Y:S01]  /*18e0*/  FFMA.FTZ R95, R10, R176, R95 ;  /* 0x000000b00a5f7223 */ /* 0x000fe2000001005f */
[----:B------:R-:W-:Y:S01]  /*18f0*/  FADD.FTZ R127, R127, R176 ;  /* 0x000000b07f7f7221 */ /* 0x000fe20000010000 */
[----:B------:R-:W-:Y:S01]  /*1900*/  FMUL.FTZ R13, R188, R183 ;  /* 0x000000b7bc0d7220 */ /* 0x000fe20000410000 */
        /* <DEDUP_REMOVED lines=15> */
.L_x_6189:
[----:B------:R-:W-:Y:S05]  /*1a00*/  BSYNC.RECONVERGENT B1 ;  /* 0x0000000000017941 */ /* 0x000fea0003800200 */
.L_x_6188:
        /* <DEDUP_REMOVED lines=21> */
.L_x_6236:
        /* <DEDUP_REMOVED lines=17> */
[-C--:B------:R-:W-:Y:S01]  /*1c70*/  FFMA.FTZ R185, R214, R180.reuse, R181 ;  /* 0x000000b4d6b97223 */ /* 0x080fe200000100b5 */
[----:B------:R-:W-:Y:S01]  /*1c80*/  LOP3.LUT P5, RZ, R226, 0xff0000, RZ, 0xc0, !PT ;  /* 0x00ff0000e2ff7812 */ /* 0x000fe200078ac0ff */
[----:B------:R-:W-:Y:S01]  /*1c90*/  FADD.FTZ R183, R215, -R182 ;  /* 0x800000b6d7b77221 */ /* 0x000fe20000010000 */
[----:B------:R-:W-:Y:S01]  /*1ca0*/  LOP3.LUT P2, RZ, R227, 0xff, RZ, 0xc0, !PT ;  /* 0x000000ffe3ff7812 */ /* 0x000fe2000784c0ff */
[----:B------:R-:W-:Y:S01]  /*1cb0*/  FADD.FTZ R187, R212, -R185 ;  /* 0x800000b9d4bb7221 */ /* 0x000fe20000010000 */
[----:B------:R-:W-:Y:S01]  /*1cc0*/  CS2R R184, SRZ ;  /* 0x0000000000b87805 */ /* 0x000fe2000001ff00 */
[C---:B------:R-:W-:Y:S01]  /*1cd0*/  FMUL.FTZ R182, R188.reuse, R183 ;  /* 0x000000b7bcb67220 */ /* 0x040fe20000410000 */
[----:B------:R-:W-:Y:S01]  /*1ce0*/  FFMA.FTZ R230, R209, R180, R181 ;  /* 0x000000b4d1e67223 */ /* 0x000fe200000100b5 */
[----:B------:R-:W-:Y:S01]  /*1cf0*/  FMUL.FTZ R186, R188, R187 ;  /* 0x000000bbbcba7220 */ /* 0x000fe20000410000 */
[----:B------:R-:W-:-:S02]  /*1d00*/  HFMA2 R229, -RZ, RZ, 0, 0 ;  /* 0x00000000ffe57431 */ /* 0x000fc400000001ff */
[-C--:B------:R-:W-:Y:S01]  /*1d10*/  FMUL.FTZ R182, R182, R23.reuse ;  /* 0x00000017b6b67220 */ /* 0x080fe20000410000 */
[----:B------:R-:W-:Y:S01]  /*1d20*/  MOV R220, RZ ;  /* 0x000000ff00dc7202 */ /* 0x000fe20000000f00 */
[----:B------:R-:W-:Y:S01]  /*1d30*/  FMUL.FTZ R186, R186, R23 ;  /* 0x00000017baba7220 */ /* 0x000fe20000410000 */
[C---:B-----5:R-:W-:Y:S01]  /*1d40*/  @P6 PRMT R183, R177.reuse, 0x7632, R183 ;  /* 0x00007632b1b76816 */ /* 0x060fe200000000b7 */
[----:B------:R-:W-:Y:S01]  /*1d50*/  FMUL.FTZ R187, R182, UR13 ;  /* 0x0000000db6bb7c20 */ /* 0x000fe20008410000 */
[----:B------:R-:W-:Y:S01]  /*1d60*/  @P5 SHF.L.U32 R177, R177, 0x10, RZ ;  /* 0x00000010b1b15819 */ /* 0x000fe200000006ff */
[----:B------:R-:W-:Y:S01]  /*1d70*/  FMUL.FTZ R186, R186, UR13 ;  /* 0x0000000dbaba7c20 */ /* 0x000fe20008410000 */
[----:B------:R-:W-:Y:S01]  /*1d80*/  @P6 SHF.L.U32 R183, R183, 0x10, RZ ;  /* 0x00000010b7b76819 */ /* 0x000fe200000006ff */
[----:B------:R-:W-:Y:S02]  /*1d90*/  FMUL.FTZ R182, R42, R187 ;  /* 0x000000bb2ab67220 */ /* 0x000fe40000410000 */
[----:B------:R-:W-:Y:S01]  /*1da0*/  @P5 FMUL.FTZ R185, R187, R177 ;  /* 0x000000b1bbb95220 */ /* 0x000fe20000410000 */
[----:B------:R-:W-:Y:S01]  /*1db0*/  FMUL.FTZ R177, R43, R186 ;  /* 0x000000ba2bb17220 */ /* 0x000fe20000410000 */
[----:B------:R-:W-:Y:S01]  /*1dc0*/  @P6 FMUL.FTZ R184, R186, R183 ;  /* 0x000000b7bab86220 */ /* 0x000fe20000410000 */
[-CC-:B------:R-:W-:Y:S01]  /*1dd0*/  FFMA.FTZ R186, R213, R180.reuse, R181.reuse ;  /* 0x000000b4d5ba7223 */ /* 0x180fe200000100b5 */
[----:B------:R-:W-:Y:S01]  /*1de0*/  FSEL R182, R182, RZ, P5 ;  /* 0x000000ffb6b67208 */ /* 0x000fe20002800000 */
[----:B------:R-:W-:Y:S01]  /*1df0*/  FFMA.FTZ R187, R210, R180, R181 ;  /* 0x000000b4d2bb7223 */ /* 0x000fe200000100b5 */
[----:B------:R-:W-:Y:S01]  /*1e00*/  LOP3.LUT P5, RZ, R227, 0xff00, RZ, 0xc0, !PT ;  /* 0x0000ff00e3ff7812 */ /* 0x000fe200078ac0ff */
[----:B------:R-:W-:Y:S01]  /*1e10*/  FADD.FTZ R183, R211, -R186 ;  /* 0x800000bad3b77221 */ /* 0x000fe20000010000 */
[----:B------:R-:W-:Y:S01]  /*1e20*/  FSEL R177, R177, RZ, P6 ;  /* 0x000000ffb1b17208 */ /* 0x000fe20003000000 */
[----:B------:R-:W-:Y:S01]  /*1e30*/  FADD.FTZ R187, R208, -R187 ;  /* 0x800000bbd0bb7221 */ /* 0x000fe20000010000 */
[----:B------:R-:W-:Y:S01]  /*1e40*/  LOP3.LUT P6, RZ, R227, 0xff0000, RZ, 0xc0, !PT ;  /* 0x00ff0000e3ff7812 */ /* 0x000fe200078cc0ff */
[----:B------:R-:W-:Y:S01]  /*1e50*/  FMUL.FTZ R186, R188, R183 ;  /* 0x000000b7bcba7220 */ /* 0x000fe20000410000 */
[----:B------:R-:W-:Y:S01]  /*1e60*/  @P2 SHF.L.U32 R183, R178, 0x10, RZ ;  /* 0x00000010b2b72819 */ /* 0x000fe200000006ff */
[----:B------:R-:W-:Y:S01]  /*1e70*/  FMUL.FTZ R228, R188, R187 ;  /* 0x000000bbbce47220 */ /* 0x000fe20000410000 */
[----:B------:R-:W-:Y:S01]  /*1e80*/  FADD.FTZ R187, R207, -R230 ;  /* 0x800000e6cfbb7221 */ /* 0x000fe20000010000 */
[-C--:B------:R-:W-:Y:S01]  /*1e90*/  FMUL.FTZ R186, R186, R23.reuse ;  /* 0x00000017baba7220 */ /* 0x080fe20000410000 */
[----:B------:R-:W-:Y:S01]  /*1ea0*/  F2FP.BF16.F32.PACK_AB R177, R177, R182 ;  /* 0x000000b6b1b1723e */ /* 0x000fe200000010ff */
[----:B------:R-:W-:Y:S01]  /*1eb0*/  FMUL.FTZ R228, R228, R23 ;  /* 0x00000017e4e47220 */ /* 0x000fe20000410000 */
[----:B------:R-:W-:Y:S01]  /*1ec0*/  FMUL.FTZ R230, R188, R187 ;  /* 0x000000bbbce67220 */ /* 0x000fe20000410000 */
[----:B------:R-:W-:Y:S01]  /*1ed0*/  @P5 PRMT R178, R178, 0x7632, R178 ;  /* 0x00007632b2b25816 */ /* 0x000fe200000000b2 */
[----:B------:R-:W-:Y:S01]  /*1ee0*/  FMUL.FTZ R231, R186, UR13 ;  /* 0x0000000dbae77c20 */ /* 0x000fe20008410000 */
[----:B------:R-:W-:Y:S01]  /*1ef0*/  FMUL.FTZ R228, R228, UR13 ;  /* 0x0000000de4e47c20 */ /* 0x000fe20008410000 */
[----:B------:R-:W-:Y:S01]  /*1f00*/  FMUL.FTZ R230, R230, R23 ;  /* 0x00000017e6e67220 */ /* 0x000fe20000410000 */
[----:B------:R-:W-:Y:S01]  /*1f10*/  @P5 SHF.L.U32 R186, R178, 0x10, RZ ;  /* 0x00000010b2ba5819 */ /* 0x000fe200000006ff */
[----:B------:R-:W-:Y:S01]  /*1f20*/  FMUL.FTZ R178, R44, R231 ;  /* 0x000000e72cb27220 */ /* 0x000fe20000410000 */
[----:B------:R-:W-:Y:S01]  /*1f30*/  @P2 FMUL.FTZ R229, R231, R183 ;  /* 0x000000b7e7e52220 */ /* 0x000fe20000410000 */
[----:B------:R-:W-:Y:S01]  /*1f40*/  FMUL.FTZ R233, R230, UR13 ;  /* 0x0000000de6e97c20 */ /* 0x000fe20008410000 */
[----:B------:R-:W-:Y:S01]  /*1f50*/  FFMA.FTZ R187, R206, R180, R181 ;  /* 0x000000b4cebb7223 */ /* 0x000fe200000100b5 */
[----:B------:R-:W-:Y:S01]  /*1f60*/  @P5 FMUL.FTZ R220, R228, R186 ;  /* 0x000000bae4dc5220 */ /* 0x000fe20000410000 */
[----:B------:R-:W-:Y:S01]  /*1f70*/  FSEL R183, R178, RZ, P2 ;  /* 0x000000ffb2b77208 */ /* 0x000fe20001000000 */
[----:B------:R-:W-:Y:S01]  /*1f80*/  FMUL.FTZ R178, R45, R228 ;  /* 0x000000e42db27220 */ /* 0x000fe20000410000 */
[----:B------:R-:W-:Y:S01]  /*1f90*/  ISETP.GE.U32.AND P2, PT, R226, RZ, PT ;  /* 0x000000ffe200720c */ /* 0x000fe20003f46070 */
[----:B------:R-:W-:Y:S01]  /*1fa0*/  FMUL.FTZ R228, R46, R233 ;  /* 0x000000e92ee47220 */ /* 0x000fe20000410000 */
[----:B------:R-:W-:Y:S01]  /*1fb0*/  @P6 SHF.L.U32 R186, R179, 0x10, RZ ;  /* 0x00000010b3ba6819 */ /* 0x000fe200000006ff */
[----:B------:R-:W-:Y:S01]  /*1fc0*/  HFMA2 R231, -RZ, RZ, 0, 0 ;  /* 0x00000000ffe77431 */ /* 0x000fe200000001ff */
[----:B------:R-:W-:Y:S01]  /*1fd0*/  ISETP.GE.U32.AND.EX P2, PT, R227, 0x1000000, PT, P2 ;  /* 0x01000000e300780c */ /* 0x000fe20003f46120 */
[----:B------:R-:W-:Y:S01]  /*1fe0*/  FADD.FTZ R187, R204, -R187 ;  /* 0x800000bbccbb7221 */ /* 0x000fe20000010000 */
[----:B------:R-:W-:Y:S01]  /*1ff0*/  FSEL R178, R178, RZ, P5 ;  /* 0x000000ffb2b27208 */ /* 0x000fe20002800000 */
[----:B------:R-:W-:Y:S01]  /*2000*/  @P6 FMUL.FTZ R231, R233, R186 ;  /* 0x000000bae9e76220 */ /* 0x000fe20000410000 */
[----:B------:R-:W-:Y:S01]  /*2010*/  FSEL R228, R228, RZ, P6 ;  /* 0x000000ffe4e47208 */ /* 0x000fe20003000000 */
[-CC-:B------:R-:W-:Y:S01]  /*2020*/  FFMA.FTZ R186, R221, R180.reuse, R181.reuse ;  /* 0x000000b4ddba7223 */ /* 0x180fe200000100b5 */
[----:B------:R-:W-:Y:S01]  /*2030*/  LOP3.LUT P5, RZ, R226, 0xff, RZ, 0xc0, !PT ;  /* 0x000000ffe2ff7812 */ /* 0x000fe200078ac0ff */
[----:B------:R-:W-:Y:S01]  /*2040*/  FMUL.FTZ R232, R188, R187 ;  /* 0x000000bbbce87220 */ /* 0x000fe20000410000 */
[----:B------:R-:W-:Y:S01]  /*2050*/  LOP3.LUT P6, RZ, R226, 0xff00, RZ, 0xc0, !PT ;  /* 0x0000ff00e2ff7812 */ /* 0x000fe200078cc0ff */
[----:B------:R-:W-:Y:S01]  /*2060*/  FFMA.FTZ R233, R218, R180, R181 ;  /* 0x000000b4dae97223 */ /* 0x000fe200000100b5 */
[----:B------:R-:W-:Y:S01]  /*2070*/  FADD.FTZ R187, R219, -R186 ;  /* 0x800000badbbb7221 */ /* 0x000fe20000010000 */
[----:B------:R-:W-:Y:S01]  /*2080*/  MOV R230, RZ ;  /* 0x000000ff00e67202 */ /* 0x000fe20000000f00 */
[----:B------:R-:W-:Y:S01]  /*2090*/  FADD.FTZ R137, R137, R220 ;  /* 0x000000dc89897221 */ /* 0x000fe20000010000 */
[----:B------:R-:W-:Y:S01]  /*20a0*/  @P2 PRMT R186, R179, 0x7632, R186 ;  /* 0x00007632b3ba2816 */ /* 0x000fe200000000ba */
[----:B------:R-:W-:Y:S01]  /*20b0*/  FADD.FTZ R233, R216, -R233 ;  /* 0x800000e9d8e97221 */ /* 0x000fe20000010000 */
[----:B------:R-:W-:Y:S01]  /*20c0*/  FMUL.FTZ R179, R232, R23 ;  /* 0x00000017e8b37220 */ /* 0x000fe20000410000 */
[----:B------:R-:W-:Y:S01]  /*20d0*/  FADD.FTZ R136, R136, R229 ;  /* 0x000000e588887221 */ /* 0x000fe20000010000 */
[----:B------:R-:W-:Y:S01]  /*20e0*/  @P2 SHF.L.U32 R234, R186, 0x10, RZ ;  /* 0x00000010baea2819 */ /* 0x000fe200000006ff */
[----:B------:R-:W-:Y:S01]  /*20f0*/  FMUL.FTZ R186, R188, R187 ;  /* 0x000000bbbcba7220 */ /* 0x000fe20000410000 */
[C---:B------:R-:W-:Y:S01]  /*2100*/  @P5 SHF.L.U32 R232, R176.reuse, 0x10, RZ ;  /* 0x00000010b0e85819 */ /* 0x040fe200000006ff */
[----:B------:R-:W-:Y:S01]  /*2110*/  FMUL.FTZ R235, R179, UR13 ;  /* 0x0000000db3eb7c20 */ /* 0x000fe20008410000 */
[----:B------:R-:W-:Y:S01]  /*2120*/  @P6 PRMT R187, R176, 0x7632, R187 ;  /* 0x00007632b0bb6816 */ /* 0x000fe200000000bb */
[----:B------:R-:W-:Y:S01]  /*2130*/  FMUL.FTZ R176, R188, R233 ;  /* 0x000000e9bcb07220 */ /* 0x000fe20000410000 */
[-C--:B------:R-:W-:Y:S01]  /*2140*/  FMUL.FTZ R186, R186, R23.reuse ;  /* 0x00000017baba7220 */ /* 0x080fe20000410000 */
[----:B------:R-:W-:Y:S01]  /*2150*/  @P2 FMUL.FTZ R230, R235, R234 ;  /* 0x000000eaebe62220 */ /* 0x000fe20000410000 */
[----:B------:R-:W-:Y:S01]  /*2160*/  @P6 SHF.L.U32 R187, R187, 0x10, RZ ;  /* 0x00000010bbbb6819 */ /* 0x000fe200000006ff */
[----:B------:R-:W-:Y:S01]  /*2170*/  FMUL.FTZ R176, R176, R23 ;  /* 0x00000017b0b07220 */ /* 0x000fe20000410000 */
[----:B------:R-:W-:Y:S01]  /*2180*/  FMUL.FTZ R233, R186, UR13 ;  /* 0x0000000dbae97c20 */ /* 0x000fe20008410000 */
[----:B------:R-:W-:Y:S01]  /*2190*/  MOV R234, RZ ;  /* 0x000000ff00ea7202 */ /* 0x000fe20000000f00 */
[----:B------:R-:W-:-:S02]  /*21a0*/  HFMA2 R179, -RZ, RZ, 0, 0 ;  /* 0x00000000ffb37431 */ /* 0x000fc400000001ff */
[----:B------:R-:W-:Y:S01]  /*21b0*/  FMUL.FTZ R236, R176, UR13 ;  /* 0x0000000db0ec7c20 */ /* 0x000fe20008410000 */
[----:B------:R-:W-:Y:S01]  /*21c0*/  FADD.FTZ R186, R134, R185 ;  /* 0x000000b986ba7221 */ /* 0x000fe20000010000 */
[----:B------:R-:W-:Y:S01]  /*21d0*/  @P5 FMUL.FTZ R179, R233, R232 ;  /* 0x000000e8e9b35220 */ /* 0x000fe20000410000 */
[----:B------:R-:W-:Y:S01]  /*21e0*/  FMUL.FTZ R176, R47, R235 ;  /* 0x000000eb2fb07220 */ /* 0x000fe20000410000 */
[----:B------:R-:W-:Y:S01]  /*21f0*/  @P6 FMUL.FTZ R234, R236, R187 ;  /* 0x000000bbecea6220 */ /* 0x000fe20000410000 */
[----:B------:R-:W-:Y:S01]  /*2200*/  FADD.FTZ R187, R135, R184 ;  /* 0x000000b887bb7221 */ /* 0x000fe20000010000 */
[----:B------:R-:W-:Y:S01]  /*2210*/  FMUL.FTZ R134, R40, R233 ;  /* 0x000000e928867220 */ /* 0x000fe20000410000 */
[----:B------:R-:W-:Y:S01]  /*2220*/  FMUL.FTZ R135, R41, R236 ;  /* 0x000000ec29877220 */ /* 0x000fe20000410000 */
[----:B------:R-:W-:Y:S01]  /*2230*/  FADD.FTZ R220, R132, R179 ;  /* 0x000000b384dc7221 */ /* 0x000fe20000010000 */
        /* <DEDUP_REMOVED lines=8> */
[----:B------:R-:W-:Y:S01]  /*22c0*/  F2FP.BF16.F32.PACK_AB R176, R135, R134 ;  /* 0x0000008687b0723e */ /* 0x000fe200000010ff */
[----:B------:R-:W-:Y:S06]  /*22d0*/  BRA `(.L_x_6196) ;  /* 0x0000000400a07947 */ /* 0x000fec0003800000 */
.L_x_6195:
[-CC-:B------:R-:W-:Y:S01]  /*22e0*/  FFMA.FTZ R88, R217, R180.reuse, R181.reuse ;  /* 0x000000b4d9587223 */ /* 0x180fe200000100b5 */
[----:B------:R-:W-:Y:S01]  /*22f0*/  LOP3.LUT P6, RZ, R226, 0xff000000, RZ, 0xc0, !PT ;  /* 0xff000000e2ff7812 */ /* 0x000fe200078cc0ff */
[----:B------:R-:W-:Y:S01]  /*2300*/  FFMA.FTZ R91, R214, R180, R181 ;  /* 0x000000b4d65b7223 */ /* 0x000fe200000100b5 */
[----:B------:R-:W-:Y:S01]  /*2310*/  LOP3.LUT P5, RZ, R226, 0xff0000, RZ, 0xc0, !PT ;  /* 0x00ff0000e2ff7812 */ /* 0x000fe200078ac0ff */
[----:B------:R-:W-:Y:S01]  /*2320*/  FADD.FTZ R89, R215, -R88 ;  /* 0x80000058d7597221 */ /* 0x000fe20000010000 */
[----:B0-----:R-:W-:Y:S02]  /*2330*/  HFMA2 R183, -RZ, RZ, 0, 0 ;  /* 0x00000000ffb77431 */ /* 0x001fe400000001ff */
[----:B------:R-:W-:Y:S01]  /*2340*/  FADD.FTZ R91, R212, -R91 ;  /* 0x8000005bd45b7221 */ /* 0x000fe20000010000 */
[----:B------:R-:W-:Y:S01]  /*2350*/  LOP3.LUT P2, RZ, R227, 0xff, RZ, 0xc0, !PT ;  /* 0x000000ffe3ff7812 */ /* 0x000fe2000784c0ff */
[C---:B------:R-:W-:Y:S01]  /*2360*/  FMUL.FTZ R90, R188.reuse, R89 ;  /* 0x00000059bc5a7220 */ /* 0x040fe20000410000 */
[----:B------:R-:W-:Y:S01]  /*2370*/  MOV R184, RZ ;  /* 0x000000ff00b87202 */ /* 0x000fe20000000f00 */
        /* <DEDUP_REMOVED lines=10> */
[----:B------:R-:W-:Y:S01]  /*2420*/  FMUL.FTZ R177, R42, R121 ;  /* 0x000000792ab17220 */ /* 0x000fe20000410000 */
[--C-:B------:R-:W-:Y:S01]  /*2430*/  FFMA.FTZ R88, R213, R180, R181.reuse ;  /* 0x000000b4d5587223 */ /* 0x100fe200000100b5 */
[----:B------:R-:W-:Y:S01]  /*2440*/  @P5 FMUL.FTZ R183, R121, R120 ;  /* 0x0000007879b75220 */ /* 0x000fe20000410000 */
[--C-:B------:R-:W-:Y:S01]  /*2450*/  FFMA.FTZ R121, R210, R180, R181.reuse ;  /* 0x000000b4d2797223 */ /* 0x100fe200000100b5 */
[----:B------:R-:W-:Y:S01]  /*2460*/  @P6 FMUL.FTZ R184, R182, R123 ;  /* 0x0000007bb6b86220 */ /* 0x000fe20000410000 */
[----:B------:R-:W-:Y:S01]  /*2470*/  FSEL R177, R177, RZ, P5 ;  /* 0x000000ffb1b17208 */ /* 0x000fe20002800000 */
[----:B------:R-:W-:Y:S01]  /*2480*/  FADD.FTZ R89, R211, -R88 ;  /* 0x80000058d3597221 */ /* 0x000fe20000010000 */
[----:B------:R-:W-:Y:S01]  /*2490*/  LOP3.LUT P5, RZ, R227, 0xff00, RZ, 0xc0, !PT ;  /* 0x0000ff00e3ff7812 */ /* 0x000fe200078ac0ff */
[----:B------:R-:W-:Y:S01]  /*24a0*/  FMUL.FTZ R182, R43, R182 ;  /* 0x000000b62bb67220 */ /* 0x000fe20000410000 */
[----:B------:R-:W-:Y:S01]  /*24b0*/  FFMA.FTZ R122, R209, R180, R181 ;  /* 0x000000b4d17a7223 */ /* 0x000fe200000100b5 */
[----:B------:R-:W-:Y:S01]  /*24c0*/  FADD.FTZ R121, R208, -R121 ;  /* 0x80000079d0797221 */ /* 0x000fe20000010000 */
[----:B------:R-:W-:Y:S01]  /*24d0*/  FMUL.FTZ R120, R188, R89 ;  /* 0x00000059bc787220 */ /* 0x000fe20000410000 */
[----:B------:R-:W-:Y:S01]  /*24e0*/  @P2 SHF.L.U32 R228, R178, 0x10, RZ ;  /* 0x00000010b2e42819 */ /* 0x000fe200000006ff */
[----:B------:R-:W-:Y:S01]  /*24f0*/  FADD.FTZ R187, R207, -R122 ;  /* 0x8000007acfbb7221 */ /* 0x000fe20000010000 */
[----:B------:R-:W-:Y:S01]  /*2500*/  FSEL R182, R182, RZ, P6 ;  /* 0x000000ffb6b67208 */ /* 0x000fe20003000000 */
[----:B------:R-:W-:Y:S01]  /*2510*/  FMUL.FTZ R121, R188, R121 ;  /* 0x00000079bc797220 */ /* 0x000fe20000410000 */
[----:B------:R-:W-:Y:S01]  /*2520*/  LOP3.LUT P6, RZ, R227, 0xff0000, RZ, 0xc0, !PT ;  /* 0x00ff0000e3ff7812 */ /* 0x000fe200078cc0ff */
[----:B------:R-:W-:Y:S01]  /*2530*/  FMUL.FTZ R88, R120, R23 ;  /* 0x0000001778587220 */ /* 0x000fe20000410000 */
[----:B------:R-:W-:Y:S01]  /*2540*/  FMUL.FTZ R122, R188, R187 ;  /* 0x000000bbbc7a7220 */ /* 0x000fe20000410000 */
[-C--:B------:R-:W-:Y:S01]  /*2550*/  FMUL.FTZ R89, R121, R23.reuse ;  /* 0x0000001779597220 */ /* 0x080fe20000410000 */
[----:B------:R-:W-:Y:S01]  /*2560*/  @P5 PRMT R178, R178, 0x7632, R178 ;  /* 0x00007632b2b25816 */ /* 0x000fe200000000b2 */
[----:B------:R-:W-:Y:S01]  /*2570*/  FMUL.FTZ R123, R88, UR13 ;  /* 0x0000000d587b7c20 */ /* 0x000fe20008410000 */
[----:B------:R-:W-:Y:S01]  /*2580*/  FMUL.FTZ R88, R122, R23 ;  /* 0x000000177a587220 */ /* 0x000fe20000410000 */
[----:B------:R-:W-:Y:S01]  /*2590*/  FMUL.FTZ R186, R89, UR13 ;  /* 0x0000000d59ba7c20 */ /* 0x000fe20008410000 */
[----:B------:R-:W-:Y:S01]  /*25a0*/  @P5 SHF.L.U32 R185, R178, 0x10, RZ ;  /* 0x00000010b2b95819 */ /* 0x000fe200000006ff */
[----:B------:R-:W-:Y:S01]  /*25b0*/  FMUL.FTZ R178, R44, R123 ;  /* 0x0000007b2cb27220 */ /* 0x000fe20000410000 */
[----:B------:R-:W-:Y:S01]  /*25c0*/  FMUL.FTZ R89, R88, UR13 ;  /* 0x0000000d58597c20 */ /* 0x000fe20008410000 */
[----:B------:R-:W-:Y:S01]  /*25d0*/  @P2 FMUL.FTZ R229, R123, R228 ;  /* 0x000000e47be52220 */ /* 0x000fe20000410000 */
[----:B------:R-:W-:Y:S01]  /*25e0*/  FFMA.FTZ R123, R206, R180, R181 ;  /* 0x000000b4ce7b7223 */ /* 0x000fe200000100b5 */
[----:B------:R-:W-:Y:S01]  /*25f0*/  @P6 SHF.L.U32 R88, R179, 0x10, RZ ;  /* 0x00000010b3586819 */ /* 0x000fe200000006ff */
[----:B------:R-:W-:Y:S01]  /*2600*/  FMUL.FTZ R228, R46, R89 ;  /* 0x000000592ee47220 */ /* 0x000fe20000410000 */
[----:B------:R-:W-:Y:S01]  /*2610*/  @P5 FMUL.FTZ R220, R186, R185 ;  /* 0x000000b9badc5220 */ /* 0x000fe20000410000 */
[----:B------:R-:W-:-:S02]  /*2620*/  FSEL R178, R178, RZ, P2 ;  /* 0x000000ffb2b27208 */ /* 0x000fc40001000000 */
[----:B------:R-:W-:Y:S02]  /*2630*/  CS2R R230, SRZ ;  /* 0x0000000000e67805 */ /* 0x000fe4000001ff00 */
[----:B------:R-:W-:Y:S01]  /*2640*/  ISETP.GE.U32.AND P2, PT, R226, RZ, PT ;  /* 0x000000ffe200720c */ /* 0x000fe20003f46070 */
[----:B------:R-:W-:Y:S01]  /*2650*/  FMUL.FTZ R185, R45, R186 ;  /* 0x000000ba2db97220 */ /* 0x000fe20000410000 */
[----:B------:R-:W-:Y:S01]  /*2660*/  FADD.FTZ R123, R204, -R123 ;  /* 0x8000007bcc7b7221 */ /* 0x000fe20000010000 */
[----:B------:R-:W-:Y:S01]  /*2670*/  @P6 FMUL.FTZ R231, R89, R88 ;  /* 0x0000005859e76220 */ /* 0x000fe20000410000 */
[----:B------:R-:W-:Y:S01]  /*2680*/  FSEL R228, R228, RZ, P6 ;  /* 0x000000ffe4e47208 */ /* 0x000fe20003000000 */
[-CC-:B------:R-:W-:Y:S01]  /*2690*/  FFMA.FTZ R88, R221, R180.reuse, R181.reuse ;  /* 0x000000b4dd587223 */ /* 0x180fe200000100b5 */
[----:B------:R-:W-:Y:S01]  /*26a0*/  ISETP.GE.U32.AND.EX P2, PT, R227, 0x1000000, PT, P2 ;  /* 0x01000000e300780c */ /* 0x000fe20003f46120 */
[----:B------:R-:W-:Y:S01]  /*26b0*/  FMUL.FTZ R123, R188, R123 ;  /* 0x0000007bbc7b7220 */ /* 0x000fe20000410000 */
[----:B------:R-:W-:Y:S01]  /*26c0*/  LOP3.LUT P6, RZ, R226, 0xff00, RZ, 0xc0, !PT ;  /* 0x0000ff00e2ff7812 */ /* 0x000fe200078cc0ff */
[----:B------:R-:W-:Y:S01]  /*26d0*/  FFMA.FTZ R187, R218, R180, R181 ;  /* 0x000000b4dabb7223 */ /* 0x000fe200000100b5 */
[----:B------:R-:W-:Y:S01]  /*26e0*/  FSEL R185, R185, RZ, P5 ;  /* 0x000000ffb9b97208 */ /* 0x000fe20002800000 */
[----:B------:R-:W-:Y:S01]  /*26f0*/  FADD.FTZ R89, R219, -R88 ;  /* 0x80000058db597221 */ /* 0x000fe20000010000 */
[----:B------:R-:W-:Y:S01]  /*2700*/  LOP3.LUT P5, RZ, R226, 0xff, RZ, 0xc0, !PT ;  /* 0x000000ffe2ff7812 */ /* 0x000fe200078ac0ff */
[----:B------:R-:W-:Y:S01]  /*2710*/  FMUL.FTZ R88, R123, R23 ;  /* 0x000000177b587220 */ /* 0x000fe20000410000 */
[----:B------:R-:W-:Y:S01]  /*2720*/  FADD.FTZ R187, R216, -R187 ;  /* 0x800000bbd8bb7221 */ /* 0x000fe20000010000 */
[----:B------:R-:W-:Y:S01]  /*2730*/  FADD.FTZ R137, R137, R220 ;  /* 0x000000dc89897221 */ /* 0x000fe20000010000 */
[----:B------:R-:W-:Y:S01]  /*2740*/  FADD.FTZ R136, R136, R229 ;  /* 0x000000e588887221 */ /* 0x000fe20000010000 */
[----:B------:R-:W-:Y:S01]  /*2750*/  FMUL.FTZ R234, R88, UR13 ;  /* 0x0000000d58ea7c20 */ /* 0x000fe20008410000 */
[C---:B------:R-:W-:Y:S01]  /*2760*/  FMUL.FTZ R88, R188.reuse, R89 ;  /* 0x00000059bc587220 */ /* 0x040fe20000410000 */
[----:B------:R-:W-:Y:S01]  /*2770*/  FMUL.FTZ R89, R188, R187 ;  /* 0x000000bbbc597220 */ /* 0x000fe20000410000 */
[----:B------:R-:W-:Y:S01]  /*2780*/  @P2 PRMT R179, R179, 0x7632, R179 ;  /* 0x00007632b3b32816 */ /* 0x000fe200000000b3 */
[----:B------:R-:W-:Y:S01]  /*2790*/  FADD.FTZ R138, R138, R231 ;  /* 0x000000e78a8a7221 */ /* 0x000fe20000010000 */
[----:B------:R-:W-:Y:S01]  /*27a0*/  @P6 PRMT R232, R176, 0x7632, R232 ;  /* 0x00007632b0e86816 */ /* 0x000fe200000000e8 */
[----:B------:R-:W-:Y:S01]  /*27b0*/  FMUL.FTZ R186, R89, R23 ;  /* 0x0000001759ba7220 */ /* 0x000fe20000410000 */
[----:B------:R-:W-:-:S02]  /*27c0*/  @P2 SHF.L.U32 R179, R179, 0x10, RZ ;  /* 0x00000010b3b32819 */ /* 0x000fc400000006ff */
[----:B------:R-:W-:Y:S01]  /*27d0*/  @P5 SHF.L.U32 R236, R176, 0x10, RZ ;  /* 0x00000010b0ec5819 */ /* 0x000fe200000006ff */
[----:B------:R-:W-:Y:S01]  /*27e0*/  FMUL.FTZ R176, R88, R23 ;  /* 0x0000001758b07220 */ /* 0x000fe20000410000 */
[----:B------:R-:W-:Y:S01]  /*27f0*/  @P6 SHF.L.U32 R187, R232, 0x10, RZ ;  /* 0x00000010e8bb6819 */ /* 0x000fe200000006ff */
[----:B------:R-:W-:Y:S01]  /*2800*/  FMUL.FTZ R232, R186, UR13 ;  /* 0x0000000dbae87c20 */ /* 0x000fe20008410000 */
[----:B------:R-:W-:Y:S01]  /*2810*/  @P2 FMUL.FTZ R230, R234, R179 ;  /* 0x000000b3eae62220 */ /* 0x000fe20000410000 */
[----:B------:R-:W-:Y:S01]  /*2820*/  FMUL.FTZ R233, R176, UR13 ;  /* 0x0000000db0e97c20 */ /* 0x000fe20008410000 */
[----:B------:R-:W-:Y:S01]  /*2830*/  MOV R176, RZ ;  /* 0x000000ff00b07202 */ /* 0x000fe20000000f00 */
[----:B------:R-:W-:Y:S01]  /*2840*/  @P6 FMUL.FTZ R176, R232, R187 ;  /* 0x000000bbe8b06220 */ /* 0x000fe20000410000 */
[----:B------:R-:W-:Y:S02]  /*2850*/  HFMA2 R179, -RZ, RZ, 0, 0 ;  /* 0x00000000ffb37431 */ /* 0x000fe400000001ff */
[----:B------:R-:W-:Y:S01]  /*2860*/  FADD.FTZ R186, R134, R183 ;  /* 0x000000b786ba7221 */ /* 0x000fe20000010000 */
[----:B------:R-:W-:Y:S01]  /*2870*/  FADD.FTZ R187, R135, R184 ;  /* 0x000000b887bb7221 */ /* 0x000fe20000010000 */
[----:B------:R-:W-:Y:S01]  /*2880*/  @P5 FMUL.FTZ R179, R233, R236 ;  /* 0x000000ece9b35220 */ /* 0x000fe20000410000 */
[----:B------:R-:W-:Y:S01]  /*2890*/  FMUL.FTZ R183, R47, R234 ;  /* 0x000000ea2fb77220 */ /* 0x000fe20000410000 */
[----:B------:R-:W-:Y:S01]  /*28a0*/  FMUL.FTZ R134, R40, R233 ;  /* 0x000000e928867220 */ /* 0x000fe20000410000 */
[----:B------:R-:W-:Y:S01]  /*28b0*/  FMUL.FTZ R135, R41, R232 ;  /* 0x000000e829877220 */ /* 0x000fe20000410000 */
[----:B------:R-:W-:Y:S01]  /*28c0*/  FADD.FTZ R220, R132, R179 ;  /* 0x000000b384dc7221 */ /* 0x000fe20000010000 */
[----:B------:R-:W-:Y:S01]  /*28d0*/  FADD.FTZ R229, R133, R176 ;  /* 0x000000b085e57221 */ /* 0x000fe20000010000 */
[----:B------:R-:W-:Y:S01]  /*28e0*/  FSEL R179, R183, RZ, P2 ;  /* 0x000000ffb7b37208 */ /* 0x000fe20001000000 */
[----:B------:R-:W-:Y:S01]  /*28f0*/  FADD.FTZ R139, R139, R230 ;  /* 0x000000e68b8b7221 */ /* 0x000fe20000010000 */
[----:B------:R-:W-:-:S02]  /*2900*/  FSEL R134, R134, RZ, P5 ;  /* 0x000000ff86867208 */ /* 0x000fc40002800000 */
[----:B------:R-:W-:Y:S02]  /*2910*/  FSEL R135, R135, RZ, P6 ;  /* 0x000000ff87877208 */ /* 0x000fe40003000000 */
[----:B------:R-:W-:Y:S02]  /*2920*/  F2FP.BF16.F32.PACK_AB R179, R179, R228 ;  /* 0x000000e4b3b3723e */ /* 0x000fe400000010ff */
[----:B------:R-:W-:Y:S02]  /*2930*/  F2FP.BF16.F32.PACK_AB R178, R185, R178 ;  /* 0x000000b2b9b2723e */ /* 0x000fe400000010ff */
[----:B------:R-:W-:Y:S02]  /*2940*/  F2FP.BF16.F32.PACK_AB R177, R182, R177 ;  /* 0x000000b1b6b1723e */ /* 0x000fe400000010ff */
[----:B------:R-:W-:-:S07]  /*2950*/  F2FP.BF16.F32.PACK_AB R176, R135, R134 ;  /* 0x0000008687b0723e */ /* 0x000fce00000010ff */
.L_x_6196:
        /* <DEDUP_REMOVED lines=12> */
.L_x_6194:
[----:B------:R-:W-:Y:S05]  /*2a20*/  BSYNC.RECONVERGENT B2 ;  /* 0x0000000000027941 */ /* 0x000fea0003800200 */
.L_x_6193:
        /* <DEDUP_REMOVED lines=13> */
[----:B------:R-:W-:Y:S01]  /*2b00*/  HFMA2 R187, -RZ, RZ, 0, 0 ;  /* 0x00000000ffbb7431 */ /* 0x000fe200000001ff */
[C---:B------:R-:W-:Y:S01]  /*2b10*/  LOP3.LUT P4, RZ, R225.reuse, 0xff0000, RZ, 0xc0, !PT ;  /* 0x00ff0000e1ff7812 */ /* 0x040fe2000788c0ff */
[----:B------:R-:W-:Y:S01]  /*2b20*/  FADD.FTZ R123, R198, -R121 ;  /* 0x80000079c67b7221 */ /* 0x000fe20000010000 */
[C---:B------:R-:W-:Y:S01]  /*2b30*/  FMUL.FTZ R90, R188.reuse, R89 ;  /* 0x00000059bc5a7220 */ /* 0x040fe20000410000 */
[----:B------:R-:W-:Y:S02]  /*2b40*/  LOP3.LUT P5, RZ, R225, 0xff, RZ, 0xc0, !PT ;  /* 0x000000ffe1ff7812 */ /* 0x000fe400078ac0ff */
[----:B0-----:R-:W-:Y:S01]  /*2b50*/  CS2R R182, SRZ ;  /* 0x0000000000b67805 */ /* 0x001fe2000001ff00 */
[----:B------:R-:W-:Y:S01]  /*2b60*/  FMUL.FTZ R122, R188, R123 ;  /* 0x0000007bbc7a7220 */ /* 0x000fe20000410000 */
[-C--:B------:R-:W-:Y:S01]  /*2b70*/  FMUL.FTZ R88, R90, R23.reuse ;  /* 0x000000175a587220 */ /* 0x080fe20000410000 */
[----:B------:R-:W-:Y:S01]  /*2b80*/  MOV R185, RZ ;  /* 0x000000ff00b97202 */ /* 0x000fe20000000f00 */
[-CC-:B------:R-:W-:Y:S01]  /*2b90*/  FFMA.FTZ R230, R200, R180.reuse, R181.reuse ;  /* 0x000000b4c8e67223 */ /* 0x180fe200000100b5 */
[C---:B-----5:R-:W-:Y:S01]  /*2ba0*/  @P6 SHF.L.U32 R89, R177.reuse, 0x10, RZ ;  /* 0x00000010b1596819 */ /* 0x060fe200000006ff */
[----:B------:R-:W-:Y:S01]  /*2bb0*/  FMUL.FTZ R184, R88, UR13 ;  /* 0x0000000d58b87c20 */ /* 0x000fe20008410000 */
[-C--:B------:R-:W-:Y:S01]  /*2bc0*/  FFMA.FTZ R88, R190, R180.reuse, R181 ;  /* 0x000000b4be587223 */ /* 0x080fe200000100b5 */
[----:B------:R-:W-:Y:S01]  /*2bd0*/  @P2 PRMT R177, R177, 0x7632, R177 ;  /* 0x00007632b1b12816 */ /* 0x000fe200000000b1 */
[----:B------:R-:W-:Y:S01]  /*2be0*/  FMUL.FTZ R123, R122, R23 ;  /* 0x000000177a7b7220 */ /* 0x000fe20000410000 */
[----:B------:R-:W-:Y:S01]  /*2bf0*/  @P6 FMUL.FTZ R187, R184, R89 ;  /* 0x00000059b8bb6220 */ /* 0x000fe20000410000 */
[----:B------:R-:W-:Y:S01]  /*2c00*/  FADD.FTZ R91, R197, -R88 ;  /* 0x80000058c55b7221 */ /* 0x000fe20000010000 */
[----:B------:R-:W-:Y:S01]  /*2c10*/  FFMA.FTZ R89, R191, R180, R181 ;  /* 0x000000b4bf597223 */ /* 0x000fe200000100b5 */
[----:B------:R-:W-:Y:S01]  /*2c20*/  @P2 SHF.L.U32 R177, R177, 0x10, RZ ;  /* 0x00000010b1b12819 */ /* 0x000fe200000006ff */
[----:B------:R-:W-:Y:S01]  /*2c30*/  FMUL.FTZ R123, R123, UR13 ;  /* 0x0000000d7b7b7c20 */ /* 0x000fe20008410000 */
[----:B------:R-:W-:Y:S01]  /*2c40*/  FMUL.FTZ R91, R188, R91 ;  /* 0x0000005bbc5b7220 */ /* 0x000fe20000410000 */
[----:B------:R-:W-:Y:S01]  /*2c50*/  FADD.FTZ R89, R194, -R89 ;  /* 0x80000059c2597221 */ /* 0x000fe20000010000 */
[----:B------:R-:W-:Y:S01]  /*2c60*/  @P5 SHF.L.U32 R121, R178, 0x10, RZ ;  /* 0x00000010b2795819 */ /* 0x000fe200000006ff */
[----:B------:R-:W-:Y:S01]  /*2c70*/  FMUL.FTZ R220, R62, R123 ;  /* 0x0000007b3edc7220 */ /* 0x000fe20000410000 */
[----:B------:R-:W-:Y:S01]  /*2c80*/  FMUL.FTZ R88, R91, R23 ;  /* 0x000000175b587220 */ /* 0x000fe20000410000 */
[----:B------:R-:W-:Y:S01]  /*2c90*/  FMUL.FTZ R120, R188, R89 ;  /* 0x00000059bc787220 */ /* 0x000fe20000410000 */
[----:B------:R-:W-:-:S02]  /*2ca0*/  FADD.FTZ R142, R142, R187 ;  /* 0x000000bb8e8e7221 */ /* 0x000fc40000010000 */
[----:B------:R-:W-:Y:S01]  /*2cb0*/  FMUL.FTZ R186, R88, UR13 ;  /* 0x0000000d58ba7c20 */ /* 0x000fe20008410000 */
[----:B------:R-:W-:Y:S01]  /*2cc0*/  @P4 SHF.L.U32 R88, R179, 0x10, RZ ;  /* 0x00000010b3584819 */ /* 0x000fe200000006ff */
[----:B------:R-:W-:Y:S01]  /*2cd0*/  FMUL.FTZ R89, R120, R23 ;  /* 0x0000001778597220 */ /* 0x000fe20000410000 */
[----:B------:R-:W-:Y:S01]  /*2ce0*/  FSEL R220, R220, RZ, P4 ;  /* 0x000000ffdcdc7208 */ /* 0x000fe20002000000 */
[----:B------:R-:W-:Y:S01]  /*2cf0*/  @P2 FMUL.FTZ R182, R186, R177 ;  /* 0x000000b1bab62220 */ /* 0x000fe20000410000 */
[----:B------:R-:W-:Y:S01]  /*2d00*/  FMUL.FTZ R177, R58, R184 ;  /* 0x000000b83ab17220 */ /* 0x000fe20000410000 */
[----:B------:R-:W-:Y:S01]  /*2d10*/  FMUL.FTZ R184, R59, R186 ;  /* 0x000000ba3bb87220 */ /* 0x000fe20000410000 */
[----:B------:R-:W-:Y:S01]  /*2d20*/  FMUL.FTZ R89, R89, UR13 ;  /* 0x0000000d59597c20 */ /* 0x000fe20008410000 */
[----:B------:R-:W-:Y:S01]  /*2d30*/  @P4 FMUL.FTZ R183, R123, R88 ;  /* 0x000000587bb74220 */ /* 0x000fe20000410000 */
[-CC-:B------:R-:W-:Y:S01]  /*2d40*/  FFMA.FTZ R88, R196, R180.reuse, R181.reuse ;  /* 0x000000b4c4587223 */ /* 0x180fe200000100b5 */
[----:B------:R-:W-:Y:S01]  /*2d50*/  FSEL R177, R177, RZ, P6 ;  /* 0x000000ffb1b17208 */ /* 0x000fe20003000000 */
[----:B------:R-:W-:Y:S01]  /*2d60*/  @P5 FMUL.FTZ R185, R89, R121 ;  /* 0x0000007959b95220 */ /* 0x000fe20000410000 */
[----:B------:R-:W-:Y:S01]  /*2d70*/  FSEL R184, R184, RZ, P2 ;  /* 0x000000ffb8b87208 */ /* 0x000fe20001000000 */
[----:B------:R-:W-:Y:S01]  /*2d80*/  FMUL.FTZ R186, R60, R89 ;  /* 0x000000593cba7220 */ /* 0x000fe20000410000 */
[----:B------:R-:W-:Y:S01]  /*2d90*/  ISETP.GE.U32.AND P2, PT, R224, RZ, PT ;  /* 0x000000ffe000720c */ /* 0x000fe20003f46070 */
[----:B------:R-:W-:Y:S01]  /*2da0*/  FADD.FTZ R121, R199, -R88 ;  /* 0x80000058c7797221 */ /* 0x000fe20000010000 */
[----:B------:R-:W-:Y:S01]  /*2db0*/  LOP3.LUT P6, RZ, R225, 0xff00, RZ, 0xc0, !PT ;  /* 0x0000ff00e1ff7812 */ /* 0x000fe200078cc0ff */
[-CC-:B------:R-:W-:Y:S01]  /*2dc0*/  FFMA.FTZ R88, R205, R180.reuse, R181.reuse ;  /* 0x000000b4cd587223 */ /* 0x180fe200000100b5 */
[----:B------:R-:W-:Y:S01]  /*2dd0*/  ISETP.GE.U32.AND.EX P2, PT, R225, 0x1000000, PT, P2 ;  /* 0x01000000e100780c */ /* 0x000fe20003f46120 */
[----:B------:R-:W-:Y:S01]  /*2de0*/  FMUL.FTZ R121, R188, R121 ;  /* 0x00000079bc797220 */ /* 0x000fe20000410000 */
[----:B------:R-:W-:Y:S01]  /*2df0*/  FSEL R186, R186, RZ, P5 ;  /* 0x000000ffbaba7208 */ /* 0x000fe20002800000 */
[----:B------:R-:W-:Y:S01]  /*2e00*/  FADD.FTZ R123, R201, -R230 ;  /* 0x800000e6c97b7221 */ /* 0x000fe20000010000 */
[----:B------:R-:W-:Y:S01]  /*2e10*/  LOP3.LUT P5, RZ, R224, 0xff, RZ, 0xc0, !PT ;  /* 0x000000ffe0ff7812 */ /* 0x000fe200078ac0ff */
[----:B------:R-:W-:Y:S01]  /*2e20*/  FFMA.FTZ R230, R202, R180, R181 ;  /* 0x000000b4cae67223 */ /* 0x000fe200000100b5 */
[----:B------:R-:W-:Y:S01]  /*2e30*/  LOP3.LUT P4, RZ, R224, 0xff00, RZ, 0xc0, !PT ;  /* 0x0000ff00e0ff7812 */ /* 0x000fe2000788c0ff */
[----:B------:R-:W-:Y:S01]  /*2e40*/  FADD.FTZ R89, R203, -R88 ;  /* 0x80000058cb597221 */ /* 0x000fe20000010000 */
[----:B------:R-:W-:Y:S01]  /*2e50*/  FMUL.FTZ R88, R121, R23 ;  /* 0x0000001779587220 */ /* 0x000fe20000410000 */
[----:B------:R-:W-:Y:S01]  /*2e60*/  FMUL.FTZ R123, R188, R123 ;  /* 0x0000007bbc7b7220 */ /* 0x000fe20000410000 */
[----:B------:R-:W-:Y:S01]  /*2e70*/  FADD.FTZ R143, R143, R182 ;  /* 0x000000b68f8f7221 */ /* 0x000fe20000010000 */
[----:B------:R-:W-:Y:S01]  /*2e80*/  @P6 PRMT R229, R178, 0x7632, R229 ;  /* 0x00007632b2e56816 */ /* 0x000fe200000000e5 */
[----:B------:R-:W-:Y:S01]  /*2e90*/  FMUL.FTZ R234, R88, UR13 ;  /* 0x0000000d58ea7c20 */ /* 0x000fe20008410000 */
[----:B------:R-:W-:Y:S01]  /*2ea0*/  @P2 PRMT R232, R179, 0x7632, R232 ;  /* 0x00007632b3e82816 */ /* 0x000fe200000000e8 */
[----:B------:R-:W-:Y:S01]  /*2eb0*/  FADD.FTZ R179, R195, -R230 ;  /* 0x800000e6c3b37221 */ /* 0x000fe20000010000 */
[----:B------:R-:W-:Y:S01]  /*2ec0*/  FMUL.FTZ R230, R123, R23 ;  /* 0x000000177be67220 */ /* 0x000fe20000410000 */
[C---:B------:R-:W-:Y:S01]  /*2ed0*/  FMUL.FTZ R88, R188.reuse, R89 ;  /* 0x00000059bc587220 */ /* 0x040fe20000410000 */
[----:B------:R-:W-:Y:S01]  /*2ee0*/  @P6 SHF.L.U32 R229, R229, 0x10, RZ ;  /* 0x00000010e5e56819 */ /* 0x000fe200000006ff */
[----:B------:R-:W-:Y:S01]  /*2ef0*/  FMUL.FTZ R89, R188, R179 ;  /* 0x000000b3bc597220 */ /* 0x000fe20000410000 */
[----:B------:R-:W-:Y:S01]  /*2f00*/  @P2 SHF.L.U32 R232, R232, 0x10, RZ ;  /* 0x00000010e8e82819 */ /* 0x000fe200000006ff */
[----:B------:R-:W-:Y:S01]  /*2f10*/  FMUL.FTZ R235, R230, UR13 ;  /* 0x0000000de6eb7c20 */ /* 0x000fe20008410000 */
[-C--:B------:R-:W-:Y:S01]  /*2f20*/  FMUL.FTZ R179, R88, R23.reuse ;  /* 0x0000001758b37220 */ /* 0x080fe20000410000 */
[----:B------:R-:W-:Y:S01]  /*2f30*/  FMUL.FTZ R230, R89, R23 ;  /* 0x0000001759e67220 */ /* 0x000fe20000410000 */
[C---:B------:R-:W-:Y:S01]  /*2f40*/  @P5 SHF.L.U32 R228, R176.reuse, 0x10, RZ ;  /* 0x00000010b0e45819 */ /* 0x040fe200000006ff */
[----:B------:R-:W-:Y:S01]  /*2f50*/  HFMA2 R178, -RZ, RZ, 0, 0 ;  /* 0x00000000ffb27431 */ /* 0x000fe200000001ff */
[----:B------:R-:W-:Y:S01]  /*2f60*/  @P4 PRMT R231, R176, 0x7632, R231 ;  /* 0x00007632b0e74816 */ /* 0x000fe200000000e7 */
[----:B------:R-:W-:Y:S01]  /*2f70*/  @P6 FMUL.FTZ R178, R234, R229 ;  /* 0x000000e5eab26220 */ /* 0x000fe20000410000 */
[----:B------:R-:W-:Y:S01]  /*2f80*/  MOV R176, RZ ;  /* 0x000000ff00b07202 */ /* 0x000fe20000000f00 */
[----:B------:R-:W-:Y:S01]  /*2f90*/  @P2 FMUL.FTZ R176, R235, R232 ;  /* 0x000000e8ebb02220 */ /* 0x000fe20000410000 */
[----:B------:R-:W-:Y:S01]  /*2fa0*/  FMUL.FTZ R233, R179, UR13 ;  /* 0x0000000db3e97c20 */ /* 0x000fe20008410000 */
[----:B------:R-:W-:Y:S01]  /*2fb0*/  FMUL.FTZ R230, R230, UR13 ;  /* 0x0000000de6e67c20 */ /* 0x000fe20008410000 */
[----:B------:R-:W-:Y:S01]  /*2fc0*/  FADD.FTZ R145, R145, R178 ;  /* 0x000000b291917221 */ /* 0x000fe20000010000 */
[----:B------:R-:W-:Y:S01]  /*2fd0*/  FADD.FTZ R147, R147, R176 ;  /* 0x000000b093937221 */ /* 0x000fe20000010000 */
[----:B------:R-:W-:Y:S01]  /*2fe0*/  @P4 SHF.L.U32 R231, R231, 0x10, RZ ;  /* 0x00000010e7e74819 */ /* 0x000fe200000006ff */
[----:B------:R-:W-:Y:S01]  /*2ff0*/  FMUL.FTZ R182, R63, R235 ;  /* 0x000000eb3fb67220 */ /* 0x000fe20000410000 */
[----:B------:R-:W-:Y:S01]  /*3000*/  FMUL.FTZ R179, R61, R234 ;  /* 0x000000ea3db37220 */ /* 0x000fe20000410000 */
[----:B------:R-:W-:Y:S01]  /*3010*/  FMUL.FTZ R176, R56, R233 ;  /* 0x000000e938b07220 */ /* 0x000fe20000410000 */
[----:B------:R-:W-:Y:S01]  /*3020*/  FMUL.FTZ R178, R57, R230 ;  /* 0x000000e639b27220 */ /* 0x000fe20000410000 */
[----:B------:R-:W-:Y:S01]  /*3030*/  HFMA2 R229, -RZ, RZ, 0, 0 ;  /* 0x00000000ffe57431 */ /* 0x000fe200000001ff */
[----:B------:R-:W-:Y:S01]  /*3040*/  MOV R232, RZ ;  /* 0x000000ff00e87202 */ /* 0x000fe20000000f00 */
[----:B------:R-:W-:Y:S01]  /*3050*/  FADD.FTZ R144, R144, R185 ;  /* 0x000000b990907221 */ /* 0x000fe20000010000 */
        /* <DEDUP_REMOVED lines=12> */
[----:B------:R-:W-:Y:S01]  /*3120*/  F2FP.BF16.F32.PACK_AB R176, R185, R176 ;  /* 0x000000b0b9b0723e */ /* 0x000fe200000010ff */
[----:B------:R-:W-:Y:S06]  /*3130*/  BRA `(.L_x_6200) ;  /* 0x0000000400a07947 */ /* 0x000fec0003800000 */
.L_x_6199:
[-C--:B0-----:R-:W-:Y:S01]  /*3140*/  FFMA.FTZ R183, R189, R180.reuse, R181 ;  /* 0x000000b4bdb77223 */ /* 0x081fe200000100b5 */
[C---:B------:R-:W-:Y:S01]  /*3150*/  LOP3.LUT P5, RZ, R224.reuse, 0xff0000, RZ, 0xc0, !PT ;  /* 0x00ff0000e0ff7812 */ /* 0x040fe200078ac0ff */
[----:B------:R-:W-:Y:S01]  /*3160*/  HFMA2 R185, -RZ, RZ, 0, 0 ;  /* 0x00000000ffb97431 */ /* 0x000fe200000001ff */
[----:B------:R-:W-:Y:S01]  /*3170*/  LOP3.LUT P2, RZ, R224, 0xff000000, RZ, 0xc0, !PT ;  /* 0xff000000e0ff7812 */ /* 0x000fe2000784c0ff */
[----:B------:R-:W-:Y:S01]  /*3180*/  FADD.FTZ R183, R192, -R183 ;  /* 0x800000b7c0b77221 */ /* 0x000fe20000010000 */
[-CC-:B------:R-:W-:Y:S01]  /*3190*/  FFMA.FTZ R231, R191, R180.reuse, R181.reuse ;  /* 0x000000b4bfe77223 */ /* 0x180fe200000100b5 */
[----:B------:R-:W-:Y:S01]  /*31a0*/  FFMA.FTZ R233, R193, R180, R181 ;  /* 0x000000b4c1e97223 */ /* 0x000fe200000100b5 */
[C---:B------:R-:W-:Y:S01]  /*31b0*/  LOP3.LUT P4, RZ, R225.reuse, 0xff, RZ, 0xc0, !PT ;  /* 0x000000ffe1ff7812 */ /* 0x040fe2000788c0ff */
[----:B------:R-:W-:Y:S01]  /*31c0*/  FMUL.FTZ R182, R188, R183 ;  /* 0x000000b7bcb67220 */ /* 0x000fe20000410000 */
[----:B------:R-:W-:Y:S01]  /*31d0*/  FADD.FTZ R231, R194, -R231 ;  /* 0x800000e7c2e77221 */ /* 0x000fe20000010000 */
[----:B------:R-:W-:Y:S01]  /*31e0*/  FADD.FTZ R233, R198, -R233 ;  /* 0x800000e9c6e97221 */ /* 0x000fe20000010000 */
[----:B------:R-:W-:Y:S01]  /*31f0*/  LOP3.LUT P6, RZ, R225, 0xff00, RZ, 0xc0, !PT ;  /* 0x0000ff00e1ff7812 */ /* 0x000fe200078cc0ff */
[----:B------:R-:W-:Y:S01]  /*3200*/  FMUL.FTZ R182, R23, R182 ;  /* 0x000000b617b67220 */ /* 0x000fe20000410000 */
[C---:B------:R-:W-:Y:S01]  /*3210*/  FMUL.FTZ R228, R188.reuse, R231 ;  /* 0x000000e7bce47220 */ /* 0x040fe20000410000 */
[C---:B-----5:R-:W-:Y:S01]  /*3220*/  @P5 SHF.L.U32 R184, R177.reuse, 0x10, RZ ;  /* 0x00000010b1b85819 */ /* 0x060fe200000006ff */
[----:B------:R-:W-:Y:S01]  /*3230*/  FMUL.FTZ R234, R188, R233 ;  /* 0x000000e9bcea7220 */ /* 0x000fe20000410000 */
[----:B------:R-:W-:Y:S01]  /*3240*/  FMUL.FTZ R183, R182, UR13 ;  /* 0x0000000db6b77c20 */ /* 0x000fe20008410000 */
[----:B------:R-:W-:Y:S01]  /*3250*/  @P2 PRMT R220, R177, 0x7632, R220 ;  /* 0x00007632b1dc2816 */ /* 0x000fe200000000dc */
[-CC-:B------:R-:W-:Y:S01]  /*3260*/  FFMA.FTZ R232, R196, R180.reuse, R181.reuse ;  /* 0x000000b4c4e87223 */ /* 0x180fe200000100b5 */
[----:B------:R-:W-:Y:S01]  /*3270*/  CS2R R186, SRZ ;  /* 0x0000000000ba7805 */ /* 0x000fe2000001ff00 */
[-C--:B------:R-:W-:Y:S01]  /*3280*/  @P5 FMUL.FTZ R185, R184, R183.reuse ;  /* 0x000000b7b8b95220 */ /* 0x080fe20000410000 */
[----:B------:R-:W-:Y:S01]  /*3290*/  FFMA.FTZ R184, R190, R180, R181 ;  /* 0x000000b4beb87223 */ /* 0x000fe200000100b5 */
[----:B------:R-:W-:Y:S01]  /*32a0*/  FMUL.FTZ R182, R58, R183 ;  /* 0x000000b73ab67220 */ /* 0x000fe20000410000 */
[----:B------:R-:W-:Y:S01]  /*32b0*/  @P2 SHF.L.U32 R233, R220, 0x10, RZ ;  /* 0x00000010dce92819 */ /* 0x000fe200000006ff */
[----:B------:R-:W-:Y:S01]  /*32c0*/  FMUL.FTZ R220, R23, R234 ;  /* 0x000000ea17dc7220 */ /* 0x000fe20000410000 */
[----:B------:R-:W-:Y:S01]  /*32d0*/  FADD.FTZ R229, R197, -R184 ;  /* 0x800000b8c5e57221 */ /* 0x000fe20000010000 */
[----:B------:R-:W-:Y:S01]  /*32e0*/  @P4 SHF.L.U32 R230, R178, 0x10, RZ ;  /* 0x00000010b2e64819 */ /* 0x000fe200000006ff */
[----:B------:R-:W-:Y:S01]  /*32f0*/  FADD.FTZ R142, R142, R185 ;  /* 0x000000b98e8e7221 */ /* 0x000fe20000010000 */
[----:B------:R-:W-:Y:S01]  /*3300*/  FSEL R182, R182, RZ, P5 ;  /* 0x000000ffb6b67208 */ /* 0x000fe20002800000 */
[----:B------:R-:W-:Y:S01]  /*3310*/  FMUL.FTZ R184, R188, R229 ;  /* 0x000000e5bcb87220 */ /* 0x000fe20000410000 */
[----:B------:R-:W-:Y:S01]  /*3320*/  LOP3.LUT P5, RZ, R225, 0xff0000, RZ, 0xc0, !PT ;  /* 0x00ff0000e1ff7812 */ /* 0x000fe200078ac0ff */
[----:B------:R-:W-:Y:S01]  /*3330*/  FMUL.FTZ R231, R220, UR13 ;  /* 0x0000000ddce77c20 */ /* 0x000fe20008410000 */
[----:B------:R-:W-:Y:S01]  /*3340*/  MOV R183, RZ ;  /* 0x000000ff00b77202 */ /* 0x000fe20000000f00 */
[C---:B------:R-:W-:Y:S01]  /*3350*/  FMUL.FTZ R177, R23.reuse, R184 ;  /* 0x000000b817b17220 */ /* 0x040fe20000410000 */
[----:B------:R-:W-:-:S03]  /*3360*/  FMUL.FTZ R184, R23, R228 ;  /* 0x000000e417b87220 */ /* 0x000fc60000410000 */
[----:B------:R-:W-:Y:S01]  /*3370*/  FMUL.FTZ R228, R177, UR13 ;  /* 0x0000000db1e47c20 */ /* 0x000fe20008410000 */
[----:B------:R-:W-:Y:S01]  /*3380*/  FMUL.FTZ R229, R184, UR13 ;  /* 0x0000000db8e57c20 */ /* 0x000fe20008410000 */
[----:B------:R-:W-:Y:S02]  /*3390*/  FMUL.FTZ R184, R62, R231 ;  /* 0x000000e73eb87220 */ /* 0x000fe40000410000 */
[-C--:B------:R-:W-:Y:S01]  /*33a0*/  @P2 FMUL.FTZ R186, R233, R228.reuse ;  /* 0x000000e4e9ba2220 */ /* 0x080fe20000410000 */
[----:B------:R-:W-:Y:S01]  /*33b0*/  FMUL.FTZ R177, R59, R228 ;  /* 0x000000e43bb17220 */ /* 0x000fe20000410000 */
[----:B------:R-:W-:Y:S01]  /*33c0*/  FADD.FTZ R233, R199, -R232 ;  /* 0x800000e8c7e97221 */ /* 0x000fe20000010000 */
[----:B------:R-:W-:Y:S01]  /*33d0*/  @P5 SHF.L.U32 R234, R179, 0x10, RZ ;  /* 0x00000010b3ea5819 */ /* 0x000fe200000006ff */
[----:B------:R-:W-:Y:S01]  /*33e0*/  @P4 FMUL.FTZ R187, R230, R229 ;  /* 0x000000e5e6bb4220 */ /* 0x000fe20000410000 */
[----:B------:R-:W-:Y:S01]  /*33f0*/  @P6 PRMT R179, R178, 0x7632, R179 ;  /* 0x00007632b2b36816 */ /* 0x000fe200000000b3 */
[----:B------:R-:W-:Y:S01]  /*3400*/  FMUL.FTZ R220, R188, R233 ;  /* 0x000000e9bcdc7220 */ /* 0x000fe20000410000 */
[----:B------:R-:W-:Y:S01]  /*3410*/  FSEL R177, R177, RZ, P2 ;  /* 0x000000ffb1b17208 */ /* 0x000fe20001000000 */
[----:B------:R-:W-:Y:S01]  /*3420*/  FMUL.FTZ R178, R60, R229 ;  /* 0x000000e53cb27220 */ /* 0x000fe20000410000 */
[----:B------:R-:W-:Y:S01]  /*3430*/  ISETP.GE.U32.AND P2, PT, R224, RZ, PT ;  /* 0x000000ffe000720c */ /* 0x000fe20003f46070 */
[----:B------:R-:W-:Y:S01]  /*3440*/  FMUL.FTZ R220, R23, R220 ;  /* 0x000000dc17dc7220 */ /* 0x000fe20000410000 */
[----:B------:R-:W-:Y:S01]  /*3450*/  @P6 SHF.L.U32 R229, R179, 0x10, RZ ;  /* 0x00000010b3e56819 */ /* 0x000fe200000006ff */
[----:B------:R-:W-:Y:S01]  /*3460*/  FFMA.FTZ R230, R200, R180, R181 ;  /* 0x000000b4c8e67223 */ /* 0x000fe200000100b5 */
[----:B------:R-:W-:Y:S01]  /*3470*/  ISETP.GE.U32.AND.EX P2, PT, R225, 0x1000000, PT, P2 ;  /* 0x01000000e100780c */ /* 0x000fe20003f46120 */
[----:B------:R-:W-:Y:S01]  /*3480*/  FMUL.FTZ R220, R220, UR13 ;  /* 0x0000000ddcdc7c20 */ /* 0x000fe20008410000 */
[----:B------:R-:W-:-:S02]  /*3490*/  HFMA2 R228, -RZ, RZ, 0, 0 ;  /* 0x00000000ffe47431 */ /* 0x000fc400000001ff */
[----:B------:R-:W-:Y:S01]  /*34a0*/  @P5 FMUL.FTZ R183, R234, R231 ;  /* 0x000000e7eab75220 */ /* 0x000fe20000410000 */
[----:B------:R-:W-:Y:S01]  /*34b0*/  FSEL R178, R178, RZ, P4 ;  /* 0x000000ffb2b27208 */ /* 0x000fe20002000000 */
[----:B------:R-:W-:Y:S01]  /*34c0*/  @P6 FMUL.FTZ R228, R229, R220 ;  /* 0x000000dce5e46220 */ /* 0x000fe20000410000 */
[----:B------:R-:W-:Y:S01]  /*34d0*/  FADD.FTZ R229, R201, -R230 ;  /* 0x800000e6c9e57221 */ /* 0x000fe20000010000 */
[----:B------:R-:W-:Y:S01]  /*34e0*/  FSEL R184, R184, RZ, P5 ;  /* 0x000000ffb8b87208 */ /* 0x000fe20002800000 */
[-CC-:B------:R-:W-:Y:S01]  /*34f0*/  FFMA.FTZ R232, R205, R180.reuse, R181.reuse ;  /* 0x000000b4cde87223 */ /* 0x180fe200000100b5 */
[----:B------:R-:W-:Y:S01]  /*3500*/  LOP3.LUT P4, RZ, R224, 0xff, RZ, 0xc0, !PT ;  /* 0x000000ffe0ff7812 */ /* 0x000fe2000788c0ff */
[----:B------:R-:W-:Y:S01]  /*3510*/  FMUL.FTZ R236, R188, R229 ;  /* 0x000000e5bcec7220 */ /* 0x000fe20000410000 */
[----:B------:R-:W-:Y:S01]  /*3520*/  LOP3.LUT P5, RZ, R224, 0xff00, RZ, 0xc0, !PT ;  /* 0x0000ff00e0ff7812 */ /* 0x000fe200078ac0ff */
[--C-:B------:R-:W-:Y:S01]  /*3530*/  FADD.FTZ R229, R203, -R232.reuse ;  /* 0x800000e8cbe57221 */ /* 0x100fe20000010000 */
[----:B------:R-:W-:Y:S01]  /*3540*/  @P2 PRMT R232, R179, 0x7632, R232 ;  /* 0x00007632b3e82816 */ /* 0x000fe200000000e8 */
[----:B------:R-:W-:Y:S01]  /*3550*/  FFMA.FTZ R234, R202, R180, R181 ;  /* 0x000000b4caea7223 */ /* 0x000fe200000100b5 */
[----:B------:R-:W-:Y:S01]  /*3560*/  FMUL.FTZ R179, R23, R236 ;  /* 0x000000ec17b37220 */ /* 0x000fe20000410000 */
[----:B------:R-:W-:Y:S01]  /*3570*/  FADD.FTZ R146, R146, R183 ;  /* 0x000000b792927221 */ /* 0x000fe20000010000 */
[----:B------:R-:W-:Y:S01]  /*3580*/  @P2 SHF.L.U32 R235, R232, 0x10, RZ ;  /* 0x00000010e8eb2819 */ /* 0x000fe200000006ff */
[----:B------:R-:W-:Y:S01]  /*3590*/  FMUL.FTZ R232, R188, R229 ;  /* 0x000000e5bce87220 */ /* 0x000fe20000410000 */
[----:B------:R-:W-:Y:S01]  /*35a0*/  FADD.FTZ R231, R195, -R234 ;  /* 0x800000eac3e77221 */ /* 0x000fe20000010000 */
[----:B------:R-:W-:Y:S01]  /*35b0*/  FMUL.FTZ R236, R179, UR13 ;  /* 0x0000000db3ec7c20 */ /* 0x000fe20008410000 */
[----:B------:R-:W-:Y:S01]  /*35c0*/  HFMA2 R179, -RZ, RZ, 0, 0 ;  /* 0x00000000ffb37431 */ /* 0x000fe200000001ff */
[----:B------:R-:W-:Y:S01]  /*35d0*/  @P4 SHF.L.U32 R238, R176, 0x10, RZ ;  /* 0x00000010b0ee4819 */ /* 0x000fe200000006ff */
[----:B------:R-:W-:Y:S01]  /*35e0*/  FMUL.FTZ R234, R188, R231 ;  /* 0x000000e7bcea7220 */ /* 0x000fe20000410000 */
[----:B------:R-:W-:Y:S01]  /*35f0*/  @P5 PRMT R233, R176, 0x7632, R233 ;  /* 0x00007632b0e95816 */ /* 0x000fe200000000e9 */
[----:B------:R-:W-:Y:S01]  /*3600*/  FMUL.FTZ R176, R23, R232 ;  /* 0x000000e817b07220 */ /* 0x000fe20000410000 */
[----:B------:R-:W-:Y:S01]  /*3610*/  FMUL.FTZ R183, R63, R236 ;  /* 0x000000ec3fb77220 */ /* 0x000fe20000410000 */
[----:B------:R-:W-:Y:S01]  /*3620*/  FMUL.FTZ R229, R23, R234 ;  /* 0x000000ea17e57220 */ /* 0x000fe20000410000 */
[----:B------:R-:W-:Y:S01]  /*3630*/  @P5 SHF.L.U32 R233, R233, 0x10, RZ ;  /* 0x00000010e9e95819 */ /* 0x000fe200000006ff */
[----:B------:R-:W-:Y:S01]  /*3640*/  FMUL.FTZ R231, R176, UR13 ;  /* 0x0000000db0e77c20 */ /* 0x000fe20008410000 */
[----:B------:R-:W-:Y:S01]  /*3650*/  FMUL.FTZ R220, R61, R220 ;  /* 0x000000dc3ddc7220 */ /* 0x000fe20000410000 */
[----:B------:R-:W-:Y:S01]  /*3660*/  FMUL.FTZ R234, R229, UR13 ;  /* 0x0000000de5ea7c20 */ /* 0x000fe20008410000 */
[----:B------:R-:W-:Y:S01]  /*3670*/  MOV R230, RZ ;  /* 0x000000ff00e67202 */ /* 0x000fe20000000f00 */
[-C--:B------:R-:W-:Y:S01]  /*3680*/  @P4 FMUL.FTZ R179, R238, R231.reuse ;  /* 0x000000e7eeb34220 */ /* 0x080fe20000410000 */
[----:B------:R-:W-:Y:S01]  /*3690*/  FMUL.FTZ R176, R56, R231 ;  /* 0x000000e738b07220 */ /* 0x000fe20000410000 */
[----:B------:R-:W-:Y:S01]  /*36a0*/  MOV R232, RZ ;  /* 0x000000ff00e87202 */ /* 0x000fe20000000f00 */
[----:B------:R-:W-:Y:S01]  /*36b0*/  FADD.FTZ R144, R144, R187 ;  /* 0x000000bb90907221 */ /* 0x000fe20000010000 */
[----:B------:R-:W-:Y:S01]  /*36c0*/  FADD.FTZ R140, R140, R179 ;  /* 0x000000b38c8c7221 */ /* 0x000fe20000010000 */
[----:B------:R-:W-:Y:S01]  /*36d0*/  FMUL.FTZ R179, R57, R234 ;  /* 0x000000ea39b37220 */ /* 0x000fe20000410000 */
[----:B------:R-:W-:Y:S01]  /*36e0*/  @P2 FMUL.FTZ R230, R235, R236 ;  /* 0x000000ecebe62220 */ /* 0x000fe20000410000 */
[----:B------:R-:W-:Y:S01]  /*36f0*/  @P5 FMUL.FTZ R232, R233, R234 ;  /* 0x000000eae9e85220 */ /* 0x000fe20000410000 */
[----:B------:R-:W-:Y:S01]  /*3700*/  FSEL R183, R183, RZ, P2 ;  /* 0x000000ffb7b77208 */ /* 0x000fe20001000000 */
        /* <DEDUP_REMOVED lines=10> */
[----:B------:R-:W-:-:S07]  /*37b0*/  F2FP.BF16.F32.PACK_AB R176, R185, R176 ;  /* 0x000000b0b9b0723e */ /* 0x000fce00000010ff */
.L_x_6200:
        /* <DEDUP_REMOVED lines=8> */
.L_x_6198:
[----:B------:R-:W-:Y:S05]  /*3840*/  BSYNC.RECONVERGENT B2 ;  /* 0x0000000000027941 */ /* 0x000fea0003800200 */
.L_x_6197:
[----:B------:R-:W-:Y:S05]  /*3850*/  @!P3 BRA `(.L_x_6201) ;  /* 0x000000380034b947 */ /* 0x000fea0003800000 */
[----:B--23--:R-:W1:Y:S02]  /*3860*/  LDC.64 R176, c[0x0][0x390] ;  /* 0x0000e400ffb07b82 */ /* 0x00ce640000000a00 */
[----:B-1----:R-:W-:-:S06]  /*3870*/  IMAD.WIDE.U32 R176, R0, 0x10, R176 ;  /* 0x0000001000b07825 */ /* 0x002fcc00078e00b0 */
[----:B------:R-:W5:Y:S01]  /*3880*/  LDG.E.128 R176, desc[UR6][R176.64] ;  /* 0x00000006b0b07981 */ /* 0x000f62000c1e1d00 */
[----:B------:R-:W-:-:S04]  /*3890*/  ISETP.NE.U32.AND P1, PT, RZ, UR14, PT ;  /* 0x0000000eff007c0c */ /* 0x000fc8000bf25070 */
[----:B------:R-:W-:-:S13]  /*38a0*/  ISETP.NE.AND.EX P1, PT, RZ, UR15, PT, P1 ;  /* 0x0000000fff007c0c */ /* 0x000fda000bf25310 */
[----:B------:R-:W-:Y:S05]  /*38b0*/  @!P1 BRA `(.L_x_6202) ;  /* 0x0000000400a49947 */ /* 0x000fea0003800000 */
[----:B------:R-:W-:Y:S01]  /*38c0*/  LOP3.LUT P2, RZ, R222, 0xff0000, RZ, 0xc0, !PT ;  /* 0x00ff0000deff7812 */ /* 0x000fe2000784c0ff */
[-CC-:B------:R-:W-:Y:S01]  /*38d0*/  FFMA.FTZ R88, R10, R180.reuse, R181.reuse ;  /* 0x000000b40a587223 */ /* 0x180fe200000100b5 */
[----:B------:R-:W-:Y:S01]  /*38e0*/  LOP3.LUT P4, RZ, R222, 0xff000000, RZ, 0xc0, !PT ;  /* 0xff000000deff7812 */ /* 0x000fe2000788c0ff */
[-CC-:B------:R-:W-:Y:S01]  /*38f0*/  FFMA.FTZ R89, R9, R180.reuse, R181.reuse ;  /* 0x000000b409597223 */ /* 0x180fe200000100b5 */
[----:B------:R-:W-:Y:S01]  /*3900*/  FFMA.FTZ R121, R11, R180, R181 ;  /* 0x000000b40b797223 */ /* 0x000fe200000100b5 */
[----:B------:R-:W-:Y:S01]  /*3910*/  FADD.FTZ R91, R17, -R88 ;  /* 0x80000058115b7221 */ /* 0x000fe20000010000 */
[----:B------:R-:W-:Y:S01]  /*3920*/  LOP3.LUT P3, RZ, R223, 0xff, RZ, 0xc0, !PT ;  /* 0x000000ffdfff7812 */ /* 0x000fe2000786c0ff */
[----:B------:R-:W-:Y:S01]  /*3930*/  FADD.FTZ R89, R16, -R89 ;  /* 0x8000005910597221 */ /* 0x000fe20000010000 */
[----:B------:R-:W-:Y:S01]  /*3940*/  FADD.FTZ R123, R18, -R121 ;  /* 0x80000079127b7221 */ /* 0x000fe20000010000 */
[C---:B------:R-:W-:Y:S01]  /*3950*/  FMUL.FTZ R91, R188.reuse, R91 ;  /* 0x0000005bbc5b7220 */ /* 0x040fe20000410000 */
[----:B0-----:R-:W-:Y:S01]  /*3960*/  CS2R R182, SRZ ;  /* 0x0000000000b67805 */ /* 0x001fe2000001ff00 */
[C---:B------:R-:W-:Y:S01]  /*3970*/  FMUL.FTZ R90, R188.reuse, R89 ;  /* 0x00000059bc5a7220 */ /* 0x040fe20000410000 */
[----:B------:R-:W-:Y:S01]  /*3980*/  FMUL.FTZ R120, R188, R123 ;  /* 0x0000007bbc787220 */ /* 0x000fe20000410000 */
[----:B-----5:R-:W-:Y:S01]  /*3990*/  @P2 SHF.L.U32 R121, R177, 0x10, RZ ;  /* 0x00000010b1792819 */ /* 0x020fe200000006ff */
[-C--:B------:R-:W-:Y:S01]  /*39a0*/  FMUL.FTZ R89, R91, R23.reuse ;  /* 0x000000175b597220 */ /* 0x080fe20000410000 */
[----:B------:R-:W-:Y:S01]  /*39b0*/  @P4 PRMT R177, R177, 0x7632, R177 ;  /* 0x00007632b1b14816 */ /* 0x000fe200000000b1 */
[-C--:B------:R-:W-:Y:S01]  /*39c0*/  FMUL.FTZ R88, R90, R23.reuse ;  /* 0x000000175a587220 */ /* 0x080fe20000410000 */
[----:B------:R-:W-:Y:S01]  /*39d0*/  FMUL.FTZ R122, R120, R23 ;  /* 0x00000017787a7220 */ /* 0x000fe20000410000 */
[----:B------:R-:W-:Y:S01]  /*39e0*/  FMUL.FTZ R184, R89, UR13 ;  /* 0x0000000d59b87c20 */ /* 0x000fe20008410000 */
[----:B------:R-:W-:Y:S01]  /*39f0*/  @P4 SHF.L.U32 R177, R177, 0x10, RZ ;  /* 0x00000010b1b14819 */ /* 0x000fe200000006ff */
[----:B------:R-:W-:Y:S01]  /*3a00*/  FMUL.FTZ R88, R88, UR13 ;  /* 0x0000000d58587c20 */ /* 0x000fe20008410000 */
[----:B------:R-:W-:Y:S01]  /*3a10*/  HFMA2 R185, -RZ, RZ, 0, 0 ;  /* 0x00000000ffb97431 */ /* 0x000fe200000001ff */
[----:B------:R-:W-:Y:S01]  /*3a20*/  LOP3.LUT P5, RZ, R223, 0xff00, RZ, 0xc0, !PT ;  /* 0x0000ff00dfff7812 */ /* 0x000fe200078ac0ff */
[----:B------:R-:W-:Y:S01]  /*3a30*/  FMUL.FTZ R122, R122, UR13 ;  /* 0x0000000d7a7a7c20 */ /* 0x000fe20008410000 */
[----:B------:R-:W-:Y:S01]  /*3a40*/  @P4 FMUL.FTZ R182, R184, R177 ;  /* 0x000000b1b8b64220 */ /* 0x000fe20000410000 */
[----:B------:R-:W-:Y:S01]  /*3a50*/  FMUL.FTZ R177, R74, R88 ;  /* 0x000000584ab17220 */ /* 0x000fe20000410000 */
[----:B------:R-:W-:Y:S01]  /*3a60*/  @P2 FMUL.FTZ R185, R88, R121 ;  /* 0x0000007958b92220 */ /* 0x000fe20000410000 */
[--C-:B------:R-:W-:Y:S01]  /*3a70*/  FFMA.FTZ R88, R12, R180, R181.reuse ;  /* 0x000000b40c587223 */ /* 0x100fe200000100b5 */
[----:B------:R-:W-:Y:S01]  /*3a80*/  FMUL.FTZ R184, R75, R184 ;  /* 0x000000b84bb87220 */ /* 0x000fe20000410000 */
[----:B------:R-:W-:Y:S01]  /*3a90*/  @P3 SHF.L.U32 R123, R178, 0x10, RZ ;  /* 0x00000010b27b3819 */ /* 0x000fe200000006ff */
[----:B------:R-:W-:Y:S01]  /*3aa0*/  FMUL.FTZ R186, R76, R122 ;  /* 0x0000007a4cba7220 */ /* 0x000fe20000410000 */
[----:B------:R-:W-:Y:S01]  /*3ab0*/  FSEL R177, R177, RZ, P2 ;  /* 0x000000ffb1b17208 */ /* 0x000fe20001000000 */
[----:B------:R-:W-:Y:S01]  /*3ac0*/  FADD.FTZ R121, R19, -R88 ;  /* 0x8000005813797221 */ /* 0x000fe20000010000 */
[----:B------:R-:W-:Y:S01]  /*3ad0*/  ISETP.GE.U32.AND P2, PT, R222, RZ, PT ;  /* 0x000000ffde00720c */ /* 0x000fe20003f46070 */
[----:B------:R-:W-:Y:S01]  /*3ae0*/  @P3 FMUL.FTZ R183, R122, R123 ;  /* 0x0000007b7ab73220 */ /* 0x000fe20000410000 */
[C---:B------:R-:W-:Y:S01]  /*3af0*/  LOP3.LUT P6, RZ, R223.reuse, 0xff0000, RZ, 0xc0, !PT ;  /* 0x00ff0000dfff7812 */ /* 0x040fe200078cc0ff */
[----:B------:R-:W-:Y:S01]  /*3b00*/  FMUL.FTZ R121, R188, R121 ;  /* 0x00000079bc797220 */ /* 0x000fe20000410000 */
[----:B------:R-:W-:Y:S01]  /*3b10*/  ISETP.GE.U32.AND.EX P2, PT, R223, 0x1000000, PT, P2 ;  /* 0x01000000df00780c */ /* 0x000fe20003f46120 */
[-CC-:B------:R-:W-:Y:S01]  /*3b20*/  FFMA.FTZ R187, R13, R180.reuse, R181.reuse ;  /* 0x000000b40dbb7223 */ /* 0x180fe200000100b5 */
        /* <DEDUP_REMOVED lines=8> */
[----:B------:R-:W-:Y:S01]  /*3bb0*/  @P5 PRMT R122, R178, 0x7632, R122 ;  /* 0x00007632b27a5816 */ /* 0x000fe2000000007a */
[----:B------:R-:W-:Y:S01]  /*3bc0*/  FMUL.FTZ R178, R121, R23 ;  /* 0x0000001779b27220 */ /* 0x000fe20000410000 */
[----:B------:R-:W-:Y:S01]  /*3bd0*/  MOV R180, RZ ;  /* 0x000000ff00b47202 */ /* 0x000fe20000000f00 */
[----:B------:R-:W-:Y:S01]  /*3be0*/  FADD.FTZ R89, R14, -R89 ;  /* 0x800000590e597221 */ /* 0x000fe20000010000 */
[----:B------:R-:W-:Y:S01]  /*3bf0*/  @P5 SHF.L.U32 R123, R122, 0x10, RZ ;  /* 0x000000107a7b5819 */ /* 0x000fe200000006ff */
[----:B------:R-:W-:Y:S01]  /*3c00*/  FMUL.FTZ R178, R178, UR13 ;  /* 0x0000000db2b27c20 */ /* 0x000fe20008410000 */
[C---:B------:R-:W-:Y:S01]  /*3c10*/  @P6 SHF.L.U32 R228, R179.reuse, 0x10, RZ ;  /* 0x00000010b3e46819 */ /* 0x040fe200000006ff */
[----:B------:R-:W-:Y:S01]  /*3c20*/  FMUL.FTZ R122, R188, R187 ;  /* 0x000000bbbc7a7220 */ /* 0x000fe20000410000 */
[----:B------:R-:W-:Y:S01]  /*3c30*/  @P2 PRMT R230, R179, 0x7632, R230 ;  /* 0x00007632b3e62816 */ /* 0x000fe200000000e6 */
[----:B------:R-:W-:Y:S01]  /*3c40*/  @P5 FMUL.FTZ R180, R178, R123 ;  /* 0x0000007bb2b45220 */ /* 0x000fe20000410000 */
[----:B------:R-:W-:Y:S01]  /*3c50*/  FADD.FTZ R123, R21, -R220 ;  /* 0x800000dc157b7221 */ /* 0x000fe20000010000 */
[----:B------:R-:W-:Y:S01]  /*3c60*/  FADD.FTZ R179, R15, -R88 ;  /* 0x800000580fb37221 */ /* 0x000fe20000010000 */
[----:B------:R-:W-:Y:S01]  /*3c70*/  @P4 SHF.L.U32 R181, R176, 0x10, RZ ;  /* 0x00000010b0b54819 */ /* 0x000fe200000006ff */
[----:B------:R-:W-:Y:S01]  /*3c80*/  FMUL.FTZ R88, R188, R89 ;  /* 0x00000059bc587220 */ /* 0x000fe20000410000 */
[----:B------:R-:W-:Y:S01]  /*3c90*/  @P3 PRMT R176, R176, 0x7632, R176 ;  /* 0x00007632b0b03816 */ /* 0x000fe200000000b0 */
[C---:B------:R-:W-:Y:S01]  /*3ca0*/  FMUL.FTZ R123, R188.reuse, R123 ;  /* 0x0000007bbc7b7220 */ /* 0x040fe20000410000 */
[----:B------:R-:W-:Y:S01]  /*3cb0*/  FMUL.FTZ R89, R188, R179 ;  /* 0x000000b3bc597220 */ /* 0x000fe20000410000 */
[----:B------:R-:W-:Y:S01]  /*3cc0*/  @P2 SHF.L.U32 R231, R230, 0x10, RZ ;  /* 0x00000010e6e72819 */ /* 0x000fe200000006ff */
[-C--:B------:R-:W-:Y:S01]  /*3cd0*/  FMUL.FTZ R220, R122, R23.reuse ;  /* 0x000000177adc7220 */ /* 0x080fe20000410000 */
[----:B------:R-:W-:Y:S01]  /*3ce0*/  @P3 SHF.L.U32 R179, R176, 0x10, RZ ;  /* 0x00000010b0b33819 */ /* 0x000fe200000006ff */
[-C--:B------:R-:W-:Y:S01]  /*3cf0*/  FMUL.FTZ R230, R123, R23.reuse ;  /* 0x000000177be67220 */ /* 0x080fe20000410000 */
[-C--:B------:R-:W-:Y:S01]  /*3d00*/  FMUL.FTZ R176, R88, R23.reuse ;  /* 0x0000001758b07220 */ /* 0x080fe20000410000 */
[----:B------:R-:W-:Y:S01]  /*3d10*/  FMUL.FTZ R23, R89, R23 ;  /* 0x0000001759177220 */ /* 0x000fe20000410000 */
[----:B------:R-:W-:Y:S01]  /*3d20*/  FMUL.FTZ R233, R220, UR13 ;  /* 0x0000000ddce97c20 */ /* 0x000fe20008410000 */
[----:B------:R-:W-:-:S02]  /*3d30*/  HFMA2 R187, -RZ, RZ, 0, 0 ;  /* 0x00000000ffbb7431 */ /* 0x000fc400000001ff */
[----:B------:R-:W-:Y:S01]  /*3d40*/  FMUL.FTZ R176, R176, UR13 ;  /* 0x0000000db0b07c20 */ /* 0x000fe20008410000 */
[----:B------:R-:W-:Y:S01]  /*3d50*/  FMUL.FTZ R220, R23, UR13 ;  /* 0x0000000d17dc7c20 */ /* 0x000fe20008410000 */
[----:B------:R-:W-:Y:S01]  /*3d60*/  MOV R188, RZ ;  /* 0x000000ff00bc7202 */ /* 0x000fe20000000f00 */
[----:B------:R-:W-:Y:S01]  /*3d70*/  FMUL.FTZ R230, R230, UR13 ;  /* 0x0000000de6e67c20 */ /* 0x000fe20008410000 */
[----:B------:R-:W-:Y:S01]  /*3d80*/  @P4 FMUL.FTZ R187, R176, R181 ;  /* 0x000000b5b0bb4220 */ /* 0x000fe20000410000 */
[----:B------:R-:W-:Y:S01]  /*3d90*/  @P3 FMUL.FTZ R188, R220, R179 ;  /* 0x000000b3dcbc3220 */ /* 0x000fe20000410000 */
[----:B------:R-:W-:Y:S01]  /*3da0*/  FADD.FTZ R185, R150, R185 ;  /* 0x000000b996b97221 */ /* 0x000fe20000010000 */
[----:B------:R-:W-:Y:S01]  /*3db0*/  FADD.FTZ R23, R151, R182 ;  /* 0x000000b697177221 */ /* 0x000fe20000010000 */
[----:B------:R-:W-:Y:S01]  /*3dc0*/  FADD.FTZ R187, R148, R187 ;  /* 0x000000bb94bb7221 */ /* 0x000fe20000010000 */
[----:B------:R-:W-:Y:S01]  /*3dd0*/  FADD.FTZ R188, R149, R188 ;  /* 0x000000bc95bc7221 */ /* 0x000fe20000010000 */
[----:B------:R-:W-:Y:S01]  /*3de0*/  FMUL.FTZ R150, R78, R233 ;  /* 0x000000e94e967220 */ /* 0x000fe20000410000 */
[----:B------:R-:W-:Y:S01]  /*3df0*/  FMUL.FTZ R151, R79, R230 ;  /* 0x000000e64f977220 */ /* 0x000fe20000410000 */
[----:B------:R-:W-:Y:S01]  /*3e00*/  FMUL.FTZ R178, R77, R178 ;  /* 0x000000b24db27220 */ /* 0x000fe20000410000 */
[----:B------:R-:W-:Y:S01]  /*3e10*/  FMUL.FTZ R148, R72, R176 ;  /* 0x000000b048947220 */ /* 0x000fe20000410000 */
[----:B------:R-:W-:Y:S01]  /*3e20*/  FMUL.FTZ R149, R73, R220 ;  /* 0x000000dc49957220 */ /* 0x000fe20000410000 */
[----:B------:R-:W-:Y:S01]  /*3e30*/  HFMA2 R229, -RZ, RZ, 0, 0 ;  /* 0x00000000ffe57431 */ /* 0x000fe200000001ff */
[----:B------:R-:W-:Y:S01]  /*3e40*/  MOV R232, RZ ;  /* 0x000000ff00e87202 */ /* 0x000fe20000000f00 */
        /* <DEDUP_REMOVED lines=10> */
[----:B------:R-:W-:-:S02]  /*3ef0*/  FSEL R149, R149, RZ, P3 ;  /* 0x000000ff95957208 */ /* 0x000fc40001800000 */
[----:B------:R-:W-:Y:S02]  /*3f00*/  F2FP.BF16.F32.PACK_AB R179, R151, R150 ;  /* 0x0000009697b3723e */ /* 0x000fe400000010ff */
[----:B------:R-:W-:Y:S02]  /*3f10*/  F2FP.BF16.F32.PACK_AB R178, R181, R186 ;  /* 0x000000bab5b2723e */ /* 0x000fe400000010ff */
[----:B------:R-:W-:Y:S02]  /*3f20*/  F2FP.BF16.F32.PACK_AB R177, R184, R177 ;  /* 0x000000b1b8b1723e */ /* 0x000fe400000010ff */
[----:B------:R-:W-:Y:S01]  /*3f30*/  F2FP.BF16.F32.PACK_AB R176, R149, R148 ;  /* 0x0000009495b0723e */ /* 0x000fe200000010ff */
[----:B------:R-:W-:Y:S06]  /*3f40*/  BRA `(.L_x_6203) ;  /* 0x0000000400a07947 */ /* 0x000fec0003800000 */
.L_x_6202:
[C---:B------:R-:W-:Y:S01]  /*3f50*/  LOP3.LUT P2, RZ, R222.reuse, 0xff0000, RZ, 0xc0, !PT ;  /* 0x00ff0000deff7812 */ /* 0x040fe2000784c0ff */
        /* <DEDUP_REMOVED lines=8> */
[----:B------:R-:W-:Y:S01]  /*3fe0*/  FMUL.FTZ R220, R188, R231 ;  /* 0x000000e7bcdc7220 */ /* 0x000fe20000410000 */
[----:B------:R-:W-:-:S02]  /*3ff0*/  HFMA2 R185, -RZ, RZ, 0, 0 ;  /* 0x00000000ffb97431 */ /* 0x000fc400000001ff */
[C---:B------:R-:W-:Y:S01]  /*4000*/  FMUL.FTZ R228, R188.reuse, R233 ;  /* 0x000000e9bce47220 */ /* 0x040fe20000410000 */
[----:B------:R-:W-:Y:S01]  /*4010*/  FMUL.FTZ R234, R188, R235 ;  /* 0x000000ebbcea7220 */ /* 0x000fe20000410000 */
[C---:B-----5:R-:W-:Y:S01]  /*4020*/  @P2 SHF.L.U32 R230, R177.reuse, 0x10, RZ ;  /* 0x00000010b1e62819 */ /* 0x060fe200000006ff */
[--C-:B------:R-:W-:Y:S01]  /*4030*/  FFMA.FTZ R186, R12, R180, R181.reuse ;  /* 0x000000b40cba7223 */ /* 0x100fe200000100b5 */
[----:B------:R-:W-:Y:S01]  /*4040*/  @P4 PRMT R232, R177, 0x7632, R232 ;  /* 0x00007632b1e84816 */ /* 0x000fe200000000e8 */
[C---:B------:R-:W-:Y:S01]  /*4050*/  FMUL.FTZ R177, R23.reuse, R220 ;  /* 0x000000dc17b17220 */ /* 0x040fe20000410000 */
[C---:B------:R-:W-:Y:S01]  /*4060*/  FMUL.FTZ R220, R23.reuse, R228 ;  /* 0x000000e417dc7220 */ /* 0x040fe20000410000 */
[----:B------:R-:W-:Y:S01]  /*4070*/  FMUL.FTZ R228, R23, R234 ;  /* 0x000000ea17e47220 */ /* 0x000fe20000410000 */
[-CC-:B------:R-:W-:Y:S01]  /*4080*/  FFMA.FTZ R187, R13, R180.reuse, R181.reuse ;  /* 0x000000b40dbb7223 */ /* 0x180fe200000100b5 */
[----:B------:R-:W-:Y:S01]  /*4090*/  FMUL.FTZ R177, R177, UR13 ;  /* 0x0000000db1b17c20 */ /* 0x000fe20008410000 */
[----:B------:R-:W-:Y:S01]  /*40a0*/  FMUL.FTZ R220, R220, UR13 ;  /* 0x0000000ddcdc7c20 */ /* 0x000fe20008410000 */
[----:B------:R-:W-:Y:S01]  /*40b0*/  FMUL.FTZ R231, R228, UR13 ;  /* 0x0000000de4e77c20 */ /* 0x000fe20008410000 */
[-CC-:B------:R-:W-:Y:S01]  /*40c0*/  FFMA.FTZ R184, R22, R180.reuse, R181.reuse ;  /* 0x000000b416b87223 */ /* 0x180fe200000100b5 */
[-C--:B------:R-:W-:Y:S01]  /*40d0*/  @P2 FMUL.FTZ R185, R230, R177.reuse ;  /* 0x000000b1e6b92220 */ /* 0x080fe20000410000 */
[----:B------:R-:W-:Y:S01]  /*40e0*/  FMUL.FTZ R177, R74, R177 ;  /* 0x000000b14ab17220 */ /* 0x000fe20000410000 */
[-CC-:B------:R-:W-:Y:S01]  /*40f0*/  FFMA.FTZ R229, R7, R180.reuse, R181.reuse ;  /* 0x000000b407e57223 */ /* 0x180fe200000100b5 */
[----:B------:R-:W-:Y:S01]  /*4100*/  FFMA.FTZ R228, R8, R180, R181 ;  /* 0x000000b408e47223 */ /* 0x000fe200000100b5 */
[----:B------:R-:W-:Y:S01]  /*4110*/  @P3 SHF.L.U32 R236, R178, 0x10, RZ ;  /* 0x00000010b2ec3819 */ /* 0x000fe200000006ff */
[----:B------:R-:W-:Y:S01]  /*4120*/  FMUL.FTZ R180, R75, R220 ;  /* 0x000000dc4bb47220 */ /* 0x000fe20000410000 */
[----:B------:R-:W-:Y:S01]  /*4130*/  @P4 SHF.L.U32 R233, R232, 0x10, RZ ;  /* 0x00000010e8e94819 */ /* 0x000fe200000006ff */
[----:B------:R-:W-:Y:S01]  /*4140*/  FMUL.FTZ R181, R76, R231 ;  /* 0x000000e74cb57220 */ /* 0x000fe20000410000 */
[----:B------:R-:W-:-:S02]  /*4150*/  FSEL R177, R177, RZ, P2 ;  /* 0x000000ffb1b17208 */ /* 0x000fc40001000000 */
[----:B0-----:R-:W-:Y:S02]  /*4160*/  CS2R R182, SRZ ;  /* 0x0000000000b67805 */ /* 0x001fe4000001ff00 */
[----:B------:R-:W-:Y:S01]  /*4170*/  ISETP.GE.U32.AND P2, PT, R222, RZ, PT ;  /* 0x000000ffde00720c */ /* 0x000fe20003f46070 */
[----:B------:R-:W-:Y:S01]  /*4180*/  @P4 FMUL.FTZ R182, R233, R220 ;  /* 0x000000dce9b64220 */ /* 0x000fe20000410000 */
[----:B------:R-:W-:Y:S01]  /*4190*/  LOP3.LUT P5, RZ, R223, 0xff00, RZ, 0xc0, !PT ;  /* 0x0000ff00dfff7812 */ /* 0x000fe200078ac0ff */
[----:B------:R-:W-:Y:S01]  /*41a0*/  @P3 FMUL.FTZ R183, R236, R231 ;  /* 0x000000e7ecb73220 */ /* 0x000fe20000410000 */
[----:B------:R-:W-:Y:S01]  /*41b0*/  FSEL R180, R180, RZ, P4 ;  /* 0x000000ffb4b47208 */ /* 0x000fe20002000000 */
[----:B------:R-:W-:Y:S01]  /*41c0*/  FADD.FTZ R231, R19, -R186 ;  /* 0x800000ba13e77221 */ /* 0x000fe20000010000 */
[----:B------:R-:W-:Y:S01]  /*41d0*/  FSEL R181, R181, RZ, P3 ;  /* 0x000000ffb5b57208 */ /* 0x000fe20001800000 */
[----:B------:R-:W-:Y:S01]  /*41e0*/  FADD.FTZ R233, R20, -R187 ;  /* 0x800000bb14e97221 */ /* 0x000fe20000010000 */
[----:B------:R-:W-:Y:S01]  /*41f0*/  LOP3.LUT P6, RZ, R223, 0xff0000, RZ, 0xc0, !PT ;  /* 0x00ff0000dfff7812 */ /* 0x000fe200078cc0ff */
[----:B------:R-:W-:Y:S01]  /*4200*/  FADD.FTZ R235, R21, -R184 ;  /* 0x800000b815eb7221 */ /* 0x000fe20000010000 */
[----:B------:R-:W-:Y:S01]  /*4210*/  LOP3.LUT P4, RZ, R222, 0xff, RZ, 0xc0, !PT ;  /* 0x000000ffdeff7812 */ /* 0x000fe2000788c0ff */
[----:B------:R-:W-:Y:S01]  /*4220*/  FADD.FTZ R229, R14, -R229 ;  /* 0x800000e50ee57221 */ /* 0x000fe20000010000 */
[----:B------:R-:W-:Y:S01]  /*4230*/  LOP3.LUT P3, RZ, R222, 0xff00, RZ, 0xc0, !PT ;  /* 0x0000ff00deff7812 */ /* 0x000fe2000786c0ff */
[----:B------:R-:W-:Y:S01]  /*4240*/  FADD.FTZ R187, R15, -R228 ;  /* 0x800000e40fbb7221 */ /* 0x000fe20000010000 */
[----:B------:R-:W-:Y:S01]  /*4250*/  ISETP.GE.U32.AND.EX P2, PT, R223, 0x1000000, PT, P2 ;  /* 0x01000000df00780c */ /* 0x000fe20003f46120 */
[C---:B------:R-:W-:Y:S01]  /*4260*/  FMUL.FTZ R184, R188.reuse, R231 ;  /* 0x000000e7bcb87220 */ /* 0x040fe20000410000 */
[----:B------:R-:W-:Y:S01]  /*4270*/  FMUL.FTZ R186, R188, R233 ;  /* 0x000000e9bcba7220 */ /* 0x000fe20000410000 */
[----:B------:R-:W-:Y:S01]  /*4280*/  @P5 PRMT R178, R178, 0x7632, R178 ;  /* 0x00007632b2b25816 */ /* 0x000fe200000000b2 */
[C---:B------:R-:W-:Y:S01]  /*4290*/  FMUL.FTZ R234, R188.reuse, R235 ;  /* 0x000000ebbcea7220 */ /* 0x040fe20000410000 */
[C---:B------:R-:W-:Y:S01]  /*42a0*/  FMUL.FTZ R220, R188.reuse, R229 ;  /* 0x000000e5bcdc7220 */ /* 0x040fe20000410000 */
[----:B------:R-:W-:Y:S01]  /*42b0*/  FMUL.FTZ R188, R188, R187 ;  /* 0x000000bbbcbc7220 */ /* 0x000fe20000410000 */
[----:B------:R-:W-:Y:S01]  /*42c0*/  @P6 SHF.L.U32 R232, R179, 0x10, RZ ;  /* 0x00000010b3e86819 */ /* 0x000fe200000006ff */
[----:B------:R-:W-:Y:S01]  /*42d0*/  FADD.FTZ R185, R150, R185 ;  /* 0x000000b996b97221 */ /* 0x000fe20000010000 */
[C---:B------:R-:W-:Y:S01]  /*42e0*/  @P4 SHF.L.U32 R228, R176.reuse, 0x10, RZ ;  /* 0x00000010b0e44819 */ /* 0x040fe200000006ff */
[----:B------:R-:W-:Y:S01]  /*42f0*/  HFMA2 R229, -RZ, RZ, 0, 0 ;  /* 0x00000000ffe57431 */ /* 0x000fe200000001ff */
[----:B------:R-:W-:Y:S01]  /*4300*/  @P3 PRMT R230, R176, 0x7632, R230 ;  /* 0x00007632b0e63816 */ /* 0x000fe200000000e6 */
[----:B------:R-:W-:Y:S01]  /*4310*/  FMUL.FTZ R176, R23, R184 ;  /* 0x000000b817b07220 */ /* 0x000fe20000410000 */
[----:B------:R-:W-:Y:S01]  /*4320*/  @P2 PRMT R231, R179, 0x7632, R231 ;  /* 0x00007632b3e72816 */ /* 0x000fe200000000e7 */
[C---:B------:R-:W-:Y:S01]  /*4330*/  FMUL.FTZ R179, R23.reuse, R186 ;  /* 0x000000ba17b37220 */ /* 0x040fe20000410000 */
[----:B------:R-:W-:Y:S01]  /*4340*/  @P5 SHF.L.U32 R187, R178, 0x10, RZ ;  /* 0x00000010b2bb5819 */ /* 0x000fe200000006ff */
[C---:B------:R-:W-:Y:S01]  /*4350*/  FMUL.FTZ R186, R23.reuse, R234 ;  /* 0x000000ea17ba7220 */ /* 0x040fe20000410000 */
[C---:B------:R-:W-:Y:S01]  /*4360*/  FMUL.FTZ R178, R23.reuse, R220 ;  /* 0x000000dc17b27220 */ /* 0x040fe20000410000 */
[----:B------:R-:W-:Y:S01]  /*4370*/  FMUL.FTZ R23, R23, R188 ;  /* 0x000000bc17177220 */ /* 0x000fe20000410000 */
[----:B------:R-:W-:Y:S01]  /*4380*/  @P2 SHF.L.U32 R235, R231, 0x10, RZ ;  /* 0x00000010e7eb2819 */ /* 0x000fe200000006ff */
[----:B------:R-:W-:Y:S01]  /*4390*/  FMUL.FTZ R176, R176, UR13 ;  /* 0x0000000db0b07c20 */ /* 0x000fe20008410000 */
[----:B------:R-:W-:Y:S01]  /*43a0*/  FMUL.FTZ R231, R179, UR13 ;  /* 0x0000000db3e77c20 */ /* 0x000fe20008410000 */
[----:B------:R-:W-:Y:S01]  /*43b0*/  @P3 SHF.L.U32 R233, R230, 0x10, RZ ;  /* 0x00000010e6e93819 */ /* 0x000fe200000006ff */
[----:B------:R-:W-:Y:S01]  /*43c0*/  FMUL.FTZ R179, R178, UR13 ;  /* 0x0000000db2b37c20 */ /* 0x000fe20008410000 */
[----:B------:R-:W-:Y:S01]  /*43d0*/  FMUL.FTZ R178, R23, UR13 ;  /* 0x0000000d17b27c20 */ /* 0x000fe20008410000 */
[----:B------:R-:W-:Y:S01]  /*43e0*/  MOV R184, RZ ;  /* 0x000000ff00b87202 */ /* 0x000fe20000000f00 */
[----:B------:R-:W-:Y:S01]  /*43f0*/  @P5 FMUL.FTZ R184, R187, R176 ;  /* 0x000000b0bbb85220 */ /* 0x000fe20000410000 */
[----:B------:R-:W-:Y:S01]  /*4400*/  HFMA2 R187, -RZ, RZ, 0, 0 ;  /* 0x00000000ffbb7431 */ /* 0x000fe200000001ff */
[----:B------:R-:W-:Y:S01]  /*4410*/  MOV R188, RZ ;  /* 0x000000ff00bc7202 */ /* 0x000fe20000000f00 */
[----:B------:R-:W-:Y:S01]  /*4420*/  @P4 FMUL.FTZ R187, R228, R179 ;  /* 0x000000b3e4bb4220 */ /* 0x000fe20000410000 */
[----:B------:R-:W-:Y:S01]  /*4430*/  @P3 FMUL.FTZ R188, R233, R178 ;  /* 0x000000b2e9bc3220 */ /* 0x000fe20000410000 */
[----:B------:R-:W-:Y:S01]  /*4440*/  FMUL.FTZ R186, R186, UR13 ;  /* 0x0000000dbaba7c20 */ /* 0x000fe20008410000 */
        /* <DEDUP_REMOVED lines=8> */
[----:B------:R-:W-:Y:S01]  /*44d0*/  MOV R220, RZ ;  /* 0x000000ff00dc7202 */ /* 0x000fe20000000f00 */
        /* <DEDUP_REMOVED lines=15> */
.L_x_6203:
        /* <DEDUP_REMOVED lines=12> */
.L_x_6192:
        /* <DEDUP_REMOVED lines=9> */
[----:B------:R-:W-:Y:S01]  /*4720*/  LOP3.LUT P5, RZ, R226, 0xff0000, RZ, 0xc0, !PT ;  /* 0x00ff0000e2ff7812 */ /* 0x000fe200078ac0ff */
[-CC-:B------:R-:W-:Y:S01]  /*4730*/  FFMA.FTZ R229, R214, R180.reuse, R181.reuse ;  /* 0x000000b4d6e57223 */ /* 0x180fe200000100b5 */
[----:B------:R-:W-:Y:S01]  /*4740*/  LOP3.LUT P1, RZ, R226, 0xff000000, RZ, 0xc0, !PT ;  /* 0xff000000e2ff7812 */ /* 0x000fe2000782c0ff */
[----:B------:R-:W-:Y:S01]  /*4750*/  FADD.FTZ R183, R215, -R182 ;  /* 0x800000b6d7b77221 */ /* 0x000fe20000010000 */
[-C--:B------:R-:W-:Y:S01]  /*4760*/  FFMA.FTZ R220, R213, R180.reuse, R181 ;  /* 0x000000b4d5dc7223 */ /* 0x080fe200000100b5 */
[----:B------:R-:W-:Y:S01]  /*4770*/  FADD.FTZ R186, R212, -R229 ;  /* 0x800000e5d4ba7221 */ /* 0x000fe20000010000 */
[----:B------:R-:W-:Y:S01]  /*4780*/  FFMA.FTZ R228, R209, R180, R181 ;  /* 0x000000b4d1e47223 */ /* 0x000fe200000100b5 */
[C---:B------:R-:W-:Y:S01]  /*4790*/  FFMA.FTZ R182, R188.reuse, R183, R158 ;  /* 0x000000b7bcb67223 */ /* 0x040fe2000001009e */
[----:B------:R-:W-:Y:S01]  /*47a0*/  CS2R R184, SRZ ;  /* 0x0000000000b87805 */ /* 0x000fe2000001ff00 */
[----:B------:R-:W-:Y:S01]  /*47b0*/  FFMA.FTZ R186, R188, R186, R159 ;  /* 0x000000babcba7223 */ /* 0x000fe2000001009f */
[----:B------:R-:W-:Y:S01]  /*47c0*/  FFMA.FTZ R233, R210, R180, R181 ;  /* 0x000000b4d2e97223 */ /* 0x000fe200000100b5 */
[-C--:B------:R-:W-:Y:S01]  /*47d0*/  FMUL.FTZ R182, R182, R23.reuse ;  /* 0x00000017b6b67220 */ /* 0x080fe20000410000 */
[----:B------:R-:W-:Y:S01]  /*47e0*/  FADD.FTZ R229, R211, -R220 ;  /* 0x800000dcd3e57221 */ /* 0x000fe20000010000 */
[----:B------:R-:W-:Y:S01]  /*47f0*/  FMUL.FTZ R186, R186, R23 ;  /* 0x00000017baba7220 */ /* 0x000fe20000410000 */
[----:B------:R-:W-:Y:S01]  /*4800*/  FADD.FTZ R231, R207, -R228 ;  /* 0x800000e4cfe77221 */ /* 0x000fe20000010000 */
[----:B------:R-:W-:Y:S01]  /*4810*/  FMUL.FTZ R187, R182, UR13 ;  /* 0x0000000db6bb7c20 */ /* 0x000fe20008410000 */
[C---:B-----5:R-:W-:Y:S01]  /*4820*/  @P5 SHF.L.U32 R182, R177.reuse, 0x10, RZ ;  /* 0x00000010b1b65819 */ /* 0x060fe200000006ff */
[----:B------:R-:W-:Y:S01]  /*4830*/  FMUL.FTZ R232, R186, UR13 ;  /* 0x0000000dbae87c20 */ /* 0x000fe20008410000 */
[----:B------:R-:W-:Y:S01]  /*4840*/  @P1 PRMT R177, R177, 0x7632, R177 ;  /* 0x00007632b1b11816 */ /* 0x000fe200000000b1 */
[----:B------:R-:W-:Y:S01]  /*4850*/  FMUL.FTZ R183, R42, R187 ;  /* 0x000000bb2ab77220 */ /* 0x000fe20000410000 */
[----:B------:R-:W-:Y:S01]  /*4860*/  LOP3.LUT P2, RZ, R227, 0xff, RZ, 0xc0, !PT ;  /* 0x000000ffe3ff7812 */ /* 0x000fe2000784c0ff */
[----:B------:R-:W-:Y:S01]  /*4870*/  @P5 FMUL.FTZ R185, R187, R182 ;  /* 0x000000b6bbb95220 */ /* 0x000fe20000410000 */
[----:B------:R-:W-:Y:S01]  /*4880*/  @P1 SHF.L.U32 R177, R177, 0x10, RZ ;  /* 0x00000010b1b11819 */ /* 0x000fe200000006ff */
[----:B------:R-:W-:Y:S01]  /*4890*/  FMUL.FTZ R186, R43, R232 ;  /* 0x000000e82bba7220 */ /* 0x000fe20000410000 */
[----:B------:R-:W-:Y:S01]  /*48a0*/  FSEL R182, R183, RZ, P5 ;  /* 0x000000ffb7b67208 */ /* 0x000fe20002800000 */
[----:B------:R-:W-:Y:S01]  /*48b0*/  FADD.FTZ R233, R208, -R233 ;  /* 0x800000e9d0e97221 */ /* 0x000fe20000010000 */
[C---:B------:R-:W-:Y:S01]  /*48c0*/  LOP3.LUT P5, RZ, R227.reuse, 0xff0000, RZ, 0xc0, !PT ;  /* 0x00ff0000e3ff7812 */ /* 0x040fe200078ac0ff */
[C---:B------:R-:W-:Y:S01]  /*48d0*/  FFMA.FTZ R220, R188.reuse, R229, R160 ;  /* 0x000000e5bcdc7223 */ /* 0x040fe200000100a0 */
[----:B------:R-:W-:Y:S01]  /*48e0*/  LOP3.LUT P6, RZ, R227, 0xff00, RZ, 0xc0, !PT ;  /* 0x0000ff00e3ff7812 */ /* 0x000fe200078cc0ff */
[----:B------:R-:W-:Y:S01]  /*48f0*/  FFMA.FTZ R230, R188, R231, R162 ;  /* 0x000000e7bce67223 */ /* 0x000fe200000100a2 */
[----:B------:R-:W-:Y:S01]  /*4900*/  @P1 FMUL.FTZ R184, R232, R177 ;  /* 0x000000b1e8b81220 */ /* 0x000fe20000410000 */
[----:B------:R-:W-:Y:S01]  /*4910*/  FSEL R177, R186, RZ, P1 ;  /* 0x000000ffbab17208 */ /* 0x000fe20000800000 */
[----:B------:R-:W-:Y:S01]  /*4920*/  FFMA.FTZ R186, R188, R233, R161 ;  /* 0x000000e9bcba7223 */ /* 0x000fe200000100a1 */
[-C--:B------:R-:W-:Y:S01]  /*4930*/  FMUL.FTZ R220, R220, R23.reuse ;  /* 0x00000017dcdc7220 */ /* 0x080fe20000410000 */
[-C--:B------:R-:W-:Y:S01]  /*4940*/  FMUL.FTZ R230, R230, R23.reuse ;  /* 0x00000017e6e67220 */ /* 0x080fe20000410000 */
[----:B------:R-:W-:Y:S01]  /*4950*/  FFMA.FTZ R233, R206, R180, R181 ;  /* 0x000000b4cee97223 */ /* 0x000fe200000100b5 */
[----:B------:R-:W-:Y:S01]  /*4960*/  FMUL.FTZ R186, R186, R23 ;  /* 0x00000017baba7220 */ /* 0x000fe20000410000 */
[----:B------:R-:W-:Y:S01]  /*4970*/  FMUL.FTZ R231, R220, UR13 ;  /* 0x0000000ddce77c20 */ /* 0x000fe20008410000 */
[----:B------:R-:W-:Y:S01]  /*4980*/  FMUL.FTZ R230, R230, UR13 ;  /* 0x0000000de6e67c20 */ /* 0x000fe20008410000 */
[----:B------:R-:W-:Y:S01]  /*4990*/  @P5 SHF.L.U32 R229, R179, 0x10, RZ ;  /* 0x00000010b3e55819 */ /* 0x000fe200000006ff */
[----:B------:R-:W-:Y:S01]  /*49a0*/  FMUL.FTZ R220, R186, UR13 ;  /* 0x0000000dbadc7c20 */ /* 0x000fe20008410000 */
[----:B------:R-:W-:Y:S01]  /*49b0*/  @P2 SHF.L.U32 R228, R178, 0x10, RZ ;  /* 0x00000010b2e42819 */ /* 0x000fe200000006ff */
[----:B------:R-:W-:Y:S01]  /*49c0*/  FMUL.FTZ R186, R46, R230 ;  /* 0x000000e62eba7220 */ /* 0x000fe20000410000 */
[----:B------:R-:W-:Y:S01]  /*49d0*/  ISETP.GE.U32.AND P1, PT, R226, RZ, PT ;  /* 0x000000ffe200720c */ /* 0x000fe20003f26070 */
[----:B------:R-:W-:Y:S01]  /*49e0*/  FADD.FTZ R232, R204, -R233 ;  /* 0x800000e9cce87221 */ /* 0x000fe20000010000 */
[----:B------:R-:W-:Y:S01]  /*49f0*/  @P6 PRMT R179, R178, 0x7632, R179 ;  /* 0x00007632b2b36816 */ /* 0x000fe200000000b3 */
[----:B------:R-:W-:Y:S01]  /*4a00*/  FMUL.FTZ R178, R44, R231 ;  /* 0x000000e72cb27220 */ /* 0x000fe20000410000 */
[----:B------:R-:W-:Y:S01]  /*4a10*/  ISETP.GE.U32.AND.EX P1, PT, R227, 0x1000000, PT, P1 ;  /* 0x01000000e300780c */ /* 0x000fe20003f26110 */
[----:B------:R-:W-:Y:S01]  /*4a20*/  HFMA2 R187, -RZ, RZ, 0, 0 ;  /* 0x00000000ffbb7431 */ /* 0x000fe200000001ff */
[----:B------:R-:W-:Y:S01]  /*4a30*/  MOV R183, RZ ;  /* 0x000000ff00b77202 */ /* 0x000fe20000000f00 */
[----:B------:R-:W-:Y:S01]  /*4a40*/  @P2 FMUL.FTZ R187, R231, R228 ;  /* 0x000000e4e7bb2220 */ /* 0x000fe20000410000 */
[----:B------:R-:W-:Y:S01]  /*4a50*/  @P5 FMUL.FTZ R183, R230, R229 ;  /* 0x000000e5e6b75220 */ /* 0x000fe20000410000 */
[----:B------:R-:W-:Y:S01]  /*4a60*/  FSEL R178, R178, RZ, P2 ;  /* 0x000000ffb2b27208 */ /* 0x000fe20001000000 */
[----:B------:R-:W-:Y:S01]  /*4a70*/  FFMA.FTZ R232, R188, R232, R163 ;  /* 0x000000e8bce87223 */ /* 0x000fe200000100a3 */
[----:B------:R-:W-:Y:S01]  /*4a80*/  FSEL R186, R186, RZ, P5 ;  /* 0x000000ffbaba7208 */ /* 0x000fe20002800000 */
[-CC-:B------:R-:W-:Y:S01]  /*4a90*/  FFMA.FTZ R234, R221, R180.reuse, R181.reuse ;  /* 0x000000b4ddea7223 */ /* 0x180fe200000100b5 */
[----:B------:R-:W-:Y:S01]  /*4aa0*/  @P6 SHF.L.U32 R229, R179, 0x10, RZ ;  /* 0x00000010b3e56819 */ /* 0x000fe200000006ff */
[----:B------:R-:W-:Y:S01]  /*4ab0*/  HFMA2 R228, -RZ, RZ, 0, 0 ;  /* 0x00000000ffe47431 */ /* 0x000fe200000001ff */
[----:B------:R-:W-:Y:S01]  /*4ac0*/  LOP3.LUT P2, RZ, R226, 0xff, RZ, 0xc0, !PT ;  /* 0x000000ffe2ff7812 */ /* 0x000fe2000784c0ff */
[----:B------:R-:W-:Y:S01]  /*4ad0*/  FMUL.FTZ R232, R232, R23 ;  /* 0x00000017e8e87220 */ /* 0x000fe20000410000 */
[----:B------:R-:W-:Y:S01]  /*4ae0*/  LOP3.LUT P5, RZ, R226, 0xff00, RZ, 0xc0, !PT ;  /* 0x0000ff00e2ff7812 */ /* 0x000fe200078ac0ff */
[----:B------:R-:W-:Y:S01]  /*4af0*/  @P6 FMUL.FTZ R228, R220, R229 ;  /* 0x000000e5dce46220 */ /* 0x000fe20000410000 */
[----:B------:R-:W-:Y:S01]  /*4b00*/  FADD.FTZ R231, R219, -R234 ;  /* 0x800000eadbe77221 */ /* 0x000fe20000010000 */
[----:B------:R-:W-:Y:S01]  /*4b10*/  FFMA.FTZ R229, R218, R180, R181 ;  /* 0x000000b4dae57223 */ /* 0x000fe200000100b5 */
[----:B------:R-:W-:Y:S01]  /*4b20*/  FMUL.FTZ R236, R232, UR13 ;  /* 0x0000000de8ec7c20 */ /* 0x000fe20008410000 */
[----:B------:R-:W-:Y:S01]  /*4b30*/  @P1 PRMT R179, R179, 0x7632, R179 ;  /* 0x00007632b3b31816 */ /* 0x000fe200000000b3 */
[----:B------:R-:W-:Y:S01]  /*4b40*/  FFMA.FTZ R232, R188, R231, R156 ;  /* 0x000000e7bce87223 */ /* 0x000fe2000001009c */
[----:B------:R-:W-:Y:S01]  /*4b50*/  FADD.FTZ R234, R216, -R229 ;  /* 0x800000e5d8ea7221 */ /* 0x000fe20000010000 */
[----:B------:R-:W-:Y:S01]  /*4b60*/  MOV R230, RZ ;  /* 0x000000ff00e67202 */ /* 0x000fe20000000f00 */
[----:B------:R-:W-:Y:S01]  /*4b70*/  FADD.FTZ R138, R138, R183 ;  /* 0x000000b78a8a7221 */ /* 0x000fe20000010000 */
[-C--:B------:R-:W-:Y:S01]  /*4b80*/  FMUL.FTZ R232, R232, R23.reuse ;  /* 0x00000017e8e87220 */ /* 0x080fe20000410000 */
[C---:B------:R-:W-:Y:S01]  /*4b90*/  @P2 SHF.L.U32 R229, R176.reuse, 0x10, RZ ;  /* 0x00000010b0e52819 */ /* 0x040fe200000006ff */
[----:B------:R-:W-:Y:S01]  /*4ba0*/  FMUL.FTZ R183, R47, R236 ;  /* 0x000000ec2fb77220 */ /* 0x000fe20000410000 */
[----:B------:R-:W-:Y:S01]  /*4bb0*/  @P5 PRMT R231, R176, 0x7632, R231 ;  /* 0x00007632b0e75816 */ /* 0x000fe200000000e7 */
[----:B------:R-:W-:Y:S01]  /*4bc0*/  FFMA.FTZ R176, R188, R234, R157 ;  /* 0x000000eabcb07223 */ /* 0x000fe2000001009d */
[----:B------:R-:W-:Y:S01]  /*4bd0*/  @P1 SHF.L.U32 R179, R179, 0x10, RZ ;  /* 0x00000010b3b31819 */ /* 0x000fe200000006ff */
[----:B------:R-:W-:Y:S01]  /*4be0*/  FMUL.FTZ R233, R232, UR13 ;  /* 0x0000000de8e97c20 */ /* 0x000fe20008410000 */
[----:B------:R-:W-:Y:S01]  /*4bf0*/  @P5 SHF.L.U32 R231, R231, 0x10, RZ ;  /* 0x00000010e7e75819 */ /* 0x000fe200000006ff */
[----:B------:R-:W-:Y:S01]  /*4c00*/  FMUL.FTZ R176, R176, R23 ;  /* 0x00000017b0b07220 */ /* 0x000fe20000410000 */
[----:B------:R-:W-:Y:S01]  /*4c10*/  FMUL.FTZ R220, R45, R220 ;  /* 0x000000dc2ddc7220 */ /* 0x000fe20000410000 */
[----:B------:R-:W-:Y:S01]  /*4c20*/  @P1 FMUL.FTZ R230, R236, R179 ;  /* 0x000000b3ece61220 */ /* 0x000fe20000410000 */
[----:B------:R-:W-:-:S02]  /*4c30*/  HFMA2 R179, -RZ, RZ, 0, 0 ;  /* 0x00000000ffb37431 */ /* 0x000fc400000001ff */
[----:B------:R-:W-:Y:S01]  /*4c40*/  @P2 FMUL.FTZ R179, R233, R229 ;  /* 0x000000e5e9b32220 */ /* 0x000fe20000410000 */
[----:B------:R-:W-:Y:S01]  /*4c50*/  FMUL.FTZ R234, R176, UR13 ;  /* 0x0000000db0ea7c20 */ /* 0x000fe20008410000 */
[----:B------:R-:W-:Y:S01]  /*4c60*/  FMUL.FTZ R176, R40, R233 ;  /* 0x000000e928b07220 */ /* 0x000fe20000410000 */
[----:B------:R-:W-:Y:S01]  /*4c70*/  MOV R232, RZ ;  /* 0x000000ff00e87202 */ /* 0x000fe20000000f00 */
[----:B------:R-:W-:Y:S01]  /*4c80*/  FADD.FTZ R132, R132, R179 ;  /* 0x000000b384847221 */ /* 0x000fe20000010000 */
[----:B------:R-:W-:Y:S01]  /*4c90*/  FMUL.FTZ R179, R41, R234 ;  /* 0x000000ea29b37220 */ /* 0x000fe20000410000 */
[----:B------:R-:W-:Y:S01]  /*4ca0*/  FADD.FTZ R134, R134, R185 ;  /* 0x000000b986867221 */ /* 0x000fe20000010000 */
[----:B------:R-:W-:Y:S01]  /*4cb0*/  FADD.FTZ R136, R136, R187 ;  /* 0x000000bb88887221 */ /* 0x000fe20000010000 */
        /* <DEDUP_REMOVED lines=12> */
[----:B------:R-:W-:Y:S01]  /*4d80*/  F2FP.BF16.F32.PACK_AB R176, R185, R176 ;  /* 0x000000b0b9b0723e */ /* 0x000fe200000010ff */
[----:B------:R-:W-:Y:S06]  /*4d90*/  BRA `(.L_x_6207) ;  /* 0x00000004009c7947 */ /* 0x000fec0003800000 */
.L_x_6206:
[-CC-:B------:R-:W-:Y:S01]  /*4da0*/  FFMA.FTZ R88, R217, R180.reuse, R181.reuse ;  /* 0x000000b4d9587223 */ /* 0x180fe200000100b5 */
[C---:B------:R-:W-:Y:S01]  /*4db0*/  LOP3.LUT P6, RZ, R226.reuse, 0xff0000, RZ, 0xc0, !PT ;  /* 0x00ff0000e2ff7812 */ /* 0x040fe200078cc0ff */
[----:B------:R-:W-:Y:S01]  /*4dc0*/  HFMA2 R229, -RZ, RZ, 0, 0 ;  /* 0x00000000ffe57431 */ /* 0x000fe200000001ff */
[----:B------:R-:W-:Y:S01]  /*4dd0*/  LOP3.LUT P5, RZ, R227, 0xff, RZ, 0xc0, !PT ;  /* 0x000000ffe3ff7812 */ /* 0x000fe200078ac0ff */
[----:B------:R-:W-:Y:S01]  /*4de0*/  FADD.FTZ R89, R215, -R88 ;  /* 0x80000058d7597221 */ /* 0x000fe20000010000 */
[----:B------:R-:W-:Y:S02]  /*4df0*/  LOP3.LUT P1, RZ, R226, 0xff000000, RZ, 0xc0, !PT ;  /* 0xff000000e2ff7812 */ /* 0x000fe4000782c0ff */
[----:B------:R-:W-:Y:S02]  /*4e00*/  CS2R R186, SRZ ;  /* 0x0000000000ba7805 */ /* 0x000fe4000001ff00 */
[----:B------:R-:W-:Y:S01]  /*4e10*/  LOP3.LUT P2, RZ, R227, 0xff0000, RZ, 0xc0, !PT ;  /* 0x00ff0000e3ff7812 */ /* 0x000fe2000784c0ff */
[----:B------:R-:W-:Y:S01]  /*4e20*/  FFMA.FTZ R90, R188, R89, R158 ;  /* 0x00000059bc5a7223 */ /* 0x000fe2000001009e */
[----:B------:R-:W-:Y:S01]  /*4e30*/  FFMA.FTZ R89, R214, R180, R181 ;  /* 0x000000b4d6597223 */ /* 0x000fe200000100b5 */
[----:B------:R-:W-:-:S02]  /*4e40*/  MOV R185, RZ ;  /* 0x000000ff00b97202 */ /* 0x000fc40000000f00 */
[----:B------:R-:W-:Y:S01]  /*4e50*/  FMUL.FTZ R88, R90, R23 ;  /* 0x000000175a587220 */ /* 0x000fe20000410000 */
[----:B------:R-:W-:Y:S01]  /*4e60*/  FADD.FTZ R89, R212, -R89 ;  /* 0x80000059d4597221 */ /* 0x000fe20000010000 */
[----:B-----5:R-:W-:Y:S02]  /*4e70*/  @P6 SHF.L.U32 R120, R177, 0x10, RZ ;  /* 0x00000010b1786819 */ /* 0x020fe400000006ff */
[----:B------:R-:W-:Y:S01]  /*4e80*/  FMUL.FTZ R123, R88, UR13 ;  /* 0x0000000d587b7c20 */ /* 0x000fe20008410000 */
[-C--:B------:R-:W-:Y:S01]  /*4e90*/  FFMA.FTZ R88, R213, R180.reuse, R181 ;  /* 0x000000b4d5587223 */ /* 0x080fe200000100b5 */
[----:B------:R-:W-:Y:S01]  /*4ea0*/  FFMA.FTZ R91, R188, R89, R159 ;  /* 0x00000059bc5b7223 */ /* 0x000fe2000001009f */
[----:B0-----:R-:W-:Y:S01]  /*4eb0*/  @P5 SHF.L.U32 R182, R178, 0x10, RZ ;  /* 0x00000010b2b65819 */ /* 0x001fe200000006ff */
[----:B------:R-:W-:Y:S01]  /*4ec0*/  @P6 FMUL.FTZ R229, R120, R123 ;  /* 0x0000007b78e56220 */ /* 0x000fe20000410000 */
[----:B------:R-:W-:Y:S01]  /*4ed0*/  FFMA.FTZ R120, R209, R180, R181 ;  /* 0x000000b4d1787223 */ /* 0x000fe200000100b5 */
[----:B------:R-:W-:Y:S01]  /*4ee0*/  FADD.FTZ R121, R211, -R88 ;  /* 0x80000058d3797221 */ /* 0x000fe20000010000 */
[----:B------:R-:W-:Y:S01]  /*4ef0*/  FMUL.FTZ R88, R91, R23 ;  /* 0x000000175b587220 */ /* 0x000fe20000410000 */
[----:B------:R-:W-:Y:S01]  /*4f00*/  @P1 PRMT R177, R177, 0x7632, R177 ;  /* 0x00007632b1b11816 */ /* 0x000fe200000000b1 */
[----:B------:R-:W-:Y:S01]  /*4f10*/  FADD.FTZ R183, R207, -R120 ;  /* 0x80000078cfb77221 */ /* 0x000fe20000010000 */
[----:B------:R-:W-:Y:S01]  /*4f20*/  FFMA.FTZ R120, R188, R121, R160 ;  /* 0x00000079bc787223 */ /* 0x000fe200000100a0 */
[----:B------:R-:W-:Y:S01]  /*4f30*/  FMUL.FTZ R88, R88, UR13 ;  /* 0x0000000d58587c20 */ /* 0x000fe20008410000 */
[----:B------:R-:W-:Y:S01]  /*4f40*/  @P1 SHF.L.U32 R177, R177, 0x10, RZ ;  /* 0x00000010b1b11819 */ /* 0x000fe200000006ff */
[----:B------:R-:W-:Y:S01]  /*4f50*/  FFMA.FTZ R122, R188, R183, R162 ;  /* 0x000000b7bc7a7223 */ /* 0x000fe200000100a2 */
[-C--:B------:R-:W-:Y:S01]  /*4f60*/  FMUL.FTZ R89, R120, R23.reuse ;  /* 0x0000001778597220 */ /* 0x080fe20000410000 */
[----:B------:R-:W-:Y:S01]  /*4f70*/  @P2 SHF.L.U32 R184, R179, 0x10, RZ ;  /* 0x00000010b3b82819 */ /* 0x000fe200000006ff */
[----:B------:R-:W-:Y:S01]  /*4f80*/  FADD.FTZ R134, R134, R229 ;  /* 0x000000e586867221 */ /* 0x000fe20000010000 */
[----:B------:R-:W-:Y:S01]  /*4f90*/  FMUL.FTZ R121, R122, R23 ;  /* 0x000000177a797220 */ /* 0x000fe20000410000 */
[----:B------:R-:W-:Y:S01]  /*4fa0*/  FMUL.FTZ R89, R89, UR13 ;  /* 0x0000000d59597c20 */ /* 0x000fe20008410000 */
[-C--:B------:R-:W-:Y:S01]  /*4fb0*/  @P1 FMUL.FTZ R186, R177, R88.reuse ;  /* 0x00000058b1ba1220 */ /* 0x080fe20000410000 */
[----:B------:R-:W-:Y:S01]  /*4fc0*/  FMUL.FTZ R177, R42, R123 ;  /* 0x0000007b2ab17220 */ /* 0x000fe20000410000 */
[----:B------:R-:W-:Y:S01]  /*4fd0*/  FMUL.FTZ R121, R121, UR13 ;  /* 0x0000000d79797c20 */ /* 0x000fe20008410000 */
[-C--:B------:R-:W-:Y:S01]  /*4fe0*/  @P5 FMUL.FTZ R187, R182, R89.reuse ;  /* 0x00000059b6bb5220 */ /* 0x080fe20000410000 */
[----:B------:R-:W-:Y:S01]  /*4ff0*/  FMUL.FTZ R182, R43, R88 ;  /* 0x000000582bb67220 */ /* 0x000fe20000410000 */
[----:B------:R-:W-:Y:S01]  /*5000*/  FMUL.FTZ R183, R44, R89 ;  /* 0x000000592cb77220 */ /* 0x000fe20000410000 */
[-C--:B------:R-:W-:Y:S01]  /*5010*/  @P2 FMUL.FTZ R185, R184, R121.reuse ;  /* 0x00000079b8b92220 */ /* 0x080fe20000410000 */
[-CC-:B------:R-:W-:Y:S01]  /*5020*/  FFMA.FTZ R89, R210, R180.reuse, R181.reuse ;  /* 0x000000b4d2597223 */ /* 0x180fe200000100b5 */
[----:B------:R-:W-:Y:S01]  /*5030*/  FMUL.FTZ R184, R46, R121 ;  /* 0x000000792eb87220 */ /* 0x000fe20000410000 */
[----:B------:R-:W-:Y:S01]  /*5040*/  FSEL R182, R182, RZ, P1 ;  /* 0x000000ffb6b67208 */ /* 0x000fe20000800000 */
[-C--:B------:R-:W-:Y:S01]  /*5050*/  FFMA.FTZ R121, R206, R180.reuse, R181 ;  /* 0x000000b4ce797223 */ /* 0x080fe200000100b5 */
[----:B------:R-:W-:Y:S01]  /*5060*/  ISETP.GE.U32.AND P1, PT, R226, RZ, PT ;  /* 0x000000ffe200720c */ /* 0x000fe20003f26070 */
[----:B------:R-:W-:Y:S01]  /*5070*/  FADD.FTZ R89, R208, -R89 ;  /* 0x80000059d0597221 */ /* 0x000fe20000010000 */
[----:B------:R-:W-:Y:S01]  /*5080*/  FSEL R177, R177, RZ, P6 ;  /* 0x000000ffb1b17208 */ /* 0x000fe20003000000 */
[----:B------:R-:W-:Y:S01]  /*5090*/  FADD.FTZ R228, R204, -R121 ;  /* 0x80000079cce47221 */ /* 0x000fe20000010000 */
[C---:B------:R-:W-:Y:S01]  /*50a0*/  ISETP.GE.U32.AND.EX P1, PT, R227.reuse, 0x1000000, PT, P1 ;  /* 0x01000000e300780c */ /* 0x040fe20003f26110 */
[----:B------:R-:W-:Y:S01]  /*50b0*/  FFMA.FTZ R121, R188, R89, R161 ;  /* 0x00000059bc797223 */ /* 0x000fe200000100a1 */
[----:B------:R-:W-:Y:S01]  /*50c0*/  LOP3.LUT P6, RZ, R227, 0xff00, RZ, 0xc0, !PT ;  /* 0x0000ff00e3ff7812 */ /* 0x000fe200078cc0ff */
[-CC-:B------:R-:W-:Y:S01]  /*50d0*/  FFMA.FTZ R88, R221, R180.reuse, R181.reuse ;  /* 0x000000b4dd587223 */ /* 0x180fe200000100b5 */
[----:B------:R-:W-:Y:S01]  /*50e0*/  FFMA.FTZ R89, R218, R180, R181 ;  /* 0x000000b4da597223 */ /* 0x000fe200000100b5 */
[----:B------:R-:W-:Y:S01]  /*50f0*/  FSEL R183, R183, RZ, P5 ;  /* 0x000000ffb7b77208 */ /* 0x000fe20002800000 */
[----:B------:R-:W-:Y:S01]  /*5100*/  FFMA.FTZ R123, R188, R228, R163 ;  /* 0x000000e4bc7b7223 */ /* 0x000fe200000100a3 */
[----:B------:R-:W-:Y:S01]  /*5110*/  FSEL R184, R184, RZ, P2 ;  /* 0x000000ffb8b87208 */ /* 0x000fe20001000000 */
[----:B------:R-:W-:Y:S01]  /*5120*/  FADD.FTZ R228, R216, -R89 ;  /* 0x80000059d8e47221 */ /* 0x000fe20000010000 */
[C---:B------:R-:W-:Y:S01]  /*5130*/  LOP3.LUT P5, RZ, R226.reuse, 0xff, RZ, 0xc0, !PT ;  /* 0x000000ffe2ff7812 */ /* 0x040fe200078ac0ff */
[-C--:B------:R-:W-:Y:S01]  /*5140*/  FMUL.FTZ R89, R123, R23.reuse ;  /* 0x000000177b597220 */ /* 0x080fe20000410000 */
[----:B------:R-:W-:Y:S01]  /*5150*/  LOP3.LUT P2, RZ, R226, 0xff00, RZ, 0xc0, !PT ;  /* 0x0000ff00e2ff7812 */ /* 0x000fe2000784c0ff */
[----:B------:R-:W-:Y:S01]  /*5160*/  FADD.FTZ R138, R138, R185 ;  /* 0x000000b98a8a7221 */ /* 0x000fe20000010000 */
[----:B------:R-:W-:Y:S01]  /*5170*/  @P1 PRMT R233, R179, 0x7632, R233 ;  /* 0x00007632b3e91816 */ /* 0x000fe200000000e9 */
[----:B------:R-:W-:Y:S01]  /*5180*/  FADD.FTZ R179, R219, -R88 ;  /* 0x80000058dbb37221 */ /* 0x000fe20000010000 */
[----:B------:R-:W-:Y:S01]  /*5190*/  FMUL.FTZ R88, R121, R23 ;  /* 0x0000001779587220 */ /* 0x000fe20000410000 */
[----:B------:R-:W-:Y:S01]  /*51a0*/  @P6 PRMT R231, R178, 0x7632, R231 ;  /* 0x00007632b2e76816 */ /* 0x000fe200000000e7 */
[----:B------:R-:W-:Y:S01]  /*51b0*/  FMUL.FTZ R234, R89, UR13 ;  /* 0x0000000d59ea7c20 */ /* 0x000fe20008410000 */
[----:B------:R-:W-:Y:S01]  /*51c0*/  FFMA.FTZ R89, R188, R228, R157 ;  /* 0x000000e4bc597223 */ /* 0x000fe2000001009d */
[----:B------:R-:W-:Y:S01]  /*51d0*/  FMUL.FTZ R232, R88, UR13 ;  /* 0x0000000d58e87c20 */ /* 0x000fe20008410000 */
[----:B------:R-:W-:Y:S01]  /*51e0*/  FFMA.FTZ R88, R188, R179, R156 ;  /* 0x000000b3bc587223 */ /* 0x000fe2000001009c */
[----:B------:R-:W-:Y:S01]  /*51f0*/  @P6 SHF.L.U32 R231, R231, 0x10, RZ ;  /* 0x00000010e7e76819 */ /* 0x000fe200000006ff */
[-C--:B------:R-:W-:Y:S01]  /*5200*/  FMUL.FTZ R228, R89, R23.reuse ;  /* 0x0000001759e47220 */ /* 0x080fe20000410000 */
[----:B------:R-:W-:Y:S01]  /*5210*/  @P1 SHF.L.U32 R233, R233, 0x10, RZ ;  /* 0x00000010e9e91819 */ /* 0x000fe200000006ff */
[----:B------:R-:W-:Y:S01]  /*5220*/  FMUL.FTZ R179, R88, R23 ;  /* 0x0000001758b37220 */ /* 0x000fe20000410000 */
[C---:B------:R-:W-:Y:S01]  /*5230*/  @P5 SHF.L.U32 R220, R176.reuse, 0x10, RZ ;  /* 0x00000010b0dc5819 */ /* 0x040fe200000006ff */
[----:B------:R-:W-:Y:S01]  /*5240*/  HFMA2 R178, -RZ, RZ, 0, 0 ;  /* 0x00000000ffb27431 */ /* 0x000fe200000001ff */
[----:B------:R-:W-:Y:S01]  /*5250*/  @P2 PRMT R230, R176, 0x7632, R230 ;  /* 0x00007632b0e62816 */ /* 0x000fe200000000e6 */
[----:B------:R-:W-:Y:S01]  /*5260*/  @P6 FMUL.FTZ R178, R231, R232 ;  /* 0x000000e8e7b26220 */ /* 0x000fe20000410000 */
[----:B------:R-:W-:Y:S01]  /*5270*/  MOV R176, RZ ;  /* 0x000000ff00b07202 */ /* 0x000fe20000000f00 */
[-C--:B------:R-:W-:Y:S01]  /*5280*/  @P1 FMUL.FTZ R176, R233, R234.reuse ;  /* 0x000000eae9b01220 */ /* 0x080fe20000410000 */
[----:B------:R-:W-:Y:S01]  /*5290*/  FMUL.FTZ R233, R179, UR13 ;  /* 0x0000000db3e97c20 */ /* 0x000fe20008410000 */
[----:B------:R-:W-:Y:S01]  /*52a0*/  FMUL.FTZ R228, R228, UR13 ;  /* 0x0000000de4e47c20 */ /* 0x000fe20008410000 */
[----:B------:R-:W-:Y:S01]  /*52b0*/  FADD.FTZ R137, R137, R178 ;  /* 0x000000b289897221 */ /* 0x000fe20000010000 */
[----:B------:R-:W-:Y:S01]  /*52c0*/  FADD.FTZ R139, R139, R176 ;  /* 0x000000b08b8b7221 */ /* 0x000fe20000010000 */
[----:B------:R-:W-:Y:S01]  /*52d0*/  @P2 SHF.L.U32 R235, R230, 0x10, RZ ;  /* 0x00000010e6eb2819 */ /* 0x000fe200000006ff */
[----:B------:R-:W-:Y:S01]  /*52e0*/  FMUL.FTZ R185, R47, R234 ;  /* 0x000000ea2fb97220 */ /* 0x000fe20000410000 */
[----:B------:R-:W-:Y:S01]  /*52f0*/  FMUL.FTZ R179, R45, R232 ;  /* 0x000000e82db37220 */ /* 0x000fe20000410000 */
[-C--:B------:R-:W-:Y:S01]  /*5300*/  FMUL.FTZ R176, R40, R233.reuse ;  /* 0x000000e928b07220 */ /* 0x080fe20000410000 */
[-C--:B------:R-:W-:Y:S01]  /*5310*/  FMUL.FTZ R178, R41, R228.reuse ;  /* 0x000000e429b27220 */ /* 0x080fe20000410000 */
[----:B------:R-:W-:Y:S01]  /*5320*/  CS2R R230, SRZ ;  /* 0x0000000000e67805 */ /* 0x000fe2000001ff00 */
        /* <DEDUP_REMOVED lines=14> */
.L_x_6207:
        /* <DEDUP_REMOVED lines=10> */
.L_x_6205:
[----:B------:R-:W-:Y:S05]  /*54b0*/  BSYNC.RECONVERGENT B2 ;  /* 0x0000000000027941 */ /* 0x000fea0003800200 */
.L_x_6204:
        /* <DEDUP_REMOVED lines=13> */
[----:B------:R-:W-:Y:S02]  /*5590*/  HFMA2 R187, -RZ, RZ, 0, 0 ;  /* 0x00000000ffbb7431 */ /* 0x000fe400000001ff */
[----:B------:R-:W-:Y:S01]  /*55a0*/  FADD.FTZ R123, R198, -R91 ;  /* 0x8000005bc67b7221 */ /* 0x000fe20000010000 */
[C---:B------:R-:W-:Y:S01]  /*55b0*/  LOP3.LUT P4, RZ, R225.reuse, 0xff0000, RZ, 0xc0, !PT ;  /* 0x00ff0000e1ff7812 */ /* 0x040fe2000788c0ff */
[C---:B------:R-:W-:Y:S01]  /*55c0*/  FFMA.FTZ R90, R188.reuse, R89, R30 ;  /* 0x00000059bc5a7223 */ /* 0x040fe2000001001e */
[----:B------:R-:W-:Y:S01]  /*55d0*/  LOP3.LUT P5, RZ, R225, 0xff, RZ, 0xc0, !PT ;  /* 0x000000ffe1ff7812 */ /* 0x000fe200078ac0ff */
[----:B------:R-:W-:Y:S01]  /*55e0*/  FFMA.FTZ R122, R188, R123, R26 ;  /* 0x0000007bbc7a7223 */ /* 0x000fe2000001001a */
[----:B------:R-:W-:Y:S01]  /*55f0*/  CS2R R184, SRZ ;  /* 0x0000000000b87805 */ /* 0x000fe2000001ff00 */
[-C--:B------:R-:W-:Y:S01]  /*5600*/  FMUL.FTZ R88, R90, R23.reuse ;  /* 0x000000175a587220 */ /* 0x080fe20000410000 */
[----:B0-----:R-:W-:Y:S01]  /*5610*/  MOV R183, RZ ;  /* 0x000000ff00b77202 */ /* 0x001fe20000000f00 */
[----:B------:R-:W-:Y:S01]  /*5620*/  FMUL.FTZ R123, R122, R23 ;  /* 0x000000177a7b7220 */ /* 0x000fe20000410000 */
[C---:B-----5:R-:W-:Y:S01]  /*5630*/  @P6 SHF.L.U32 R89, R177.reuse, 0x10, RZ ;  /* 0x00000010b1596819 */ /* 0x060fe200000006ff */
[----:B------:R-:W-:Y:S01]  /*5640*/  FMUL.FTZ R182, R88, UR13 ;  /* 0x0000000d58b67c20 */ /* 0x000fe20008410000 */
[-C--:B------:R-:W-:Y:S01]  /*5650*/  FFMA.FTZ R88, R190, R180.reuse, R181 ;  /* 0x000000b4be587223 */ /* 0x080fe200000100b5 */
[----:B------:R-:W-:Y:S01]  /*5660*/  @P2 PRMT R177, R177, 0x7632, R177 ;  /* 0x00007632b1b12816 */ /* 0x000fe200000000b1 */
[----:B------:R-:W-:Y:S01]  /*5670*/  FMUL.FTZ R123, R123, UR13 ;  /* 0x0000000d7b7b7c20 */ /* 0x000fe20008410000 */
[----:B------:R-:W-:Y:S01]  /*5680*/  @P6 FMUL.FTZ R187, R182, R89 ;  /* 0x00000059b6bb6220 */ /* 0x000fe20000410000 */
[----:B------:R-:W-:Y:S01]  /*5690*/  FADD.FTZ R88, R197, -R88 ;  /* 0x80000058c5587221 */ /* 0x000fe20000010000 */
[----:B------:R-:W-:Y:S01]  /*56a0*/  FFMA.FTZ R89, R191, R180, R181 ;  /* 0x000000b4bf597223 */ /* 0x000fe200000100b5 */
[----:B------:R-:W-:Y:S01]  /*56b0*/  @P2 SHF.L.U32 R177, R177, 0x10, RZ ;  /* 0x00000010b1b12819 */ /* 0x000fe200000006ff */
[----:B------:R-:W-:Y:S01]  /*56c0*/  FMUL.FTZ R220, R62, R123 ;  /* 0x0000007b3edc7220 */ /* 0x000fe20000410000 */
[----:B------:R-:W-:Y:S01]  /*56d0*/  FFMA.FTZ R91, R188, R88, R31 ;  /* 0x00000058bc5b7223 */ /* 0x000fe2000001001f */
[----:B------:R-:W-:Y:S01]  /*56e0*/  FADD.FTZ R89, R194, -R89 ;  /* 0x80000059c2597221 */ /* 0x000fe20000010000 */
[----:B------:R-:W-:Y:S01]  /*56f0*/  @P5 SHF.L.U32 R121, R178, 0x10, RZ ;  /* 0x00000010b2795819 */ /* 0x000fe200000006ff */
[-CC-:B------:R-:W-:Y:S01]  /*5700*/  FFMA.FTZ R230, R200, R180.reuse, R181.reuse ;  /* 0x000000b4c8e67223 */ /* 0x180fe200000100b5 */
[----:B------:R-:W-:Y:S01]  /*5710*/  FMUL.FTZ R88, R91, R23 ;  /* 0x000000175b587220 */ /* 0x000fe20000410000 */
[----:B------:R-:W-:Y:S01]  /*5720*/  FFMA.FTZ R120, R188, R89, R24 ;  /* 0x00000059bc787223 */ /* 0x000fe20000010018 */
[----:B------:R-:W-:Y:S01]  /*5730*/  FSEL R220, R220, RZ, P4 ;  /* 0x000000ffdcdc7208 */ /* 0x000fe20002000000 */
[----:B------:R-:W-:Y:S01]  /*5740*/  FADD.FTZ R232, R201, -R230 ;  /* 0x800000e6c9e87221 */ /* 0x000fe20000010000 */
[----:B------:R-:W-:Y:S01]  /*5750*/  FMUL.FTZ R186, R88, UR13 ;  /* 0x0000000d58ba7c20 */ /* 0x000fe20008410000 */
[----:B------:R-:W-:Y:S01]  /*5760*/  @P4 SHF.L.U32 R88, R179, 0x10, RZ ;  /* 0x00000010b3584819 */ /* 0x000fe200000006ff */
[----:B------:R-:W-:Y:S01]  /*5770*/  FMUL.FTZ R89, R120, R23 ;  /* 0x0000001778597220 */ /* 0x000fe20000410000 */
[--C-:B------:R-:W-:Y:S01]  /*5780*/  FFMA.FTZ R230, R202, R180, R181.reuse ;  /* 0x000000b4cae67223 */ /* 0x100fe200000100b5 */
        /* <DEDUP_REMOVED lines=8> */
[----:B------:R-:W-:Y:S01]  /*5810*/  LOP3.LUT P6, RZ, R225, 0xff00, RZ, 0xc0, !PT ;  /* 0x0000ff00e1ff7812 */ /* 0x000fe200078cc0ff */
[----:B------:R-:W-:Y:S01]  /*5820*/  FADD.FTZ R121, R199, -R88 ;  /* 0x80000058c7797221 */ /* 0x000fe20000010000 */
[----:B------:R-:W-:Y:S01]  /*5830*/  FSEL R182, R182, RZ, P2 ;  /* 0x000000ffb6b67208 */ /* 0x000fe20001000000 */
[----:B------:R-:W-:Y:S01]  /*5840*/  FMUL.FTZ R186, R60, R89 ;  /* 0x000000593cba7220 */ /* 0x000fe20000410000 */
[----:B------:R-:W-:Y:S01]  /*5850*/  ISETP.GE.U32.AND P2, PT, R224, RZ, PT ;  /* 0x000000ffe000720c */ /* 0x000fe20003f46070 */
[----:B------:R-:W-:Y:S01]  /*5860*/  FFMA.FTZ R88, R205, R180, R181 ;  /* 0x000000b4cd587223 */ /* 0x000fe200000100b5 */
[----:B------:R-:W-:Y:S01]  /*5870*/  FFMA.FTZ R121, R188, R121, R25 ;  /* 0x00000079bc797223 */ /* 0x000fe20000010019 */
[----:B------:R-:W-:Y:S01]  /*5880*/  LOP3.LUT P4, RZ, R224, 0xff00, RZ, 0xc0, !PT ;  /* 0x0000ff00e0ff7812 */ /* 0x000fe2000788c0ff */
[----:B------:R-:W-:Y:S01]  /*5890*/  FFMA.FTZ R123, R188, R232, R27 ;  /* 0x000000e8bc7b7223 */ /* 0x000fe2000001001b */
[----:B------:R-:W-:Y:S01]  /*58a0*/  ISETP.GE.U32.AND.EX P2, PT, R225, 0x1000000, PT, P2 ;  /* 0x01000000e100780c */ /* 0x000fe20003f46120 */
[----:B------:R-:W-:Y:S01]  /*58b0*/  FADD.FTZ R233, R203, -R88 ;  /* 0x80000058cbe97221 */ /* 0x000fe20000010000 */
[----:B------:R-:W-:Y:S01]  /*58c0*/  FSEL R186, R186, RZ, P5 ;  /* 0x000000ffbaba7208 */ /* 0x000fe20002800000 */
[----:B------:R-:W-:Y:S01]  /*58d0*/  FMUL.FTZ R88, R121, R23 ;  /* 0x0000001779587220 */ /* 0x000fe20000410000 */
[----:B------:R-:W-:Y:S01]  /*58e0*/  @P6 PRMT R89, R178, 0x7632, R89 ;  /* 0x00007632b2596816 */ /* 0x000fe20000000059 */
[----:B------:R-:W-:Y:S01]  /*58f0*/  FADD.FTZ R230, R195, -R230 ;  /* 0x800000e6c3e67221 */ /* 0x000fe20000010000 */
[----:B------:R-:W-:Y:S01]  /*5900*/  LOP3.LUT P5, RZ, R224, 0xff, RZ, 0xc0, !PT ;  /* 0x000000ffe0ff7812 */ /* 0x000fe200078ac0ff */
[----:B------:R-:W-:Y:S01]  /*5910*/  FMUL.FTZ R234, R88, UR13 ;  /* 0x0000000d58ea7c20 */ /* 0x000fe20008410000 */
[----:B------:R-:W-:Y:S01]  /*5920*/  @P6 SHF.L.U32 R89, R89, 0x10, RZ ;  /* 0x0000001059596819 */ /* 0x000fe200000006ff */
[----:B------:R-:W-:-:S02]  /*5930*/  HFMA2 R178, -RZ, RZ, 0, 0 ;  /* 0x00000000ffb27431 */ /* 0x000fc400000001ff */
[----:B------:R-:W-:Y:S01]  /*5940*/  FFMA.FTZ R88, R188, R233, R28 ;  /* 0x000000e9bc587223 */ /* 0x000fe2000001001c */
[----:B------:R-:W-:Y:S01]  /*5950*/  @P4 PRMT R231, R176, 0x7632, R231 ;  /* 0x00007632b0e74816 */ /* 0x000fe200000000e7 */
[----:B------:R-:W-:Y:S01]  /*5960*/  FADD.FTZ R146, R146, R183 ;  /* 0x000000b792927221 */ /* 0x000fe20000010000 */
[----:B------:R-:W-:Y:S01]  /*5970*/  @P2 PRMT R229, R179, 0x7632, R229 ;  /* 0x00007632b3e52816 */ /* 0x000fe200000000e5 */
[----:B------:R-:W-:Y:S01]  /*5980*/  FMUL.FTZ R179, R123, R23 ;  /* 0x000000177bb37220 */ /* 0x000fe20000410000 */
[----:B------:R-:W-:Y:S01]  /*5990*/  @P6 FMUL.FTZ R178, R234, R89 ;  /* 0x00000059eab26220 */ /* 0x000fe20000410000 */
[----:B------:R-:W-:Y:S01]  /*59a0*/  FFMA.FTZ R89, R188, R230, R29 ;  /* 0x000000e6bc597223 */ /* 0x000fe2000001001d */
[----:B------:R-:W-:Y:S01]  /*59b0*/  @P2 SHF.L.U32 R229, R229, 0x10, RZ ;  /* 0x00000010e5e52819 */ /* 0x000fe200000006ff */
[----:B------:R-:W-:Y:S01]  /*59c0*/  FMUL.FTZ R236, R179, UR13 ;  /* 0x0000000db3ec7c20 */ /* 0x000fe20008410000 */
[-C--:B------:R-:W-:Y:S01]  /*59d0*/  FMUL.FTZ R179, R88, R23.reuse ;  /* 0x0000001758b37220 */ /* 0x080fe20000410000 */
[----:B------:R-:W-:Y:S01]  /*59e0*/  FMUL.FTZ R230, R89, R23 ;  /* 0x0000001759e67220 */ /* 0x000fe20000410000 */
[----:B------:R-:W-:Y:S01]  /*59f0*/  @P5 SHF.L.U32 R228, R176, 0x10, RZ ;  /* 0x00000010b0e45819 */ /* 0x000fe200000006ff */
[----:B------:R-:W-:Y:S01]  /*5a00*/  FADD.FTZ R145, R145, R178 ;  /* 0x000000b291917221 */ /* 0x000fe20000010000 */
[----:B------:R-:W-:Y:S01]  /*5a10*/  MOV R176, RZ ;  /* 0x000000ff00b07202 */ /* 0x000fe20000000f00 */
[----:B------:R-:W-:Y:S01]  /*5a20*/  @P2 FMUL.FTZ R176, R236, R229 ;  /* 0x000000e5ecb02220 */ /* 0x000fe20000410000 */
[----:B------:R-:W-:Y:S01]  /*5a30*/  FMUL.FTZ R233, R179, UR13 ;  /* 0x0000000db3e97c20 */ /* 0x000fe20008410000 */
[----:B------:R-:W-:Y:S01]  /*5a40*/  FMUL.FTZ R230, R230, UR13 ;  /* 0x0000000de6e67c20 */ /* 0x000fe20008410000 */
[----:B------:R-:W-:Y:S01]  /*5a50*/  @P4 SHF.L.U32 R231, R231, 0x10, RZ ;  /* 0x00000010e7e74819 */ /* 0x000fe200000006ff */
[----:B------:R-:W-:Y:S01]  /*5a60*/  FADD.FTZ R147, R147, R176 ;  /* 0x000000b093937221 */ /* 0x000fe20000010000 */
        /* <DEDUP_REMOVED lines=22> */
.L_x_6210:
        /* <DEDUP_REMOVED lines=8> */
[----:B------:R-:W-:Y:S01]  /*5c50*/  FFMA.FTZ R182, R188, R183, R30 ;  /* 0x000000b7bcb67223 */ /* 0x000fe2000001001e */
[----:B------:R-:W-:Y:S01]  /*5c60*/  FADD.FTZ R229, R194, -R229 ;  /* 0x800000e5c2e57221 */ /* 0x000fe20000010000 */
[----:B------:R-:W-:Y:S01]  /*5c70*/  FADD.FTZ R231, R198, -R231 ;  /* 0x800000e7c6e77221 */ /* 0x000fe20000010000 */
[----:B------:R-:W-:Y:S01]  /*5c80*/  LOP3.LUT P6, RZ, R225, 0xff00, RZ, 0xc0, !PT ;  /* 0x0000ff00e1ff7812 */ /* 0x000fe200078cc0ff */
[----:B------:R-:W-:Y:S01]  /*5c90*/  FMUL.FTZ R182, R23, R182 ;  /* 0x000000b617b67220 */ /* 0x000fe20000410000 */
[C---:B------:R-:W-:Y:S01]  /*5ca0*/  FFMA.FTZ R228, R188.reuse, R229, R24 ;  /* 0x000000e5bce47223 */ /* 0x040fe20000010018 */
[C---:B-----5:R-:W-:Y:S01]  /*5cb0*/  @P5 SHF.L.U32 R184, R177.reuse, 0x10, RZ ;  /* 0x00000010b1b85819 */ /* 0x060fe200000006ff */
[----:B------:R-:W-:Y:S01]  /*5cc0*/  FFMA.FTZ R234, R188, R231, R26 ;  /* 0x000000e7bcea7223 */ /* 0x000fe2000001001a */
        /* <DEDUP_REMOVED lines=10> */
[----:B------:R-:W-:Y:S01]  /*5d70*/  FADD.FTZ R232, R199, -R232 ;  /* 0x800000e8c7e87221 */ /* 0x000fe20000010000 */
[----:B------:R-:W-:Y:S01]  /*5d80*/  FSEL R182, R182, RZ, P5 ;  /* 0x000000ffb6b67208 */ /* 0x000fe20002800000 */
[----:B------:R-:W-:Y:S01]  /*5d90*/  FMUL.FTZ R231, R220, UR13 ;  /* 0x0000000ddce77c20 */ /* 0x000fe20008410000 */
[C---:B------:R-:W-:Y:S01]  /*5da0*/  FFMA.FTZ R184, R188.reuse, R184, R31 ;  /* 0x000000b8bcb87223 */ /* 0x040fe2000001001f */
[----:B------:R-:W-:Y:S01]  /*5db0*/  LOP3.LUT P5, RZ, R225, 0xff0000, RZ, 0xc0, !PT ;  /* 0x00ff0000e1ff7812 */ /* 0x000fe200078ac0ff */
[----:B------:R-:W-:Y:S01]  /*5dc0*/  FFMA.FTZ R220, R188, R232, R25 ;  /* 0x000000e8bcdc7223 */ /* 0x000fe20000010019 */
[----:B------:R-:W-:Y:S01]  /*5dd0*/  @P4 SHF.L.U32 R230, R178, 0x10, RZ ;  /* 0x00000010b2e64819 */ /* 0x000fe200000006ff */
[C---:B------:R-:W-:Y:S01]  /*5de0*/  FMUL.FTZ R177, R23.reuse, R184 ;  /* 0x000000b817b17220 */ /* 0x040fe20000410000 */
[C---:B------:R-:W-:Y:S01]  /*5df0*/  FMUL.FTZ R184, R23.reuse, R228 ;  /* 0x000000e417b87220 */ /* 0x040fe20000410000 */
[----:B------:R-:W-:Y:S01]  /*5e00*/  FMUL.FTZ R220, R23, R220 ;  /* 0x000000dc17dc7220 */ /* 0x000fe20000410000 */
[----:B------:R-:W-:Y:S01]  /*5e10*/  MOV R183, RZ ;  /* 0x000000ff00b77202 */ /* 0x000fe20000000f00 */
[----:B------:R-:W-:Y:S01]  /*5e20*/  FMUL.FTZ R228, R177, UR13 ;  /* 0x0000000db1e47c20 */ /* 0x000fe20008410000 */
[----:B------:R-:W-:Y:S01]  /*5e30*/  FMUL.FTZ R229, R184, UR13 ;  /* 0x0000000db8e57c20 */ /* 0x000fe20008410000 */
[----:B------:R-:W-:Y:S01]  /*5e40*/  FMUL.FTZ R184, R62, R231 ;  /* 0x000000e73eb87220 */ /* 0x000fe20000410000 */
[----:B------:R-:W-:Y:S01]  /*5e50*/  FMUL.FTZ R220, R220, UR13 ;  /* 0x0000000ddcdc7c20 */ /* 0x000fe20008410000 */
[-C--:B------:R-:W-:Y:S01]  /*5e60*/  FMUL.FTZ R177, R59, R228.reuse ;  /* 0x000000e43bb17220 */ /* 0x080fe20000410000 */
[----:B------:R-:W-:Y:S01]  /*5e70*/  @P2 FMUL.FTZ R186, R233, R228 ;  /* 0x000000e4e9ba2220 */ /* 0x000fe20000410000 */
[----:B------:R-:W-:Y:S01]  /*5e80*/  @P5 SHF.L.U32 R234, R179, 0x10, RZ ;  /* 0x00000010b3ea5819 */ /* 0x000fe200000006ff */
[-C--:B------:R-:W-:Y:S01]  /*5e90*/  @P4 FMUL.FTZ R187, R230, R229.reuse ;  /* 0x000000e5e6bb4220 */ /* 0x080fe20000410000 */
[----:B------:R-:W-:Y:S01]  /*5ea0*/  @P6 PRMT R179, R178, 0x7632, R179 ;  /* 0x00007632b2b36816 */ /* 0x000fe200000000b3 */
[----:B------:R-:W-:Y:S01]  /*5eb0*/  FMUL.FTZ R178, R60, R229 ;  /* 0x000000e53cb27220 */ /* 0x000fe20000410000 */
[----:B------:R-:W-:Y:S01]  /*5ec0*/  FSEL R177, R177, RZ, P2 ;  /* 0x000000ffb1b17208 */ /* 0x000fe20001000000 */
[-CC-:B------:R-:W-:Y:S01]  /*5ed0*/  FFMA.FTZ R230, R200, R180.reuse, R181.reuse ;  /* 0x000000b4c8e67223 */ /* 0x180fe200000100b5 */
[----:B------:R-:W-:Y:S01]  /*5ee0*/  ISETP.GE.U32.AND P2, PT, R224, RZ, PT ;  /* 0x000000ffe000720c */ /* 0x000fe20003f46070 */
[----:B------:R-:W-:Y:S01]  /*5ef0*/  HFMA2 R228, -RZ, RZ, 0, 0 ;  /* 0x00000000ffe47431 */ /* 0x000fe200000001ff */
[----:B------:R-:W-:Y:S01]  /*5f00*/  @P6 SHF.L.U32 R229, R179, 0x10, RZ ;  /* 0x00000010b3e56819 */ /* 0x000fe200000006ff */
[----:B------:R-:W-:Y:S01]  /*5f10*/  @P5 FMUL.FTZ R183, R234, R231 ;  /* 0x000000e7eab75220 */ /* 0x000fe20000410000 */
[----:B------:R-:W-:Y:S01]  /*5f20*/  ISETP.GE.U32.AND.EX P2, PT, R225, 0x1000000, PT, P2 ;  /* 0x01000000e100780c */ /* 0x000fe20003f46120 */
[--C-:B------:R-:W-:Y:S01]  /*5f30*/  FFMA.FTZ R232, R205, R180, R181.reuse ;  /* 0x000000b4cde87223 */ /* 0x100fe200000100b5 */
[----:B------:R-:W-:Y:S01]  /*5f40*/  FSEL R178, R178, RZ, P4 ;  /* 0x000000ffb2b27208 */ /* 0x000fe20002000000 */
[----:B------:R-:W-:Y:S01]  /*5f50*/  @P6 FMUL.FTZ R228, R229, R220 ;  /* 0x000000dce5e46220 */ /* 0x000fe20000410000 */
[----:B------:R-:W-:Y:S01]  /*5f60*/  FSEL R184, R184, RZ, P5 ;  /* 0x000000ffb8b87208 */ /* 0x000fe20002800000 */
[----:B------:R-:W-:Y:S01]  /*5f70*/  FADD.FTZ R229, R201, -R230 ;  /* 0x800000e6c9e57221 */ /* 0x000fe20000010000 */
[----:B------:R-:W-:Y:S01]  /*5f80*/  LOP3.LUT P4, RZ, R224, 0xff, RZ, 0xc0, !PT ;  /* 0x000000ffe0ff7812 */ /* 0x000fe2000788c0ff */
[----:B------:R-:W-:Y:S01]  /*5f90*/  FFMA.FTZ R234, R202, R180, R181 ;  /* 0x000000b4caea7223 */ /* 0x000fe200000100b5 */
[----:B------:R-:W-:Y:S01]  /*5fa0*/  LOP3.LUT P5, RZ, R224, 0xff00, RZ, 0xc0, !PT ;  /* 0x0000ff00e0ff7812 */ /* 0x000fe200078ac0ff */
[----:B------:R-:W-:Y:S01]  /*5fb0*/  FFMA.FTZ R236, R188, R229, R27 ;  /* 0x000000e5bcec7223 */ /* 0x000fe2000001001b */
[----:B------:R-:W-:Y:S01]  /*5fc0*/  FADD.FTZ R229, R203, -R232 ;  /* 0x800000e8cbe57221 */ /* 0x000fe20000010000 */
[----:B------:R-:W-:Y:S01]  /*5fd0*/  FADD.FTZ R234, R195, -R234 ;  /* 0x800000eac3ea7221 */ /* 0x000fe20000010000 */
[----:B------:R-:W-:Y:S01]  /*5fe0*/  MOV R230, RZ ;  /* 0x000000ff00e67202 */ /* 0x000fe20000000f00 */
[----:B------:R-:W-:Y:S01]  /*5ff0*/  FADD.FTZ R146, R146, R183 ;  /* 0x000000b792927221 */ /* 0x000fe20000010000 */
[----:B------:R-:W-:Y:S01]  /*6000*/  @P2 PRMT R231, R179, 0x7632, R231 ;  /* 0x00007632b3e72816 */ /* 0x000fe200000000e7 */
[----:B------:R-:W-:Y:S01]  /*6010*/  FMUL.FTZ R179, R23, R236 ;  /* 0x000000ec17b37220 */ /* 0x000fe20000410000 */
[C---:B------:R-:W-:Y:S01]  /*6020*/  FFMA.FTZ R232, R188.reuse, R229, R28 ;  /* 0x000000e5bce87223 */ /* 0x040fe2000001001c */
[----:B------:R-:W-:Y:S01]  /*6030*/  FFMA.FTZ R234, R188, R234, R29 ;  /* 0x000000eabcea7223 */ /* 0x000fe2000001001d */
[----:B------:R-:W-:Y:S01]  /*6040*/  @P2 SHF.L.U32 R233, R231, 0x10, RZ ;  /* 0x00000010e7e92819 */ /* 0x000fe200000006ff */
[----:B------:R-:W-:Y:S01]  /*6050*/  FMUL.FTZ R236, R179, UR13 ;  /* 0x0000000db3ec7c20 */ /* 0x000fe20008410000 */
[C---:B------:R-:W-:Y:S01]  /*6060*/  @P4 SHF.L.U32 R238, R176.reuse, 0x10, RZ ;  /* 0x00000010b0ee4819 */ /* 0x040fe200000006ff */
[C---:B------:R-:W-:Y:S01]  /*6070*/  FMUL.FTZ R229, R23.reuse, R234 ;  /* 0x000000ea17e57220 */ /* 0x040fe20000410000 */
[----:B------:R-:W-:Y:S01]  /*6080*/  @P5 PRMT R231, R176, 0x7632, R231 ;  /* 0x00007632b0e75816 */ /* 0x000fe200000000e7 */
[----:B------:R-:W-:Y:S01]  /*6090*/  FMUL.FTZ R176, R23, R232 ;  /* 0x000000e817b07220 */ /* 0x000fe20000410000 */
[-C--:B------:R-:W-:Y:S01]  /*60a0*/  @P2 FMUL.FTZ R230, R233, R236.reuse ;  /* 0x000000ece9e62220 */ /* 0x080fe20000410000 */
[----:B------:R-:W-:Y:S01]  /*60b0*/  HFMA2 R179, -RZ, RZ, 0, 0 ;  /* 0x00000000ffb37431 */ /* 0x000fe200000001ff */
[----:B------:R-:W-:Y:S01]  /*60c0*/  @P5 SHF.L.U32 R233, R231, 0x10, RZ ;  /* 0x00000010e7e95819 */ /* 0x000fe200000006ff */
[----:B------:R-:W-:Y:S01]  /*60d0*/  FMUL.FTZ R231, R176, UR13 ;  /* 0x0000000db0e77c20 */ /* 0x000fe20008410000 */
[----:B------:R-:W-:Y:S01]  /*60e0*/  FMUL.FTZ R234, R229, UR13 ;  /* 0x0000000de5ea7c20 */ /* 0x000fe20008410000 */
[----:B------:R-:W-:Y:S01]  /*60f0*/  FMUL.FTZ R183, R63, R236 ;  /* 0x000000ec3fb77220 */ /* 0x000fe20000410000 */
[----:B------:R-:W-:Y:S01]  /*6100*/  FMUL.FTZ R220, R61, R220 ;  /* 0x000000dc3ddc7220 */ /* 0x000fe20000410000 */
[-C--:B------:R-:W-:Y:S01]  /*6110*/  @P4 FMUL.FTZ R179, R238, R231.reuse ;  /* 0x000000e7eeb34220 */ /* 0x080fe20000410000 */
[----:B------:R-:W-:Y:S01]  /*6120*/  FMUL.FTZ R176, R56, R231 ;  /* 0x000000e738b07220 */ /* 0x000fe20000410000 */
[----:B------:R-:W-:Y:S01]  /*6130*/  MOV R232, RZ ;  /* 0x000000ff00e87202 */ /* 0x000fe20000000f00 */
[----:B------:R-:W-:Y:S01]  /*6140*/  FADD.FTZ R142, R142, R185 ;  /* 0x000000b98e8e7221 */ /* 0x000fe20000010000 */
[----:B------:R-:W-:Y:S01]  /*6150*/  FADD.FTZ R140, R140, R179 ;  /* 0x000000b38c8c7221 */ /* 0x000fe20000010000 */
[-C--:B------:R-:W-:Y:S01]  /*6160*/  FMUL.FTZ R179, R57, R234.reuse ;  /* 0x000000ea39b37220 */ /* 0x080fe20000410000 */
        /* <DEDUP_REMOVED lines=14> */
.L_x_6211:
        /* <DEDUP_REMOVED lines=8> */
.L_x_6209:
[----:B------:R-:W-:Y:S05]  /*62d0*/  BSYNC.RECONVERGENT B2 ;  /* 0x0000000000027941 */ /* 0x000fea0003800200 */
.L_x_6208:
[----:B------:R-:W-:Y:S05]  /*62e0*/  @!P3 BRA `(.L_x_6201) ;  /* 0x0000000c0090b947 */ /* 0x000fea0003800000 */
[----:B-12---:R-:W1:Y:S02]  /*62f0*/  LDC.64 R176, c[0x0][0x390] ;  /* 0x0000e400ffb07b82 */ /* 0x006e640000000a00 */
        /* <DEDUP_REMOVED lines=14> */
[C---:B------:R-:W-:Y:S01]  /*63e0*/  FFMA.FTZ R90, R188.reuse, R91, R170 ;  /* 0x0000005bbc5a7223 */ /* 0x040fe200000100aa */
[----:B------:R-:W-:Y:S01]  /*63f0*/  MOV R186, RZ ;  /* 0x000000ff00ba7202 */ /* 0x000fe20000000f00 */
[C---:B------:R-:W-:Y:S01]  /*6400*/  FFMA.FTZ R91, R188.reuse, R88, R171 ;  /* 0x00000058bc5b7223 */ /* 0x040fe200000100ab */
[----:B------:R-:W-:Y:S01]  /*6410*/  FFMA.FTZ R120, R188, R121, R172 ;  /* 0x00000079bc787223 */ /* 0x000fe200000100ac */
[C---:B-----5:R-:W-:Y:S01]  /*6420*/  @P2 SHF.L.U32 R89, R177.reuse, 0x10, RZ ;  /* 0x00000010b1592819 */ /* 0x060fe200000006ff */
[-C--:B------:R-:W-:Y:S01]  /*6430*/  FMUL.FTZ R88, R90, R23.reuse ;  /* 0x000000175a587220 */ /* 0x080fe20000410000 */
[----:B------:R-:W-:Y:S01]  /*6440*/  @P4 PRMT R177, R177, 0x7632, R177 ;  /* 0x00007632b1b14816 */ /* 0x000fe200000000b1 */
[-C--:B------:R-:W-:Y:S01]  /*6450*/  FMUL.FTZ R121, R91, R23.reuse ;  /* 0x000000175b797220 */ /* 0x080fe20000410000 */
[----:B------:R-:W-:Y:S01]  /*6460*/  FMUL.FTZ R122, R120, R23 ;  /* 0x00000017787a7220 */ /* 0x000fe20000410000 */
[----:B------:R-:W-:Y:S01]  /*6470*/  FMUL.FTZ R88, R88, UR13 ;  /* 0x0000000d58587c20 */ /* 0x000fe20008410000 */
[----:B------:R-:W-:Y:S01]  /*6480*/  @P4 SHF.L.U32 R177, R177, 0x10, RZ ;  /* 0x00000010b1b14819 */ /* 0x000fe200000006ff */
[----:B0-----:R-:W-:Y:S01]  /*6490*/  FMUL.FTZ R182, R121, UR13 ;  /* 0x0000000d79b67c20 */ /* 0x001fe20008410000 */
[----:B------:R-:W-:Y:S01]  /*64a0*/  HFMA2 R185, -RZ, RZ, 0, 0 ;  /* 0x00000000ffb97431 */ /* 0x000fe200000001ff */
[----:B------:R-:W-:Y:S01]  /*64b0*/  LOP3.LUT P5, RZ, R223, 0xff00, RZ, 0xc0, !PT ;  /* 0x0000ff00dfff7812 */ /* 0x000fe200078ac0ff */
[----:B------:R-:W-:Y:S01]  /*64c0*/  @P2 FMUL.FTZ R185, R88, R89 ;  /* 0x0000005958b92220 */ /* 0x000fe20000410000 */
[----:B------:R-:W-:Y:S01]  /*64d0*/  @P4 FMUL.FTZ R186, R182, R177 ;  /* 0x000000b1b6ba4220 */ /* 0x000fe20000410000 */
[----:B------:R-:W-:Y:S01]  /*64e0*/  FMUL.FTZ R177, R74, R88 ;  /* 0x000000584ab17220 */ /* 0x000fe20000410000 */
[----:B------:R-:W-:Y:S01]  /*64f0*/  FFMA.FTZ R88, R12, R180, R181 ;  /* 0x000000b40c587223 */ /* 0x000fe200000100b5 */
[----:B------:R-:W-:Y:S01]  /*6500*/  FMUL.FTZ R122, R122, UR13 ;  /* 0x0000000d7a7a7c20 */ /* 0x000fe20008410000 */
[----:B------:R-:W-:Y:S01]  /*6510*/  FMUL.FTZ R182, R75, R182 ;  /* 0x000000b64bb67220 */ /* 0x000fe20000410000 */
[----:B------:R-:W-:Y:S01]  /*6520*/  @P3 SHF.L.U32 R123, R178, 0x10, RZ ;  /* 0x00000010b27b3819 */ /* 0x000fe200000006ff */
[----:B------:R-:W-:Y:S01]  /*6530*/  FADD.FTZ R88, R19, -R88 ;  /* 0x8000005813587221 */ /* 0x000fe20000010000 */
[----:B------:R-:W-:Y:S01]  /*6540*/  FMUL.FTZ R184, R76, R122 ;  /* 0x0000007a4cb87220 */ /* 0x000fe20000410000 */
[----:B------:R-:W-:Y:S01]  /*6550*/  FSEL R177, R177, RZ, P2 ;  /* 0x000000ffb1b17208 */ /* 0x000fe20001000000 */
[----:B------:R-:W-:Y:S01]  /*6560*/  HFMA2 R183, -RZ, RZ, 0, 0 ;  /* 0x00000000ffb77431 */ /* 0x000fe200000001ff */
[----:B------:R-:W-:Y:S01]  /*6570*/  ISETP.GE.U32.AND P2, PT, R222, RZ, PT ;  /* 0x000000ffde00720c */ /* 0x000fe20003f46070 */
[----:B------:R-:W-:Y:S01]  /*6580*/  FFMA.FTZ R121, R188, R88, R173 ;  /* 0x00000058bc797223 */ /* 0x000fe200000100ad */
[----:B------:R-:W-:Y:S01]  /*6590*/  FSEL R182, R182, RZ, P4 ;  /* 0x000000ffb6b67208 */ /* 0x000fe20002000000 */
[----:B------:R-:W-:Y:S01]  /*65a0*/  @P3 FMUL.FTZ R183, R122, R123 ;  /* 0x0000007b7ab73220 */ /* 0x000fe20000410000 */
[----:B------:R-:W-:Y:S01]  /*65b0*/  LOP3.LUT P4, RZ, R222, 0xff, RZ, 0xc0, !PT ;  /* 0x000000ffdeff7812 */ /* 0x000fe2000788c0ff */
[-CC-:B------:R-:W-:Y:S01]  /*65c0*/  FFMA.FTZ R230, R22, R180.reuse, R181.reuse ;  /* 0x000000b416e67223 */ /* 0x180fe200000100b5 */
[----:B------:R-:W-:Y:S01]  /*65d0*/  FSEL R184, R184, RZ, P3 ;  /* 0x000000ffb8b87208 */ /* 0x000fe20001800000 */
[-CC-:B------:R-:W-:Y:S01]  /*65e0*/  FFMA.FTZ R187, R13, R180.reuse, R181.reuse ;  /* 0x000000b40dbb7223 */ /* 0x180fe200000100b5 */
[----:B------:R-:W-:Y:S01]  /*65f0*/  LOP3.LUT P3, RZ, R222, 0xff00, RZ, 0xc0, !PT ;  /* 0x0000ff00deff7812 */ /* 0x000fe2000786c0ff */
[-CC-:B------:R-:W-:Y:S01]  /*6600*/  FFMA.FTZ R123, R7, R180.reuse, R181.reuse ;  /* 0x000000b4077b7223 */ /* 0x180fe200000100b5 */
[----:B------:R-:W-:Y:S01]  /*6610*/  ISETP.GE.U32.AND.EX P2, PT, R223, 0x1000000, PT, P2 ;  /* 0x01000000df00780c */ /* 0x000fe20003f46120 */
[----:B------:R-:W-:Y:S01]  /*6620*/  FFMA.FTZ R122, R8, R180, R181 ;  /* 0x000000b4087a7223 */ /* 0x000fe200000100b5 */
[----:B------:R-:W-:Y:S01]  /*6630*/  @P5 PRMT R88, R178, 0x7632, R88 ;  /* 0x00007632b2585816 */ /* 0x000fe20000000058 */
[----:B------:R-:W-:Y:S01]  /*6640*/  FMUL.FTZ R178, R121, R23 ;  /* 0x0000001779b27220 */ /* 0x000fe20000410000 */
[----:B------:R-:W-:Y:S01]  /*6650*/  MOV R180, RZ ;  /* 0x000000ff00b47202 */ /* 0x000fe20000000f00 */
[----:B------:R-:W-:Y:S01]  /*6660*/  FADD.FTZ R187, R20, -R187 ;  /* 0x800000bb14bb7221 */ /* 0x000fe20000010000 */
[----:B------:R-:W-:Y:S01]  /*6670*/  @P5 SHF.L.U32 R89, R88, 0x10, RZ ;  /* 0x0000001058595819 */ /* 0x000fe200000006ff */
[----:B------:R-:W-:Y:S01]  /*6680*/  FMUL.FTZ R178, R178, UR13 ;  /* 0x0000000db2b27c20 */ /* 0x000fe20008410000 */
[----:B------:R-:W-:Y:S01]  /*6690*/  FADD.FTZ R88, R21, -R230 ;  /* 0x800000e615587221 */ /* 0x000fe20000010000 */
[----:B------:R-:W-:Y:S01]  /*66a0*/  FADD.FTZ R230, R15, -R122 ;  /* 0x8000007a0fe67221 */ /* 0x000fe20000010000 */
[----:B------:R-:W-:Y:S01]  /*66b0*/  LOP3.LUT P6, RZ, R223, 0xff0000, RZ, 0xc0, !PT ;  /* 0x00ff0000dfff7812 */ /* 0x000fe200078cc0ff */
[----:B------:R-:W-:Y:S01]  /*66c0*/  @P5 FMUL.FTZ R180, R178, R89 ;  /* 0x00000059b2b45220 */ /* 0x000fe20000410000 */
[----:B------:R-:W-:Y:S01]  /*66d0*/  FADD.FTZ R89, R14, -R123 ;  /* 0x8000007b0e597221 */ /* 0x000fe20000010000 */
[----:B------:R-:W-:Y:S01]  /*66e0*/  @P4 SHF.L.U32 R181, R176, 0x10, RZ ;  /* 0x00000010b0b54819 */ /* 0x000fe200000006ff */
[----:B------:R-:W-:Y:S01]  /*66f0*/  FFMA.FTZ R123, R188, R88, R175 ;  /* 0x00000058bc7b7223 */ /* 0x000fe200000100af */
[----:B------:R-:W-:Y:S01]  /*6700*/  @P3 PRMT R176, R176, 0x7632, R176 ;  /* 0x00007632b0b03816 */ /* 0x000fe200000000b0 */
[C---:B------:R-:W-:Y:S01]  /*6710*/  FFMA.FTZ R122, R188.reuse, R187, R174 ;  /* 0x000000bbbc7a7223 */ /* 0x040fe200000100ae */
[----:B------:R-:W-:Y:S01]  /*6720*/  @P2 PRMT R220, R179, 0x7632, R220 ;  /* 0x00007632b3dc2816 */ /* 0x000fe200000000dc */
[C---:B------:R-:W-:Y:S01]  /*6730*/  FFMA.FTZ R88, R188.reuse, R89, R168 ;  /* 0x00000059bc587223 */ /* 0x040fe200000100a8 */
[----:B------:R-:W-:Y:S01]  /*6740*/  FFMA.FTZ R89, R188, R230, R169 ;  /* 0x000000e6bc597223 */ /* 0x000fe200000100a9 */
[----:B------:R-:W-:Y:S01]  /*6750*/  @P3 SHF.L.U32 R187, R176, 0x10, RZ ;  /* 0x00000010b0bb3819 */ /* 0x000fe200000006ff */
[-C--:B------:R-:W-:Y:S01]  /*6760*/  FMUL.FTZ R230, R123, R23.reuse ;  /* 0x000000177be67220 */ /* 0x080fe20000410000 */
[----:B------:R-:W-:Y:S01]  /*6770*/  @P2 SHF.L.U32 R231, R220, 0x10, RZ ;  /* 0x00000010dce72819 */ /* 0x000fe200000006ff */
[-C--:B------:R-:W-:Y:S01]  /*6780*/  FMUL.FTZ R220, R122, R23.reuse ;  /* 0x000000177adc7220 */ /* 0x080fe20000410000 */
[-C--:B------:R-:W-:Y:S01]  /*6790*/  FMUL.FTZ R176, R88, R23.reuse ;  /* 0x0000001758b07220 */ /* 0x080fe20000410000 */
[----:B------:R-:W-:Y:S01]  /*67a0*/  FMUL.FTZ R23, R89, R23 ;  /* 0x0000001759177220 */ /* 0x000fe20000410000 */
[----:B------:R-:W-:Y:S01]  /*67b0*/  @P6 SHF.L.U32 R228, R179, 0x10, RZ ;  /* 0x00000010b3e46819 */ /* 0x000fe200000006ff */
[----:B------:R-:W-:Y:S01]  /*67c0*/  FMUL.FTZ R233, R220, UR13 ;  /* 0x0000000ddce97c20 */ /* 0x000fe20008410000 */
[----:B------:R-:W-:Y:S01]  /*67d0*/  FMUL.FTZ R176, R176, UR13 ;  /* 0x0000000db0b07c20 */ /* 0x000fe20008410000 */
[----:B------:R-:W-:Y:S01]  /*67e0*/  FMUL.FTZ R220, R23, UR13 ;  /* 0x0000000d17dc7c20 */ /* 0x000fe20008410000 */
        /* <DEDUP_REMOVED lines=32> */
.L_x_6212:
        /* <DEDUP_REMOVED lines=9> */
[----:B------:R-:W-:Y:S01]  /*6a80*/  FFMA.FTZ R220, R188, R231, R170 ;  /* 0x000000e7bcdc7223 */ /* 0x000fe200000100aa */
[----:B------:R-:W-:-:S02]  /*6a90*/  HFMA2 R185, -RZ, RZ, 0, 0 ;  /* 0x00000000ffb97431 */ /* 0x000fc400000001ff */
[C---:B------:R-:W-:Y:S01]  /*6aa0*/  FFMA.FTZ R228, R188.reuse, R228, R171 ;  /* 0x000000e4bce47223 */ /* 0x040fe200000100ab */
[----:B------:R-:W-:Y:S01]  /*6ab0*/  FFMA.FTZ R234, R188, R233, R172 ;  /* 0x000000e9bcea7223 */ /* 0x000fe200000100ac */
        /* <DEDUP_REMOVED lines=8> */
[-CC-:B0-----:R-:W-:Y:S01]  /*6b40*/  FFMA.FTZ R182, R22, R180.reuse, R181.reuse ;  /* 0x000000b416b67223 */ /* 0x181fe200000100b5 */
[----:B------:R-:W-:Y:S01]  /*6b50*/  FMUL.FTZ R231, R228, UR13 ;  /* 0x0000000de4e77c20 */ /* 0x000fe20008410000 */
[-CC-:B------:R-:W-:Y:S01]  /*6b60*/  FFMA.FTZ R229, R7, R180.reuse, R181.reuse ;  /* 0x000000b407e57223 */ /* 0x180fe200000100b5 */
[-C--:B------:R-:W-:Y:S01]  /*6b70*/  @P2 FMUL.FTZ R185, R230, R177.reuse ;  /* 0x000000b1e6b92220 */ /* 0x080fe20000410000 */
[----:B------:R-:W-:Y:S01]  /*6b80*/  FMUL.FTZ R177, R74, R177 ;  /* 0x000000b14ab17220 */ /* 0x000fe20000410000 */
[----:B------:R-:W-:Y:S01]  /*6b90*/  FMUL.FTZ R220, R220, UR13 ;  /* 0x0000000ddcdc7c20 */ /* 0x000fe20008410000 */
[----:B------:R-:W-:Y:S01]  /*6ba0*/  FFMA.FTZ R228, R8, R180, R181 ;  /* 0x000000b408e47223 */ /* 0x000fe200000100b5 */
[----:B------:R-:W-:Y:S01]  /*6bb0*/  @P3 SHF.L.U32 R236, R178, 0x10, RZ ;  /* 0x00000010b2ec3819 */ /* 0x000fe200000006ff */
[-C--:B------:R-:W-:Y:S01]  /*6bc0*/  FMUL.FTZ R181, R76, R231.reuse ;  /* 0x000000e74cb57220 */ /* 0x080fe20000410000 */
[----:B------:R-:W-:Y:S01]  /*6bd0*/  FSEL R177, R177, RZ, P2 ;  /* 0x000000ffb1b17208 */ /* 0x000fe20001000000 */
[----:B------:R-:W-:Y:S01]  /*6be0*/  FMUL.FTZ R180, R75, R220 ;  /* 0x000000dc4bb47220 */ /* 0x000fe20000410000 */
[----:B------:R-:W-:Y:S01]  /*6bf0*/  LOP3.LUT P5, RZ, R223, 0xff00, RZ, 0xc0, !PT ;  /* 0x0000ff00dfff7812 */ /* 0x000fe200078ac0ff */
[----:B------:R-:W-:Y:S01]  /*6c00*/  HFMA2 R183, -RZ, RZ, 0, 0 ;  /* 0x00000000ffb77431 */ /* 0x000fe200000001ff */
[----:B------:R-:W-:Y:S01]  /*6c10*/  ISETP.GE.U32.AND P2, PT, R222, RZ, PT ;  /* 0x000000ffde00720c */ /* 0x000fe20003f46070 */
[----:B------:R-:W-:Y:S01]  /*6c20*/  @P3 FMUL.FTZ R183, R236, R231 ;  /* 0x000000e7ecb73220 */ /* 0x000fe20000410000 */
[----:B------:R-:W-:Y:S01]  /*6c30*/  @P4 SHF.L.U32 R233, R232, 0x10, RZ ;  /* 0x00000010e8e94819 */ /* 0x000fe200000006ff */
[----:B------:R-:W-:Y:S01]  /*6c40*/  FADD.FTZ R182, R21, -R182 ;  /* 0x800000b615b67221 */ /* 0x000fe20000010000 */
[----:B------:R-:W-:Y:S01]  /*6c50*/  FSEL R181, R181, RZ, P3 ;  /* 0x000000ffb5b57208 */ /* 0x000fe20001800000 */
[----:B------:R-:W-:Y:S01]  /*6c60*/  FADD.FTZ R229, R14, -R229 ;  /* 0x800000e50ee57221 */ /* 0x000fe20000010000 */
[----:B------:R-:W-:Y:S01]  /*6c70*/  ISETP.GE.U32.AND.EX P2, PT, R223, 0x1000000, PT, P2 ;  /* 0x01000000df00780c */ /* 0x000fe20003f46120 */
[----:B------:R-:W-:Y:S01]  /*6c80*/  FADD.FTZ R228, R15, -R228 ;  /* 0x800000e40fe47221 */ /* 0x000fe20000010000 */
[----:B------:R-:W-:Y:S01]  /*6c90*/  LOP3.LUT P6, RZ, R223, 0xff0000, RZ, 0xc0, !PT ;  /* 0x00ff0000dfff7812 */ /* 0x000fe200078cc0ff */
[----:B------:R-:W-:Y:S01]  /*6ca0*/  FFMA.FTZ R236, R188, R182, R175 ;  /* 0x000000b6bcec7223 */ /* 0x000fe200000100af */
[----:B------:R-:W-:Y:S01]  /*6cb0*/  LOP3.LUT P3, RZ, R222, 0xff00, RZ, 0xc0, !PT ;  /* 0x0000ff00deff7812 */ /* 0x000fe2000786c0ff */
[----:B------:R-:W-:Y:S01]  /*6cc0*/  FADD.FTZ R184, R19, -R184 ;  /* 0x800000b813b87221 */ /* 0x000fe20000010000 */
[----:B------:R-:W-:Y:S01]  /*6cd0*/  MOV R186, RZ ;  /* 0x000000ff00ba7202 */ /* 0x000fe20000000f00 */
[----:B------:R-:W-:Y:S01]  /*6ce0*/  @P4 FMUL.FTZ R186, R233, R220 ;  /* 0x000000dce9ba4220 */ /* 0x000fe20000410000 */
[----:B------:R-:W-:Y:S01]  /*6cf0*/  FSEL R180, R180, RZ, P4 ;  /* 0x000000ffb4b47208 */ /* 0x000fe20002000000 */
[----:B------:R-:W-:Y:S01]  /*6d00*/  FFMA.FTZ R182, R188, R229, R168 ;  /* 0x000000e5bcb67223 */ /* 0x000fe200000100a8 */
[----:B------:R-:W-:Y:S01]  /*6d10*/  LOP3.LUT P4, RZ, R222, 0xff, RZ, 0xc0, !PT ;  /* 0x000000ffdeff7812 */ /* 0x000fe2000788c0ff */
[----:B------:R-:W-:Y:S01]  /*6d20*/  FFMA.FTZ R220, R188, R228, R169 ;  /* 0x000000e4bcdc7223 */ /* 0x000fe200000100a9 */
[----:B------:R-:W-:Y:S01]  /*6d30*/  @P5 PRMT R178, R178, 0x7632, R178 ;  /* 0x00007632b2b25816 */ /* 0x000fe200000000b2 */
[----:B------:R-:W-:Y:S01]  /*6d40*/  FADD.FTZ R187, R20, -R187 ;  /* 0x800000bb14bb7221 */ /* 0x000fe20000010000 */
[----:B------:R-:W-:Y:S01]  /*6d50*/  @P2 PRMT R231, R179, 0x7632, R231 ;  /* 0x00007632b3e72816 */ /* 0x000fe200000000e7 */
[----:B------:R-:W-:Y:S01]  /*6d60*/  FFMA.FTZ R184, R188, R184, R173 ;  /* 0x000000b8bcb87223 */ /* 0x000fe200000100ad */
[----:B------:R-:W-:Y:S01]  /*6d70*/  @P5 SHF.L.U32 R229, R178, 0x10, RZ ;  /* 0x00000010b2e55819 */ /* 0x000fe200000006ff */
[----:B------:R-:W-:Y:S01]  /*6d80*/  FMUL.FTZ R178, R23, R182 ;  /* 0x000000b617b27220 */ /* 0x000fe20000410000 */
[----:B------:R-:W-:Y:S01]  /*6d90*/  @P3 PRMT R230, R176, 0x7632, R230 ;  /* 0x00007632b0e63816 */ /* 0x000fe200000000e6 */
[----:B------:R-:W-:Y:S01]  /*6da0*/  FFMA.FTZ R232, R188, R187, R174 ;  /* 0x000000bbbce87223 */ /* 0x000fe200000100ae */
[----:B------:R-:W-:Y:S01]  /*6db0*/  @P6 SHF.L.U32 R234, R179, 0x10, RZ ;  /* 0x00000010b3ea6819 */ /* 0x000fe200000006ff */
[----:B------:R-:W-:Y:S01]  /*6dc0*/  FMUL.FTZ R179, R23, R220 ;  /* 0x000000dc17b37220 */ /* 0x000fe20000410000 */
[----:B------:R-:W-:Y:S01]  /*6dd0*/  @P2 SHF.L.U32 R237, R231, 0x10, RZ ;  /* 0x00000010e7ed2819 */ /* 0x000fe200000006ff */
[----:B------:R-:W-:Y:S01]  /*6de0*/  FMUL.FTZ R231, R178, UR13 ;  /* 0x0000000db2e77c20 */ /* 0x000fe20008410000 */
[----:B------:R-:W-:Y:S01]  /*6df0*/  @P4 SHF.L.U32 R228, R176, 0x10, RZ ;  /* 0x00000010b0e44819 */ /* 0x000fe200000006ff */
[----:B------:R-:W-:Y:S01]  /*6e00*/  FMUL.FTZ R176, R23, R184 ;  /* 0x000000b817b07220 */ /* 0x000fe20000410000 */
[----:B------:R-:W-:Y:S01]  /*6e10*/  @P3 SHF.L.U32 R235, R230, 0x10, RZ ;  /* 0x00000010e6eb3819 */ /* 0x000fe200000006ff */
[----:B------:R-:W-:Y:S01]  /*6e20*/  FMUL.FTZ R178, R179, UR13 ;  /* 0x0000000db3b27c20 */ /* 0x000fe20008410000 */
[C---:B------:R-:W-:Y:S01]  /*6e30*/  FMUL.FTZ R187, R23.reuse, R232 ;  /* 0x000000e817bb7220 */ /* 0x040fe20000410000 */
[----:B------:R-:W-:Y:S01]  /*6e40*/  FMUL.FTZ R188, R23, R236 ;  /* 0x000000ec17bc7220 */ /* 0x000fe20000410000 */
[----:B------:R-:W-:Y:S01]  /*6e50*/  FMUL.FTZ R176, R176, UR13 ;  /* 0x0000000db0b07c20 */ /* 0x000fe20008410000 */
[----:B------:R-:W-:Y:S01]  /*6e60*/  HFMA2 R23, -RZ, RZ, 0, 0 ;  /* 0x00000000ff177431 */ /* 0x000fe200000001ff */
[----:B------:R-:W-:Y:S01]  /*6e70*/  MOV R182, RZ ;  /* 0x000000ff00b67202 */ /* 0x000fe20000000f00 */
[----:B------:R-:W-:Y:S01]  /*6e80*/  @P4 FMUL.FTZ R23, R228, R231 ;  /* 0x000000e7e4174220 */ /* 0x000fe20000410000 */
[----:B------:R-:W-:Y:S01]  /*6e90*/  @P3 FMUL.FTZ R182, R235, R178 ;  /* 0x000000b2ebb63220 */ /* 0x000fe20000410000 */
[----:B------:R-:W-:Y:S01]  /*6ea0*/  FMUL.FTZ R233, R187, UR13 ;  /* 0x0000000dbbe97c20 */ /* 0x000fe20008410000 */
[----:B------:R-:W-:Y:S01]  /*6eb0*/  FMUL.FTZ R188, R188, UR13 ;  /* 0x0000000dbcbc7c20 */ /* 0x000fe20008410000 */
[----:B------:R-:W-:Y:S01]  /*6ec0*/  MOV R184, RZ ;  /* 0x000000ff00b87202 */ /* 0x000fe20000000f00 */
[-C--:B------:R-:W-:Y:S01]  /*6ed0*/  @P5 FMUL.FTZ R184, R229, R176.reuse ;  /* 0x000000b0e5b85220 */ /* 0x080fe20000410000 */
        /* <DEDUP_REMOVED lines=26> */
.L_x_6213:
        /* <DEDUP_REMOVED lines=11> */
.L_x_6201:
[----:B------:R-:W-:Y:S05]  /*7130*/  BSYNC.RECONVERGENT B1 ;  /* 0x0000000000017941 */ /* 0x000fea0003800200 */
.L_x_6191:
[----:B01234-:R-:W0:Y:S02]  /*7140*/  LDC.64 R176, c[0x0][0x380] ;  /* 0x0000e000ffb07b82 */ /* 0x01fe240000000a00 */
[----:B0-----:R-:W-:-:S04]  /*7150*/  LEA R3, R176, R3, 0x2 ;  /* 0x00000003b0037211 */ /* 0x001fc800078e10ff */
[----:B------:R-:W-:-:S13]  /*7160*/  ISETP.GE.AND P1, PT, R3, R177, PT ;  /* 0x000000b10300720c */ /* 0x000fda0003f26270 */
[----:B------:R-:W-:Y:S05]  /*7170*/  @!P1 BRA `(.L_x_6214) ;  /* 0xffffff9400a49947 */ /* 0x000fea000383ffff */
.L_x_6183:
[----:B------:R-:W-:Y:S05]  /*7180*/  BSYNC B0 ;  /* 0x0000000000007941 */ /* 0x000fea0003800000 */
.L_x_6182:
        /* <DEDUP_REMOVED lines=210> */
.L_x_6216:
[----:B------:R-:W-:Y:S05]  /*7eb0*/  BSYNC.RECONVERGENT B0 ;  /* 0x0000000000007941 */ /* 0x000fea0003800200 */
.L_x_6215:
        /* <DEDUP_REMOVED lines=18> */
.L_x_6218:
[----:B------:R-:W-:Y:S05]  /*7fe0*/  BSYNC.RECONVERGENT B0 ;  /* 0x0000000000007941 */ /* 0x000fea0003800200 */
.L_x_6217:
        /* <DEDUP_REMOVED lines=18> */
.L_x_6220:
[----:B------:R-:W-:Y:S05]  /*8110*/  BSYNC.RECONVERGENT B0 ;  /* 0x0000000000007941 */ /* 0x000fea0003800200 */
.L_x_6219:
        /* <DEDUP_REMOVED lines=18> */
.L_x_6222:
[----:B------:R-:W-:Y:S05]  /*8240*/  BSYNC.RECONVERGENT B0 ;  /* 0x0000000000007941 */ /* 0x000fea0003800200 */
.L_x_6221:
        /* <DEDUP_REMOVED lines=18> */
.L_x_6224:
[----:B------:R-:W-:Y:S05]  /*8370*/  BSYNC.RECONVERGENT B0 ;  /* 0x0000000000007941 */ /* 0x000fea0003800200 */
.L_x_6223:
        /* <DEDUP_REMOVED lines=11> */
.L_x_6190:
[----:B------:R-:W-:Y:S01]  /*8430*/  HFMA2 R186, -RZ, RZ, 0, 5.9604644775390625e-08 ;  /* 0x00000001ffba7431 */ /* 0x000fe200000001ff */
[----:B------:R-:W-:Y:S01]  /*8440*/  BSSY B1, `(.L_x_6225) ;  /* 0x0000006000017945 */ /* 0x000fe20003800000 */
[----:B------:R-:W-:Y:S02]  /*8450*/  MOV R187, 0x1f ;  /* 0x0000001f00bb7802 */ /* 0x000fe40000000f00 */
[----:B------:R-:W-:-:S07]  /*8460*/  MOV R184, 0xffffffff ;  /* 0xffffffff00b87802 */ /* 0x000fce0000000f00 */
[----:B------:R-:W-:Y:S05]  /*8470*/  WARPSYNC.COLLECTIVE R184, `(.L_x_6226) ;  /* 0x00000000b8087348 */ /* 0x000fea0003c00000 */
[----:B------:R0:W1:Y:S02]  /*8480*/  SHFL.BFLY P2, R185, R229, R186, R187 ;  /* 0x0c0000bae5b97389 */ /* 0x00006400000400bb */
[----:B01----:R-:W-:Y:S05]  /*8490*/  ENDCOLLECTIVE ;  /* 0x000000000000791b */ /* 0x003fea0003800000 */
.L_x_6226:
[----:B------:R-:W-:Y:S05]  /*84a0*/  BSYNC B1 ;  /* 0x0000000000017941 */ /* 0x000fea0003800000 */
.L_x_6225:
        /* <DEDUP_REMOVED lines=9> */
.L_x_6227:
[----:B------:R-:W-:Y:S01]  /*8540*/  MOV R229, R176 ;  /* 0x000000b000e57202 */ /* 0x000fe20000000f00 */
[----:B------:R-:W-:Y:S01]  /*8550*/  HFMA2 R186, -RZ, RZ, 0, 1.1920928955078125e-07 ;  /* 0x00000002ffba7431 */ /* 0x000fe200000001ff */
[----:B------:R-:W-:-:S07]  /*8560*/  MOV R177, R185 ;  /* 0x000000b900b17202 */ /* 0x000fce0000000f00 */
[----:B------:R-:W-:Y:S05]  /*8570*/  WARPSYNC.COLLECTIVE R184, `(.L_x_6228) ;  /* 0x00000000b8087348 */ /* 0x000fea0003c00000 */
[----:B------:R0:W1:Y:S02]  /*8580*/  SHFL.BFLY P2, R185, R229, R186, R187 ;  /* 0x0c0000bae5b97389 */ /* 0x00006400000400bb */
[----:B01----:R-:W-:Y:S05]  /*8590*/  ENDCOLLECTIVE ;  /* 0x000000000000791b */ /* 0x003fea0003800000 */
.L_x_6228:
[----:B------:R-:W-:-:S05]  /*85a0*/  FADD.FTZ R177, R177, R230 ;  /* 0x000000e6b1b17221 */ /* 0x000fca0000010000 */
[----:B------:R-:W-:Y:S02]  /*85b0*/  MOV R229, R177 ;  /* 0x000000b100e57202 */ /* 0x000fe40000000f00 */
[----:B------:R-:W-:-:S07]  /*85c0*/  MOV R179, R185 ;  /* 0x000000b900b37202 */ /* 0x000fce0000000f00 */
[----:B------:R-:W-:Y:S05]  /*85d0*/  WARPSYNC.COLLECTIVE R184, `(.L_x_6229) ;  /* 0x00000000b8087348 */ /* 0x000fea0003c00000 */
[----:B------:R0:W1:Y:S02]  /*85e0*/  SHFL.BFLY P2, R185, R229, R186, R187 ;  /* 0x0c0000bae5b97389 */ /* 0x00006400000400bb */
[----:B01----:R-:W-:Y:S05]  /*85f0*/  ENDCOLLECTIVE ;  /* 0x000000000000791b */ /* 0x003fea0003800000 */
.L_x_6229:
[----:B------:R-:W-:-:S05]  /*8600*/  FADD.FTZ R179, R176, R179 ;  /* 0x000000b3b0b37221 */ /* 0x000fca0000010000 */
[----:B------:R-:W-:Y:S01]  /*8610*/  MOV R229, R179 ;  /* 0x000000b300e57202 */ /* 0x000fe20000000f00 */
[----:B------:R-:W-:Y:S01]  /*8620*/  HFMA2 R186, -RZ, RZ, 0, 2.384185791015625e-07 ;  /* 0x00000004ffba7431 */ /* 0x000fe200000001ff */
[----:B------:R-:W-:-:S07]  /*8630*/  MOV R178, R185 ;  /* 0x000000b900b27202 */ /* 0x000fce0000000f00 */
[----:B------:R-:W-:Y:S05]  /*8640*/  WARPSYNC.COLLECTIVE R184, `(.L_x_6230) ;  /* 0x00000000b8087348 */ /* 0x000fea0003c00000 */
[----:B------:R0:W1:Y:S02]  /*8650*/  SHFL.BFLY P2, R185, R229, R186, R187 ;  /* 0x0c0000bae5b97389 */ /* 0x00006400000400bb */
[----:B01----:R-:W-:Y:S05]  /*8660*/  ENDCOLLECTIVE ;  /* 0x000000000000791b */ /* 0x003fea0003800000 */
.L_x_6230:
[----:B------:R-:W-:-:S05]  /*8670*/  FADD.FTZ R178, R177, R178 ;  /* 0x000000b2b1b27221 */ /* 0x000fca0000010000 */
[----:B------:R-:W-:Y:S02]  /*8680*/  MOV R229, R178 ;  /* 0x000000b200e57202 */ /* 0x000fe40000000f00 */
[----:B------:R-:W-:-:S07]  /*8690*/  MOV R180, R185 ;  /* 0x000000b900b47202 */ /* 0x000fce0000000f00 */
[----:B------:R-:W-:Y:S05]  /*86a0*/  WARPSYNC.COLLECTIVE R184, `(.L_x_6231) ;  /* 0x00000000b8087348 */ /* 0x000fea0003c00000 */
[----:B------:R0:W1:Y:S02]  /*86b0*/  SHFL.BFLY P2, R185, R229, R186, R187 ;  /* 0x0c0000bae5b97389 */ /* 0x00006400000400bb */
[----:B01----:R-:W-:Y:S05]  /*86c0*/  ENDCOLLECTIVE ;  /* 0x000000000000791b */ /* 0x003fea0003800000 */
.L_x_6231:
[----:B------:R-:W-:-:S05]  /*86d0*/  FADD.FTZ R180, R179, R180 ;  /* 0x000000b4b3b47221 */ /* 0x000fca0000010000 */
[----:B------:R-:W-:Y:S01]  /*86e0*/  MOV R229, R180 ;  /* 0x000000b400e57202 */ /* 0x000fe20000000f00 */
[----:B------:R-:W-:Y:S01]  /*86f0*/  HFMA2 R186, -RZ, RZ, 0, 4.76837158203125e-07 ;  /* 0x00000008ffba7431 */ /* 0x000fe200000001ff */
[----:B------:R-:W-:-:S07]  /*8700*/  MOV R181, R185 ;  /* 0x000000b900b57202 */ /* 0x000fce0000000f00 */
[----:B------:R-:W-:Y:S05]  /*8710*/  WARPSYNC.COLLECTIVE R184, `(.L_x_6232) ;  /* 0x00000000b8087348 */ /* 0x000fea0003c00000 */
[----:B------:R0:W1:Y:S02]  /*8720*/  SHFL.BFLY P2, R185, R229, R186, R187 ;  /* 0x0c0000bae5b97389 */ /* 0x00006400000400bb */
[----:B01----:R-:W-:Y:S05]  /*8730*/  ENDCOLLECTIVE ;  /* 0x000000000000791b */ /* 0x003fea0003800000 */
.L_x_6232:
[----:B------:R-:W-:-:S05]  /*8740*/  FADD.FTZ R181, R178, R181 ;  /* 0x000000b5b2b57221 */ /* 0x000fca0000010000 */
[----:B------:R-:W-:Y:S02]  /*8750*/  MOV R229, R181 ;  /* 0x000000b500e57202 */ /* 0x000fe40000000f00 */
[----:B------:R-:W-:-:S07]  /*8760*/  MOV R183, R185 ;  /* 0x000000b900b77202 */ /* 0x000fce0000000f00 */
[----:B------:R-:W-:Y:S05]  /*8770*/  WARPSYNC.COLLECTIVE R184, `(.L_x_6233) ;  /* 0x00000000b8087348 */ /* 0x000fea0003c00000 */
[----:B------:R0:W1:Y:S02]  /*8780*/  SHFL.BFLY P2, R185, R229, R186, R187 ;  /* 0x0c0000bae5b97389 */ /* 0x00006400000400bb */
[----:B01----:R-:W-:Y:S05]  /*8790*/  ENDCOLLECTIVE ;  /* 0x000000000000791b */ /* 0x003fea0003800000 */
.L_x_6233:
[----:B------:R-:W-:-:S05]  /*87a0*/  FADD.FTZ R183, R180, R183 ;  /* 0x000000b7b4b77221 */ /* 0x000fca0000010000 */
[----:B------:R-:W-:Y:S01]  /*87b0*/  MOV R229, R183 ;  /* 0x000000b700e57202 */ /* 0x000fe20000000f00 */
[----:B------:R-:W-:Y:S01]  /*87c0*/  HFMA2 R186, -RZ, RZ, 0, 9.5367431640625e-07 ;  /* 0x00000010ffba7431 */ /* 0x000fe200000001ff */
[----:B------:R-:W-:-:S07]  /*87d0*/  MOV R182, R185 ;  /* 0x000000b900b67202 */ /* 0x000fce0000000f00 */
[----:B------:R-:W-:Y:S05]  /*87e0*/  WARPSYNC.COLLECTIVE R184, `(.L_x_6234) ;  /* 0x00000000b8087348 */ /* 0x000fea0003c00000 */
[----:B------:R0:W1:Y:S02]  /*87f0*/  SHFL.BFLY P2, R185, R229, R186, R187 ;  /* 0x0c0000bae5b97389 */ /* 0x00006400000400bb */
[----:B01----:R-:W-:Y:S05]  /*8800*/  ENDCOLLECTIVE ;  /* 0x000000000000791b */ /* 0x003fea0003800000 */
.L_x_6234:
[----:B------:R-:W-:-:S05]  /*8810*/  FADD.FTZ R182, R181, R182 ;  /* 0x000000b6b5b67221 */ /* 0x000fca0000010000 */
[----:B------:R-:W-:Y:S02]  /*8820*/  MOV R229, R182 ;  /* 0x000000b600e57202 */ /* 0x000fe40000000f00 */
[----:B------:R-:W-:-:S07]  /*8830*/  MOV R176, R185 ;  /* 0x000000b900b07202 */ /* 0x000fce0000000f00 */
[----:B------:R-:W-:Y:S05]  /*8840*/  WARPSYNC.COLLECTIVE R184, `(.L_x_6235) ;  /* 0x00000000b8087348 */ /* 0x000fea0003c00000 */
[----:B------:R0:W1:Y:S02]  /*8850*/  SHFL.BFLY P2, R185, R229, R186, R187 ;  /* 0x0c0000bae5b97389 */ /* 0x00006400000400bb */
[----:B01----:R-:W-:Y:S05]  /*8860*/  ENDCOLLECTIVE ;  /* 0x000000000000791b */ /* 0x003fea0003800000 */
.L_x_6235:
[----:B------:R-:W-:Y:S01]  /*8870*/  MOV R177, R185 ;  /* 0x000000b900b17202 */ /* 0x000fe20000000f00 */
[----:B------:R-:W-:Y:S06]  /*8880*/  BRA `(.L_x_6236) ;  /* 0xffffff9000b47947 */ /* 0x000fec000383ffff */
.L_x_6237:
        /* <DEDUP_REMOVED lines=15> */
.L_x_14505:


//--------------------- .text._ZN10layer_norm13ln_bwd_kernelINS_13Kernel_traitsIf13__nv_bfloat16fS2_fjLj768ELj1ELj4ELj1ELj16ENS_18Kernel_traits_baseILj768EfS2_fS2_fjLj128EEEEELb1ELb1ELb0ELb1EEEvNS_9BwdParamsE --------------------------
	.section	.text._ZN10layer_norm13ln_bwd_kernelINS_13Kernel_traitsIf13__nv_bfloat16fS2_fjLj768ELj1ELj4ELj1ELj16ENS_18Kernel_traits_baseILj768EfS2_fS2_fjLj128EEEEELb1ELb1ELb0ELb1EEEvNS_9BwdParamsE,"ax",@progbits
	.align	128
        .global         _ZN10layer_norm13ln_bwd_kernelINS_13Kernel_traitsIf13__nv_bfloat16fS2_fjLj768ELj1ELj4ELj1ELj16ENS_18Kernel_traits_baseILj768EfS2_fS2_fjLj128EEEEELb1ELb1ELb0ELb1EEEvNS_9BwdParamsE
        .type           _ZN10layer_norm13ln_bwd_kernelINS_13Kernel_traitsIf13__nv_bfloat16fS2_fjLj768ELj1ELj4ELj1ELj16ENS_18Kernel_traits_baseILj768EfS2_fS2_fjLj128EEEEELb1ELb1ELb0ELb1EEEvNS_9BwdParamsE,@function
        .size           _ZN10layer_norm13ln_bwd_kernelINS_13Kernel_traitsIf13__nv_bfloat16fS2_fjLj768ELj1ELj4ELj1ELj16ENS_18Kernel_traits_baseILj768EfS2_fS2_fjLj128EEEEELb1ELb1ELb0ELb1EEEvNS_9BwdParamsE,(.L_x_14506 - _ZN10layer_norm13ln_bwd_kernelINS_13Kernel_traitsIf13__nv_bfloat16fS2_fjLj768ELj1ELj4ELj1ELj16ENS_18Kernel_traits_baseILj768EfS2_fS2_fjLj128EEEEELb1ELb1ELb0ELb1EEEvNS_9BwdParamsE)
        .other          _ZN10layer_norm13ln_bwd_kernelINS_13Kernel_traitsIf13__nv_bfloat16fS2_fjLj768ELj1ELj4ELj1ELj16ENS_18Kernel_traits_baseILj768EfS2_fS2_fjLj128EEEEELb1ELb1ELb0ELb1EEEvNS_9BwdParamsE,@"STO_CUDA_ENTRY STV_DEFAULT"
_ZN10layer_norm13ln_bwd_kernelINS_13Kernel_traitsIf13__nv_bfloat16fS2_fjLj768ELj1ELj4ELj1ELj16ENS_18Kernel_traits_baseILj768EfS2_fS2_fjLj128EEEEELb1ELb1ELb0ELb1EEEvNS_9BwdParamsE:
.text._ZN10layer_norm13ln_bwd_kernelINS_13Kernel_traitsIf13__nv_bfloat16fS2_fjLj768ELj1ELj4ELj1ELj16ENS_18Kernel_traits_baseILj768EfS2_fS2_fjLj128EEEEELb1ELb1ELb0ELb1EEEvNS_9BwdParamsE:
        /* <DEDUP_REMOVED lines=57> */
[----:B------:R-:W-:Y:S01]  /*0390*/  HFMA2 R196, -RZ, RZ, 0, 0 ;  /* 0x00000000ffc47431 */ /* 0x000fe200000001ff */
[----:B-1----:R-:W-:Y:S01]  /*03a0*/  ISETP.NE.U32.AND P0, PT, RZ, UR10, PT ;  /* 0x0000000aff007c0c */ /* 0x002fe2000bf05070 */
[----:B------:R-:W-:Y:S01]  /*03b0*/  BSSY B1, `(.L_x_6240) ;  /* 0x0000627000017945 */ /* 0x000fe20003800000 */
[----:B0-----:R-:W-:-:S02]  /*03c0*/  IMAD.WIDE.U32 R4, R0, 0x20, R4 ;  /* 0x0000002000047825 */ /* 0x001fc400078e0004 */
        /* <DEDUP_REMOVED lines=13> */
[----:B------:R-:W-:Y:S01]  /*04a0*/  MOV R3, RZ ;  /* 0x000000ff00037202 */ /* 0x000fe20000000f00 */
        /* <DEDUP_REMOVED lines=18> */
[----:B0-----:R-:W-:Y:S02]  /*05d0*/  CS2R R4, SRZ ;  /* 0x0000000000047805 */ /* 0x001fe4000001ff00 */
        /* <DEDUP_REMOVED lines=16> */
[----:B0--3--:R-:W-:-:S07]  /*06e0*/  CS2R R6, SRZ ;  /* 0x0000000000067805 */ /* 0x009fce000001ff00 */
.L_x_6256:
        /* <DEDUP_REMOVED lines=12> */
[----:B------:R-:W4:Y:S01]  /*07b0*/  LDG.E R204, desc[UR6][R134.64] ;  /* 0x0000000686cc7981 */ /* 0x000f22000c1e1900 */
[C---:B-1----:R-:W-:Y:S01]  /*07c0*/  IMAD.WIDE.U32 R150, R205.reuse, 0x20, R172 ;  /* 0x00000020cd967825 */ /* 0x042fe200078e00ac */
[----:B------:R-:W-:-:S03]  /*07d0*/  IADD3 R197, PT, PT, R205, 0x40, RZ ;  /* 0x00000040cdc57810 */ /* 0x000fc60007ffe0ff */
[----:B--2---:R-:W-:Y:S01]  /*07e0*/  IMAD.WIDE.U32 R120, R205, 0x10, R148 ;  /* 0x00000010cd787825 */ /* 0x004fe200078e0094 */
[----:B------:R-:W2:Y:S03]  /*07f0*/  LDG.E.128 R124, desc[UR6][R150.64+0x10] ;  /* 0x00001006967c7981 */ /* 0x000ea6000c1e1d00 */
[----:B------:R-:W-:Y:S01]  /*0800*/  IMAD.WIDE.U32 R182, R203, 0x20, R172 ;  /* 0x00000020cbb67825 */ /* 0x000fe200078e00ac */
[----:B------:R-:W2:Y:S03]  /*0810*/  LDG.E.128 R116, desc[UR6][R150.64] ;  /* 0x0000000696747981 */ /* 0x000ea6000c1e1d00 */
[----:B---3--:R-:W-:Y:S01]  /*0820*/  IMAD.WIDE R200, R199, 0x4, R164 ;  /* 0x00000004c7c87825 */ /* 0x008fe200078e02a4 */
[----:B------:R-:W3:Y:S01]  /*0830*/  LDG.E.128 R120, desc[UR6][R120.64] ;  /* 0x0000000678787981 */ /* 0x000ee2000c1e1d00 */
[----:B------:R-:W1:Y:S02]  /*0840*/  LDC.64 R164, c[0x0][0x3b0] ;  /* 0x0000ec00ffa47b82 */ /* 0x000e640000000a00 */
[----:B------:R-:W-:Y:S01]  /*0850*/  IMAD.WIDE.U32 R132, R203, 0x10, R148 ;  /* 0x00000010cb847825 */ /* 0x000fe200078e0094 */
[----:B------:R-:W3:Y:S03]  /*0860*/  LDG.E.128 R128, desc[UR6][R182.64] ;  /* 0x00000006b6807981 */ /* 0x000ee6000c1e1d00 */
[----:B0-----:R-:W-:Y:S01]  /*0870*/  @P0 IMAD.WIDE R136, R199, 0x2, R136 ;  /* 0x00000002c7880825 */ /* 0x001fe200078e0288 */
[----:B------:R-:W3:Y:S03]  /*0880*/  LDG.E R200, desc[UR6][R200.64] ;  /* 0x00000006c8c87981 */ /* 0x000ee6000c1e1900 */
[C---:B------:R-:W-:Y:S01]  /*0890*/  IMAD.WIDE.U32 R172, R197.reuse, 0x20, R172 ;  /* 0x00000020c5ac7825 */ /* 0x040fe200078e00ac */
[----:B------:R-:W3:Y:S03]  /*08a0*/  @P0 LDG.E.U16 R202, desc[UR6][R136.64] ;  /* 0x0000000688ca0981 */ /* 0x000ee6000c1e1500 */
[----:B------:R-:W-:Y:S01]  /*08b0*/  IMAD.WIDE.U32 R148, R197, 0x10, R148 ;  /* 0x00000010c5947825 */ /* 0x000fe200078e0094 */
[----:B------:R-:W3:Y:S04]  /*08c0*/  LDG.E.128 R140, desc[UR6][R172.64] ;  /* 0x00000006ac8c7981 */ /* 0x000ee8000c1e1d00 */
[----:B------:R-:W3:Y:S04]  /*08d0*/  LDG.E.128 R132, desc[UR6][R132.64] ;  /* 0x0000000684847981 */ /* 0x000ee8000c1e1d00 */
[----:B------:R1:W3:Y:S04]  /*08e0*/  LDG.E.128 R136, desc[UR6][R182.64+0x10] ;  /* 0x00001006b6887981 */ /* 0x0002e8000c1e1d00 */
[----:B------:R0:W3:Y:S04]  /*08f0*/  LDG.E.128 R144, desc[UR6][R172.64+0x10] ;  /* 0x00001006ac907981 */ /* 0x0000e8000c1e1d00 */
[----:B------:R-:W3:Y:S01]  /*0900*/  LDG.E.128 R148, desc[UR6][R148.64] ;  /* 0x0000000694947981 */ /* 0x000ee2000c1e1d00 */
        /* <DEDUP_REMOVED lines=25> */
[----:B----4-:R-:W-:-:S05]  /*0aa0*/  FSEL R212, R204, RZ, !P2 ;  /* 0x000000ffccd47208 */ /* 0x010fca0005000000 */
[C---:B--2---:R-:W-:Y:S01]  /*0ab0*/  FADD.FTZ R239, -R212.reuse, R125 ;  /* 0x0000007dd4ef7221 */ /* 0x044fe20000010100 */
[C---:B------:R-:W-:Y:S01]  /*0ac0*/  FADD.FTZ R125, -R212.reuse, R126 ;  /* 0x0000007ed47d7221 */ /* 0x040fe20000010100 */
[----:B------:R-:W-:Y:S01]  /*0ad0*/  FADD.FTZ R245, -R212, R116 ;  /* 0x00000074d4f57221 */ /* 0x000fe20000010100 */
[C---:B---3--:R-:W-:Y:S02]  /*0ae0*/  PRMT R210, R120.reuse, 0x7632, R210 ;  /* 0x0000763278d27816 */ /* 0x048fe400000000d2 */
[----:B------:R-:W-:Y:S02]  /*0af0*/  SHF.L.U32 R247, R120, 0x10, RZ ;  /* 0x0000001078f77819 */ /* 0x000fe400000006ff */
[C---:B0-----:R-:W-:Y:S02]  /*0b00*/  PRMT R208, R121.reuse, 0x7632, R208 ;  /* 0x0000763279d07816 */ /* 0x041fe400000000d0 */
[----:B------:R-:W-:Y:S02]  /*0b10*/  SHF.L.U32 R243, R121, 0x10, RZ ;  /* 0x0000001079f37819 */ /* 0x000fe400000006ff */
[----:B-1----:R-:W-:Y:S01]  /*0b20*/  PRMT R206, R122, 0x7632, R206 ;  /* 0x000076327ace7816 */ /* 0x002fe200000000ce */
[C---:B------:R-:W-:Y:S01]  /*0b30*/  FADD.FTZ R229, -R212.reuse, R130 ;  /* 0x00000082d4e57221 */ /* 0x040fe20000010100 */
[C---:B------:R-:W-:Y:S01]  /*0b40*/  PRMT R121, R123.reuse, 0x7632, R121 ;  /* 0x000076327b797816 */ /* 0x040fe20000000079 */
[----:B------:R-:W-:Y:S01]  /*0b50*/  FADD.FTZ R231, -R212, R131 ;  /* 0x00000083d4e77221 */ /* 0x000fe20000010100 */
[----:B------:R-:W-:Y:S01]  /*0b60*/  SHF.L.U32 R123, R123, 0x10, RZ ;  /* 0x000000107b7b7819 */ /* 0x000fe200000006ff */
[----:B------:R-:W-:Y:S01]  /*0b70*/  FMUL.FTZ R130, R200, R125 ;  /* 0x0000007dc8827220 */ /* 0x000fe20000410000 */
[----:B------:R-:W-:Y:S01]  /*0b80*/  SHF.L.U32 R210, R210, 0x10, RZ ;  /* 0x00000010d2d27819 */ /* 0x000fe200000006ff */
[----:B------:R-:W-:Y:S01]  /*0b90*/  FADD.FTZ R235, -R212, R128 ;  /* 0x00000080d4eb7221 */ /* 0x000fe20000010100 */
[----:B------:R-:W-:Y:S01]  /*0ba0*/  FMUL.FTZ R131, R80, R247 ;  /* 0x000000f750837220 */ /* 0x000fe20000410000 */
[----:B------:R-:W-:Y:S01]  /*0bb0*/  SHF.L.U32 R206, R206, 0x10, RZ ;  /* 0x00000010cece7819 */ /* 0x000fe200000006ff */
[----:B------:R-:W-:Y:S01]  /*0bc0*/  FADD.FTZ R249, -R212, R117 ;  /* 0x00000075d4f97221 */ /* 0x000fe20000010100 */
[C---:B------:R-:W-:Y:S01]  /*0bd0*/  FMUL.FTZ R120, R200.reuse, R245 ;  /* 0x000000f5c8787220 */ /* 0x040fe20000410000 */
[----:B------:R-:W-:Y:S01]  /*0be0*/  FMUL.FTZ R128, R200, R239 ;  /* 0x000000efc8807220 */ /* 0x000fe20000410000 */
[----:B------:R-:W-:Y:S01]  /*0bf0*/  FADD.FTZ R219, -R212, R142 ;  /* 0x0000008ed4db7221 */ /* 0x000fe20000010100 */
[----:B------:R-:W-:Y:S01]  /*0c00*/  FADD.FTZ R28, R123, R28 ;  /* 0x0000001c7b1c7221 */ /* 0x000fe20000010000 */
[-C--:B------:R-:W-:Y:S01]  /*0c10*/  FFMA.FTZ R170, R130, R123.reuse, R170 ;  /* 0x0000007b82aa7223 */ /* 0x080fe200000100aa */
[----:B------:R-:W-:Y:S01]  /*0c20*/  FADD.FTZ R225, -R212, R138 ;  /* 0x0000008ad4e17221 */ /* 0x000fe20000010100 */
[----:B------:R-:W-:Y:S01]  /*0c30*/  FMUL.FTZ R125, R78, R123 ;  /* 0x0000007b4e7d7220 */ /* 0x000fe20000410000 */
[----:B------:R-:W-:Y:S01]  /*0c40*/  @P0 SHF.L.U32 R201, R202, 0x10, RZ ;  /* 0x00000010cac90819 */ /* 0x000fe200000006ff */
[----:B------:R-:W-:Y:S01]  /*0c50*/  FMUL.FTZ R123, R81, R210 ;  /* 0x000000d2517b7220 */ /* 0x000fe20000410000 */
[----:B------:R-:W-:Y:S01]  /*0c60*/  SHF.L.U32 R237, R122, 0x10, RZ ;  /* 0x000000107aed7819 */ /* 0x000fe200000006ff */
[----:B------:R-:W-:Y:S01]  /*0c70*/  FADD.FTZ R117, -R212, R147 ;  /* 0x00000093d4757221 */ /* 0x000fe20000010100 */
[C---:B------:R-:W-:Y:S01]  /*0c80*/  PRMT R204, R134.reuse, 0x7632, R204 ;  /* 0x0000763286cc7816 */ /* 0x040fe200000000cc */
[----:B------:R-:W-:Y:S01]  /*0c90*/  FADD.FTZ R142, RZ, R131 ;  /* 0x00000083ff8e7221 */ /* 0x000fe20000010000 */
[----:B------:R-:W-:Y:S01]  /*0ca0*/  SHF.L.U32 R215, R134, 0x10, RZ ;  /* 0x0000001086d77819 */ /* 0x000fe200000006ff */
[----:B------:R-:W-:Y:S01]  /*0cb0*/  FADD.FTZ R251, -R212, R118 ;  /* 0x00000076d4fb7221 */ /* 0x000fe20000010100 */
[----:B------:R-:W-:Y:S01]  /*0cc0*/  PRMT R211, R132, 0x7632, R211 ;  /* 0x0000763284d37816 */ /* 0x000fe200000000d3 */
[----:B------:R-:W-:Y:S01]  /*0cd0*/  FMUL.FTZ R134, R200, R249 ;  /* 0x000000f9c8867220 */ /* 0x000fe20000410000 */
[----:B------:R-:W-:Y:S01]  /*0ce0*/  SHF.L.U32 R217, R132, 0x10, RZ ;  /* 0x0000001084d97819 */ /* 0x000fe200000006ff */
[----:B------:R-:W-:Y:S01]  /*0cf0*/  FADD.FTZ R29, R206, R29 ;  /* 0x0000001dce1d7221 */ /* 0x000fe20000010000 */
[----:B------:R-:W-:Y:S01]  /*0d00*/  PRMT R202, R135, 0x7632, R202 ;  /* 0x0000763287ca7816 */ /* 0x000fe200000000ca */
[-C--:B------:R-:W-:Y:S01]  /*0d10*/  FFMA.FTZ R171, R128, R206.reuse, R171 ;  /* 0x000000ce80ab7223 */ /* 0x080fe200000100ab */
[----:B------:R-:W-:Y:S01]  /*0d20*/  FMUL.FTZ R122, R77, R206 ;  /* 0x000000ce4d7a7220 */ /* 0x000fe20000410000 */
[----:B------:R-:W-:Y:S01]  /*0d30*/  FFMA.FTZ R147, R120, R131, RZ ;  /* 0x0000008378937223 */ /* 0x000fe200000100ff */
[----:B------:R-:W-:Y:S01]  /*0d40*/  SHF.L.U32 R135, R135, 0x10, RZ ;  /* 0x0000001087877819 */ /* 0x000fe200000006ff */
[----:B------:R-:W-:Y:S01]  /*0d50*/  FMUL.FTZ R206, R200, R235 ;  /* 0x000000ebc8ce7220 */ /* 0x000fe20000410000 */
        /* <DEDUP_REMOVED lines=10> */
[----:B------:R-:W-:Y:S01]  /*0e00*/  FADD.FTZ R222, -R212, R119 ;  /* 0x00000077d4de7221 */ /* 0x000fe20000010100 */
[----:B------:R-:W-:Y:S01]  /*0e10*/  FMUL.FTZ R224, R200, R251 ;  /* 0x000000fbc8e07220 */ /* 0x000fe20000410000 */
[----:B------:R-:W-:Y:S01]  /*0e20*/  SHF.L.U32 R150, R211, 0x10, RZ ;  /* 0x00000010d3967819 */ /* 0x000fe200000006ff */
[----:B------:R-:W-:Y:S01]  /*0e30*/  FFMA.FTZ R147, R134, R123, R147 ;  /* 0x0000007b86937223 */ /* 0x000fe20000010093 */
[----:B------:R-:W-:Y:S01]  /*0e40*/  FADD.FTZ R221, -R212, R144 ;  /* 0x00000090d4dd7221 */ /* 0x000fe20000010100 */
[----:B------:R-:W-:Y:S01]  /*0e50*/  FADD.FTZ R26, R217, R26 ;  /* 0x0000001ad91a7221 */ /* 0x000fe20000010000 */
[-C--:B------:R-:W-:Y:S01]  /*0e60*/  FFMA.FTZ R168, R206, R217.reuse, R168 ;  /* 0x000000d9cea87223 */ /* 0x080fe200000100a8 */
[----:B------:R-:W-:Y:S01]  /*0e70*/  FMUL.FTZ R211, R72, R217 ;  /* 0x000000d948d37220 */ /* 0x000fe20000410000 */
[----:B------:R-:W-:Y:S01]  /*0e80*/  PRMT R144, R148, 0x7632, R144 ;  /* 0x0000763294907816 */ /* 0x000fe20000000090 */
[----:B------:R-:W-:Y:S01]  /*0e90*/  FADD.FTZ R20, R135, R20 ;  /* 0x0000001487147221 */ /* 0x000fe20000010000 */
[-C--:B------:R-:W-:Y:S01]  /*0ea0*/  FFMA.FTZ R160, R216, R135.reuse, R160 ;  /* 0x00000087d8a07223 */ /* 0x080fe200000100a0 */
[----:B------:R-:W-:Y:S01]  /*0eb0*/  FMUL.FTZ R217, R70, R135 ;  /* 0x0000008746d97220 */ /* 0x000fe20000410000 */
[----:B------:R-:W-:Y:S01]  /*0ec0*/  FMUL.FTZ R132, R83, R208 ;  /* 0x000000d053847220 */ /* 0x000fe20000410000 */
[----:B------:R-:W-:Y:S01]  /*0ed0*/  FADD.FTZ R135, R146, R133 ;  /* 0x0000008592877221 */ /* 0x000fe20000010000 */
[----:B------:R-:W-:Y:S01]  /*0ee0*/  FADD.FTZ R124, -R212, R124 ;  /* 0x0000007cd47c7221 */ /* 0x000fe20000010100 */
[----:B------:R-:W-:Y:S01]  /*0ef0*/  FMUL.FTZ R222, R200, R222 ;  /* 0x000000dec8de7220 */ /* 0x000fe20000410000 */
[----:B------:R-:W-:Y:S01]  /*0f00*/  FFMA.FTZ R147, R224, R133, R147 ;  /* 0x00000085e0937223 */ /* 0x000fe20000010093 */
[----:B------:R-:W-:Y:S01]  /*0f10*/  FADD.FTZ R227, -R212, R129 ;  /* 0x00000081d4e37221 */ /* 0x000fe20000010100 */
[----:B------:R-:W-:Y:S01]  /*0f20*/  SHF.L.U32 R226, R144, 0x10, RZ ;  /* 0x0000001090e27819 */ /* 0x000fe200000006ff */
[----:B------:R-:W-:Y:S01]  /*0f30*/  FADD.FTZ R233, -R212, R136 ;  /* 0x00000088d4e97221 */ /* 0x000fe20000010100 */
[----:B------:R-:W-:Y:S01]  /*0f40*/  FMUL.FTZ R129, R76, R237 ;  /* 0x000000ed4c817220 */ /* 0x000fe20000410000 */
[----:B------:R-:W-:Y:S01]  /*0f50*/  FADD.FTZ R144, R135, R132 ;  /* 0x0000008487907221 */ /* 0x000fe20000010000 */
[----:B------:R-:W-:Y:S01]  /*0f60*/  FMUL.FTZ R136, R200, R124 ;  /* 0x0000007cc8887220 */ /* 0x000fe20000410000 */
[----:B------:R-:W-:-:S02]  /*0f70*/  FFMA.FTZ R147, R222, R132, R147 ;  /* 0x00000084de937223 */ /* 0x000fc40000010093 */
[----:B------:R-:W-:Y:S02]  /*0f80*/  FADD.FTZ R135, R144, R129 ;  /* 0x0000008190877221 */ /* 0x000fe40000010000 */
[----:B------:R-:W-:Y:S01]  /*0f90*/  FFMA.FTZ R147, R136, R129, R147 ;  /* 0x0000008188937223 */ /* 0x000fe20000010093 */
[----:B------:R-:W-:Y:S01]  /*0fa0*/  SHF.L.U32 R138, R121, 0x10, RZ ;  /* 0x00000010798a7819 */ /* 0x000fe200000006ff */
[----:B------:R-:W-:Y:S02]  /*0fb0*/  FADD.FTZ R146, R135, R122 ;  /* 0x0000007a87927221 */ /* 0x000fe40000010000 */
[----:B------:R-:W-:Y:S01]  /*0fc0*/  FFMA.FTZ R147, R128, R122, R147 ;  /* 0x0000007a80937223 */ /* 0x000fe20000010093 */
[----:B------:R-:W-:Y:S01]  /*0fd0*/  FMUL.FTZ R124, R200, R241 ;  /* 0x000000f1c87c7220 */ /* 0x000fe20000410000 */
[----:B------:R-:W-:Y:S01]  /*0fe0*/  FMUL.FTZ R121, R79, R138 ;  /* 0x0000008a4f797220 */ /* 0x000fe20000410000 */
[----:B------:R-:W-:Y:S01]  /*0ff0*/  FADD.FTZ R228, R146, R125 ;  /* 0x0000007d92e47221 */ /* 0x000fe20000010000 */
[----:B------:R-:W-:Y:S01]  /*1000*/  FADD.FTZ R141, -R212, R141 ;  /* 0x0000008dd48d7221 */ /* 0x000fe20000010100 */
[----:B------:R-:W-:Y:S01]  /*1010*/  FFMA.FTZ R147, R130, R125, R147 ;  /* 0x0000007d82937223 */ /* 0x000fe20000010093 */
[----:B------:R-:W-:Y:S01]  /*1020*/  FFMA.FTZ R175, R222, R208, R175 ;  /* 0x000000d0deaf7223 */ /* 0x000fe200000100af */
[----:B------:R-:W-:Y:S01]  /*1030*/  FADD.FTZ R31, R208, R31 ;  /* 0x0000001fd01f7221 */ /* 0x000fe20000010000 */
[----:B------:R-:W-:Y:S01]  /*1040*/  FMUL.FTZ R208, R200, R227 ;  /* 0x000000e3c8d07220 */ /* 0x000fe20000410000 */
[----:B------:R-:W-:Y:S01]  /*1050*/  FADD.FTZ R27, R138, R27 ;  /* 0x0000001b8a1b7221 */ /* 0x000fe20000010000 */
[----:B------:R-:W-:Y:S01]  /*1060*/  FFMA.FTZ R169, R124, R138, R169 ;  /* 0x0000008a7ca97223 */ /* 0x000fe200000100a9 */
[----:B------:R-:W-:Y:S01]  /*1070*/  FADD.FTZ R228, R228, R121 ;  /* 0x00000079e4e47221 */ /* 0x000fe20000010000 */
[----:B------:R-:W-:Y:S01]  /*1080*/  FMUL.FTZ R138, R200, R141 ;  /* 0x0000008dc88a7220 */ /* 0x000fe20000410000 */
[----:B------:R-:W-:Y:S01]  /*1090*/  FFMA.FTZ R135, R124, R121, R147 ;  /* 0x000000797c877223 */ /* 0x000fe20000010093 */
[----:B------:R-:W-:Y:S01]  /*10a0*/  FFMA.FTZ R177, R134, R210, R177 ;  /* 0x000000d286b17223 */ /* 0x000fe200000100b1 */
[----:B------:R-:W-:Y:S01]  /*10b0*/  FADD.FTZ R33, R210, R33 ;  /* 0x00000021d2217221 */ /* 0x000fe20000010000 */
[C---:B------:R-:W-:Y:S01]  /*10c0*/  FMUL.FTZ R141, R200.reuse, R219 ;  /* 0x000000dbc88d7220 */ /* 0x040fe20000410000 */
[----:B------:R-:W-:Y:S01]  /*10d0*/  FMUL.FTZ R210, R200, R229 ;  /* 0x000000e5c8d27220 */ /* 0x000fe20000410000 */
[-C--:B------:R-:W-:Y:S01]  /*10e0*/  FFMA.FTZ R167, R208, R150.reuse, R167 ;  /* 0x00000096d0a77223 */ /* 0x080fe200000100a7 */
[----:B------:R-:W-:Y:S01]  /*10f0*/  FADD.FTZ R25, R150, R25 ;  /* 0x0000001996197221 */ /* 0x000fe20000010000 */
[----:B------:R-:W-:Y:S01]  /*1100*/  FMUL.FTZ R219, R73, R150 ;  /* 0x0000009649db7220 */ /* 0x000fe20000410000 */
[----:B------:R-:W-:Y:S01]  /*1110*/  FADD.FTZ R150, R228, R211 ;  /* 0x000000d3e4967221 */ /* 0x000fe20000010000 */
[----:B------:R-:W-:Y:S01]  /*1120*/  FADD.FTZ R207, -R212, R137 ;  /* 0x00000089d4cf7221 */ /* 0x000fe20000010100 */
[----:B------:R-:W-:Y:S01]  /*1130*/  FFMA.FTZ R135, R206, R211, R135 ;  /* 0x000000d3ce877223 */ /* 0x000fe20000010087 */
[----:B------:R-:W-:Y:S01]  /*1140*/  FADD.FTZ R143, -R212, R143 ;  /* 0x0000008fd48f7221 */ /* 0x000fe20000010100 */
[----:B------:R-:W-:Y:S01]  /*1150*/  SHF.L.U32 R137, R148, 0x10, RZ ;  /* 0x0000001094897819 */ /* 0x000fe200000006ff */
[----:B------:R-:W-:Y:S01]  /*1160*/  FADD.FTZ R24, R213, R24 ;  /* 0x00000018d5187221 */ /* 0x000fe20000010000 */
[----:B------:R-:W-:Y:S01]  /*1170*/  SHF.L.U32 R148, R214, 0x10, RZ ;  /* 0x00000010d6947819 */ /* 0x000fe200000006ff */
[-C--:B------:R-:W-:Y:S01]  /*1180*/  FFMA.FTZ R166, R210, R213.reuse, R166 ;  /* 0x000000d5d2a67223 */ /* 0x080fe200000100a6 */
[----:B------:R-:W-:Y:S01]  /*1190*/  FMUL.FTZ R213, R74, R213 ;  /* 0x000000d54ad57220 */ /* 0x000fe20000410000 */
[----:B------:R-:W-:Y:S01]  /*11a0*/  FADD.FTZ R150, R150, R219 ;  /* 0x000000db96967221 */ /* 0x000fe20000010000 */
[----:B------:R-:W-:Y:S01]  /*11b0*/  FADD.FTZ R209, -R212, R140 ;  /* 0x0000008cd4d17221 */ /* 0x000fe20000010100 */
[----:B------:R-:W-:Y:S01]  /*11c0*/  FFMA.FTZ R135, R208, R219, R135 ;  /* 0x000000dbd0877223 */ /* 0x000fe20000010087 */
[C---:B------:R-:W-:Y:S01]  /*11d0*/  FMUL.FTZ R140, R200.reuse, R143 ;  /* 0x0000008fc88c7220 */ /* 0x040fe20000410000 */
[C---:B------:R-:W-:Y:S01]  /*11e0*/  FMUL.FTZ R214, R200.reuse, R233 ;  /* 0x000000e9c8d67220 */ /* 0x040fe20000410000 */
[----:B------:R-:W-:Y:S01]  /*11f0*/  FMUL.FTZ R143, R200, R221 ;  /* 0x000000ddc88f7220 */ /* 0x000fe20000410000 */
[C---:B------:R-:W-:Y:S01]  /*1200*/  FADD.FTZ R139, -R212.reuse, R139 ;  /* 0x0000008bd48b7221 */ /* 0x040fe20000010100 */
[----:B------:R-:W-:Y:S01]  /*1210*/  FADD.FTZ R145, -R212, R145 ;  /* 0x00000091d4917221 */ /* 0x000fe20000010100 */
        /* <DEDUP_REMOVED lines=14> */
[----:B------:R-:W-:Y:S01]  /*1300*/  FMUL.FTZ R218, R200, R207 ;  /* 0x000000cfc8da7220 */ /* 0x000fe20000410000 */
[----:B------:R-:W-:Y:S01]  /*1310*/  FFMA.FTZ R135, R214, R215, R135 ;  /* 0x000000d7d6877223 */ /* 0x000fe20000010087 */
[----:B------:R-:W-:Y:S01]  /*1320*/  SHF.L.U32 R202, R202, 0x10, RZ ;  /* 0x00000010caca7819 */ /* 0x000fe200000006ff */
[----:B------:R-:W-:-:S02]  /*1330*/  FADD.FTZ R150, R150, R223 ;  /* 0x000000df96967221 */ /* 0x000fc40000010000 */
        /* <DEDUP_REMOVED lines=8> */
[-C--:B------:R-:W-:Y:S01]  /*13c0*/  FFMA.FTZ R154, R143, R127.reuse, R154 ;  /* 0x0000007f8f9a7223 */ /* 0x080fe2000001009a */
[----:B------:R-:W-:Y:S01]  /*13d0*/  FMUL.FTZ R148, R60, R127 ;  /* 0x0000007f3c947220 */ /* 0x000fe20000410000 */
[----:B------:R-:W-:Y:S01]  /*13e0*/  FMUL.FTZ R144, R64, R137 ;  /* 0x0000008940907220 */ /* 0x000fe20000410000 */
[----:B------:R-:W-:Y:S01]  /*13f0*/  FADD.FTZ R19, R202, R19 ;  /* 0x00000013ca137221 */ /* 0x000fe20000010000 */
[----:B------:R-:W-:Y:S01]  /*1400*/  FFMA.FTZ R159, R220, R202, R159 ;  /* 0x000000cadc9f7223 */ /* 0x000fe2000001009f */
[----:B------:R-:W-:Y:S01]  /*1410*/  FADD.FTZ R127, R150, R225 ;  /* 0x000000e1967f7221 */ /* 0x000fe20000010000 */
[----:B------:R-:W-:Y:S01]  /*1420*/  FMUL.FTZ R139, R200, R209 ;  /* 0x000000d1c88b7220 */ /* 0x000fe20000410000 */
[----:B------:R-:W-:Y:S01]  /*1430*/  FFMA.FTZ R202, R220, R225, R135 ;  /* 0x000000e1dcca7223 */ /* 0x000fe20000010087 */
[----:B------:R-:W-:Y:S01]  /*1440*/  PRMT R126, R149, 0x7632, R126 ;  /* 0x00007632957e7816 */ /* 0x000fe2000000007e */
[----:B------:R-:W-:Y:S01]  /*1450*/  FADD.FTZ R150, R127, R144 ;  /* 0x000000907f967221 */ /* 0x000fe20000010000 */
[----:B------:R-:W-:Y:S01]  /*1460*/  SHF.L.U32 R149, R149, 0x10, RZ ;  /* 0x0000001095957819 */ /* 0x000fe200000006ff */
[----:B------:R-:W-:Y:S01]  /*1470*/  FMUL.FTZ R147, R65, R226 ;  /* 0x000000e241937220 */ /* 0x000fe20000410000 */
[----:B------:R-:W-:Y:S01]  /*1480*/  PRMT R116, R151, 0x7632, R116 ;  /* 0x0000763297747816 */ /* 0x000fe20000000074 */
[----:B------:R-:W-:Y:S01]  /*1490*/  FFMA.FTZ R127, R139, R144, R202 ;  /* 0x000000908b7f7223 */ /* 0x000fe200000100ca */
[----:B------:R-:W-:Y:S01]  /*14a0*/  SHF.L.U32 R126, R126, 0x10, RZ ;  /* 0x000000107e7e7819 */ /* 0x000fe200000006ff */
        /* <DEDUP_REMOVED lines=8> */
[-C--:B------:R-:W-:Y:S01]  /*1530*/  FFMA.FTZ R155, R140, R126.reuse, R155 ;  /* 0x0000007e8c9b7223 */ /* 0x080fe2000001009b */
[----:B------:R-:W-:Y:S01]  /*1540*/  FADD.FTZ R15, R126, R15 ;  /* 0x0000000f7e0f7221 */ /* 0x000fe20000010000 */
[----:B------:R-:W-:Y:S01]  /*1550*/  FMUL.FTZ R149, R67, R126 ;  /* 0x0000007e43957220 */ /* 0x000fe20000410000 */
[----:B------:R-:W-:Y:S01]  /*1560*/  FADD.FTZ R126, R135, R146 ;  /* 0x00000092877e7221 */ /* 0x000fe20000010000 */
[----:B------:R-:W-:Y:S01]  /*1570*/  FFMA.FTZ R127, R141, R146, R116 ;  /* 0x000000928d7f7223 */ /* 0x000fe20000010074 */
[----:B------:R-:W-:-:S02]  /*1580*/  SHF.L.U32 R118, R118, 0x10, RZ ;  /* 0x0000001076767819 */ /* 0x000fc400000006ff */
        /* <DEDUP_REMOVED lines=50> */
.L_x_6268:
        /* <DEDUP_REMOVED lines=12> */
[----:B-----5:R-:W-:Y:S01]  /*1970*/  LOP3.LUT P2, RZ, R182, 0xff0000, RZ, 0xc0, !PT ;  /* 0x00ff0000b6ff7812 */ /* 0x020fe2000784c0ff */
[-CC-:B------:R-:W-:Y:S01]  /*1980*/  FFMA.FTZ R136, R136, R204.reuse, R209.reuse ;  /* 0x000000cc88887223 */ /* 0x180fe200000100d1 */
[----:B------:R-:W-:Y:S01]  /*1990*/  LOP3.LUT P3, RZ, R182, 0xff000000, RZ, 0xc0, !PT ;  /* 0xff000000b6ff7812 */ /* 0x000fe2000786c0ff */
[-CC-:B------:R-:W-:Y:S01]  /*19a0*/  FFMA.FTZ R135, R222, R204.reuse, R209.reuse ;  /* 0x000000ccde877223 */ /* 0x180fe200000100d1 */
[-C--:B------:R-:W-:Y:S01]  /*19b0*/  FFMA.FTZ R224, R224, R204.reuse, R209 ;  /* 0x000000cce0e07223 */ /* 0x080fe200000100d1 */
[----:B------:R-:W-:Y:S01]  /*19c0*/  LOP3.LUT P6, RZ, R183, 0xff, RZ, 0xc0, !PT ;  /* 0x000000ffb7ff7812 */ /* 0x000fe200078cc0ff */
[----:B------:R-:W-:Y:S01]  /*19d0*/  FADD.FTZ R229, R129, -R136 ;  /* 0x8000008881e57221 */ /* 0x000fe20000010000 */
[----:B------:R-:W-:Y:S01]  /*19e0*/  FADD.FTZ R227, R132, -R135 ;  /* 0x8000008784e37221 */ /* 0x000fe20000010000 */
[----:B------:R-:W-:Y:S01]  /*19f0*/  FADD.FTZ R137, R133, -R224 ;  /* 0x800000e085897221 */ /* 0x000fe20000010000 */
[----:B------:R-:W-:Y:S01]  /*1a00*/  CS2R R132, SRZ ;  /* 0x0000000000847805 */ /* 0x000fe2000001ff00 */
[C---:B------:R-:W-:Y:S01]  /*1a10*/  FMUL.FTZ R224, R200.reuse, R229 ;  /* 0x000000e5c8e07220 */ /* 0x040fe20000410000 */
[C---:B------:R-:W-:Y:S01]  /*1a20*/  FMUL.FTZ R222, R200.reuse, R227 ;  /* 0x000000e3c8de7220 */ /* 0x040fe20000410000 */
[----:B------:R-:W-:Y:S01]  /*1a30*/  FMUL.FTZ R136, R200, R137 ;  /* 0x00000089c8887220 */ /* 0x000fe20000410000 */
[C---:B------:R-:W-:Y:S01]  /*1a40*/  @P2 SHF.L.U32 R129, R117.reuse, 0x10, RZ ;  /* 0x0000001075812819 */ /* 0x040fe200000006ff */
        /* <DEDUP_REMOVED lines=9> */
[----:B------:R-:W-:Y:S01]  /*1ae0*/  HFMA2 R135, -RZ, RZ, 0, 0 ;  /* 0x00000000ff877431 */ /* 0x000fe200000001ff */
[----:B------:R-:W-:Y:S01]  /*1af0*/  LOP3.LUT P5, RZ, R183, 0xff00, RZ, 0xc0, !PT ;  /* 0x0000ff00b7ff7812 */ /* 0x000fe200078ac0ff */
[----:B------:R-:W-:Y:S01]  /*1b00*/  @P6 FMUL.FTZ R135, R224, R137 ;  /* 0x00000089e0876220 */ /* 0x000fe20000410000 */
[----:B------:R-:W-:Y:S01]  /*1b10*/  @P3 FMUL.FTZ R132, R222, R117 ;  /* 0x00000075de843220 */ /* 0x000fe20000410000 */
[----:B------:R-:W-:Y:S01]  /*1b20*/  FFMA.FTZ R137, R128, R204, R209 ;  /* 0x000000cc80897223 */ /* 0x000fe200000100d1 */
[----:B------:R-:W-:Y:S01]  /*1b30*/  FMUL.FTZ R117, R38, R136 ;  /* 0x0000008826757220 */ /* 0x000fe20000410000 */
[----:B------:R-:W-:Y:S01]  /*1b40*/  FMUL.FTZ R128, R39, R222 ;  /* 0x000000de27807220 */ /* 0x000fe20000410000 */
[----:B------:R-:W-:Y:S01]  /*1b50*/  @P2 FMUL.FTZ R133, R136, R129 ;  /* 0x0000008188852220 */ /* 0x000fe20000410000 */
[----:B------:R-:W-:Y:S01]  /*1b60*/  FMUL.FTZ R129, R40, R224 ;  /* 0x000000e028817220 */ /* 0x000fe20000410000 */
[----:B------:R-:W-:Y:S01]  /*1b70*/  FADD.FTZ R137, R122, -R137 ;  /* 0x800000897a897221 */ /* 0x000fe20000010000 */
[----:B------:R-:W-:Y:S01]  /*1b80*/  FSEL R117, R117, RZ, P2 ;  /* 0x000000ff75757208 */ /* 0x000fe20001000000 */
[-CC-:B------:R-:W-:Y:S01]  /*1b90*/  FFMA.FTZ R120, R120, R204.reuse, R209.reuse ;  /* 0x000000cc78787223 */ /* 0x180fe200000100d1 */
[----:B------:R-:W-:Y:S01]  /*1ba0*/  FSEL R128, R128, RZ, P3 ;  /* 0x000000ff80807208 */ /* 0x000fe20001800000 */
[----:B------:R-:W-:Y:S01]  /*1bb0*/  FMUL.FTZ R122, R200, R137 ;  /* 0x00000089c87a7220 */ /* 0x000fe20000410000 */
[C---:B------:R-:W-:Y:S01]  /*1bc0*/  LOP3.LUT P4, RZ, R182.reuse, 0xff, RZ, 0xc0, !PT ;  /* 0x000000ffb6ff7812 */ /* 0x040fe2000788c0ff */
[----:B------:R-:W-:Y:S01]  /*1bd0*/  FADD.FTZ R131, R131, -R120 ;  /* 0x8000007883837221 */ /* 0x000fe20000010000 */
[----:B------:R-:W-:Y:S01]  /*1be0*/  ISETP.GE.U32.AND P2, PT, R182, RZ, PT ;  /* 0x000000ffb600720c */ /* 0x000fe20003f46070 */
[-CC-:B------:R-:W-:Y:S01]  /*1bf0*/  FFMA.FTZ R130, R130, R204.reuse, R209.reuse ;  /* 0x000000cc82827223 */ /* 0x180fe200000100d1 */
[----:B------:R-:W-:Y:S01]  /*1c00*/  LOP3.LUT P3, RZ, R182, 0xff00, RZ, 0xc0, !PT ;  /* 0x0000ff00b6ff7812 */ /* 0x000fe2000786c0ff */
[----:B------:R-:W-:Y:S01]  /*1c10*/  FMUL.FTZ R122, R122, R201 ;  /* 0x000000c97a7a7220 */ /* 0x000fe20000410000 */
[----:B------:R-:W-:Y:S01]  /*1c20*/  FSEL R129, R129, RZ, P6 ;  /* 0x000000ff81817208 */ /* 0x000fe20003000000 */
[-CC-:B------:R-:W-:Y:S01]  /*1c30*/  FFMA.FTZ R134, R134, R204.reuse, R209.reuse ;  /* 0x000000cc86867223 */ /* 0x180fe200000100d1 */
[C---:B------:R-:W-:Y:S01]  /*1c40*/  LOP3.LUT P6, RZ, R183.reuse, 0xff0000, RZ, 0xc0, !PT ;  /* 0x00ff0000b7ff7812 */ /* 0x040fe200078cc0ff */
[----:B------:R-:W-:Y:S01]  /*1c50*/  FFMA.FTZ R124, R124, R204, R209 ;  /* 0x000000cc7c7c7223 */ /* 0x000fe200000100d1 */
[----:B------:R-:W-:Y:S01]  /*1c60*/  ISETP.GE.U32.AND.EX P2, PT, R183, 0x1000000, PT, P2 ;  /* 0x01000000b700780c */ /* 0x000fe20003f46120 */
[----:B------:R-:W-:Y:S01]  /*1c70*/  FADD.FTZ R125, R125, -R130 ;  /* 0x800000827d7d7221 */ /* 0x000fe20000010000 */
[----:B------:R-:W-:Y:S01]  /*1c80*/  @P5 PRMT R120, R118, 0x7632, R120 ;  /* 0x0000763276785816 */ /* 0x000fe20000000078 */
[----:B------:R-:W-:Y:S01]  /*1c90*/  FMUL.FTZ R222, R122, UR4 ;  /* 0x000000047ade7c20 */ /* 0x000fe20008410000 */
[----:B------:R-:W-:Y:S01]  /*1ca0*/  FADD.FTZ R123, R123, -R134 ;  /* 0x800000867b7b7221 */ /* 0x000fe20000010000 */
[----:B------:R-:W-:Y:S01]  /*1cb0*/  FADD.FTZ R227, R121, -R124 ;  /* 0x8000007c79e37221 */ /* 0x000fe20000010000 */
[----:B------:R-:W-:Y:S01]  /*1cc0*/  @P5 SHF.L.U32 R120, R120, 0x10, RZ ;  /* 0x0000001078785819 */ /* 0x000fe200000006ff */
[C---:B------:R-:W-:Y:S01]  /*1cd0*/  FMUL.FTZ R122, R200.reuse, R125 ;  /* 0x0000007dc87a7220 */ /* 0x040fe20000410000 */
[----:B------:R-:W-:Y:S01]  /*1ce0*/  MOV R134, RZ ;  /* 0x000000ff00867202 */ /* 0x000fe20000000f00 */
[----:B------:R-:W-:Y:S01]  /*1cf0*/  FMUL.FTZ R130, R200, R227 ;  /* 0x000000e3c8827220 */ /* 0x000fe20000410000 */
[----:B------:R-:W-:Y:S01]  /*1d00*/  @P4 SHF.L.U32 R118, R116, 0x10, RZ ;  /* 0x0000001074764819 */ /* 0x000fe200000006ff */
        /* <DEDUP_REMOVED lines=16> */
[----:B------:R-:W-:-:S02]  /*1e10*/  CS2R R182, SRZ ;  /* 0x0000000000b67805 */ /* 0x000fc4000001ff00 */
[----:B------:R-:W-:Y:S01]  /*1e20*/  CS2R R136, SRZ ;  /* 0x0000000000887805 */ /* 0x000fe2000001ff00 */
        /* <DEDUP_REMOVED lines=19> */
.L_x_6243:
[----:B-----5:R-:W-:Y:S01]  /*1f60*/  LOP3.LUT P2, RZ, R182, 0xff0000, RZ, 0xc0, !PT ;  /* 0x00ff0000b6ff7812 */ /* 0x020fe2000784c0ff */
[-CC-:B------:R-:W-:Y:S01]  /*1f70*/  FFMA.FTZ R111, R222, R204.reuse, R209.reuse ;  /* 0x000000ccde6f7223 */ /* 0x180fe200000100d1 */
[----:B------:R-:W-:Y:S01]  /*1f80*/  LOP3.LUT P3, RZ, R182, 0xff000000, RZ, 0xc0, !PT ;  /* 0xff000000b6ff7812 */ /* 0x000fe2000786c0ff */
[-CC-:B------:R-:W-:Y:S01]  /*1f90*/  FFMA.FTZ R224, R224, R204.reuse, R209.reuse ;  /* 0x000000cce0e07223 */ /* 0x180fe200000100d1 */
[-C--:B------:R-:W-:Y:S01]  /*1fa0*/  FFMA.FTZ R136, R136, R204.reuse, R209 ;  /* 0x000000cc88887223 */ /* 0x080fe200000100d1 */
[----:B------:R-:W-:Y:S01]  /*1fb0*/  FADD.FTZ R111, R132, -R111 ;  /* 0x8000006f846f7221 */ /* 0x000fe20000010000 */
[----:B------:R-:W-:Y:S01]  /*1fc0*/  LOP3.LUT P6, RZ, R183, 0xff, RZ, 0xc0, !PT ;  /* 0x000000ffb7ff7812 */ /* 0x000fe200078cc0ff */
[----:B------:R-:W-:Y:S01]  /*1fd0*/  FADD.FTZ R109, R133, -R224 ;  /* 0x800000e0856d7221 */ /* 0x000fe20000010000 */
[----:B------:R-:W-:Y:S01]  /*1fe0*/  FADD.FTZ R129, R129, -R136 ;  /* 0x8000008881817221 */ /* 0x000fe20000010000 */
[C---:B------:R-:W-:Y:S01]  /*1ff0*/  FMUL.FTZ R115, R200.reuse, R111 ;  /* 0x0000006fc8737220 */ /* 0x040fe20000410000 */
[----:B------:R-:W-:Y:S01]  /*2000*/  CS2R R132, SRZ ;  /* 0x0000000000847805 */ /* 0x000fe2000001ff00 */
[C---:B------:R-:W-:Y:S01]  /*2010*/  FMUL.FTZ R114, R200.reuse, R109 ;  /* 0x0000006dc8727220 */ /* 0x040fe20000410000 */
[----:B------:R-:W-:Y:S01]  /*2020*/  FMUL.FTZ R108, R200, R129 ;  /* 0x00000081c86c7220 */ /* 0x000fe20000410000 */
[----:B------:R-:W-:Y:S01]  /*2030*/  @P2 SHF.L.U32 R112, R117, 0x10, RZ ;  /* 0x0000001075702819 */ /* 0x000fe200000006ff */
[-C--:B------:R-:W-:Y:S01]  /*2040*/  FMUL.FTZ R110, R115, R201.reuse ;  /* 0x000000c9736e7220 */ /* 0x080fe20000410000 */
[----:B------:R-:W-:Y:S01]  /*2050*/  @P3 PRMT R117, R117, 0x7632, R117 ;  /* 0x0000763275753816 */ /* 0x000fe20000000075 */
[-C--:B------:R-:W-:Y:S01]  /*2060*/  FMUL.FTZ R109, R114, R201.reuse ;  /* 0x000000c9726d7220 */ /* 0x080fe20000410000 */
[----:B------:R-:W-:Y:S01]  /*2070*/  FMUL.FTZ R111, R108, R201 ;  /* 0x000000c96c6f7220 */ /* 0x000fe20000410000 */
[----:B------:R-:W-:Y:S01]  /*2080*/  FMUL.FTZ R110, R110, UR4 ;  /* 0x000000046e6e7c20 */ /* 0x000fe20008410000 */
[----:B------:R-:W-:Y:S01]  /*2090*/  @P3 SHF.L.U32 R117, R117, 0x10, RZ ;  /* 0x0000001075753819 */ /* 0x000fe200000006ff */
[----:B------:R-:W-:Y:S01]  /*20a0*/  FMUL.FTZ R109, R109, UR4 ;  /* 0x000000046d6d7c20 */ /* 0x000fe20008410000 */
[----:B------:R-:W-:Y:S01]  /*20b0*/  FMUL.FTZ R111, R111, UR4 ;  /* 0x000000046f6f7c20 */ /* 0x000fe20008410000 */
[----:B------:R-:W-:Y:S01]  /*20c0*/  LOP3.LUT P5, RZ, R183, 0xff00, RZ, 0xc0, !PT ;  /* 0x0000ff00b7ff7812 */ /* 0x000fe200078ac0ff */
[----:B------:R-:W-:Y:S01]  /*20d0*/  FFMA.FTZ R137, R128, R204, R209 ;  /* 0x000000cc80897223 */ /* 0x000fe200000100d1 */
[----:B------:R-:W-:Y:S01]  /*20e0*/  @P3 FMUL.FTZ R132, R110, R117 ;  /* 0x000000756e843220 */ /* 0x000fe20000410000 */
[----:B------:R-:W-:Y:S01]  /*20f0*/  FMUL.FTZ R117, R38, R109 ;  /* 0x0000006d26757220 */ /* 0x000fe20000410000 */
[----:B------:R-:W-:Y:S01]  /*2100*/  @P6 SHF.L.U32 R136, R118, 0x10, RZ ;  /* 0x0000001076886819 */ /* 0x000fe200000006ff */
[----:B------:R-:W-:Y:S01]  /*2110*/  FMUL.FTZ R129, R40, R111 ;  /* 0x0000006f28817220 */ /* 0x000fe20000410000 */
[----:B------:R-:W-:Y:S01]  /*2120*/  @P2 FMUL.FTZ R133, R109, R112 ;  /* 0x000000706d852220 */ /* 0x000fe20000410000 */
[----:B------:R-:W-:Y:S01]  /*2130*/  FMUL.FTZ R128, R39, R110 ;  /* 0x0000006e27807220 */ /* 0x000fe20000410000 */
[----:B------:R-:W-:Y:S01]  /*2140*/  FSEL R117, R117, RZ, P2 ;  /* 0x000000ff75757208 */ /* 0x000fe20001000000 */
[----:B------:R-:W-:Y:S01]  /*2150*/  HFMA2 R135, -RZ, RZ, 0, 0 ;  /* 0x00000000ff877431 */ /* 0x000fe200000001ff */
[----:B------:R-:W-:Y:S01]  /*2160*/  ISETP.GE.U32.AND P2, PT, R182, RZ, PT ;  /* 0x000000ffb600720c */ /* 0x000fe20003f46070 */
[----:B------:R-:W-:Y:S01]  /*2170*/  @P6 FMUL.FTZ R135, R111, R136 ;  /* 0x000000886f876220 */ /* 0x000fe20000410000 */
[----:B------:R-:W-:Y:S01]  /*2180*/  FSEL R129, R129, RZ, P6 ;  /* 0x000000ff81817208 */ /* 0x000fe20003000000 */
[----:B------:R-:W-:Y:S01]  /*2190*/  FADD.FTZ R137, R122, -R137 ;  /* 0x800000897a897221 */ /* 0x000fe20000010000 */
[C---:B------:R-:W-:Y:S01]  /*21a0*/  LOP3.LUT P6, RZ, R183.reuse, 0xff0000, RZ, 0xc0, !PT ;  /* 0x00ff0000b7ff7812 */ /* 0x040fe200078cc0ff */
[-CC-:B------:R-:W-:Y:S01]  /*21b0*/  FFMA.FTZ R134, R134, R204.reuse, R209.reuse ;  /* 0x000000cc86867223 */ /* 0x180fe200000100d1 */
[----:B------:R-:W-:Y:S01]  /*21c0*/  LOP3.LUT P4, RZ, R182, 0xff, RZ, 0xc0, !PT ;  /* 0x000000ffb6ff7812 */ /* 0x000fe2000788c0ff */
[----:B------:R-:W-:Y:S01]  /*21d0*/  FMUL.FTZ R109, R200, R137 ;  /* 0x00000089c86d7220 */ /* 0x000fe20000410000 */
[----:B------:R-:W-:Y:S01]  /*21e0*/  FSEL R128, R128, RZ, P3 ;  /* 0x000000ff80807208 */ /* 0x000fe20001800000 */
[-CC-:B------:R-:W-:Y:S01]  /*21f0*/  FFMA.FTZ R130, R130, R204.reuse, R209.reuse ;  /* 0x000000cc82827223 */ /* 0x180fe200000100d1 */
[----:B------:R-:W-:Y:S01]  /*2200*/  ISETP.GE.U32.AND.EX P2, PT, R183, 0x1000000, PT, P2 ;  /* 0x01000000b700780c */ /* 0x000fe20003f46120 */
[----:B------:R-:W-:Y:S01]  /*2210*/  FMUL.FTZ R110, R109, R201 ;  /* 0x000000c96d6e7220 */ /* 0x000fe20000410000 */
[----:B------:R-:W-:Y:S01]  /*2220*/  LOP3.LUT P3, RZ, R182, 0xff00, RZ, 0xc0, !PT ;  /* 0x0000ff00b6ff7812 */ /* 0x000fe2000786c0ff */
[-CC-:B------:R-:W-:Y:S01]  /*2230*/  FFMA.FTZ R124, R124, R204.reuse, R209.reuse ;  /* 0x000000cc7c7c7223 */ /* 0x180fe200000100d1 */
[----:B------:R-:W-:Y:S01]  /*2240*/  @P5 PRMT R118, R118, 0x7632, R118 ;  /* 0x0000763276765816 */ /* 0x000fe20000000076 */
[----:B------:R-:W-:Y:S01]  /*2250*/  FFMA.FTZ R120, R120, R204, R209 ;  /* 0x000000cc78787223 */ /* 0x000fe200000100d1 */
[----:B------:R-:W-:Y:S01]  /*2260*/  FADD.FTZ R113, R123, -R134 ;  /* 0x800000867b717221 */ /* 0x000fe20000010000 */
[----:B------:R-:W-:Y:S01]  /*2270*/  FADD.FTZ R125, R125, -R130 ;  /* 0x800000827d7d7221 */ /* 0x000fe20000010000 */
[----:B------:R-:W-:Y:S01]  /*2280*/  @P5 SHF.L.U32 R111, R118, 0x10, RZ ;  /* 0x00000010766f5819 */ /* 0x000fe200000006ff */
[----:B------:R-:W-:Y:S01]  /*2290*/  FMUL.FTZ R122, R110, UR4 ;  /* 0x000000046e7a7c20 */ /* 0x000fe20008410000 */
[----:B------:R-:W-:Y:S01]  /*22a0*/  FADD.FTZ R123, R121, -R124 ;  /* 0x8000007c797b7221 */ /* 0x000fe20000010000 */
[----:B------:R-:W-:Y:S01]  /*22b0*/  FADD.FTZ R131, R131, -R120 ;  /* 0x8000007883837221 */ /* 0x000fe20000010000 */
[C---:B------:R-:W-:Y:S01]  /*22c0*/  @P6 SHF.L.U32 R222, R119.reuse, 0x10, RZ ;  /* 0x0000001077de6819 */ /* 0x040fe200000006ff */
[----:B------:R-:W-:Y:S01]  /*22d0*/  FMUL.FTZ R113, R200, R113 ;  /* 0x00000071c8717220 */ /* 0x000fe20000410000 */
[----:B------:R-:W-:Y:S01]  /*22e0*/  MOV R134, RZ ;  /* 0x000000ff00867202 */ /* 0x000fe20000000f00 */
[----:B------:R-:W-:Y:S01]  /*22f0*/  @P5 FMUL.FTZ R134, R122, R111 ;  /* 0x0000006f7a865220 */ /* 0x000fe20000410000 */
[----:B------:R-:W-:Y:S01]  /*2300*/  @P4 SHF.L.U32 R130, R116, 0x10, RZ ;  /* 0x0000001074824819 */ /* 0x000fe200000006ff */
[C---:B------:R-:W-:Y:S01]  /*2310*/  FMUL.FTZ R110, R200.reuse, R125 ;  /* 0x0000007dc86e7220 */ /* 0x040fe20000410000 */
[----:B------:R-:W-:Y:S01]  /*2320*/  @P2 PRMT R119, R119, 0x7632, R119 ;  /* 0x0000763277772816 */ /* 0x000fe20000000077 */
[----:B------:R-:W-:Y:S01]  /*2330*/  FMUL.FTZ R111, R200, R123 ;  /* 0x0000007bc86f7220 */ /* 0x000fe20000410000 */
[----:B------:R-:W-:Y:S01]  /*2340*/  @P3 PRMT R116, R116, 0x7632, R116 ;  /* 0x0000763274743816 */ /* 0x000fe20000000074 */
        /* <DEDUP_REMOVED lines=11> */
[----:B------:R-:W-:-:S02]  /*2400*/  CS2R R182, SRZ ;  /* 0x0000000000b67805 */ /* 0x000fc4000001ff00 */
[----:B------:R-:W-:Y:S01]  /*2410*/  CS2R R136, SRZ ;  /* 0x0000000000887805 */ /* 0x000fe2000001ff00 */
[----:B------:R-:W-:Y:S01]  /*2420*/  @P6 FMUL.FTZ R183, R119, R222 ;  /* 0x000000de77b76220 */ /* 0x000fe20000410000 */
[----:B------:R-:W-:Y:S01]  /*2430*/  @P3 FMUL.FTZ R136, R118, R121 ;  /* 0x0000007976883220 */ /* 0x000fe20000410000 */
[----:B------:R-:W-:Y:S01]  /*2440*/  FMUL.FTZ R120, R42, R119 ;  /* 0x000000772a787220 */ /* 0x000fe20000410000 */
[----:B------:R-:W-:Y:S01]  /*2450*/  FMUL.FTZ R121, R43, R124 ;  /* 0x0000007c2b797220 */ /* 0x000fe20000410000 */
[----:B------:R-:W-:Y:S01]  /*2460*/  FMUL.FTZ R119, R41, R122 ;  /* 0x0000007a29777220 */ /* 0x000fe20000410000 */
[----:B------:R-:W-:Y:S01]  /*2470*/  FMUL.FTZ R116, R36, R123 ;  /* 0x0000007b24747220 */ /* 0x000fe20000410000 */
        /* <DEDUP_REMOVED lines=12> */
.L_x_6244:
        /* <DEDUP_REMOVED lines=19> */
[C---:B------:R-:W-:Y:S01]  /*2670*/  FMUL.FTZ R114, R200.reuse, R213 ;  /* 0x000000d5c8727220 */ /* 0x040fe20000410000 */
[----:B------:R-:W-:Y:S01]  /*2680*/  MOV R205, RZ ;  /* 0x000000ff00cd7202 */ /* 0x000fe20000000f00 */
[C---:B------:R-:W-:Y:S01]  /*2690*/  FMUL.FTZ R115, R200.reuse, R115 ;  /* 0x00000073c8737220 */ /* 0x040fe20000410000 */
[----:B------:R-:W-:Y:S01]  /*26a0*/  FMUL.FTZ R108, R200, R215 ;  /* 0x000000d7c86c7220 */ /* 0x000fe20000410000 */
[C---:B-----5:R-:W-:Y:S01]  /*26b0*/  @P2 SHF.L.U32 R110, R121.reuse, 0x10, RZ ;  /* 0x00000010796e2819 */ /* 0x060fe200000006ff */
        /* <DEDUP_REMOVED lines=8> */
[----:B------:R-:W-:Y:S01]  /*2740*/  FMUL.FTZ R117, R46, R109 ;  /* 0x0000006d2e757220 */ /* 0x000fe20000410000 */
[----:B------:R-:W-:Y:S01]  /*2750*/  @P6 SHF.L.U32 R113, R122, 0x10, RZ ;  /* 0x000000107a716819 */ /* 0x000fe200000006ff */
[----:B------:R-:W-:Y:S01]  /*2760*/  @P3 FMUL.FTZ R205, R116, R121 ;  /* 0x0000007974cd3220 */ /* 0x000fe20000410000 */
[----:B------:R-:W-:Y:S01]  /*2770*/  LOP3.LUT P5, RZ, R173, 0xff00, RZ, 0xc0, !PT ;  /* 0x0000ff00adff7812 */ /* 0x000fe200078ac0ff */
[----:B------:R-:W-:Y:S01]  /*2780*/  FMUL.FTZ R116, R47, R116 ;  /* 0x000000742f747220 */ /* 0x000fe20000410000 */
[----:B------:R-:W-:Y:S01]  /*2790*/  FMUL.FTZ R118, R48, R112 ;  /* 0x0000007030767220 */ /* 0x000fe20000410000 */
[----:B------:R-:W-:-:S02]  /*27a0*/  HFMA2 R210, -RZ, RZ, 0, 0 ;  /* 0x00000000ffd27431 */ /* 0x000fc400000001ff */
[----:B------:R-:W-:Y:S01]  /*27b0*/  @P2 FMUL.FTZ R210, R109, R110 ;  /* 0x0000006e6dd22220 */ /* 0x000fe20000410000 */
[-CC-:B------:R-:W-:Y:S01]  /*27c0*/  FFMA.FTZ R218, R218, R204.reuse, R209.reuse ;  /* 0x000000ccdada7223 */ /* 0x180fe200000100d1 */
[----:B------:R-:W-:Y:S01]  /*27d0*/  FSEL R117, R117, RZ, P2 ;  /* 0x000000ff75757208 */ /* 0x000fe20001000000 */
[----:B------:R-:W-:Y:S01]  /*27e0*/  HFMA2 R212, -RZ, RZ, 0, 0 ;  /* 0x00000000ffd47431 */ /* 0x000fe200000001ff */
[----:B------:R-:W-:Y:S01]  /*27f0*/  ISETP.GE.U32.AND P2, PT, R172, RZ, PT ;  /* 0x000000ffac00720c */ /* 0x000fe20003f46070 */
[----:B------:R-:W-:Y:S01]  /*2800*/  @P6 FMUL.FTZ R212, R112, R113 ;  /* 0x0000007170d46220 */ /* 0x000fe20000410000 */
[----:B------:R-:W-:Y:S01]  /*2810*/  LOP3.LUT P4, RZ, R172, 0xff, RZ, 0xc0, !PT ;  /* 0x000000ffacff7812 */ /* 0x000fe2000788c0ff */
[----:B------:R-:W-:Y:S01]  /*2820*/  FADD.FTZ R109, R223, -R218 ;  /* 0x800000dadf6d7221 */ /* 0x000fe20000010000 */
[----:B------:R-:W-:Y:S01]  /*2830*/  FSEL R116, R116, RZ, P3 ;  /* 0x000000ff74747208 */ /* 0x000fe20001800000 */
[-CC-:B------:R-:W-:Y:S01]  /*2840*/  FFMA.FTZ R208, R208, R204.reuse, R209.reuse ;  /* 0x000000ccd0d07223 */ /* 0x180fe200000100d1 */
[----:B------:R-:W-:Y:S01]  /*2850*/  FSEL R118, R118, RZ, P6 ;  /* 0x000000ff76767208 */ /* 0x000fe20003000000 */
[----:B------:R-:W-:Y:S01]  /*2860*/  FMUL.FTZ R109, R200, R109 ;  /* 0x0000006dc86d7220 */ /* 0x000fe20000410000 */
[----:B------:R-:W-:Y:S01]  /*2870*/  LOP3.LUT P3, RZ, R172, 0xff00, RZ, 0xc0, !PT ;  /* 0x0000ff00acff7812 */ /* 0x000fe2000786c0ff */
[-CC-:B------:R-:W-:Y:S01]  /*2880*/  FFMA.FTZ R206, R206, R204.reuse, R209.reuse ;  /* 0x000000cccece7223 */ /* 0x180fe200000100d1 */
[C---:B------:R-:W-:Y:S01]  /*2890*/  LOP3.LUT P6, RZ, R173.reuse, 0xff0000, RZ, 0xc0, !PT ;  /* 0x00ff0000adff7812 */ /* 0x040fe200078cc0ff */
[-CC-:B------:R-:W-:Y:S01]  /*28a0*/  FFMA.FTZ R216, R216, R204.reuse, R209.reuse ;  /* 0x000000ccd8d87223 */ /* 0x180fe200000100d1 */
[----:B------:R-:W-:Y:S01]  /*28b0*/  ISETP.GE.U32.AND.EX P2, PT, R173, 0x1000000, PT, P2 ;  /* 0x01000000ad00780c */ /* 0x000fe20003f46120 */
[----:B------:R-:W-:Y:S01]  /*28c0*/  FFMA.FTZ R220, R220, R204, R209 ;  /* 0x000000ccdcdc7223 */ /* 0x000fe200000100d1 */
[----:B------:R-:W-:Y:S01]  /*28d0*/  @P5 PRMT R122, R122, 0x7632, R122 ;  /* 0x000076327a7a5816 */ /* 0x000fe2000000007a */
[----:B------:R-:W-:Y:S01]  /*28e0*/  FMUL.FTZ R110, R109, R201 ;  /* 0x000000c96d6e7220 */ /* 0x000fe20000410000 */
[----:B------:R-:W-:Y:S01]  /*28f0*/  FADD.FTZ R113, R219, -R208 ;  /* 0x800000d0db717221 */ /* 0x000fe20000010000 */
[----:B------:R-:W-:Y:S01]  /*2900*/  FADD.FTZ R119, R211, -R206 ;  /* 0x800000ced3777221 */ /* 0x000fe20000010000 */
[----:B------:R-:W-:Y:S01]  /*2910*/  FADD.FTZ R217, R217, -R216 ;  /* 0x800000d8d9d97221 */ /* 0x000fe20000010000 */
[----:B------:R-:W-:Y:S01]  /*2920*/  @P5 SHF.L.U32 R122, R122, 0x10, RZ ;  /* 0x000000107a7a5819 */ /* 0x000fe200000006ff */
[----:B------:R-:W-:Y:S01]  /*2930*/  FADD.FTZ R111, R225, -R220 ;  /* 0x800000dce16f7221 */ /* 0x000fe20000010000 */
[----:B------:R-:W-:Y:S01]  /*2940*/  @P4 SHF.L.U32 R121, R120, 0x10, RZ ;  /* 0x0000001078794819 */ /* 0x000fe200000006ff */
[----:B------:R-:W-:Y:S01]  /*2950*/  FMUL.FTZ R131, R110, UR4 ;  /* 0x000000046e837c20 */ /* 0x000fe20008410000 */
[----:B------:R-:W-:-:S02]  /*2960*/  @P3 PRMT R120, R120, 0x7632, R120 ;  /* 0x0000763278783816 */ /* 0x000fc40000000078 */
[----:B------:R-:W-:Y:S02]  /*2970*/  CS2R R172, SRZ ;  /* 0x0000000000ac7805 */ /* 0x000fe4000001ff00 */
[C---:B------:R-:W-:Y:S01]  /*2980*/  @P6 SHF.L.U32 R128, R123.reuse, 0x10, RZ ;  /* 0x000000107b806819 */ /* 0x040fe200000006ff */
[C---:B------:R-:W-:Y:S01]  /*2990*/  FMUL.FTZ R113, R200.reuse, R113 ;  /* 0x00000071c8717220 */ /* 0x040fe20000410000 */
[----:B------:R-:W-:Y:S01]  /*29a0*/  @P2 PRMT R123, R123, 0x7632, R123 ;  /* 0x000076327b7b2816 */ /* 0x000fe2000000007b */
[C---:B------:R-:W-:Y:S01]  /*29b0*/  FMUL.FTZ R112, R200.reuse, R119 ;  /* 0x00000077c8707220 */ /* 0x040fe20000410000 */
[C---:B------:R-:W-:Y:S01]  /*29c0*/  FMUL.FTZ R110, R200.reuse, R217 ;  /* 0x000000d9c86e7220 */ /* 0x040fe20000410000 */
[----:B------:R-:W-:Y:S01]  /*29d0*/  @P5 FMUL.FTZ R173, R131, R122 ;  /* 0x0000007a83ad5220 */ /* 0x000fe20000410000 */
        /* <DEDUP_REMOVED lines=33> */
.L_x_6245:
        /* <DEDUP_REMOVED lines=9> */
[C---:B0-----:R-:W-:Y:S01]  /*2c80*/  FMUL.FTZ R116, R200.reuse, R213 ;  /* 0x000000d5c8747220 */ /* 0x041fe20000410000 */
[----:B------:R-:W-:Y:S01]  /*2c90*/  MOV R205, RZ ;  /* 0x000000ff00cd7202 */ /* 0x000fe20000000f00 */
[C---:B------:R-:W-:Y:S01]  /*2ca0*/  FMUL.FTZ R118, R200.reuse, R221 ;  /* 0x000000ddc8767220 */ /* 0x040fe20000410000 */
[----:B------:R-:W-:Y:S01]  /*2cb0*/  FMUL.FTZ R130, R200, R215 ;  /* 0x000000d7c8827220 */ /* 0x000fe20000410000 */
[----:B-----5:R-:W-:Y:S01]  /*2cc0*/  @P2 SHF.L.U32 R128, R121, 0x10, RZ ;  /* 0x0000001079802819 */ /* 0x020fe200000006ff */
[----:B------:R-:W-:Y:S01]  /*2cd0*/  FMUL.FTZ R116, R201, R116 ;  /* 0x00000074c9747220 */ /* 0x000fe20000410000 */
[----:B------:R-:W-:Y:S01]  /*2ce0*/  @P3 PRMT R121, R121, 0x7632, R121 ;  /* 0x0000763279793816 */ /* 0x000fe20000000079 */
[C---:B------:R-:W-:Y:S01]  /*2cf0*/  FMUL.FTZ R117, R201.reuse, R118 ;  /* 0x00000076c9757220 */ /* 0x040fe20000410000 */
[----:B------:R-:W-:Y:S01]  /*2d00*/  FMUL.FTZ R118, R201, R130 ;  /* 0x00000082c9767220 */ /* 0x000fe20000410000 */
[----:B------:R-:W-:Y:S01]  /*2d10*/  FMUL.FTZ R119, R116, UR4 ;  /* 0x0000000474777c20 */ /* 0x000fe20008410000 */
[----:B------:R-:W-:Y:S01]  /*2d20*/  @P3 SHF.L.U32 R129, R121, 0x10, RZ ;  /* 0x0000001079813819 */ /* 0x000fe200000006ff */
[----:B------:R-:W-:Y:S01]  /*2d30*/  FMUL.FTZ R116, R117, UR4 ;  /* 0x0000000475747c20 */ /* 0x000fe20008410000 */
[----:B------:R-:W-:Y:S01]  /*2d40*/  FMUL.FTZ R121, R118, UR4 ;  /* 0x0000000476797c20 */ /* 0x000fe20008410000 */
[----:B------:R-:W-:Y:S01]  /*2d50*/  FMUL.FTZ R117, R46, R119 ;  /* 0x000000772e757220 */ /* 0x000fe20000410000 */
[----:B------:R-:W-:Y:S01]  /*2d60*/  LOP3.LUT P5, RZ, R173, 0xff00, RZ, 0xc0, !PT ;  /* 0x0000ff00adff7812 */ /* 0x000fe200078ac0ff */
[-C--:B------:R-:W-:Y:S01]  /*2d70*/  @P3 FMUL.FTZ R205, R129, R116.reuse ;  /* 0x0000007481cd3220 */ /* 0x080fe20000410000 */
[----:B------:R-:W-:Y:S01]  /*2d80*/  FMUL.FTZ R116, R47, R116 ;  /* 0x000000742f747220 */ /* 0x000fe20000410000 */
[-CC-:B------:R-:W-:Y:S01]  /*2d90*/  FFMA.FTZ R218, R218, R204.reuse, R209.reuse ;  /* 0x000000ccdada7223 */ /* 0x180fe200000100d1 */
[----:B------:R-:W-:Y:S01]  /*2da0*/  HFMA2 R210, -RZ, RZ, 0, 0 ;  /* 0x00000000ffd27431 */ /* 0x000fe200000001ff */
[----:B------:R-:W-:Y:S01]  /*2db0*/  @P6 SHF.L.U32 R214, R122, 0x10, RZ ;  /* 0x000000107ad66819 */ /* 0x000fe200000006ff */
[----:B------:R-:W-:Y:S01]  /*2dc0*/  FMUL.FTZ R118, R48, R121 ;  /* 0x0000007930767220 */ /* 0x000fe20000410000 */
[----:B------:R-:W-:Y:S01]  /*2dd0*/  @P2 FMUL.FTZ R210, R128, R119 ;  /* 0x0000007780d22220 */ /* 0x000fe20000410000 */
[----:B------:R-:W-:Y:S01]  /*2de0*/  FSEL R117, R117, RZ, P2 ;  /* 0x000000ff75757208 */ /* 0x000fe20001000000 */
[----:B------:R-:W-:Y:S01]  /*2df0*/  FADD.FTZ R223, R223, -R218 ;  /* 0x800000dadfdf7221 */ /* 0x000fe20000010000 */
[----:B------:R-:W-:Y:S01]  /*2e00*/  ISETP.GE.U32.AND P2, PT, R172, RZ, PT ;  /* 0x000000ffac00720c */ /* 0x000fe20003f46070 */
[----:B------:R-:W-:Y:S01]  /*2e10*/  HFMA2 R212, -RZ, RZ, 0, 0 ;  /* 0x00000000ffd47431 */ /* 0x000fe200000001ff */
[----:B------:R-:W-:Y:S01]  /*2e20*/  FSEL R116, R116, RZ, P3 ;  /* 0x000000ff74747208 */ /* 0x000fe20001800000 */
[----:B------:R-:W-:Y:S01]  /*2e30*/  @P6 FMUL.FTZ R212, R214, R121 ;  /* 0x00000079d6d46220 */ /* 0x000fe20000410000 */
[----:B------:R-:W-:Y:S01]  /*2e40*/  LOP3.LUT P4, RZ, R172, 0xff, RZ, 0xc0, !PT ;  /* 0x000000ffacff7812 */ /* 0x000fe2000788c0ff */
[----:B------:R-:W-:Y:S01]  /*2e50*/  FMUL.FTZ R128, R200, R223 ;  /* 0x000000dfc8807220 */ /* 0x000fe20000410000 */
[----:B------:R-:W-:Y:S01]  /*2e60*/  LOP3.LUT P3, RZ, R172, 0xff00, RZ, 0xc0, !PT ;  /* 0x0000ff00acff7812 */ /* 0x000fe2000786c0ff */
[-CC-:B------:R-:W-:Y:S01]  /*2e70*/  FFMA.FTZ R216, R216, R204.reuse, R209.reuse ;  /* 0x000000ccd8d87223 */ /* 0x180fe200000100d1 */
[----:B------:R-:W-:Y:S01]  /*2e80*/  FSEL R118, R118, RZ, P6 ;  /* 0x000000ff76767208 */ /* 0x000fe20003000000 */
        /* <DEDUP_REMOVED lines=10> */
[----:B------:R-:W-:Y:S01]  /*2f30*/  FADD.FTZ R225, R225, -R220 ;  /* 0x800000dce1e17221 */ /* 0x000fe20000010000 */
[----:B------:R-:W-:Y:S01]  /*2f40*/  @P5 SHF.L.U32 R129, R122, 0x10, RZ ;  /* 0x000000107a815819 */ /* 0x000fe200000006ff */
[----:B------:R-:W-:Y:S01]  /*2f50*/  FMUL.FTZ R128, R119, UR4 ;  /* 0x0000000477807c20 */ /* 0x000fe20008410000 */
[----:B------:R-:W-:Y:S01]  /*2f60*/  @P4 SHF.L.U32 R208, R120, 0x10, RZ ;  /* 0x0000001078d04819 */ /* 0x000fe200000006ff */
[----:B------:R-:W-:Y:S01]  /*2f70*/  FMUL.FTZ R122, R200, R217 ;  /* 0x000000d9c87a7220 */ /* 0x000fe20000410000 */
[----:B------:R-:W-:Y:S01]  /*2f80*/  @P3 PRMT R119, R120, 0x7632, R119 ;  /* 0x0000763278773816 */ /* 0x000fe20000000077 */
[C---:B------:R-:W-:Y:S01]  /*2f90*/  FMUL.FTZ R120, R200.reuse, R219 ;  /* 0x000000dbc8787220 */ /* 0x040fe20000410000 */
[C---:B------:R-:W-:Y:S01]  /*2fa0*/  FMUL.FTZ R130, R200.reuse, R121 ;  /* 0x00000079c8827220 */ /* 0x040fe20000410000 */
[----:B------:R-:W-:Y:S01]  /*2fb0*/  FMUL.FTZ R216, R200, R225 ;  /* 0x000000e1c8d87220 */ /* 0x000fe20000410000 */
[----:B------:R-:W-:Y:S01]  /*2fc0*/  @P6 SHF.L.U32 R214, R123, 0x10, RZ ;  /* 0x000000107bd66819 */ /* 0x000fe200000006ff */
[----:B------:R-:W-:Y:S01]  /*2fd0*/  FMUL.FTZ R121, R201, R122 ;  /* 0x0000007ac9797220 */ /* 0x000fe20000410000 */
[----:B------:R-:W-:Y:S01]  /*2fe0*/  @P2 PRMT R131, R123, 0x7632, R131 ;  /* 0x000076327b832816 */ /* 0x000fe20000000083 */
[----:B------:R-:W-:Y:S01]  /*2ff0*/  FMUL.FTZ R120, R201, R120 ;  /* 0x00000078c9787220 */ /* 0x000fe20000410000 */
[----:B------:R-:W-:Y:S01]  /*3000*/  @P3 SHF.L.U32 R123, R119, 0x10, RZ ;  /* 0x00000010777b3819 */ /* 0x000fe200000006ff */
[C---:B------:R-:W-:Y:S01]  /*3010*/  FMUL.FTZ R119, R201.reuse, R130 ;  /* 0x00000082c9777220 */ /* 0x040fe20000410000 */
[----:B------:R-:W-:Y:S01]  /*3020*/  FMUL.FTZ R122, R201, R216 ;  /* 0x000000d8c97a7220 */ /* 0x000fe20000410000 */
[----:B------:R-:W-:Y:S01]  /*3030*/  FMUL.FTZ R121, R121, UR4 ;  /* 0x0000000479797c20 */ /* 0x000fe20008410000 */
[----:B------:R-:W-:Y:S01]  /*3040*/  FMUL.FTZ R120, R120, UR4 ;  /* 0x0000000478787c20 */ /* 0x000fe20008410000 */
[----:B------:R-:W-:Y:S01]  /*3050*/  FMUL.FTZ R119, R119, UR4 ;  /* 0x0000000477777c20 */ /* 0x000fe20008410000 */
[----:B------:R-:W-:Y:S01]  /*3060*/  CS2R R172, SRZ ;  /* 0x0000000000ac7805 */ /* 0x000fe2000001ff00 */
[----:B------:R-:W-:Y:S01]  /*3070*/  FMUL.FTZ R130, R122, UR4 ;  /* 0x000000047a827c20 */ /* 0x000fe20008410000 */
[----:B------:R-:W-:Y:S01]  /*3080*/  HFMA2 R206, -RZ, RZ, 0, 0 ;  /* 0x00000000ffce7431 */ /* 0x000fe200000001ff */
[----:B------:R-:W-:Y:S01]  /*3090*/  MOV R213, RZ ;  /* 0x000000ff00d57202 */ /* 0x000fe20000000f00 */
[-C--:B------:R-:W-:Y:S01]  /*30a0*/  @P6 FMUL.FTZ R172, R214, R121.reuse ;  /* 0x00000079d6ac6220 */ /* 0x080fe20000410000 */
[----:B------:R-:W-:Y:S01]  /*30b0*/  FMUL.FTZ R122, R50, R121 ;  /* 0x00000079327a7220 */ /* 0x000fe20000410000 */
[-C--:B------:R-:W-:Y:S01]  /*30c0*/  @P4 FMUL.FTZ R206, R208, R119.reuse ;  /* 0x00000077d0ce4220 */ /* 0x080fe20000410000 */
[----:B------:R-:W-:Y:S01]  /*30d0*/  @P3 FMUL.FTZ R213, R123, R120 ;  /* 0x000000787bd53220 */ /* 0x000fe20000410000 */
[----:B------:R-:W-:Y:S01]  /*30e0*/  FMUL.FTZ R121, R49, R128 ;  /* 0x0000008031797220 */ /* 0x000fe20000410000 */
[----:B------:R-:W-:Y:S01]  /*30f0*/  FMUL.FTZ R123, R51, R130 ;  /* 0x00000082337b7220 */ /* 0x000fe20000410000 */
[----:B------:R-:W-:Y:S01]  /*3100*/  FMUL.FTZ R119, R44, R119 ;  /* 0x000000772c777220 */ /* 0x000fe20000410000 */
[----:B------:R-:W-:Y:S01]  /*3110*/  FMUL.FTZ R120, R45, R120 ;  /* 0x000000782d787220 */ /* 0x000fe20000410000 */
[----:B------:R-:W-:Y:S01]  /*3120*/  @P5 FMUL.FTZ R173, R129, R128 ;  /* 0x0000008081ad5220 */ /* 0x000fe20000410000 */
[----:B------:R-:W-:-:S02]  /*3130*/  @P2 SHF.L.U32 R131, R131, 0x10, RZ ;  /* 0x0000001083832819 */ /* 0x000fc400000006ff */
        /* <DEDUP_REMOVED lines=11> */
.L_x_6246:
        /* <DEDUP_REMOVED lines=13> */
[----:B------:R-:W-:Y:S01]  /*32c0*/  FADD.FTZ R141, R146, -R141 ;  /* 0x8000008d928d7221 */ /* 0x000fe20000010000 */
[----:B------:R-:W-:Y:S01]  /*32d0*/  FFMA.FTZ R143, R143, R204, R209 ;  /* 0x000000cc8f8f7223 */ /* 0x000fe200000100d1 */
[----:B0-----:R-:W-:Y:S01]  /*32e0*/  FADD.FTZ R115, R149, -R140 ;  /* 0x8000008c95737221 */ /* 0x001fe20000010000 */
[----:B------:R-:W-:Y:S01]  /*32f0*/  CS2R R128, SRZ ;  /* 0x0000000000807805 */ /* 0x000fe2000001ff00 */
[----:B------:R-:W-:Y:S01]  /*3300*/  FMUL.FTZ R114, R200, R141 ;  /* 0x0000008dc8727220 */ /* 0x000fe20000410000 */
[----:B------:R-:W-:Y:S01]  /*3310*/  FADD.FTZ R143, R148, -R143 ;  /* 0x8000008f948f7221 */ /* 0x000fe20000010000 */
[----:B------:R-:W-:Y:S01]  /*3320*/  FMUL.FTZ R115, R200, R115 ;  /* 0x00000073c8737220 */ /* 0x000fe20000410000 */
[----:B------:R-:W-:Y:S01]  /*3330*/  LOP3.LUT P6, RZ, R165, 0xff, RZ, 0xc0, !PT ;  /* 0x000000ffa5ff7812 */ /* 0x000fe200078cc0ff */
[----:B------:R-:W-:Y:S01]  /*3340*/  FMUL.FTZ R109, R114, R201 ;  /* 0x000000c9726d7220 */ /* 0x000fe20000410000 */
[----:B------:R-:W-:Y:S01]  /*3350*/  FMUL.FTZ R108, R200, R143 ;  /* 0x0000008fc86c7220 */ /* 0x000fe20000410000 */
[----:B-----5:R-:W-:Y:S01]  /*3360*/  @P2 SHF.L.U32 R110, R121, 0x10, RZ ;  /* 0x00000010796e2819 */ /* 0x020fe200000006ff */
[-C--:B------:R-:W-:Y:S01]  /*3370*/  FMUL.FTZ R111, R115, R201.reuse ;  /* 0x000000c9736f7220 */ /* 0x080fe20000410000 */
[----:B------:R-:W-:Y:S01]  /*3380*/  FMUL.FTZ R109, R109, UR4 ;  /* 0x000000046d6d7c20 */ /* 0x000fe20008410000 */
[----:B------:R-:W-:Y:S01]  /*3390*/  FMUL.FTZ R112, R108, R201 ;  /* 0x000000c96c707220 */ /* 0x000fe20000410000 */
[----:B------:R-:W-:Y:S01]  /*33a0*/  @P3 PRMT R121, R121, 0x7632, R121 ;  /* 0x0000763279793816 */ /* 0x000fe20000000079 */
[----:B------:R-:W-:Y:S01]  /*33b0*/  FMUL.FTZ R116, R111, UR4 ;  /* 0x000000046f747c20 */ /* 0x000fe20008410000 */
[----:B------:R-:W-:Y:S01]  /*33c0*/  @P2 FMUL.FTZ R128, R109, R110 ;  /* 0x0000006e6d802220 */ /* 0x000fe20000410000 */
[----:B------:R-:W-:Y:S01]  /*33d0*/  FMUL.FTZ R109, R54, R109 ;  /* 0x0000006d366d7220 */ /* 0x000fe20000410000 */
[----:B------:R-:W-:Y:S01]  /*33e0*/  FFMA.FTZ R142, R142, R204, R209 ;  /* 0x000000cc8e8e7223 */ /* 0x000fe200000100d1 */
[----:B------:R-:W-:Y:S01]  /*33f0*/  FMUL.FTZ R112, R112, UR4 ;  /* 0x0000000470707c20 */ /* 0x000fe20008410000 */
[----:B------:R-:W-:Y:S01]  /*3400*/  @P3 SHF.L.U32 R121, R121, 0x10, RZ ;  /* 0x0000001079793819 */ /* 0x000fe200000006ff */
[----:B------:R-:W-:Y:S01]  /*3410*/  FMUL.FTZ R110, R55, R116 ;  /* 0x00000074376e7220 */ /* 0x000fe20000410000 */
[----:B------:R-:W-:Y:S01]  /*3420*/  FSEL R140, R109, RZ, P2 ;  /* 0x000000ff6d8c7208 */ /* 0x000fe20001000000 */
[----:B------:R-:W-:Y:S01]  /*3430*/  FADD.FTZ R151, R151, -R142 ;  /* 0x8000008e97977221 */ /* 0x000fe20000010000 */
[----:B------:R-:W-:-:S02]  /*3440*/  ISETP.GE.U32.AND P2, PT, R164, RZ, PT ;  /* 0x000000ffa400720c */ /* 0x000fc40003f46070 */
[----:B------:R-:W-:Y:S02]  /*3450*/  CS2R R126, SRZ ;  /* 0x00000000007e7805 */ /* 0x000fe4000001ff00 */
[----:B------:R-:W-:Y:S01]  /*3460*/  @P6 SHF.L.U32 R113, R122, 0x10, RZ ;  /* 0x000000107a716819 */ /* 0x000fe200000006ff */
[----:B------:R-:W-:Y:S01]  /*3470*/  FMUL.FTZ R111, R56, R112 ;  /* 0x00000070386f7220 */ /* 0x000fe20000410000 */
[C---:B------:R-:W-:Y:S01]  /*3480*/  ISETP.GE.U32.AND.EX P2, PT, R165.reuse, 0x1000000, PT, P2 ;  /* 0x01000000a500780c */ /* 0x040fe20003f46120 */
[----:B------:R-:W-:Y:S01]  /*3490*/  @P3 FMUL.FTZ R127, R116, R121 ;  /* 0x00000079747f3220 */ /* 0x000fe20000410000 */
[----:B------:R-:W-:Y:S01]  /*34a0*/  LOP3.LUT P5, RZ, R165, 0xff00, RZ, 0xc0, !PT ;  /* 0x0000ff00a5ff7812 */ /* 0x000fe200078ac0ff */
[----:B------:R-:W-:Y:S01]  /*34b0*/  FMUL.FTZ R109, R200, R151 ;  /* 0x00000097c86d7220 */ /* 0x000fe20000410000 */
[----:B------:R-:W-:Y:S01]  /*34c0*/  LOP3.LUT P4, RZ, R164, 0xff, RZ, 0xc0, !PT ;  /* 0x000000ffa4ff7812 */ /* 0x000fe2000788c0ff */
[-CC-:B------:R-:W-:Y:S01]  /*34d0*/  FFMA.FTZ R145, R145, R204.reuse, R209.reuse ;  /* 0x000000cc91917223 */ /* 0x180fe200000100d1 */
[----:B------:R-:W-:Y:S01]  /*34e0*/  FSEL R141, R110, RZ, P3 ;  /* 0x000000ff6e8d7208 */ /* 0x000fe20001800000 */
[-CC-:B------:R-:W-:Y:S01]  /*34f0*/  FFMA.FTZ R202, R202, R204.reuse, R209.reuse ;  /* 0x000000cccaca7223 */ /* 0x180fe200000100d1 */
[----:B------:R-:W-:Y:S01]  /*3500*/  LOP3.LUT P3, RZ, R164, 0xff00, RZ, 0xc0, !PT ;  /* 0x0000ff00a4ff7812 */ /* 0x000fe2000786c0ff */
[-CC-:B------:R-:W-:Y:S01]  /*3510*/  FFMA.FTZ R139, R139, R204.reuse, R209.reuse ;  /* 0x000000cc8b8b7223 */ /* 0x180fe200000100d1 */
[----:B------:R-:W-:Y:S01]  /*3520*/  FFMA.FTZ R138, R138, R204, R209 ;  /* 0x000000cc8a8a7223 */ /* 0x000fe200000100d1 */
[----:B------:R-:W-:Y:S01]  /*3530*/  @P6 FMUL.FTZ R126, R112, R113 ;  /* 0x00000071707e6220 */ /* 0x000fe20000410000 */
[----:B------:R-:W-:Y:S01]  /*3540*/  FSEL R142, R111, RZ, P6 ;  /* 0x000000ff6f8e7208 */ /* 0x000fe20003000000 */
[----:B------:R-:W-:Y:S01]  /*3550*/  FMUL.FTZ R110, R109, R201 ;  /* 0x000000c96d6e7220 */ /* 0x000fe20000410000 */
[----:B------:R-:W-:Y:S01]  /*3560*/  LOP3.LUT P6, RZ, R165, 0xff0000, RZ, 0xc0, !PT ;  /* 0x00ff0000a5ff7812 */ /* 0x000fe200078cc0ff */
[----:B------:R-:W-:Y:S01]  /*3570*/  FADD.FTZ R145, R150, -R145 ;  /* 0x8000009196917221 */ /* 0x000fe20000010000 */
[----:B------:R-:W-:Y:S01]  /*3580*/  FADD.FTZ R111, R207, -R202 ;  /* 0x800000cacf6f7221 */ /* 0x000fe20000010000 */
[----:B------:R-:W-:Y:S01]  /*3590*/  FADD.FTZ R139, R144, -R139 ;  /* 0x8000008b908b7221 */ /* 0x000fe20000010000 */
[----:B------:R-:W-:Y:S01]  /*35a0*/  FADD.FTZ R113, R147, -R138 ;  /* 0x8000008a93717221 */ /* 0x000fe20000010000 */
[----:B------:R-:W-:Y:S01]  /*35b0*/  FMUL.FTZ R143, R110, UR4 ;  /* 0x000000046e8f7c20 */ /* 0x000fe20008410000 */
[----:B------:R-:W-:Y:S01]  /*35c0*/  @P2 PRMT R116, R123, 0x7632, R116 ;  /* 0x000076327b742816 */ /* 0x000fe20000000074 */
[C---:B------:R-:W-:Y:S01]  /*35d0*/  FMUL.FTZ R110, R200.reuse, R145 ;  /* 0x00000091c86e7220 */ /* 0x040fe20000410000 */
[C---:B------:R-:W-:Y:S01]  /*35e0*/  FMUL.FTZ R111, R200.reuse, R111 ;  /* 0x0000006fc86f7220 */ /* 0x040fe20000410000 */
[----:B------:R-:W-:Y:S01]  /*35f0*/  FMUL.FTZ R112, R200, R139 ;  /* 0x0000008bc8707220 */ /* 0x000fe20000410000 */
[----:B------:R-:W-:Y:S01]  /*3600*/  @P5 PRMT R122, R122, 0x7632, R122 ;  /* 0x000076327a7a5816 */ /* 0x000fe2000000007a */
[----:B------:R-:W-:Y:S01]  /*3610*/  FMUL.FTZ R113, R200, R113 ;  /* 0x00000071c8717220 */ /* 0x000fe20000410000 */
[----:B------:R-:W-:Y:S01]  /*3620*/  @P4 SHF.L.U32 R117, R120, 0x10, RZ ;  /* 0x0000001078754819 */ /* 0x000fe200000006ff */
[-C--:B------:R-:W-:Y:S01]  /*3630*/  FMUL.FTZ R118, R110, R201.reuse ;  /* 0x000000c96e767220 */ /* 0x080fe20000410000 */
[----:B------:R-:W-:Y:S01]  /*3640*/  @P2 SHF.L.U32 R138, R116, 0x10, RZ ;  /* 0x00000010748a2819 */ /* 0x000fe200000006ff */
[-C--:B------:R-:W-:Y:S01]  /*3650*/  FMUL.FTZ R121, R111, R201.reuse ;  /* 0x000000c96f797220 */ /* 0x080fe20000410000 */
[----:B------:R-:W-:Y:S01]  /*3660*/  @P3 PRMT R120, R120, 0x7632, R120 ;  /* 0x0000763278783816 */ /* 0x000fe20000000078 */
[-C--:B------:R-:W-:Y:S01]  /*3670*/  FMUL.FTZ R116, R112, R201.reuse ;  /* 0x000000c970747220 */ /* 0x080fe20000410000 */
[----:B------:R-:W-:Y:S01]  /*3680*/  @P5 SHF.L.U32 R122, R122, 0x10, RZ ;  /* 0x000000107a7a5819 */ /* 0x000fe200000006ff */
[----:B------:R-:W-:Y:S01]  /*3690*/  FMUL.FTZ R201, R113, R201 ;  /* 0x000000c971c97220 */ /* 0x000fe20000410000 */
[----:B------:R-:W-:Y:S01]  /*36a0*/  @P6 SHF.L.U32 R119, R123, 0x10, RZ ;  /* 0x000000107b776819 */ /* 0x000fe200000006ff */
[----:B------:R-:W-:Y:S01]  /*36b0*/  FMUL.FTZ R118, R118, UR4 ;  /* 0x0000000476767c20 */ /* 0x000fe20008410000 */
[----:B------:R-:W-:Y:S01]  /*36c0*/  @P3 SHF.L.U32 R120, R120, 0x10, RZ ;  /* 0x0000001078783819 */ /* 0x000fe200000006ff */
[----:B------:R-:W-:Y:S01]  /*36d0*/  FMUL.FTZ R116, R116, UR4 ;  /* 0x0000000474747c20 */ /* 0x000fe20008410000 */
[----:B------:R-:W-:Y:S01]  /*36e0*/  FMUL.FTZ R201, R201, UR4 ;  /* 0x00000004c9c97c20 */ /* 0x000fe20008410000 */
[----:B------:R-:W-:Y:S01]  /*36f0*/  @P5 FMUL.FTZ R129, R143, R122 ;  /* 0x0000007a8f815220 */ /* 0x000fe20000410000 */
[----:B------:R-:W-:Y:S01]  /*3700*/  CS2R R130, SRZ ;  /* 0x0000000000827805 */ /* 0x000fe2000001ff00 */
[----:B------:R-:W-:Y:S01]  /*3710*/  FMUL.FTZ R121, R121, UR4 ;  /* 0x0000000479797c20 */ /* 0x000fe20008410000 */
        /* <DEDUP_REMOVED lines=20> */
.L_x_6247:
[-CC-:B------:R-:W-:Y:S01]  /*3860*/  FFMA.FTZ R141, R141, R204.reuse, R209.reuse ;  /* 0x000000cc8d8d7223 */ /* 0x180fe200000100d1 */
[-CC-:B------:R-:W-:Y:S01]  /*3870*/  FFMA.FTZ R140, R140, R204.reuse, R209.reuse ;  /* 0x000000cc8c8c7223 */ /* 0x180fe200000100d1 */
[----:B------:R-:W-:Y:S01]  /*3880*/  LOP3.LUT P2, RZ, R164, 0xff0000, RZ, 0xc0, !PT ;  /* 0x00ff0000a4ff7812 */ /* 0x000fe2000784c0ff */
[----:B------:R-:W-:Y:S01]  /*3890*/  FFMA.FTZ R143, R143, R204, R209 ;  /* 0x000000cc8f8f7223 */ /* 0x000fe200000100d1 */
[----:B------:R-:W-:Y:S01]  /*38a0*/  FADD.FTZ R141, R146, -R141 ;  /* 0x8000008d928d7221 */ /* 0x000fe20000010000 */
[----:B------:R-:W-:Y:S01]  /*38b0*/  LOP3.LUT P3, RZ, R164, 0xff000000, RZ, 0xc0, !PT ;  /* 0xff000000a4ff7812 */ /* 0x000fe2000786c0ff */
[----:B------:R-:W-:Y:S01]  /*38c0*/  FADD.FTZ R149, R149, -R140 ;  /* 0x8000008c95957221 */ /* 0x000fe20000010000 */
[----:B------:R-:W-:Y:S01]  /*38d0*/  FADD.FTZ R143, R148, -R143 ;  /* 0x8000008f948f7221 */ /* 0x000fe20000010000 */
[C---:B0-----:R-:W-:Y:S01]  /*38e0*/  FMUL.FTZ R116, R200.reuse, R141 ;  /* 0x0000008dc8747220 */ /* 0x041fe20000410000 */
[----:B------:R-:W-:Y:S01]  /*38f0*/  LOP3.LUT P6, RZ, R165, 0xff, RZ, 0xc0, !PT ;  /* 0x000000ffa5ff7812 */ /* 0x000fe200078cc0ff */
[C---:B------:R-:W-:Y:S01]  /*3900*/  FMUL.FTZ R118, R200.reuse, R149 ;  /* 0x00000095c8767220 */ /* 0x040fe20000410000 */
[----:B------:R-:W-:Y:S01]  /*3910*/  FMUL.FTZ R130, R200, R143 ;  /* 0x0000008fc8827220 */ /* 0x000fe20000410000 */
[C---:B------:R-:W-:Y:S01]  /*3920*/  FMUL.FTZ R116, R201.reuse, R116 ;  /* 0x00000074c9747220 */ /* 0x040fe20000410000 */
[----:B------:R-:W-:Y:S01]  /*3930*/  FFMA.FTZ R138, R138, R204, R209 ;  /* 0x000000cc8a8a7223 */ /* 0x000fe200000100d1 */
[----:B------:R-:W-:Y:S01]  /*3940*/  FMUL.FTZ R117, R201, R118 ;  /* 0x00000076c9757220 */ /* 0x000fe20000410000 */
[----:B-----5:R-:W-:Y:S01]  /*3950*/  @P2 SHF.L.U32 R140, R121, 0x10, RZ ;  /* 0x00000010798c2819 */ /* 0x020fe200000006ff */
[----:B------:R-:W-:Y:S01]  /*3960*/  FMUL.FTZ R119, R116, UR4 ;  /* 0x0000000474777c20 */ /* 0x000fe20008410000 */
[----:B------:R-:W-:Y:S01]  /*3970*/  FMUL.FTZ R118, R201, R130 ;  /* 0x00000082c9767220 */ /* 0x000fe20000410000 */
[----:B------:R-:W-:Y:S01]  /*3980*/  @P3 PRMT R121, R121, 0x7632, R121 ;  /* 0x0000763279793816 */ /* 0x000fe20000000079 */
[----:B------:R-:W-:Y:S01]  /*3990*/  FMUL.FTZ R130, R117, UR4 ;  /* 0x0000000475827c20 */ /* 0x000fe20008410000 */
[----:B------:R-:W-:Y:S01]  /*39a0*/  FMUL.FTZ R116, R54, R119 ;  /* 0x0000007736747220 */ /* 0x000fe20000410000 */
[-CC-:B------:R-:W-:Y:S01]  /*39b0*/  FFMA.FTZ R146, R142, R204.reuse, R209.reuse ;  /* 0x000000cc8e927223 */ /* 0x180fe200000100d1 */
[----:B------:R-:W-:Y:S01]  /*39c0*/  @P3 SHF.L.U32 R129, R121, 0x10, RZ ;  /* 0x0000001079813819 */ /* 0x000fe200000006ff */
[-CC-:B------:R-:W-:Y:S01]  /*39d0*/  FFMA.FTZ R145, R145, R204.reuse, R209.reuse ;  /* 0x000000cc91917223 */ /* 0x180fe200000100d1 */
[----:B------:R-:W-:Y:S01]  /*39e0*/  FFMA.FTZ R202, R202, R204, R209 ;  /* 0x000000cccaca7223 */ /* 0x000fe200000100d1 */
[----:B------:R-:W-:Y:S01]  /*39f0*/  FMUL.FTZ R121, R118, UR4 ;  /* 0x0000000476797c20 */ /* 0x000fe20008410000 */
[----:B------:R-:W-:Y:S01]  /*3a00*/  LOP3.LUT P5, RZ, R165, 0xff00, RZ, 0xc0, !PT ;  /* 0x0000ff00a5ff7812 */ /* 0x000fe200078ac0ff */
[----:B------:R-:W-:Y:S01]  /*3a10*/  FMUL.FTZ R117, R55, R130 ;  /* 0x0000008237757220 */ /* 0x000fe20000410000 */
[----:B------:R-:W-:-:S02]  /*3a20*/  HFMA2 R128, -RZ, RZ, 0, 0 ;  /* 0x00000000ff807431 */ /* 0x000fc400000001ff */
[----:B------:R-:W-:Y:S01]  /*3a30*/  FFMA.FTZ R209, R139, R204, R209 ;  /* 0x000000cc8bd17223 */ /* 0x000fe200000100d1 */
[----:B------:R-:W-:Y:S01]  /*3a40*/  @P2 FMUL.FTZ R128, R140, R119 ;  /* 0x000000778c802220 */ /* 0x000fe20000410000 */
[----:B------:R-:W-:Y:S02]  /*3a50*/  FSEL R139, R116, RZ, P2 ;  /* 0x000000ff748b7208 */ /* 0x000fe40001000000 */
[----:B------:R-:W-:Y:S02]  /*3a60*/  CS2R R126, SRZ ;  /* 0x00000000007e7805 */ /* 0x000fe4000001ff00 */
[----:B------:R-:W-:Y:S01]  /*3a70*/  ISETP.GE.U32.AND P2, PT, R164, RZ, PT ;  /* 0x000000ffa400720c */ /* 0x000fe20003f46070 */
[-C--:B------:R-:W-:Y:S01]  /*3a80*/  FMUL.FTZ R118, R56, R121.reuse ;  /* 0x0000007938767220 */ /* 0x080fe20000410000 */
[----:B------:R-:W-:Y:S01]  /*3a90*/  @P6 SHF.L.U32 R142, R122, 0x10, RZ ;  /* 0x000000107a8e6819 */ /* 0x000fe200000006ff */
[----:B------:R-:W-:Y:S01]  /*3aa0*/  @P3 FMUL.FTZ R127, R129, R130 ;  /* 0x00000082817f3220 */ /* 0x000fe20000410000 */
[----:B------:R-:W-:Y:S01]  /*3ab0*/  LOP3.LUT P4, RZ, R164, 0xff, RZ, 0xc0, !PT ;  /* 0x000000ffa4ff7812 */ /* 0x000fe2000788c0ff */
[----:B------:R-:W-:Y:S01]  /*3ac0*/  FADD.FTZ R151, R151, -R146 ;  /* 0x8000009297977221 */ /* 0x000fe20000010000 */
[----:B------:R-:W-:Y:S01]  /*3ad0*/  FSEL R140, R117, RZ, P3 ;  /* 0x000000ff758c7208 */ /* 0x000fe20001800000 */
[----:B------:R-:W-:Y:S01]  /*3ae0*/  @P6 FMUL.FTZ R126, R142, R121 ;  /* 0x000000798e7e6220 */ /* 0x000fe20000410000 */
[----:B------:R-:W-:Y:S01]  /*3af0*/  LOP3.LUT P3, RZ, R164, 0xff00, RZ, 0xc0, !PT ;  /* 0x0000ff00a4ff7812 */ /* 0x000fe2000786c0ff */
[----:B------:R-:W-:Y:S01]  /*3b00*/  FADD.FTZ R147, R147, -R138 ;  /* 0x8000008a93937221 */ /* 0x000fe20000010000 */
[C---:B------:R-:W-:Y:S01]  /*3b10*/  ISETP.GE.U32.AND.EX P2, PT, R165.reuse, 0x1000000, PT, P2 ;  /* 0x01000000a500780c */ /* 0x040fe20003f46120 */
[----:B------:R-:W-:Y:S01]  /*3b20*/  FADD.FTZ R145, R150, -R145 ;  /* 0x8000009196917221 */ /* 0x000fe20000010000 */
[----:B------:R-:W-:Y:S01]  /*3b30*/  FSEL R141, R118, RZ, P6 ;  /* 0x000000ff768d7208 */ /* 0x000fe20003000000 */
[----:B------:R-:W-:Y:S01]  /*3b40*/  FMUL.FTZ R118, R200, R151 ;  /* 0x00000097c8767220 */ /* 0x000fe20000410000 */
[----:B------:R-:W-:Y:S01]  /*3b50*/  LOP3.LUT P6, RZ, R165, 0xff0000, RZ, 0xc0, !PT ;  /* 0x00ff0000a5ff7812 */ /* 0x000fe200078cc0ff */
[----:B------:R-:W-:Y:S01]  /*3b60*/  FADD.FTZ R207, R207, -R202 ;  /* 0x800000cacfcf7221 */ /* 0x000fe20000010000 */
[----:B------:R-:W-:Y:S01]  /*3b70*/  @P5 PRMT R122, R122, 0x7632, R122 ;  /* 0x000076327a7a5816 */ /* 0x000fe2000000007a */
[----:B------:R-:W-:Y:S01]  /*3b80*/  FADD.FTZ R209, R144, -R209 ;  /* 0x800000d190d17221 */ /* 0x000fe20000010000 */
[----:B------:R-:W-:Y:S01]  /*3b90*/  FMUL.FTZ R117, R201, R118 ;  /* 0x00000076c9757220 */ /* 0x000fe20000410000 */
[C---:B------:R-:W-:Y:S01]  /*3ba0*/  FMUL.FTZ R116, R200.reuse, R147 ;  /* 0x00000093c8747220 */ /* 0x040fe20000410000 */
[C---:B------:R-:W-:Y:S01]  /*3bb0*/  FMUL.FTZ R130, R200.reuse, R145 ;  /* 0x00000091c8827220 */ /* 0x040fe20000410000 */
[----:B------:R-:W-:Y:S01]  /*3bc0*/  FMUL.FTZ R138, R200, R207 ;  /* 0x000000cfc88a7220 */ /* 0x000fe20000410000 */
[----:B------:R-:W-:Y:S01]  /*3bd0*/  @P5 SHF.L.U32 R119, R122, 0x10, RZ ;  /* 0x000000107a775819 */ /* 0x000fe200000006ff */
[----:B------:R-:W-:Y:S01]  /*3be0*/  FMUL.FTZ R200, R200, R209 ;  /* 0x000000d1c8c87220 */ /* 0x000fe20000410000 */
[C---:B------:R-:W-:Y:S01]  /*3bf0*/  @P4 SHF.L.U32 R144, R120.reuse, 0x10, RZ ;  /* 0x0000001078904819 */ /* 0x040fe200000006ff */
[----:B------:R-:W-:Y:S01]  /*3c00*/  FMUL.FTZ R142, R117, UR4 ;  /* 0x00000004758e7c20 */ /* 0x000fe20008410000 */
[----:B------:R-:W-:Y:S01]  /*3c10*/  @P3 PRMT R120, R120, 0x7632, R120 ;  /* 0x0000763278783816 */ /* 0x000fe20000000078 */
[----:B------:R-:W-:Y:S01]  /*3c20*/  FMUL.FTZ R116, R201, R116 ;  /* 0x00000074c9747220 */ /* 0x000fe20000410000 */
[----:B------:R-:W-:Y:S01]  /*3c30*/  @P2 PRMT R121, R123, 0x7632, R121 ;  /* 0x000076327b792816 */ /* 0x000fe20000000079 */
[C---:B------:R-:W-:Y:S01]  /*3c40*/  FMUL.FTZ R117, R201.reuse, R130 ;  /* 0x00000082c9757220 */ /* 0x040fe20000410000 */
[----:B------:R-:W-:Y:S01]  /*3c50*/  MOV R129, RZ ;  /* 0x000000ff00817202 */ /* 0x000fe20000000f00 */
[C---:B------:R-:W-:Y:S01]  /*3c60*/  FMUL.FTZ R118, R201.reuse, R138 ;  /* 0x0000008ac9767220 */ /* 0x040fe20000410000 */
[----:B------:R-:W-:Y:S01]  /*3c70*/  FMUL.FTZ R201, R201, R200 ;  /* 0x000000c8c9c97220 */ /* 0x000fe20000410000 */
[----:B------:R-:W-:Y:S01]  /*3c80*/  @P5 FMUL.FTZ R129, R119, R142 ;  /* 0x0000008e77815220 */ /* 0x000fe20000410000 */
[----:B------:R-:W-:Y:S01]  /*3c90*/  @P3 SHF.L.U32 R119, R120, 0x10, RZ ;  /* 0x0000001078773819 */ /* 0x000fe200000006ff */
[----:B------:R-:W-:Y:S01]  /*3ca0*/  FMUL.FTZ R138, R116, UR4 ;  /* 0x00000004748a7c20 */ /* 0x000fe20008410000 */
[----:B------:R-:W-:Y:S01]  /*3cb0*/  @P6 SHF.L.U32 R146, R123, 0x10, RZ ;  /* 0x000000107b926819 */ /* 0x000fe200000006ff */
[----:B------:R-:W-:Y:S01]  /*3cc0*/  FMUL.FTZ R117, R117, UR4 ;  /* 0x0000000475757c20 */ /* 0x000fe20008410000 */
[----:B------:R-:W-:Y:S01]  /*3cd0*/  @P2 SHF.L.U32 R121, R121, 0x10, RZ ;  /* 0x0000001079792819 */ /* 0x000fe200000006ff */
[----:B------:R-:W-:Y:S01]  /*3ce0*/  FMUL.FTZ R118, R118, UR4 ;  /* 0x0000000476767c20 */ /* 0x000fe20008410000 */
[----:B------:R-:W-:Y:S01]  /*3cf0*/  CS2R R122, SRZ ;  /* 0x00000000007a7805 */ /* 0x000fe2000001ff00 */
[----:B------:R-:W-:Y:S01]  /*3d00*/  FMUL.FTZ R201, R201, UR4 ;  /* 0x00000004c9c97c20 */ /* 0x000fe20008410000 */
[----:B------:R-:W-:Y:S01]  /*3d10*/  CS2R R130, SRZ ;  /* 0x0000000000827805 */ /* 0x000fe2000001ff00 */
[----:B------:R-:W-:Y:S01]  /*3d20*/  @P3 FMUL.FTZ R123, R119, R138 ;  /* 0x0000008a777b3220 */ /* 0x000fe20000410000 */
[-C--:B------:R-:W-:Y:S01]  /*3d30*/  @P6 FMUL.FTZ R130, R146, R117.reuse ;  /* 0x0000007592826220 */ /* 0x080fe20000410000 */
[-C--:B------:R-:W-:Y:S01]  /*3d40*/  @P2 FMUL.FTZ R131, R121, R118.reuse ;  /* 0x0000007679832220 */ /* 0x080fe20000410000 */
[----:B------:R-:W-:Y:S01]  /*3d50*/  FMUL.FTZ R119, R58, R117 ;  /* 0x000000753a777220 */ /* 0x000fe20000410000 */
[----:B------:R-:W-:Y:S01]  /*3d60*/  FMUL.FTZ R120, R59, R118 ;  /* 0x000000763b787220 */ /* 0x000fe20000410000 */
[----:B------:R-:W-:Y:S01]  /*3d70*/  FMUL.FTZ R118, R57, R142 ;  /* 0x0000008e39767220 */ /* 0x000fe20000410000 */
[-C--:B------:R-:W-:Y:S01]  /*3d80*/  FMUL.FTZ R116, R52, R201.reuse ;  /* 0x000000c934747220 */ /* 0x080fe20000410000 */
        /* <DEDUP_REMOVED lines=11> */
.L_x_6248:
[----:B------:R-:W0:Y:S01]  /*3e40*/  @P1 LDC.64 R120, c[0x0][0x478] ;  /* 0x00011e00ff781b82 */ /* 0x000e220000000a00 */
[----:B------:R-:W-:-:S04]  /*3e50*/  IMAD.WIDE.U32 R124, R197, 0x10, R124 ;  /* 0x00000010c57c7825 */ /* 0x000fc800078e007c */
[----:B0-----:R-:W-:-:S05]  /*3e60*/  @P1 IMAD.WIDE.U32 R120, R197, 0x20, R120 ;  /* 0x00000020c5781825 */ /* 0x001fca00078e0078 */
[----:B------:R1:W-:Y:S04]  /*3e70*/  @P1 STG.E.128 desc[UR6][R120.64], R112 ;  /* 0x0000007078001986 */ /* 0x0003e8000c101d06 */
[----:B------:R1:W-:Y:S04]  /*3e80*/  @P1 STG.E.128 desc[UR6][R120.64+0x10], R108 ;  /* 0x0000106c78001986 */ /* 0x0003e8000c101d06 */
[----:B------:R1:W-:Y:S01]  /*3e90*/  STG.E.128 desc[UR6][R124.64], R116 ;  /* 0x000000747c007986 */ /* 0x0003e2000c101d06 */
[----:B------:R-:W-:Y:S05]  /*3ea0*/  BRA `(.L_x_6249) ;  /* 0x00000024006c7947 */ /* 0x000fea0003800000 */
.L_x_6242:
        /* <DEDUP_REMOVED lines=8> */
[C---:B-----5:R-:W-:Y:S01]  /*3f30*/  LOP3.LUT P5, RZ, R182.reuse, 0xff0000, RZ, 0xc0, !PT ;  /* 0x00ff0000b6ff7812 */ /* 0x060fe200078ac0ff */
[----:B------:R-:W-:Y:S02]  /*3f40*/  HFMA2 R137, -RZ, RZ, 0, 0 ;  /* 0x00000000ff897431 */ /* 0x000fe400000001ff */
[----:B------:R-:W-:Y:S01]  /*3f50*/  FADD.FTZ R131, R131, -R120 ;  /* 0x8000007883837221 */ /* 0x000fe20000010000 */
[----:B------:R-:W-:Y:S01]  /*3f60*/  FADD.FTZ R133, R133, -R224 ;  /* 0x800000e085857221 */ /* 0x000fe20000010000 */
[----:B------:R-:W-:Y:S01]  /*3f70*/  LOP3.LUT P4, RZ, R182, 0xff, RZ, 0xc0, !PT ;  /* 0x000000ffb6ff7812 */ /* 0x000fe2000788c0ff */
[-CC-:B------:R-:W-:Y:S01]  /*3f80*/  FFMA.FTZ R134, R134, R204.reuse, R209.reuse ;  /* 0x000000cc86867223 */ /* 0x180fe200000100d1 */
[C---:B------:R-:W-:Y:S01]  /*3f90*/  FFMA.FTZ R120, R200.reuse, R131, R84 ;  /* 0x00000083c8787223 */ /* 0x040fe20000010054 */
[----:B------:R-:W-:Y:S01]  /*3fa0*/  FFMA.FTZ R224, R200, R133, R86 ;  /* 0x00000085c8e07223 */ /* 0x000fe20000010056 */
[----:B------:R-:W-:Y:S01]  /*3fb0*/  MOV R133, RZ ;  /* 0x000000ff00857202 */ /* 0x000fe20000000f00 */
[-CC-:B------:R-:W-:Y:S01]  /*3fc0*/  FFMA.FTZ R229, R222, R204.reuse, R209.reuse ;  /* 0x000000ccdee57223 */ /* 0x180fe200000100d1 */
[-C--:B------:R-:W-:Y:S01]  /*3fd0*/  FMUL.FTZ R120, R120, R201.reuse ;  /* 0x000000c978787220 */ /* 0x080fe20000410000 */
[----:B------:R-:W-:Y:S01]  /*3fe0*/  FMUL.FTZ R224, R224, R201 ;  /* 0x000000c9e0e07220 */ /* 0x000fe20000410000 */
[----:B------:R-:W-:Y:S01]  /*3ff0*/  LOP3.LUT P2, RZ, R182, 0xff00, RZ, 0xc0, !PT ;  /* 0x0000ff00b6ff7812 */ /* 0x000fe2000784c0ff */
[----:B------:R-:W-:Y:S01]  /*4000*/  FADD.FTZ R134, R123, -R134 ;  /* 0x800000867b867221 */ /* 0x000fe20000010000 */
[----:B------:R-:W-:Y:S01]  /*4010*/  FMUL.FTZ R135, R120, UR4 ;  /* 0x0000000478877c20 */ /* 0x000fe20008410000 */
[----:B------:R-:W-:Y:S01]  /*4020*/  @P5 SHF.L.U32 R120, R117, 0x10, RZ ;  /* 0x0000001075785819 */ /* 0x000fe200000006ff */
[----:B------:R-:W-:Y:S01]  /*4030*/  FMUL.FTZ R227, R224, UR4 ;  /* 0x00000004e0e37c20 */ /* 0x000fe20008410000 */
[----:B------:R-:W-:Y:S01]  /*4040*/  @P4 SHF.L.U32 R131, R116, 0x10, RZ ;  /* 0x0000001074834819 */ /* 0x000fe200000006ff */
[----:B------:R-:W-:Y:S01]  /*4050*/  FFMA.FTZ R123, R128, R204, R209 ;  /* 0x000000cc807b7223 */ /* 0x000fe200000100d1 */
[----:B------:R-:W-:Y:S01]  /*4060*/  LOP3.LUT P6, RZ, R183, 0xff, RZ, 0xc0, !PT ;  /* 0x000000ffb7ff7812 */ /* 0x000fe200078cc0ff */
[----:B------:R-:W-:Y:S01]  /*4070*/  @P5 FMUL.FTZ R133, R227, R120 ;  /* 0x00000078e3855220 */ /* 0x000fe20000410000 */
[----:B------:R-:W-:Y:S01]  /*4080*/  FMUL.FTZ R120, R36, R135 ;  /* 0x0000008724787220 */ /* 0x000fe20000410000 */
[----:B------:R-:W-:Y:S01]  /*4090*/  @P4 FMUL.FTZ R137, R135, R131 ;  /* 0x0000008387894220 */ /* 0x000fe20000410000 */
[----:B------:R-:W-:Y:S01]  /*40a0*/  FMUL.FTZ R131, R38, R227 ;  /* 0x000000e326837220 */ /* 0x000fe20000410000 */
[----:B------:R-:W-:Y:S01]  /*40b0*/  LOP3.LUT P3, RZ, R182, 0xff000000, RZ, 0xc0, !PT ;  /* 0xff000000b6ff7812 */ /* 0x000fe2000786c0ff */
[----:B------:R-:W-:Y:S01]  /*40c0*/  FADD.FTZ R128, R122, -R123 ;  /* 0x8000007b7a807221 */ /* 0x000fe20000010000 */
[----:B------:R-:W-:Y:S01]  /*40d0*/  FSEL R120, R120, RZ, P4 ;  /* 0x000000ff78787208 */ /* 0x000fe20002000000 */
[-CC-:B------:R-:W-:Y:S01]  /*40e0*/  FFMA.FTZ R136, R136, R204.reuse, R209.reuse ;  /* 0x000000cc88887223 */ /* 0x180fe200000100d1 */
[----:B------:R-:W-:Y:S01]  /*40f0*/  LOP3.LUT P4, RZ, R183, 0xff00, RZ, 0xc0, !PT ;  /* 0x0000ff00b7ff7812 */ /* 0x000fe2000788c0ff */
[-C--:B------:R-:W-:Y:S01]  /*4100*/  FFMA.FTZ R130, R130, R204.reuse, R209 ;  /* 0x000000cc82827223 */ /* 0x080fe200000100d1 */
[----:B------:R-:W-:Y:S01]  /*4110*/  ISETP.GE.U32.AND P1, PT, R182, RZ, PT ;  /* 0x000000ffb600720c */ /* 0x000fe20003f26070 */
[----:B------:R-:W-:Y:S01]  /*4120*/  FADD.FTZ R182, R132, -R229 ;  /* 0x800000e584b67221 */ /* 0x000fe20000010000 */
[----:B------:R-:W-:Y:S01]  /*4130*/  FSEL R131, R131, RZ, P5 ;  /* 0x000000ff83837208 */ /* 0x000fe20002800000 */
[----:B------:R-:W-:Y:S01]  /*4140*/  FFMA.FTZ R124, R124, R204, R209 ;  /* 0x000000cc7c7c7223 */ /* 0x000fe200000100d1 */
[C---:B------:R-:W-:Y:S01]  /*4150*/  LOP3.LUT P5, RZ, R183.reuse, 0xff0000, RZ, 0xc0, !PT ;  /* 0x00ff0000b7ff7812 */ /* 0x040fe200078ac0ff */
[----:B------:R-:W-:Y:S01]  /*4160*/  FFMA.FTZ R122, R200, R182, R87 ;  /* 0x000000b6c87a7223 */ /* 0x000fe20000010057 */
[----:B------:R-:W-:Y:S01]  /*4170*/  ISETP.GE.U32.AND.EX P1, PT, R183, 0x1000000, PT, P1 ;  /* 0x01000000b700780c */ /* 0x000fe20003f26110 */
[----:B------:R-:W-:Y:S01]  /*4180*/  FADD.FTZ R129, R129, -R136 ;  /* 0x8000008881817221 */ /* 0x000fe20000010000 */
[----:B------:R-:W-:Y:S01]  /*4190*/  @P2 PRMT R117, R116, 0x7632, R117 ;  /* 0x0000763274752816 */ /* 0x000fe20000000075 */
[----:B------:R-:W-:Y:S01]  /*41a0*/  FFMA.FTZ R116, R200, R134, R85 ;  /* 0x00000086c8747223 */ /* 0x000fe20000010055 */
[-C--:B------:R-:W-:Y:S01]  /*41b0*/  FMUL.FTZ R122, R122, R201.reuse ;  /* 0x000000c97a7a7220 */ /* 0x080fe20000410000 */
[----:B------:R-:W-:Y:S01]  /*41c0*/  FADD.FTZ R227, R125, -R130 ;  /* 0x800000827de37221 */ /* 0x000fe20000010000 */
[--C-:B------:R-:W-:Y:S01]  /*41d0*/  FADD.FTZ R224, R121, -R124.reuse ;  /* 0x8000007c79e07221 */ /* 0x100fe20000010000 */
[----:B------:R-:W-:Y:S01]  /*41e0*/  FMUL.FTZ R116, R116, R201 ;  /* 0x000000c974747220 */ /* 0x000fe20000410000 */
[----:B------:R-:W-:Y:S01]  /*41f0*/  @P6 SHF.L.U32 R123, R118, 0x10, RZ ;  /* 0x00000010767b6819 */ /* 0x000fe200000006ff */
[----:B------:R-:W-:Y:S01]  /*4200*/  FMUL.FTZ R222, R122, UR4 ;  /* 0x000000047ade7c20 */ /* 0x000fe20008410000 */
[----:B------:R-:W-:Y:S01]  /*4210*/  @P4 PRMT R124, R118, 0x7632, R124 ;  /* 0x00007632767c4816 */ /* 0x000fe2000000007c */
[----:B------:R-:W-:Y:S01]  /*4220*/  FMUL.FTZ R130, R116, UR4 ;  /* 0x0000000474827c20 */ /* 0x000fe20008410000 */
[C---:B------:R-:W-:Y:S01]  /*4230*/  FFMA.FTZ R118, R200.reuse, R128, R89 ;  /* 0x00000080c8767223 */ /* 0x040fe20000010059 */
[C---:B------:R-:W-:Y:S01]  /*4240*/  FFMA.FTZ R116, R200.reuse, R129, R88 ;  /* 0x00000081c8747223 */ /* 0x040fe20000010058 */
[C---:B------:R-:W-:Y:S01]  /*4250*/  FFMA.FTZ R122, R200.reuse, R227, R90 ;  /* 0x000000e3c87a7223 */ /* 0x040fe2000001005a */
[----:B------:R-:W-:Y:S01]  /*4260*/  FFMA.FTZ R128, R200, R224, R91 ;  /* 0x000000e0c8807223 */ /* 0x000fe2000001005b */
[C---:B------:R-:W-:Y:S01]  /*4270*/  @P3 PRMT R121, R117.reuse, 0x7632, R121 ;  /* 0x0000763275793816 */ /* 0x040fe20000000079 */
[-C--:B------:R-:W-:Y:S01]  /*4280*/  FMUL.FTZ R116, R116, R201.reuse ;  /* 0x000000c974747220 */ /* 0x080fe20000410000 */
[----:B------:R-:W-:Y:S01]  /*4290*/  @P2 SHF.L.U32 R117, R117, 0x10, RZ ;  /* 0x0000001075752819 */ /* 0x000fe200000006ff */
[-C--:B------:R-:W-:Y:S01]  /*42a0*/  FMUL.FTZ R122, R122, R201.reuse ;  /* 0x000000c97a7a7220 */ /* 0x080fe20000410000 */
[C---:B------:R-:W-:Y:S01]  /*42b0*/  @P5 SHF.L.U32 R125, R119.reuse, 0x10, RZ ;  /* 0x00000010777d5819 */ /* 0x040fe200000006ff */
[-C--:B------:R-:W-:Y:S01]  /*42c0*/  FMUL.FTZ R128, R128, R201.reuse ;  /* 0x000000c980807220 */ /* 0x080fe20000410000 */
[----:B------:R-:W-:Y:S01]  /*42d0*/  @P1 PRMT R119, R119, 0x7632, R119 ;  /* 0x0000763277771816 */ /* 0x000fe20000000077 */
[----:B------:R-:W-:Y:S01]  /*42e0*/  FMUL.FTZ R118, R118, R201 ;  /* 0x000000c976767220 */ /* 0x000fe20000410000 */
[----:B------:R-:W-:Y:S01]  /*42f0*/  HFMA2 R136, -RZ, RZ, 0, 0 ;  /* 0x00000000ff887431 */ /* 0x000fe200000001ff */
[----:B------:R-:W-:Y:S01]  /*4300*/  @P3 SHF.L.U32 R121, R121, 0x10, RZ ;  /* 0x0000001079793819 */ /* 0x000fe200000006ff */
[----:B------:R-:W-:Y:S01]  /*4310*/  @P2 FMUL.FTZ R136, R130, R117 ;  /* 0x0000007582882220 */ /* 0x000fe20000410000 */
[----:B------:R-:W-:Y:S01]  /*4320*/  @P1 SHF.L.U32 R119, R119, 0x10, RZ ;  /* 0x0000001077771819 */ /* 0x000fe200000006ff */
[----:B------:R-:W-:Y:S01]  /*4330*/  FMUL.FTZ R117, R116, UR4 ;  /* 0x0000000474757c20 */ /* 0x000fe20008410000 */
[----:B------:R-:W-:Y:S01]  /*4340*/  FMUL.FTZ R122, R122, UR4 ;  /* 0x000000047a7a7c20 */ /* 0x000fe20008410000 */
[----:B------:R-:W-:Y:S01]  /*4350*/  FMUL.FTZ R128, R128, UR4 ;  /* 0x0000000480807c20 */ /* 0x000fe20008410000 */
[----:B------:R-:W-:Y:S01]  /*4360*/  FMUL.FTZ R129, R118, UR4 ;  /* 0x0000000476817c20 */ /* 0x000fe20008410000 */
[----:B------:R-:W-:-:S02]  /*4370*/  MOV R132, RZ ;  /* 0x000000ff00847202 */ /* 0x000fc40000000f00 */
[----:B------:R-:W-:Y:S02]  /*4380*/  CS2R R134, SRZ ;  /* 0x0000000000867805 */ /* 0x000fe4000001ff00 */
[----:B------:R-:W-:Y:S01]  /*4390*/  CS2R R182, SRZ ;  /* 0x0000000000b67805 */ /* 0x000fe2000001ff00 */
[----:B------:R-:W-:Y:S01]  /*43a0*/  @P3 FMUL.FTZ R132, R222, R121 ;  /* 0x00000079de843220 */ /* 0x000fe20000410000 */
[----:B------:R-:W-:Y:S01]  /*43b0*/  @P4 SHF.L.U32 R124, R124, 0x10, RZ ;  /* 0x000000107c7c4819 */ /* 0x000fe200000006ff */
        /* <DEDUP_REMOVED lines=21> */
.L_x_6250:
[----:B-----5:R-:W-:Y:S01]  /*4510*/  LOP3.LUT P5, RZ, R182, 0xff000000, RZ, 0xc0, !PT ;  /* 0xff000000b6ff7812 */ /* 0x020fe200078ac0ff */
[-CC-:B------:R-:W-:Y:S01]  /*4520*/  FFMA.FTZ R109, R222, R204.reuse, R209.reuse ;  /* 0x000000ccde6d7223 */ /* 0x180fe200000100d1 */
[-CC-:B------:R-:W-:Y:S01]  /*4530*/  FFMA.FTZ R224, R224, R204.reuse, R209.reuse ;  /* 0x000000cce0e07223 */ /* 0x180fe200000100d1 */
[----:B------:R-:W-:Y:S01]  /*4540*/  LOP3.LUT P2, RZ, R182, 0xff0000, RZ, 0xc0, !PT ;  /* 0x00ff0000b6ff7812 */ /* 0x000fe2000784c0ff */
[----:B------:R-:W-:Y:S01]  /*4550*/  FFMA.FTZ R136, R136, R204, R209 ;  /* 0x000000cc88887223 */ /* 0x000fe200000100d1 */
[----:B------:R-:W-:Y:S01]  /*4560*/  FADD.FTZ R132, R132, -R109 ;  /* 0x8000006d84847221 */ /* 0x000fe20000010000 */
[----:B------:R-:W-:Y:S01]  /*4570*/  FADD.FTZ R133, R133, -R224 ;  /* 0x800000e085857221 */ /* 0x000fe20000010000 */
[----:B------:R-:W-:Y:S01]  /*4580*/  LOP3.LUT P6, RZ, R183, 0xff, RZ, 0xc0, !PT ;  /* 0x000000ffb7ff7812 */ /* 0x000fe200078cc0ff */
[----:B------:R-:W-:Y:S01]  /*4590*/  FADD.FTZ R129, R129, -R136 ;  /* 0x8000008881817221 */ /* 0x000fe20000010000 */
[C---:B------:R-:W-:Y:S01]  /*45a0*/  FFMA.FTZ R115, R200.reuse, R132, R87 ;  /* 0x00000084c8737223 */ /* 0x040fe20000010057 */
[----:B------:R-:W-:Y:S01]  /*45b0*/  FFMA.FTZ R114, R200, R133, R86 ;  /* 0x00000085c8727223 */ /* 0x000fe20000010056 */
[----:B------:R-:W-:-:S02]  /*45c0*/  CS2R R132, SRZ ;  /* 0x0000000000847805 */ /* 0x000fc4000001ff00 */
[----:B------:R-:W-:Y:S01]  /*45d0*/  ISETP.GE.U32.AND P1, PT, R182, RZ, PT ;  /* 0x000000ffb600720c */ /* 0x000fe20003f26070 */
[-C--:B------:R-:W-:Y:S01]  /*45e0*/  FMUL.FTZ R109, R115, R201.reuse ;  /* 0x000000c9736d7220 */ /* 0x080fe20000410000 */
[C---:B------:R-:W-:Y:S01]  /*45f0*/  @P5 PRMT R111, R117.reuse, 0x7632, R111 ;  /* 0x00007632756f5816 */ /* 0x040fe2000000006f */
[----:B------:R-:W-:Y:S01]  /*4600*/  FMUL.FTZ R108, R114, R201 ;  /* 0x000000c9726c7220 */ /* 0x000fe20000410000 */
[----:B------:R-:W-:Y:S01]  /*4610*/  @P2 SHF.L.U32 R110, R117, 0x10, RZ ;  /* 0x00000010756e2819 */ /* 0x000fe200000006ff */
[----:B------:R-:W-:Y:S01]  /*4620*/  FMUL.FTZ R222, R109, UR4 ;  /* 0x000000046dde7c20 */ /* 0x000fe20008410000 */
[----:B------:R-:W-:Y:S01]  /*4630*/  @P5 SHF.L.U32 R111, R111, 0x10, RZ ;  /* 0x000000106f6f5819 */ /* 0x000fe200000006ff */
[----:B------:R-:W-:Y:S01]  /*4640*/  FMUL.FTZ R117, R108, UR4 ;  /* 0x000000046c757c20 */ /* 0x000fe20008410000 */
[----:B------:R-:W-:Y:S01]  /*4650*/  FFMA.FTZ R109, R128, R204, R209 ;  /* 0x000000cc806d7223 */ /* 0x000fe200000100d1 */
[----:B------:R-:W-:Y:S01]  /*4660*/  LOP3.LUT P4, RZ, R183, 0xff00, RZ, 0xc0, !PT ;  /* 0x0000ff00b7ff7812 */ /* 0x000fe2000788c0ff */
[----:B------:R-:W-:Y:S01]  /*4670*/  FFMA.FTZ R108, R200, R129, R88 ;  /* 0x00000081c86c7223 */ /* 0x000fe20000010058 */
[-C--:B------:R-:W-:Y:S01]  /*4680*/  @P5 FMUL.FTZ R132, R111, R222.reuse ;  /* 0x000000de6f845220 */ /* 0x080fe20000410000 */
[----:B------:R-:W-:Y:S01]  /*4690*/  FMUL.FTZ R222, R39, R222 ;  /* 0x000000de27de7220 */ /* 0x000fe20000410000 */
[-C--:B------:R-:W-:Y:S01]  /*46a0*/  @P2 FMUL.FTZ R133, R110, R117.reuse ;  /* 0x000000756e852220 */ /* 0x080fe20000410000 */
[----:B------:R-:W-:Y:S01]  /*46b0*/  FMUL.FTZ R117, R38, R117 ;  /* 0x0000007526757220 */ /* 0x000fe20000410000 */
[----:B------:R-:W-:Y:S01]  /*46c0*/  LOP3.LUT P3, RZ, R182, 0xff, RZ, 0xc0, !PT ;  /* 0x000000ffb6ff7812 */ /* 0x000fe2000786c0ff */
[----:B------:R-:W-:Y:S01]  /*46d0*/  FADD.FTZ R122, R122, -R109 ;  /* 0x8000006d7a7a7221 */ /* 0x000fe20000010000 */
[----:B------:R-:W-:Y:S01]  /*46e0*/  FSEL R222, R222, RZ, P5 ;  /* 0x000000ffdede7208 */ /* 0x000fe20002800000 */
[-CC-:B------:R-:W-:Y:S01]  /*46f0*/  FFMA.FTZ R124, R124, R204.reuse, R209.reuse ;  /* 0x000000cc7c7c7223 */ /* 0x180fe200000100d1 */
[----:B------:R-:W-:Y:S01]  /*4700*/  LOP3.LUT P5, RZ, R183, 0xff0000, RZ, 0xc0, !PT ;  /* 0x00ff0000b7ff7812 */ /* 0x000fe200078ac0ff */
[-CC-:B------:R-:W-:Y:S01]  /*4710*/  FFMA.FTZ R134, R134, R204.reuse, R209.reuse ;  /* 0x000000cc86867223 */ /* 0x180fe200000100d1 */
[----:B------:R-:W-:Y:S01]  /*4720*/  FSEL R117, R117, RZ, P2 ;  /* 0x000000ff75757208 */ /* 0x000fe20001000000 */
[----:B------:R-:W-:Y:S01]  /*4730*/  FFMA.FTZ R130, R130, R204, R209 ;  /* 0x000000cc82827223 */ /* 0x000fe200000100d1 */
[----:B------:R-:W-:Y:S01]  /*4740*/  ISETP.GE.U32.AND.EX P1, PT, R183, 0x1000000, PT, P1 ;  /* 0x01000000b700780c */ /* 0x000fe20003f26110 */
[----:B------:R-:W-:Y:S01]  /*4750*/  FFMA.FTZ R109, R200, R122, R89 ;  /* 0x0000007ac86d7223 */ /* 0x000fe20000010059 */
[----:B------:R-:W-:Y:S01]  /*4760*/  LOP3.LUT P2, RZ, R182, 0xff00, RZ, 0xc0, !PT ;  /* 0x0000ff00b6ff7812 */ /* 0x000fe2000784c0ff */
[-C--:B------:R-:W-:Y:S01]  /*4770*/  FMUL.FTZ R110, R108, R201.reuse ;  /* 0x000000c96c6e7220 */ /* 0x080fe20000410000 */
[----:B------:R-:W-:Y:S01]  /*4780*/  FFMA.FTZ R120, R120, R204, R209 ;  /* 0x000000cc78787223 */ /* 0x000fe200000100d1 */
[----:B------:R-:W-:Y:S01]  /*4790*/  FADD.FTZ R124, R121, -R124 ;  /* 0x8000007c797c7221 */ /* 0x000fe20000010000 */
[----:B------:R-:W-:Y:S01]  /*47a0*/  @P6 SHF.L.U32 R112, R118, 0x10, RZ ;  /* 0x0000001076706819 */ /* 0x000fe200000006ff */
[----:B------:R-:W-:Y:S01]  /*47b0*/  FADD.FTZ R113, R123, -R134 ;  /* 0x800000867b717221 */ /* 0x000fe20000010000 */
[----:B------:R-:W-:Y:S01]  /*47c0*/  FADD.FTZ R125, R125, -R130 ;  /* 0x800000827d7d7221 */ /* 0x000fe20000010000 */
[----:B------:R-:W-:Y:S01]  /*47d0*/  FMUL.FTZ R111, R109, R201 ;  /* 0x000000c96d6f7220 */ /* 0x000fe20000410000 */
[----:B------:R-:W-:Y:S01]  /*47e0*/  FMUL.FTZ R121, R110, UR4 ;  /* 0x000000046e797c20 */ /* 0x000fe20008410000 */
[----:B------:R-:W-:Y:S01]  /*47f0*/  FADD.FTZ R131, R131, -R120 ;  /* 0x8000007883837221 */ /* 0x000fe20000010000 */
[----:B------:R-:W-:-:S02]  /*4800*/  CS2R R134, SRZ ;  /* 0x0000000000867805 */ /* 0x000fc4000001ff00 */
[----:B------:R-:W-:Y:S01]  /*4810*/  @P5 SHF.L.U32 R130, R119, 0x10, RZ ;  /* 0x0000001077825819 */ /* 0x000fe200000006ff */
[----:B------:R-:W-:Y:S01]  /*4820*/  FMUL.FTZ R122, R111, UR4 ;  /* 0x000000046f7a7c20 */ /* 0x000fe20008410000 */
[----:B------:R-:W-:Y:S01]  /*4830*/  @P4 PRMT R118, R118, 0x7632, R118 ;  /* 0x0000763276764816 */ /* 0x000fe20000000076 */
[----:B------:R-:W-:Y:S01]  /*4840*/  @P6 FMUL.FTZ R135, R112, R121 ;  /* 0x0000007970876220 */ /* 0x000fe20000410000 */
[----:B------:R-:W-:Y:S01]  /*4850*/  @P3 SHF.L.U32 R128, R116, 0x10, RZ ;  /* 0x0000001074803819 */ /* 0x000fe200000006ff */
[C---:B------:R-:W-:Y:S01]  /*4860*/  FFMA.FTZ R113, R200.reuse, R113, R85 ;  /* 0x00000071c8717223 */ /* 0x040fe20000010055 */
[----:B------:R-:W-:Y:S01]  /*4870*/  @P1 PRMT R119, R119, 0x7632, R119 ;  /* 0x0000763277771816 */ /* 0x000fe20000000077 */
[----:B------:R-:W-:Y:S01]  /*4880*/  FFMA.FTZ R110, R200, R125, R90 ;  /* 0x0000007dc86e7223 */ /* 0x000fe2000001005a */
[----:B------:R-:W-:Y:S01]  /*4890*/  @P2 PRMT R116, R116, 0x7632, R116 ;  /* 0x0000763274742816 */ /* 0x000fe20000000074 */
[C---:B------:R-:W-:Y:S01]  /*48a0*/  FFMA.FTZ R111, R200.reuse, R124, R91 ;  /* 0x0000007cc86f7223 */ /* 0x040fe2000001005b */
[----:B------:R-:W-:Y:S01]  /*48b0*/  FFMA.FTZ R112, R200, R131, R84 ;  /* 0x00000083c8707223 */ /* 0x000fe20000010054 */
[----:B------:R-:W-:Y:S01]  /*48c0*/  @P4 SHF.L.U32 R123, R118, 0x10, RZ ;  /* 0x00000010767b4819 */ /* 0x000fe200000006ff */
[-C--:B------:R-:W-:Y:S01]  /*48d0*/  FMUL.FTZ R118, R113, R201.reuse ;  /* 0x000000c971767220 */ /* 0x080fe20000410000 */
[----:B------:R-:W-:Y:S01]  /*48e0*/  @P1 SHF.L.U32 R131, R119, 0x10, RZ ;  /* 0x0000001077831819 */ /* 0x000fe200000006ff */
[-C--:B------:R-:W-:Y:S01]  /*48f0*/  FMUL.FTZ R119, R110, R201.reuse ;  /* 0x000000c96e777220 */ /* 0x080fe20000410000 */
[----:B------:R-:W-:Y:S01]  /*4900*/  @P2 SHF.L.U32 R129, R116, 0x10, RZ ;  /* 0x0000001074812819 */ /* 0x000fe200000006ff */
[-C--:B------:R-:W-:Y:S01]  /*4910*/  FMUL.FTZ R120, R111, R201.reuse ;  /* 0x000000c96f787220 */ /* 0x080fe20000410000 */
[----:B------:R-:W-:Y:S01]  /*4920*/  FMUL.FTZ R116, R112, R201 ;  /* 0x000000c970747220 */ /* 0x000fe20000410000 */
[----:B------:R-:W-:Y:S01]  /*4930*/  @P4 FMUL.FTZ R134, R123, R122 ;  /* 0x0000007a7b864220 */ /* 0x000fe20000410000 */
[----:B------:R-:W-:Y:S01]  /*4940*/  FMUL.FTZ R125, R119, UR4 ;  /* 0x00000004777d7c20 */ /* 0x000fe20008410000 */
[----:B------:R-:W-:Y:S01]  /*4950*/  FMUL.FTZ R118, R118, UR4 ;  /* 0x0000000476767c20 */ /* 0x000fe20008410000 */
[----:B------:R-:W-:Y:S01]  /*4960*/  FMUL.FTZ R124, R120, UR4 ;  /* 0x00000004787c7c20 */ /* 0x000fe20008410000 */
[----:B------:R-:W-:Y:S01]  /*4970*/  FMUL.FTZ R123, R116, UR4 ;  /* 0x00000004747b7c20 */ /* 0x000fe20008410000 */
[----:B------:R-:W-:Y:S01]  /*4980*/  CS2R R136, SRZ ;  /* 0x0000000000887805 */ /* 0x000fe2000001ff00 */
[----:B------:R-:W-:Y:S01]  /*4990*/  FMUL.FTZ R119, R40, R121 ;  /* 0x0000007928777220 */ /* 0x000fe20000410000 */
[----:B------:R-:W-:Y:S01]  /*49a0*/  @P2 FMUL.FTZ R136, R129, R118 ;  /* 0x0000007681882220 */ /* 0x000fe20000410000 */
[----:B------:R-:W-:Y:S01]  /*49b0*/  FMUL.FTZ R120, R41, R122 ;  /* 0x0000007a29787220 */ /* 0x000fe20000410000 */
[----:B------:R-:W-:Y:S01]  /*49c0*/  FMUL.FTZ R121, R42, R125 ;  /* 0x0000007d2a797220 */ /* 0x000fe20000410000 */
[----:B------:R-:W-:Y:S01]  /*49d0*/  FMUL.FTZ R122, R43, R124 ;  /* 0x0000007c2b7a7220 */ /* 0x000fe20000410000 */
[-C--:B------:R-:W-:Y:S01]  /*49e0*/  FMUL.FTZ R116, R36, R123.reuse ;  /* 0x0000007b24747220 */ /* 0x080fe20000410000 */
[----:B------:R-:W-:Y:S01]  /*49f0*/  FMUL.FTZ R118, R37, R118 ;  /* 0x0000007625767220 */ /* 0x000fe20000410000 */
[----:B------:R-:W-:Y:S01]  /*4a00*/  CS2R R182, SRZ ;  /* 0x0000000000b67805 */ /* 0x000fe2000001ff00 */
[----:B------:R-:W-:Y:S01]  /*4a10*/  @P3 FMUL.FTZ R137, R128, R123 ;  /* 0x0000007b80893220 */ /* 0x000fe20000410000 */
        /* <DEDUP_REMOVED lines=12> */
.L_x_6251:
        /* <DEDUP_REMOVED lines=50> */
[----:B------:R-:W-:Y:S01]  /*4e00*/  FFMA.FTZ R208, R208, R204, R209 ;  /* 0x000000ccd0d07223 */ /* 0x000fe200000100d1 */
[----:B------:R-:W-:Y:S01]  /*4e10*/  FSEL R118, R118, RZ, P6 ;  /* 0x000000ff76767208 */ /* 0x000fe20003000000 */
[----:B------:R-:W-:Y:S01]  /*4e20*/  FFMA.FTZ R109, R200, R218, R97 ;  /* 0x000000dac86d7223 */ /* 0x000fe20000010061 */
        /* <DEDUP_REMOVED lines=18> */
[C---:B------:R-:W-:Y:S01]  /*4f50*/  FFMA.FTZ R113, R200.reuse, R208, R93 ;  /* 0x000000d0c8717223 */ /* 0x040fe2000001005d */
[----:B------:R-:W-:Y:S01]  /*4f60*/  @P2 PRMT R123, R123, 0x7632, R123 ;  /* 0x000076327b7b2816 */ /* 0x000fe2000000007b */
[C---:B------:R-:W-:Y:S01]  /*4f70*/  FFMA.FTZ R112, R200.reuse, R119, R92 ;  /* 0x00000077c8707223 */ /* 0x040fe2000001005c */
[C---:B------:R-:W-:Y:S01]  /*4f80*/  FFMA.FTZ R110, R200.reuse, R217, R98 ;  /* 0x000000d9c86e7223 */ /* 0x040fe20000010062 */
[----:B------:R-:W-:Y:S01]  /*4f90*/  @P5 FMUL.FTZ R173, R131, R122 ;  /* 0x0000007a83ad5220 */ /* 0x000fe20000410000 */
[----:B------:R-:W-:Y:S01]  /*4fa0*/  FFMA.FTZ R111, R200, R220, R99 ;  /* 0x000000dcc86f7223 */ /* 0x000fe20000010063 */
        /* <DEDUP_REMOVED lines=32> */
.L_x_6252:
        /* <DEDUP_REMOVED lines=26> */
[----:B------:R-:W-:Y:S01]  /*5350*/  FFMA.FTZ R218, R218, R204, R209 ;  /* 0x000000ccdada7223 */ /* 0x000fe200000100d1 */
        /* <DEDUP_REMOVED lines=11> */
[----:B------:R-:W-:Y:S01]  /*5410*/  FFMA.FTZ R218, R200, R218, R97 ;  /* 0x000000dac8da7223 */ /* 0x000fe20000010061 */
        /* <DEDUP_REMOVED lines=17> */
[----:B------:R-:W-:Y:S01]  /*5530*/  FFMA.FTZ R122, R200, R217, R98 ;  /* 0x000000d9c87a7223 */ /* 0x000fe20000010062 */
[----:B------:R-:W-:Y:S01]  /*5540*/  @P3 PRMT R119, R120, 0x7632, R119 ;  /* 0x0000763278773816 */ /* 0x000fe20000000077 */
[C---:B------:R-:W-:Y:S01]  /*5550*/  FFMA.FTZ R120, R200.reuse, R219, R93 ;  /* 0x000000dbc8787223 */ /* 0x040fe2000001005d */
[C---:B------:R-:W-:Y:S01]  /*5560*/  FFMA.FTZ R130, R200.reuse, R121, R92 ;  /* 0x00000079c8827223 */ /* 0x040fe2000001005c */
[----:B------:R-:W-:Y:S01]  /*5570*/  FFMA.FTZ R220, R200, R220, R99 ;  /* 0x000000dcc8dc7223 */ /* 0x000fe20000010063 */
        /* <DEDUP_REMOVED lines=35> */
.L_x_6253:
        /* <DEDUP_REMOVED lines=16> */
[----:B0-----:R-:W-:Y:S01]  /*58b0*/  CS2R R128, SRZ ;  /* 0x0000000000807805 */ /* 0x001fe2000001ff00 */
[----:B------:R-:W-:Y:S01]  /*58c0*/  FFMA.FTZ R114, R200, R141, R102 ;  /* 0x0000008dc8727223 */ /* 0x000fe20000010066 */
[----:B------:R-:W-:Y:S01]  /*58d0*/  FADD.FTZ R143, R148, -R143 ;  /* 0x8000008f948f7221 */ /* 0x000fe20000010000 */
[----:B------:R-:W-:Y:S01]  /*58e0*/  FFMA.FTZ R115, R200, R140, R103 ;  /* 0x0000008cc8737223 */ /* 0x000fe20000010067 */
[----:B------:R-:W-:Y:S01]  /*58f0*/  LOP3.LUT P6, RZ, R165, 0xff, RZ, 0xc0, !PT ;  /* 0x000000ffa5ff7812 */ /* 0x000fe200078cc0ff */
[----:B------:R-:W-:Y:S01]  /*5900*/  FMUL.FTZ R109, R114, R201 ;  /* 0x000000c9726d7220 */ /* 0x000fe20000410000 */
[----:B------:R-:W-:Y:S01]  /*5910*/  FFMA.FTZ R108, R200, R143, R104 ;  /* 0x0000008fc86c7223 */ /* 0x000fe20000010068 */
[----:B-----5:R-:W-:Y:S01]  /*5920*/  @P2 SHF.L.U32 R110, R121, 0x10, RZ ;  /* 0x00000010796e2819 */ /* 0x020fe200000006ff */
[----:B------:R-:W-:Y:S01]  /*5930*/  FMUL.FTZ R111, R115, R201 ;  /* 0x000000c9736f7220 */ /* 0x000fe20000410000 */
[----:B------:R-:W-:Y:S01]  /*5940*/  FMUL.FTZ R109, R109, UR4 ;  /* 0x000000046d6d7c20 */ /* 0x000fe20008410000 */
[-CC-:B------:R-:W-:Y:S01]  /*5950*/  FFMA.FTZ R138, R138, R204.reuse, R209.reuse ;  /* 0x000000cc8a8a7223 */ /* 0x180fe200000100d1 */
[-CC-:B------:R-:W-:Y:S01]  /*5960*/  FFMA.FTZ R142, R142, R204.reuse, R209.reuse ;  /* 0x000000cc8e8e7223 */ /* 0x180fe200000100d1 */
[--C-:B------:R-:W-:Y:S01]  /*5970*/  FFMA.FTZ R145, R145, R204, R209.reuse ;  /* 0x000000cc91917223 */ /* 0x100fe200000100d1 */
[----:B------:R-:W-:Y:S01]  /*5980*/  @P2 FMUL.FTZ R128, R109, R110 ;  /* 0x0000006e6d802220 */ /* 0x000fe20000410000 */
[----:B------:R-:W-:Y:S01]  /*5990*/  FMUL.FTZ R109, R54, R109 ;  /* 0x0000006d366d7220 */ /* 0x000fe20000410000 */
[-CC-:B------:R-:W-:Y:S01]  /*59a0*/  FFMA.FTZ R202, R202, R204.reuse, R209.reuse ;  /* 0x000000cccaca7223 */ /* 0x180fe200000100d1 */
[----:B------:R-:W-:Y:S01]  /*59b0*/  FFMA.FTZ R209, R139, R204, R209 ;  /* 0x000000cc8bd17223 */ /* 0x000fe200000100d1 */
[----:B------:R-:W-:Y:S01]  /*59c0*/  FMUL.FTZ R112, R108, R201 ;  /* 0x000000c96c707220 */ /* 0x000fe20000410000 */
[----:B------:R-:W-:Y:S01]  /*59d0*/  @P3 PRMT R121, R121, 0x7632, R121 ;  /* 0x0000763279793816 */ /* 0x000fe20000000079 */
[----:B------:R-:W-:Y:S01]  /*59e0*/  FMUL.FTZ R116, R111, UR4 ;  /* 0x000000046f747c20 */ /* 0x000fe20008410000 */
[----:B------:R-:W-:Y:S01]  /*59f0*/  FSEL R139, R109, RZ, P2 ;  /* 0x000000ff6d8b7208 */ /* 0x000fe20001000000 */
[----:B------:R-:W-:Y:S01]  /*5a00*/  FMUL.FTZ R112, R112, UR4 ;  /* 0x0000000470707c20 */ /* 0x000fe20008410000 */
[----:B------:R-:W-:Y:S01]  /*5a10*/  ISETP.GE.U32.AND P2, PT, R164, RZ, PT ;  /* 0x000000ffa400720c */ /* 0x000fe20003f46070 */
[----:B------:R-:W-:Y:S01]  /*5a20*/  FMUL.FTZ R110, R55, R116 ;  /* 0x00000074376e7220 */ /* 0x000fe20000410000 */
[----:B------:R-:W-:Y:S01]  /*5a30*/  @P3 SHF.L.U32 R121, R121, 0x10, RZ ;  /* 0x0000001079793819 */ /* 0x000fe200000006ff */
[----:B------:R-:W-:Y:S01]  /*5a40*/  FADD.FTZ R142, R151, -R142 ;  /* 0x8000008e978e7221 */ /* 0x000fe20000010000 */
[----:B------:R-:W-:-:S02]  /*5a50*/  ISETP.GE.U32.AND.EX P2, PT, R165, 0x1000000, PT, P2 ;  /* 0x01000000a500780c */ /* 0x000fc40003f46120 */
[----:B------:R-:W-:Y:S02]  /*5a60*/  CS2R R126, SRZ ;  /* 0x00000000007e7805 */ /* 0x000fe4000001ff00 */
[----:B------:R-:W-:Y:S01]  /*5a70*/  @P6 SHF.L.U32 R113, R122, 0x10, RZ ;  /* 0x000000107a716819 */ /* 0x000fe200000006ff */
[----:B------:R-:W-:Y:S01]  /*5a80*/  FMUL.FTZ R111, R56, R112 ;  /* 0x00000070386f7220 */ /* 0x000fe20000410000 */
[----:B------:R-:W-:Y:S01]  /*5a90*/  LOP3.LUT P5, RZ, R165, 0xff00, RZ, 0xc0, !PT ;  /* 0x0000ff00a5ff7812 */ /* 0x000fe200078ac0ff */
[----:B------:R-:W-:Y:S01]  /*5aa0*/  @P3 FMUL.FTZ R127, R116, R121 ;  /* 0x00000079747f3220 */ /* 0x000fe20000410000 */
[----:B------:R-:W-:Y:S01]  /*5ab0*/  LOP3.LUT P4, RZ, R164, 0xff, RZ, 0xc0, !PT ;  /* 0x000000ffa4ff7812 */ /* 0x000fe2000788c0ff */
[----:B------:R-:W-:Y:S01]  /*5ac0*/  FFMA.FTZ R109, R200, R142, R105 ;  /* 0x0000008ec86d7223 */ /* 0x000fe20000010069 */
[----:B------:R-:W-:Y:S01]  /*5ad0*/  FSEL R140, R110, RZ, P3 ;  /* 0x000000ff6e8c7208 */ /* 0x000fe20001800000 */
[----:B------:R-:W-:Y:S01]  /*5ae0*/  @P6 FMUL.FTZ R126, R112, R113 ;  /* 0x00000071707e6220 */ /* 0x000fe20000410000 */
[----:B------:R-:W-:Y:S01]  /*5af0*/  LOP3.LUT P3, RZ, R164, 0xff00, RZ, 0xc0, !PT ;  /* 0x0000ff00a4ff7812 */ /* 0x000fe2000786c0ff */
[----:B------:R-:W-:Y:S01]  /*5b00*/  FMUL.FTZ R110, R109, R201 ;  /* 0x000000c96d6e7220 */ /* 0x000fe20000410000 */
[----:B------:R-:W-:Y:S01]  /*5b10*/  FSEL R141, R111, RZ, P6 ;  /* 0x000000ff6f8d7208 */ /* 0x000fe20003000000 */
[----:B------:R-:W-:Y:S01]  /*5b20*/  FADD.FTZ R145, R150, -R145 ;  /* 0x8000009196917221 */ /* 0x000fe20000010000 */
[----:B------:R-:W-:Y:S01]  /*5b30*/  LOP3.LUT P6, RZ, R165, 0xff0000, RZ, 0xc0, !PT ;  /* 0x00ff0000a5ff7812 */ /* 0x000fe200078cc0ff */
[----:B------:R-:W-:Y:S01]  /*5b40*/  FADD.FTZ R202, R207, -R202 ;  /* 0x800000cacfca7221 */ /* 0x000fe20000010000 */
[----:B------:R-:W-:Y:S01]  /*5b50*/  FADD.FTZ R209, R144, -R209 ;  /* 0x800000d190d17221 */ /* 0x000fe20000010000 */
[----:B------:R-:W-:Y:S01]  /*5b60*/  FADD.FTZ R138, R147, -R138 ;  /* 0x8000008a938a7221 */ /* 0x000fe20000010000 */
[----:B------:R-:W-:Y:S01]  /*5b70*/  FMUL.FTZ R142, R110, UR4 ;  /* 0x000000046e8e7c20 */ /* 0x000fe20008410000 */
[----:B------:R-:W-:Y:S01]  /*5b80*/  @P2 PRMT R116, R123, 0x7632, R116 ;  /* 0x000076327b742816 */ /* 0x000fe20000000074 */
[C---:B------:R-:W-:Y:S01]  /*5b90*/  FFMA.FTZ R110, R200.reuse, R145, R106 ;  /* 0x00000091c86e7223 */ /* 0x040fe2000001006a */
[C---:B------:R-:W-:Y:S01]  /*5ba0*/  FFMA.FTZ R111, R200.reuse, R202, R107 ;  /* 0x000000cac86f7223 */ /* 0x040fe2000001006b */
[----:B------:R-:W-:Y:S01]  /*5bb0*/  FFMA.FTZ R112, R200, R209, R100 ;  /* 0x000000d1c8707223 */ /* 0x000fe20000010064 */
[----:B------:R-:W-:Y:S01]  /*5bc0*/  @P5 PRMT R122, R122, 0x7632, R122 ;  /* 0x000076327a7a5816 */ /* 0x000fe2000000007a */
[----:B------:R-:W-:Y:S01]  /*5bd0*/  FFMA.FTZ R113, R200, R138, R101 ;  /* 0x0000008ac8717223 */ /* 0x000fe20000010065 */
        /* <DEDUP_REMOVED lines=36> */
.L_x_6254:
[-CC-:B------:R-:W-:Y:S01]  /*5e20*/  FFMA.FTZ R141, R141, R204.reuse, R209.reuse ;  /* 0x000000cc8d8d7223 */ /* 0x180fe200000100d1 */
[-CC-:B------:R-:W-:Y:S01]  /*5e30*/  FFMA.FTZ R140, R140, R204.reuse, R209.reuse ;  /* 0x000000cc8c8c7223 */ /* 0x180fe200000100d1 */
[----:B------:R-:W-:Y:S01]  /*5e40*/  LOP3.LUT P2, RZ, R164, 0xff0000, RZ, 0xc0, !PT ;  /* 0x00ff0000a4ff7812 */ /* 0x000fe2000784c0ff */
[----:B------:R-:W-:Y:S01]  /*5e50*/  FFMA.FTZ R143, R143, R204, R209 ;  /* 0x000000cc8f8f7223 */ /* 0x000fe200000100d1 */
[----:B------:R-:W-:Y:S01]  /*5e60*/  FADD.FTZ R141, R146, -R141 ;  /* 0x8000008d928d7221 */ /* 0x000fe20000010000 */
[----:B------:R-:W-:Y:S01]  /*5e70*/  LOP3.LUT P3, RZ, R164, 0xff000000, RZ, 0xc0, !PT ;  /* 0xff000000a4ff7812 */ /* 0x000fe2000786c0ff */
[----:B0-----:R-:W-:Y:S01]  /*5e80*/  FADD.FTZ R118, R149, -R140 ;  /* 0x8000008c95767221 */ /* 0x001fe20000010000 */
[----:B------:R-:W-:Y:S01]  /*5e90*/  FADD.FTZ R143, R148, -R143 ;  /* 0x8000008f948f7221 */ /* 0x000fe20000010000 */
[C---:B------:R-:W-:Y:S01]  /*5ea0*/  FFMA.FTZ R116, R200.reuse, R141, R102 ;  /* 0x0000008dc8747223 */ /* 0x040fe20000010066 */
[----:B------:R-:W-:Y:S01]  /*5eb0*/  LOP3.LUT P6, RZ, R165, 0xff, RZ, 0xc0, !PT ;  /* 0x000000ffa5ff7812 */ /* 0x000fe200078cc0ff */
[C---:B------:R-:W-:Y:S01]  /*5ec0*/  FFMA.FTZ R118, R200.reuse, R118, R103 ;  /* 0x00000076c8767223 */ /* 0x040fe20000010067 */
[----:B------:R-:W-:Y:S01]  /*5ed0*/  FFMA.FTZ R130, R200, R143, R104 ;  /* 0x0000008fc8827223 */ /* 0x000fe20000010068 */
        /* <DEDUP_REMOVED lines=10> */
[-CC-:B------:R-:W-:Y:S01]  /*5f80*/  FFMA.FTZ R145, R145, R204.reuse, R209.reuse ;  /* 0x000000cc91917223 */ /* 0x180fe200000100d1 */
[----:B------:R-:W-:Y:S01]  /*5f90*/  FFMA.FTZ R202, R202, R204, R209 ;  /* 0x000000cccaca7223 */ /* 0x000fe200000100d1 */
[----:B------:R-:W-:Y:S01]  /*5fa0*/  @P3 SHF.L.U32 R129, R121, 0x10, RZ ;  /* 0x0000001079813819 */ /* 0x000fe200000006ff */
[----:B------:R-:W-:Y:S01]  /*5fb0*/  FMUL.FTZ R117, R55, R130 ;  /* 0x0000008237757220 */ /* 0x000fe20000410000 */
[----:B------:R-:W-:Y:S01]  /*5fc0*/  LOP3.LUT P5, RZ, R165, 0xff00, RZ, 0xc0, !PT ;  /* 0x0000ff00a5ff7812 */ /* 0x000fe200078ac0ff */
[----:B------:R-:W-:-:S02]  /*5fd0*/  HFMA2 R128, -RZ, RZ, 0, 0 ;  /* 0x00000000ff807431 */ /* 0x000fc400000001ff */
[----:B------:R-:W-:Y:S01]  /*5fe0*/  FMUL.FTZ R121, R118, UR4 ;  /* 0x0000000476797c20 */ /* 0x000fe20008410000 */
[----:B------:R-:W-:Y:S01]  /*5ff0*/  FFMA.FTZ R209, R139, R204, R209 ;  /* 0x000000cc8bd17223 */ /* 0x000fe200000100d1 */
[----:B------:R-:W-:Y:S01]  /*6000*/  @P2 FMUL.FTZ R128, R140, R119 ;  /* 0x000000778c802220 */ /* 0x000fe20000410000 */
[----:B------:R-:W-:Y:S02]  /*6010*/  FSEL R139, R116, RZ, P2 ;  /* 0x000000ff748b7208 */ /* 0x000fe40001000000 */
[----:B------:R-:W-:Y:S02]  /*6020*/  CS2R R126, SRZ ;  /* 0x00000000007e7805 */ /* 0x000fe4000001ff00 */
[----:B------:R-:W-:Y:S01]  /*6030*/  ISETP.GE.U32.AND P2, PT, R164, RZ, PT ;  /* 0x000000ffa400720c */ /* 0x000fe20003f46070 */
[----:B------:R-:W-:Y:S01]  /*6040*/  @P3 FMUL.FTZ R127, R129, R130 ;  /* 0x00000082817f3220 */ /* 0x000fe20000410000 */
[----:B------:R-:W-:Y:S01]  /*6050*/  @P6 SHF.L.U32 R142, R122, 0x10, RZ ;  /* 0x000000107a8e6819 */ /* 0x000fe200000006ff */
[-C--:B------:R-:W-:Y:S01]  /*6060*/  FMUL.FTZ R118, R56, R121.reuse ;  /* 0x0000007938767220 */ /* 0x080fe20000410000 */
[----:B------:R-:W-:Y:S01]  /*6070*/  LOP3.LUT P4, RZ, R164, 0xff, RZ, 0xc0, !PT ;  /* 0x000000ffa4ff7812 */ /* 0x000fe2000788c0ff */
[----:B------:R-:W-:Y:S01]  /*6080*/  FADD.FTZ R146, R151, -R146 ;  /* 0x8000009297927221 */ /* 0x000fe20000010000 */
[----:B------:R-:W-:Y:S01]  /*6090*/  FSEL R140, R117, RZ, P3 ;  /* 0x000000ff758c7208 */ /* 0x000fe20001800000 */
[----:B------:R-:W-:Y:S01]  /*60a0*/  @P6 FMUL.FTZ R126, R142, R121 ;  /* 0x000000798e7e6220 */ /* 0x000fe20000410000 */
[----:B------:R-:W-:Y:S01]  /*60b0*/  LOP3.LUT P3, RZ, R164, 0xff00, RZ, 0xc0, !PT ;  /* 0x0000ff00a4ff7812 */ /* 0x000fe2000786c0ff */
[----:B------:R-:W-:Y:S01]  /*60c0*/  FFMA.FTZ R146, R200, R146, R105 ;  /* 0x00000092c8927223 */ /* 0x000fe20000010069 */
[----:B------:R-:W-:Y:S01]  /*60d0*/  ISETP.GE.U32.AND.EX P2, PT, R165, 0x1000000, PT, P2 ;  /* 0x01000000a500780c */ /* 0x000fe20003f46120 */
[----:B------:R-:W-:Y:S01]  /*60e0*/  FADD.FTZ R138, R147, -R138 ;  /* 0x8000008a938a7221 */ /* 0x000fe20000010000 */
[----:B------:R-:W-:Y:S01]  /*60f0*/  FSEL R141, R118, RZ, P6 ;  /* 0x000000ff768d7208 */ /* 0x000fe20003000000 */
[----:B------:R-:W-:Y:S01]  /*6100*/  FADD.FTZ R145, R150, -R145 ;  /* 0x8000009196917221 */ /* 0x000fe20000010000 */
[----:B------:R-:W-:Y:S01]  /*6110*/  LOP3.LUT P6, RZ, R165, 0xff0000, RZ, 0xc0, !PT ;  /* 0x00ff0000a5ff7812 */ /* 0x000fe200078cc0ff */
[----:B------:R-:W-:Y:S01]  /*6120*/  FADD.FTZ R202, R207, -R202 ;  /* 0x800000cacfca7221 */ /* 0x000fe20000010000 */
[----:B------:R-:W-:Y:S01]  /*6130*/  @P5 PRMT R122, R122, 0x7632, R122 ;  /* 0x000076327a7a5816 */ /* 0x000fe2000000007a */
[----:B------:R-:W-:Y:S01]  /*6140*/  FADD.FTZ R209, R144, -R209 ;  /* 0x800000d190d17221 */ /* 0x000fe20000010000 */
[----:B------:R-:W-:Y:S01]  /*6150*/  FMUL.FTZ R117, R201, R146 ;  /* 0x00000092c9757220 */ /* 0x000fe20000410000 */
[C---:B------:R-:W-:Y:S01]  /*6160*/  FFMA.FTZ R116, R200.reuse, R138, R101 ;  /* 0x0000008ac8747223 */ /* 0x040fe20000010065 */
[C---:B------:R-:W-:Y:S01]  /*6170*/  FFMA.FTZ R118, R200.reuse, R145, R106 ;  /* 0x00000091c8767223 */ /* 0x040fe2000001006a */
[----:B------:R-:W-:Y:S01]  /*6180*/  FFMA.FTZ R202, R200, R202, R107 ;  /* 0x000000cac8ca7223 */ /* 0x000fe2000001006b */
[----:B------:R-:W-:Y:S01]  /*6190*/  @P5 SHF.L.U32 R119, R122, 0x10, RZ ;  /* 0x000000107a775819 */ /* 0x000fe200000006ff */
[----:B------:R-:W-:Y:S01]  /*61a0*/  FFMA.FTZ R200, R200, R209, R100 ;  /* 0x000000d1c8c87223 */ /* 0x000fe20000010064 */
        /* <DEDUP_REMOVED lines=37> */
.L_x_6255:
[----:B------:R-:W0:Y:S01]  /*6400*/  @P1 LDC.64 R120, c[0x0][0x478] ;  /* 0x00011e00ff781b82 */ /* 0x000e220000000a00 */
[----:B------:R-:W-:-:S04]  /*6410*/  IMAD.WIDE.U32 R124, R197, 0x10, R124 ;  /* 0x00000010c57c7825 */ /* 0x000fc800078e007c */
[----:B0-----:R-:W-:-:S05]  /*6420*/  @P1 IMAD.WIDE.U32 R120, R197, 0x20, R120 ;  /* 0x00000020c5781825 */ /* 0x001fca00078e0078 */
[----:B------:R0:W-:Y:S04]  /*6430*/  @P1 STG.E.128 desc[UR6][R120.64], R112 ;  /* 0x0000007078001986 */ /* 0x0001e8000c101d06 */
[----:B------:R0:W-:Y:S04]  /*6440*/  @P1 STG.E.128 desc[UR6][R120.64+0x10], R108 ;  /* 0x0000106c78001986 */ /* 0x0001e8000c101d06 */
[----:B------:R0:W-:Y:S02]  /*6450*/  STG.E.128 desc[UR6][R124.64], R116 ;  /* 0x000000747c007986 */ /* 0x0001e4000c101d06 */
.L_x_6249:
        /* <DEDUP_REMOVED lines=29> */
.L_x_6240:
        /* <DEDUP_REMOVED lines=67> */
[----:B------:R-:W-:-:S07]  /*6a60*/  MOV R10, R12 ;  /* 0x0000000c000a7202 */ /* 0x000fce0000000f00 */
.L_x_6239:
[----:B------:R-:W-:Y:S05]  /*6a70*/  BSYNC B0 ;  /* 0x0000000000007941 */ /* 0x000fea0003800000 */
.L_x_6238:
        /* <DEDUP_REMOVED lines=42> */
[----:B------:R-:W-:Y:S01]  /*6d20*/  LDS R60, [R12+0x2c00] ;  /* 0x002c00000c3c7984 */ /* 0x000fe20000000800 */
[----:B------:R-:W-:-:S03]  /*6d30*/  FADD.FTZ R9, R14, R9 ;  /* 0x000000090e097221 */ /* 0x000fc60000010000 */
[----:B------:R-:W1:Y:S01]  /*6d40*/  LDS R14, [R12+0x1c00] ;  /* 0x001c00000c0e7984 */ /* 0x000e620000000800 */
[----:B------:R-:W-:-:S03]  /*6d50*/  FADD.FTZ R10, R15, R10 ;  /* 0x0000000a0f0a7221 */ /* 0x000fc60000010000 */
[----:B------:R-:W2:Y:S01]  /*6d60*/  LDS R15, [R12+0x1e00] ;  /* 0x001e00000c0f7984 */ /* 0x000ea20000000800 */
        /* <DEDUP_REMOVED lines=11> */
[----:B------:R-:W-:-:S05]  /*6e20*/  FADD.FTZ R15, R3, R18 ;  /* 0x00000012030f7221 */ /* 0x000fca0000010000 */
[----:B------:R-:W1:Y:S01]  /*6e30*/  LDC R3, c[0x0][0x388] ;  /* 0x0000e200ff037b82 */ /* 0x000e620000000800 */
[----:B------:R-:W-:Y:S01]  /*6e40*/  STS.128 [R0], R56 ;  /* 0x0000003800007388 */ /* 0x000fe20000000c00 */
[----:B------:R-:W-:Y:S01]  /*6e50*/  FADD.FTZ R19, R10, R19 ;  /* 0x000000130a137221 */ /* 0x000fe20000010000 */
[----:B-----5:R-:W-:Y:S02]  /*6e60*/  FADD.FTZ R11, R11, R16 ;  /* 0x000000100b0b7221 */ /* 0x020fe40000010000 */
[----:B------:R-:W-:Y:S01]  /*6e70*/  STS.128 [R0+0x10], R64 ;  /* 0x0000104000007388 */ /* 0x000fe20000000c00 */
[----:B0-----:R-:W-:Y:S01]  /*6e80*/  FADD.FTZ R8, R8, R17 ;  /* 0x0000001108087221 */ /* 0x001fe20000010000 */
[----:B------:R-:W-:Y:S02]  /*6e90*/  FADD.FTZ R11, R11, R60 ;  /* 0x0000003c0b0b7221 */ /* 0x000fe40000010000 */
[----:B------:R-:W-:Y:S01]  /*6ea0*/  STS.128 [R0+0x400], R164 ;  /* 0x000400a400007388 */ /* 0x000fe20000000c00 */
[----:B------:R-:W-:Y:S01]  /*6eb0*/  FADD.FTZ R29, R8, R29 ;  /* 0x0000001d081d7221 */ /* 0x000fe20000010000 */
[----:B---3--:R-:W-:-:S02]  /*6ec0*/  FADD.FTZ R13, R13, R28 ;  /* 0x0000001c0d0d7221 */ /* 0x008fc40000010000 */
[----:B------:R-:W-:Y:S01]  /*6ed0*/  STS.128 [R0+0x410], R24 ;  /* 0x0004101800007388 */ /* 0x000fe20000000c00 */
[----:B----4-:R-:W-:-:S03]  /*6ee0*/  FADD.FTZ R9, R9, R30 ;  /* 0x0000001e09097221 */ /* 0x010fc60000010000 */
[----:B------:R-:W-:Y:S04]  /*6ef0*/  STS.128 [R0+0x800], R20 ;  /* 0x0008001400007388 */ /* 0x000fe80000000c00 */
[----:B------:R-:W-:Y:S01]  /*6f00*/  STS.128 [R0+0x810], R32 ;  /* 0x0008102000007388 */ /* 0x000fe20000000c00 */
[----:B-1----:R-:W-:Y:S01]  /*6f10*/  IMAD R3, R3, UR8, RZ ;  /* 0x0000000803037c24 */ /* 0x002fe2000f8e02ff */
[----:B------:R-:W-:Y:S04]  /*6f20*/  BAR.SYNC.DEFER_BLOCKING 0x0 ;  /* 0x0000000000007b1d */ /* 0x000fe80000010000 */
[----:B------:R-:W-:-:S04]  /*6f30*/  IADD3 R2, P0, PT, R3, R2, RZ ;  /* 0x0000000203027210 */ /* 0x000fc80007f1e0ff */
[----:B------:R-:W-:Y:S02]  /*6f40*/  IADD3.X R3, PT, PT, RZ, RZ, RZ, P0, !PT ;  /* 0x000000ffff037210 */ /* 0x000fe400007fe4ff */
[----:B------:R-:W-:Y:S01]  /*6f50*/  SHF.L.U32 R18, R2, 0x2, RZ ;  /* 0x0000000202127819 */ /* 0x000fe200000006ff */
        /* <DEDUP_REMOVED lines=51> */
[----:B------:R-:W-:Y:S02]  /*7290*/  SHF.L.U64.HI R20, R2, 0x2, R3 ;  /* 0x0000000202147819 */ /* 0x000fe40000010203 */
[----:B------:R-:W-:Y:S01]  /*72a0*/  STS.128 [R0+0x410], R40 ;  /* 0x0004102800007388 */ /* 0x000fe20000000c00 */
[----:B------:R-:W-:Y:S01]  /*72b0*/  IADD3 R2, P0, PT, R18, UR22, RZ ;  /* 0x0000001612027c10 */ /* 0x000fe2000ff1e0ff */
[----:B-1----:R-:W-:Y:S02]  /*72c0*/  FADD.FTZ R21, R21, R64 ;  /* 0x0000004015157221 */ /* 0x002fe40000010000 */
[----:B------:R-:W-:Y:S01]  /*72d0*/  STS.128 [R0+0x800], R44 ;  /* 0x0008002c00007388 */ /* 0x000fe20000000c00 */
[----:B------:R-:W-:-:S03]  /*72e0*/  IADD3.X R3, PT, PT, R20, UR23, RZ, P0, !PT ;  /* 0x0000001714037c10 */ /* 0x000fc600087fe4ff */
        /* <DEDUP_REMOVED lines=18> */
[----:B------:R-:W-:Y:S02]  /*7410*/  IADD3 R4, P1, PT, R18, UR20, RZ ;  /* 0x0000001412047c10 */ /* 0x000fe4000ff3e0ff */
[----:B------:R-:W2:Y:S01]  /*7420*/  LDS R47, [R12+0x2600] ;  /* 0x002600000c2f7984 */ /* 0x000ea20000000800 */
[----:B---3--:R-:W-:-:S03]  /*7430*/  FADD.FTZ R0, RZ, R0 ;  /* 0x00000000ff007221 */ /* 0x008fc60000010000 */
[----:B------:R-:W3:Y:S01]  /*7440*/  LDS R16, [R12+0xa00] ;  /* 0x000a00000c107984 */ /* 0x000ee20000000800 */
[----:B----4-:R-:W-:-:S03]  /*7450*/  FADD.FTZ R8, RZ, R8 ;  /* 0x00000008ff087221 */ /* 0x010fc60000010000 */
[----:B------:R-:W4:Y:S01]  /*7460*/  LDS R27, [R12+0x1400] ;  /* 0x001400000c1b7984 */ /* 0x000f220000000800 */
[----:B-----5:R-:W-:Y:S01]  /*7470*/  FADD.FTZ R45, R5, R6 ;  /* 0x00000006052d7221 */ /* 0x020fe20000010000 */
[----:B------:R-:W-:Y:S02]  /*7480*/  IADD3 R6, P0, PT, R18, UR10, RZ ;  /* 0x0000000a12067c10 */ /* 0x000fe4000ff1e0ff */
[----:B------:R-:W5:Y:S01]  /*7490*/  LDS R39, [R12+0x1e00] ;  /* 0x001e00000c277984 */ /* 0x000f620000000800 */
[----:B------:R-:W-:Y:S01]  /*74a0*/  FADD.FTZ R0, R0, R7 ;  /* 0x0000000700007221 */ /* 0x000fe20000010000 */
[C---:B------:R-:W-:Y:S02]  /*74b0*/  IADD3.X R5, PT, PT, R20.reuse, UR21, RZ, P1, !PT ;  /* 0x0000001514057c10 */ /* 0x040fe40008ffe4ff */
[----:B------:R-:W5:Y:S01]  /*74c0*/  LDS R49, [R12+0x2800] ;  /* 0x002800000c317984 */ /* 0x000f620000000800 */
[----:B------:R-:W-:Y:S01]  /*74d0*/  FADD.FTZ R10, RZ, R10 ;  /* 0x0000000aff0a7221 */ /* 0x000fe20000010000 */
[----:B------:R-:W-:-:S02]  /*74e0*/  IADD3.X R7, PT, PT, R20, UR11, RZ, P0, !PT ;  /* 0x0000000b14077c10 */ /* 0x000fc400087fe4ff */
        /* <DEDUP_REMOVED lines=41> */
.L_x_6241:
        /* <DEDUP_REMOVED lines=8> */
.L_x_6258:
[----:B------:R-:W-:Y:S05]  /*7800*/  BSYNC B2 ;  /* 0x0000000000027941 */ /* 0x000fea0003800000 */
.L_x_6257:
        /* <DEDUP_REMOVED lines=8> */
.L_x_6259:
[----:B------:R-:W-:-:S05]  /*7890*/  FADD.FTZ R117, R118, R117 ;  /* 0x0000007576757221 */ /* 0x000fca0000010000 */
[----:B------:R-:W-:Y:S01]  /*78a0*/  MOV R226, R117 ;  /* 0x0000007500e27202 */ /* 0x000fe20000000f00 */
[----:B------:R-:W-:Y:S01]  /*78b0*/  HFMA2 R227, -RZ, RZ, 0, 1.1920928955078125e-07 ;  /* 0x00000002ffe37431 */ /* 0x000fe200000001ff */
[----:B------:R-:W-:-:S07]  /*78c0*/  MOV R119, R209 ;  /* 0x000000d100777202 */ /* 0x000fce0000000f00 */
[----:B------:R-:W-:Y:S05]  /*78d0*/  WARPSYNC.COLLECTIVE R137, `(.L_x_6260) ;  /* 0x0000000089087348 */ /* 0x000fea0003c00000 */
[----:B------:R0:W1:Y:S02]  /*78e0*/  SHFL.BFLY P3, R209, R226, R227, R228 ;  /* 0x0c0000e3e2d17389 */ /* 0x00006400000600e4 */
[----:B01----:R-:W-:Y:S05]  /*78f0*/  ENDCOLLECTIVE ;  /* 0x000000000000791b */ /* 0x003fea0003800000 */
.L_x_6260:
[----:B------:R-:W-:-:S05]  /*7900*/  FADD.FTZ R119, R116, R119 ;  /* 0x0000007774777221 */ /* 0x000fca0000010000 */
[----:B------:R-:W-:Y:S02]  /*7910*/  MOV R226, R119 ;  /* 0x0000007700e27202 */ /* 0x000fe40000000f00 */
[----:B------:R-:W-:-:S07]  /*7920*/  MOV R126, R209 ;  /* 0x000000d1007e7202 */ /* 0x000fce0000000f00 */
[----:B------:R-:W-:Y:S05]  /*7930*/  WARPSYNC.COLLECTIVE R137, `(.L_x_6261) ;  /* 0x0000000089087348 */ /* 0x000fea0003c00000 */
[----:B------:R0:W1:Y:S02]  /*7940*/  SHFL.BFLY P3, R209, R226, R227, R228 ;  /* 0x0c0000e3e2d17389 */ /* 0x00006400000600e4 */
[----:B01----:R-:W-:Y:S05]  /*7950*/  ENDCOLLECTIVE ;  /* 0x000000000000791b */ /* 0x003fea0003800000 */
.L_x_6261:
[----:B------:R-:W-:-:S05]  /*7960*/  FADD.FTZ R126, R117, R126 ;  /* 0x0000007e757e7221 */ /* 0x000fca0000010000 */
[----:B------:R-:W-:Y:S01]  /*7970*/  MOV R226, R126 ;  /* 0x0000007e00e27202 */ /* 0x000fe20000000f00 */
[----:B------:R-:W-:Y:S01]  /*7980*/  HFMA2 R227, -RZ, RZ, 0, 2.384185791015625e-07 ;  /* 0x00000004ffe37431 */ /* 0x000fe200000001ff */
[----:B------:R-:W-:-:S07]  /*7990*/  MOV R204, R209 ;  /* 0x000000d100cc7202 */ /* 0x000fce0000000f00 */
[----:B------:R-:W-:Y:S05]  /*79a0*/  WARPSYNC.COLLECTIVE R137, `(.L_x_6262) ;  /* 0x0000000089087348 */ /* 0x000fea0003c00000 */
[----:B------:R0:W1:Y:S02]  /*79b0*/  SHFL.BFLY P3, R209, R226, R227, R228 ;  /* 0x0c0000e3e2d17389 */ /* 0x00006400000600e4 */
[----:B01----:R-:W-:Y:S05]  /*79c0*/  ENDCOLLECTIVE ;  /* 0x000000000000791b */ /* 0x003fea0003800000 */
.L_x_6262:
[----:B------:R-:W-:-:S05]  /*79d0*/  FADD.FTZ R204, R119, R204 ;  /* 0x000000cc77cc7221 */ /* 0x000fca0000010000 */
[----:B------:R-:W-:Y:S02]  /*79e0*/  MOV R226, R204 ;  /* 0x000000cc00e27202 */ /* 0x000fe40000000f00 */
[----:B------:R-:W-:-:S07]  /*79f0*/  MOV R127, R209 ;  /* 0x000000d1007f7202 */ /* 0x000fce0000000f00 */
[----:B------:R-:W-:Y:S05]  /*7a00*/  WARPSYNC.COLLECTIVE R137, `(.L_x_6263) ;  /* 0x0000000089087348 */ /* 0x000fea0003c00000 */
[----:B------:R0:W1:Y:S02]  /*7a10*/  SHFL.BFLY P3, R209, R226, R227, R228 ;  /* 0x0c0000e3e2d17389 */ /* 0x00006400000600e4 */
[----:B01----:R-:W-:Y:S05]  /*7a20*/  ENDCOLLECTIVE ;  /* 0x000000000000791b */ /* 0x003fea0003800000 */
.L_x_6263:
[----:B------:R-:W-:-:S05]  /*7a30*/  FADD.FTZ R127, R126, R127 ;  /* 0x0000007f7e7f7221 */ /* 0x000fca0000010000 */
[----:B------:R-:W-:Y:S01]  /*7a40*/  MOV R226, R127 ;  /* 0x0000007f00e27202 */ /* 0x000fe20000000f00 */
[----:B------:R-:W-:Y:S01]  /*7a50*/  HFMA2 R227, -RZ, RZ, 0, 4.76837158203125e-07 ;  /* 0x00000008ffe37431 */ /* 0x000fe200000001ff */
[----:B------:R-:W-:-:S07]  /*7a60*/  MOV R135, R209 ;  /* 0x000000d100877202 */ /* 0x000fce0000000f00 */
[----:B------:R-:W-:Y:S05]  /*7a70*/  WARPSYNC.COLLECTIVE R137, `(.L_x_6264) ;  /* 0x0000000089087348 */ /* 0x000fea0003c00000 */
[----:B------:R0:W1:Y:S02]  /*7a80*/  SHFL.BFLY P3, R209, R226, R227, R228 ;  /* 0x0c0000e3e2d17389 */ /* 0x00006400000600e4 */
[----:B01----:R-:W-:Y:S05]  /*7a90*/  ENDCOLLECTIVE ;  /* 0x000000000000791b */ /* 0x003fea0003800000 */
.L_x_6264:
[----:B------:R-:W-:-:S05]  /*7aa0*/  FADD.FTZ R135, R204, R135 ;  /* 0x00000087cc877221 */ /* 0x000fca0000010000 */
[----:B------:R-:W-:Y:S02]  /*7ab0*/  MOV R226, R135 ;  /* 0x0000008700e27202 */ /* 0x000fe40000000f00 */
[----:B------:R-:W-:-:S07]  /*7ac0*/  MOV R116, R209 ;  /* 0x000000d100747202 */ /* 0x000fce0000000f00 */
[----:B------:R-:W-:Y:S05]  /*7ad0*/  WARPSYNC.COLLECTIVE R137, `(.L_x_6265) ;  /* 0x0000000089087348 */ /* 0x000fea0003c00000 */
[----:B------:R0:W1:Y:S02]  /*7ae0*/  SHFL.BFLY P3, R209, R226, R227, R228 ;  /* 0x0c0000e3e2d17389 */ /* 0x00006400000600e4 */
[----:B01----:R-:W-:Y:S05]  /*7af0*/  ENDCOLLECTIVE ;  /* 0x000000000000791b */ /* 0x003fea0003800000 */
.L_x_6265:
[----:B------:R-:W-:-:S05]  /*7b00*/  FADD.FTZ R116, R127, R116 ;  /* 0x000000747f747221 */ /* 0x000fca0000010000 */
[----:B------:R-:W-:Y:S01]  /*7b10*/  MOV R226, R116 ;  /* 0x0000007400e27202 */ /* 0x000fe20000000f00 */
[----:B------:R-:W-:Y:S01]  /*7b20*/  HFMA2 R227, -RZ, RZ, 0, 9.5367431640625e-07 ;  /* 0x00000010ffe37431 */ /* 0x000fe200000001ff */
[----:B------:R-:W-:-:S07]  /*7b30*/  MOV R118, R209 ;  /* 0x000000d100767202 */ /* 0x000fce0000000f00 */
[----:B------:R-:W-:Y:S05]  /*7b40*/  WARPSYNC.COLLECTIVE R137, `(.L_x_6266) ;  /* 0x0000000089087348 */ /* 0x000fea0003c00000 */
[----:B------:R0:W1:Y:S02]  /*7b50*/  SHFL.BFLY P3, R209, R226, R227, R228 ;  /* 0x0c0000e3e2d17389 */ /* 0x00006400000600e4 */
[----:B01----:R-:W-:Y:S05]  /*7b60*/  ENDCOLLECTIVE ;  /* 0x000000000000791b */ /* 0x003fea0003800000 */
.L_x_6266:
[----:B------:R-:W-:-:S05]  /*7b70*/  FADD.FTZ R118, R135, R118 ;  /* 0x0000007687767221 */ /* 0x000fca0000010000 */
[----:B------:R-:W-:Y:S02]  /*7b80*/  MOV R226, R118 ;  /* 0x0000007600e27202 */ /* 0x000fe40000000f00 */
[----:B------:R-:W-:-:S07]  /*7b90*/  MOV R117, R209 ;  /* 0x000000d100757202 */ /* 0x000fce0000000f00 */
[----:B------:R-:W-:Y:S05]  /*7ba0*/  WARPSYNC.COLLECTIVE R137, `(.L_x_6267) ;  /* 0x0000000089087348 */ /* 0x000fea0003c00000 */
[----:B------:R0:W1:Y:S02]  /*7bb0*/  SHFL.BFLY P3, R209, R226, R227, R228 ;  /* 0x0c0000e3e2d17389 */ /* 0x00006400000600e4 */
[----:B01----:R-:W-:Y:S05]  /*7bc0*/  ENDCOLLECTIVE ;  /* 0x000000000000791b */ /* 0x003fea0003800000 */
.L_x_6267:
[----:B------:R-:W-:Y:S01]  /*7bd0*/  MOV R119, R209 ;  /* 0x000000d100777202 */ /* 0x000fe20000000f00 */
[----:B------:R-:W-:Y:S06]  /*7be0*/  BRA `(.L_x_6268) ;  /* 0xffffff9c00307947 */ /* 0x000fec000383ffff */
.L_x_6269:
        /* <DEDUP_REMOVED lines=9> */
.L_x_14506:


//--------------------- .text._ZN10layer_norm22ln_bwd_finalize_kernelINS_22Kernel_traits_finalizeILj768Ef13__nv_bfloat16fS2_fjLb1ELj1024ELj4ENS_18Kernel_traits_baseILj768EfS2_fS2_fjLj1024EEEEELb1ELb0EEEvNS_9BwdParamsE --------------------------
	.section	.text._ZN10layer_norm22ln_bwd_finalize_kernelINS_22Kernel_traits_finalizeILj768Ef13__nv_bfloat16fS2_fjLb1ELj1024ELj4ENS_18Kernel_traits_baseILj768EfS2_fS2_fjLj1024EEEEELb1ELb0EEEvNS_9BwdParamsE,"ax",@progbits
	.align	128
        .global         _ZN10layer_norm22ln_bwd_finalize_kernelINS_22Kernel_traits_finalizeILj768Ef13__nv_bfloat16fS2_fjLb1ELj1024ELj4ENS_18Kernel_traits_baseILj768EfS2_fS2_fjLj1024EEEEELb1ELb0EEEvNS_9BwdParamsE
        .type           _ZN10layer_norm22ln_bwd_finalize_kernelINS_22Kernel_traits_finalizeILj768Ef13__nv_bfloat16fS2_fjLb1ELj1024ELj4ENS_18Kernel_traits_baseILj768EfS2_fS2_fjLj1024EEEEELb1ELb0EEEvNS_9BwdParamsE,@function
        .size           _ZN10layer_norm22ln_bwd_finalize_kernelINS_22Kernel_traits_finalizeILj768Ef13__nv_bfloat16fS2_fjLb1ELj1024ELj4ENS_18Kernel_traits_baseILj768EfS2_fS2_fjLj1024EEEEELb1ELb0EEEvNS_9BwdParamsE,(.L_x_14507 - _ZN10layer_norm22ln_bwd_finalize_kernelINS_22Kernel_traits_finalizeILj768Ef13__nv_bfloat16fS2_fjLb1ELj1024ELj4ENS_18Kernel_traits_baseILj768EfS2_fS2_fjLj1024EEEEELb1ELb0EEEvNS_9BwdParamsE)
        .other          _ZN10layer_norm22ln_bwd_finalize_kernelINS_22Kernel_traits_finalizeILj768Ef13__nv_bfloat16fS2_fjLb1ELj1024ELj4ENS_18Kernel_traits_baseILj768EfS2_fS2_fjLj1024EEEEELb1ELb0EEEvNS_9BwdParamsE,@"STO_CUDA_ENTRY STV_DEFAULT"
_ZN10layer_norm22ln_bwd_finalize_kernelINS_22Kernel_traits_finalizeILj768Ef13__nv_bfloat16fS2_fjLb1ELj1024ELj4ENS_18Kernel_traits_baseILj768EfS2_fS2_fjLj1024EEEEELb1ELb0EEEvNS_9BwdParamsE:
.text._ZN10layer_norm22ln_bwd_finalize_kernelINS_22Kernel_traits_finalizeILj768Ef13__nv_bfloat16fS2_fjLb1ELj1024ELj4ENS_18Kernel_traits_baseILj768EfS2_fS2_fjLj1024EEEEELb1ELb0EEEvNS_9BwdParamsE:
        /* <DEDUP_REMOVED lines=60> */
.L_x_6274:
        /* <DEDUP_REMOVED lines=87> */
.L_x_6273:
[----:B------:R-:W-:Y:S05]  /*0930*/  BSYNC.RECONVERGENT B1 ;  /* 0x0000000000017941 */ /* 0x000fea0003800200 */
.L_x_6272:
        /* <DEDUP_REMOVED lines=49> */
.L_x_6276:
[----:B------:R-:W-:Y:S05]  /*0c50*/  BSYNC.RECONVERGENT B1 ;  /* 0x0000000000017941 */ /* 0x000fea0003800200 */
.L_x_6275:
        /* <DEDUP_REMOVED lines=29> */
.L_x_6278:
[----:B------:R-:W-:Y:S05]  /*0e30*/  BSYNC.RECONVERGENT B1 ;  /* 0x0000000000017941 */ /* 0x000fea0003800200 */
.L_x_6277:
        /* <DEDUP_REMOVED lines=14> */
.L_x_6271:
[----:B------:R-:W-:Y:S05]  /*0f20*/  BSYNC.RECONVERGENT B0 ;  /* 0x0000000000007941 */ /* 0x000fea0003800200 */
.L_x_6270:
        /* <DEDUP_REMOVED lines=72> */
.L_x_6279:
        /* <DEDUP_REMOVED lines=13> */
.L_x_14507:


//--------------------- .text._ZN10layer_norm13ln_bwd_kernelINS_13Kernel_traitsIf13__nv_bfloat16fS2_fjLj768ELj1ELj4ELj1ELj16ENS_18Kernel_traits_baseILj768EfS2_fS2_fjLj128EEEEELb1ELb1ELb1ELb0EEEvNS_9BwdParamsE --------------------------
	.section	.text._ZN10layer_norm13ln_bwd_kernelINS_13Kernel_traitsIf13__nv_bfloat16fS2_fjLj768ELj1ELj4ELj1ELj16ENS_18Kernel_traits_baseILj768EfS2_fS2_fjLj128EEEEELb1ELb1ELb1ELb0EEEvNS_9BwdParamsE,"ax",@progbits
	.align	128
        .global         _ZN10layer_norm13ln_bwd_kernelINS_13Kernel_traitsIf13__nv_bfloat16fS2_fjLj768ELj1ELj4ELj1ELj16ENS_18Kernel_traits_baseILj768EfS2_fS2_fjLj128EEEEELb1ELb1ELb1ELb0EEEvNS_9BwdParamsE
        .type           _ZN10layer_norm13ln_bwd_kernelINS_13Kernel_traitsIf13__nv_bfloat16fS2_fjLj768ELj1ELj4ELj1ELj16ENS_18Kernel_traits_baseILj768EfS2_fS2_fjLj128EEEEELb1ELb1ELb1ELb0EEEvNS_9BwdParamsE,@function
        .size           _ZN10layer_norm13ln_bwd_kernelINS_13Kernel_traitsIf13__nv_bfloat16fS2_fjLj768ELj1ELj4ELj1ELj16ENS_18Kernel_traits_baseILj768EfS2_fS2_fjLj128EEEEELb1ELb1ELb1ELb0EEEvNS_9BwdParamsE,(.L_x_14508 - _ZN10layer_norm13ln_bwd_kernelINS_13Kernel_traitsIf13__nv_bfloat16fS2_fjLj768ELj1ELj4ELj1ELj16ENS_18Kernel_traits_baseILj768EfS2_fS2_fjLj128EEEEELb1ELb1ELb1ELb0EEEvNS_9BwdParamsE)
        .other          _ZN10layer_norm13ln_bwd_kernelINS_13Kernel_traitsIf13__nv_bfloat16fS2_fjLj768ELj1ELj4ELj1ELj16ENS_18Kernel_traits_baseILj768EfS2_fS2_fjLj128EEEEELb1ELb1ELb1ELb0EEEvNS_9BwdParamsE,@"STO_CUDA_ENTRY STV_DEFAULT"
_ZN10layer_norm13ln_bwd_kernelINS_13Kernel_traitsIf13__nv_bfloat16fS2_fjLj768ELj1ELj4ELj1ELj16ENS_18Kernel_traits_baseILj768EfS2_fS2_fjLj128EEEEELb1ELb1ELb1ELb0EEEvNS_9BwdParamsE:
.text._ZN10layer_norm13ln_bwd_kernelINS_13Kernel_traitsIf13__nv_bfloat16fS2_fjLj768ELj1ELj4ELj1ELj16ENS_18Kernel_traits_baseILj768EfS2_fS2_fjLj128EEEEELb1ELb1ELb1ELb0EEEvNS_9BwdParamsE:
        /* <DEDUP_REMOVED lines=125> */
.L_x_6527:
        /* <DEDUP_REMOVED lines=16> */
[----:B------:R-:W-:Y:S01]  /*08d0*/  BSSY.RECONVERGENT B1, `(.L_x_6283) ;  /* 0x0000072000017945 */ /* 0x000fe20003800200 */
[----:B------:R-:W-:Y:S01]  /*08e0*/  MOV R2, UR14 ;  /* 0x0000000e00027c02 */ /* 0x000fe20008000f00 */
[----:B------:R-:W1:Y:S01]  /*08f0*/  S2R R0, SR_TID.X ;  /* 0x0000000000007919 */ /* 0x000e620000002100 */
[C---:B------:R-:W-:Y:S02]  /*0900*/  ISETP.GE.U32.AND P5, PT, R4.reuse, 0x20, PT ;  /* 0x000000200400780c */ /* 0x040fe40003fa6070 */
[----:B------:R-:W-:Y:S02]  /*0910*/  CS2R R240, SRZ ;  /* 0x0000000000f07805 */ /* 0x000fe4000001ff00 */
[----:B------:R-:W-:Y:S01]  /*0920*/  ISETP.NE.AND P0, PT, RZ, UR8, PT ;  /* 0x00000008ff007c0c */ /* 0x000fe2000bf05270 */
[----:B------:R-:W-:Y:S01]  /*0930*/  IMAD R8, R5, R2, RZ ;  /* 0x0000000205087224 */ /* 0x000fe200078e02ff */
[----:B------:R-:W-:-:S02]  /*0940*/  ISETP.GE.U32.AND P3, PT, R4, 0x40, PT ;  /* 0x000000400400780c */ /* 0x000fc40003f66070 */
        /* <DEDUP_REMOVED lines=8> */
[----:B------:R-:W-:Y:S01]  /*09d0*/  @P2 LEA.HI R186, R186, R9, RZ, 0x3 ;  /* 0x00000009baba2211 */ /* 0x000fe200078f18ff */
[----:B------:R-:W-:Y:S01]  /*09e0*/  HFMA2 R9, -RZ, RZ, 0, 0 ;  /* 0x00000000ff097431 */ /* 0x000fe200000001ff */
[----:B------:R-:W-:-:S04]  /*09f0*/  SHF.R.S32.HI R185, RZ, 0x1f, R184 ;  /* 0x0000001fffb97819 */ /* 0x000fc800000114b8 */
[----:B------:R-:W-:Y:S02]  /*0a00*/  LEA.HI R184, R185, R184, RZ, 0x3 ;  /* 0x000000b8b9b87211 */ /* 0x000fe400078f18ff */
[----:B-1----:R-:W-:-:S04]  /*0a10*/  LOP3.LUT R3, R0, 0x1f, RZ, 0xc0, !PT ;  /* 0x0000001f00037812 */ /* 0x002fc800078ec0ff */
[-C--:B------:R-:W-:Y:S02]  /*0a20*/  LEA.HI.SX32 R8, R8, R3.reuse, 0x1d ;  /* 0x0000000308087211 */ /* 0x080fe400078feaff */
[-C--:B------:R-:W-:Y:S02]  /*0a30*/  @P2 LEA.HI.SX32 R9, R186, R3.reuse, 0x1d ;  /* 0x00000003ba092211 */ /* 0x080fe400078feaff */
[----:B------:R-:W-:Y:S02]  /*0a40*/  LEA.HI.SX32 R200, R184, R3, 0x1d ;  /* 0x00000003b8c87211 */ /* 0x000fe400078feaff */
[----:B--2---:R-:W-:Y:S02]  /*0a50*/  FSEL R7, R6, RZ, !P0 ;  /* 0x000000ff06077208 */ /* 0x004fe40004000000 */
[----:B------:R-:W-:Y:S01]  /*0a60*/  MOV R6, R8 ;  /* 0x0000000800067202 */ /* 0x000fe20000000f00 */
        /* <DEDUP_REMOVED lines=17> */
[----:B------:R-:W-:Y:S02]  /*0b80*/  IADD3 R200, PT, PT, R200, 0x20, RZ ;  /* 0x00000020c8c87810 */ /* 0x000fe40007ffe0ff */
[----:B------:R-:W-:Y:S02]  /*0b90*/  IADD3 R9, PT, PT, R9, 0x20, RZ ;  /* 0x0000002009097810 */ /* 0x000fe40007ffe0ff */
[----:B------:R-:W-:Y:S01]  /*0ba0*/  IADD3 R6, PT, PT, R6, 0x20, RZ ;  /* 0x0000002006067810 */ /* 0x000fe20007ffe0ff */
[C---:B---3--:R-:W-:Y:S01]  /*0bb0*/  FADD.FTZ R13, -R7.reuse, R17 ;  /* 0x00000011070d7221 */ /* 0x048fe20000010100 */
[C---:B------:R-:W-:Y:S01]  /*0bc0*/  FADD.FTZ R193, -R7.reuse, R19 ;  /* 0x0000001307c17221 */ /* 0x040fe20000010100 */
[C---:B0-----:R-:W-:Y:S01]  /*0bd0*/  FADD.FTZ R191, -R7.reuse, R18 ;  /* 0x0000001207bf7221 */ /* 0x041fe20000010100 */
[----:B------:R-:W-:Y:S01]  /*0be0*/  FADD.FTZ R239, -R7, R16 ;  /* 0x0000001007ef7221 */ /* 0x000fe20000010100 */
[----:B--2---:R-:W-:Y:S01]  /*0bf0*/  FMUL.FTZ R14, R12, R13 ;  /* 0x0000000d0c0e7220 */ /* 0x004fe20000410000 */
[----:B----4-:R-:W-:-:S02]  /*0c00*/  PRMT R17, R20, 0x7632, R17 ;  /* 0x0000763214117816 */ /* 0x010fc40000000011 */
[----:B------:R-:W-:Y:S02]  /*0c10*/  SHF.L.U32 R19, R20, 0x10, RZ ;  /* 0x0000001014137819 */ /* 0x000fe400000006ff */
[C---:B------:R-:W-:Y:S01]  /*0c20*/  PRMT R18, R21.reuse, 0x7632, R18 ;  /* 0x0000763215127816 */ /* 0x040fe20000000012 */
[----:B------:R-:W-:Y:S01]  /*0c30*/  FMUL.FTZ R13, R12, R191 ;  /* 0x000000bf0c0d7220 */ /* 0x000fe20000410000 */
[----:B------:R-:W-:Y:S02]  /*0c40*/  SHF.L.U32 R21, R21, 0x10, RZ ;  /* 0x0000001015157819 */ /* 0x000fe400000006ff */
[C---:B------:R-:W-:Y:S02]  /*0c50*/  PRMT R20, R22.reuse, 0x7632, R20 ;  /* 0x0000763216147816 */ /* 0x040fe40000000014 */
[----:B-1----:R-:W-:Y:S01]  /*0c60*/  SHF.L.U32 R189, R22, 0x10, RZ ;  /* 0x0000001016bd7819 */ /* 0x002fe200000006ff */
[----:B------:R-:W-:Y:S01]  /*0c70*/  FADD.FTZ R195, -R7, R185 ;  /* 0x000000b907c37221 */ /* 0x000fe20000010100 */
[C---:B------:R-:W-:Y:S01]  /*0c80*/  PRMT R190, R23.reuse, 0x7632, R190 ;  /* 0x0000763217be7816 */ /* 0x040fe200000000be */
[----:B------:R-:W-:Y:S01]  /*0c90*/  FMUL.FTZ R15, R32, R19 ;  /* 0x00000013200f7220 */ /* 0x000fe20000410000 */
[----:B------:R-:W-:Y:S01]  /*0ca0*/  SHF.L.U32 R197, R23, 0x10, RZ ;  /* 0x0000001017c57819 */ /* 0x000fe200000006ff */
[----:B------:R-:W-:Y:S01]  /*0cb0*/  FADD.FTZ R23, -R7, R184 ;  /* 0x000000b807177221 */ /* 0x000fe20000010100 */
[----:B------:R-:W-:Y:S01]  /*0cc0*/  SHF.L.U32 R22, R17, 0x10, RZ ;  /* 0x0000001011167819 */ /* 0x000fe200000006ff */
[----:B------:R-:W-:Y:S01]  /*0cd0*/  FADD.FTZ R185, -R7, R186 ;  /* 0x000000ba07b97221 */ /* 0x000fe20000010100 */
[----:B------:R-:W-:Y:S01]  /*0ce0*/  FMUL.FTZ R239, R12, R239 ;  /* 0x000000ef0cef7220 */ /* 0x000fe20000410000 */
[----:B------:R-:W-:Y:S01]  /*0cf0*/  SHF.L.U32 R186, R18, 0x10, RZ ;  /* 0x0000001012ba7819 */ /* 0x000fe200000006ff */
[----:B------:R-:W-:Y:S01]  /*0d00*/  FADD.FTZ R102, R102, R21 ;  /* 0x0000001566667221 */ /* 0x000fe20000010000 */
[-C--:B------:R-:W-:Y:S01]  /*0d10*/  FFMA.FTZ R82, R13, R21.reuse, R82 ;  /* 0x000000150d527223 */ /* 0x080fe20000010052 */
[----:B------:R-:W-:Y:S01]  /*0d20*/  FMUL.FTZ R18, R34, R21 ;  /* 0x0000001522127220 */ /* 0x000fe20000410000 */
[----:B------:R-:W-:Y:S01]  /*0d30*/  FMUL.FTZ R17, R12, R23 ;  /* 0x000000170c117220 */ /* 0x000fe20000410000 */
[----:B------:R-:W-:Y:S01]  /*0d40*/  FMUL.FTZ R21, R33, R22 ;  /* 0x0000001621157220 */ /* 0x000fe20000410000 */
[----:B------:R-:W-:Y:S01]  /*0d50*/  FADD.FTZ R184, RZ, R15 ;  /* 0x0000000fffb87221 */ /* 0x000fe20000010000 */
[C---:B------:R-:W-:Y:S01]  /*0d60*/  FFMA.FTZ R23, R239.reuse, R15, RZ ;  /* 0x0000000fef177223 */ /* 0x040fe200000100ff */
[----:B------:R-:W-:Y:S01]  /*0d70*/  FADD.FTZ R100, R100, R19 ;  /* 0x0000001364647221 */ /* 0x000fe20000010000 */
[----:B------:R-:W-:Y:S01]  /*0d80*/  FFMA.FTZ R80, R239, R19, R80 ;  /* 0x00000013ef507223 */ /* 0x000fe20000010050 */
[C---:B------:R-:W-:Y:S01]  /*0d90*/  FMUL.FTZ R16, R12.reuse, R193 ;  /* 0x000000c10c107220 */ /* 0x040fe20000410000 */
        /* <DEDUP_REMOVED lines=16> */
[----:B------:R-:W-:Y:S01]  /*0ea0*/  FADD.FTZ R187, -R7, R187 ;  /* 0x000000bb07bb7221 */ /* 0x000fe20000010100 */
[----:B------:R-:W-:Y:S01]  /*0eb0*/  FADD.FTZ R106, R106, R197 ;  /* 0x000000c56a6a7221 */ /* 0x000fe20000010000 */
[-C--:B------:R-:W-:Y:S01]  /*0ec0*/  FFMA.FTZ R86, R19, R197.reuse, R86 ;  /* 0x000000c513567223 */ /* 0x080fe20000010056 */
[----:B------:R-:W-:Y:S01]  /*0ed0*/  FMUL.FTZ R22, R38, R197 ;  /* 0x000000c526167220 */ /* 0x000fe20000410000 */
[----:B------:R-:W-:Y:S01]  /*0ee0*/  FMUL.FTZ R196, R12, R195 ;  /* 0x000000c30cc47220 */ /* 0x000fe20000410000 */
[----:B------:R-:W-:Y:S01]  /*0ef0*/  FMUL.FTZ R197, R37, R188 ;  /* 0x000000bc25c57220 */ /* 0x000fe20000410000 */
[----:B------:R-:W-:Y:S01]  /*0f00*/  FADD.FTZ R186, R189, R20 ;  /* 0x00000014bdba7221 */ /* 0x000fe20000010000 */
        /* <DEDUP_REMOVED lines=14> */
.L_x_6284:
[----:B------:R-:W-:Y:S05]  /*0ff0*/  BSYNC.RECONVERGENT B1 ;  /* 0x0000000000017941 */ /* 0x000fea0003800200 */
.L_x_6283:
        /* <DEDUP_REMOVED lines=18> */
[----:B------:R-:W-:Y:S02]  /*1120*/  IADD3 R200, PT, PT, R200, 0x20, RZ ;  /* 0x00000020c8c87810 */ /* 0x000fe40007ffe0ff */
[----:B------:R-:W-:Y:S02]  /*1130*/  IADD3 R9, PT, PT, R9, 0x20, RZ ;  /* 0x0000002009097810 */ /* 0x000fe40007ffe0ff */
[----:B------:R-:W-:Y:S01]  /*1140*/  IADD3 R6, PT, PT, R6, 0x20, RZ ;  /* 0x0000002006067810 */ /* 0x000fe20007ffe0ff */
[C---:B---3--:R-:W-:Y:S01]  /*1150*/  FADD.FTZ R201, -R7.reuse, R184 ;  /* 0x000000b807c97221 */ /* 0x048fe20000010100 */
[C---:B0-----:R-:W-:Y:S01]  /*1160*/  FADD.FTZ R211, -R7.reuse, R185 ;  /* 0x000000b907d37221 */ /* 0x041fe20000010100 */
[C---:B----4-:R-:W-:Y:S01]  /*1170*/  FADD.FTZ R243, -R7.reuse, R192 ;  /* 0x000000c007f37221 */ /* 0x050fe20000010100 */
[----:B------:R-:W-:-:S02]  /*1180*/  FADD.FTZ R219, -R7, R186 ;  /* 0x000000ba07db7221 */ /* 0x000fc40000010100 */
[----:B-1----:R-:W-:Y:S01]  /*1190*/  FMUL.FTZ R202, R12, R211 ;  /* 0x000000d30cca7220 */ /* 0x002fe20000410000 */
[C---:B------:R-:W-:Y:S02]  /*11a0*/  PRMT R184, R188.reuse, 0x7632, R184 ;  /* 0x00007632bcb87816 */ /* 0x040fe400000000b8 */
[----:B------:R-:W-:Y:S01]  /*11b0*/  SHF.L.U32 R185, R188, 0x10, RZ ;  /* 0x00000010bcb97819 */ /* 0x000fe200000006ff */
[----:B------:R-:W-:Y:S01]  /*11c0*/  FMUL.FTZ R211, R12, R243 ;  /* 0x000000f30cd37220 */ /* 0x000fe20000410000 */
[----:B------:R-:W-:Y:S01]  /*11d0*/  SHF.L.U32 R215, R190, 0x10, RZ ;  /* 0x00000010bed77819 */ /* 0x000fe200000006ff */
[----:B------:R-:W-:Y:S01]  /*11e0*/  FMUL.FTZ R201, R12, R201 ;  /* 0x000000c90cc97220 */ /* 0x000fe20000410000 */
[----:B------:R-:W-:Y:S01]  /*11f0*/  SHF.L.U32 R186, R184, 0x10, RZ ;  /* 0x00000010b8ba7819 */ /* 0x000fe200000006ff */
[----:B------:R-:W-:Y:S01]  /*1200*/  FMUL.FTZ R212, R48, R185 ;  /* 0x000000b930d47220 */ /* 0x000fe20000410000 */
[--C-:B------:R-:W-:Y:S01]  /*1210*/  FADD.FTZ R221, -R7, R187.reuse ;  /* 0x000000bb07dd7221 */ /* 0x100fe20000010100 */
        /* <DEDUP_REMOVED lines=55> */
.L_x_6286:
[----:B------:R-:W-:Y:S05]  /*1590*/  BSYNC.RECONVERGENT B1 ;  /* 0x0000000000017941 */ /* 0x000fea0003800200 */
.L_x_6285:
        /* <DEDUP_REMOVED lines=20> */
[C---:B------:R-:W-:Y:S01]  /*16e0*/  FADD.FTZ R187, -R7.reuse, R187 ;  /* 0x000000bb07bb7221 */ /* 0x040fe20000010100 */
[C---:B----4-:R-:W-:Y:S01]  /*16f0*/  FADD.FTZ R227, -R7.reuse, R188 ;  /* 0x000000bc07e37221 */ /* 0x050fe20000010100 */
[C---:B------:R-:W-:Y:S01]  /*1700*/  FADD.FTZ R229, -R7.reuse, R189 ;  /* 0x000000bd07e57221 */ /* 0x040fe20000010100 */
[C---:B------:R-:W-:Y:S01]  /*1710*/  FADD.FTZ R231, -R7.reuse, R190 ;  /* 0x000000be07e77221 */ /* 0x040fe20000010100 */
[----:B------:R-:W-:Y:S01]  /*1720*/  FADD.FTZ R191, -R7, R191 ;  /* 0x000000bf07bf7221 */ /* 0x000fe20000010100 */
[----:B------:R-:W-:-:S02]  /*1730*/  PRMT R6, R192, 0x7632, R6 ;  /* 0x00007632c0067816 */ /* 0x000fc40000000006 */
[----:B------:R-:W-:Y:S01]  /*1740*/  SHF.L.U32 R7, R192, 0x10, RZ ;  /* 0x00000010c0077819 */ /* 0x000fe200000006ff */
[----:B------:R-:W-:Y:S01]  /*1750*/  FMUL.FTZ R223, R12, R223 ;  /* 0x000000df0cdf7220 */ /* 0x000fe20000410000 */
[----:B------:R-:W-:Y:S01]  /*1760*/  SHF.L.U32 R184, R6, 0x10, RZ ;  /* 0x0000001006b87819 */ /* 0x000fe200000006ff */
[----:B------:R-:W-:Y:S02]  /*1770*/  FMUL.FTZ R228, R12, R229 ;  /* 0x000000e50ce47220 */ /* 0x000fe40000410000 */
        /* <DEDUP_REMOVED lines=8> */
[C---:B0-----:R-:W-:Y:S01]  /*1800*/  FMUL.FTZ R224, R12.reuse, R185 ;  /* 0x000000b90ce07220 */ /* 0x041fe20000410000 */
        /* <DEDUP_REMOVED lines=47> */
.L_x_6282:
        /* <DEDUP_REMOVED lines=35> */
.L_x_6288:
        /* <DEDUP_REMOVED lines=23> */
[----:B----4-:R-:W-:-:S03]  /*1ea0*/  @P4 IMAD.WIDE.U32 R184, R195, 0x20, R184 ;  /* 0x00000020c3b84825 */ /* 0x010fc600078e00b8 */
[----:B------:R1:W5:Y:S04]  /*1eb0*/  @P3 LDG.E.128 R164, desc[UR6][R188.64] ;  /* 0x00000006bca43981 */ /* 0x000368000c1e1d00 */
[----:B------:R1:W5:Y:S04]  /*1ec0*/  @P3 LDG.E.128 R168, desc[UR6][R188.64+0x10] ;  /* 0x00001006bca83981 */ /* 0x000368000c1e1d00 */
[----:B------:R1:W5:Y:S04]  /*1ed0*/  @P4 LDG.E.128 R28, desc[UR6][R184.64] ;  /* 0x00000006b81c4981 */ /* 0x000368000c1e1d00 */
[----:B------:R1:W5:Y:S01]  /*1ee0*/  @P4 LDG.E.128 R24, desc[UR6][R184.64+0x10] ;  /* 0x00001006b8184981 */ /* 0x000362000c1e1d00 */
[----:B------:R-:W-:-:S07]  /*1ef0*/  CS2R R240, SRZ ;  /* 0x0000000000f07805 */ /* 0x000fce000001ff00 */
.L_x_6287:
[----:B------:R-:W-:Y:S05]  /*1f00*/  BSYNC.RECONVERGENT B0 ;  /* 0x0000000000007941 */ /* 0x000fea0003800200 */
.L_x_6281:
        /* <DEDUP_REMOVED lines=20> */
.L_x_6549:
        /* <DEDUP_REMOVED lines=8> */
[----:B0-----:R-:W-:Y:S02]  /*20d0*/  MOV R187, R8 ;  /* 0x0000000800bb7202 */ /* 0x001fe40000000f00 */
[----:B------:R-:W-:-:S02]  /*20e0*/  @P2 SHF.R.S32.HI R10, RZ, 0x1f, R9 ;  /* 0x0000001fff0a2819 */ /* 0x000fc40000011409 */
[----:B------:R-:W-:Y:S02]  /*20f0*/  FSEL R189, R189, RZ, !P0 ;  /* 0x000000ffbdbd7208 */ /* 0x000fe40004000000 */
[----:B------:R-:W-:-:S04]  /*2100*/  @P2 LEA.HI R10, R10, R9, RZ, 0x3 ;  /* 0x000000090a0a2211 */ /* 0x000fc800078f18ff */
[----:B------:R-:W-:Y:S01]  /*2110*/  @P2 LEA.HI.SX32 R185, R10, R3, 0x1d ;  /* 0x000000030ab92211 */ /* 0x000fe200078feaff */
[----:B------:R-:W-:Y:S01]  /*2120*/  FMUL.FTZ R10, R7, UR9 ;  /* 0x00000009070a7c20 */ /* 0x000fe20008410000 */
[----:B------:R-:W-:Y:S06]  /*2130*/  @!P5 BRA `(.L_x_6291) ;  /* 0x0000002800f8d947 */ /* 0x000fec0003800000 */
[----:B------:R-:W-:Y:S04]  /*2140*/  BSSY.RECONVERGENT B1, `(.L_x_6292) ;  /* 0x0000005000017945 */ /* 0x000fe80003800200 */
[----:B------:R-:W-:Y:S05]  /*2150*/  @!P2 BRA `(.L_x_6293) ;  /* 0x00000000000ca947 */ /* 0x000fea0003800000 */
[----:B------:R-:W0:Y:S02]  /*2160*/  LDC.64 R6, c[0x0][0x390] ;  /* 0x0000e400ff067b82 */ /* 0x000e240000000a00 */
[----:B0-----:R-:W-:-:S05]  /*2170*/  IMAD.WIDE.U32 R6, R185, 0x10, R6 ;  /* 0x00000010b9067825 */ /* 0x001fca00078e0006 */
[----:B------:R0:W5:Y:S02]  /*2180*/  LDG.E.128 R176, desc[UR6][R6.64] ;  /* 0x0000000606b07981 */ /* 0x000164000c1e1d00 */
.L_x_6293:
[----:B------:R-:W-:Y:S05]  /*2190*/  BSYNC.RECONVERGENT B1 ;  /* 0x0000000000017941 */ /* 0x000fea0003800200 */
.L_x_6292:
        /* <DEDUP_REMOVED lines=13> */
[----:B------:R-:W-:Y:S02]  /*2270*/  BSSY.RECONVERGENT B3, `(.L_x_6299) ;  /* 0x0000014000037945 */ /* 0x000fe40003800200 */
[----:B------:R-:W-:-:S04]  /*2280*/  FADD.FTZ R7, R15, -R6 ;  /* 0x800000060f077221 */ /* 0x000fc80000010000 */
[----:B------:R-:W-:-:S05]  /*2290*/  FMUL.FTZ R7, R12, R7 ;  /* 0x000000070c077220 */ /* 0x000fca0000410000 */
[----:B------:R-:W-:Y:S02]  /*22a0*/  FSEL R7, R7, RZ, P0 ;  /* 0x000000ff07077208 */ /* 0x000fe40000000000 */
[----:B-----5:R-:W-:-:S03]  /*22b0*/  LOP3.LUT P0, RZ, R206, 0xff, RZ, 0xc0, !PT ;  /* 0x000000ffceff7812 */ /* 0x020fc6000780c0ff */
[----:B------:R-:W-:-:S04]  /*22c0*/  FMUL.FTZ R7, R7, UR13 ;  /* 0x0000000d07077c20 */ /* 0x000fc80008410000 */
[----:B------:R-:W-:-:S04]  /*22d0*/  FMUL.FTZ R7, R7, UR12 ;  /* 0x0000000c07077c20 */ /* 0x000fc80008410000 */
[----:B------:R-:W-:Y:S01]  /*22e0*/  FMUL.FTZ R6, R40, R7 ;  /* 0x0000000728067220 */ /* 0x000fe20000410000 */
[----:B------:R-:W-:-:S04]  /*22f0*/  HFMA2 R7, -RZ, RZ, 0, 0 ;  /* 0x00000000ff077431 */ /* 0x000fc800000001ff */
[----:B------:R-:W-:Y:S01]  /*2300*/  FSEL R184, R6, RZ, P0 ;  /* 0x000000ff06b87208 */ /* 0x000fe20000000000 */
[----:B------:R-:W-:Y:S06]  /*2310*/  @!P0 BRA `(.L_x_6300) ;  /* 0x0000000000248947 */ /* 0x000fec0003800000 */
        /* <DEDUP_REMOVED lines=9> */
.L_x_6300:
[----:B------:R-:W-:Y:S05]  /*23b0*/  BSYNC.RECONVERGENT B3 ;  /* 0x0000000000037941 */ /* 0x000fea0003800200 */
.L_x_6299:
[----:B------:R-:W-:Y:S01]  /*23c0*/  F2FP.BF16.F32.PACK_AB R184, RZ, R184 ;  /* 0x000000b8ffb8723e */ /* 0x000fe200000010ff */
[----:B------:R-:W-:-:S03]  /*23d0*/  FADD.FTZ R132, R132, R7 ;  /* 0x0000000784847221 */ /* 0x000fc60000010000 */
[----:B------:R-:W-:-:S07]  /*23e0*/  PRMT R180, R184, 0x7610, R180 ;  /* 0x00007610b8b47816 */ /* 0x000fce00000000b4 */
.L_x_6298:
[----:B------:R-:W-:Y:S05]  /*23f0*/  BSYNC.RECONVERGENT B2 ;  /* 0x0000000000027941 */ /* 0x000fea0003800200 */
.L_x_6297:
        /* <DEDUP_REMOVED lines=11> */
[----:B------:R-:W-:-:S05]  /*24b0*/  FMUL.FTZ R6, R41, R6 ;  /* 0x0000000629067220 */ /* 0x000fca0000410000 */
[----:B------:R-:W-:Y:S02]  /*24c0*/  FSEL R184, R6, RZ, P0 ;  /* 0x000000ff06b87208 */ /* 0x000fe40000000000 */
[----:B------:R-:W-:Y:S01]  /*24d0*/  MOV R6, RZ ;  /* 0x000000ff00067202 */ /* 0x000fe20000000f00 */
[----:B------:R-:W-:Y:S06]  /*24e0*/  @!P0 BRA `(.L_x_6304) ;  /* 0x0000000000288947 */ /* 0x000fec0003800000 */
        /* <DEDUP_REMOVED lines=10> */
.L_x_6304:
[----:B------:R-:W-:Y:S05]  /*2590*/  BSYNC.RECONVERGENT B3 ;  /* 0x0000000000037941 */ /* 0x000fea0003800200 */
.L_x_6303:
[----:B------:R-:W-:Y:S01]  /*25a0*/  F2FP.BF16.F32.PACK_AB R184, RZ, R184 ;  /* 0x000000b8ffb8723e */ /* 0x000fe200000010ff */
[----:B------:R-:W-:-:S03]  /*25b0*/  FADD.FTZ R133, R133, R6 ;  /* 0x0000000685857221 */ /* 0x000fc60000010000 */
[----:B------:R-:W-:-:S07]  /*25c0*/  PRMT R180, R180, 0x5410, R184 ;  /* 0x00005410b4b47816 */ /* 0x000fce00000000b8 */
.L_x_6302:
[----:B------:R-:W-:Y:S05]  /*25d0*/  BSYNC.RECONVERGENT B2 ;  /* 0x0000000000027941 */ /* 0x000fea0003800200 */
.L_x_6301:
        /* <DEDUP_REMOVED lines=24> */
.L_x_6308:
[----:B------:R-:W-:Y:S05]  /*2760*/  BSYNC.RECONVERGENT B3 ;  /* 0x0000000000037941 */ /* 0x000fea0003800200 */
.L_x_6307:
[----:B------:R-:W-:Y:S01]  /*2770*/  F2FP.BF16.F32.PACK_AB R184, RZ, R184 ;  /* 0x000000b8ffb8723e */ /* 0x000fe200000010ff */
[----:B------:R-:W-:-:S03]  /*2780*/  FADD.FTZ R134, R134, R7 ;  /* 0x0000000786867221 */ /* 0x000fc60000010000 */
[----:B------:R-:W-:-:S07]  /*2790*/  PRMT R181, R184, 0x7610, R181 ;  /* 0x00007610b8b57816 */ /* 0x000fce00000000b5 */
.L_x_6306:
[----:B------:R-:W-:Y:S05]  /*27a0*/  BSYNC.RECONVERGENT B2 ;  /* 0x0000000000027941 */ /* 0x000fea0003800200 */
.L_x_6305:
        /* <DEDUP_REMOVED lines=25> */
.L_x_6312:
[----:B------:R-:W-:Y:S05]  /*2940*/  BSYNC.RECONVERGENT B3 ;  /* 0x0000000000037941 */ /* 0x000fea0003800200 */
.L_x_6311:
[----:B------:R-:W-:Y:S01]  /*2950*/  F2FP.BF16.F32.PACK_AB R184, RZ, R184 ;  /* 0x000000b8ffb8723e */ /* 0x000fe200000010ff */
[----:B------:R-:W-:-:S03]  /*2960*/  FADD.FTZ R135, R135, R6 ;  /* 0x0000000687877221 */ /* 0x000fc60000010000 */
[----:B------:R-:W-:-:S07]  /*2970*/  PRMT R181, R181, 0x5410, R184 ;  /* 0x00005410b5b57816 */ /* 0x000fce00000000b8 */
.L_x_6310:
[----:B------:R-:W-:Y:S05]  /*2980*/  BSYNC.RECONVERGENT B2 ;  /* 0x0000000000027941 */ /* 0x000fea0003800200 */
.L_x_6309:
        /* <DEDUP_REMOVED lines=24> */
.L_x_6316:
[----:B------:R-:W-:Y:S05]  /*2b10*/  BSYNC.RECONVERGENT B3 ;  /* 0x0000000000037941 */ /* 0x000fea0003800200 */
.L_x_6315:
[----:B------:R-:W-:Y:S01]  /*2b20*/  F2FP.BF16.F32.PACK_AB R184, RZ, R184 ;  /* 0x000000b8ffb8723e */ /* 0x000fe200000010ff */
[----:B------:R-:W-:-:S03]  /*2b30*/  FADD.FTZ R136, R136, R7 ;  /* 0x0000000788887221 */ /* 0x000fc60000010000 */
[----:B------:R-:W-:-:S07]  /*2b40*/  PRMT R182, R184, 0x7610, R182 ;  /* 0x00007610b8b67816 */ /* 0x000fce00000000b6 */
.L_x_6314:
[----:B------:R-:W-:Y:S05]  /*2b50*/  BSYNC.RECONVERGENT B2 ;  /* 0x0000000000027941 */ /* 0x000fea0003800200 */
.L_x_6313:
        /* <DEDUP_REMOVED lines=25> */
.L_x_6320:
[----:B------:R-:W-:Y:S05]  /*2cf0*/  BSYNC.RECONVERGENT B3 ;  /* 0x0000000000037941 */ /* 0x000fea0003800200 */
.L_x_6319:
[----:B------:R-:W-:Y:S01]  /*2d00*/  F2FP.BF16.F32.PACK_AB R184, RZ, R184 ;  /* 0x000000b8ffb8723e */ /* 0x000fe200000010ff */
[----:B------:R-:W-:-:S03]  /*2d10*/  FADD.FTZ R137, R137, R6 ;  /* 0x0000000689897221 */ /* 0x000fc60000010000 */
[----:B------:R-:W-:-:S07]  /*2d20*/  PRMT R182, R182, 0x5410, R184 ;  /* 0x00005410b6b67816 */ /* 0x000fce00000000b8 */
.L_x_6318:
[----:B------:R-:W-:Y:S05]  /*2d30*/  BSYNC.RECONVERGENT B2 ;  /* 0x0000000000027941 */ /* 0x000fea0003800200 */
.L_x_6317:
        /* <DEDUP_REMOVED lines=24> */
.L_x_6324:
[----:B------:R-:W-:Y:S05]  /*2ec0*/  BSYNC.RECONVERGENT B3 ;  /* 0x0000000000037941 */ /* 0x000fea0003800200 */
.L_x_6323:
[----:B------:R-:W-:Y:S01]  /*2ed0*/  F2FP.BF16.F32.PACK_AB R184, RZ, R184 ;  /* 0x000000b8ffb8723e */ /* 0x000fe200000010ff */
[----:B------:R-:W-:-:S03]  /*2ee0*/  FADD.FTZ R138, R138, R7 ;  /* 0x000000078a8a7221 */ /* 0x000fc60000010000 */
[----:B------:R-:W-:-:S07]  /*2ef0*/  PRMT R183, R184, 0x7610, R183 ;  /* 0x00007610b8b77816 */ /* 0x000fce00000000b7 */
.L_x_6322:
[----:B------:R-:W-:Y:S05]  /*2f00*/  BSYNC.RECONVERGENT B2 ;  /* 0x0000000000027941 */ /* 0x000fea0003800200 */
.L_x_6321:
[----:B------:R-:W-:Y:S05]  /*2f10*/  @!P2 BRA `(.L_x_6325) ;  /* 0x0000001c0050a947 */ /* 0x000fea0003800000 */
[----:B0-----:R-:W-:Y:S01]  /*2f20*/  FFMA.FTZ R6, R198, R10, R189 ;  /* 0x0000000ac6067223 */ /* 0x001fe200000100bd */
        /* <DEDUP_REMOVED lines=10> */
[----:B------:R-:W-:Y:S01]  /*2fd0*/  FMUL.FTZ R184, R47, R186 ;  /* 0x000000ba2fb87220 */ /* 0x000fe20000410000 */
[----:B------:R-:W-:-:S04]  /*2fe0*/  @P0 SHF.L.U32 R7, R7, 0x10, RZ ;  /* 0x0000001007070819 */ /* 0x000fc800000006ff */
[----:B------:R-:W-:Y:S01]  /*2ff0*/  FSEL R184, R184, RZ, P0 ;  /* 0x000000ffb8b87208 */ /* 0x000fe20000000000 */
[----:B------:R-:W-:-:S03]  /*3000*/  @P0 FMUL.FTZ R6, R186, R7 ;  /* 0x00000007ba060220 */ /* 0x000fc60000410000 */
[----:B------:R-:W-:Y:S01]  /*3010*/  F2FP.BF16.F32.PACK_AB R184, RZ, R184 ;  /* 0x000000b8ffb8723e */ /* 0x000fe200000010ff */
[----:B------:R-:W-:-:S03]  /*3020*/  FADD.FTZ R139, R139, R6 ;  /* 0x000000068b8b7221 */ /* 0x000fc60000010000 */
[----:B------:R-:W-:Y:S01]  /*3030*/  PRMT R183, R183, 0x5410, R184 ;  /* 0x00005410b7b77816 */ /* 0x000fe200000000b8 */
[----:B------:R-:W-:Y:S06]  /*3040*/  BRA `(.L_x_6325) ;  /* 0x0000001c00047947 */ /* 0x000fec0003800000 */
.L_x_6296:
        /* <DEDUP_REMOVED lines=46> */
.L_x_6327:
[----:B------:R-:W-:Y:S05]  /*3330*/  BSYNC.RECONVERGENT B2 ;  /* 0x0000000000027941 */ /* 0x000fea0003800200 */
.L_x_6326:
[----:B------:R-:W-:Y:S04]  /*3340*/  BSSY.RECONVERGENT B2, `(.L_x_6328) ;  /* 0x000000e000027945 */ /* 0x000fe80003800200 */
[----:B------:R-:W-:Y:S05]  /*3350*/  @!P2 BRA `(.L_x_6329) ;  /* 0x000000000030a947 */ /* 0x000fea0003800000 */
        /* <DEDUP_REMOVED lines=12> */
.L_x_6329:
[----:B------:R-:W-:Y:S05]  /*3420*/  BSYNC.RECONVERGENT B2 ;  /* 0x0000000000027941 */ /* 0x000fea0003800200 */
.L_x_6328:
[----:B------:R-:W-:Y:S04]  /*3430*/  BSSY.RECONVERGENT B2, `(.L_x_6330) ;  /* 0x000000d000027945 */ /* 0x000fe80003800200 */
[----:B------:R-:W-:Y:S05]  /*3440*/  @!P2 BRA `(.L_x_6331) ;  /* 0x00000000002ca947 */ /* 0x000fea0003800000 */
        /* <DEDUP_REMOVED lines=11> */
.L_x_6331:
[----:B------:R-:W-:Y:S05]  /*3500*/  BSYNC.RECONVERGENT B2 ;  /* 0x0000000000027941 */ /* 0x000fea0003800200 */
.L_x_6330:
        /* <DEDUP_REMOVED lines=14> */
.L_x_6333:
[----:B------:R-:W-:Y:S05]  /*35f0*/  BSYNC.RECONVERGENT B2 ;  /* 0x0000000000027941 */ /* 0x000fea0003800200 */
.L_x_6332:
        /* <DEDUP_REMOVED lines=13> */
.L_x_6335:
[----:B------:R-:W-:Y:S05]  /*36d0*/  BSYNC.RECONVERGENT B2 ;  /* 0x0000000000027941 */ /* 0x000fea0003800200 */
.L_x_6334:
        /* <DEDUP_REMOVED lines=14> */
.L_x_6337:
[----:B------:R-:W-:Y:S05]  /*37c0*/  BSYNC.RECONVERGENT B2 ;  /* 0x0000000000027941 */ /* 0x000fea0003800200 */
.L_x_6336:
        /* <DEDUP_REMOVED lines=13> */
.L_x_6339:
[----:B------:R-:W-:Y:S05]  /*38a0*/  BSYNC.RECONVERGENT B2 ;  /* 0x0000000000027941 */ /* 0x000fea0003800200 */
.L_x_6338:
[----:B------:R-:W-:Y:S05]  /*38b0*/  @!P2 BRA `(.L_x_6325) ;  /* 0x0000001000e8a947 */ /* 0x000fea0003800000 */
        /* <DEDUP_REMOVED lines=14> */
.L_x_6295:
        /* <DEDUP_REMOVED lines=8> */
[----:B0----5:R-:W-:Y:S02]  /*3a20*/  MOV R6, R156 ;  /* 0x0000009c00067202 */ /* 0x021fe40000000f00 */
[----:B------:R-:W-:Y:S01]  /*3a30*/  LOP3.LUT P0, RZ, R206, 0xff, RZ, 0xc0, !PT ;  /* 0x000000ffceff7812 */ /* 0x000fe2000780c0ff */
[----:B------:R-:W-:-:S04]  /*3a40*/  @P1 FADD.FTZ R7, R15, -R184 ;  /* 0x800000b80f071221 */ /* 0x000fc80000010000 */
[----:B------:R-:W-:Y:S01]  /*3a50*/  @P1 FFMA.FTZ R6, R12, R7, R156 ;  /* 0x000000070c061223 */ /* 0x000fe2000001009c */
[----:B------:R-:W-:-:S03]  /*3a60*/  HFMA2 R7, -RZ, RZ, 0, 0 ;  /* 0x00000000ff077431 */ /* 0x000fc600000001ff */
        /* <DEDUP_REMOVED lines=9> */
.L_x_6342:
[----:B------:R-:W-:Y:S05]  /*3b00*/  BSYNC.RECONVERGENT B2 ;  /* 0x0000000000027941 */ /* 0x000fea0003800200 */
.L_x_6341:
[----:B------:R-:W-:Y:S04]  /*3b10*/  BSSY.RECONVERGENT B2, `(.L_x_6343) ;  /* 0x0000012000027945 */ /* 0x000fe80003800200 */
[----:B------:R-:W-:Y:S05]  /*3b20*/  @!P2 BRA `(.L_x_6344) ;  /* 0x000000000040a947 */ /* 0x000fea0003800000 */
[----:B------:R-:W-:Y:S01]  /*3b30*/  @P1 FFMA.FTZ R184, R14, R10, R189 ;  /* 0x0000000a0eb81223 */ /* 0x000fe200000100bd */
[----:B-----5:R-:W-:Y:S02]  /*3b40*/  LOP3.LUT P0, RZ, R206, 0xff00, RZ, 0xc0, !PT ;  /* 0x0000ff00ceff7812 */ /* 0x020fe4000780c0ff */
[----:B0-----:R-:W-:Y:S01]  /*3b50*/  MOV R6, R157 ;  /* 0x0000009d00067202 */ /* 0x001fe20000000f00 */
        /* <DEDUP_REMOVED lines=13> */
.L_x_6344:
[----:B------:R-:W-:Y:S05]  /*3c30*/  BSYNC.RECONVERGENT B2 ;  /* 0x0000000000027941 */ /* 0x000fea0003800200 */
.L_x_6343:
[----:B------:R-:W-:Y:S04]  /*3c40*/  BSSY.RECONVERGENT B2, `(.L_x_6345) ;  /* 0x0000011000027945 */ /* 0x000fe80003800200 */
[----:B------:R-:W-:Y:S05]  /*3c50*/  @!P2 BRA `(.L_x_6346) ;  /* 0x00000000003ca947 */ /* 0x000fea0003800000 */
[----:B0-----:R-:W-:Y:S01]  /*3c60*/  @P1 FFMA.FTZ R7, R13, R10, R189 ;  /* 0x0000000a0d071223 */ /* 0x001fe200000100bd */
[----:B-----5:R-:W-:Y:S02]  /*3c70*/  MOV R6, R158 ;  /* 0x0000009e00067202 */ /* 0x020fe40000000f00 */
        /* <DEDUP_REMOVED lines=13> */
.L_x_6346:
[----:B------:R-:W-:Y:S05]  /*3d50*/  BSYNC.RECONVERGENT B2 ;  /* 0x0000000000027941 */ /* 0x000fea0003800200 */
.L_x_6345:
        /* <DEDUP_REMOVED lines=18> */
.L_x_6348:
[----:B------:R-:W-:Y:S05]  /*3e80*/  BSYNC.RECONVERGENT B2 ;  /* 0x0000000000027941 */ /* 0x000fea0003800200 */
.L_x_6347:
        /* <DEDUP_REMOVED lines=17> */
.L_x_6350:
[----:B------:R-:W-:Y:S05]  /*3fa0*/  BSYNC.RECONVERGENT B2 ;  /* 0x0000000000027941 */ /* 0x000fea0003800200 */
.L_x_6349:
        /* <DEDUP_REMOVED lines=18> */
.L_x_6352:
[----:B------:R-:W-:Y:S05]  /*40d0*/  BSYNC.RECONVERGENT B2 ;  /* 0x0000000000027941 */ /* 0x000fea0003800200 */
.L_x_6351:
        /* <DEDUP_REMOVED lines=17> */
.L_x_6354:
[----:B------:R-:W-:Y:S05]  /*41f0*/  BSYNC.RECONVERGENT B2 ;  /* 0x0000000000027941 */ /* 0x000fea0003800200 */
.L_x_6353:
[----:B------:R-:W-:Y:S05]  /*4200*/  @!P2 BRA `(.L_x_6325) ;  /* 0x000000080094a947 */ /* 0x000fea0003800000 */
[----:B------:R-:W-:Y:S01]  /*4210*/  @P1 FFMA.FTZ R184, R198, R10, R189 ;  /* 0x0000000ac6b81223 */ /* 0x000fe200000100bd */
[----:B-----5:R-:W-:Y:S02]  /*4220*/  ISETP.GE.U32.AND P0, PT, R206, RZ, PT ;  /* 0x000000ffce00720c */ /* 0x020fe40003f06070 */
[----:B0-----:R-:W-:Y:S01]  /*4230*/  MOV R6, R163 ;  /* 0x000000a300067202 */ /* 0x001fe20000000f00 */
[----:B------:R-:W-:Y:S01]  /*4240*/  @P1 FADD.FTZ R184, R199, -R184 ;  /* 0x800000b8c7b81221 */ /* 0x000fe20000010000 */
[----:B------:R-:W-:-:S03]  /*4250*/  ISETP.GE.U32.AND.EX P0, PT, R207, 0x1000000, PT, P0 ;  /* 0x01000000cf00780c */ /* 0x000fc60003f06100 */
[----:B------:R-:W-:-:S04]  /*4260*/  @P1 FFMA.FTZ R6, R12, R184, R163 ;  /* 0x000000b80c061223 */ /* 0x000fc800000100a3 */
[----:B------:R-:W-:-:S04]  /*4270*/  FMUL.FTZ R6, R6, UR13 ;  /* 0x0000000d06067c20 */ /* 0x000fc80008410000 */
[----:B------:R-:W-:Y:S01]  /*4280*/  FMUL.FTZ R186, R6, UR12 ;  /* 0x0000000c06ba7c20 */ /* 0x000fe20008410000 */
[----:B------:R-:W-:Y:S01]  /*4290*/  HFMA2 R6, -RZ, RZ, 0, 0 ;  /* 0x00000000ff067431 */ /* 0x000fe200000001ff */
        /* <DEDUP_REMOVED lines=9> */
.L_x_6340:
[-CC-:B0-----:R-:W-:Y:S01]  /*4330*/  @P1 FFMA.FTZ R6, R14, R10.reuse, R189.reuse ;  /* 0x0000000a0e061223 */ /* 0x181fe200000100bd */
[----:B-----5:R-:W-:Y:S01]  /*4340*/  MOV R97, R157 ;  /* 0x0000009d00617202 */ /* 0x020fe20000000f00 */
[-CC-:B------:R-:W-:Y:S01]  /*4350*/  @P1 FFMA.FTZ R7, R13, R10.reuse, R189.reuse ;  /* 0x0000000a0d071223 */ /* 0x180fe200000100bd */
[----:B------:R-:W-:Y:S01]  /*4360*/  MOV R99, R159 ;  /* 0x0000009f00637202 */ /* 0x000fe20000000f00 */
[----:B------:R-:W-:Y:S01]  /*4370*/  @P1 FADD.FTZ R6, R21, -R6 ;  /* 0x8000000615061221 */ /* 0x000fe20000010000 */
[-CC-:B------:R-:W-:Y:S01]  /*4380*/  @P1 FFMA.FTZ R173, R17, R10.reuse, R189.reuse ;  /* 0x0000000a11ad1223 */ /* 0x180fe200000100bd */
[----:B------:R-:W-:Y:S01]  /*4390*/  @P1 FFMA.FTZ R175, R19, R10, R189 ;  /* 0x0000000a13af1223 */ /* 0x000fe200000100bd */
[----:B------:R-:W-:Y:S01]  /*43a0*/  @P1 FADD.FTZ R7, R18, -R7 ;  /* 0x8000000712071221 */ /* 0x000fe20000010000 */
[----:B------:R-:W-:Y:S01]  /*43b0*/  @P1 FFMA.FTZ R97, R12, R6, R157 ;  /* 0x000000060c611223 */ /* 0x000fe2000001009d */
[-CC-:B------:R-:W-:Y:S01]  /*43c0*/  @P1 FFMA.FTZ R6, R16, R10.reuse, R189.reuse ;  /* 0x0000000a10061223 */ /* 0x180fe200000100bd */
[-CC-:B------:R-:W-:Y:S01]  /*43d0*/  @P1 FFMA.FTZ R96, R196, R10.reuse, R189.reuse ;  /* 0x0000000ac4601223 */ /* 0x180fe200000100bd */
[----:B------:R-:W-:Y:S01]  /*43e0*/  @P1 FFMA.FTZ R186, R198, R10, R189 ;  /* 0x0000000ac6ba1223 */ /* 0x000fe200000100bd */
[----:B------:R-:W-:Y:S01]  /*43f0*/  MOV R98, R158 ;  /* 0x0000009e00627202 */ /* 0x000fe20000000f00 */
[----:B------:R-:W-:Y:S01]  /*4400*/  @P1 FADD.FTZ R6, R23, -R6 ;  /* 0x8000000617061221 */ /* 0x000fe20000010000 */
[----:B------:R-:W-:Y:S01]  /*4410*/  @P1 FADD.FTZ R173, R20, -R173 ;  /* 0x800000ad14ad1221 */ /* 0x000fe20000010000 */
[----:B------:R-:W-:Y:S01]  /*4420*/  @P1 FADD.FTZ R175, R22, -R175 ;  /* 0x800000af16af1221 */ /* 0x000fe20000010000 */
[C---:B------:R-:W-:Y:S01]  /*4430*/  @P1 FFMA.FTZ R98, R12.reuse, R7, R158 ;  /* 0x000000070c621223 */ /* 0x040fe2000001009e */
[C---:B------:R-:W-:Y:S01]  /*4440*/  @P1 FFMA.FTZ R99, R12.reuse, R6, R159 ;  /* 0x000000060c631223 */ /* 0x040fe2000001009f */
        /* <DEDUP_REMOVED lines=27> */
.L_x_6356:
[----:B------:R-:W-:Y:S05]  /*4600*/  BSYNC.RECONVERGENT B2 ;  /* 0x0000000000027941 */ /* 0x000fea0003800200 */
.L_x_6355:
        /* <DEDUP_REMOVED lines=14> */
.L_x_6358:
[----:B------:R-:W-:Y:S05]  /*46f0*/  BSYNC.RECONVERGENT B2 ;  /* 0x0000000000027941 */ /* 0x000fea0003800200 */
.L_x_6357:
        /* <DEDUP_REMOVED lines=13> */
.L_x_6360:
[----:B------:R-:W-:Y:S05]  /*47d0*/  BSYNC.RECONVERGENT B2 ;  /* 0x0000000000027941 */ /* 0x000fea0003800200 */
.L_x_6359:
        /* <DEDUP_REMOVED lines=14> */
.L_x_6362:
[----:B------:R-:W-:Y:S05]  /*48c0*/  BSYNC.RECONVERGENT B2 ;  /* 0x0000000000027941 */ /* 0x000fea0003800200 */
.L_x_6361:
        /* <DEDUP_REMOVED lines=13> */
.L_x_6364:
[----:B------:R-:W-:Y:S05]  /*49a0*/  BSYNC.RECONVERGENT B2 ;  /* 0x0000000000027941 */ /* 0x000fea0003800200 */
.L_x_6363:
        /* <DEDUP_REMOVED lines=14> */
.L_x_6366:
[----:B------:R-:W-:Y:S05]  /*4a90*/  BSYNC.RECONVERGENT B2 ;  /* 0x0000000000027941 */ /* 0x000fea0003800200 */
.L_x_6365:
        /* <DEDUP_REMOVED lines=13> */
.L_x_6368:
[----:B------:R-:W-:Y:S05]  /*4b70*/  BSYNC.RECONVERGENT B2 ;  /* 0x0000000000027941 */ /* 0x000fea0003800200 */
.L_x_6367:
[----:B------:R-:W-:Y:S05]  /*4b80*/  @!P2 BRA `(.L_x_6325) ;  /* 0x000000000034a947 */ /* 0x000fea0003800000 */
[----:B------:R-:W-:Y:S01]  /*4b90*/  ISETP.GE.U32.AND P0, PT, R206, RZ, PT ;  /* 0x000000ffce00720c */ /* 0x000fe20003f06070 */
        /* <DEDUP_REMOVED lines=12> */
.L_x_6325:
[----:B------:R-:W-:Y:S05]  /*4c60*/  BSYNC.RECONVERGENT B1 ;  /* 0x0000000000017941 */ /* 0x000fea0003800200 */
.L_x_6294:
        /* <DEDUP_REMOVED lines=11> */
.L_x_6291:
[----:B------:R-:W-:Y:S05]  /*4d20*/  BSYNC.RECONVERGENT B0 ;  /* 0x0000000000007941 */ /* 0x000fea0003800200 */
.L_x_6290:
[----:B------:R-:W-:Y:S04]  /*4d30*/  BSSY.RECONVERGENT B0, `(.L_x_6369) ;  /* 0x00002bc000007945 */ /* 0x000fe80003800200 */
[----:B------:R-:W-:Y:S05]  /*4d40*/  @!P3 BRA `(.L_x_6370) ;  /* 0x0000002800e8b947 */ /* 0x000fea0003800000 */
[----:B------:R-:W-:Y:S04]  /*4d50*/  BSSY.RECONVERGENT B1, `(.L_x_6371) ;  /* 0x0000005000017945 */ /* 0x000fe80003800200 */
[----:B------:R-:W-:Y:S05]  /*4d60*/  @!P2 BRA `(.L_x_6372) ;  /* 0x00000000000ca947 */ /* 0x000fea0003800000 */
[----:B-----5:R-:W1:Y:S02]  /*4d70*/  LDC.64 R176, c[0x0][0x390] ;  /* 0x0000e400ffb07b82 */ /* 0x020e640000000a00 */
[----:B-1----:R-:W-:-:S06]  /*4d80*/  IMAD.WIDE.U32 R176, R185, 0x10, R176 ;  /* 0x00000010b9b07825 */ /* 0x002fcc00078e00b0 */
[----:B------:R-:W5:Y:S02]  /*4d90*/  LDG.E.128 R176, desc[UR6][R176.64] ;  /* 0x00000006b0b07981 */ /* 0x000f64000c1e1d00 */
.L_x_6372:
[----:B------:R-:W-:Y:S05]  /*4da0*/  BSYNC.RECONVERGENT B1 ;  /* 0x0000000000017941 */ /* 0x000fea0003800200 */
.L_x_6371:
        /* <DEDUP_REMOVED lines=8> */
[-CC-:B0-----:R-:W-:Y:S01]  /*4e30*/  @P1 FFMA.FTZ R6, R202, R10.reuse, R189.reuse ;  /* 0x0000000aca061223 */ /* 0x181fe200000100bd */
[----:B-----5:R-:W-:Y:S01]  /*4e40*/  MOV R97, R165 ;  /* 0x000000a500617202 */ /* 0x020fe20000000f00 */
[----:B------:R-:W-:Y:S01]  /*4e50*/  @P1 FFMA.FTZ R7, R203, R10, R189 ;  /* 0x0000000acb071223 */ /* 0x000fe200000100bd */
[----:B------:R-:W-:Y:S01]  /*4e60*/  MOV R98, R166 ;  /* 0x000000a600627202 */ /* 0x000fe20000000f00 */
[----:B------:R-:W-:Y:S01]  /*4e70*/  @P1 FADD.FTZ R6, R215, -R6 ;  /* 0x80000006d7061221 */ /* 0x000fe20000010000 */
[----:B------:R-:W-:Y:S01]  /*4e80*/  MOV R99, R167 ;  /* 0x000000a700637202 */ /* 0x000fe20000000f00 */
[----:B------:R-:W-:Y:S01]  /*4e90*/  @P1 FADD.FTZ R7, R214, -R7 ;  /* 0x80000007d6071221 */ /* 0x000fe20000010000 */
[----:B------:R-:W-:Y:S01]  /*4ea0*/  @P1 FFMA.FTZ R173, R213, R10, R189 ;  /* 0x0000000ad5ad1223 */ /* 0x000fe200000100bd */
[----:B------:R-:W-:Y:S01]  /*4eb0*/  @P1 FFMA.FTZ R97, R12, R6, R165 ;  /* 0x000000060c611223 */ /* 0x000fe200000100a5 */
[-CC-:B------:R-:W-:Y:S01]  /*4ec0*/  @P1 FFMA.FTZ R6, R210, R10.reuse, R189.reuse ;  /* 0x0000000ad2061223 */ /* 0x180fe200000100bd */
[----:B------:R-:W-:Y:S01]  /*4ed0*/  @P1 FFMA.FTZ R98, R12, R7, R166 ;  /* 0x000000070c621223 */ /* 0x000fe200000100a6 */
[-CC-:B------:R-:W-:Y:S01]  /*4ee0*/  @P1 FFMA.FTZ R9, R211, R10.reuse, R189.reuse ;  /* 0x0000000ad3091223 */ /* 0x180fe200000100bd */
[-CC-:B------:R-:W-:Y:S01]  /*4ef0*/  @P1 FFMA.FTZ R7, R201, R10.reuse, R189.reuse ;  /* 0x0000000ac9071223 */ /* 0x180fe200000100bd */
[----:B------:R-:W-:Y:S01]  /*4f00*/  @P1 FADD.FTZ R6, R217, -R6 ;  /* 0x80000006d9061221 */ /* 0x000fe20000010000 */
[----:B------:R-:W-:Y:S01]  /*4f10*/  @P1 FFMA.FTZ R8, R222, R10, R189 ;  /* 0x0000000ade081223 */ /* 0x000fe200000100bd */
        /* <DEDUP_REMOVED lines=30> */
.L_x_6377:
[----:B------:R-:W-:Y:S05]  /*5100*/  BSYNC.RECONVERGENT B2 ;  /* 0x0000000000027941 */ /* 0x000fea0003800200 */
.L_x_6376:
        /* <DEDUP_REMOVED lines=14> */
.L_x_6379:
[----:B------:R-:W-:Y:S05]  /*51f0*/  BSYNC.RECONVERGENT B2 ;  /* 0x0000000000027941 */ /* 0x000fea0003800200 */
.L_x_6378:
        /* <DEDUP_REMOVED lines=13> */
.L_x_6381:
[----:B------:R-:W-:Y:S05]  /*52d0*/  BSYNC.RECONVERGENT B2 ;  /* 0x0000000000027941 */ /* 0x000fea0003800200 */
.L_x_6380:
        /* <DEDUP_REMOVED lines=14> */
.L_x_6383:
[----:B------:R-:W-:Y:S05]  /*53c0*/  BSYNC.RECONVERGENT B2 ;  /* 0x0000000000027941 */ /* 0x000fea0003800200 */
.L_x_6382:
        /* <DEDUP_REMOVED lines=13> */
.L_x_6385:
[----:B------:R-:W-:Y:S05]  /*54a0*/  BSYNC.RECONVERGENT B2 ;  /* 0x0000000000027941 */ /* 0x000fea0003800200 */
.L_x_6384:
        /* <DEDUP_REMOVED lines=14> */
.L_x_6387:
[----:B------:R-:W-:Y:S05]  /*5590*/  BSYNC.RECONVERGENT B2 ;  /* 0x0000000000027941 */ /* 0x000fea0003800200 */
.L_x_6386:
        /* <DEDUP_REMOVED lines=13> */
.L_x_6389:
[----:B------:R-:W-:Y:S05]  /*5670*/  BSYNC.RECONVERGENT B2 ;  /* 0x0000000000027941 */ /* 0x000fea0003800200 */
.L_x_6388:
        /* <DEDUP_REMOVED lines=15> */
.L_x_6375:
        /* <DEDUP_REMOVED lines=17> */
.L_x_6392:
[----:B------:R-:W-:Y:S05]  /*5880*/  BSYNC.RECONVERGENT B2 ;  /* 0x0000000000027941 */ /* 0x000fea0003800200 */
.L_x_6391:
[----:B------:R-:W-:Y:S04]  /*5890*/  BSSY.RECONVERGENT B2, `(.L_x_6393) ;  /* 0x0000012000027945 */ /* 0x000fe80003800200 */
[----:B------:R-:W-:Y:S05]  /*58a0*/  @!P2 BRA `(.L_x_6394) ;  /* 0x000000000040a947 */ /* 0x000fea0003800000 */
[----:B0-----:R-:W-:Y:S01]  /*58b0*/  @P1 FFMA.FTZ R8, R202, R10, R189 ;  /* 0x0000000aca081223 */ /* 0x001fe200000100bd */
[----:B-----5:R-:W-:Y:S02]  /*58c0*/  LOP3.LUT P0, RZ, R204, 0xff00, RZ, 0xc0, !PT ;  /* 0x0000ff00ccff7812 */ /* 0x020fe4000780c0ff */
[----:B------:R-:W-:Y:S01]  /*58d0*/  MOV R6, R165 ;  /* 0x000000a500067202 */ /* 0x000fe20000000f00 */
        /* <DEDUP_REMOVED lines=13> */
.L_x_6394:
[----:B------:R-:W-:Y:S05]  /*59b0*/  BSYNC.RECONVERGENT B2 ;  /* 0x0000000000027941 */ /* 0x000fea0003800200 */
.L_x_6393:
        /* <DEDUP_REMOVED lines=17> */
.L_x_6396:
[----:B------:R-:W-:Y:S05]  /*5ad0*/  BSYNC.RECONVERGENT B2 ;  /* 0x0000000000027941 */ /* 0x000fea0003800200 */
.L_x_6395:
        /* <DEDUP_REMOVED lines=18> */
.L_x_6398:
[----:B------:R-:W-:Y:S05]  /*5c00*/  BSYNC.RECONVERGENT B2 ;  /* 0x0000000000027941 */ /* 0x000fea0003800200 */
.L_x_6397:
        /* <DEDUP_REMOVED lines=17> */
.L_x_6400:
[----:B------:R-:W-:Y:S05]  /*5d20*/  BSYNC.RECONVERGENT B2 ;  /* 0x0000000000027941 */ /* 0x000fea0003800200 */
.L_x_6399:
        /* <DEDUP_REMOVED lines=18> */
.L_x_6402:
[----:B------:R-:W-:Y:S05]  /*5e50*/  BSYNC.RECONVERGENT B2 ;  /* 0x0000000000027941 */ /* 0x000fea0003800200 */
.L_x_6401:
        /* <DEDUP_REMOVED lines=17> */
.L_x_6404:
[----:B------:R-:W-:Y:S05]  /*5f70*/  BSYNC.RECONVERGENT B2 ;  /* 0x0000000000027941 */ /* 0x000fea0003800200 */
.L_x_6403:
[----:B------:R-:W-:Y:S05]  /*5f80*/  @!P2 BRA `(.L_x_6390) ;  /* 0x000000180030a947 */ /* 0x000fea0003800000 */
[----:B0-----:R-:W-:Y:S01]  /*5f90*/  @P1 FFMA.FTZ R8, R222, R10, R189 ;  /* 0x0000000ade081223 */ /* 0x001fe200000100bd */
[----:B-----5:R-:W-:Y:S02]  /*5fa0*/  ISETP.GE.U32.AND P0, PT, R204, RZ, PT ;  /* 0x000000ffcc00720c */ /* 0x020fe40003f06070 */
[----:B------:R-:W-:Y:S01]  /*5fb0*/  MOV R6, R171 ;  /* 0x000000ab00067202 */ /* 0x000fe20000000f00 */
        /* <DEDUP_REMOVED lines=15> */
.L_x_6374:
[----:B------:R-:W-:-:S04]  /*60b0*/  UISETP.NE.U32.AND UP0, UPT, UR20, URZ, UPT ;  /* 0x000000ff1400728c */ /* 0x000fc8000bf05070 */
[----:B------:R-:W-:-:S06]  /*60c0*/  UISETP.NE.AND.EX UP0, UPT, UR21, URZ, UPT, UP0 ;  /* 0x000000ff1500728c */ /* 0x000fcc000bf05300 */
[----:B------:R-:W-:-:S13]  /*60d0*/  PLOP3.LUT P3, PT, PT, PT, UP0, 0x80, 0x8 ;  /* 0x000000000008781c */ /* 0x000fda0003f6f008 */
        /* <DEDUP_REMOVED lines=47> */
.L_x_6407:
[----:B------:R-:W-:Y:S05]  /*63d0*/  BSYNC.RECONVERGENT B2 ;  /* 0x0000000000027941 */ /* 0x000fea0003800200 */
.L_x_6406:
[----:B------:R-:W-:Y:S04]  /*63e0*/  BSSY.RECONVERGENT B2, `(.L_x_6408) ;  /* 0x000000e000027945 */ /* 0x000fe80003800200 */
[----:B------:R-:W-:Y:S05]  /*63f0*/  @!P2 BRA `(.L_x_6409) ;  /* 0x000000000030a947 */ /* 0x000fea0003800000 */
        /* <DEDUP_REMOVED lines=12> */
.L_x_6409:
[----:B------:R-:W-:Y:S05]  /*64c0*/  BSYNC.RECONVERGENT B2 ;  /* 0x0000000000027941 */ /* 0x000fea0003800200 */
.L_x_6408:
[----:B------:R-:W-:Y:S04]  /*64d0*/  BSSY.RECONVERGENT B2, `(.L_x_6410) ;  /* 0x000000d000027945 */ /* 0x000fe80003800200 */
[----:B------:R-:W-:Y:S05]  /*64e0*/  @!P2 BRA `(.L_x_6411) ;  /* 0x00000000002ca947 */ /* 0x000fea0003800000 */
        /* <DEDUP_REMOVED lines=11> */
.L_x_6411:
[----:B------:R-:W-:Y:S05]  /*65a0*/  BSYNC.RECONVERGENT B2 ;  /* 0x0000000000027941 */ /* 0x000fea0003800200 */
.L_x_6410:
        /* <DEDUP_REMOVED lines=14> */
.L_x_6413:
[----:B------:R-:W-:Y:S05]  /*6690*/  BSYNC.RECONVERGENT B2 ;  /* 0x0000000000027941 */ /* 0x000fea0003800200 */
.L_x_6412:
        /* <DEDUP_REMOVED lines=13> */
.L_x_6415:
[----:B------:R-:W-:Y:S05]  /*6770*/  BSYNC.RECONVERGENT B2 ;  /* 0x0000000000027941 */ /* 0x000fea0003800200 */
.L_x_6414:
        /* <DEDUP_REMOVED lines=14> */
.L_x_6417:
[----:B------:R-:W-:Y:S05]  /*6860*/  BSYNC.RECONVERGENT B2 ;  /* 0x0000000000027941 */ /* 0x000fea0003800200 */
.L_x_6416:
        /* <DEDUP_REMOVED lines=13> */
.L_x_6419:
[----:B------:R-:W-:Y:S05]  /*6940*/  BSYNC.RECONVERGENT B2 ;  /* 0x0000000000027941 */ /* 0x000fea0003800200 */
.L_x_6418:
[----:B------:R-:W-:Y:S05]  /*6950*/  @!P2 BRA `(.L_x_6390) ;  /* 0x0000000c00bca947 */ /* 0x000fea0003800000 */
        /* <DEDUP_REMOVED lines=14> */
.L_x_6405:
        /* <DEDUP_REMOVED lines=12> */
[----:B------:R-:W-:-:S04]  /*6b00*/  MOV R7, RZ ;  /* 0x000000ff00077202 */ /* 0x000fc80000000f00 */
[----:B------:R-:W-:Y:S01]  /*6b10*/  FSEL R8, R6, RZ, P0 ;  /* 0x000000ff06087208 */ /* 0x000fe20000000000 */
[----:B------:R-:W-:Y:S06]  /*6b20*/  @!P0 BRA `(.L_x_6423) ;  /* 0x0000000000248947 */ /* 0x000fec0003800000 */
        /* <DEDUP_REMOVED lines=9> */
.L_x_6423:
[----:B------:R-:W-:Y:S05]  /*6bc0*/  BSYNC.RECONVERGENT B3 ;  /* 0x0000000000037941 */ /* 0x000fea0003800200 */
.L_x_6422:
[----:B------:R-:W-:Y:S01]  /*6bd0*/  F2FP.BF16.F32.PACK_AB R8, RZ, R8 ;  /* 0x00000008ff08723e */ /* 0x000fe200000010ff */
[----:B------:R-:W-:-:S03]  /*6be0*/  FADD.FTZ R140, R140, R7 ;  /* 0x000000078c8c7221 */ /* 0x000fc60000010000 */
[----:B------:R-:W-:-:S07]  /*6bf0*/  PRMT R180, R8, 0x7610, R180 ;  /* 0x0000761008b47816 */ /* 0x000fce00000000b4 */
.L_x_6421:
[----:B------:R-:W-:Y:S05]  /*6c00*/  BSYNC.RECONVERGENT B2 ;  /* 0x0000000000027941 */ /* 0x000fea0003800200 */
.L_x_6420:
        /* <DEDUP_REMOVED lines=12> */
[----:B------:R-:W-:Y:S01]  /*6cd0*/  FSEL R8, R6, RZ, P0 ;  /* 0x000000ff06087208 */ /* 0x000fe20000000000 */
[----:B------:R-:W-:Y:S01]  /*6ce0*/  HFMA2 R6, -RZ, RZ, 0, 0 ;  /* 0x00000000ff067431 */ /* 0x000fe200000001ff */
        /* <DEDUP_REMOVED lines=11> */
.L_x_6427:
[----:B------:R-:W-:Y:S05]  /*6da0*/  BSYNC.RECONVERGENT B3 ;  /* 0x0000000000037941 */ /* 0x000fea0003800200 */
.L_x_6426:
[----:B------:R-:W-:Y:S01]  /*6db0*/  F2FP.BF16.F32.PACK_AB R8, RZ, R8 ;  /* 0x00000008ff08723e */ /* 0x000fe200000010ff */
[----:B------:R-:W-:-:S03]  /*6dc0*/  FADD.FTZ R141, R141, R6 ;  /* 0x000000068d8d7221 */ /* 0x000fc60000010000 */
[----:B------:R-:W-:-:S07]  /*6dd0*/  PRMT R180, R180, 0x5410, R8 ;  /* 0x00005410b4b47816 */ /* 0x000fce0000000008 */
.L_x_6425:
[----:B------:R-:W-:Y:S05]  /*6de0*/  BSYNC.RECONVERGENT B2 ;  /* 0x0000000000027941 */ /* 0x000fea0003800200 */
.L_x_6424:
        /* <DEDUP_REMOVED lines=24> */
.L_x_6431:
[----:B------:R-:W-:Y:S05]  /*6f70*/  BSYNC.RECONVERGENT B3 ;  /* 0x0000000000037941 */ /* 0x000fea0003800200 */
.L_x_6430:
[----:B------:R-:W-:Y:S01]  /*6f80*/  F2FP.BF16.F32.PACK_AB R8, RZ, R8 ;  /* 0x00000008ff08723e */ /* 0x000fe200000010ff */
[----:B------:R-:W-:-:S03]  /*6f90*/  FADD.FTZ R142, R142, R7 ;  /* 0x000000078e8e7221 */ /* 0x000fc60000010000 */
[----:B------:R-:W-:-:S07]  /*6fa0*/  PRMT R181, R8, 0x7610, R181 ;  /* 0x0000761008b57816 */ /* 0x000fce00000000b5 */
.L_x_6429:
[----:B------:R-:W-:Y:S05]  /*6fb0*/  BSYNC.RECONVERGENT B2 ;  /* 0x0000000000027941 */ /* 0x000fea0003800200 */
.L_x_6428:
        /* <DEDUP_REMOVED lines=25> */
.L_x_6435:
[----:B------:R-:W-:Y:S05]  /*7150*/  BSYNC.RECONVERGENT B3 ;  /* 0x0000000000037941 */ /* 0x000fea0003800200 */
.L_x_6434:
[----:B------:R-:W-:Y:S01]  /*7160*/  F2FP.BF16.F32.PACK_AB R8, RZ, R8 ;  /* 0x00000008ff08723e */ /* 0x000fe200000010ff */
[----:B------:R-:W-:-:S03]  /*7170*/  FADD.FTZ R143, R143, R6 ;  /* 0x000000068f8f7221 */ /* 0x000fc60000010000 */
[----:B------:R-:W-:-:S07]  /*7180*/  PRMT R181, R181, 0x5410, R8 ;  /* 0x00005410b5b57816 */ /* 0x000fce0000000008 */
.L_x_6433:
[----:B------:R-:W-:Y:S05]  /*7190*/  BSYNC.RECONVERGENT B2 ;  /* 0x0000000000027941 */ /* 0x000fea0003800200 */
.L_x_6432:
        /* <DEDUP_REMOVED lines=24> */
.L_x_6439:
[----:B------:R-:W-:Y:S05]  /*7320*/  BSYNC.RECONVERGENT B3 ;  /* 0x0000000000037941 */ /* 0x000fea0003800200 */
.L_x_6438:
[----:B------:R-:W-:Y:S01]  /*7330*/  F2FP.BF16.F32.PACK_AB R8, RZ, R8 ;  /* 0x00000008ff08723e */ /* 0x000fe200000010ff */
[----:B------:R-:W-:-:S03]  /*7340*/  FADD.FTZ R144, R144, R7 ;  /* 0x0000000790907221 */ /* 0x000fc60000010000 */
[----:B------:R-:W-:-:S07]  /*7350*/  PRMT R182, R8, 0x7610, R182 ;  /* 0x0000761008b67816 */ /* 0x000fce00000000b6 */
.L_x_6437:
[----:B------:R-:W-:Y:S05]  /*7360*/  BSYNC.RECONVERGENT B2 ;  /* 0x0000000000027941 */ /* 0x000fea0003800200 */
.L_x_6436:
        /* <DEDUP_REMOVED lines=25> */
.L_x_6443:
[----:B------:R-:W-:Y:S05]  /*7500*/  BSYNC.RECONVERGENT B3 ;  /* 0x0000000000037941 */ /* 0x000fea0003800200 */
.L_x_6442:
[----:B------:R-:W-:Y:S01]  /*7510*/  F2FP.BF16.F32.PACK_AB R8, RZ, R8 ;  /* 0x00000008ff08723e */ /* 0x000fe200000010ff */
[----:B------:R-:W-:-:S03]  /*7520*/  FADD.FTZ R145, R145, R6 ;  /* 0x0000000691917221 */ /* 0x000fc60000010000 */
[----:B------:R-:W-:-:S07]  /*7530*/  PRMT R182, R182, 0x5410, R8 ;  /* 0x00005410b6b67816 */ /* 0x000fce0000000008 */
.L_x_6441:
[----:B------:R-:W-:Y:S05]  /*7540*/  BSYNC.RECONVERGENT B2 ;  /* 0x0000000000027941 */ /* 0x000fea0003800200 */
.L_x_6440:
        /* <DEDUP_REMOVED lines=24> */
.L_x_6447:
[----:B------:R-:W-:Y:S05]  /*76d0*/  BSYNC.RECONVERGENT B3 ;  /* 0x0000000000037941 */ /* 0x000fea0003800200 */
.L_x_6446:
[----:B------:R-:W-:Y:S01]  /*76e0*/  F2FP.BF16.F32.PACK_AB R8, RZ, R8 ;  /* 0x00000008ff08723e */ /* 0x000fe200000010ff */
[----:B------:R-:W-:-:S03]  /*76f0*/  FADD.FTZ R146, R146, R7 ;  /* 0x0000000792927221 */ /* 0x000fc60000010000 */
[----:B------:R-:W-:-:S07]  /*7700*/  PRMT R183, R8, 0x7610, R183 ;  /* 0x0000761008b77816 */ /* 0x000fce00000000b7 */
.L_x_6445:
[----:B------:R-:W-:Y:S05]  /*7710*/  BSYNC.RECONVERGENT B2 ;  /* 0x0000000000027941 */ /* 0x000fea0003800200 */
.L_x_6444:
        /* <DEDUP_REMOVED lines=19> */
.L_x_6390:
[----:B------:R-:W-:Y:S05]  /*7850*/  BSYNC.RECONVERGENT B1 ;  /* 0x0000000000017941 */ /* 0x000fea0003800200 */
.L_x_6373:
        /* <DEDUP_REMOVED lines=9> */
.L_x_6370:
[----:B------:R-:W-:Y:S05]  /*78f0*/  BSYNC.RECONVERGENT B0 ;  /* 0x0000000000007941 */ /* 0x000fea0003800200 */
.L_x_6369:
[----:B------:R-:W-:Y:S04]  /*7900*/  BSSY.RECONVERGENT B0, `(.L_x_6448) ;  /* 0x00002ba000007945 */ /* 0x000fe80003800200 */
[----:B------:R-:W-:Y:S05]  /*7910*/  @!P4 BRA `(.L_x_6449) ;  /* 0x0000002800e0c947 */ /* 0x000fea0003800000 */
[----:B------:R-:W-:Y:S04]  /*7920*/  BSSY.RECONVERGENT B1, `(.L_x_6450) ;  /* 0x0000005000017945 */ /* 0x000fe80003800200 */
[----:B------:R-:W-:Y:S05]  /*7930*/  @!P2 BRA `(.L_x_6451) ;  /* 0x00000000000ca947 */ /* 0x000fea0003800000 */
[----:B0-2---:R-:W0:Y:S02]  /*7940*/  LDC.64 R6, c[0x0][0x390] ;  /* 0x0000e400ff067b82 */ /* 0x005e240000000a00 */
[----:B0-----:R-:W-:-:S05]  /*7950*/  IMAD.WIDE.U32 R6, R185, 0x10, R6 ;  /* 0x00000010b9067825 */ /* 0x001fca00078e0006 */
[----:B-----5:R1:W5:Y:S02]  /*7960*/  LDG.E.128 R176, desc[UR6][R6.64] ;  /* 0x0000000606b07981 */ /* 0x020364000c1e1d00 */
.L_x_6451:
[----:B------:R-:W-:Y:S05]  /*7970*/  BSYNC.RECONVERGENT B1 ;  /* 0x0000000000017941 */ /* 0x000fea0003800200 */
.L_x_6450:
        /* <DEDUP_REMOVED lines=8> */
[-CC-:B012---:R-:W-:Y:S01]  /*7a00*/  @P1 FFMA.FTZ R6, R224, R10.reuse, R189.reuse ;  /* 0x0000000ae0061223 */ /* 0x187fe200000100bd */
[-CC-:B------:R-:W-:Y:S01]  /*7a10*/  @P1 FFMA.FTZ R173, R229, R10.reuse, R189.reuse ;  /* 0x0000000ae5ad1223 */ /* 0x180fe200000100bd */
[-CC-:B------:R-:W-:Y:S01]  /*7a20*/  @P1 FFMA.FTZ R7, R223, R10.reuse, R189.reuse ;  /* 0x0000000adf071223 */ /* 0x180fe200000100bd */
[-CC-:B------:R-:W-:Y:S01]  /*7a30*/  @P1 FFMA.FTZ R9, R225, R10.reuse, R189.reuse ;  /* 0x0000000ae1091223 */ /* 0x180fe200000100bd */
[-CC-:B------:R-:W-:Y:S01]  /*7a40*/  @P1 FFMA.FTZ R8, R226, R10.reuse, R189.reuse ;  /* 0x0000000ae2081223 */ /* 0x180fe200000100bd */
[-CC-:B------:R-:W-:Y:S01]  /*7a50*/  @P1 FFMA.FTZ R11, R227, R10.reuse, R189.reuse ;  /* 0x0000000ae30b1223 */ /* 0x180fe200000100bd */
[----:B------:R-:W-:Y:S01]  /*7a60*/  @P1 FADD.FTZ R6, R231, -R6 ;  /* 0x80000006e7061221 */ /* 0x000fe20000010000 */
[-CC-:B------:R-:W-:Y:S01]  /*7a70*/  @P1 FFMA.FTZ R96, R228, R10.reuse, R189.reuse ;  /* 0x0000000ae4601223 */ /* 0x180fe200000100bd */
[----:B------:R-:W-:Y:S01]  /*7a80*/  @P1 FFMA.FTZ R10, R238, R10, R189 ;  /* 0x0000000aee0a1223 */ /* 0x000fe200000100bd */
[----:B-----5:R-:W-:Y:S01]  /*7a90*/  MOV R97, R29 ;  /* 0x0000001d00617202 */ /* 0x020fe20000000f00 */
[----:B------:R-:W-:Y:S01]  /*7aa0*/  @P1 FADD.FTZ R173, R236, -R173 ;  /* 0x800000adecad1221 */ /* 0x000fe20000010000 */
[----:B------:R-:W-:Y:S01]  /*7ab0*/  @P1 FFMA.FTZ R97, R12, R6, R29 ;  /* 0x000000060c611223 */ /* 0x000fe2000001001d */
        /* <DEDUP_REMOVED lines=33> */
.L_x_6456:
[----:B------:R-:W-:Y:S05]  /*7cd0*/  BSYNC.RECONVERGENT B2 ;  /* 0x0000000000027941 */ /* 0x000fea0003800200 */
.L_x_6455:
        /* <DEDUP_REMOVED lines=14> */
.L_x_6458:
[----:B------:R-:W-:Y:S05]  /*7dc0*/  BSYNC.RECONVERGENT B2 ;  /* 0x0000000000027941 */ /* 0x000fea0003800200 */
.L_x_6457:
        /* <DEDUP_REMOVED lines=13> */
.L_x_6460:
[----:B------:R-:W-:Y:S05]  /*7ea0*/  BSYNC.RECONVERGENT B2 ;  /* 0x0000000000027941 */ /* 0x000fea0003800200 */
.L_x_6459:
        /* <DEDUP_REMOVED lines=14> */
.L_x_6462:
[----:B------:R-:W-:Y:S05]  /*7f90*/  BSYNC.RECONVERGENT B2 ;  /* 0x0000000000027941 */ /* 0x000fea0003800200 */
.L_x_6461:
        /* <DEDUP_REMOVED lines=13> */
.L_x_6464:
[----:B------:R-:W-:Y:S05]  /*8070*/  BSYNC.RECONVERGENT B2 ;  /* 0x0000000000027941 */ /* 0x000fea0003800200 */
.L_x_6463:
        /* <DEDUP_REMOVED lines=14> */
.L_x_6466:
[----:B------:R-:W-:Y:S05]  /*8160*/  BSYNC.RECONVERGENT B2 ;  /* 0x0000000000027941 */ /* 0x000fea0003800200 */
.L_x_6465:
        /* <DEDUP_REMOVED lines=13> */
.L_x_6468:
[----:B------:R-:W-:Y:S05]  /*8240*/  BSYNC.RECONVERGENT B2 ;  /* 0x0000000000027941 */ /* 0x000fea0003800200 */
.L_x_6467:
        /* <DEDUP_REMOVED lines=15> */
.L_x_6454:
[----:B------:R-:W-:Y:S04]  /*8340*/  BSSY.RECONVERGENT B2, `(.L_x_6470) ;  /* 0x0000011000027945 */ /* 0x000fe80003800200 */
[----:B------:R-:W-:Y:S05]  /*8350*/  @!P2 BRA `(.L_x_6471) ;  /* 0x00000000003ca947 */ /* 0x000fea0003800000 */
[----:B012---:R-:W-:Y:S01]  /*8360*/  @P1 FFMA.FTZ R7, R223, R10, R189 ;  /* 0x0000000adf071223 */ /* 0x007fe200000100bd */
        /* <DEDUP_REMOVED lines=14> */
.L_x_6471:
[----:B------:R-:W-:Y:S05]  /*8450*/  BSYNC.RECONVERGENT B2 ;  /* 0x0000000000027941 */ /* 0x000fea0003800200 */
.L_x_6470:
[----:B------:R-:W-:Y:S04]  /*8460*/  BSSY.RECONVERGENT B2, `(.L_x_6472) ;  /* 0x0000012000027945 */ /* 0x000fe80003800200 */
[----:B------:R-:W-:Y:S05]  /*8470*/  @!P2 BRA `(.L_x_6473) ;  /* 0x000000000040a947 */ /* 0x000fea0003800000 */
[----:B0-2---:R-:W-:Y:S01]  /*8480*/  @P1 FFMA.FTZ R8, R224, R10, R189 ;  /* 0x0000000ae0081223 */ /* 0x005fe200000100bd */
[----:B-----5:R-:W-:Y:S02]  /*8490*/  LOP3.LUT P0, RZ, R208, 0xff00, RZ, 0xc0, !PT ;  /* 0x0000ff00d0ff7812 */ /* 0x020fe4000780c0ff */
[----:B-1----:R-:W-:Y:S01]  /*84a0*/  MOV R6, R29 ;  /* 0x0000001d00067202 */ /* 0x002fe20000000f00 */
        /* <DEDUP_REMOVED lines=13> */
.L_x_6473:
[----:B------:R-:W-:Y:S05]  /*8580*/  BSYNC.RECONVERGENT B2 ;  /* 0x0000000000027941 */ /* 0x000fea0003800200 */
.L_x_6472:
        /* <DEDUP_REMOVED lines=17> */
.L_x_6475:
[----:B------:R-:W-:Y:S05]  /*86a0*/  BSYNC.RECONVERGENT B2 ;  /* 0x0000000000027941 */ /* 0x000fea0003800200 */
.L_x_6474:
        /* <DEDUP_REMOVED lines=18> */
.L_x_6477:
[----:B------:R-:W-:Y:S05]  /*87d0*/  BSYNC.RECONVERGENT B2 ;  /* 0x0000000000027941 */ /* 0x000fea0003800200 */
.L_x_6476:
        /* <DEDUP_REMOVED lines=17> */
.L_x_6479:
[----:B------:R-:W-:Y:S05]  /*88f0*/  BSYNC.RECONVERGENT B2 ;  /* 0x0000000000027941 */ /* 0x000fea0003800200 */
.L_x_6478:
        /* <DEDUP_REMOVED lines=18> */
.L_x_6481:
[----:B------:R-:W-:Y:S05]  /*8a20*/  BSYNC.RECONVERGENT B2 ;  /* 0x0000000000027941 */ /* 0x000fea0003800200 */
.L_x_6480:
        /* <DEDUP_REMOVED lines=17> */
.L_x_6483:
[----:B------:R-:W-:Y:S05]  /*8b40*/  BSYNC.RECONVERGENT B2 ;  /* 0x0000000000027941 */ /* 0x000fea0003800200 */
.L_x_6482:
[----:B------:R-:W-:Y:S05]  /*8b50*/  @!P2 BRA `(.L_x_6469) ;  /* 0x000000180030a947 */ /* 0x000fea0003800000 */
[----:B------:R-:W-:Y:S01]  /*8b60*/  @P1 FFMA.FTZ R10, R238, R10, R189 ;  /* 0x0000000aee0a1223 */ /* 0x000fe200000100bd */
[----:B-----5:R-:W-:Y:S02]  /*8b70*/  ISETP.GE.U32.AND P0, PT, R208, RZ, PT ;  /* 0x000000ffd000720c */ /* 0x020fe40003f06070 */
[----:B012---:R-:W-:Y:S01]  /*8b80*/  MOV R6, R27 ;  /* 0x0000001b00067202 */ /* 0x007fe20000000f00 */
        /* <DEDUP_REMOVED lines=15> */
.L_x_6453:
[----:B------:R-:W-:-:S04]  /*8c80*/  UISETP.NE.U32.AND UP0, UPT, UR20, URZ, UPT ;  /* 0x000000ff1400728c */ /* 0x000fc8000bf05070 */
[----:B------:R-:W-:-:S06]  /*8c90*/  UISETP.NE.AND.EX UP0, UPT, UR21, URZ, UPT, UP0 ;  /* 0x000000ff1500728c */ /* 0x000fcc000bf05300 */
[----:B------:R-:W-:-:S13]  /*8ca0*/  PLOP3.LUT P3, PT, PT, PT, UP0, 0x80, 0x8 ;  /* 0x000000000008781c */ /* 0x000fda0003f6f008 */
[----:B------:R-:W-:Y:S05]  /*8cb0*/  @!P3 BRA `(.L_x_6484) ;  /* 0x000000080054b947 */ /* 0x000fea0003800000 */
[----:B------:R-:W-:Y:S01]  /*8cc0*/  ISETP.GT.AND P0, PT, R11, RZ, PT ;  /* 0x000000ff0b00720c */ /* 0x000fe20003f04270 */
        /* <DEDUP_REMOVED lines=45> */
.L_x_6486:
[----:B------:R-:W-:Y:S05]  /*8fa0*/  BSYNC.RECONVERGENT B2 ;  /* 0x0000000000027941 */ /* 0x000fea0003800200 */
.L_x_6485:
        /* <DEDUP_REMOVED lines=14> */
.L_x_6488:
[----:B------:R-:W-:Y:S05]  /*9090*/  BSYNC.RECONVERGENT B2 ;  /* 0x0000000000027941 */ /* 0x000fea0003800200 */
.L_x_6487:
        /* <DEDUP_REMOVED lines=13> */
.L_x_6490:
[----:B------:R-:W-:Y:S05]  /*9170*/  BSYNC.RECONVERGENT B2 ;  /* 0x0000000000027941 */ /* 0x000fea0003800200 */
.L_x_6489:
        /* <DEDUP_REMOVED lines=14> */
.L_x_6492:
[----:B------:R-:W-:Y:S05]  /*9260*/  BSYNC.RECONVERGENT B2 ;  /* 0x0000000000027941 */ /* 0x000fea0003800200 */
.L_x_6491:
        /* <DEDUP_REMOVED lines=13> */
.L_x_6494:
[----:B------:R-:W-:Y:S05]  /*9340*/  BSYNC.RECONVERGENT B2 ;  /* 0x0000000000027941 */ /* 0x000fea0003800200 */
.L_x_6493:
        /* <DEDUP_REMOVED lines=14> */
.L_x_6496:
[----:B------:R-:W-:Y:S05]  /*9430*/  BSYNC.RECONVERGENT B2 ;  /* 0x0000000000027941 */ /* 0x000fea0003800200 */
.L_x_6495:
        /* <DEDUP_REMOVED lines=13> */
.L_x_6498:
[----:B------:R-:W-:Y:S05]  /*9510*/  BSYNC.RECONVERGENT B2 ;  /* 0x0000000000027941 */ /* 0x000fea0003800200 */
.L_x_6497:
        /* <DEDUP_REMOVED lines=15> */
.L_x_6484:
[----:B------:R-:W-:Y:S04]  /*9610*/  BSSY.RECONVERGENT B2, `(.L_x_6499) ;  /* 0x000001c000027945 */ /* 0x000fe80003800200 */
[----:B------:R-:W-:Y:S05]  /*9620*/  @!P2 BRA `(.L_x_6500) ;  /* 0x000000000068a947 */ /* 0x000fea0003800000 */
[----:B012---:R-:W-:Y:S01]  /*9630*/  FFMA.FTZ R7, R223, R10, R189 ;  /* 0x0000000adf077223 */ /* 0x007fe200000100bd */
        /* <DEDUP_REMOVED lines=21> */
.L_x_6502:
[----:B------:R-:W-:Y:S05]  /*9790*/  BSYNC.RECONVERGENT B3 ;  /* 0x0000000000037941 */ /* 0x000fea0003800200 */
.L_x_6501:
[----:B------:R-:W-:Y:S01]  /*97a0*/  F2FP.BF16.F32.PACK_AB R8, RZ, R8 ;  /* 0x00000008ff08723e */ /* 0x000fe200000010ff */
[----:B------:R-:W-:-:S03]  /*97b0*/  FADD.FTZ R148, R148, R7 ;  /* 0x0000000794947221 */ /* 0x000fc60000010000 */
[----:B------:R-:W-:-:S07]  /*97c0*/  PRMT R180, R8, 0x7610, R180 ;  /* 0x0000761008b47816 */ /* 0x000fce00000000b4 */
.L_x_6500:
[----:B------:R-:W-:Y:S05]  /*97d0*/  BSYNC.RECONVERGENT B2 ;  /* 0x0000000000027941 */ /* 0x000fea0003800200 */
.L_x_6499:
        /* <DEDUP_REMOVED lines=25> */
.L_x_6506:
[----:B------:R-:W-:Y:S05]  /*9970*/  BSYNC.RECONVERGENT B3 ;  /* 0x0000000000037941 */ /* 0x000fea0003800200 */
.L_x_6505:
[----:B------:R-:W-:Y:S01]  /*9980*/  F2FP.BF16.F32.PACK_AB R8, RZ, R8 ;  /* 0x00000008ff08723e */ /* 0x000fe200000010ff */
[----:B------:R-:W-:-:S03]  /*9990*/  FADD.FTZ R149, R149, R6 ;  /* 0x0000000695957221 */ /* 0x000fc60000010000 */
[----:B------:R-:W-:-:S07]  /*99a0*/  PRMT R180, R180, 0x5410, R8 ;  /* 0x00005410b4b47816 */ /* 0x000fce0000000008 */
.L_x_6504:
[----:B------:R-:W-:Y:S05]  /*99b0*/  BSYNC.RECONVERGENT B2 ;  /* 0x0000000000027941 */ /* 0x000fea0003800200 */
.L_x_6503:
        /* <DEDUP_REMOVED lines=24> */
.L_x_6510:
[----:B------:R-:W-:Y:S05]  /*9b40*/  BSYNC.RECONVERGENT B3 ;  /* 0x0000000000037941 */ /* 0x000fea0003800200 */
.L_x_6509:
[----:B------:R-:W-:Y:S01]  /*9b50*/  F2FP.BF16.F32.PACK_AB R8, RZ, R8 ;  /* 0x00000008ff08723e */ /* 0x000fe200000010ff */
[----:B------:R-:W-:-:S03]  /*9b60*/  FADD.FTZ R150, R150, R7 ;  /* 0x0000000796967221 */ /* 0x000fc60000010000 */
[----:B------:R-:W-:-:S07]  /*9b70*/  PRMT R181, R8, 0x7610, R181 ;  /* 0x0000761008b57816 */ /* 0x000fce00000000b5 */
.L_x_6508:
[----:B------:R-:W-:Y:S05]  /*9b80*/  BSYNC.RECONVERGENT B2 ;  /* 0x0000000000027941 */ /* 0x000fea0003800200 */
.L_x_6507:
        /* <DEDUP_REMOVED lines=25> */
.L_x_6514:
[----:B------:R-:W-:Y:S05]  /*9d20*/  BSYNC.RECONVERGENT B3 ;  /* 0x0000000000037941 */ /* 0x000fea0003800200 */
.L_x_6513:
[----:B------:R-:W-:Y:S01]  /*9d30*/  F2FP.BF16.F32.PACK_AB R8, RZ, R8 ;  /* 0x00000008ff08723e */ /* 0x000fe200000010ff */
[----:B------:R-:W-:-:S03]  /*9d40*/  FADD.FTZ R151, R151, R6 ;  /* 0x0000000697977221 */ /* 0x000fc60000010000 */
[----:B------:R-:W-:-:S07]  /*9d50*/  PRMT R181, R181, 0x5410, R8 ;  /* 0x00005410b5b57816 */ /* 0x000fce0000000008 */
.L_x_6512:
[----:B------:R-:W-:Y:S05]  /*9d60*/  BSYNC.RECONVERGENT B2 ;  /* 0x0000000000027941 */ /* 0x000fea0003800200 */
.L_x_6511:
        /* <DEDUP_REMOVED lines=24> */
.L_x_6518:
[----:B------:R-:W-:Y:S05]  /*9ef0*/  BSYNC.RECONVERGENT B3 ;  /* 0x0000000000037941 */ /* 0x000fea0003800200 */
.L_x_6517:
[----:B------:R-:W-:Y:S01]  /*9f00*/  F2FP.BF16.F32.PACK_AB R8, RZ, R8 ;  /* 0x00000008ff08723e */ /* 0x000fe200000010ff */
[----:B------:R-:W-:-:S03]  /*9f10*/  FADD.FTZ R152, R152, R7 ;  /* 0x0000000798987221 */ /* 0x000fc60000010000 */
[----:B------:R-:W-:-:S07]  /*9f20*/  PRMT R182, R8, 0x7610, R182 ;  /* 0x0000761008b67816 */ /* 0x000fce00000000b6 */
.L_x_6516:
[----:B------:R-:W-:Y:S05]  /*9f30*/  BSYNC.RECONVERGENT B2 ;  /* 0x0000000000027941 */ /* 0x000fea0003800200 */
.L_x_6515:
        /* <DEDUP_REMOVED lines=25> */
.L_x_6522:
[----:B------:R-:W-:Y:S05]  /*a0d0*/  BSYNC.RECONVERGENT B3 ;  /* 0x0000000000037941 */ /* 0x000fea0003800200 */
.L_x_6521:
[----:B------:R-:W-:Y:S01]  /*a0e0*/  F2FP.BF16.F32.PACK_AB R8, RZ, R8 ;  /* 0x00000008ff08723e */ /* 0x000fe200000010ff */
[----:B------:R-:W-:-:S03]  /*a0f0*/  FADD.FTZ R153, R153, R6 ;  /* 0x0000000699997221 */ /* 0x000fc60000010000 */
[----:B------:R-:W-:-:S07]  /*a100*/  PRMT R182, R182, 0x5410, R8 ;  /* 0x00005410b6b67816 */ /* 0x000fce0000000008 */
.L_x_6520:
[----:B------:R-:W-:Y:S05]  /*a110*/  BSYNC.RECONVERGENT B2 ;  /* 0x0000000000027941 */ /* 0x000fea0003800200 */
.L_x_6519:
        /* <DEDUP_REMOVED lines=24> */
.L_x_6526:
[----:B------:R-:W-:Y:S05]  /*a2a0*/  BSYNC.RECONVERGENT B3 ;  /* 0x0000000000037941 */ /* 0x000fea0003800200 */
.L_x_6525:
[----:B------:R-:W-:Y:S01]  /*a2b0*/  F2FP.BF16.F32.PACK_AB R8, RZ, R8 ;  /* 0x00000008ff08723e */ /* 0x000fe200000010ff */
[----:B------:R-:W-:-:S03]  /*a2c0*/  FADD.FTZ R154, R154, R7 ;  /* 0x000000079a9a7221 */ /* 0x000fc60000010000 */
[----:B------:R-:W-:-:S07]  /*a2d0*/  PRMT R183, R8, 0x7610, R183 ;  /* 0x0000761008b77816 */ /* 0x000fce00000000b7 */
.L_x_6524:
[----:B------:R-:W-:Y:S05]  /*a2e0*/  BSYNC.RECONVERGENT B2 ;  /* 0x0000000000027941 */ /* 0x000fea0003800200 */
.L_x_6523:
[----:B------:R-:W-:Y:S05]  /*a2f0*/  @!P2 BRA `(.L_x_6469) ;  /* 0x000000000048a947 */ /* 0x000fea0003800000 */
[----:B------:R-:W-:Y:S01]  /*a300*/  FFMA.FTZ R10, R238, R10, R189 ;  /* 0x0000000aee0a7223 */ /* 0x000fe200000100bd */
[----:B-----5:R-:W-:Y:S02]  /*a310*/  ISETP.GE.U32.AND P0, PT, R208, RZ, PT ;  /* 0x000000ffd000720c */ /* 0x020fe40003f06070 */
[----:B------:R-:W-:Y:S01]  /*a320*/  ISETP.GT.AND P1, PT, R11, RZ, PT ;  /* 0x000000ff0b00720c */ /* 0x000fe20003f24270 */
[----:B012---:R-:W-:Y:S01]  /*a330*/  FADD.FTZ R7, R237, -R10 ;  /* 0x8000000aed077221 */ /* 0x007fe20000010000 */
        /* <DEDUP_REMOVED lines=14> */
.L_x_6469:
[----:B------:R-:W-:Y:S05]  /*a420*/  BSYNC.RECONVERGENT B1 ;  /* 0x0000000000017941 */ /* 0x000fea0003800200 */
.L_x_6452:
[----:B0-2---:R-:W0:Y:S08]  /*a430*/  @P3 LDC.64 R8, c[0x0][0x478] ;  /* 0x00011e00ff083b82 */ /* 0x005e300000000a00 */
[----:B-1----:R-:W1:Y:S01]  /*a440*/  @P2 LDC.64 R6, c[0x0][0x468] ;  /* 0x00011a00ff062b82 */ /* 0x002e620000000a00 */
[----:B0-----:R-:W-:-:S05]  /*a450*/  @P3 IMAD.WIDE.U32 R8, R187, 0x20, R8 ;  /* 0x00000020bb083825 */ /* 0x001fca00078e0008 */
[----:B------:R3:W-:Y:S01]  /*a460*/  @P3 STG.E.128 desc[UR6][R8.64], R96 ;  /* 0x0000006008003986 */ /* 0x0007e2000c101d06 */
[----:B-1----:R-:W-:-:S03]  /*a470*/  @P2 IMAD.WIDE.U32 R6, R185, 0x10, R6 ;  /* 0x00000010b9062825 */ /* 0x002fc600078e0006 */
[----:B------:R3:W-:Y:S04]  /*a480*/  @P3 STG.E.128 desc[UR6][R8.64+0x10], R172 ;  /* 0x000010ac08003986 */ /* 0x0007e8000c101d06 */
[----:B------:R3:W-:Y:S02]  /*a490*/  @P2 STG.E.128 desc[UR6][R6.64], R180 ;  /* 0x000000b406002986 */ /* 0x0007e4000c101d06 */
.L_x_6449:
[----:B------:R-:W-:Y:S05]  /*a4a0*/  BSYNC.RECONVERGENT B0 ;  /* 0x0000000000007941 */ /* 0x000fea0003800200 */
.L_x_6448:
[----:B0-23--:R-:W0:Y:S02]  /*a4b0*/  LDC.64 R6, c[0x0][0x380] ;  /* 0x0000e000ff067b82 */ /* 0x00de240000000a00 */
[----:B0-----:R-:W-:-:S04]  /*a4c0*/  LEA R5, R6, R5, 0x2 ;  /* 0x0000000506057211 */ /* 0x001fc800078e10ff */
[----:B------:R-:W-:-:S13]  /*a4d0*/  ISETP.GE.AND P0, PT, R5, R7, PT ;  /* 0x000000070500720c */ /* 0x000fda0003f06270 */
[----:B------:R-:W-:Y:S05]  /*a4e0*/  @!P0 BRA `(.L_x_6527) ;  /* 0xffffff6000b88947 */ /* 0x000fea000383ffff */
.L_x_6280:
        /* <DEDUP_REMOVED lines=210> */
.L_x_6529:
[----:B------:R-:W-:Y:S05]  /*b210*/  BSYNC.RECONVERGENT B0 ;  /* 0x0000000000007941 */ /* 0x000fea0003800200 */
.L_x_6528:
        /* <DEDUP_REMOVED lines=18> */
.L_x_6531:
[----:B------:R-:W-:Y:S05]  /*b340*/  BSYNC.RECONVERGENT B0 ;  /* 0x0000000000007941 */ /* 0x000fea0003800200 */
.L_x_6530:
        /* <DEDUP_REMOVED lines=18> */
.L_x_6533:
[----:B------:R-:W-:Y:S05]  /*b470*/  BSYNC.RECONVERGENT B0 ;  /* 0x0000000000007941 */ /* 0x000fea0003800200 */
.L_x_6532:
        /* <DEDUP_REMOVED lines=18> */
.L_x_6535:
[----:B------:R-:W-:Y:S05]  /*b5a0*/  BSYNC.RECONVERGENT B0 ;  /* 0x0000000000007941 */ /* 0x000fea0003800200 */
.L_x_6534:
        /* <DEDUP_REMOVED lines=18> */
.L_x_6537:
[----:B------:R-:W-:Y:S05]  /*b6d0*/  BSYNC.RECONVERGENT B0 ;  /* 0x0000000000007941 */ /* 0x000fea0003800200 */
.L_x_6536:
        /* <DEDUP_REMOVED lines=11> */
.L_x_6289:
[----:B-1----:R-:W-:Y:S01]  /*b790*/  HFMA2 R191, -RZ, RZ, 0, 5.9604644775390625e-08 ;  /* 0x00000001ffbf7431 */ /* 0x002fe200000001ff */
[----:B------:R-:W-:Y:S01]  /*b7a0*/  BSSY B0, `(.L_x_6538) ;  /* 0x0000007000007945 */ /* 0x000fe20003800000 */
[----:B------:R-:W-:Y:S02]  /*b7b0*/  MOV R192, R241 ;  /* 0x000000f100c07202 */ /* 0x000fe40000000f00 */
[----:B------:R-:W-:Y:S02]  /*b7c0*/  MOV R194, 0x1f ;  /* 0x0000001f00c27802 */ /* 0x000fe40000000f00 */
[----:B------:R-:W-:-:S07]  /*b7d0*/  MOV R189, 0xffffffff ;  /* 0xffffffff00bd7802 */ /* 0x000fce0000000f00 */
[----:B0----5:R-:W-:Y:S05]  /*b7e0*/  WARPSYNC.COLLECTIVE R189, `(.L_x_6539) ;  /* 0x00000000bd087348 */ /* 0x021fea0003c00000 */
[----:B------:R1:W2:Y:S02]  /*b7f0*/  SHFL.BFLY P0, R190, R192, R191, R194 ;  /* 0x0c0000bfc0be7389 */ /* 0x0002a400000000c2 */
[----:B012--5:R-:W-:Y:S05]  /*b800*/  ENDCOLLECTIVE ;  /* 0x000000000000791b */ /* 0x027fea0003800000 */
.L_x_6539:
[----:B------:R-:W-:Y:S05]  /*b810*/  BSYNC B0 ;  /* 0x0000000000007941 */ /* 0x000fea0003800000 */
.L_x_6538:
        /* <DEDUP_REMOVED lines=8> */
.L_x_6540:
[----:B------:R-:W-:-:S05]  /*b8a0*/  FADD.FTZ R6, R6, R241 ;  /* 0x000000f106067221 */ /* 0x000fca0000010000 */
[----:B------:R-:W-:Y:S01]  /*b8b0*/  MOV R192, R6 ;  /* 0x0000000600c07202 */ /* 0x000fe20000000f00 */
[----:B------:R-:W-:Y:S01]  /*b8c0*/  HFMA2 R191, -RZ, RZ, 0, 1.1920928955078125e-07 ;  /* 0x00000002ffbf7431 */ /* 0x000fe200000001ff */
[----:B------:R-:W-:-:S07]  /*b8d0*/  MOV R7, R190 ;  /* 0x000000be00077202 */ /* 0x000fce0000000f00 */
[----:B------:R-:W-:Y:S05]  /*b8e0*/  WARPSYNC.COLLECTIVE R189, `(.L_x_6541) ;  /* 0x00000000bd087348 */ /* 0x000fea0003c00000 */
[----:B------:R0:W1:Y:S02]  /*b8f0*/  SHFL.BFLY P0, R190, R192, R191, R194 ;  /* 0x0c0000bfc0be7389 */ /* 0x00006400000000c2 */
[----:B01----:R-:W-:Y:S05]  /*b900*/  ENDCOLLECTIVE ;  /* 0x000000000000791b */ /* 0x003fea0003800000 */
.L_x_6541:
[----:B------:R-:W-:-:S05]  /*b910*/  FADD.FTZ R7, R7, R240 ;  /* 0x000000f007077221 */ /* 0x000fca0000010000 */
[----:B------:R-:W-:Y:S02]  /*b920*/  MOV R192, R7 ;  /* 0x0000000700c07202 */ /* 0x000fe40000000f00 */
[----:B------:R-:W-:-:S07]  /*b930*/  MOV R9, R190 ;  /* 0x000000be00097202 */ /* 0x000fce0000000f00 */
[----:B------:R-:W-:Y:S05]  /*b940*/  WARPSYNC.COLLECTIVE R189, `(.L_x_6542) ;  /* 0x00000000bd087348 */ /* 0x000fea0003c00000 */
[----:B------:R0:W1:Y:S02]  /*b950*/  SHFL.BFLY P0, R190, R192, R191, R194 ;  /* 0x0c0000bfc0be7389 */ /* 0x00006400000000c2 */
[----:B01----:R-:W-:Y:S05]  /*b960*/  ENDCOLLECTIVE ;  /* 0x000000000000791b */ /* 0x003fea0003800000 */
.L_x_6542:
[----:B------:R-:W-:-:S05]  /*b970*/  FADD.FTZ R9, R6, R9 ;  /* 0x0000000906097221 */ /* 0x000fca0000010000 */
[----:B------:R-:W-:Y:S01]  /*b980*/  MOV R192, R9 ;  /* 0x0000000900c07202 */ /* 0x000fe20000000f00 */
[----:B------:R-:W-:Y:S01]  /*b990*/  HFMA2 R191, -RZ, RZ, 0, 2.384185791015625e-07 ;  /* 0x00000004ffbf7431 */ /* 0x000fe200000001ff */
[----:B------:R-:W-:-:S07]  /*b9a0*/  MOV R184, R190 ;  /* 0x000000be00b87202 */ /* 0x000fce0000000f00 */
[----:B------:R-:W-:Y:S05]  /*b9b0*/  WARPSYNC.COLLECTIVE R189, `(.L_x_6543) ;  /* 0x00000000bd087348 */ /* 0x000fea0003c00000 */
[----:B------:R0:W1:Y:S02]  /*b9c0*/  SHFL.BFLY P0, R190, R192, R191, R194 ;  /* 0x0c0000bfc0be7389 */ /* 0x00006400000000c2 */
[----:B01----:R-:W-:Y:S05]  /*b9d0*/  ENDCOLLECTIVE ;  /* 0x000000000000791b */ /* 0x003fea0003800000 */
.L_x_6543:
[----:B------:R-:W-:-:S05]  /*b9e0*/  FADD.FTZ R184, R7, R184 ;  /* 0x000000b807b87221 */ /* 0x000fca0000010000 */
[----:B------:R-:W-:Y:S02]  /*b9f0*/  MOV R192, R184 ;  /* 0x000000b800c07202 */ /* 0x000fe40000000f00 */
[----:B------:R-:W-:-:S07]  /*ba00*/  MOV R186, R190 ;  /* 0x000000be00ba7202 */ /* 0x000fce0000000f00 */
[----:B------:R-:W-:Y:S05]  /*ba10*/  WARPSYNC.COLLECTIVE R189, `(.L_x_6544) ;  /* 0x00000000bd087348 */ /* 0x000fea0003c00000 */
[----:B------:R0:W1:Y:S02]  /*ba20*/  SHFL.BFLY P0, R190, R192, R191, R194 ;  /* 0x0c0000bfc0be7389 */ /* 0x00006400000000c2 */
[----:B01----:R-:W-:Y:S05]  /*ba30*/  ENDCOLLECTIVE ;  /* 0x000000000000791b */ /* 0x003fea0003800000 */
.L_x_6544:
[----:B------:R-:W-:-:S05]  /*ba40*/  FADD.FTZ R186, R9, R186 ;  /* 0x000000ba09ba7221 */ /* 0x000fca0000010000 */
[----:B------:R-:W-:Y:S01]  /*ba50*/  MOV R192, R186 ;  /* 0x000000ba00c07202 */ /* 0x000fe20000000f00 */
[----:B------:R-:W-:Y:S01]  /*ba60*/  HFMA2 R191, -RZ, RZ, 0, 4.76837158203125e-07 ;  /* 0x00000008ffbf7431 */ /* 0x000fe200000001ff */
[----:B------:R-:W-:-:S07]  /*ba70*/  MOV R185, R190 ;  /* 0x000000be00b97202 */ /* 0x000fce0000000f00 */
[----:B------:R-:W-:Y:S05]  /*ba80*/  WARPSYNC.COLLECTIVE R189, `(.L_x_6545) ;  /* 0x00000000bd087348 */ /* 0x000fea0003c00000 */
[----:B------:R0:W1:Y:S02]  /*ba90*/  SHFL.BFLY P0, R190, R192, R191, R194 ;  /* 0x0c0000bfc0be7389 */ /* 0x00006400000000c2 */
[----:B01----:R-:W-:Y:S05]  /*baa0*/  ENDCOLLECTIVE ;  /* 0x000000000000791b */ /* 0x003fea0003800000 */
.L_x_6545:
[----:B------:R-:W-:-:S05]  /*bab0*/  FADD.FTZ R185, R184, R185 ;  /* 0x000000b9b8b97221 */ /* 0x000fca0000010000 */
[----:B------:R-:W-:Y:S02]  /*bac0*/  MOV R192, R185 ;  /* 0x000000b900c07202 */ /* 0x000fe40000000f00 */
[----:B------:R-:W-:-:S07]  /*bad0*/  MOV R187, R190 ;  /* 0x000000be00bb7202 */ /* 0x000fce0000000f00 */
[----:B------:R-:W-:Y:S05]  /*bae0*/  WARPSYNC.COLLECTIVE R189, `(.L_x_6546) ;  /* 0x00000000bd087348 */ /* 0x000fea0003c00000 */
[----:B------:R0:W1:Y:S02]  /*baf0*/  SHFL.BFLY P0, R190, R192, R191, R194 ;  /* 0x0c0000bfc0be7389 */ /* 0x00006400000000c2 */
[----:B01----:R-:W-:Y:S05]  /*bb00*/  ENDCOLLECTIVE ;  /* 0x000000000000791b */ /* 0x003fea0003800000 */
.L_x_6546:
[----:B------:R-:W-:-:S05]  /*bb10*/  FADD.FTZ R187, R186, R187 ;  /* 0x000000bbbabb7221 */ /* 0x000fca0000010000 */
[----:B------:R-:W-:Y:S01]  /*bb20*/  MOV R192, R187 ;  /* 0x000000bb00c07202 */ /* 0x000fe20000000f00 */
[----:B------:R-:W-:Y:S01]  /*bb30*/  HFMA2 R191, -RZ, RZ, 0, 9.5367431640625e-07 ;  /* 0x00000010ffbf7431 */ /* 0x000fe200000001ff */
[----:B------:R-:W-:-:S07]  /*bb40*/  MOV R188, R190 ;  /* 0x000000be00bc7202 */ /* 0x000fce0000000f00 */
[----:B------:R-:W-:Y:S05]  /*bb50*/  WARPSYNC.COLLECTIVE R189, `(.L_x_6547) ;  /* 0x00000000bd087348 */ /* 0x000fea0003c00000 */
[----:B------:R0:W1:Y:S02]  /*bb60*/  SHFL.BFLY P0, R190, R192, R191, R194 ;  /* 0x0c0000bfc0be7389 */ /* 0x00006400000000c2 */
[----:B01----:R-:W-:Y:S05]  /*bb70*/  ENDCOLLECTIVE ;  /* 0x000000000000791b */ /* 0x003fea0003800000 */
.L_x_6547:
[----:B------:R-:W-:-:S05]  /*bb80*/  FADD.FTZ R188, R185, R188 ;  /* 0x000000bcb9bc7221 */ /* 0x000fca0000010000 */
[----:B------:R-:W-:Y:S02]  /*bb90*/  MOV R192, R188 ;  /* 0x000000bc00c07202 */ /* 0x000fe40000000f00 */
[----:B------:R-:W-:-:S07]  /*bba0*/  MOV R6, R190 ;  /* 0x000000be00067202 */ /* 0x000fce0000000f00 */
[----:B------:R-:W-:Y:S05]  /*bbb0*/  WARPSYNC.COLLECTIVE R189, `(.L_x_6548) ;  /* 0x00000000bd087348 */ /* 0x000fea0003c00000 */
[----:B------:R0:W1:Y:S02]  /*bbc0*/  SHFL.BFLY P0, R190, R192, R191, R194 ;  /* 0x0c0000bfc0be7389 */ /* 0x00006400000000c2 */
[----:B01----:R-:W-:Y:S05]  /*bbd0*/  ENDCOLLECTIVE ;  /* 0x000000000000791b */ /* 0x003fea0003800000 */
.L_x_6548:
[----:B------:R-:W-:Y:S01]  /*bbe0*/  MOV R7, R190 ;  /* 0x000000be00077202 */ /* 0x000fe20000000f00 */
[----:B------:R-:W-:Y:S06]  /*bbf0*/  BRA `(.L_x_6549) ;  /* 0xffffff6400147947 */ /* 0x000fec000383ffff */
.L_x_6550:
        /* <DEDUP_REMOVED lines=16> */
.L_x_14508:


//--------------------- .text._ZN10layer_norm22ln_bwd_finalize_kernelINS_22Kernel_traits_finalizeILj768Ef13__nv_bfloat16fS2_fjLb1ELj1024ELj4ENS_18Kernel_traits_baseILj768EfS2_fS2_fjLj1024EEEEELb1ELb1EEEvNS_9BwdParamsE --------------------------
	.section	.text._ZN10layer_norm22ln_bwd_finalize_kernelINS_22Kernel_traits_finalizeILj768Ef13__nv_bfloat16fS2_fjLb1ELj1024ELj4ENS_18Kernel_traits_baseILj768EfS2_fS2_fjLj1024EEEEELb1ELb1EEEvNS_9BwdParamsE,"ax",@progbits
	.align	128
        .global         _ZN10layer_norm22ln_bwd_finalize_kernelINS_22Kernel_traits_finalizeILj768Ef13__nv_bfloat16fS2_fjLb1ELj1024ELj4ENS_18Kernel_traits_baseILj768EfS2_fS2_fjLj1024EEEEELb1ELb1EEEvNS_9BwdParamsE
        .type           _ZN10layer_norm22ln_bwd_finalize_kernelINS_22Kernel_traits_finalizeILj768Ef13__nv_bfloat16fS2_fjLb1ELj1024ELj4ENS_18Kernel_traits_baseILj768EfS2_fS2_fjLj1024EEEEELb1ELb1EEEvNS_9BwdParamsE,@function
        .size           _ZN10layer_norm22ln_bwd_finalize_kernelINS_22Kernel_traits_finalizeILj768Ef13__nv_bfloat16fS2_fjLb1ELj1024ELj4ENS_18Kernel_traits_baseILj768EfS2_fS2_fjLj1024EEEEELb1ELb1EEEvNS_9BwdParamsE,(.L_x_14509 - _ZN10layer_norm22ln_bwd_finalize_kernelINS_22Kernel_traits_finalizeILj768Ef13__nv_bfloat16fS2_fjLb1ELj1024ELj4ENS_18Kernel_traits_baseILj768EfS2_fS2_fjLj1024EEEEELb1ELb1EEEvNS_9BwdParamsE)
        .other          _ZN10layer_norm22ln_bwd_finalize_kernelINS_22Kernel_traits_finalizeILj768Ef13__nv_bfloat16fS2_fjLb1ELj1024ELj4ENS_18Kernel_traits_baseILj768EfS2_fS2_fjLj1024EEEEELb1ELb1EEEvNS_9BwdParamsE,@"STO_CUDA_ENTRY STV_DEFAULT"
_ZN10layer_norm22ln_bwd_finalize_kernelINS_22Kernel_traits_finalizeILj768Ef13__nv_bfloat16fS2_fjLb1ELj1024ELj4ENS_18Kernel_traits_baseILj768EfS2_fS2_fjLj1024EEEEELb1ELb1EEEvNS_9BwdParamsE:
.text._ZN10layer_norm22ln_bwd_finalize_kernelINS_22Kernel_traits_finalizeILj768Ef13__nv_bfloat16fS2_fjLb1ELj1024ELj4ENS_18Kernel_traits_baseILj768EfS2_fS2_fjLj1024EEEEELb1ELb1EEEvNS_9BwdParamsE:
        /* <DEDUP_REMOVED lines=60> */
.L_x_6555:
        /* <DEDUP_REMOVED lines=87> */
.L_x_6554:
[----:B------:R-:W-:Y:S05]  /*0930*/  BSYNC.RECONVERGENT B1 ;  /* 0x0000000000017941 */ /* 0x000fea0003800200 */
.L_x_6553:
        /* <DEDUP_REMOVED lines=50> */
.L_x_6557:
[----:B------:R-:W-:Y:S05]  /*0c60*/  BSYNC.RECONVERGENT B1 ;  /* 0x0000000000017941 */ /* 0x000fea0003800200 */
.L_x_6556:
        /* <DEDUP_REMOVED lines=30> */
.L_x_6559:
[----:B------:R-:W-:Y:S05]  /*0e50*/  BSYNC.RECONVERGENT B1 ;  /* 0x0000000000017941 */ /* 0x000fea0003800200 */
.L_x_6558:
        /* <DEDUP_REMOVED lines=15> */
.L_x_6552:
[----:B------:R-:W-:Y:S05]  /*0f50*/  BSYNC.RECONVERGENT B0 ;  /* 0x0000000000007941 */ /* 0x000fea0003800200 */
.L_x_6551:
        /* <DEDUP_REMOVED lines=70> */
.L_x_6560:
        /* <DEDUP_REMOVED lines=12> */
.L_x_14509:


//--------------------- .text._ZN10layer_norm13ln_bwd_kernelINS_13Kernel_traitsIf13__nv_bfloat16fS2_fjLj768ELj1ELj4ELj1ELj16ENS_18Kernel_traits_baseILj768EfS2_fS2_fjLj128EEEEELb1ELb1ELb1ELb1EEEvNS_9BwdParamsE --------------------------
	.section	.text._ZN10layer_norm13ln_bwd_kernelINS_13Kernel_traitsIf13__nv_bfloat16fS2_fjLj768ELj1ELj4ELj1ELj16ENS_18Kernel_traits_baseILj768EfS2_fS2_fjLj128EEEEELb1ELb1ELb1ELb1EEEvNS_9BwdParamsE,"ax",@progbits
	.align	128
        .global         _ZN10layer_norm13ln_bwd_kernelINS_13Kernel_traitsIf13__nv_bfloat16fS2_fjLj768ELj1ELj4ELj1ELj16ENS_18Kernel_traits_baseILj768EfS2_fS2_fjLj128EEEEELb1ELb1ELb1ELb1EEEvNS_9BwdParamsE
        .type           _ZN10layer_norm13ln_bwd_kernelINS_13Kernel_traitsIf13__nv_bfloat16fS2_fjLj768ELj1ELj4ELj1ELj16ENS_18Kernel_traits_baseILj768EfS2_fS2_fjLj128EEEEELb1ELb1ELb1ELb1EEEvNS_9BwdParamsE,@function
        .size           _ZN10layer_norm13ln_bwd_kernelINS_13Kernel_traitsIf13__nv_bfloat16fS2_fjLj768ELj1ELj4ELj1ELj16ENS_18Kernel_traits_baseILj768EfS2_fS2_fjLj128EEEEELb1ELb1ELb1ELb1EEEvNS_9BwdParamsE,(.L_x_14510 - _ZN10layer_norm13ln_bwd_kernelINS_13Kernel_traitsIf13__nv_bfloat16fS2_fjLj768ELj1ELj4ELj1ELj16ENS_18Kernel_traits_baseILj768EfS2_fS2_fjLj128EEEEELb1ELb1ELb1ELb1EEEvNS_9BwdParamsE)
        .other          _ZN10layer_norm13ln_bwd_kernelINS_13Kernel_traitsIf13__nv_bfloat16fS2_fjLj768ELj1ELj4ELj1ELj16ENS_18Kernel_traits_baseILj768EfS2_fS2_fjLj128EEEEELb1ELb1ELb1ELb1EEEvNS_9BwdParamsE,@"STO_CUDA_ENTRY STV_DEFAULT"
_ZN10layer_norm13ln_bwd_kernelINS_13Kernel_traitsIf13__nv_bfloat16fS2_fjLj768ELj1ELj4ELj1ELj16ENS_18Kernel_traits_baseILj768EfS2_fS2_fjLj128EEEEELb1ELb1ELb1ELb1EEEvNS_9BwdParamsE:
.text._ZN10layer_norm13ln_bwd_kernelINS_13Kernel_traitsIf13__nv_bfloat16fS2_fjLj768ELj1ELj4ELj1ELj16ENS_18Kernel_traits_baseILj768EfS2_fS2_fjLj128EEEEELb1ELb1ELb1ELb1EEEvNS_9BwdParamsE:
        /* <DEDUP_REMOVED lines=71> */
.L_x_6754:
        /* <DEDUP_REMOVED lines=13> */
[----:B------:R-:W1:Y:S01]  /*0540*/  S2R R7, SR_TID.X ;  /* 0x0000000000077919 */ /* 0x000e620000002100 */
[----:B------:R-:W2:Y:S01]  /*0550*/  LDC.64 R202, c[0x0][0x3a8] ;  /* 0x0000ea00ffca7b82 */ /* 0x000ea20000000a00 */
[----:B0-----:R-:W-:Y:S01]  /*0560*/  IADD3 R3, PT, PT, R220, -0x1, RZ ;  /* 0xffffffffdc037810 */ /* 0x001fe20007ffe0ff */
[----:B------:R-:W-:-:S04]  /*0570*/  IMAD R2, R0, UR8, RZ ;  /* 0x0000000800027c24 */ /* 0x000fc8000f8e02ff */
[----:B------:R-:W-:Y:S01]  /*0580*/  IMAD R5, R3, UR8, RZ ;  /* 0x0000000803057c24 */ /* 0x000fe2000f8e02ff */
[----:B------:R-:W-:Y:S01]  /*0590*/  SHF.R.S32.HI R3, RZ, 0x1f, R2 ;  /* 0x0000001fff037819 */ /* 0x000fe20000011402 */
[----:B------:R-:W0:Y:S03]  /*05a0*/  LDC.64 R22, c[0x0][0x428] ;  /* 0x00010a00ff167b82 */ /* 0x000e260000000a00 */
[----:B------:R-:W-:Y:S02]  /*05b0*/  SHF.R.S32.HI R6, RZ, 0x1f, R5 ;  /* 0x0000001fff067819 */ /* 0x000fe40000011405 */
[----:B------:R-:W-:Y:S01]  /*05c0*/  LEA.HI R4, R3, R2, RZ, 0x3 ;  /* 0x0000000203047211 */ /* 0x000fe200078f18ff */
[----:B------:R-:W-:Y:S01]  /*05d0*/  IMAD.WIDE R2, R0, 0x4, R206 ;  /* 0x0000000400027825 */ /* 0x000fe200078e02ce */
[----:B------:R-:W-:Y:S01]  /*05e0*/  LEA.HI R6, R6, R5, RZ, 0x3 ;  /* 0x0000000506067211 */ /* 0x000fe200078f18ff */
[----:B------:R-:W3:Y:S04]  /*05f0*/  LDC.64 R206, c[0x0][0x3b0] ;  /* 0x0000ec00ffce7b82 */ /* 0x000ee80000000a00 */
[----:B------:R4:W3:Y:S01]  /*0600*/  LDG.E R2, desc[UR6][R2.64] ;  /* 0x0000000602027981 */ /* 0x0008e2000c1e1900 */
        /* <DEDUP_REMOVED lines=8> */
[----:B----4-:R-:W-:Y:S01]  /*0690*/  IADD3 R3, PT, PT, R9, 0x40, RZ ;  /* 0x0000004009037810 */ /* 0x010fe20007ffe0ff */
[----:B------:R-:W2:Y:S02]  /*06a0*/  LDG.E.128 R188, desc[UR6][R188.64] ;  /* 0x00000006bcbc7981 */ /* 0x000ea4000c1e1d00 */
[----:B------:R-:W-:-:S02]  /*06b0*/  IMAD.WIDE.U32 R16, R17, 0x10, R22 ;  /* 0x0000001011107825 */ /* 0x000fc400078e0016 */
[----:B------:R-:W4:Y:S02]  /*06c0*/  LDG.E.128 R196, desc[UR6][R20.64] ;  /* 0x0000000614c47981 */ /* 0x000f24000c1e1d00 */
[--C-:B------:R-:W-:Y:S02]  /*06d0*/  IMAD.WIDE.U32 R200, R215, 0x20, R202.reuse ;  /* 0x00000020d7c87825 */ /* 0x100fe400078e00ca */
[----:B------:R-:W4:Y:S02]  /*06e0*/  LDG.E.128 R24, desc[UR6][R20.64+0x10] ;  /* 0x0000100614187981 */ /* 0x000f24000c1e1d00 */
[----:B------:R-:W-:Y:S02]  /*06f0*/  IMAD.WIDE.U32 R202, R217, 0x20, R202 ;  /* 0x00000020d9ca7825 */ /* 0x000fe400078e00ca */
[----:B------:R-:W4:Y:S02]  /*0700*/  LDG.E.128 R16, desc[UR6][R16.64] ;  /* 0x0000000610107981 */ /* 0x000f24000c1e1d00 */
[----:B------:R-:W-:-:S02]  /*0710*/  IMAD.WIDE.U32 R22, R3, 0x10, R22 ;  /* 0x0000001003167825 */ /* 0x000fc400078e0016 */
[----:B------:R-:W4:Y:S04]  /*0720*/  LDG.E.128 R192, desc[UR6][R200.64] ;  /* 0x00000006c8c07981 */ /* 0x000f28000c1e1d00 */
[----:B------:R0:W4:Y:S04]  /*0730*/  LDG.E.128 R4, desc[UR6][R200.64+0x10] ;  /* 0x00001006c8047981 */ /* 0x000128000c1e1d00 */
[----:B------:R-:W4:Y:S04]  /*0740*/  LDG.E.128 R8, desc[UR6][R202.64] ;  /* 0x00000006ca087981 */ /* 0x000f28000c1e1d00 */
[----:B------:R1:W4:Y:S04]  /*0750*/  LDG.E.128 R12, desc[UR6][R202.64+0x10] ;  /* 0x00001006ca0c7981 */ /* 0x000328000c1e1d00 */
[----:B------:R-:W4:Y:S01]  /*0760*/  LDG.E.128 R20, desc[UR6][R22.64] ;  /* 0x0000000616147981 */ /* 0x000f22000c1e1d00 */
[----:B------:R-:W-:-:S02]  /*0770*/  MOV R221, UR14 ;  /* 0x0000000e00dd7c02 */ /* 0x000fc40008000f00 */
[----:B------:R-:W-:Y:S02]  /*0780*/  MOV R223, UR15 ;  /* 0x0000000f00df7c02 */ /* 0x000fe40008000f00 */
[----:B------:R-:W-:Y:S02]  /*0790*/  ISETP.NE.U32.AND P0, PT, R221, RZ, PT ;  /* 0x000000ffdd00720c */ /* 0x000fe40003f05070 */
[----:B-----5:R-:W-:Y:S02]  /*07a0*/  ISETP.GE.AND P3, PT, R226, 0x1, PT ;  /* 0x00000001e200780c */ /* 0x020fe40003f66270 */
[----:B------:R-:W-:-:S11]  /*07b0*/  ISETP.NE.AND.EX P0, PT, R223, RZ, PT, P0 ;  /* 0x000000ffdf00720c */ /* 0x000fd60003f05300 */
[----:B------:R-:W-:Y:S02]  /*07c0*/  @P3 IADD3 R3, PT, PT, R226, -0x1, RZ ;  /* 0xffffffffe2033810 */ /* 0x000fe40007ffe0ff */
[----:B0-----:R-:W0:Y:S03]  /*07d0*/  @P0 LDC.64 R200, c[0x0][0x438] ;  /* 0x00010e00ffc80b82 */ /* 0x001e260000000a00 */
[----:B------:R-:W-:-:S05]  /*07e0*/  @P3 IMAD R3, R3, UR8, RZ ;  /* 0x0000000803033c24 */ /* 0x000fca000f8e02ff */
[----:B------:R-:W3:Y:S01]  /*07f0*/  @P0 LDC.64 R204, c[0x0][0x438] ;  /* 0x00010e00ffcc0b82 */ /* 0x000ee20000000a00 */
[----:B-1----:R-:W-:-:S04]  /*0800*/  @P3 SHF.R.S32.HI R202, RZ, 0x1f, R3 ;  /* 0x0000001fffca3819 */ /* 0x002fc80000011403 */
[----:B------:R-:W-:Y:S02]  /*0810*/  @P3 LEA.HI R202, R202, R3, RZ, 0x3 ;  /* 0x00000003caca3211 */ /* 0x000fe400078f18ff */
[----:B------:R-:W-:Y:S01]  /*0820*/  MOV R209, RZ ;  /* 0x000000ff00d17202 */ /* 0x000fe20000000f00 */
[----:B------:R-:W1:Y:S01]  /*0830*/  @P0 LDC.64 R210, c[0x0][0x438] ;  /* 0x00010e00ffd20b82 */ /* 0x000e620000000a00 */
[----:B------:R-:W-:-:S04]  /*0840*/  @P3 LEA.HI.SX32 R209, R202, R219, 0x1d ;  /* 0x000000dbcad13211 */ /* 0x000fc800078feaff */
[----:B------:R-:W-:Y:S01]  /*0850*/  IADD3 R3, PT, PT, R209, 0x20, RZ ;  /* 0x00000020d1037810 */ /* 0x000fe20007ffe0ff */
[----:B0-----:R-:W-:Y:S01]  /*0860*/  @P0 IMAD.WIDE.U32 R200, R213, 0x20, R200 ;  /* 0x00000020d5c80825 */ /* 0x001fe200078e00c8 */
[----:B------:R-:W-:-:S03]  /*0870*/  IADD3 R213, PT, PT, R209, 0x40, RZ ;  /* 0x00000040d1d57810 */ /* 0x000fc60007ffe0ff */
[----:B---3--:R-:W-:Y:S01]  /*0880*/  IMAD.WIDE.U32 R208, R209, 0x8, R206 ;  /* 0x00000008d1d07825 */ /* 0x008fe200078e00ce */
[----:B------:R-:W5:Y:S03]  /*0890*/  @P0 LDG.E.128 R48, desc[UR6][R200.64] ;  /* 0x00000006c8300981 */ /* 0x000f66000c1e1d00 */
[----:B------:R-:W-:Y:S01]  /*08a0*/  @P0 IMAD.WIDE.U32 R202, R215, 0x20, R204 ;  /* 0x00000020d7ca0825 */ /* 0x000fe200078e00cc */
[----:B------:R-:W5:Y:S03]  /*08b0*/  @P0 LDG.E.128 R44, desc[UR6][R200.64+0x10] ;  /* 0x00001006c82c0981 */ /* 0x000f66000c1e1d00 */
[--C-:B------:R-:W-:Y:S01]  /*08c0*/  IMAD.WIDE.U32 R204, R3, 0x8, R206.reuse ;  /* 0x0000000803cc7825 */ /* 0x100fe200078e00ce */
[----:B------:R-:W5:Y:S03]  /*08d0*/  LDG.E.64 R208, desc[UR6][R208.64] ;  /* 0x00000006d0d07981 */ /* 0x000f66000c1e1b00 */
[----:B------:R-:W-:Y:S01]  /*08e0*/  IMAD.WIDE.U32 R206, R213, 0x8, R206 ;  /* 0x00000008d5ce7825 */ /* 0x000fe200078e00ce */
[----:B------:R-:W5:Y:S04]  /*08f0*/  @P0 LDG.E.128 R40, desc[UR6][R202.64] ;  /* 0x00000006ca280981 */ /* 0x000f68000c1e1d00 */
[----:B------:R-:W5:Y:S04]  /*0900*/  LDG.E.64 R204, desc[UR6][R204.64] ;  /* 0x00000006cccc7981 */ /* 0x000f68000c1e1b00 */
[----:B------:R-:W5:Y:S01]  /*0910*/  LDG.E.64 R206, desc[UR6][R206.64] ;  /* 0x00000006cece7981 */ /* 0x000f62000c1e1b00 */
[----:B-1----:R-:W-:-:S03]  /*0920*/  @P0 IMAD.WIDE.U32 R210, R217, 0x20, R210 ;  /* 0x00000020d9d20825 */ /* 0x002fc600078e00d2 */
[----:B------:R-:W5:Y:S04]  /*0930*/  @P0 LDG.E.128 R36, desc[UR6][R202.64+0x10] ;  /* 0x00001006ca240981 */ /* 0x000f68000c1e1d00 */
[----:B------:R-:W5:Y:S04]  /*0940*/  @P0 LDG.E.128 R32, desc[UR6][R210.64] ;  /* 0x00000006d2200981 */ /* 0x000f68000c1e1d00 */
[----:B------:R0:W5:Y:S01]  /*0950*/  @P0 LDG.E.128 R28, desc[UR6][R210.64+0x10] ;  /* 0x00001006d21c0981 */ /* 0x000162000c1e1d00 */
[----:B------:R-:W-:-:S04]  /*0960*/  ISETP.NE.AND P0, PT, RZ, UR9, PT ;  /* 0x00000009ff007c0c */ /* 0x000fc8000bf05270 */
[----:B------:R-:W-:Y:S02]  /*0970*/  FSEL R2, R2, RZ, !P0 ;  /* 0x000000ff02027208 */ /* 0x000fe40004000000 */
[----:B--2---:R-:W-:Y:S02]  /*0980*/  SHF.L.U32 R225, R188, 0x10, RZ ;  /* 0x00000010bce17819 */ /* 0x004fe400000006ff */
[C---:B------:R-:W-:Y:S01]  /*0990*/  SHF.L.U32 R215, R189.reuse, 0x10, RZ ;  /* 0x00000010bdd77819 */ /* 0x040fe200000006ff */
[--C-:B----4-:R-:W-:Y:S01]  /*09a0*/  FADD.FTZ R3, -R2, R196.reuse ;  /* 0x000000c402037221 */ /* 0x110fe20000010100 */
[----:B------:R-:W-:Y:S01]  /*09b0*/  PRMT R196, R188, 0x7632, R196 ;  /* 0x00007632bcc47816 */ /* 0x000fe200000000c4 */
[C---:B------:R-:W-:Y:S01]  /*09c0*/  FADD.FTZ R237, -R2.reuse, R198 ;  /* 0x000000c602ed7221 */ /* 0x040fe20000010100 */
[----:B------:R-:W-:Y:S01]  /*09d0*/  PRMT R188, R189, 0x7632, R188 ;  /* 0x00007632bdbc7816 */ /* 0x000fe200000000bc */
[C---:B------:R-:W-:Y:S01]  /*09e0*/  FADD.FTZ R224, -R2.reuse, R27 ;  /* 0x0000001b02e07221 */ /* 0x040fe20000010100 */
[----:B------:R-:W-:Y:S01]  /*09f0*/  FADD.FTZ R235, -R2, R197 ;  /* 0x000000c502eb7221 */ /* 0x000fe20000010100 */
[----:B------:R-:W-:Y:S01]  /*0a00*/  PRMT R189, R190, 0x7632, R189 ;  /* 0x00007632bebd7816 */ /* 0x000fe200000000bd */
[----:B------:R-:W-:Y:S01]  /*0a10*/  FADD.FTZ R26, -R2, R26 ;  /* 0x0000001a021a7221 */ /* 0x000fe20000010100 */
[----:B------:R-:W-:Y:S01]  /*0a20*/  SHF.L.U32 R227, R190, 0x10, RZ ;  /* 0x00000010bee37819 */ /* 0x000fe200000006ff */
[----:B------:R-:W-:Y:S01]  /*0a30*/  FADD.FTZ R218, -R2, R25 ;  /* 0x0000001902da7221 */ /* 0x000fe20000010100 */
[----:B------:R-:W-:-:S02]  /*0a40*/  PRMT R197, R19, 0x7632, R197 ;  /* 0x0000763213c57816 */ /* 0x000fc400000000c5 */
[----:B0-----:R-:W-:Y:S01]  /*0a50*/  SHF.L.U32 R211, R19, 0x10, RZ ;  /* 0x0000001013d37819 */ /* 0x001fe200000006ff */
[C---:B------:R-:W-:Y:S01]  /*0a60*/  FADD.FTZ R27, -R2.reuse, R194 ;  /* 0x000000c2021b7221 */ /* 0x040fe20000010100 */
[C---:B------:R-:W-:Y:S01]  /*0a70*/  PRMT R190, R191.reuse, 0x7632, R190 ;  /* 0x00007632bfbe7816 */ /* 0x040fe200000000be */
[----:B------:R-:W-:Y:S01]  /*0a80*/  FADD.FTZ R19, -R2, R5 ;  /* 0x0000000502137221 */ /* 0x000fe20000010100 */
[----:B------:R-:W-:Y:S01]  /*0a90*/  SHF.L.U32 R196, R196, 0x10, RZ ;  /* 0x00000010c4c47819 */ /* 0x000fe200000006ff */
[----:B------:R-:W-:Y:S01]  /*0aa0*/  FMUL.FTZ R5, R222, R237 ;  /* 0x000000edde057220 */ /* 0x000fe20000410000 */
[----:B------:R-:W-:Y:S01]  /*0ab0*/  SHF.L.U32 R191, R191, 0x10, RZ ;  /* 0x00000010bfbf7819 */ /* 0x000fe200000006ff */
[C---:B------:R-:W-:Y:S01]  /*0ac0*/  FADD.FTZ R245, -R2.reuse, R8 ;  /* 0x0000000802f57221 */ /* 0x040fe20000010100 */
[C---:B------:R-:W-:Y:S01]  /*0ad0*/  FADD.FTZ R249, -R2.reuse, R10 ;  /* 0x0000000a02f97221 */ /* 0x040fe20000010100 */
[----:B------:R-:W-:Y:S01]  /*0ae0*/  FADD.FTZ R247, -R2, R9 ;  /* 0x0000000902f77221 */ /* 0x000fe20000010100 */
[----:B------:R-:W-:Y:S01]  /*0af0*/  FMUL.FTZ R8, R222, R224 ;  /* 0x000000e0de087220 */ /* 0x000fe20000410000 */
[----:B------:R-:W-:Y:S01]  /*0b00*/  FADD.FTZ R198, -R2, R12 ;  /* 0x0000000c02c67221 */ /* 0x000fe20000010100 */
[----:B------:R-:W-:Y:S01]  /*0b10*/  FMUL.FTZ R10, R96, R225 ;  /* 0x000000e1600a7220 */ /* 0x000fe20000410000 */
[----:B------:R-:W-:Y:S01]  /*0b20*/  FADD.FTZ R241, -R2, R6 ;  /* 0x0000000602f17221 */ /* 0x000fe20000010100 */
[C---:B------:R-:W-:Y:S01]  /*0b30*/  FMUL.FTZ R3, R222.reuse, R3 ;  /* 0x00000003de037220 */ /* 0x040fe20000410000 */
[----:B------:R-:W-:Y:S01]  /*0b40*/  FMUL.FTZ R9, R222, R26 ;  /* 0x0000001ade097220 */ /* 0x000fe20000410000 */
[----:B------:R-:W-:Y:S01]  /*0b50*/  SHF.L.U32 R224, R189, 0x10, RZ ;  /* 0x00000010bde07819 */ /* 0x000fe200000006ff */
[C---:B------:R-:W-:Y:S01]  /*0b60*/  FADD.FTZ R233, -R2.reuse, R195 ;  /* 0x000000c302e97221 */ /* 0x040fe20000010100 */
[----:B------:R-:W-:Y:S01]  /*0b70*/  FADD.FTZ R214, -R2, R13 ;  /* 0x0000000d02d67221 */ /* 0x000fe20000010100 */
[C---:B------:R-:W-:Y:S01]  /*0b80*/  PRMT R210, R23.reuse, 0x7632, R210 ;  /* 0x0000763217d27816 */ /* 0x040fe200000000d2 */
[----:B------:R-:W-:Y:S01]  /*0b90*/  FMUL.FTZ R6, R222, R218 ;  /* 0x000000dade067220 */ /* 0x000fe20000410000 */
[----:B------:R-:W-:Y:S01]  /*0ba0*/  SHF.L.U32 R219, R23, 0x10, RZ ;  /* 0x0000001017db7819 */ /* 0x000fe200000006ff */
[C---:B------:R-:W-:Y:S01]  /*0bb0*/  FADD.FTZ R239, -R2.reuse, R199 ;  /* 0x000000c702ef7221 */ /* 0x040fe20000010100 */
[----:B------:R-:W-:Y:S01]  /*0bc0*/  FADD.FTZ R25, -R2, R192 ;  /* 0x000000c002197221 */ /* 0x000fe20000010100 */
[C---:B------:R-:W-:Y:S01]  /*0bd0*/  PRMT R194, R17.reuse, 0x7632, R194 ;  /* 0x0000763211c27816 */ /* 0x040fe200000000c2 */
[C---:B------:R-:W-:Y:S01]  /*0be0*/  FMUL.FTZ R13, R222.reuse, R27 ;  /* 0x0000001bde0d7220 */ /* 0x040fe20000410000 */
[----:B------:R-:W-:Y:S01]  /*0bf0*/  SHF.L.U32 R201, R17, 0x10, RZ ;  /* 0x0000001011c97819 */ /* 0x000fe200000006ff */
[----:B------:R-:W-:Y:S01]  /*0c00*/  FMUL.FTZ R23, R222, R198 ;  /* 0x000000c6de177220 */ /* 0x000fe20000410000 */
[----:B------:R-:W-:Y:S01]  /*0c10*/  PRMT R195, R18, 0x7632, R195 ;  /* 0x0000763212c37816 */ /* 0x000fe200000000c3 */
[C---:B------:R-:W-:Y:S01]  /*0c20*/  FADD.FTZ R24, -R2.reuse, R24 ;  /* 0x0000001802187221 */ /* 0x040fe20000010100 */
[----:B------:R-:W-:Y:S01]  /*0c30*/  FADD.FTZ R193, -R2, R193 ;  /* 0x000000c102c17221 */ /* 0x000fe20000010100 */
[----:B------:R-:W-:Y:S01]  /*0c40*/  PRMT R192, R16, 0x7632, R192 ;  /* 0x0000763210c07816 */ /* 0x000fe200000000c0 */
[----:B------:R-:W-:Y:S01]  /*0c50*/  FADD.FTZ R17, -R2, R4 ;  /* 0x0000000402117221 */ /* 0x000fe20000010100 */
[----:B------:R-:W-:Y:S01]  /*0c60*/  SHF.L.U32 R199, R16, 0x10, RZ ;  /* 0x0000001010c77819 */ /* 0x000fe200000006ff */
[C---:B------:R-:W-:Y:S01]  /*0c70*/  FADD.FTZ R243, -R2.reuse, R7 ;  /* 0x0000000702f37221 */ /* 0x040fe20000010100 */
[C---:B------:R-:W-:Y:S01]  /*0c80*/  FADD.FTZ R251, -R2.reuse, R11 ;  /* 0x0000000b02fb7221 */ /* 0x040fe20000010100 */
[C---:B------:R-:W-:Y:S01]  /*0c90*/  FADD.FTZ R216, -R2.reuse, R14 ;  /* 0x0000000e02d87221 */ /* 0x040fe20000010100 */
[----:B------:R-:W-:Y:S01]  /*0ca0*/  FADD.FTZ R217, -R2, R15 ;  /* 0x0000000f02d97221 */ /* 0x000fe20000010100 */
[-C--:B------:R-:W-:Y:S01]  /*0cb0*/  FFMA.FTZ R102, R5, R215.reuse, R102 ;  /* 0x000000d705667223 */ /* 0x080fe20000010066 */
[----:B------:R-:W-:Y:S01]  /*0cc0*/  FADD.FTZ R126, R126, R215 ;  /* 0x000000d77e7e7221 */ /* 0x000fe20000010000 */
[----:B------:R-:W-:Y:S01]  /*0cd0*/  FMUL.FTZ R12, R98, R215 ;  /* 0x000000d7620c7220 */ /* 0x000fe20000410000 */
[----:B------:R-:W-:Y:S01]  /*0ce0*/  FMUL.FTZ R27, R97, R196 ;  /* 0x000000c4611b7220 */ /* 0x000fe20000410000 */
[----:B------:R-:W-:Y:S01]  /*0cf0*/  FADD.FTZ R198, RZ, R10 ;  /* 0x0000000affc67221 */ /* 0x000fe20000010000 */
[----:B------:R-:W-:Y:S01]  /*0d00*/  FMUL.FTZ R2, R222, R235 ;  /* 0x000000ebde027220 */ /* 0x000fe20000410000 */
[----:B------:R-:W-:Y:S01]  /*0d10*/  FADD.FTZ R130, R130, R191 ;  /* 0x000000bf82827221 */ /* 0x000fe20000010000 */
[-C--:B------:R-:W-:Y:S01]  /*0d20*/  FFMA.FTZ R106, R9, R191.reuse, R106 ;  /* 0x000000bf096a7223 */ /* 0x080fe2000001006a */
[----:B------:R-:W-:Y:S01]  /*0d30*/  FMUL.FTZ R16, R94, R191 ;  /* 0x000000bf5e107220 */ /* 0x000fe20000410000 */
[----:B------:R-:W-:Y:S01]  /*0d40*/  FFMA.FTZ R215, R3, R10, RZ ;  /* 0x0000000a03d77223 */ /* 0x000fe200000100ff */
[----:B------:R-:W-:Y:S01]  /*0d50*/  SHF.L.U32 R218, R188, 0x10, RZ ;  /* 0x00000010bcda7819 */ /* 0x000fe200000006ff */
[----:B------:R-:W-:Y:S01]  /*0d60*/  FADD.FTZ R129, R129, R224 ;  /* 0x000000e081817221 */ /* 0x000fe20000010000 */
[-C--:B------:R-:W-:Y:S01]  /*0d70*/  FFMA.FTZ R105, R6, R224.reuse, R105 ;  /* 0x000000e006697223 */ /* 0x080fe20000010069 */
[----:B------:R-:W-:Y:S01]  /*0d80*/  FMUL.FTZ R191, R93, R224 ;  /* 0x000000e05dbf7220 */ /* 0x000fe20000410000 */
[----:B------:R-:W-:Y:S01]  /*0d90*/  FMUL.FTZ R4, R222, R239 ;  /* 0x000000efde047220 */ /* 0x000fe20000410000 */
[----:B------:R-:W-:Y:S01]  /*0da0*/  SHF.L.U32 R224, R195, 0x10, RZ ;  /* 0x00000010c3e07819 */ /* 0x000fe200000006ff */
[----:B------:R-:W-:Y:S01]  /*0db0*/  FADD.FTZ R195, R198, R27 ;  /* 0x0000001bc6c37221 */ /* 0x000fe20000010000 */
[----:B------:R-:W-:Y:S01]  /*0dc0*/  FFMA.FTZ R198, R2, R27, R215 ;  /* 0x0000001b02c67223 */ /* 0x000fe200000100d7 */
[-C--:B------:R-:W-:Y:S01]  /*0dd0*/  FFMA.FTZ R103, R4, R218.reuse, R103 ;  /* 0x000000da04677223 */ /* 0x080fe20000010067 */
[----:B------:R-:W-:Y:S01]  /*0de0*/  FADD.FTZ R127, R127, R218 ;  /* 0x000000da7f7f7221 */ /* 0x000fe20000010000 */
[----:B------:R-:W-:Y:S01]  /*0df0*/  FMUL.FTZ R189, R99, R218 ;  /* 0x000000da63bd7220 */ /* 0x000fe20000410000 */
[----:B------:R-:W-:Y:S01]  /*0e00*/  PRMT R200, R20, 0x7632, R200 ;  /* 0x0000763214c87816 */ /* 0x000fe200000000c8 */
[----:B------:R-:W-:Y:S01]  /*0e10*/  FADD.FTZ R218, R195, R12 ;  /* 0x0000000cc3da7221 */ /* 0x000fe20000010000 */
[----:B------:R-:W-:Y:S01]  /*0e20*/  SHF.L.U32 R228, R190, 0x10, RZ ;  /* 0x00000010bee47819 */ /* 0x000fe200000006ff */
[----:B------:R-:W-:Y:S01]  /*0e30*/  FFMA.FTZ R195, R5, R12, R198 ;  /* 0x0000000c05c37223 */ /* 0x000fe200000100c6 */
[C---:B------:R-:W-:Y:S01]  /*0e40*/  FMUL.FTZ R11, R222.reuse, R25 ;  /* 0x00000019de0b7220 */ /* 0x040fe20000410000 */
[C---:B------:R-:W-:Y:S01]  /*0e50*/  FMUL.FTZ R190, R222.reuse, R214 ;  /* 0x000000d6debe7220 */ /* 0x040fe20000410000 */
[----:B------:R-:W-:Y:S01]  /*0e60*/  FMUL.FTZ R25, R222, R216 ;  /* 0x000000d8de197220 */ /* 0x000fe20000410000 */
[----:B------:R-:W-:Y:S01]  /*0e70*/  SHF.L.U32 R214, R197, 0x10, RZ ;  /* 0x00000010c5d67819 */ /* 0x000fe200000006ff */
[----:B------:R-:W-:Y:S01]  /*0e80*/  FMUL.FTZ R14, R92, R227 ;  /* 0x000000e35c0e7220 */ /* 0x000fe20000410000 */
[----:B------:R-:W-:Y:S01]  /*0e90*/  SHF.L.U32 R216, R200, 0x10, RZ ;  /* 0x00000010c8d87819 */ /* 0x000fe200000006ff */
[----:B------:R-:W-:Y:S01]  /*0ea0*/  FADD.FTZ R197, R218, R189 ;  /* 0x000000bddac57221 */ /* 0x000fe20000010000 */
[----:B------:R-:W-:Y:S01]  /*0eb0*/  SHF.L.U32 R203, R18, 0x10, RZ ;  /* 0x0000001012cb7819 */ /* 0x000fe200000006ff */
[----:B------:R-:W-:Y:S01]  /*0ec0*/  FMUL.FTZ R7, R222, R24 ;  /* 0x00000018de077220 */ /* 0x000fe20000410000 */
[----:B------:R-:W-:Y:S01]  /*0ed0*/  FFMA.FTZ R200, R4, R189, R195 ;  /* 0x000000bd04c87223 */ /* 0x000fe200000100c3 */
[----:B------:R-:W-:Y:S01]  /*0ee0*/  FMUL.FTZ R18, R222, R193 ;  /* 0x000000c1de127220 */ /* 0x000fe20000410000 */
[----:B------:R-:W-:Y:S01]  /*0ef0*/  FADD.FTZ R131, R131, R228 ;  /* 0x000000e483837221 */ /* 0x000fe20000010000 */
[-C--:B------:R-:W-:Y:S01]  /*0f00*/  FFMA.FTZ R107, R8, R228.reuse, R107 ;  /* 0x000000e4086b7223 */ /* 0x080fe2000001006b */
[----:B------:R-:W-:Y:S01]  /*0f10*/  FMUL.FTZ R193, R95, R228 ;  /* 0x000000e45fc17220 */ /* 0x000fe20000410000 */
[----:B------:R-:W-:Y:S01]  /*0f20*/  PRMT R202, R21, 0x7632, R202 ;  /* 0x0000763215ca7816 */ /* 0x000fe200000000ca */
[----:B------:R-:W-:Y:S01]  /*0f30*/  FADD.FTZ R228, R197, R14 ;  /* 0x0000000ec5e47221 */ /* 0x000fe20000010000 */
[----:B------:R-:W-:-:S02]  /*0f40*/  FFMA.FTZ R195, R7, R14, R200 ;  /* 0x0000000e07c37223 */ /* 0x000fc400000100c8 */
[----:B------:R-:W-:Y:S01]  /*0f50*/  SHF.L.U32 R218, R202, 0x10, RZ ;  /* 0x00000010cada7819 */ /* 0x000fe200000006ff */
[----:B------:R-:W-:Y:S01]  /*0f60*/  FADD.FTZ R197, R228, R191 ;  /* 0x000000bfe4c57221 */ /* 0x000fe20000010000 */
[----:B------:R-:W-:-:S03]  /*0f70*/  FFMA.FTZ R202, R6, R191, R195 ;  /* 0x000000bf06ca7223 */ /* 0x000fc600000100c3 */
        /* <DEDUP_REMOVED lines=9> */
[C---:B------:R-:W-:Y:S01]  /*1010*/  FFMA.FTZ R197, R11.reuse, R192, R234 ;  /* 0x000000c00bc57223 */ /* 0x040fe200000100ea */
[----:B------:R-:W-:Y:S01]  /*1020*/  FFMA.FTZ R108, R11, R199, R108 ;  /* 0x000000c70b6c7223 */ /* 0x000fe2000001006c */
[----:B------:R-:W-:Y:S01]  /*1030*/  FADD.FTZ R132, R132, R199 ;  /* 0x000000c784847221 */ /* 0x000fe20000010000 */
[----:B------:R-:W-:Y:S01]  /*1040*/  SHF.L.U32 R232, R194, 0x10, RZ ;  /* 0x00000010c2e87819 */ /* 0x000fe200000006ff */
[----:B------:R-:W-:Y:S01]  /*1050*/  FFMA.FTZ R109, R18, R230, R109 ;  /* 0x000000e6126d7223 */ /* 0x000fe2000001006d */
[----:B------:R-:W-:Y:S01]  /*1060*/  FADD.FTZ R133, R133, R230 ;  /* 0x000000e685857221 */ /* 0x000fe20000010000 */
[----:B------:R-:W-:Y:S01]  /*1070*/  FMUL.FTZ R194, R90, R201 ;  /* 0x000000c95ac27220 */ /* 0x000fe20000410000 */
        /* <DEDUP_REMOVED lines=22> */
[C---:B------:R-:W-:Y:S01]  /*11e0*/  FFMA.FTZ R201, R15.reuse, R196, R212 ;  /* 0x000000c40fc97223 */ /* 0x040fe200000100d4 */
        /* <DEDUP_REMOVED lines=25> */
[----:B------:R-:W-:Y:S01]  /*1380*/  FMUL.FTZ R202, R82, R231 ;  /* 0x000000e752ca7220 */ /* 0x000fe20000410000 */
[----:B------:R-:W-:Y:S01]  /*1390*/  FADD.FTZ R215, R214, R203 ;  /* 0x000000cbd6d77221 */ /* 0x000fe20000010000 */
[----:B------:R-:W-:Y:S01]  /*13a0*/  FFMA.FTZ R210, R26, R203, R211 ;  /* 0x000000cb1ad27223 */ /* 0x000fe200000100d3 */
[-C--:B------:R-:W-:Y:S01]  /*13b0*/  FFMA.FTZ R120, R23, R213.reuse, R120 ;  /* 0x000000d517787223 */ /* 0x080fe20000010078 */
[----:B------:R-:W-:Y:S01]  /*13c0*/  FADD.FTZ R144, R144, R213 ;  /* 0x000000d590907221 */ /* 0x000fe20000010000 */
[----:B------:R-:W-:Y:S01]  /*13d0*/  FMUL.FTZ R212, R76, R213 ;  /* 0x000000d54cd47220 */ /* 0x000fe20000410000 */
        /* <DEDUP_REMOVED lines=39> */
.L_x_6564:
[----:B-----5:R-:W-:Y:S01]  /*1650*/  ISETP.GE.AND P3, PT, R226, 0x1, PT ;  /* 0x00000001e200780c */ /* 0x020fe20003f66270 */
[----:B0-----:R-:W-:Y:S01]  /*1660*/  HFMA2 R219, -RZ, RZ, 0, 0 ;  /* 0x00000000ffdb7431 */ /* 0x001fe200000001ff */
        /* <DEDUP_REMOVED lines=51> */
.L_x_6565:
[----:B------:R-:W-:Y:S05]  /*19a0*/  BSYNC.RECONVERGENT B1 ;  /* 0x0000000000017941 */ /* 0x000fea0003800200 */
.L_x_6563:
        /* <DEDUP_REMOVED lines=20> */
.L_x_6766:
        /* <DEDUP_REMOVED lines=48> */
.L_x_6571:
[----:B------:R-:W-:Y:S05]  /*1df0*/  BSYNC.RECONVERGENT B2 ;  /* 0x0000000000027941 */ /* 0x000fea0003800200 */
.L_x_6570:
[----:B------:R-:W-:Y:S04]  /*1e00*/  BSSY.RECONVERGENT B2, `(.L_x_6572) ;  /* 0x0000013000027945 */ /* 0x000fe80003800200 */
[----:B------:R-:W-:Y:S05]  /*1e10*/  @!P3 BRA `(.L_x_6573) ;  /* 0x000000000044b947 */ /* 0x000fea0003800000 */
[----:B------:R-:W-:Y:S01]  /*1e20*/  FFMA.FTZ R210, R2, R227, R224 ;  /* 0x000000e302d27223 */ /* 0x000fe200000100e0 */
[----:B------:R-:W-:Y:S02]  /*1e30*/  ISETP.GT.AND P1, PT, R220, RZ, PT ;  /* 0x000000ffdc00720c */ /* 0x000fe40003f24270 */
[----:B-----5:R-:W-:Y:S01]  /*1e40*/  LOP3.LUT P0, RZ, R208, 0xff00, RZ, 0xc0, !PT ;  /* 0x0000ff00d0ff7812 */ /* 0x020fe2000780c0ff */
[----:B------:R-:W-:Y:S01]  /*1e50*/  FADD.FTZ R211, R27, -R210 ;  /* 0x800000d21bd37221 */ /* 0x000fe20000010000 */
[----:B------:R-:W-:-:S03]  /*1e60*/  HFMA2 R210, -RZ, RZ, 0, 0 ;  /* 0x00000000ffd27431 */ /* 0x000fc600000001ff */
        /* <DEDUP_REMOVED lines=12> */
.L_x_6573:
[----:B------:R-:W-:Y:S05]  /*1f30*/  BSYNC.RECONVERGENT B2 ;  /* 0x0000000000027941 */ /* 0x000fea0003800200 */
.L_x_6572:
        /* <DEDUP_REMOVED lines=18> */
.L_x_6575:
[----:B------:R-:W-:Y:S05]  /*2060*/  BSYNC.RECONVERGENT B2 ;  /* 0x0000000000027941 */ /* 0x000fea0003800200 */
.L_x_6574:
        /* <DEDUP_REMOVED lines=19> */
.L_x_6577:
[----:B------:R-:W-:Y:S05]  /*21a0*/  BSYNC.RECONVERGENT B2 ;  /* 0x0000000000027941 */ /* 0x000fea0003800200 */
.L_x_6576:
        /* <DEDUP_REMOVED lines=18> */
.L_x_6579:
[----:B------:R-:W-:Y:S05]  /*22d0*/  BSYNC.RECONVERGENT B2 ;  /* 0x0000000000027941 */ /* 0x000fea0003800200 */
.L_x_6578:
        /* <DEDUP_REMOVED lines=19> */
.L_x_6581:
[----:B------:R-:W-:Y:S05]  /*2410*/  BSYNC.RECONVERGENT B2 ;  /* 0x0000000000027941 */ /* 0x000fea0003800200 */
.L_x_6580:
        /* <DEDUP_REMOVED lines=18> */
.L_x_6583:
[----:B------:R-:W-:Y:S05]  /*2540*/  BSYNC.RECONVERGENT B2 ;  /* 0x0000000000027941 */ /* 0x000fea0003800200 */
.L_x_6582:
        /* <DEDUP_REMOVED lines=20> */
.L_x_6569:
        /* <DEDUP_REMOVED lines=46> */
.L_x_6586:
[----:B------:R-:W-:Y:S05]  /*2970*/  BSYNC.RECONVERGENT B2 ;  /* 0x0000000000027941 */ /* 0x000fea0003800200 */
.L_x_6585:
        /* <DEDUP_REMOVED lines=14> */
.L_x_6588:
[----:B------:R-:W-:Y:S05]  /*2a60*/  BSYNC.RECONVERGENT B2 ;  /* 0x0000000000027941 */ /* 0x000fea0003800200 */
.L_x_6587:
        /* <DEDUP_REMOVED lines=13> */
.L_x_6590:
[----:B------:R-:W-:Y:S05]  /*2b40*/  BSYNC.RECONVERGENT B2 ;  /* 0x0000000000027941 */ /* 0x000fea0003800200 */
.L_x_6589:
        /* <DEDUP_REMOVED lines=14> */
.L_x_6592:
[----:B------:R-:W-:Y:S05]  /*2c30*/  BSYNC.RECONVERGENT B2 ;  /* 0x0000000000027941 */ /* 0x000fea0003800200 */
.L_x_6591:
        /* <DEDUP_REMOVED lines=13> */
.L_x_6594:
[----:B------:R-:W-:Y:S05]  /*2d10*/  BSYNC.RECONVERGENT B2 ;  /* 0x0000000000027941 */ /* 0x000fea0003800200 */
.L_x_6593:
        /* <DEDUP_REMOVED lines=14> */
.L_x_6596:
[----:B------:R-:W-:Y:S05]  /*2e00*/  BSYNC.RECONVERGENT B2 ;  /* 0x0000000000027941 */ /* 0x000fea0003800200 */
.L_x_6595:
        /* <DEDUP_REMOVED lines=13> */
.L_x_6598:
[----:B------:R-:W-:Y:S05]  /*2ee0*/  BSYNC.RECONVERGENT B2 ;  /* 0x0000000000027941 */ /* 0x000fea0003800200 */
.L_x_6597:
        /* <DEDUP_REMOVED lines=15> */
.L_x_6568:
        /* <DEDUP_REMOVED lines=22> */
.L_x_6601:
[----:B------:R-:W-:Y:S05]  /*3140*/  BSYNC.RECONVERGENT B2 ;  /* 0x0000000000027941 */ /* 0x000fea0003800200 */
.L_x_6600:
[----:B------:R-:W-:Y:S04]  /*3150*/  BSSY.RECONVERGENT B2, `(.L_x_6602) ;  /* 0x0000012000027945 */ /* 0x000fe80003800200 */
[----:B------:R-:W-:Y:S05]  /*3160*/  @!P3 BRA `(.L_x_6603) ;  /* 0x000000000040b947 */ /* 0x000fea0003800000 */
[----:B------:R-:W-:Y:S01]  /*3170*/  @P2 FFMA.FTZ R226, R2, R227, R224 ;  /* 0x000000e302e22223 */ /* 0x000fe200000100e0 */
        /* <DEDUP_REMOVED lines=15> */
.L_x_6603:
[----:B------:R-:W-:Y:S05]  /*3270*/  BSYNC.RECONVERGENT B2 ;  /* 0x0000000000027941 */ /* 0x000fea0003800200 */
.L_x_6602:
        /* <DEDUP_REMOVED lines=17> */
.L_x_6605:
[----:B------:R-:W-:Y:S05]  /*3390*/  BSYNC.RECONVERGENT B2 ;  /* 0x0000000000027941 */ /* 0x000fea0003800200 */
.L_x_6604:
        /* <DEDUP_REMOVED lines=18> */
.L_x_6607:
[----:B------:R-:W-:Y:S05]  /*34c0*/  BSYNC.RECONVERGENT B2 ;  /* 0x0000000000027941 */ /* 0x000fea0003800200 */
.L_x_6606:
        /* <DEDUP_REMOVED lines=17> */
.L_x_6609:
[----:B------:R-:W-:Y:S05]  /*35e0*/  BSYNC.RECONVERGENT B2 ;  /* 0x0000000000027941 */ /* 0x000fea0003800200 */
.L_x_6608:
        /* <DEDUP_REMOVED lines=18> */
.L_x_6611:
[----:B------:R-:W-:Y:S05]  /*3710*/  BSYNC.RECONVERGENT B2 ;  /* 0x0000000000027941 */ /* 0x000fea0003800200 */
.L_x_6610:
        /* <DEDUP_REMOVED lines=17> */
.L_x_6613:
[----:B------:R-:W-:Y:S05]  /*3830*/  BSYNC.RECONVERGENT B2 ;  /* 0x0000000000027941 */ /* 0x000fea0003800200 */
.L_x_6612:
[----:B------:R-:W-:Y:S05]  /*3840*/  @!P3 BRA `(.L_x_6584) ;  /* 0x000000080094b947 */ /* 0x000fea0003800000 */
[----:B------:R-:W-:Y:S01]  /*3850*/  @P2 FFMA.FTZ R210, R8, R227, R224 ;  /* 0x000000e308d22223 */ /* 0x000fe200000100e0 */
        /* <DEDUP_REMOVED lines=17> */
.L_x_6599:
[--C-:B------:R-:W-:Y:S01]  /*3970*/  @P2 FFMA.FTZ R180, R2, R227, R224.reuse ;  /* 0x000000e302b42223 */ /* 0x100fe200000100e0 */
[----:B-----5:R-:W-:Y:S01]  /*3980*/  MOV R181, R49 ;  /* 0x0000003100b57202 */ /* 0x020fe20000000f00 */
        /* <DEDUP_REMOVED lines=43> */
.L_x_6615:
[----:B------:R-:W-:Y:S05]  /*3c40*/  BSYNC.RECONVERGENT B2 ;  /* 0x0000000000027941 */ /* 0x000fea0003800200 */
.L_x_6614:
        /* <DEDUP_REMOVED lines=14> */
.L_x_6617:
[----:B------:R-:W-:Y:S05]  /*3d30*/  BSYNC.RECONVERGENT B2 ;  /* 0x0000000000027941 */ /* 0x000fea0003800200 */
.L_x_6616:
        /* <DEDUP_REMOVED lines=13> */
.L_x_6619:
[----:B------:R-:W-:Y:S05]  /*3e10*/  BSYNC.RECONVERGENT B2 ;  /* 0x0000000000027941 */ /* 0x000fea0003800200 */
.L_x_6618:
        /* <DEDUP_REMOVED lines=14> */
.L_x_6621:
[----:B------:R-:W-:Y:S05]  /*3f00*/  BSYNC.RECONVERGENT B2 ;  /* 0x0000000000027941 */ /* 0x000fea0003800200 */
.L_x_6620:
        /* <DEDUP_REMOVED lines=13> */
.L_x_6623:
[----:B------:R-:W-:Y:S05]  /*3fe0*/  BSYNC.RECONVERGENT B2 ;  /* 0x0000000000027941 */ /* 0x000fea0003800200 */
.L_x_6622:
        /* <DEDUP_REMOVED lines=14> */
.L_x_6625:
[----:B------:R-:W-:Y:S05]  /*40d0*/  BSYNC.RECONVERGENT B2 ;  /* 0x0000000000027941 */ /* 0x000fea0003800200 */
.L_x_6624:
        /* <DEDUP_REMOVED lines=13> */
.L_x_6627:
[----:B------:R-:W-:Y:S05]  /*41b0*/  BSYNC.RECONVERGENT B2 ;  /* 0x0000000000027941 */ /* 0x000fea0003800200 */
.L_x_6626:
        /* <DEDUP_REMOVED lines=14> */
.L_x_6584:
[----:B------:R-:W-:Y:S05]  /*42a0*/  BSYNC.RECONVERGENT B1 ;  /* 0x0000000000017941 */ /* 0x000fea0003800200 */
.L_x_6567:
        /* <DEDUP_REMOVED lines=17> */
.L_x_6629:
[----:B------:R-:W-:Y:S05]  /*43c0*/  BSYNC.RECONVERGENT B1 ;  /* 0x0000000000017941 */ /* 0x000fea0003800200 */
.L_x_6628:
        /* <DEDUP_REMOVED lines=48> */
.L_x_6634:
[----:B------:R-:W-:Y:S05]  /*46d0*/  BSYNC.RECONVERGENT B2 ;  /* 0x0000000000027941 */ /* 0x000fea0003800200 */
.L_x_6633:
[----:B------:R-:W-:Y:S04]  /*46e0*/  BSSY.RECONVERGENT B2, `(.L_x_6635) ;  /* 0x000000e000027945 */ /* 0x000fe80003800200 */
[----:B------:R-:W-:Y:S05]  /*46f0*/  @!P3 BRA `(.L_x_6636) ;  /* 0x000000000030b947 */ /* 0x000fea0003800000 */
        /* <DEDUP_REMOVED lines=12> */
.L_x_6636:
[----:B------:R-:W-:Y:S05]  /*47c0*/  BSYNC.RECONVERGENT B2 ;  /* 0x0000000000027941 */ /* 0x000fea0003800200 */
.L_x_6635:
        /* <DEDUP_REMOVED lines=13> */
.L_x_6638:
[----:B------:R-:W-:Y:S05]  /*48a0*/  BSYNC.RECONVERGENT B2 ;  /* 0x0000000000027941 */ /* 0x000fea0003800200 */
.L_x_6637:
        /* <DEDUP_REMOVED lines=14> */
.L_x_6640:
[----:B------:R-:W-:Y:S05]  /*4990*/  BSYNC.RECONVERGENT B2 ;  /* 0x0000000000027941 */ /* 0x000fea0003800200 */
.L_x_6639:
        /* <DEDUP_REMOVED lines=13> */
.L_x_6642:
[----:B------:R-:W-:Y:S05]  /*4a70*/  BSYNC.RECONVERGENT B2 ;  /* 0x0000000000027941 */ /* 0x000fea0003800200 */
.L_x_6641:
        /* <DEDUP_REMOVED lines=14> */
.L_x_6644:
[----:B------:R-:W-:Y:S05]  /*4b60*/  BSYNC.RECONVERGENT B2 ;  /* 0x0000000000027941 */ /* 0x000fea0003800200 */
.L_x_6643:
        /* <DEDUP_REMOVED lines=13> */
.L_x_6646:
[----:B------:R-:W-:Y:S05]  /*4c40*/  BSYNC.RECONVERGENT B2 ;  /* 0x0000000000027941 */ /* 0x000fea0003800200 */
.L_x_6645:
        /* <DEDUP_REMOVED lines=15> */
.L_x_6632:
[----:B------:R-:W-:Y:S04]  /*4d40*/  BSSY.RECONVERGENT B2, `(.L_x_6648) ;  /* 0x0000011000027945 */ /* 0x000fe80003800200 */
[----:B------:R-:W-:Y:S05]  /*4d50*/  @!P3 BRA `(.L_x_6649) ;  /* 0x00000000003cb947 */ /* 0x000fea0003800000 */
[----:B0-----:R-:W-:Y:S01]  /*4d60*/  @P2 FFMA.FTZ R209, R11, R227, R224 ;  /* 0x000000e30bd12223 */ /* 0x001fe200000100e0 */
[----:B------:R-:W-:Y:S02]  /*4d70*/  MOV R208, R40 ;  /* 0x0000002800d07202 */ /* 0x000fe40000000f00 */
        /* <DEDUP_REMOVED lines=13> */
.L_x_6649:
[----:B------:R-:W-:Y:S05]  /*4e50*/  BSYNC.RECONVERGENT B2 ;  /* 0x0000000000027941 */ /* 0x000fea0003800200 */
.L_x_6648:
[----:B------:R-:W-:Y:S04]  /*4e60*/  BSSY.RECONVERGENT B2, `(.L_x_6650) ;  /* 0x0000012000027945 */ /* 0x000fe80003800200 */
[----:B------:R-:W-:Y:S05]  /*4e70*/  @!P3 BRA `(.L_x_6651) ;  /* 0x000000000040b947 */ /* 0x000fea0003800000 */
[----:B0-----:R-:W-:Y:S01]  /*4e80*/  @P2 FFMA.FTZ R210, R18, R227, R224 ;  /* 0x000000e312d22223 */ /* 0x001fe200000100e0 */
[----:B------:R-:W-:Y:S02]  /*4e90*/  LOP3.LUT P4, RZ, R204, 0xff00, RZ, 0xc0, !PT ;  /* 0x0000ff00ccff7812 */ /* 0x000fe4000788c0ff */
[----:B------:R-:W-:Y:S01]  /*4ea0*/  MOV R208, R41 ;  /* 0x0000002900d07202 */ /* 0x000fe20000000f00 */
[----:B------:R-:W-:-:S04]  /*4eb0*/  @P2 FADD.FTZ R210, R195, -R210 ;  /* 0x800000d2c3d22221 */ /* 0x000fc80000010000 */
[----:B------:R-:W-:-:S04]  /*4ec0*/  @P2 FFMA.FTZ R208, R222, R210, R41 ;  /* 0x000000d2ded02223 */ /* 0x000fc80000010029 */
[----:B------:R-:W-:Y:S02]  /*4ed0*/  FMUL.FTZ R208, R208, UR13 ;  /* 0x0000000dd0d07c20 */ /* 0x000fe40008410000 */
[----:B-----5:R-:W-:Y:S02]  /*4ee0*/  @P4 PRMT R209, R172, 0x7632, R209 ;  /* 0x00007632acd14816 */ /* 0x020fe400000000d1 */
        /* <DEDUP_REMOVED lines=9> */
.L_x_6651:
[----:B------:R-:W-:Y:S05]  /*4f80*/  BSYNC.RECONVERGENT B2 ;  /* 0x0000000000027941 */ /* 0x000fea0003800200 */
.L_x_6650:
        /* <DEDUP_REMOVED lines=17> */
.L_x_6653:
[----:B------:R-:W-:Y:S05]  /*50a0*/  BSYNC.RECONVERGENT B2 ;  /* 0x0000000000027941 */ /* 0x000fea0003800200 */
.L_x_6652:
        /* <DEDUP_REMOVED lines=18> */
.L_x_6655:
[----:B------:R-:W-:Y:S05]  /*51d0*/  BSYNC.RECONVERGENT B2 ;  /* 0x0000000000027941 */ /* 0x000fea0003800200 */
.L_x_6654:
        /* <DEDUP_REMOVED lines=17> */
.L_x_6657:
[----:B------:R-:W-:Y:S05]  /*52f0*/  BSYNC.RECONVERGENT B2 ;  /* 0x0000000000027941 */ /* 0x000fea0003800200 */
.L_x_6656:
        /* <DEDUP_REMOVED lines=18> */
.L_x_6659:
[----:B------:R-:W-:Y:S05]  /*5420*/  BSYNC.RECONVERGENT B2 ;  /* 0x0000000000027941 */ /* 0x000fea0003800200 */
.L_x_6658:
        /* <DEDUP_REMOVED lines=17> */
.L_x_6661:
[----:B------:R-:W-:Y:S05]  /*5540*/  BSYNC.RECONVERGENT B2 ;  /* 0x0000000000027941 */ /* 0x000fea0003800200 */
.L_x_6660:
[----:B------:R-:W-:Y:S05]  /*5550*/  @!P3 BRA `(.L_x_6647) ;  /* 0x00000014000cb947 */ /* 0x000fea0003800000 */
[----:B0-----:R-:W-:Y:S01]  /*5560*/  @P2 FFMA.FTZ R208, R24, R227, R224 ;  /* 0x000000e318d02223 */ /* 0x001fe200000100e0 */
[----:B------:R-:W-:Y:S02]  /*5570*/  ISETP.GE.U32.AND P4, PT, R204, RZ, PT ;  /* 0x000000ffcc00720c */ /* 0x000fe40003f86070 */
[----:B------:R-:W-:Y:S01]  /*5580*/  MOV R204, R39 ;  /* 0x0000002700cc7202 */ /* 0x000fe20000000f00 */
[----:B------:R-:W-:Y:S01]  /*5590*/  @P2 FADD.FTZ R208, R201, -R208 ;  /* 0x800000d0c9d02221 */ /* 0x000fe20000010000 */
[----:B------:R-:W-:-:S03]  /*55a0*/  ISETP.GE.U32.AND.EX P4, PT, R205, 0x1000000, PT, P4 ;  /* 0x01000000cd00780c */ /* 0x000fc60003f86140 */
[----:B------:R-:W-:-:S04]  /*55b0*/  @P2 FFMA.FTZ R204, R222, R208, R39 ;  /* 0x000000d0decc2223 */ /* 0x000fc80000010027 */
[----:B------:R-:W-:-:S04]  /*55c0*/  FMUL.FTZ R204, R204, UR13 ;  /* 0x0000000dcccc7c20 */ /* 0x000fc80008410000 */
[----:B------:R-:W-:Y:S01]  /*55d0*/  FMUL.FTZ R210, R204, UR12 ;  /* 0x0000000cccd27c20 */ /* 0x000fe20008410000 */
[----:B------:R-:W-:Y:S01]  /*55e0*/  HFMA2 R204, -RZ, RZ, 0, 0 ;  /* 0x00000000ffcc7431 */ /* 0x000fe200000001ff */
        /* <DEDUP_REMOVED lines=9> */
.L_x_6631:
        /* <DEDUP_REMOVED lines=47> */
.L_x_6664:
[----:B------:R-:W-:Y:S05]  /*5970*/  BSYNC.RECONVERGENT B2 ;  /* 0x0000000000027941 */ /* 0x000fea0003800200 */
.L_x_6663:
        /* <DEDUP_REMOVED lines=14> */
.L_x_6666:
[----:B------:R-:W-:Y:S05]  /*5a60*/  BSYNC.RECONVERGENT B2 ;  /* 0x0000000000027941 */ /* 0x000fea0003800200 */
.L_x_6665:
        /* <DEDUP_REMOVED lines=13> */
.L_x_6668:
[----:B------:R-:W-:Y:S05]  /*5b40*/  BSYNC.RECONVERGENT B2 ;  /* 0x0000000000027941 */ /* 0x000fea0003800200 */
.L_x_6667:
        /* <DEDUP_REMOVED lines=14> */
.L_x_6670:
[----:B------:R-:W-:Y:S05]  /*5c30*/  BSYNC.RECONVERGENT B2 ;  /* 0x0000000000027941 */ /* 0x000fea0003800200 */
.L_x_6669:
        /* <DEDUP_REMOVED lines=13> */
.L_x_6672:
[----:B------:R-:W-:Y:S05]  /*5d10*/  BSYNC.RECONVERGENT B2 ;  /* 0x0000000000027941 */ /* 0x000fea0003800200 */
.L_x_6671:
        /* <DEDUP_REMOVED lines=14> */
.L_x_6674:
[----:B------:R-:W-:Y:S05]  /*5e00*/  BSYNC.RECONVERGENT B2 ;  /* 0x0000000000027941 */ /* 0x000fea0003800200 */
.L_x_6673:
        /* <DEDUP_REMOVED lines=13> */
.L_x_6676:
[----:B------:R-:W-:Y:S05]  /*5ee0*/  BSYNC.RECONVERGENT B2 ;  /* 0x0000000000027941 */ /* 0x000fea0003800200 */
.L_x_6675:
[----:B------:R-:W-:Y:S05]  /*5ef0*/  @!P3 BRA `(.L_x_6647) ;  /* 0x0000000800a4b947 */ /* 0x000fea0003800000 */
        /* <DEDUP_REMOVED lines=14> */
.L_x_6662:
[----:B------:R-:W-:Y:S04]  /*5fe0*/  BSSY.RECONVERGENT B2, `(.L_x_6677) ;  /* 0x0000012000027945 */ /* 0x000fe80003800200 */
[----:B------:R-:W-:Y:S05]  /*5ff0*/  @!P3 BRA `(.L_x_6678) ;  /* 0x000000000040b947 */ /* 0x000fea0003800000 */
[----:B0-----:R-:W-:Y:S01]  /*6000*/  FFMA.FTZ R209, R11, R227, R224 ;  /* 0x000000e30bd17223 */ /* 0x001fe200000100e0 */
[----:B------:R-:W-:Y:S02]  /*6010*/  ISETP.GT.AND P4, PT, R220, RZ, PT ;  /* 0x000000ffdc00720c */ /* 0x000fe40003f84270 */
[----:B------:R-:W-:Y:S01]  /*6020*/  LOP3.LUT P5, RZ, R204, 0xff, RZ, 0xc0, !PT ;  /* 0x000000ffccff7812 */ /* 0x000fe200078ac0ff */
[----:B------:R-:W-:-:S04]  /*6030*/  FADD.FTZ R209, R192, -R209 ;  /* 0x800000d1c0d17221 */ /* 0x000fc80000010000 */
[----:B------:R-:W-:Y:S01]  /*6040*/  FMUL.FTZ R208, R222, R209 ;  /* 0x000000d1ded07220 */ /* 0x000fe20000410000 */
[----:B------:R-:W-:-:S04]  /*6050*/  MOV R209, RZ ;  /* 0x000000ff00d17202 */ /* 0x000fc80000000f00 */
        /* <DEDUP_REMOVED lines=10> */
.L_x_6678:
[----:B------:R-:W-:Y:S05]  /*6100*/  BSYNC.RECONVERGENT B2 ;  /* 0x0000000000027941 */ /* 0x000fea0003800200 */
.L_x_6677:
        /* <DEDUP_REMOVED lines=19> */
.L_x_6680:
[----:B------:R-:W-:Y:S05]  /*6240*/  BSYNC.RECONVERGENT B2 ;  /* 0x0000000000027941 */ /* 0x000fea0003800200 */
.L_x_6679:
        /* <DEDUP_REMOVED lines=18> */
.L_x_6682:
[----:B------:R-:W-:Y:S05]  /*6370*/  BSYNC.RECONVERGENT B2 ;  /* 0x0000000000027941 */ /* 0x000fea0003800200 */
.L_x_6681:
        /* <DEDUP_REMOVED lines=19> */
.L_x_6684:
[----:B------:R-:W-:Y:S05]  /*64b0*/  BSYNC.RECONVERGENT B2 ;  /* 0x0000000000027941 */ /* 0x000fea0003800200 */
.L_x_6683:
        /* <DEDUP_REMOVED lines=18> */
.L_x_6686:
[----:B------:R-:W-:Y:S05]  /*65e0*/  BSYNC.RECONVERGENT B2 ;  /* 0x0000000000027941 */ /* 0x000fea0003800200 */
.L_x_6685:
        /* <DEDUP_REMOVED lines=19> */
.L_x_6688:
[----:B------:R-:W-:Y:S05]  /*6720*/  BSYNC.RECONVERGENT B2 ;  /* 0x0000000000027941 */ /* 0x000fea0003800200 */
.L_x_6687:
        /* <DEDUP_REMOVED lines=18> */
.L_x_6690:
[----:B------:R-:W-:Y:S05]  /*6850*/  BSYNC.RECONVERGENT B2 ;  /* 0x0000000000027941 */ /* 0x000fea0003800200 */
.L_x_6689:
        /* <DEDUP_REMOVED lines=19> */
.L_x_6647:
[----:B------:R-:W-:Y:S05]  /*6990*/  BSYNC.RECONVERGENT B1 ;  /* 0x0000000000017941 */ /* 0x000fea0003800200 */
.L_x_6630:
        /* <DEDUP_REMOVED lines=15> */
.L_x_6692:
[----:B------:R-:W-:Y:S05]  /*6a90*/  BSYNC.RECONVERGENT B1 ;  /* 0x0000000000017941 */ /* 0x000fea0003800200 */
.L_x_6691:
[----:B------:R-:W-:Y:S04]  /*6aa0*/  BSSY.RECONVERGENT B1, `(.L_x_6693) ;  /* 0x000025c000017945 */ /* 0x000fe80003800200 */
[----:B------:R-:W-:Y:S05]  /*6ab0*/  @!P1 BRA `(.L_x_6694) ;  /* 0x0000001000a49947 */ /* 0x000fea0003800000 */
[----:B------:R-:W-:Y:S05]  /*6ac0*/  @!P0 BRA `(.L_x_6695) ;  /* 0x0000000800508947 */ /* 0x000fea0003800000 */
[-CC-:B0-----:R-:W-:Y:S01]  /*6ad0*/  @P2 FFMA.FTZ R180, R26, R227.reuse, R224.reuse ;  /* 0x000000e31ab42223 */ /* 0x181fe200000100e0 */
        /* <DEDUP_REMOVED lines=44> */
.L_x_6697:
[----:B------:R-:W-:Y:S05]  /*6da0*/  BSYNC.RECONVERGENT B2 ;  /* 0x0000000000027941 */ /* 0x000fea0003800200 */
.L_x_6696:
        /* <DEDUP_REMOVED lines=14> */
.L_x_6699:
[----:B------:R-:W-:Y:S05]  /*6e90*/  BSYNC.RECONVERGENT B2 ;  /* 0x0000000000027941 */ /* 0x000fea0003800200 */
.L_x_6698:
        /* <DEDUP_REMOVED lines=13> */
.L_x_6701:
[----:B------:R-:W-:Y:S05]  /*6f70*/  BSYNC.RECONVERGENT B2 ;  /* 0x0000000000027941 */ /* 0x000fea0003800200 */
.L_x_6700:
        /* <DEDUP_REMOVED lines=14> */
.L_x_6703:
[----:B------:R-:W-:Y:S05]  /*7060*/  BSYNC.RECONVERGENT B2 ;  /* 0x0000000000027941 */ /* 0x000fea0003800200 */
.L_x_6702:
        /* <DEDUP_REMOVED lines=13> */
.L_x_6705:
[----:B------:R-:W-:Y:S05]  /*7140*/  BSYNC.RECONVERGENT B2 ;  /* 0x0000000000027941 */ /* 0x000fea0003800200 */
.L_x_6704:
        /* <DEDUP_REMOVED lines=14> */
.L_x_6707:
[----:B------:R-:W-:Y:S05]  /*7230*/  BSYNC.RECONVERGENT B2 ;  /* 0x0000000000027941 */ /* 0x000fea0003800200 */
.L_x_6706:
        /* <DEDUP_REMOVED lines=13> */
.L_x_6709:
[----:B------:R-:W-:Y:S05]  /*7310*/  BSYNC.RECONVERGENT B2 ;  /* 0x0000000000027941 */ /* 0x000fea0003800200 */
.L_x_6708:
        /* <DEDUP_REMOVED lines=15> */
.L_x_6695:
        /* <DEDUP_REMOVED lines=17> */
.L_x_6712:
[----:B------:R-:W-:Y:S05]  /*7520*/  BSYNC.RECONVERGENT B2 ;  /* 0x0000000000027941 */ /* 0x000fea0003800200 */
.L_x_6711:
        /* <DEDUP_REMOVED lines=18> */
.L_x_6714:
[----:B------:R-:W-:Y:S05]  /*7650*/  BSYNC.RECONVERGENT B2 ;  /* 0x0000000000027941 */ /* 0x000fea0003800200 */
.L_x_6713:
        /* <DEDUP_REMOVED lines=17> */
.L_x_6716:
[----:B------:R-:W-:Y:S05]  /*7770*/  BSYNC.RECONVERGENT B2 ;  /* 0x0000000000027941 */ /* 0x000fea0003800200 */
.L_x_6715:
        /* <DEDUP_REMOVED lines=18> */
.L_x_6718:
[----:B------:R-:W-:Y:S05]  /*78a0*/  BSYNC.RECONVERGENT B2 ;  /* 0x0000000000027941 */ /* 0x000fea0003800200 */
.L_x_6717:
        /* <DEDUP_REMOVED lines=17> */
.L_x_6720:
[----:B------:R-:W-:Y:S05]  /*79c0*/  BSYNC.RECONVERGENT B2 ;  /* 0x0000000000027941 */ /* 0x000fea0003800200 */
.L_x_6719:
        /* <DEDUP_REMOVED lines=18> */
.L_x_6722:
[----:B------:R-:W-:Y:S05]  /*7af0*/  BSYNC.RECONVERGENT B2 ;  /* 0x0000000000027941 */ /* 0x000fea0003800200 */
.L_x_6721:
        /* <DEDUP_REMOVED lines=17> */
.L_x_6724:
[----:B------:R-:W-:Y:S05]  /*7c10*/  BSYNC.RECONVERGENT B2 ;  /* 0x0000000000027941 */ /* 0x000fea0003800200 */
.L_x_6723:
[----:B------:R-:W-:Y:S05]  /*7c20*/  @!P3 BRA `(.L_x_6710) ;  /* 0x00000014000cb947 */ /* 0x000fea0003800000 */
[----:B------:R-:W-:Y:S01]  /*7c30*/  @P2 FFMA.FTZ R224, R216, R227, R224 ;  /* 0x000000e3d8e02223 */ /* 0x000fe200000100e0 */
[----:B------:R-:W-:Y:S02]  /*7c40*/  ISETP.GE.U32.AND P1, PT, R206, RZ, PT ;  /* 0x000000ffce00720c */ /* 0x000fe40003f26070 */
[----:B0-----:R-:W-:Y:S01]  /*7c50*/  MOV R204, R31 ;  /* 0x0000001f00cc7202 */ /* 0x001fe20000000f00 */
        /* <DEDUP_REMOVED lines=15> */
.L_x_6694:
        /* <DEDUP_REMOVED lines=47> */
.L_x_6727:
[----:B------:R-:W-:Y:S05]  /*8040*/  BSYNC.RECONVERGENT B2 ;  /* 0x0000000000027941 */ /* 0x000fea0003800200 */
.L_x_6726:
        /* <DEDUP_REMOVED lines=14> */
.L_x_6729:
[----:B------:R-:W-:Y:S05]  /*8130*/  BSYNC.RECONVERGENT B2 ;  /* 0x0000000000027941 */ /* 0x000fea0003800200 */
.L_x_6728:
        /* <DEDUP_REMOVED lines=13> */
.L_x_6731:
[----:B------:R-:W-:Y:S05]  /*8210*/  BSYNC.RECONVERGENT B2 ;  /* 0x0000000000027941 */ /* 0x000fea0003800200 */
.L_x_6730:
        /* <DEDUP_REMOVED lines=14> */
.L_x_6733:
[----:B------:R-:W-:Y:S05]  /*8300*/  BSYNC.RECONVERGENT B2 ;  /* 0x0000000000027941 */ /* 0x000fea0003800200 */
.L_x_6732:
        /* <DEDUP_REMOVED lines=13> */
.L_x_6735:
[----:B------:R-:W-:Y:S05]  /*83e0*/  BSYNC.RECONVERGENT B2 ;  /* 0x0000000000027941 */ /* 0x000fea0003800200 */
.L_x_6734:
        /* <DEDUP_REMOVED lines=14> */
.L_x_6737:
[----:B------:R-:W-:Y:S05]  /*84d0*/  BSYNC.RECONVERGENT B2 ;  /* 0x0000000000027941 */ /* 0x000fea0003800200 */
.L_x_6736:
        /* <DEDUP_REMOVED lines=13> */
.L_x_6739:
[----:B------:R-:W-:Y:S05]  /*85b0*/  BSYNC.RECONVERGENT B2 ;  /* 0x0000000000027941 */ /* 0x000fea0003800200 */
.L_x_6738:
        /* <DEDUP_REMOVED lines=15> */
.L_x_6725:
        /* <DEDUP_REMOVED lines=18> */
.L_x_6741:
[----:B------:R-:W-:Y:S05]  /*87d0*/  BSYNC.RECONVERGENT B2 ;  /* 0x0000000000027941 */ /* 0x000fea0003800200 */
.L_x_6740:
        /* <DEDUP_REMOVED lines=19> */
.L_x_6743:
[----:B------:R-:W-:Y:S05]  /*8910*/  BSYNC.RECONVERGENT B2 ;  /* 0x0000000000027941 */ /* 0x000fea0003800200 */
.L_x_6742:
        /* <DEDUP_REMOVED lines=18> */
.L_x_6745:
[----:B------:R-:W-:Y:S05]  /*8a40*/  BSYNC.RECONVERGENT B2 ;  /* 0x0000000000027941 */ /* 0x000fea0003800200 */
.L_x_6744:
        /* <DEDUP_REMOVED lines=19> */
.L_x_6747:
[----:B------:R-:W-:Y:S05]  /*8b80*/  BSYNC.RECONVERGENT B2 ;  /* 0x0000000000027941 */ /* 0x000fea0003800200 */
.L_x_6746:
        /* <DEDUP_REMOVED lines=18> */
.L_x_6749:
[----:B------:R-:W-:Y:S05]  /*8cb0*/  BSYNC.RECONVERGENT B2 ;  /* 0x0000000000027941 */ /* 0x000fea0003800200 */
.L_x_6748:
        /* <DEDUP_REMOVED lines=19> */
.L_x_6751:
[----:B------:R-:W-:Y:S05]  /*8df0*/  BSYNC.RECONVERGENT B2 ;  /* 0x0000000000027941 */ /* 0x000fea0003800200 */
.L_x_6750:
        /* <DEDUP_REMOVED lines=18> */
.L_x_6753:
[----:B------:R-:W-:Y:S05]  /*8f20*/  BSYNC.RECONVERGENT B2 ;  /* 0x0000000000027941 */ /* 0x000fea0003800200 */
.L_x_6752:
[----:B------:R-:W-:Y:S05]  /*8f30*/  @!P3 BRA `(.L_x_6710) ;  /* 0x000000000048b947 */ /* 0x000fea0003800000 */
[----:B------:R-:W-:Y:S01]  /*8f40*/  FFMA.FTZ R224, R216, R227, R224 ;  /* 0x000000e3d8e07223 */ /* 0x000fe200000100e0 */
[----:B------:R-:W-:Y:S02]  /*8f50*/  ISETP.GE.U32.AND P1, PT, R206, RZ, PT ;  /* 0x000000ffce00720c */ /* 0x000fe40003f26070 */
[----:B------:R-:W-:Y:S01]  /*8f60*/  ISETP.GT.AND P2, PT, R220, RZ, PT ;  /* 0x000000ffdc00720c */ /* 0x000fe20003f44270 */
[----:B0-----:R-:W-:Y:S01]  /*8f70*/  FADD.FTZ R205, R217, -R224 ;  /* 0x800000e0d9cd7221 */ /* 0x001fe20000010000 */
        /* <DEDUP_REMOVED lines=14> */
.L_x_6710:
[----:B------:R-:W-:Y:S05]  /*9060*/  BSYNC.RECONVERGENT B1 ;  /* 0x0000000000017941 */ /* 0x000fea0003800200 */
.L_x_6693:
[----:B0-----:R-:W0:Y:S01]  /*9070*/  @P0 LDC.64 R208, c[0x0][0x478] ;  /* 0x00011e00ffd00b82 */ /* 0x001e220000000a00 */
        /* <DEDUP_REMOVED lines=11> */
.L_x_6562:
[----:B------:R-:W-:Y:S05]  /*9130*/  BSYNC B0 ;  /* 0x0000000000007941 */ /* 0x000fea0003800000 */
.L_x_6561:
        /* <DEDUP_REMOVED lines=209> */
.L_x_6566:
        /* <DEDUP_REMOVED lines=8> */
.L_x_6756:
[----:B------:R-:W-:Y:S05]  /*9ed0*/  BSYNC B1 ;  /* 0x0000000000017941 */ /* 0x000fea0003800000 */
.L_x_6755:
        /* <DEDUP_REMOVED lines=8> */
.L_x_6757:
[----:B------:R-:W-:-:S05]  /*9f60*/  FADD.FTZ R211, R211, R228 ;  /* 0x000000e4d3d37221 */ /* 0x000fca0000010000 */
[----:B------:R-:W-:Y:S01]  /*9f70*/  MOV R232, R211 ;  /* 0x000000d300e87202 */ /* 0x000fe20000000f00 */
[----:B------:R-:W-:Y:S01]  /*9f80*/  HFMA2 R233, -RZ, RZ, 0, 1.1920928955078125e-07 ;  /* 0x00000002ffe97431 */ /* 0x000fe200000001ff */
[----:B------:R-:W-:-:S07]  /*9f90*/  MOV R210, R230 ;  /* 0x000000e600d27202 */ /* 0x000fce0000000f00 */
[----:B------:R-:W-:Y:S05]  /*9fa0*/  WARPSYNC.COLLECTIVE R229, `(.L_x_6758) ;  /* 0x00000000e5087348 */ /* 0x000fea0003c00000 */
[----:B------:R0:W1:Y:S02]  /*9fb0*/  SHFL.BFLY P0, R230, R232, R233, R234 ;  /* 0x0c0000e9e8e67389 */ /* 0x00006400000000ea */
[----:B01----:R-:W-:Y:S05]  /*9fc0*/  ENDCOLLECTIVE ;  /* 0x000000000000791b */ /* 0x003fea0003800000 */
.L_x_6758:
[----:B------:R-:W-:-:S05]  /*9fd0*/  FADD.FTZ R210, R210, R227 ;  /* 0x000000e3d2d27221 */ /* 0x000fca0000010000 */
[----:B------:R-:W-:Y:S02]  /*9fe0*/  MOV R232, R210 ;  /* 0x000000d200e87202 */ /* 0x000fe40000000f00 */
[----:B------:R-:W-:-:S07]  /*9ff0*/  MOV R218, R230 ;  /* 0x000000e600da7202 */ /* 0x000fce0000000f00 */
[----:B------:R-:W-:Y:S05]  /*a000*/  WARPSYNC.COLLECTIVE R229, `(.L_x_6759) ;  /* 0x00000000e5087348 */ /* 0x000fea0003c00000 */
[----:B------:R0:W1:Y:S02]  /*a010*/  SHFL.BFLY P0, R230, R232, R233, R234 ;  /* 0x0c0000e9e8e67389 */ /* 0x00006400000000ea */
[----:B01----:R-:W-:Y:S05]  /*a020*/  ENDCOLLECTIVE ;  /* 0x000000000000791b */ /* 0x003fea0003800000 */
.L_x_6759:
[----:B------:R-:W-:-:S05]  /*a030*/  FADD.FTZ R218, R211, R218 ;  /* 0x000000dad3da7221 */ /* 0x000fca0000010000 */
[----:B------:R-:W-:Y:S01]  /*a040*/  MOV R232, R218 ;  /* 0x000000da00e87202 */ /* 0x000fe20000000f00 */
[----:B------:R-:W-:Y:S01]  /*a050*/  HFMA2 R233, -RZ, RZ, 0, 2.384185791015625e-07 ;  /* 0x00000004ffe97431 */ /* 0x000fe200000001ff */
[----:B------:R-:W-:-:S07]  /*a060*/  MOV R219, R230 ;  /* 0x000000e600db7202 */ /* 0x000fce0000000f00 */
[----:B------:R-:W-:Y:S05]  /*a070*/  WARPSYNC.COLLECTIVE R229, `(.L_x_6760) ;  /* 0x00000000e5087348 */ /* 0x000fea0003c00000 */
[----:B------:R0:W1:Y:S02]  /*a080*/  SHFL.BFLY P0, R230, R232, R233, R234 ;  /* 0x0c0000e9e8e67389 */ /* 0x00006400000000ea */
[----:B01----:R-:W-:Y:S05]  /*a090*/  ENDCOLLECTIVE ;  /* 0x000000000000791b */ /* 0x003fea0003800000 */
.L_x_6760:
[----:B------:R-:W-:-:S05]  /*a0a0*/  FADD.FTZ R219, R210, R219 ;  /* 0x000000dbd2db7221 */ /* 0x000fca0000010000 */
[----:B------:R-:W-:Y:S02]  /*a0b0*/  MOV R232, R219 ;  /* 0x000000db00e87202 */ /* 0x000fe40000000f00 */
[----:B------:R-:W-:-:S07]  /*a0c0*/  MOV R225, R230 ;  /* 0x000000e600e17202 */ /* 0x000fce0000000f00 */
[----:B------:R-:W-:Y:S05]  /*a0d0*/  WARPSYNC.COLLECTIVE R229, `(.L_x_6761) ;  /* 0x00000000e5087348 */ /* 0x000fea0003c00000 */
[----:B------:R0:W1:Y:S02]  /*a0e0*/  SHFL.BFLY P0, R230, R232, R233, R234 ;  /* 0x0c0000e9e8e67389 */ /* 0x00006400000000ea */
[----:B01----:R-:W-:Y:S05]  /*a0f0*/  ENDCOLLECTIVE ;  /* 0x000000000000791b */ /* 0x003fea0003800000 */
.L_x_6761:
[----:B------:R-:W-:-:S05]  /*a100*/  FADD.FTZ R225, R218, R225 ;  /* 0x000000e1dae17221 */ /* 0x000fca0000010000 */
[----:B------:R-:W-:Y:S01]  /*a110*/  MOV R232, R225 ;  /* 0x000000e100e87202 */ /* 0x000fe20000000f00 */
[----:B------:R-:W-:Y:S01]  /*a120*/  HFMA2 R233, -RZ, RZ, 0, 4.76837158203125e-07 ;  /* 0x00000008ffe97431 */ /* 0x000fe200000001ff */
[----:B------:R-:W-:-:S07]  /*a130*/  MOV R224, R230 ;  /* 0x000000e600e07202 */ /* 0x000fce0000000f00 */
[----:B------:R-:W-:Y:S05]  /*a140*/  WARPSYNC.COLLECTIVE R229, `(.L_x_6762) ;  /* 0x00000000e5087348 */ /* 0x000fea0003c00000 */
[----:B------:R0:W1:Y:S02]  /*a150*/  SHFL.BFLY P0, R230, R232, R233, R234 ;  /* 0x0c0000e9e8e67389 */ /* 0x00006400000000ea */
[----:B01----:R-:W-:Y:S05]  /*a160*/  ENDCOLLECTIVE ;  /* 0x000000000000791b */ /* 0x003fea0003800000 */
.L_x_6762:
[----:B------:R-:W-:-:S05]  /*a170*/  FADD.FTZ R224, R219, R224 ;  /* 0x000000e0dbe07221 */ /* 0x000fca0000010000 */
[----:B------:R-:W-:Y:S02]  /*a180*/  MOV R232, R224 ;  /* 0x000000e000e87202 */ /* 0x000fe40000000f00 */
[----:B------:R-:W-:-:S07]  /*a190*/  MOV R228, R230 ;  /* 0x000000e600e47202 */ /* 0x000fce0000000f00 */
[----:B------:R-:W-:Y:S05]  /*a1a0*/  WARPSYNC.COLLECTIVE R229, `(.L_x_6763) ;  /* 0x00000000e5087348 */ /* 0x000fea0003c00000 */
[----:B------:R0:W1:Y:S02]  /*a1b0*/  SHFL.BFLY P0, R230, R232, R233, R234 ;  /* 0x0c0000e9e8e67389 */ /* 0x00006400000000ea */
[----:B01----:R-:W-:Y:S05]  /*a1c0*/  ENDCOLLECTIVE ;  /* 0x000000000000791b */ /* 0x003fea0003800000 */
.L_x_6763:
[----:B------:R-:W-:-:S05]  /*a1d0*/  FADD.FTZ R228, R225, R228 ;  /* 0x000000e4e1e47221 */ /* 0x000fca0000010000 */
[----:B------:R-:W-:Y:S01]  /*a1e0*/  MOV R232, R228 ;  /* 0x000000e400e87202 */ /* 0x000fe20000000f00 */
[----:B------:R-:W-:Y:S01]  /*a1f0*/  HFMA2 R233, -RZ, RZ, 0, 9.5367431640625e-07 ;  /* 0x00000010ffe97431 */ /* 0x000fe200000001ff */
[----:B------:R-:W-:-:S07]  /*a200*/  MOV R227, R230 ;  /* 0x000000e600e37202 */ /* 0x000fce0000000f00 */
[----:B------:R-:W-:Y:S05]  /*a210*/  WARPSYNC.COLLECTIVE R229, `(.L_x_6764) ;  /* 0x00000000e5087348 */ /* 0x000fea0003c00000 */
[----:B------:R0:W1:Y:S02]  /*a220*/  SHFL.BFLY P0, R230, R232, R233, R234 ;  /* 0x0c0000e9e8e67389 */ /* 0x00006400000000ea */
[----:B01----:R-:W-:Y:S05]  /*a230*/  ENDCOLLECTIVE ;  /* 0x000000000000791b */ /* 0x003fea0003800000 */
.L_x_6764:
[----:B------:R-:W-:-:S05]  /*a240*/  FADD.FTZ R227, R224, R227 ;  /* 0x000000e3e0e37221 */ /* 0x000fca0000010000 */
[----:B------:R-:W-:Y:S02]  /*a250*/  MOV R232, R227 ;  /* 0x000000e300e87202 */ /* 0x000fe40000000f00 */
[----:B------:R-:W-:-:S07]  /*a260*/  MOV R231, R230 ;  /* 0x000000e600e77202 */ /* 0x000fce0000000f00 */
[----:B------:R-:W-:Y:S05]  /*a270*/  WARPSYNC.COLLECTIVE R229, `(.L_x_6765) ;  /* 0x00000000e5087348 */ /* 0x000fea0003c00000 */
[----:B------:R0:W1:Y:S02]  /*a280*/  SHFL.BFLY P0, R230, R232, R233, R234 ;  /* 0x0c0000e9e8e67389 */ /* 0x00006400000000ea */
[----:B01----:R-:W-:Y:S05]  /*a290*/  ENDCOLLECTIVE ;  /* 0x000000000000791b */ /* 0x003fea0003800000 */
.L_x_6765:
[----:B------:R-:W-:Y:S05]  /*a2a0*/  BRA `(.L_x_6766) ;  /* 0xffffff7800107947 */ /* 0x000fea000383ffff */
.L_x_6767:
        /* <DEDUP_REMOVED lines=13> */
.L_x_14510:


//--------------------- .text._ZN10layer_norm13ln_bwd_kernelINS_13Kernel_traitsIf6__halfS2_S2_fjLj768ELj1ELj4ELj1ELj16ENS_18Kernel_traits_baseILj768EfS2_S2_S2_fjLj128EEEEELb0ELb0ELb0ELb0EEEvNS_9BwdParamsE --------------------------
	.section	.text._ZN10layer_norm13ln_bwd_kernelINS_13Kernel_traitsIf6__halfS2_S2_fjLj768ELj1ELj4ELj1ELj16ENS_18Kernel_traits_baseILj768EfS2_S2_S2_fjLj128EEEEELb0ELb0ELb0ELb0EEEvNS_9BwdParamsE,"ax",@progbits
	.align	128
        .global         _ZN10layer_norm13ln_bwd_kernelINS_13Kernel_traitsIf6__halfS2_S2_fjLj768ELj1ELj4ELj1ELj16ENS_18Kernel_traits_baseILj768EfS2_S2_S2_fjLj128EEEEELb0ELb0ELb0ELb0EEEvNS_9BwdParamsE
        .type           _ZN10layer_norm13ln_bwd_kernelINS_13Kernel_traitsIf6__halfS2_S2_fjLj768ELj1ELj4ELj1ELj16ENS_18Kernel_traits_baseILj768EfS2_S2_S2_fjLj128EEEEELb0ELb0ELb0ELb0EEEvNS_9BwdParamsE,@function
        .size           _ZN10layer_norm13ln_bwd_kernelINS_13Kernel_traitsIf6__halfS2_S2_fjLj768ELj1ELj4ELj1ELj16ENS_18Kernel_traits_baseILj768EfS2_S2_S2_fjLj128EEEEELb0ELb0ELb0ELb0EEEvNS_9BwdParamsE,(.L_x_14511 - _ZN10layer_norm13ln_bwd_kernelINS_13Kernel_traitsIf6__halfS2_S2_fjLj768ELj1ELj4ELj1ELj16ENS_18Kernel_traits_baseILj768EfS2_S2_S2_fjLj128EEEEELb0ELb0ELb0ELb0EEEvNS_9BwdParamsE)
        .other          _ZN10layer_norm13ln_bwd_kernelINS_13Kernel_traitsIf6__halfS2_S2_fjLj768ELj1ELj4ELj1ELj16ENS_18Kernel_traits_baseILj768EfS2_S2_S2_fjLj128EEEEELb0ELb0ELb0ELb0EEEvNS_9BwdParamsE,@"STO_CUDA_ENTRY STV_DEFAULT"
_ZN10layer_norm13ln_bwd_kernelINS_13Kernel_traitsIf6__halfS2_S2_fjLj768ELj1ELj4ELj1ELj16ENS_18Kernel_traits_baseILj768EfS2_S2_S2_fjLj128EEEEELb0ELb0ELb0ELb0EEEvNS_9BwdParamsE:
.text._ZN10layer_norm13ln_bwd_kernelINS_13Kernel_traitsIf6__halfS2_S2_fjLj768ELj1ELj4ELj1ELj16ENS_18Kernel_traits_baseILj768EfS2_S2_S2_fjLj128EEEEELb0ELb0ELb0ELb0EEEvNS_9BwdParamsE:
        /* <DEDUP_REMOVED lines=91> */
.L_x_6803:
        /* <DEDUP_REMOVED lines=38> */
[----:B--2---:R-:W-:Y:S02]  /*0810*/  HADD2.F32 R141, -RZ, R108.H0_H0 ;  /* 0x2000006cff8d7230 */ /* 0x004fe40000004100 */
[----:B------:R-:W-:Y:S02]  /*0820*/  HADD2.F32 R153, -RZ, R110.H0_H0 ;  /* 0x2000006eff997230 */ /* 0x000fe40000004100 */
[----:B------:R-:W-:Y:S02]  /*0830*/  HADD2.F32 R145, -RZ, R108.H1_H1 ;  /* 0x3000006cff917230 */ /* 0x000fe40000004100 */
[----:B------:R-:W-:Y:S02]  /*0840*/  HADD2.F32 R147, -RZ, R109.H0_H0 ;  /* 0x2000006dff937230 */ /* 0x000fe40000004100 */
[----:B------:R-:W-:Y:S01]  /*0850*/  FADD.FTZ R136, -R152, R153 ;  /* 0x0000009998887221 */ /* 0x000fe20000010100 */
[----:B------:R-:W-:-:S02]  /*0860*/  HADD2.F32 R155, -RZ, R110.H1_H1 ;  /* 0x3000006eff9b7230 */ /* 0x000fc40000004100 */
[C---:B------:R-:W-:Y:S01]  /*0870*/  FADD.FTZ R110, -R152.reuse, R141 ;  /* 0x0000008d986e7221 */ /* 0x040fe20000010100 */
[----:B------:R-:W-:Y:S02]  /*0880*/  HADD2.F32 R149, -RZ, R109.H1_H1 ;  /* 0x3000006dff957230 */ /* 0x000fe40000004100 */
[C---:B------:R-:W-:Y:S01]  /*0890*/  FADD.FTZ R150, -R152.reuse, R145 ;  /* 0x0000009198967221 */ /* 0x040fe20000010100 */
[--C-:B---3--:R-:W-:Y:S02]  /*08a0*/  HADD2.F32 R151, -RZ, R112.reuse.H0_H0 ;  /* 0x20000070ff977230 */ /* 0x108fe40000004100 */
[----:B-----5:R-:W-:Y:S01]  /*08b0*/  FMUL.FTZ R153, R119, R110 ;  /* 0x0000006e77997220 */ /* 0x020fe20000410000 */
[----:B------:R-:W-:Y:S02]  /*08c0*/  HADD2.F32 R148, -RZ, R112.H1_H1 ;  /* 0x30000070ff947230 */ /* 0x000fe40000004100 */
[----:B------:R-:W-:Y:S01]  /*08d0*/  FADD.FTZ R112, -R152, R147 ;  /* 0x0000009398707221 */ /* 0x000fe20000010100 */
[----:B------:R-:W-:-:S02]  /*08e0*/  HADD2.F32 R157, -RZ, R111.H0_H0 ;  /* 0x2000006fff9d7230 */ /* 0x000fc40000004100 */
[----:B------:R-:W-:Y:S01]  /*08f0*/  FADD.FTZ R146, -R152, R149 ;  /* 0x0000009598927221 */ /* 0x000fe20000010100 */
[----:B------:R-:W-:Y:S02]  /*0900*/  HADD2.F32 R111, -RZ, R111.H1_H1 ;  /* 0x3000006fff6f7230 */ /* 0x000fe40000004100 */
[----:B------:R-:W-:Y:S01]  /*0910*/  FADD.FTZ R64, R64, R151 ;  /* 0x0000009740407221 */ /* 0x000fe20000010000 */
[--C-:B------:R-:W-:Y:S02]  /*0920*/  HADD2.F32 R109, -RZ, R113.reuse.H0_H0 ;  /* 0x20000071ff6d7230 */ /* 0x100fe40000004100 */
[----:B------:R-:W-:Y:S01]  /*0930*/  FMUL.FTZ R150, R119, R150 ;  /* 0x0000009677967220 */ /* 0x000fe20000410000 */
[-C--:B------:R-:W-:Y:S01]  /*0940*/  FFMA.FTZ R44, R153, R151.reuse, R44 ;  /* 0x00000097992c7223 */ /* 0x080fe2000001002c */
[----:B------:R-:W-:Y:S01]  /*0950*/  FMUL.FTZ R149, R119, R112 ;  /* 0x0000007077957220 */ /* 0x000fe20000410000 */
[----:B------:R-:W-:Y:S01]  /*0960*/  FMUL.FTZ R151, R20, R151 ;  /* 0x0000009714977220 */ /* 0x000fe20000410000 */
[----:B------:R-:W-:Y:S01]  /*0970*/  FADD.FTZ R138, -R152, R111 ;  /* 0x0000006f988a7221 */ /* 0x000fe20000010100 */
[----:B------:R-:W-:Y:S01]  /*0980*/  FADD.FTZ R65, R65, R148 ;  /* 0x0000009441417221 */ /* 0x000fe20000010000 */
[-C--:B------:R-:W-:Y:S01]  /*0990*/  FFMA.FTZ R45, R150, R148.reuse, R45 ;  /* 0x00000094962d7223 */ /* 0x080fe2000001002d */
[----:B------:R-:W-:Y:S01]  /*09a0*/  FADD.FTZ R66, R66, R109 ;  /* 0x0000006d42427221 */ /* 0x000fe20000010000 */
[-C--:B------:R-:W-:Y:S01]  /*09b0*/  FFMA.FTZ R46, R149, R109.reuse, R46 ;  /* 0x0000006d952e7223 */ /* 0x080fe2000001002e */
[----:B------:R-:W-:Y:S01]  /*09c0*/  FMUL.FTZ R147, R22, R109 ;  /* 0x0000006d16937220 */ /* 0x000fe20000410000 */
[----:B------:R-:W-:Y:S01]  /*09d0*/  FMUL.FTZ R148, R21, R148 ;  /* 0x0000009415947220 */ /* 0x000fe20000410000 */
[----:B------:R-:W-:Y:S01]  /*09e0*/  FADD.FTZ R109, RZ, R151 ;  /* 0x00000097ff6d7221 */ /* 0x000fe20000010000 */
[----:B------:R-:W-:Y:S01]  /*09f0*/  FFMA.FTZ R111, R153, R151, RZ ;  /* 0x00000097996f7223 */ /* 0x000fe200000100ff */
[----:B------:R-:W-:-:S02]  /*0a00*/  HADD2.F32 R144, -RZ, R113.H1_H1 ;  /* 0x30000071ff907230 */ /* 0x000fc40000004100 */
        /* <DEDUP_REMOVED lines=8> */
[----:B------:R-:W-:Y:S01]  /*0a90*/  FADD.FTZ R109, R110, R147 ;  /* 0x000000936e6d7221 */ /* 0x000fe20000010000 */
[----:B------:R-:W-:Y:S01]  /*0aa0*/  FFMA.FTZ R111, R149, R147, R112 ;  /* 0x00000093956f7223 */ /* 0x000fe20000010070 */
[----:B------:R-:W-:-:S02]  /*0ab0*/  HADD2.F32 R114, -RZ, R114.H1_H1 ;  /* 0x30000072ff727230 */ /* 0x000fc40000004100 */
[----:B------:R-:W-:Y:S01]  /*0ac0*/  FADD.FTZ R154, -R152, R157 ;  /* 0x0000009d989a7221 */ /* 0x000fe20000010100 */
[----:B------:R-:W-:Y:S01]  /*0ad0*/  FADD.FTZ R68, R68, R143 ;  /* 0x0000008f44447221 */ /* 0x000fe20000010000 */
[-C--:B------:R-:W-:Y:S01]  /*0ae0*/  FFMA.FTZ R48, R145, R143.reuse, R48 ;  /* 0x0000008f91307223 */ /* 0x080fe20000010030 */
[----:B------:R-:W-:Y:S01]  /*0af0*/  FADD.FTZ R142, -R152, R155 ;  /* 0x0000009b988e7221 */ /* 0x000fe20000010100 */
[----:B------:R-:W-:Y:S01]  /*0b00*/  FMUL.FTZ R143, R24, R143 ;  /* 0x0000008f188f7220 */ /* 0x000fe20000410000 */
[----:B------:R-:W-:Y:S01]  /*0b10*/  FADD.FTZ R110, R109, R144 ;  /* 0x000000906d6e7221 */ /* 0x000fe20000010000 */
[----:B------:R-:W-:Y:S01]  /*0b20*/  FFMA.FTZ R112, R146, R144, R111 ;  /* 0x0000009092707223 */ /* 0x000fe2000001006f */
[--C-:B------:R-:W-:Y:S02]  /*0b30*/  HADD2.F32 R139, -RZ, R115.reuse.H0_H0 ;  /* 0x20000073ff8b7230 */ /* 0x100fe40000004100 */
[C---:B------:R-:W-:Y:S01]  /*0b40*/  FMUL.FTZ R141, R119.reuse, R154 ;  /* 0x0000009a778d7220 */ /* 0x040fe20000410000 */
[----:B------:R-:W-:Y:S01]  /*0b50*/  FMUL.FTZ R142, R119, R142 ;  /* 0x0000008e778e7220 */ /* 0x000fe20000410000 */
[----:B------:R-:W-:Y:S01]  /*0b60*/  FMUL.FTZ R140, R25, R114 ;  /* 0x00000072198c7220 */ /* 0x000fe20000410000 */
[----:B------:R-:W-:Y:S01]  /*0b70*/  FADD.FTZ R109, R110, R143 ;  /* 0x0000008f6e6d7221 */ /* 0x000fe20000010000 */
[----:B------:R-:W-:Y:S01]  /*0b80*/  FFMA.FTZ R111, R145, R143, R112 ;  /* 0x0000008f916f7223 */ /* 0x000fe20000010070 */
[----:B------:R-:W-:-:S02]  /*0b90*/  HADD2.F32 R108, -RZ, R115.H1_H1 ;  /* 0x30000073ff6c7230 */ /* 0x000fc40000004100 */
        /* <DEDUP_REMOVED lines=16> */
.L_x_6772:
[----:B------:R-:W-:Y:S05]  /*0ca0*/  BSYNC.RECONVERGENT B1 ;  /* 0x0000000000017941 */ /* 0x000fea0003800200 */
.L_x_6771:
        /* <DEDUP_REMOVED lines=8> */
[----:B------:R-:W-:Y:S01]  /*0d30*/  IADD3 R155, PT, PT, R155, 0x20, RZ ;  /* 0x000000209b9b7810 */ /* 0x000fe20007ffe0ff */
[----:B--2---:R-:W-:Y:S02]  /*0d40*/  HADD2.F32 R121, -RZ, R108.H0_H0 ;  /* 0x2000006cff797230 */ /* 0x004fe40000004100 */
[----:B------:R-:W-:Y:S02]  /*0d50*/  HADD2.F32 R137, -RZ, R110.H0_H0 ;  /* 0x2000006eff897230 */ /* 0x000fe40000004100 */
[----:B------:R-:W-:Y:S02]  /*0d60*/  HADD2.F32 R125, -RZ, R108.H1_H1 ;  /* 0x3000006cff7d7230 */ /* 0x000fe40000004100 */
[----:B------:R-:W-:Y:S02]  /*0d70*/  HADD2.F32 R129, -RZ, R109.H0_H0 ;  /* 0x2000006dff817230 */ /* 0x000fe40000004100 */
[----:B------:R-:W-:Y:S01]  /*0d80*/  FADD.FTZ R126, -R152, R137 ;  /* 0x00000089987e7221 */ /* 0x000fe20000010100 */
[----:B---3--:R-:W-:-:S02]  /*0d90*/  HADD2.F32 R135, -RZ, R112.H0_H0 ;  /* 0x20000070ff877230 */ /* 0x008fc40000004100 */
[C---:B------:R-:W-:Y:S01]  /*0da0*/  FADD.FTZ R134, -R152.reuse, R125 ;  /* 0x0000007d98867221 */ /* 0x040fe20000010100 */
[----:B------:R-:W-:Y:S02]  /*0db0*/  HADD2.F32 R132, -RZ, R112.H1_H1 ;  /* 0x30000070ff847230 */ /* 0x000fe40000004100 */
[C---:B------:R-:W-:Y:S01]  /*0dc0*/  FADD.FTZ R112, -R152.reuse, R121 ;  /* 0x0000007998707221 */ /* 0x040fe20000010100 */
[----:B------:R-:W-:Y:S02]  /*0dd0*/  HADD2.F32 R133, -RZ, R109.H1_H1 ;  /* 0x3000006dff857230 */ /* 0x000fe40000004100 */
[----:B------:R-:W-:Y:S01]  /*0de0*/  FADD.FTZ R124, -R152, R129 ;  /* 0x00000081987c7221 */ /* 0x000fe20000010100 */
[--C-:B------:R-:W-:Y:S02]  /*0df0*/  HADD2.F32 R159, -RZ, R111.reuse.H0_H0 ;  /* 0x2000006fff9f7230 */ /* 0x100fe40000004100 */
[----:B-----5:R-:W-:Y:S01]  /*0e00*/  FMUL.FTZ R137, R119, R112 ;  /* 0x0000007077897220 */ /* 0x020fe20000410000 */
[----:B------:R-:W-:-:S02]  /*0e10*/  HADD2.F32 R111, -RZ, R111.H1_H1 ;  /* 0x3000006fff6f7230 */ /* 0x000fc40000004100 */
[----:B------:R-:W-:Y:S01]  /*0e20*/  FADD.FTZ R88, R88, R135 ;  /* 0x0000008758587221 */ /* 0x000fe20000010000 */
[----:B------:R-:W-:Y:S01]  /*0e30*/  FMUL.FTZ R134, R119, R134 ;  /* 0x0000008677867220 */ /* 0x000fe20000410000 */
[-C--:B------:R-:W-:Y:S01]  /*0e40*/  FFMA.FTZ R92, R137, R135.reuse, R92 ;  /* 0x00000087895c7223 */ /* 0x080fe2000001005c */
[----:B------:R-:W-:Y:S01]  /*0e50*/  FMUL.FTZ R135, R28, R135 ;  /* 0x000000871c877220 */ /* 0x000fe20000410000 */
[--C-:B------:R-:W-:Y:S02]  /*0e60*/  HADD2.F32 R131, -RZ, R113.reuse.H0_H0 ;  /* 0x20000071ff837230 */ /* 0x100fe40000004100 */
[C---:B------:R-:W-:Y:S01]  /*0e70*/  FADD.FTZ R130, -R152.reuse, R133 ;  /* 0x0000008598827221 */ /* 0x040fe20000010100 */
[----:B------:R-:W-:Y:S01]  /*0e80*/  FADD.FTZ R122, -R152, R111 ;  /* 0x0000006f987a7221 */ /* 0x000fe20000010100 */
[----:B------:R-:W-:Y:S01]  /*0e90*/  FADD.FTZ R89, R89, R132 ;  /* 0x0000008459597221 */ /* 0x000fe20000010000 */
[----:B------:R-:W-:Y:S01]  /*0ea0*/  FMUL.FTZ R133, R119, R124 ;  /* 0x0000007c77857220 */ /* 0x000fe20000410000 */
[-C--:B------:R-:W-:Y:S01]  /*0eb0*/  FFMA.FTZ R93, R134, R132.reuse, R93 ;  /* 0x00000084865d7223 */ /* 0x080fe2000001005d */
[----:B------:R-:W-:Y:S01]  /*0ec0*/  FMUL.FTZ R132, R29, R132 ;  /* 0x000000841d847220 */ /* 0x000fe20000410000 */
[----:B------:R-:W-:Y:S01]  /*0ed0*/  FADD.FTZ R109, R156, R135 ;  /* 0x000000879c6d7221 */ /* 0x000fe20000010000 */
[----:B------:R-:W-:Y:S01]  /*0ee0*/  FFMA.FTZ R111, R137, R135, R154 ;  /* 0x00000087896f7223 */ /* 0x000fe2000001009a */
[----:B------:R-:W-:-:S02]  /*0ef0*/  HADD2.F32 R128, -RZ, R113.H1_H1 ;  /* 0x30000071ff807230 */ /* 0x000fc40000004100 */
[----:B------:R-:W-:Y:S01]  /*0f00*/  FADD.FTZ R90, R90, R131 ;  /* 0x000000835a5a7221 */ /* 0x000fe20000010000 */
[----:B------:R-:W-:Y:S01]  /*0f10*/  FMUL.FTZ R130, R119, R130 ;  /* 0x0000008277827220 */ /* 0x000fe20000410000 */
[-C--:B------:R-:W-:Y:S01]  /*0f20*/  FFMA.FTZ R94, R133, R131.reuse, R94 ;  /* 0x00000083855e7223 */ /* 0x080fe2000001005e */
[----:B------:R-:W-:Y:S01]  /*0f30*/  FMUL.FTZ R131, R30, R131 ;  /* 0x000000831e837220 */ /* 0x000fe20000410000 */
[----:B------:R-:W-:Y:S01]  /*0f40*/  FADD.FTZ R112, R109, R132 ;  /* 0x000000846d707221 */ /* 0x000fe20000010000 */
[----:B------:R-:W-:Y:S01]  /*0f50*/  FFMA.FTZ R124, R134, R132, R111 ;  /* 0x00000084867c7223 */ /* 0x000fe2000001006f */
[----:B------:R-:W-:Y:S02]  /*0f60*/  HADD2.F32 R157, -RZ, R110.H1_H1 ;  /* 0x3000006eff9d7230 */ /* 0x000fe40000004100 */
[----:B------:R-:W-:Y:S01]  /*0f70*/  FADD.FTZ R110, -R152, R159 ;  /* 0x0000009f986e7221 */ /* 0x000fe20000010100 */
        /* <DEDUP_REMOVED lines=11> */
[----:B------:R-:W-:Y:S01]  /*1030*/  FADD.FTZ R158, -R152, R157 ;  /* 0x0000009d989e7221 */ /* 0x000fe20000010100 */
[----:B------:R-:W-:Y:S01]  /*1040*/  FMUL.FTZ R127, R32, R127 ;  /* 0x0000007f207f7220 */ /* 0x000fe20000410000 */
        /* <DEDUP_REMOVED lines=23> */
.L_x_6774:
[----:B------:R-:W-:Y:S05]  /*11c0*/  BSYNC.RECONVERGENT B1 ;  /* 0x0000000000017941 */ /* 0x000fea0003800200 */
.L_x_6773:
[----:B------:R-:W-:Y:S05]  /*11d0*/  @!P2 BRA `(.L_x_6775) ;  /* 0x000000140044a947 */ /* 0x000fea0003800000 */
[----:B------:R-:W0:Y:S08]  /*11e0*/  LDC.64 R6, c[0x0][0x3a8] ;  /* 0x0000ea00ff067b82 */ /* 0x000e300000000a00 */
[----:B------:R-:W1:Y:S01]  /*11f0*/  LDC.64 R4, c[0x0][0x428] ;  /* 0x00010a00ff047b82 */ /* 0x000e620000000a00 */
[----:B0-----:R-:W-:-:S06]  /*1200*/  IMAD.WIDE.U32 R8, R155, 0x10, R6 ;  /* 0x000000109b087825 */ /* 0x001fcc00078e0006 */
[----:B------:R-:W2:Y:S01]  /*1210*/  LDG.E.128 R8, desc[UR6][R8.64] ;  /* 0x0000000608087981 */ /* 0x000ea2000c1e1d00 */
[----:B-1----:R-:W-:-:S06]  /*1220*/  IMAD.WIDE.U32 R4, R155, 0x10, R4 ;  /* 0x000000109b047825 */ /* 0x002fcc00078e0004 */
[----:B------:R-:W3:Y:S01]  /*1230*/  LDG.E.128 R4, desc[UR6][R4.64] ;  /* 0x0000000604047981 */ /* 0x000ee2000c1e1d00 */
[--C-:B--2---:R-:W-:Y:S02]  /*1240*/  HADD2.F32 R3, -RZ, R8.reuse.H0_H0 ;  /* 0x20000008ff037230 */ /* 0x104fe40000004100 */
[----:B------:R-:W-:Y:S02]  /*1250*/  HADD2.F32 R17, -RZ, R9.H1_H1 ;  /* 0x30000009ff117230 */ /* 0x000fe40000004100 */
[----:B------:R-:W-:Y:S02]  /*1260*/  HADD2.F32 R13, -RZ, R8.H1_H1 ;  /* 0x30000008ff0d7230 */ /* 0x000fe40000004100 */
[C---:B------:R-:W-:Y:S01]  /*1270*/  FADD.FTZ R8, -R152.reuse, R3 ;  /* 0x0000000398087221 */ /* 0x040fe20000010100 */
[----:B------:R-:W-:Y:S02]  /*1280*/  HADD2.F32 R109, -RZ, R10.H0_H0 ;  /* 0x2000000aff6d7230 */ /* 0x000fe40000004100 */
[----:B------:R-:W-:Y:S01]  /*1290*/  FADD.FTZ R112, -R152, R17 ;  /* 0x0000001198707221 */ /* 0x000fe20000010100 */
[----:B---3--:R-:W-:-:S02]  /*12a0*/  HADD2.F32 R3, -RZ, R4.H0_H0 ;  /* 0x20000004ff037230 */ /* 0x008fc40000004100 */
[----:B-----5:R-:W-:Y:S01]  /*12b0*/  FMUL.FTZ R17, R119, R8 ;  /* 0x0000000877117220 */ /* 0x020fe20000410000 */
[----:B------:R-:W-:Y:S02]  /*12c0*/  HADD2.F32 R15, -RZ, R9.H0_H0 ;  /* 0x20000009ff0f7230 */ /* 0x000fe40000004100 */
[----:B------:R-:W-:Y:S01]  /*12d0*/  FADD.FTZ R158, -R152, R109 ;  /* 0x0000006d989e7221 */ /* 0x000fe20000010100 */
[--C-:B------:R-:W-:Y:S02]  /*12e0*/  HADD2.F32 R113, -RZ, R11.reuse.H0_H0 ;  /* 0x2000000bff717230 */ /* 0x100fe40000004100 */
[----:B------:R-:W-:Y:S01]  /*12f0*/  FADD.FTZ R76, R76, R3 ;  /* 0x000000034c4c7221 */ /* 0x000fe20000010000 */
[----:B------:R-:W-:Y:S02]  /*1300*/  HADD2.F32 R11, -RZ, R11.H1_H1 ;  /* 0x3000000bff0b7230 */ /* 0x000fe40000004100 */
[----:B------:R-:W-:Y:S01]  /*1310*/  FFMA.FTZ R56, R17, R3, R56 ;  /* 0x0000000311387223 */ /* 0x000fe20000010038 */
[----:B------:R-:W-:-:S02]  /*1320*/  HADD2.F32 R111, -RZ, R10.H1_H1 ;  /* 0x3000000aff6f7230 */ /* 0x000fc40000004100 */
[----:B------:R-:W-:Y:S01]  /*1330*/  FADD.FTZ R10, -R152, R13 ;  /* 0x0000000d980a7221 */ /* 0x000fe20000010100 */
[----:B------:R-:W-:Y:S02]  /*1340*/  HADD2.F32 R16, -RZ, R4.H1_H1 ;  /* 0x30000004ff107230 */ /* 0x000fe40000004100 */
[----:B------:R-:W-:Y:S01]  /*1350*/  FMUL.FTZ R3, R36, R3 ;  /* 0x0000000324037220 */ /* 0x000fe20000410000 */
[C---:B------:R-:W-:Y:S01]  /*1360*/  FADD.FTZ R110, -R152.reuse, R15 ;  /* 0x0000000f986e7221 */ /* 0x040fe20000010100 */
[----:B------:R-:W-:Y:S01]  /*1370*/  FADD.FTZ R18, -R152, R11 ;  /* 0x0000000b98127221 */ /* 0x000fe20000010100 */
[----:B------:R-:W-:Y:S02]  /*1380*/  HADD2.F32 R15, -RZ, R6.H0_H0 ;  /* 0x20000006ff0f7230 */ /* 0x000fe40000004100 */
[C---:B------:R-:W-:Y:S01]  /*1390*/  FMUL.FTZ R11, R119.reuse, R158 ;  /* 0x0000009e770b7220 */ /* 0x040fe20000410000 */
[----:B------:R-:W-:Y:S02]  /*13a0*/  HADD2.F32 R9, -RZ, R5.H0_H0 ;  /* 0x20000005ff097230 */ /* 0x000fe40000004100 */
[----:B------:R-:W-:Y:S01]  /*13b0*/  FMUL.FTZ R4, R119, R10 ;  /* 0x0000000a77047220 */ /* 0x000fe20000410000 */
[----:B------:R-:W-:-:S02]  /*13c0*/  HADD2.F32 R109, -RZ, R7.H0_H0 ;  /* 0x20000007ff6d7230 */ /* 0x000fc40000004100 */
[----:B------:R-:W-:Y:S01]  /*13d0*/  FADD.FTZ R156, R156, R3 ;  /* 0x000000039c9c7221 */ /* 0x000fe20000010000 */
[----:B------:R-:W-:Y:S02]  /*13e0*/  HADD2.F32 R108, -RZ, R7.H1_H1 ;  /* 0x30000007ff6c7230 */ /* 0x000fe40000004100 */
[----:B------:R-:W-:Y:S01]  /*13f0*/  FMUL.FTZ R7, R37, R16 ;  /* 0x0000001025077220 */ /* 0x000fe20000410000 */
[----:B------:R-:W-:Y:S01]  /*1400*/  FFMA.FTZ R13, R17, R3, R154 ;  /* 0x00000003110d7223 */ /* 0x000fe2000001009a */
[----:B------:R-:W-:Y:S02]  /*1410*/  HADD2.F32 R114, -RZ, R5.H1_H1 ;  /* 0x30000005ff727230 */ /* 0x000fe40000004100 */
[----:B------:R-:W-:Y:S01]  /*1420*/  FMUL.FTZ R5, R119, R110 ;  /* 0x0000006e77057220 */ /* 0x000fe20000410000 */
[----:B------:R-:W-:Y:S01]  /*1430*/  FADD.FTZ R80, R80, R15 ;  /* 0x0000000f50507221 */ /* 0x000fe20000010000 */
[-C--:B------:R-:W-:Y:S01]  /*1440*/  FFMA.FTZ R60, R11, R15.reuse, R60 ;  /* 0x0000000f0b3c7223 */ /* 0x080fe2000001003c */
[----:B------:R-:W-:Y:S01]  /*1450*/  FMUL.FTZ R10, R40, R15 ;  /* 0x0000000f280a7220 */ /* 0x000fe20000410000 */
[----:B------:R-:W-:Y:S01]  /*1460*/  FADD.FTZ R77, R77, R16 ;  /* 0x000000104d4d7221 */ /* 0x000fe20000010000 */
[----:B------:R-:W-:Y:S01]  /*1470*/  FFMA.FTZ R57, R4, R16, R57 ;  /* 0x0000001004397223 */ /* 0x000fe20000010039 */
[----:B------:R-:W-:Y:S01]  /*1480*/  FMUL.FTZ R8, R38, R9 ;  /* 0x0000000926087220 */ /* 0x000fe20000410000 */
[----:B------:R-:W-:Y:S01]  /*1490*/  FADD.FTZ R15, R156, R7 ;  /* 0x000000079c0f7221 */ /* 0x000fe20000010000 */
[----:B------:R-:W-:Y:S01]  /*14a0*/  FFMA.FTZ R16, R4, R7, R13 ;  /* 0x0000000704107223 */ /* 0x000fe2000001000d */
[C---:B------:R-:W-:Y:S01]  /*14b0*/  FADD.FTZ R12, -R152.reuse, R111 ;  /* 0x0000006f980c7221 */ /* 0x040fe20000010100 */
[----:B------:R-:W-:Y:S01]  /*14c0*/  FADD.FTZ R14, -R152, R113 ;  /* 0x00000071980e7221 */ /* 0x000fe20000010100 */
[----:B------:R-:W-:Y:S01]  /*14d0*/  FADD.FTZ R78, R78, R9 ;  /* 0x000000094e4e7221 */ /* 0x000fe20000010000 */
[----:B------:R-:W-:Y:S01]  /*14e0*/  FFMA.FTZ R58, R5, R9, R58 ;  /* 0x00000009053a7223 */ /* 0x000fe2000001003a */
[----:B------:R-:W-:-:S02]  /*14f0*/  HADD2.F32 R152, -RZ, R6.H1_H1 ;  /* 0x30000006ff987230 */ /* 0x000fc40000004100 */
        /* <DEDUP_REMOVED lines=8> */
[----:B------:R-:W-:Y:S01]  /*1580*/  FMUL.FTZ R15, R119, R14 ;  /* 0x0000000e770f7220 */ /* 0x000fe20000410000 */
        /* <DEDUP_REMOVED lines=20> */
.L_x_6770:
        /* <DEDUP_REMOVED lines=17> */
[----:B---3--:R-:W-:Y:S02]  /*17e0*/  HADD2.F32 R141, -RZ, R108.H0_H0 ;  /* 0x2000006cff8d7230 */ /* 0x008fe40000004100 */
[--C-:B------:R-:W-:Y:S02]  /*17f0*/  HADD2.F32 R153, -RZ, R110.reuse.H0_H0 ;  /* 0x2000006eff997230 */ /* 0x100fe40000004100 */
[--C-:B------:R-:W-:Y:S02]  /*1800*/  HADD2.F32 R147, -RZ, R109.reuse.H0_H0 ;  /* 0x2000006dff937230 */ /* 0x100fe40000004100 */
[----:B------:R-:W-:Y:S02]  /*1810*/  HADD2.F32 R155, -RZ, R110.H1_H1 ;  /* 0x3000006eff9b7230 */ /* 0x000fe40000004100 */
[----:B------:R-:W-:Y:S01]  /*1820*/  FADD.FTZ R110, -R152, R141 ;  /* 0x0000008d986e7221 */ /* 0x000fe20000010100 */
[----:B------:R-:W-:-:S02]  /*1830*/  HADD2.F32 R149, -RZ, R109.H1_H1 ;  /* 0x3000006dff957230 */ /* 0x000fc40000004100 */
[C---:B------:R-:W-:Y:S01]  /*1840*/  FADD.FTZ R140, -R152.reuse, R153 ;  /* 0x00000099988c7221 */ /* 0x040fe20000010100 */
[----:B------:R-:W-:Y:S02]  /*1850*/  HADD2.F32 R145, -RZ, R108.H1_H1 ;  /* 0x3000006cff917230 */ /* 0x000fe40000004100 */
[C---:B------:R-:W-:Y:S01]  /*1860*/  FADD.FTZ R136, -R152.reuse, R147 ;  /* 0x0000009398887221 */ /* 0x040fe20000010100 */
[----:B----4-:R-:W-:Y:S02]  /*1870*/  HADD2.F32 R151, -RZ, R112.H0_H0 ;  /* 0x20000070ff977230 */ /* 0x010fe40000004100 */
[----:B-----5:R-:W-:Y:S01]  /*1880*/  FMUL.FTZ R153, R119, R110 ;  /* 0x0000006e77997220 */ /* 0x020fe20000410000 */
[--C-:B------:R-:W-:Y:S02]  /*1890*/  HADD2.F32 R157, -RZ, R111.reuse.H0_H0 ;  /* 0x2000006fff9d7230 */ /* 0x100fe40000004100 */
[----:B------:R-:W-:Y:S01]  /*18a0*/  FADD.FTZ R146, -R152, R149 ;  /* 0x0000009598927221 */ /* 0x000fe20000010100 */
[----:B------:R-:W-:-:S02]  /*18b0*/  HADD2.F32 R111, -RZ, R111.H1_H1 ;  /* 0x3000006fff6f7230 */ /* 0x000fc40000004100 */
[----:B------:R-:W-:Y:S01]  /*18c0*/  FADD.FTZ R150, -R152, R145 ;  /* 0x0000009198967221 */ /* 0x000fe20000010100 */
[--C-:B------:R-:W-:Y:S02]  /*18d0*/  HADD2.F32 R109, -RZ, R113.reuse.H0_H0 ;  /* 0x20000071ff6d7230 */ /* 0x100fe40000004100 */
[----:B------:R-:W-:Y:S01]  /*18e0*/  FADD.FTZ R64, R64, R151 ;  /* 0x0000009740407221 */ /* 0x000fe20000010000 */
[----:B------:R-:W-:Y:S02]  /*18f0*/  HADD2.F32 R112, -RZ, R112.H1_H1 ;  /* 0x30000070ff707230 */ /* 0x000fe40000004100 */
[-C--:B------:R-:W-:Y:S01]  /*1900*/  FFMA.FTZ R44, R153, R151.reuse, R44 ;  /* 0x00000097992c7223 */ /* 0x080fe2000001002c */
[C---:B------:R-:W-:Y:S01]  /*1910*/  FMUL.FTZ R149, R119.reuse, R136 ;  /* 0x0000008877957220 */ /* 0x040fe20000410000 */
[----:B------:R-:W-:Y:S01]  /*1920*/  FMUL.FTZ R151, R20, R151 ;  /* 0x0000009714977220 */ /* 0x000fe20000410000 */
[----:B------:R-:W-:Y:S01]  /*1930*/  FADD.FTZ R138, -R152, R111 ;  /* 0x0000006f988a7221 */ /* 0x000fe20000010100 */
[----:B------:R-:W-:Y:S01]  /*1940*/  FMUL.FTZ R150, R119, R150 ;  /* 0x0000009677967220 */ /* 0x000fe20000410000 */
[----:B------:R-:W-:Y:S01]  /*1950*/  FADD.FTZ R66, R66, R109 ;  /* 0x0000006d42427221 */ /* 0x000fe20000010000 */
[-C--:B------:R-:W-:Y:S01]  /*1960*/  FFMA.FTZ R46, R149, R109.reuse, R46 ;  /* 0x0000006d952e7223 */ /* 0x080fe2000001002e */
[----:B------:R-:W-:Y:S01]  /*1970*/  FMUL.FTZ R147, R22, R109 ;  /* 0x0000006d16937220 */ /* 0x000fe20000410000 */
[----:B------:R-:W-:Y:S01]  /*1980*/  FMUL.FTZ R148, R21, R112 ;  /* 0x0000007015947220 */ /* 0x000fe20000410000 */
[----:B------:R-:W-:Y:S01]  /*1990*/  FADD.FTZ R109, RZ, R151 ;  /* 0x00000097ff6d7221 */ /* 0x000fe20000010000 */
[----:B------:R-:W-:Y:S01]  /*19a0*/  FFMA.FTZ R111, R153, R151, RZ ;  /* 0x00000097996f7223 */ /* 0x000fe200000100ff */
[----:B------:R-:W-:-:S02]  /*19b0*/  HADD2.F32 R144, -RZ, R113.H1_H1 ;  /* 0x30000071ff907230 */ /* 0x000fc40000004100 */
[----:B------:R-:W-:Y:S01]  /*19c0*/  FADD.FTZ R65, R65, R112 ;  /* 0x0000007041417221 */ /* 0x000fe20000010000 */
[C---:B------:R-:W-:Y:S01]  /*19d0*/  FFMA.FTZ R45, R150.reuse, R112, R45 ;  /* 0x00000070962d7223 */ /* 0x040fe2000001002d */
        /* <DEDUP_REMOVED lines=41> */
.L_x_6777:
[----:B------:R-:W-:Y:S05]  /*1c70*/  BSYNC.RECONVERGENT B1 ;  /* 0x0000000000017941 */ /* 0x000fea0003800200 */
.L_x_6776:
        /* <DEDUP_REMOVED lines=23> */
[----:B------:R-:W-:Y:S02]  /*1df0*/  HADD2.F32 R157, -RZ, R111.H0_H0 ;  /* 0x2000006fff9d7230 */ /* 0x000fe40000004100 */
[----:B-----5:R-:W-:Y:S01]  /*1e00*/  FMUL.FTZ R137, R119, R112 ;  /* 0x0000007077897220 */ /* 0x020fe20000410000 */
[----:B------:R-:W-:-:S02]  /*1e10*/  HADD2.F32 R109, -RZ, R110.H1_H1 ;  /* 0x3000006eff6d7230 */ /* 0x000fc40000004100 */
[----:B------:R-:W-:Y:S01]  /*1e20*/  FADD.FTZ R88, R88, R135 ;  /* 0x0000008758587221 */ /* 0x000fe20000010000 */
[----:B------:R-:W-:Y:S02]  /*1e30*/  HADD2.F32 R111, -RZ, R111.H1_H1 ;  /* 0x3000006fff6f7230 */ /* 0x000fe40000004100 */
[----:B------:R-:W-:Y:S01]  /*1e40*/  FMUL.FTZ R134, R119, R134 ;  /* 0x0000008677867220 */ /* 0x000fe20000410000 */
[-C--:B------:R-:W-:Y:S01]  /*1e50*/  FFMA.FTZ R92, R137, R135.reuse, R92 ;  /* 0x00000087895c7223 */ /* 0x080fe2000001005c */
[----:B------:R-:W-:Y:S01]  /*1e60*/  FMUL.FTZ R135, R28, R135 ;  /* 0x000000871c877220 */ /* 0x000fe20000410000 */
[--C-:B------:R-:W-:Y:S02]  /*1e70*/  HADD2.F32 R131, -RZ, R113.reuse.H0_H0 ;  /* 0x20000071ff837230 */ /* 0x100fe40000004100 */
[C---:B------:R-:W-:Y:S01]  /*1e80*/  FADD.FTZ R130, -R152.reuse, R133 ;  /* 0x0000008598827221 */ /* 0x040fe20000010100 */
        /* <DEDUP_REMOVED lines=15> */
[--C-:B------:R-:W-:Y:S02]  /*1f80*/  HADD2.F32 R127, -RZ, R114.reuse.H0_H0 ;  /* 0x20000072ff7f7230 */ /* 0x100fe40000004100 */
[----:B------:R-:W-:Y:S01]  /*1f90*/  FADD.FTZ R110, -R152, R157 ;  /* 0x0000009d986e7221 */ /* 0x000fe20000010100 */
        /* <DEDUP_REMOVED lines=34> */
.L_x_6779:
[----:B------:R-:W-:Y:S05]  /*21c0*/  BSYNC.RECONVERGENT B1 ;  /* 0x0000000000017941 */ /* 0x000fea0003800200 */
.L_x_6778:
        /* <DEDUP_REMOVED lines=10> */
[--C-:B---3--:R-:W-:Y:S02]  /*2270*/  HADD2.F32 R3, -RZ, R8.reuse.H0_H0 ;  /* 0x20000008ff037230 */ /* 0x108fe40000004100 */
[----:B------:R-:W-:Y:S02]  /*2280*/  HADD2.F32 R17, -RZ, R9.H0_H0 ;  /* 0x20000009ff117230 */ /* 0x000fe40000004100 */
[----:B------:R-:W-:Y:S02]  /*2290*/  HADD2.F32 R15, -RZ, R8.H1_H1 ;  /* 0x30000008ff0f7230 */ /* 0x000fe40000004100 */
[C---:B------:R-:W-:Y:S01]  /*22a0*/  FADD.FTZ R8, -R152.reuse, R3 ;  /* 0x0000000398087221 */ /* 0x040fe20000010100 */
[----:B------:R-:W-:Y:S02]  /*22b0*/  HADD2.F32 R111, -RZ, R10.H0_H0 ;  /* 0x2000000aff6f7230 */ /* 0x000fe40000004100 */
[----:B------:R-:W-:Y:S01]  /*22c0*/  FADD.FTZ R110, -R152, R17 ;  /* 0x00000011986e7221 */ /* 0x000fe20000010100 */
[----:B----4-:R-:W-:-:S02]  /*22d0*/  HADD2.F32 R3, -RZ, R4.H0_H0 ;  /* 0x20000004ff037230 */ /* 0x010fc40000004100 */
[----:B-----5:R-:W-:Y:S01]  /*22e0*/  FMUL.FTZ R17, R119, R8 ;  /* 0x0000000877117220 */ /* 0x020fe20000410000 */
[----:B------:R-:W-:Y:S02]  /*22f0*/  HADD2.F32 R109, -RZ, R9.H1_H1 ;  /* 0x30000009ff6d7230 */ /* 0x000fe40000004100 */
        /* <DEDUP_REMOVED lines=10> */
[C---:B0-----:R-:W-:Y:S01]  /*23a0*/  FADD.FTZ R12, -R152.reuse, R9 ;  /* 0x00000009980c7221 */ /* 0x041fe20000010100 */
[----:B------:R-:W-:Y:S01]  /*23b0*/  FADD.FTZ R18, -R152, R11 ;  /* 0x0000000b98127221 */ /* 0x000fe20000010100 */
[----:B------:R-:W-:Y:S02]  /*23c0*/  HADD2.F32 R15, -RZ, R6.H0_H0 ;  /* 0x20000006ff0f7230 */ /* 0x000fe40000004100 */
[----:B------:R-:W-:Y:S01]  /*23d0*/  FMUL.FTZ R11, R119, R158 ;  /* 0x0000009e770b7220 */ /* 0x000fe20000410000 */
[----:B------:R-:W-:-:S02]  /*23e0*/  HADD2.F32 R9, -RZ, R5.H0_H0 ;  /* 0x20000005ff097230 */ /* 0x000fc40000004100 */
[----:B------:R-:W-:Y:S01]  /*23f0*/  FMUL.FTZ R4, R119, R10 ;  /* 0x0000000a77047220 */ /* 0x000fe20000410000 */
[--C-:B------:R-:W-:Y:S02]  /*2400*/  HADD2.F32 R109, -RZ, R7.reuse.H0_H0 ;  /* 0x20000007ff6d7230 */ /* 0x100fe40000004100 */
        /* <DEDUP_REMOVED lines=46> */
.L_x_6775:
[----:B------:R-:W-:Y:S05]  /*26f0*/  BSYNC.RECONVERGENT B0 ;  /* 0x0000000000007941 */ /* 0x000fea0003800200 */
.L_x_6769:
        /* <DEDUP_REMOVED lines=20> */
.L_x_6815:
        /* <DEDUP_REMOVED lines=30> */
[----:B------:R-:W-:Y:S01]  /*2a20*/  F2FP.F16.F32.PACK_AB R108, R111, R108 ;  /* 0x0000006c6f6c723e */ /* 0x000fe200000000ff */
        /* <DEDUP_REMOVED lines=14> */
[----:B------:R-:W-:Y:S02]  /*2b10*/  F2FP.F16.F32.PACK_AB R109, R110, R109 ;  /* 0x0000006d6e6d723e */ /* 0x000fe400000000ff */
[----:B------:R-:W-:Y:S02]  /*2b20*/  F2FP.F16.F32.PACK_AB R110, R114, R115 ;  /* 0x00000073726e723e */ /* 0x000fe400000000ff */
[----:B------:R-:W-:Y:S01]  /*2b30*/  F2FP.F16.F32.PACK_AB R111, R152, R111 ;  /* 0x0000006f986f723e */ /* 0x000fe200000000ff */
[----:B------:R-:W-:Y:S06]  /*2b40*/  BRA `(.L_x_6786) ;  /* 0x0000000000a07947 */ /* 0x000fec0003800000 */
.L_x_6785:
        /* <DEDUP_REMOVED lines=14> */
[----:B------:R-:W-:Y:S01]  /*2c30*/  F2FP.F16.F32.PACK_AB R87, R86, R87 ;  /* 0x000000575657723e */ /* 0x000fe200000000ff */
[--C-:B------:R-:W-:Y:S01]  /*2c40*/  FFMA.FTZ R86, R149, R113, R112.reuse ;  /* 0x0000007195567223 */ /* 0x100fe20000010070 */
[----:B------:R-:W-:Y:S01]  /*2c50*/  FADD.FTZ R110, R144, -R109 ;  /* 0x8000006d906e7221 */ /* 0x000fe20000010000 */
[----:B------:R-:W-:Y:S01]  /*2c60*/  FMUL.FTZ R115, R119, R114 ;  /* 0x0000007277737220 */ /* 0x000fe20000410000 */
[----:B------:R-:W-:Y:S01]  /*2c70*/  F2FP.F16.F32.PACK_AB R111, R84, R111 ;  /* 0x0000006f546f723e */ /* 0x000fe200000000ff */
        /* <DEDUP_REMOVED lines=9> */
[C---:B------:R-:W-:Y:S01]  /*2d10*/  F2FP.F16.F32.PACK_AB R86, R114.reuse, R115 ;  /* 0x000000737256723e */ /* 0x040fe200000000ff */
[-C--:B------:R-:W-:Y:S01]  /*2d20*/  FMUL.FTZ R157, R114, R120.reuse ;  /* 0x00000078729d7220 */ /* 0x080fe20000410000 */
[-C--:B------:R-:W-:Y:S01]  /*2d30*/  FMUL.FTZ R114, R85, R120.reuse ;  /* 0x0000007855727220 */ /* 0x080fe20000410000 */
[-C--:B------:R-:W-:Y:S01]  /*2d40*/  FMUL.FTZ R152, R115, R120.reuse ;  /* 0x0000007873987220 */ /* 0x080fe20000410000 */
[C---:B------:R-:W-:Y:S01]  /*2d50*/  F2FP.F16.F32.PACK_AB R85, R108.reuse, R85 ;  /* 0x000000556c55723e */ /* 0x040fe200000000ff */
[-C--:B------:R-:W-:Y:S01]  /*2d60*/  FMUL.FTZ R155, R108, R120.reuse ;  /* 0x000000786c9b7220 */ /* 0x080fe20000410000 */
[-C--:B------:R-:W-:Y:S01]  /*2d70*/  FMUL.FTZ R108, R109, R120.reuse ;  /* 0x000000786d6c7220 */ /* 0x080fe20000410000 */
[C---:B------:R-:W-:Y:S01]  /*2d80*/  FMUL.FTZ R115, R110.reuse, R120 ;  /* 0x000000786e737220 */ /* 0x040fe20000410000 */
[----:B------:R-:W-:-:S02]  /*2d90*/  F2FP.F16.F32.PACK_AB R84, R110, R109 ;  /* 0x0000006d6e54723e */ /* 0x000fc400000000ff */
[----:B------:R-:W-:Y:S02]  /*2da0*/  F2FP.F16.F32.PACK_AB R110, R157, R152 ;  /* 0x000000989d6e723e */ /* 0x000fe400000000ff */
[----:B------:R-:W-:Y:S02]  /*2db0*/  F2FP.F16.F32.PACK_AB R109, R155, R114 ;  /* 0x000000729b6d723e */ /* 0x000fe400000000ff */
[----:B------:R-:W-:-:S07]  /*2dc0*/  F2FP.F16.F32.PACK_AB R108, R115, R108 ;  /* 0x0000006c736c723e */ /* 0x000fce00000000ff */
.L_x_6786:
[----:B------:R-:W0:Y:S08]  /*2dd0*/  @P1 LDC.64 R154, c[0x0][0x478] ;  /* 0x00011e00ff9a1b82 */ /* 0x000e300000000a00 */
[----:B------:R-:W1:Y:S01]  /*2de0*/  LDC.64 R114, c[0x0][0x468] ;  /* 0x00011a00ff727b82 */ /* 0x000e620000000a00 */
[----:B0-----:R-:W-:-:S05]  /*2df0*/  @P1 IMAD.WIDE.U32 R154, R118, 0x10, R154 ;  /* 0x00000010769a1825 */ /* 0x001fca00078e009a */
[----:B------:R0:W-:Y:S01]  /*2e00*/  @P1 STG.E.128 desc[UR6][R154.64], R84 ;  /* 0x000000549a001986 */ /* 0x0001e2000c101d06 */
[C---:B-1----:R-:W-:Y:S01]  /*2e10*/  IMAD.WIDE.U32 R114, R118.reuse, 0x10, R114 ;  /* 0x0000001076727825 */ /* 0x042fe200078e0072 */
[----:B------:R-:W-:-:S04]  /*2e20*/  IADD3 R118, PT, PT, R118, 0x20, RZ ;  /* 0x0000002076767810 */ /* 0x000fc80007ffe0ff */
[----:B------:R0:W-:Y:S03]  /*2e30*/  STG.E.128 desc[UR6][R114.64], R108 ;  /* 0x0000006c72007986 */ /* 0x0001e6000c101d06 */
.L_x_6784:
[----:B------:R-:W-:Y:S05]  /*2e40*/  BSYNC.RECONVERGENT B1 ;  /* 0x0000000000017941 */ /* 0x000fea0003800200 */
.L_x_6783:
        /* <DEDUP_REMOVED lines=44> */
[----:B------:R-:W-:Y:S01]  /*3110*/  F2FP.F16.F32.PACK_AB R108, R115, R108 ;  /* 0x0000006c736c723e */ /* 0x000fe200000000ff */
[----:B------:R-:W-:Y:S06]  /*3120*/  BRA `(.L_x_6790) ;  /* 0x0000000000907947 */ /* 0x000fec0003800000 */
.L_x_6789:
        /* <DEDUP_REMOVED lines=19> */
[----:B------:R-:W-:Y:S01]  /*3260*/  F2FP.F16.F32.PACK_AB R108, R111, R108 ;  /* 0x0000006c6f6c723e */ /* 0x000fe200000000ff */
        /* <DEDUP_REMOVED lines=15> */
[----:B------:R-:W-:-:S07]  /*3360*/  F2FP.F16.F32.PACK_AB R111, R152, R111 ;  /* 0x0000006f986f723e */ /* 0x000fce00000000ff */
.L_x_6790:
[----:B------:R-:W0:Y:S08]  /*3370*/  @P1 LDC.64 R154, c[0x0][0x478] ;  /* 0x00011e00ff9a1b82 */ /* 0x000e300000000a00 */
[----:B------:R-:W1:Y:S01]  /*3380*/  LDC.64 R114, c[0x0][0x468] ;  /* 0x00011a00ff727b82 */ /* 0x000e620000000a00 */
[----:B0-----:R-:W-:-:S05]  /*3390*/  @P1 IMAD.WIDE.U32 R154, R118, 0x10, R154 ;  /* 0x00000010769a1825 */ /* 0x001fca00078e009a */
[----:B------:R2:W-:Y:S01]  /*33a0*/  @P1 STG.E.128 desc[UR6][R154.64], R84 ;  /* 0x000000549a001986 */ /* 0x0005e2000c101d06 */
[C---:B-1----:R-:W-:Y:S01]  /*33b0*/  IMAD.WIDE.U32 R114, R118.reuse, 0x10, R114 ;  /* 0x0000001076727825 */ /* 0x042fe200078e0072 */
[----:B------:R-:W-:-:S04]  /*33c0*/  IADD3 R118, PT, PT, R118, 0x20, RZ ;  /* 0x0000002076767810 */ /* 0x000fc80007ffe0ff */
[----:B------:R2:W-:Y:S03]  /*33d0*/  STG.E.128 desc[UR6][R114.64], R108 ;  /* 0x0000006c72007986 */ /* 0x0005e6000c101d06 */
.L_x_6788:
[----:B------:R-:W-:Y:S05]  /*33e0*/  BSYNC.RECONVERGENT B1 ;  /* 0x0000000000017941 */ /* 0x000fea0003800200 */
.L_x_6787:
        /* <DEDUP_REMOVED lines=30> */
[----:B------:R-:W-:Y:S01]  /*35d0*/  F2FP.F16.F32.PACK_AB R87, R87, R113 ;  /* 0x000000715757723e */ /* 0x000fe200000000ff */
[-C--:B------:R-:W-:Y:S01]  /*35e0*/  FMUL.FTZ R152, R113, R120.reuse ;  /* 0x0000007871987220 */ /* 0x080fe20000410000 */
[C---:B------:R-:W-:Y:S01]  /*35f0*/  F2FP.F16.F32.PACK_AB R85, R108.reuse, R85 ;  /* 0x000000556c55723e */ /* 0x040fe200000000ff */
        /* <DEDUP_REMOVED lines=8> */
[----:B------:R-:W-:Y:S02]  /*3680*/  F2FP.F16.F32.PACK_AB R110, R119, R110 ;  /* 0x0000006e776e723e */ /* 0x000fe400000000ff */
[----:B------:R-:W-:Y:S02]  /*3690*/  F2FP.F16.F32.PACK_AB R109, R115, R112 ;  /* 0x00000070736d723e */ /* 0x000fe400000000ff */
[----:B------:R-:W-:Y:S01]  /*36a0*/  F2FP.F16.F32.PACK_AB R108, R113, R108 ;  /* 0x0000006c716c723e */ /* 0x000fe200000000ff */
[----:B------:R-:W-:Y:S06]  /*36b0*/  BRA `(.L_x_6793) ;  /* 0x0000000000907947 */ /* 0x000fec0003800000 */
.L_x_6792:
        /* <DEDUP_REMOVED lines=36> */
.L_x_6793:
[----:B------:R-:W0:Y:S08]  /*3900*/  @P1 LDC.64 R114, c[0x0][0x478] ;  /* 0x00011e00ff721b82 */ /* 0x000e300000000a00 */
[----:B------:R-:W1:Y:S01]  /*3910*/  LDC.64 R112, c[0x0][0x468] ;  /* 0x00011a00ff707b82 */ /* 0x000e620000000a00 */
[----:B0-----:R-:W-:-:S05]  /*3920*/  @P1 IMAD.WIDE.U32 R114, R118, 0x10, R114 ;  /* 0x0000001076721825 */ /* 0x001fca00078e0072 */
[----:B------:R4:W-:Y:S01]  /*3930*/  @P1 STG.E.128 desc[UR6][R114.64], R84 ;  /* 0x0000005472001986 */ /* 0x0009e2000c101d06 */
[----:B-1----:R-:W-:-:S05]  /*3940*/  IMAD.WIDE.U32 R112, R118, 0x10, R112 ;  /* 0x0000001076707825 */ /* 0x002fca00078e0070 */
[----:B------:R4:W-:Y:S01]  /*3950*/  STG.E.128 desc[UR6][R112.64], R108 ;  /* 0x0000006c70007986 */ /* 0x0009e2000c101d06 */
[----:B------:R-:W-:Y:S05]  /*3960*/  BRA `(.L_x_6791) ;  /* 0x0000001400187947 */ /* 0x000fea0003800000 */
.L_x_6782:
        /* <DEDUP_REMOVED lines=8> */
[--C-:B------:R-:W-:Y:S02]  /*39f0*/  HADD2.F32 R108, -RZ, R107.reuse.H0_H0 ;  /* 0x2000006bff6c7230 */ /* 0x100fe40000004100 */
[----:B------:R-:W-:Y:S01]  /*3a00*/  FFMA.FTZ R115, R142, R113, R112 ;  /* 0x000000718e737223 */ /* 0x000fe20000010070 */
[----:B------:R-:W-:Y:S01]  /*3a10*/  FADD.FTZ R109, R139, -R110 ;  /* 0x8000006e8b6d7221 */ /* 0x000fe20000010000 */
[----:B------:R-:W-:Y:S02]  /*3a20*/  HADD2.F32 R110, -RZ, R107.H1_H1 ;  /* 0x3000006bff6e7230 */ /* 0x000fe40000004100 */
[----:B------:R-:W-:Y:S01]  /*3a30*/  FADD.FTZ R111, R136, -R111 ;  /* 0x8000006f886f7221 */ /* 0x000fe20000010000 */
[----:B------:R-:W-:Y:S01]  /*3a40*/  FADD.FTZ R115, R140, -R115 ;  /* 0x800000738c737221 */ /* 0x000fe20000010000 */
[C---:B-----5:R-:W-:Y:S01]  /*3a50*/  FFMA.FTZ R109, R119.reuse, R109, R108 ;  /* 0x0000006d776d7223 */ /* 0x060fe2000001006c */
[----:B------:R-:W-:Y:S01]  /*3a60*/  FFMA.FTZ R159, R150, R113, R112 ;  /* 0x00000071969f7223 */ /* 0x000fe20000010070 */
[----:B------:R-:W-:Y:S01]  /*3a70*/  FFMA.FTZ R111, R119, R111, R110 ;  /* 0x0000006f776f7223 */ /* 0x000fe2000001006e */
[----:B------:R-:W-:Y:S01]  /*3a80*/  FFMA.FTZ R110, R145, R113, R112 ;  /* 0x00000071916e7223 */ /* 0x000fe20000010070 */
[-C--:B------:R-:W-:Y:S01]  /*3a90*/  FMUL.FTZ R109, R109, R120.reuse ;  /* 0x000000786d6d7220 */ /* 0x080fe20000410000 */
[----:B------:R-:W-:Y:S01]  /*3aa0*/  FADD.FTZ R159, R148, -R159 ;  /* 0x8000009f949f7221 */ /* 0x000fe20000010000 */
[----:B------:R-:W-:-:S05]  /*3ab0*/  FMUL.FTZ R108, R111, R120 ;  /* 0x000000786f6c7220 */ /* 0x000fca0000410000 */
[----:B------:R-:W-:Y:S01]  /*3ac0*/  F2FP.F16.F32.PACK_AB R111, R108, R109 ;  /* 0x0000006d6c6f723e */ /* 0x000fe200000000ff */
[----:B------:R-:W-:Y:S01]  /*3ad0*/  FADD.FTZ R109, R143, -R110 ;  /* 0x8000006e8f6d7221 */ /* 0x000fe20000010000 */
[--C-:B------:R-:W-:Y:S02]  /*3ae0*/  HADD2.F32 R110, -RZ, R106.reuse.H1_H1 ;  /* 0x3000006aff6e7230 */ /* 0x100fe40000004100 */
[----:B------:R-:W-:-:S03]  /*3af0*/  HADD2.F32 R108, -RZ, R106.H0_H0 ;  /* 0x2000006aff6c7230 */ /* 0x000fc60000004100 */
[C---:B------:R-:W-:Y:S01]  /*3b00*/  FFMA.FTZ R155, R119.reuse, R115, R110 ;  /* 0x00000073779b7223 */ /* 0x040fe2000001006e */
[----:B------:R-:W-:Y:S01]  /*3b10*/  FFMA.FTZ R115, R146, R113, R112 ;  /* 0x0000007192737223 */ /* 0x000fe20000010070 */
[----:B------:R-:W-:Y:S01]  /*3b20*/  FFMA.FTZ R109, R119, R109, R108 ;  /* 0x0000006d776d7223 */ /* 0x000fe2000001006c */
[----:B------:R-:W-:Y:S01]  /*3b30*/  FFMA.FTZ R108, R149, R113, R112 ;  /* 0x00000071956c7223 */ /* 0x000fe20000010070 */
[--C-:B------:R-:W-:Y:S02]  /*3b40*/  HADD2.F32 R110, -RZ, R105.reuse.H1_H1 ;  /* 0x30000069ff6e7230 */ /* 0x100fe40000004100 */
[----:B------:R-:W-:Y:S01]  /*3b50*/  FADD.FTZ R115, R144, -R115 ;  /* 0x8000007390737221 */ /* 0x000fe20000010000 */
[----:B------:R-:W-:Y:S01]  /*3b60*/  FMUL.FTZ R155, R155, R120 ;  /* 0x000000789b9b7220 */ /* 0x000fe20000410000 */
[----:B------:R-:W-:Y:S01]  /*3b70*/  FADD.FTZ R161, R147, -R108 ;  /* 0x8000006c93a17221 */ /* 0x000fe20000010000 */
[----:B------:R-:W-:Y:S02]  /*3b80*/  HADD2.F32 R108, -RZ, R105.H0_H0 ;  /* 0x20000069ff6c7230 */ /* 0x000fe40000004100 */
[C---:B------:R-:W-:Y:S01]  /*3b90*/  FFMA.FTZ R163, R119.reuse, R115, R110 ;  /* 0x0000007377a37223 */ /* 0x040fe2000001006e */
[----:B------:R-:W-:Y:S01]  /*3ba0*/  HADD2.F32 R110, -RZ, R104.H1_H1 ;  /* 0x30000068ff6e7230 */ /* 0x000fe20000004100 */
[----:B------:R-:W0:Y:S01]  /*3bb0*/  LDC.64 R114, c[0x0][0x468] ;  /* 0x00011a00ff727b82 */ /* 0x000e220000000a00 */
[----:B------:R-:W-:Y:S01]  /*3bc0*/  FFMA.FTZ R161, R119, R161, R108 ;  /* 0x000000a177a17223 */ /* 0x000fe2000001006c */
[----:B------:R-:W-:-:S02]  /*3bd0*/  FFMA.FTZ R108, R153, R113, R112 ;  /* 0x00000071996c7223 */ /* 0x000fc40000010070 */
[----:B------:R-:W-:Y:S01]  /*3be0*/  FFMA.FTZ R159, R119, R159, R110 ;  /* 0x0000009f779f7223 */ /* 0x000fe2000001006e */
[-C--:B------:R-:W-:Y:S01]  /*3bf0*/  FMUL.FTZ R110, R109, R120.reuse ;  /* 0x000000786d6e7220 */ /* 0x080fe20000410000 */
[-C--:B------:R-:W-:Y:S01]  /*3c00*/  FMUL.FTZ R109, R161, R120.reuse ;  /* 0x00000078a16d7220 */ /* 0x080fe20000410000 */
[----:B------:R-:W-:Y:S01]  /*3c10*/  FADD.FTZ R157, R151, -R108 ;  /* 0x8000006c979d7221 */ /* 0x000fe20000010000 */
[----:B------:R-:W-:Y:S02]  /*3c20*/  HADD2.F32 R108, -RZ, R104.H0_H0 ;  /* 0x20000068ff6c7230 */ /* 0x000fe40000004100 */
[-C--:B------:R-:W-:Y:S01]  /*3c30*/  FMUL.FTZ R152, R163, R120.reuse ;  /* 0x00000078a3987220 */ /* 0x080fe20000410000 */
[----:B------:R-:W-:Y:S01]  /*3c40*/  FMUL.FTZ R159, R159, R120 ;  /* 0x000000789f9f7220 */ /* 0x000fe20000410000 */
[----:B------:R-:W-:Y:S01]  /*3c50*/  F2FP.F16.F32.PACK_AB R110, R155, R110 ;  /* 0x0000006e9b6e723e */ /* 0x000fe200000000ff */
[----:B------:R-:W-:Y:S02]  /*3c60*/  FFMA.FTZ R157, R119, R157, R108 ;  /* 0x0000009d779d7223 */ /* 0x000fe4000001006c */
[----:B------:R-:W-:-:S02]  /*3c70*/  F2FP.F16.F32.PACK_AB R109, R152, R109 ;  /* 0x0000006d986d723e */ /* 0x000fc400000000ff */
[----:B------:R-:W-:-:S05]  /*3c80*/  FMUL.FTZ R108, R157, R120 ;  /* 0x000000789d6c7220 */ /* 0x000fca0000410000 */
[----:B------:R-:W-:Y:S01]  /*3c90*/  F2FP.F16.F32.PACK_AB R108, R159, R108 ;  /* 0x0000006c9f6c723e */ /* 0x000fe200000000ff */
[C---:B0-----:R-:W-:Y:S01]  /*3ca0*/  IMAD.WIDE.U32 R114, R118.reuse, 0x10, R114 ;  /* 0x0000001076727825 */ /* 0x041fe200078e0072 */
[----:B------:R-:W-:-:S04]  /*3cb0*/  IADD3 R118, PT, PT, R118, 0x20, RZ ;  /* 0x0000002076767810 */ /* 0x000fc80007ffe0ff */
[----:B------:R0:W-:Y:S03]  /*3cc0*/  STG.E.128 desc[UR6][R114.64], R108 ;  /* 0x0000006c72007986 */ /* 0x0001e6000c101d06 */
.L_x_6796:
[----:B------:R-:W-:Y:S05]  /*3cd0*/  BSYNC.RECONVERGENT B1 ;  /* 0x0000000000017941 */ /* 0x000fea0003800200 */
.L_x_6795:
[----:B------:R-:W-:Y:S04]  /*3ce0*/  BSSY.RECONVERGENT B1, `(.L_x_6797) ;  /* 0x0000032000017945 */ /* 0x000fe80003800200 */
[----:B------:R-:W-:Y:S05]  /*3cf0*/  @!P3 BRA `(.L_x_6798) ;  /* 0x0000000000c0b947 */ /* 0x000fea0003800000 */
[-CC-:B0-----:R-:W-:Y:S01]  /*3d00*/  FFMA.FTZ R110, R125, R113.reuse, R112.reuse ;  /* 0x000000717d6e7223 */ /* 0x181fe20000010070 */
        /* <DEDUP_REMOVED lines=47> */
.L_x_6798:
[----:B------:R-:W-:Y:S05]  /*4000*/  BSYNC.RECONVERGENT B1 ;  /* 0x0000000000017941 */ /* 0x000fea0003800200 */
.L_x_6797:
[----:B------:R-:W-:Y:S05]  /*4010*/  @!P2 BRA `(.L_x_6791) ;  /* 0x0000000c006ca947 */ /* 0x000fea0003800000 */
[-CC-:B01----:R-:W-:Y:S01]  /*4020*/  FFMA.FTZ R108, R6, R113.reuse, R112.reuse ;  /* 0x00000071066c7223 */ /* 0x183fe20000010070 */
[-CC-:B------:R-:W-:Y:S01]  /*4030*/  FFMA.FTZ R109, R5, R113.reuse, R112.reuse ;  /* 0x00000071056d7223 */ /* 0x180fe20000010070 */
[-C--:B------:R-:W-:Y:S01]  /*4040*/  FFMA.FTZ R111, R15, R113.reuse, R112 ;  /* 0x000000710f6f7223 */ /* 0x080fe20000010070 */
[----:B------:R-:W-:Y:S02]  /*4050*/  HADD2.F32 R114, -RZ, R103.H0_H0 ;  /* 0x20000067ff727230 */ /* 0x000fe40000004100 */
[----:B------:R-:W-:Y:S01]  /*4060*/  FADD.FTZ R161, R9, -R108 ;  /* 0x8000006c09a17221 */ /* 0x000fe20000010000 */
[----:B------:R-:W-:Y:S01]  /*4070*/  FADD.FTZ R109, R8, -R109 ;  /* 0x8000006d086d7221 */ /* 0x000fe20000010000 */
[----:B------:R-:W-:Y:S02]  /*4080*/  HADD2.F32 R108, -RZ, R101.H0_H0 ;  /* 0x20000065ff6c7230 */ /* 0x000fe40000004100 */
[----:B------:R-:W-:Y:S01]  /*4090*/  FADD.FTZ R111, R14, -R111 ;  /* 0x8000006f0e6f7221 */ /* 0x000fe20000010000 */
[-CC-:B------:R-:W-:Y:S01]  /*40a0*/  FFMA.FTZ R155, R18, R113.reuse, R112.reuse ;  /* 0x00000071129b7223 */ /* 0x180fe20000010070 */
[----:B------:R-:W-:Y:S01]  /*40b0*/  FFMA.FTZ R115, R11, R113, R112 ;  /* 0x000000710b737223 */ /* 0x000fe20000010070 */
[----:B------:R-:W-:-:S02]  /*40c0*/  HADD2.F32 R152, -RZ, R103.H1_H1 ;  /* 0x30000067ff987230 */ /* 0x000fc40000004100 */
[C---:B-----5:R-:W-:Y:S01]  /*40d0*/  FFMA.FTZ R157, R119.reuse, R109, R108 ;  /* 0x0000006d779d7223 */ /* 0x060fe2000001006c */
[----:B------:R-:W-:Y:S01]  /*40e0*/  FFMA.FTZ R111, R119, R111, R114 ;  /* 0x0000006f776f7223 */ /* 0x000fe20000010072 */
[----:B------:R-:W0:Y:S01]  /*40f0*/  LDC.64 R108, c[0x0][0x468] ;  /* 0x00011a00ff6c7b82 */ /* 0x000e220000000a00 */
[--C-:B------:R-:W-:Y:S02]  /*4100*/  HADD2.F32 R114, -RZ, R102.reuse.H0_H0 ;  /* 0x20000066ff727230 */ /* 0x100fe40000004100 */
[-CC-:B------:R-:W-:Y:S01]  /*4110*/  FFMA.FTZ R154, R12, R113.reuse, R112.reuse ;  /* 0x000000710c9a7223 */ /* 0x180fe20000010070 */
[-CC-:B------:R-:W-:Y:S01]  /*4120*/  FFMA.FTZ R110, R17, R113.reuse, R112.reuse ;  /* 0x00000071116e7223 */ /* 0x180fe20000010070 */
[----:B------:R-:W-:Y:S01]  /*4130*/  FADD.FTZ R155, R16, -R155 ;  /* 0x8000009b109b7221 */ /* 0x000fe20000010000 */
[----:B------:R-:W-:Y:S01]  /*4140*/  FADD.FTZ R115, R10, -R115 ;  /* 0x800000730a737221 */ /* 0x000fe20000010000 */
[----:B------:R-:W-:Y:S01]  /*4150*/  FFMA.FTZ R112, R4, R113, R112 ;  /* 0x0000007104707223 */ /* 0x000fe20000010070 */
[----:B------:R-:W-:Y:S01]  /*4160*/  FADD.FTZ R159, R3, -R110 ;  /* 0x8000006e039f7221 */ /* 0x000fe20000010000 */
[C---:B------:R-:W-:Y:S01]  /*4170*/  FFMA.FTZ R155, R119.reuse, R155, R152 ;  /* 0x0000009b779b7223 */ /* 0x040fe20000010098 */
[----:B------:R-:W-:Y:S01]  /*4180*/  FFMA.FTZ R115, R119, R115, R114 ;  /* 0x0000007377737223 */ /* 0x000fe20000010072 */
[----:B------:R-:W-:-:S02]  /*4190*/  HADD2.F32 R152, -RZ, R102.H1_H1 ;  /* 0x30000066ff987230 */ /* 0x000fc40000004100 */
[----:B------:R-:W-:Y:S01]  /*41a0*/  FADD.FTZ R163, R7, -R112 ;  /* 0x8000007007a37221 */ /* 0x000fe20000010000 */
[----:B------:R-:W-:Y:S02]  /*41b0*/  HADD2.F32 R114, -RZ, R101.H1_H1 ;  /* 0x30000065ff727230 */ /* 0x000fe40000004100 */
[----:B------:R-:W-:Y:S01]  /*41c0*/  FADD.FTZ R113, R13, -R154 ;  /* 0x8000009a0d717221 */ /* 0x000fe20000010000 */
[--C-:B------:R-:W-:Y:S02]  /*41d0*/  HADD2.F32 R110, -RZ, R100.reuse.H0_H0 ;  /* 0x20000064ff6e7230 */ /* 0x100fe40000004100 */
[-C--:B------:R-:W-:Y:S01]  /*41e0*/  FMUL.FTZ R111, R111, R120.reuse ;  /* 0x000000786f6f7220 */ /* 0x080fe20000410000 */
[----:B------:R-:W-:Y:S02]  /*41f0*/  HADD2.F32 R112, -RZ, R100.H1_H1 ;  /* 0x30000064ff707230 */ /* 0x000fe40000004100 */
[C---:B------:R-:W-:Y:S01]  /*4200*/  FFMA.FTZ R113, R119.reuse, R113, R152 ;  /* 0x0000007177717223 */ /* 0x040fe20000010098 */
        /* <DEDUP_REMOVED lines=12> */
[----:B------:R-:W-:Y:S02]  /*42d0*/  F2FP.F16.F32.PACK_AB R110, R113, R110 ;  /* 0x0000006e716e723e */ /* 0x000fe400000000ff */
[----:B------:R-:W-:Y:S02]  /*42e0*/  F2FP.F16.F32.PACK_AB R109, R112, R157 ;  /* 0x0000009d706d723e */ /* 0x000fe400000000ff */
[----:B------:R-:W-:-:S05]  /*42f0*/  F2FP.F16.F32.PACK_AB R108, R120, R159 ;  /* 0x0000009f786c723e */ /* 0x000fca00000000ff */
[----:B------:R3:W-:Y:S01]  /*4300*/  STG.E.128 desc[UR6][R118.64], R108 ;  /* 0x0000006c76007986 */ /* 0x0007e2000c101d06 */
[----:B------:R-:W-:Y:S05]  /*4310*/  BRA `(.L_x_6791) ;  /* 0x0000000800ac7947 */ /* 0x000fea0003800000 */
.L_x_6794:
[----:B------:R-:W-:Y:S04]  /*4320*/  BSSY.RECONVERGENT B1, `(.L_x_6799) ;  /* 0x0000039000017945 */ /* 0x000fe80003800200 */
[----:B------:R-:W-:Y:S05]  /*4330*/  @!P5 BRA `(.L_x_6800) ;  /* 0x0000000000dcd947 */ /* 0x000fea0003800000 */
[-CC-:B------:R-:W-:Y:S01]  /*4340*/  FFMA.FTZ R84, R153, R113.reuse, R112.reuse ;  /* 0x0000007199547223 */ /* 0x180fe20000010070 */
[-CC-:B------:R-:W-:Y:S01]  /*4350*/  FFMA.FTZ R85, R150, R113.reuse, R112.reuse ;  /* 0x0000007196557223 */ /* 0x180fe20000010070 */
[--C-:B------:R-:W-:Y:S02]  /*4360*/  HADD2.F32 R86, -RZ, R104.reuse.H0_H0 ;  /* 0x20000068ff567230 */ /* 0x100fe40000004100 */
[-CC-:B------:R-:W-:Y:S01]  /*4370*/  FFMA.FTZ R110, R149, R113.reuse, R112.reuse ;  /* 0x00000071956e7223 */ /* 0x180fe20000010070 */
[----:B------:R-:W-:Y:S01]  /*4380*/  FFMA.FTZ R111, R146, R113, R112 ;  /* 0x00000071926f7223 */ /* 0x000fe20000010070 */
[----:B------:R-:W-:Y:S01]  /*4390*/  FADD.FTZ R84, R151, -R84 ;  /* 0x8000005497547221 */ /* 0x000fe20000010000 */
[----:B------:R-:W-:Y:S02]  /*43a0*/  HADD2.F32 R87, -RZ, R104.H1_H1 ;  /* 0x30000068ff577230 */ /* 0x000fe40000004100 */
[----:B------:R-:W-:Y:S01]  /*43b0*/  FADD.FTZ R108, R148, -R85 ;  /* 0x80000055946c7221 */ /* 0x000fe20000010000 */
[----:B------:R-:W-:-:S02]  /*43c0*/  HADD2.F32 R109, -RZ, R105.H0_H0 ;  /* 0x20000069ff6d7230 */ /* 0x000fc40000004100 */
[----:B------:R-:W-:Y:S01]  /*43d0*/  FADD.FTZ R110, R147, -R110 ;  /* 0x8000006e936e7221 */ /* 0x000fe20000010000 */
[----:B------:R-:W-:Y:S02]  /*43e0*/  HADD2.F32 R115, -RZ, R105.H1_H1 ;  /* 0x30000069ff737230 */ /* 0x000fe40000004100 */
[----:B------:R-:W-:Y:S01]  /*43f0*/  FADD.FTZ R114, R144, -R111 ;  /* 0x8000006f90727221 */ /* 0x000fe20000010000 */
[----:B-----5:R-:W-:Y:S01]  /*4400*/  FFMA.FTZ R85, R119, R84, R86 ;  /* 0x0000005477557223 */ /* 0x020fe20000010056 */
[-CC-:B------:R-:W-:Y:S01]  /*4410*/  FFMA.FTZ R84, R145, R113.reuse, R112.reuse ;  /* 0x0000007191547223 */ /* 0x180fe20000010070 */
[C---:B------:R-:W-:Y:S01]  /*4420*/  FFMA.FTZ R86, R119.reuse, R108, R87 ;  /* 0x0000006c77567223 */ /* 0x040fe20000010057 */
[C---:B------:R-:W-:Y:S01]  /*4430*/  FFMA.FTZ R109, R119.reuse, R110, R109 ;  /* 0x0000006e776d7223 */ /* 0x040fe2000001006d */
[----:B------:R-:W-:Y:S01]  /*4440*/  FFMA.FTZ R87, R142, R113, R112 ;  /* 0x000000718e577223 */ /* 0x000fe20000010070 */
[----:B------:R-:W-:Y:S01]  /*4450*/  FFMA.FTZ R110, R119, R114, R115 ;  /* 0x00000072776e7223 */ /* 0x000fe20000010073 */
[----:B------:R-:W0:Y:S01]  /*4460*/  LDC.64 R154, c[0x0][0x478] ;  /* 0x00011e00ff9a7b82 */ /* 0x000e220000000a00 */
[----:B------:R-:W-:-:S02]  /*4470*/  HADD2.F32 R156, -RZ, R106.H0_H0 ;  /* 0x2000006aff9c7230 */ /* 0x000fc40000004100 */
[----:B------:R-:W-:Y:S01]  /*4480*/  FADD.FTZ R84, R143, -R84 ;  /* 0x800000548f547221 */ /* 0x000fe20000010000 */
[----:B------:R-:W-:Y:S01]  /*4490*/  FADD.FTZ R108, R140, -R87 ;  /* 0x800000578c6c7221 */ /* 0x000fe20000010000 */
[----:B------:R-:W-:Y:S02]  /*44a0*/  HADD2.F32 R157, -RZ, R106.H1_H1 ;  /* 0x3000006aff9d7230 */ /* 0x000fe40000004100 */
[-C--:B------:R-:W-:Y:S01]  /*44b0*/  FFMA.FTZ R87, R138, R113.reuse, R112 ;  /* 0x000000718a577223 */ /* 0x080fe20000010070 */
[----:B------:R-:W-:Y:S01]  /*44c0*/  FFMA.FTZ R156, R119, R84, R156 ;  /* 0x00000054779c7223 */ /* 0x000fe2000001009c */
[----:B------:R-:W-:Y:S01]  /*44d0*/  FFMA.FTZ R84, R141, R113, R112 ;  /* 0x000000718d547223 */ /* 0x000fe20000010070 */
[----:B------:R-:W1:Y:S01]  /*44e0*/  LDC.64 R114, c[0x0][0x468] ;  /* 0x00011a00ff727b82 */ /* 0x000e620000000a00 */
[----:B------:R-:W-:Y:S01]  /*44f0*/  FFMA.FTZ R157, R119, R108, R157 ;  /* 0x0000006c779d7223 */ /* 0x000fe2000001009d */
[----:B------:R-:W-:Y:S01]  /*4500*/  FADD.FTZ R152, R136, -R87 ;  /* 0x8000005788987221 */ /* 0x000fe20000010000 */
[----:B------:R-:W-:-:S02]  /*4510*/  HADD2.F32 R108, -RZ, R107.H0_H0 ;  /* 0x2000006bff6c7230 */ /* 0x000fc40000004100 */
[----:B------:R-:W-:Y:S01]  /*4520*/  FADD.FTZ R84, R139, -R84 ;  /* 0x800000548b547221 */ /* 0x000fe20000010000 */
[----:B------:R-:W-:Y:S02]  /*4530*/  HADD2.F32 R87, -RZ, R107.H1_H1 ;  /* 0x3000006bff577230 */ /* 0x000fe40000004100 */
[C---:B------:R-:W-:Y:S01]  /*4540*/  FMUL.FTZ R159, R86.reuse, R120 ;  /* 0x00000078569f7220 */ /* 0x040fe20000410000 */
[----:B------:R-:W-:Y:S01]  /*4550*/  FFMA.FTZ R111, R119, R84, R108 ;  /* 0x00000054776f7223 */ /* 0x000fe2000001006c */
[----:B------:R-:W-:Y:S01]  /*4560*/  FMUL.FTZ R108, R85, R120 ;  /* 0x00000078556c7220 */ /* 0x000fe20000410000 */
[----:B------:R-:W-:Y:S01]  /*4570*/  FFMA.FTZ R152, R119, R152, R87 ;  /* 0x0000009877987223 */ /* 0x000fe20000010057 */
[----:B------:R-:W-:Y:S02]  /*4580*/  F2FP.F16.F32.PACK_AB R84, R86, R85 ;  /* 0x000000555654723e */ /* 0x000fe400000000ff */
[C---:B------:R-:W-:Y:S01]  /*4590*/  F2FP.F16.F32.PACK_AB R85, R110.reuse, R109 ;  /* 0x0000006d6e55723e */ /* 0x040fe200000000ff */
[----:B------:R-:W-:Y:S01]  /*45a0*/  FMUL.FTZ R109, R109, R120 ;  /* 0x000000786d6d7220 */ /* 0x000fe20000410000 */
[C---:B------:R-:W-:Y:S01]  /*45b0*/  F2FP.F16.F32.PACK_AB R86, R157.reuse, R156 ;  /* 0x0000009c9d56723e */ /* 0x040fe200000000ff */
[-C--:B------:R-:W-:Y:S01]  /*45c0*/  FMUL.FTZ R110, R110, R120.reuse ;  /* 0x000000786e6e7220 */ /* 0x080fe20000410000 */
[----:B------:R-:W-:Y:S01]  /*45d0*/  F2FP.F16.F32.PACK_AB R87, R152, R111 ;  /* 0x0000006f9857723e */ /* 0x000fe200000000ff */
[-C--:B------:R-:W-:Y:S01]  /*45e0*/  FMUL.FTZ R156, R156, R120.reuse ;  /* 0x000000789c9c7220 */ /* 0x080fe20000410000 */
[-C--:B------:R-:W-:Y:S01]  /*45f0*/  FMUL.FTZ R157, R157, R120.reuse ;  /* 0x000000789d9d7220 */ /* 0x080fe20000410000 */
[-C--:B------:R-:W-:Y:S01]  /*4600*/  FMUL.FTZ R111, R111, R120.reuse ;  /* 0x000000786f6f7220 */ /* 0x080fe20000410000 */
[----:B------:R-:W-:Y:S01]  /*4610*/  FMUL.FTZ R152, R152, R120 ;  /* 0x0000007898987220 */ /* 0x000fe20000410000 */
        /* <DEDUP_REMOVED lines=9> */
.L_x_6800:
[----:B------:R-:W-:Y:S05]  /*46b0*/  BSYNC.RECONVERGENT B1 ;  /* 0x0000000000017941 */ /* 0x000fea0003800200 */
.L_x_6799:
[----:B------:R-:W-:Y:S04]  /*46c0*/  BSSY.RECONVERGENT B1, `(.L_x_6801) ;  /* 0x0000039000017945 */ /* 0x000fe80003800200 */
[----:B------:R-:W-:Y:S05]  /*46d0*/  @!P3 BRA `(.L_x_6802) ;  /* 0x0000000000dcb947 */ /* 0x000fea0003800000 */
[-CC-:B0-----:R-:W-:Y:S01]  /*46e0*/  FFMA.FTZ R84, R137, R113.reuse, R112.reuse ;  /* 0x0000007189547223 */ /* 0x181fe20000010070 */
[-CC-:B------:R-:W-:Y:S01]  /*46f0*/  FFMA.FTZ R85, R134, R113.reuse, R112.reuse ;  /* 0x0000007186557223 */ /* 0x180fe20000010070 */
[--C-:B------:R-:W-:Y:S02]  /*4700*/  HADD2.F32 R86, -RZ, R72.reuse.H0_H0 ;  /* 0x20000048ff567230 */ /* 0x100fe40000004100 */
[-C--:B------:R-:W-:Y:S01]  /*4710*/  FFMA.FTZ R110, R133, R113.reuse, R112 ;  /* 0x00000071856e7223 */ /* 0x080fe20000010070 */
[----:B------:R-:W-:Y:S02]  /*4720*/  HADD2.F32 R87, -RZ, R72.H1_H1 ;  /* 0x30000048ff577230 */ /* 0x000fe40000004100 */
[----:B------:R-:W-:Y:S01]  /*4730*/  FADD.FTZ R84, R135, -R84 ;  /* 0x8000005487547221 */ /* 0x000fe20000010000 */
[----:B------:R-:W-:Y:S01]  /*4740*/  FADD.FTZ R108, R132, -R85 ;  /* 0x80000055846c7221 */ /* 0x000fe20000010000 */
[----:B------:R-:W-:Y:S01]  /*4750*/  FFMA.FTZ R111, R130, R113, R112 ;  /* 0x00000071826f7223 */ /* 0x000fe20000010070 */
[----:B------:R-:W-:-:S02]  /*4760*/  HADD2.F32 R109, -RZ, R73.H0_H0 ;  /* 0x20000049ff6d7230 */ /* 0x000fc40000004100 */
[C---:B-----5:R-:W-:Y:S01]  /*4770*/  FFMA.FTZ R85, R119.reuse, R84, R86 ;  /* 0x0000005477557223 */ /* 0x060fe20000010056 */
[----:B------:R-:W-:Y:S01]  /*4780*/  FFMA.FTZ R86, R119, R108, R87 ;  /* 0x0000006c77567223 */ /* 0x000fe20000010057 */
[----:B------:R-:W-:Y:S01]  /*4790*/  FADD.FTZ R110, R131, -R110 ;  /* 0x8000006e836e7221 */ /* 0x000fe20000010000 */
[----:B------:R-:W-:Y:S02]  /*47a0*/  HADD2.F32 R115, -RZ, R73.H1_H1 ;  /* 0x30000049ff737230 */ /* 0x000fe40000004100 */
[----:B------:R-:W-:Y:S01]  /*47b0*/  FADD.FTZ R114, R128, -R111 ;  /* 0x8000006f80727221 */ /* 0x000fe20000010000 */
[-CC-:B------:R-:W-:Y:S01]  /*47c0*/  FFMA.FTZ R87, R126, R113.reuse, R112.reuse ;  /* 0x000000717e577223 */ /* 0x180fe20000010070 */
[----:B------:R-:W-:Y:S01]  /*47d0*/  FFMA.FTZ R84, R129, R113, R112 ;  /* 0x0000007181547223 */ /* 0x000fe20000010070 */
[--C-:B------:R-:W-:Y:S02]  /*47e0*/  HADD2.F32 R157, -RZ, R74.reuse.H1_H1 ;  /* 0x3000004aff9d7230 */ /* 0x100fe40000004100 */
[C---:B------:R-:W-:Y:S01]  /*47f0*/  FFMA.FTZ R109, R119.reuse, R110, R109 ;  /* 0x0000006e776d7223 */ /* 0x040fe2000001006d */
[----:B------:R-:W-:Y:S01]  /*4800*/  FADD.FTZ R108, R124, -R87 ;  /* 0x800000577c6c7221 */ /* 0x000fe20000010000 */
[----:B------:R-:W-:Y:S01]  /*4810*/  FFMA.FTZ R110, R119, R114, R115 ;  /* 0x00000072776e7223 */ /* 0x000fe20000010073 */
[----:B------:R-:W0:Y:S01]  /*4820*/  LDC.64 R154, c[0x0][0x478] ;  /* 0x00011e00ff9a7b82 */ /* 0x000e220000000a00 */
[----:B------:R-:W-:-:S02]  /*4830*/  HADD2.F32 R156, -RZ, R74.H0_H0 ;  /* 0x2000004aff9c7230 */ /* 0x000fc40000004100 */
[----:B------:R-:W-:Y:S01]  /*4840*/  FADD.FTZ R84, R127, -R84 ;  /* 0x800000547f547221 */ /* 0x000fe20000010000 */
[C---:B------:R-:W-:Y:S01]  /*4850*/  FFMA.FTZ R157, R119.reuse, R108, R157 ;  /* 0x0000006c779d7223 */ /* 0x040fe2000001009d */
[-C--:B------:R-:W-:Y:S01]  /*4860*/  FFMA.FTZ R108, R122, R113.reuse, R112 ;  /* 0x000000717a6c7223 */ /* 0x080fe20000010070 */
[--C-:B------:R-:W-:Y:S02]  /*4870*/  HADD2.F32 R87, -RZ, R75.reuse.H1_H1 ;  /* 0x3000004bff577230 */ /* 0x100fe40000004100 */
[----:B------:R-:W-:Y:S01]  /*4880*/  FFMA.FTZ R156, R119, R84, R156 ;  /* 0x00000054779c7223 */ /* 0x000fe2000001009c */
[----:B------:R-:W-:Y:S01]  /*4890*/  FFMA.FTZ R84, R125, R113, R112 ;  /* 0x000000717d547223 */ /* 0x000fe20000010070 */
[----:B------:R-:W1:Y:S01]  /*48a0*/  LDC.64 R114, c[0x0][0x468] ;  /* 0x00011a00ff727b82 */ /* 0x000e620000000a00 */
[----:B------:R-:W-:Y:S01]  /*48b0*/  FADD.FTZ R152, R121, -R108 ;  /* 0x8000006c79987221 */ /* 0x000fe20000010000 */
[----:B------:R-:W-:Y:S02]  /*48c0*/  HADD2.F32 R108, -RZ, R75.H0_H0 ;  /* 0x2000004bff6c7230 */ /* 0x000fe40000004100 */
[----:B------:R-:W-:Y:S01]  /*48d0*/  FADD.FTZ R84, R123, -R84 ;  /* 0x800000547b547221 */ /* 0x000fe20000010000 */
[----:B------:R-:W-:Y:S01]  /*48e0*/  FMUL.FTZ R159, R86, R120 ;  /* 0x00000078569f7220 */ /* 0x000fe20000410000 */
[----:B------:R-:W-:-:S02]  /*48f0*/  FFMA.FTZ R152, R119, R152, R87 ;  /* 0x0000009877987223 */ /* 0x000fc40000010057 */
[----:B------:R-:W-:Y:S01]  /*4900*/  FFMA.FTZ R111, R119, R84, R108 ;  /* 0x00000054776f7223 */ /* 0x000fe2000001006c */
[-C--:B------:R-:W-:Y:S01]  /*4910*/  FMUL.FTZ R108, R85, R120.reuse ;  /* 0x00000078556c7220 */ /* 0x080fe20000410000 */
        /* <DEDUP_REMOVED lines=19> */
.L_x_6802:
[----:B------:R-:W-:Y:S05]  /*4a50*/  BSYNC.RECONVERGENT B1 ;  /* 0x0000000000017941 */ /* 0x000fea0003800200 */
.L_x_6801:
[----:B------:R-:W-:Y:S05]  /*4a60*/  @!P2 BRA `(.L_x_6791) ;  /* 0x0000000000d8a947 */ /* 0x000fea0003800000 */
[-CC-:B01----:R-:W-:Y:S01]  /*4a70*/  FFMA.FTZ R87, R18, R113.reuse, R112.reuse ;  /* 0x0000007112577223 */ /* 0x183fe20000010070 */
[-CC-:B------:R-:W-:Y:S01]  /*4a80*/  FFMA.FTZ R85, R15, R113.reuse, R112.reuse ;  /* 0x000000710f557223 */ /* 0x180fe20000010070 */
[-CC-:B------:R-:W-:Y:S01]  /*4a90*/  FFMA.FTZ R86, R17, R113.reuse, R112.reuse ;  /* 0x0000007111567223 */ /* 0x180fe20000010070 */
[-CC-:B------:R-:W-:Y:S01]  /*4aa0*/  FFMA.FTZ R110, R4, R113.reuse, R112.reuse ;  /* 0x00000071046e7223 */ /* 0x180fe20000010070 */
[----:B------:R-:W-:Y:S01]  /*4ab0*/  FADD.FTZ R114, R16, -R87 ;  /* 0x8000005710727221 */ /* 0x000fe20000010000 */
[--C-:B------:R-:W-:Y:S02]  /*4ac0*/  HADD2.F32 R87, -RZ, R103.reuse.H0_H0 ;  /* 0x20000067ff577230 */ /* 0x100fe40000004100 */
[----:B------:R-:W-:Y:S01]  /*4ad0*/  FADD.FTZ R108, R14, -R85 ;  /* 0x800000550e6c7221 */ /* 0x000fe20000010000 */
[----:B------:R-:W-:Y:S02]  /*4ae0*/  HADD2.F32 R152, -RZ, R103.H1_H1 ;  /* 0x30000067ff987230 */ /* 0x000fe40000004100 */
[-CC-:B------:R-:W-:Y:S01]  /*4af0*/  FFMA.FTZ R109, R5, R113.reuse, R112.reuse ;  /* 0x00000071056d7223 */ /* 0x180fe20000010070 */
[----:B------:R-:W-:Y:S01]  /*4b00*/  FFMA.FTZ R84, R6, R113, R112 ;  /* 0x0000007106547223 */ /* 0x000fe20000010070 */
[----:B-----5:R-:W-:Y:S01]  /*4b10*/  FFMA.FTZ R87, R119, R108, R87 ;  /* 0x0000006c77577223 */ /* 0x020fe20000010057 */
[----:B------:R-:W-:-:S02]  /*4b20*/  HADD2.F32 R108, -RZ, R100.H0_H0 ;  /* 0x20000064ff6c7230 */ /* 0x000fc40000004100 */
[-C--:B------:R-:W-:Y:S01]  /*4b30*/  FFMA.FTZ R115, R11, R113.reuse, R112 ;  /* 0x000000710b737223 */ /* 0x080fe20000010070 */
[----:B------:R-:W-:Y:S01]  /*4b40*/  FADD.FTZ R86, R3, -R86 ;  /* 0x8000005603567221 */ /* 0x000fe20000010000 */
[----:B------:R-:W-:Y:S02]  /*4b50*/  HADD2.F32 R111, -RZ, R100.H1_H1 ;  /* 0x30000064ff6f7230 */ /* 0x000fe40000004100 */
[----:B------:R-:W-:Y:S01]  /*4b60*/  FFMA.FTZ R112, R12, R113, R112 ;  /* 0x000000710c707223 */ /* 0x000fe20000010070 */
[----:B------:R-:W-:Y:S01]  /*4b70*/  FADD.FTZ R110, R7, -R110 ;  /* 0x8000006e076e7221 */ /* 0x000fe20000010000 */
[C---:B------:R-:W-:Y:S01]  /*4b80*/  FFMA.FTZ R85, R119.reuse, R114, R152 ;  /* 0x0000007277557223 */ /* 0x040fe20000010098 */
[----:B------:R-:W-:Y:S02]  /*4b90*/  HADD2.F32 R113, -RZ, R101.H0_H0 ;  /* 0x20000065ff717230 */ /* 0x000fe40000004100 */
[----:B------:R-:W-:Y:S01]  /*4ba0*/  FADD.FTZ R114, R8, -R109 ;  /* 0x8000006d08727221 */ /* 0x000fe20000010000 */
[C---:B------:R-:W-:Y:S01]  /*4bb0*/  FFMA.FTZ R109, R119.reuse, R86, R108 ;  /* 0x00000056776d7223 */ /* 0x040fe2000001006c */
[C---:B------:R-:W-:Y:S01]  /*4bc0*/  FFMA.FTZ R86, R119.reuse, R110, R111 ;  /* 0x0000006e77567223 */ /* 0x040fe2000001006f */
[----:B------:R-:W-:Y:S01]  /*4bd0*/  FADD.FTZ R110, R10, -R115 ;  /* 0x800000730a6e7221 */ /* 0x000fe20000010000 */
[----:B------:R-:W-:Y:S01]  /*4be0*/  FFMA.FTZ R111, R119, R114, R113 ;  /* 0x00000072776f7223 */ /* 0x000fe20000010071 */
[----:B------:R-:W-:-:S02]  /*4bf0*/  HADD2.F32 R115, -RZ, R102.H1_H1 ;  /* 0x30000066ff737230 */ /* 0x000fc40000004100 */
[----:B------:R-:W-:Y:S01]  /*4c00*/  FADD.FTZ R112, R13, -R112 ;  /* 0x800000700d707221 */ /* 0x000fe20000010000 */
[----:B------:R-:W-:Y:S02]  /*4c10*/  HADD2.F32 R113, -RZ, R102.H0_H0 ;  /* 0x20000066ff717230 */ /* 0x000fe40000004100 */
[----:B------:R-:W-:Y:S01]  /*4c20*/  FADD.FTZ R84, R9, -R84 ;  /* 0x8000005409547221 */ /* 0x000fe20000010000 */
[----:B------:R-:W-:Y:S02]  /*4c30*/  HADD2.F32 R108, -RZ, R101.H1_H1 ;  /* 0x30000065ff6c7230 */ /* 0x000fe40000004100 */
[----:B------:R-:W-:Y:S01]  /*4c40*/  FFMA.FTZ R154, R119, R112, R115 ;  /* 0x00000070779a7223 */ /* 0x000fe20000010073 */
[----:B------:R-:W-:Y:S01]  /*4c50*/  FMUL.FTZ R156, R87, R120 ;  /* 0x00000078579c7220 */ /* 0x000fe20000410000 */
[C---:B------:R-:W-:Y:S01]  /*4c60*/  FFMA.FTZ R155, R119.reuse, R110, R113 ;  /* 0x0000006e779b7223 */ /* 0x040fe20000010071 */
[----:B------:R-:W0:Y:S01]  /*4c70*/  LDC.64 R114, c[0x0][0x478] ;  /* 0x00011e00ff727b82 */ /* 0x000e220000000a00 */
[----:B------:R-:W-:Y:S01]  /*4c80*/  FFMA.FTZ R152, R119, R84, R108 ;  /* 0x0000005477987223 */ /* 0x000fe2000001006c */
[-C--:B------:R-:W-:Y:S01]  /*4c90*/  FMUL.FTZ R108, R109, R120.reuse ;  /* 0x000000786d6c7220 */ /* 0x080fe20000410000 */
[C---:B------:R-:W-:Y:S01]  /*4ca0*/  F2FP.F16.F32.PACK_AB R84, R86.reuse, R109 ;  /* 0x0000006d5654723e */ /* 0x040fe200000000ff */
[CC--:B------:R-:W-:Y:S01]  /*4cb0*/  FMUL.FTZ R159, R85.reuse, R120.reuse ;  /* 0x00000078559f7220 */ /* 0x0c0fe20000410000 */
[----:B------:R-:W-:Y:S01]  /*4cc0*/  F2FP.F16.F32.PACK_AB R87, R85, R87 ;  /* 0x000000575557723e */ /* 0x000fe200000000ff */
[-C--:B------:R-:W-:Y:S01]  /*4cd0*/  FMUL.FTZ R109, R86, R120.reuse ;  /* 0x00000078566d7220 */ /* 0x080fe20000410000 */
[-C--:B------:R-:W-:Y:S01]  /*4ce0*/  FMUL.FTZ R110, R111, R120.reuse ;  /* 0x000000786f6e7220 */ /* 0x080fe20000410000 */
[----:B------:R-:W1:Y:S01]  /*4cf0*/  LDC.64 R112, c[0x0][0x468] ;  /* 0x00011a00ff707b82 */ /* 0x000e620000000a00 */
[C---:B------:R-:W-:Y:S01]  /*4d00*/  F2FP.F16.F32.PACK_AB R85, R152.reuse, R111 ;  /* 0x0000006f9855723e */ /* 0x040fe200000000ff */
[-C--:B------:R-:W-:Y:S01]  /*4d10*/  FMUL.FTZ R119, R152, R120.reuse ;  /* 0x0000007898777220 */ /* 0x080fe20000410000 */
[-C--:B------:R-:W-:Y:S01]  /*4d20*/  FMUL.FTZ R152, R155, R120.reuse ;  /* 0x000000789b987220 */ /* 0x080fe20000410000 */
[----:B------:R-:W-:Y:S01]  /*4d30*/  FMUL.FTZ R157, R154, R120 ;  /* 0x000000789a9d7220 */ /* 0x000fe20000410000 */
[----:B------:R-:W-:-:S02]  /*4d40*/  F2FP.F16.F32.PACK_AB R108, R109, R108 ;  /* 0x0000006c6d6c723e */ /* 0x000fc400000000ff */
[----:B------:R-:W-:Y:S02]  /*4d50*/  F2FP.F16.F32.PACK_AB R86, R154, R155 ;  /* 0x0000009b9a56723e */ /* 0x000fe400000000ff */
[----:B------:R-:W-:Y:S02]  /*4d60*/  F2FP.F16.F32.PACK_AB R109, R119, R110 ;  /* 0x0000006e776d723e */ /* 0x000fe400000000ff */
[----:B------:R-:W-:Y:S02]  /*4d70*/  F2FP.F16.F32.PACK_AB R111, R159, R156 ;  /* 0x0000009c9f6f723e */ /* 0x000fe400000000ff */
[----:B------:R-:W-:Y:S01]  /*4d80*/  F2FP.F16.F32.PACK_AB R110, R157, R152 ;  /* 0x000000989d6e723e */ /* 0x000fe200000000ff */
[----:B0-----:R-:W-:-:S05]  /*4d90*/  IMAD.WIDE.U32 R114, R118, 0x10, R114 ;  /* 0x0000001076727825 */ /* 0x001fca00078e0072 */
[----:B------:R2:W-:Y:S01]  /*4da0*/  STG.E.128 desc[UR6][R114.64], R84 ;  /* 0x0000005472007986 */ /* 0x0005e2000c101d06 */
[----:B-1----:R-:W-:-:S05]  /*4db0*/  IMAD.WIDE.U32 R112, R118, 0x10, R112 ;  /* 0x0000001076707825 */ /* 0x002fca00078e0070 */
[----:B------:R2:W-:Y:S02]  /*4dc0*/  STG.E.128 desc[UR6][R112.64], R108 ;  /* 0x0000006c70007986 */ /* 0x0005e4000c101d06 */
.L_x_6791:
[----:B------:R-:W-:Y:S05]  /*4dd0*/  BSYNC.RECONVERGENT B0 ;  /* 0x0000000000007941 */ /* 0x000fea0003800200 */
.L_x_6781:
[----:B01234-:R-:W0:Y:S02]  /*4de0*/  LDC.64 R108, c[0x0][0x380] ;  /* 0x0000e000ff6c7b82 */ /* 0x01fe240000000a00 */
[----:B0-----:R-:W-:-:S04]  /*4df0*/  LEA R19, R108, R19, 0x2 ;  /* 0x000000136c137211 */ /* 0x001fc800078e10ff */
[----:B------:R-:W-:-:S13]  /*4e00*/  ISETP.GE.AND P1, PT, R19, R109, PT ;  /* 0x0000006d1300720c */ /* 0x000fda0003f26270 */
[----:B------:R-:W-:Y:S05]  /*4e10*/  @!P1 BRA `(.L_x_6803) ;  /* 0xffffffb400e49947 */ /* 0x000fea000383ffff */
.L_x_6768:
        /* <DEDUP_REMOVED lines=196> */
.L_x_6780:
        /* <DEDUP_REMOVED lines=8> */
.L_x_6805:
[----:B------:R-:W-:Y:S05]  /*5ae0*/  BSYNC B0 ;  /* 0x0000000000007941 */ /* 0x000fea0003800000 */
.L_x_6804:
        /* <DEDUP_REMOVED lines=8> */
.L_x_6806:
[----:B------:R-:W-:-:S05]  /*5b70*/  FADD.FTZ R109, R109, R156 ;  /* 0x0000009c6d6d7221 */ /* 0x000fca0000010000 */
[----:B------:R-:W-:Y:S01]  /*5b80*/  MOV R157, R109 ;  /* 0x0000006d009d7202 */ /* 0x000fe20000000f00 */
[----:B------:R-:W-:Y:S01]  /*5b90*/  HFMA2 R158, -RZ, RZ, 0, 1.1920928955078125e-07 ;  /* 0x00000002ff9e7431 */ /* 0x000fe200000001ff */
[----:B------:R-:W-:-:S07]  /*5ba0*/  MOV R111, R155 ;  /* 0x0000009b006f7202 */ /* 0x000fce0000000f00 */
[----:B------:R-:W-:Y:S05]  /*5bb0*/  WARPSYNC.COLLECTIVE R152, `(.L_x_6807) ;  /* 0x0000000098087348 */ /* 0x000fea0003c00000 */
[----:B------:R0:W1:Y:S02]  /*5bc0*/  SHFL.BFLY P6, R155, R157, R158, R159 ;  /* 0x0c00009e9d9b7389 */ /* 0x00006400000c009f */
[----:B01----:R-:W-:Y:S05]  /*5bd0*/  ENDCOLLECTIVE ;  /* 0x000000000000791b */ /* 0x003fea0003800000 */
.L_x_6807:
[----:B------:R-:W-:-:S05]  /*5be0*/  FADD.FTZ R111, R111, R154 ;  /* 0x0000009a6f6f7221 */ /* 0x000fca0000010000 */
[----:B------:R-:W-:Y:S02]  /*5bf0*/  MOV R157, R111 ;  /* 0x0000006f009d7202 */ /* 0x000fe40000000f00 */
[----:B------:R-:W-:-:S07]  /*5c00*/  MOV R108, R155 ;  /* 0x0000009b006c7202 */ /* 0x000fce0000000f00 */
[----:B------:R-:W-:Y:S05]  /*5c10*/  WARPSYNC.COLLECTIVE R152, `(.L_x_6808) ;  /* 0x0000000098087348 */ /* 0x000fea0003c00000 */
[----:B------:R0:W1:Y:S02]  /*5c20*/  SHFL.BFLY P6, R155, R157, R158, R159 ;  /* 0x0c00009e9d9b7389 */ /* 0x00006400000c009f */
[----:B01----:R-:W-:Y:S05]  /*5c30*/  ENDCOLLECTIVE ;  /* 0x000000000000791b */ /* 0x003fea0003800000 */
.L_x_6808:
[----:B------:R-:W-:-:S05]  /*5c40*/  FADD.FTZ R108, R109, R108 ;  /* 0x0000006c6d6c7221 */ /* 0x000fca0000010000 */
[----:B------:R-:W-:Y:S01]  /*5c50*/  MOV R157, R108 ;  /* 0x0000006c009d7202 */ /* 0x000fe20000000f00 */
[----:B------:R-:W-:Y:S01]  /*5c60*/  HFMA2 R158, -RZ, RZ, 0, 2.384185791015625e-07 ;  /* 0x00000004ff9e7431 */ /* 0x000fe200000001ff */
[----:B------:R-:W-:-:S07]  /*5c70*/  MOV R110, R155 ;  /* 0x0000009b006e7202 */ /* 0x000fce0000000f00 */
[----:B------:R-:W-:Y:S05]  /*5c80*/  WARPSYNC.COLLECTIVE R152, `(.L_x_6809) ;  /* 0x0000000098087348 */ /* 0x000fea0003c00000 */
[----:B------:R0:W1:Y:S02]  /*5c90*/  SHFL.BFLY P6, R155, R157, R158, R159 ;  /* 0x0c00009e9d9b7389 */ /* 0x00006400000c009f */
[----:B01----:R-:W-:Y:S05]  /*5ca0*/  ENDCOLLECTIVE ;  /* 0x000000000000791b */ /* 0x003fea0003800000 */
.L_x_6809:
[----:B------:R-:W-:-:S05]  /*5cb0*/  FADD.FTZ R110, R111, R110 ;  /* 0x0000006e6f6e7221 */ /* 0x000fca0000010000 */
[----:B------:R-:W-:Y:S02]  /*5cc0*/  MOV R157, R110 ;  /* 0x0000006e009d7202 */ /* 0x000fe40000000f00 */
[----:B------:R-:W-:-:S07]  /*5cd0*/  MOV R113, R155 ;  /* 0x0000009b00717202 */ /* 0x000fce0000000f00 */
[----:B------:R-:W-:Y:S05]  /*5ce0*/  WARPSYNC.COLLECTIVE R152, `(.L_x_6810) ;  /* 0x0000000098087348 */ /* 0x000fea0003c00000 */
[----:B------:R0:W1:Y:S02]  /*5cf0*/  SHFL.BFLY P6, R155, R157, R158, R159 ;  /* 0x0c00009e9d9b7389 */ /* 0x00006400000c009f */
[----:B01----:R-:W-:Y:S05]  /*5d00*/  ENDCOLLECTIVE ;  /* 0x000000000000791b */ /* 0x003fea0003800000 */
.L_x_6810:
[----:B------:R-:W-:-:S05]  /*5d10*/  FADD.FTZ R113, R108, R113 ;  /* 0x000000716c717221 */ /* 0x000fca0000010000 */
[----:B------:R-:W-:Y:S01]  /*5d20*/  MOV R157, R113 ;  /* 0x00000071009d7202 */ /* 0x000fe20000000f00 */
[----:B------:R-:W-:Y:S01]  /*5d30*/  HFMA2 R158, -RZ, RZ, 0, 4.76837158203125e-07 ;  /* 0x00000008ff9e7431 */ /* 0x000fe200000001ff */
[----:B------:R-:W-:-:S07]  /*5d40*/  MOV R115, R155 ;  /* 0x0000009b00737202 */ /* 0x000fce0000000f00 */
[----:B------:R-:W-:Y:S05]  /*5d50*/  WARPSYNC.COLLECTIVE R152, `(.L_x_6811) ;  /* 0x0000000098087348 */ /* 0x000fea0003c00000 */
[----:B------:R0:W1:Y:S02]  /*5d60*/  SHFL.BFLY P6, R155, R157, R158, R159 ;  /* 0x0c00009e9d9b7389 */ /* 0x00006400000c009f */
[----:B01----:R-:W-:Y:S05]  /*5d70*/  ENDCOLLECTIVE ;  /* 0x000000000000791b */ /* 0x003fea0003800000 */
.L_x_6811:
[----:B------:R-:W-:-:S05]  /*5d80*/  FADD.FTZ R115, R110, R115 ;  /* 0x000000736e737221 */ /* 0x000fca0000010000 */
[----:B------:R-:W-:Y:S02]  /*5d90*/  MOV R157, R115 ;  /* 0x00000073009d7202 */ /* 0x000fe40000000f00 */
[----:B------:R-:W-:-:S07]  /*5da0*/  MOV R112, R155 ;  /* 0x0000009b00707202 */ /* 0x000fce0000000f00 */
[----:B------:R-:W-:Y:S05]  /*5db0*/  WARPSYNC.COLLECTIVE R152, `(.L_x_6812) ;  /* 0x0000000098087348 */ /* 0x000fea0003c00000 */
[----:B------:R0:W1:Y:S02]  /*5dc0*/  SHFL.BFLY P6, R155, R157, R158, R159 ;  /* 0x0c00009e9d9b7389 */ /* 0x00006400000c009f */
[----:B01----:R-:W-:Y:S05]  /*5dd0*/  ENDCOLLECTIVE ;  /* 0x000000000000791b */ /* 0x003fea0003800000 */
.L_x_6812:
[----:B------:R-:W-:-:S05]  /*5de0*/  FADD.FTZ R112, R113, R112 ;  /* 0x0000007071707221 */ /* 0x000fca0000010000 */
[----:B------:R-:W-:Y:S01]  /*5df0*/  MOV R157, R112 ;  /* 0x00000070009d7202 */ /* 0x000fe20000000f00 */
[----:B------:R-:W-:Y:S01]  /*5e00*/  HFMA2 R158, -RZ, RZ, 0, 9.5367431640625e-07 ;  /* 0x00000010ff9e7431 */ /* 0x000fe200000001ff */
[----:B------:R-:W-:-:S07]  /*5e10*/  MOV R114, R155 ;  /* 0x0000009b00727202 */ /* 0x000fce0000000f00 */
[----:B------:R-:W-:Y:S05]  /*5e20*/  WARPSYNC.COLLECTIVE R152, `(.L_x_6813) ;  /* 0x0000000098087348 */ /* 0x000fea0003c00000 */
[----:B------:R0:W1:Y:S02]  /*5e30*/  SHFL.BFLY P6, R155, R157, R158, R159 ;  /* 0x0c00009e9d9b7389 */ /* 0x00006400000c009f */
[----:B01----:R-:W-:Y:S05]  /*5e40*/  ENDCOLLECTIVE ;  /* 0x000000000000791b */ /* 0x003fea0003800000 */
.L_x_6813:
[----:B------:R-:W-:-:S05]  /*5e50*/  FADD.FTZ R114, R115, R114 ;  /* 0x0000007273727221 */ /* 0x000fca0000010000 */
[----:B------:R-:W-:Y:S02]  /*5e60*/  MOV R157, R114 ;  /* 0x00000072009d7202 */ /* 0x000fe40000000f00 */
[----:B------:R-:W-:-:S07]  /*5e70*/  MOV R109, R155 ;  /* 0x0000009b006d7202 */ /* 0x000fce0000000f00 */
[----:B------:R-:W-:Y:S05]  /*5e80*/  WARPSYNC.COLLECTIVE R152, `(.L_x_6814) ;  /* 0x0000000098087348 */ /* 0x000fea0003c00000 */
[----:B------:R0:W1:Y:S02]  /*5e90*/  SHFL.BFLY P6, R155, R157, R158, R159 ;  /* 0x0c00009e9d9b7389 */ /* 0x00006400000c009f */
[----:B01----:R-:W-:Y:S05]  /*5ea0*/  ENDCOLLECTIVE ;  /* 0x000000000000791b */ /* 0x003fea0003800000 */
.L_x_6814:
[----:B------:R-:W-:Y:S01]  /*5eb0*/  MOV R111, R155 ;  /* 0x0000009b006f7202 */ /* 0x000fe20000000f00 */
[----:B------:R-:W-:Y:S06]  /*5ec0*/  BRA `(.L_x_6815) ;  /* 0xffffffc8005c7947 */ /* 0x000fec000383ffff */
.L_x_6816:
        /* <DEDUP_REMOVED lines=11> */
.L_x_14511:


//--------------------- .text._ZN10layer_norm13ln_bwd_kernelINS_13Kernel_traitsIf6__halfS2_S2_fjLj768ELj1ELj4ELj1ELj16ENS_18Kernel_traits_baseILj768EfS2_S2_S2_fjLj128EEEEELb0ELb0ELb0ELb1EEEvNS_9BwdParamsE --------------------------
	.section	.text._ZN10layer_norm13ln_bwd_kernelINS_13Kernel_traitsIf6__halfS2_S2_fjLj768ELj1ELj4ELj1ELj16ENS_18Kernel_traits_baseILj768EfS2_S2_S2_fjLj128EEEEELb0ELb0ELb0ELb1EEEvNS_9BwdParamsE,"ax",@progbits
	.align	128
        .global         _ZN10layer_norm13ln_bwd_kernelINS_13Kernel_traitsIf6__halfS2_S2_fjLj768ELj1ELj4ELj1ELj16ENS_18Kernel_traits_baseILj768EfS2_S2_S2_fjLj128EEEEELb0ELb0ELb0ELb1EEEvNS_9BwdParamsE
        .type           _ZN10layer_norm13ln_bwd_kernelINS_13Kernel_traitsIf6__halfS2_S2_fjLj768ELj1ELj4ELj1ELj16ENS_18Kernel_traits_baseILj768EfS2_S2_S2_fjLj128EEEEELb0ELb0ELb0ELb1EEEvNS_9BwdParamsE,@function
        .size           _ZN10layer_norm13ln_bwd_kernelINS_13Kernel_traitsIf6__halfS2_S2_fjLj768ELj1ELj4ELj1ELj16ENS_18Kernel_traits_baseILj768EfS2_S2_S2_fjLj128EEEEELb0ELb0ELb0ELb1EEEvNS_9BwdParamsE,(.L_x_14512 - _ZN10layer_norm13ln_bwd_kernelINS_13Kernel_traitsIf6__halfS2_S2_fjLj768ELj1ELj4ELj1ELj16ENS_18Kernel_traits_baseILj768EfS2_S2_S2_fjLj128EEEEELb0ELb0ELb0ELb1EEEvNS_9BwdParamsE)
        .other          _ZN10layer_norm13ln_bwd_kernelINS_13Kernel_traitsIf6__halfS2_S2_fjLj768ELj1ELj4ELj1ELj16ENS_18Kernel_traits_baseILj768EfS2_S2_S2_fjLj128EEEEELb0ELb0ELb0ELb1EEEvNS_9BwdParamsE,@"STO_CUDA_ENTRY STV_DEFAULT"
_ZN10layer_norm13ln_bwd_kernelINS_13Kernel_traitsIf6__halfS2_S2_fjLj768ELj1ELj4ELj1ELj16ENS_18Kernel_traits_baseILj768EfS2_S2_S2_fjLj128EEEEELb0ELb0ELb0ELb1EEEvNS_9BwdParamsE:
.text._ZN10layer_norm13ln_bwd_kernelINS_13Kernel_traitsIf6__halfS2_S2_fjLj768ELj1ELj4ELj1ELj16ENS_18Kernel_traits_baseILj768EfS2_S2_S2_fjLj128EEEEELb0ELb0ELb0ELb1EEEvNS_9BwdParamsE:
        /* <DEDUP_REMOVED lines=77> */
.L_x_6827:
        /* <DEDUP_REMOVED lines=37> */
[--C-:B--2---:R-:W-:Y:S02]  /*0720*/  HADD2.F32 R123, -RZ, R41.reuse.H0_H0 ;  /* 0x20000029ff7b7230 */ /* 0x104fe40000004100 */
[----:B------:R-:W-:Y:S02]  /*0730*/  HADD2.F32 R41, -RZ, R41.H1_H1 ;  /* 0x30000029ff297230 */ /* 0x000fe40000004100 */
[----:B------:R-:W-:Y:S02]  /*0740*/  HADD2.F32 R119, -RZ, R40.H0_H0 ;  /* 0x20000028ff777230 */ /* 0x000fe40000004100 */
[C---:B------:R-:W-:Y:S01]  /*0750*/  FADD.FTZ R145, -R0.reuse, R123 ;  /* 0x0000007b00917221 */ /* 0x040fe20000010100 */
[----:B------:R-:W-:Y:S02]  /*0760*/  HADD2.F32 R129, -RZ, R43.H0_H0 ;  /* 0x2000002bff817230 */ /* 0x000fe40000004100 */
[----:B------:R-:W-:Y:S01]  /*0770*/  FADD.FTZ R149, -R0, R41 ;  /* 0x0000002900957221 */ /* 0x000fe20000010100 */
[----:B---3--:R-:W-:-:S02]  /*0780*/  HADD2.F32 R135, -RZ, R45.H0_H0 ;  /* 0x2000002dff877230 */ /* 0x008fc40000004100 */
[C---:B------:R-:W-:Y:S01]  /*0790*/  FADD.FTZ R139, -R0.reuse, R119 ;  /* 0x00000077008b7221 */ /* 0x040fe20000010100 */
[----:B------:R-:W-:Y:S02]  /*07a0*/  HADD2.F32 R141, -RZ, R46.H1_H1 ;  /* 0x3000002eff8d7230 */ /* 0x000fe40000004100 */
[C---:B------:R-:W-:Y:S01]  /*07b0*/  FADD.FTZ R157, -R0.reuse, R129 ;  /* 0x00000081009d7221 */ /* 0x040fe20000010100 */
[----:B------:R-:W-:Y:S02]  /*07c0*/  HADD2.F32 R147, -RZ, R47.H0_H0 ;  /* 0x2000002fff937230 */ /* 0x000fe40000004100 */
[C---:B------:R-:W-:Y:S01]  /*07d0*/  FADD.FTZ R165, -R0.reuse, R135 ;  /* 0x0000008700a57221 */ /* 0x040fe20000010100 */
[----:B----4-:R-:W-:Y:S02]  /*07e0*/  HADD2.F32 R181, -RZ, R49.H0_H0 ;  /* 0x20000031ffb57230 */ /* 0x010fe40000004100 */
[----:B------:R-:W-:Y:S01]  /*07f0*/  FADD.FTZ R171, -R0, R141 ;  /* 0x0000008d00ab7221 */ /* 0x000fe20000010100 */
[----:B------:R-:W-:-:S02]  /*0800*/  HADD2.F32 R189, -RZ, R51.H0_H0 ;  /* 0x20000033ffbd7230 */ /* 0x000fc40000004100 */
        /* <DEDUP_REMOVED lines=34> */
[----:B------:R-:W-:Y:S01]  /*0a30*/  FADD.FTZ R191, -R0, R51 ;  /* 0x0000003300bf7221 */ /* 0x000fe20000010100 */
[----:B-----5:R-:W-:Y:S01]  /*0a40*/  FMUL.FTZ R0, R118, R139 ;  /* 0x0000008b76007220 */ /* 0x020fe20000410000 */
[----:B------:R-:W-:Y:S01]  /*0a50*/  FMUL.FTZ R141, R4, R41 ;  /* 0x00000029048d7220 */ /* 0x000fe20000410000 */
[--C-:B------:R-:W-:Y:S02]  /*0a60*/  HADD2.F32 R43, -RZ, R53.reuse.H0_H0 ;  /* 0x20000035ff2b7230 */ /* 0x100fe40000004100 */
[----:B------:R-:W-:Y:S01]  /*0a70*/  FMUL.FTZ R140, R5, R52 ;  /* 0x00000034058c7220 */ /* 0x000fe20000410000 */
[----:B------:R-:W-:Y:S01]  /*0a80*/  FMUL.FTZ R143, R118, R143 ;  /* 0x0000008f768f7220 */ /* 0x000fe20000410000 */
[----:B------:R-:W-:Y:S01]  /*0a90*/  FADD.FTZ R147, RZ, R141 ;  /* 0x0000008dff937221 */ /* 0x000fe20000010000 */
[----:B------:R-:W-:Y:S01]  /*0aa0*/  FFMA.FTZ R146, R0, R141, RZ ;  /* 0x0000008d00927223 */ /* 0x000fe200000100ff */
[----:B------:R-:W-:Y:S01]  /*0ab0*/  FMUL.FTZ R144, R118, R145 ;  /* 0x0000009176907220 */ /* 0x000fe20000410000 */
[----:B------:R-:W-:-:S02]  /*0ac0*/  HADD2.F32 R40, -RZ, R53.H1_H1 ;  /* 0x30000035ff287230 */ /* 0x000fc40000004100 */
[----:B------:R-:W-:Y:S01]  /*0ad0*/  FMUL.FTZ R145, R118, R149 ;  /* 0x0000009576917220 */ /* 0x000fe20000410000 */
[----:B------:R-:W-:Y:S01]  /*0ae0*/  FMUL.FTZ R136, R6, R43 ;  /* 0x0000002b06887220 */ /* 0x000fe20000410000 */
[----:B------:R-:W-:Y:S01]  /*0af0*/  FADD.FTZ R149, R147, R140 ;  /* 0x0000008c93957221 */ /* 0x000fe20000010000 */
[----:B------:R-:W-:Y:S01]  /*0b00*/  FFMA.FTZ R151, R143, R140, R146 ;  /* 0x0000008c8f977223 */ /* 0x000fe20000010092 */
[--C-:B------:R-:W-:Y:S02]  /*0b10*/  HADD2.F32 R45, -RZ, R54.reuse.H0_H0 ;  /* 0x20000036ff2d7230 */ /* 0x100fe40000004100 */
[----:B------:R-:W-:Y:S01]  /*0b20*/  FMUL.FTZ R135, R7, R40 ;  /* 0x0000002807877220 */ /* 0x000fe20000410000 */
[----:B------:R-:W-:Y:S01]  /*0b30*/  FADD.FTZ R150, R149, R136 ;  /* 0x0000008895967221 */ /* 0x000fe20000010000 */
[----:B------:R-:W-:Y:S01]  /*0b40*/  FFMA.FTZ R152, R144, R136, R151 ;  /* 0x0000008890987223 */ /* 0x000fe20000010097 */
[----:B------:R-:W-:Y:S02]  /*0b50*/  HADD2.F32 R54, -RZ, R54.H1_H1 ;  /* 0x30000036ff367230 */ /* 0x000fe40000004100 */
[----:B------:R-:W-:Y:S01]  /*0b60*/  FMUL.FTZ R146, R118, R153 ;  /* 0x0000009976927220 */ /* 0x000fe20000410000 */
        /* <DEDUP_REMOVED lines=43> */
[--C-:B------:R-:W-:Y:S02]  /*0e20*/  HADD2.F32 R55, -RZ, R59.reuse.H0_H0 ;  /* 0x2000003bff377230 */ /* 0x100fe40000004100 */
[----:B------:R-:W-:Y:S01]  /*0e30*/  FMUL.FTZ R125, R17, R58 ;  /* 0x0000003a117d7220 */ /* 0x000fe20000410000 */
[----:B------:R-:W-:Y:S01]  /*0e40*/  FADD.FTZ R166, R167, R126 ;  /* 0x0000007ea7a67221 */ /* 0x000fe20000010000 */
[----:B------:R-:W-:Y:S01]  /*0e50*/  FMUL.FTZ R155, R118, R171 ;  /* 0x000000ab769b7220 */ /* 0x000fe20000410000 */
[----:B------:R-:W-:Y:S01]  /*0e60*/  FFMA.FTZ R168, R154, R126, R169 ;  /* 0x0000007e9aa87223 */ /* 0x000fe200000100a9 */
[----:B------:R-:W-:-:S02]  /*0e70*/  HADD2.F32 R46, -RZ, R59.H1_H1 ;  /* 0x3000003bff2e7230 */ /* 0x000fc40000004100 */
[----:B------:R-:W-:Y:S01]  /*0e80*/  FMUL.FTZ R124, R18, R55 ;  /* 0x00000037127c7220 */ /* 0x000fe20000410000 */
[----:B------:R-:W-:Y:S01]  /*0e90*/  FADD.FTZ R167, R166, R125 ;  /* 0x0000007da6a77221 */ /* 0x000fe20000010000 */
[C---:B------:R-:W-:Y:S01]  /*0ea0*/  FMUL.FTZ R156, R118.reuse, R173 ;  /* 0x000000ad769c7220 */ /* 0x040fe20000410000 */
        /* <DEDUP_REMOVED lines=21> */
[----:B------:R-:W-:Y:S02]  /*1000*/  HADD2.F32 R61, -RZ, R62.H0_H0 ;  /* 0x2000003eff3d7230 */ /* 0x000fe40000004100 */
[----:B------:R-:W-:Y:S01]  /*1010*/  FMUL.FTZ R119, R23, R48 ;  /* 0x0000003017777220 */ /* 0x000fe20000410000 */
[----:B------:R-:W-:Y:S01]  /*1020*/  FADD.FTZ R166, R167, R120 ;  /* 0x00000078a7a67221 */ /* 0x000fe20000010000 */
[----:B------:R-:W-:Y:S01]  /*1030*/  FMUL.FTZ R161, R118, R183 ;  /* 0x000000b776a17220 */ /* 0x000fe20000410000 */
[----:B------:R-:W-:Y:S01]  /*1040*/  FFMA.FTZ R168, R160, R120, R169 ;  /* 0x00000078a0a87223 */ /* 0x000fe200000100a9 */
[----:B------:R-:W-:-:S02]  /*1050*/  HADD2.F32 R137, -RZ, R63.H0_H0 ;  /* 0x2000003fff897230 */ /* 0x000fc40000004100 */
[----:B------:R-:W-:Y:S01]  /*1060*/  FADD.FTZ R166, R166, R119 ;  /* 0x00000077a6a67221 */ /* 0x000fe20000010000 */
[----:B------:R-:W-:Y:S02]  /*1070*/  HADD2.F32 R142, -RZ, R63.H1_H1 ;  /* 0x3000003fff8e7230 */ /* 0x000fe40000004100 */
[----:B------:R-:W-:Y:S01]  /*1080*/  FMUL.FTZ R63, R24, R61 ;  /* 0x0000003d183f7220 */ /* 0x000fe20000410000 */
[----:B------:R-:W-:Y:S02]  /*1090*/  HADD2.F32 R138, -RZ, R62.H1_H1 ;  /* 0x3000003eff8a7230 */ /* 0x000fe40000004100 */
[----:B------:R-:W-:Y:S01]  /*10a0*/  FMUL.FTZ R162, R118, R185 ;  /* 0x000000b976a27220 */ /* 0x000fe20000410000 */
[----:B------:R-:W-:Y:S01]  /*10b0*/  FFMA.FTZ R167, R161, R119, R168 ;  /* 0x00000077a1a77223 */ /* 0x000fe200000100a8 */
        /* <DEDUP_REMOVED lines=39> */
.L_x_6820:
        /* <DEDUP_REMOVED lines=23> */
[----:B--2---:R-:W-:-:S02]  /*14a0*/  HADD2.F32 R123, -RZ, R41.H0_H0 ;  /* 0x20000029ff7b7230 */ /* 0x004fc40000004100 */
[----:B------:R-:W-:Y:S02]  /*14b0*/  HADD2.F32 R41, -RZ, R41.H1_H1 ;  /* 0x30000029ff297230 */ /* 0x000fe40000004100 */
[----:B------:R-:W-:Y:S02]  /*14c0*/  HADD2.F32 R119, -RZ, R40.H0_H0 ;  /* 0x20000028ff777230 */ /* 0x000fe40000004100 */
[----:B------:R-:W-:Y:S02]  /*14d0*/  HADD2.F32 R129, -RZ, R43.H0_H0 ;  /* 0x2000002bff817230 */ /* 0x000fe40000004100 */
[----:B------:R-:W-:Y:S01]  /*14e0*/  FADD.FTZ R149, -R0, R41 ;  /* 0x0000002900957221 */ /* 0x000fe20000010100 */
[----:B---3--:R-:W-:Y:S02]  /*14f0*/  HADD2.F32 R135, -RZ, R45.H0_H0 ;  /* 0x2000002dff877230 */ /* 0x008fe40000004100 */
[----:B------:R-:W-:Y:S02]  /*1500*/  HADD2.F32 R141, -RZ, R46.H1_H1 ;  /* 0x3000002eff8d7230 */ /* 0x000fe40000004100 */
[----:B------:R-:W-:-:S02]  /*1510*/  HADD2.F32 R147, -RZ, R47.H0_H0 ;  /* 0x2000002fff937230 */ /* 0x000fc40000004100 */
[----:B----4-:R-:W-:Y:S02]  /*1520*/  HADD2.F32 R181, -RZ, R49.H0_H0 ;  /* 0x20000031ffb57230 */ /* 0x010fe40000004100 */
[----:B------:R-:W-:Y:S02]  /*1530*/  HADD2.F32 R189, -RZ, R51.H0_H0 ;  /* 0x20000033ffbd7230 */ /* 0x000fe40000004100 */
[----:B------:R-:W-:Y:S02]  /*1540*/  HADD2.F32 R121, -RZ, R40.H1_H1 ;  /* 0x30000028ff797230 */ /* 0x000fe40000004100 */
[--C-:B------:R-:W-:Y:S02]  /*1550*/  HADD2.F32 R125, -RZ, R42.reuse.H0_H0 ;  /* 0x2000002aff7d7230 */ /* 0x100fe40000004100 */
[----:B------:R-:W-:Y:S02]  /*1560*/  HADD2.F32 R127, -RZ, R42.H1_H1 ;  /* 0x3000002aff7f7230 */ /* 0x000fe40000004100 */
[----:B------:R-:W-:-:S02]  /*1570*/  HADD2.F32 R43, -RZ, R43.H1_H1 ;  /* 0x3000002bff2b7230 */ /* 0x000fc40000004100 */
[--C-:B------:R-:W-:Y:S02]  /*1580*/  HADD2.F32 R131, -RZ, R44.reuse.H0_H0 ;  /* 0x2000002cff837230 */ /* 0x100fe40000004100 */
[----:B------:R-:W-:Y:S02]  /*1590*/  HADD2.F32 R133, -RZ, R44.H1_H1 ;  /* 0x3000002cff857230 */ /* 0x000fe40000004100 */
[----:B------:R-:W-:Y:S02]  /*15a0*/  HADD2.F32 R45, -RZ, R45.H1_H1 ;  /* 0x3000002dff2d7230 */ /* 0x000fe40000004100 */
[----:B------:R-:W-:Y:S02]  /*15b0*/  HADD2.F32 R137, -RZ, R46.H0_H0 ;  /* 0x2000002eff897230 */ /* 0x000fe40000004100 */
        /* <DEDUP_REMOVED lines=8> */
[C---:B------:R-:W-:Y:S01]  /*1640*/  FADD.FTZ R139, -R0.reuse, R119 ;  /* 0x00000077008b7221 */ /* 0x040fe20000010100 */
        /* <DEDUP_REMOVED lines=25> */
[----:B------:R-:W-:-:S02]  /*17e0*/  HADD2.F32 R43, -RZ, R53.H0_H0 ;  /* 0x20000035ff2b7230 */ /* 0x000fc40000004100 */
[----:B------:R-:W-:Y:S01]  /*17f0*/  FMUL.FTZ R140, R5, R52 ;  /* 0x00000034058c7220 */ /* 0x000fe20000410000 */
[----:B------:R-:W-:Y:S01]  /*1800*/  FADD.FTZ R147, RZ, R141 ;  /* 0x0000008dff937221 */ /* 0x000fe20000010000 */
[----:B------:R-:W-:Y:S01]  /*1810*/  FMUL.FTZ R143, R118, R143 ;  /* 0x0000008f768f7220 */ /* 0x000fe20000410000 */
[----:B------:R-:W-:Y:S01]  /*1820*/  FFMA.FTZ R146, R0, R141, RZ ;  /* 0x0000008d00927223 */ /* 0x000fe200000100ff */
[C---:B------:R-:W-:Y:S01]  /*1830*/  FMUL.FTZ R144, R118.reuse, R145 ;  /* 0x0000009176907220 */ /* 0x040fe20000410000 */
[----:B------:R-:W-:Y:S02]  /*1840*/  HADD2.F32 R40, -RZ, R53.H1_H1 ;  /* 0x30000035ff287230 */ /* 0x000fe40000004100 */
        /* <DEDUP_REMOVED lines=133> */
.L_x_6821:
        /* <DEDUP_REMOVED lines=68> */
.L_x_6839:
        /* <DEDUP_REMOVED lines=9> */
[C-C-:B------:R-:W-:Y:S01]  /*2570*/  FFMA.FTZ R55, R60.reuse, R158, R59.reuse ;  /* 0x0000009e3c377223 */ /* 0x140fe2000001003b */
[C-C-:B------:R-:W-:Y:S01]  /*2580*/  FFMA.FTZ R54, R60.reuse, R157, R59.reuse ;  /* 0x0000009d3c367223 */ /* 0x140fe2000001003b */
[C-C-:B------:R-:W-:Y:S01]  /*2590*/  FFMA.FTZ R57, R60.reuse, R160, R59.reuse ;  /* 0x000000a03c397223 */ /* 0x140fe2000001003b */
[C-C-:B------:R-:W-:Y:S01]  /*25a0*/  FFMA.FTZ R0, R60.reuse, R0, R59.reuse ;  /* 0x000000003c007223 */ /* 0x140fe2000001003b */
[----:B------:R-:W-:Y:S01]  /*25b0*/  FADD.FTZ R55, -R55, R122 ;  /* 0x0000007a37377221 */ /* 0x000fe20000010100 */
        /* <DEDUP_REMOVED lines=22> */
[----:B------:R-:W-:Y:S01]  /*2720*/  FMUL.FTZ R57, R118, R55 ;  /* 0x0000003776397220 */ /* 0x000fe20000410000 */
[----:B------:R-:W-:Y:S01]  /*2730*/  FADD.FTZ R43, -R43, R134 ;  /* 0x000000862b2b7221 */ /* 0x000fe20000010100 */
[----:B------:R-:W0:Y:S01]  /*2740*/  LDC.64 R54, c[0x0][0x468] ;  /* 0x00011a00ff367b82 */ /* 0x000e220000000a00 */
        /* <DEDUP_REMOVED lines=86> */
.L_x_6824:
[C-C-:B0-----:R-:W-:Y:S01]  /*2cb0*/  FFMA.FTZ R46, R60.reuse, R149, R59.reuse ;  /* 0x000000953c2e7223 */ /* 0x141fe2000001003b */
[----:B------:R-:W0:Y:S01]  /*2cc0*/  LDC.64 R44, c[0x0][0x478] ;  /* 0x00011e00ff2c7b82 */ /* 0x000e220000000a00 */
[C-C-:B------:R-:W-:Y:S01]  /*2cd0*/  FFMA.FTZ R58, R60.reuse, R159, R59.reuse ;  /* 0x0000009f3c3a7223 */ /* 0x140fe2000001003b */
[C-C-:B------:R-:W-:Y:S01]  /*2ce0*/  FFMA.FTZ R149, R60.reuse, R160, R59.reuse ;  /* 0x000000a03c957223 */ /* 0x140fe2000001003b */
[C-C-:B------:R-:W-:Y:S01]  /*2cf0*/  FFMA.FTZ R42, R60.reuse, R147, R59.reuse ;  /* 0x000000933c2a7223 */ /* 0x140fe2000001003b */
[----:B------:R-:W-:Y:S01]  /*2d00*/  FFMA.FTZ R0, R60, R0, R59 ;  /* 0x000000003c007223 */ /* 0x000fe2000001003b */
[----:B------:R-:W-:Y:S01]  /*2d10*/  FADD.FTZ R147, -R58, R121 ;  /* 0x000000793a937221 */ /* 0x000fe20000010100 */
[----:B------:R-:W-:Y:S01]  /*2d20*/  FADD.FTZ R149, -R149, R120 ;  /* 0x0000007895957221 */ /* 0x000fe20000010100 */
[C-C-:B------:R-:W-:Y:S01]  /*2d30*/  FFMA.FTZ R143, R60.reuse, R143, R59.reuse ;  /* 0x0000008f3c8f7223 */ /* 0x140fe2000001003b */
[----:B------:R-:W1:Y:S01]  /*2d40*/  LDC.64 R120, c[0x0][0x468] ;  /* 0x00011a00ff787b82 */ /* 0x000e620000000a00 */
        /* <DEDUP_REMOVED lines=17> */
[----:B------:R-:W-:Y:S01]  /*2e60*/  FADD.FTZ R55, -R49, R130 ;  /* 0x0000008231377221 */ /* 0x000fe20000010100 */
[----:B------:R-:W-:Y:S01]  /*2e70*/  FADD.FTZ R57, -R51, R128 ;  /* 0x0000008033397221 */ /* 0x000fe20000010100 */
        /* <DEDUP_REMOVED lines=67> */
[----:B------:R-:W-:Y:S01]  /*32b0*/  IMAD.WIDE.U32 R62, R115, 0x10, R44 ;  /* 0x00000010733e7825 */ /* 0x000fe200078e002c */
[----:B------:R-:W-:-:S03]  /*32c0*/  F2FP.F16.F32.PACK_AB R45, R126, R149 ;  /* 0x000000957e2d723e */ /* 0x000fc600000000ff */
[----:B------:R-:W-:Y:S01]  /*32d0*/  FMUL.FTZ R126, R126, R114 ;  /* 0x000000727e7e7220 */ /* 0x000fe20000410000 */
[----:B0-----:R-:W-:Y:S01]  /*32e0*/  F2FP.F16.F32.PACK_AB R40, R129, R55 ;  /* 0x000000378128723e */ /* 0x001fe200000000ff */
[----:B------:R-:W-:Y:S01]  /*32f0*/  IMAD.WIDE.U32 R116, R116, 0x10, R120 ;  /* 0x0000001074747825 */ /* 0x000fe200078e0078 */
[----:B------:R-:W-:-:S03]  /*3300*/  F2FP.F16.F32.PACK_AB R42, R125, R59 ;  /* 0x0000003b7d2a723e */ /* 0x000fc600000000ff */
[-C--:B------:R-:W-:Y:S01]  /*3310*/  FMUL.FTZ R129, R129, R114.reuse ;  /* 0x0000007281817220 */ /* 0x080fe20000410000 */
[-C--:B------:R-:W-:Y:S01]  /*3320*/  FMUL.FTZ R125, R125, R114.reuse ;  /* 0x000000727d7d7220 */ /* 0x080fe20000410000 */
[----:B------:R-:W-:Y:S01]  /*3330*/  FMUL.FTZ R55, R137, R114 ;  /* 0x0000007289377220 */ /* 0x000fe20000410000 */
[----:B------:R-:W-:Y:S01]  /*3340*/  IMAD.WIDE.U32 R120, R115, 0x10, R120 ;  /* 0x0000001073787825 */ /* 0x000fe200078e0078 */
[----:B------:R-:W-:-:S03]  /*3350*/  F2FP.F16.F32.PACK_AB R41, R127, R57 ;  /* 0x000000397f29723e */ /* 0x000fc600000000ff */
[-C--:B------:R-:W-:Y:S01]  /*3360*/  FMUL.FTZ R115, R145, R114.reuse ;  /* 0x0000007291737220 */ /* 0x080fe20000410000 */
[----:B------:R-:W-:Y:S01]  /*3370*/  F2FP.F16.F32.PACK_AB R43, R123, R137 ;  /* 0x000000897b2b723e */ /* 0x000fe200000000ff */
        /* <DEDUP_REMOVED lines=12> */
[----:B------:R-:W-:Y:S02]  /*3440*/  F2FP.F16.F32.PACK_AB R53, R58, R53 ;  /* 0x000000353a35723e */ /* 0x000fe400000000ff */
[----:B------:R-:W-:Y:S01]  /*3450*/  F2FP.F16.F32.PACK_AB R52, R129, R56 ;  /* 0x000000388134723e */ /* 0x000fe200000000ff */
[----:B------:R2:W-:Y:S01]  /*3460*/  STG.E.128 desc[UR6][R60.64], R40 ;  /* 0x000000283c007986 */ /* 0x0005e2000c101d06 */
[----:B------:R-:W-:-:S02]  /*3470*/  F2FP.F16.F32.PACK_AB R44, R147, R145 ;  /* 0x00000091932c723e */ /* 0x000fc400000000ff */
[----:B------:R-:W-:Y:S01]  /*3480*/  F2FP.F16.F32.PACK_AB R46, R163, R139 ;  /* 0x0000008ba32e723e */ /* 0x000fe200000000ff */
[----:B------:R2:W-:Y:S01]  /*3490*/  STG.E.128 desc[UR6][R116.64], R52 ;  /* 0x0000003474007986 */ /* 0x0005e2000c101d06 */
        /* <DEDUP_REMOVED lines=8> */
.L_x_6823:
        /* <DEDUP_REMOVED lines=9> */
[----:B------:R-:W-:Y:S01]  /*35b0*/  FADD.FTZ R136, -R41, R136 ;  /* 0x0000008829887221 */ /* 0x000fe20000010100 */
[--C-:B------:R-:W-:Y:S02]  /*35c0*/  HADD2.F32 R43, -RZ, R30.reuse.H1_H1 ;  /* 0x3000001eff2b7230 */ /* 0x100fe40000004100 */
[----:B------:R-:W-:Y:S01]  /*35d0*/  FFMA.FTZ R51, R60, R154, R59 ;  /* 0x0000009a3c337223 */ /* 0x000fe2000001003b */
[----:B------:R-:W-:Y:S01]  /*35e0*/  FADD.FTZ R42, -R42, R133 ;  /* 0x000000852a2a7221 */ /* 0x000fe20000010100 */
[----:B------:R-:W-:-:S02]  /*35f0*/  HADD2.F32 R41, -RZ, R30.H0_H0 ;  /* 0x2000001eff297230 */ /* 0x000fc40000004100 */
[C-C-:B0-----:R-:W-:Y:S01]  /*3600*/  FFMA.FTZ R44, R60.reuse, R149, R59.reuse ;  /* 0x000000953c2c7223 */ /* 0x141fe2000001003b */
[C-C-:B------:R-:W-:Y:S01]  /*3610*/  FFMA.FTZ R0, R60.reuse, R0, R59.reuse ;  /* 0x000000003c007223 */ /* 0x140fe2000001003b */
[----:B------:R-:W-:Y:S01]  /*3620*/  FADD.FTZ R130, -R47, R130 ;  /* 0x000000822f827221 */ /* 0x000fe20000010100 */
[----:B------:R-:W-:Y:S01]  /*3630*/  FADD.FTZ R124, -R53, R124 ;  /* 0x0000007c357c7221 */ /* 0x000fe20000010100 */
[----:B------:R-:W-:Y:S01]  /*3640*/  FFMA.FTZ R57, R60, R158, R59 ;  /* 0x0000009e3c397223 */ /* 0x000fe2000001003b */
[----:B------:R-:W-:Y:S01]  /*3650*/  FADD.FTZ R126, -R51, R126 ;  /* 0x0000007e337e7221 */ /* 0x000fe20000010100 */
[----:B------:R-:W-:Y:S02]  /*3660*/  HADD2.F32 R47, -RZ, R31.H1_H1 ;  /* 0x3000001fff2f7230 */ /* 0x000fe40000004100 */
[----:B------:R-:W-:Y:S01]  /*3670*/  FFMA.FTZ R53, R118, R42, R43 ;  /* 0x0000002a76357223 */ /* 0x000fe2000001002b */
[----:B------:R-:W-:Y:S01]  /*3680*/  FADD.FTZ R44, -R44, R131 ;  /* 0x000000832c2c7221 */ /* 0x000fe20000010100 */
[----:B------:R-:W-:Y:S01]  /*3690*/  FFMA.FTZ R51, R118, R134, R41 ;  /* 0x0000008676337223 */ /* 0x000fe20000010029 */
[----:B------:R-:W-:-:S02]  /*36a0*/  HADD2.F32 R43, -RZ, R29.H0_H0 ;  /* 0x2000001dff2b7230 */ /* 0x000fc40000004100 */
[----:B------:R-:W-:Y:S01]  /*36b0*/  FFMA.FTZ R162, R60, R162, R59 ;  /* 0x000000a23ca27223 */ /* 0x000fe2000001003b */
[----:B------:R-:W-:Y:S02]  /*36c0*/  HADD2.F32 R41, -RZ, R28.H0_H0 ;  /* 0x2000001cff297230 */ /* 0x000fe40000004100 */
[----:B------:R-:W-:Y:S01]  /*36d0*/  FADD.FTZ R0, -R0, R141 ;  /* 0x0000008d00007221 */ /* 0x000fe20000010100 */
        /* <DEDUP_REMOVED lines=14> */
[----:B------:R-:W-:Y:S01]  /*37c0*/  FFMA.FTZ R57, R118, R44, R47 ;  /* 0x0000002c76397223 */ /* 0x000fe2000001002f */
[----:B------:R-:W-:Y:S01]  /*37d0*/  FFMA.FTZ R60, R60, R165, R59 ;  /* 0x000000a53c3c7223 */ /* 0x000fe2000001003b */
[----:B------:R-:W-:Y:S01]  /*37e0*/  FADD.FTZ R162, -R162, R63 ;  /* 0x0000003fa2a27221 */ /* 0x000fe20000010100 */
[----:B------:R-:W-:Y:S01]  /*37f0*/  FFMA.FTZ R47, R118, R136, R43 ;  /* 0x00000088762f7223 */ /* 0x000fe2000001002b */
[----:B------:R-:W-:-:S02]  /*3800*/  HADD2.F32 R59, -RZ, R35.H0_H0 ;  /* 0x20000023ff3b7230 */ /* 0x000fc40000004100 */
[----:B------:R-:W-:Y:S01]  /*3810*/  FFMA.FTZ R43, R118, R0, R41 ;  /* 0x00000000762b7223 */ /* 0x000fe20000010029 */
[----:B------:R-:W-:Y:S02]  /*3820*/  HADD2.F32 R63, -RZ, R34.H1_H1 ;  /* 0x30000022ff3f7230 */ /* 0x000fe40000004100 */
[----:B------:R-:W-:Y:S01]  /*3830*/  FADD.FTZ R52, -R52, R125 ;  /* 0x0000007d34347221 */ /* 0x000fe20000010100 */
[----:B------:R-:W-:Y:S02]  /*3840*/  HADD2.F32 R41, -RZ, R33.H0_H0 ;  /* 0x20000021ff297230 */ /* 0x000fe40000004100 */
[----:B------:R-:W-:Y:S01]  /*3850*/  FADD.FTZ R128, -R49, R128 ;  /* 0x0000008031807221 */ /* 0x000fe20000010100 */
[----:B------:R-:W-:Y:S01]  /*3860*/  FADD.FTZ R54, -R54, R123 ;  /* 0x0000007b36367221 */ /* 0x000fe20000010100 */
[----:B------:R-:W-:Y:S01]  /*3870*/  FADD.FTZ R58, -R58, R119 ;  /* 0x000000773a3a7221 */ /* 0x000fe20000010100 */
[----:B------:R-:W-:Y:S01]  /*3880*/  FADD.FTZ R46, -R46, R129 ;  /* 0x000000812e2e7221 */ /* 0x000fe20000010100 */
[----:B------:R-:W-:Y:S01]  /*3890*/  FFMA.FTZ R125, R118, R124, R59 ;  /* 0x0000007c767d7223 */ /* 0x000fe2000001003b */
[----:B------:R-:W-:-:S02]  /*38a0*/  HADD2.F32 R119, -RZ, R35.H1_H1 ;  /* 0x30000023ff777230 */ /* 0x000fc40000004100 */
[----:B------:R-:W-:Y:S01]  /*38b0*/  FFMA.FTZ R123, R118, R52, R63 ;  /* 0x00000034767b7223 */ /* 0x000fe2000001003f */
[----:B------:R-:W-:Y:S02]  /*38c0*/  HADD2.F32 R133, -RZ, R39.H1_H1 ;  /* 0x30000027ff857230 */ /* 0x000fe40000004100 */
[----:B------:R-:W-:Y:S01]  /*38d0*/  FADD.FTZ R60, -R60, R139 ;  /* 0x0000008b3c3c7221 */ /* 0x000fe20000010100 */
[----:B------:R-:W-:Y:S02]  /*38e0*/  HADD2.F32 R59, -RZ, R33.H1_H1 ;  /* 0x30000021ff3b7230 */ /* 0x000fe40000004100 */
[----:B------:R-:W-:Y:S01]  /*38f0*/  FFMA.FTZ R63, R118, R128, R41 ;  /* 0x00000080763f7223 */ /* 0x000fe20000010029 */
[----:B------:R-:W-:Y:S02]  /*3900*/  HADD2.F32 R129, -RZ, R38.H0_H0 ;  /* 0x20000026ff817230 */ /* 0x000fe40000004100 */
[----:B------:R-:W-:Y:S01]  /*3910*/  FADD.FTZ R48, -R48, R127 ;  /* 0x0000007f30307221 */ /* 0x000fe20000010100 */
[----:B------:R-:W-:-:S02]  /*3920*/  HADD2.F32 R41, -RZ, R32.H0_H0 ;  /* 0x20000020ff297230 */ /* 0x000fc40000004100 */
[----:B------:R-:W-:Y:S01]  /*3930*/  FADD.FTZ R140, -R143, R140 ;  /* 0x0000008c8f8c7221 */ /* 0x000fe20000010100 */
[----:B------:R-:W-:Y:S01]  /*3940*/  FADD.FTZ R50, -R137, R50 ;  /* 0x0000003289327221 */ /* 0x000fe20000010100 */
[C---:B------:R-:W-:Y:S01]  /*3950*/  FFMA.FTZ R127, R118.reuse, R54, R119 ;  /* 0x00000036767f7223 */ /* 0x040fe20000010077 */
[C---:B------:R-:W-:Y:S01]  /*3960*/  FFMA.FTZ R143, R118.reuse, R60, R133 ;  /* 0x0000003c768f7223 */ /* 0x040fe20000010085 */
[C---:B------:R-:W-:Y:S01]  /*3970*/  FFMA.FTZ R119, R118.reuse, R48, R59 ;  /* 0x0000003076777223 */ /* 0x040fe2000001003b */
[C---:B------:R-:W-:Y:S01]  /*3980*/  FFMA.FTZ R137, R118.reuse, R162, R129 ;  /* 0x000000a276897223 */ /* 0x040fe20000010081 */
[----:B------:R-:W-:Y:S02]  /*3990*/  HADD2.F32 R133, -RZ, R38.H1_H1 ;  /* 0x30000026ff857230 */ /* 0x000fe40000004100 */
[----:B------:R-:W-:Y:S01]  /*39a0*/  FADD.FTZ R163, -R163, R62 ;  /* 0x0000003ea3a37221 */ /* 0x000fe20000010100 */
[----:B------:R-:W-:Y:S01]  /*39b0*/  FFMA.FTZ R59, R118, R130, R41 ;  /* 0x00000082763b7223 */ /* 0x000fe20000010029 */
[----:B------:R-:W-:-:S02]  /*39c0*/  HADD2.F32 R129, -RZ, R37.H0_H0 ;  /* 0x20000025ff817230 */ /* 0x000fc40000004100 */
[----:B------:R-:W-:Y:S01]  /*39d0*/  FADD.FTZ R40, -R40, R135 ;  /* 0x0000008728287221 */ /* 0x000fe20000010100 */
[----:B------:R-:W-:Y:S01]  /*39e0*/  FADD.FTZ R120, -R61, R120 ;  /* 0x000000783d787221 */ /* 0x000fe20000010100 */
[----:B------:R-:W-:Y:S02]  /*39f0*/  HADD2.F32 R49, -RZ, R29.H1_H1 ;  /* 0x3000001dff317230 */ /* 0x000fe40000004100 */
[C---:B------:R-:W-:Y:S01]  /*3a00*/  FFMA.FTZ R139, R118.reuse, R163, R133 ;  /* 0x000000a3768b7223 */ /* 0x040fe20000010085 */
[----:B------:R-:W-:Y:S02]  /*3a10*/  HADD2.F32 R41, -RZ, R36.H0_H0 ;  /* 0x20000024ff297230 */ /* 0x000fe40000004100 */
[C---:B------:R-:W-:Y:S01]  /*3a20*/  FFMA.FTZ R133, R118.reuse, R120, R129 ;  /* 0x0000007876857223 */ /* 0x040fe20000010081 */
[----:B------:R-:W-:Y:S01]  /*3a30*/  FADD.FTZ R55, -R45, R132 ;  /* 0x000000842d377221 */ /* 0x000fe20000010100 */
[----:B------:R-:W-:Y:S01]  /*3a40*/  FFMA.FTZ R49, R118, R40, R49 ;  /* 0x0000002876317223 */ /* 0x000fe20000010031 */
[----:B------:R-:W-:-:S02]  /*3a50*/  HADD2.F32 R45, -RZ, R31.H0_H0 ;  /* 0x2000001fff2d7230 */ /* 0x000fc40000004100 */
[----:B------:R-:W-:Y:S01]  /*3a60*/  FFMA.FTZ R129, R118, R122, R41 ;  /* 0x0000007a76817223 */ /* 0x000fe20000010029 */
[----:B------:R-:W-:Y:S01]  /*3a70*/  HADD2.F32 R61, -RZ, R34.H0_H0 ;  /* 0x20000022ff3d7230 */ /* 0x000fe20000004100 */
[----:B------:R-:W0:Y:S01]  /*3a80*/  LDC.64 R40, c[0x0][0x468] ;  /* 0x00011a00ff287b82 */ /* 0x000e220000000a00 */
[----:B------:R-:W-:Y:S02]  /*3a90*/  HADD2.F32 R131, -RZ, R39.H0_H0 ;  /* 0x20000027ff837230 */ /* 0x000fe40000004100 */
[----:B------:R-:W-:Y:S01]  /*3aa0*/  FADD.FTZ R56, -R56, R121 ;  /* 0x0000007938387221 */ /* 0x000fe20000010100 */
[C---:B------:R-:W-:Y:S01]  /*3ab0*/  FFMA.FTZ R55, R118.reuse, R55, R45 ;  /* 0x0000003776377223 */ /* 0x040fe2000001002d */
[----:B------:R-:W-:Y:S02]  /*3ac0*/  HADD2.F32 R45, -RZ, R28.H1_H1 ;  /* 0x3000001cff2d7230 */ /* 0x000fe40000004100 */
[----:B------:R-:W-:Y:S01]  /*3ad0*/  FFMA.FTZ R121, R118, R126, R61 ;  /* 0x0000007e76797223 */ /* 0x000fe2000001003d */
[----:B------:R-:W-:-:S02]  /*3ae0*/  HADD2.F32 R61, -RZ, R32.H1_H1 ;  /* 0x30000020ff3d7230 */ /* 0x000fc40000004100 */
[C---:B------:R-:W-:Y:S01]  /*3af0*/  FFMA.FTZ R141, R118.reuse, R50, R131 ;  /* 0x00000032768d7223 */ /* 0x040fe20000010083 */
[----:B------:R-:W-:Y:S02]  /*3b00*/  HADD2.F32 R135, -RZ, R37.H1_H1 ;  /* 0x30000025ff877230 */ /* 0x000fe40000004100 */
[C---:B------:R-:W-:Y:S01]  /*3b10*/  FFMA.FTZ R45, R118.reuse, R140, R45 ;  /* 0x0000008c762d7223 */ /* 0x040fe2000001002d */
[----:B------:R-:W-:Y:S02]  /*3b20*/  HADD2.F32 R131, -RZ, R36.H1_H1 ;  /* 0x30000024ff837230 */ /* 0x000fe40000004100 */
[C---:B------:R-:W-:Y:S01]  /*3b30*/  FFMA.FTZ R61, R118.reuse, R46, R61 ;  /* 0x0000002e763d7223 */ /* 0x040fe2000001003d */
[----:B------:R-:W-:Y:S01]  /*3b40*/  FMUL.FTZ R42, R51, R114 ;  /* 0x00000072332a7220 */ /* 0x000fe20000410000 */
[C---:B------:R-:W-:Y:S01]  /*3b50*/  FFMA.FTZ R135, R118.reuse, R58, R135 ;  /* 0x0000003a76877223 */ /* 0x040fe20000010087 */
[----:B------:R-:W-:Y:S01]  /*3b60*/  FMUL.FTZ R46, R55, R114 ;  /* 0x00000072372e7220 */ /* 0x000fe20000410000 */
        /* <DEDUP_REMOVED lines=42> */
.L_x_6826:
        /* <DEDUP_REMOVED lines=17> */
[----:B------:R-:W-:Y:S01]  /*3f20*/  FFMA.FTZ R46, R60, R151, R59 ;  /* 0x000000973c2e7223 */ /* 0x000fe2000001003b */
[----:B------:R-:W-:Y:S01]  /*3f30*/  HADD2.F32 R41, -RZ, R28.H0_H0 ;  /* 0x2000001cff297230 */ /* 0x000fe20000004100 */
[----:B------:R-:W0:Y:S01]  /*3f40*/  LDC.64 R62, c[0x0][0x478] ;  /* 0x00011e00ff3e7b82 */ /* 0x000e220000000a00 */
[----:B------:R-:W-:-:S02]  /*3f50*/  HADD2.F32 R40, -RZ, R29.H0_H0 ;  /* 0x2000001dff287230 */ /* 0x000fc40000004100 */
[C-C-:B------:R-:W-:Y:S01]  /*3f60*/  FFMA.FTZ R56, R60.reuse, R159, R59.reuse ;  /* 0x0000009f3c387223 */ /* 0x140fe2000001003b */
[----:B------:R-:W-:Y:S02]  /*3f70*/  HADD2.F32 R42, -RZ, R29.H1_H1 ;  /* 0x3000001dff2a7230 */ /* 0x000fe40000004100 */
[----:B------:R-:W-:Y:S01]  /*3f80*/  FFMA.FTZ R151, R60, R160, R59 ;  /* 0x000000a03c977223 */ /* 0x000fe2000001003b */
[--C-:B------:R-:W-:Y:S02]  /*3f90*/  HADD2.F32 R44, -RZ, R30.reuse.H0_H0 ;  /* 0x2000001eff2c7230 */ /* 0x100fe40000004100 */
[----:B------:R-:W-:Y:S01]  /*3fa0*/  FADD.FTZ R141, -R0, R141 ;  /* 0x0000008d008d7221 */ /* 0x000fe20000010100 */
[----:B------:R-:W-:Y:S01]  /*3fb0*/  FADD.FTZ R45, -R45, R134 ;  /* 0x000000862d2d7221 */ /* 0x000fe20000010100 */
[----:B------:R-:W-:Y:S01]  /*3fc0*/  FADD.FTZ R49, -R47, R132 ;  /* 0x000000842f317221 */ /* 0x000fe20000010100 */
[----:B------:R-:W-:Y:S01]  /*3fd0*/  FADD.FTZ R53, -R51, R130 ;  /* 0x0000008233357221 */ /* 0x000fe20000010100 */
[----:B------:R-:W-:Y:S01]  /*3fe0*/  FADD.FTZ R149, -R56, R121 ;  /* 0x0000007938957221 */ /* 0x000fe20000010100 */
[----:B------:R-:W-:Y:S01]  /*3ff0*/  FADD.FTZ R151, -R151, R120 ;  /* 0x0000007897977221 */ /* 0x000fe20000010100 */
[C---:B------:R-:W-:Y:S01]  /*4000*/  FFMA.FTZ R141, R118.reuse, R141, R41 ;  /* 0x0000008d768d7223 */ /* 0x040fe20000010029 */
[C---:B------:R-:W-:Y:S01]  /*4010*/  FFMA.FTZ R47, R118.reuse, R43, R40 ;  /* 0x0000002b762f7223 */ /* 0x040fe20000010028 */
[C---:B------:R-:W-:Y:S01]  /*4020*/  FFMA.FTZ R135, R118.reuse, R135, R42 ;  /* 0x0000008776877223 */ /* 0x040fe2000001002a */
[----:B------:R-:W-:Y:S01]  /*4030*/  FFMA.FTZ R51, R118, R45, R44 ;  /* 0x0000002d76337223 */ /* 0x000fe2000001002c */
[C-C-:B------:R-:W-:Y:S01]  /*4040*/  FFMA.FTZ R55, R60.reuse, R152, R59.reuse ;  /* 0x000000983c377223 */ /* 0x140fe2000001003b */
[----:B------:R-:W-:Y:S01]  /*4050*/  FFMA.FTZ R57, R60, R154, R59 ;  /* 0x0000009a3c397223 */ /* 0x000fe2000001003b */
[----:B------:R-:W-:Y:S01]  /*4060*/  HADD2.F32 R41, -RZ, R30.H1_H1 ;  /* 0x3000001eff297230 */ /* 0x000fe20000004100 */
[----:B------:R-:W1:Y:S01]  /*4070*/  LDC.64 R120, c[0x0][0x468] ;  /* 0x00011a00ff787b82 */ /* 0x000e620000000a00 */
[----:B------:R-:W-:-:S02]  /*4080*/  HADD2.F32 R40, -RZ, R31.H0_H0 ;  /* 0x2000001fff287230 */ /* 0x000fc40000004100 */
[C-C-:B------:R-:W-:Y:S01]  /*4090*/  FFMA.FTZ R52, R60.reuse, R155, R59.reuse ;  /* 0x0000009b3c347223 */ /* 0x140fe2000001003b */
[----:B------:R-:W-:Y:S02]  /*40a0*/  HADD2.F32 R42, -RZ, R31.H1_H1 ;  /* 0x3000001fff2a7230 */ /* 0x000fe40000004100 */
[C-C-:B------:R-:W-:Y:S01]  /*40b0*/  FFMA.FTZ R137, R60.reuse, R156, R59.reuse ;  /* 0x0000009c3c897223 */ /* 0x140fe2000001003b */
[----:B------:R-:W-:Y:S02]  /*40c0*/  HADD2.F32 R44, -RZ, R32.H0_H0 ;  /* 0x20000020ff2c7230 */ /* 0x000fe40000004100 */
        /* <DEDUP_REMOVED lines=9> */
[----:B------:R-:W-:-:S02]  /*4160*/  HADD2.F32 R48, -RZ, R35.H0_H0 ;  /* 0x20000023ff307230 */ /* 0x000fc40000004100 */
[----:B------:R-:W-:Y:S01]  /*4170*/  FADD.FTZ R137, -R137, R124 ;  /* 0x0000007c89897221 */ /* 0x000fe20000010100 */
[C---:B------:R-:W-:Y:S01]  /*4180*/  FFMA.FTZ R133, R118.reuse, R133, R41 ;  /* 0x0000008576857223 */ /* 0x040fe20000010029 */
[C---:B------:R-:W-:Y:S01]  /*4190*/  FFMA.FTZ R55, R118.reuse, R49, R40 ;  /* 0x0000003176377223 */ /* 0x040fe20000010028 */
[C---:B------:R-:W-:Y:S01]  /*41a0*/  FFMA.FTZ R131, R118.reuse, R131, R42 ;  /* 0x0000008376837223 */ /* 0x040fe2000001002a */
[----:B------:R-:W-:Y:S01]  /*41b0*/  FFMA.FTZ R57, R118, R53, R44 ;  /* 0x0000003576397223 */ /* 0x000fe2000001002c */
[--C-:B------:R-:W-:Y:S02]  /*41c0*/  HADD2.F32 R41, -RZ, R33.reuse.H0_H0 ;  /* 0x20000021ff297230 */ /* 0x100fe40000004100 */
[----:B------:R-:W-:Y:S01]  /*41d0*/  FADD.FTZ R125, -R52, R125 ;  /* 0x0000007d347d7221 */ /* 0x000fe20000010100 */
[----:B------:R-:W-:Y:S02]  /*41e0*/  HADD2.F32 R40, -RZ, R33.H1_H1 ;  /* 0x30000021ff287230 */ /* 0x000fe40000004100 */
[----:B------:R-:W-:Y:S01]  /*41f0*/  FADD.FTZ R143, -R143, R140 ;  /* 0x0000008c8f8f7221 */ /* 0x000fe20000010100 */
[----:B------:R-:W-:-:S02]  /*4200*/  HADD2.F32 R42, -RZ, R34.H0_H0 ;  /* 0x20000022ff2a7230 */ /* 0x000fc40000004100 */
[----:B------:R-:W-:Y:S01]  /*4210*/  FFMA.FTZ R137, R118, R137, R48 ;  /* 0x0000008976897223 */ /* 0x000fe20000010030 */
[----:B------:R-:W-:Y:S02]  /*4220*/  HADD2.F32 R44, -RZ, R34.H1_H1 ;  /* 0x30000022ff2c7230 */ /* 0x000fe40000004100 */
[----:B------:R-:W-:Y:S01]  /*4230*/  FADD.FTZ R145, -R54, R123 ;  /* 0x0000007b36917221 */ /* 0x000fe20000010100 */
[----:B------:R-:W-:Y:S02]  /*4240*/  HADD2.F32 R0, -RZ, R28.H1_H1 ;  /* 0x3000001cff007230 */ /* 0x000fe40000004100 */
[----:B------:R-:W-:Y:S01]  /*4250*/  FADD.FTZ R139, -R60, R139 ;  /* 0x0000008b3c8b7221 */ /* 0x000fe20000010100 */
[----:B------:R-:W-:Y:S02]  /*4260*/  HADD2.F32 R48, -RZ, R39.H1_H1 ;  /* 0x30000027ff307230 */ /* 0x000fe40000004100 */
        /* <DEDUP_REMOVED lines=9> */
[----:B------:R-:W-:Y:S01]  /*4300*/  FFMA.FTZ R0, R118, R143, R0 ;  /* 0x0000008f76007223 */ /* 0x000fe20000010000 */
[----:B------:R-:W-:Y:S02]  /*4310*/  HADD2.F32 R44, -RZ, R37.H0_H0 ;  /* 0x20000025ff2c7230 */ /* 0x000fe40000004100 */
[----:B------:R-:W-:Y:S01]  /*4320*/  FADD.FTZ R155, -R155, R50 ;  /* 0x000000329b9b7221 */ /* 0x000fe20000010100 */
[----:B------:R-:W-:-:S02]  /*4330*/  HADD2.F32 R46, -RZ, R32.H1_H1 ;  /* 0x30000020ff2e7230 */ /* 0x000fc40000004100 */
[----:B------:R-:W-:Y:S01]  /*4340*/  FFMA.FTZ R139, R118, R139, R48 ;  /* 0x0000008b768b7223 */ /* 0x000fe20000010030 */
[----:B------:R-:W-:Y:S02]  /*4350*/  HADD2.F32 R49, -RZ, R37.H1_H1 ;  /* 0x30000025ff317230 */ /* 0x000fe40000004100 */
[----:B------:R-:W-:Y:S01]  /*4360*/  FADD.FTZ R119, -R58, R119 ;  /* 0x000000773a777221 */ /* 0x000fe20000010100 */
[--C-:B------:R-:W-:Y:S02]  /*4370*/  HADD2.F32 R48, -RZ, R38.reuse.H0_H0 ;  /* 0x20000026ff307230 */ /* 0x100fe40000004100 */
[C---:B------:R-:W-:Y:S01]  /*4380*/  FFMA.FTZ R145, R118.reuse, R145, R41 ;  /* 0x0000009176917223 */ /* 0x040fe20000010029 */
[----:B------:R-:W-:Y:S02]  /*4390*/  HADD2.F32 R50, -RZ, R38.H1_H1 ;  /* 0x30000026ff327230 */ /* 0x000fe40000004100 */
[C---:B------:R-:W-:Y:S01]  /*43a0*/  FFMA.FTZ R147, R118.reuse, R147, R40 ;  /* 0x0000009376937223 */ /* 0x040fe20000010028 */
[C---:B------:R-:W-:Y:S01]  /*43b0*/  FFMA.FTZ R149, R118.reuse, R149, R42 ;  /* 0x0000009576957223 */ /* 0x040fe2000001002a */
[----:B------:R-:W-:Y:S01]  /*43c0*/  FFMA.FTZ R151, R118, R151, R44 ;  /* 0x0000009776977223 */ /* 0x000fe2000001002c */
[----:B------:R-:W-:Y:S01]  /*43d0*/  HADD2.F32 R52, -RZ, R39.H0_H0 ;  /* 0x20000027ff347230 */ /* 0x000fe20000004100 */
[----:B------:R-:W-:Y:S01]  /*43e0*/  F2FP.F16.F32.PACK_AB R40, R0, R141 ;  /* 0x0000008d0028723e */ /* 0x000fe200000000ff */
[----:B0-----:R-:W-:Y:S01]  /*43f0*/  IMAD.WIDE.U32 R44, R117, 0x10, R62 ;  /* 0x00000010752c7825 */ /* 0x001fe200078e003e */
[----:B------:R-:W-:-:S03]  /*4400*/  F2FP.F16.F32.PACK_AB R41, R135, R47 ;  /* 0x0000002f8729723e */ /* 0x000fc600000000ff */
[C---:B------:R-:W-:Y:S01]  /*4410*/  FFMA.FTZ R46, R118.reuse, R129, R46 ;  /* 0x00000081762e7223 */ /* 0x040fe2000001002e */
[----:B------:R-:W-:Y:S01]  /*4420*/  F2FP.F16.F32.PACK_AB R42, R133, R51 ;  /* 0x00000033852a723e */ /* 0x000fe200000000ff */
[C---:B------:R-:W-:Y:S01]  /*4430*/  FFMA.FTZ R126, R118.reuse, R119, R49 ;  /* 0x00000077767e7223 */ /* 0x040fe20000010031 */
[----:B------:R-:W-:Y:S01]  /*4440*/  F2FP.F16.F32.PACK_AB R43, R131, R55 ;  /* 0x00000037832b723e */ /* 0x000fe200000000ff */
[C---:B------:R-:W-:Y:S01]  /*4450*/  FFMA.FTZ R153, R118.reuse, R153, R48 ;  /* 0x0000009976997223 */ /* 0x040fe20000010030 */
[C---:B------:R-:W-:Y:S01]  /*4460*/  FFMA.FTZ R163, R118.reuse, R163, R50 ;  /* 0x000000a376a37223 */ /* 0x040fe20000010032 */
[----:B------:R-:W-:Y:S01]  /*4470*/  FFMA.FTZ R155, R118, R155, R52 ;  /* 0x0000009b769b7223 */ /* 0x000fe20000010034 */
        /* <DEDUP_REMOVED lines=19> */
[-C--:B------:R-:W-:Y:S01]  /*45b0*/  FMUL.FTZ R130, R139, R114.reuse ;  /* 0x000000728b827220 */ /* 0x080fe20000410000 */
[C---:B0-----:R-:W-:Y:S01]  /*45c0*/  F2FP.F16.F32.PACK_AB R40, R46.reuse, R57 ;  /* 0x000000392e28723e */ /* 0x041fe200000000ff */
[-C--:B------:R-:W-:Y:S01]  /*45d0*/  FMUL.FTZ R57, R46, R114.reuse ;  /* 0x000000722e397220 */ /* 0x080fe20000410000 */
[C---:B------:R-:W-:Y:S01]  /*45e0*/  F2FP.F16.F32.PACK_AB R41, R127.reuse, R59 ;  /* 0x0000003b7f29723e */ /* 0x040fe200000000ff */
[-C--:B------:R-:W-:Y:S01]  /*45f0*/  FMUL.FTZ R127, R127, R114.reuse ;  /* 0x000000727f7f7220 */ /* 0x080fe20000410000 */
[C---:B------:R-:W-:Y:S01]  /*4600*/  F2FP.F16.F32.PACK_AB R42, R125.reuse, R123 ;  /* 0x0000007b7d2a723e */ /* 0x040fe200000000ff */
[----:B------:R-:W-:Y:S01]  /*4610*/  FMUL.FTZ R125, R125, R114 ;  /* 0x000000727d7d7220 */ /* 0x000fe20000410000 */
[----:B------:R-:W-:Y:S01]  /*4620*/  IMAD.WIDE.U32 R62, R115, 0x10, R62 ;  /* 0x00000010733e7825 */ /* 0x000fe200078e003e */
[----:B------:R-:W-:-:S03]  /*4630*/  F2FP.F16.F32.PACK_AB R45, R126, R151 ;  /* 0x000000977e2d723e */ /* 0x000fc600000000ff */
[----:B------:R-:W-:Y:S01]  /*4640*/  FMUL.FTZ R123, R151, R114 ;  /* 0x00000072977b7220 */ /* 0x000fe20000410000 */
[----:B------:R-:W-:Y:S01]  /*4650*/  F2FP.F16.F32.PACK_AB R46, R163, R153 ;  /* 0x00000099a32e723e */ /* 0x000fe200000000ff */
        /* <DEDUP_REMOVED lines=23> */
[----:B------:R-:W-:-:S05]  /*47d0*/  F2FP.F16.F32.PACK_AB R56, R124, R115 ;  /* 0x000000737c38723e */ /* 0x000fca00000000ff */
[----:B------:R1:W-:Y:S02]  /*47e0*/  STG.E.128 desc[UR6][R120.64], R56 ;  /* 0x0000003878007986 */ /* 0x0003e4000c101d06 */
.L_x_6825:
[----:B0123--:R-:W0:Y:S02]  /*47f0*/  LDC.64 R40, c[0x0][0x380] ;  /* 0x0000e000ff287b82 */ /* 0x00fe240000000a00 */
[----:B0-----:R-:W-:-:S04]  /*4800*/  LEA R113, R40, R113, 0x2 ;  /* 0x0000007128717211 */ /* 0x001fc800078e10ff */
[----:B------:R-:W-:-:S13]  /*4810*/  ISETP.GE.AND P1, PT, R113, R41, PT ;  /* 0x000000297100720c */ /* 0x000fda0003f26270 */
[----:B------:R-:W-:Y:S05]  /*4820*/  @!P1 BRA `(.L_x_6827) ;  /* 0xffffffbc00289947 */ /* 0x000fea000383ffff */
[----:B------:R-:W-:Y:S05]  /*4830*/  BSYNC B1 ;  /* 0x0000000000017941 */ /* 0x000fea0003800000 */
.L_x_6819:
        /* <DEDUP_REMOVED lines=48> */
.L_x_6818:
[----:B------:R-:W-:Y:S05]  /*4b40*/  BSYNC B0 ;  /* 0x0000000000007941 */ /* 0x000fea0003800000 */
.L_x_6817:
        /* <DEDUP_REMOVED lines=143> */
.L_x_6822:
        /* <DEDUP_REMOVED lines=8> */
.L_x_6829:
[----:B------:R-:W-:Y:S05]  /*54c0*/  BSYNC B2 ;  /* 0x0000000000027941 */ /* 0x000fea0003800000 */
.L_x_6828:
        /* <DEDUP_REMOVED lines=8> */
.L_x_6830:
[----:B------:R-:W-:-:S05]  /*5550*/  FADD.FTZ R41, R41, R166 ;  /* 0x000000a629297221 */ /* 0x000fca0000010000 */
[----:B------:R-:W-:Y:S01]  /*5560*/  MOV R51, R41 ;  /* 0x0000002900337202 */ /* 0x000fe20000000f00 */
[----:B------:R-:W-:Y:S01]  /*5570*/  HFMA2 R52, -RZ, RZ, 0, 1.1920928955078125e-07 ;  /* 0x00000002ff347431 */ /* 0x000fe200000001ff */
[----:B------:R-:W-:-:S07]  /*5580*/  MOV R43, R49 ;  /* 0x00000031002b7202 */ /* 0x000fce0000000f00 */
[----:B------:R-:W-:Y:S05]  /*5590*/  WARPSYNC.COLLECTIVE R48, `(.L_x_6831) ;  /* 0x0000000030087348 */ /* 0x000fea0003c00000 */
[----:B------:R0:W1:Y:S02]  /*55a0*/  SHFL.BFLY P3, R49, R51, R52, R53 ;  /* 0x0c00003433317389 */ /* 0x0000640000060035 */
[----:B01----:R-:W-:Y:S05]  /*55b0*/  ENDCOLLECTIVE ;  /* 0x000000000000791b */ /* 0x003fea0003800000 */
.L_x_6831:
[----:B------:R-:W-:-:S05]  /*55c0*/  FADD.FTZ R43, R43, R168 ;  /* 0x000000a82b2b7221 */ /* 0x000fca0000010000 */
[----:B------:R-:W-:Y:S02]  /*55d0*/  MOV R51, R43 ;  /* 0x0000002b00337202 */ /* 0x000fe40000000f00 */
[----:B------:R-:W-:-:S07]  /*55e0*/  MOV R40, R49 ;  /* 0x0000003100287202 */ /* 0x000fce0000000f00 */
[----:B------:R-:W-:Y:S05]  /*55f0*/  WARPSYNC.COLLECTIVE R48, `(.L_x_6832) ;  /* 0x0000000030087348 */ /* 0x000fea0003c00000 */
[----:B------:R0:W1:Y:S02]  /*5600*/  SHFL.BFLY P3, R49, R51, R52, R53 ;  /* 0x0c00003433317389 */ /* 0x0000640000060035 */
[----:B01----:R-:W-:Y:S05]  /*5610*/  ENDCOLLECTIVE ;  /* 0x000000000000791b */ /* 0x003fea0003800000 */
.L_x_6832:
[----:B------:R-:W-:-:S05]  /*5620*/  FADD.FTZ R40, R41, R40 ;  /* 0x0000002829287221 */ /* 0x000fca0000010000 */
[----:B------:R-:W-:Y:S01]  /*5630*/  MOV R51, R40 ;  /* 0x0000002800337202 */ /* 0x000fe20000000f00 */
[----:B------:R-:W-:Y:S01]  /*5640*/  HFMA2 R52, -RZ, RZ, 0, 2.384185791015625e-07 ;  /* 0x00000004ff347431 */ /* 0x000fe200000001ff */
[----:B------:R-:W-:-:S07]  /*5650*/  MOV R42, R49 ;  /* 0x00000031002a7202 */ /* 0x000fce0000000f00 */
[----:B------:R-:W-:Y:S05]  /*5660*/  WARPSYNC.COLLECTIVE R48, `(.L_x_6833) ;  /* 0x0000000030087348 */ /* 0x000fea0003c00000 */
[----:B------:R0:W1:Y:S02]  /*5670*/  SHFL.BFLY P3, R49, R51, R52, R53 ;  /* 0x0c00003433317389 */ /* 0x0000640000060035 */
[----:B01----:R-:W-:Y:S05]  /*5680*/  ENDCOLLECTIVE ;  /* 0x000000000000791b */ /* 0x003fea0003800000 */
.L_x_6833:
[----:B------:R-:W-:-:S05]  /*5690*/  FADD.FTZ R42, R43, R42 ;  /* 0x0000002a2b2a7221 */ /* 0x000fca0000010000 */
[----:B------:R-:W-:Y:S02]  /*56a0*/  MOV R51, R42 ;  /* 0x0000002a00337202 */ /* 0x000fe40000000f00 */
[----:B------:R-:W-:-:S07]  /*56b0*/  MOV R45, R49 ;  /* 0x00000031002d7202 */ /* 0x000fce0000000f00 */
[----:B------:R-:W-:Y:S05]  /*56c0*/  WARPSYNC.COLLECTIVE R48, `(.L_x_6834) ;  /* 0x0000000030087348 */ /* 0x000fea0003c00000 */
[----:B------:R0:W1:Y:S02]  /*56d0*/  SHFL.BFLY P3, R49, R51, R52, R53 ;  /* 0x0c00003433317389 */ /* 0x0000640000060035 */
[----:B01----:R-:W-:Y:S05]  /*56e0*/  ENDCOLLECTIVE ;  /* 0x000000000000791b */ /* 0x003fea0003800000 */
.L_x_6834:
[----:B------:R-:W-:-:S05]  /*56f0*/  FADD.FTZ R45, R40, R45 ;  /* 0x0000002d282d7221 */ /* 0x000fca0000010000 */
[----:B------:R-:W-:Y:S01]  /*5700*/  MOV R51, R45 ;  /* 0x0000002d00337202 */ /* 0x000fe20000000f00 */
[----:B------:R-:W-:Y:S01]  /*5710*/  HFMA2 R52, -RZ, RZ, 0, 4.76837158203125e-07 ;  /* 0x00000008ff347431 */ /* 0x000fe200000001ff */
[----:B------:R-:W-:-:S07]  /*5720*/  MOV R47, R49 ;  /* 0x00000031002f7202 */ /* 0x000fce0000000f00 */
[----:B------:R-:W-:Y:S05]  /*5730*/  WARPSYNC.COLLECTIVE R48, `(.L_x_6835) ;  /* 0x0000000030087348 */ /* 0x000fea0003c00000 */
[----:B------:R0:W1:Y:S02]  /*5740*/  SHFL.BFLY P3, R49, R51, R52, R53 ;  /* 0x0c00003433317389 */ /* 0x0000640000060035 */
[----:B01----:R-:W-:Y:S05]  /*5750*/  ENDCOLLECTIVE ;  /* 0x000000000000791b */ /* 0x003fea0003800000 */
.L_x_6835:
[----:B------:R-:W-:-:S05]  /*5760*/  FADD.FTZ R47, R42, R47 ;  /* 0x0000002f2a2f7221 */ /* 0x000fca0000010000 */
[----:B------:R-:W-:Y:S02]  /*5770*/  MOV R51, R47 ;  /* 0x0000002f00337202 */ /* 0x000fe40000000f00 */
[----:B------:R-:W-:-:S07]  /*5780*/  MOV R44, R49 ;  /* 0x00000031002c7202 */ /* 0x000fce0000000f00 */
[----:B------:R-:W-:Y:S05]  /*5790*/  WARPSYNC.COLLECTIVE R48, `(.L_x_6836) ;  /* 0x0000000030087348 */ /* 0x000fea0003c00000 */
[----:B------:R0:W1:Y:S02]  /*57a0*/  SHFL.BFLY P3, R49, R51, R52, R53 ;  /* 0x0c00003433317389 */ /* 0x0000640000060035 */
[----:B01----:R-:W-:Y:S05]  /*57b0*/  ENDCOLLECTIVE ;  /* 0x000000000000791b */ /* 0x003fea0003800000 */
.L_x_6836:
[----:B------:R-:W-:-:S05]  /*57c0*/  FADD.FTZ R44, R45, R44 ;  /* 0x0000002c2d2c7221 */ /* 0x000fca0000010000 */
[----:B------:R-:W-:Y:S01]  /*57d0*/  MOV R51, R44 ;  /* 0x0000002c00337202 */ /* 0x000fe20000000f00 */
[----:B------:R-:W-:Y:S01]  /*57e0*/  HFMA2 R52, -RZ, RZ, 0, 9.5367431640625e-07 ;  /* 0x00000010ff347431 */ /* 0x000fe200000001ff */
[----:B------:R-:W-:-:S07]  /*57f0*/  MOV R46, R49 ;  /* 0x00000031002e7202 */ /* 0x000fce0000000f00 */
[----:B------:R-:W-:Y:S05]  /*5800*/  WARPSYNC.COLLECTIVE R48, `(.L_x_6837) ;  /* 0x0000000030087348 */ /* 0x000fea0003c00000 */
[----:B------:R0:W1:Y:S02]  /*5810*/  SHFL.BFLY P3, R49, R51, R52, R53 ;  /* 0x0c00003433317389 */ /* 0x0000640000060035 */
[----:B01----:R-:W-:Y:S05]  /*5820*/  ENDCOLLECTIVE ;  /* 0x000000000000791b */ /* 0x003fea0003800000 */
.L_x_6837:
[----:B------:R-:W-:-:S05]  /*5830*/  FADD.FTZ R46, R47, R46 ;  /* 0x0000002e2f2e7221 */ /* 0x000fca0000010000 */
[----:B------:R-:W-:Y:S02]  /*5840*/  MOV R51, R46 ;  /* 0x0000002e00337202 */ /* 0x000fe40000000f00 */
[----:B------:R-:W-:-:S07]  /*5850*/  MOV R41, R49 ;  /* 0x0000003100297202 */ /* 0x000fce0000000f00 */
[----:B------:R-:W-:Y:S05]  /*5860*/  WARPSYNC.COLLECTIVE R48, `(.L_x_6838) ;  /* 0x0000000030087348 */ /* 0x000fea0003c00000 */
[----:B------:R0:W1:Y:S02]  /*5870*/  SHFL.BFLY P3, R49, R51, R52, R53 ;  /* 0x0c00003433317389 */ /* 0x0000640000060035 */
[----:B01----:R-:W-:Y:S05]  /*5880*/  ENDCOLLECTIVE ;  /* 0x000000000000791b */ /* 0x003fea0003800000 */
.L_x_6838:
[----:B------:R-:W-:Y:S01]  /*5890*/  MOV R43, R49 ;  /* 0x00000031002b7202 */ /* 0x000fe20000000f00 */
[----:B------:R-:W-:Y:S06]  /*58a0*/  BRA `(.L_x_6839) ;  /* 0xffffffcc000c7947 */ /* 0x000fec000383ffff */
.L_x_6840:
        /* <DEDUP_REMOVED lines=13> */
.L_x_14512:


//--------------------- .text._ZN10layer_norm13ln_bwd_kernelINS_13Kernel_traitsIf6__halfS2_S2_fjLj768ELj1ELj4ELj1ELj16ENS_18Kernel_traits_baseILj768EfS2_S2_S2_fjLj128EEEEELb0ELb0ELb1ELb0EEEvNS_9BwdParamsE --------------------------
	.section	.text._ZN10layer_norm13ln_bwd_kernelINS_13Kernel_traitsIf6__halfS2_S2_fjLj768ELj1ELj4ELj1ELj16ENS_18Kernel_traits_baseILj768EfS2_S2_S2_fjLj128EEEEELb0ELb0ELb1ELb0EEEvNS_9BwdParamsE,"ax",@progbits
	.align	128
        .global         _ZN10layer_norm13ln_bwd_kernelINS_13Kernel_traitsIf6__halfS2_S2_fjLj768ELj1ELj4ELj1ELj16ENS_18Kernel_traits_baseILj768EfS2_S2_S2_fjLj128EEEEELb0ELb0ELb1ELb0EEEvNS_9BwdParamsE
        .type           _ZN10layer_norm13ln_bwd_kernelINS_13Kernel_traitsIf6__halfS2_S2_fjLj768ELj1ELj4ELj1ELj16ENS_18Kernel_traits_baseILj768EfS2_S2_S2_fjLj128EEEEELb0ELb0ELb1ELb0EEEvNS_9BwdParamsE,@function
        .size           _ZN10layer_norm13ln_bwd_kernelINS_13Kernel_traitsIf6__halfS2_S2_fjLj768ELj1ELj4ELj1ELj16ENS_18Kernel_traits_baseILj768EfS2_S2_S2_fjLj128EEEEELb0ELb0ELb1ELb0EEEvNS_9BwdParamsE,(.L_x_14513 - _ZN10layer_norm13ln_bwd_kernelINS_13Kernel_traitsIf6__halfS2_S2_fjLj768ELj1ELj4ELj1ELj16ENS_18Kernel_traits_baseILj768EfS2_S2_S2_fjLj128EEEEELb0ELb0ELb1ELb0EEEvNS_9BwdParamsE)
        .other          _ZN10layer_norm13ln_bwd_kernelINS_13Kernel_traitsIf6__halfS2_S2_fjLj768ELj1ELj4ELj1ELj16ENS_18Kernel_traits_baseILj768EfS2_S2_S2_fjLj128EEEEELb0ELb0ELb1ELb0EEEvNS_9BwdParamsE,@"STO_CUDA_ENTRY STV_DEFAULT"
_ZN10layer_norm13ln_bwd_kernelINS_13Kernel_traitsIf6__halfS2_S2_fjLj768ELj1ELj4ELj1ELj16ENS_18Kernel_traits_baseILj768EfS2_S2_S2_fjLj128EEEEELb0ELb0ELb1ELb0EEEvNS_9BwdParamsE:
.text._ZN10layer_norm13ln_bwd_kernelINS_13Kernel_traitsIf6__halfS2_S2_fjLj768ELj1ELj4ELj1ELj16ENS_18Kernel_traits_baseILj768EfS2_S2_S2_fjLj128EEEEELb0ELb0ELb1ELb0EEEvNS_9BwdParamsE:
        /* <DEDUP_REMOVED lines=90> */
.L_x_6871:
        /* <DEDUP_REMOVED lines=49> */
[----:B--2---:R-:W-:Y:S02]  /*08b0*/  HADD2.F32 R11, -RZ, R12.H0_H0 ;  /* 0x2000000cff0b7230 */ /* 0x004fe40000004100 */
[----:B------:R-:W-:Y:S02]  /*08c0*/  HADD2.F32 R117, -RZ, R13.H0_H0 ;  /* 0x2000000dff757230 */ /* 0x000fe40000004100 */
[----:B------:R-:W-:Y:S02]  /*08d0*/  HADD2.F32 R159, -RZ, R14.H1_H1 ;  /* 0x3000000eff9f7230 */ /* 0x000fe40000004100 */
[----:B------:R-:W-:-:S02]  /*08e0*/  HADD2.F32 R115, -RZ, R12.H1_H1 ;  /* 0x3000000cff737230 */ /* 0x000fc40000004100 */
[C---:B------:R-:W-:Y:S01]  /*08f0*/  FADD.FTZ R12, -R6.reuse, R11 ;  /* 0x0000000b060c7221 */ /* 0x040fe20000010100 */
[----:B------:R-:W-:Y:S02]  /*0900*/  HADD2.F32 R121, -RZ, R14.H0_H0 ;  /* 0x2000000eff797230 */ /* 0x000fe40000004100 */
[C---:B------:R-:W-:Y:S01]  /*0910*/  FADD.FTZ R14, -R6.reuse, R117 ;  /* 0x00000075060e7221 */ /* 0x040fe20000010100 */
[----:B------:R-:W-:Y:S02]  /*0920*/  HADD2.F32 R119, -RZ, R13.H1_H1 ;  /* 0x3000000dff777230 */ /* 0x000fe40000004100 */
[C---:B------:R-:W-:Y:S01]  /*0930*/  FADD.FTZ R120, -R6.reuse, R159 ;  /* 0x0000009f06787221 */ /* 0x040fe20000010100 */
[----:B---3--:R-:W-:Y:S02]  /*0940*/  HADD2.F32 R157, -RZ, R108.H0_H0 ;  /* 0x2000006cff9d7230 */ /* 0x008fe40000004100 */
[----:B------:R-:W-:Y:S01]  /*0950*/  FADD.FTZ R158, -R6, R115 ;  /* 0x00000073069e7221 */ /* 0x000fe20000010100 */
[----:B------:R-:W-:-:S02]  /*0960*/  HADD2.F32 R13, -RZ, R109.H0_H0 ;  /* 0x2000006dff0d7230 */ /* 0x000fc40000004100 */
[C---:B-----5:R-:W-:Y:S01]  /*0970*/  FMUL.FTZ R159, R9.reuse, R12 ;  /* 0x0000000c099f7220 */ /* 0x060fe20000410000 */
[C---:B------:R-:W-:Y:S01]  /*0980*/  FMUL.FTZ R11, R9.reuse, R14 ;  /* 0x0000000e090b7220 */ /* 0x040fe20000410000 */
[C---:B------:R-:W-:Y:S01]  /*0990*/  FADD.FTZ R118, -R6.reuse, R121 ;  /* 0x0000007906767221 */ /* 0x040fe20000010100 */
[----:B------:R-:W-:Y:S02]  /*09a0*/  HADD2.F32 R156, -RZ, R108.H1_H1 ;  /* 0x3000006cff9c7230 */ /* 0x000fe40000004100 */
[----:B------:R-:W-:Y:S01]  /*09b0*/  FADD.FTZ R116, -R6, R119 ;  /* 0x0000007706747221 */ /* 0x000fe20000010100 */
[----:B0-----:R-:W-:Y:S02]  /*09c0*/  HADD2.F32 R113, -RZ, R110.H0_H0 ;  /* 0x2000006eff717230 */ /* 0x001fe40000004100 */
[----:B------:R-:W-:Y:S01]  /*09d0*/  FADD.FTZ R72, R72, R157 ;  /* 0x0000009d48487221 */ /* 0x000fe20000010000 */
[----:B------:R-:W-:Y:S01]  /*09e0*/  FMUL.FTZ R158, R9, R158 ;  /* 0x0000009e099e7220 */ /* 0x000fe20000410000 */
[----:B------:R-:W-:Y:S01]  /*09f0*/  FFMA.FTZ R44, R159, R157, R44 ;  /* 0x0000009d9f2c7223 */ /* 0x000fe2000001002c */
[----:B------:R-:W-:Y:S01]  /*0a00*/  FADD.FTZ R74, R74, R13 ;  /* 0x0000000d4a4a7221 */ /* 0x000fe20000010000 */
[-C--:B------:R-:W-:Y:S01]  /*0a10*/  FFMA.FTZ R46, R11, R13.reuse, R46 ;  /* 0x0000000d0b2e7223 */ /* 0x080fe2000001002e */
[----:B------:R-:W-:Y:S01]  /*0a20*/  FMUL.FTZ R14, R22, R13 ;  /* 0x0000000d160e7220 */ /* 0x000fe20000410000 */
[----:B------:R-:W-:Y:S01]  /*0a30*/  FMUL.FTZ R157, R20, R157 ;  /* 0x0000009d149d7220 */ /* 0x000fe20000410000 */
[----:B------:R-:W-:Y:S01]  /*0a40*/  FMUL.FTZ R13, R9, R118 ;  /* 0x00000076090d7220 */ /* 0x000fe20000410000 */
[----:B------:R-:W-:-:S02]  /*0a50*/  HADD2.F32 R161, -RZ, R15.H0_H0 ;  /* 0x2000000fffa17230 */ /* 0x000fc40000004100 */
[----:B------:R-:W-:Y:S01]  /*0a60*/  FADD.FTZ R73, R73, R156 ;  /* 0x0000009c49497221 */ /* 0x000fe20000010000 */
[----:B------:R-:W-:Y:S02]  /*0a70*/  HADD2.F32 R15, -RZ, R15.H1_H1 ;  /* 0x3000000fff0f7230 */ /* 0x000fe40000004100 */
[----:B------:R-:W-:Y:S01]  /*0a80*/  FFMA.FTZ R45, R158, R156, R45 ;  /* 0x0000009c9e2d7223 */ /* 0x000fe2000001002d */
[----:B------:R-:W-:Y:S02]  /*0a90*/  HADD2.F32 R114, -RZ, R109.H1_H1 ;  /* 0x3000006dff727230 */ /* 0x000fe40000004100 */
[----:B------:R-:W-:Y:S01]  /*0aa0*/  FMUL.FTZ R12, R9, R116 ;  /* 0x00000074090c7220 */ /* 0x000fe20000410000 */
[--C-:B------:R-:W-:Y:S02]  /*0ab0*/  HADD2.F32 R109, -RZ, R111.reuse.H0_H0 ;  /* 0x2000006fff6d7230 */ /* 0x100fe40000004100 */
[----:B------:R-:W-:Y:S01]  /*0ac0*/  FMUL.FTZ R156, R21, R156 ;  /* 0x0000009c159c7220 */ /* 0x000fe20000410000 */
[----:B------:R-:W-:-:S02]  /*0ad0*/  HADD2.F32 R108, -RZ, R111.H1_H1 ;  /* 0x3000006fff6c7230 */ /* 0x000fc40000004100 */
[----:B------:R-:W-:Y:S01]  /*0ae0*/  FADD.FTZ R76, R76, R113 ;  /* 0x000000714c4c7221 */ /* 0x000fe20000010000 */
[-C--:B------:R-:W-:Y:S01]  /*0af0*/  FFMA.FTZ R48, R13, R113.reuse, R48 ;  /* 0x000000710d307223 */ /* 0x080fe20000010030 */
[----:B------:R-:W-:Y:S01]  /*0b00*/  FMUL.FTZ R116, R24, R113 ;  /* 0x0000007118747220 */ /* 0x000fe20000410000 */
[----:B------:R-:W-:Y:S01]  /*0b10*/  FADD.FTZ R111, RZ, R157 ;  /* 0x0000009dff6f7221 */ /* 0x000fe20000010000 */
[----:B------:R-:W-:Y:S01]  /*0b20*/  FFMA.FTZ R113, R159, R157, RZ ;  /* 0x0000009d9f717223 */ /* 0x000fe200000100ff */
[----:B------:R-:W-:Y:S02]  /*0b30*/  HADD2.F32 R110, -RZ, R110.H1_H1 ;  /* 0x3000006eff6e7230 */ /* 0x000fe40000004100 */
[----:B------:R-:W-:Y:S01]  /*0b40*/  FADD.FTZ R122, -R6, R15 ;  /* 0x0000000f067a7221 */ /* 0x000fe20000010100 */
[----:B------:R-:W-:Y:S01]  /*0b50*/  FMUL.FTZ R118, R9, R120 ;  /* 0x0000007809767220 */ /* 0x000fe20000410000 */
        /* <DEDUP_REMOVED lines=10> */
[----:B------:R-:W-:Y:S01]  /*0c00*/  FFMA.FTZ R111, R11, R14, R114 ;  /* 0x0000000e0b6f7223 */ /* 0x000fe20000010072 */
[----:B------:R-:W-:Y:S01]  /*0c10*/  FADD.FTZ R78, R78, R109 ;  /* 0x0000006d4e4e7221 */ /* 0x000fe20000010000 */
[----:B------:R-:W-:Y:S01]  /*0c20*/  FMUL.FTZ R119, R9, R112 ;  /* 0x0000007009777220 */ /* 0x000fe20000410000 */
[----:B------:R-:W-:Y:S01]  /*0c30*/  FADD.FTZ R113, R110, R15 ;  /* 0x0000000f6e717221 */ /* 0x000fe20000010000 */
[----:B------:R-:W-:Y:S01]  /*0c40*/  FFMA.FTZ R110, R12, R15, R111 ;  /* 0x0000000f0c6e7223 */ /* 0x000fe2000001006f */
[-C--:B------:R-:W-:Y:S01]  /*0c50*/  FMUL.FTZ R120, R26, R109.reuse ;  /* 0x0000006d1a787220 */ /* 0x080fe20000410000 */
[----:B------:R-:W-:Y:S01]  /*0c60*/  FFMA.FTZ R50, R119, R109, R50 ;  /* 0x0000006d77327223 */ /* 0x000fe20000010032 */
[----:B------:R-:W-:Y:S01]  /*0c70*/  FADD.FTZ R112, R113, R116 ;  /* 0x0000007471707221 */ /* 0x000fe20000010000 */
        /* <DEDUP_REMOVED lines=8> */
[----:B------:R-:W-:-:S03]  /*0d00*/  FFMA.FTZ R109, R119, R120, R110 ;  /* 0x00000078776d7223 */ /* 0x000fc6000001006e */
[----:B------:R-:W-:Y:S01]  /*0d10*/  FADD.FTZ R161, R108, R121 ;  /* 0x000000796ca17221 */ /* 0x000fe20000010000 */
[----:B------:R-:W-:-:S07]  /*0d20*/  FFMA.FTZ R160, R122, R121, R109 ;  /* 0x000000797aa07223 */ /* 0x000fce000001006d */
.L_x_6845:
[----:B------:R-:W-:Y:S05]  /*0d30*/  BSYNC.RECONVERGENT B1 ;  /* 0x0000000000017941 */ /* 0x000fea0003800200 */
.L_x_6844:
        /* <DEDUP_REMOVED lines=20> */
[C---:B0-----:R-:W-:Y:S01]  /*0e80*/  FADD.FTZ R126, -R6.reuse, R135 ;  /* 0x00000087067e7221 */ /* 0x041fe20000010100 */
[----:B---3--:R-:W-:Y:S02]  /*0e90*/  HADD2.F32 R129, -RZ, R112.H0_H0 ;  /* 0x20000070ff817230 */ /* 0x008fe40000004100 */
[C---:B-----5:R-:W-:Y:S01]  /*0ea0*/  FMUL.FTZ R127, R9.reuse, R124 ;  /* 0x0000007c097f7220 */ /* 0x060fe20000410000 */
[----:B------:R-:W-:Y:S02]  /*0eb0*/  HADD2.F32 R141, -RZ, R110.H0_H0 ;  /* 0x2000006eff8d7230 */ /* 0x000fe40000004100 */
[----:B------:R-:W-:Y:S01]  /*0ec0*/  FADD.FTZ R130, -R6, R137 ;  /* 0x0000008906827221 */ /* 0x000fe20000010100 */
[----:B------:R-:W-:Y:S02]  /*0ed0*/  HADD2.F32 R128, -RZ, R112.H1_H1 ;  /* 0x30000070ff807230 */ /* 0x000fe40000004100 */
[----:B------:R-:W-:Y:S01]  /*0ee0*/  FMUL.FTZ R124, R9, R126 ;  /* 0x0000007e097c7220 */ /* 0x000fe20000410000 */
[----:B------:R-:W-:-:S02]  /*0ef0*/  HADD2.F32 R133, -RZ, R113.H0_H0 ;  /* 0x20000071ff857230 */ /* 0x000fc40000004100 */
[----:B------:R-:W-:Y:S01]  /*0f00*/  FADD.FTZ R80, R80, R129 ;  /* 0x0000008150507221 */ /* 0x000fe20000010000 */
[-C--:B------:R-:W-:Y:S01]  /*0f10*/  FFMA.FTZ R52, R127, R129.reuse, R52 ;  /* 0x000000817f347223 */ /* 0x080fe20000010034 */
[----:B------:R-:W-:Y:S01]  /*0f20*/  FMUL.FTZ R126, R28, R129 ;  /* 0x000000811c7e7220 */ /* 0x000fe20000410000 */
[C---:B------:R-:W-:Y:S01]  /*0f30*/  FADD.FTZ R132, -R6.reuse, R139 ;  /* 0x0000008b06847221 */ /* 0x040fe20000010100 */
[----:B------:R-:W-:Y:S01]  /*0f40*/  FMUL.FTZ R129, R9, R130 ;  /* 0x0000008209817220 */ /* 0x000fe20000410000 */
[----:B------:R-:W-:Y:S01]  /*0f50*/  FADD.FTZ R136, -R6, R141 ;  /* 0x0000008d06887221 */ /* 0x000fe20000010100 */
[--C-:B------:R-:W-:Y:S02]  /*0f60*/  HADD2.F32 R165, -RZ, R111.reuse.H0_H0 ;  /* 0x2000006fffa57230 */ /* 0x100fe40000004100 */
[----:B------:R-:W-:Y:S01]  /*0f70*/  FADD.FTZ R81, R81, R128 ;  /* 0x0000008051517221 */ /* 0x000fe20000010000 */
[----:B------:R-:W-:Y:S02]  /*0f80*/  HADD2.F32 R138, -RZ, R111.H1_H1 ;  /* 0x3000006fff8a7230 */ /* 0x000fe40000004100 */
[----:B------:R-:W-:Y:S01]  /*0f90*/  FFMA.FTZ R53, R124, R128, R53 ;  /* 0x000000807c357223 */ /* 0x000fe20000010035 */
[----:B------:R-:W-:-:S02]  /*0fa0*/  HADD2.F32 R112, -RZ, R113.H1_H1 ;  /* 0x30000071ff707230 */ /* 0x000fc40000004100 */
[----:B------:R-:W-:Y:S01]  /*0fb0*/  FMUL.FTZ R131, R29, R128 ;  /* 0x000000801d837220 */ /* 0x000fe20000410000 */
[----:B------:R-:W-:Y:S02]  /*0fc0*/  HADD2.F32 R163, -RZ, R110.H1_H1 ;  /* 0x3000006effa37230 */ /* 0x000fe40000004100 */
[----:B------:R-:W-:Y:S01]  /*0fd0*/  FADD.FTZ R82, R82, R133 ;  /* 0x0000008552527221 */ /* 0x000fe20000010000 */
[--C-:B------:R-:W-:Y:S02]  /*0fe0*/  HADD2.F32 R111, -RZ, R114.reuse.H0_H0 ;  /* 0x20000072ff6f7230 */ /* 0x100fe40000004100 */
[----:B------:R-:W-:Y:S01]  /*0ff0*/  FMUL.FTZ R128, R9, R132 ;  /* 0x0000008409807220 */ /* 0x000fe20000410000 */
[-C--:B------:R-:W-:Y:S01]  /*1000*/  FFMA.FTZ R54, R129, R133.reuse, R54 ;  /* 0x0000008581367223 */ /* 0x080fe20000010036 */
[----:B------:R-:W-:Y:S01]  /*1010*/  FMUL.FTZ R130, R30, R133 ;  /* 0x000000851e827220 */ /* 0x000fe20000410000 */
[----:B------:R-:W-:Y:S01]  /*1020*/  FMUL.FTZ R133, R9, R136 ;  /* 0x0000008809857220 */ /* 0x000fe20000410000 */
        /* <DEDUP_REMOVED lines=9> */
[----:B------:R-:W-:-:S02]  /*10c0*/  HADD2.F32 R114, -RZ, R114.H1_H1 ;  /* 0x30000072ff727230 */ /* 0x000fc40000004100 */
[----:B------:R-:W-:Y:S01]  /*10d0*/  FMUL.FTZ R134, R9, R134 ;  /* 0x0000008609867220 */ /* 0x000fe20000410000 */
        /* <DEDUP_REMOVED lines=8> */
[--C-:B------:R-:W-:Y:S02]  /*1160*/  HADD2.F32 R109, -RZ, R115.reuse.H0_H0 ;  /* 0x20000073ff6d7230 */ /* 0x100fe40000004100 */
        /* <DEDUP_REMOVED lines=19> */
[----:B------:R-:W-:-:S07]  /*12a0*/  FFMA.FTZ R160, R138, R141, R109 ;  /* 0x0000008d8aa07223 */ /* 0x000fce000001006d */
.L_x_6847:
[----:B------:R-:W-:Y:S05]  /*12b0*/  BSYNC.RECONVERGENT B1 ;  /* 0x0000000000017941 */ /* 0x000fea0003800200 */
.L_x_6846:
        /* <DEDUP_REMOVED lines=12> */
[--C-:B--2---:R-:W-:Y:S02]  /*1380*/  HADD2.F32 R151, -RZ, R111.reuse.H0_H0 ;  /* 0x2000006fff977230 */ /* 0x104fe40000004100 */
[----:B------:R-:W-:Y:S02]  /*1390*/  HADD2.F32 R111, -RZ, R111.H1_H1 ;  /* 0x3000006fff6f7230 */ /* 0x000fe40000004100 */
[----:B------:R-:W-:Y:S02]  /*13a0*/  HADD2.F32 R123, -RZ, R108.H0_H0 ;  /* 0x2000006cff7b7230 */ /* 0x000fe40000004100 */
[C---:B------:R-:W-:Y:S01]  /*13b0*/  FADD.FTZ R4, -R6.reuse, R151 ;  /* 0x0000009706047221 */ /* 0x040fe20000010100 */
[--C-:B------:R-:W-:Y:S02]  /*13c0*/  HADD2.F32 R145, -RZ, R109.reuse.H0_H0 ;  /* 0x2000006dff917230 */ /* 0x100fe40000004100 */
[----:B------:R-:W-:Y:S01]  /*13d0*/  FADD.FTZ R154, -R6, R111 ;  /* 0x0000006f069a7221 */ /* 0x000fe20000010100 */
[----:B------:R-:W-:-:S02]  /*13e0*/  HADD2.F32 R109, -RZ, R109.H1_H1 ;  /* 0x3000006dff6d7230 */ /* 0x000fc40000004100 */
[----:B-----5:R-:W-:Y:S01]  /*13f0*/  FMUL.FTZ R153, R9, R4 ;  /* 0x0000000409997220 */ /* 0x020fe20000410000 */
[----:B------:R-:W-:Y:S02]  /*1400*/  HADD2.F32 R125, -RZ, R108.H1_H1 ;  /* 0x3000006cff7d7230 */ /* 0x000fe40000004100 */
[C---:B------:R-:W-:Y:S01]  /*1410*/  FADD.FTZ R108, -R6.reuse, R123 ;  /* 0x0000007b066c7221 */ /* 0x040fe20000010100 */
[----:B------:R-:W-:Y:S02]  /*1420*/  HADD2.F32 R147, -RZ, R110.H0_H0 ;  /* 0x2000006eff937230 */ /* 0x000fe40000004100 */
[C---:B------:R-:W-:Y:S01]  /*1430*/  FADD.FTZ R144, -R6.reuse, R109 ;  /* 0x0000006d06907221 */ /* 0x040fe20000010100 */
[--C-:B---3--:R-:W-:Y:S02]  /*1440*/  HADD2.F32 R111, -RZ, R112.reuse.H0_H0 ;  /* 0x20000070ff6f7230 */ /* 0x108fe40000004100 */
[----:B------:R-:W-:Y:S01]  /*1450*/  FADD.FTZ R140, -R6, R125 ;  /* 0x0000007d068c7221 */ /* 0x000fe20000010100 */
[----:B------:R-:W-:-:S02]  /*1460*/  HADD2.F32 R112, -RZ, R112.H1_H1 ;  /* 0x30000070ff707230 */ /* 0x000fc40000004100 */
[----:B------:R-:W-:Y:S01]  /*1470*/  FADD.FTZ R152, -R6, R147 ;  /* 0x0000009306987221 */ /* 0x000fe20000010100 */
[----:B------:R-:W-:Y:S02]  /*1480*/  HADD2.F32 R149, -RZ, R110.H1_H1 ;  /* 0x3000006eff957230 */ /* 0x000fe40000004100 */
[C---:B------:R-:W-:Y:S01]  /*1490*/  FMUL.FTZ R125, R9.reuse, R108 ;  /* 0x0000006c097d7220 */ /* 0x040fe20000410000 */
[----:B0-----:R-:W-:Y:S01]  /*14a0*/  FMUL.FTZ R142, R36, R111 ;  /* 0x0000006f248e7220 */ /* 0x001fe20000410000 */
        /* <DEDUP_REMOVED lines=9> */
[----:B------:R-:W-:Y:S01]  /*1540*/  FADD.FTZ R108, R161, R142 ;  /* 0x0000008ea16c7221 */ /* 0x000fe20000010000 */
[----:B------:R-:W-:Y:S01]  /*1550*/  FADD.FTZ R150, -R6, R149 ;  /* 0x0000009506967221 */ /* 0x000fe20000010100 */
[----:B------:R-:W-:Y:S01]  /*1560*/  FMUL.FTZ R140, R9, R140 ;  /* 0x0000008c098c7220 */ /* 0x000fe20000410000 */
        /* <DEDUP_REMOVED lines=8> */
[----:B------:R-:W-:Y:S01]  /*15f0*/  FMUL.FTZ R143, R9, R110 ;  /* 0x0000006e098f7220 */ /* 0x000fe20000410000 */
[----:B------:R-:W-:Y:S01]  /*1600*/  FMUL.FTZ R146, R38, R123 ;  /* 0x0000007b26927220 */ /* 0x000fe20000410000 */
[----:B------:R-:W-:Y:S01]  /*1610*/  FFMA.FTZ R108, R140, R145, R111 ;  /* 0x000000918c6c7223 */ /* 0x000fe2000001006f */
[----:B------:R-:W-:-:S02]  /*1620*/  HADD2.F32 R109, -RZ, R115.H0_H0 ;  /* 0x20000073ff6d7230 */ /* 0x000fc40000004100 */
[----:B------:R-:W-:Y:S01]  /*1630*/  FMUL.FTZ R150, R9, R150 ;  /* 0x0000009609967220 */ /* 0x000fe20000410000 */
[----:B------:R-:W-:Y:S01]  /*1640*/  FADD.FTZ R110, R113, R146 ;  /* 0x00000092716e7221 */ /* 0x000fe20000010000 */
[----:B------:R-:W-:Y:S01]  /*1650*/  FFMA.FTZ R111, R143, R146, R108 ;  /* 0x000000928f6f7223 */ /* 0x000fe2000001006c */
[----:B------:R-:W-:Y:S02]  /*1660*/  HADD2.F32 R114, -RZ, R114.H1_H1 ;  /* 0x30000072ff727230 */ /* 0x000fe40000004100 */
[----:B------:R-:W-:Y:S01]  /*1670*/  FADD.FTZ R106, R106, R109 ;  /* 0x0000006d6a6a7221 */ /* 0x000fe20000010000 */
[----:B------:R-:W-:Y:S01]  /*1680*/  FADD.FTZ R113, R110, R149 ;  /* 0x000000956e717221 */ /* 0x000fe20000010000 */
[----:B------:R-:W-:Y:S01]  /*1690*/  FFMA.FTZ R4, R144, R149, R111 ;  /* 0x0000009590047223 */ /* 0x000fe2000001006f */
[-C--:B------:R-:W-:Y:S01]  /*16a0*/  FFMA.FTZ R90, R153, R109.reuse, R90 ;  /* 0x0000006d995a7223 */ /* 0x080fe2000001005a */
        /* <DEDUP_REMOVED lines=22> */
.L_x_6843:
        /* <DEDUP_REMOVED lines=23> */
.L_x_6848:
[----:B------:R-:W-:Y:S05]  /*1980*/  BSYNC.RECONVERGENT B0 ;  /* 0x0000000000007941 */ /* 0x000fea0003800200 */
.L_x_6842:
[----:B------:R-:W-:Y:S01]  /*1990*/  UMOV UR4, 0xffffffff ;  /* 0xffffffff00047882 */ /* 0x000fe20000000000 */
[----:B-----5:R-:W-:Y:S02]  /*19a0*/  ISETP.GE.AND P2, PT, R8, 0x1, PT ;  /* 0x000000010800780c */ /* 0x020fe40003f46270 */
[----:B------:R-:W-:Y:S11]  /*19b0*/  BRA.DIV UR4, `(.L_x_6849) ;  /* 0x0000004604c07947 */ /* 0x000ff6000b800000 */
[----:B------:R-:W1:Y:S04]  /*19c0*/  SHFL.BFLY PT, R4, R161, 0x1, 0x1f ;  /* 0x0c201f00a1047f89 */ /* 0x000e6800000e0000 */
[----:B0-----:R-:W0:Y:S01]  /*19d0*/  SHFL.BFLY PT, R109, R160, 0x1, 0x1f ;  /* 0x0c201f00a06d7f89 */ /* 0x001e2200000e0000 */
        /* <DEDUP_REMOVED lines=16> */
.L_x_6883:
        /* <DEDUP_REMOVED lines=32> */
[C---:B------:R-:W-:Y:S01]  /*1ce0*/  @P2 ISETP.GT.AND P1, PT, R10.reuse, RZ, PT ;  /* 0x000000ff0a00220c */ /* 0x040fe20003f24270 */
[----:B------:R-:W1:Y:S01]  /*1cf0*/  @P2 LDC R163, c[0x0][0x40c] ;  /* 0x00010300ffa32b82 */ /* 0x000e620000000800 */
[C---:B------:R-:W-:Y:S01]  /*1d00*/  @P2 FMUL.FTZ R8, R9.reuse, R8 ;  /* 0x0000000809082220 */ /* 0x040fe20000410000 */
[----:B------:R-:W-:Y:S01]  /*1d10*/  @P2 FMUL.FTZ R6, R9, R6 ;  /* 0x0000000609062220 */ /* 0x000fe20000410000 */
[----:B------:R-:W-:Y:S01]  /*1d20*/  @P2 FADD.FTZ R110, R15, -R110 ;  /* 0x8000006e0f6e2221 */ /* 0x000fe20000010000 */
[----:B------:R-:W-:Y:S01]  /*1d30*/  FFMA.FTZ R165, R119, R4, R115 ;  /* 0x0000000477a57223 */ /* 0x000fe20000010073 */
[----:B------:R-:W-:-:S02]  /*1d40*/  @P2 ISETP.GT.AND P3, PT, R10, RZ, PT ;  /* 0x000000ff0a00220c */ /* 0x000fc40003f64270 */
[----:B------:R-:W-:Y:S01]  /*1d50*/  @P2 FSEL R6, R6, RZ, P0 ;  /* 0x000000ff06062208 */ /* 0x000fe20000000000 */
[----:B------:R-:W2:Y:S01]  /*1d60*/  @P2 LDC R109, c[0x0][0x40c] ;  /* 0x00010300ff6d2b82 */ /* 0x000ea20000000800 */
[----:B------:R-:W-:Y:S01]  /*1d70*/  @P2 FSEL R8, R8, RZ, P1 ;  /* 0x000000ff08082208 */ /* 0x000fe20000800000 */
[----:B------:R-:W-:Y:S01]  /*1d80*/  @P2 FMUL.FTZ R110, R9, R110 ;  /* 0x0000006e096e2220 */ /* 0x000fe20000410000 */
[----:B------:R-:W-:Y:S01]  /*1d90*/  @P2 ISETP.GT.AND P1, PT, R10, RZ, PT ;  /* 0x000000ff0a00220c */ /* 0x000fe20003f24270 */
[----:B------:R-:W-:Y:S01]  /*1da0*/  @P2 FADD.FTZ R114, R120, -R165 ;  /* 0x800000a578722221 */ /* 0x000fe20000010000 */
[----:B------:R-:W-:Y:S02]  /*1db0*/  @P2 ISETP.GT.AND P0, PT, R10, RZ, PT ;  /* 0x000000ff0a00220c */ /* 0x000fe40003f04270 */
[----:B------:R-:W-:Y:S01]  /*1dc0*/  @P2 FSEL R110, R110, RZ, P1 ;  /* 0x000000ff6e6e2208 */ /* 0x000fe20000800000 */
[----:B------:R-:W3:Y:S01]  /*1dd0*/  @P2 LDC R112, c[0x0][0x40c] ;  /* 0x00010300ff702b82 */ /* 0x000ee20000000800 */
[----:B0-----:R-:W-:Y:S01]  /*1de0*/  @P2 FMUL.FTZ R6, R6, R7 ;  /* 0x0000000706062220 */ /* 0x001fe20000410000 */
[----:B------:R-:W-:Y:S01]  /*1df0*/  FFMA.FTZ R7, R11, R4, R115 ;  /* 0x000000040b077223 */ /* 0x000fe20000010073 */
[----:B------:R-:W-:Y:S01]  /*1e00*/  @P2 FMUL.FTZ R114, R9, R114 ;  /* 0x0000007209722220 */ /* 0x000fe20000410000 */
[----:B------:R-:W-:-:S02]  /*1e10*/  @P2 ISETP.GT.AND P1, PT, R10, RZ, PT ;  /* 0x000000ff0a00220c */ /* 0x000fc40003f24270 */
[----:B------:R-:W-:Y:S01]  /*1e20*/  @P2 F2FP.F16.F32.PACK_AB R6, RZ, R6 ;  /* 0x00000006ff06223e */ /* 0x000fe200000000ff */
[----:B------:R-:W-:Y:S01]  /*1e30*/  @P2 FADD.FTZ R108, R14, -R7 ;  /* 0x800000070e6c2221 */ /* 0x000fe20000010000 */
[----:B-1----:R-:W-:Y:S01]  /*1e40*/  @P2 FMUL.FTZ R8, R8, R163 ;  /* 0x000000a308082220 */ /* 0x002fe20000410000 */
[----:B------:R-:W-:Y:S01]  /*1e50*/  FFMA.FTZ R163, R13, R4, R115 ;  /* 0x000000040da37223 */ /* 0x000fe20000010073 */
[----:B------:R-:W-:Y:S01]  /*1e60*/  @P2 PRMT R64, R6, 0x7610, R64 ;  /* 0x0000761006402816 */ /* 0x000fe20000000040 */
[----:B------:R-:W-:Y:S01]  /*1e70*/  @P2 FMUL.FTZ R108, R9, R108 ;  /* 0x0000006c096c2220 */ /* 0x000fe20000410000 */
[----:B------:R-:W-:Y:S02]  /*1e80*/  @P2 FSEL R165, R114, RZ, P3 ;  /* 0x000000ff72a52208 */ /* 0x000fe40001800000 */
[----:B------:R-:W-:Y:S01]  /*1e90*/  @P2 F2FP.F16.F32.PACK_AB R8, RZ, R8 ;  /* 0x00000008ff08223e */ /* 0x000fe200000000ff */
[----:B--2---:R-:W-:Y:S01]  /*1ea0*/  @P2 FMUL.FTZ R6, R110, R109 ;  /* 0x0000006d6e062220 */ /* 0x004fe20000410000 */
[----:B------:R-:W-:Y:S01]  /*1eb0*/  @P2 FSEL R7, R108, RZ, P0 ;  /* 0x000000ff6c072208 */ /* 0x000fe20000000000 */
[----:B------:R-:W0:Y:S01]  /*1ec0*/  @P2 LDC R109, c[0x0][0x40c] ;  /* 0x00010300ff6d2b82 */ /* 0x000e220000000800 */
[----:B------:R-:W-:Y:S01]  /*1ed0*/  @P2 PRMT R64, R64, 0x5410, R8 ;  /* 0x0000541040402816 */ /* 0x000fe20000000008 */
[----:B------:R-:W-:Y:S01]  /*1ee0*/  @P2 FADD.FTZ R110, R116, -R163 ;  /* 0x800000a3746e2221 */ /* 0x000fe20000010000 */
[----:B------:R-:W-:-:S02]  /*1ef0*/  @P2 ISETP.GT.AND P0, PT, R10, RZ, PT ;  /* 0x000000ff0a00220c */ /* 0x000fc40003f04270 */
[----:B------:R-:W-:Y:S01]  /*1f00*/  @P2 F2FP.F16.F32.PACK_AB R6, RZ, R6 ;  /* 0x00000006ff06223e */ /* 0x000fe200000000ff */
[----:B---3--:R-:W-:Y:S01]  /*1f10*/  @P2 FMUL.FTZ R7, R7, R112 ;  /* 0x0000007007072220 */ /* 0x008fe20000410000 */
[----:B------:R-:W-:Y:S01]  /*1f20*/  FFMA.FTZ R112, R118, R4, R115 ;  /* 0x0000000476707223 */ /* 0x000fe20000010073 */
[----:B------:R-:W1:Y:S01]  /*1f30*/  @P2 LDC R108, c[0x0][0x40c] ;  /* 0x00010300ff6c2b82 */ /* 0x000e620000000800 */
[----:B------:R-:W-:Y:S02]  /*1f40*/  @P2 FMUL.FTZ R110, R9, R110 ;  /* 0x0000006e096e2220 */ /* 0x000fe40000410000 */
[----:B------:R-:W-:Y:S01]  /*1f50*/  @P2 FADD.FTZ R112, R117, -R112 ;  /* 0x8000007075702221 */ /* 0x000fe20000010000 */
[----:B------:R-:W-:Y:S02]  /*1f60*/  @P2 F2FP.F16.F32.PACK_AB R7, RZ, R7 ;  /* 0x00000007ff07223e */ /* 0x000fe400000000ff */
[----:B------:R-:W-:Y:S01]  /*1f70*/  @P2 FSEL R110, R110, RZ, P0 ;  /* 0x000000ff6e6e2208 */ /* 0x000fe20000000000 */
[----:B------:R-:W-:Y:S01]  /*1f80*/  @P2 FMUL.FTZ R112, R9, R112 ;  /* 0x0000007009702220 */ /* 0x000fe20000410000 */
[----:B------:R-:W2:Y:S01]  /*1f90*/  @P2 LDC R8, c[0x0][0x40c] ;  /* 0x00010300ff082b82 */ /* 0x000ea20000000800 */
[----:B------:R-:W-:-:S03]  /*1fa0*/  @P2 PRMT R65, R7, 0x7610, R65 ;  /* 0x0000761007412816 */ /* 0x000fc60000000041 */
[----:B------:R-:W-:Y:S02]  /*1fb0*/  @P2 FSEL R163, R112, RZ, P1 ;  /* 0x000000ff70a32208 */ /* 0x000fe40000800000 */
[----:B------:R-:W-:Y:S01]  /*1fc0*/  @P2 PRMT R65, R65, 0x5410, R6 ;  /* 0x0000541041412816 */ /* 0x000fe20000000006 */
[----:B0-----:R-:W-:-:S05]  /*1fd0*/  @P2 FMUL.FTZ R109, R110, R109 ;  /* 0x0000006d6e6d2220 */ /* 0x001fca0000410000 */
[----:B------:R-:W-:Y:S01]  /*1fe0*/  @P2 F2FP.F16.F32.PACK_AB R109, RZ, R109 ;  /* 0x0000006dff6d223e */ /* 0x000fe200000000ff */
[----:B-1----:R-:W-:-:S03]  /*1ff0*/  @P2 FMUL.FTZ R108, R163, R108 ;  /* 0x0000006ca36c2220 */ /* 0x002fc60000410000 */
        /* <DEDUP_REMOVED lines=16> */
.L_x_6854:
        /* <DEDUP_REMOVED lines=16> */
[----:B0-----:R-:W-:-:S04]  /*2200*/  @P2 FMUL.FTZ R6, R60, R61 ;  /* 0x0000003d3c062220 */ /* 0x001fc80000410000 */
[----:B------:R-:W0:Y:S01]  /*2210*/  @P2 LDC R63, c[0x0][0x40c] ;  /* 0x00010300ff3f2b82 */ /* 0x000e220000000800 */
[C---:B------:R-:W-:Y:S02]  /*2220*/  F2FP.F16.F32.PACK_AB R60, R7.reuse, R60 ;  /* 0x0000003c073c723e */ /* 0x040fe400000000ff */
[----:B------:R-:W-:Y:S01]  /*2230*/  @P2 F2FP.F16.F32.PACK_AB R6, RZ, R6 ;  /* 0x00000006ff06223e */ /* 0x000fe200000000ff */
[----:B-1----:R-:W-:Y:S01]  /*2240*/  @P2 FMUL.FTZ R8, R7, R62 ;  /* 0x0000003e07082220 */ /* 0x002fe20000410000 */
[----:B------:R-:W-:-:S03]  /*2250*/  FFMA.FTZ R7, R11, R4, R115 ;  /* 0x000000040b077223 */ /* 0x000fc60000010073 */
[----:B------:R-:W1:Y:S01]  /*2260*/  @P2 LDC R109, c[0x0][0x40c] ;  /* 0x00010300ff6d2b82 */ /* 0x000e620000000800 */
[----:B------:R-:W-:Y:S01]  /*2270*/  @P2 PRMT R64, R6, 0x7610, R64 ;  /* 0x0000761006402816 */ /* 0x000fe20000000040 */
[----:B------:R-:W-:Y:S01]  /*2280*/  FADD.FTZ R62, R14, -R7 ;  /* 0x800000070e3e7221 */ /* 0x000fe20000010000 */
[----:B------:R-:W-:-:S03]  /*2290*/  @P2 F2FP.F16.F32.PACK_AB R8, RZ, R8 ;  /* 0x00000008ff08223e */ /* 0x000fc600000000ff */
[----:B------:R-:W-:Y:S01]  /*22a0*/  FMUL.FTZ R62, R9, R62 ;  /* 0x0000003e093e7220 */ /* 0x000fe20000410000 */
[----:B------:R-:W-:-:S04]  /*22b0*/  @P2 PRMT R64, R64, 0x5410, R8 ;  /* 0x0000541040402816 */ /* 0x000fc80000000008 */
[----:B------:R-:W-:Y:S01]  /*22c0*/  FSEL R61, R62, RZ, P0 ;  /* 0x000000ff3e3d7208 */ /* 0x000fe20000000000 */
[----:B0-----:R-:W-:Y:S01]  /*22d0*/  @P2 FMUL.FTZ R62, R108, R63 ;  /* 0x0000003f6c3e2220 */ /* 0x001fe20000410000 */
[----:B------:R-:W-:-:S03]  /*22e0*/  FFMA.FTZ R63, R13, R4, R115 ;  /* 0x000000040d3f7223 */ /* 0x000fc60000010073 */
[----:B--2---:R-:W-:Y:S01]  /*22f0*/  @P2 FMUL.FTZ R7, R61, R110 ;  /* 0x0000006e3d072220 */ /* 0x004fe20000410000 */
[----:B------:R-:W-:Y:S01]  /*2300*/  F2FP.F16.F32.PACK_AB R61, R108, R61 ;  /* 0x0000003d6c3d723e */ /* 0x000fe200000000ff */
[----:B------:R-:W0:Y:S01]  /*2310*/  @P2 LDC R110, c[0x0][0x40c] ;  /* 0x00010300ff6e2b82 */ /* 0x000e220000000800 */
[----:B------:R-:W-:Y:S01]  /*2320*/  @P2 F2FP.F16.F32.PACK_AB R6, RZ, R62 ;  /* 0x0000003eff06223e */ /* 0x000fe200000000ff */
[----:B------:R-:W-:Y:S01]  /*2330*/  FFMA.FTZ R62, R118, R4, R115 ;  /* 0x00000004763e7223 */ /* 0x000fe20000010073 */
[----:B------:R-:W-:Y:S01]  /*2340*/  FADD.FTZ R8, R116, -R63 ;  /* 0x8000003f74087221 */ /* 0x000fe20000010000 */
[----:B------:R-:W-:Y:S02]  /*2350*/  @P2 F2FP.F16.F32.PACK_AB R7, RZ, R7 ;  /* 0x00000007ff07223e */ /* 0x000fe400000000ff */
[----:B------:R-:W-:Y:S01]  /*2360*/  FADD.FTZ R62, R117, -R62 ;  /* 0x8000003e753e7221 */ /* 0x000fe20000010000 */
[----:B------:R-:W-:Y:S01]  /*2370*/  FMUL.FTZ R8, R9, R8 ;  /* 0x0000000809087220 */ /* 0x000fe20000410000 */
[----:B------:R-:W-:-:S02]  /*2380*/  @P2 PRMT R65, R7, 0x7610, R65 ;  /* 0x0000761007412816 */ /* 0x000fc40000000041 */
[----:B------:R-:W-:Y:S02]  /*2390*/  FMUL.FTZ R62, R9, R62 ;  /* 0x0000003e093e7220 */ /* 0x000fe40000410000 */
[----:B------:R-:W-:Y:S02]  /*23a0*/  FSEL R63, R8, RZ, P0 ;  /* 0x000000ff083f7208 */ /* 0x000fe40000000000 */
[----:B------:R-:W-:Y:S02]  /*23b0*/  @P2 PRMT R65, R65, 0x5410, R6 ;  /* 0x0000541041412816 */ /* 0x000fe40000000006 */
[----:B------:R-:W-:-:S04]  /*23c0*/  FSEL R108, R62, RZ, P0 ;  /* 0x000000ff3e6c7208 */ /* 0x000fc80000000000 */
[C---:B------:R-:W-:Y:S01]  /*23d0*/  F2FP.F16.F32.PACK_AB R62, R108.reuse, R63 ;  /* 0x0000003f6c3e723e */ /* 0x040fe200000000ff */
[----:B0-----:R-:W-:Y:S01]  /*23e0*/  @P2 FMUL.FTZ R8, R63, R110 ;  /* 0x0000006e3f082220 */ /* 0x001fe20000410000 */
[----:B-1----:R-:W-:Y:S01]  /*23f0*/  @P2 FMUL.FTZ R63, R108, R109 ;  /* 0x0000006d6c3f2220 */ /* 0x002fe20000410000 */
[----:B------:R-:W0:Y:S01]  /*2400*/  @P2 LDC R110, c[0x0][0x40c] ;  /* 0x00010300ff6e2b82 */ /* 0x000e220000000800 */
[----:B------:R-:W-:Y:S02]  /*2410*/  FFMA.FTZ R109, R119, R4, R115 ;  /* 0x00000004776d7223 */ /* 0x000fe40000010073 */
[----:B------:R-:W-:Y:S02]  /*2420*/  @P2 F2FP.F16.F32.PACK_AB R8, RZ, R8 ;  /* 0x00000008ff08223e */ /* 0x000fe400000000ff */
[----:B------:R-:W-:Y:S01]  /*2430*/  FADD.FTZ R108, R120, -R109 ;  /* 0x8000006d786c7221 */ /* 0x000fe20000010000 */
[----:B------:R-:W-:Y:S02]  /*2440*/  @P2 F2FP.F16.F32.PACK_AB R63, RZ, R63 ;  /* 0x0000003fff3f223e */ /* 0x000fe400000000ff */
[----:B------:R-:W-:Y:S01]  /*2450*/  @P2 PRMT R66, R8, 0x7610, R66 ;  /* 0x0000761008422816 */ /* 0x000fe20000000042 */
[----:B------:R-:W-:-:S03]  /*2460*/  FMUL.FTZ R108, R9, R108 ;  /* 0x0000006c096c7220 */ /* 0x000fc60000410000 */
[----:B------:R-:W-:Y:S02]  /*2470*/  @P2 PRMT R66, R66, 0x5410, R63 ;  /* 0x0000541042422816 */ /* 0x000fe4000000003f */
[----:B------:R-:W-:Y:S01]  /*2480*/  FSEL R7, R108, RZ, P0 ;  /* 0x000000ff6c077208 */ /* 0x000fe20000000000 */
[----:B------:R-:W-:-:S04]  /*2490*/  FFMA.FTZ R108, R122, R4, R115 ;  /* 0x000000047a6c7223 */ /* 0x000fc80000010073 */
[----:B------:R-:W-:-:S04]  /*24a0*/  FADD.FTZ R108, R121, -R108 ;  /* 0x8000006c796c7221 */ /* 0x000fc80000010000 */
[----:B------:R-:W-:Y:S01]  /*24b0*/  FMUL.FTZ R108, R9, R108 ;  /* 0x0000006c096c7220 */ /* 0x000fe20000410000 */
[----:B0-----:R-:W-:-:S04]  /*24c0*/  @P2 FMUL.FTZ R6, R7, R110 ;  /* 0x0000006e07062220 */ /* 0x001fc80000410000 */
[----:B------:R-:W-:Y:S02]  /*24d0*/  FSEL R108, R108, RZ, P0 ;  /* 0x000000ff6c6c7208 */ /* 0x000fe40000000000 */
        /* <DEDUP_REMOVED lines=8> */
.L_x_6853:
[----:B------:R-:W-:Y:S02]  /*2560*/  MOV R123, UR20 ;  /* 0x00000014007b7c02 */ /* 0x000fe40008000f00 */
[----:B------:R-:W-:Y:S02]  /*2570*/  MOV R161, UR21 ;  /* 0x0000001500a17c02 */ /* 0x000fe40008000f00 */
[----:B------:R-:W-:-:S04]  /*2580*/  ISETP.NE.U32.AND P0, PT, R123, RZ, PT ;  /* 0x000000ff7b00720c */ /* 0x000fc80003f05070 */
[----:B------:R-:W-:-:S13]  /*2590*/  ISETP.NE.AND.EX P0, PT, R161, RZ, PT, P0 ;  /* 0x000000ffa100720c */ /* 0x000fda0003f05300 */
[----:B------:R-:W-:Y:S05]  /*25a0*/  @P0 BRA `(.L_x_6856) ;  /* 0x0000000400080947 */ /* 0x000fea0003800000 */
[----:B------:R-:W-:Y:S01]  /*25b0*/  ISETP.GT.AND P0, PT, R10, RZ, PT ;  /* 0x000000ff0a00720c */ /* 0x000fe20003f04270 */
[--C-:B------:R-:W-:Y:S01]  /*25c0*/  HADD2.F32 R110, -RZ, R92.reuse.H1_H1 ;  /* 0x3000005cff6e7230 */ /* 0x100fe20000004100 */
[----:B------:R-:W0:Y:S01]  /*25d0*/  @P2 LDC R109, c[0x0][0x40c] ;  /* 0x00010300ff6d2b82 */ /* 0x000e220000000800 */
[----:B------:R-:W-:Y:S02]  /*25e0*/  HADD2.F32 R108, -RZ, R92.H0_H0 ;  /* 0x2000005cff6c7230 */ /* 0x000fe40000004100 */
[----:B------:R-:W-:-:S05]  /*25f0*/  HADD2.F32 R8, -RZ, R93.H0_H0 ;  /* 0x2000005dff087230 */ /* 0x000fca0000004100 */
[----:B------:R-:W1:Y:S03]  /*2600*/  @P2 LDC R165, c[0x0][0x40c] ;  /* 0x00010300ffa52b82 */ /* 0x000e660000000800 */
[-CC-:B------:R-:W-:Y:S01]  /*2610*/  @P0 FFMA.FTZ R7, R158, R4.reuse, R115.reuse ;  /* 0x000000049e070223 */ /* 0x180fe20000010073 */
[-CC-:B------:R-:W-:Y:S01]  /*2620*/  @P0 FFMA.FTZ R6, R159, R4.reuse, R115.reuse ;  /* 0x000000049f060223 */ /* 0x180fe20000010073 */
[----:B------:R-:W-:Y:S02]  /*2630*/  @P0 FFMA.FTZ R163, R11, R4, R115 ;  /* 0x000000040ba30223 */ /* 0x000fe40000010073 */
[----:B------:R-:W-:Y:S01]  /*2640*/  @P0 FADD.FTZ R7, R156, -R7 ;  /* 0x800000079c070221 */ /* 0x000fe20000010000 */
[----:B------:R-:W-:Y:S01]  /*2650*/  @P0 FADD.FTZ R6, R157, -R6 ;  /* 0x800000069d060221 */ /* 0x000fe20000010000 */
[----:B------:R-:W-:Y:S02]  /*2660*/  @P0 FADD.FTZ R163, R14, -R163 ;  /* 0x800000a30ea30221 */ /* 0x000fe40000010000 */
[C---:B------:R-:W-:Y:S01]  /*2670*/  @P0 FFMA.FTZ R110, R9.reuse, R7, R110 ;  /* 0x00000007096e0223 */ /* 0x040fe2000001006e */
[C---:B------:R-:W-:Y:S01]  /*2680*/  @P0 FFMA.FTZ R108, R9.reuse, R6, R108 ;  /* 0x00000006096c0223 */ /* 0x040fe2000001006c */
[----:B------:R-:W2:Y:S01]  /*2690*/  @P2 LDC R7, c[0x0][0x40c] ;  /* 0x00010300ff072b82 */ /* 0x000ea20000000800 */
[----:B------:R-:W-:Y:S01]  /*26a0*/  @P0 FFMA.FTZ R8, R9, R163, R8 ;  /* 0x000000a309080223 */ /* 0x000fe20000010008 */
[-CC-:B------:R-:W-:Y:S01]  /*26b0*/  @P0 FFMA.FTZ R6, R12, R4.reuse, R115.reuse ;  /* 0x000000040c060223 */ /* 0x180fe20000010073 */
[----:B0-----:R-:W-:Y:S01]  /*26c0*/  @P2 FMUL.FTZ R110, R110, R109 ;  /* 0x0000006d6e6e2220 */ /* 0x001fe20000410000 */
[----:B------:R-:W-:-:S02]  /*26d0*/  @P0 FFMA.FTZ R109, R13, R4, R115 ;  /* 0x000000040d6d0223 */ /* 0x000fc40000010073 */
[----:B------:R-:W-:Y:S01]  /*26e0*/  @P0 FADD.FTZ R112, R15, -R6 ;  /* 0x800000060f700221 */ /* 0x000fe20000010000 */
[----:B------:R-:W-:Y:S01]  /*26f0*/  HADD2.F32 R6, -RZ, R93.H1_H1 ;  /* 0x3000005dff067230 */ /* 0x000fe20000004100 */
[----:B------:R-:W0:Y:S01]  /*2700*/  @P2 LDC R163, c[0x0][0x40c] ;  /* 0x00010300ffa32b82 */ /* 0x000e220000000800 */
[----:B------:R-:W-:-:S03]  /*2710*/  @P0 FADD.FTZ R109, R116, -R109 ;  /* 0x8000006d746d0221 */ /* 0x000fc60000010000 */
[----:B------:R-:W-:Y:S01]  /*2720*/  @P0 FFMA.FTZ R6, R9, R112, R6 ;  /* 0x0000007009060223 */ /* 0x000fe20000010006 */
[----:B------:R-:W-:Y:S01]  /*2730*/  @P2 F2FP.F16.F32.PACK_AB R112, RZ, R110 ;  /* 0x0000006eff70223e */ /* 0x000fe200000000ff */
[----:B------:R-:W-:-:S04]  /*2740*/  @P0 FFMA.FTZ R110, R118, R4, R115 ;  /* 0x00000004766e0223 */ /* 0x000fc80000010073 */
[----:B------:R-:W-:Y:S01]  /*2750*/  @P0 FADD.FTZ R114, R117, -R110 ;  /* 0x8000006e75720221 */ /* 0x000fe20000010000 */
[--C-:B------:R-:W-:Y:S02]  /*2760*/  HADD2.F32 R110, -RZ, R94.reuse.H1_H1 ;  /* 0x3000005eff6e7230 */ /* 0x100fe40000004100 */
[----:B--2---:R-:W-:Y:S01]  /*2770*/  @P2 FMUL.FTZ R7, R108, R7 ;  /* 0x000000076c072220 */ /* 0x004fe20000410000 */
[----:B------:R-:W-:Y:S02]  /*2780*/  HADD2.F32 R108, -RZ, R94.H0_H0 ;  /* 0x2000005eff6c7230 */ /* 0x000fe40000004100 */
[----:B------:R-:W-:-:S03]  /*2790*/  @P0 FFMA.FTZ R110, R9, R114, R110 ;  /* 0x00000072096e0223 */ /* 0x000fc6000001006e */
[----:B------:R-:W-:Y:S01]  /*27a0*/  @P0 FFMA.FTZ R108, R9, R109, R108 ;  /* 0x0000006d096c0223 */ /* 0x000fe2000001006c */
[----:B------:R-:W-:Y:S01]  /*27b0*/  @P2 F2FP.F16.F32.PACK_AB R109, RZ, R7 ;  /* 0x00000007ff6d223e */ /* 0x000fe200000000ff */
[----:B0-----:R-:W-:Y:S01]  /*27c0*/  @P2 FMUL.FTZ R8, R8, R163 ;  /* 0x000000a308082220 */ /* 0x001fe20000410000 */
[----:B------:R-:W0:Y:S02]  /*27d0*/  @P2 LDC R7, c[0x0][0x40c] ;  /* 0x00010300ff072b82 */ /* 0x000e240000000800 */
[----:B------:R-:W-:Y:S01]  /*27e0*/  @P2 PRMT R64, R109, 0x7610, R64 ;  /* 0x000076106d402816 */ /* 0x000fe20000000040 */
[----:B------:R-:W-:Y:S01]  /*27f0*/  @P0 FFMA.FTZ R109, R119, R4, R115 ;  /* 0x00000004776d0223 */ /* 0x000fe20000010073 */
[----:B------:R-:W-:Y:S02]  /*2800*/  @P2 F2FP.F16.F32.PACK_AB R8, RZ, R8 ;  /* 0x00000008ff08223e */ /* 0x000fe400000000ff */
[----:B------:R-:W-:Y:S01]  /*2810*/  @P2 PRMT R64, R64, 0x5410, R112 ;  /* 0x0000541040402816 */ /* 0x000fe20000000070 */
[----:B------:R-:W-:Y:S01]  /*2820*/  @P0 FADD.FTZ R109, R120, -R109 ;  /* 0x8000006d786d0221 */ /* 0x000fe20000010000 */
[----:B------:R-:W-:Y:S01]  /*2830*/  HADD2.F32 R112, -RZ, R95.H0_H0 ;  /* 0x2000005fff707230 */ /* 0x000fe20000004100 */
[----:B------:R-:W2:Y:S01]  /*2840*/  @P2 LDC R163, c[0x0][0x40c] ;  /* 0x00010300ffa32b82 */ /* 0x000ea20000000800 */
[----:B------:R-:W-:-:S03]  /*2850*/  @P2 PRMT R65, R8, 0x7610, R65 ;  /* 0x0000761008412816 */ /* 0x000fc60000000041 */
[----:B------:R-:W-:-:S04]  /*2860*/  @P0 FFMA.FTZ R112, R9, R109, R112 ;  /* 0x0000006d09700223 */ /* 0x000fc80000010070 */
[----:B------:R-:W3:Y:S01]  /*2870*/  @P2 LDC R109, c[0x0][0x40c] ;  /* 0x00010300ff6d2b82 */ /* 0x000ee20000000800 */
[----:B-1----:R-:W-:-:S05]  /*2880*/  @P2 FMUL.FTZ R112, R112, R165 ;  /* 0x000000a570702220 */ /* 0x002fca0000410000 */
[----:B------:R-:W-:Y:S01]  /*2890*/  @P2 F2FP.F16.F32.PACK_AB R112, RZ, R112 ;  /* 0x00000070ff70223e */ /* 0x000fe200000000ff */
[----:B0-----:R-:W-:-:S03]  /*28a0*/  @P2 FMUL.FTZ R7, R6, R7 ;  /* 0x0000000706072220 */ /* 0x001fc60000410000 */
[----:B------:R-:W-:Y:S02]  /*28b0*/  @P2 PRMT R67, R112, 0x7610, R67 ;  /* 0x0000761070432816 */ /* 0x000fe40000000043 */
[----:B------:R-:W-:Y:S01]  /*28c0*/  @P2 F2FP.F16.F32.PACK_AB R7, RZ, R7 ;  /* 0x00000007ff07223e */ /* 0x000fe200000000ff */
[----:B--2---:R-:W-:-:S03]  /*28d0*/  @P2 FMUL.FTZ R110, R110, R163 ;  /* 0x000000a36e6e2220 */ /* 0x004fc60000410000 */
[----:B------:R-:W-:Y:S02]  /*28e0*/  @P2 PRMT R65, R65, 0x5410, R7 ;  /* 0x0000541041412816 */ /* 0x000fe40000000007 */
[----:B------:R-:W-:Y:S01]  /*28f0*/  @P2 F2FP.F16.F32.PACK_AB R110, RZ, R110 ;  /* 0x0000006eff6e223e */ /* 0x000fe200000000ff */
[----:B---3--:R-:W-:-:S05]  /*2900*/  @P2 FMUL.FTZ R108, R108, R109 ;  /* 0x0000006d6c6c2220 */ /* 0x008fca0000410000 */
[----:B------:R-:W-:-:S04]  /*2910*/  @P2 F2FP.F16.F32.PACK_AB R108, RZ, R108 ;  /* 0x0000006cff6c223e */ /* 0x000fc800000000ff */
[----:B------:R-:W-:-:S04]  /*2920*/  @P2 PRMT R66, R108, 0x7610, R66 ;  /* 0x000076106c422816 */ /* 0x000fc80000000042 */
[----:B------:R-:W-:Y:S01]  /*2930*/  @P2 PRMT R66, R66, 0x5410, R110 ;  /* 0x0000541042422816 */ /* 0x000fe2000000006e */
[----:B------:R-:W-:Y:S06]  /*2940*/  @!P2 BRA `(.L_x_6855) ;  /* 0x000000040034a947 */ /* 0x000fec0003800000 */
[----:B------:R-:W-:-:S04]  /*2950*/  @P0 FFMA.FTZ R6, R122, R4, R115 ;  /* 0x000000047a060223 */ /* 0x000fc80000010073 */
[----:B------:R-:W-:Y:S01]  /*2960*/  @P0 FADD.FTZ R7, R121, -R6 ;  /* 0x8000000679070221 */ /* 0x000fe20000010000 */
[----:B------:R-:W-:-:S05]  /*2970*/  HADD2.F32 R6, -RZ, R95.H1_H1 ;  /* 0x3000005fff067230 */ /* 0x000fca0000004100 */
[----:B------:R-:W-:-:S04]  /*2980*/  @P0 FFMA.FTZ R6, R9, R7, R6 ;  /* 0x0000000709060223 */ /* 0x000fc80000010006 */
[----:B------:R-:W-:-:S05]  /*2990*/  FMUL.FTZ R6, R6, UR14 ;  /* 0x0000000e06067c20 */ /* 0x000fca0008410000 */
[----:B------:R-:W-:-:S04]  /*29a0*/  F2FP.F16.F32.PACK_AB R6, RZ, R6 ;  /* 0x00000006ff06723e */ /* 0x000fc800000000ff */
[----:B------:R-:W-:Y:S01]  /*29b0*/  PRMT R67, R67, 0x5410, R6 ;  /* 0x0000541043437816 */ /* 0x000fe20000000006 */
[----:B------:R-:W-:Y:S06]  /*29c0*/  BRA `(.L_x_6855) ;  /* 0x0000000400147947 */ /* 0x000fec0003800000 */
.L_x_6856:
[----:B------:R-:W-:Y:S01]  /*29d0*/  ISETP.GT.AND P0, PT, R10, RZ, PT ;  /* 0x000000ff0a00720c */ /* 0x000fe20003f04270 */
[----:B------:R-:W0:Y:S01]  /*29e0*/  @P2 LDC R163, c[0x0][0x40c] ;  /* 0x00010300ffa32b82 */ /* 0x000e220000000800 */
[----:B------:R-:W-:Y:S02]  /*29f0*/  HADD2.F32 R62, -RZ, R94.H0_H0 ;  /* 0x2000005eff3e7230 */ /* 0x000fe40000004100 */
[----:B------:R-:W-:Y:S01]  /*2a00*/  @P1 FFMA.FTZ R6, R159, R4, R115 ;  /* 0x000000049f061223 */ /* 0x000fe20000010073 */
[----:B------:R-:W-:Y:S02]  /*2a10*/  HADD2.F32 R60, -RZ, R92.H1_H1 ;  /* 0x3000005cff3c7230 */ /* 0x000fe40000004100 */
[----:B------:R-:W-:Y:S02]  /*2a20*/  HADD2.F32 R160, -RZ, R94.H1_H1 ;  /* 0x3000005effa07230 */ /* 0x000fe40000004100 */
[----:B------:R-:W-:Y:S01]  /*2a30*/  @P1 FADD.FTZ R6, R157, -R6 ;  /* 0x800000069d061221 */ /* 0x000fe20000010000 */
[----:B------:R-:W-:Y:S01]  /*2a40*/  HADD2.F32 R61, -RZ, R92.H0_H0 ;  /* 0x2000005cff3d7230 */ /* 0x000fe20000004100 */
[----:B------:R-:W1:Y:S01]  /*2a50*/  @P2 LDC R109, c[0x0][0x40c] ;  /* 0x00010300ff6d2b82 */ /* 0x000e620000000800 */
[----:B------:R-:W-:-:S02]  /*2a60*/  HADD2.F32 R162, -RZ, R93.H0_H0 ;  /* 0x2000005dffa27230 */ /* 0x000fc40000004100 */
[----:B------:R-:W-:Y:S02]  /*2a70*/  HADD2.F32 R112, -RZ, R95.H0_H0 ;  /* 0x2000005fff707230 */ /* 0x000fe40000004100 */
[-CC-:B------:R-:W-:Y:S01]  /*2a80*/  @P0 FFMA.FTZ R63, R13, R4.reuse, R115.reuse ;  /* 0x000000040d3f0223 */ /* 0x180fe20000010073 */
[-CC-:B------:R-:W-:Y:S01]  /*2a90*/  @P0 FFMA.FTZ R7, R158, R4.reuse, R115.reuse ;  /* 0x000000049e070223 */ /* 0x180fe20000010073 */
[----:B------:R-:W-:Y:S01]  /*2aa0*/  @P0 FFMA.FTZ R8, R118, R4, R115 ;  /* 0x0000000476080223 */ /* 0x000fe20000010073 */
[----:B------:R-:W-:Y:S01]  /*2ab0*/  @P1 FFMA.FTZ R61, R9, R6, R61 ;  /* 0x00000006093d1223 */ /* 0x000fe2000001003d */
[----:B------:R-:W-:Y:S01]  /*2ac0*/  @P0 FADD.FTZ R63, R116, -R63 ;  /* 0x8000003f743f0221 */ /* 0x000fe20000010000 */
[----:B------:R-:W-:Y:S01]  /*2ad0*/  @P0 FADD.FTZ R7, R156, -R7 ;  /* 0x800000079c070221 */ /* 0x000fe20000010000 */
[----:B------:R-:W-:Y:S01]  /*2ae0*/  @P0 FADD.FTZ R8, R117, -R8 ;  /* 0x8000000875080221 */ /* 0x000fe20000010000 */
[--C-:B------:R-:W-:Y:S01]  /*2af0*/  @P0 FFMA.FTZ R6, R12, R4, R115.reuse ;  /* 0x000000040c060223 */ /* 0x100fe20000010073 */
[C---:B------:R-:W-:Y:S01]  /*2b00*/  @P0 FFMA.FTZ R62, R9.reuse, R63, R62 ;  /* 0x0000003f093e0223 */ /* 0x040fe2000001003e */
[C---:B------:R-:W-:Y:S01]  /*2b10*/  @P0 FFMA.FTZ R60, R9.reuse, R7, R60 ;  /* 0x00000007093c0223 */ /* 0x040fe2000001003c */
[----:B------:R-:W2:Y:S01]  /*2b20*/  @P2 LDC R63, c[0x0][0x40c] ;  /* 0x00010300ff3f2b82 */ /* 0x000ea20000000800 */
[----:B------:R-:W-:Y:S01]  /*2b30*/  @P0 FFMA.FTZ R160, R9, R8, R160 ;  /* 0x0000000809a00223 */ /* 0x000fe200000100a0 */
[-CC-:B------:R-:W-:Y:S01]  /*2b40*/  @P0 FFMA.FTZ R7, R11, R4.reuse, R115.reuse ;  /* 0x000000040b070223 */ /* 0x180fe20000010073 */
[----:B------:R-:W-:Y:S01]  /*2b50*/  @P0 FFMA.FTZ R8, R119, R4, R115 ;  /* 0x0000000477080223 */ /* 0x000fe20000010073 */
[----:B------:R-:W-:Y:S01]  /*2b60*/  @P0 FADD.FTZ R6, R15, -R6 ;  /* 0x800000060f060221 */ /* 0x000fe20000010000 */
[----:B------:R-:W-:-:S02]  /*2b70*/  HADD2.F32 R164, -RZ, R93.H1_H1 ;  /* 0x3000005dffa47230 */ /* 0x000fc40000004100 */
[----:B------:R-:W-:Y:S01]  /*2b80*/  @P0 FADD.FTZ R7, R14, -R7 ;  /* 0x800000070e070221 */ /* 0x000fe20000010000 */
[----:B------:R-:W-:Y:S01]  /*2b90*/  @P0 FADD.FTZ R110, R120, -R8 ;  /* 0x80000008786e0221 */ /* 0x000fe20000010000 */
[----:B------:R-:W-:Y:S01]  /*2ba0*/  HADD2.F32 R114, -RZ, R95.H1_H1 ;  /* 0x3000005fff727230 */ /* 0x000fe20000004100 */
[----:B------:R-:W3:Y:S01]  /*2bb0*/  @P2 LDC R165, c[0x0][0x40c] ;  /* 0x00010300ffa52b82 */ /* 0x000ee20000000800 */
[C---:B------:R-:W-:Y:S01]  /*2bc0*/  @P0 FFMA.FTZ R162, R9.reuse, R7, R162 ;  /* 0x0000000709a20223 */ /* 0x040fe200000100a2 */
[C---:B------:R-:W-:Y:S01]  /*2bd0*/  @P0 FFMA.FTZ R112, R9.reuse, R110, R112 ;  /* 0x0000006e09700223 */ /* 0x040fe20000010070 */
[----:B------:R-:W-:Y:S01]  /*2be0*/  @P0 FFMA.FTZ R110, R122, R4, R115 ;  /* 0x000000047a6e0223 */ /* 0x000fe20000010073 */
[----:B------:R-:W-:Y:S01]  /*2bf0*/  @P0 FFMA.FTZ R164, R9, R6, R164 ;  /* 0x0000000609a40223 */ /* 0x000fe200000100a4 */
[----:B0-----:R-:W-:Y:S02]  /*2c00*/  @P2 FMUL.FTZ R8, R162, R163 ;  /* 0x000000a3a2082220 */ /* 0x001fe40000410000 */
[----:B------:R-:W-:Y:S01]  /*2c10*/  @P0 FADD.FTZ R163, R121, -R110 ;  /* 0x8000006e79a30221 */ /* 0x000fe20000010000 */
[----:B------:R-:W0:Y:S01]  /*2c20*/  @P2 LDC R6, c[0x0][0x40c] ;  /* 0x00010300ff062b82 */ /* 0x000e220000000800 */
[----:B-1----:R-:W-:Y:S01]  /*2c30*/  @P2 FMUL.FTZ R108, R164, R109 ;  /* 0x0000006da46c2220 */ /* 0x002fe20000410000 */
[----:B------:R-:W-:Y:S01]  /*2c40*/  @P2 F2FP.F16.F32.PACK_AB R8, RZ, R8 ;  /* 0x00000008ff08223e */ /* 0x000fe200000000ff */
[----:B------:R-:W-:-:S03]  /*2c50*/  @P0 FFMA.FTZ R114, R9, R163, R114 ;  /* 0x000000a309720223 */ /* 0x000fc60000010072 */
[----:B------:R-:W-:Y:S01]  /*2c60*/  @P2 F2FP.F16.F32.PACK_AB R108, RZ, R108 ;  /* 0x0000006cff6c223e */ /* 0x000fe200000000ff */
[----:B--2---:R-:W-:Y:S01]  /*2c70*/  @P2 FMUL.FTZ R110, R160, R63 ;  /* 0x0000003fa06e2220 */ /* 0x004fe20000410000 */
[----:B------:R-:W1:Y:S01]  /*2c80*/  @P2 LDC R163, c[0x0][0x40c] ;  /* 0x00010300ffa32b82 */ /* 0x000e620000000800 */
[----:B------:R-:W-:-:S03]  /*2c90*/  @P2 PRMT R65, R8, 0x7610, R65 ;  /* 0x0000761008412816 */ /* 0x000fc60000000041 */
[----:B------:R-:W-:Y:S02]  /*2ca0*/  @P2 F2FP.F16.F32.PACK_AB R110, RZ, R110 ;  /* 0x0000006eff6e223e */ /* 0x000fe400000000ff */
[----:B------:R-:W-:Y:S02]  /*2cb0*/  @P2 PRMT R65, R65, 0x5410, R108 ;  /* 0x0000541041412816 */ /* 0x000fe4000000006c */
[----:B------:R-:W2:Y:S01]  /*2cc0*/  @P2 LDC R7, c[0x0][0x40c] ;  /* 0x00010300ff072b82 */ /* 0x000ea20000000800 */
[----:B---3--:R-:W-:Y:S01]  /*2cd0*/  @P2 FMUL.FTZ R109, R62, R165 ;  /* 0x000000a53e6d2220 */ /* 0x008fe20000410000 */
[----:B------:R-:W-:-:S04]  /*2ce0*/  F2FP.F16.F32.PACK_AB R62, R160, R62 ;  /* 0x0000003ea03e723e */ /* 0x000fc800000000ff */
[----:B------:R-:W-:Y:S02]  /*2cf0*/  @P2 F2FP.F16.F32.PACK_AB R109, RZ, R109 ;  /* 0x0000006dff6d223e */ /* 0x000fe400000000ff */
[----:B------:R-:W3:Y:S01]  /*2d00*/  @P2 LDC R63, c[0x0][0x40c] ;  /* 0x00010300ff3f2b82 */ /* 0x000ee20000000800 */
[----:B0-----:R-:W-:Y:S01]  /*2d10*/  @P2 FMUL.FTZ R6, R61, R6 ;  /* 0x000000063d062220 */ /* 0x001fe20000410000 */
[----:B------:R-:W-:-:S04]  /*2d20*/  @P2 PRMT R66, R109, 0x7610, R66 ;  /* 0x000076106d422816 */ /* 0x000fc80000000042 */
[----:B------:R-:W-:Y:S01]  /*2d30*/  @P2 F2FP.F16.F32.PACK_AB R6, RZ, R6 ;  /* 0x00000006ff06223e */ /* 0x000fe200000000ff */
[----:B-1----:R-:W-:Y:S01]  /*2d40*/  @P2 FMUL.FTZ R160, R112, R163 ;  /* 0x000000a370a02220 */ /* 0x002fe20000410000 */
[----:B------:R-:W-:Y:S02]  /*2d50*/  @P2 PRMT R66, R66, 0x5410, R110 ;  /* 0x0000541042422816 */ /* 0x000fe4000000006e */
[----:B------:R-:W-:Y:S02]  /*2d60*/  @P2 PRMT R64, R6, 0x7610, R64 ;  /* 0x0000761006402816 */ /* 0x000fe40000000040 */
[----:B------:R-:W-:Y:S01]  /*2d70*/  @P2 F2FP.F16.F32.PACK_AB R160, RZ, R160 ;  /* 0x000000a0ffa0223e */ /* 0x000fe200000000ff */
[C---:B--2---:R-:W-:Y:S01]  /*2d80*/  @P2 FMUL.FTZ R7, R60.reuse, R7 ;  /* 0x000000073c072220 */ /* 0x044fe20000410000 */
[----:B------:R-:W-:Y:S02]  /*2d90*/  F2FP.F16.F32.PACK_AB R60, R60, R61 ;  /* 0x0000003d3c3c723e */ /* 0x000fe400000000ff */
[----:B------:R-:W-:-:S02]  /*2da0*/  F2FP.F16.F32.PACK_AB R61, R164, R162 ;  /* 0x000000a2a43d723e */ /* 0x000fc400000000ff */
[----:B------:R-:W-:Y:S02]  /*2db0*/  @P2 F2FP.F16.F32.PACK_AB R7, RZ, R7 ;  /* 0x00000007ff07223e */ /* 0x000fe400000000ff */
[----:B------:R-:W-:Y:S01]  /*2dc0*/  @P2 PRMT R67, R160, 0x7610, R67 ;  /* 0x00007610a0432816 */ /* 0x000fe20000000043 */
[C---:B---3--:R-:W-:Y:S01]  /*2dd0*/  @P2 FMUL.FTZ R162, R114.reuse, R63 ;  /* 0x0000003f72a22220 */ /* 0x048fe20000410000 */
[----:B------:R-:W-:Y:S02]  /*2de0*/  F2FP.F16.F32.PACK_AB R63, R114, R112 ;  /* 0x00000070723f723e */ /* 0x000fe400000000ff */
[----:B------:R-:W-:Y:S02]  /*2df0*/  @P2 PRMT R64, R64, 0x5410, R7 ;  /* 0x0000541040402816 */ /* 0x000fe40000000007 */
[----:B------:R-:W-:-:S04]  /*2e00*/  @P2 F2FP.F16.F32.PACK_AB R162, RZ, R162 ;  /* 0x000000a2ffa2223e */ /* 0x000fc800000000ff */
[----:B------:R-:W-:-:S07]  /*2e10*/  @P2 PRMT R67, R67, 0x5410, R162 ;  /* 0x0000541043432816 */ /* 0x000fce00000000a2 */
.L_x_6855:
[----:B------:R-:W-:Y:S05]  /*2e20*/  BSYNC.RECONVERGENT B1 ;  /* 0x0000000000017941 */ /* 0x000fea0003800200 */
.L_x_6852:
        /* <DEDUP_REMOVED lines=10> */
.L_x_6851:
[----:B------:R-:W-:Y:S05]  /*2ed0*/  BSYNC.RECONVERGENT B0 ;  /* 0x0000000000007941 */ /* 0x000fea0003800200 */
.L_x_6850:
        /* <DEDUP_REMOVED lines=12> */
[--C-:B------:R-:W-:Y:S01]  /*2fa0*/  HADD2.F32 R110, -RZ, R97.reuse.H0_H0 ;  /* 0x20000061ff6e7230 */ /* 0x100fe20000004100 */
[----:B------:R-:W1:Y:S01]  /*2fb0*/  @P2 LDC R163, c[0x0][0x40c] ;  /* 0x00010300ffa32b82 */ /* 0x000e620000000800 */
[--C-:B------:R-:W-:Y:S02]  /*2fc0*/  HADD2.F32 R114, -RZ, R96.reuse.H1_H1 ;  /* 0x30000060ff727230 */ /* 0x100fe40000004100 */
[----:B0-----:R-:W-:Y:S02]  /*2fd0*/  HADD2.F32 R60, -RZ, R96.H0_H0 ;  /* 0x20000060ff3c7230 */ /* 0x001fe40000004100 */
[----:B------:R-:W-:Y:S02]  /*2fe0*/  HADD2.F32 R112, -RZ, R97.H1_H1 ;  /* 0x30000061ff707230 */ /* 0x000fe40000004100 */
[--C-:B------:R-:W-:Y:S01]  /*2ff0*/  HADD2.F32 R62, -RZ, R98.reuse.H0_H0 ;  /* 0x20000062ff3e7230 */ /* 0x100fe20000004100 */
[----:B------:R-:W0:Y:S01]  /*3000*/  @P2 LDC R161, c[0x0][0x40c] ;  /* 0x00010300ffa12b82 */ /* 0x000e220000000800 */
[----:B------:R-:W-:-:S02]  /*3010*/  HADD2.F32 R8, -RZ, R98.H1_H1 ;  /* 0x30000062ff087230 */ /* 0x000fc40000004100 */
[-CC-:B------:R-:W-:Y:S01]  /*3020*/  @P1 FFMA.FTZ R61, R129, R4.reuse, R115.reuse ;  /* 0x00000004813d1223 */ /* 0x180fe20000010073 */
[-CC-:B------:R-:W-:Y:S01]  /*3030*/  @P1 FFMA.FTZ R6, R124, R4.reuse, R115.reuse ;  /* 0x000000047c061223 */ /* 0x180fe20000010073 */
[----:B------:R-:W-:Y:S01]  /*3040*/  @P1 FFMA.FTZ R7, R127, R4, R115 ;  /* 0x000000047f071223 */ /* 0x000fe20000010073 */
[----:B------:R-:W-:Y:S02]  /*3050*/  HADD2.F32 R108, -RZ, R99.H0_H0 ;  /* 0x20000063ff6c7230 */ /* 0x000fe40000004100 */
[----:B------:R-:W-:Y:S01]  /*3060*/  @P1 FADD.FTZ R61, R130, -R61 ;  /* 0x8000003d823d1221 */ /* 0x000fe20000010000 */
[----:B------:R-:W-:Y:S01]  /*3070*/  @P1 FADD.FTZ R6, R131, -R6 ;  /* 0x8000000683061221 */ /* 0x000fe20000010000 */
[----:B------:R-:W-:Y:S01]  /*3080*/  @P1 FADD.FTZ R7, R126, -R7 ;  /* 0x800000077e071221 */ /* 0x000fe20000010000 */
[----:B------:R-:W2:Y:S01]  /*3090*/  @P2 LDC R63, c[0x0][0x40c] ;  /* 0x00010300ff3f2b82 */ /* 0x000ea20000000800 */
[C---:B------:R-:W-:Y:S01]  /*30a0*/  @P1 FFMA.FTZ R110, R9.reuse, R61, R110 ;  /* 0x0000003d096e1223 */ /* 0x040fe2000001006e */
[C---:B------:R-:W-:Y:S01]  /*30b0*/  @P1 FFMA.FTZ R114, R9.reuse, R6, R114 ;  /* 0x0000000609721223 */ /* 0x040fe20000010072 */
[-CC-:B------:R-:W-:Y:S01]  /*30c0*/  @P1 FFMA.FTZ R6, R128, R4.reuse, R115.reuse ;  /* 0x0000000480061223 */ /* 0x180fe20000010073 */
[----:B------:R-:W-:Y:S01]  /*30d0*/  @P1 FFMA.FTZ R60, R9, R7, R60 ;  /* 0x00000007093c1223 */ /* 0x000fe2000001003c */
[----:B------:R-:W-:Y:S01]  /*30e0*/  @P1 FFMA.FTZ R7, R133, R4, R115 ;  /* 0x0000000485071223 */ /* 0x000fe20000010073 */
[----:B-1----:R-:W-:Y:S01]  /*30f0*/  @P2 FMUL.FTZ R160, R110, R163 ;  /* 0x000000a36ea02220 */ /* 0x002fe20000410000 */
[----:B------:R-:W-:Y:S01]  /*3100*/  @P1 FADD.FTZ R6, R135, -R6 ;  /* 0x8000000687061221 */ /* 0x000fe20000010000 */
[----:B------:R-:W1:Y:S01]  /*3110*/  @P2 LDC R61, c[0x0][0x40c] ;  /* 0x00010300ff3d2b82 */ /* 0x000e620000000800 */
[----:B------:R-:W-:-:S02]  /*3120*/  @P1 FADD.FTZ R7, R132, -R7 ;  /* 0x8000000784071221 */ /* 0x000fc40000010000 */
[C---:B------:R-:W-:Y:S01]  /*3130*/  @P1 FFMA.FTZ R112, R9.reuse, R6, R112 ;  /* 0x0000000609701223 */ /* 0x040fe20000010070 */
[-CC-:B------:R-:W-:Y:S01]  /*3140*/  @P1 FFMA.FTZ R6, R134, R4.reuse, R115.reuse ;  /* 0x0000000486061223 */ /* 0x180fe20000010073 */
[----:B------:R-:W-:Y:S01]  /*3150*/  @P1 FFMA.FTZ R62, R9, R7, R62 ;  /* 0x00000007093e1223 */ /* 0x000fe2000001003e */
[----:B------:R-:W-:Y:S01]  /*3160*/  @P1 FFMA.FTZ R7, R139, R4, R115 ;  /* 0x000000048b071223 */ /* 0x000fe20000010073 */
[----:B------:R-:W-:Y:S01]  /*3170*/  @P2 F2FP.F16.F32.PACK_AB R160, RZ, R160 ;  /* 0x000000a0ffa0223e */ /* 0x000fe200000000ff */
[----:B------:R-:W-:Y:S01]  /*3180*/  @P1 FADD.FTZ R6, R137, -R6 ;  /* 0x8000000689061221 */ /* 0x000fe20000010000 */
[----:B------:R-:W3:Y:S01]  /*3190*/  @P2 LDC R109, c[0x0][0x40c] ;  /* 0x00010300ff6d2b82 */ /* 0x000ee20000000800 */
[----:B0-----:R-:W-:Y:S01]  /*31a0*/  @P2 FMUL.FTZ R161, R62, R161 ;  /* 0x000000a13ea12220 */ /* 0x001fe20000410000 */
[----:B------:R-:W-:Y:S01]  /*31b0*/  @P2 PRMT R65, R160, 0x7610, R65 ;  /* 0x00007610a0412816 */ /* 0x000fe20000000041 */
[----:B------:R-:W-:Y:S01]  /*31c0*/  @P1 FFMA.FTZ R8, R9, R6, R8 ;  /* 0x0000000609081223 */ /* 0x000fe20000010008 */
[----:B------:R-:W-:-:S02]  /*31d0*/  @P1 FADD.FTZ R6, R136, -R7 ;  /* 0x8000000788061221 */ /* 0x000fc40000010000 */
[----:B------:R-:W-:Y:S01]  /*31e0*/  @P2 F2FP.F16.F32.PACK_AB R161, RZ, R161 ;  /* 0x000000a1ffa1223e */ /* 0x000fe200000000ff */
[----:B--2---:R-:W-:Y:S01]  /*31f0*/  @P2 FMUL.FTZ R63, R114, R63 ;  /* 0x0000003f723f2220 */ /* 0x004fe20000410000 */
[----:B------:R-:W0:Y:S01]  /*3200*/  @P2 LDC R123, c[0x0][0x40c] ;  /* 0x00010300ff7b2b82 */ /* 0x000e220000000800 */
[----:B------:R-:W-:Y:S01]  /*3210*/  @P1 FFMA.FTZ R108, R9, R6, R108 ;  /* 0x00000006096c1223 */ /* 0x000fe2000001006c */
[----:B------:R-:W-:Y:S01]  /*3220*/  @P1 FFMA.FTZ R6, R138, R4, R115 ;  /* 0x000000048a061223 */ /* 0x000fe20000010073 */
[----:B------:R-:W-:Y:S02]  /*3230*/  @P2 PRMT R66, R161, 0x7610, R66 ;  /* 0x00007610a1422816 */ /* 0x000fe40000000042 */
[----:B------:R-:W-:Y:S01]  /*3240*/  @P2 F2FP.F16.F32.PACK_AB R63, RZ, R63 ;  /* 0x0000003fff3f223e */ /* 0x000fe200000000ff */
[----:B------:R-:W-:Y:S01]  /*3250*/  @P1 FADD.FTZ R164, R141, -R6 ;  /* 0x800000068da41221 */ /* 0x000fe20000010000 */
[----:B-1----:R-:W-:Y:S01]  /*3260*/  @P2 FMUL.FTZ R7, R60, R61 ;  /* 0x0000003d3c072220 */ /* 0x002fe20000410000 */
[----:B------:R-:W-:Y:S01]  /*3270*/  HADD2.F32 R6, -RZ, R99.H1_H1 ;  /* 0x30000063ff067230 */ /* 0x000fe20000004100 */
[----:B------:R-:W1:Y:S01]  /*3280*/  @P2 LDC R61, c[0x0][0x40c] ;  /* 0x00010300ff3d2b82 */ /* 0x000e620000000800 */
[----:B------:R-:W-:-:S02]  /*3290*/  F2FP.F16.F32.PACK_AB R60, R114, R60 ;  /* 0x0000003c723c723e */ /* 0x000fc400000000ff */
[----:B------:R-:W-:Y:S01]  /*32a0*/  @P2 F2FP.F16.F32.PACK_AB R7, RZ, R7 ;  /* 0x00000007ff07223e */ /* 0x000fe200000000ff */
[----:B------:R-:W-:Y:S01]  /*32b0*/  @P1 FFMA.FTZ R6, R9, R164, R6 ;  /* 0x000000a409061223 */ /* 0x000fe20000010006 */
[C---:B------:R-:W-:Y:S01]  /*32c0*/  F2FP.F16.F32.PACK_AB R62, R8.reuse, R62 ;  /* 0x0000003e083e723e */ /* 0x040fe200000000ff */
[----:B---3--:R-:W-:Y:S01]  /*32d0*/  @P2 FMUL.FTZ R109, R8, R109 ;  /* 0x0000006d086d2220 */ /* 0x008fe20000410000 */
[----:B------:R-:W-:-:S04]  /*32e0*/  @P2 PRMT R64, R7, 0x7610, R64 ;  /* 0x0000761007402816 */ /* 0x000fc80000000040 */
[----:B------:R-:W-:Y:S02]  /*32f0*/  @P2 F2FP.F16.F32.PACK_AB R109, RZ, R109 ;  /* 0x0000006dff6d223e */ /* 0x000fe400000000ff */
[----:B------:R-:W-:Y:S01]  /*3300*/  @P2 PRMT R64, R64, 0x5410, R63 ;  /* 0x0000541040402816 */ /* 0x000fe2000000003f */
[----:B0-----:R-:W-:Y:S01]  /*3310*/  @P2 FMUL.FTZ R123, R108, R123 ;  /* 0x0000007b6c7b2220 */ /* 0x001fe20000410000 */
[----:B------:R-:W-:Y:S02]  /*3320*/  @P2 PRMT R66, R66, 0x5410, R109 ;  /* 0x0000541042422816 */ /* 0x000fe4000000006d */
[----:B------:R-:W-:Y:S02]  /*3330*/  F2FP.F16.F32.PACK_AB R63, R6, R108 ;  /* 0x0000006c063f723e */ /* 0x000fe400000000ff */
[----:B------:R-:W-:Y:S01]  /*3340*/  @P2 F2FP.F16.F32.PACK_AB R123, RZ, R123 ;  /* 0x0000007bff7b223e */ /* 0x000fe200000000ff */
[C---:B-1----:R-:W-:Y:S01]  /*3350*/  @P2 FMUL.FTZ R162, R112.reuse, R61 ;  /* 0x0000003d70a22220 */ /* 0x042fe20000410000 */
[----:B------:R-:W-:-:S02]  /*3360*/  F2FP.F16.F32.PACK_AB R61, R112, R110 ;  /* 0x0000006e703d723e */ /* 0x000fc400000000ff */
[----:B------:R-:W-:Y:S02]  /*3370*/  @P2 PRMT R67, R123, 0x7610, R67 ;  /* 0x000076107b432816 */ /* 0x000fe40000000043 */
[----:B------:R-:W-:-:S04]  /*3380*/  @P2 F2FP.F16.F32.PACK_AB R162, RZ, R162 ;  /* 0x000000a2ffa2223e */ /* 0x000fc800000000ff */
[----:B------:R-:W-:Y:S01]  /*3390*/  @P2 PRMT R65, R65, 0x5410, R162 ;  /* 0x0000541041412816 */ /* 0x000fe200000000a2 */
[----:B------:R-:W-:Y:S06]  /*33a0*/  @!P2 BRA `(.L_x_6862) ;  /* 0x0000000c0060a947 */ /* 0x000fec0003800000 */
[----:B------:R-:W-:-:S05]  /*33b0*/  FMUL.FTZ R6, R6, UR14 ;  /* 0x0000000e06067c20 */ /* 0x000fca0008410000 */
[----:B------:R-:W-:-:S04]  /*33c0*/  F2FP.F16.F32.PACK_AB R6, RZ, R6 ;  /* 0x00000006ff06723e */ /* 0x000fc800000000ff */
[----:B------:R-:W-:Y:S01]  /*33d0*/  PRMT R67, R67, 0x5410, R6 ;  /* 0x0000541043437816 */ /* 0x000fe20000000006 */
[----:B------:R-:W-:Y:S06]  /*33e0*/  BRA `(.L_x_6862) ;  /* 0x0000000c00507947 */ /* 0x000fec0003800000 */
.L_x_6861:
[----:B------:R-:W-:Y:S01]  /*33f0*/  ISETP.GT.AND P1, PT, R10, RZ, PT ;  /* 0x000000ff0a00720c */ /* 0x000fe20003f24270 */
[--C-:B------:R-:W-:Y:S01]  /*3400*/  HADD2.F32 R110, -RZ, R96.reuse.H0_H0 ;  /* 0x20000060ff6e7230 */ /* 0x100fe20000004100 */
[----:B0-----:R-:W0:Y:S01]  /*3410*/  @P2 LDC R109, c[0x0][0x40c] ;  /* 0x00010300ff6d2b82 */ /* 0x001e220000000800 */
[--C-:B------:R-:W-:Y:S02]  /*3420*/  HADD2.F32 R8, -RZ, R97.reuse.H0_H0 ;  /* 0x20000061ff087230 */ /* 0x100fe40000004100 */
[----:B------:R-:W-:Y:S02]  /*3430*/  HADD2.F32 R112, -RZ, R96.H1_H1 ;  /* 0x30000060ff707230 */ /* 0x000fe40000004100 */
[----:B------:R-:W-:-:S03]  /*3440*/  HADD2.F32 R108, -RZ, R97.H1_H1 ;  /* 0x30000061ff6c7230 */ /* 0x000fc60000004100 */
[----:B------:R-:W1:Y:S03]  /*3450*/  @P2 LDC R161, c[0x0][0x40c] ;  /* 0x00010300ffa12b82 */ /* 0x000e660000000800 */
[-CC-:B------:R-:W-:Y:S01]  /*3460*/  @P1 FFMA.FTZ R7, R127, R4.reuse, R115.reuse ;  /* 0x000000047f071223 */ /* 0x180fe20000010073 */
[-CC-:B------:R-:W-:Y:S01]  /*3470*/  @P1 FFMA.FTZ R6, R124, R4.reuse, R115.reuse ;  /* 0x000000047c061223 */ /* 0x180fe20000010073 */
[-C--:B------:R-:W-:Y:S02]  /*3480*/  @P1 FFMA.FTZ R123, R133, R4.reuse, R115 ;  /* 0x00000004857b1223 */ /* 0x080fe40000010073 */
[----:B------:R-:W-:Y:S01]  /*3490*/  @P1 FADD.FTZ R7, R126, -R7 ;  /* 0x800000077e071221 */ /* 0x000fe20000010000 */
[----:B------:R-:W-:Y:S01]  /*34a0*/  @P1 FADD.FTZ R6, R131, -R6 ;  /* 0x8000000683061221 */ /* 0x000fe20000010000 */
[----:B------:R-:W-:Y:S01]  /*34b0*/  @P1 FADD.FTZ R123, R132, -R123 ;  /* 0x8000007b847b1221 */ /* 0x000fe20000010000 */
[----:B------:R-:W2:Y:S01]  /*34c0*/  @P2 LDC R163, c[0x0][0x40c] ;  /* 0x00010300ffa32b82 */ /* 0x000ea20000000800 */
[----:B------:R-:W-:Y:S01]  /*34d0*/  @P1 FFMA.FTZ R110, R9, R7, R110 ;  /* 0x00000007096e1223 */ /* 0x000fe2000001006e */
[--C-:B------:R-:W-:Y:S01]  /*34e0*/  @P1 FFMA.FTZ R7, R129, R4, R115.reuse ;  /* 0x0000000481071223 */ /* 0x100fe20000010073 */
[----:B------:R-:W-:Y:S01]  /*34f0*/  @P1 FFMA.FTZ R112, R9, R6, R112 ;  /* 0x0000000609701223 */ /* 0x000fe20000010070 */
[----:B------:R-:W-:-:S02]  /*3500*/  @P1 FFMA.FTZ R6, R128, R4, R115 ;  /* 0x0000000480061223 */ /* 0x000fc40000010073 */
[----:B------:R-:W-:Y:S01]  /*3510*/  @P1 FADD.FTZ R7, R130, -R7 ;  /* 0x8000000782071221 */ /* 0x000fe20000010000 */
[----:B0-----:R-:W-:Y:S01]  /*3520*/  @P2 FMUL.FTZ R112, R112, R109 ;  /* 0x0000006d70702220 */ /* 0x001fe20000410000 */
[----:B------:R-:W-:Y:S02]  /*3530*/  @P1 FADD.FTZ R6, R135, -R6 ;  /* 0x8000000687061221 */ /* 0x000fe40000010000 */
[C---:B------:R-:W-:Y:S02]  /*3540*/  @P1 FFMA.FTZ R8, R9.reuse, R7, R8 ;  /* 0x0000000709081223 */ /* 0x040fe40000010008 */
[----:B------:R-:W0:Y:S01]  /*3550*/  @P2 LDC R7, c[0x0][0x40c] ;  /* 0x00010300ff072b82 */ /* 0x000e220000000800 */
[----:B------:R-:W-:Y:S01]  /*3560*/  @P1 FFMA.FTZ R108, R9, R6, R108 ;  /* 0x00000006096c1223 */ /* 0x000fe2000001006c */
[----:B------:R-:W-:-:S05]  /*3570*/  HADD2.F32 R6, -RZ, R98.H0_H0 ;  /* 0x20000062ff067230 */ /* 0x000fca0000004100 */
[----:B------:R-:W-:Y:S01]  /*3580*/  @P1 FFMA.FTZ R6, R9, R123, R6 ;  /* 0x0000007b09061223 */ /* 0x000fe20000010006 */
[----:B------:R-:W-:-:S04]  /*3590*/  @P1 FFMA.FTZ R123, R139, R4, R115 ;  /* 0x000000048b7b1223 */ /* 0x000fc80000010073 */
[----:B------:R-:W-:Y:S01]  /*35a0*/  @P1 FADD.FTZ R123, R136, -R123 ;  /* 0x8000007b887b1221 */ /* 0x000fe20000010000 */
[----:B0-----:R-:W-:Y:S01]  /*35b0*/  @P2 FMUL.FTZ R7, R110, R7 ;  /* 0x000000076e072220 */ /* 0x001fe20000410000 */
[----:B------:R-:W-:-:S04]  /*35c0*/  @P1 FFMA.FTZ R110, R134, R4, R115 ;  /* 0x00000004866e1223 */ /* 0x000fc80000010073 */
[----:B------:R-:W-:Y:S01]  /*35d0*/  @P1 FADD.FTZ R109, R137, -R110 ;  /* 0x8000006e896d1221 */ /* 0x000fe20000010000 */
[----:B------:R-:W-:Y:S01]  /*35e0*/  HADD2.F32 R110, -RZ, R98.H1_H1 ;  /* 0x30000062ff6e7230 */ /* 0x000fe20000004100 */
[----:B------:R-:W-:-:S04]  /*35f0*/  @P2 F2FP.F16.F32.PACK_AB R7, RZ, R7 ;  /* 0x00000007ff07223e */ /* 0x000fc800000000ff */
[----:B------:R-:W-:Y:S01]  /*3600*/  @P1 FFMA.FTZ R110, R9, R109, R110 ;  /* 0x0000006d096e1223 */ /* 0x000fe2000001006e */
[----:B------:R-:W-:Y:S01]  /*3610*/  @P2 F2FP.F16.F32.PACK_AB R109, RZ, R112 ;  /* 0x00000070ff6d223e */ /* 0x000fe200000000ff */
[----:B------:R-:W-:Y:S01]  /*3620*/  HADD2.F32 R112, -RZ, R99.H0_H0 ;  /* 0x20000063ff707230 */ /* 0x000fe20000004100 */
[----:B------:R-:W-:Y:S01]  /*3630*/  @P2 PRMT R64, R7, 0x7610, R64 ;  /* 0x0000761007402816 */ /* 0x000fe20000000040 */
[----:B-1----:R-:W-:Y:S01]  /*3640*/  @P2 FMUL.FTZ R110, R110, R161 ;  /* 0x000000a16e6e2220 */ /* 0x002fe20000410000 */
[----:B------:R-:W0:Y:S02]  /*3650*/  @P2 LDC R7, c[0x0][0x40c] ;  /* 0x00010300ff072b82 */ /* 0x000e240000000800 */
[----:B------:R-:W-:Y:S01]  /*3660*/  @P1 FFMA.FTZ R112, R9, R123, R112 ;  /* 0x0000007b09701223 */ /* 0x000fe20000010070 */
[----:B------:R-:W-:Y:S02]  /*3670*/  @P2 PRMT R64, R64, 0x5410, R109 ;  /* 0x0000541040402816 */ /* 0x000fe4000000006d */
[----:B------:R-:W-:Y:S01]  /*3680*/  @P2 F2FP.F16.F32.PACK_AB R110, RZ, R110 ;  /* 0x0000006eff6e223e */ /* 0x000fe200000000ff */
[----:B--2---:R-:W-:-:S02]  /*3690*/  @P2 FMUL.FTZ R112, R112, R163 ;  /* 0x000000a370702220 */ /* 0x004fc40000410000 */
[----:B------:R-:W1:Y:S03]  /*36a0*/  @P2 LDC R123, c[0x0][0x40c] ;  /* 0x00010300ff7b2b82 */ /* 0x000e660000000800 */
[----:B------:R-:W-:-:S04]  /*36b0*/  @P2 F2FP.F16.F32.PACK_AB R112, RZ, R112 ;  /* 0x00000070ff70223e */ /* 0x000fc800000000ff */
[----:B------:R-:W-:Y:S01]  /*36c0*/  @P2 PRMT R67, R112, 0x7610, R67 ;  /* 0x0000761070432816 */ /* 0x000fe20000000043 */
[----:B------:R-:W2:Y:S01]  /*36d0*/  @P2 LDC R109, c[0x0][0x40c] ;  /* 0x00010300ff6d2b82 */ /* 0x000ea20000000800 */
[----:B0-----:R-:W-:-:S05]  /*36e0*/  @P2 FMUL.FTZ R8, R8, R7 ;  /* 0x0000000708082220 */ /* 0x001fca0000410000 */
[----:B------:R-:W-:Y:S01]  /*36f0*/  @P2 F2FP.F16.F32.PACK_AB R8, RZ, R8 ;  /* 0x00000008ff08223e */ /* 0x000fe200000000ff */
[----:B-1----:R-:W-:-:S03]  /*3700*/  @P2 FMUL.FTZ R6, R6, R123 ;  /* 0x0000007b06062220 */ /* 0x002fc60000410000 */
[----:B------:R-:W-:Y:S02]  /*3710*/  @P2 PRMT R65, R8, 0x7610, R65 ;  /* 0x0000761008412816 */ /* 0x000fe40000000041 */
[----:B------:R-:W-:Y:S01]  /*3720*/  @P2 F2FP.F16.F32.PACK_AB R6, RZ, R6 ;  /* 0x00000006ff06223e */ /* 0x000fe200000000ff */
[----:B--2---:R-:W-:-:S03]  /*3730*/  @P2 FMUL.FTZ R108, R108, R109 ;  /* 0x0000006d6c6c2220 */ /* 0x004fc60000410000 */
[----:B------:R-:W-:Y:S02]  /*3740*/  @P2 PRMT R66, R6, 0x7610, R66 ;  /* 0x0000761006422816 */ /* 0x000fe40000000042 */
[----:B------:R-:W-:Y:S02]  /*3750*/  @P2 F2FP.F16.F32.PACK_AB R108, RZ, R108 ;  /* 0x0000006cff6c223e */ /* 0x000fe400000000ff */
[----:B------:R-:W-:Y:S02]  /*3760*/  @P2 PRMT R66, R66, 0x5410, R110 ;  /* 0x0000541042422816 */ /* 0x000fe4000000006e */
        /* <DEDUP_REMOVED lines=10> */
.L_x_6860:
        /* <DEDUP_REMOVED lines=20> */
[----:B------:R-:W-:Y:S01]  /*3950*/  @P2 F2FP.F16.F32.PACK_AB R8, RZ, R7 ;  /* 0x00000007ff08223e */ /* 0x000fe200000000ff */
[----:B------:R-:W-:Y:S01]  /*3960*/  FFMA.FTZ R7, R129, R4, R115 ;  /* 0x0000000481077223 */ /* 0x000fe20000010073 */
[----:B-1----:R-:W-:Y:S01]  /*3970*/  @P2 FMUL.FTZ R6, R60, R63 ;  /* 0x0000003f3c062220 */ /* 0x002fe20000410000 */
[----:B------:R-:W-:Y:S02]  /*3980*/  F2FP.F16.F32.PACK_AB R60, R61, R60 ;  /* 0x0000003c3d3c723e */ /* 0x000fe400000000ff */
[----:B------:R-:W-:Y:S01]  /*3990*/  FADD.FTZ R62, R130, -R7 ;  /* 0x80000007823e7221 */ /* 0x000fe20000010000 */
[C---:B------:R-:W-:Y:S01]  /*39a0*/  FMUL.FTZ R61, R9.reuse, R108 ;  /* 0x0000006c093d7220 */ /* 0x040fe20000410000 */
[----:B------:R-:W1:Y:S01]  /*39b0*/  @P2 LDC R123, c[0x0][0x40c] ;  /* 0x00010300ff7b2b82 */ /* 0x000e620000000800 */
[----:B------:R-:W-:Y:S01]  /*39c0*/  @P2 F2FP.F16.F32.PACK_AB R6, RZ, R6 ;  /* 0x00000006ff06223e */ /* 0x000fe200000000ff */
[----:B------:R-:W-:-:S02]  /*39d0*/  FMUL.FTZ R7, R9, R62 ;  /* 0x0000003e09077220 */ /* 0x000fc40000410000 */
[----:B------:R-:W-:Y:S02]  /*39e0*/  FSEL R108, R61, RZ, P1 ;  /* 0x000000ff3d6c7208 */ /* 0x000fe40000800000 */
[----:B------:R-:W-:Y:S02]  /*39f0*/  @P2 PRMT R64, R6, 0x7610, R64 ;  /* 0x0000761006402816 */ /* 0x000fe40000000040 */
[----:B------:R-:W-:Y:S02]  /*3a00*/  FSEL R63, R7, RZ, P1 ;  /* 0x000000ff073f7208 */ /* 0x000fe40000800000 */
[----:B------:R-:W-:Y:S02]  /*3a10*/  @P2 PRMT R64, R64, 0x5410, R8 ;  /* 0x0000541040402816 */ /* 0x000fe40000000008 */
[C---:B------:R-:W-:Y:S01]  /*3a20*/  F2FP.F16.F32.PACK_AB R61, R108.reuse, R63 ;  /* 0x0000003f6c3d723e */ /* 0x040fe200000000ff */
[----:B--2---:R-:W-:Y:S01]  /*3a30*/  @P2 FMUL.FTZ R7, R63, R110 ;  /* 0x0000006e3f072220 */ /* 0x004fe20000410000 */
[----:B0-----:R-:W-:Y:S01]  /*3a40*/  @P2 FMUL.FTZ R62, R108, R109 ;  /* 0x0000006d6c3e2220 */ /* 0x001fe20000410000 */
[----:B------:R-:W0:Y:S01]  /*3a50*/  @P2 LDC R110, c[0x0][0x40c] ;  /* 0x00010300ff6e2b82 */ /* 0x000e220000000800 */
[----:B------:R-:W-:-:S02]  /*3a60*/  FFMA.FTZ R63, R133, R4, R115 ;  /* 0x00000004853f7223 */ /* 0x000fc40000010073 */
[----:B------:R-:W-:Y:S02]  /*3a70*/  @P2 F2FP.F16.F32.PACK_AB R7, RZ, R7 ;  /* 0x00000007ff07223e */ /* 0x000fe400000000ff */
[----:B------:R-:W-:Y:S01]  /*3a80*/  @P2 F2FP.F16.F32.PACK_AB R6, RZ, R62 ;  /* 0x0000003eff06223e */ /* 0x000fe200000000ff */
        /* <DEDUP_REMOVED lines=11> */
[----:B------:R-:W-:Y:S01]  /*3b40*/  F2FP.F16.F32.PACK_AB R62, R108, R63 ;  /* 0x0000003f6c3e723e */ /* 0x000fe200000000ff */
[----:B0-----:R-:W-:Y:S01]  /*3b50*/  @P2 FMUL.FTZ R8, R63, R110 ;  /* 0x0000006e3f082220 */ /* 0x001fe20000410000 */
[----:B------:R-:W-:-:S04]  /*3b60*/  FADD.FTZ R110, R141, -R6 ;  /* 0x800000068d6e7221 */ /* 0x000fc80000010000 */
[----:B------:R-:W-:Y:S01]  /*3b70*/  @P2 F2FP.F16.F32.PACK_AB R8, RZ, R8 ;  /* 0x00000008ff08223e */ /* 0x000fe200000000ff */
[----:B--2---:R-:W-:Y:S01]  /*3b80*/  @P2 FMUL.FTZ R63, R108, R109 ;  /* 0x0000006d6c3f2220 */ /* 0x004fe20000410000 */
[----:B------:R-:W-:Y:S02]  /*3b90*/  FFMA.FTZ R109, R139, R4, R115 ;  /* 0x000000048b6d7223 */ /* 0x000fe40000010073 */
[----:B------:R-:W-:Y:S02]  /*3ba0*/  @P2 PRMT R66, R8, 0x7610, R66 ;  /* 0x0000761008422816 */ /* 0x000fe40000000042 */
[----:B------:R-:W-:Y:S01]  /*3bb0*/  FADD.FTZ R108, R136, -R109 ;  /* 0x8000006d886c7221 */ /* 0x000fe20000010000 */
[----:B------:R-:W-:-:S03]  /*3bc0*/  @P2 F2FP.F16.F32.PACK_AB R63, RZ, R63 ;  /* 0x0000003fff3f223e */ /* 0x000fc600000000ff */
[----:B------:R-:W-:Y:S01]  /*3bd0*/  FMUL.FTZ R7, R9, R108 ;  /* 0x0000006c09077220 */ /* 0x000fe20000410000 */
[----:B------:R-:W-:-:S04]  /*3be0*/  @P2 PRMT R66, R66, 0x5410, R63 ;  /* 0x0000541042422816 */ /* 0x000fc8000000003f */
[----:B------:R-:W-:Y:S01]  /*3bf0*/  FSEL R108, R7, RZ, P1 ;  /* 0x000000ff076c7208 */ /* 0x000fe20000800000 */
[----:B------:R-:W-:-:S04]  /*3c00*/  FMUL.FTZ R7, R9, R110 ;  /* 0x0000006e09077220 */ /* 0x000fc80000410000 */
[----:B-1----:R-:W-:Y:S01]  /*3c10*/  @P2 FMUL.FTZ R6, R108, R123 ;  /* 0x0000007b6c062220 */ /* 0x002fe20000410000 */
[----:B------:R-:W-:-:S04]  /*3c20*/  FSEL R7, R7, RZ, P1 ;  /* 0x000000ff07077208 */ /* 0x000fc80000800000 */
        /* <DEDUP_REMOVED lines=8> */
.L_x_6863:
        /* <DEDUP_REMOVED lines=25> */
[----:B------:R-:W-:Y:S01]  /*3e40*/  @P2 F2FP.F16.F32.PACK_AB R6, RZ, R6 ;  /* 0x00000006ff06223e */ /* 0x000fe200000000ff */
        /* <DEDUP_REMOVED lines=21> */
[----:B------:R-:W-:-:S02]  /*3fa0*/  @P2 F2FP.F16.F32.PACK_AB R7, RZ, R7 ;  /* 0x00000007ff07223e */ /* 0x000fc400000000ff */
[C---:B------:R-:W-:Y:S01]  /*3fb0*/  @P2 FMUL.FTZ R114, R9.reuse, R114 ;  /* 0x0000007209722220 */ /* 0x040fe20000410000 */
[----:B------:R-:W1:Y:S01]  /*3fc0*/  @P2 LDC R109, c[0x0][0x40c] ;  /* 0x00010300ff6d2b82 */ /* 0x000e620000000800 */
[----:B------:R-:W-:Y:S01]  /*3fd0*/  @P2 FADD.FTZ R162, R136, -R123 ;  /* 0x8000007b88a22221 */ /* 0x000fe20000010000 */
[----:B------:R-:W-:Y:S02]  /*3fe0*/  @P2 F2FP.F16.F32.PACK_AB R6, RZ, R6 ;  /* 0x00000006ff06223e */ /* 0x000fe400000000ff */
[----:B------:R-:W-:Y:S01]  /*3ff0*/  @P2 FSEL R123, R114, RZ, P1 ;  /* 0x000000ff727b2208 */ /* 0x000fe20000800000 */
[----:B------:R-:W-:Y:S01]  /*4000*/  @P2 FMUL.FTZ R162, R9, R162 ;  /* 0x000000a209a22220 */ /* 0x000fe20000410000 */
[----:B------:R-:W-:Y:S02]  /*4010*/  @P2 F2FP.F16.F32.PACK_AB R8, RZ, R8 ;  /* 0x00000008ff08223e */ /* 0x000fe400000000ff */
[----:B------:R-:W2:Y:S01]  /*4020*/  @P2 LDC R108, c[0x0][0x40c] ;  /* 0x00010300ff6c2b82 */ /* 0x000ea20000000800 */
[----:B---3--:R-:W-:Y:S01]  /*4030*/  @P2 FMUL.FTZ R112, R123, R112 ;  /* 0x000000707b702220 */ /* 0x008fe20000410000 */
[----:B------:R-:W-:-:S02]  /*4040*/  @P2 FSEL R162, R162, RZ, P4 ;  /* 0x000000ffa2a22208 */ /* 0x000fc40002000000 */
[----:B------:R-:W-:Y:S02]  /*4050*/  @P2 PRMT R65, R7, 0x7610, R65 ;  /* 0x0000761007412816 */ /* 0x000fe40000000041 */
[----:B------:R-:W-:Y:S01]  /*4060*/  @P2 F2FP.F16.F32.PACK_AB R112, RZ, R112 ;  /* 0x00000070ff70223e */ /* 0x000fe200000000ff */
[----:B0-----:R-:W-:Y:S01]  /*4070*/  @P2 FMUL.FTZ R110, R161, R110 ;  /* 0x0000006ea16e2220 */ /* 0x001fe20000410000 */
[----:B------:R-:W-:Y:S02]  /*4080*/  @P2 PRMT R64, R64, 0x5410, R6 ;  /* 0x0000541040402816 */ /* 0x000fe40000000006 */
[----:B------:R-:W-:Y:S02]  /*4090*/  @P2 PRMT R66, R112, 0x7610, R66 ;  /* 0x0000761070422816 */ /* 0x000fe40000000042 */
[----:B------:R-:W-:Y:S02]  /*40a0*/  @P2 F2FP.F16.F32.PACK_AB R110, RZ, R110 ;  /* 0x0000006eff6e223e */ /* 0x000fe400000000ff */
[----:B------:R-:W-:Y:S01]  /*40b0*/  @P2 PRMT R65, R65, 0x5410, R8 ;  /* 0x0000541041412816 */ /* 0x000fe20000000008 */
[----:B-1----:R-:W-:Y:S01]  /*40c0*/  @P2 FMUL.FTZ R109, R162, R109 ;  /* 0x0000006da26d2220 */ /* 0x002fe20000410000 */
[----:B------:R-:W-:-:S04]  /*40d0*/  @P2 PRMT R66, R66, 0x5410, R110 ;  /* 0x0000541042422816 */ /* 0x000fc8000000006e */
[----:B------:R-:W-:Y:S01]  /*40e0*/  @P2 F2FP.F16.F32.PACK_AB R109, RZ, R109 ;  /* 0x0000006dff6d223e */ /* 0x000fe200000000ff */
[----:B--2---:R-:W-:-:S03]  /*40f0*/  @P2 FMUL.FTZ R108, R163, R108 ;  /* 0x0000006ca36c2220 */ /* 0x004fc60000410000 */
[----:B------:R-:W-:Y:S02]  /*4100*/  @P2 PRMT R67, R109, 0x7610, R67 ;  /* 0x000076106d432816 */ /* 0x000fe40000000043 */
[----:B------:R-:W-:-:S04]  /*4110*/  @P2 F2FP.F16.F32.PACK_AB R108, RZ, R108 ;  /* 0x0000006cff6c223e */ /* 0x000fc800000000ff */
[----:B------:R-:W-:-:S07]  /*4120*/  @P2 PRMT R67, R67, 0x5410, R108 ;  /* 0x0000541043432816 */ /* 0x000fce000000006c */
.L_x_6862:
[----:B------:R-:W-:Y:S05]  /*4130*/  BSYNC.RECONVERGENT B1 ;  /* 0x0000000000017941 */ /* 0x000fea0003800200 */
.L_x_6859:
        /* <DEDUP_REMOVED lines=8> */
.L_x_6858:
[----:B------:R-:W-:Y:S05]  /*41c0*/  BSYNC.RECONVERGENT B0 ;  /* 0x0000000000007941 */ /* 0x000fea0003800200 */
.L_x_6857:
        /* <DEDUP_REMOVED lines=12> */
[----:B0-2---:R-:W-:Y:S01]  /*4290*/  HADD2.F32 R60, -RZ, R16.H0_H0 ;  /* 0x20000010ff3c7230 */ /* 0x005fe20000004100 */
[----:B------:R-:W0:Y:S01]  /*42a0*/  @P2 LDC R109, c[0x0][0x40c] ;  /* 0x00010300ff6d2b82 */ /* 0x000e220000000800 */
[----:B------:R-:W-:-:S07]  /*42b0*/  HADD2.F32 R62, -RZ, R18.H0_H0 ;  /* 0x20000012ff3e7230 */ /* 0x000fce0000004100 */
[----:B------:R-:W1:Y:S03]  /*42c0*/  @P2 LDC R163, c[0x0][0x40c] ;  /* 0x00010300ffa32b82 */ /* 0x000e660000000800 */
        /* <DEDUP_REMOVED lines=10> */
[----:B------:R-:W-:-:S02]  /*4370*/  HADD2.F32 R4, -RZ, R16.H1_H1 ;  /* 0x30000010ff047230 */ /* 0x000fc40000004100 */
[----:B------:R-:W-:Y:S01]  /*4380*/  @P1 FADD.FTZ R7, R145, -R6 ;  /* 0x8000000691071221 */ /* 0x000fe20000010000 */
[----:B------:R-:W-:Y:S01]  /*4390*/  @P1 FADD.FTZ R63, R148, -R63 ;  /* 0x8000003f943f1221 */ /* 0x000fe20000010000 */
[----:B------:R-:W-:Y:S02]  /*43a0*/  HADD2.F32 R6, -RZ, R17.H0_H0 ;  /* 0x20000011ff067230 */ /* 0x000fe40000004100 */
[----:B------:R-:W-:Y:S01]  /*43b0*/  @P1 FADD.FTZ R61, R146, -R61 ;  /* 0x8000003d923d1221 */ /* 0x000fe20000010000 */
[C---:B------:R-:W-:Y:S01]  /*43c0*/  @P1 FFMA.FTZ R4, R9.reuse, R7, R4 ;  /* 0x0000000709041223 */ /* 0x040fe20000010004 */
[----:B------:R-:W-:Y:S01]  /*43d0*/  @P1 FFMA.FTZ R62, R9, R63, R62 ;  /* 0x0000003f093e1223 */ /* 0x000fe2000001003e */
[----:B------:R-:W-:Y:S01]  /*43e0*/  @P1 FADD.FTZ R7, R151, -R108 ;  /* 0x8000006c97071221 */ /* 0x000fe20000010000 */
[----:B------:R-:W-:Y:S01]  /*43f0*/  @P1 FADD.FTZ R108, R152, -R115 ;  /* 0x80000073986c1221 */ /* 0x000fe20000010000 */
[----:B------:R-:W-:Y:S01]  /*4400*/  HADD2.F32 R63, -RZ, R19.H0_H0 ;  /* 0x20000013ff3f7230 */ /* 0x000fe20000004100 */
[----:B------:R-:W2:Y:S01]  /*4410*/  @P2 LDC R123, c[0x0][0x40c] ;  /* 0x00010300ff7b2b82 */ /* 0x000ea20000000800 */
[----:B------:R-:W-:Y:S01]  /*4420*/  @P1 FFMA.FTZ R6, R9, R61, R6 ;  /* 0x0000003d09061223 */ /* 0x000fe20000010006 */
[----:B------:R-:W-:-:S02]  /*4430*/  HADD2.F32 R61, -RZ, R17.H1_H1 ;  /* 0x30000011ff3d7230 */ /* 0x000fc40000004100 */
[----:B------:R-:W-:Y:S01]  /*4440*/  @P1 FADD.FTZ R10, R149, -R10 ;  /* 0x8000000a950a1221 */ /* 0x000fe20000010000 */
[----:B------:R-:W-:-:S03]  /*4450*/  @P1 FFMA.FTZ R63, R9, R108, R63 ;  /* 0x0000006c093f1223 */ /* 0x000fc6000001003f */
[----:B------:R-:W-:Y:S01]  /*4460*/  @P1 FFMA.FTZ R61, R9, R10, R61 ;  /* 0x0000000a093d1223 */ /* 0x000fe2000001003d */
[----:B------:R-:W3:Y:S01]  /*4470*/  @P2 LDC R161, c[0x0][0x40c] ;  /* 0x00010300ffa12b82 */ /* 0x000ee20000000800 */
[----:B------:R-:W-:-:S05]  /*4480*/  HADD2.F32 R10, -RZ, R18.H1_H1 ;  /* 0x30000012ff0a7230 */ /* 0x000fca0000004100 */
[----:B------:R-:W-:Y:S01]  /*4490*/  @P1 FFMA.FTZ R10, R9, R7, R10 ;  /* 0x00000007090a1223 */ /* 0x000fe2000001000a */
[----:B------:R-:W-:Y:S01]  /*44a0*/  @P1 FADD.FTZ R7, R155, -R8 ;  /* 0x800000089b071221 */ /* 0x000fe20000010000 */
[----:B------:R-:W4:Y:S01]  /*44b0*/  @P2 LDC R110, c[0x0][0x40c] ;  /* 0x00010300ff6e2b82 */ /* 0x000f220000000800 */
[----:B------:R-:W-:-:S05]  /*44c0*/  HADD2.F32 R8, -RZ, R19.H1_H1 ;  /* 0x30000013ff087230 */ /* 0x000fca0000004100 */
[----:B------:R-:W-:Y:S01]  /*44d0*/  @P1 FFMA.FTZ R8, R9, R7, R8 ;  /* 0x0000000709081223 */ /* 0x000fe20000010008 */
[----:B0-----:R-:W-:Y:S01]  /*44e0*/  @P2 FMUL.FTZ R7, R60, R109 ;  /* 0x0000006d3c072220 */ /* 0x001fe20000410000 */
[----:B------:R-:W0:Y:S01]  /*44f0*/  @P2 LDC R115, c[0x0][0x40c] ;  /* 0x00010300ff732b82 */ /* 0x000e220000000800 */
[----:B-1----:R-:W-:Y:S01]  /*4500*/  @P2 FMUL.FTZ R109, R6, R163 ;  /* 0x000000a3066d2220 */ /* 0x002fe20000410000 */
[----:B--2---:R-:W-:Y:S01]  /*4510*/  @P2 FMUL.FTZ R123, R62, R123 ;  /* 0x0000007b3e7b2220 */ /* 0x004fe20000410000 */
[C---:B------:R-:W-:Y:S02]  /*4520*/  F2FP.F16.F32.PACK_AB R60, R4.reuse, R60 ;  /* 0x0000003c043c723e */ /* 0x040fe400000000ff */
[----:B------:R-:W-:Y:S02]  /*4530*/  @P2 F2FP.F16.F32.PACK_AB R7, RZ, R7 ;  /* 0x00000007ff07223e */ /* 0x000fe400000000ff */
[----:B------:R-:W-:Y:S01]  /*4540*/  @P2 F2FP.F16.F32.PACK_AB R109, RZ, R109 ;  /* 0x0000006dff6d223e */ /* 0x000fe200000000ff */
[----:B------:R-:W1:Y:S01]  /*4550*/  @P2 LDC R108, c[0x0][0x40c] ;  /* 0x00010300ff6c2b82 */ /* 0x000e620000000800 */
[----:B---3--:R-:W-:Y:S01]  /*4560*/  @P2 FMUL.FTZ R9, R4, R161 ;  /* 0x000000a104092220 */ /* 0x008fe20000410000 */
[----:B------:R-:W-:-:S02]  /*4570*/  @P2 F2FP.F16.F32.PACK_AB R123, RZ, R123 ;  /* 0x0000007bff7b223e */ /* 0x000fc400000000ff */
[----:B------:R-:W-:Y:S02]  /*4580*/  @P2 PRMT R64, R7, 0x7610, R64 ;  /* 0x0000761007402816 */ /* 0x000fe40000000040 */
[----:B------:R-:W-:Y:S01]  /*4590*/  @P2 F2FP.F16.F32.PACK_AB R9, RZ, R9 ;  /* 0x00000009ff09223e */ /* 0x000fe200000000ff */
[----:B----4-:R-:W-:Y:S01]  /*45a0*/  @P2 FMUL.FTZ R110, R61, R110 ;  /* 0x0000006e3d6e2220 */ /* 0x010fe20000410000 */
[----:B------:R-:W-:Y:S02]  /*45b0*/  @P2 PRMT R65, R109, 0x7610, R65 ;  /* 0x000076106d412816 */ /* 0x000fe40000000041 */
[----:B------:R-:W-:Y:S02]  /*45c0*/  @P2 PRMT R66, R123, 0x7610, R66 ;  /* 0x000076107b422816 */ /* 0x000fe40000000042 */
[----:B------:R-:W-:Y:S02]  /*45d0*/  @P2 F2FP.F16.F32.PACK_AB R110, RZ, R110 ;  /* 0x0000006eff6e223e */ /* 0x000fe400000000ff */
[----:B------:R-:W-:Y:S01]  /*45e0*/  F2FP.F16.F32.PACK_AB R61, R61, R6 ;  /* 0x000000063d3d723e */ /* 0x000fe200000000ff */
[C---:B0-----:R-:W-:Y:S01]  /*45f0*/  @P2 FMUL.FTZ R115, R10.reuse, R115 ;  /* 0x000000730a732220 */ /* 0x041fe20000410000 */
[----:B------:R-:W-:-:S02]  /*4600*/  F2FP.F16.F32.PACK_AB R62, R10, R62 ;  /* 0x0000003e0a3e723e */ /* 0x000fc400000000ff */
[----:B------:R-:W-:Y:S02]  /*4610*/  @P2 PRMT R64, R64, 0x5410, R9 ;  /* 0x0000541040402816 */ /* 0x000fe40000000009 */
[----:B------:R-:W-:Y:S02]  /*4620*/  @P2 F2FP.F16.F32.PACK_AB R115, RZ, R115 ;  /* 0x00000073ff73223e */ /* 0x000fe400000000ff */
[----:B------:R-:W-:Y:S01]  /*4630*/  @P2 PRMT R65, R65, 0x5410, R110 ;  /* 0x0000541041412816 */ /* 0x000fe2000000006e */
[----:B-1----:R-:W-:Y:S01]  /*4640*/  @P2 FMUL.FTZ R108, R63, R108 ;  /* 0x0000006c3f6c2220 */ /* 0x002fe20000410000 */
[----:B------:R-:W-:Y:S02]  /*4650*/  F2FP.F16.F32.PACK_AB R63, R8, R63 ;  /* 0x0000003f083f723e */ /* 0x000fe400000000ff */
        /* <DEDUP_REMOVED lines=8> */
.L_x_6868:
[----:B------:R-:W-:Y:S01]  /*46e0*/  ISETP.GT.AND P1, PT, R10, RZ, PT ;  /* 0x000000ff0a00720c */ /* 0x000fe20003f24270 */
[--C-:B------:R-:W-:Y:S01]  /*46f0*/  HADD2.F32 R110, -RZ, R16.reuse.H0_H0 ;  /* 0x20000010ff6e7230 */ /* 0x100fe20000004100 */
[----:B0-2---:R-:W0:Y:S01]  /*4700*/  @P2 LDC R109, c[0x0][0x40c] ;  /* 0x00010300ff6d2b82 */ /* 0x005e220000000800 */
[--C-:B------:R-:W-:Y:S02]  /*4710*/  HADD2.F32 R8, -RZ, R17.reuse.H0_H0 ;  /* 0x20000011ff087230 */ /* 0x100fe40000004100 */
[----:B------:R-:W-:Y:S02]  /*4720*/  HADD2.F32 R112, -RZ, R16.H1_H1 ;  /* 0x30000010ff707230 */ /* 0x000fe40000004100 */
[----:B------:R-:W-:Y:S02]  /*4730*/  HADD2.F32 R10, -RZ, R18.H0_H0 ;  /* 0x20000012ff0a7230 */ /* 0x000fe40000004100 */
[----:B------:R-:W-:Y:S01]  /*4740*/  HADD2.F32 R108, -RZ, R17.H1_H1 ;  /* 0x30000011ff6c7230 */ /* 0x000fe20000004100 */
[----:B------:R-:W1:Y:S03]  /*4750*/  @P2 LDC R161, c[0x0][0x40c] ;  /* 0x00010300ffa12b82 */ /* 0x000e660000000800 */
[-CC-:B------:R-:W-:Y:S01]  /*4760*/  @P1 FFMA.FTZ R7, R125, R4.reuse, R115.reuse ;  /* 0x000000047d071223 */ /* 0x180fe20000010073 */
[-CC-:B------:R-:W-:Y:S01]  /*4770*/  @P1 FFMA.FTZ R6, R140, R4.reuse, R115.reuse ;  /* 0x000000048c061223 */ /* 0x180fe20000010073 */
[----:B------:R-:W-:-:S02]  /*4780*/  @P1 FFMA.FTZ R123, R147, R4, R115 ;  /* 0x00000004937b1223 */ /* 0x000fc40000010073 */
[----:B------:R-:W-:Y:S01]  /*4790*/  @P1 FADD.FTZ R7, R142, -R7 ;  /* 0x800000078e071221 */ /* 0x000fe20000010000 */
[----:B------:R-:W-:Y:S01]  /*47a0*/  @P1 FADD.FTZ R6, R145, -R6 ;  /* 0x8000000691061221 */ /* 0x000fe20000010000 */
[----:B------:R-:W-:Y:S01]  /*47b0*/  @P1 FADD.FTZ R123, R148, -R123 ;  /* 0x8000007b947b1221 */ /* 0x000fe20000010000 */
[----:B------:R-:W2:Y:S01]  /*47c0*/  @P2 LDC R163, c[0x0][0x40c] ;  /* 0x00010300ffa32b82 */ /* 0x000ea20000000800 */
[----:B------:R-:W-:Y:S01]  /*47d0*/  @P1 FFMA.FTZ R110, R9, R7, R110 ;  /* 0x00000007096e1223 */ /* 0x000fe2000001006e */
[--C-:B------:R-:W-:Y:S01]  /*47e0*/  @P1 FFMA.FTZ R7, R143, R4, R115.reuse ;  /* 0x000000048f071223 */ /* 0x100fe20000010073 */
[C---:B------:R-:W-:Y:S01]  /*47f0*/  @P1 FFMA.FTZ R112, R9.reuse, R6, R112 ;  /* 0x0000000609701223 */ /* 0x040fe20000010070 */
[----:B------:R-:W-:Y:S01]  /*4800*/  @P1 FFMA.FTZ R10, R9, R123, R10 ;  /* 0x0000007b090a1223 */ /* 0x000fe2000001000a */
[-C--:B------:R-:W-:Y:S01]  /*4810*/  @P1 FFMA.FTZ R6, R144, R4.reuse, R115 ;  /* 0x0000000490061223 */ /* 0x080fe20000010073 */
[----:B------:R-:W-:Y:S01]  /*4820*/  @P1 FADD.FTZ R7, R146, -R7 ;  /* 0x8000000792071221 */ /* 0x000fe20000010000 */
[----:B0-----:R-:W-:Y:S01]  /*4830*/  @P2 FMUL.FTZ R112, R112, R109 ;  /* 0x0000006d70702220 */ /* 0x001fe20000410000 */
[----:B------:R-:W-:Y:S01]  /*4840*/  @P1 FFMA.FTZ R109, R153, R4, R115 ;  /* 0x00000004996d1223 */ /* 0x000fe20000010073 */
[----:B------:R-:W0:Y:S01]  /*4850*/  @P2 LDC R123, c[0x0][0x40c] ;  /* 0x00010300ff7b2b82 */ /* 0x000e220000000800 */
[----:B------:R-:W-:Y:S01]  /*4860*/  @P1 FFMA.FTZ R8, R9, R7, R8 ;  /* 0x0000000709081223 */ /* 0x000fe20000010008 */
[----:B------:R-:W-:Y:S01]  /*4870*/  @P1 FADD.FTZ R6, R149, -R6 ;  /* 0x8000000695061221 */ /* 0x000fe20000010000 */
[----:B------:R-:W-:Y:S01]  /*4880*/  @P1 FADD.FTZ R109, R152, -R109 ;  /* 0x8000006d986d1221 */ /* 0x000fe20000010000 */
[----:B------:R-:W-:Y:S01]  /*4890*/  @P2 F2FP.F16.F32.PACK_AB R112, RZ, R112 ;  /* 0x00000070ff70223e */ /* 0x000fe200000000ff */
[----:B-1----:R-:W-:Y:S01]  /*48a0*/  @P2 FMUL.FTZ R10, R10, R161 ;  /* 0x000000a10a0a2220 */ /* 0x002fe20000410000 */
[----:B------:R-:W-:Y:S01]  /*48b0*/  @P1 FFMA.FTZ R108, R9, R6, R108 ;  /* 0x00000006096c1223 */ /* 0x000fe2000001006c */
[----:B------:R-:W-:Y:S01]  /*48c0*/  @P1 FFMA.FTZ R6, R150, R4, R115 ;  /* 0x0000000496061223 */ /* 0x000fe20000010073 */
[----:B------:R-:W1:Y:S02]  /*48d0*/  @P2 LDC R7, c[0x0][0x40c] ;  /* 0x00010300ff072b82 */ /* 0x000e640000000800 */
[----:B------:R-:W-:Y:S01]  /*48e0*/  @P2 F2FP.F16.F32.PACK_AB R10, RZ, R10 ;  /* 0x0000000aff0a223e */ /* 0x000fe200000000ff */
[----:B------:R-:W-:Y:S01]  /*48f0*/  @P1 FADD.FTZ R114, R151, -R6 ;  /* 0x8000000697721221 */ /* 0x000fe20000010000 */
[----:B------:R-:W-:-:S02]  /*4900*/  HADD2.F32 R6, -RZ, R18.H1_H1 ;  /* 0x30000012ff067230 */ /* 0x000fc40000004100 */
[----:B------:R-:W-:Y:S02]  /*4910*/  @P2 PRMT R66, R10, 0x7610, R66 ;  /* 0x000076100a422816 */ /* 0x000fe40000000042 */
[----:B------:R-:W3:Y:S01]  /*4920*/  @P2 LDC R165, c[0x0][0x40c] ;  /* 0x00010300ffa52b82 */ /* 0x000ee20000000800 */
[----:B------:R-:W-:-:S04]  /*4930*/  @P1 FFMA.FTZ R6, R9, R114, R6 ;  /* 0x0000007209061223 */ /* 0x000fc80000010006 */
[----:B--2---:R-:W-:Y:S01]  /*4940*/  @P2 FMUL.FTZ R6, R6, R163 ;  /* 0x000000a306062220 */ /* 0x004fe20000410000 */
[----:B0-----:R-:W-:-:S04]  /*4950*/  @P2 FMUL.FTZ R108, R108, R123 ;  /* 0x0000007b6c6c2220 */ /* 0x001fc80000410000 */
[----:B------:R-:W-:Y:S02]  /*4960*/  @P2 F2FP.F16.F32.PACK_AB R6, RZ, R6 ;  /* 0x00000006ff06223e */ /* 0x000fe400000000ff */
[----:B------:R-:W-:Y:S02]  /*4970*/  @P2 F2FP.F16.F32.PACK_AB R108, RZ, R108 ;  /* 0x0000006cff6c223e */ /* 0x000fe400000000ff */
[----:B------:R-:W-:Y:S01]  /*4980*/  @P2 PRMT R66, R66, 0x5410, R6 ;  /* 0x0000541042422816 */ /* 0x000fe20000000006 */
[----:B-1----:R-:W-:Y:S01]  /*4990*/  @P2 FMUL.FTZ R7, R110, R7 ;  /* 0x000000076e072220 */ /* 0x002fe20000410000 */
[----:B------:R-:W-:-:S04]  /*49a0*/  HADD2.F32 R110, -RZ, R19.H0_H0 ;  /* 0x20000013ff6e7230 */ /* 0x000fc80000004100 */
[----:B------:R-:W-:Y:S01]  /*49b0*/  @P2 F2FP.F16.F32.PACK_AB R7, RZ, R7 ;  /* 0x00000007ff07223e */ /* 0x000fe200000000ff */
[----:B------:R-:W-:Y:S02]  /*49c0*/  @P1 FFMA.FTZ R110, R9, R109, R110 ;  /* 0x0000006d096e1223 */ /* 0x000fe4000001006e */
[----:B------:R-:W0:Y:S01]  /*49d0*/  @P2 LDC R109, c[0x0][0x40c] ;  /* 0x00010300ff6d2b82 */ /* 0x000e220000000800 */
[----:B------:R-:W-:Y:S01]  /*49e0*/  @P2 PRMT R64, R7, 0x7610, R64 ;  /* 0x0000761007402816 */ /* 0x000fe20000000040 */
[----:B---3--:R-:W-:-:S03]  /*49f0*/  @P2 FMUL.FTZ R110, R110, R165 ;  /* 0x000000a56e6e2220 */ /* 0x008fc60000410000 */
[----:B------:R-:W-:Y:S02]  /*4a00*/  @P2 PRMT R64, R64, 0x5410, R112 ;  /* 0x0000541040402816 */ /* 0x000fe40000000070 */
[----:B------:R-:W-:-:S04]  /*4a10*/  @P2 F2FP.F16.F32.PACK_AB R110, RZ, R110 ;  /* 0x0000006eff6e223e */ /* 0x000fc800000000ff */
[----:B------:R-:W-:Y:S01]  /*4a20*/  @P2 PRMT R67, R110, 0x7610, R67 ;  /* 0x000076106e432816 */ /* 0x000fe20000000043 */
[----:B0-----:R-:W-:-:S05]  /*4a30*/  @P2 FMUL.FTZ R8, R8, R109 ;  /* 0x0000006d08082220 */ /* 0x001fca0000410000 */
[----:B------:R-:W-:-:S04]  /*4a40*/  @P2 F2FP.F16.F32.PACK_AB R8, RZ, R8 ;  /* 0x00000008ff08223e */ /* 0x000fc800000000ff */
[----:B------:R-:W-:-:S04]  /*4a50*/  @P2 PRMT R65, R8, 0x7610, R65 ;  /* 0x0000761008412816 */ /* 0x000fc80000000041 */
        /* <DEDUP_REMOVED lines=10> */
.L_x_6867:
        /* <DEDUP_REMOVED lines=39> */
[----:B------:R-:W-:Y:S02]  /*4d70*/  F2FP.F16.F32.PACK_AB R60, R61, R60 ;  /* 0x0000003c3d3c723e */ /* 0x000fe400000000ff */
[----:B------:R-:W-:Y:S02]  /*4d80*/  FSEL R9, R9, RZ, P1 ;  /* 0x000000ff09097208 */ /* 0x000fe40000800000 */
[----:B------:R-:W-:Y:S02]  /*4d90*/  FSEL R4, R4, RZ, P1 ;  /* 0x000000ff04047208 */ /* 0x000fe40000800000 */
[----:B------:R-:W0:Y:S01]  /*4da0*/  @P2 LDC R109, c[0x0][0x40c] ;  /* 0x00010300ff6d2b82 */ /* 0x000e220000000800 */
[----:B-1----:R-:W-:Y:S01]  /*4db0*/  @P2 FMUL.FTZ R112, R61, R112 ;  /* 0x000000703d702220 */ /* 0x002fe20000410000 */
[----:B------:R-:W-:-:S06]  /*4dc0*/  F2FP.F16.F32.PACK_AB R61, R108, R63 ;  /* 0x0000003f6c3d723e */ /* 0x000fcc00000000ff */
[----:B------:R-:W1:Y:S01]  /*4dd0*/  @P2 LDC R8, c[0x0][0x40c] ;  /* 0x00010300ff082b82 */ /* 0x000e620000000800 */
[----:B--2---:R-:W-:Y:S01]  /*4de0*/  @P2 FMUL.FTZ R114, R63, R110 ;  /* 0x0000006e3f722220 */ /* 0x004fe20000410000 */
[----:B------:R-:W-:Y:S02]  /*4df0*/  FSEL R63, R6, RZ, P1 ;  /* 0x000000ff063f7208 */ /* 0x000fe40000800000 */
[----:B------:R-:W-:Y:S02]  /*4e00*/  @P2 F2FP.F16.F32.PACK_AB R110, RZ, R112 ;  /* 0x00000070ff6e223e */ /* 0x000fe400000000ff */
[----:B------:R-:W-:Y:S02]  /*4e10*/  @P2 F2FP.F16.F32.PACK_AB R112, RZ, R114 ;  /* 0x00000072ff70223e */ /* 0x000fe400000000ff */
[----:B------:R-:W2:Y:S01]  /*4e20*/  @P2 LDC R10, c[0x0][0x40c] ;  /* 0x00010300ff0a2b82 */ /* 0x000ea20000000800 */
[----:B---3--:R-:W-:Y:S01]  /*4e30*/  @P2 FMUL.FTZ R6, R7, R62 ;  /* 0x0000003e07062220 */ /* 0x008fe20000410000 */
[----:B------:R-:W-:-:S02]  /*4e40*/  @P2 PRMT R65, R112, 0x7610, R65 ;  /* 0x0000761070412816 */ /* 0x000fc40000000041 */
[----:B------:R-:W-:Y:S02]  /*4e50*/  F2FP.F16.F32.PACK_AB R62, R63, R7 ;  /* 0x000000073f3e723e */ /* 0x000fe400000000ff */
[----:B------:R-:W-:Y:S01]  /*4e60*/  @P2 F2FP.F16.F32.PACK_AB R6, RZ, R6 ;  /* 0x00000006ff06223e */ /* 0x000fe200000000ff */
[----:B0-----:R-:W-:Y:S01]  /*4e70*/  @P2 FMUL.FTZ R123, R108, R109 ;  /* 0x0000006d6c7b2220 */ /* 0x001fe20000410000 */
[----:B------:R-:W-:Y:S02]  /*4e80*/  @P2 F2FP.F16.F32.PACK_AB R109, RZ, R115 ;  /* 0x00000073ff6d223e */ /* 0x000fe400000000ff */
[----:B------:R-:W-:Y:S02]  /*4e90*/  @P2 PRMT R66, R6, 0x7610, R66 ;  /* 0x0000761006422816 */ /* 0x000fe40000000042 */
[----:B------:R-:W-:Y:S02]  /*4ea0*/  @P2 F2FP.F16.F32.PACK_AB R114, RZ, R123 ;  /* 0x0000007bff72223e */ /* 0x000fe400000000ff */
[----:B------:R-:W-:Y:S01]  /*4eb0*/  @P2 PRMT R64, R109, 0x7610, R64 ;  /* 0x000076106d402816 */ /* 0x000fe20000000040 */
[----:B-1----:R-:W-:Y:S01]  /*4ec0*/  @P2 FMUL.FTZ R8, R63, R8 ;  /* 0x000000083f082220 */ /* 0x002fe20000410000 */
[----:B------:R-:W-:-:S02]  /*4ed0*/  @P2 PRMT R65, R65, 0x5410, R114 ;  /* 0x0000541041412816 */ /* 0x000fc40000000072 */
[----:B------:R-:W-:Y:S02]  /*4ee0*/  @P2 PRMT R64, R64, 0x5410, R110 ;  /* 0x0000541040402816 */ /* 0x000fe4000000006e */
[----:B------:R-:W-:Y:S02]  /*4ef0*/  @P2 F2FP.F16.F32.PACK_AB R8, RZ, R8 ;  /* 0x00000008ff08223e */ /* 0x000fe400000000ff */
[----:B------:R-:W-:Y:S01]  /*4f00*/  F2FP.F16.F32.PACK_AB R63, R4, R9 ;  /* 0x00000009043f723e */ /* 0x000fe200000000ff */
[----:B--2---:R-:W-:Y:S01]  /*4f10*/  @P2 FMUL.FTZ R10, R9, R10 ;  /* 0x0000000a090a2220 */ /* 0x004fe20000410000 */
        /* <DEDUP_REMOVED lines=8> */
.L_x_6870:
        /* <DEDUP_REMOVED lines=29> */
[----:B------:R-:W-:Y:S01]  /*5170*/  @P2 F2FP.F16.F32.PACK_AB R6, RZ, R6 ;  /* 0x00000006ff06223e */ /* 0x000fe200000000ff */
        /* <DEDUP_REMOVED lines=8> */
[----:B------:R-:W-:-:S03]  /*5200*/  @P2 F2FP.F16.F32.PACK_AB R109, RZ, R109 ;  /* 0x0000006dff6d223e */ /* 0x000fc600000000ff */
        /* <DEDUP_REMOVED lines=9> */
[----:B------:R-:W-:Y:S02]  /*52a0*/  @P2 F2FP.F16.F32.PACK_AB R108, RZ, R108 ;  /* 0x0000006cff6c223e */ /* 0x000fe400000000ff */
[----:B------:R-:W-:Y:S01]  /*52b0*/  @P2 F2FP.F16.F32.PACK_AB R4, RZ, R4 ;  /* 0x00000004ff04223e */ /* 0x000fe200000000ff */
[----:B------:R-:W2:Y:S01]  /*52c0*/  @P2 LDC R10, c[0x0][0x40c] ;  /* 0x00010300ff0a2b82 */ /* 0x000ea20000000800 */
[----:B-1----:R-:W-:Y:S01]  /*52d0*/  @P2 FMUL.FTZ R8, R123, R8 ;  /* 0x000000087b082220 */ /* 0x002fe20000410000 */
[----:B------:R-:W-:-:S04]  /*52e0*/  @P2 PRMT R65, R108, 0x7610, R65 ;  /* 0x000076106c412816 */ /* 0x000fc80000000041 */
[----:B------:R-:W-:Y:S01]  /*52f0*/  @P2 F2FP.F16.F32.PACK_AB R8, RZ, R8 ;  /* 0x00000008ff08223e */ /* 0x000fe200000000ff */
        /* <DEDUP_REMOVED lines=9> */
[----:B------:R-:W-:-:S04]  /*5390*/  @P2 F2FP.F16.F32.PACK_AB R10, RZ, R10 ;  /* 0x0000000aff0a223e */ /* 0x000fc800000000ff */
[----:B------:R-:W-:-:S07]  /*53a0*/  @P2 PRMT R67, R67, 0x5410, R10 ;  /* 0x0000541043432816 */ /* 0x000fce000000000a */
.L_x_6869:
[----:B------:R-:W-:Y:S05]  /*53b0*/  BSYNC.RECONVERGENT B1 ;  /* 0x0000000000017941 */ /* 0x000fea0003800200 */
.L_x_6866:
[----:B------:R-:W0:Y:S08]  /*53c0*/  @P0 LDC.64 R8, c[0x0][0x478] ;  /* 0x00011e00ff080b82 */ /* 0x000e300000000a00 */
[----:B------:R-:W1:Y:S01]  /*53d0*/  @P2 LDC.64 R6, c[0x0][0x468] ;  /* 0x00011a00ff062b82 */ /* 0x000e620000000a00 */
[----:B0-----:R-:W-:-:S05]  /*53e0*/  @P0 IMAD.WIDE.U32 R8, R113, 0x10, R8 ;  /* 0x0000001071080825 */ /* 0x001fca00078e0008 */
[----:B------:R3:W-:Y:S01]  /*53f0*/  @P0 STG.E.128 desc[UR6][R8.64], R60 ;  /* 0x0000003c08000986 */ /* 0x0007e2000c101d06 */
[----:B-1----:R-:W-:-:S05]  /*5400*/  @P2 IMAD.WIDE.U32 R6, R111, 0x10, R6 ;  /* 0x000000106f062825 */ /* 0x002fca00078e0006 */
[----:B------:R3:W-:Y:S02]  /*5410*/  @P2 STG.E.128 desc[UR6][R6.64], R64 ;  /* 0x0000004006002986 */ /* 0x0007e4000c101d06 */
.L_x_6865:
[----:B------:R-:W-:Y:S05]  /*5420*/  BSYNC.RECONVERGENT B0 ;  /* 0x0000000000007941 */ /* 0x000fea0003800200 */
.L_x_6864:
[----:B0-23--:R-:W0:Y:S02]  /*5430*/  LDC.64 R6, c[0x0][0x380] ;  /* 0x0000e000ff067b82 */ /* 0x00de240000000a00 */
[----:B0-----:R-:W-:-:S04]  /*5440*/  LEA R0, R6, R0, 0x2 ;  /* 0x0000000006007211 */ /* 0x001fc800078e10ff */
[----:B------:R-:W-:-:S13]  /*5450*/  ISETP.GE.AND P0, PT, R0, R7, PT ;  /* 0x000000070000720c */ /* 0x000fda0003f06270 */
[----:B------:R-:W-:Y:S05]  /*5460*/  @!P0 BRA `(.L_x_6871) ;  /* 0xffffffb0004c8947 */ /* 0x000fea000383ffff */
.L_x_6841:
        /* <DEDUP_REMOVED lines=197> */
.L_x_6849:
[----:B------:R-:W-:Y:S01]  /*60c0*/  HFMA2 R123, -RZ, RZ, 0, 5.9604644775390625e-08 ;  /* 0x00000001ff7b7431 */ /* 0x000fe200000001ff */
[----:B------:R-:W-:Y:S01]  /*60d0*/  BSSY B0, `(.L_x_6872) ;  /* 0x0000006000007945 */ /* 0x000fe20003800000 */
[----:B------:R-:W-:Y:S02]  /*60e0*/  MOV R162, 0x1f ;  /* 0x0000001f00a27802 */ /* 0x000fe40000000f00 */
[----:B0-----:R-:W-:-:S07]  /*60f0*/  MOV R112, 0xffffffff ;  /* 0xffffffff00707802 */ /* 0x001fce0000000f00 */
[----:B------:R-:W-:Y:S05]  /*6100*/  WARPSYNC.COLLECTIVE R112, `(.L_x_6873) ;  /* 0x0000000070087348 */ /* 0x000fea0003c00000 */
[----:B------:R0:W1:Y:S02]  /*6110*/  SHFL.BFLY P0, R114, R161, R123, R162 ;  /* 0x0c00007ba1727389 */ /* 0x00006400000000a2 */
[----:B01----:R-:W-:Y:S05]  /*6120*/  ENDCOLLECTIVE ;  /* 0x000000000000791b */ /* 0x003fea0003800000 */
.L_x_6873:
[----:B------:R-:W-:Y:S05]  /*6130*/  BSYNC B0 ;  /* 0x0000000000007941 */ /* 0x000fea0003800000 */
.L_x_6872:
        /* <DEDUP_REMOVED lines=9> */
.L_x_6874:
[----:B------:R-:W-:Y:S01]  /*61d0*/  MOV R161, R4 ;  /* 0x0000000400a17202 */ /* 0x000fe20000000f00 */
[----:B------:R-:W-:Y:S01]  /*61e0*/  HFMA2 R123, -RZ, RZ, 0, 1.1920928955078125e-07 ;  /* 0x00000002ff7b7431 */ /* 0x000fe200000001ff */
[----:B------:R-:W-:-:S07]  /*61f0*/  MOV R109, R114 ;  /* 0x00000072006d7202 */ /* 0x000fce0000000f00 */
[----:B------:R-:W-:Y:S05]  /*6200*/  WARPSYNC.COLLECTIVE R112, `(.L_x_6875) ;  /* 0x0000000070087348 */ /* 0x000fea0003c00000 */
[----:B------:R0:W1:Y:S02]  /*6210*/  SHFL.BFLY P0, R114, R161, R123, R162 ;  /* 0x0c00007ba1727389 */ /* 0x00006400000000a2 */
[----:B01----:R-:W-:Y:S05]  /*6220*/  ENDCOLLECTIVE ;  /* 0x000000000000791b */ /* 0x003fea0003800000 */
.L_x_6875:
[----:B------:R-:W-:-:S05]  /*6230*/  FADD.FTZ R109, R109, R160 ;  /* 0x000000a06d6d7221 */ /* 0x000fca0000010000 */
[----:B------:R-:W-:Y:S02]  /*6240*/  MOV R161, R109 ;  /* 0x0000006d00a17202 */ /* 0x000fe40000000f00 */
[----:B------:R-:W-:-:S07]  /*6250*/  MOV R111, R114 ;  /* 0x00000072006f7202 */ /* 0x000fce0000000f00 */
[----:B------:R-:W-:Y:S05]  /*6260*/  WARPSYNC.COLLECTIVE R112, `(.L_x_6876) ;  /* 0x0000000070087348 */ /* 0x000fea0003c00000 */
[----:B------:R0:W1:Y:S02]  /*6270*/  SHFL.BFLY P0, R114, R161, R123, R162 ;  /* 0x0c00007ba1727389 */ /* 0x00006400000000a2 */
[----:B01----:R-:W-:Y:S05]  /*6280*/  ENDCOLLECTIVE ;  /* 0x000000000000791b */ /* 0x003fea0003800000 */
.L_x_6876:
[----:B------:R-:W-:-:S05]  /*6290*/  FADD.FTZ R111, R4, R111 ;  /* 0x0000006f046f7221 */ /* 0x000fca0000010000 */
[----:B------:R-:W-:Y:S01]  /*62a0*/  MOV R161, R111 ;  /* 0x0000006f00a17202 */ /* 0x000fe20000000f00 */
[----:B------:R-:W-:Y:S01]  /*62b0*/  HFMA2 R123, -RZ, RZ, 0, 2.384185791015625e-07 ;  /* 0x00000004ff7b7431 */ /* 0x000fe200000001ff */
[----:B------:R-:W-:-:S07]  /*62c0*/  MOV R6, R114 ;  /* 0x0000007200067202 */ /* 0x000fce0000000f00 */
[----:B------:R-:W-:Y:S05]  /*62d0*/  WARPSYNC.COLLECTIVE R112, `(.L_x_6877) ;  /* 0x0000000070087348 */ /* 0x000fea0003c00000 */
[----:B------:R0:W1:Y:S02]  /*62e0*/  SHFL.BFLY P0, R114, R161, R123, R162 ;  /* 0x0c00007ba1727389 */ /* 0x00006400000000a2 */
[----:B01----:R-:W-:Y:S05]  /*62f0*/  ENDCOLLECTIVE ;  /* 0x000000000000791b */ /* 0x003fea0003800000 */
.L_x_6877:
[----:B------:R-:W-:-:S05]  /*6300*/  FADD.FTZ R6, R109, R6 ;  /* 0x000000066d067221 */ /* 0x000fca0000010000 */
[----:B------:R-:W-:Y:S02]  /*6310*/  MOV R161, R6 ;  /* 0x0000000600a17202 */ /* 0x000fe40000000f00 */
[----:B------:R-:W-:-:S07]  /*6320*/  MOV R108, R114 ;  /* 0x00000072006c7202 */ /* 0x000fce0000000f00 */
[----:B------:R-:W-:Y:S05]  /*6330*/  WARPSYNC.COLLECTIVE R112, `(.L_x_6878) ;  /* 0x0000000070087348 */ /* 0x000fea0003c00000 */
[----:B------:R0:W1:Y:S02]  /*6340*/  SHFL.BFLY P0, R114, R161, R123, R162 ;  /* 0x0c00007ba1727389 */ /* 0x00006400000000a2 */
[----:B01----:R-:W-:Y:S05]  /*6350*/  ENDCOLLECTIVE ;  /* 0x000000000000791b */ /* 0x003fea0003800000 */
.L_x_6878:
[----:B------:R-:W-:-:S05]  /*6360*/  FADD.FTZ R108, R111, R108 ;  /* 0x0000006c6f6c7221 */ /* 0x000fca0000010000 */
[----:B------:R-:W-:Y:S01]  /*6370*/  MOV R161, R108 ;  /* 0x0000006c00a17202 */ /* 0x000fe20000000f00 */
[----:B------:R-:W-:Y:S01]  /*6380*/  HFMA2 R123, -RZ, RZ, 0, 4.76837158203125e-07 ;  /* 0x00000008ff7b7431 */ /* 0x000fe200000001ff */
[----:B------:R-:W-:-:S07]  /*6390*/  MOV R113, R114 ;  /* 0x0000007200717202 */ /* 0x000fce0000000f00 */
[----:B------:R-:W-:Y:S05]  /*63a0*/  WARPSYNC.COLLECTIVE R112, `(.L_x_6879) ;  /* 0x0000000070087348 */ /* 0x000fea0003c00000 */
[----:B------:R0:W1:Y:S02]  /*63b0*/  SHFL.BFLY P0, R114, R161, R123, R162 ;  /* 0x0c00007ba1727389 */ /* 0x00006400000000a2 */
[----:B01----:R-:W-:Y:S05]  /*63c0*/  ENDCOLLECTIVE ;  /* 0x000000000000791b */ /* 0x003fea0003800000 */
.L_x_6879:
[----:B------:R-:W-:-:S05]  /*63d0*/  FADD.FTZ R113, R6, R113 ;  /* 0x0000007106717221 */ /* 0x000fca0000010000 */
[----:B------:R-:W-:Y:S02]  /*63e0*/  MOV R161, R113 ;  /* 0x0000007100a17202 */ /* 0x000fe40000000f00 */
[----:B------:R-:W-:-:S07]  /*63f0*/  MOV R115, R114 ;  /* 0x0000007200737202 */ /* 0x000fce0000000f00 */
[----:B------:R-:W-:Y:S05]  /*6400*/  WARPSYNC.COLLECTIVE R112, `(.L_x_6880) ;  /* 0x0000000070087348 */ /* 0x000fea0003c00000 */
[----:B------:R0:W1:Y:S02]  /*6410*/  SHFL.BFLY P0, R114, R161, R123, R162 ;  /* 0x0c00007ba1727389 */ /* 0x00006400000000a2 */
[----:B01----:R-:W-:Y:S05]  /*6420*/  ENDCOLLECTIVE ;  /* 0x000000000000791b */ /* 0x003fea0003800000 */
.L_x_6880:
[----:B------:R-:W-:-:S05]  /*6430*/  FADD.FTZ R115, R108, R115 ;  /* 0x000000736c737221 */ /* 0x000fca0000010000 */
[----:B------:R-:W-:Y:S01]  /*6440*/  MOV R161, R115 ;  /* 0x0000007300a17202 */ /* 0x000fe20000000f00 */
[----:B------:R-:W-:Y:S01]  /*6450*/  HFMA2 R123, -RZ, RZ, 0, 9.5367431640625e-07 ;  /* 0x00000010ff7b7431 */ /* 0x000fe200000001ff */
[----:B------:R-:W-:-:S07]  /*6460*/  MOV R110, R114 ;  /* 0x00000072006e7202 */ /* 0x000fce0000000f00 */
[----:B------:R-:W-:Y:S05]  /*6470*/  WARPSYNC.COLLECTIVE R112, `(.L_x_6881) ;  /* 0x0000000070087348 */ /* 0x000fea0003c00000 */
[----:B------:R0:W1:Y:S02]  /*6480*/  SHFL.BFLY P0, R114, R161, R123, R162 ;  /* 0x0c00007ba1727389 */ /* 0x00006400000000a2 */
[----:B01----:R-:W-:Y:S05]  /*6490*/  ENDCOLLECTIVE ;  /* 0x000000000000791b */ /* 0x003fea0003800000 */
.L_x_6881:
[----:B------:R-:W-:-:S05]  /*64a0*/  FADD.FTZ R110, R113, R110 ;  /* 0x0000006e716e7221 */ /* 0x000fca0000010000 */
[----:B------:R-:W-:Y:S02]  /*64b0*/  MOV R161, R110 ;  /* 0x0000006e00a17202 */ /* 0x000fe40000000f00 */
[----:B------:R-:W-:-:S07]  /*64c0*/  MOV R4, R114 ;  /* 0x0000007200047202 */ /* 0x000fce0000000f00 */
[----:B------:R-:W-:Y:S05]  /*64d0*/  WARPSYNC.COLLECTIVE R112, `(.L_x_6882) ;  /* 0x0000000070087348 */ /* 0x000fea0003c00000 */
[----:B------:R0:W1:Y:S02]  /*64e0*/  SHFL.BFLY P0, R114, R161, R123, R162 ;  /* 0x0c00007ba1727389 */ /* 0x00006400000000a2 */
[----:B01----:R-:W-:Y:S05]  /*64f0*/  ENDCOLLECTIVE ;  /* 0x000000000000791b */ /* 0x003fea0003800000 */
.L_x_6882:
[----:B------:R-:W-:Y:S01]  /*6500*/  MOV R109, R114 ;  /* 0x00000072006d7202 */ /* 0x000fe20000000f00 */
[----:B------:R-:W-:Y:S06]  /*6510*/  BRA `(.L_x_6883) ;  /* 0xffffffb400707947 */ /* 0x000fec000383ffff */
.L_x_6884:
        /* <DEDUP_REMOVED lines=14> */
.L_x_14513:


//--------------------- .text._ZN10layer_norm13ln_bwd_kernelINS_13Kernel_traitsIf6__halfS2_S2_fjLj768ELj1ELj4ELj1ELj16ENS_18Kernel_traits_baseILj768EfS2_S2_S2_fjLj128EEEEELb0ELb0ELb1ELb1EEEvNS_9BwdParamsE --------------------------
	.section	.text._ZN10layer_norm13ln_bwd_kernelINS_13Kernel_traitsIf6__halfS2_S2_fjLj768ELj1ELj4ELj1ELj16ENS_18Kernel_traits_baseILj768EfS2_S2_S2_fjLj128EEEEELb0ELb0ELb1ELb1EEEvNS_9BwdParamsE,"ax",@progbits
	.align	128
        .global         _ZN10layer_norm13ln_bwd_kernelINS_13Kernel_traitsIf6__halfS2_S2_fjLj768ELj1ELj4ELj1ELj16ENS_18Kernel_traits_baseILj768EfS2_S2_S2_fjLj128EEEEELb0ELb0ELb1ELb1EEEvNS_9BwdParamsE
        .type           _ZN10layer_norm13ln_bwd_kernelINS_13Kernel_traitsIf6__halfS2_S2_fjLj768ELj1ELj4ELj1ELj16ENS_18Kernel_traits_baseILj768EfS2_S2_S2_fjLj128EEEEELb0ELb0ELb1ELb1EEEvNS_9BwdParamsE,@function
        .size           _ZN10layer_norm13ln_bwd_kernelINS_13Kernel_traitsIf6__halfS2_S2_fjLj768ELj1ELj4ELj1ELj16ENS_18Kernel_traits_baseILj768EfS2_S2_S2_fjLj128EEEEELb0ELb0ELb1ELb1EEEvNS_9BwdParamsE,(.L_x_14514 - _ZN10layer_norm13ln_bwd_kernelINS_13Kernel_traitsIf6__halfS2_S2_fjLj768ELj1ELj4ELj1ELj16ENS_18Kernel_traits_baseILj768EfS2_S2_S2_fjLj128EEEEELb0ELb0ELb1ELb1EEEvNS_9BwdParamsE)
        .other          _ZN10layer_norm13ln_bwd_kernelINS_13Kernel_traitsIf6__halfS2_S2_fjLj768ELj1ELj4ELj1ELj16ENS_18Kernel_traits_baseILj768EfS2_S2_S2_fjLj128EEEEELb0ELb0ELb1ELb1EEEvNS_9BwdParamsE,@"STO_CUDA_ENTRY STV_DEFAULT"
_ZN10layer_norm13ln_bwd_kernelINS_13Kernel_traitsIf6__halfS2_S2_fjLj768ELj1ELj4ELj1ELj16ENS_18Kernel_traits_baseILj768EfS2_S2_S2_fjLj128EEEEELb0ELb0ELb1ELb1EEEvNS_9BwdParamsE:
.text._ZN10layer_norm13ln_bwd_kernelINS_13Kernel_traitsIf6__halfS2_S2_fjLj768ELj1ELj4ELj1ELj16ENS_18Kernel_traits_baseILj768EfS2_S2_S2_fjLj128EEEEELb0ELb0ELb1ELb1EEEvNS_9BwdParamsE:
        /* <DEDUP_REMOVED lines=52> */
.L_x_6906:
        /* <DEDUP_REMOVED lines=14> */
[----:B------:R-:W1:Y:S01]  /*0420*/  LDC.64 R12, c[0x0][0x3a8] ;  /* 0x0000ea00ff0c7b82 */ /* 0x000e620000000a00 */
[----:B------:R-:W-:Y:S01]  /*0430*/  IMAD R0, R4, UR9, RZ ;  /* 0x0000000904007c24 */ /* 0x000fe2000f8e02ff */
[----:B------:R-:W-:-:S04]  /*0440*/  IADD3 R5, PT, PT, R132, -0x1, RZ ;  /* 0xffffffff84057810 */ /* 0x000fc80007ffe0ff */
[----:B------:R-:W-:Y:S01]  /*0450*/  SHF.R.S32.HI R3, RZ, 0x1f, R0 ;  /* 0x0000001fff037819 */ /* 0x000fe20000011400 */
[----:B------:R-:W-:Y:S01]  /*0460*/  IMAD R5, R5, UR9, RZ ;  /* 0x0000000905057c24 */ /* 0x000fe2000f8e02ff */
[----:B0-----:R-:W0:Y:S02]  /*0470*/  LDC.64 R6, c[0x0][0x428] ;  /* 0x00010a00ff067b82 */ /* 0x001e240000000a00 */
[----:B------:R-:W-:Y:S02]  /*0480*/  LEA.HI R3, R3, R0, RZ, 0x3 ;  /* 0x0000000003037211 */ /* 0x000fe400078f18ff */
[----:B------:R-:W-:Y:S02]  /*0490*/  SHF.R.S32.HI R0, RZ, 0x1f, R5 ;  /* 0x0000001fff007819 */ /* 0x000fe40000011405 */
[----:B------:R-:W-:Y:S02]  /*04a0*/  LEA.HI.SX32 R131, R3, R2, 0x1d ;  /* 0x0000000203837211 */ /* 0x000fe400078feaff */
[----:B------:R-:W-:-:S02]  /*04b0*/  LEA.HI R5, R0, R5, RZ, 0x3 ;  /* 0x0000000500057211 */ /* 0x000fc400078f18ff */
[----:B------:R-:W-:Y:S02]  /*04c0*/  IADD3 R133, PT, PT, R131, 0x20, RZ ;  /* 0x0000002083857810 */ /* 0x000fe40007ffe0ff */
[----:B------:R-:W-:Y:S02]  /*04d0*/  LEA.HI.SX32 R5, R5, R2, 0x1d ;  /* 0x0000000205057211 */ /* 0x000fe400078feaff */
[----:B------:R-:W-:Y:S02]  /*04e0*/  SHF.R.S32.HI R3, RZ, 0x1f, R4 ;  /* 0x0000001fff037819 */ /* 0x000fe40000011404 */
[C---:B------:R-:W-:Y:S01]  /*04f0*/  LEA R2, P0, R4.reuse, UR10, 0x2 ;  /* 0x0000000a04027c11 */ /* 0x040fe2000f8010ff */
[C-C-:B-1----:R-:W-:Y:S01]  /*0500*/  IMAD.WIDE.U32 R120, R131.reuse, 0x10, R12.reuse ;  /* 0x0000001083787825 */ /* 0x142fe200078e000c */
[----:B------:R-:W-:Y:S02]  /*0510*/  IADD3 R135, PT, PT, R131, 0x40, RZ ;  /* 0x0000004083877810 */ /* 0x000fe40007ffe0ff */
[----:B------:R-:W-:Y:S01]  /*0520*/  IADD3 R17, PT, PT, R5, 0x20, RZ ;  /* 0x0000002005117810 */ /* 0x000fe20007ffe0ff */
[----:B------:R-:W-:Y:S01]  /*0530*/  IMAD.WIDE.U32 R112, R133, 0x10, R12 ;  /* 0x0000001085707825 */ /* 0x000fe200078e000c */
[----:B------:R-:W-:Y:S01]  /*0540*/  LEA.HI.X R3, R4, UR11, R3, 0x2, P0 ;  /* 0x0000000b04037c11 */ /* 0x000fe200080f1403 */
[----:B------:R-:W2:Y:S02]  /*0550*/  LDG.E.128 R120, desc[UR6][R120.64] ;  /* 0x0000000678787981 */ /* 0x000ea4000c1e1d00 */
[C---:B0-----:R-:W-:Y:S01]  /*0560*/  IMAD.WIDE.U32 R116, R5.reuse, 0x10, R6 ;  /* 0x0000001005747825 */ /* 0x041fe200078e0006 */
[----:B------:R-:W-:Y:S01]  /*0570*/  IADD3 R9, PT, PT, R5, 0x40, RZ ;  /* 0x0000004005097810 */ /* 0x000fe20007ffe0ff */
[----:B------:R0:W3:Y:S02]  /*0580*/  LDG.E R0, desc[UR6][R2.64] ;  /* 0x0000000602007981 */ /* 0x0000e4000c1e1900 */
[----:B------:R-:W-:-:S02]  /*0590*/  IMAD.WIDE.U32 R12, R135, 0x10, R12 ;  /* 0x00000010870c7825 */ /* 0x000fc400078e000c */
[----:B------:R-:W4:Y:S02]  /*05a0*/  LDG.E.128 R116, desc[UR6][R116.64] ;  /* 0x0000000674747981 */ /* 0x000f24000c1e1d00 */
        /* <DEDUP_REMOVED lines=21> */
[----:B------:R-:W-:Y:S01]  /*0700*/  HADD2.F32 R143, -RZ, R120.H1_H1 ;  /* 0x30000078ff8f7230 */ /* 0x000fe20000004100 */
[----:B---3--:R-:W-:Y:S01]  /*0710*/  FSEL R0, R0, RZ, !P1 ;  /* 0x000000ff00007208 */ /* 0x008fe20004800000 */
[--C-:B------:R-:W-:Y:S02]  /*0720*/  HADD2.F32 R133, -RZ, R122.reuse.H0_H0 ;  /* 0x2000007aff857230 */ /* 0x100fe40000004100 */
[----:B------:R-:W-:Y:S02]  /*0730*/  HADD2.F32 R135, -RZ, R122.H1_H1 ;  /* 0x3000007aff877230 */ /* 0x000fe40000004100 */
[----:B------:R-:W-:Y:S02]  /*0740*/  HADD2.F32 R127, -RZ, R123.H0_H0 ;  /* 0x2000007bff7f7230 */ /* 0x000fe40000004100 */
[----:B------:R-:W-:-:S02]  /*0750*/  HADD2.F32 R145, -RZ, R121.H0_H0 ;  /* 0x20000079ff917230 */ /* 0x000fc40000004100 */
[----:B------:R-:W-:Y:S02]  /*0760*/  HADD2.F32 R131, -RZ, R123.H1_H1 ;  /* 0x3000007bff837230 */ /* 0x000fe40000004100 */
[--C-:B----4-:R-:W-:Y:S02]  /*0770*/  HADD2.F32 R159, -RZ, R116.reuse.H0_H0 ;  /* 0x20000074ff9f7230 */ /* 0x110fe40000004100 */
[----:B------:R-:W-:Y:S02]  /*0780*/  HADD2.F32 R122, -RZ, R116.H1_H1 ;  /* 0x30000074ff7a7230 */ /* 0x000fe40000004100 */
[--C-:B------:R-:W-:Y:S02]  /*0790*/  HADD2.F32 R157, -RZ, R117.reuse.H0_H0 ;  /* 0x20000075ff9d7230 */ /* 0x100fe40000004100 */
[----:B------:R-:W-:Y:S02]  /*07a0*/  HADD2.F32 R120, -RZ, R117.H1_H1 ;  /* 0x30000075ff787230 */ /* 0x000fe40000004100 */
[----:B------:R-:W-:-:S02]  /*07b0*/  HADD2.F32 R137, -RZ, R114.H0_H0 ;  /* 0x20000072ff897230 */ /* 0x000fc40000004100 */
[--C-:B------:R-:W-:Y:S02]  /*07c0*/  HADD2.F32 R117, -RZ, R119.reuse.H0_H0 ;  /* 0x20000077ff757230 */ /* 0x100fe40000004100 */
[----:B------:R-:W-:Y:S02]  /*07d0*/  HADD2.F32 R116, -RZ, R119.H1_H1 ;  /* 0x30000077ff747230 */ /* 0x000fe40000004100 */
[----:B------:R-:W-:Y:S02]  /*07e0*/  HADD2.F32 R130, -RZ, R14.H0_H0 ;  /* 0x2000000eff827230 */ /* 0x000fe40000004100 */
[----:B0-----:R-:W-:Y:S01]  /*07f0*/  FADD.FTZ R3, -R0, R5 ;  /* 0x0000000500037221 */ /* 0x001fe20000010100 */
[----:B------:R-:W-:Y:S02]  /*0800*/  HADD2.F32 R151, -RZ, R112.H0_H0 ;  /* 0x20000070ff977230 */ /* 0x000fe40000004100 */
[--C-:B------:R-:W-:Y:S02]  /*0810*/  HADD2.F32 R119, -RZ, R16.reuse.H0_H0 ;  /* 0x20000010ff777230 */ /* 0x100fe40000004100 */
[----:B-1----:R-:W-:-:S02]  /*0820*/  HADD2.F32 R124, -RZ, R16.H1_H1 ;  /* 0x30000010ff7c7230 */ /* 0x002fc40000004100 */
[----:B------:R-:W-:Y:S02]  /*0830*/  HADD2.F32 R6, -RZ, R12.H0_H0 ;  /* 0x2000000cff067230 */ /* 0x000fe40000004100 */
[C---:B------:R-:W-:Y:S01]  /*0840*/  FADD.FTZ R5, -R0.reuse, R143 ;  /* 0x0000008f00057221 */ /* 0x040fe20000010100 */
[----:B------:R-:W-:Y:S02]  /*0850*/  HADD2.F32 R153, -RZ, R112.H1_H1 ;  /* 0x30000070ff997230 */ /* 0x000fe40000004100 */
[----:B------:R-:W-:Y:S02]  /*0860*/  HADD2.F32 R16, -RZ, R12.H1_H1 ;  /* 0x3000000cff107230 */ /* 0x000fe40000004100 */
[C---:B------:R-:W-:Y:S01]  /*0870*/  FADD.FTZ R12, -R0.reuse, R127 ;  /* 0x0000007f000c7221 */ /* 0x040fe20000010100 */
[----:B------:R-:W-:Y:S02]  /*0880*/  HADD2.F32 R2, -RZ, R113.H0_H0 ;  /* 0x20000071ff027230 */ /* 0x000fe40000004100 */
[----:B------:R-:W-:Y:S01]  /*0890*/  FADD.FTZ R7, -R0, R145 ;  /* 0x0000009100077221 */ /* 0x000fe20000010100 */
[----:B------:R-:W-:-:S02]  /*08a0*/  HADD2.F32 R163, -RZ, R115.H0_H0 ;  /* 0x20000073ffa37230 */ /* 0x000fc40000004100 */
[----:B------:R-:W-:Y:S02]  /*08b0*/  HADD2.F32 R161, -RZ, R115.H1_H1 ;  /* 0x30000073ffa17230 */ /* 0x000fe40000004100 */
[C---:B------:R-:W-:Y:S01]  /*08c0*/  FADD.FTZ R115, -R0.reuse, R137 ;  /* 0x0000008900737221 */ /* 0x040fe20000010100 */
[----:B------:R-:W-:Y:S02]  /*08d0*/  HADD2.F32 R140, -RZ, R14.H1_H1 ;  /* 0x3000000eff8c7230 */ /* 0x000fe40000004100 */
[C---:B------:R-:W-:Y:S01]  /*08e0*/  FADD.FTZ R14, -R0.reuse, R131 ;  /* 0x00000083000e7221 */ /* 0x040fe20000010100 */
[----:B------:R-:W-:Y:S02]  /*08f0*/  HADD2.F32 R138, -RZ, R113.H1_H1 ;  /* 0x30000071ff8a7230 */ /* 0x000fe40000004100 */
[----:B------:R-:W-:Y:S01]  /*0900*/  FADD.FTZ R137, -R0, R130 ;  /* 0x0000008200897221 */ /* 0x000fe20000010100 */
[--C-:B------:R-:W-:Y:S02]  /*0910*/  HADD2.F32 R139, -RZ, R15.reuse.H0_H0 ;  /* 0x2000000fff8b7230 */ /* 0x100fe40000004100 */
[----:B------:R-:W-:-:S02]  /*0920*/  HADD2.F32 R141, -RZ, R15.H1_H1 ;  /* 0x3000000fff8d7230 */ /* 0x000fc40000004100 */
[C---:B------:R-:W-:Y:S01]  /*0930*/  FADD.FTZ R15, -R0.reuse, R133 ;  /* 0x00000085000f7221 */ /* 0x040fe20000010100 */
[----:B------:R-:W-:Y:S02]  /*0940*/  HADD2.F32 R147, -RZ, R121.H1_H1 ;  /* 0x30000079ff937230 */ /* 0x000fe40000004100 */
[----:B------:R-:W-:Y:S01]  /*0950*/  FADD.FTZ R127, -R0, R6 ;  /* 0x00000006007f7221 */ /* 0x000fe20000010100 */
[--C-:B------:R-:W-:Y:S02]  /*0960*/  HADD2.F32 R123, -RZ, R18.reuse.H0_H0 ;  /* 0x20000012ff7b7230 */ /* 0x100fe40000004100 */
[----:B------:R-:W-:Y:S02]  /*0970*/  HADD2.F32 R134, -RZ, R18.H1_H1 ;  /* 0x30000012ff867230 */ /* 0x000fe40000004100 */
[--C-:B------:R-:W-:Y:S02]  /*0980*/  HADD2.F32 R125, -RZ, R19.reuse.H0_H0 ;  /* 0x20000013ff7d7230 */ /* 0x100fe40000004100 */
        /* <DEDUP_REMOVED lines=8> */
[----:B------:R-:W-:-:S02]  /*0a10*/  HADD2.F32 R18, -RZ, R13.H0_H0 ;  /* 0x2000000dff127230 */ /* 0x000fc40000004100 */
[----:B------:R-:W-:Y:S02]  /*0a20*/  HADD2.F32 R112, -RZ, R13.H1_H1 ;  /* 0x3000000dff707230 */ /* 0x000fe40000004100 */
[--C-:B------:R-:W-:Y:S02]  /*0a30*/  HADD2.F32 R143, -RZ, R9.reuse.H0_H0 ;  /* 0x20000009ff8f7230 */ /* 0x100fe40000004100 */
[----:B------:R-:W-:Y:S02]  /*0a40*/  HADD2.F32 R130, -RZ, R9.H1_H1 ;  /* 0x30000009ff827230 */ /* 0x000fe40000004100 */
[----:B------:R-:W-:Y:S01]  /*0a50*/  FMUL.FTZ R9, R152, R12 ;  /* 0x0000000c98097220 */ /* 0x000fe20000410000 */
[----:B------:R-:W-:Y:S02]  /*0a60*/  HADD2.F32 R155, -RZ, R118.H0_H0 ;  /* 0x20000076ff9b7230 */ /* 0x000fe40000004100 */
[----:B------:R-:W-:Y:S01]  /*0a70*/  FADD.FTZ R113, -R0, R2 ;  /* 0x0000000200717221 */ /* 0x000fe20000010100 */
[C---:B------:R-:W-:Y:S01]  /*0a80*/  FMUL.FTZ R5, R152.reuse, R7 ;  /* 0x0000000798057220 */ /* 0x040fe20000410000 */
[----:B------:R-:W-:Y:S01]  /*0a90*/  FMUL.FTZ R12, R152, R14 ;  /* 0x0000000e980c7220 */ /* 0x000fe20000410000 */
[----:B------:R-:W-:Y:S01]  /*0aa0*/  FADD.FTZ R138, -R0, R138 ;  /* 0x0000008a008a7221 */ /* 0x000fe20000010100 */
[----:B------:R-:W-:Y:S01]  /*0ab0*/  FMUL.FTZ R7, R152, R15 ;  /* 0x0000000f98077220 */ /* 0x000fe20000410000 */
[----:B------:R-:W-:Y:S01]  /*0ac0*/  FMUL.FTZ R14, R52, R159 ;  /* 0x0000009f340e7220 */ /* 0x000fe20000410000 */
[----:B------:R-:W-:Y:S01]  /*0ad0*/  FADD.FTZ R13, -R0, R147 ;  /* 0x00000093000d7221 */ /* 0x000fe20000010100 */
[----:B------:R-:W-:-:S02]  /*0ae0*/  HADD2.F32 R145, -RZ, R10.H0_H0 ;  /* 0x2000000aff917230 */ /* 0x000fc40000004100 */
[C---:B------:R-:W-:Y:S01]  /*0af0*/  FMUL.FTZ R3, R152.reuse, R3 ;  /* 0x0000000398037220 */ /* 0x040fe20000410000 */
[----:B------:R-:W-:Y:S02]  /*0b00*/  HADD2.F32 R2, -RZ, R10.H1_H1 ;  /* 0x3000000aff027230 */ /* 0x000fe40000004100 */
        /* <DEDUP_REMOVED lines=11> */
[----:B------:R-:W-:Y:S01]  /*0bc0*/  FMUL.FTZ R114, R152, R114 ;  /* 0x0000007298727220 */ /* 0x000fe20000410000 */
[----:B------:R-:W-:-:S02]  /*0bd0*/  HADD2.F32 R133, -RZ, R11.H0_H0 ;  /* 0x2000000bff857230 */ /* 0x000fc40000004100 */
[----:B------:R-:W-:Y:S01]  /*0be0*/  FADD.FTZ R99, R99, R116 ;  /* 0x0000007463637221 */ /* 0x000fe20000010000 */
[----:B------:R-:W-:Y:S02]  /*0bf0*/  HADD2.F32 R0, -RZ, R11.H1_H1 ;  /* 0x3000000bff007230 */ /* 0x000fe40000004100 */
[-C--:B------:R-:W-:Y:S01]  /*0c00*/  FFMA.FTZ R63, R12, R116.reuse, R63 ;  /* 0x000000740c3f7223 */ /* 0x080fe2000001003f */
[----:B------:R-:W-:Y:S01]  /*0c10*/  FMUL.FTZ R17, R51, R116 ;  /* 0x0000007433117220 */ /* 0x000fe20000410000 */
[----:B------:R-:W-:Y:S01]  /*0c20*/  FMUL.FTZ R113, R152, R113 ;  /* 0x0000007198717220 */ /* 0x000fe20000410000 */
[----:B------:R-:W-:Y:S01]  /*0c30*/  FADD.FTZ R101, R101, R122 ;  /* 0x0000007a65657221 */ /* 0x000fe20000010000 */
[-C--:B------:R-:W-:Y:S01]  /*0c40*/  FFMA.FTZ R57, R6, R122.reuse, R57 ;  /* 0x0000007a06397223 */ /* 0x080fe20000010039 */
[----:B------:R-:W-:Y:S01]  /*0c50*/  FMUL.FTZ R11, R53, R122 ;  /* 0x0000007a350b7220 */ /* 0x000fe20000410000 */
[----:B------:R-:W-:Y:S01]  /*0c60*/  FADD.FTZ R96, R96, R155 ;  /* 0x0000009b60607221 */ /* 0x000fe20000010000 */
[-C--:B------:R-:W-:Y:S01]  /*0c70*/  FFMA.FTZ R60, R7, R155.reuse, R60 ;  /* 0x0000009b073c7223 */ /* 0x080fe2000001003c */
[----:B------:R-:W-:Y:S01]  /*0c80*/  FMUL.FTZ R18, R48, R155 ;  /* 0x0000009b30127220 */ /* 0x000fe20000410000 */
[----:B------:R-:W-:Y:S01]  /*0c90*/  FADD.FTZ R140, RZ, R14 ;  /* 0x0000000eff8c7221 */ /* 0x000fe20000010000 */
[----:B------:R-:W-:Y:S01]  /*0ca0*/  FMUL.FTZ R116, R152, R138 ;  /* 0x0000008a98747220 */ /* 0x000fe20000410000 */
[----:B------:R-:W-:Y:S01]  /*0cb0*/  FFMA.FTZ R155, R3, R14, RZ ;  /* 0x0000000e039b7223 */ /* 0x000fe200000100ff */
[----:B------:R-:W-:Y:S01]  /*0cc0*/  FADD.FTZ R92, R92, R119 ;  /* 0x000000775c5c7221 */ /* 0x000fe20000010000 */
[-C--:B------:R-:W-:Y:S01]  /*0cd0*/  FFMA.FTZ R64, R19, R119.reuse, R64 ;  /* 0x0000007713407223 */ /* 0x080fe20000010040 */
[----:B------:R-:W-:Y:S01]  /*0ce0*/  FMUL.FTZ R122, R44, R119 ;  /* 0x000000772c7a7220 */ /* 0x000fe20000410000 */
        /* <DEDUP_REMOVED lines=13> */
[----:B------:R-:W-:-:S02]  /*0dc0*/  HADD2.F32 R118, -RZ, R118.H1_H1 ;  /* 0x30000076ff767230 */ /* 0x000fc40000004100 */
[----:B------:R-:W-:Y:S01]  /*0dd0*/  FFMA.FTZ R126, R6, R11, R155 ;  /* 0x0000000b067e7223 */ /* 0x000fe2000001009b */
[--C-:B------:R-:W-:Y:S02]  /*0de0*/  HADD2.F32 R141, -RZ, R8.reuse.H0_H0 ;  /* 0x20000008ff8d7230 */ /* 0x100fe40000004100 */
[----:B------:R-:W-:Y:S02]  /*0df0*/  HADD2.F32 R144, -RZ, R8.H1_H1 ;  /* 0x30000008ff907230 */ /* 0x000fe40000004100 */
[----:B------:R-:W-:Y:S01]  /*0e00*/  FMUL.FTZ R8, R152, R13 ;  /* 0x0000000d98087220 */ /* 0x000fe20000410000 */
[----:B------:R-:W-:Y:S01]  /*0e10*/  FMUL.FTZ R13, R55, R120 ;  /* 0x00000078370d7220 */ /* 0x000fe20000410000 */
[----:B------:R-:W-:Y:S01]  /*0e20*/  FADD.FTZ R138, R157, R16 ;  /* 0x000000109d8a7221 */ /* 0x000fe20000010000 */
[----:B------:R-:W-:Y:S01]  /*0e30*/  FFMA.FTZ R155, R5, R16, R126 ;  /* 0x00000010059b7223 */ /* 0x000fe2000001007e */
[----:B------:R-:W-:Y:S01]  /*0e40*/  FADD.FTZ R97, R97, R118 ;  /* 0x0000007661617221 */ /* 0x000fe20000010000 */
[-C--:B------:R-:W-:Y:S01]  /*0e50*/  FFMA.FTZ R61, R10, R118.reuse, R61 ;  /* 0x000000760a3d7223 */ /* 0x080fe2000001003d */
[----:B------:R-:W-:Y:S01]  /*0e60*/  FMUL.FTZ R15, R49, R118 ;  /* 0x00000076310f7220 */ /* 0x000fe20000410000 */
[C---:B------:R-:W-:Y:S01]  /*0e70*/  FMUL.FTZ R115, R152.reuse, R115 ;  /* 0x0000007398737220 */ /* 0x040fe20000410000 */
        /* <DEDUP_REMOVED lines=11> */
[----:B------:R-:W-:-:S02]  /*0f30*/  FMUL.FTZ R112, R50, R117 ;  /* 0x0000007532707220 */ /* 0x000fc40000410000 */
        /* <DEDUP_REMOVED lines=18> */
[C---:B------:R-:W-:Y:S01]  /*1060*/  FMUL.FTZ R136, R152.reuse, R153 ;  /* 0x0000009998887220 */ /* 0x040fe20000410000 */
[----:B------:R-:W-:Y:S01]  /*1070*/  FADD.FTZ R140, R157, R122 ;  /* 0x0000007a9d8c7221 */ /* 0x000fe20000010000 */
[----:B------:R-:W-:Y:S01]  /*1080*/  FFMA.FTZ R153, R19, R122, R138 ;  /* 0x0000007a13997223 */ /* 0x000fe2000001008a */
[----:B------:R-:W-:-:S02]  /*1090*/  FMUL.FTZ R138, R152, R151 ;  /* 0x00000097988a7220 */ /* 0x000fc40000410000 */
[----:B------:R-:W-:Y:S01]  /*10a0*/  FADD.FTZ R151, R140, R119 ;  /* 0x000000778c977221 */ /* 0x000fe20000010000 */
[----:B------:R-:W-:Y:S01]  /*10b0*/  FFMA.FTZ R142, R114, R119, R153 ;  /* 0x00000077728e7223 */ /* 0x000fe20000010099 */
[C---:B------:R-:W-:Y:S02]  /*10c0*/  FMUL.FTZ R140, R152.reuse, R147 ;  /* 0x00000093988c7220 */ /* 0x040fe40000410000 */
[----:B------:R-:W-:Y:S01]  /*10d0*/  FADD.FTZ R146, R151, R124 ;  /* 0x0000007c97927221 */ /* 0x000fe20000010000 */
[----:B------:R-:W-:Y:S01]  /*10e0*/  FFMA.FTZ R147, R113, R124, R142 ;  /* 0x0000007c71937223 */ /* 0x000fe2000001008e */
[----:B------:R-:W-:Y:S02]  /*10f0*/  FMUL.FTZ R127, R152, R127 ;  /* 0x0000007f987f7220 */ /* 0x000fe40000410000 */
        /* <DEDUP_REMOVED lines=19> */
[----:B------:R-:W-:-:S03]  /*1230*/  FFMA.FTZ R148, R120, R125, R147 ;  /* 0x0000007d78947223 */ /* 0x000fc60000010093 */
[----:B------:R-:W-:Y:S01]  /*1240*/  FADD.FTZ R146, R143, R142 ;  /* 0x0000008e8f927221 */ /* 0x000fe20000010000 */
[----:B------:R-:W-:Y:S01]  /*1250*/  FFMA.FTZ R147, R127, R142, R148 ;  /* 0x0000008e7f937223 */ /* 0x000fe20000010094 */
        /* <DEDUP_REMOVED lines=35> */
.L_x_6888:
        /* <DEDUP_REMOVED lines=18> */
.L_x_6889:
[----:B------:R-:W-:Y:S05]  /*15b0*/  BSYNC.RECONVERGENT B1 ;  /* 0x0000000000017941 */ /* 0x000fea0003800200 */
.L_x_6887:
        /* <DEDUP_REMOVED lines=21> */
.L_x_6918:
        /* <DEDUP_REMOVED lines=11> */
[----:B------:R-:W-:Y:S01]  /*17c0*/  @P2 SHF.R.S32.HI R2, RZ, 0x1f, R149 ;  /* 0x0000001fff022819 */ /* 0x000fe20000011495 */
[----:B------:R-:W-:Y:S01]  /*17d0*/  FMUL.FTZ R133, R133, UR12 ;  /* 0x0000000c85857c20 */ /* 0x000fe20008410000 */
[----:B------:R-:W-:-:S02]  /*17e0*/  SHF.R.S32.HI R131, RZ, 0x1f, R128 ;  /* 0x0000001fff837819 */ /* 0x000fc40000011480 */
[----:B------:R-:W-:Y:S01]  /*17f0*/  @P2 LEA.HI R129, R2, R149, RZ, 0x3 ;  /* 0x0000009502812211 */ /* 0x000fe200078f18ff */
[----:B------:R-:W-:Y:S01]  /*1800*/  HFMA2 R149, -RZ, RZ, 0, 0 ;  /* 0x00000000ff957431 */ /* 0x000fe200000001ff */
[----:B------:R-:W-:Y:S02]  /*1810*/  LEA.HI R131, R131, R128, RZ, 0x3 ;  /* 0x0000008083837211 */ /* 0x000fe400078f18ff */
[----:B------:R-:W-:Y:S02]  /*1820*/  FSEL R154, R154, RZ, !P4 ;  /* 0x000000ff9a9a7208 */ /* 0x000fe40006000000 */
[----:B----4-:R-:W-:-:S04]  /*1830*/  LOP3.LUT R2, R0, 0x1f, RZ, 0xc0, !PT ;  /* 0x0000001f00027812 */ /* 0x010fc800078ec0ff */
[-C--:B------:R-:W-:Y:S02]  /*1840*/  @P2 LEA.HI.SX32 R149, R129, R2.reuse, 0x1d ;  /* 0x0000000281952211 */ /* 0x080fe400078feaff */
[----:B-1----:R-:W-:Y:S01]  /*1850*/  LEA.HI.SX32 R151, R131, R2, 0x1d ;  /* 0x0000000283977211 */ /* 0x002fe200078feaff */
        /* <DEDUP_REMOVED lines=18> */
[-CC-:B------:R-:W-:Y:S01]  /*1980*/  FFMA.FTZ R157, R7, R133.reuse, R154.reuse ;  /* 0x00000085079d7223 */ /* 0x180fe2000001009a */
[----:B------:R-:W-:Y:S01]  /*1990*/  FFMA.FTZ R161, R9, R133, R154 ;  /* 0x0000008509a17223 */ /* 0x000fe2000001009a */
[----:B------:R-:W-:Y:S01]  /*19a0*/  @P2 FSEL R129, R129, RZ, P1 ;  /* 0x000000ff81812208 */ /* 0x000fe20000800000 */
[----:B------:R-:W-:Y:S01]  /*19b0*/  @P2 FMUL.FTZ R153, R152, R153 ;  /* 0x0000009998992220 */ /* 0x000fe20000410000 */
[----:B------:R-:W3:Y:S01]  /*19c0*/  @P2 LDC R128, c[0x0][0x40c] ;  /* 0x00010300ff802b82 */ /* 0x000ee20000000800 */
[----:B------:R-:W-:Y:S01]  /*19d0*/  @P2 FSEL R131, R131, RZ, P3 ;  /* 0x000000ff83832208 */ /* 0x000fe20001800000 */
[----:B------:R-:W-:Y:S01]  /*19e0*/  @P2 FADD.FTZ R157, R18, -R157 ;  /* 0x8000009d129d2221 */ /* 0x000fe20000010000 */
[----:B------:R-:W-:Y:S01]  /*19f0*/  @P2 ISETP.GT.AND P1, PT, R132, RZ, PT ;  /* 0x000000ff8400220c */ /* 0x000fe20003f24270 */
[----:B------:R-:W-:Y:S01]  /*1a00*/  @P2 FADD.FTZ R161, R112, -R161 ;  /* 0x800000a170a12221 */ /* 0x000fe20000010000 */
[----:B------:R-:W-:Y:S01]  /*1a10*/  @P2 ISETP.GT.AND P3, PT, R132, RZ, PT ;  /* 0x000000ff8400220c */ /* 0x000fe20003f64270 */
[C---:B------:R-:W-:Y:S01]  /*1a20*/  @P2 FMUL.FTZ R157, R152.reuse, R157 ;  /* 0x0000009d989d2220 */ /* 0x040fe20000410000 */
[----:B------:R-:W-:Y:S01]  /*1a30*/  @P2 FSEL R153, R153, RZ, P1 ;  /* 0x000000ff99992208 */ /* 0x000fe20000800000 */
[----:B-1----:R-:W-:Y:S01]  /*1a40*/  @P2 FMUL.FTZ R129, R129, R130 ;  /* 0x0000008281812220 */ /* 0x002fe20000410000 */
[----:B------:R-:W-:Y:S01]  /*1a50*/  @P2 FMUL.FTZ R161, R152, R161 ;  /* 0x000000a198a12220 */ /* 0x000fe20000410000 */
[----:B------:R-:W1:Y:S01]  /*1a60*/  @P2 LDC R130, c[0x0][0x40c] ;  /* 0x00010300ff822b82 */ /* 0x000e620000000800 */
[----:B------:R-:W-:-:S02]  /*1a70*/  @P2 ISETP.GT.AND P1, PT, R132, RZ, PT ;  /* 0x000000ff8400220c */ /* 0x000fc40003f24270 */
[----:B------:R-:W-:Y:S02]  /*1a80*/  @P2 F2FP.F16.F32.PACK_AB R129, RZ, R129 ;  /* 0x00000081ff81223e */ /* 0x000fe400000000ff */
[----:B------:R-:W-:Y:S01]  /*1a90*/  @P2 ISETP.GT.AND P4, PT, R132, RZ, PT ;  /* 0x000000ff8400220c */ /* 0x000fe20003f84270 */
[----:B--2---:R-:W-:Y:S01]  /*1aa0*/  @P2 FMUL.FTZ R131, R131, R156 ;  /* 0x0000009c83832220 */ /* 0x004fe20000410000 */
[----:B------:R-:W-:Y:S01]  /*1ab0*/  @P2 PRMT R104, R129, 0x7610, R104 ;  /* 0x0000761081682816 */ /* 0x000fe20000000068 */
[----:B------:R-:W-:Y:S01]  /*1ac0*/  FFMA.FTZ R156, R8, R133, R154 ;  /* 0x00000085089c7223 */ /* 0x000fe2000001009a */
[----:B------:R-:W2:Y:S01]  /*1ad0*/  @P2 LDC R129, c[0x0][0x40c] ;  /* 0x00010300ff812b82 */ /* 0x000ea20000000800 */
[----:B------:R-:W-:Y:S02]  /*1ae0*/  @P2 ISETP.GT.AND P5, PT, R132, RZ, PT ;  /* 0x000000ff8400220c */ /* 0x000fe40003fa4270 */
[----:B------:R-:W-:Y:S01]  /*1af0*/  @P2 F2FP.F16.F32.PACK_AB R131, RZ, R131 ;  /* 0x00000083ff83223e */ /* 0x000fe200000000ff */
[----:B------:R-:W-:Y:S01]  /*1b00*/  @P2 FADD.FTZ R155, R13, -R156 ;  /* 0x8000009c0d9b2221 */ /* 0x000fe20000010000 */
[----:B---3--:R-:W-:Y:S01]  /*1b10*/  @P2 FMUL.FTZ R128, R153, R128 ;  /* 0x0000008099802220 */ /* 0x008fe20000410000 */
[----:B------:R-:W-:Y:S01]  /*1b20*/  FFMA.FTZ R156, R10, R133, R154 ;  /* 0x000000850a9c7223 */ /* 0x000fe2000001009a */
[----:B------:R-:W-:Y:S01]  /*1b30*/  @P2 PRMT R104, R104, 0x5410, R131 ;  /* 0x0000541068682816 */ /* 0x000fe20000000083 */
[----:B------:R-:W3:Y:S01]  /*1b40*/  @P2 LDC R153, c[0x0][0x40c] ;  /* 0x00010300ff992b82 */ /* 0x000ee20000000800 */
[----:B------:R-:W-:Y:S01]  /*1b50*/  @P2 FMUL.FTZ R155, R152, R155 ;  /* 0x0000009b989b2220 */ /* 0x000fe20000410000 */
[----:B------:R-:W-:Y:S01]  /*1b60*/  @P2 FADD.FTZ R159, R15, -R156 ;  /* 0x8000009c0f9f2221 */ /* 0x000fe20000010000 */
[----:B------:R-:W-:-:S02]  /*1b70*/  @P2 FSEL R158, R157, RZ, P3 ;  /* 0x000000ff9d9e2208 */ /* 0x000fc40001800000 */
[----:B------:R-:W-:Y:S01]  /*1b80*/  @P2 FSEL R164, R161, RZ, P5 ;  /* 0x000000ffa1a42208 */ /* 0x000fe20002800000 */
[----:B------:R-:W-:Y:S01]  /*1b90*/  @P2 FMUL.FTZ R159, R152, R159 ;  /* 0x0000009f989f2220 */ /* 0x000fe20000410000 */
[----:B------:R-:W-:Y:S01]  /*1ba0*/  @P2 FSEL R156, R155, RZ, P1 ;  /* 0x000000ff9b9c2208 */ /* 0x000fe20000800000 */
[----:B------:R-:W4:Y:S01]  /*1bb0*/  @P2 LDC R131, c[0x0][0x40c] ;  /* 0x00010300ff832b82 */ /* 0x000f220000000800 */
[----:B------:R-:W-:Y:S02]  /*1bc0*/  @P2 F2FP.F16.F32.PACK_AB R128, RZ, R128 ;  /* 0x00000080ff80223e */ /* 0x000fe400000000ff */
[----:B------:R-:W-:Y:S02]  /*1bd0*/  @P2 FSEL R159, R159, RZ, P4 ;  /* 0x000000ff9f9f2208 */ /* 0x000fe40002000000 */
[----:B------:R-:W-:-:S03]  /*1be0*/  @P2 PRMT R105, R128, 0x7610, R105 ;  /* 0x0000761080692816 */ /* 0x000fc60000000069 */
[----:B-1----:R-:W-:Y:S01]  /*1bf0*/  @P2 FMUL.FTZ R130, R159, R130 ;  /* 0x000000829f822220 */ /* 0x002fe20000410000 */
[----:B--2---:R-:W-:-:S04]  /*1c00*/  @P2 FMUL.FTZ R129, R164, R129 ;  /* 0x00000081a4812220 */ /* 0x004fc80000410000 */
[----:B------:R-:W-:Y:S02]  /*1c10*/  @P2 F2FP.F16.F32.PACK_AB R130, RZ, R130 ;  /* 0x00000082ff82223e */ /* 0x000fe400000000ff */
[----:B------:R-:W-:Y:S01]  /*1c20*/  @P2 F2FP.F16.F32.PACK_AB R129, RZ, R129 ;  /* 0x00000081ff81223e */ /* 0x000fe200000000ff */
[----:B---3--:R-:W-:-:S03]  /*1c30*/  @P2 FMUL.FTZ R153, R156, R153 ;  /* 0x000000999c992220 */ /* 0x008fc60000410000 */
[----:B------:R-:W-:Y:S02]  /*1c40*/  @P2 PRMT R107, R129, 0x7610, R107 ;  /* 0x00007610816b2816 */ /* 0x000fe4000000006b */
[----:B------:R-:W-:Y:S01]  /*1c50*/  @P2 F2FP.F16.F32.PACK_AB R153, RZ, R153 ;  /* 0x00000099ff99223e */ /* 0x000fe200000000ff */
[----:B----4-:R-:W-:-:S03]  /*1c60*/  @P2 FMUL.FTZ R131, R158, R131 ;  /* 0x000000839e832220 */ /* 0x010fc60000410000 */
        /* <DEDUP_REMOVED lines=14> */
.L_x_6893:
[----:B------:R-:W1:Y:S01]  /*1d50*/  @P2 LDC R131, c[0x0][0x40c] ;  /* 0x00010300ff832b82 */ /* 0x000e620000000800 */
[-CC-:B------:R-:W-:Y:S01]  /*1d60*/  FFMA.FTZ R109, R3, R133.reuse, R154.reuse ;  /* 0x00000085036d7223 */ /* 0x180fe2000001009a */
[-CC-:B------:R-:W-:Y:S01]  /*1d70*/  FFMA.FTZ R108, R6, R133.reuse, R154.reuse ;  /* 0x00000085066c7223 */ /* 0x180fe2000001009a */
[----:B------:R-:W-:Y:S01]  /*1d80*/  ISETP.GT.AND P1, PT, R132, RZ, PT ;  /* 0x000000ff8400720c */ /* 0x000fe20003f24270 */
[-C--:B------:R-:W-:Y:S01]  /*1d90*/  FFMA.FTZ R130, R8, R133.reuse, R154 ;  /* 0x0000008508827223 */ /* 0x080fe2000001009a */
[----:B------:R-:W-:Y:S01]  /*1da0*/  FADD.FTZ R109, R14, -R109 ;  /* 0x8000006d0e6d7221 */ /* 0x000fe20000010000 */
[----:B------:R-:W-:Y:S01]  /*1db0*/  FADD.FTZ R111, R11, -R108 ;  /* 0x8000006c0b6f7221 */ /* 0x000fe20000010000 */
[----:B------:R-:W-:Y:S01]  /*1dc0*/  FFMA.FTZ R156, R12, R133, R154 ;  /* 0x000000850c9c7223 */ /* 0x000fe2000001009a */
[----:B------:R-:W2:Y:S01]  /*1dd0*/  @P2 LDC R110, c[0x0][0x40c] ;  /* 0x00010300ff6e2b82 */ /* 0x000ea20000000800 */
[C---:B------:R-:W-:Y:S01]  /*1de0*/  FMUL.FTZ R109, R152.reuse, R109 ;  /* 0x0000006d986d7220 */ /* 0x040fe20000410000 */
[----:B------:R-:W-:-:S04]  /*1df0*/  FMUL.FTZ R111, R152, R111 ;  /* 0x0000006f986f7220 */ /* 0x000fc80000410000 */
[----:B------:R-:W-:Y:S02]  /*1e00*/  FSEL R108, R109, RZ, P1 ;  /* 0x000000ff6d6c7208 */ /* 0x000fe40000800000 */
[----:B------:R-:W-:Y:S01]  /*1e10*/  FSEL R129, R111, RZ, P1 ;  /* 0x000000ff6f817208 */ /* 0x000fe20000800000 */
[----:B------:R-:W3:Y:S02]  /*1e20*/  @P2 LDC R128, c[0x0][0x40c] ;  /* 0x00010300ff802b82 */ /* 0x000ee40000000800 */
[----:B-1----:R-:W-:Y:S01]  /*1e30*/  @P2 FMUL.FTZ R109, R108, R131 ;  /* 0x000000836c6d2220 */ /* 0x002fe20000410000 */
[----:B------:R-:W-:-:S05]  /*1e40*/  F2FP.F16.F32.PACK_AB R108, R129, R108 ;  /* 0x0000006c816c723e */ /* 0x000fca00000000ff */
[----:B------:R-:W1:Y:S01]  /*1e50*/  @P2 LDC R131, c[0x0][0x40c] ;  /* 0x00010300ff832b82 */ /* 0x000e620000000800 */
[----:B--2---:R-:W-:Y:S01]  /*1e60*/  @P2 FMUL.FTZ R111, R129, R110 ;  /* 0x0000006e816f2220 */ /* 0x004fe20000410000 */
[----:B------:R-:W-:Y:S01]  /*1e70*/  @P2 F2FP.F16.F32.PACK_AB R110, RZ, R109 ;  /* 0x0000006dff6e223e */ /* 0x000fe200000000ff */
[----:B------:R-:W-:-:S05]  /*1e80*/  FFMA.FTZ R109, R5, R133, R154 ;  /* 0x00000085056d7223 */ /* 0x000fca000001009a */
[----:B------:R-:W2:Y:S01]  /*1e90*/  @P2 LDC R153, c[0x0][0x40c] ;  /* 0x00010300ff992b82 */ /* 0x000ea20000000800 */
[----:B------:R-:W-:Y:S01]  /*1ea0*/  @P2 F2FP.F16.F32.PACK_AB R129, RZ, R111 ;  /* 0x0000006fff81223e */ /* 0x000fe200000000ff */
[----:B------:R-:W-:Y:S01]  /*1eb0*/  FADD.FTZ R109, R16, -R109 ;  /* 0x8000006d106d7221 */ /* 0x000fe20000010000 */
[----:B------:R-:W-:Y:S01]  /*1ec0*/  FADD.FTZ R111, R13, -R130 ;  /* 0x800000820d6f7221 */ /* 0x000fe20000010000 */
[----:B------:R-:W-:Y:S01]  /*1ed0*/  @P2 PRMT R104, R110, 0x7610, R104 ;  /* 0x000076106e682816 */ /* 0x000fe20000000068 */
[--C-:B------:R-:W-:Y:S01]  /*1ee0*/  FFMA.FTZ R110, R10, R133, R154.reuse ;  /* 0x000000850a6e7223 */ /* 0x100fe2000001009a */
[C---:B------:R-:W-:Y:S01]  /*1ef0*/  FMUL.FTZ R109, R152.reuse, R109 ;  /* 0x0000006d986d7220 */ /* 0x040fe20000410000 */
[----:B------:R-:W-:Y:S01]  /*1f00*/  FMUL.FTZ R111, R152, R111 ;  /* 0x0000006f986f7220 */ /* 0x000fe20000410000 */
[----:B------:R-:W-:Y:S01]  /*1f10*/  @P2 PRMT R104, R104, 0x5410, R129 ;  /* 0x0000541068682816 */ /* 0x000fe20000000081 */
[----:B------:R-:W-:Y:S02]  /*1f20*/  FFMA.FTZ R129, R7, R133, R154 ;  /* 0x0000008507817223 */ /* 0x000fe4000001009a */
[----:B------:R-:W-:-:S02]  /*1f30*/  FSEL R109, R109, RZ, P1 ;  /* 0x000000ff6d6d7208 */ /* 0x000fc40000800000 */
[----:B------:R-:W-:Y:S01]  /*1f40*/  FSEL R130, R111, RZ, P1 ;  /* 0x000000ff6f827208 */ /* 0x000fe20000800000 */
[----:B------:R-:W-:Y:S02]  /*1f50*/  FADD.FTZ R129, R18, -R129 ;  /* 0x8000008112817221 */ /* 0x000fe40000010000 */
[----:B---3--:R-:W-:Y:S01]  /*1f60*/  @P2 FMUL.FTZ R128, R109, R128 ;  /* 0x000000806d802220 */ /* 0x008fe20000410000 */
[C---:B------:R-:W-:Y:S01]  /*1f70*/  F2FP.F16.F32.PACK_AB R109, R130.reuse, R109 ;  /* 0x0000006d826d723e */ /* 0x040fe200000000ff */
[----:B-1----:R-:W-:Y:S01]  /*1f80*/  @P2 FMUL.FTZ R111, R130, R131 ;  /* 0x00000083826f2220 */ /* 0x002fe20000410000 */
[C---:B------:R-:W-:Y:S01]  /*1f90*/  FMUL.FTZ R129, R152.reuse, R129 ;  /* 0x0000008198817220 */ /* 0x040fe20000410000 */
[----:B------:R-:W1:Y:S01]  /*1fa0*/  @P2 LDC R130, c[0x0][0x40c] ;  /* 0x00010300ff822b82 */ /* 0x000e620000000800 */
[----:B------:R-:W-:Y:S01]  /*1fb0*/  FADD.FTZ R131, R15, -R110 ;  /* 0x8000006e0f837221 */ /* 0x000fe20000010000 */
[----:B------:R-:W-:Y:S02]  /*1fc0*/  @P2 F2FP.F16.F32.PACK_AB R128, RZ, R128 ;  /* 0x00000080ff80223e */ /* 0x000fe400000000ff */
[----:B------:R-:W-:Y:S01]  /*1fd0*/  FSEL R110, R129, RZ, P1 ;  /* 0x000000ff816e7208 */ /* 0x000fe20000800000 */
[----:B------:R-:W-:Y:S01]  /*1fe0*/  FMUL.FTZ R131, R152, R131 ;  /* 0x0000008398837220 */ /* 0x000fe20000410000 */
[----:B------:R-:W-:-:S02]  /*1ff0*/  @P2 PRMT R105, R128, 0x7610, R105 ;  /* 0x0000761080692816 */ /* 0x000fc40000000069 */
[----:B------:R-:W-:Y:S01]  /*2000*/  @P2 F2FP.F16.F32.PACK_AB R111, RZ, R111 ;  /* 0x0000006fff6f223e */ /* 0x000fe200000000ff */
[----:B--2---:R-:W-:Y:S01]  /*2010*/  @P2 FMUL.FTZ R129, R110, R153 ;  /* 0x000000996e812220 */ /* 0x004fe20000410000 */
[----:B------:R-:W-:Y:S01]  /*2020*/  FSEL R131, R131, RZ, P1 ;  /* 0x000000ff83837208 */ /* 0x000fe20000800000 */
[----:B------:R-:W2:Y:S01]  /*2030*/  @P2 LDC R153, c[0x0][0x40c] ;  /* 0x00010300ff992b82 */ /* 0x000ea20000000800 */
[----:B------:R-:W-:Y:S02]  /*2040*/  @P2 PRMT R105, R105, 0x5410, R111 ;  /* 0x0000541069692816 */ /* 0x000fe4000000006f */
[----:B------:R-:W-:Y:S02]  /*2050*/  F2FP.F16.F32.PACK_AB R110, R131, R110 ;  /* 0x0000006e836e723e */ /* 0x000fe400000000ff */
[----:B------:R-:W-:-:S04]  /*2060*/  @P2 F2FP.F16.F32.PACK_AB R129, RZ, R129 ;  /* 0x00000081ff81223e */ /* 0x000fc800000000ff */
[----:B------:R-:W-:Y:S01]  /*2070*/  @P2 PRMT R106, R129, 0x7610, R106 ;  /* 0x00007610816a2816 */ /* 0x000fe2000000006a */
[----:B-1----:R-:W-:Y:S01]  /*2080*/  @P2 FMUL.FTZ R130, R131, R130 ;  /* 0x0000008283822220 */ /* 0x002fe20000410000 */
[----:B------:R-:W-:-:S04]  /*2090*/  FFMA.FTZ R131, R9, R133, R154 ;  /* 0x0000008509837223 */ /* 0x000fc8000001009a */
[----:B------:R-:W-:Y:S01]  /*20a0*/  FADD.FTZ R131, R112, -R131 ;  /* 0x8000008370837221 */ /* 0x000fe20000010000 */
[----:B------:R-:W-:-:S03]  /*20b0*/  @P2 F2FP.F16.F32.PACK_AB R130, RZ, R130 ;  /* 0x00000082ff82223e */ /* 0x000fc600000000ff */
[----:B------:R-:W-:Y:S01]  /*20c0*/  FMUL.FTZ R131, R152, R131 ;  /* 0x0000008398837220 */ /* 0x000fe20000410000 */
[----:B------:R-:W-:-:S04]  /*20d0*/  @P2 PRMT R106, R106, 0x5410, R130 ;  /* 0x000054106a6a2816 */ /* 0x000fc80000000082 */
[----:B------:R-:W-:Y:S01]  /*20e0*/  FSEL R128, R131, RZ, P1 ;  /* 0x000000ff83807208 */ /* 0x000fe20000800000 */
[----:B------:R-:W-:-:S04]  /*20f0*/  FADD.FTZ R131, R17, -R156 ;  /* 0x8000009c11837221 */ /* 0x000fc80000010000 */
[----:B--2---:R-:W-:Y:S01]  /*2100*/  @P2 FMUL.FTZ R111, R128, R153 ;  /* 0x00000099806f2220 */ /* 0x004fe20000410000 */
[----:B------:R-:W-:-:S04]  /*2110*/  FMUL.FTZ R131, R152, R131 ;  /* 0x0000008398837220 */ /* 0x000fc80000410000 */
[----:B------:R-:W-:Y:S02]  /*2120*/  @P2 F2FP.F16.F32.PACK_AB R111, RZ, R111 ;  /* 0x0000006fff6f223e */ /* 0x000fe400000000ff */
[----:B------:R-:W-:Y:S02]  /*2130*/  FSEL R131, R131, RZ, P1 ;  /* 0x000000ff83837208 */ /* 0x000fe40000800000 */
[----:B------:R-:W-:Y:S02]  /*2140*/  @P2 PRMT R107, R111, 0x7610, R107 ;  /* 0x000076106f6b2816 */ /* 0x000fe4000000006b */
[----:B------:R-:W-:Y:S01]  /*2150*/  F2FP.F16.F32.PACK_AB R111, R131, R128 ;  /* 0x00000080836f723e */ /* 0x000fe200000000ff */
[----:B------:R-:W-:Y:S06]  /*2160*/  @!P2 BRA `(.L_x_6894) ;  /* 0x000000080040a947 */ /* 0x000fec0003800000 */
[----:B------:R-:W-:-:S05]  /*2170*/  FMUL.FTZ R128, R131, UR13 ;  /* 0x0000000d83807c20 */ /* 0x000fca0008410000 */
[----:B------:R-:W-:-:S04]  /*2180*/  F2FP.F16.F32.PACK_AB R128, RZ, R128 ;  /* 0x00000080ff80723e */ /* 0x000fc800000000ff */
[----:B------:R-:W-:Y:S01]  /*2190*/  PRMT R107, R107, 0x5410, R128 ;  /* 0x000054106b6b7816 */ /* 0x000fe20000000080 */
[----:B------:R-:W-:Y:S06]  /*21a0*/  BRA `(.L_x_6894) ;  /* 0x0000000800307947 */ /* 0x000fec0003800000 */
.L_x_6892:
[----:B------:R-:W-:Y:S02]  /*21b0*/  MOV R160, UR20 ;  /* 0x0000001400a07c02 */ /* 0x000fe40008000f00 */
[----:B------:R-:W-:Y:S02]  /*21c0*/  MOV R162, UR21 ;  /* 0x0000001500a27c02 */ /* 0x000fe40008000f00 */
[----:B------:R-:W-:-:S04]  /*21d0*/  ISETP.NE.U32.AND P1, PT, R160, RZ, PT ;  /* 0x000000ffa000720c */ /* 0x000fc80003f25070 */
[----:B------:R-:W-:-:S13]  /*21e0*/  ISETP.NE.AND.EX P1, PT, R162, RZ, PT, P1 ;  /* 0x000000ffa200720c */ /* 0x000fda0003f25310 */
[----:B------:R-:W-:Y:S05]  /*21f0*/  @P1 BRA `(.L_x_6895) ;  /* 0x0000000400081947 */ /* 0x000fea0003800000 */
[----:B------:R-:W-:Y:S01]  /*2200*/  ISETP.GT.AND P1, PT, R132, RZ, PT ;  /* 0x000000ff8400720c */ /* 0x000fe20003f24270 */
[--C-:B------:R-:W-:Y:S01]  /*2210*/  HADD2.F32 R155, -RZ, R28.reuse.H0_H0 ;  /* 0x2000001cff9b7230 */ /* 0x100fe20000004100 */
[----:B------:R-:W1:Y:S01]  /*2220*/  @P2 LDC R130, c[0x0][0x40c] ;  /* 0x00010300ff822b82 */ /* 0x000e620000000800 */
[----:B------:R-:W-:Y:S02]  /*2230*/  HADD2.F32 R157, -RZ, R28.H1_H1 ;  /* 0x3000001cff9d7230 */ /* 0x000fe40000004100 */
[--C-:B------:R-:W-:Y:S02]  /*2240*/  HADD2.F32 R153, -RZ, R29.reuse.H0_H0 ;  /* 0x2000001dff997230 */ /* 0x100fe40000004100 */
[----:B------:R-:W-:-:S06]  /*2250*/  HADD2.F32 R131, -RZ, R29.H1_H1 ;  /* 0x3000001dff837230 */ /* 0x000fcc0000004100 */
[-CC-:B------:R-:W-:Y:S01]  /*2260*/  @P1 FFMA.FTZ R129, R3, R133.reuse, R154.reuse ;  /* 0x0000008503811223 */ /* 0x180fe2000001009a */
[-CC-:B------:R-:W-:Y:S01]  /*2270*/  @P1 FFMA.FTZ R128, R6, R133.reuse, R154.reuse ;  /* 0x0000008506801223 */ /* 0x180fe2000001009a */
[----:B------:R-:W-:Y:S02]  /*2280*/  @P1 FFMA.FTZ R156, R8, R133, R154 ;  /* 0x00000085089c1223 */ /* 0x000fe4000001009a */
[----:B------:R-:W-:Y:S01]  /*2290*/  @P1 FADD.FTZ R129, R14, -R129 ;  /* 0x800000810e811221 */ /* 0x000fe20000010000 */
[----:B------:R-:W-:Y:S01]  /*22a0*/  @P1 FADD.FTZ R128, R11, -R128 ;  /* 0x800000800b801221 */ /* 0x000fe20000010000 */
[----:B------:R-:W-:Y:S02]  /*22b0*/  @P1 FADD.FTZ R156, R13, -R156 ;  /* 0x8000009c0d9c1221 */ /* 0x000fe40000010000 */
[C---:B------:R-:W-:Y:S01]  /*22c0*/  @P1 FFMA.FTZ R155, R152.reuse, R129, R155 ;  /* 0x00000081989b1223 */ /* 0x040fe2000001009b */
[-CC-:B------:R-:W-:Y:S01]  /*22d0*/  @P1 FFMA.FTZ R129, R5, R133.reuse, R154.reuse ;  /* 0x0000008505811223 */ /* 0x180fe2000001009a */
[C---:B------:R-:W-:Y:S01]  /*22e0*/  @P1 FFMA.FTZ R157, R152.reuse, R128, R157 ;  /* 0x00000080989d1223 */ /* 0x040fe2000001009d */
[----:B------:R-:W-:Y:S01]  /*22f0*/  @P1 FFMA.FTZ R131, R152, R156, R131 ;  /* 0x0000009c98831223 */ /* 0x000fe20000010083 */
[----:B------:R-:W2:Y:S01]  /*2300*/  @P2 LDC R128, c[0x0][0x40c] ;  /* 0x00010300ff802b82 */ /* 0x000ea20000000800 */
[----:B------:R-:W-:Y:S01]  /*2310*/  @P1 FADD.FTZ R129, R16, -R129 ;  /* 0x8000008110811221 */ /* 0x000fe20000010000 */
[----:B-1----:R-:W-:Y:S01]  /*2320*/  @P2 FMUL.FTZ R157, R157, R130 ;  /* 0x000000829d9d2220 */ /* 0x002fe20000410000 */
[----:B------:R-:W-:-:S02]  /*2330*/  @P1 FFMA.FTZ R130, R10, R133, R154 ;  /* 0x000000850a821223 */ /* 0x000fc4000001009a */
[----:B------:R-:W-:Y:S01]  /*2340*/  @P1 FFMA.FTZ R153, R152, R129, R153 ;  /* 0x0000008198991223 */ /* 0x000fe20000010099 */
[----:B------:R-:W-:Y:S01]  /*2350*/  @P1 FFMA.FTZ R129, R7, R133, R154 ;  /* 0x0000008507811223 */ /* 0x000fe2000001009a */
[----:B------:R-:W-:-:S03]  /*2360*/  @P1 FADD.FTZ R130, R15, -R130 ;  /* 0x800000820f821221 */ /* 0x000fc60000010000 */
[----:B------:R-:W-:Y:S01]  /*2370*/  @P1 FADD.FTZ R156, R18, -R129 ;  /* 0x80000081129c1221 */ /* 0x000fe20000010000 */
[----:B------:R-:W-:-:S05]  /*2380*/  HADD2.F32 R129, -RZ, R30.H0_H0 ;  /* 0x2000001eff817230 */ /* 0x000fca0000004100 */
[----:B------:R-:W-:Y:S02]  /*2390*/  @P1 FFMA.FTZ R129, R152, R156, R129 ;  /* 0x0000009c98811223 */ /* 0x000fe40000010081 */
[----:B------:R-:W1:Y:S01]  /*23a0*/  @P2 LDC R156, c[0x0][0x40c] ;  /* 0x00010300ff9c2b82 */ /* 0x000e620000000800 */
[----:B--2---:R-:W-:Y:S01]  /*23b0*/  @P2 FMUL.FTZ R128, R155, R128 ;  /* 0x000000809b802220 */ /* 0x004fe20000410000 */
[----:B------:R-:W-:-:S04]  /*23c0*/  HADD2.F32 R155, -RZ, R30.H1_H1 ;  /* 0x3000001eff9b7230 */ /* 0x000fc80000004100 */
[----:B------:R-:W-:Y:S01]  /*23d0*/  @P2 F2FP.F16.F32.PACK_AB R128, RZ, R128 ;  /* 0x00000080ff80223e */ /* 0x000fe200000000ff */
[----:B------:R-:W-:Y:S01]  /*23e0*/  @P1 FFMA.FTZ R155, R152, R130, R155 ;  /* 0x00000082989b1223 */ /* 0x000fe2000001009b */
[----:B------:R-:W-:Y:S01]  /*23f0*/  @P2 F2FP.F16.F32.PACK_AB R130, RZ, R157 ;  /* 0x0000009dff82223e */ /* 0x000fe200000000ff */
[----:B------:R-:W-:Y:S01]  /*2400*/  @P1 FFMA.FTZ R157, R9, R133, R154 ;  /* 0x00000085099d1223 */ /* 0x000fe2000001009a */
[----:B------:R-:W-:Y:S02]  /*2410*/  @P2 PRMT R104, R128, 0x7610, R104 ;  /* 0x0000761080682816 */ /* 0x000fe40000000068 */
[----:B------:R-:W2:Y:S01]  /*2420*/  @P2 LDC R128, c[0x0][0x40c] ;  /* 0x00010300ff802b82 */ /* 0x000ea20000000800 */
[----:B------:R-:W-:Y:S01]  /*2430*/  @P1 FADD.FTZ R158, R112, -R157 ;  /* 0x8000009d709e1221 */ /* 0x000fe20000010000 */
[----:B------:R-:W-:Y:S01]  /*2440*/  HADD2.F32 R157, -RZ, R31.H0_H0 ;  /* 0x2000001fff9d7230 */ /* 0x000fe20000004100 */
[----:B------:R-:W-:-:S04]  /*2450*/  @P2 PRMT R104, R104, 0x5410, R130 ;  /* 0x0000541068682816 */ /* 0x000fc80000000082 */
[----:B------:R-:W-:Y:S01]  /*2460*/  @P1 FFMA.FTZ R157, R152, R158, R157 ;  /* 0x0000009e989d1223 */ /* 0x000fe2000001009d */
[----:B------:R-:W3:Y:S01]  /*2470*/  @P2 LDC R130, c[0x0][0x40c] ;  /* 0x00010300ff822b82 */ /* 0x000ee20000000800 */
[----:B-1----:R-:W-:-:S05]  /*2480*/  @P2 FMUL.FTZ R153, R153, R156 ;  /* 0x0000009c99992220 */ /* 0x002fca0000410000 */
[----:B------:R-:W-:Y:S02]  /*2490*/  @P2 F2FP.F16.F32.PACK_AB R153, RZ, R153 ;  /* 0x00000099ff99223e */ /* 0x000fe400000000ff */
[----:B------:R-:W1:Y:S02]  /*24a0*/  @P2 LDC R156, c[0x0][0x40c] ;  /* 0x00010300ff9c2b82 */ /* 0x000e640000000800 */
[----:B------:R-:W-:-:S06]  /*24b0*/  @P2 PRMT R105, R153, 0x7610, R105 ;  /* 0x0000761099692816 */ /* 0x000fcc0000000069 */
[----:B------:R-:W4:Y:S01]  /*24c0*/  @P2 LDC R158, c[0x0][0x40c] ;  /* 0x00010300ff9e2b82 */ /* 0x000f220000000800 */
[----:B--2---:R-:W-:-:S05]  /*24d0*/  @P2 FMUL.FTZ R131, R131, R128 ;  /* 0x0000008083832220 */ /* 0x004fca0000410000 */
[----:B------:R-:W-:Y:S01]  /*24e0*/  @P2 F2FP.F16.F32.PACK_AB R131, RZ, R131 ;  /* 0x00000083ff83223e */ /* 0x000fe200000000ff */
[----:B---3--:R-:W-:-:S03]  /*24f0*/  @P2 FMUL.FTZ R129, R129, R130 ;  /* 0x0000008281812220 */ /* 0x008fc60000410000 */
[----:B------:R-:W-:Y:S02]  /*2500*/  @P2 PRMT R105, R105, 0x5410, R131 ;  /* 0x0000541069692816 */ /* 0x000fe40000000083 */
[----:B------:R-:W-:Y:S01]  /*2510*/  @P2 F2FP.F16.F32.PACK_AB R129, RZ, R129 ;  /* 0x00000081ff81223e */ /* 0x000fe200000000ff */
[----:B-1----:R-:W-:-:S03]  /*2520*/  @P2 FMUL.FTZ R155, R155, R156 ;  /* 0x0000009c9b9b2220 */ /* 0x002fc60000410000 */
[----:B------:R-:W-:Y:S02]  /*2530*/  @P2 PRMT R106, R129, 0x7610, R106 ;  /* 0x00007610816a2816 */ /* 0x000fe4000000006a */
[----:B------:R-:W-:Y:S01]  /*2540*/  @P2 F2FP.F16.F32.PACK_AB R155, RZ, R155 ;  /* 0x0000009bff9b223e */ /* 0x000fe200000000ff */
[----:B----4-:R-:W-:-:S03]  /*2550*/  @P2 FMUL.FTZ R157, R157, R158 ;  /* 0x0000009e9d9d2220 */ /* 0x010fc60000410000 */
        /* <DEDUP_REMOVED lines=12> */
.L_x_6895:
[----:B------:R-:W-:Y:S01]  /*2620*/  ISETP.GT.AND P1, PT, R132, RZ, PT ;  /* 0x000000ff8400720c */ /* 0x000fe20003f24270 */
[--C-:B------:R-:W-:Y:S01]  /*2630*/  @P3 FFMA.FTZ R109, R3, R133, R154.reuse ;  /* 0x00000085036d3223 */ /* 0x100fe2000001009a */
[----:B------:R-:W-:Y:S01]  /*2640*/  HADD2.F32 R165, -RZ, R28.H0_H0 ;  /* 0x2000001cffa57230 */ /* 0x000fe20000004100 */
[----:B------:R-:W1:Y:S01]  /*2650*/  @P2 LDC R158, c[0x0][0x40c] ;  /* 0x00010300ff9e2b82 */ /* 0x000e620000000800 */
[----:B------:R-:W-:Y:S02]  /*2660*/  HADD2.F32 R163, -RZ, R29.H0_H0 ;  /* 0x2000001dffa37230 */ /* 0x000fe40000004100 */
[----:B------:R-:W-:Y:S01]  /*2670*/  @P3 FADD.FTZ R109, R14, -R109 ;  /* 0x8000006d0e6d3221 */ /* 0x000fe20000010000 */
[--C-:B------:R-:W-:Y:S02]  /*2680*/  HADD2.F32 R161, -RZ, R30.reuse.H0_H0 ;  /* 0x2000001effa17230 */ /* 0x100fe40000004100 */
[----:B------:R-:W-:Y:S02]  /*2690*/  HADD2.F32 R159, -RZ, R30.H1_H1 ;  /* 0x3000001eff9f7230 */ /* 0x000fe40000004100 */
[----:B------:R-:W-:Y:S01]  /*26a0*/  @P3 FFMA.FTZ R165, R152, R109, R165 ;  /* 0x0000006d98a53223 */ /* 0x000fe200000100a5 */
[----:B------:R-:W-:Y:S01]  /*26b0*/  HADD2.F32 R157, -RZ, R31.H1_H1 ;  /* 0x3000001fff9d7230 */ /* 0x000fe20000004100 */
[----:B------:R-:W2:Y:S01]  /*26c0*/  @P2 LDC R156, c[0x0][0x40c] ;  /* 0x00010300ff9c2b82 */ /* 0x000ea20000000800 */
[-CC-:B------:R-:W-:Y:S01]  /*26d0*/  @P1 FFMA.FTZ R108, R6, R133.reuse, R154.reuse ;  /* 0x00000085066c1223 */ /* 0x180fe2000001009a */
[-CC-:B------:R-:W-:Y:S01]  /*26e0*/  @P1 FFMA.FTZ R109, R5, R133.reuse, R154.reuse ;  /* 0x00000085056d1223 */ /* 0x180fe2000001009a */
[-CC-:B------:R-:W-:Y:S01]  /*26f0*/  @P1 FFMA.FTZ R110, R8, R133.reuse, R154.reuse ;  /* 0x00000085086e1223 */ /* 0x180fe2000001009a */
[----:B------:R-:W-:Y:S01]  /*2700*/  @P1 FFMA.FTZ R164, R12, R133, R154 ;  /* 0x000000850ca41223 */ /* 0x000fe2000001009a */
[----:B------:R-:W-:Y:S01]  /*2710*/  @P1 FADD.FTZ R111, R11, -R108 ;  /* 0x8000006c0b6f1221 */ /* 0x000fe20000010000 */
[----:B------:R-:W-:-:S02]  /*2720*/  HADD2.F32 R108, -RZ, R28.H1_H1 ;  /* 0x3000001cff6c7230 */ /* 0x000fc40000004100 */
[----:B------:R-:W3:Y:S01]  /*2730*/  @P2 LDC R130, c[0x0][0x40c] ;  /* 0x00010300ff822b82 */ /* 0x000ee20000000800 */
[----:B------:R-:W-:Y:S01]  /*2740*/  @P1 FADD.FTZ R109, R16, -R109 ;  /* 0x8000006d106d1221 */ /* 0x000fe20000010000 */
[----:B------:R-:W-:Y:S01]  /*2750*/  @P1 FADD.FTZ R110, R13, -R110 ;  /* 0x8000006e0d6e1221 */ /* 0x000fe20000010000 */
[----:B------:R-:W-:Y:S01]  /*2760*/  @P1 FADD.FTZ R164, R17, -R164 ;  /* 0x800000a411a41221 */ /* 0x000fe20000010000 */
[C---:B------:R-:W-:Y:S01]  /*2770*/  @P1 FFMA.FTZ R108, R152.reuse, R111, R108 ;  /* 0x0000006f986c1223 */ /* 0x040fe2000001006c */
[--C-:B------:R-:W-:Y:S01]  /*2780*/  @P1 FFMA.FTZ R111, R7, R133, R154.reuse ;  /* 0x00000085076f1223 */ /* 0x100fe2000001009a */
[----:B------:R-:W-:Y:S01]  /*2790*/  @P1 FFMA.FTZ R163, R152, R109, R163 ;  /* 0x0000006d98a31223 */ /* 0x000fe200000100a3 */
[----:B------:R-:W-:Y:S01]  /*27a0*/  HADD2.F32 R109, -RZ, R29.H1_H1 ;  /* 0x3000001dff6d7230 */ /* 0x000fe20000004100 */
[----:B------:R-:W4:Y:S01]  /*27b0*/  @P2 LDC R128, c[0x0][0x40c] ;  /* 0x00010300ff802b82 */ /* 0x000f220000000800 */
[----:B------:R-:W-:Y:S01]  /*27c0*/  @P1 FADD.FTZ R111, R18, -R111 ;  /* 0x8000006f126f1221 */ /* 0x000fe20000010000 */
[----:B-1----:R-:W-:Y:S01]  /*27d0*/  @P2 FMUL.FTZ R158, R163, R158 ;  /* 0x0000009ea39e2220 */ /* 0x002fe20000410000 */
[C---:B------:R-:W-:Y:S01]  /*27e0*/  @P1 FFMA.FTZ R157, R152.reuse, R164, R157 ;  /* 0x000000a4989d1223 */ /* 0x040fe2000001009d */
[C---:B------:R-:W-:Y:S01]  /*27f0*/  @P1 FFMA.FTZ R109, R152.reuse, R110, R109 ;  /* 0x0000006e986d1223 */ /* 0x040fe2000001006d */
[----:B------:R-:W-:Y:S01]  /*2800*/  @P1 FFMA.FTZ R161, R152, R111, R161 ;  /* 0x0000006f98a11223 */ /* 0x000fe200000100a1 */
[-CC-:B------:R-:W-:Y:S01]  /*2810*/  @P1 FFMA.FTZ R111, R9, R133.reuse, R154.reuse ;  /* 0x00000085096f1223 */ /* 0x180fe2000001009a */
[----:B------:R-:W-:Y:S01]  /*2820*/  @P1 FFMA.FTZ R110, R10, R133, R154 ;  /* 0x000000850a6e1223 */ /* 0x000fe2000001009a */
[----:B------:R-:W1:Y:S02]  /*2830*/  @P2 LDC R129, c[0x0][0x40c] ;  /* 0x00010300ff812b82 */ /* 0x000e640000000800 */
[----:B------:R-:W-:Y:S01]  /*2840*/  @P1 FADD.FTZ R131, R112, -R111 ;  /* 0x8000006f70831221 */ /* 0x000fe20000010000 */
[----:B------:R-:W-:-:S02]  /*2850*/  HADD2.F32 R111, -RZ, R31.H0_H0 ;  /* 0x2000001fff6f7230 */ /* 0x000fc40000004100 */
[----:B------:R-:W-:-:S03]  /*2860*/  @P1 FADD.FTZ R110, R15, -R110 ;  /* 0x8000006e0f6e1221 */ /* 0x000fc60000010000 */
[C---:B------:R-:W-:Y:S01]  /*2870*/  @P1 FFMA.FTZ R111, R152.reuse, R131, R111 ;  /* 0x00000083986f1223 */ /* 0x040fe2000001006f */
[----:B--2---:R-:W-:Y:S01]  /*2880*/  @P2 FMUL.FTZ R131, R109, R156 ;  /* 0x0000009c6d832220 */ /* 0x004fe20000410000 */
[----:B---3--:R-:W-:Y:S01]  /*2890*/  @P2 FMUL.FTZ R153, R161, R130 ;  /* 0x00000082a1992220 */ /* 0x008fe20000410000 */
[----:B------:R-:W2:Y:S01]  /*28a0*/  @P2 LDC R156, c[0x0][0x40c] ;  /* 0x00010300ff9c2b82 */ /* 0x000ea20000000800 */
[----:B------:R-:W-:Y:S01]  /*28b0*/  @P1 FFMA.FTZ R159, R152, R110, R159 ;  /* 0x0000006e989f1223 */ /* 0x000fe2000001009f */
[----:B------:R-:W-:Y:S02]  /*28c0*/  @P2 F2FP.F16.F32.PACK_AB R130, RZ, R158 ;  /* 0x0000009eff82223e */ /* 0x000fe400000000ff */
[----:B------:R-:W-:Y:S01]  /*28d0*/  @P2 F2FP.F16.F32.PACK_AB R153, RZ, R153 ;  /* 0x00000099ff99223e */ /* 0x000fe200000000ff */
[----:B----4-:R-:W-:Y:S01]  /*28e0*/  @P2 FMUL.FTZ R128, R165, R128 ;  /* 0x00000080a5802220 */ /* 0x010fe20000410000 */
[----:B------:R-:W-:Y:S02]  /*28f0*/  @P2 F2FP.F16.F32.PACK_AB R131, RZ, R131 ;  /* 0x00000083ff83223e */ /* 0x000fe400000000ff */
[----:B------:R-:W3:Y:S01]  /*2900*/  @P2 LDC R110, c[0x0][0x40c] ;  /* 0x00010300ff6e2b82 */ /* 0x000ee20000000800 */
[----:B------:R-:W-:-:S02]  /*2910*/  @P2 PRMT R105, R130, 0x7610, R105 ;  /* 0x0000761082692816 */ /* 0x000fc40000000069 */
[----:B------:R-:W-:Y:S01]  /*2920*/  @P2 F2FP.F16.F32.PACK_AB R128, RZ, R128 ;  /* 0x00000080ff80223e */ /* 0x000fe200000000ff */
[----:B-1----:R-:W-:Y:S01]  /*2930*/  @P2 FMUL.FTZ R129, R108, R129 ;  /* 0x000000816c812220 */ /* 0x002fe20000410000 */
[----:B------:R-:W-:-:S03]  /*2940*/  @P2 PRMT R106, R153, 0x7610, R106 ;  /* 0x00007610996a2816 */ /* 0x000fc6000000006a */
[----:B------:R-:W1:Y:S01]  /*2950*/  @P2 LDC R158, c[0x0][0x40c] ;  /* 0x00010300ff9e2b82 */ /* 0x000e620000000800 */
[----:B------:R-:W-:Y:S02]  /*2960*/  @P2 PRMT R104, R128, 0x7610, R104 ;  /* 0x0000761080682816 */ /* 0x000fe40000000068 */
[----:B------:R-:W-:Y:S02]  /*2970*/  @P2 F2FP.F16.F32.PACK_AB R129, RZ, R129 ;  /* 0x00000081ff81223e */ /* 0x000fe400000000ff */
[----:B------:R-:W-:Y:S02]  /*2980*/  F2FP.F16.F32.PACK_AB R108, R108, R165 ;  /* 0x000000a56c6c723e */ /* 0x000fe400000000ff */
[----:B------:R-:W-:Y:S01]  /*2990*/  F2FP.F16.F32.PACK_AB R109, R109, R163 ;  /* 0x000000a36d6d723e */ /* 0x000fe200000000ff */
[----:B--2---:R-:W-:Y:S01]  /*29a0*/  @P2 FMUL.FTZ R156, R111, R156 ;  /* 0x0000009c6f9c2220 */ /* 0x004fe20000410000 */
[----:B------:R-:W-:Y:S02]  /*29b0*/  F2FP.F16.F32.PACK_AB R111, R157, R111 ;  /* 0x0000006f9d6f723e */ /* 0x000fe400000000ff */
[----:B------:R-:W-:-:S02]  /*29c0*/  @P2 PRMT R104, R104, 0x5410, R129 ;  /* 0x0000541068682816 */ /* 0x000fc40000000081 */
[----:B------:R-:W-:Y:S02]  /*29d0*/  @P2 F2FP.F16.F32.PACK_AB R156, RZ, R156 ;  /* 0x0000009cff9c223e */ /* 0x000fe400000000ff */
[----:B------:R-:W-:Y:S01]  /*29e0*/  @P2 PRMT R105, R105, 0x5410, R131 ;  /* 0x0000541069692816 */ /* 0x000fe20000000083 */
[C---:B---3--:R-:W-:Y:S01]  /*29f0*/  @P2 FMUL.FTZ R155, R159.reuse, R110 ;  /* 0x0000006e9f9b2220 */ /* 0x048fe20000410000 */
[----:B------:R-:W-:Y:S02]  /*2a00*/  @P2 PRMT R107, R156, 0x7610, R107 ;  /* 0x000076109c6b2816 */ /* 0x000fe4000000006b */
[----:B------:R-:W-:Y:S02]  /*2a10*/  F2FP.F16.F32.PACK_AB R110, R159, R161 ;  /* 0x000000a19f6e723e */ /* 0x000fe400000000ff */
[----:B------:R-:W-:Y:S01]  /*2a20*/  @P2 F2FP.F16.F32.PACK_AB R155, RZ, R155 ;  /* 0x0000009bff9b223e */ /* 0x000fe200000000ff */
[----:B-1----:R-:W-:-:S03]  /*2a30*/  @P2 FMUL.FTZ R158, R157, R158 ;  /* 0x0000009e9d9e2220 */ /* 0x002fc60000410000 */
[----:B------:R-:W-:Y:S02]  /*2a40*/  @P2 PRMT R106, R106, 0x5410, R155 ;  /* 0x000054106a6a2816 */ /* 0x000fe4000000009b */
[----:B------:R-:W-:-:S04]  /*2a50*/  @P2 F2FP.F16.F32.PACK_AB R158, RZ, R158 ;  /* 0x0000009eff9e223e */ /* 0x000fc800000000ff */
[----:B------:R-:W-:-:S07]  /*2a60*/  @P2 PRMT R107, R107, 0x5410, R158 ;  /* 0x000054106b6b2816 */ /* 0x000fce000000009e */
.L_x_6894:
[----:B------:R-:W-:Y:S05]  /*2a70*/  BSYNC.RECONVERGENT B1 ;  /* 0x0000000000017941 */ /* 0x000fea0003800200 */
.L_x_6891:
        /* <DEDUP_REMOVED lines=12> */
[----:B-1----:R-:W-:Y:S01]  /*2b40*/  HADD2.F32 R109, -RZ, R24.H0_H0 ;  /* 0x20000018ff6d7230 */ /* 0x002fe20000004100 */
[----:B------:R-:W1:Y:S01]  /*2b50*/  @P2 LDC R158, c[0x0][0x40c] ;  /* 0x00010300ff9e2b82 */ /* 0x000e620000000800 */
[--C-:B------:R-:W-:Y:S02]  /*2b60*/  HADD2.F32 R159, -RZ, R25.reuse.H0_H0 ;  /* 0x20000019ff9f7230 */ /* 0x100fe40000004100 */
[----:B------:R-:W-:Y:S02]  /*2b70*/  HADD2.F32 R155, -RZ, R25.H1_H1 ;  /* 0x30000019ff9b7230 */ /* 0x000fe40000004100 */
[--C-:B------:R-:W-:Y:S02]  /*2b80*/  HADD2.F32 R157, -RZ, R26.reuse.H0_H0 ;  /* 0x2000001aff9d7230 */ /* 0x100fe40000004100 */
[----:B------:R-:W-:Y:S01]  /*2b90*/  HADD2.F32 R153, -RZ, R26.H1_H1 ;  /* 0x3000001aff997230 */ /* 0x000fe20000004100 */
[----:B------:R-:W2:Y:S01]  /*2ba0*/  @P2 LDC R161, c[0x0][0x40c] ;  /* 0x00010300ffa12b82 */ /* 0x000ea20000000800 */
[----:B------:R-:W-:-:S02]  /*2bb0*/  HADD2.F32 R131, -RZ, R27.H0_H0 ;  /* 0x2000001bff837230 */ /* 0x000fc40000004100 */
[-CC-:B------:R-:W-:Y:S01]  /*2bc0*/  @P3 FFMA.FTZ R111, R19, R133.reuse, R154.reuse ;  /* 0x00000085136f3223 */ /* 0x180fe2000001009a */
[-CC-:B------:R-:W-:Y:S01]  /*2bd0*/  @P3 FFMA.FTZ R110, R114, R133.reuse, R154.reuse ;  /* 0x00000085726e3223 */ /* 0x180fe2000001009a */
[-C--:B------:R-:W-:Y:S01]  /*2be0*/  @P3 FFMA.FTZ R128, R120, R133.reuse, R154 ;  /* 0x0000008578803223 */ /* 0x080fe2000001009a */
[----:B------:R-:W-:Y:S02]  /*2bf0*/  HADD2.F32 R108, -RZ, R24.H1_H1 ;  /* 0x30000018ff6c7230 */ /* 0x000fe40000004100 */
[----:B------:R-:W-:Y:S01]  /*2c00*/  @P3 FADD.FTZ R111, R122, -R111 ;  /* 0x8000006f7a6f3221 */ /* 0x000fe20000010000 */
[----:B------:R-:W-:Y:S01]  /*2c10*/  @P3 FADD.FTZ R129, R119, -R110 ;  /* 0x8000006e77813221 */ /* 0x000fe20000010000 */
[--C-:B------:R-:W-:Y:S01]  /*2c20*/  @P3 FFMA.FTZ R110, R116, R133, R154.reuse ;  /* 0x00000085746e3223 */ /* 0x100fe2000001009a */
[----:B------:R-:W3:Y:S01]  /*2c30*/  @P2 LDC R130, c[0x0][0x40c] ;  /* 0x00010300ff822b82 */ /* 0x000ee20000000800 */
[C---:B------:R-:W-:Y:S01]  /*2c40*/  @P3 FFMA.FTZ R109, R152.reuse, R111, R109 ;  /* 0x0000006f986d3223 */ /* 0x040fe2000001006d */
[----:B------:R-:W-:Y:S01]  /*2c50*/  @P3 FFMA.FTZ R111, R113, R133, R154 ;  /* 0x00000085716f3223 */ /* 0x000fe2000001009a */
[----:B------:R-:W-:Y:S01]  /*2c60*/  @P3 FADD.FTZ R110, R121, -R110 ;  /* 0x8000006e796e3221 */ /* 0x000fe20000010000 */
[----:B------:R-:W-:Y:S01]  /*2c70*/  @P3 FADD.FTZ R156, R125, -R128 ;  /* 0x800000807d9c3221 */ /* 0x000fe20000010000 */
[----:B------:R-:W-:Y:S01]  /*2c80*/  @P3 FFMA.FTZ R108, R152, R129, R108 ;  /* 0x00000081986c3223 */ /* 0x000fe2000001006c */
[----:B------:R-:W-:Y:S01]  /*2c90*/  @P3 FADD.FTZ R111, R124, -R111 ;  /* 0x8000006f7c6f3221 */ /* 0x000fe20000010000 */
[----:B------:R-:W-:Y:S01]  /*2ca0*/  @P3 FFMA.FTZ R155, R152, R110, R155 ;  /* 0x0000006e989b3223 */ /* 0x000fe2000001009b */
[--C-:B------:R-:W-:Y:S01]  /*2cb0*/  @P3 FFMA.FTZ R110, R118, R133, R154.reuse ;  /* 0x00000085766e3223 */ /* 0x100fe2000001009a */
[----:B------:R-:W4:Y:S01]  /*2cc0*/  @P2 LDC R160, c[0x0][0x40c] ;  /* 0x00010300ffa02b82 */ /* 0x000f220000000800 */
[----:B------:R-:W-:Y:S01]  /*2cd0*/  @P3 FFMA.FTZ R159, R152, R111, R159 ;  /* 0x0000006f989f3223 */ /* 0x000fe2000001009f */
[----:B------:R-:W-:Y:S01]  /*2ce0*/  @P3 FFMA.FTZ R111, R115, R133, R154 ;  /* 0x00000085736f3223 */ /* 0x000fe2000001009a */
[----:B------:R-:W-:Y:S01]  /*2cf0*/  @P3 FADD.FTZ R110, R123, -R110 ;  /* 0x8000006e7b6e3221 */ /* 0x000fe20000010000 */
[----:B------:R-:W-:-:S02]  /*2d00*/  HADD2.F32 R129, -RZ, R27.H1_H1 ;  /* 0x3000001bff817230 */ /* 0x000fc40000004100 */
[----:B------:R-:W-:Y:S01]  /*2d10*/  @P3 FADD.FTZ R111, R126, -R111 ;  /* 0x8000006f7e6f3221 */ /* 0x000fe20000010000 */
[C---:B------:R-:W-:Y:S01]  /*2d20*/  @P3 FFMA.FTZ R153, R152.reuse, R110, R153 ;  /* 0x0000006e98993223 */ /* 0x040fe20000010099 */
[----:B------:R-:W5:Y:S01]  /*2d30*/  @P2 LDC R128, c[0x0][0x40c] ;  /* 0x00010300ff802b82 */ /* 0x000f620000000800 */
[C---:B------:R-:W-:Y:S01]  /*2d40*/  @P3 FFMA.FTZ R129, R152.reuse, R156, R129 ;  /* 0x0000009c98813223 */ /* 0x040fe20000010081 */
[----:B------:R-:W-:Y:S01]  /*2d50*/  @P3 FFMA.FTZ R157, R152, R111, R157 ;  /* 0x0000006f989d3223 */ /* 0x000fe2000001009d */
[----:B------:R-:W-:Y:S01]  /*2d60*/  @P3 FFMA.FTZ R111, R117, R133, R154 ;  /* 0x00000085756f3223 */ /* 0x000fe2000001009a */
[----:B-1----:R-:W-:Y:S01]  /*2d70*/  @P2 FMUL.FTZ R156, R109, R158 ;  /* 0x0000009e6d9c2220 */ /* 0x002fe20000410000 */
[C---:B--2---:R-:W-:Y:S01]  /*2d80*/  @P2 FMUL.FTZ R158, R108.reuse, R161 ;  /* 0x000000a16c9e2220 */ /* 0x044fe20000410000 */
[----:B------:R-:W-:Y:S01]  /*2d90*/  F2FP.F16.F32.PACK_AB R108, R108, R109 ;  /* 0x0000006d6c6c723e */ /* 0x000fe200000000ff */
[----:B------:R-:W-:Y:S01]  /*2da0*/  @P3 FADD.FTZ R111, R134, -R111 ;  /* 0x8000006f866f3221 */ /* 0x000fe20000010000 */
[----:B------:R-:W1:Y:S01]  /*2db0*/  @P2 LDC R110, c[0x0][0x40c] ;  /* 0x00010300ff6e2b82 */ /* 0x000e620000000800 */
[C---:B---3--:R-:W-:Y:S01]  /*2dc0*/  @P2 FMUL.FTZ R161, R155.reuse, R130 ;  /* 0x000000829ba12220 */ /* 0x048fe20000410000 */
[----:B------:R-:W-:Y:S01]  /*2dd0*/  F2FP.F16.F32.PACK_AB R109, R155, R159 ;  /* 0x0000009f9b6d723e */ /* 0x000fe200000000ff */
[----:B------:R-:W-:Y:S01]  /*2de0*/  @P3 FFMA.FTZ R131, R152, R111, R131 ;  /* 0x0000006f98833223 */ /* 0x000fe20000010083 */
[----:B------:R-:W-:-:S02]  /*2df0*/  @P2 F2FP.F16.F32.PACK_AB R130, RZ, R156 ;  /* 0x0000009cff82223e */ /* 0x000fc400000000ff */
[----:B------:R-:W-:Y:S02]  /*2e00*/  @P2 F2FP.F16.F32.PACK_AB R156, RZ, R158 ;  /* 0x0000009eff9c223e */ /* 0x000fe400000000ff */
[----:B------:R-:W2:Y:S01]  /*2e10*/  @P2 LDC R111, c[0x0][0x40c] ;  /* 0x00010300ff6f2b82 */ /* 0x000ea20000000800 */
[----:B----4-:R-:W-:Y:S01]  /*2e20*/  @P2 FMUL.FTZ R160, R159, R160 ;  /* 0x000000a09fa02220 */ /* 0x010fe20000410000 */
[----:B------:R-:W-:-:S04]  /*2e30*/  @P2 PRMT R104, R130, 0x7610, R104 ;  /* 0x0000761082682816 */ /* 0x000fc80000000068 */
[----:B------:R-:W-:Y:S01]  /*2e40*/  @P2 F2FP.F16.F32.PACK_AB R158, RZ, R160 ;  /* 0x000000a0ff9e223e */ /* 0x000fe200000000ff */
[----:B-----5:R-:W-:Y:S01]  /*2e50*/  @P2 FMUL.FTZ R128, R131, R128 ;  /* 0x0000008083802220 */ /* 0x020fe20000410000 */
[----:B------:R-:W-:Y:S02]  /*2e60*/  @P2 F2FP.F16.F32.PACK_AB R160, RZ, R161 ;  /* 0x000000a1ffa0223e */ /* 0x000fe400000000ff */
[----:B------:R-:W-:Y:S02]  /*2e70*/  @P2 PRMT R105, R158, 0x7610, R105 ;  /* 0x000076109e692816 */ /* 0x000fe40000000069 */
[----:B------:R-:W-:Y:S02]  /*2e80*/  @P2 F2FP.F16.F32.PACK_AB R128, RZ, R128 ;  /* 0x00000080ff80223e */ /* 0x000fe400000000ff */
[----:B------:R-:W-:Y:S01]  /*2e90*/  @P2 PRMT R104, R104, 0x5410, R156 ;  /* 0x0000541068682816 */ /* 0x000fe2000000009c */
[----:B-1----:R-:W-:Y:S01]  /*2ea0*/  @P2 FMUL.FTZ R155, R157, R110 ;  /* 0x0000006e9d9b2220 */ /* 0x002fe20000410000 */
[----:B------:R-:W-:-:S02]  /*2eb0*/  F2FP.F16.F32.PACK_AB R110, R153, R157 ;  /* 0x0000009d996e723e */ /* 0x000fc400000000ff */
[----:B------:R-:W-:Y:S02]  /*2ec0*/  @P2 PRMT R105, R105, 0x5410, R160 ;  /* 0x0000541069692816 */ /* 0x000fe400000000a0 */
[----:B------:R-:W-:Y:S02]  /*2ed0*/  @P2 F2FP.F16.F32.PACK_AB R155, RZ, R155 ;  /* 0x0000009bff9b223e */ /* 0x000fe400000000ff */
[----:B------:R-:W-:Y:S01]  /*2ee0*/  @P2 PRMT R107, R128, 0x7610, R107 ;  /* 0x00007610806b2816 */ /* 0x000fe2000000006b */
[----:B--2---:R-:W-:Y:S01]  /*2ef0*/  @P2 FMUL.FTZ R111, R153, R111 ;  /* 0x0000006f996f2220 */ /* 0x004fe20000410000 */
[----:B------:R-:W-:-:S04]  /*2f00*/  @P2 PRMT R106, R155, 0x7610, R106 ;  /* 0x000076109b6a2816 */ /* 0x000fc8000000006a */
[----:B------:R-:W-:-:S04]  /*2f10*/  @P2 F2FP.F16.F32.PACK_AB R111, RZ, R111 ;  /* 0x0000006fff6f223e */ /* 0x000fc800000000ff */
[----:B------:R-:W-:Y:S02]  /*2f20*/  @P2 PRMT R106, R106, 0x5410, R111 ;  /* 0x000054106a6a2816 */ /* 0x000fe4000000006f */
[----:B------:R-:W-:Y:S01]  /*2f30*/  F2FP.F16.F32.PACK_AB R111, R129, R131 ;  /* 0x00000083816f723e */ /* 0x000fe200000000ff */
[----:B------:R-:W-:Y:S06]  /*2f40*/  @!P2 BRA `(.L_x_6899) ;  /* 0x0000000c0054a947 */ /* 0x000fec0003800000 */
[----:B------:R-:W-:-:S05]  /*2f50*/  FMUL.FTZ R129, R129, UR13 ;  /* 0x0000000d81817c20 */ /* 0x000fca0008410000 */
[----:B------:R-:W-:-:S04]  /*2f60*/  F2FP.F16.F32.PACK_AB R129, RZ, R129 ;  /* 0x00000081ff81723e */ /* 0x000fc800000000ff */
[----:B------:R-:W-:Y:S01]  /*2f70*/  PRMT R107, R107, 0x5410, R129 ;  /* 0x000054106b6b7816 */ /* 0x000fe20000000081 */
[----:B------:R-:W-:Y:S06]  /*2f80*/  BRA `(.L_x_6899) ;  /* 0x0000000c00447947 */ /* 0x000fec0003800000 */
.L_x_6898:
[----:B------:R-:W-:Y:S01]  /*2f90*/  ISETP.GT.AND P3, PT, R132, RZ, PT ;  /* 0x000000ff8400720c */ /* 0x000fe20003f64270 */
[--C-:B------:R-:W-:Y:S01]  /*2fa0*/  HADD2.F32 R159, -RZ, R24.reuse.H1_H1 ;  /* 0x30000018ff9f7230 */ /* 0x100fe20000004100 */
[----:B-1----:R-:W1:Y:S01]  /*2fb0*/  @P2 LDC R130, c[0x0][0x40c] ;  /* 0x00010300ff822b82 */ /* 0x002e620000000800 */
[--C-:B------:R-:W-:Y:S02]  /*2fc0*/  HADD2.F32 R155, -RZ, R25.reuse.H1_H1 ;  /* 0x30000019ff9b7230 */ /* 0x100fe40000004100 */
[----:B------:R-:W-:Y:S02]  /*2fd0*/  HADD2.F32 R157, -RZ, R24.H0_H0 ;  /* 0x20000018ff9d7230 */ /* 0x000fe40000004100 */
[----:B------:R-:W-:Y:S02]  /*2fe0*/  HADD2.F32 R131, -RZ, R25.H0_H0 ;  /* 0x20000019ff837230 */ /* 0x000fe40000004100 */
[----:B------:R-:W-:Y:S01]  /*2ff0*/  HADD2.F32 R153, -RZ, R26.H0_H0 ;  /* 0x2000001aff997230 */ /* 0x000fe20000004100 */
[----:B------:R-:W2:Y:S03]  /*3000*/  @P2 LDC R158, c[0x0][0x40c] ;  /* 0x00010300ff9e2b82 */ /* 0x000ea60000000800 */
[-CC-:B------:R-:W-:Y:S01]  /*3010*/  @P3 FFMA.FTZ R128, R114, R133.reuse, R154.reuse ;  /* 0x0000008572803223 */ /* 0x180fe2000001009a */
[-CC-:B------:R-:W-:Y:S01]  /*3020*/  @P3 FFMA.FTZ R129, R19, R133.reuse, R154.reuse ;  /* 0x0000008513813223 */ /* 0x180fe2000001009a */
[----:B------:R-:W-:-:S02]  /*3030*/  @P3 FFMA.FTZ R156, R118, R133, R154 ;  /* 0x00000085769c3223 */ /* 0x000fc4000001009a */
[----:B------:R-:W-:Y:S01]  /*3040*/  @P3 FADD.FTZ R128, R119, -R128 ;  /* 0x8000008077803221 */ /* 0x000fe20000010000 */
[----:B------:R-:W-:Y:S01]  /*3050*/  @P3 FADD.FTZ R129, R122, -R129 ;  /* 0x800000817a813221 */ /* 0x000fe20000010000 */
[----:B------:R-:W-:Y:S01]  /*3060*/  @P3 FADD.FTZ R156, R123, -R156 ;  /* 0x8000009c7b9c3221 */ /* 0x000fe20000010000 */
[----:B------:R-:W3:Y:S01]  /*3070*/  @P2 LDC R160, c[0x0][0x40c] ;  /* 0x00010300ffa02b82 */ /* 0x000ee20000000800 */
[----:B------:R-:W-:Y:S01]  /*3080*/  @P3 FFMA.FTZ R159, R152, R128, R159 ;  /* 0x00000080989f3223 */ /* 0x000fe2000001009f */
[--C-:B------:R-:W-:Y:S01]  /*3090*/  @P3 FFMA.FTZ R128, R116, R133, R154.reuse ;  /* 0x0000008574803223 */ /* 0x100fe2000001009a */
[----:B------:R-:W-:Y:S01]  /*30a0*/  @P3 FFMA.FTZ R157, R152, R129, R157 ;  /* 0x00000081989d3223 */ /* 0x000fe2000001009d */
[----:B------:R-:W-:Y:S02]  /*30b0*/  @P3 FFMA.FTZ R129, R113, R133, R154 ;  /* 0x0000008571813223 */ /* 0x000fe4000001009a */
[----:B------:R-:W-:Y:S01]  /*30c0*/  @P3 FADD.FTZ R128, R121, -R128 ;  /* 0x8000008079803221 */ /* 0x000fe20000010000 */
[----:B-1----:R-:W-:Y:S01]  /*30d0*/  @P2 FMUL.FTZ R159, R159, R130 ;  /* 0x000000829f9f2220 */ /* 0x002fe20000410000 */
[----:B------:R-:W-:Y:S01]  /*30e0*/  @P3 FADD.FTZ R129, R124, -R129 ;  /* 0x800000817c813221 */ /* 0x000fe20000010000 */
[----:B------:R-:W1:Y:S01]  /*30f0*/  @P2 LDC R162, c[0x0][0x40c] ;  /* 0x00010300ffa22b82 */ /* 0x000e620000000800 */
[----:B------:R-:W-:-:S02]  /*3100*/  @P3 FFMA.FTZ R155, R152, R128, R155 ;  /* 0x00000080989b3223 */ /* 0x000fc4000001009b */
[----:B------:R-:W-:Y:S01]  /*3110*/  @P3 FFMA.FTZ R131, R152, R129, R131 ;  /* 0x0000008198833223 */ /* 0x000fe20000010083 */
[----:B------:R-:W-:Y:S01]  /*3120*/  @P3 FFMA.FTZ R129, R115, R133, R154 ;  /* 0x0000008573813223 */ /* 0x000fe2000001009a */
[----:B------:R-:W-:-:S03]  /*3130*/  @P2 F2FP.F16.F32.PACK_AB R159, RZ, R159 ;  /* 0x0000009fff9f223e */ /* 0x000fc600000000ff */
[----:B------:R-:W4:Y:S01]  /*3140*/  @P2 LDC R128, c[0x0][0x40c] ;  /* 0x00010300ff802b82 */ /* 0x000f220000000800 */
[----:B------:R-:W-:-:S04]  /*3150*/  @P3 FADD.FTZ R129, R126, -R129 ;  /* 0x800000817e813221 */ /* 0x000fc80000010000 */
[----:B------:R-:W-:Y:S01]  /*3160*/  @P3 FFMA.FTZ R153, R152, R129, R153 ;  /* 0x0000008198993223 */ /* 0x000fe20000010099 */
[----:B------:R-:W-:-:S03]  /*3170*/  HADD2.F32 R129, -RZ, R26.H1_H1 ;  /* 0x3000001aff817230 */ /* 0x000fc60000004100 */
[----:B--2---:R-:W-:Y:S02]  /*3180*/  @P2 FMUL.FTZ R153, R153, R158 ;  /* 0x0000009e99992220 */ /* 0x004fe40000410000 */
[----:B------:R-:W-:Y:S02]  /*3190*/  @P3 FFMA.FTZ R129, R152, R156, R129 ;  /* 0x0000009c98813223 */ /* 0x000fe40000010081 */
[----:B------:R-:W2:Y:S01]  /*31a0*/  @P2 LDC R156, c[0x0][0x40c] ;  /* 0x00010300ff9c2b82 */ /* 0x000ea20000000800 */
[----:B------:R-:W-:Y:S01]  /*31b0*/  @P2 F2FP.F16.F32.PACK_AB R153, RZ, R153 ;  /* 0x00000099ff99223e */ /* 0x000fe200000000ff */
[----:B---3--:R-:W-:-:S03]  /*31c0*/  @P2 FMUL.FTZ R129, R129, R160 ;  /* 0x000000a081812220 */ /* 0x008fc60000410000 */
[----:B------:R-:W-:Y:S02]  /*31d0*/  @P2 PRMT R106, R153, 0x7610, R106 ;  /* 0x00007610996a2816 */ /* 0x000fe4000000006a */
[----:B------:R-:W-:Y:S01]  /*31e0*/  @P2 F2FP.F16.F32.PACK_AB R129, RZ, R129 ;  /* 0x00000081ff81223e */ /* 0x000fe200000000ff */
[----:B----4-:R-:W-:Y:S01]  /*31f0*/  @P2 FMUL.FTZ R128, R157, R128 ;  /* 0x000000809d802220 */ /* 0x010fe20000410000 */
[----:B------:R-:W-:Y:S02]  /*3200*/  @P3 FFMA.FTZ R157, R117, R133, R154 ;  /* 0x00000085759d3223 */ /* 0x000fe4000001009a */
[----:B------:R-:W-:Y:S02]  /*3210*/  @P2 PRMT R106, R106, 0x5410, R129 ;  /* 0x000054106a6a2816 */ /* 0x000fe40000000081 */
[----:B------:R-:W-:Y:S01]  /*3220*/  @P3 FADD.FTZ R130, R134, -R157 ;  /* 0x8000009d86823221 */ /* 0x000fe20000010000 */
[----:B------:R-:W-:Y:S01]  /*3230*/  HADD2.F32 R157, -RZ, R27.H0_H0 ;  /* 0x2000001bff9d7230 */ /* 0x000fe20000004100 */
[----:B------:R-:W-:-:S04]  /*3240*/  @P2 F2FP.F16.F32.PACK_AB R128, RZ, R128 ;  /* 0x00000080ff80223e */ /* 0x000fc800000000ff */
[----:B------:R-:W-:Y:S01]  /*3250*/  @P3 FFMA.FTZ R157, R152, R130, R157 ;  /* 0x00000082989d3223 */ /* 0x000fe2000001009d */
[----:B------:R-:W-:Y:S01]  /*3260*/  @P2 PRMT R104, R128, 0x7610, R104 ;  /* 0x0000761080682816 */ /* 0x000fe20000000068 */
[----:B------:R-:W3:Y:S01]  /*3270*/  @P2 LDC R130, c[0x0][0x40c] ;  /* 0x00010300ff822b82 */ /* 0x000ee20000000800 */
[----:B--2---:R-:W-:Y:S01]  /*3280*/  @P2 FMUL.FTZ R155, R155, R156 ;  /* 0x0000009c9b9b2220 */ /* 0x004fe20000410000 */
[----:B-1----:R-:W-:Y:S01]  /*3290*/  @P2 FMUL.FTZ R157, R157, R162 ;  /* 0x000000a29d9d2220 */ /* 0x002fe20000410000 */
[----:B------:R-:W-:-:S03]  /*32a0*/  @P2 PRMT R104, R104, 0x5410, R159 ;  /* 0x0000541068682816 */ /* 0x000fc6000000009f */
[----:B------:R-:W-:Y:S02]  /*32b0*/  @P2 F2FP.F16.F32.PACK_AB R155, RZ, R155 ;  /* 0x0000009bff9b223e */ /* 0x000fe400000000ff */
[----:B------:R-:W-:-:S04]  /*32c0*/  @P2 F2FP.F16.F32.PACK_AB R157, RZ, R157 ;  /* 0x0000009dff9d223e */ /* 0x000fc800000000ff */
[----:B------:R-:W-:Y:S01]  /*32d0*/  @P2 PRMT R107, R157, 0x7610, R107 ;  /* 0x000076109d6b2816 */ /* 0x000fe2000000006b */
[----:B---3--:R-:W-:-:S05]  /*32e0*/  @P2 FMUL.FTZ R131, R131, R130 ;  /* 0x0000008283832220 */ /* 0x008fca0000410000 */
        /* <DEDUP_REMOVED lines=12> */
.L_x_6897:
[----:B------:R-:W-:Y:S05]  /*33b0*/  @!P1 BRA `(.L_x_6900) ;  /* 0x0000000400189947 */ /* 0x000fea0003800000 */
[----:B-1----:R-:W1:Y:S01]  /*33c0*/  @P2 LDC R110, c[0x0][0x40c] ;  /* 0x00010300ff6e2b82 */ /* 0x002e620000000800 */
        /* <DEDUP_REMOVED lines=11> */
[----:B-1----:R-:W-:-:S06]  /*3480*/  @P2 FMUL.FTZ R108, R111, R110 ;  /* 0x0000006e6f6c2220 */ /* 0x002fcc0000410000 */
[----:B------:R-:W1:Y:S01]  /*3490*/  @P2 LDC R131, c[0x0][0x40c] ;  /* 0x00010300ff832b82 */ /* 0x000e620000000800 */
[----:B------:R-:W-:Y:S02]  /*34a0*/  @P2 F2FP.F16.F32.PACK_AB R110, RZ, R108 ;  /* 0x0000006cff6e223e */ /* 0x000fe400000000ff */
[C---:B------:R-:W-:Y:S01]  /*34b0*/  F2FP.F16.F32.PACK_AB R108, R128.reuse, R111 ;  /* 0x0000006f806c723e */ /* 0x040fe200000000ff */
[----:B--2---:R-:W-:Y:S01]  /*34c0*/  @P2 FMUL.FTZ R109, R128, R129 ;  /* 0x00000081806d2220 */ /* 0x004fe20000410000 */
[----:B------:R-:W-:-:S03]  /*34d0*/  FFMA.FTZ R128, R116, R133, R154 ;  /* 0x0000008574807223 */ /* 0x000fc6000001009a */
[----:B------:R-:W2:Y:S01]  /*34e0*/  @P2 LDC R153, c[0x0][0x40c] ;  /* 0x00010300ff992b82 */ /* 0x000ea20000000800 */
[----:B------:R-:W-:Y:S01]  /*34f0*/  @P2 PRMT R104, R110, 0x7610, R104 ;  /* 0x000076106e682816 */ /* 0x000fe20000000068 */
[--C-:B------:R-:W-:Y:S01]  /*3500*/  FFMA.FTZ R110, R118, R133, R154.reuse ;  /* 0x00000085766e7223 */ /* 0x100fe2000001009a */
[----:B------:R-:W-:Y:S01]  /*3510*/  @P2 F2FP.F16.F32.PACK_AB R129, RZ, R109 ;  /* 0x0000006dff81223e */ /* 0x000fe200000000ff */
[----:B------:R-:W-:Y:S01]  /*3520*/  FFMA.FTZ R109, R113, R133, R154 ;  /* 0x00000085716d7223 */ /* 0x000fe2000001009a */
[----:B------:R-:W-:Y:S02]  /*3530*/  FADD.FTZ R111, R121, -R128 ;  /* 0x80000080796f7221 */ /* 0x000fe40000010000 */
[----:B------:R-:W-:Y:S01]  /*3540*/  @P2 PRMT R104, R104, 0x5410, R129 ;  /* 0x0000541068682816 */ /* 0x000fe20000000081 */
[----:B------:R-:W-:Y:S01]  /*3550*/  FADD.FTZ R109, R124, -R109 ;  /* 0x8000006d7c6d7221 */ /* 0x000fe20000010000 */
[----:B------:R-:W-:Y:S01]  /*3560*/  FMUL.FTZ R111, R152, R111 ;  /* 0x0000006f986f7220 */ /* 0x000fe20000410000 */
[----:B------:R-:W-:-:S02]  /*3570*/  FFMA.FTZ R129, R115, R133, R154 ;  /* 0x0000008573817223 */ /* 0x000fc4000001009a */
[----:B------:R-:W-:Y:S02]  /*3580*/  FMUL.FTZ R109, R152, R109 ;  /* 0x0000006d986d7220 */ /* 0x000fe40000410000 */
[----:B------:R-:W-:Y:S01]  /*3590*/  FSEL R130, R111, RZ, P3 ;  /* 0x000000ff6f827208 */ /* 0x000fe20001800000 */
[----:B------:R-:W-:Y:S02]  /*35a0*/  FADD.FTZ R129, R126, -R129 ;  /* 0x800000817e817221 */ /* 0x000fe40000010000 */
[----:B------:R-:W-:Y:S02]  /*35b0*/  FSEL R109, R109, RZ, P3 ;  /* 0x000000ff6d6d7208 */ /* 0x000fe40001800000 */
[----:B-1----:R-:W-:Y:S01]  /*35c0*/  @P2 FMUL.FTZ R111, R130, R131 ;  /* 0x00000083826f2220 */ /* 0x002fe20000410000 */
[----:B------:R-:W-:Y:S01]  /*35d0*/  FADD.FTZ R131, R123, -R110 ;  /* 0x8000006e7b837221 */ /* 0x000fe20000010000 */
[----:B------:R-:W-:Y:S01]  /*35e0*/  FMUL.FTZ R110, R152, R129 ;  /* 0x00000081986e7220 */ /* 0x000fe20000410000 */
[----:B---3--:R-:W-:Y:S01]  /*35f0*/  @P2 FMUL.FTZ R128, R109, R156 ;  /* 0x0000009c6d802220 */ /* 0x008fe20000410000 */
[----:B------:R-:W-:Y:S01]  /*3600*/  F2FP.F16.F32.PACK_AB R109, R130, R109 ;  /* 0x0000006d826d723e */ /* 0x000fe200000000ff */
[----:B------:R-:W-:Y:S01]  /*3610*/  FMUL.FTZ R129, R152, R131 ;  /* 0x0000008398817220 */ /* 0x000fe20000410000 */
[----:B------:R-:W1:Y:S01]  /*3620*/  @P2 LDC R130, c[0x0][0x40c] ;  /* 0x00010300ff822b82 */ /* 0x000e620000000800 */
[----:B------:R-:W-:-:S02]  /*3630*/  FSEL R110, R110, RZ, P3 ;  /* 0x000000ff6e6e7208 */ /* 0x000fc40001800000 */
[----:B------:R-:W-:Y:S02]  /*3640*/  @P2 F2FP.F16.F32.PACK_AB R128, RZ, R128 ;  /* 0x00000080ff80223e */ /* 0x000fe400000000ff */
[----:B------:R-:W-:Y:S01]  /*3650*/  FSEL R131, R129, RZ, P3 ;  /* 0x000000ff81837208 */ /* 0x000fe20001800000 */
[----:B--2---:R-:W-:Y:S01]  /*3660*/  @P2 FMUL.FTZ R129, R110, R153 ;  /* 0x000000996e812220 */ /* 0x004fe20000410000 */
[----:B------:R-:W-:Y:S01]  /*3670*/  @P2 PRMT R105, R128, 0x7610, R105 ;  /* 0x0000761080692816 */ /* 0x000fe20000000069 */
[----:B------:R-:W2:Y:S01]  /*3680*/  @P2 LDC R156, c[0x0][0x40c] ;  /* 0x00010300ff9c2b82 */ /* 0x000ea20000000800 */
[----:B------:R-:W-:Y:S02]  /*3690*/  F2FP.F16.F32.PACK_AB R110, R131, R110 ;  /* 0x0000006e836e723e */ /* 0x000fe400000000ff */
[----:B------:R-:W-:Y:S02]  /*36a0*/  @P2 F2FP.F16.F32.PACK_AB R111, RZ, R111 ;  /* 0x0000006fff6f223e */ /* 0x000fe400000000ff */
[----:B------:R-:W-:-:S02]  /*36b0*/  @P2 F2FP.F16.F32.PACK_AB R129, RZ, R129 ;  /* 0x00000081ff81223e */ /* 0x000fc400000000ff */
[----:B------:R-:W-:Y:S02]  /*36c0*/  @P2 PRMT R105, R105, 0x5410, R111 ;  /* 0x0000541069692816 */ /* 0x000fe4000000006f */
        /* <DEDUP_REMOVED lines=8> */
[----:B------:R-:W-:-:S04]  /*3750*/  FFMA.FTZ R128, R120, R133, R154 ;  /* 0x0000008578807223 */ /* 0x000fc8000001009a */
[----:B------:R-:W-:Y:S01]  /*3760*/  FADD.FTZ R153, R125, -R128 ;  /* 0x800000807d997221 */ /* 0x000fe20000010000 */
[----:B--2---:R-:W-:-:S03]  /*3770*/  @P2 FMUL.FTZ R111, R131, R156 ;  /* 0x0000009c836f2220 */ /* 0x004fc60000410000 */
[----:B------:R-:W-:Y:S02]  /*3780*/  FMUL.FTZ R128, R152, R153 ;  /* 0x0000009998807220 */ /* 0x000fe40000410000 */
[----:B------:R-:W-:-:S03]  /*3790*/  @P2 F2FP.F16.F32.PACK_AB R111, RZ, R111 ;  /* 0x0000006fff6f223e */ /* 0x000fc600000000ff */
        /* <DEDUP_REMOVED lines=8> */
.L_x_6900:
[----:B-1----:R-:W1:Y:S01]  /*3820*/  @P2 LDC R128, c[0x0][0x40c] ;  /* 0x00010300ff802b82 */ /* 0x002e620000000800 */
[-CC-:B------:R-:W-:Y:S01]  /*3830*/  FFMA.FTZ R129, R113, R133.reuse, R154.reuse ;  /* 0x0000008571817223 */ /* 0x180fe2000001009a */
[C---:B------:R-:W-:Y:S01]  /*3840*/  @P2 ISETP.GT.AND P3, PT, R132.reuse, RZ, PT ;  /* 0x000000ff8400220c */ /* 0x040fe20003f64270 */
[-CC-:B------:R-:W-:Y:S01]  /*3850*/  FFMA.FTZ R131, R115, R133.reuse, R154.reuse ;  /* 0x0000008573837223 */ /* 0x180fe2000001009a */
[----:B------:R-:W-:Y:S01]  /*3860*/  @P2 ISETP.GT.AND P4, PT, R132, RZ, PT ;  /* 0x000000ff8400220c */ /* 0x000fe20003f84270 */
[----:B------:R-:W-:Y:S01]  /*3870*/  @P2 FADD.FTZ R129, R124, -R129 ;  /* 0x800000817c812221 */ /* 0x000fe20000010000 */
[--C-:B------:R-:W-:Y:S01]  /*3880*/  FFMA.FTZ R161, R117, R133, R154.reuse ;  /* 0x0000008575a17223 */ /* 0x100fe2000001009a */
[----:B------:R-:W-:Y:S01]  /*3890*/  @P2 FADD.FTZ R131, R126, -R131 ;  /* 0x800000837e832221 */ /* 0x000fe20000010000 */
[----:B------:R-:W2:Y:S01]  /*38a0*/  @P2 LDC R156, c[0x0][0x40c] ;  /* 0x00010300ff9c2b82 */ /* 0x000ea20000000800 */
[C---:B------:R-:W-:Y:S01]  /*38b0*/  @P2 FMUL.FTZ R129, R152.reuse, R129 ;  /* 0x0000008198812220 */ /* 0x040fe20000410000 */
[--C-:B------:R-:W-:Y:S01]  /*38c0*/  FFMA.FTZ R157, R19, R133, R154.reuse ;  /* 0x00000085139d7223 */ /* 0x100fe2000001009a */
[----:B------:R-:W-:Y:S01]  /*38d0*/  @P2 FMUL.FTZ R131, R152, R131 ;  /* 0x0000008398832220 */ /* 0x000fe20000410000 */
[----:B------:R-:W-:Y:S01]  /*38e0*/  @P2 FADD.FTZ R161, R134, -R161 ;  /* 0x800000a186a12221 */ /* 0x000fe20000010000 */
[----:B------:R-:W-:Y:S01]  /*38f0*/  FFMA.FTZ R160, R120, R133, R154 ;  /* 0x0000008578a07223 */ /* 0x000fe2000001009a */
[----:B------:R-:W-:Y:S01]  /*3900*/  @P2 FSEL R129, R129, RZ, P3 ;  /* 0x000000ff81812208 */ /* 0x000fe20001800000 */
[----:B------:R-:W-:Y:S01]  /*3910*/  @P2 FADD.FTZ R157, R122, -R157 ;  /* 0x8000009d7a9d2221 */ /* 0x000fe20000010000 */
[----:B------:R-:W3:Y:S01]  /*3920*/  @P2 LDC R158, c[0x0][0x40c] ;  /* 0x00010300ff9e2b82 */ /* 0x000ee20000000800 */
[----:B------:R-:W-:Y:S01]  /*3930*/  @P2 ISETP.GT.AND P3, PT, R132, RZ, PT ;  /* 0x000000ff8400220c */ /* 0x000fe20003f64270 */
[----:B------:R-:W-:Y:S01]  /*3940*/  @P2 FADD.FTZ R163, R125, -R160 ;  /* 0x800000a07da32221 */ /* 0x000fe20000010000 */
[----:B------:R-:W-:Y:S01]  /*3950*/  @P2 FSEL R131, R131, RZ, P4 ;  /* 0x000000ff83832208 */ /* 0x000fe20002000000 */
[C---:B------:R-:W-:Y:S01]  /*3960*/  @P2 FMUL.FTZ R161, R152.reuse, R161 ;  /* 0x000000a198a12220 */ /* 0x040fe20000410000 */
[----:B------:R-:W-:Y:S01]  /*3970*/  @P2 FMUL.FTZ R157, R152, R157 ;  /* 0x0000009d989d2220 */ /* 0x000fe20000410000 */
[----:B------:R-:W-:Y:S01]  /*3980*/  @P2 ISETP.GT.AND P5, PT, R132, RZ, PT ;  /* 0x000000ff8400220c */ /* 0x000fe20003fa4270 */
[----:B------:R-:W-:Y:S01]  /*3990*/  @P2 FMUL.FTZ R163, R152, R163 ;  /* 0x000000a398a32220 */ /* 0x000fe20000410000 */
[----:B-1----:R-:W-:Y:S01]  /*39a0*/  @P2 FMUL.FTZ R129, R129, R128 ;  /* 0x0000008081812220 */ /* 0x002fe20000410000 */
[----:B------:R-:W1:Y:S01]  /*39b0*/  @P2 LDC R130, c[0x0][0x40c] ;  /* 0x00010300ff822b82 */ /* 0x000e620000000800 */
[----:B------:R-:W-:Y:S01]  /*39c0*/  FFMA.FTZ R128, R116, R133, R154 ;  /* 0x0000008574807223 */ /* 0x000fe2000001009a */
[----:B------:R-:W-:-:S02]  /*39d0*/  @P2 ISETP.GT.AND P6, PT, R132, RZ, PT ;  /* 0x000000ff8400220c */ /* 0x000fc40003fc4270 */
[----:B------:R-:W-:Y:S02]  /*39e0*/  @P2 F2FP.F16.F32.PACK_AB R129, RZ, R129 ;  /* 0x00000081ff81223e */ /* 0x000fe400000000ff */
[----:B------:R-:W-:Y:S02]  /*39f0*/  @P2 ISETP.GT.AND P4, PT, R132, RZ, PT ;  /* 0x000000ff8400220c */ /* 0x000fe40003f84270 */
[----:B------:R-:W-:Y:S01]  /*3a00*/  @P2 PRMT R105, R129, 0x7610, R105 ;  /* 0x0000761081692816 */ /* 0x000fe20000000069 */
[----:B------:R-:W-:Y:S01]  /*3a10*/  @P2 FADD.FTZ R129, R121, -R128 ;  /* 0x8000008079812221 */ /* 0x000fe20000010000 */
[----:B------:R-:W-:Y:S01]  /*3a20*/  FFMA.FTZ R128, R118, R133, R154 ;  /* 0x0000008576807223 */ /* 0x000fe2000001009a */
[----:B------:R-:W4:Y:S01]  /*3a30*/  @P2 LDC R155, c[0x0][0x40c] ;  /* 0x00010300ff9b2b82 */ /* 0x000f220000000800 */
[----:B------:R-:W-:Y:S01]  /*3a40*/  @P2 FSEL R161, R161, RZ, P5 ;  /* 0x000000ffa1a12208 */ /* 0x000fe20002800000 */
[----:B------:R-:W-:Y:S01]  /*3a50*/  @P2 FMUL.FTZ R129, R152, R129 ;  /* 0x0000008198812220 */ /* 0x000fe20000410000 */
[----:B------:R-:W-:Y:S01]  /*3a60*/  @P2 FADD.FTZ R153, R123, -R128 ;  /* 0x800000807b992221 */ /* 0x000fe20000010000 */
[----:B------:R-:W-:-:S03]  /*3a70*/  @P2 FSEL R162, R163, RZ, P6 ;  /* 0x000000ffa3a22208 */ /* 0x000fc60003000000 */
[----:B------:R-:W-:Y:S01]  /*3a80*/  @P2 FSEL R129, R129, RZ, P3 ;  /* 0x000000ff81812208 */ /* 0x000fe20001800000 */
[----:B------:R-:W-:Y:S01]  /*3a90*/  @P2 FMUL.FTZ R153, R152, R153 ;  /* 0x0000009998992220 */ /* 0x000fe20000410000 */
[----:B------:R-:W-:-:S03]  /*3aa0*/  @P2 ISETP.GT.AND P3, PT, R132, RZ, PT ;  /* 0x000000ff8400220c */ /* 0x000fc60003f64270 */
[----:B--2---:R-:W-:Y:S01]  /*3ab0*/  @P2 FMUL.FTZ R128, R129, R156 ;  /* 0x0000009c81802220 */ /* 0x004fe20000410000 */
[----:B------:R-:W-:Y:S01]  /*3ac0*/  @P2 FSEL R153, R153, RZ, P3 ;  /* 0x000000ff99992208 */ /* 0x000fe20001800000 */
[----:B---3--:R-:W-:Y:S01]  /*3ad0*/  @P2 FMUL.FTZ R129, R131, R158 ;  /* 0x0000009e83812220 */ /* 0x008fe20000410000 */
[----:B------:R-:W2:Y:S01]  /*3ae0*/  @P2 LDC R156, c[0x0][0x40c] ;  /* 0x00010300ff9c2b82 */ /* 0x000ea20000000800 */
[----:B------:R-:W-:Y:S01]  /*3af0*/  FFMA.FTZ R158, R114, R133, R154 ;  /* 0x00000085729e7223 */ /* 0x000fe2000001009a */
[----:B------:R-:W-:Y:S01]  /*3b00*/  @P2 ISETP.GT.AND P3, PT, R132, RZ, PT ;  /* 0x000000ff8400220c */ /* 0x000fe20003f64270 */
[----:B-1----:R-:W-:Y:S01]  /*3b10*/  @P2 FMUL.FTZ R130, R153, R130 ;  /* 0x0000008299822220 */ /* 0x002fe20000410000 */
[----:B------:R-:W-:Y:S01]  /*3b20*/  @P2 F2FP.F16.F32.PACK_AB R129, RZ, R129 ;  /* 0x00000081ff81223e */ /* 0x000fe200000000ff */
[----:B------:R-:W-:Y:S01]  /*3b30*/  @P2 FADD.FTZ R159, R119, -R158 ;  /* 0x8000009e779f2221 */ /* 0x000fe20000010000 */
[----:B------:R-:W-:Y:S02]  /*3b40*/  @P2 FSEL R158, R157, RZ, P3 ;  /* 0x000000ff9d9e2208 */ /* 0x000fe40001800000 */
[----:B------:R-:W1:Y:S01]  /*3b50*/  @P2 LDC R131, c[0x0][0x40c] ;  /* 0x00010300ff832b82 */ /* 0x000e620000000800 */
[----:B------:R-:W-:Y:S01]  /*3b60*/  @P2 FMUL.FTZ R159, R152, R159 ;  /* 0x0000009f989f2220 */ /* 0x000fe20000410000 */
[----:B----4-:R-:W-:Y:S01]  /*3b70*/  @P2 FMUL.FTZ R155, R162, R155 ;  /* 0x0000009ba29b2220 */ /* 0x010fe20000410000 */
[----:B------:R-:W-:-:S02]  /*3b80*/  @P2 F2FP.F16.F32.PACK_AB R128, RZ, R128 ;  /* 0x00000080ff80223e */ /* 0x000fc400000000ff */
[----:B------:R-:W-:Y:S02]  /*3b90*/  @P2 F2FP.F16.F32.PACK_AB R130, RZ, R130 ;  /* 0x00000082ff82223e */ /* 0x000fe400000000ff */
[----:B------:R-:W-:Y:S01]  /*3ba0*/  @P2 FSEL R160, R159, RZ, P4 ;  /* 0x000000ff9fa02208 */ /* 0x000fe20002000000 */
[----:B------:R-:W3:Y:S01]  /*3bb0*/  @P2 LDC R153, c[0x0][0x40c] ;  /* 0x00010300ff992b82 */ /* 0x000ee20000000800 */
[----:B------:R-:W-:Y:S02]  /*3bc0*/  @P2 F2FP.F16.F32.PACK_AB R155, RZ, R155 ;  /* 0x0000009bff9b223e */ /* 0x000fe400000000ff */
[----:B------:R-:W-:Y:S02]  /*3bd0*/  @P2 PRMT R106, R129, 0x7610, R106 ;  /* 0x00007610816a2816 */ /* 0x000fe4000000006a */
[----:B------:R-:W-:Y:S02]  /*3be0*/  @P2 PRMT R105, R105, 0x5410, R128 ;  /* 0x0000541069692816 */ /* 0x000fe40000000080 */
[----:B------:R-:W-:Y:S01]  /*3bf0*/  @P2 PRMT R106, R106, 0x5410, R130 ;  /* 0x000054106a6a2816 */ /* 0x000fe20000000082 */
[----:B--2---:R-:W-:-:S05]  /*3c00*/  @P2 FMUL.FTZ R156, R161, R156 ;  /* 0x0000009ca19c2220 */ /* 0x004fca0000410000 */
[----:B------:R-:W-:Y:S01]  /*3c10*/  @P2 F2FP.F16.F32.PACK_AB R156, RZ, R156 ;  /* 0x0000009cff9c223e */ /* 0x000fe200000000ff */
[----:B-1----:R-:W-:-:S03]  /*3c20*/  @P2 FMUL.FTZ R131, R158, R131 ;  /* 0x000000839e832220 */ /* 0x002fc60000410000 */
[----:B------:R-:W-:Y:S02]  /*3c30*/  @P2 PRMT R107, R156, 0x7610, R107 ;  /* 0x000076109c6b2816 */ /* 0x000fe4000000006b */
[----:B------:R-:W-:Y:S02]  /*3c40*/  @P2 F2FP.F16.F32.PACK_AB R131, RZ, R131 ;  /* 0x00000083ff83223e */ /* 0x000fe400000000ff */
[----:B------:R-:W-:Y:S01]  /*3c50*/  @P2 PRMT R107, R107, 0x5410, R155 ;  /* 0x000054106b6b2816 */ /* 0x000fe2000000009b */
[----:B---3--:R-:W-:Y:S01]  /*3c60*/  @P2 FMUL.FTZ R153, R160, R153 ;  /* 0x00000099a0992220 */ /* 0x008fe20000410000 */
[----:B------:R-:W-:-:S04]  /*3c70*/  @P2 PRMT R104, R131, 0x7610, R104 ;  /* 0x0000761083682816 */ /* 0x000fc80000000068 */
[----:B------:R-:W-:-:S04]  /*3c80*/  @P2 F2FP.F16.F32.PACK_AB R153, RZ, R153 ;  /* 0x00000099ff99223e */ /* 0x000fc800000000ff */
[----:B------:R-:W-:-:S07]  /*3c90*/  @P2 PRMT R104, R104, 0x5410, R153 ;  /* 0x0000541068682816 */ /* 0x000fce0000000099 */
.L_x_6899:
[----:B------:R-:W-:Y:S05]  /*3ca0*/  BSYNC.RECONVERGENT B1 ;  /* 0x0000000000017941 */ /* 0x000fea0003800200 */
.L_x_6896:
        /* <DEDUP_REMOVED lines=12> */
[----:B-1----:R-:W-:Y:S01]  /*3d70*/  HADD2.F32 R130, -RZ, R22.H0_H0 ;  /* 0x20000016ff827230 */ /* 0x002fe20000004100 */
[----:B------:R-:W1:Y:S08]  /*3d80*/  @P2 LDC R155, c[0x0][0x40c] ;  /* 0x00010300ff9b2b82 */ /* 0x000e700000000800 */
[----:B------:R-:W2:Y:S03]  /*3d90*/  @P2 LDC R158, c[0x0][0x40c] ;  /* 0x00010300ff9e2b82 */ /* 0x000ea60000000800 */
[-CC-:B------:R-:W-:Y:S01]  /*3da0*/  @P0 FFMA.FTZ R131, R137, R133.reuse, R154.reuse ;  /* 0x0000008589830223 */ /* 0x180fe2000001009a */
[-CC-:B------:R-:W-:Y:S01]  /*3db0*/  @P0 FFMA.FTZ R109, R127, R133.reuse, R154.reuse ;  /* 0x000000857f6d0223 */ /* 0x180fe2000001009a */
[-CC-:B------:R-:W-:Y:S01]  /*3dc0*/  @P0 FFMA.FTZ R156, R140, R133.reuse, R154.reuse ;  /* 0x000000858c9c0223 */ /* 0x180fe2000001009a */
[-CC-:B------:R-:W-:Y:S01]  /*3dd0*/  @P0 FFMA.FTZ R110, R136, R133.reuse, R154.reuse ;  /* 0x00000085886e0223 */ /* 0x180fe2000001009a */
[----:B------:R-:W-:Y:S01]  /*3de0*/  @P0 FADD.FTZ R131, R146, -R131 ;  /* 0x8000008392830221 */ /* 0x000fe20000010000 */
[----:B------:R-:W-:Y:S01]  /*3df0*/  @P0 FADD.FTZ R108, R142, -R109 ;  /* 0x8000006d8e6c0221 */ /* 0x000fe20000010000 */
[----:B------:R-:W-:Y:S01]  /*3e00*/  @P0 FFMA.FTZ R129, R135, R133, R154 ;  /* 0x0000008587810223 */ /* 0x000fe2000001009a */
[----:B------:R-:W-:-:S02]  /*3e10*/  HADD2.F32 R109, -RZ, R20.H0_H0 ;  /* 0x20000014ff6d7230 */ /* 0x000fc40000004100 */
[----:B------:R-:W-:Y:S01]  /*3e20*/  @P0 FFMA.FTZ R130, R152, R131, R130 ;  /* 0x0000008398820223 */ /* 0x000fe20000010082 */
[----:B------:R-:W-:Y:S01]  /*3e30*/  @P0 FADD.FTZ R156, R145, -R156 ;  /* 0x8000009c919c0221 */ /* 0x000fe20000010000 */
[----:B------:R-:W-:Y:S02]  /*3e40*/  HADD2.F32 R131, -RZ, R22.H1_H1 ;  /* 0x30000016ff837230 */ /* 0x000fe40000004100 */
[-CC-:B------:R-:W-:Y:S01]  /*3e50*/  @P0 FFMA.FTZ R128, R138, R133.reuse, R154.reuse ;  /* 0x000000858a800223 */ /* 0x180fe2000001009a */
[-CC-:B------:R-:W-:Y:S01]  /*3e60*/  @P0 FFMA.FTZ R132, R150, R133.reuse, R154.reuse ;  /* 0x0000008596840223 */ /* 0x180fe2000001009a */
[----:B------:R-:W-:Y:S01]  /*3e70*/  @P0 FFMA.FTZ R133, R139, R133, R154 ;  /* 0x000000858b850223 */ /* 0x000fe2000001009a */
[----:B------:R-:W-:Y:S01]  /*3e80*/  @P0 FADD.FTZ R111, R141, -R110 ;  /* 0x8000006e8d6f0221 */ /* 0x000fe20000010000 */
[----:B------:R-:W-:Y:S01]  /*3e90*/  @P0 FADD.FTZ R110, R144, -R129 ;  /* 0x80000081906e0221 */ /* 0x000fe20000010000 */
[C---:B------:R-:W-:Y:S01]  /*3ea0*/  @P0 FFMA.FTZ R109, R152.reuse, R108, R109 ;  /* 0x0000006c986d0223 */ /* 0x040fe2000001006d */
[----:B------:R-:W-:Y:S01]  /*3eb0*/  @P0 FADD.FTZ R129, R143, -R128 ;  /* 0x800000808f810221 */ /* 0x000fe20000010000 */
[----:B------:R-:W-:Y:S01]  /*3ec0*/  @P0 FFMA.FTZ R131, R152, R156, R131 ;  /* 0x0000009c98830223 */ /* 0x000fe20000010083 */
[----:B------:R-:W-:-:S02]  /*3ed0*/  HADD2.F32 R108, -RZ, R20.H1_H1 ;  /* 0x30000014ff6c7230 */ /* 0x000fc40000004100 */
[----:B------:R-:W-:Y:S01]  /*3ee0*/  @P0 FADD.FTZ R133, R148, -R133 ;  /* 0x8000008594850221 */ /* 0x000fe20000010000 */
[----:B------:R-:W-:Y:S01]  /*3ef0*/  HADD2.F32 R128, -RZ, R23.H0_H0 ;  /* 0x20000017ff807230 */ /* 0x000fe20000004100 */
[----:B------:R-:W3:Y:S01]  /*3f00*/  @P2 LDC R156, c[0x0][0x40c] ;  /* 0x00010300ff9c2b82 */ /* 0x000ee20000000800 */
[----:B------:R-:W-:Y:S01]  /*3f10*/  @P0 FADD.FTZ R132, R147, -R132 ;  /* 0x8000008493840221 */ /* 0x000fe20000010000 */
[C---:B------:R-:W-:Y:S01]  /*3f20*/  @P0 FFMA.FTZ R108, R152.reuse, R111, R108 ;  /* 0x0000006f986c0223 */ /* 0x040fe2000001006c */
[----:B------:R-:W-:Y:S02]  /*3f30*/  HADD2.F32 R111, -RZ, R21.H0_H0 ;  /* 0x20000015ff6f7230 */ /* 0x000fe40000004100 */
[----:B------:R-:W-:-:S03]  /*3f40*/  @P0 FFMA.FTZ R128, R152, R133, R128 ;  /* 0x0000008598800223 */ /* 0x000fc60000010080 */
[----:B------:R-:W4:Y:S01]  /*3f50*/  @P2 LDC R153, c[0x0][0x40c] ;  /* 0x00010300ff992b82 */ /* 0x000f220000000800 */
[----:B------:R-:W-:Y:S01]  /*3f60*/  @P0 FFMA.FTZ R111, R152, R110, R111 ;  /* 0x0000006e986f0223 */ /* 0x000fe2000001006f */
[----:B------:R-:W-:-:S05]  /*3f70*/  HADD2.F32 R110, -RZ, R21.H1_H1 ;  /* 0x30000015ff6e7230 */ /* 0x000fca0000004100 */
[----:B------:R-:W-:Y:S01]  /*3f80*/  @P0 FFMA.FTZ R110, R152, R129, R110 ;  /* 0x00000081986e0223 */ /* 0x000fe2000001006e */
[----:B------:R-:W5:Y:S01]  /*3f90*/  @P2 LDC R157, c[0x0][0x40c] ;  /* 0x00010300ff9d2b82 */ /* 0x000f620000000800 */
[----:B------:R-:W-:-:S05]  /*3fa0*/  HADD2.F32 R129, -RZ, R23.H1_H1 ;  /* 0x30000017ff817230 */ /* 0x000fca0000004100 */
[----:B------:R-:W-:Y:S01]  /*3fb0*/  @P0 FFMA.FTZ R129, R152, R132, R129 ;  /* 0x0000008498810223 */ /* 0x000fe20000010081 */
[C---:B-1----:R-:W-:Y:S01]  /*3fc0*/  @P2 FMUL.FTZ R152, R108.reuse, R155 ;  /* 0x0000009b6c982220 */ /* 0x042fe20000410000 */
[----:B------:R-:W1:Y:S01]  /*3fd0*/  @P2 LDC R154, c[0x0][0x40c] ;  /* 0x00010300ff9a2b82 */ /* 0x000e620000000800 */
[----:B---3--:R-:W-:Y:S01]  /*3fe0*/  @P2 FMUL.FTZ R132, R109, R156 ;  /* 0x0000009c6d842220 */ /* 0x008fe20000410000 */
[----:B--2---:R-:W-:Y:S01]  /*3ff0*/  @P2 FMUL.FTZ R156, R111, R158 ;  /* 0x0000009e6f9c2220 */ /* 0x004fe20000410000 */
[----:B------:R-:W-:Y:S02]  /*4000*/  F2FP.F16.F32.PACK_AB R108, R108, R109 ;  /* 0x0000006d6c6c723e */ /* 0x000fe400000000ff */
[----:B------:R-:W-:Y:S02]  /*4010*/  F2FP.F16.F32.PACK_AB R109, R110, R111 ;  /* 0x0000006f6e6d723e */ /* 0x000fe400000000ff */
[----:B------:R-:W-:Y:S01]  /*4020*/  @P2 F2FP.F16.F32.PACK_AB R155, RZ, R132 ;  /* 0x00000084ff9b223e */ /* 0x000fe200000000ff */
[----:B------:R-:W2:Y:S01]  /*4030*/  @P2 LDC R133, c[0x0][0x40c] ;  /* 0x00010300ff852b82 */ /* 0x000ea20000000800 */
[----:B----4-:R-:W-:Y:S01]  /*4040*/  @P2 FMUL.FTZ R153, R130, R153 ;  /* 0x0000009982992220 */ /* 0x010fe20000410000 */
[----:B------:R-:W-:-:S02]  /*4050*/  @P2 F2FP.F16.F32.PACK_AB R132, RZ, R152 ;  /* 0x00000098ff84223e */ /* 0x000fc400000000ff */
[----:B------:R-:W-:Y:S02]  /*4060*/  @P2 F2FP.F16.F32.PACK_AB R152, RZ, R156 ;  /* 0x0000009cff98223e */ /* 0x000fe400000000ff */
[----:B------:R-:W-:Y:S01]  /*4070*/  @P2 F2FP.F16.F32.PACK_AB R153, RZ, R153 ;  /* 0x00000099ff99223e */ /* 0x000fe200000000ff */
[----:B-----5:R-:W-:Y:S01]  /*4080*/  @P2 FMUL.FTZ R157, R110, R157 ;  /* 0x0000009d6e9d2220 */ /* 0x020fe20000410000 */
[----:B------:R-:W-:Y:S02]  /*4090*/  @P2 PRMT R104, R155, 0x7610, R104 ;  /* 0x000076109b682816 */ /* 0x000fe40000000068 */
[----:B------:R-:W-:Y:S02]  /*40a0*/  @P2 PRMT R105, R152, 0x7610, R105 ;  /* 0x0000761098692816 */ /* 0x000fe40000000069 */
[----:B------:R-:W-:Y:S02]  /*40b0*/  @P2 F2FP.F16.F32.PACK_AB R157, RZ, R157 ;  /* 0x0000009dff9d223e */ /* 0x000fe400000000ff */
[----:B------:R-:W-:Y:S01]  /*40c0*/  @P2 PRMT R106, R153, 0x7610, R106 ;  /* 0x00007610996a2816 */ /* 0x000fe2000000006a */
[C---:B-1----:R-:W-:Y:S01]  /*40d0*/  @P2 FMUL.FTZ R154, R131.reuse, R154 ;  /* 0x0000009a839a2220 */ /* 0x042fe20000410000 */
[----:B------:R-:W-:-:S02]  /*40e0*/  F2FP.F16.F32.PACK_AB R110, R131, R130 ;  /* 0x00000082836e723e */ /* 0x000fc400000000ff */
[----:B------:R-:W-:Y:S02]  /*40f0*/  @P2 PRMT R104, R104, 0x5410, R132 ;  /* 0x0000541068682816 */ /* 0x000fe40000000084 */
[----:B------:R-:W-:Y:S02]  /*4100*/  @P2 F2FP.F16.F32.PACK_AB R154, RZ, R154 ;  /* 0x0000009aff9a223e */ /* 0x000fe400000000ff */
[----:B------:R-:W-:Y:S01]  /*4110*/  @P2 PRMT R105, R105, 0x5410, R157 ;  /* 0x0000541069692816 */ /* 0x000fe2000000009d */
[----:B--2---:R-:W-:Y:S01]  /*4120*/  @P2 FMUL.FTZ R133, R128, R133 ;  /* 0x0000008580852220 */ /* 0x004fe20000410000 */
        /* <DEDUP_REMOVED lines=9> */
.L_x_6903:
[----:B------:R-:W-:Y:S01]  /*41c0*/  ISETP.GT.AND P0, PT, R132, RZ, PT ;  /* 0x000000ff8400720c */ /* 0x000fe20003f04270 */
[--C-:B------:R-:W-:Y:S01]  /*41d0*/  HADD2.F32 R159, -RZ, R20.reuse.H1_H1 ;  /* 0x30000014ff9f7230 */ /* 0x100fe20000004100 */
[----:B-1----:R-:W1:Y:S01]  /*41e0*/  @P2 LDC R130, c[0x0][0x40c] ;  /* 0x00010300ff822b82 */ /* 0x002e620000000800 */
[----:B------:R-:W-:Y:S02]  /*41f0*/  HADD2.F32 R157, -RZ, R20.H0_H0 ;  /* 0x20000014ff9d7230 */ /* 0x000fe40000004100 */
[--C-:B------:R-:W-:Y:S02]  /*4200*/  HADD2.F32 R155, -RZ, R21.reuse.H1_H1 ;  /* 0x30000015ff9b7230 */ /* 0x100fe40000004100 */
[----:B------:R-:W-:Y:S02]  /*4210*/  HADD2.F32 R153, -RZ, R21.H0_H0 ;  /* 0x20000015ff997230 */ /* 0x000fe40000004100 */
[----:B------:R-:W-:Y:S01]  /*4220*/  HADD2.F32 R131, -RZ, R22.H0_H0 ;  /* 0x20000016ff837230 */ /* 0x000fe20000004100 */
[----:B------:R-:W2:Y:S03]  /*4230*/  @P2 LDC R156, c[0x0][0x40c] ;  /* 0x00010300ff9c2b82 */ /* 0x000ea60000000800 */
[-CC-:B------:R-:W-:Y:S01]  /*4240*/  @P0 FFMA.FTZ R128, R136, R133.reuse, R154.reuse ;  /* 0x0000008588800223 */ /* 0x180fe2000001009a */
[-CC-:B------:R-:W-:Y:S01]  /*4250*/  @P0 FFMA.FTZ R129, R127, R133.reuse, R154.reuse ;  /* 0x000000857f810223 */ /* 0x180fe2000001009a */
[-CC-:B------:R-:W-:Y:S01]  /*4260*/  @P0 FFMA.FTZ R132, R140, R133.reuse, R154.reuse ;  /* 0x000000858c840223 */ /* 0x180fe2000001009a */
[-C--:B------:R-:W-:Y:S01]  /*4270*/  @P0 FFMA.FTZ R161, R139, R133.reuse, R154 ;  /* 0x000000858ba10223 */ /* 0x080fe2000001009a */
[----:B------:R-:W-:Y:S01]  /*4280*/  @P0 FADD.FTZ R128, R141, -R128 ;  /* 0x800000808d800221 */ /* 0x000fe20000010000 */
[----:B------:R-:W-:Y:S01]  /*4290*/  @P0 FADD.FTZ R129, R142, -R129 ;  /* 0x800000818e810221 */ /* 0x000fe20000010000 */
[----:B------:R-:W-:Y:S01]  /*42a0*/  @P0 FADD.FTZ R132, R145, -R132 ;  /* 0x8000008491840221 */ /* 0x000fe20000010000 */
[----:B------:R-:W3:Y:S01]  /*42b0*/  @P2 LDC R158, c[0x0][0x40c] ;  /* 0x00010300ff9e2b82 */ /* 0x000ee20000000800 */
[----:B------:R-:W-:Y:S01]  /*42c0*/  @P0 FFMA.FTZ R159, R152, R128, R159 ;  /* 0x00000080989f0223 */ /* 0x000fe2000001009f */
[--C-:B------:R-:W-:Y:S01]  /*42d0*/  @P0 FFMA.FTZ R128, R138, R133, R154.reuse ;  /* 0x000000858a800223 */ /* 0x100fe2000001009a */
[----:B------:R-:W-:Y:S01]  /*42e0*/  @P0 FFMA.FTZ R157, R152, R129, R157 ;  /* 0x00000081989d0223 */ /* 0x000fe2000001009d */
[----:B------:R-:W-:Y:S01]  /*42f0*/  @P0 FFMA.FTZ R129, R135, R133, R154 ;  /* 0x0000008587810223 */ /* 0x000fe2000001009a */
[----:B------:R-:W-:Y:S01]  /*4300*/  @P0 FADD.FTZ R160, R148, -R161 ;  /* 0x800000a194a00221 */ /* 0x000fe20000010000 */
[----:B------:R-:W-:Y:S01]  /*4310*/  @P0 FADD.FTZ R128, R143, -R128 ;  /* 0x800000808f800221 */ /* 0x000fe20000010000 */
[----:B-1----:R-:W-:Y:S01]  /*4320*/  @P2 FMUL.FTZ R159, R159, R130 ;  /* 0x000000829f9f2220 */ /* 0x002fe20000410000 */
[----:B------:R-:W-:Y:S01]  /*4330*/  @P0 FADD.FTZ R129, R144, -R129 ;  /* 0x8000008190810221 */ /* 0x000fe20000010000 */
[----:B------:R-:W1:Y:S01]  /*4340*/  @P2 LDC R130, c[0x0][0x40c] ;  /* 0x00010300ff822b82 */ /* 0x000e620000000800 */
[----:B------:R-:W-:Y:S01]  /*4350*/  @P0 FFMA.FTZ R155, R152, R128, R155 ;  /* 0x00000080989b0223 */ /* 0x000fe2000001009b */
[----:B------:R-:W-:-:S02]  /*4360*/  HADD2.F32 R161, -RZ, R23.H0_H0 ;  /* 0x20000017ffa17230 */ /* 0x000fc40000004100 */
[C---:B------:R-:W-:Y:S01]  /*4370*/  @P0 FFMA.FTZ R153, R152.reuse, R129, R153 ;  /* 0x0000008198990223 */ /* 0x040fe20000010099 */
[----:B------:R-:W-:Y:S01]  /*4380*/  @P0 FFMA.FTZ R129, R137, R133, R154 ;  /* 0x0000008589810223 */ /* 0x000fe2000001009a */
[----:B------:R-:W-:Y:S01]  /*4390*/  @P2 F2FP.F16.F32.PACK_AB R159, RZ, R159 ;  /* 0x0000009fff9f223e */ /* 0x000fe200000000ff */
[----:B------:R-:W-:Y:S01]  /*43a0*/  @P0 FFMA.FTZ R161, R152, R160, R161 ;  /* 0x000000a098a10223 */ /* 0x000fe200000100a1 */
[----:B------:R-:W4:Y:S01]  /*43b0*/  @P2 LDC R128, c[0x0][0x40c] ;  /* 0x00010300ff802b82 */ /* 0x000f220000000800 */
[----:B------:R-:W-:Y:S01]  /*43c0*/  @P0 FADD.FTZ R129, R146, -R129 ;  /* 0x8000008192810221 */ /* 0x000fe20000010000 */
[----:B--2---:R-:W-:-:S03]  /*43d0*/  @P2 FMUL.FTZ R153, R153, R156 ;  /* 0x0000009c99992220 */ /* 0x004fc60000410000 */
[C---:B------:R-:W-:Y:S01]  /*43e0*/  @P0 FFMA.FTZ R131, R152.reuse, R129, R131 ;  /* 0x0000008198830223 */ /* 0x040fe20000010083 */
[----:B------:R-:W-:Y:S02]  /*43f0*/  HADD2.F32 R129, -RZ, R22.H1_H1 ;  /* 0x30000016ff817230 */ /* 0x000fe40000004100 */
[----:B---3--:R-:W-:Y:S01]  /*4400*/  @P2 FMUL.FTZ R155, R155, R158 ;  /* 0x0000009e9b9b2220 */ /* 0x008fe20000410000 */
[----:B------:R-:W-:Y:S02]  /*4410*/  @P2 F2FP.F16.F32.PACK_AB R153, RZ, R153 ;  /* 0x00000099ff99223e */ /* 0x000fe400000000ff */
[----:B------:R-:W-:Y:S02]  /*4420*/  @P0 FFMA.FTZ R129, R152, R132, R129 ;  /* 0x0000008498810223 */ /* 0x000fe40000010081 */
[----:B------:R-:W-:Y:S01]  /*4430*/  @P2 F2FP.F16.F32.PACK_AB R155, RZ, R155 ;  /* 0x0000009bff9b223e */ /* 0x000fe200000000ff */
[----:B------:R-:W2:Y:S01]  /*4440*/  @P2 LDC R132, c[0x0][0x40c] ;  /* 0x00010300ff842b82 */ /* 0x000ea20000000800 */
[----:B------:R-:W-:Y:S01]  /*4450*/  @P2 PRMT R105, R153, 0x7610, R105 ;  /* 0x0000761099692816 */ /* 0x000fe20000000069 */
[----:B-1----:R-:W-:-:S03]  /*4460*/  @P2 FMUL.FTZ R130, R129, R130 ;  /* 0x0000008281822220 */ /* 0x002fc60000410000 */
[----:B------:R-:W-:Y:S02]  /*4470*/  @P2 PRMT R105, R105, 0x5410, R155 ;  /* 0x0000541069692816 */ /* 0x000fe4000000009b */
[----:B------:R-:W-:Y:S01]  /*4480*/  @P2 F2FP.F16.F32.PACK_AB R130, RZ, R130 ;  /* 0x00000082ff82223e */ /* 0x000fe200000000ff */
[----:B----4-:R-:W-:Y:S02]  /*4490*/  @P2 FMUL.FTZ R157, R157, R128 ;  /* 0x000000809d9d2220 */ /* 0x010fe40000410000 */
[----:B------:R-:W1:Y:S03]  /*44a0*/  @P2 LDC R128, c[0x0][0x40c] ;  /* 0x00010300ff802b82 */ /* 0x000e660000000800 */
[----:B------:R-:W-:-:S04]  /*44b0*/  @P2 F2FP.F16.F32.PACK_AB R157, RZ, R157 ;  /* 0x0000009dff9d223e */ /* 0x000fc800000000ff */
[----:B------:R-:W-:Y:S01]  /*44c0*/  @P2 PRMT R104, R157, 0x7610, R104 ;  /* 0x000076109d682816 */ /* 0x000fe20000000068 */
[----:B--2---:R-:W-:-:S03]  /*44d0*/  @P2 FMUL.FTZ R132, R131, R132 ;  /* 0x0000008483842220 */ /* 0x004fc60000410000 */
[----:B------:R-:W-:Y:S02]  /*44e0*/  @P2 PRMT R104, R104, 0x5410, R159 ;  /* 0x0000541068682816 */ /* 0x000fe4000000009f */
[----:B------:R-:W-:-:S04]  /*44f0*/  @P2 F2FP.F16.F32.PACK_AB R132, RZ, R132 ;  /* 0x00000084ff84223e */ /* 0x000fc800000000ff */
[----:B------:R-:W-:Y:S01]  /*4500*/  @P2 PRMT R106, R132, 0x7610, R106 ;  /* 0x00007610846a2816 */ /* 0x000fe2000000006a */
[----:B-1----:R-:W-:-:S03]  /*4510*/  @P2 FMUL.FTZ R128, R161, R128 ;  /* 0x00000080a1802220 */ /* 0x002fc60000410000 */
        /* <DEDUP_REMOVED lines=12> */
.L_x_6902:
[----:B------:R-:W-:Y:S05]  /*45e0*/  @!P1 BRA `(.L_x_6905) ;  /* 0x0000000400189947 */ /* 0x000fea0003800000 */
[----:B------:R-:W2:Y:S01]  /*45f0*/  @P2 LDC R153, c[0x0][0x40c] ;  /* 0x00010300ff992b82 */ /* 0x000ea20000000800 */
[-CC-:B-1----:R-:W-:Y:S01]  /*4600*/  FFMA.FTZ R109, R127, R133.reuse, R154.reuse ;  /* 0x000000857f6d7223 */ /* 0x182fe2000001009a */
[-CC-:B------:R-:W-:Y:S01]  /*4610*/  FFMA.FTZ R129, R137, R133.reuse, R154.reuse ;  /* 0x0000008589817223 */ /* 0x180fe2000001009a */
[-CC-:B------:R-:W-:Y:S01]  /*4620*/  FFMA.FTZ R128, R140, R133.reuse, R154.reuse ;  /* 0x000000858c807223 */ /* 0x180fe2000001009a */
[-CC-:B------:R-:W-:Y:S01]  /*4630*/  FFMA.FTZ R108, R136, R133.reuse, R154.reuse ;  /* 0x00000085886c7223 */ /* 0x180fe2000001009a */
[-CC-:B------:R-:W-:Y:S01]  /*4640*/  FFMA.FTZ R111, R135, R133.reuse, R154.reuse ;  /* 0x00000085876f7223 */ /* 0x180fe2000001009a */
[-CC-:B------:R-:W-:Y:S01]  /*4650*/  FFMA.FTZ R110, R138, R133.reuse, R154.reuse ;  /* 0x000000858a6e7223 */ /* 0x180fe2000001009a */
[-CC-:B------:R-:W-:Y:S01]  /*4660*/  FFMA.FTZ R130, R150, R133.reuse, R154.reuse ;  /* 0x0000008596827223 */ /* 0x180fe2000001009a */
[----:B------:R-:W1:Y:S01]  /*4670*/  @P2 LDC R156, c[0x0][0x40c] ;  /* 0x00010300ff9c2b82 */ /* 0x000e620000000800 */
[----:B------:R-:W-:Y:S01]  /*4680*/  FFMA.FTZ R159, R139, R133, R154 ;  /* 0x000000858b9f7223 */ /* 0x000fe2000001009a */
[----:B------:R-:W-:Y:S01]  /*4690*/  FADD.FTZ R109, R142, -R109 ;  /* 0x8000006d8e6d7221 */ /* 0x000fe20000010000 */
[----:B------:R-:W-:Y:S01]  /*46a0*/  FADD.FTZ R129, R146, -R129 ;  /* 0x8000008192817221 */ /* 0x000fe20000010000 */
[----:B------:R-:W-:Y:S01]  /*46b0*/  FADD.FTZ R155, R145, -R128 ;  /* 0x80000080919b7221 */ /* 0x000fe20000010000 */
[----:B------:R-:W-:Y:S01]  /*46c0*/  FADD.FTZ R131, R141, -R108 ;  /* 0x8000006c8d837221 */ /* 0x000fe20000010000 */
[C---:B------:R-:W-:Y:S01]  /*46d0*/  FMUL.FTZ R108, R152.reuse, R109 ;  /* 0x0000006d986c7220 */ /* 0x040fe20000410000 */
[----:B------:R-:W-:Y:S01]  /*46e0*/  FADD.FTZ R161, R147, -R130 ;  /* 0x8000008293a17221 */ /* 0x000fe20000010000 */
[----:B------:R-:W3:Y:S01]  /*46f0*/  @P2 LDC R133, c[0x0][0x40c] ;  /* 0x00010300ff852b82 */ /* 0x000ee20000000800 */
[----:B------:R-:W-:Y:S01]  /*4700*/  FMUL.FTZ R109, R152, R129 ;  /* 0x00000081986d7220 */ /* 0x000fe20000410000 */
[----:B------:R-:W-:Y:S01]  /*4710*/  ISETP.GT.AND P0, PT, R132, RZ, PT ;  /* 0x000000ff8400720c */ /* 0x000fe20003f04270 */
[----:B------:R-:W-:Y:S01]  /*4720*/  FADD.FTZ R111, R144, -R111 ;  /* 0x8000006f906f7221 */ /* 0x000fe20000010000 */
[----:B------:R-:W-:Y:S01]  /*4730*/  FADD.FTZ R157, R143, -R110 ;  /* 0x8000006e8f9d7221 */ /* 0x000fe20000010000 */
[----:B------:R-:W-:Y:S01]  /*4740*/  FMUL.FTZ R131, R152, R131 ;  /* 0x0000008398837220 */ /* 0x000fe20000410000 */
[----:B------:R-:W-:Y:S01]  /*4750*/  FSEL R108, R108, RZ, P0 ;  /* 0x000000ff6c6c7208 */ /* 0x000fe20000000000 */
[C---:B------:R-:W-:Y:S01]  /*4760*/  FMUL.FTZ R132, R152.reuse, R111 ;  /* 0x0000006f98847220 */ /* 0x040fe20000410000 */
[----:B------:R-:W4:Y:S01]  /*4770*/  @P2 LDC R154, c[0x0][0x40c] ;  /* 0x00010300ff9a2b82 */ /* 0x000f220000000800 */
[----:B------:R-:W-:Y:S01]  /*4780*/  FMUL.FTZ R157, R152, R157 ;  /* 0x0000009d989d7220 */ /* 0x000fe20000410000 */
[----:B------:R-:W-:Y:S01]  /*4790*/  FSEL R131, R131, RZ, P0 ;  /* 0x000000ff83837208 */ /* 0x000fe20000000000 */
[----:B------:R-:W-:Y:S01]  /*47a0*/  FADD.FTZ R159, R148, -R159 ;  /* 0x8000009f949f7221 */ /* 0x000fe20000010000 */
[C---:B------:R-:W-:Y:S01]  /*47b0*/  FMUL.FTZ R110, R152.reuse, R155 ;  /* 0x0000009b986e7220 */ /* 0x040fe20000410000 */
[----:B------:R-:W-:Y:S01]  /*47c0*/  FMUL.FTZ R111, R152, R161 ;  /* 0x000000a1986f7220 */ /* 0x000fe20000410000 */
[----:B------:R-:W-:Y:S01]  /*47d0*/  FSEL R132, R132, RZ, P0 ;  /* 0x000000ff84847208 */ /* 0x000fe20000000000 */
[----:B--2---:R-:W-:Y:S01]  /*47e0*/  @P2 FMUL.FTZ R153, R108, R153 ;  /* 0x000000996c992220 */ /* 0x004fe20000410000 */
[----:B------:R-:W2:Y:S01]  /*47f0*/  @P2 LDC R128, c[0x0][0x40c] ;  /* 0x00010300ff802b82 */ /* 0x000ea20000000800 */
[----:B------:R-:W-:Y:S01]  /*4800*/  FSEL R157, R157, RZ, P0 ;  /* 0x000000ff9d9d7208 */ /* 0x000fe20000000000 */
[----:B------:R-:W-:Y:S01]  /*4810*/  FMUL.FTZ R152, R152, R159 ;  /* 0x0000009f98987220 */ /* 0x000fe20000410000 */
[C---:B-1----:R-:W-:Y:S01]  /*4820*/  @P2 FMUL.FTZ R156, R131.reuse, R156 ;  /* 0x0000009c839c2220 */ /* 0x042fe20000410000 */
[----:B------:R-:W-:-:S02]  /*4830*/  F2FP.F16.F32.PACK_AB R108, R131, R108 ;  /* 0x0000006c836c723e */ /* 0x000fc400000000ff */
[----:B------:R-:W-:Y:S02]  /*4840*/  FSEL R131, R109, RZ, P0 ;  /* 0x000000ff6d837208 */ /* 0x000fe40000000000 */
[----:B------:R-:W1:Y:S01]  /*4850*/  @P2 LDC R129, c[0x0][0x40c] ;  /* 0x00010300ff812b82 */ /* 0x000e620000000800 */
[----:B---3--:R-:W-:Y:S01]  /*4860*/  @P2 FMUL.FTZ R155, R132, R133 ;  /* 0x00000085849b2220 */ /* 0x008fe20000410000 */
[C---:B------:R-:W-:Y:S02]  /*4870*/  F2FP.F16.F32.PACK_AB R109, R157.reuse, R132 ;  /* 0x000000849d6d723e */ /* 0x040fe400000000ff */
[----:B------:R-:W-:Y:S02]  /*4880*/  FSEL R132, R110, RZ, P0 ;  /* 0x000000ff6e847208 */ /* 0x000fe40000000000 */
[----:B------:R-:W-:Y:S02]  /*4890*/  @P2 F2FP.F16.F32.PACK_AB R133, RZ, R156 ;  /* 0x0000009cff85223e */ /* 0x000fe400000000ff */
[----:B------:R-:W3:Y:S01]  /*48a0*/  @P2 LDC R130, c[0x0][0x40c] ;  /* 0x00010300ff822b82 */ /* 0x000ee20000000800 */
[----:B----4-:R-:W-:Y:S01]  /*48b0*/  @P2 FMUL.FTZ R158, R157, R154 ;  /* 0x0000009a9d9e2220 */ /* 0x010fe20000410000 */
[----:B------:R-:W-:-:S02]  /*48c0*/  FSEL R157, R152, RZ, P0 ;  /* 0x000000ff989d7208 */ /* 0x000fc40000000000 */
[----:B------:R-:W-:Y:S02]  /*48d0*/  @P2 F2FP.F16.F32.PACK_AB R154, RZ, R153 ;  /* 0x00000099ff9a223e */ /* 0x000fe400000000ff */
[----:B------:R-:W-:Y:S01]  /*48e0*/  @P2 F2FP.F16.F32.PACK_AB R153, RZ, R155 ;  /* 0x0000009bff99223e */ /* 0x000fe200000000ff */
[----:B--2---:R-:W-:Y:S01]  /*48f0*/  @P2 FMUL.FTZ R128, R131, R128 ;  /* 0x0000008083802220 */ /* 0x004fe20000410000 */
[----:B------:R-:W-:Y:S02]  /*4900*/  F2FP.F16.F32.PACK_AB R110, R132, R131 ;  /* 0x00000083846e723e */ /* 0x000fe400000000ff */
[----:B------:R-:W-:Y:S02]  /*4910*/  @P2 F2FP.F16.F32.PACK_AB R155, RZ, R158 ;  /* 0x0000009eff9b223e */ /* 0x000fe400000000ff */
[----:B------:R-:W-:Y:S02]  /*4920*/  @P2 F2FP.F16.F32.PACK_AB R128, RZ, R128 ;  /* 0x00000080ff80223e */ /* 0x000fe400000000ff */
[----:B------:R-:W-:Y:S01]  /*4930*/  @P2 PRMT R104, R154, 0x7610, R104 ;  /* 0x000076109a682816 */ /* 0x000fe20000000068 */
[----:B-1----:R-:W-:Y:S01]  /*4940*/  @P2 FMUL.FTZ R129, R132, R129 ;  /* 0x0000008184812220 */ /* 0x002fe20000410000 */
[----:B------:R-:W-:-:S02]  /*4950*/  FSEL R132, R111, RZ, P0 ;  /* 0x000000ff6f847208 */ /* 0x000fc40000000000 */
[----:B------:R-:W-:Y:S02]  /*4960*/  @P2 PRMT R105, R153, 0x7610, R105 ;  /* 0x0000761099692816 */ /* 0x000fe40000000069 */
[----:B------:R-:W-:Y:S02]  /*4970*/  @P2 F2FP.F16.F32.PACK_AB R129, RZ, R129 ;  /* 0x00000081ff81223e */ /* 0x000fe400000000ff */
[----:B------:R-:W-:Y:S01]  /*4980*/  @P2 PRMT R106, R128, 0x7610, R106 ;  /* 0x00007610806a2816 */ /* 0x000fe2000000006a */
[----:B---3--:R-:W-:Y:S01]  /*4990*/  @P2 FMUL.FTZ R130, R157, R130 ;  /* 0x000000829d822220 */ /* 0x008fe20000410000 */
        /* <DEDUP_REMOVED lines=11> */
.L_x_6905:
        /* <DEDUP_REMOVED lines=8> */
[--C-:B------:R-:W-:Y:S01]  /*4ad0*/  FFMA.FTZ R157, R139, R133, R154.reuse ;  /* 0x000000858b9d7223 */ /* 0x100fe2000001009a */
[----:B------:R-:W-:Y:S01]  /*4ae0*/  @P2 FMUL.FTZ R129, R152, R129 ;  /* 0x0000008198812220 */ /* 0x000fe20000410000 */
[----:B------:R-:W-:Y:S01]  /*4af0*/  FFMA.FTZ R156, R150, R133, R154 ;  /* 0x00000085969c7223 */ /* 0x000fe2000001009a */
[----:B------:R-:W-:Y:S01]  /*4b00*/  @P2 FADD.FTZ R131, R144, -R131 ;  /* 0x8000008390832221 */ /* 0x000fe20000010000 */
[----:B------:R-:W-:Y:S01]  /*4b10*/  @P2 FADD.FTZ R161, R143, -R130 ;  /* 0x800000828fa12221 */ /* 0x000fe20000010000 */
[----:B------:R-:W-:Y:S01]  /*4b20*/  @P2 FADD.FTZ R159, R145, -R132 ;  /* 0x80000084919f2221 */ /* 0x000fe20000010000 */
[----:B------:R-:W-:Y:S01]  /*4b30*/  @P2 FSEL R129, R129, RZ, P0 ;  /* 0x000000ff81812208 */ /* 0x000fe20000000000 */
[----:B------:R-:W2:Y:S01]  /*4b40*/  @P2 LDC R153, c[0x0][0x40c] ;  /* 0x00010300ff992b82 */ /* 0x000ea20000000800 */
[----:B------:R-:W-:Y:S01]  /*4b50*/  @P2 FMUL.FTZ R160, R152, R131 ;  /* 0x0000008398a02220 */ /* 0x000fe20000410000 */
[----:B------:R-:W-:-:S04]  /*4b60*/  @P2 FADD.FTZ R157, R148, -R157 ;  /* 0x8000009d949d2221 */ /* 0x000fc80000010000 */
[----:B------:R-:W-:Y:S01]  /*4b70*/  @P2 FMUL.FTZ R157, R152, R157 ;  /* 0x0000009d989d2220 */ /* 0x000fe20000410000 */
[----:B------:R-:W-:Y:S01]  /*4b80*/  @P2 FSEL R160, R160, RZ, P0 ;  /* 0x000000ffa0a02208 */ /* 0x000fe20000000000 */
[----:B------:R-:W3:Y:S01]  /*4b90*/  @P2 LDC R132, c[0x0][0x40c] ;  /* 0x00010300ff842b82 */ /* 0x000ee20000000800 */
[----:B-1----:R-:W-:Y:S01]  /*4ba0*/  @P2 FMUL.FTZ R129, R129, R128 ;  /* 0x0000008081812220 */ /* 0x002fe20000410000 */
[----:B------:R-:W-:Y:S01]  /*4bb0*/  FFMA.FTZ R128, R136, R133, R154 ;  /* 0x0000008588807223 */ /* 0x000fe2000001009a */
[----:B------:R-:W-:Y:S01]  /*4bc0*/  @P2 FADD.FTZ R133, R146, -R155 ;  /* 0x8000009b92852221 */ /* 0x000fe20000010000 */
[----:B------:R-:W-:Y:S01]  /*4bd0*/  FADD.FTZ R155, R147, -R156 ;  /* 0x8000009c939b7221 */ /* 0x000fe20000010000 */
[C---:B------:R-:W-:Y:S01]  /*4be0*/  @P2 FMUL.FTZ R156, R152.reuse, R161 ;  /* 0x000000a1989c2220 */ /* 0x040fe20000410000 */
[----:B------:R-:W-:Y:S01]  /*4bf0*/  @P2 F2FP.F16.F32.PACK_AB R129, RZ, R129 ;  /* 0x00000081ff81223e */ /* 0x000fe200000000ff */
[C---:B------:R-:W-:Y:S01]  /*4c00*/  @P2 FMUL.FTZ R133, R152.reuse, R133 ;  /* 0x0000008598852220 */ /* 0x040fe20000410000 */
[----:B------:R-:W1:Y:S01]  /*4c10*/  @P2 LDC R154, c[0x0][0x40c] ;  /* 0x00010300ff9a2b82 */ /* 0x000e620000000800 */
[----:B------:R-:W-:Y:S01]  /*4c20*/  FMUL.FTZ R155, R152, R155 ;  /* 0x0000009b989b7220 */ /* 0x000fe20000410000 */
[----:B------:R-:W-:Y:S01]  /*4c30*/  @P2 PRMT R104, R129, 0x7610, R104 ;  /* 0x0000761081682816 */ /* 0x000fe20000000068 */
[----:B------:R-:W-:Y:S01]  /*4c40*/  @P2 FADD.FTZ R129, R141, -R128 ;  /* 0x800000808d812221 */ /* 0x000fe20000010000 */
[----:B------:R-:W-:-:S02]  /*4c50*/  @P2 FSEL R133, R133, RZ, P0 ;  /* 0x000000ff85852208 */ /* 0x000fc40000000000 */
[----:B------:R-:W-:Y:S01]  /*4c60*/  @P2 FSEL R157, R157, RZ, P0 ;  /* 0x000000ff9d9d2208 */ /* 0x000fe20000000000 */
[----:B------:R-:W-:Y:S01]  /*4c70*/  @P2 FMUL.FTZ R158, R152, R129 ;  /* 0x00000081989e2220 */ /* 0x000fe20000410000 */
[----:B------:R-:W4:Y:S01]  /*4c80*/  @P2 LDC R130, c[0x0][0x40c] ;  /* 0x00010300ff822b82 */ /* 0x000f220000000800 */
[----:B--2---:R-:W-:-:S03]  /*4c90*/  @P2 FMUL.FTZ R153, R160, R153 ;  /* 0x00000099a0992220 */ /* 0x004fc60000410000 */
[----:B------:R-:W-:Y:S01]  /*4ca0*/  @P2 FSEL R161, R158, RZ, P0 ;  /* 0x000000ff9ea12208 */ /* 0x000fe20000000000 */
[----:B------:R-:W-:Y:S01]  /*4cb0*/  @P2 FMUL.FTZ R158, R152, R159 ;  /* 0x0000009f989e2220 */ /* 0x000fe20000410000 */
[----:B------:R-:W-:Y:S02]  /*4cc0*/  @P2 FSEL R159, R156, RZ, P0 ;  /* 0x000000ff9c9f2208 */ /* 0x000fe40000000000 */
[----:B------:R-:W2:Y:S01]  /*4cd0*/  @P2 LDC R128, c[0x0][0x40c] ;  /* 0x00010300ff802b82 */ /* 0x000ea20000000800 */
[----:B---3--:R-:W-:Y:S01]  /*4ce0*/  @P2 FMUL.FTZ R132, R133, R132 ;  /* 0x0000008485842220 */ /* 0x008fe20000410000 */
[----:B------:R-:W-:Y:S02]  /*4cf0*/  @P2 FSEL R158, R158, RZ, P0 ;  /* 0x000000ff9e9e2208 */ /* 0x000fe40000000000 */
[----:B------:R-:W-:Y:S02]  /*4d00*/  @P2 F2FP.F16.F32.PACK_AB R153, RZ, R153 ;  /* 0x00000099ff99223e */ /* 0x000fe400000000ff */
[----:B------:R-:W-:-:S02]  /*4d10*/  @P2 F2FP.F16.F32.PACK_AB R132, RZ, R132 ;  /* 0x00000084ff84223e */ /* 0x000fc400000000ff */
[----:B------:R-:W3:Y:S01]  /*4d20*/  @P2 LDC R131, c[0x0][0x40c] ;  /* 0x00010300ff832b82 */ /* 0x000ee20000000800 */
[----:B-1----:R-:W-:Y:S01]  /*4d30*/  @P2 FMUL.FTZ R152, R161, R154 ;  /* 0x0000009aa1982220 */ /* 0x002fe20000410000 */
[----:B------:R-:W-:Y:S02]  /*4d40*/  FSEL R154, R155, RZ, P0 ;  /* 0x000000ff9b9a7208 */ /* 0x000fe40000000000 */
[----:B------:R-:W-:Y:S02]  /*4d50*/  @P2 PRMT R105, R153, 0x7610, R105 ;  /* 0x0000761099692816 */ /* 0x000fe40000000069 */
[----:B------:R-:W-:Y:S02]  /*4d60*/  @P2 F2FP.F16.F32.PACK_AB R152, RZ, R152 ;  /* 0x00000098ff98223e */ /* 0x000fe400000000ff */
[----:B------:R-:W1:Y:S01]  /*4d70*/  @P2 LDC R129, c[0x0][0x40c] ;  /* 0x00010300ff812b82 */ /* 0x000e620000000800 */
[----:B----4-:R-:W-:Y:S01]  /*4d80*/  @P2 FMUL.FTZ R130, R157, R130 ;  /* 0x000000829d822220 */ /* 0x010fe20000410000 */
[----:B------:R-:W-:-:S02]  /*4d90*/  @P2 PRMT R106, R132, 0x7610, R106 ;  /* 0x00007610846a2816 */ /* 0x000fc4000000006a */
        /* <DEDUP_REMOVED lines=12> */
.L_x_6904:
[----:B------:R-:W-:Y:S05]  /*4e60*/  BSYNC.RECONVERGENT B1 ;  /* 0x0000000000017941 */ /* 0x000fea0003800200 */
.L_x_6901:
        /* <DEDUP_REMOVED lines=12> */
.L_x_6886:
[----:B------:R-:W-:Y:S05]  /*4f30*/  BSYNC B0 ;  /* 0x0000000000007941 */ /* 0x000fea0003800000 */
.L_x_6885:
        /* <DEDUP_REMOVED lines=20> */
[----:B0-----:R-:W0:Y:S04]  /*5080*/  LDS R7, [R4+0x600] ;  /* 0x0006000004077984 */ /* 0x001e280000000800 */
[----:B------:R-:W5:Y:S04]  /*5090*/  LDS R10, [R4+0xc00] ;  /* 0x000c0000040a7984 */ /* 0x000f680000000800 */
        /* <DEDUP_REMOVED lines=10> */
[----:B0-----:R-:W-:-:S03]  /*5140*/  FADD.FTZ R7, RZ, R7 ;  /* 0x00000007ff077221 */ /* 0x001fc60000010000 */
[----:B------:R-:W0:Y:S01]  /*5150*/  LDS R18, [R4+0x1800] ;  /* 0x0018000004127984 */ /* 0x000e220000000800 */
[----:B-----5:R-:W-:-:S03]  /*5160*/  FADD.FTZ R3, R3, R10 ;  /* 0x0000000a03037221 */ /* 0x020fc60000010000 */
[----:B------:R-:W5:Y:S01]  /*5170*/  LDS R20, [R4+0x1a00] ;  /* 0x001a000004147984 */ /* 0x000f620000000800 */
[----:B---3--:R-:W-:-:S03]  /*5180*/  FADD.FTZ R5, R5, R12 ;  /* 0x0000000c05057221 */ /* 0x008fc60000010000 */
[----:B------:R-:W3:Y:S01]  /*5190*/  LDS R15, [R4+0x1c00] ;  /* 0x001c0000040f7984 */ /* 0x000ee20000000800 */
[----:B--2---:R-:W-:-:S03]  /*51a0*/  FADD.FTZ R7, R7, R14 ;  /* 0x0000000e07077221 */ /* 0x004fc60000010000 */
[----:B------:R-:W2:Y:S01]  /*51b0*/  LDS R22, [R4+0x1e00] ;  /* 0x001e000004167984 */ /* 0x000ea20000000800 */
[----:B------:R-:W-:-:S03]  /*51c0*/  FADD.FTZ R6, RZ, R6 ;  /* 0x00000006ff067221 */ /* 0x000fc60000010000 */
[----:B------:R-:W2:Y:S01]  /*51d0*/  LDS R17, [R4+0x2000] ;  /* 0x0020000004117984 */ /* 0x000ea20000000800 */
[----:B------:R-:W-:-:S03]  /*51e0*/  FADD.FTZ R8, RZ, R8 ;  /* 0x00000008ff087221 */ /* 0x000fc60000010000 */
[----:B------:R-:W2:Y:S01]  /*51f0*/  LDS R24, [R4+0x2200] ;  /* 0x0022000004187984 */ /* 0x000ea20000000800 */
[----:B------:R-:W-:-:S03]  /*5200*/  FADD.FTZ R9, RZ, R9 ;  /* 0x00000009ff097221 */ /* 0x000fc60000010000 */
[----:B------:R-:W2:Y:S01]  /*5210*/  LDS R10, [R4+0x2400] ;  /* 0x00240000040a7984 */ /* 0x000ea20000000800 */
[----:B------:R-:W-:-:S03]  /*5220*/  FADD.FTZ R6, R6, R11 ;  /* 0x0000000b06067221 */ /* 0x000fc60000010000 */
[----:B------:R-:W2:Y:S04]  /*5230*/  LDS R26, [R4+0x2600] ;  /* 0x00260000041a7984 */ /* 0x000ea80000000800 */
[----:B------:R-:W2:Y:S01]  /*5240*/  LDS R19, [R4+0x2800] ;  /* 0x0028000004137984 */ /* 0x000ea20000000800 */
[----:B-1----:R-:W-:-:S03]  /*5250*/  FADD.FTZ R8, R8, R13 ;  /* 0x0000000d08087221 */ /* 0x002fc60000010000 */
[----:B------:R-:W1:Y:S01]  /*5260*/  LDS R12, [R4+0x2a00] ;  /* 0x002a0000040c7984 */ /* 0x000e620000000800 */
[----:B----4-:R-:W-:-:S03]  /*5270*/  FADD.FTZ R9, R9, R16 ;  /* 0x0000001009097221 */ /* 0x010fc60000010000 */
[----:B------:R-:W4:Y:S01]  /*5280*/  LDS R21, [R4+0x2c00] ;  /* 0x002c000004157984 */ /* 0x000f220000000800 */
[----:B0-----:R-:W-:-:S03]  /*5290*/  FADD.FTZ R3, R3, R18 ;  /* 0x0000001203037221 */ /* 0x001fc60000010000 */
[----:B------:R-:W0:Y:S01]  /*52a0*/  LDS R14, [R4+0x2e00] ;  /* 0x002e0000040e7984 */ /* 0x000e220000000800 */
[----:B-----5:R-:W-:Y:S01]  /*52b0*/  FADD.FTZ R5, R5, R20 ;  /* 0x0000001405057221 */ /* 0x020fe20000010000 */
[----:B------:R-:W-:Y:S01]  /*52c0*/  BAR.SYNC.DEFER_BLOCKING 0x0 ;  /* 0x0000000000007b1d */ /* 0x000fe20000010000 */
[----:B---3--:R-:W-:Y:S01]  /*52d0*/  FADD.FTZ R6, R6, R15 ;  /* 0x0000000f06067221 */ /* 0x008fe20000010000 */
[----:B--2---:R-:W-:Y:S01]  /*52e0*/  FADD.FTZ R7, R7, R22 ;  /* 0x0000001607077221 */ /* 0x004fe20000010000 */
[----:B------:R-:W-:Y:S01]  /*52f0*/  FADD.FTZ R8, R8, R17 ;  /* 0x0000001108087221 */ /* 0x000fe20000010000 */
[----:B------:R-:W-:Y:S01]  /*5300*/  FADD.FTZ R9, R9, R24 ;  /* 0x0000001809097221 */ /* 0x000fe20000010000 */
[----:B------:R-:W-:Y:S01]  /*5310*/  FADD.FTZ R11, R3, R10 ;  /* 0x0000000a030b7221 */ /* 0x000fe20000010000 */
[----:B------:R-:W-:Y:S02]  /*5320*/  IMAD R3, R28, UR4, RZ ;  /* 0x000000041c037c24 */ /* 0x000fe4000f8e02ff */
[----:B------:R-:W-:-:S03]  /*5330*/  FADD.FTZ R13, R5, R26 ;  /* 0x0000001a050d7221 */ /* 0x000fc60000010000 */
[----:B------:R-:W-:Y:S01]  /*5340*/  IADD3 R0, P0, PT, R3, R0, RZ ;  /* 0x0000000003007210 */ /* 0x000fe20007f1e0ff */
[----:B------:R-:W-:Y:S01]  /*5350*/  STS.128 [R2], R56 ;  /* 0x0000003802007388 */ /* 0x000fe20000000c00 */
[----:B------:R-:W-:Y:S02]  /*5360*/  FADD.FTZ R19, R6, R19 ;  /* 0x0000001306137221 */ /* 0x000fe40000010000 */
[----:B------:R-:W-:Y:S01]  /*5370*/  IADD3.X R3, PT, PT, RZ, RZ, RZ, P0, !PT ;  /* 0x000000ffff037210 */ /* 0x000fe200007fe4ff */
[----:B------:R-:W-:Y:S01]  /*5380*/  STS.128 [R2+0x10], R60 ;  /* 0x0000103c02007388 */ /* 0x000fe20000000c00 */
[----:B-1----:R-:W-:Y:S01]  /*5390*/  FADD.FTZ R7, R7, R12 ;  /* 0x0000000c07077221 */ /* 0x002fe20000010000 */
[C---:B------:R-:W-:Y:S02]  /*53a0*/  SHF.L.U32 R5, R0.reuse, 0x2, RZ ;  /* 0x0000000200057819 */ /* 0x040fe400000006ff */
[----:B------:R-:W-:Y:S01]  /*53b0*/  STS.128 [R2+0x400], R64 ;  /* 0x0004004002007388 */ /* 0x000fe20000000c00 */
[----:B------:R-:W-:Y:S01]  /*53c0*/  SHF.L.U64.HI R0, R0, 0x2, R3 ;  /* 0x0000000200007819 */ /* 0x000fe20000010203 */
[----:B----4-:R-:W-:-:S02]  /*53d0*/  FADD.FTZ R21, R8, R21 ;  /* 0x0000001508157221 */ /* 0x010fc40000010000 */
[----:B------:R-:W-:Y:S01]  /*53e0*/  STS.128 [R2+0x410], R68 ;  /* 0x0004104402007388 */ /* 0x000fe20000000c00 */
[----:B0-----:R-:W-:-:S03]  /*53f0*/  FADD.FTZ R9, R9, R14 ;  /* 0x0000000e09097221 */ /* 0x001fc60000010000 */
[----:B------:R-:W-:Y:S04]  /*5400*/  STS.128 [R2+0x800], R72 ;  /* 0x0008004802007388 */ /* 0x000fe80000000c00 */
[----:B------:R0:W-:Y:S01]  /*5410*/  STS.128 [R2+0x810], R76 ;  /* 0x0008104c02007388 */ /* 0x0001e20000000c00 */
[----:B------:R-:W-:Y:S01]  /*5420*/  BAR.SYNC.DEFER_BLOCKING 0x0 ;  /* 0x0000000000007b1d */ /* 0x000fe20000010000 */
[----:B0-----:R-:W-:-:S04]  /*5430*/  IADD3 R2, P0, PT, R5, UR18, RZ ;  /* 0x0000001205027c10 */ /* 0x001fc8000ff1e0ff */
        /* <DEDUP_REMOVED lines=64> */
.L_x_6890:
        /* <DEDUP_REMOVED lines=8> */
.L_x_6908:
[----:B------:R-:W-:Y:S05]  /*58c0*/  BSYNC B1 ;  /* 0x0000000000017941 */ /* 0x000fea0003800000 */
.L_x_6907:
        /* <DEDUP_REMOVED lines=8> */
.L_x_6909:
[----:B------:R-:W-:-:S05]  /*5950*/  FADD.FTZ R131, R131, R0 ;  /* 0x0000000083837221 */ /* 0x000fca0000010000 */
[----:B------:R-:W-:Y:S01]  /*5960*/  MOV R158, R131 ;  /* 0x00000083009e7202 */ /* 0x000fe20000000f00 */
[----:B------:R-:W-:Y:S01]  /*5970*/  HFMA2 R159, -RZ, RZ, 0, 1.1920928955078125e-07 ;  /* 0x00000002ff9f7431 */ /* 0x000fe200000001ff */
[----:B------:R-:W-:-:S07]  /*5980*/  MOV R2, R156 ;  /* 0x0000009c00027202 */ /* 0x000fce0000000f00 */
[----:B------:R-:W-:Y:S05]  /*5990*/  WARPSYNC.COLLECTIVE R157, `(.L_x_6910) ;  /* 0x000000009d087348 */ /* 0x000fea0003c00000 */
[----:B------:R0:W1:Y:S02]  /*59a0*/  SHFL.BFLY P1, R156, R158, R159, R160 ;  /* 0x0c00009f9e9c7389 */ /* 0x00006400000200a0 */
[----:B01----:R-:W-:Y:S05]  /*59b0*/  ENDCOLLECTIVE ;  /* 0x000000000000791b */ /* 0x003fea0003800000 */
.L_x_6910:
[----:B------:R-:W-:-:S05]  /*59c0*/  FADD.FTZ R2, R2, R151 ;  /* 0x0000009702027221 */ /* 0x000fca0000010000 */
[----:B------:R-:W-:Y:S02]  /*59d0*/  MOV R158, R2 ;  /* 0x00000002009e7202 */ /* 0x000fe40000000f00 */
[----:B------:R-:W-:-:S07]  /*59e0*/  MOV R130, R156 ;  /* 0x0000009c00827202 */ /* 0x000fce0000000f00 */
[----:B------:R-:W-:Y:S05]  /*59f0*/  WARPSYNC.COLLECTIVE R157, `(.L_x_6911) ;  /* 0x000000009d087348 */ /* 0x000fea0003c00000 */
[----:B------:R0:W1:Y:S02]  /*5a00*/  SHFL.BFLY P1, R156, R158, R159, R160 ;  /* 0x0c00009f9e9c7389 */ /* 0x00006400000200a0 */
[----:B01----:R-:W-:Y:S05]  /*5a10*/  ENDCOLLECTIVE ;  /* 0x000000000000791b */ /* 0x003fea0003800000 */
.L_x_6911:
[----:B------:R-:W-:-:S05]  /*5a20*/  FADD.FTZ R130, R131, R130 ;  /* 0x0000008283827221 */ /* 0x000fca0000010000 */
[----:B------:R-:W-:Y:S01]  /*5a30*/  MOV R158, R130 ;  /* 0x00000082009e7202 */ /* 0x000fe20000000f00 */
[----:B------:R-:W-:Y:S01]  /*5a40*/  HFMA2 R159, -RZ, RZ, 0, 2.384185791015625e-07 ;  /* 0x00000004ff9f7431 */ /* 0x000fe200000001ff */
[----:B------:R-:W-:-:S07]  /*5a50*/  MOV R133, R156 ;  /* 0x0000009c00857202 */ /* 0x000fce0000000f00 */
[----:B------:R-:W-:Y:S05]  /*5a60*/  WARPSYNC.COLLECTIVE R157, `(.L_x_6912) ;  /* 0x000000009d087348 */ /* 0x000fea0003c00000 */
[----:B------:R0:W1:Y:S02]  /*5a70*/  SHFL.BFLY P1, R156, R158, R159, R160 ;  /* 0x0c00009f9e9c7389 */ /* 0x00006400000200a0 */
[----:B01----:R-:W-:Y:S05]  /*5a80*/  ENDCOLLECTIVE ;  /* 0x000000000000791b */ /* 0x003fea0003800000 */
.L_x_6912:
[----:B------:R-:W-:-:S05]  /*5a90*/  FADD.FTZ R133, R2, R133 ;  /* 0x0000008502857221 */ /* 0x000fca0000010000 */
[----:B------:R-:W-:Y:S02]  /*5aa0*/  MOV R158, R133 ;  /* 0x00000085009e7202 */ /* 0x000fe40000000f00 */
[----:B------:R-:W-:-:S07]  /*5ab0*/  MOV R153, R156 ;  /* 0x0000009c00997202 */ /* 0x000fce0000000f00 */
[----:B------:R-:W-:Y:S05]  /*5ac0*/  WARPSYNC.COLLECTIVE R157, `(.L_x_6913) ;  /* 0x000000009d087348 */ /* 0x000fea0003c00000 */
[----:B------:R0:W1:Y:S02]  /*5ad0*/  SHFL.BFLY P1, R156, R158, R159, R160 ;  /* 0x0c00009f9e9c7389 */ /* 0x00006400000200a0 */
[----:B01----:R-:W-:Y:S05]  /*5ae0*/  ENDCOLLECTIVE ;  /* 0x000000000000791b */ /* 0x003fea0003800000 */
.L_x_6913:
[----:B------:R-:W-:-:S05]  /*5af0*/  FADD.FTZ R153, R130, R153 ;  /* 0x0000009982997221 */ /* 0x000fca0000010000 */
[----:B------:R-:W-:Y:S01]  /*5b00*/  MOV R158, R153 ;  /* 0x00000099009e7202 */ /* 0x000fe20000000f00 */
[----:B------:R-:W-:Y:S01]  /*5b10*/  HFMA2 R159, -RZ, RZ, 0, 4.76837158203125e-07 ;  /* 0x00000008ff9f7431 */ /* 0x000fe200000001ff */
[----:B------:R-:W-:-:S07]  /*5b20*/  MOV R154, R156 ;  /* 0x0000009c009a7202 */ /* 0x000fce0000000f00 */
[----:B------:R-:W-:Y:S05]  /*5b30*/  WARPSYNC.COLLECTIVE R157, `(.L_x_6914) ;  /* 0x000000009d087348 */ /* 0x000fea0003c00000 */
[----:B------:R0:W1:Y:S02]  /*5b40*/  SHFL.BFLY P1, R156, R158, R159, R160 ;  /* 0x0c00009f9e9c7389 */ /* 0x00006400000200a0 */
[----:B01----:R-:W-:Y:S05]  /*5b50*/  ENDCOLLECTIVE ;  /* 0x000000000000791b */ /* 0x003fea0003800000 */
.L_x_6914:
[----:B------:R-:W-:-:S05]  /*5b60*/  FADD.FTZ R154, R133, R154 ;  /* 0x0000009a859a7221 */ /* 0x000fca0000010000 */
[----:B------:R-:W-:Y:S02]  /*5b70*/  MOV R158, R154 ;  /* 0x0000009a009e7202 */ /* 0x000fe40000000f00 */
[----:B------:R-:W-:-:S07]  /*5b80*/  MOV R0, R156 ;  /* 0x0000009c00007202 */ /* 0x000fce0000000f00 */
[----:B------:R-:W-:Y:S05]  /*5b90*/  WARPSYNC.COLLECTIVE R157, `(.L_x_6915) ;  /* 0x000000009d087348 */ /* 0x000fea0003c00000 */
[----:B------:R0:W1:Y:S02]  /*5ba0*/  SHFL.BFLY P1, R156, R158, R159, R160 ;  /* 0x0c00009f9e9c7389 */ /* 0x00006400000200a0 */
[----:B01----:R-:W-:Y:S05]  /*5bb0*/  ENDCOLLECTIVE ;  /* 0x000000000000791b */ /* 0x003fea0003800000 */
.L_x_6915:
[----:B------:R-:W-:-:S05]  /*5bc0*/  FADD.FTZ R155, R153, R0 ;  /* 0x00000000999b7221 */ /* 0x000fca0000010000 */
[----:B------:R-:W-:Y:S01]  /*5bd0*/  MOV R158, R155 ;  /* 0x0000009b009e7202 */ /* 0x000fe20000000f00 */
[----:B------:R-:W-:Y:S01]  /*5be0*/  HFMA2 R159, -RZ, RZ, 0, 9.5367431640625e-07 ;  /* 0x00000010ff9f7431 */ /* 0x000fe200000001ff */
[----:B------:R-:W-:-:S07]  /*5bf0*/  MOV R151, R156 ;  /* 0x0000009c00977202 */ /* 0x000fce0000000f00 */
[----:B------:R-:W-:Y:S05]  /*5c00*/  WARPSYNC.COLLECTIVE R157, `(.L_x_6916) ;  /* 0x000000009d087348 */ /* 0x000fea0003c00000 */
[----:B------:R0:W1:Y:S02]  /*5c10*/  SHFL.BFLY P1, R156, R158, R159, R160 ;  /* 0x0c00009f9e9c7389 */ /* 0x00006400000200a0 */
[----:B01----:R-:W-:Y:S05]  /*5c20*/  ENDCOLLECTIVE ;  /* 0x000000000000791b */ /* 0x003fea0003800000 */
.L_x_6916:
[----:B------:R-:W-:-:S05]  /*5c30*/  FADD.FTZ R151, R154, R151 ;  /* 0x000000979a977221 */ /* 0x000fca0000010000 */
[----:B------:R-:W-:Y:S02]  /*5c40*/  MOV R158, R151 ;  /* 0x00000097009e7202 */ /* 0x000fe40000000f00 */
[----:B------:R-:W-:-:S07]  /*5c50*/  MOV R2, R156 ;  /* 0x0000009c00027202 */ /* 0x000fce0000000f00 */
[----:B------:R-:W-:Y:S05]  /*5c60*/  WARPSYNC.COLLECTIVE R157, `(.L_x_6917) ;  /* 0x000000009d087348 */ /* 0x000fea0003c00000 */
[----:B------:R0:W1:Y:S02]  /*5c70*/  SHFL.BFLY P1, R156, R158, R159, R160 ;  /* 0x0c00009f9e9c7389 */ /* 0x00006400000200a0 */
[----:B01----:R-:W-:Y:S05]  /*5c80*/  ENDCOLLECTIVE ;  /* 0x000000000000791b */ /* 0x003fea0003800000 */
.L_x_6917:
[----:B------:R-:W-:Y:S05]  /*5c90*/  BRA `(.L_x_6918) ;  /* 0xffffffb8009c7947 */ /* 0x000fea000383ffff */
.L_x_6919:
        /* <DEDUP_REMOVED lines=14> */
.L_x_14514:


//--------------------- .text._ZN10layer_norm13ln_bwd_kernelINS_13Kernel_traitsIf6__halfS2_S2_fjLj768ELj1ELj4ELj1ELj16ENS_18Kernel_traits_baseILj768EfS2_S2_S2_fjLj128EEEEELb0ELb1ELb0ELb0EEEvNS_9BwdParamsE --------------------------
	.section	.text._ZN10layer_norm13ln_bwd_kernelINS_13Kernel_traitsIf6__halfS2_S2_fjLj768ELj1ELj4ELj1ELj16ENS_18Kernel_traits_baseILj768EfS2_S2_S2_fjLj128EEEEELb0ELb1ELb0ELb0EEEvNS_9BwdParamsE,"ax",@progbits
	.align	128
        .global         _ZN10layer_norm13ln_bwd_kernelINS_13Kernel_traitsIf6__halfS2_S2_fjLj768ELj1ELj4ELj1ELj16ENS_18Kernel_traits_baseILj768EfS2_S2_S2_fjLj128EEEEELb0ELb1ELb0ELb0EEEvNS_9BwdParamsE
        .type           _ZN10layer_norm13ln_bwd_kernelINS_13Kernel_traitsIf6__halfS2_S2_fjLj768ELj1ELj4ELj1ELj16ENS_18Kernel_traits_baseILj768EfS2_S2_S2_fjLj128EEEEELb0ELb1ELb0ELb0EEEvNS_9BwdParamsE,@function
        .size           _ZN10layer_norm13ln_bwd_kernelINS_13Kernel_traitsIf6__halfS2_S2_fjLj768ELj1ELj4ELj1ELj16ENS_18Kernel_traits_baseILj768EfS2_S2_S2_fjLj128EEEEELb0ELb1ELb0ELb0EEEvNS_9BwdParamsE,(.L_x_14515 - _ZN10layer_norm13ln_bwd_kernelINS_13Kernel_traitsIf6__halfS2_S2_fjLj768ELj1ELj4ELj1ELj16ENS_18Kernel_traits_baseILj768EfS2_S2_S2_fjLj128EEEEELb0ELb1ELb0ELb0EEEvNS_9BwdParamsE)
        .other          _ZN10layer_norm13ln_bwd_kernelINS_13Kernel_traitsIf6__halfS2_S2_fjLj768ELj1ELj4ELj1ELj16ENS_18Kernel_traits_baseILj768EfS2_S2_S2_fjLj128EEEEELb0ELb1ELb0ELb0EEEvNS_9BwdParamsE,@"STO_CUDA_ENTRY STV_DEFAULT"
_ZN10layer_norm13ln_bwd_kernelINS_13Kernel_traitsIf6__halfS2_S2_fjLj768ELj1ELj4ELj1ELj16ENS_18Kernel_traits_baseILj768EfS2_S2_S2_fjLj128EEEEELb0ELb1ELb0ELb0EEEvNS_9BwdParamsE:
.text._ZN10layer_norm13ln_bwd_kernelINS_13Kernel_traitsIf6__halfS2_S2_fjLj768ELj1ELj4ELj1ELj16ENS_18Kernel_traits_baseILj768EfS2_S2_S2_fjLj128EEEEELb0ELb1ELb0ELb0EEEvNS_9BwdParamsE:
        /* <DEDUP_REMOVED lines=127> */
.L_x_6956:
        /* <DEDUP_REMOVED lines=40> */
[----:B------:R-:W-:Y:S01]  /*0a70*/  FADD.FTZ R164, -R196, R185 ;  /* 0x000000b9c4a47221 */ /* 0x000fe20000010100 */
[----:B------:R-:W-:Y:S02]  /*0a80*/  HADD2.F32 R189, -RZ, R165.H0_H0 ;  /* 0x200000a5ffbd7230 */ /* 0x000fe40000004100 */
[----:B---3--:R-:W-:-:S02]  /*0a90*/  HADD2.F32 R195, -RZ, R168.H0_H0 ;  /* 0x200000a8ffc37230 */ /* 0x008fc40000004100 */
[C---:B------:R-:W-:Y:S01]  /*0aa0*/  FADD.FTZ R194, -R196.reuse, R187 ;  /* 0x000000bbc4c27221 */ /* 0x040fe20000010100 */
[----:B------:R-:W-:Y:S02]  /*0ab0*/  HADD2.F32 R192, -RZ, R168.H1_H1 ;  /* 0x300000a8ffc07230 */ /* 0x000fe40000004100 */
[----:B------:R-:W-:Y:S01]  /*0ac0*/  FADD.FTZ R168, -R196, R197 ;  /* 0x000000c5c4a87221 */ /* 0x000fe20000010100 */
[C---:B-----5:R-:W-:Y:S01]  /*0ad0*/  FMUL.FTZ R197, R183.reuse, R164 ;  /* 0x000000a4b7c57220 */ /* 0x060fe20000410000 */
[----:B------:R-:W-:Y:S02]  /*0ae0*/  HADD2.F32 R193, -RZ, R165.H1_H1 ;  /* 0x300000a5ffc17230 */ /* 0x000fe40000004100 */
[----:B------:R-:W-:Y:S01]  /*0af0*/  FADD.FTZ R84, R84, R195 ;  /* 0x000000c354547221 */ /* 0x000fe20000010000 */
[----:B------:R-:W-:Y:S02]  /*0b00*/  HADD2.F32 R201, -RZ, R167.H0_H0 ;  /* 0x200000a7ffc97230 */ /* 0x000fe40000004100 */
[----:B------:R-:W-:Y:S01]  /*0b10*/  FMUL.FTZ R194, R183, R194 ;  /* 0x000000c2b7c27220 */ /* 0x000fe20000410000 */
[----:B------:R-:W-:-:S02]  /*0b20*/  HADD2.F32 R199, -RZ, R166.H1_H1 ;  /* 0x300000a6ffc77230 */ /* 0x000fc40000004100 */
[----:B------:R-:W-:Y:S01]  /*0b30*/  FADD.FTZ R166, -R196, R189 ;  /* 0x000000bdc4a67221 */ /* 0x000fe20000010100 */
[----:B------:R-:W-:Y:S02]  /*0b40*/  HADD2.F32 R167, -RZ, R167.H1_H1 ;  /* 0x300000a7ffa77230 */ /* 0x000fe40000004100 */
        /* <DEDUP_REMOVED lines=9> */
[----:B------:R-:W-:Y:S01]  /*0be0*/  FADD.FTZ R165, RZ, R195 ;  /* 0x000000c3ffa57221 */ /* 0x000fe20000010000 */
[----:B------:R-:W-:Y:S01]  /*0bf0*/  FFMA.FTZ R167, R197, R195, RZ ;  /* 0x000000c3c5a77223 */ /* 0x000fe200000100ff */
        /* <DEDUP_REMOVED lines=8> */
[----:B------:R-:W-:Y:S01]  /*0c80*/  FADD.FTZ R87, R87, R188 ;  /* 0x000000bc57577221 */ /* 0x000fe20000010000 */
[-C--:B------:R-:W-:Y:S01]  /*0c90*/  FFMA.FTZ R159, R190, R188.reuse, R159 ;  /* 0x000000bcbe9f7223 */ /* 0x080fe2000001009f */
        /* <DEDUP_REMOVED lines=15> */
[----:B------:R-:W-:-:S02]  /*0d90*/  HADD2.F32 R202, -RZ, R171.H1_H1 ;  /* 0x300000abffca7230 */ /* 0x000fc40000004100 */
        /* <DEDUP_REMOVED lines=19> */
.L_x_6924:
[----:B------:R-:W-:Y:S05]  /*0ed0*/  BSYNC.RECONVERGENT B1 ;  /* 0x0000000000017941 */ /* 0x000fea0003800200 */
.L_x_6923:
        /* <DEDUP_REMOVED lines=9> */
[--C-:B--2---:R-:W-:Y:S02]  /*0f70*/  HADD2.F32 R7, -RZ, R8.reuse.H0_H0 ;  /* 0x20000008ff077230 */ /* 0x104fe40000004100 */
[----:B------:R-:W-:Y:S02]  /*0f80*/  HADD2.F32 R17, -RZ, R8.H1_H1 ;  /* 0x30000008ff117230 */ /* 0x000fe40000004100 */
[--C-:B------:R-:W-:Y:S02]  /*0f90*/  HADD2.F32 R19, -RZ, R9.reuse.H0_H0 ;  /* 0x20000009ff137230 */ /* 0x100fe40000004100 */
[----:B------:R-:W-:Y:S01]  /*0fa0*/  FADD.FTZ R8, -R196, R7 ;  /* 0x00000007c4087221 */ /* 0x000fe20000010100 */
[----:B------:R-:W-:Y:S02]  /*0fb0*/  HADD2.F32 R165, -RZ, R9.H1_H1 ;  /* 0x30000009ffa57230 */ /* 0x000fe40000004100 */
[----:B------:R-:W-:-:S02]  /*0fc0*/  HADD2.F32 R167, -RZ, R10.H0_H0 ;  /* 0x2000000affa77230 */ /* 0x000fc40000004100 */
[C---:B-----5:R-:W-:Y:S01]  /*0fd0*/  FMUL.FTZ R7, R183.reuse, R8 ;  /* 0x00000008b7077220 */ /* 0x060fe20000410000 */
[----:B------:R-:W-:Y:S02]  /*0fe0*/  HADD2.F32 R203, -RZ, R10.H1_H1 ;  /* 0x3000000affcb7230 */ /* 0x000fe40000004100 */
[C---:B------:R-:W-:Y:S01]  /*0ff0*/  FADD.FTZ R10, -R196.reuse, R17 ;  /* 0x00000011c40a7221 */ /* 0x040fe20000010100 */
[----:B---3--:R-:W-:Y:S02]  /*1000*/  HADD2.F32 R9, -RZ, R12.H0_H0 ;  /* 0x2000000cff097230 */ /* 0x008fe40000004100 */
[----:B------:R-:W-:Y:S01]  /*1010*/  FADD.FTZ R20, -R196, R167 ;  /* 0x000000a7c4147221 */ /* 0x000fe20000010100 */
[--C-:B------:R-:W-:Y:S02]  /*1020*/  HADD2.F32 R205, -RZ, R11.reuse.H0_H0 ;  /* 0x2000000bffcd7230 */ /* 0x100fe40000004100 */
[----:B------:R-:W-:Y:S01]  /*1030*/  FMUL.FTZ R8, R183, R10 ;  /* 0x0000000ab7087220 */ /* 0x000fe20000410000 */
[----:B------:R-:W-:-:S02]  /*1040*/  HADD2.F32 R11, -RZ, R11.H1_H1 ;  /* 0x3000000bff0b7230 */ /* 0x000fc40000004100 */
[----:B------:R-:W-:Y:S01]  /*1050*/  FMUL.FTZ R10, R48, R9 ;  /* 0x00000009300a7220 */ /* 0x000fe20000410000 */
[----:B------:R-:W-:Y:S02]  /*1060*/  HADD2.F32 R16, -RZ, R12.H1_H1 ;  /* 0x3000000cff107230 */ /* 0x000fe40000004100 */
[C---:B------:R-:W-:Y:S01]  /*1070*/  FADD.FTZ R12, -R196.reuse, R19 ;  /* 0x00000013c40c7221 */ /* 0x040fe20000010100 */
[--C-:B------:R-:W-:Y:S02]  /*1080*/  HADD2.F32 R201, -RZ, R14.reuse.H0_H0 ;  /* 0x2000000effc97230 */ /* 0x100fe40000004100 */
[C---:B------:R-:W-:Y:S01]  /*1090*/  FADD.FTZ R202, -R196.reuse, R11 ;  /* 0x0000000bc4ca7221 */ /* 0x040fe20000010100 */
[----:B------:R-:W-:Y:S02]  /*10a0*/  HADD2.F32 R164, -RZ, R14.H1_H1 ;  /* 0x3000000effa47230 */ /* 0x000fe40000004100 */
[----:B------:R-:W-:Y:S01]  /*10b0*/  FADD.FTZ R14, -R196, R165 ;  /* 0x000000a5c40e7221 */ /* 0x000fe20000010100 */
[----:B------:R-:W-:-:S02]  /*10c0*/  HADD2.F32 R207, -RZ, R15.H0_H0 ;  /* 0x2000000fffcf7230 */ /* 0x000fc40000004100 */
[----:B------:R-:W-:Y:S01]  /*10d0*/  FADD.FTZ R108, R108, R9 ;  /* 0x000000096c6c7221 */ /* 0x000fe20000010000 */
[----:B------:R-:W-:Y:S02]  /*10e0*/  HADD2.F32 R204, -RZ, R15.H1_H1 ;  /* 0x3000000fffcc7230 */ /* 0x000fe40000004100 */
[----:B------:R-:W-:Y:S01]  /*10f0*/  FMUL.FTZ R15, R183, R20 ;  /* 0x00000014b70f7220 */ /* 0x000fe20000410000 */
[--C-:B------:R-:W-:Y:S02]  /*1100*/  HADD2.F32 R21, -RZ, R13.reuse.H0_H0 ;  /* 0x2000000dff157230 */ /* 0x100fe40000004100 */
[----:B------:R-:W-:Y:S01]  /*1110*/  FFMA.FTZ R92, R7, R9, R92 ;  /* 0x00000009075c7223 */ /* 0x000fe2000001005c */
[----:B------:R-:W-:Y:S01]  /*1120*/  FMUL.FTZ R11, R49, R16 ;  /* 0x00000010310b7220 */ /* 0x000fe20000410000 */
[----:B------:R-:W-:Y:S01]  /*1130*/  FADD.FTZ R20, R199, R10 ;  /* 0x0000000ac7147221 */ /* 0x000fe20000010000 */
[----:B------:R-:W-:Y:S02]  /*1140*/  HADD2.F32 R18, -RZ, R13.H1_H1 ;  /* 0x3000000dff127230 */ /* 0x000fe40000004100 */
[----:B------:R-:W-:Y:S01]  /*1150*/  FMUL.FTZ R9, R183, R12 ;  /* 0x0000000cb7097220 */ /* 0x000fe20000410000 */
[----:B------:R-:W-:Y:S01]  /*1160*/  FFMA.FTZ R17, R7, R10, R198 ;  /* 0x0000000a07117223 */ /* 0x000fe200000100c6 */
[----:B------:R-:W-:Y:S01]  /*1170*/  FMUL.FTZ R12, R183, R14 ;  /* 0x0000000eb70c7220 */ /* 0x000fe20000410000 */
[----:B------:R-:W-:Y:S01]  /*1180*/  FADD.FTZ R22, -R196, R203 ;  /* 0x000000cbc4167221 */ /* 0x000fe20000010100 */
        /* <DEDUP_REMOVED lines=38> */
.L_x_6926:
[----:B------:R-:W-:Y:S05]  /*13f0*/  BSYNC.RECONVERGENT B1 ;  /* 0x0000000000017941 */ /* 0x000fea0003800200 */
.L_x_6925:
        /* <DEDUP_REMOVED lines=8> */
[----:B------:R-:W-:Y:S02]  /*1480*/  HADD2.F32 R201, -RZ, R167.H0_H0 ;  /* 0x200000a7ffc97230 */ /* 0x000fe40000004100 */
[----:B------:R-:W-:Y:S02]  /*1490*/  HADD2.F32 R173, -RZ, R164.H1_H1 ;  /* 0x300000a4ffad7230 */ /* 0x000fe40000004100 */
[C---:B------:R-:W-:Y:S01]  /*14a0*/  FADD.FTZ R164, -R196.reuse, R23 ;  /* 0x00000017c4a47221 */ /* 0x040fe20000010100 */
[--C-:B------:R-:W-:Y:S02]  /*14b0*/  HADD2.F32 R175, -RZ, R165.reuse.H0_H0 ;  /* 0x200000a5ffaf7230 */ /* 0x100fe40000004100 */
[----:B------:R-:W-:Y:S01]  /*14c0*/  FADD.FTZ R200, -R196, R201 ;  /* 0x000000c9c4c87221 */ /* 0x000fe20000010100 */
[----:B------:R-:W-:-:S02]  /*14d0*/  HADD2.F32 R177, -RZ, R165.H1_H1 ;  /* 0x300000a5ffb17230 */ /* 0x000fc40000004100 */
[----:B-----5:R-:W-:Y:S01]  /*14e0*/  FMUL.FTZ R23, R183, R164 ;  /* 0x000000a4b7177220 */ /* 0x020fe20000410000 */
[--C-:B------:R-:W-:Y:S02]  /*14f0*/  HADD2.F32 R179, -RZ, R166.reuse.H0_H0 ;  /* 0x200000a6ffb37230 */ /* 0x100fe40000004100 */
[C---:B------:R-:W-:Y:S01]  /*1500*/  FADD.FTZ R174, -R196.reuse, R175 ;  /* 0x000000afc4ae7221 */ /* 0x040fe20000010100 */
[----:B------:R-:W-:Y:S02]  /*1510*/  HADD2.F32 R181, -RZ, R166.H1_H1 ;  /* 0x300000a6ffb57230 */ /* 0x000fe40000004100 */
[C---:B------:R-:W-:Y:S01]  /*1520*/  FADD.FTZ R166, -R196.reuse, R173 ;  /* 0x000000adc4a67221 */ /* 0x040fe20000010100 */
[----:B------:R-:W-:Y:S02]  /*1530*/  HADD2.F32 R167, -RZ, R167.H1_H1 ;  /* 0x300000a7ffa77230 */ /* 0x000fe40000004100 */
[----:B------:R-:W-:Y:S01]  /*1540*/  FADD.FTZ R176, -R196, R177 ;  /* 0x000000b1c4b07221 */ /* 0x000fe20000010100 */
[----:B---3--:R-:W-:-:S02]  /*1550*/  HADD2.F32 R165, -RZ, R24.H0_H0 ;  /* 0x20000018ffa57230 */ /* 0x008fc40000004100 */
[C---:B------:R-:W-:Y:S01]  /*1560*/  FADD.FTZ R180, -R196.reuse, R179 ;  /* 0x000000b3c4b47221 */ /* 0x040fe20000010100 */
[C---:B------:R-:W-:Y:S01]  /*1570*/  FADD.FTZ R182, -R196.reuse, R181 ;  /* 0x000000b5c4b67221 */ /* 0x040fe20000010100 */
[----:B------:R-:W-:Y:S01]  /*1580*/  FADD.FTZ R202, -R196, R167 ;  /* 0x000000a7c4ca7221 */ /* 0x000fe20000010100 */
[----:B------:R-:W-:Y:S02]  /*1590*/  HADD2.F32 R172, -RZ, R24.H1_H1 ;  /* 0x30000018ffac7230 */ /* 0x000fe40000004100 */
[----:B------:R-:W-:Y:S01]  /*15a0*/  FADD.FTZ R116, R116, R165 ;  /* 0x000000a574747221 */ /* 0x000fe20000010000 */
[--C-:B------:R-:W-:Y:S02]  /*15b0*/  HADD2.F32 R177, -RZ, R26.reuse.H0_H0 ;  /* 0x2000001affb17230 */ /* 0x100fe40000004100 */
[-C--:B------:R-:W-:Y:S01]  /*15c0*/  FFMA.FTZ R100, R23, R165.reuse, R100 ;  /* 0x000000a517647223 */ /* 0x080fe20000010064 */
[----:B------:R-:W-:Y:S02]  /*15d0*/  HADD2.F32 R196, -RZ, R26.H1_H1 ;  /* 0x3000001affc47230 */ /* 0x000fe40000004100 */
[----:B------:R-:W-:Y:S01]  /*15e0*/  FMUL.FTZ R26, R64, R165 ;  /* 0x000000a5401a7220 */ /* 0x000fe20000410000 */
[----:B------:R-:W-:-:S02]  /*15f0*/  HADD2.F32 R167, -RZ, R25.H0_H0 ;  /* 0x20000019ffa77230 */ /* 0x000fc40000004100 */
[C---:B------:R-:W-:Y:S01]  /*1600*/  FMUL.FTZ R24, R183.reuse, R166 ;  /* 0x000000a6b7187220 */ /* 0x040fe20000410000 */
[----:B------:R-:W-:Y:S02]  /*1610*/  HADD2.F32 R178, -RZ, R25.H1_H1 ;  /* 0x30000019ffb27230 */ /* 0x000fe40000004100 */
[----:B------:R-:W-:Y:S01]  /*1620*/  FMUL.FTZ R25, R183, R174 ;  /* 0x000000aeb7197220 */ /* 0x000fe20000410000 */
[--C-:B------:R-:W-:Y:S02]  /*1630*/  HADD2.F32 R181, -RZ, R27.reuse.H0_H0 ;  /* 0x2000001bffb57230 */ /* 0x100fe40000004100 */
[----:B------:R-:W-:Y:S01]  /*1640*/  FADD.FTZ R164, R199, R26 ;  /* 0x0000001ac7a47221 */ /* 0x000fe20000010000 */
[----:B------:R-:W-:Y:S02]  /*1650*/  HADD2.F32 R204, -RZ, R27.H1_H1 ;  /* 0x3000001bffcc7230 */ /* 0x000fe40000004100 */
        /* <DEDUP_REMOVED lines=42> */
.L_x_6922:
        /* <DEDUP_REMOVED lines=24> */
[--C-:B------:R-:W-:Y:S02]  /*1a80*/  HADD2.F32 R169, -RZ, R170.reuse.H0_H0 ;  /* 0x200000aaffa97230 */ /* 0x100fe40000004100 */
[C---:B-----5:R-:W-:Y:S01]  /*1a90*/  FMUL.FTZ R194, R183.reuse, R194 ;  /* 0x000000c2b7c27220 */ /* 0x060fe20000410000 */
[----:B------:R-:W-:Y:S02]  /*1aa0*/  HADD2.F32 R198, -RZ, R170.H1_H1 ;  /* 0x300000aaffc67230 */ /* 0x000fe40000004100 */
[----:B------:R-:W-:Y:S01]  /*1ab0*/  FADD.FTZ R170, -R196, R197 ;  /* 0x000000c5c4aa7221 */ /* 0x000fe20000010100 */
[----:B------:R-:W-:Y:S02]  /*1ac0*/  HADD2.F32 R195, -RZ, R168.H0_H0 ;  /* 0x200000a8ffc37230 */ /* 0x000fe40000004100 */
[----:B------:R-:W-:Y:S01]  /*1ad0*/  FMUL.FTZ R197, R183, R164 ;  /* 0x000000a4b7c57220 */ /* 0x000fe20000410000 */
[----:B------:R-:W-:-:S02]  /*1ae0*/  HADD2.F32 R193, -RZ, R165.H1_H1 ;  /* 0x300000a5ffc17230 */ /* 0x000fc40000004100 */
[----:B------:R-:W-:Y:S01]  /*1af0*/  FADD.FTZ R86, R86, R191 ;  /* 0x000000bf56567221 */ /* 0x000fe20000010000 */
[--C-:B------:R-:W-:Y:S02]  /*1b00*/  HADD2.F32 R199, -RZ, R167.reuse.H0_H0 ;  /* 0x200000a7ffc77230 */ /* 0x100fe40000004100 */
[----:B------:R-:W-:Y:S01]  /*1b10*/  FADD.FTZ R84, R84, R195 ;  /* 0x000000c354547221 */ /* 0x000fe20000010000 */
[----:B------:R-:W-:Y:S02]  /*1b20*/  HADD2.F32 R165, -RZ, R166.H1_H1 ;  /* 0x300000a6ffa57230 */ /* 0x000fe40000004100 */
[----:B------:R-:W-:Y:S01]  /*1b30*/  FADD.FTZ R166, -R196, R189 ;  /* 0x000000bdc4a67221 */ /* 0x000fe20000010100 */
[----:B------:R-:W-:Y:S02]  /*1b40*/  HADD2.F32 R167, -RZ, R167.H1_H1 ;  /* 0x300000a7ffa77230 */ /* 0x000fe40000004100 */
[----:B------:R-:W-:Y:S01]  /*1b50*/  FFMA.FTZ R156, R197, R195, R156 ;  /* 0x000000c3c59c7223 */ /* 0x000fe2000001009c */
[----:B------:R-:W-:-:S02]  /*1b60*/  HADD2.F32 R168, -RZ, R168.H1_H1 ;  /* 0x300000a8ffa87230 */ /* 0x000fc40000004100 */
[----:B------:R-:W-:Y:S01]  /*1b70*/  FMUL.FTZ R195, R32, R195 ;  /* 0x000000c320c37220 */ /* 0x000fe20000410000 */
[C---:B------:R-:W-:Y:S01]  /*1b80*/  FADD.FTZ R190, -R196.reuse, R193 ;  /* 0x000000c1c4be7221 */ /* 0x040fe20000010100 */
[C---:B------:R-:W-:Y:S01]  /*1b90*/  FADD.FTZ R186, -R196.reuse, R165 ;  /* 0x000000a5c4ba7221 */ /* 0x040fe20000010100 */
[----:B------:R-:W-:Y:S01]  /*1ba0*/  FADD.FTZ R202, -R196, R167 ;  /* 0x000000a7c4ca7221 */ /* 0x000fe20000010100 */
[----:B------:R-:W-:Y:S01]  /*1bb0*/  FMUL.FTZ R193, R183, R166 ;  /* 0x000000a6b7c17220 */ /* 0x000fe20000410000 */
[----:B------:R-:W-:Y:S01]  /*1bc0*/  FMUL.FTZ R192, R33, R168 ;  /* 0x000000a821c07220 */ /* 0x000fe20000410000 */
[----:B------:R-:W-:Y:S01]  /*1bd0*/  FADD.FTZ R165, RZ, R195 ;  /* 0x000000c3ffa57221 */ /* 0x000fe20000010000 */
[----:B------:R-:W-:Y:S01]  /*1be0*/  FFMA.FTZ R167, R197, R195, RZ ;  /* 0x000000c3c5a77223 */ /* 0x000fe200000100ff */
[----:B------:R-:W-:Y:S01]  /*1bf0*/  FMUL.FTZ R190, R183, R190 ;  /* 0x000000beb7be7220 */ /* 0x000fe20000410000 */
        /* <DEDUP_REMOVED lines=14> */
[----:B------:R-:W-:Y:S01]  /*1ce0*/  FADD.FTZ R200, -R196, R199 ;  /* 0x000000c7c4c87221 */ /* 0x000fe20000010100 */
[----:B------:R-:W-:Y:S01]  /*1cf0*/  FMUL.FTZ R186, R183, R186 ;  /* 0x000000bab7ba7220 */ /* 0x000fe20000410000 */
[----:B------:R-:W-:Y:S01]  /*1d00*/  FMUL.FTZ R185, R37, R198 ;  /* 0x000000c625b97220 */ /* 0x000fe20000410000 */
[----:B------:R-:W-:Y:S01]  /*1d10*/  FADD.FTZ R164, R164, R187 ;  /* 0x000000bba4a47221 */ /* 0x000fe20000010000 */
[C---:B------:R-:W-:Y:S01]  /*1d20*/  FFMA.FTZ R165, R189.reuse, R187, R166 ;  /* 0x000000bbbda57223 */ /* 0x040fe200000100a6 */
        /* <DEDUP_REMOVED lines=22> */
.L_x_6929:
[----:B------:R-:W-:Y:S05]  /*1e90*/  BSYNC.RECONVERGENT B1 ;  /* 0x0000000000017941 */ /* 0x000fea0003800200 */
.L_x_6928:
        /* <DEDUP_REMOVED lines=11> */
[----:B------:R-:W-:Y:S01]  /*1f50*/  IADD3 R200, PT, PT, R200, 0x20, RZ ;  /* 0x00000020c8c87810 */ /* 0x000fe20007ffe0ff */
[--C-:B---3--:R-:W-:Y:S02]  /*1f60*/  HADD2.F32 R7, -RZ, R8.reuse.H0_H0 ;  /* 0x20000008ff077230 */ /* 0x108fe40000004100 */
        /* <DEDUP_REMOVED lines=8> */
[----:B----4-:R-:W-:Y:S02]  /*1ff0*/  HADD2.F32 R9, -RZ, R12.H0_H0 ;  /* 0x2000000cff097230 */ /* 0x010fe40000004100 */
        /* <DEDUP_REMOVED lines=12> */
[----:B------:R-:W-:Y:S01]  /*20c0*/  FMUL.FTZ R11, R49, R12 ;  /* 0x0000000c310b7220 */ /* 0x000fe20000410000 */
[----:B------:R-:W-:Y:S02]  /*20d0*/  HADD2.F32 R204, -RZ, R15.H1_H1 ;  /* 0x3000000fffcc7230 */ /* 0x000fe40000004100 */
[----:B------:R-:W-:Y:S01]  /*20e0*/  FMUL.FTZ R15, R183, R20 ;  /* 0x00000014b70f7220 */ /* 0x000fe20000410000 */
[--C-:B------:R-:W-:Y:S02]  /*20f0*/  HADD2.F32 R21, -RZ, R13.reuse.H0_H0 ;  /* 0x2000000dff157230 */ /* 0x100fe40000004100 */
[----:B------:R-:W-:Y:S01]  /*2100*/  FADD.FTZ R20, R199, R10 ;  /* 0x0000000ac7147221 */ /* 0x000fe20000010000 */
[----:B------:R-:W-:Y:S02]  /*2110*/  HADD2.F32 R18, -RZ, R13.H1_H1 ;  /* 0x3000000dff127230 */ /* 0x000fe40000004100 */
[----:B------:R-:W-:Y:S01]  /*2120*/  FADD.FTZ R109, R109, R12 ;  /* 0x0000000c6d6d7221 */ /* 0x000fe20000010000 */
[----:B------:R-:W-:Y:S01]  /*2130*/  FFMA.FTZ R93, R8, R12, R93 ;  /* 0x0000000c085d7223 */ /* 0x000fe2000001005d */
[C---:B------:R-:W-:Y:S01]  /*2140*/  FFMA.FTZ R17, R7.reuse, R10, R198 ;  /* 0x0000000a07117223 */ /* 0x040fe200000100c6 */
[----:B------:R-:W-:Y:S01]  /*2150*/  FADD.FTZ R108, R108, R9 ;  /* 0x000000096c6c7221 */ /* 0x000fe20000010000 */
[----:B------:R-:W-:Y:S01]  /*2160*/  FFMA.FTZ R92, R7, R9, R92 ;  /* 0x00000009075c7223 */ /* 0x000fe2000001005c */
[C---:B------:R-:W-:Y:S01]  /*2170*/  FMUL.FTZ R12, R183.reuse, R16 ;  /* 0x00000010b70c7220 */ /* 0x040fe20000410000 */
[----:B------:R-:W-:Y:S01]  /*2180*/  FADD.FTZ R22, -R196, R203 ;  /* 0x000000cbc4167221 */ /* 0x000fe20000010100 */
[----:B------:R-:W-:Y:S01]  /*2190*/  FMUL.FTZ R9, R183, R14 ;  /* 0x0000000eb7097220 */ /* 0x000fe20000410000 */
        /* <DEDUP_REMOVED lines=11> */
[----:B------:R-:W-:Y:S01]  /*2250*/  FMUL.FTZ R16, R52, R201 ;  /* 0x000000c934107220 */ /* 0x000fe20000410000 */
[----:B------:R-:W-:Y:S01]  /*2260*/  FADD.FTZ R166, -R196, R205 ;  /* 0x000000cdc4a67221 */ /* 0x000fe20000010100 */
        /* <DEDUP_REMOVED lines=23> */
.L_x_6931:
[----:B------:R-:W-:Y:S05]  /*23e0*/  BSYNC.RECONVERGENT B1 ;  /* 0x0000000000017941 */ /* 0x000fea0003800200 */
.L_x_6930:
        /* <DEDUP_REMOVED lines=10> */
[--C-:B---3--:R-:W-:Y:S02]  /*2490*/  HADD2.F32 R175, -RZ, R165.reuse.H0_H0 ;  /* 0x200000a5ffaf7230 */ /* 0x108fe40000004100 */
[----:B------:R-:W-:Y:S02]  /*24a0*/  HADD2.F32 R177, -RZ, R165.H1_H1 ;  /* 0x300000a5ffb17230 */ /* 0x000fe40000004100 */
[----:B------:R-:W-:Y:S02]  /*24b0*/  HADD2.F32 R165, -RZ, R166.H1_H1 ;  /* 0x300000a6ffa57230 */ /* 0x000fe40000004100 */
[C---:B------:R-:W-:Y:S01]  /*24c0*/  FADD.FTZ R174, -R196.reuse, R175 ;  /* 0x000000afc4ae7221 */ /* 0x040fe20000010100 */
[----:B------:R-:W-:Y:S02]  /*24d0*/  HADD2.F32 R23, -RZ, R164.H0_H0 ;  /* 0x200000a4ff177230 */ /* 0x000fe40000004100 */
[----:B------:R-:W-:Y:S01]  /*24e0*/  FADD.FTZ R176, -R196, R177 ;  /* 0x000000b1c4b07221 */ /* 0x000fe20000010100 */
[----:B------:R-:W-:-:S02]  /*24f0*/  HADD2.F32 R181, -RZ, R167.H0_H0 ;  /* 0x200000a7ffb57230 */ /* 0x000fc40000004100 */
[C---:B------:R-:W-:Y:S01]  /*2500*/  FADD.FTZ R182, -R196.reuse, R165 ;  /* 0x000000a5c4b67221 */ /* 0x040fe20000010100 */
[----:B------:R-:W-:Y:S02]  /*2510*/  HADD2.F32 R173, -RZ, R164.H1_H1 ;  /* 0x300000a4ffad7230 */ /* 0x000fe40000004100 */
[C---:B------:R-:W-:Y:S01]  /*2520*/  FADD.FTZ R164, -R196.reuse, R23 ;  /* 0x00000017c4a47221 */ /* 0x040fe20000010100 */
[----:B------:R-:W-:Y:S02]  /*2530*/  HADD2.F32 R179, -RZ, R166.H0_H0 ;  /* 0x200000a6ffb37230 */ /* 0x000fe40000004100 */
[C---:B------:R-:W-:Y:S01]  /*2540*/  FADD.FTZ R200, -R196.reuse, R181 ;  /* 0x000000b5c4c87221 */ /* 0x040fe20000010100 */
[----:B------:R-:W-:Y:S02]  /*2550*/  HADD2.F32 R167, -RZ, R167.H1_H1 ;  /* 0x300000a7ffa77230 */ /* 0x000fe40000004100 */
[----:B------:R-:W-:Y:S01]  /*2560*/  FADD.FTZ R166, -R196, R173 ;  /* 0x000000adc4a67221 */ /* 0x000fe20000010100 */
[----:B----4-:R-:W-:-:S02]  /*2570*/  HADD2.F32 R165, -RZ, R24.H0_H0 ;  /* 0x20000018ffa57230 */ /* 0x010fc40000004100 */
[C---:B------:R-:W-:Y:S01]  /*2580*/  FADD.FTZ R180, -R196.reuse, R179 ;  /* 0x000000b3c4b47221 */ /* 0x040fe20000010100 */
[----:B------:R-:W-:Y:S02]  /*2590*/  HADD2.F32 R172, -RZ, R24.H1_H1 ;  /* 0x30000018ffac7230 */ /* 0x000fe40000004100 */
[----:B------:R-:W-:Y:S01]  /*25a0*/  FADD.FTZ R202, -R196, R167 ;  /* 0x000000a7c4ca7221 */ /* 0x000fe20000010100 */
[--C-:B------:R-:W-:Y:S02]  /*25b0*/  HADD2.F32 R177, -RZ, R26.reuse.H0_H0 ;  /* 0x2000001affb17230 */ /* 0x100fe40000004100 */
[----:B-----5:R-:W-:Y:S01]  /*25c0*/  FMUL.FTZ R23, R183, R164 ;  /* 0x000000a4b7177220 */ /* 0x020fe20000410000 */
[----:B------:R-:W-:Y:S02]  /*25d0*/  HADD2.F32 R196, -RZ, R26.H1_H1 ;  /* 0x3000001affc47230 */ /* 0x000fe40000004100 */
[----:B------:R-:W-:Y:S01]  /*25e0*/  FMUL.FTZ R26, R64, R165 ;  /* 0x000000a5401a7220 */ /* 0x000fe20000410000 */
[----:B------:R-:W-:-:S02]  /*25f0*/  HADD2.F32 R167, -RZ, R25.H0_H0 ;  /* 0x20000019ffa77230 */ /* 0x000fc40000004100 */
[----:B------:R-:W-:Y:S01]  /*2600*/  FADD.FTZ R116, R116, R165 ;  /* 0x000000a574747221 */ /* 0x000fe20000010000 */
[----:B------:R-:W-:Y:S02]  /*2610*/  HADD2.F32 R178, -RZ, R25.H1_H1 ;  /* 0x30000019ffb27230 */ /* 0x000fe40000004100 */
[----:B------:R-:W-:Y:S01]  /*2620*/  FMUL.FTZ R25, R183, R174 ;  /* 0x000000aeb7197220 */ /* 0x000fe20000410000 */
[--C-:B------:R-:W-:Y:S02]  /*2630*/  HADD2.F32 R181, -RZ, R27.reuse.H0_H0 ;  /* 0x2000001bffb57230 */ /* 0x100fe40000004100 */
[----:B------:R-:W-:Y:S01]  /*2640*/  FFMA.FTZ R100, R23, R165, R100 ;  /* 0x000000a517647223 */ /* 0x000fe20000010064 */
[----:B------:R-:W-:Y:S02]  /*2650*/  HADD2.F32 R204, -RZ, R27.H1_H1 ;  /* 0x3000001bffcc7230 */ /* 0x000fe40000004100 */
        /* <DEDUP_REMOVED lines=43> */
.L_x_6927:
[----:B------:R-:W-:Y:S05]  /*2910*/  BSYNC.RECONVERGENT B0 ;  /* 0x0000000000007941 */ /* 0x000fea0003800200 */
.L_x_6921:
        /* <DEDUP_REMOVED lines=20> */
.L_x_6978:
        /* <DEDUP_REMOVED lines=15> */
[--C-:B-----5:R-:W-:Y:S02]  /*2b50*/  HADD2.F32 R205, -RZ, R167.reuse.H0_H0 ;  /* 0x200000a7ffcd7230 */ /* 0x120fe40000004100 */
[-CC-:B------:R-:W-:Y:S01]  /*2b60*/  FFMA.FTZ R200, R186, R196.reuse, R199.reuse ;  /* 0x000000c4bac87223 */ /* 0x180fe200000100c7 */
[----:B------:R-:W-:Y:S02]  /*2b70*/  HADD2.F32 R211, -RZ, R167.H1_H1 ;  /* 0x300000a7ffd37230 */ /* 0x000fe40000004100 */
[-CC-:B------:R-:W-:Y:S01]  /*2b80*/  FFMA.FTZ R167, R170, R196.reuse, R199.reuse ;  /* 0x000000c4aaa77223 */ /* 0x180fe200000100c7 */
[--C-:B------:R-:W-:Y:S02]  /*2b90*/  HADD2.F32 R198, -RZ, R166.reuse.H0_H0 ;  /* 0x200000a6ffc67230 */ /* 0x100fe40000004100 */
[-CC-:B------:R-:W-:Y:S01]  /*2ba0*/  FFMA.FTZ R204, R171, R196.reuse, R199.reuse ;  /* 0x000000c4abcc7223 */ /* 0x180fe200000100c7 */
[----:B------:R-:W-:Y:S02]  /*2bb0*/  HADD2.F32 R202, -RZ, R166.H1_H1 ;  /* 0x300000a6ffca7230 */ /* 0x000fe40000004100 */
        /* <DEDUP_REMOVED lines=9> */
[----:B------:R-:W-:Y:S01]  /*2c50*/  FMUL.FTZ R210, R207, R184 ;  /* 0x000000b8cfd27220 */ /* 0x000fe20000410000 */
[----:B------:R-:W-:Y:S01]  /*2c60*/  FFMA.FTZ R166, R197, R196, R199 ;  /* 0x000000c4c5a67223 */ /* 0x000fe200000100c7 */
[-C--:B------:R-:W-:Y:S01]  /*2c70*/  FMUL.FTZ R208, R201, R184.reuse ;  /* 0x000000b8c9d07220 */ /* 0x080fe20000410000 */
[----:B------:R-:W-:Y:S01]  /*2c80*/  FMUL.FTZ R207, R167, R184 ;  /* 0x000000b8a7cf7220 */ /* 0x000fe20000410000 */
[----:B------:R-:W-:-:S02]  /*2c90*/  HADD2.F32 R200, -RZ, R165.H0_H0 ;  /* 0x200000a5ffc87230 */ /* 0x000fc40000004100 */
[----:B------:R-:W-:Y:S01]  /*2ca0*/  FADD.FTZ R166, R195, -R166 ;  /* 0x800000a6c3a67221 */ /* 0x000fe20000010000 */
[----:B------:R-:W-:Y:S02]  /*2cb0*/  HADD2.F32 R204, -RZ, R165.H1_H1 ;  /* 0x300000a5ffcc7230 */ /* 0x000fe40000004100 */
[----:B------:R-:W-:Y:S01]  /*2cc0*/  FFMA.FTZ R128, R207, R198, R128 ;  /* 0x000000c6cf807223 */ /* 0x000fe20000010080 */
[-CC-:B------:R-:W-:Y:S01]  /*2cd0*/  FFMA.FTZ R165, R190, R196.reuse, R199.reuse ;  /* 0x000000c4bea57223 */ /* 0x180fe200000100c7 */
[-CC-:B------:R-:W-:Y:S01]  /*2ce0*/  FFMA.FTZ R198, R193, R196.reuse, R199.reuse ;  /* 0x000000c4c1c67223 */ /* 0x180fe200000100c7 */
[----:B------:R-:W-:Y:S01]  /*2cf0*/  FFMA.FTZ R167, R194, R196, R199 ;  /* 0x000000c4c2a77223 */ /* 0x000fe200000100c7 */
[----:B------:R-:W-:Y:S01]  /*2d00*/  FFMA.FTZ R129, R208, R202, R129 ;  /* 0x000000cad0817223 */ /* 0x000fe20000010081 */
[----:B------:R-:W-:Y:S01]  /*2d10*/  FADD.FTZ R202, R188, -R165 ;  /* 0x800000a5bcca7221 */ /* 0x000fe20000010000 */
[----:B------:R-:W-:Y:S01]  /*2d20*/  FADD.FTZ R198, R191, -R198 ;  /* 0x800000c6bfc67221 */ /* 0x000fe20000010000 */
[----:B------:R-:W-:Y:S01]  /*2d30*/  FMUL.FTZ R165, R183, R166 ;  /* 0x000000a6b7a57220 */ /* 0x000fe20000410000 */
[----:B------:R-:W-:Y:S01]  /*2d40*/  FMUL.FTZ R209, R203, R184 ;  /* 0x000000b8cbd17220 */ /* 0x000fe20000410000 */
[----:B------:R-:W-:Y:S01]  /*2d50*/  FADD.FTZ R166, R192, -R167 ;  /* 0x800000a7c0a67221 */ /* 0x000fe20000010000 */
[C---:B------:R-:W-:Y:S01]  /*2d60*/  FMUL.FTZ R201, R183.reuse, R198 ;  /* 0x000000c6b7c97220 */ /* 0x040fe20000410000 */
[----:B------:R-:W-:Y:S01]  /*2d70*/  FMUL.FTZ R203, R183, R202 ;  /* 0x000000cab7cb7220 */ /* 0x000fe20000410000 */
[----:B------:R-:W-:Y:S01]  /*2d80*/  FFMA.FTZ R130, R209, R205, R130 ;  /* 0x000000cdd1827223 */ /* 0x000fe20000010082 */
[----:B------:R-:W-:Y:S01]  /*2d90*/  FMUL.FTZ R167, R183, R166 ;  /* 0x000000a6b7a77220 */ /* 0x000fe20000410000 */
[----:B------:R-:W-:-:S02]  /*2da0*/  HADD2.F32 R205, -RZ, R164.H0_H0 ;  /* 0x200000a4ffcd7230 */ /* 0x000fc40000004100 */
        /* <DEDUP_REMOVED lines=18> */
[----:B------:R-:W-:-:S02]  /*2ed0*/  F2FP.F16.F32.PACK_AB R167, R210, R167 ;  /* 0x000000a7d2a7723e */ /* 0x000fc400000000ff */
[----:B------:R-:W-:Y:S02]  /*2ee0*/  F2FP.F16.F32.PACK_AB R166, R203, R166 ;  /* 0x000000a6cba6723e */ /* 0x000fe400000000ff */
[----:B------:R-:W-:Y:S02]  /*2ef0*/  F2FP.F16.F32.PACK_AB R165, R202, R201 ;  /* 0x000000c9caa5723e */ /* 0x000fe400000000ff */
[----:B------:R-:W-:Y:S01]  /*2f00*/  F2FP.F16.F32.PACK_AB R164, R127, R164 ;  /* 0x000000a47fa4723e */ /* 0x000fe200000000ff */
[----:B------:R-:W-:Y:S06]  /*2f10*/  BRA `(.L_x_6938) ;  /* 0x0000000400007947 */ /* 0x000fec0003800000 */
.L_x_6937:
[-CC-:B------:R-:W-:Y:S01]  /*2f20*/  FFMA.FTZ R198, R171, R196.reuse, R199.reuse ;  /* 0x000000c4abc67223 */ /* 0x180fe200000100c7 */
[-CC-:B------:R-:W-:Y:S01]  /*2f30*/  FFMA.FTZ R148, R189, R196.reuse, R199.reuse ;  /* 0x000000c4bd947223 */ /* 0x180fe200000100c7 */
[----:B------:R-:W-:Y:S01]  /*2f40*/  FFMA.FTZ R150, R186, R196, R199 ;  /* 0x000000c4ba967223 */ /* 0x000fe200000100c7 */
[--C-:B-----5:R-:W-:Y:S02]  /*2f50*/  HADD2.F32 R151, -RZ, R167.reuse.H0_H0 ;  /* 0x200000a7ff977230 */ /* 0x120fe40000004100 */
[----:B------:R-:W-:Y:S01]  /*2f60*/  FADD.FTZ R198, R169, -R198 ;  /* 0x800000c6a9c67221 */ /* 0x000fe20000010000 */
[----:B------:R-:W-:Y:S01]  /*2f70*/  FADD.FTZ R148, R187, -R148 ;  /* 0x80000094bb947221 */ /* 0x000fe20000010000 */
[----:B------:R-:W-:Y:S01]  /*2f80*/  FADD.FTZ R150, R185, -R150 ;  /* 0x80000096b9967221 */ /* 0x000fe20000010000 */
[----:B------:R-:W-:Y:S02]  /*2f90*/  HADD2.F32 R201, -RZ, R167.H1_H1 ;  /* 0x300000a7ffc97230 */ /* 0x000fe40000004100 */
[C---:B------:R-:W-:Y:S01]  /*2fa0*/  FMUL.FTZ R209, R183.reuse, R198 ;  /* 0x000000c6b7d17220 */ /* 0x040fe20000410000 */
[----:B------:R-:W-:Y:S01]  /*2fb0*/  FMUL.FTZ R203, R183, R148 ;  /* 0x00000094b7cb7220 */ /* 0x000fe20000410000 */
[----:B------:R-:W-:-:S02]  /*2fc0*/  HADD2.F32 R149, -RZ, R166.H0_H0 ;  /* 0x200000a6ff957230 */ /* 0x000fc40000004100 */
[----:B------:R-:W-:Y:S01]  /*2fd0*/  FMUL.FTZ R208, R183, R150 ;  /* 0x00000096b7d07220 */ /* 0x000fe20000410000 */
[----:B------:R-:W-:Y:S01]  /*2fe0*/  FFMA.FTZ R167, R170, R196, R199 ;  /* 0x000000c4aaa77223 */ /* 0x000fe200000100c7 */
[-C--:B------:R-:W-:Y:S01]  /*2ff0*/  FMUL.FTZ R211, R209, R184.reuse ;  /* 0x000000b8d1d37220 */ /* 0x080fe20000410000 */
[-C--:B------:R-:W-:Y:S01]  /*3000*/  FMUL.FTZ R207, R203, R184.reuse ;  /* 0x000000b8cbcf7220 */ /* 0x080fe20000410000 */
[----:B------:R-:W-:Y:S02]  /*3010*/  HADD2.F32 R166, -RZ, R166.H1_H1 ;  /* 0x300000a6ffa67230 */ /* 0x000fe40000004100 */
[----:B------:R-:W-:Y:S01]  /*3020*/  FMUL.FTZ R210, R208, R184 ;  /* 0x000000b8d0d27220 */ /* 0x000fe20000410000 */
[----:B------:R-:W-:Y:S01]  /*3030*/  FADD.FTZ R200, R168, -R167 ;  /* 0x800000a7a8c87221 */ /* 0x000fe20000010000 */
[----:B------:R-:W-:Y:S01]  /*3040*/  FFMA.FTZ R130, R211, R151, R130 ;  /* 0x00000097d3827223 */ /* 0x000fe20000010082 */
[----:B------:R-:W-:Y:S01]  /*3050*/  FFMA.FTZ R128, R207, R149, R128 ;  /* 0x00000095cf807223 */ /* 0x000fe20000010080 */
[-CC-:B------:R-:W-:Y:S01]  /*3060*/  FFMA.FTZ R150, R193, R196.reuse, R199.reuse ;  /* 0x000000c4c1967223 */ /* 0x180fe200000100c7 */
[-CC-:B------:R-:W-:Y:S01]  /*3070*/  FFMA.FTZ R148, R197, R196.reuse, R199.reuse ;  /* 0x000000c4c5947223 */ /* 0x180fe200000100c7 */
[-CC-:B------:R-:W-:Y:S01]  /*3080*/  FFMA.FTZ R151, R190, R196.reuse, R199.reuse ;  /* 0x000000c4be977223 */ /* 0x180fe200000100c7 */
[----:B------:R-:W-:Y:S01]  /*3090*/  FFMA.FTZ R149, R194, R196, R199 ;  /* 0x000000c4c2957223 */ /* 0x000fe200000100c7 */
[----:B------:R-:W-:Y:S01]  /*30a0*/  FFMA.FTZ R129, R210, R166, R129 ;  /* 0x000000a6d2817223 */ /* 0x000fe20000010081 */
[----:B------:R-:W-:Y:S01]  /*30b0*/  FMUL.FTZ R212, R183, R200 ;  /* 0x000000c8b7d47220 */ /* 0x000fe20000410000 */
[----:B------:R-:W-:Y:S01]  /*30c0*/  FADD.FTZ R166, R191, -R150 ;  /* 0x80000096bfa67221 */ /* 0x000fe20000010000 */
[----:B------:R-:W-:Y:S01]  /*30d0*/  FADD.FTZ R148, R195, -R148 ;  /* 0x80000094c3947221 */ /* 0x000fe20000010000 */
[----:B------:R-:W-:Y:S01]  /*30e0*/  FADD.FTZ R200, R188, -R151 ;  /* 0x80000097bcc87221 */ /* 0x000fe20000010000 */
[----:B------:R-:W-:Y:S01]  /*30f0*/  FADD.FTZ R150, R192, -R149 ;  /* 0x80000095c0967221 */ /* 0x000fe20000010000 */
[----:B------:R-:W-:-:S02]  /*3100*/  HADD2.F32 R198, -RZ, R165.H0_H0 ;  /* 0x200000a5ffc67230 */ /* 0x000fc40000004100 */
[----:B------:R-:W-:Y:S01]  /*3110*/  FMUL.FTZ R214, R212, R184 ;  /* 0x000000b8d4d67220 */ /* 0x000fe20000410000 */
[----:B------:R-:W-:Y:S02]  /*3120*/  HADD2.F32 R204, -RZ, R165.H1_H1 ;  /* 0x300000a5ffcc7230 */ /* 0x000fe40000004100 */
[C---:B------:R-:W-:Y:S01]  /*3130*/  FMUL.FTZ R165, R183.reuse, R148 ;  /* 0x00000094b7a57220 */ /* 0x040fe20000410000 */
[C---:B------:R-:W-:Y:S01]  /*3140*/  FMUL.FTZ R149, R183.reuse, R166 ;  /* 0x000000a6b7957220 */ /* 0x040fe20000410000 */
[C---:B------:R-:W-:Y:S01]  /*3150*/  FMUL.FTZ R200, R183.reuse, R200 ;  /* 0x000000c8b7c87220 */ /* 0x040fe20000410000 */
[----:B------:R-:W-:Y:S01]  /*3160*/  FMUL.FTZ R148, R183, R150 ;  /* 0x00000096b7947220 */ /* 0x000fe20000410000 */
[--C-:B------:R-:W-:Y:S02]  /*3170*/  HADD2.F32 R205, -RZ, R164.reuse.H0_H0 ;  /* 0x200000a4ffcd7230 */ /* 0x100fe40000004100 */
[----:B------:R-:W-:Y:S01]  /*3180*/  FFMA.FTZ R131, R214, R201, R131 ;  /* 0x000000c9d6837223 */ /* 0x000fe20000010083 */
[----:B------:R-:W-:-:S02]  /*3190*/  HADD2.F32 R164, -RZ, R164.H1_H1 ;  /* 0x300000a4ffa47230 */ /* 0x000fc40000004100 */
[-C--:B------:R-:W-:Y:S01]  /*31a0*/  FMUL.FTZ R201, R149, R184.reuse ;  /* 0x000000b895c97220 */ /* 0x080fe20000410000 */
[-C--:B------:R-:W-:Y:S01]  /*31b0*/  FMUL.FTZ R202, R200, R184.reuse ;  /* 0x000000b8c8ca7220 */ /* 0x080fe20000410000 */
[-C--:B------:R-:W-:Y:S01]  /*31c0*/  FMUL.FTZ R166, R148, R184.reuse ;  /* 0x000000b894a67220 */ /* 0x080fe20000410000 */
[----:B------:R-:W-:Y:S01]  /*31d0*/  FMUL.FTZ R167, R165, R184 ;  /* 0x000000b8a5a77220 */ /* 0x000fe20000410000 */
        /* <DEDUP_REMOVED lines=20> */
.L_x_6938:
        /* <DEDUP_REMOVED lines=11> */
.L_x_6936:
[----:B------:R-:W-:Y:S05]  /*33d0*/  BSYNC.RECONVERGENT B1 ;  /* 0x0000000000017941 */ /* 0x000fea0003800200 */
.L_x_6935:
        /* <DEDUP_REMOVED lines=8> */
[--C-:B-----5:R-:W-:Y:S02]  /*3460*/  HADD2.F32 R150, -RZ, R166.reuse.H0_H0 ;  /* 0x200000a6ff967230 */ /* 0x120fe40000004100 */
[-CC-:B------:R-:W-:Y:S01]  /*3470*/  FFMA.FTZ R148, R22, R196.reuse, R199.reuse ;  /* 0x000000c416947223 */ /* 0x180fe200000100c7 */
[----:B------:R-:W-:Y:S02]  /*3480*/  HADD2.F32 R151, -RZ, R166.H1_H1 ;  /* 0x300000a6ff977230 */ /* 0x000fe40000004100 */
[-CC-:B------:R-:W-:Y:S01]  /*3490*/  FFMA.FTZ R149, R15, R196.reuse, R199.reuse ;  /* 0x000000c40f957223 */ /* 0x180fe200000100c7 */
[----:B------:R-:W-:Y:S01]  /*34a0*/  FFMA.FTZ R166, R18, R196, R199 ;  /* 0x000000c412a67223 */ /* 0x000fe200000100c7 */
[--C-:B------:R-:W-:Y:S02]  /*34b0*/  HADD2.F32 R200, -RZ, R167.reuse.H0_H0 ;  /* 0x200000a7ffc87230 */ /* 0x100fe40000004100 */
[----:B------:R-:W-:Y:S01]  /*34c0*/  FADD.FTZ R202, R21, -R148 ;  /* 0x8000009415ca7221 */ /* 0x000fe20000010000 */
[----:B------:R-:W-:-:S02]  /*34d0*/  HADD2.F32 R201, -RZ, R167.H1_H1 ;  /* 0x300000a7ffc97230 */ /* 0x000fc40000004100 */
[----:B------:R-:W-:Y:S01]  /*34e0*/  FFMA.FTZ R167, R19, R196, R199 ;  /* 0x000000c413a77223 */ /* 0x000fe200000100c7 */
[----:B------:R-:W-:Y:S01]  /*34f0*/  FADD.FTZ R148, R16, -R149 ;  /* 0x8000009510947221 */ /* 0x000fe20000010000 */
[----:B------:R-:W-:Y:S01]  /*3500*/  FADD.FTZ R166, R17, -R166 ;  /* 0x800000a611a67221 */ /* 0x000fe20000010000 */
[C---:B------:R-:W-:Y:S01]  /*3510*/  FMUL.FTZ R208, R183.reuse, R202 ;  /* 0x000000cab7d07220 */ /* 0x040fe20000410000 */
[----:B------:R-:W-:Y:S01]  /*3520*/  FADD.FTZ R198, R20, -R167 ;  /* 0x800000a714c67221 */ /* 0x000fe20000010000 */
[C---:B------:R-:W-:Y:S01]  /*3530*/  FMUL.FTZ R203, R183.reuse, R148 ;  /* 0x00000094b7cb7220 */ /* 0x040fe20000410000 */
[C---:B------:R-:W-:Y:S01]  /*3540*/  FMUL.FTZ R204, R183.reuse, R166 ;  /* 0x000000a6b7cc7220 */ /* 0x040fe20000410000 */
[--C-:B------:R-:W-:Y:S02]  /*3550*/  HADD2.F32 R202, -RZ, R165.reuse.H1_H1 ;  /* 0x300000a5ffca7230 */ /* 0x100fe40000004100 */
[----:B------:R-:W-:Y:S01]  /*3560*/  FMUL.FTZ R207, R183, R198 ;  /* 0x000000c6b7cf7220 */ /* 0x000fe20000410000 */
[-C--:B------:R-:W-:Y:S01]  /*3570*/  FMUL.FTZ R205, R203, R184.reuse ;  /* 0x000000b8cbcd7220 */ /* 0x080fe20000410000 */
[----:B------:R-:W-:Y:S01]  /*3580*/  FMUL.FTZ R206, R204, R184 ;  /* 0x000000b8ccce7220 */ /* 0x000fe20000410000 */
[----:B------:R-:W-:-:S02]  /*3590*/  HADD2.F32 R198, -RZ, R165.H0_H0 ;  /* 0x200000a5ffc67230 */ /* 0x000fc40000004100 */
[----:B------:R-:W-:Y:S01]  /*35a0*/  FMUL.FTZ R209, R207, R184 ;  /* 0x000000b8cfd17220 */ /* 0x000fe20000410000 */
[----:B------:R-:W-:Y:S01]  /*35b0*/  FFMA.FTZ R136, R205, R150, R136 ;  /* 0x00000096cd887223 */ /* 0x000fe20000010088 */
[----:B------:R-:W-:Y:S01]  /*35c0*/  FFMA.FTZ R137, R206, R151, R137 ;  /* 0x00000097ce897223 */ /* 0x000fe20000010089 */
[-CC-:B------:R-:W-:Y:S01]  /*35d0*/  FFMA.FTZ R165, R9, R196.reuse, R199.reuse ;  /* 0x000000c409a57223 */ /* 0x180fe200000100c7 */
[-CC-:B------:R-:W-:Y:S01]  /*35e0*/  FFMA.FTZ R148, R12, R196.reuse, R199.reuse ;  /* 0x000000c40c947223 */ /* 0x180fe200000100c7 */
[--C-:B------:R-:W-:Y:S02]  /*35f0*/  HADD2.F32 R150, -RZ, R164.reuse.H0_H0 ;  /* 0x200000a4ff967230 */ /* 0x100fe40000004100 */
[-CC-:B------:R-:W-:Y:S01]  /*3600*/  FFMA.FTZ R149, R7, R196.reuse, R199.reuse ;  /* 0x000000c407957223 */ /* 0x180fe200000100c7 */
[----:B------:R-:W-:Y:S02]  /*3610*/  HADD2.F32 R151, -RZ, R164.H1_H1 ;  /* 0x300000a4ff977230 */ /* 0x000fe40000004100 */
[----:B------:R-:W-:Y:S01]  /*3620*/  FFMA.FTZ R164, R8, R196, R199 ;  /* 0x000000c408a47223 */ /* 0x000fe200000100c7 */
[----:B------:R-:W-:Y:S01]  /*3630*/  FFMA.FTZ R138, R209, R200, R138 ;  /* 0x000000c8d18a7223 */ /* 0x000fe2000001008a */
        /* <DEDUP_REMOVED lines=8> */
[----:B------:R-:W-:Y:S01]  /*36c0*/  FMUL.FTZ R148, R183, R164 ;  /* 0x000000a4b7947220 */ /* 0x000fe20000410000 */
[----:B------:R-:W-:Y:S01]  /*36d0*/  FFMA.FTZ R139, R210, R201, R139 ;  /* 0x000000c9d28b7223 */ /* 0x000fe2000001008b */
        /* <DEDUP_REMOVED lines=25> */
.L_x_6941:
        /* <DEDUP_REMOVED lines=20> */
[----:B------:R-:W-:Y:S01]  /*39b0*/  FFMA.FTZ R167, R9, R196, R199 ;  /* 0x000000c409a77223 */ /* 0x000fe200000100c7 */
[----:B------:R-:W-:Y:S01]  /*39c0*/  FFMA.FTZ R138, R209, R205, R138 ;  /* 0x000000cdd18a7223 */ /* 0x000fe2000001008a */
[----:B------:R-:W-:Y:S01]  /*39d0*/  FFMA.FTZ R137, R206, R202, R137 ;  /* 0x000000cace897223 */ /* 0x000fe20000010089 */
[----:B------:R-:W-:-:S02]  /*39e0*/  HADD2.F32 R202, -RZ, R165.H0_H0 ;  /* 0x200000a5ffca7230 */ /* 0x000fc40000004100 */
[-CC-:B------:R-:W-:Y:S01]  /*39f0*/  FFMA.FTZ R166, R12, R196.reuse, R199.reuse ;  /* 0x000000c40ca67223 */ /* 0x180fe200000100c7 */
[----:B------:R-:W-:Y:S02]  /*3a00*/  HADD2.F32 R205, -RZ, R165.H1_H1 ;  /* 0x300000a5ffcd7230 */ /* 0x000fe40000004100 */
[----:B------:R-:W-:Y:S01]  /*3a10*/  FFMA.FTZ R165, R7, R196, R199 ;  /* 0x000000c407a57223 */ /* 0x000fe200000100c7 */
[----:B------:R-:W-:Y:S01]  /*3a20*/  FADD.FTZ R200, R14, -R167 ;  /* 0x800000a70ec87221 */ /* 0x000fe20000010000 */
[----:B------:R-:W-:Y:S01]  /*3a30*/  FADD.FTZ R204, R13, -R166 ;  /* 0x800000a60dcc7221 */ /* 0x000fe20000010000 */
[----:B------:R-:W-:Y:S01]  /*3a40*/  FFMA.FTZ R136, R207, R198, R136 ;  /* 0x000000c6cf887223 */ /* 0x000fe20000010088 */
[----:B------:R-:W-:Y:S01]  /*3a50*/  FADD.FTZ R166, R10, -R165 ;  /* 0x800000a50aa67221 */ /* 0x000fe20000010000 */
[----:B------:R-:W-:Y:S01]  /*3a60*/  FMUL.FTZ R167, R183, R200 ;  /* 0x000000c8b7a77220 */ /* 0x000fe20000410000 */
[----:B------:R-:W-:Y:S01]  /*3a70*/  FFMA.FTZ R200, R8, R196, R199 ;  /* 0x000000c408c87223 */ /* 0x000fe200000100c7 */
[----:B------:R-:W-:-:S02]  /*3a80*/  HADD2.F32 R198, -RZ, R164.H0_H0 ;  /* 0x200000a4ffc67230 */ /* 0x000fc40000004100 */
[----:B------:R-:W-:Y:S01]  /*3a90*/  FMUL.FTZ R165, R183, R166 ;  /* 0x000000a6b7a57220 */ /* 0x000fe20000410000 */
[----:B------:R-:W-:Y:S01]  /*3aa0*/  FMUL.FTZ R201, R167, R184 ;  /* 0x000000b8a7c97220 */ /* 0x000fe20000410000 */
[----:B------:R-:W-:Y:S01]  /*3ab0*/  FADD.FTZ R200, R11, -R200 ;  /* 0x800000c80bc87221 */ /* 0x000fe20000010000 */
[----:B------:R-:W-:Y:S01]  /*3ac0*/  FMUL.FTZ R203, R183, R204 ;  /* 0x000000ccb7cb7220 */ /* 0x000fe20000410000 */
[----:B------:R-:W-:Y:S01]  /*3ad0*/  FMUL.FTZ R165, R165, R184 ;  /* 0x000000b8a5a57220 */ /* 0x000fe20000410000 */
[----:B------:R-:W-:Y:S01]  /*3ae0*/  FFMA.FTZ R139, R208, R210, R139 ;  /* 0x000000d2d08b7223 */ /* 0x000fe2000001008b */
[----:B------:R-:W-:Y:S01]  /*3af0*/  FMUL.FTZ R167, R183, R200 ;  /* 0x000000c8b7a77220 */ /* 0x000fe20000410000 */
[----:B------:R-:W-:Y:S01]  /*3b00*/  FMUL.FTZ R166, R203, R184 ;  /* 0x000000b8cba67220 */ /* 0x000fe20000410000 */
[----:B------:R-:W-:Y:S01]  /*3b10*/  FFMA.FTZ R198, R165, R198, R132 ;  /* 0x000000c6a5c67223 */ /* 0x000fe20000010084 */
[----:B------:R-:W-:Y:S01]  /*3b20*/  FFMA.FTZ R134, R201, R202, R134 ;  /* 0x000000cac9867223 */ /* 0x000fe20000010086 */
        /* <DEDUP_REMOVED lines=15> */
[----:B------:R-:W-:-:S07]  /*3c20*/  F2FP.F16.F32.PACK_AB R164, R201, R164 ;  /* 0x000000a4c9a4723e */ /* 0x000fce00000000ff */
.L_x_6942:
[----:B------:R-:W0:Y:S01]  /*3c30*/  @P1 LDC.64 R202, c[0x0][0x478] ;  /* 0x00011e00ffca1b82 */ /* 0x000e220000000a00 */
[----:B------:R-:W-:Y:S02]  /*3c40*/  MOV R132, R198 ;  /* 0x000000c600847202 */ /* 0x000fe40000000f00 */
[----:B------:R-:W-:-:S05]  /*3c50*/  MOV R133, R211 ;  /* 0x000000d300857202 */ /* 0x000fca0000000f00 */
[----:B------:R-:W1:Y:S01]  /*3c60*/  LDC.64 R200, c[0x0][0x468] ;  /* 0x00011a00ffc87b82 */ /* 0x000e620000000a00 */
[----:B0-----:R-:W-:-:S05]  /*3c70*/  @P1 IMAD.WIDE.U32 R202, R6, 0x10, R202 ;  /* 0x0000001006ca1825 */ /* 0x001fca00078e00ca */
[----:B------:R2:W-:Y:S01]  /*3c80*/  @P1 STG.E.128 desc[UR6][R202.64], R148 ;  /* 0x00000094ca001986 */ /* 0x0005e2000c101d06 */
[C---:B-1----:R-:W-:Y:S01]  /*3c90*/  IMAD.WIDE.U32 R200, R6.reuse, 0x10, R200 ;  /* 0x0000001006c87825 */ /* 0x042fe200078e00c8 */
[----:B------:R-:W-:-:S04]  /*3ca0*/  IADD3 R6, PT, PT, R6, 0x20, RZ ;  /* 0x0000002006067810 */ /* 0x000fc80007ffe0ff */
[----:B------:R2:W-:Y:S03]  /*3cb0*/  STG.E.128 desc[UR6][R200.64], R164 ;  /* 0x000000a4c8007986 */ /* 0x0005e6000c101d06 */
.L_x_6940:
[----:B------:R-:W-:Y:S05]  /*3cc0*/  BSYNC.RECONVERGENT B1 ;  /* 0x0000000000017941 */ /* 0x000fea0003800200 */
.L_x_6939:
        /* <DEDUP_REMOVED lines=12> */
[----:B------:R-:W-:Y:S01]  /*3d90*/  FADD.FTZ R202, R176, -R201 ;  /* 0x800000c9b0ca7221 */ /* 0x000fe20000010000 */
[-CC-:B------:R-:W-:Y:S01]  /*3da0*/  FFMA.FTZ R203, R179, R196.reuse, R199.reuse ;  /* 0x000000c4b3cb7223 */ /* 0x180fe200000100c7 */
[-CC-:B------:R-:W-:Y:S01]  /*3db0*/  FFMA.FTZ R151, R25, R196.reuse, R199.reuse ;  /* 0x000000c419977223 */ /* 0x180fe200000100c7 */
[-CC-:B------:R-:W-:Y:S01]  /*3dc0*/  FFMA.FTZ R149, R23, R196.reuse, R199.reuse ;  /* 0x000000c417957223 */ /* 0x180fe200000100c7 */
[----:B------:R-:W-:Y:S01]  /*3dd0*/  FFMA.FTZ R196, R24, R196, R199 ;  /* 0x000000c418c47223 */ /* 0x000fe200000100c7 */
[----:B-----5:R-:W-:-:S02]  /*3de0*/  HADD2.F32 R208, -RZ, R167.H0_H0 ;  /* 0x200000a7ffd07230 */ /* 0x020fc40000004100 */
[----:B------:R-:W-:Y:S01]  /*3df0*/  FADD.FTZ R204, R177, -R200 ;  /* 0x800000c8b1cc7221 */ /* 0x000fe20000010000 */
[----:B------:R-:W-:Y:S02]  /*3e00*/  HADD2.F32 R209, -RZ, R167.H1_H1 ;  /* 0x300000a7ffd17230 */ /* 0x000fe40000004100 */
[----:B------:R-:W-:Y:S01]  /*3e10*/  FADD.FTZ R200, R173, -R148 ;  /* 0x80000094adc87221 */ /* 0x000fe20000010000 */
[--C-:B------:R-:W-:Y:S02]  /*3e20*/  HADD2.F32 R167, -RZ, R166.reuse.H0_H0 ;  /* 0x200000a6ffa77230 */ /* 0x100fe40000004100 */
[----:B------:R-:W-:Y:S01]  /*3e30*/  FMUL.FTZ R201, R183, R202 ;  /* 0x000000cab7c97220 */ /* 0x000fe20000410000 */
[----:B------:R-:W-:Y:S02]  /*3e40*/  HADD2.F32 R205, -RZ, R166.H1_H1 ;  /* 0x300000a6ffcd7230 */ /* 0x000fe40000004100 */
[----:B------:R-:W-:Y:S01]  /*3e50*/  FADD.FTZ R206, R180, -R203 ;  /* 0x800000cbb4ce7221 */ /* 0x000fe20000010000 */
[----:B------:R-:W-:Y:S01]  /*3e60*/  FADD.FTZ R166, R174, -R151 ;  /* 0x80000097aea67221 */ /* 0x000fe20000010000 */
[----:B------:R-:W-:Y:S01]  /*3e70*/  FADD.FTZ R148, R26, -R149 ;  /* 0x800000951a947221 */ /* 0x000fe20000010000 */
[----:B------:R-:W-:Y:S01]  /*3e80*/  FADD.FTZ R196, R27, -R196 ;  /* 0x800000c41bc47221 */ /* 0x000fe20000010000 */
[----:B------:R-:W-:-:S02]  /*3e90*/  HADD2.F32 R198, -RZ, R165.H0_H0 ;  /* 0x200000a5ffc67230 */ /* 0x000fc40000004100 */
[----:B------:R-:W-:Y:S01]  /*3ea0*/  FMUL.FTZ R204, R183, R204 ;  /* 0x000000ccb7cc7220 */ /* 0x000fe20000410000 */
[----:B------:R-:W-:Y:S02]  /*3eb0*/  HADD2.F32 R199, -RZ, R165.H1_H1 ;  /* 0x300000a5ffc77230 */ /* 0x000fe40000004100 */
[----:B------:R-:W-:Y:S01]  /*3ec0*/  FMUL.FTZ R203, R201, R184 ;  /* 0x000000b8c9cb7220 */ /* 0x000fe20000410000 */
[C---:B------:R-:W-:Y:S01]  /*3ed0*/  FMUL.FTZ R210, R183.reuse, R210 ;  /* 0x000000d2b7d27220 */ /* 0x040fe20000410000 */
[C---:B------:R-:W-:Y:S01]  /*3ee0*/  FMUL.FTZ R151, R183.reuse, R206 ;  /* 0x000000ceb7977220 */ /* 0x040fe20000410000 */
[C---:B------:R-:W-:Y:S01]  /*3ef0*/  FMUL.FTZ R149, R183.reuse, R166 ;  /* 0x000000a6b7957220 */ /* 0x040fe20000410000 */
[C---:B------:R-:W-:Y:S01]  /*3f00*/  FMUL.FTZ R200, R183.reuse, R200 ;  /* 0x000000c8b7c87220 */ /* 0x040fe20000410000 */
[C---:B------:R-:W-:Y:S01]  /*3f10*/  FMUL.FTZ R165, R183.reuse, R148 ;  /* 0x00000094b7a57220 */ /* 0x040fe20000410000 */
[----:B------:R-:W-:Y:S01]  /*3f20*/  FMUL.FTZ R148, R183, R196 ;  /* 0x000000c4b7947220 */ /* 0x000fe20000410000 */
[----:B------:R-:W-:-:S02]  /*3f30*/  HADD2.F32 R150, -RZ, R164.H0_H0 ;  /* 0x200000a4ff967230 */ /* 0x000fc40000004100 */
[-C--:B------:R-:W-:Y:S01]  /*3f40*/  FMUL.FTZ R196, R204, R184.reuse ;  /* 0x000000b8ccc47220 */ /* 0x080fe20000410000 */
[----:B------:R-:W-:Y:S01]  /*3f50*/  FFMA.FTZ R144, R203, R167, R144 ;  /* 0x000000a7cb907223 */ /* 0x000fe20000010090 */
[----:B------:R-:W-:Y:S02]  /*3f60*/  HADD2.F32 R164, -RZ, R164.H1_H1 ;  /* 0x300000a4ffa47230 */ /* 0x000fe40000004100 */
        /* <DEDUP_REMOVED lines=30> */
.L_x_6944:
        /* <DEDUP_REMOVED lines=8> */
[--C-:B-----5:R-:W-:Y:S02]  /*41d0*/  HADD2.F32 R212, -RZ, R167.reuse.H0_H0 ;  /* 0x200000a7ffd47230 */ /* 0x120fe40000004100 */
[----:B------:R-:W-:Y:S01]  /*41e0*/  FADD.FTZ R208, R177, -R198 ;  /* 0x800000c6b1d07221 */ /* 0x000fe20000010000 */
[----:B------:R-:W-:-:S02]  /*41f0*/  HADD2.F32 R215, -RZ, R167.H1_H1 ;  /* 0x300000a7ffd77230 */ /* 0x000fc40000004100 */
[----:B------:R-:W-:Y:S01]  /*4200*/  FADD.FTZ R198, R174, -R203 ;  /* 0x800000cbaec67221 */ /* 0x000fe20000010000 */
        /* <DEDUP_REMOVED lines=8> */
[----:B------:R-:W-:Y:S01]  /*4290*/  FADD.FTZ R200, R173, -R200 ;  /* 0x800000c8adc87221 */ /* 0x000fe20000010000 */
[----:B------:R-:W-:Y:S01]  /*42a0*/  FADD.FTZ R196, R27, -R196 ;  /* 0x800000c41bc47221 */ /* 0x000fe20000010000 */
[--C-:B------:R-:W-:Y:S02]  /*42b0*/  HADD2.F32 R205, -RZ, R165.reuse.H0_H0 ;  /* 0x200000a5ffcd7230 */ /* 0x100fe40000004100 */
[C---:B------:R-:W-:Y:S01]  /*42c0*/  FMUL.FTZ R199, R183.reuse, R198 ;  /* 0x000000c6b7c77220 */ /* 0x040fe20000410000 */
[----:B------:R-:W-:Y:S02]  /*42d0*/  HADD2.F32 R206, -RZ, R165.H1_H1 ;  /* 0x300000a5ffce7230 */ /* 0x000fe40000004100 */
        /* <DEDUP_REMOVED lines=31> */
[----:B------:R-:W-:-:S02]  /*44d0*/  F2FP.F16.F32.PACK_AB R167, R198, R211 ;  /* 0x000000d3c6a7723e */ /* 0x000fc400000000ff */
[----:B------:R-:W-:Y:S02]  /*44e0*/  F2FP.F16.F32.PACK_AB R166, R201, R166 ;  /* 0x000000a6c9a6723e */ /* 0x000fe400000000ff */
[----:B------:R-:W-:Y:S02]  /*44f0*/  F2FP.F16.F32.PACK_AB R165, R140, R199 ;  /* 0x000000c78ca5723e */ /* 0x000fe400000000ff */
[----:B------:R-:W-:-:S07]  /*4500*/  F2FP.F16.F32.PACK_AB R164, R183, R164 ;  /* 0x000000a4b7a4723e */ /* 0x000fce00000000ff */
.L_x_6945:
        /* <DEDUP_REMOVED lines=11> */
.L_x_6934:
        /* <DEDUP_REMOVED lines=10> */
[-C--:B------:R-:W-:Y:S01]  /*4660*/  FFMA.FTZ R203, R194, R196.reuse, R199 ;  /* 0x000000c4c2cb7223 */ /* 0x080fe200000100c7 */
[--C-:B------:R-:W-:Y:S02]  /*4670*/  HADD2.F32 R198, -RZ, R28.reuse.H0_H0 ;  /* 0x2000001cffc67230 */ /* 0x100fe40000004100 */
[----:B------:R-:W-:Y:S01]  /*4680*/  FADD.FTZ R201, R195, -R204 ;  /* 0x800000ccc3c97221 */ /* 0x000fe20000010000 */
[--C-:B------:R-:W-:Y:S02]  /*4690*/  HADD2.F32 R202, -RZ, R29.reuse.H0_H0 ;  /* 0x2000001dffca7230 */ /* 0x100fe40000004100 */
[----:B------:R-:W-:Y:S01]  /*46a0*/  FADD.FTZ R205, R191, -R206 ;  /* 0x800000cebfcd7221 */ /* 0x000fe20000010000 */
[----:B------:R-:W-:Y:S02]  /*46b0*/  HADD2.F32 R200, -RZ, R28.H1_H1 ;  /* 0x3000001cffc87230 */ /* 0x000fe40000004100 */
[----:B------:R-:W-:Y:S01]  /*46c0*/  FADD.FTZ R203, R192, -R203 ;  /* 0x800000cbc0cb7221 */ /* 0x000fe20000010000 */
[-CC-:B------:R-:W-:Y:S01]  /*46d0*/  FFMA.FTZ R207, R190, R196.reuse, R199.reuse ;  /* 0x000000c4becf7223 */ /* 0x180fe200000100c7 */
[-CC-:B------:R-:W-:Y:S01]  /*46e0*/  FFMA.FTZ R208, R186, R196.reuse, R199.reuse ;  /* 0x000000c4bad07223 */ /* 0x180fe200000100c7 */
[-CC-:B------:R-:W-:Y:S01]  /*46f0*/  FFMA.FTZ R210, R171, R196.reuse, R199.reuse ;  /* 0x000000c4abd27223 */ /* 0x180fe200000100c7 */
[----:B-----5:R-:W-:Y:S01]  /*4700*/  FFMA.FTZ R201, R183, R201, R198 ;  /* 0x000000c9b7c97223 */ /* 0x020fe200000100c6 */
[----:B------:R-:W-:Y:S01]  /*4710*/  FFMA.FTZ R206, R189, R196, R199 ;  /* 0x000000c4bdce7223 */ /* 0x000fe200000100c7 */
[----:B------:R-:W-:Y:S01]  /*4720*/  FFMA.FTZ R205, R183, R205, R202 ;  /* 0x000000cdb7cd7223 */ /* 0x000fe200000100ca */
[----:B------:R-:W-:-:S02]  /*4730*/  HADD2.F32 R198, -RZ, R29.H1_H1 ;  /* 0x3000001dffc67230 */ /* 0x000fc40000004100 */
[----:B------:R-:W-:Y:S01]  /*4740*/  FFMA.FTZ R203, R183, R203, R200 ;  /* 0x000000cbb7cb7223 */ /* 0x000fe200000100c8 */
[--C-:B------:R-:W-:Y:S02]  /*4750*/  HADD2.F32 R202, -RZ, R30.reuse.H1_H1 ;  /* 0x3000001effca7230 */ /* 0x100fe40000004100 */
[----:B------:R-:W-:Y:S01]  /*4760*/  FADD.FTZ R207, R188, -R207 ;  /* 0x800000cfbccf7221 */ /* 0x000fe20000010000 */
[----:B------:R-:W-:Y:S02]  /*4770*/  HADD2.F32 R204, -RZ, R31.H0_H0 ;  /* 0x2000001fffcc7230 */ /* 0x000fe40000004100 */
[----:B------:R-:W-:Y:S01]  /*4780*/  FADD.FTZ R211, R185, -R208 ;  /* 0x800000d0b9d37221 */ /* 0x000fe20000010000 */
[----:B------:R-:W-:Y:S02]  /*4790*/  HADD2.F32 R200, -RZ, R30.H0_H0 ;  /* 0x2000001effc87230 */ /* 0x000fe40000004100 */
[----:B------:R-:W-:Y:S01]  /*47a0*/  FADD.FTZ R213, R169, -R210 ;  /* 0x800000d2a9d57221 */ /* 0x000fe20000010000 */
[----:B------:R-:W-:Y:S01]  /*47b0*/  FADD.FTZ R209, R187, -R206 ;  /* 0x800000cebbd17221 */ /* 0x000fe20000010000 */
[----:B------:R-:W-:Y:S01]  /*47c0*/  FFMA.FTZ R215, R170, R196, R199 ;  /* 0x000000c4aad77223 */ /* 0x000fe200000100c7 */
[C---:B------:R-:W-:Y:S01]  /*47d0*/  FFMA.FTZ R207, R183.reuse, R207, R198 ;  /* 0x000000cfb7cf7223 */ /* 0x040fe200000100c6 */
[C---:B------:R-:W-:Y:S01]  /*47e0*/  FFMA.FTZ R211, R183.reuse, R211, R202 ;  /* 0x000000d3b7d37223 */ /* 0x040fe200000100ca */
[----:B------:R-:W-:Y:S01]  /*47f0*/  FFMA.FTZ R213, R183, R213, R204 ;  /* 0x000000d5b7d57223 */ /* 0x000fe200000100cc */
[----:B------:R-:W-:-:S02]  /*4800*/  HADD2.F32 R198, -RZ, R164.H0_H0 ;  /* 0x200000a4ffc67230 */ /* 0x000fc40000004100 */
[----:B------:R-:W-:Y:S01]  /*4810*/  FFMA.FTZ R209, R183, R209, R200 ;  /* 0x000000d1b7d17223 */ /* 0x000fe200000100c8 */
[----:B------:R-:W-:Y:S02]  /*4820*/  HADD2.F32 R164, -RZ, R164.H1_H1 ;  /* 0x300000a4ffa47230 */ /* 0x000fe40000004100 */
[----:B------:R-:W-:Y:S01]  /*4830*/  FADD.FTZ R215, R168, -R215 ;  /* 0x800000d7a8d77221 */ /* 0x000fe20000010000 */
[----:B------:R-:W-:Y:S02]  /*4840*/  HADD2.F32 R202, -RZ, R165.H0_H0 ;  /* 0x200000a5ffca7230 */ /* 0x000fe40000004100 */
[-C--:B------:R-:W-:Y:S01]  /*4850*/  FMUL.FTZ R200, R203, R184.reuse ;  /* 0x000000b8cbc87220 */ /* 0x080fe20000410000 */
[----:B------:R-:W-:Y:S02]  /*4860*/  HADD2.F32 R204, -RZ, R31.H1_H1 ;  /* 0x3000001fffcc7230 */ /* 0x000fe40000004100 */
[-C--:B------:R-:W-:Y:S01]  /*4870*/  FMUL.FTZ R205, R205, R184.reuse ;  /* 0x000000b8cdcd7220 */ /* 0x080fe20000410000 */
[----:B------:R-:W-:Y:S01]  /*4880*/  FMUL.FTZ R201, R201, R184 ;  /* 0x000000b8c9c97220 */ /* 0x000fe20000410000 */
[----:B------:R-:W-:Y:S01]  /*4890*/  FFMA.FTZ R125, R200, R164, R125 ;  /* 0x000000a4c87d7223 */ /* 0x000fe2000001007d */
[----:B------:R-:W-:-:S02]  /*48a0*/  HADD2.F32 R164, -RZ, R166.H0_H0 ;  /* 0x200000a6ffa47230 */ /* 0x000fc40000004100 */
[----:B------:R-:W-:Y:S01]  /*48b0*/  FFMA.FTZ R215, R183, R215, R204 ;  /* 0x000000d7b7d77223 */ /* 0x000fe200000100cc */
[----:B------:R-:W-:Y:S01]  /*48c0*/  FFMA.FTZ R126, R205, R202, R126 ;  /* 0x000000cacd7e7223 */ /* 0x000fe2000001007e */
[----:B------:R-:W-:Y:S01]  /*48d0*/  FFMA.FTZ R124, R201, R198, R124 ;  /* 0x000000c6c97c7223 */ /* 0x000fe2000001007c */
[----:B------:R-:W-:Y:S02]  /*48e0*/  HADD2.F32 R202, -RZ, R166.H1_H1 ;  /* 0x300000a6ffca7230 */ /* 0x000fe40000004100 */
[-C--:B------:R-:W-:Y:S01]  /*48f0*/  FMUL.FTZ R209, R209, R184.reuse ;  /* 0x000000b8d1d17220 */ /* 0x080fe20000410000 */
[----:B------:R-:W-:Y:S02]  /*4900*/  HADD2.F32 R203, -RZ, R167.H0_H0 ;  /* 0x200000a7ffcb7230 */ /* 0x000fe40000004100 */
[-C--:B------:R-:W-:Y:S01]  /*4910*/  FMUL.FTZ R198, R211, R184.reuse ;  /* 0x000000b8d3c67220 */ /* 0x080fe20000410000 */
[----:B------:R-:W-:Y:S02]  /*4920*/  HADD2.F32 R165, -RZ, R165.H1_H1 ;  /* 0x300000a5ffa57230 */ /* 0x000fe40000004100 */
[-C--:B------:R-:W-:Y:S01]  /*4930*/  FMUL.FTZ R213, R213, R184.reuse ;  /* 0x000000b8d5d57220 */ /* 0x080fe20000410000 */
[-C--:B------:R-:W-:Y:S01]  /*4940*/  FMUL.FTZ R166, R207, R184.reuse ;  /* 0x000000b8cfa67220 */ /* 0x080fe20000410000 */
[----:B------:R-:W-:Y:S01]  /*4950*/  FMUL.FTZ R204, R215, R184 ;  /* 0x000000b8d7cc7220 */ /* 0x000fe20000410000 */
[----:B------:R-:W-:Y:S01]  /*4960*/  FFMA.FTZ R128, R209, R164, R128 ;  /* 0x000000a4d1807223 */ /* 0x000fe20000010080 */
[----:B------:R-:W-:Y:S01]  /*4970*/  FFMA.FTZ R129, R198, R202, R129 ;  /* 0x000000cac6817223 */ /* 0x000fe20000010081 */
[----:B------:R-:W-:Y:S01]  /*4980*/  FFMA.FTZ R130, R213, R203, R130 ;  /* 0x000000cbd5827223 */ /* 0x000fe20000010082 */
[----:B------:R-:W-:Y:S01]  /*4990*/  FFMA.FTZ R127, R166, R165, R127 ;  /* 0x000000a5a67f7223 */ /* 0x000fe2000001007f */
        /* <DEDUP_REMOVED lines=10> */
[----:B------:R-:W-:Y:S02]  /*4a40*/  F2FP.F16.F32.PACK_AB R166, R202, R209 ;  /* 0x000000d1caa6723e */ /* 0x000fe400000000ff */
[----:B------:R-:W-:-:S02]  /*4a50*/  F2FP.F16.F32.PACK_AB R167, R206, R167 ;  /* 0x000000a7cea7723e */ /* 0x000fc400000000ff */
[----:B------:R-:W-:Y:S02]  /*4a60*/  F2FP.F16.F32.PACK_AB R165, R198, R165 ;  /* 0x000000a5c6a5723e */ /* 0x000fe400000000ff */
[----:B------:R-:W-:Y:S01]  /*4a70*/  F2FP.F16.F32.PACK_AB R164, R201, R164 ;  /* 0x000000a4c9a4723e */ /* 0x000fe200000000ff */
[----:B------:R-:W-:Y:S06]  /*4a80*/  BRA `(.L_x_6949) ;  /* 0x0000000400207947 */ /* 0x000fec0003800000 */
.L_x_6948:
[--C-:B-----5:R-:W-:Y:S02]  /*4a90*/  HADD2.F32 R150, -RZ, R164.reuse.H0_H0 ;  /* 0x200000a4ff967230 */ /* 0x120fe40000004100 */
[-CC-:B------:R-:W-:Y:S01]  /*4aa0*/  FFMA.FTZ R148, R189, R196.reuse, R199.reuse ;  /* 0x000000c4bd947223 */ /* 0x180fe200000100c7 */
[----:B------:R-:W-:Y:S02]  /*4ab0*/  HADD2.F32 R198, -RZ, R164.H1_H1 ;  /* 0x300000a4ffc67230 */ /* 0x000fe40000004100 */
[-CC-:B------:R-:W-:Y:S01]  /*4ac0*/  FFMA.FTZ R164, R186, R196.reuse, R199.reuse ;  /* 0x000000c4baa47223 */ /* 0x180fe200000100c7 */
[--C-:B------:R-:W-:Y:S02]  /*4ad0*/  HADD2.F32 R206, -RZ, R166.reuse.H0_H0 ;  /* 0x200000a6ffce7230 */ /* 0x100fe40000004100 */
[----:B------:R-:W-:Y:S01]  /*4ae0*/  FADD.FTZ R148, R187, -R148 ;  /* 0x80000094bb947221 */ /* 0x000fe20000010000 */
[----:B------:R-:W-:Y:S02]  /*4af0*/  HADD2.F32 R210, -RZ, R166.H1_H1 ;  /* 0x300000a6ffd27230 */ /* 0x000fe40000004100 */
[----:B------:R-:W-:Y:S01]  /*4b00*/  FFMA.FTZ R166, R171, R196, R199 ;  /* 0x000000c4aba67223 */ /* 0x000fe200000100c7 */
[----:B------:R-:W-:-:S02]  /*4b10*/  HADD2.F32 R202, -RZ, R165.H0_H0 ;  /* 0x200000a5ffca7230 */ /* 0x000fc40000004100 */
[----:B------:R-:W-:Y:S01]  /*4b20*/  FADD.FTZ R164, R185, -R164 ;  /* 0x800000a4b9a47221 */ /* 0x000fe20000010000 */
[----:B------:R-:W-:Y:S02]  /*4b30*/  HADD2.F32 R205, -RZ, R165.H1_H1 ;  /* 0x300000a5ffcd7230 */ /* 0x000fe40000004100 */
[----:B------:R-:W-:Y:S01]  /*4b40*/  FFMA.FTZ R165, R170, R196, R199 ;  /* 0x000000c4aaa57223 */ /* 0x000fe200000100c7 */
[--C-:B------:R-:W-:Y:S02]  /*4b50*/  HADD2.F32 R149, -RZ, R30.reuse.H0_H0 ;  /* 0x2000001eff957230 */ /* 0x100fe40000004100 */
[----:B------:R-:W-:Y:S01]  /*4b60*/  FADD.FTZ R166, R169, -R166 ;  /* 0x800000a6a9a67221 */ /* 0x000fe20000010000 */
[----:B------:R-:W-:Y:S02]  /*4b70*/  HADD2.F32 R151, -RZ, R30.H1_H1 ;  /* 0x3000001eff977230 */ /* 0x000fe40000004100 */
[----:B------:R-:W-:Y:S01]  /*4b80*/  FADD.FTZ R204, R168, -R165 ;  /* 0x800000a5a8cc7221 */ /* 0x000fe20000010000 */
[----:B------:R-:W-:-:S02]  /*4b90*/  HADD2.F32 R212, -RZ, R167.H0_H0 ;  /* 0x200000a7ffd47230 */ /* 0x000fc40000004100 */
[C---:B------:R-:W-:Y:S01]  /*4ba0*/  FFMA.FTZ R207, R183.reuse, R148, R149 ;  /* 0x00000094b7cf7223 */ /* 0x040fe20000010095 */
[----:B------:R-:W-:Y:S02]  /*4bb0*/  HADD2.F32 R215, -RZ, R167.H1_H1 ;  /* 0x300000a7ffd77230 */ /* 0x000fe40000004100 */
[----:B------:R-:W-:Y:S01]  /*4bc0*/  FFMA.FTZ R208, R183, R164, R151 ;  /* 0x000000a4b7d07223 */ /* 0x000fe20000010097 */
[--C-:B------:R-:W-:Y:S02]  /*4bd0*/  HADD2.F32 R200, -RZ, R31.reuse.H0_H0 ;  /* 0x2000001fffc87230 */ /* 0x100fe40000004100 */
[-CC-:B------:R-:W-:Y:S01]  /*4be0*/  FFMA.FTZ R164, R193, R196.reuse, R199.reuse ;  /* 0x000000c4c1a47223 */ /* 0x180fe200000100c7 */
[----:B------:R-:W-:Y:S02]  /*4bf0*/  HADD2.F32 R167, -RZ, R31.H1_H1 ;  /* 0x3000001fffa77230 */ /* 0x000fe40000004100 */
[-CC-:B------:R-:W-:Y:S01]  /*4c00*/  FFMA.FTZ R148, R197, R196.reuse, R199.reuse ;  /* 0x000000c4c5947223 */ /* 0x180fe200000100c7 */
[-CC-:B------:R-:W-:Y:S01]  /*4c10*/  FFMA.FTZ R151, R194, R196.reuse, R199.reuse ;  /* 0x000000c4c2977223 */ /* 0x180fe200000100c7 */
[----:B------:R-:W-:Y:S01]  /*4c20*/  FFMA.FTZ R165, R190, R196, R199 ;  /* 0x000000c4bea57223 */ /* 0x000fe200000100c7 */
        /* <DEDUP_REMOVED lines=29> */
[----:B------:R-:W-:Y:S01]  /*4e00*/  F2FP.F16.F32.PACK_AB R149, R204, R201 ;  /* 0x000000c9cc95723e */ /* 0x000fe200000000ff */
        /* <DEDUP_REMOVED lines=15> */
[----:B------:R-:W-:-:S07]  /*4f00*/  F2FP.F16.F32.PACK_AB R164, R201, R164 ;  /* 0x000000a4c9a4723e */ /* 0x000fce00000000ff */
.L_x_6949:
        /* <DEDUP_REMOVED lines=9> */
.L_x_6947:
[----:B------:R-:W-:Y:S05]  /*4fa0*/  BSYNC.RECONVERGENT B1 ;  /* 0x0000000000017941 */ /* 0x000fea0003800200 */
.L_x_6946:
        /* <DEDUP_REMOVED lines=16> */
[----:B------:R-:W-:-:S02]  /*50b0*/  HADD2.F32 R198, -RZ, R83.H1_H1 ;  /* 0x30000053ffc67230 */ /* 0x000fc40000004100 */
[----:B------:R-:W-:Y:S01]  /*50c0*/  FADD.FTZ R203, R21, -R206 ;  /* 0x800000ce15cb7221 */ /* 0x000fe20000010000 */
[--C-:B------:R-:W-:Y:S02]  /*50d0*/  HADD2.F32 R148, -RZ, R82.reuse.H0_H0 ;  /* 0x20000052ff947230 */ /* 0x100fe40000004100 */
[----:B------:R-:W-:Y:S01]  /*50e0*/  FADD.FTZ R165, R16, -R165 ;  /* 0x800000a510a57221 */ /* 0x000fe20000010000 */
[----:B------:R-:W-:Y:S02]  /*50f0*/  HADD2.F32 R150, -RZ, R82.H1_H1 ;  /* 0x30000052ff967230 */ /* 0x000fe40000004100 */
[----:B------:R-:W-:Y:S01]  /*5100*/  FADD.FTZ R207, R20, -R167 ;  /* 0x800000a714cf7221 */ /* 0x000fe20000010000 */
[----:B------:R-:W-:Y:S01]  /*5110*/  FADD.FTZ R167, R17, -R204 ;  /* 0x800000cc11a77221 */ /* 0x000fe20000010000 */
[C---:B------:R-:W-:Y:S01]  /*5120*/  FFMA.FTZ R210, R183.reuse, R203, R198 ;  /* 0x000000cbb7d27223 */ /* 0x040fe200000100c6 */
[--C-:B------:R-:W-:Y:S02]  /*5130*/  HADD2.F32 R200, -RZ, R166.reuse.H0_H0 ;  /* 0x200000a6ffc87230 */ /* 0x100fe40000004100 */
[----:B------:R-:W-:Y:S01]  /*5140*/  FFMA.FTZ R203, R183, R165, R148 ;  /* 0x000000a5b7cb7223 */ /* 0x000fe20000010094 */
[----:B------:R-:W-:-:S02]  /*5150*/  HADD2.F32 R201, -RZ, R166.H1_H1 ;  /* 0x300000a6ffc97230 */ /* 0x000fc40000004100 */
[-CC-:B------:R-:W-:Y:S01]  /*5160*/  FFMA.FTZ R165, R7, R196.reuse, R199.reuse ;  /* 0x000000c407a57223 */ /* 0x180fe200000100c7 */
[----:B------:R-:W-:Y:S02]  /*5170*/  HADD2.F32 R166, -RZ, R83.H0_H0 ;  /* 0x20000053ffa67230 */ /* 0x000fe40000004100 */
[-CC-:B------:R-:W-:Y:S01]  /*5180*/  FFMA.FTZ R206, R8, R196.reuse, R199.reuse ;  /* 0x000000c408ce7223 */ /* 0x180fe200000100c7 */
[----:B------:R-:W-:Y:S01]  /*5190*/  FFMA.FTZ R204, R183, R167, R150 ;  /* 0x000000a7b7cc7223 */ /* 0x000fe20000010096 */
[-CC-:B------:R-:W-:Y:S01]  /*51a0*/  FFMA.FTZ R167, R9, R196.reuse, R199.reuse ;  /* 0x000000c409a77223 */ /* 0x180fe200000100c7 */
[----:B------:R-:W-:Y:S01]  /*51b0*/  FFMA.FTZ R212, R12, R196, R199 ;  /* 0x000000c40cd47223 */ /* 0x000fe200000100c7 */
[--C-:B------:R-:W-:Y:S02]  /*51c0*/  HADD2.F32 R148, -RZ, R80.reuse.H0_H0 ;  /* 0x20000050ff947230 */ /* 0x100fe40000004100 */
[----:B------:R-:W-:Y:S01]  /*51d0*/  FADD.FTZ R165, R10, -R165 ;  /* 0x800000a50aa57221 */ /* 0x000fe20000010000 */
[----:B------:R-:W-:-:S02]  /*51e0*/  HADD2.F32 R150, -RZ, R80.H1_H1 ;  /* 0x30000050ff967230 */ /* 0x000fc40000004100 */
[----:B------:R-:W-:Y:S01]  /*51f0*/  FFMA.FTZ R207, R183, R207, R166 ;  /* 0x000000cfb7cf7223 */ /* 0x000fe200000100a6 */
[----:B------:R-:W-:Y:S01]  /*5200*/  FADD.FTZ R205, R11, -R206 ;  /* 0x800000ce0bcd7221 */ /* 0x000fe20000010000 */
[--C-:B------:R-:W-:Y:S02]  /*5210*/  HADD2.F32 R166, -RZ, R81.reuse.H0_H0 ;  /* 0x20000051ffa67230 */ /* 0x100fe40000004100 */
[----:B------:R-:W-:Y:S01]  /*5220*/  FADD.FTZ R167, R14, -R167 ;  /* 0x800000a70ea77221 */ /* 0x000fe20000010000 */
[----:B------:R-:W-:Y:S02]  /*5230*/  HADD2.F32 R198, -RZ, R81.H1_H1 ;  /* 0x30000051ffc67230 */ /* 0x000fe40000004100 */
[----:B------:R-:W-:Y:S01]  /*5240*/  FADD.FTZ R209, R13, -R212 ;  /* 0x800000d40dd17221 */ /* 0x000fe20000010000 */
[C---:B------:R-:W-:Y:S01]  /*5250*/  FFMA.FTZ R165, R183.reuse, R165, R148 ;  /* 0x000000a5b7a57223 */ /* 0x040fe20000010094 */
[----:B------:R-:W-:Y:S01]  /*5260*/  FFMA.FTZ R148, R183, R205, R150 ;  /* 0x000000cdb7947223 */ /* 0x000fe20000010096 */
[-C--:B------:R-:W-:Y:S01]  /*5270*/  FMUL.FTZ R212, R210, R184.reuse ;  /* 0x000000b8d2d47220 */ /* 0x080fe20000410000 */
[-C--:B------:R-:W-:Y:S01]  /*5280*/  FMUL.FTZ R205, R203, R184.reuse ;  /* 0x000000b8cbcd7220 */ /* 0x080fe20000410000 */
[----:B------:R-:W-:Y:S01]  /*5290*/  FMUL.FTZ R206, R204, R184 ;  /* 0x000000b8ccce7220 */ /* 0x000fe20000410000 */
[C---:B------:R-:W-:Y:S01]  /*52a0*/  FFMA.FTZ R167, R183.reuse, R167, R166 ;  /* 0x000000a7b7a77223 */ /* 0x040fe200000100a6 */
[----:B------:R-:W-:Y:S01]  /*52b0*/  FFMA.FTZ R198, R183, R209, R198 ;  /* 0x000000d1b7c67223 */ /* 0x000fe200000100c6 */
[----:B------:R-:W-:-:S02]  /*52c0*/  HADD2.F32 R149, -RZ, R164.H0_H0 ;  /* 0x200000a4ff957230 */ /* 0x000fc40000004100 */
[----:B------:R-:W-:Y:S01]  /*52d0*/  FFMA.FTZ R211, R212, R211, R139 ;  /* 0x000000d3d4d37223 */ /* 0x000fe2000001008b */
[----:B------:R-:W-:Y:S02]  /*52e0*/  HADD2.F32 R164, -RZ, R164.H1_H1 ;  /* 0x300000a4ffa47230 */ /* 0x000fe40000004100 */
[----:B------:R-:W-:Y:S01]  /*52f0*/  FFMA.FTZ R136, R205, R200, R136 ;  /* 0x000000c8cd887223 */ /* 0x000fe20000010088 */
[----:B------:R-:W-:Y:S01]  /*5300*/  FFMA.FTZ R137, R206, R201, R137 ;  /* 0x000000c9ce897223 */ /* 0x000fe20000010089 */
        /* <DEDUP_REMOVED lines=19> */
[----:B------:R-:W-:Y:S01]  /*5440*/  FFMA.FTZ R138, R209, R208, R138 ;  /* 0x000000d0d18a7223 */ /* 0x000fe2000001008a */
[----:B------:R-:W-:-:S02]  /*5450*/  F2FP.F16.F32.PACK_AB R151, R210, R207 ;  /* 0x000000cfd297723e */ /* 0x000fc400000000ff */
[----:B------:R-:W-:Y:S02]  /*5460*/  F2FP.F16.F32.PACK_AB R150, R204, R203 ;  /* 0x000000cbcc96723e */ /* 0x000fe400000000ff */
[----:B------:R-:W-:Y:S02]  /*5470*/  F2FP.F16.F32.PACK_AB R167, R212, R167 ;  /* 0x000000a7d4a7723e */ /* 0x000fe400000000ff */
[----:B------:R-:W-:Y:S02]  /*5480*/  F2FP.F16.F32.PACK_AB R166, R206, R205 ;  /* 0x000000cdcea6723e */ /* 0x000fe400000000ff */
[----:B------:R-:W-:Y:S02]  /*5490*/  F2FP.F16.F32.PACK_AB R165, R200, R201 ;  /* 0x000000c9c8a5723e */ /* 0x000fe400000000ff */
[----:B------:R-:W-:Y:S01]  /*54a0*/  F2FP.F16.F32.PACK_AB R164, R139, R164 ;  /* 0x000000a48ba4723e */ /* 0x000fe200000000ff */
[----:B------:R-:W-:Y:S06]  /*54b0*/  BRA `(.L_x_6953) ;  /* 0x0000000400107947 */ /* 0x000fec0003800000 */
.L_x_6952:
[-CC-:B------:R-:W-:Y:S01]  /*54c0*/  FFMA.FTZ R201, R7, R196.reuse, R199.reuse ;  /* 0x000000c407c97223 */ /* 0x180fe200000100c7 */
[--C-:B------:R-:W-:Y:S02]  /*54d0*/  HADD2.F32 R200, -RZ, R80.reuse.H0_H0 ;  /* 0x20000050ffc87230 */ /* 0x100fe40000004100 */
[-CC-:B------:R-:W-:Y:S01]  /*54e0*/  FFMA.FTZ R205, R9, R196.reuse, R199.reuse ;  /* 0x000000c409cd7223 */ /* 0x180fe200000100c7 */
[----:B------:R-:W-:Y:S01]  /*54f0*/  FFMA.FTZ R202, R8, R196, R199 ;  /* 0x000000c408ca7223 */ /* 0x000fe200000100c7 */
[----:B------:R-:W-:Y:S01]  /*5500*/  FADD.FTZ R198, R10, -R201 ;  /* 0x800000c90ac67221 */ /* 0x000fe20000010000 */
[--C-:B------:R-:W-:Y:S02]  /*5510*/  HADD2.F32 R207, -RZ, R81.reuse.H0_H0 ;  /* 0x20000051ffcf7230 */ /* 0x100fe40000004100 */
[----:B------:R-:W-:Y:S01]  /*5520*/  FADD.FTZ R204, R14, -R205 ;  /* 0x800000cd0ecc7221 */ /* 0x000fe20000010000 */
[----:B------:R-:W-:Y:S02]  /*5530*/  HADD2.F32 R203, -RZ, R80.H1_H1 ;  /* 0x30000050ffcb7230 */ /* 0x000fe40000004100 */
[----:B-----5:R-:W-:Y:S01]  /*5540*/  FFMA.FTZ R201, R183, R198, R200 ;  /* 0x000000c6b7c97223 */ /* 0x020fe200000100c8 */
[----:B------:R-:W-:Y:S01]  /*5550*/  FFMA.FTZ R198, R12, R196, R199 ;  /* 0x000000c40cc67223 */ /* 0x000fe200000100c7 */
[----:B------:R-:W-:Y:S01]  /*5560*/  FADD.FTZ R202, R11, -R202 ;  /* 0x800000ca0bca7221 */ /* 0x000fe20000010000 */
[----:B------:R-:W-:Y:S01]  /*5570*/  FFMA.FTZ R207, R183, R204, R207 ;  /* 0x000000ccb7cf7223 */ /* 0x000fe200000100cf */
[----:B------:R-:W-:-:S02]  /*5580*/  HADD2.F32 R200, -RZ, R81.H1_H1 ;  /* 0x30000051ffc87230 */ /* 0x000fc40000004100 */
[-CC-:B------:R-:W-:Y:S01]  /*5590*/  FFMA.FTZ R205, R15, R196.reuse, R199.reuse ;  /* 0x000000c40fcd7223 */ /* 0x180fe200000100c7 */
[-CC-:B------:R-:W-:Y:S01]  /*55a0*/  FFMA.FTZ R204, R18, R196.reuse, R199.reuse ;  /* 0x000000c412cc7223 */ /* 0x180fe200000100c7 */
[----:B------:R-:W-:Y:S01]  /*55b0*/  FFMA.FTZ R213, R19, R196, R199 ;  /* 0x000000c413d57223 */ /* 0x000fe200000100c7 */
[----:B------:R-:W-:Y:S01]  /*55c0*/  FADD.FTZ R198, R13, -R198 ;  /* 0x800000c60dc67221 */ /* 0x000fe20000010000 */
[----:B------:R-:W-:Y:S01]  /*55d0*/  FFMA.FTZ R203, R183, R202, R203 ;  /* 0x000000cab7cb7223 */ /* 0x000fe200000100cb */
[--C-:B------:R-:W-:Y:S02]  /*55e0*/  HADD2.F32 R209, -RZ, R82.reuse.H0_H0 ;  /* 0x20000052ffd17230 */ /* 0x100fe40000004100 */
[----:B------:R-:W-:Y:S01]  /*55f0*/  FADD.FTZ R202, R16, -R205 ;  /* 0x800000cd10ca7221 */ /* 0x000fe20000010000 */
[----:B------:R-:W-:Y:S02]  /*5600*/  HADD2.F32 R211, -RZ, R82.H1_H1 ;  /* 0x30000052ffd37230 */ /* 0x000fe40000004100 */
[----:B------:R-:W-:Y:S01]  /*5610*/  FADD.FTZ R204, R17, -R204 ;  /* 0x800000cc11cc7221 */ /* 0x000fe20000010000 */
[----:B------:R-:W-:-:S02]  /*5620*/  HADD2.F32 R215, -RZ, R83.H0_H0 ;  /* 0x20000053ffd77230 */ /* 0x000fc40000004100 */
[----:B------:R-:W-:Y:S01]  /*5630*/  FADD.FTZ R206, R20, -R213 ;  /* 0x800000d514ce7221 */ /* 0x000fe20000010000 */
[C---:B------:R-:W-:Y:S01]  /*5640*/  FFMA.FTZ R205, R183.reuse, R198, R200 ;  /* 0x000000c6b7cd7223 */ /* 0x040fe200000100c8 */
[----:B------:R-:W-:Y:S01]  /*5650*/  FFMA.FTZ R200, R22, R196, R199 ;  /* 0x000000c416c87223 */ /* 0x000fe200000100c7 */
[C---:B------:R-:W-:Y:S01]  /*5660*/  FFMA.FTZ R209, R183.reuse, R202, R209 ;  /* 0x000000cab7d17223 */ /* 0x040fe200000100d1 */
[C---:B------:R-:W-:Y:S01]  /*5670*/  FFMA.FTZ R211, R183.reuse, R204, R211 ;  /* 0x000000ccb7d37223 */ /* 0x040fe200000100d3 */
[----:B------:R-:W-:Y:S01]  /*5680*/  FFMA.FTZ R215, R183, R206, R215 ;  /* 0x000000ceb7d77223 */ /* 0x000fe200000100d7 */
[--C-:B------:R-:W-:Y:S02]  /*5690*/  HADD2.F32 R198, -RZ, R164.reuse.H0_H0 ;  /* 0x200000a4ffc67230 */ /* 0x100fe40000004100 */
[----:B------:R-:W-:Y:S01]  /*56a0*/  FADD.FTZ R204, R21, -R200 ;  /* 0x800000c815cc7221 */ /* 0x000fe20000010000 */
[----:B------:R-:W-:Y:S02]  /*56b0*/  HADD2.F32 R164, -RZ, R164.H1_H1 ;  /* 0x300000a4ffa47230 */ /* 0x000fe40000004100 */
[----:B------:R-:W-:Y:S01]  /*56c0*/  FMUL.FTZ R200, R203, R184 ;  /* 0x000000b8cbc87220 */ /* 0x000fe20000410000 */
[----:B------:R-:W-:-:S02]  /*56d0*/  HADD2.F32 R202, -RZ, R165.H0_H0 ;  /* 0x200000a5ffca7230 */ /* 0x000fc40000004100 */
[-C--:B------:R-:W-:Y:S01]  /*56e0*/  FMUL.FTZ R207, R207, R184.reuse ;  /* 0x000000b8cfcf7220 */ /* 0x080fe20000410000 */
[----:B------:R-:W-:Y:S02]  /*56f0*/  HADD2.F32 R206, -RZ, R83.H1_H1 ;  /* 0x30000053ffce7230 */ /* 0x000fe40000004100 */
[----:B------:R-:W-:Y:S01]  /*5700*/  FMUL.FTZ R201, R201, R184 ;  /* 0x000000b8c9c97220 */ /* 0x000fe20000410000 */
[----:B------:R-:W-:Y:S01]  /*5710*/  FFMA.FTZ R133, R200, R164, R133 ;  /* 0x000000a4c8857223 */ /* 0x000fe20000010085 */
[----:B------:R-:W-:Y:S01]  /*5720*/  FFMA.FTZ R134, R207, R202, R134 ;  /* 0x000000cacf867223 */ /* 0x000fe20000010086 */
[--C-:B------:R-:W-:Y:S02]  /*5730*/  HADD2.F32 R164, -RZ, R166.reuse.H0_H0 ;  /* 0x200000a6ffa47230 */ /* 0x100fe40000004100 */
[----:B------:R-:W-:Y:S01]  /*5740*/  FFMA.FTZ R213, R183, R204, R206 ;  /* 0x000000ccb7d57223 */ /* 0x000fe200000100ce */
[----:B------:R-:W-:Y:S01]  /*5750*/  FFMA.FTZ R132, R201, R198, R132 ;  /* 0x000000c6c9847223 */ /* 0x000fe20000010084 */
[----:B------:R-:W-:-:S02]  /*5760*/  HADD2.F32 R202, -RZ, R166.H1_H1 ;  /* 0x300000a6ffca7230 */ /* 0x000fc40000004100 */
[-C--:B------:R-:W-:Y:S01]  /*5770*/  FMUL.FTZ R209, R209, R184.reuse ;  /* 0x000000b8d1d17220 */ /* 0x080fe20000410000 */
[----:B------:R-:W-:Y:S02]  /*5780*/  HADD2.F32 R165, -RZ, R165.H1_H1 ;  /* 0x300000a5ffa57230 */ /* 0x000fe40000004100 */
[-C--:B------:R-:W-:Y:S01]  /*5790*/  FMUL.FTZ R198, R211, R184.reuse ;  /* 0x000000b8d3c67220 */ /* 0x080fe20000410000 */
[-C--:B------:R-:W-:Y:S01]  /*57a0*/  FMUL.FTZ R166, R205, R184.reuse ;  /* 0x000000b8cda67220 */ /* 0x080fe20000410000 */
[-C--:B------:R-:W-:Y:S01]  /*57b0*/  FMUL.FTZ R215, R215, R184.reuse ;  /* 0x000000b8d7d77220 */ /* 0x080fe20000410000 */
[----:B------:R-:W-:Y:S01]  /*57c0*/  FMUL.FTZ R204, R213, R184 ;  /* 0x000000b8d5cc7220 */ /* 0x000fe20000410000 */
[----:B------:R-:W-:Y:S01]  /*57d0*/  FFMA.FTZ R136, R209, R164, R136 ;  /* 0x000000a4d1887223 */ /* 0x000fe20000010088 */
[----:B------:R-:W-:Y:S01]  /*57e0*/  FFMA.FTZ R137, R198, R202, R137 ;  /* 0x000000cac6897223 */ /* 0x000fe20000010089 */
[--C-:B------:R-:W-:Y:S02]  /*57f0*/  HADD2.F32 R203, -RZ, R167.reuse.H0_H0 ;  /* 0x200000a7ffcb7230 */ /* 0x100fe40000004100 */
        /* <DEDUP_REMOVED lines=16> */
.L_x_6953:
        /* <DEDUP_REMOVED lines=8> */
.L_x_6951:
[----:B------:R-:W-:Y:S05]  /*5980*/  BSYNC.RECONVERGENT B1 ;  /* 0x0000000000017941 */ /* 0x000fea0003800200 */
.L_x_6950:
        /* <DEDUP_REMOVED lines=11> */
[----:B------:R-:W-:Y:S02]  /*5a40*/  HADD2.F32 R148, -RZ, R154.H0_H0 ;  /* 0x2000009aff947230 */ /* 0x000fe40000004100 */
        /* <DEDUP_REMOVED lines=8> */
[----:B------:R-:W-:Y:S02]  /*5ad0*/  HADD2.F32 R150, -RZ, R154.H1_H1 ;  /* 0x3000009aff967230 */ /* 0x000fe40000004100 */
[----:B------:R-:W-:Y:S01]  /*5ae0*/  FADD.FTZ R208, R181, -R208 ;  /* 0x800000d0b5d07221 */ /* 0x000fe20000010000 */
[--C-:B------:R-:W-:Y:S02]  /*5af0*/  HADD2.F32 R198, -RZ, R166.reuse.H0_H0 ;  /* 0x200000a6ffc67230 */ /* 0x100fe40000004100 */
[----:B------:R-:W-:Y:S01]  /*5b00*/  FADD.FTZ R205, R180, -R205 ;  /* 0x800000cdb4cd7221 */ /* 0x000fe20000010000 */
[----:B------:R-:W-:-:S02]  /*5b10*/  HADD2.F32 R199, -RZ, R166.H1_H1 ;  /* 0x300000a6ffc77230 */ /* 0x000fc40000004100 */
[C---:B------:R-:W-:Y:S01]  /*5b20*/  FFMA.FTZ R201, R183.reuse, R201, R148 ;  /* 0x000000c9b7c97223 */ /* 0x040fe20000010094 */
[--C-:B------:R-:W-:Y:S02]  /*5b30*/  HADD2.F32 R196, -RZ, R155.reuse.H1_H1 ;  /* 0x3000009bffc47230 */ /* 0x100fe40000004100 */
[C---:B------:R-:W-:Y:S01]  /*5b40*/  FFMA.FTZ R202, R183.reuse, R165, R150 ;  /* 0x000000a5b7ca7223 */ /* 0x040fe20000010096 */
[----:B------:R-:W-:Y:S02]  /*5b50*/  HADD2.F32 R166, -RZ, R155.H0_H0 ;  /* 0x2000009bffa67230 */ /* 0x000fe40000004100 */
[----:B------:R-:W-:Y:S01]  /*5b60*/  FADD.FTZ R165, R26, -R203 ;  /* 0x800000cb1aa57221 */ /* 0x000fe20000010000 */
[--C-:B------:R-:W-:Y:S02]  /*5b70*/  HADD2.F32 R148, -RZ, R152.reuse.H0_H0 ;  /* 0x20000098ff947230 */ /* 0x100fe40000004100 */
[----:B------:R-:W-:Y:S01]  /*5b80*/  FFMA.FTZ R208, R183, R208, R196 ;  /* 0x000000d0b7d07223 */ /* 0x000fe200000100c4 */
        /* <DEDUP_REMOVED lines=9> */
[C---:B------:R-:W-:Y:S01]  /*5c20*/  FFMA.FTZ R165, R183.reuse, R165, R148 ;  /* 0x000000a5b7a57223 */ /* 0x040fe20000010094 */
[----:B------:R-:W-:Y:S01]  /*5c30*/  FFMA.FTZ R148, R183, R203, R150 ;  /* 0x000000cbb7947223 */ /* 0x000fe20000010096 */
[-C--:B------:R-:W-:Y:S01]  /*5c40*/  FMUL.FTZ R210, R208, R184.reuse ;  /* 0x000000b8d0d27220 */ /* 0x080fe20000410000 */
[-C--:B------:R-:W-:Y:S01]  /*5c50*/  FMUL.FTZ R203, R201, R184.reuse ;  /* 0x000000b8c9cb7220 */ /* 0x080fe20000410000 */
[----:B------:R-:W-:Y:S01]  /*5c60*/  FMUL.FTZ R204, R202, R184 ;  /* 0x000000b8cacc7220 */ /* 0x000fe20000410000 */
[C---:B------:R-:W-:Y:S01]  /*5c70*/  FFMA.FTZ R167, R183.reuse, R167, R166 ;  /* 0x000000a7b7a77223 */ /* 0x040fe200000100a6 */
[----:B------:R-:W-:Y:S01]  /*5c80*/  FFMA.FTZ R196, R183, R207, R196 ;  /* 0x000000cfb7c47223 */ /* 0x000fe200000100c4 */
[--C-:B------:R-:W-:Y:S02]  /*5c90*/  HADD2.F32 R149, -RZ, R164.reuse.H0_H0 ;  /* 0x200000a4ff957230 */ /* 0x100fe40000004100 */
[----:B------:R-:W-:Y:S01]  /*5ca0*/  FFMA.FTZ R209, R210, R209, R147 ;  /* 0x000000d1d2d17223 */ /* 0x000fe20000010093 */
[----:B------:R-:W-:-:S02]  /*5cb0*/  HADD2.F32 R164, -RZ, R164.H1_H1 ;  /* 0x300000a4ffa47230 */ /* 0x000fc40000004100 */
        /* <DEDUP_REMOVED lines=29> */
.L_x_6954:
[-CC-:B------:R-:W-:Y:S01]  /*5e90*/  FFMA.FTZ R201, R179, R196.reuse, R199.reuse ;  /* 0x000000c4b3c97223 */ /* 0x180fe200000100c7 */
[----:B------:R-:W-:Y:S02]  /*5ea0*/  HADD2.F32 R202, -RZ, R155.H0_H0 ;  /* 0x2000009bffca7230 */ /* 0x000fe40000004100 */
[-CC-:B------:R-:W-:Y:S01]  /*5eb0*/  FFMA.FTZ R198, R24, R196.reuse, R199.reuse ;  /* 0x000000c418c67223 */ /* 0x180fe200000100c7 */
[-C--:B------:R-:W-:Y:S01]  /*5ec0*/  FFMA.FTZ R203, R25, R196.reuse, R199 ;  /* 0x000000c419cb7223 */ /* 0x080fe200000100c7 */
[----:B------:R-:W-:Y:S01]  /*5ed0*/  FADD.FTZ R200, R180, -R201 ;  /* 0x800000c9b4c87221 */ /* 0x000fe20000010000 */
[-CC-:B------:R-:W-:Y:S01]  /*5ee0*/  FFMA.FTZ R201, R23, R196.reuse, R199.reuse ;  /* 0x000000c417c97223 */ /* 0x180fe200000100c7 */
[-CC-:B------:R-:W-:Y:S01]  /*5ef0*/  FFMA.FTZ R206, R172, R196.reuse, R199.reuse ;  /* 0x000000c4acce7223 */ /* 0x180fe200000100c7 */
[----:B------:R-:W-:Y:S01]  /*5f00*/  FFMA.FTZ R209, R175, R196, R199 ;  /* 0x000000c4afd17223 */ /* 0x000fe200000100c7 */
[----:B-----5:R-:W-:Y:S01]  /*5f10*/  FFMA.FTZ R205, R183, R200, R202 ;  /* 0x000000c8b7cd7223 */ /* 0x020fe200000100ca */
[----:B------:R-:W-:-:S02]  /*5f20*/  HADD2.F32 R200, -RZ, R167.H0_H0 ;  /* 0x200000a7ffc87230 */ /* 0x000fc40000004100 */
[-CC-:B------:R-:W-:Y:S01]  /*5f30*/  FFMA.FTZ R210, R178, R196.reuse, R199.reuse ;  /* 0x000000c4b2d27223 */ /* 0x180fe200000100c7 */
[----:B------:R-:W-:Y:S01]  /*5f40*/  FFMA.FTZ R212, R182, R196, R199 ;  /* 0x000000c4b6d47223 */ /* 0x000fe200000100c7 */
[----:B------:R-:W-:Y:S01]  /*5f50*/  FMUL.FTZ R213, R205, R184 ;  /* 0x000000b8cdd57220 */ /* 0x000fe20000410000 */
[--C-:B------:R-:W-:Y:S02]  /*5f60*/  HADD2.F32 R208, -RZ, R166.reuse.H0_H0 ;  /* 0x200000a6ffd07230 */ /* 0x100fe40000004100 */
[----:B------:R-:W-:Y:S01]  /*5f70*/  FADD.FTZ R202, R174, -R203 ;  /* 0x800000cbaeca7221 */ /* 0x000fe20000010000 */
[----:B------:R-:W-:Y:S02]  /*5f80*/  HADD2.F32 R211, -RZ, R166.H1_H1 ;  /* 0x300000a6ffd37230 */ /* 0x000fe40000004100 */
[----:B------:R-:W-:Y:S01]  /*5f90*/  FFMA.FTZ R146, R213, R200, R146 ;  /* 0x000000c8d5927223 */ /* 0x000fe20000010092 */
[--C-:B------:R-:W-:Y:S02]  /*5fa0*/  HADD2.F32 R196, -RZ, R164.reuse.H0_H0 ;  /* 0x200000a4ffc47230 */ /* 0x100fe40000004100 */
[----:B------:R-:W-:Y:S01]  /*5fb0*/  FADD.FTZ R198, R27, -R198 ;  /* 0x800000c61bc67221 */ /* 0x000fe20000010000 */
[----:B------:R-:W-:-:S02]  /*5fc0*/  HADD2.F32 R200, -RZ, R164.H1_H1 ;  /* 0x300000a4ffc87230 */ /* 0x000fc40000004100 */
[----:B------:R-:W-:Y:S01]  /*5fd0*/  FADD.FTZ R164, R26, -R201 ;  /* 0x800000c91aa47221 */ /* 0x000fe20000010000 */
[--C-:B------:R-:W-:Y:S02]  /*5fe0*/  HADD2.F32 R166, -RZ, R152.reuse.H0_H0 ;  /* 0x20000098ffa67230 */ /* 0x100fe40000004100 */
[----:B------:R-:W-:Y:S01]  /*5ff0*/  FADD.FTZ R206, R173, -R206 ;  /* 0x800000ceadce7221 */ /* 0x000fe20000010000 */
[--C-:B------:R-:W-:Y:S02]  /*6000*/  HADD2.F32 R204, -RZ, R165.reuse.H0_H0 ;  /* 0x200000a5ffcc7230 */ /* 0x100fe40000004100 */
[----:B------:R-:W-:Y:S01]  /*6010*/  FADD.FTZ R210, R177, -R210 ;  /* 0x800000d2b1d27221 */ /* 0x000fe20000010000 */
[----:B------:R-:W-:Y:S02]  /*6020*/  HADD2.F32 R207, -RZ, R165.H1_H1 ;  /* 0x300000a5ffcf7230 */ /* 0x000fe40000004100 */
[----:B------:R-:W-:Y:S01]  /*6030*/  FFMA.FTZ R165, R183, R164, R166 ;  /* 0x000000a4b7a57223 */ /* 0x000fe200000100a6 */
[----:B------:R-:W-:-:S02]  /*6040*/  HADD2.F32 R199, -RZ, R152.H1_H1 ;  /* 0x30000098ffc77230 */ /* 0x000fc40000004100 */
[----:B------:R-:W-:Y:S01]  /*6050*/  FADD.FTZ R166, R176, -R209 ;  /* 0x800000d1b0a67221 */ /* 0x000fe20000010000 */
[--C-:B------:R-:W-:Y:S02]  /*6060*/  HADD2.F32 R164, -RZ, R153.reuse.H1_H1 ;  /* 0x30000099ffa47230 */ /* 0x100fe40000004100 */
[----:B------:R-:W-:Y:S01]  /*6070*/  FADD.FTZ R212, R181, -R212 ;  /* 0x800000d4b5d47221 */ /* 0x000fe20000010000 */
[--C-:B------:R-:W-:Y:S02]  /*6080*/  HADD2.F32 R201, -RZ, R154.reuse.H0_H0 ;  /* 0x2000009affc97230 */ /* 0x100fe40000004100 */
[----:B------:R-:W-:Y:S01]  /*6090*/  FFMA.FTZ R199, R183, R198, R199 ;  /* 0x000000c6b7c77223 */ /* 0x000fe200000100c7 */
[----:B------:R-:W-:Y:S02]  /*60a0*/  HADD2.F32 R203, -RZ, R154.H1_H1 ;  /* 0x3000009affcb7230 */ /* 0x000fe40000004100 */
[----:B------:R-:W-:Y:S01]  /*60b0*/  FMUL.FTZ R165, R165, R184 ;  /* 0x000000b8a5a57220 */ /* 0x000fe20000410000 */
[----:B------:R-:W-:-:S02]  /*60c0*/  HADD2.F32 R205, -RZ, R153.H0_H0 ;  /* 0x20000099ffcd7230 */ /* 0x000fc40000004100 */
[C---:B------:R-:W-:Y:S01]  /*60d0*/  FFMA.FTZ R201, R183.reuse, R166, R201 ;  /* 0x000000a6b7c97223 */ /* 0x040fe200000100c9 */
[----:B------:R-:W-:Y:S02]  /*60e0*/  HADD2.F32 R215, -RZ, R155.H1_H1 ;  /* 0x3000009bffd77230 */ /* 0x000fe40000004100 */
[C---:B------:R-:W-:Y:S01]  /*60f0*/  FFMA.FTZ R203, R183.reuse, R210, R203 ;  /* 0x000000d2b7cb7223 */ /* 0x040fe200000100cb */
[----:B------:R-:W-:Y:S02]  /*6100*/  HADD2.F32 R214, -RZ, R167.H1_H1 ;  /* 0x300000a7ffd67230 */ /* 0x000fe40000004100 */
        /* <DEDUP_REMOVED lines=28> */
.L_x_6955:
        /* <DEDUP_REMOVED lines=9> */
.L_x_6943:
[----:B------:R-:W-:Y:S05]  /*6360*/  BSYNC.RECONVERGENT B0 ;  /* 0x0000000000007941 */ /* 0x000fea0003800200 */
.L_x_6933:
[----:B0-234-:R-:W0:Y:S02]  /*6370*/  LDC.64 R164, c[0x0][0x380] ;  /* 0x0000e000ffa47b82 */ /* 0x01de240000000a00 */
[----:B0-----:R-:W-:-:S04]  /*6380*/  LEA R5, R164, R5, 0x2 ;  /* 0x00000005a4057211 */ /* 0x001fc800078e10ff */
[----:B------:R-:W-:-:S13]  /*6390*/  ISETP.GE.AND P1, PT, R5, R165, PT ;  /* 0x000000a50500720c */ /* 0x000fda0003f26270 */
[----:B------:R-:W-:Y:S05]  /*63a0*/  @!P1 BRA `(.L_x_6956) ;  /* 0xffffffa400109947 */ /* 0x000fea000383ffff */
.L_x_6920:
        /* <DEDUP_REMOVED lines=210> */
.L_x_6958:
[----:B------:R-:W-:Y:S05]  /*70d0*/  BSYNC.RECONVERGENT B0 ;  /* 0x0000000000007941 */ /* 0x000fea0003800200 */
.L_x_6957:
        /* <DEDUP_REMOVED lines=18> */
.L_x_6960:
[----:B------:R-:W-:Y:S05]  /*7200*/  BSYNC.RECONVERGENT B0 ;  /* 0x0000000000007941 */ /* 0x000fea0003800200 */
.L_x_6959:
        /* <DEDUP_REMOVED lines=18> */
.L_x_6962:
[----:B------:R-:W-:Y:S05]  /*7330*/  BSYNC.RECONVERGENT B0 ;  /* 0x0000000000007941 */ /* 0x000fea0003800200 */
.L_x_6961:
        /* <DEDUP_REMOVED lines=18> */
.L_x_6964:
[----:B------:R-:W-:Y:S05]  /*7460*/  BSYNC.RECONVERGENT B0 ;  /* 0x0000000000007941 */ /* 0x000fea0003800200 */
.L_x_6963:
        /* <DEDUP_REMOVED lines=18> */
.L_x_6966:
[----:B------:R-:W-:Y:S05]  /*7590*/  BSYNC.RECONVERGENT B0 ;  /* 0x0000000000007941 */ /* 0x000fea0003800200 */
.L_x_6965:
        /* <DEDUP_REMOVED lines=11> */
.L_x_6932:
        /* <DEDUP_REMOVED lines=8> */
.L_x_6968:
[----:B------:R-:W-:Y:S05]  /*76d0*/  BSYNC B0 ;  /* 0x0000000000007941 */ /* 0x000fea0003800000 */
.L_x_6967:
        /* <DEDUP_REMOVED lines=8> */
.L_x_6969:
[----:B------:R-:W-:-:S05]  /*7760*/  FADD.FTZ R164, R164, R199 ;  /* 0x000000c7a4a47221 */ /* 0x000fca0000010000 */
[----:B------:R-:W-:Y:S01]  /*7770*/  MOV R203, R164 ;  /* 0x000000a400cb7202 */ /* 0x000fe20000000f00 */
[----:B------:R-:W-:Y:S01]  /*7780*/  HFMA2 R204, -RZ, RZ, 0, 1.1920928955078125e-07 ;  /* 0x00000002ffcc7431 */ /* 0x000fe200000001ff */
[----:B------:R-:W-:-:S07]  /*7790*/  MOV R165, R202 ;  /* 0x000000ca00a57202 */ /* 0x000fce0000000f00 */
[----:B------:R-:W-:Y:S05]  /*77a0*/  WARPSYNC.COLLECTIVE R200, `(.L_x_6970) ;  /* 0x00000000c8087348 */ /* 0x000fea0003c00000 */
[----:B------:R0:W1:Y:S02]  /*77b0*/  SHFL.BFLY P6, R202, R203, R204, R205 ;  /* 0x0c0000cccbca7389 */ /* 0x00006400000c00cd */
[----:B01----:R-:W-:Y:S05]  /*77c0*/  ENDCOLLECTIVE ;  /* 0x000000000000791b */ /* 0x003fea0003800000 */
.L_x_6970:
[----:B------:R-:W-:-:S05]  /*77d0*/  FADD.FTZ R165, R165, R198 ;  /* 0x000000c6a5a57221 */ /* 0x000fca0000010000 */
[----:B------:R-:W-:Y:S02]  /*77e0*/  MOV R203, R165 ;  /* 0x000000a500cb7202 */ /* 0x000fe40000000f00 */
[----:B------:R-:W-:-:S07]  /*77f0*/  MOV R167, R202 ;  /* 0x000000ca00a77202 */ /* 0x000fce0000000f00 */
[----:B------:R-:W-:Y:S05]  /*7800*/  WARPSYNC.COLLECTIVE R200, `(.L_x_6971) ;  /* 0x00000000c8087348 */ /* 0x000fea0003c00000 */
[----:B------:R0:W1:Y:S02]  /*7810*/  SHFL.BFLY P6, R202, R203, R204, R205 ;  /* 0x0c0000cccbca7389 */ /* 0x00006400000c00cd */
[----:B01----:R-:W-:Y:S05]  /*7820*/  ENDCOLLECTIVE ;  /* 0x000000000000791b */ /* 0x003fea0003800000 */
.L_x_6971:
[----:B------:R-:W-:-:S05]  /*7830*/  FADD.FTZ R167, R164, R167 ;  /* 0x000000a7a4a77221 */ /* 0x000fca0000010000 */
[----:B------:R-:W-:Y:S01]  /*7840*/  MOV R203, R167 ;  /* 0x000000a700cb7202 */ /* 0x000fe20000000f00 */
[----:B------:R-:W-:Y:S01]  /*7850*/  HFMA2 R204, -RZ, RZ, 0, 2.384185791015625e-07 ;  /* 0x00000004ffcc7431 */ /* 0x000fe200000001ff */
[----:B------:R-:W-:-:S07]  /*7860*/  MOV R166, R202 ;  /* 0x000000ca00a67202 */ /* 0x000fce0000000f00 */
[----:B------:R-:W-:Y:S05]  /*7870*/  WARPSYNC.COLLECTIVE R200, `(.L_x_6972) ;  /* 0x00000000c8087348 */ /* 0x000fea0003c00000 */
[----:B------:R0:W1:Y:S02]  /*7880*/  SHFL.BFLY P6, R202, R203, R204, R205 ;  /* 0x0c0000cccbca7389 */ /* 0x00006400000c00cd */
[----:B01----:R-:W-:Y:S05]  /*7890*/  ENDCOLLECTIVE ;  /* 0x000000000000791b */ /* 0x003fea0003800000 */
.L_x_6972:
[----:B------:R-:W-:-:S05]  /*78a0*/  FADD.FTZ R166, R165, R166 ;  /* 0x000000a6a5a67221 */ /* 0x000fca0000010000 */
[----:B------:R-:W-:Y:S02]  /*78b0*/  MOV R203, R166 ;  /* 0x000000a600cb7202 */ /* 0x000fe40000000f00 */
[----:B------:R-:W-:-:S07]  /*78c0*/  MOV R196, R202 ;  /* 0x000000ca00c47202 */ /* 0x000fce0000000f00 */
[----:B------:R-:W-:Y:S05]  /*78d0*/  WARPSYNC.COLLECTIVE R200, `(.L_x_6973) ;  /* 0x00000000c8087348 */ /* 0x000fea0003c00000 */
[----:B------:R0:W1:Y:S02]  /*78e0*/  SHFL.BFLY P6, R202, R203, R204, R205 ;  /* 0x0c0000cccbca7389 */ /* 0x00006400000c00cd */
[----:B01----:R-:W-:Y:S05]  /*78f0*/  ENDCOLLECTIVE ;  /* 0x000000000000791b */ /* 0x003fea0003800000 */
.L_x_6973:
[----:B------:R-:W-:-:S05]  /*7900*/  FADD.FTZ R196, R167, R196 ;  /* 0x000000c4a7c47221 */ /* 0x000fca0000010000 */
[----:B------:R-:W-:Y:S01]  /*7910*/  MOV R203, R196 ;  /* 0x000000c400cb7202 */ /* 0x000fe20000000f00 */
[----:B------:R-:W-:Y:S01]  /*7920*/  HFMA2 R204, -RZ, RZ, 0, 4.76837158203125e-07 ;  /* 0x00000008ffcc7431 */ /* 0x000fe200000001ff */
[----:B------:R-:W-:-:S07]  /*7930*/  MOV R201, R202 ;  /* 0x000000ca00c97202 */ /* 0x000fce0000000f00 */
[----:B------:R-:W-:Y:S05]  /*7940*/  WARPSYNC.COLLECTIVE R200, `(.L_x_6974) ;  /* 0x00000000c8087348 */ /* 0x000fea0003c00000 */
[----:B------:R0:W1:Y:S02]  /*7950*/  SHFL.BFLY P6, R202, R203, R204, R205 ;  /* 0x0c0000cccbca7389 */ /* 0x00006400000c00cd */
[----:B01----:R-:W-:Y:S05]  /*7960*/  ENDCOLLECTIVE ;  /* 0x000000000000791b */ /* 0x003fea0003800000 */
.L_x_6974:
[----:B------:R-:W-:-:S05]  /*7970*/  FADD.FTZ R201, R166, R201 ;  /* 0x000000c9a6c97221 */ /* 0x000fca0000010000 */
[----:B------:R-:W-:Y:S02]  /*7980*/  MOV R203, R201 ;  /* 0x000000c900cb7202 */ /* 0x000fe40000000f00 */
[----:B------:R-:W-:-:S07]  /*7990*/  MOV R199, R202 ;  /* 0x000000ca00c77202 */ /* 0x000fce0000000f00 */
[----:B------:R-:W-:Y:S05]  /*79a0*/  WARPSYNC.COLLECTIVE R200, `(.L_x_6975) ;  /* 0x00000000c8087348 */ /* 0x000fea0003c00000 */
[----:B------:R0:W1:Y:S02]  /*79b0*/  SHFL.BFLY P6, R202, R203, R204, R205 ;  /* 0x0c0000cccbca7389 */ /* 0x00006400000c00cd */
[----:B01----:R-:W-:Y:S05]  /*79c0*/  ENDCOLLECTIVE ;  /* 0x000000000000791b */ /* 0x003fea0003800000 */
.L_x_6975:
[----:B------:R-:W-:-:S05]  /*79d0*/  FADD.FTZ R199, R196, R199 ;  /* 0x000000c7c4c77221 */ /* 0x000fca0000010000 */
[----:B------:R-:W-:Y:S01]  /*79e0*/  MOV R203, R199 ;  /* 0x000000c700cb7202 */ /* 0x000fe20000000f00 */
[----:B------:R-:W-:Y:S01]  /*79f0*/  HFMA2 R204, -RZ, RZ, 0, 9.5367431640625e-07 ;  /* 0x00000010ffcc7431 */ /* 0x000fe200000001ff */
[----:B------:R-:W-:-:S07]  /*7a00*/  MOV R198, R202 ;  /* 0x000000ca00c67202 */ /* 0x000fce0000000f00 */
[----:B------:R-:W-:Y:S05]  /*7a10*/  WARPSYNC.COLLECTIVE R200, `(.L_x_6976) ;  /* 0x00000000c8087348 */ /* 0x000fea0003c00000 */
[----:B------:R0:W1:Y:S02]  /*7a20*/  SHFL.BFLY P6, R202, R203, R204, R205 ;  /* 0x0c0000cccbca7389 */ /* 0x00006400000c00cd */
[----:B01----:R-:W-:Y:S05]  /*7a30*/  ENDCOLLECTIVE ;  /* 0x000000000000791b */ /* 0x003fea0003800000 */
.L_x_6976:
[----:B------:R-:W-:-:S05]  /*7a40*/  FADD.FTZ R198, R201, R198 ;  /* 0x000000c6c9c67221 */ /* 0x000fca0000010000 */
[----:B------:R-:W-:Y:S02]  /*7a50*/  MOV R203, R198 ;  /* 0x000000c600cb7202 */ /* 0x000fe40000000f00 */
[----:B------:R-:W-:-:S07]  /*7a60*/  MOV R164, R202 ;  /* 0x000000ca00a47202 */ /* 0x000fce0000000f00 */
[----:B------:R-:W-:Y:S05]  /*7a70*/  WARPSYNC.COLLECTIVE R200, `(.L_x_6977) ;  /* 0x00000000c8087348 */ /* 0x000fea0003c00000 */
[----:B------:R0:W1:Y:S02]  /*7a80*/  SHFL.BFLY P6, R202, R203, R204, R205 ;  /* 0x0c0000cccbca7389 */ /* 0x00006400000c00cd */
[----:B01----:R-:W-:Y:S05]  /*7a90*/  ENDCOLLECTIVE ;  /* 0x000000000000791b */ /* 0x003fea0003800000 */
.L_x_6977:
[----:B------:R-:W-:Y:S01]  /*7aa0*/  MOV R165, R202 ;  /* 0x000000ca00a57202 */ /* 0x000fe20000000f00 */
[----:B------:R-:W-:Y:S06]  /*7ab0*/  BRA `(.L_x_6978) ;  /* 0xffffffac00e87947 */ /* 0x000fec000383ffff */
.L_x_6979:
        /* <DEDUP_REMOVED lines=12> */
.L_x_14515:


//--------------------- .text._ZN10layer_norm13ln_bwd_kernelINS_13Kernel_traitsIf6__halfS2_S2_fjLj768ELj1ELj4ELj1ELj16ENS_18Kernel_traits_baseILj768EfS2_S2_S2_fjLj128EEEEELb0ELb1ELb0ELb1EEEvNS_9BwdParamsE --------------------------
	.section	.text._ZN10layer_norm13ln_bwd_kernelINS_13Kernel_traitsIf6__halfS2_S2_fjLj768ELj1ELj4ELj1ELj16ENS_18Kernel_traits_baseILj768EfS2_S2_S2_fjLj128EEEEELb0ELb1ELb0ELb1EEEvNS_9BwdParamsE,"ax",@progbits
	.align	128
        .global         _ZN10layer_norm13ln_bwd_kernelINS_13Kernel_traitsIf6__halfS2_S2_fjLj768ELj1ELj4ELj1ELj16ENS_18Kernel_traits_baseILj768EfS2_S2_S2_fjLj128EEEEELb0ELb1ELb0ELb1EEEvNS_9BwdParamsE
        .type           _ZN10layer_norm13ln_bwd_kernelINS_13Kernel_traitsIf6__halfS2_S2_fjLj768ELj1ELj4ELj1ELj16ENS_18Kernel_traits_baseILj768EfS2_S2_S2_fjLj128EEEEELb0ELb1ELb0ELb1EEEvNS_9BwdParamsE,@function
        .size           _ZN10layer_norm13ln_bwd_kernelINS_13Kernel_traitsIf6__halfS2_S2_fjLj768ELj1ELj4ELj1ELj16ENS_18Kernel_traits_baseILj768EfS2_S2_S2_fjLj128EEEEELb0ELb1ELb0ELb1EEEvNS_9BwdParamsE,(.L_x_14516 - _ZN10layer_norm13ln_bwd_kernelINS_13Kernel_traitsIf6__halfS2_S2_fjLj768ELj1ELj4ELj1ELj16ENS_18Kernel_traits_baseILj768EfS2_S2_S2_fjLj128EEEEELb0ELb1ELb0ELb1EEEvNS_9BwdParamsE)
        .other          _ZN10layer_norm13ln_bwd_kernelINS_13Kernel_traitsIf6__halfS2_S2_fjLj768ELj1ELj4ELj1ELj16ENS_18Kernel_traits_baseILj768EfS2_S2_S2_fjLj128EEEEELb0ELb1ELb0ELb1EEEvNS_9BwdParamsE,@"STO_CUDA_ENTRY STV_DEFAULT"
_ZN10layer_norm13ln_bwd_kernelINS_13Kernel_traitsIf6__halfS2_S2_fjLj768ELj1ELj4ELj1ELj16ENS_18Kernel_traits_baseILj768EfS2_S2_S2_fjLj128EEEEELb0ELb1ELb0ELb1EEEvNS_9BwdParamsE:
.text._ZN10layer_norm13ln_bwd_kernelINS_13Kernel_traitsIf6__halfS2_S2_fjLj768ELj1ELj4ELj1ELj16ENS_18Kernel_traits_baseILj768EfS2_S2_S2_fjLj128EEEEELb0ELb1ELb0ELb1EEEvNS_9BwdParamsE:
        /* <DEDUP_REMOVED lines=110> */
.L_x_7000:
        /* <DEDUP_REMOVED lines=40> */
[--C-:B------:R-:W-:Y:S02]  /*0960*/  HADD2.F32 R171, -RZ, R68.reuse.H0_H0 ;  /* 0x20000044ffab7230 */ /* 0x100fe40000004100 */
[C---:B------:R-:W-:Y:S01]  /*0970*/  FADD.FTZ R239, -R0.reuse, R175 ;  /* 0x000000af00ef7221 */ /* 0x040fe20000010100 */
[----:B------:R-:W-:Y:S02]  /*0980*/  HADD2.F32 R173, -RZ, R68.H1_H1 ;  /* 0x30000044ffad7230 */ /* 0x000fe40000004100 */
[----:B------:R-:W-:Y:S01]  /*0990*/  FADD.FTZ R241, -R0, R69 ;  /* 0x0000004500f17221 */ /* 0x000fe20000010100 */
[----:B------:R-:W-:-:S02]  /*09a0*/  HADD2.F32 R187, -RZ, R71.H0_H0 ;  /* 0x20000047ffbb7230 */ /* 0x000fc40000004100 */
[C---:B------:R-:W-:Y:S01]  /*09b0*/  FADD.FTZ R177, -R0.reuse, R171 ;  /* 0x000000ab00b17221 */ /* 0x040fe20000010100 */
        /* <DEDUP_REMOVED lines=22> */
[----:B----4-:R-:W-:-:S02]  /*0b20*/  HADD2.F32 R223, -RZ, R76.H0_H0 ;  /* 0x2000004cffdf7230 */ /* 0x010fc40000004100 */
        /* <DEDUP_REMOVED lines=21> */
[----:B------:R-:W-:Y:S02]  /*0c80*/  HADD2.F32 R71, -RZ, R81.H0_H0 ;  /* 0x20000051ff477230 */ /* 0x000fe40000004100 */
[----:B------:R-:W-:Y:S01]  /*0c90*/  FMUL.FTZ R187, R29, R80 ;  /* 0x000000501dbb7220 */ /* 0x000fe20000410000 */
[--C-:B------:R-:W-:Y:S02]  /*0ca0*/  HADD2.F32 R199, -RZ, R87.reuse.H0_H0 ;  /* 0x20000057ffc77230 */ /* 0x100fe40000004100 */
[----:B------:R-:W-:Y:S01]  /*0cb0*/  FADD.FTZ R72, RZ, R189 ;  /* 0x000000bdff487221 */ /* 0x000fe20000010000 */
[----:B------:R-:W-:-:S02]  /*0cc0*/  HADD2.F32 R216, -RZ, R87.H1_H1 ;  /* 0x30000057ffd87230 */ /* 0x000fc40000004100 */
[----:B------:R-:W-:Y:S01]  /*0cd0*/  FMUL.FTZ R210, R166, R179 ;  /* 0x000000b3a6d27220 */ /* 0x000fe20000410000 */
[----:B------:R-:W-:Y:S01]  /*0ce0*/  FFMA.FTZ R87, R0, R189, RZ ;  /* 0x000000bd00577223 */ /* 0x000fe200000100ff */
[----:B------:R-:W-:Y:S02]  /*0cf0*/  HADD2.F32 R68, -RZ, R81.H1_H1 ;  /* 0x30000051ff447230 */ /* 0x000fe40000004100 */
[----:B------:R-:W-:Y:S01]  /*0d00*/  FMUL.FTZ R185, R30, R71 ;  /* 0x000000471eb97220 */ /* 0x000fe20000410000 */
[----:B------:R-:W-:Y:S01]  /*0d10*/  FADD.FTZ R72, R72, R187 ;  /* 0x000000bb48487221 */ /* 0x000fe20000010000 */
[----:B------:R-:W-:Y:S01]  /*0d20*/  FMUL.FTZ R180, R166, R239 ;  /* 0x000000efa6b47220 */ /* 0x000fe20000410000 */
[----:B------:R-:W-:Y:S01]  /*0d30*/  FFMA.FTZ R87, R210, R187, R87 ;  /* 0x000000bbd2577223 */ /* 0x000fe20000010057 */
[--C-:B------:R-:W-:Y:S02]  /*0d40*/  HADD2.F32 R73, -RZ, R82.reuse.H0_H0 ;  /* 0x20000052ff497230 */ /* 0x100fe40000004100 */
[----:B------:R-:W-:Y:S01]  /*0d50*/  FMUL.FTZ R183, R31, R68 ;  /* 0x000000441fb77220 */ /* 0x000fe20000410000 */
[----:B------:R-:W-:Y:S01]  /*0d60*/  FADD.FTZ R72, R72, R185 ;  /* 0x000000b948487221 */ /* 0x000fe20000010000 */
[----:B------:R-:W-:Y:S01]  /*0d70*/  FMUL.FTZ R178, R166, R241 ;  /* 0x000000f1a6b27220 */ /* 0x000fe20000410000 */
[----:B------:R-:W-:Y:S01]  /*0d80*/  FFMA.FTZ R87, R180, R185, R87 ;  /* 0x000000b9b4577223 */ /* 0x000fe20000010057 */
[----:B------:R-:W-:-:S02]  /*0d90*/  HADD2.F32 R70, -RZ, R82.H1_H1 ;  /* 0x30000052ff467230 */ /* 0x000fc40000004100 */
[----:B------:R-:W-:Y:S01]  /*0da0*/  FADD.FTZ R72, R72, R183 ;  /* 0x000000b748487221 */ /* 0x000fe20000010000 */
[--C-:B------:R-:W-:Y:S02]  /*0db0*/  HADD2.F32 R79, -RZ, R83.reuse.H0_H0 ;  /* 0x20000053ff4f7230 */ /* 0x100fe40000004100 */
[----:B------:R-:W-:Y:S01]  /*0dc0*/  FMUL.FTZ R82, R166, R243 ;  /* 0x000000f3a6527220 */ /* 0x000fe20000410000 */
[----:B------:R-:W-:Y:S02]  /*0dd0*/  HADD2.F32 R78, -RZ, R83.H1_H1 ;  /* 0x30000053ff4e7230 */ /* 0x000fe40000004100 */
[----:B------:R-:W-:Y:S01]  /*0de0*/  FMUL.FTZ R83, R32, R73 ;  /* 0x0000004920537220 */ /* 0x000fe20000410000 */
[----:B------:R-:W-:Y:S01]  /*0df0*/  FFMA.FTZ R87, R178, R183, R87 ;  /* 0x000000b7b2577223 */ /* 0x000fe20000010057 */
[----:B------:R-:W-:Y:S01]  /*0e00*/  FMUL.FTZ R81, R33, R70 ;  /* 0x0000004621517220 */ /* 0x000fe20000410000 */
[----:B------:R-:W-:Y:S01]  /*0e10*/  FMUL.FTZ R76, R166, R175 ;  /* 0x000000afa64c7220 */ /* 0x000fe20000410000 */
[----:B------:R-:W-:Y:S01]  /*0e20*/  FADD.FTZ R72, R72, R83 ;  /* 0x0000005348487221 */ /* 0x000fe20000010000 */
[----:B------:R-:W-:Y:S01]  /*0e30*/  FFMA.FTZ R87, R82, R83, R87 ;  /* 0x0000005352577223 */ /* 0x000fe20000010057 */
[----:B------:R-:W-:-:S02]  /*0e40*/  HADD2.F32 R197, -RZ, R85.H0_H0 ;  /* 0x20000055ffc57230 */ /* 0x000fc40000004100 */
[----:B------:R-:W-:Y:S01]  /*0e50*/  FMUL.FTZ R77, R34, R79 ;  /* 0x0000004f224d7220 */ /* 0x000fe20000410000 */
[----:B------:R-:W-:Y:S02]  /*0e60*/  HADD2.F32 R212, -RZ, R85.H1_H1 ;  /* 0x30000055ffd47230 */ /* 0x000fe40000004100 */
[----:B------:R-:W-:Y:S01]  /*0e70*/  FMUL.FTZ R74, R166, R173 ;  /* 0x000000ada64a7220 */ /* 0x000fe20000410000 */
[--C-:B------:R-:W-:Y:S02]  /*0e80*/  HADD2.F32 R85, -RZ, R86.reuse.H0_H0 ;  /* 0x20000056ff557230 */ /* 0x100fe40000004100 */
[----:B------:R-:W-:Y:S01]  /*0e90*/  FFMA.FTZ R87, R76, R81, R87 ;  /* 0x000000514c577223 */ /* 0x000fe20000010057 */
[----:B------:R-:W-:Y:S02]  /*0ea0*/  HADD2.F32 R214, -RZ, R86.H1_H1 ;  /* 0x30000056ffd67230 */ /* 0x000fe40000004100 */
[----:B------:R-:W-:Y:S01]  /*0eb0*/  FADD.FTZ R86, R72, R81 ;  /* 0x0000005148567221 */ /* 0x000fe20000010000 */
[----:B------:R-:W-:-:S02]  /*0ec0*/  HADD2.F32 R191, -RZ, R84.H0_H0 ;  /* 0x20000054ffbf7230 */ /* 0x000fc40000004100 */
[----:B------:R-:W-:Y:S01]  /*0ed0*/  FMUL.FTZ R75, R35, R78 ;  /* 0x0000004e234b7220 */ /* 0x000fe20000410000 */
[----:B------:R-:W-:Y:S01]  /*0ee0*/  FMUL.FTZ R72, R166, R171 ;  /* 0x000000aba6487220 */ /* 0x000fe20000410000 */
[----:B------:R-:W-:Y:S01]  /*0ef0*/  FADD.FTZ R86, R86, R77 ;  /* 0x0000004d56567221 */ /* 0x000fe20000010000 */
[----:B------:R-:W-:Y:S01]  /*0f00*/  FFMA.FTZ R87, R74, R77, R87 ;  /* 0x0000004d4a577223 */ /* 0x000fe20000010057 */
[----:B------:R-:W-:Y:S02]  /*0f10*/  HADD2.F32 R84, -RZ, R84.H1_H1 ;  /* 0x30000054ff547230 */ /* 0x000fe40000004100 */
[----:B------:R-:W-:Y:S01]  /*0f20*/  FMUL.FTZ R182, R36, R191 ;  /* 0x000000bf24b67220 */ /* 0x000fe20000410000 */
[--C-:B------:R-:W-:Y:S02]  /*0f30*/  HADD2.F32 R203, -RZ, R89.reuse.H0_H0 ;  /* 0x20000059ffcb7230 */ /* 0x100fe40000004100 */
[----:B------:R-:W-:Y:S01]  /*0f40*/  FMUL.FTZ R195, R166, R195 ;  /* 0x000000c3a6c37220 */ /* 0x000fe20000410000 */
[----:B------:R-:W-:-:S02]  /*0f50*/  HADD2.F32 R220, -RZ, R89.H1_H1 ;  /* 0x30000059ffdc7230 */ /* 0x000fc40000004100 */
        /* <DEDUP_REMOVED lines=25> */
[----:B------:R-:W-:-:S02]  /*10f0*/  HADD2.F32 R201, -RZ, R88.H0_H0 ;  /* 0x20000058ffc97230 */ /* 0x000fc40000004100 */
        /* <DEDUP_REMOVED lines=9> */
[----:B------:R-:W-:Y:S01]  /*1190*/  FMUL.FTZ R87, R166, R223 ;  /* 0x000000dfa6577220 */ /* 0x000fe20000410000 */
[----:B------:R-:W-:Y:S01]  /*11a0*/  FFMA.FTZ R226, R208, R194, R237 ;  /* 0x000000c2d0e27223 */ /* 0x000fe200000100ed */
[----:B------:R-:W-:Y:S01]  /*11b0*/  FMUL.FTZ R179, R45, R218 ;  /* 0x000000da2db37220 */ /* 0x000fe20000410000 */
        /* <DEDUP_REMOVED lines=57> */
.L_x_6983:
        /* <DEDUP_REMOVED lines=25> */
[--C-:B------:R-:W-:Y:S02]  /*16e0*/  HADD2.F32 R171, -RZ, R68.reuse.H0_H0 ;  /* 0x20000044ffab7230 */ /* 0x100fe40000004100 */
[----:B------:R-:W-:Y:S02]  /*16f0*/  HADD2.F32 R173, -RZ, R68.H1_H1 ;  /* 0x30000044ffad7230 */ /* 0x000fe40000004100 */
[----:B------:R-:W-:Y:S01]  /*1700*/  FADD.FTZ R241, -R0, R69 ;  /* 0x0000004500f17221 */ /* 0x000fe20000010100 */
[----:B------:R-:W-:Y:S02]  /*1710*/  HADD2.F32 R187, -RZ, R71.H0_H0 ;  /* 0x20000047ffbb7230 */ /* 0x000fe40000004100 */
[--C-:B------:R-:W-:Y:S02]  /*1720*/  HADD2.F32 R183, -RZ, R70.reuse.H0_H0 ;  /* 0x20000046ffb77230 */ /* 0x100fe40000004100 */
[----:B------:R-:W-:-:S02]  /*1730*/  HADD2.F32 R185, -RZ, R70.H1_H1 ;  /* 0x30000046ffb97230 */ /* 0x000fc40000004100 */
[----:B------:R-:W-:Y:S02]  /*1740*/  HADD2.F32 R71, -RZ, R71.H1_H1 ;  /* 0x30000047ff477230 */ /* 0x000fe40000004100 */
[--C-:B---3--:R-:W-:Y:S02]  /*1750*/  HADD2.F32 R195, -RZ, R72.reuse.H0_H0 ;  /* 0x20000048ffc37230 */ /* 0x108fe40000004100 */
[----:B------:R-:W-:Y:S02]  /*1760*/  HADD2.F32 R237, -RZ, R72.H1_H1 ;  /* 0x30000048ffed7230 */ /* 0x000fe40000004100 */
[--C-:B------:R-:W-:Y:S02]  /*1770*/  HADD2.F32 R235, -RZ, R73.reuse.H0_H0 ;  /* 0x20000049ffeb7230 */ /* 0x100fe40000004100 */
[----:B------:R-:W-:Y:S02]  /*1780*/  HADD2.F32 R233, -RZ, R73.H1_H1 ;  /* 0x30000049ffe97230 */ /* 0x000fe40000004100 */
[----:B------:R-:W-:-:S02]  /*1790*/  HADD2.F32 R231, -RZ, R74.H0_H0 ;  /* 0x2000004affe77230 */ /* 0x000fc40000004100 */
[----:B------:R-:W-:Y:S02]  /*17a0*/  HADD2.F32 R229, -RZ, R74.H1_H1 ;  /* 0x3000004affe57230 */ /* 0x000fe40000004100 */
[--C-:B------:R-:W-:Y:S02]  /*17b0*/  HADD2.F32 R227, -RZ, R75.reuse.H0_H0 ;  /* 0x2000004bffe37230 */ /* 0x100fe40000004100 */
[----:B------:R-:W-:Y:S02]  /*17c0*/  HADD2.F32 R225, -RZ, R75.H1_H1 ;  /* 0x3000004bffe17230 */ /* 0x000fe40000004100 */
[--C-:B----4-:R-:W-:Y:S02]  /*17d0*/  HADD2.F32 R223, -RZ, R76.reuse.H0_H0 ;  /* 0x2000004cffdf7230 */ /* 0x110fe40000004100 */
[----:B------:R-:W-:Y:S02]  /*17e0*/  HADD2.F32 R221, -RZ, R76.H1_H1 ;  /* 0x3000004cffdd7230 */ /* 0x000fe40000004100 */
[----:B------:R-:W-:-:S02]  /*17f0*/  HADD2.F32 R219, -RZ, R77.H0_H0 ;  /* 0x2000004dffdb7230 */ /* 0x000fc40000004100 */
[----:B------:R-:W-:Y:S02]  /*1800*/  HADD2.F32 R217, -RZ, R77.H1_H1 ;  /* 0x3000004dffd97230 */ /* 0x000fe40000004100 */
[--C-:B------:R-:W-:Y:S02]  /*1810*/  HADD2.F32 R215, -RZ, R78.reuse.H0_H0 ;  /* 0x2000004effd77230 */ /* 0x100fe40000004100 */
[----:B------:R-:W-:Y:S02]  /*1820*/  HADD2.F32 R213, -RZ, R78.H1_H1 ;  /* 0x3000004effd57230 */ /* 0x000fe40000004100 */
[--C-:B------:R-:W-:Y:S02]  /*1830*/  HADD2.F32 R209, -RZ, R79.reuse.H0_H0 ;  /* 0x2000004fffd17230 */ /* 0x100fe40000004100 */
[----:B------:R-:W-:Y:S02]  /*1840*/  HADD2.F32 R211, -RZ, R79.H1_H1 ;  /* 0x3000004fffd37230 */ /* 0x000fe40000004100 */
[----:B------:R-:W-:-:S02]  /*1850*/  HADD2.F32 R69, -RZ, R80.H0_H0 ;  /* 0x20000050ff457230 */ /* 0x000fc40000004100 */
[C---:B------:R-:W-:Y:S01]  /*1860*/  FADD.FTZ R177, -R0.reuse, R171 ;  /* 0x000000ab00b17221 */ /* 0x040fe20000010100 */
        /* <DEDUP_REMOVED lines=27> */
[--C-:B------:R-:W-:Y:S02]  /*1a20*/  HADD2.F32 R199, -RZ, R87.reuse.H0_H0 ;  /* 0x20000057ffc77230 */ /* 0x100fe40000004100 */
[----:B------:R-:W-:Y:S01]  /*1a30*/  FADD.FTZ R72, RZ, R189 ;  /* 0x000000bdff487221 */ /* 0x000fe20000010000 */
[----:B------:R-:W-:Y:S02]  /*1a40*/  HADD2.F32 R216, -RZ, R87.H1_H1 ;  /* 0x30000057ffd87230 */ /* 0x000fe40000004100 */
[----:B------:R-:W-:Y:S01]  /*1a50*/  FMUL.FTZ R210, R166, R179 ;  /* 0x000000b3a6d27220 */ /* 0x000fe20000410000 */
[----:B------:R-:W-:Y:S01]  /*1a60*/  FFMA.FTZ R87, R0, R189, RZ ;  /* 0x000000bd00577223 */ /* 0x000fe200000100ff */
[----:B------:R-:W-:Y:S02]  /*1a70*/  HADD2.F32 R68, -RZ, R81.H1_H1 ;  /* 0x30000051ff447230 */ /* 0x000fe40000004100 */
        /* <DEDUP_REMOVED lines=10> */
[----:B------:R-:W-:Y:S01]  /*1b20*/  FADD.FTZ R72, R72, R183 ;  /* 0x000000b748487221 */ /* 0x000fe20000010000 */
[--C-:B------:R-:W-:Y:S02]  /*1b30*/  HADD2.F32 R79, -RZ, R83.reuse.H0_H0 ;  /* 0x20000053ff4f7230 */ /* 0x100fe40000004100 */
[----:B------:R-:W-:Y:S02]  /*1b40*/  HADD2.F32 R78, -RZ, R83.H1_H1 ;  /* 0x30000053ff4e7230 */ /* 0x000fe40000004100 */
[----:B------:R-:W-:Y:S01]  /*1b50*/  FMUL.FTZ R83, R32, R73 ;  /* 0x0000004920537220 */ /* 0x000fe20000410000 */
[----:B------:R-:W-:Y:S01]  /*1b60*/  FMUL.FTZ R82, R166, R243 ;  /* 0x000000f3a6527220 */ /* 0x000fe20000410000 */
[----:B------:R-:W-:Y:S01]  /*1b70*/  FFMA.FTZ R87, R178, R183, R87 ;  /* 0x000000b7b2577223 */ /* 0x000fe20000010057 */
[----:B------:R-:W-:Y:S01]  /*1b80*/  FMUL.FTZ R81, R33, R70 ;  /* 0x0000004621517220 */ /* 0x000fe20000410000 */
[----:B------:R-:W-:Y:S01]  /*1b90*/  FADD.FTZ R72, R72, R83 ;  /* 0x0000005348487221 */ /* 0x000fe20000010000 */
[----:B------:R-:W-:Y:S01]  /*1ba0*/  FMUL.FTZ R76, R166, R175 ;  /* 0x000000afa64c7220 */ /* 0x000fe20000410000 */
[----:B------:R-:W-:Y:S01]  /*1bb0*/  FFMA.FTZ R87, R82, R83, R87 ;  /* 0x0000005352577223 */ /* 0x000fe20000010057 */
[----:B------:R-:W-:-:S02]  /*1bc0*/  HADD2.F32 R197, -RZ, R85.H0_H0 ;  /* 0x20000055ffc57230 */ /* 0x000fc40000004100 */
[----:B------:R-:W-:Y:S02]  /*1bd0*/  HADD2.F32 R212, -RZ, R85.H1_H1 ;  /* 0x30000055ffd47230 */ /* 0x000fe40000004100 */
[----:B------:R-:W-:Y:S01]  /*1be0*/  FMUL.FTZ R77, R34, R79 ;  /* 0x0000004f224d7220 */ /* 0x000fe20000410000 */
[--C-:B------:R-:W-:Y:S02]  /*1bf0*/  HADD2.F32 R85, -RZ, R86.reuse.H0_H0 ;  /* 0x20000056ff557230 */ /* 0x100fe40000004100 */
[----:B------:R-:W-:Y:S02]  /*1c00*/  HADD2.F32 R214, -RZ, R86.H1_H1 ;  /* 0x30000056ffd67230 */ /* 0x000fe40000004100 */
        /* <DEDUP_REMOVED lines=10> */
[--C-:B------:R-:W-:Y:S02]  /*1cb0*/  HADD2.F32 R203, -RZ, R89.reuse.H0_H0 ;  /* 0x20000059ffcb7230 */ /* 0x100fe40000004100 */
        /* <DEDUP_REMOVED lines=26> */
[----:B------:R-:W-:-:S02]  /*1e60*/  FADD.FTZ R86, R227, R192 ;  /* 0x000000c0e3567221 */ /* 0x000fc40000010000 */
[----:B------:R-:W-:Y:S01]  /*1e70*/  FFMA.FTZ R237, R204, R192, R237 ;  /* 0x000000c0cced7223 */ /* 0x000fe200000100ed */
[--C-:B------:R-:W-:Y:S02]  /*1e80*/  HADD2.F32 R201, -RZ, R88.reuse.H0_H0 ;  /* 0x20000058ffc97230 */ /* 0x100fe40000004100 */
        /* <DEDUP_REMOVED lines=67> */
.L_x_6984:
        /* <DEDUP_REMOVED lines=68> */
.L_x_7012:
        /* <DEDUP_REMOVED lines=28> */
[----:B-----5:R-:W-:-:S02]  /*28c0*/  HADD2.F32 R80, -RZ, R68.H0_H0 ;  /* 0x20000044ff507230 */ /* 0x020fc40000004100 */
[C---:B------:R-:W-:Y:S01]  /*28d0*/  FMUL.FTZ R0, R166.reuse, R189 ;  /* 0x000000bda6007220 */ /* 0x040fe20000410000 */
[----:B------:R-:W-:Y:S02]  /*28e0*/  HADD2.F32 R73, -RZ, R68.H1_H1 ;  /* 0x30000044ff497230 */ /* 0x000fe40000004100 */
[C---:B------:R-:W-:Y:S01]  /*28f0*/  FMUL.FTZ R68, R166.reuse, R187 ;  /* 0x000000bba6447220 */ /* 0x040fe20000410000 */
[C---:B------:R-:W-:Y:S01]  /*2900*/  FMUL.FTZ R72, R166.reuse, R185 ;  /* 0x000000b9a6487220 */ /* 0x040fe20000410000 */
[C---:B------:R-:W-:Y:S01]  /*2910*/  FMUL.FTZ R74, R166.reuse, R183 ;  /* 0x000000b7a64a7220 */ /* 0x040fe20000410000 */
[C---:B------:R-:W-:Y:S01]  /*2920*/  FMUL.FTZ R178, R166.reuse, R77 ;  /* 0x0000004da6b27220 */ /* 0x040fe20000410000 */
[--C-:B------:R-:W-:Y:S02]  /*2930*/  HADD2.F32 R212, -RZ, R69.reuse.H0_H0 ;  /* 0x20000045ffd47230 */ /* 0x100fe40000004100 */
[----:B------:R-:W-:Y:S01]  /*2940*/  FMUL.FTZ R76, R166, R83 ;  /* 0x00000053a64c7220 */ /* 0x000fe20000410000 */
[----:B------:R-:W-:-:S02]  /*2950*/  HADD2.F32 R191, -RZ, R69.H1_H1 ;  /* 0x30000045ffbf7230 */ /* 0x000fc40000004100 */
[C---:B------:R-:W-:Y:S01]  /*2960*/  FMUL.FTZ R82, R166.reuse, R81 ;  /* 0x00000051a6527220 */ /* 0x040fe20000410000 */
[----:B------:R-:W-:Y:S01]  /*2970*/  FMUL.FTZ R180, R166, R75 ;  /* 0x0000004ba6b47220 */ /* 0x000fe20000410000 */
[--C-:B------:R-:W-:Y:S02]  /*2980*/  HADD2.F32 R214, -RZ, R70.reuse.H0_H0 ;  /* 0x20000046ffd67230 */ /* 0x100fe40000004100 */
[-C--:B------:R-:W-:Y:S01]  /*2990*/  FMUL.FTZ R69, R0, R167.reuse ;  /* 0x000000a700457220 */ /* 0x080fe20000410000 */
[----:B------:R-:W-:Y:S02]  /*29a0*/  HADD2.F32 R197, -RZ, R70.H1_H1 ;  /* 0x30000046ffc57230 */ /* 0x000fe40000004100 */
[-C--:B------:R-:W-:Y:S01]  /*29b0*/  FMUL.FTZ R70, R68, R167.reuse ;  /* 0x000000a744467220 */ /* 0x080fe20000410000 */
[--C-:B------:R-:W-:Y:S02]  /*29c0*/  HADD2.F32 R216, -RZ, R71.reuse.H0_H0 ;  /* 0x20000047ffd87230 */ /* 0x100fe40000004100 */
[----:B------:R-:W-:Y:S01]  /*29d0*/  FMUL.FTZ R74, R74, R167 ;  /* 0x000000a74a4a7220 */ /* 0x000fe20000410000 */
[----:B------:R-:W-:-:S02]  /*29e0*/  HADD2.F32 R199, -RZ, R71.H1_H1 ;  /* 0x30000047ffc77230 */ /* 0x000fc40000004100 */
        /* <DEDUP_REMOVED lines=20> */
[----:B------:R-:W-:Y:S01]  /*2b30*/  F2FP.F16.F32.PACK_AB R69, R74, R71 ;  /* 0x000000474a45723e */ /* 0x000fe200000000ff */
[----:B------:R-:W-:Y:S01]  /*2b40*/  FMUL.FTZ R189, R82, R197 ;  /* 0x000000c552bd7220 */ /* 0x000fe20000410000 */
[----:B------:R-:W-:Y:S01]  /*2b50*/  FMUL.FTZ R191, R72, R199 ;  /* 0x000000c748bf7220 */ /* 0x000fe20000410000 */
[----:B------:R-:W-:-:S02]  /*2b60*/  F2FP.F16.F32.PACK_AB R70, R73, R70 ;  /* 0x000000464946723e */ /* 0x000fc400000000ff */
[----:B------:R-:W-:Y:S01]  /*2b70*/  F2FP.F16.F32.PACK_AB R71, R76, R77 ;  /* 0x0000004d4c47723e */ /* 0x000fe200000000ff */
[----:B------:R-:W-:Y:S06]  /*2b80*/  BRA `(.L_x_6988) ;  /* 0x0000000400007947 */ /* 0x000fec0003800000 */
.L_x_6987:
        /* <DEDUP_REMOVED lines=24> */
[----:B-----5:R-:W-:-:S02]  /*2d10*/  HADD2.F32 R212, -RZ, R69.H0_H0 ;  /* 0x20000045ffd47230 */ /* 0x020fc40000004100 */
[-C--:B------:R-:W-:Y:S01]  /*2d20*/  FMUL.FTZ R67, R64, R167.reuse ;  /* 0x000000a740437220 */ /* 0x080fe20000410000 */
[----:B------:R-:W-:Y:S02]  /*2d30*/  HADD2.F32 R191, -RZ, R69.H1_H1 ;  /* 0x30000045ffbf7230 */ /* 0x000fe40000004100 */
[-C--:B------:R-:W-:Y:S01]  /*2d40*/  FMUL.FTZ R72, R183, R167.reuse ;  /* 0x000000a7b7487220 */ /* 0x080fe20000410000 */
[--C-:B------:R-:W-:Y:S02]  /*2d50*/  HADD2.F32 R214, -RZ, R70.reuse.H0_H0 ;  /* 0x20000046ffd67230 */ /* 0x100fe40000004100 */
[-C--:B------:R-:W-:Y:S01]  /*2d60*/  FMUL.FTZ R77, R76, R167.reuse ;  /* 0x000000a74c4d7220 */ /* 0x080fe20000410000 */
[----:B------:R-:W-:Y:S02]  /*2d70*/  HADD2.F32 R197, -RZ, R70.H1_H1 ;  /* 0x30000046ffc57230 */ /* 0x000fe40000004100 */
[----:B------:R-:W-:Y:S01]  /*2d80*/  FMUL.FTZ R70, R187, R167 ;  /* 0x000000a7bb467220 */ /* 0x000fe20000410000 */
[----:B------:R-:W-:-:S02]  /*2d90*/  HADD2.F32 R216, -RZ, R71.H0_H0 ;  /* 0x20000047ffd87230 */ /* 0x000fc40000004100 */
[-C--:B------:R-:W-:Y:S01]  /*2da0*/  FMUL.FTZ R210, R82, R167.reuse ;  /* 0x000000a752d27220 */ /* 0x080fe20000410000 */
[----:B------:R-:W-:Y:S02]  /*2db0*/  HADD2.F32 R199, -RZ, R71.H1_H1 ;  /* 0x30000047ffc77230 */ /* 0x000fe40000004100 */
[-C--:B------:R-:W-:Y:S01]  /*2dc0*/  FMUL.FTZ R71, R0, R167.reuse ;  /* 0x000000a700477220 */ /* 0x080fe20000410000 */
[--C-:B------:R-:W-:Y:S02]  /*2dd0*/  HADD2.F32 R73, -RZ, R68.reuse.H1_H1 ;  /* 0x30000044ff497230 */ /* 0x100fe40000004100 */
[-C--:B------:R-:W-:Y:S01]  /*2de0*/  FMUL.FTZ R75, R66, R167.reuse ;  /* 0x000000a7424b7220 */ /* 0x080fe20000410000 */
[----:B------:R-:W-:Y:S01]  /*2df0*/  FMUL.FTZ R74, R81, R167 ;  /* 0x000000a7514a7220 */ /* 0x000fe20000410000 */
[----:B------:R-:W-:Y:S01]  /*2e00*/  HADD2.F32 R80, -RZ, R68.H0_H0 ;  /* 0x20000044ff507230 */ /* 0x000fe20000004100 */
        /* <DEDUP_REMOVED lines=18> */
[----:B------:R-:W-:Y:S01]  /*2f30*/  F2FP.F16.F32.PACK_AB R69, R72, R71 ;  /* 0x000000474845723e */ /* 0x000fe200000000ff */
[----:B------:R-:W-:Y:S01]  /*2f40*/  FMUL.FTZ R189, R74, R197 ;  /* 0x000000c54abd7220 */ /* 0x000fe20000410000 */
[----:B------:R-:W-:-:S02]  /*2f50*/  F2FP.F16.F32.PACK_AB R66, R81, R66 ;  /* 0x000000425142723e */ /* 0x000fc400000000ff */
[----:B------:R-:W-:Y:S02]  /*2f60*/  F2FP.F16.F32.PACK_AB R67, R82, R76 ;  /* 0x0000004c5243723e */ /* 0x000fe400000000ff */
[----:B------:R-:W-:Y:S02]  /*2f70*/  F2FP.F16.F32.PACK_AB R70, R73, R70 ;  /* 0x000000464946723e */ /* 0x000fe400000000ff */
[----:B------:R-:W-:-:S07]  /*2f80*/  F2FP.F16.F32.PACK_AB R71, R210, R77 ;  /* 0x0000004dd247723e */ /* 0x000fce00000000ff */
.L_x_6988:
        /* <DEDUP_REMOVED lines=10> */
[C-C-:B0-----:R-:W-:Y:S01]  /*3030*/  FFMA.FTZ R65, R84.reuse, R196, R85.reuse ;  /* 0x000000c454417223 */ /* 0x141fe20000010055 */
[--C-:B-----5:R-:W-:Y:S02]  /*3040*/  HADD2.F32 R210, -RZ, R75.reuse.H0_H0 ;  /* 0x2000004bffd27230 */ /* 0x120fe40000004100 */
[C-C-:B------:R-:W-:Y:S01]  /*3050*/  FFMA.FTZ R67, R84.reuse, R198, R85.reuse ;  /* 0x000000c654437223 */ /* 0x140fe20000010055 */
[----:B------:R-:W-:Y:S02]  /*3060*/  HADD2.F32 R199, -RZ, R75.H1_H1 ;  /* 0x3000004bffc77230 */ /* 0x000fe40000004100 */
[C-C-:B------:R-:W-:Y:S01]  /*3070*/  FFMA.FTZ R69, R84.reuse, R200, R85.reuse ;  /* 0x000000c854457223 */ /* 0x140fe20000010055 */
[C-C-:B------:R-:W-:Y:S01]  /*3080*/  FFMA.FTZ R71, R84.reuse, R202, R85.reuse ;  /* 0x000000ca54477223 */ /* 0x140fe20000010055 */
[C-C-:B------:R-:W-:Y:S01]  /*3090*/  FFMA.FTZ R75, R84.reuse, R204, R85.reuse ;  /* 0x000000cc544b7223 */ /* 0x140fe20000010055 */
[----:B------:R-:W-:Y:S01]  /*30a0*/  FADD.FTZ R195, -R195, R182 ;  /* 0x000000b6c3c37221 */ /* 0x000fe20000010100 */
[----:B------:R-:W-:Y:S01]  /*30b0*/  FADD.FTZ R65, -R65, R184 ;  /* 0x000000b841417221 */ /* 0x000fe20000010100 */
[----:B------:R-:W-:Y:S01]  /*30c0*/  FADD.FTZ R67, -R67, R186 ;  /* 0x000000ba43437221 */ /* 0x000fe20000010100 */
[----:B------:R-:W-:Y:S01]  /*30d0*/  FADD.FTZ R69, -R69, R188 ;  /* 0x000000bc45457221 */ /* 0x000fe20000010100 */
[C-C-:B------:R-:W-:Y:S01]  /*30e0*/  FFMA.FTZ R206, R84.reuse, R206, R85.reuse ;  /* 0x000000ce54ce7223 */ /* 0x140fe20000010055 */
[----:B------:R-:W-:Y:S01]  /*30f0*/  FFMA.FTZ R81, R84, R208, R85 ;  /* 0x000000d054517223 */ /* 0x000fe20000010055 */
[----:B------:R-:W-:Y:S01]  /*3100*/  FADD.FTZ R71, -R71, R190 ;  /* 0x000000be47477221 */ /* 0x000fe20000010100 */
[----:B------:R-:W-:Y:S01]  /*3110*/  FADD.FTZ R75, -R75, R192 ;  /* 0x000000c04b4b7221 */ /* 0x000fe20000010100 */
[C---:B------:R-:W-:Y:S01]  /*3120*/  FMUL.FTZ R64, R166.reuse, R195 ;  /* 0x000000c3a6407220 */ /* 0x040fe20000410000 */
[----:B------:R-:W-:Y:S01]  /*3130*/  FMUL.FTZ R65, R166, R65 ;  /* 0x00000041a6417220 */ /* 0x000fe20000410000 */
[----:B------:R-:W-:Y:S01]  /*3140*/  FADD.FTZ R193, -R206, R193 ;  /* 0x000000c1cec17221 */ /* 0x000fe20000010100 */
[----:B------:R-:W-:Y:S01]  /*3150*/  FADD.FTZ R197, -R81, R194 ;  /* 0x000000c251c57221 */ /* 0x000fe20000010100 */
[C---:B------:R-:W-:Y:S01]  /*3160*/  FMUL.FTZ R66, R166.reuse, R67 ;  /* 0x00000043a6427220 */ /* 0x040fe20000410000 */
[C---:B------:R-:W-:Y:S01]  /*3170*/  FMUL.FTZ R69, R166.reuse, R69 ;  /* 0x00000045a6457220 */ /* 0x040fe20000410000 */
[C---:B------:R-:W-:Y:S01]  /*3180*/  FMUL.FTZ R80, R166.reuse, R71 ;  /* 0x00000047a6507220 */ /* 0x040fe20000410000 */
[----:B------:R-:W-:Y:S01]  /*3190*/  FMUL.FTZ R81, R166, R75 ;  /* 0x0000004ba6517220 */ /* 0x000fe20000410000 */
[----:B------:R-:W-:Y:S01]  /*31a0*/  FMUL.FTZ R67, R64, R167 ;  /* 0x000000a740437220 */ /* 0x000fe20000410000 */
[----:B------:R-:W-:-:S02]  /*31b0*/  HADD2.F32 R68, -RZ, R72.H0_H0 ;  /* 0x20000048ff447230 */ /* 0x000fc40000004100 */
[C---:B------:R-:W-:Y:S01]  /*31c0*/  FMUL.FTZ R190, R166.reuse, R193 ;  /* 0x000000c1a6be7220 */ /* 0x040fe20000410000 */
[----:B------:R-:W-:Y:S02]  /*31d0*/  HADD2.F32 R181, -RZ, R72.H1_H1 ;  /* 0x30000048ffb57230 */ /* 0x000fe40000004100 */
[----:B------:R-:W-:Y:S01]  /*31e0*/  FMUL.FTZ R192, R166, R197 ;  /* 0x000000c5a6c07220 */ /* 0x000fe20000410000 */
[C---:B------:R-:W-:Y:S01]  /*31f0*/  F2FP.F16.F32.PACK_AB R64, R65.reuse, R64 ;  /* 0x000000404140723e */ /* 0x040fe200000000ff */
[-C--:B------:R-:W-:Y:S01]  /*3200*/  FMUL.FTZ R70, R65, R167.reuse ;  /* 0x000000a741467220 */ /* 0x080fe20000410000 */
[--C-:B------:R-:W-:Y:S02]  /*3210*/  HADD2.F32 R72, -RZ, R73.reuse.H0_H0 ;  /* 0x20000049ff487230 */ /* 0x100fe40000004100 */
[----:B------:R-:W-:Y:S01]  /*3220*/  FMUL.FTZ R71, R66, R167 ;  /* 0x000000a742477220 */ /* 0x000fe20000410000 */
[----:B------:R-:W-:Y:S01]  /*3230*/  F2FP.F16.F32.PACK_AB R65, R69, R66 ;  /* 0x000000424541723e */ /* 0x000fe200000000ff */
[----:B------:R-:W-:-:S02]  /*3240*/  HADD2.F32 R73, -RZ, R73.H1_H1 ;  /* 0x30000049ff497230 */ /* 0x000fc40000004100 */
[-C--:B------:R-:W-:Y:S01]  /*3250*/  FMUL.FTZ R75, R80, R167.reuse ;  /* 0x000000a7504b7220 */ /* 0x080fe20000410000 */
[--C-:B------:R-:W-:Y:S01]  /*3260*/  HADD2.F32 R82, -RZ, R74.reuse.H0_H0 ;  /* 0x2000004aff527230 */ /* 0x100fe20000004100 */
[----:B------:R-:W-:Y:S01]  /*3270*/  F2FP.F16.F32.PACK_AB R66, R81, R80 ;  /* 0x000000505142723e */ /* 0x000fe200000000ff */
[----:B------:R-:W-:Y:S02]  /*3280*/  HADD2.F32 R83, -RZ, R74.H1_H1 ;  /* 0x3000004aff537230 */ /* 0x000fe40000004100 */
        /* <DEDUP_REMOVED lines=22> */
[----:B------:R-:W-:-:S02]  /*33f0*/  F2FP.F16.F32.PACK_AB R67, R192, R190 ;  /* 0x000000bec043723e */ /* 0x000fc400000000ff */
[----:B------:R-:W-:Y:S02]  /*3400*/  F2FP.F16.F32.PACK_AB R70, R73, R70 ;  /* 0x000000464946723e */ /* 0x000fe400000000ff */
[----:B------:R-:W-:Y:S01]  /*3410*/  F2FP.F16.F32.PACK_AB R71, R194, R81 ;  /* 0x00000051c247723e */ /* 0x000fe200000000ff */
[----:B------:R-:W-:Y:S06]  /*3420*/  BRA `(.L_x_6990) ;  /* 0x0000000000f07947 */ /* 0x000fec0003800000 */
.L_x_6989:
[--C-:B0----5:R-:W-:Y:S02]  /*3430*/  HADD2.F32 R80, -RZ, R73.reuse.H0_H0 ;  /* 0x20000049ff507230 */ /* 0x121fe40000004100 */
[C-C-:B------:R-:W-:Y:S01]  /*3440*/  FFMA.FTZ R195, R84.reuse, R195, R85.reuse ;  /* 0x000000c354c37223 */ /* 0x140fe20000010055 */
[----:B------:R-:W-:Y:S02]  /*3450*/  HADD2.F32 R81, -RZ, R73.H1_H1 ;  /* 0x30000049ff517230 */ /* 0x000fe40000004100 */
[C-C-:B------:R-:W-:Y:S01]  /*3460*/  FFMA.FTZ R69, R84.reuse, R196, R85.reuse ;  /* 0x000000c454457223 */ /* 0x140fe20000010055 */
[--C-:B------:R-:W-:Y:S02]  /*3470*/  HADD2.F32 R212, -RZ, R75.reuse.H0_H0 ;  /* 0x2000004bffd47230 */ /* 0x100fe40000004100 */
[C-C-:B------:R-:W-:Y:S01]  /*3480*/  FFMA.FTZ R71, R84.reuse, R198, R85.reuse ;  /* 0x000000c654477223 */ /* 0x140fe20000010055 */
[----:B------:R-:W-:Y:S02]  /*3490*/  HADD2.F32 R201, -RZ, R75.H1_H1 ;  /* 0x3000004bffc97230 */ /* 0x000fe40000004100 */
        /* <DEDUP_REMOVED lines=13> */
[----:B------:R-:W-:-:S02]  /*3570*/  HADD2.F32 R70, -RZ, R72.H0_H0 ;  /* 0x20000048ff467230 */ /* 0x000fc40000004100 */
[C---:B------:R-:W-:Y:S01]  /*3580*/  FMUL.FTZ R68, R166.reuse, R195 ;  /* 0x000000c3a6447220 */ /* 0x040fe20000410000 */
[----:B------:R-:W-:Y:S02]  /*3590*/  HADD2.F32 R181, -RZ, R72.H1_H1 ;  /* 0x30000048ffb57230 */ /* 0x000fe40000004100 */
[C---:B------:R-:W-:Y:S01]  /*35a0*/  FMUL.FTZ R72, R166.reuse, R69 ;  /* 0x00000045a6487220 */ /* 0x040fe20000410000 */
[--C-:B------:R-:W-:Y:S02]  /*35b0*/  HADD2.F32 R210, -RZ, R74.reuse.H0_H0 ;  /* 0x2000004affd27230 */ /* 0x100fe40000004100 */
[C---:B------:R-:W-:Y:S01]  /*35c0*/  FMUL.FTZ R82, R166.reuse, R73 ;  /* 0x00000049a6527220 */ /* 0x040fe20000410000 */
[----:B------:R-:W-:Y:S02]  /*35d0*/  HADD2.F32 R197, -RZ, R74.H1_H1 ;  /* 0x3000004affc57230 */ /* 0x000fe40000004100 */
        /* <DEDUP_REMOVED lines=32> */
[----:B------:R-:W-:-:S07]  /*37e0*/  F2FP.F16.F32.PACK_AB R71, R72, R75 ;  /* 0x0000004b4847723e */ /* 0x000fce00000000ff */
.L_x_6990:
        /* <DEDUP_REMOVED lines=24> */
[----:B0----5:R-:W-:-:S02]  /*3970*/  HADD2.F32 R80, -RZ, R74.H0_H0 ;  /* 0x2000004aff507230 */ /* 0x021fc40000004100 */
        /* <DEDUP_REMOVED lines=21> */
[-C--:B------:R-:W-:Y:S01]  /*3ad0*/  FMUL.FTZ R88, R89, R167.reuse ;  /* 0x000000a759587220 */ /* 0x080fe20000410000 */
[----:B------:R-:W-:Y:S01]  /*3ae0*/  F2FP.F16.F32.PACK_AB R65, R175, R66 ;  /* 0x00000042af41723e */ /* 0x000fe200000000ff */
[----:B------:R-:W-:Y:S01]  /*3af0*/  FMUL.FTZ R167, R84, R167 ;  /* 0x000000a754a77220 */ /* 0x000fe20000410000 */
        /* <DEDUP_REMOVED lines=22> */
[----:B------:R-:W-:Y:S01]  /*3c60*/  F2FP.F16.F32.PACK_AB R71, R88, R167 ;  /* 0x000000a75847723e */ /* 0x000fe200000000ff */
[----:B------:R-:W-:Y:S06]  /*3c70*/  BRA `(.L_x_6992) ;  /* 0x0000000000f07947 */ /* 0x000fec0003800000 */
.L_x_6991:
        /* <DEDUP_REMOVED lines=60> */
.L_x_6992:
[----:B------:R-:W0:Y:S01]  /*4040*/  @P1 LDC.64 R72, c[0x0][0x478] ;  /* 0x00011e00ff481b82 */ /* 0x000e220000000a00 */
[----:B------:R-:W-:-:S04]  /*4050*/  IMAD.WIDE.U32 R76, R165, 0x10, R76 ;  /* 0x00000010a54c7825 */ /* 0x000fc800078e004c */
[----:B0-----:R-:W-:-:S05]  /*4060*/  @P1 IMAD.WIDE.U32 R72, R165, 0x10, R72 ;  /* 0x00000010a5481825 */ /* 0x001fca00078e0048 */
[----:B------:R1:W-:Y:S04]  /*4070*/  @P1 STG.E.128 desc[UR6][R72.64], R64 ;  /* 0x0000004048001986 */ /* 0x0003e8000c101d06 */
[----:B------:R1:W-:Y:S01]  /*4080*/  STG.E.128 desc[UR6][R76.64], R68 ;  /* 0x000000444c007986 */ /* 0x0003e2000c101d06 */
[----:B------:R-:W-:Y:S05]  /*4090*/  BRA `(.L_x_6993) ;  /* 0x0000001c00147947 */ /* 0x000fea0003800000 */
.L_x_6986:
[----:B0-----:R-:W0:Y:S02]  /*40a0*/  LDC.64 R78, c[0x0][0x390] ;  /* 0x0000e400ff4e7b82 */ /* 0x001e240000000a00 */
        /* <DEDUP_REMOVED lines=14> */
[----:B------:R-:W-:Y:S01]  /*4190*/  FFMA.FTZ R72, R84, R72, R85 ;  /* 0x0000004854487223 */ /* 0x000fe20000010055 */
[----:B------:R-:W-:-:S02]  /*41a0*/  HADD2.F32 R73, -RZ, R52.H0_H0 ;  /* 0x20000034ff497230 */ /* 0x000fc40000004100 */
[----:B------:R-:W-:Y:S01]  /*41b0*/  FADD.FTZ R0, -R0, R189 ;  /* 0x000000bd00007221 */ /* 0x000fe20000010100 */
[----:B------:R-:W-:Y:S02]  /*41c0*/  HADD2.F32 R81, -RZ, R52.H1_H1 ;  /* 0x30000034ff517230 */ /* 0x000fe40000004100 */
[----:B------:R-:W-:Y:S01]  /*41d0*/  FADD.FTZ R210, -R210, R187 ;  /* 0x000000bbd2d27221 */ /* 0x000fe20000010100 */
[----:B------:R-:W-:Y:S01]  /*41e0*/  FFMA.FTZ R74, R84, R74, R85 ;  /* 0x0000004a544a7223 */ /* 0x000fe20000010055 */
[--C-:B------:R-:W-:Y:S02]  /*41f0*/  HADD2.F32 R83, -RZ, R53.reuse.H0_H0 ;  /* 0x20000035ff537230 */ /* 0x100fe40000004100 */
[----:B------:R-:W-:Y:S01]  /*4200*/  FADD.FTZ R180, -R180, R185 ;  /* 0x000000b9b4b47221 */ /* 0x000fe20000010100 */
[----:B------:R-:W-:Y:S01]  /*4210*/  FADD.FTZ R216, -R72, R75 ;  /* 0x0000004b48d87221 */ /* 0x000fe20000010100 */
[----:B------:R-:W-:Y:S01]  /*4220*/  FADD.FTZ R214, -R74, R77 ;  /* 0x0000004d4ad67221 */ /* 0x000fe20000010100 */
[C---:B------:R-:W-:Y:S01]  /*4230*/  FFMA.FTZ R0, R166.reuse, R0, R73 ;  /* 0x00000000a6007223 */ /* 0x040fe20000010049 */
[C---:B------:R-:W-:Y:S01]  /*4240*/  FFMA.FTZ R72, R166.reuse, R210, R81 ;  /* 0x000000d2a6487223 */ /* 0x040fe20000010051 */
[----:B------:R-:W-:Y:S01]  /*4250*/  FFMA.FTZ R74, R166, R180, R83 ;  /* 0x000000b4a64a7223 */ /* 0x000fe20000010053 */
[----:B------:R-:W-:-:S02]  /*4260*/  HADD2.F32 R73, -RZ, R53.H1_H1 ;  /* 0x30000035ff497230 */ /* 0x000fc40000004100 */
[--C-:B------:R-:W-:Y:S02]  /*4270*/  HADD2.F32 R75, -RZ, R54.reuse.H0_H0 ;  /* 0x20000036ff4b7230 */ /* 0x100fe40000004100 */
[----:B------:R-:W-:Y:S01]  /*4280*/  FMUL.FTZ R72, R72, R167 ;  /* 0x000000a748487220 */ /* 0x000fe20000410000 */
[----:B------:R-:W-:Y:S02]  /*4290*/  HADD2.F32 R77, -RZ, R54.H1_H1 ;  /* 0x30000036ff4d7230 */ /* 0x000fe40000004100 */
[C---:B------:R-:W-:Y:S01]  /*42a0*/  FFMA.FTZ R76, R166.reuse, R76, R73 ;  /* 0x0000004ca64c7223 */ /* 0x040fe20000010049 */
[--C-:B------:R-:W-:Y:S02]  /*42b0*/  HADD2.F32 R81, -RZ, R55.reuse.H0_H0 ;  /* 0x20000037ff517230 */ /* 0x100fe40000004100 */
[C---:B------:R-:W-:Y:S01]  /*42c0*/  FFMA.FTZ R82, R166.reuse, R82, R75 ;  /* 0x00000052a6527223 */ /* 0x040fe2000001004b */
[----:B------:R-:W-:Y:S02]  /*42d0*/  HADD2.F32 R83, -RZ, R55.H1_H1 ;  /* 0x30000037ff537230 */ /* 0x000fe40000004100 */
[----:B------:R-:W-:Y:S01]  /*42e0*/  FFMA.FTZ R178, R166, R178, R77 ;  /* 0x000000b2a6b27223 */ /* 0x000fe2000001004d */
[----:B-----5:R-:W-:-:S02]  /*42f0*/  HADD2.F32 R212, -RZ, R69.H0_H0 ;  /* 0x20000045ffd47230 */ /* 0x020fc40000004100 */
[C---:B------:R-:W-:Y:S01]  /*4300*/  FFMA.FTZ R180, R166.reuse, R214, R81 ;  /* 0x000000d6a6b47223 */ /* 0x040fe20000010051 */
[----:B------:R-:W-:Y:S02]  /*4310*/  HADD2.F32 R197, -RZ, R69.H1_H1 ;  /* 0x30000045ffc57230 */ /* 0x000fe40000004100 */
[----:B------:R-:W-:Y:S01]  /*4320*/  FFMA.FTZ R210, R166, R216, R83 ;  /* 0x000000d8a6d27223 */ /* 0x000fe20000010053 */
        /* <DEDUP_REMOVED lines=8> */
[--C-:B------:R-:W-:Y:S02]  /*43b0*/  HADD2.F32 R68, -RZ, R71.reuse.H0_H0 ;  /* 0x20000047ff447230 */ /* 0x100fe40000004100 */
[-C--:B------:R-:W-:Y:S01]  /*43c0*/  FMUL.FTZ R74, R178, R167.reuse ;  /* 0x000000a7b24a7220 */ /* 0x080fe20000410000 */
[-C--:B------:R-:W-:Y:S01]  /*43d0*/  FMUL.FTZ R81, R180, R167.reuse ;  /* 0x000000a7b4517220 */ /* 0x080fe20000410000 */
        /* <DEDUP_REMOVED lines=23> */
.L_x_6994:
[C-C-:B------:R-:W-:Y:S01]  /*4550*/  FFMA.FTZ R0, R84.reuse, R0, R85.reuse ;  /* 0x0000000054007223 */ /* 0x140fe20000010055 */
[----:B------:R-:W-:Y:S02]  /*4560*/  HADD2.F32 R65, -RZ, R52.H0_H0 ;  /* 0x20000034ff417230 */ /* 0x000fe40000004100 */
[C-C-:B------:R-:W-:Y:S01]  /*4570*/  FFMA.FTZ R74, R84.reuse, R74, R85.reuse ;  /* 0x0000004a544a7223 */ /* 0x140fe20000010055 */
[----:B------:R-:W-:Y:S01]  /*4580*/  FFMA.FTZ R72, R84, R72, R85 ;  /* 0x0000004854487223 */ /* 0x000fe20000010055 */
[----:B------:R-:W-:Y:S01]  /*4590*/  FADD.FTZ R189, -R0, R189 ;  /* 0x000000bd00bd7221 */ /* 0x000fe20000010100 */
[C-C-:B------:R-:W-:Y:S01]  /*45a0*/  FFMA.FTZ R180, R84.reuse, R180, R85.reuse ;  /* 0x000000b454b47223 */ /* 0x140fe20000010055 */
[C-C-:B------:R-:W-:Y:S01]  /*45b0*/  FFMA.FTZ R178, R84.reuse, R178, R85.reuse ;  /* 0x000000b254b27223 */ /* 0x140fe20000010055 */
[C-C-:B------:R-:W-:Y:S01]  /*45c0*/  FFMA.FTZ R82, R84.reuse, R82, R85.reuse ;  /* 0x0000005254527223 */ /* 0x140fe20000010055 */
[C-C-:B------:R-:W-:Y:S01]  /*45d0*/  FFMA.FTZ R76, R84.reuse, R76, R85.reuse ;  /* 0x0000004c544c7223 */ /* 0x140fe20000010055 */
[----:B------:R-:W-:Y:S01]  /*45e0*/  FFMA.FTZ R210, R84, R210, R85 ;  /* 0x000000d254d27223 */ /* 0x000fe20000010055 */
[----:B------:R-:W-:Y:S01]  /*45f0*/  FFMA.FTZ R64, R166, R189, R65 ;  /* 0x000000bda6407223 */ /* 0x000fe20000010041 */
[----:B------:R-:W-:-:S02]  /*4600*/  HADD2.F32 R66, -RZ, R53.H0_H0 ;  /* 0x20000035ff427230 */ /* 0x000fc40000004100 */
[----:B------:R-:W-:Y:S01]  /*4610*/  FADD.FTZ R77, -R74, R77 ;  /* 0x0000004d4a4d7221 */ /* 0x000fe20000010100 */
[----:B------:R-:W-:Y:S01]  /*4620*/  FADD.FTZ R75, -R72, R75 ;  /* 0x0000004b484b7221 */ /* 0x000fe20000010100 */
[----:B------:R-:W-:Y:S02]  /*4630*/  HADD2.F32 R65, -RZ, R53.H1_H1 ;  /* 0x30000035ff417230 */ /* 0x000fe40000004100 */
[----:B------:R-:W-:Y:S01]  /*4640*/  FADD.FTZ R185, -R180, R185 ;  /* 0x000000b9b4b97221 */ /* 0x000fe20000010100 */
[----:B------:R-:W-:Y:S01]  /*4650*/  FADD.FTZ R183, -R178, R183 ;  /* 0x000000b7b2b77221 */ /* 0x000fe20000010100 */
[--C-:B------:R-:W-:Y:S02]  /*4660*/  HADD2.F32 R72, -RZ, R54.reuse.H0_H0 ;  /* 0x20000036ff487230 */ /* 0x100fe40000004100 */
[----:B------:R-:W-:Y:S01]  /*4670*/  FADD.FTZ R83, -R82, R83 ;  /* 0x0000005352537221 */ /* 0x000fe20000010100 */
[----:B------:R-:W-:Y:S02]  /*4680*/  HADD2.F32 R74, -RZ, R54.H1_H1 ;  /* 0x30000036ff4a7230 */ /* 0x000fe40000004100 */
[----:B------:R-:W-:Y:S01]  /*4690*/  FADD.FTZ R81, -R76, R81 ;  /* 0x000000514c517221 */ /* 0x000fe20000010100 */
[----:B------:R-:W-:-:S02]  /*46a0*/  HADD2.F32 R0, -RZ, R52.H1_H1 ;  /* 0x30000034ff007230 */ /* 0x000fc40000004100 */
[----:B------:R-:W-:Y:S01]  /*46b0*/  FADD.FTZ R187, -R210, R187 ;  /* 0x000000bbd2bb7221 */ /* 0x000fe20000010100 */
[--C-:B------:R-:W-:Y:S02]  /*46c0*/  HADD2.F32 R82, -RZ, R55.reuse.H0_H0 ;  /* 0x20000037ff527230 */ /* 0x100fe40000004100 */
[C---:B------:R-:W-:Y:S01]  /*46d0*/  FFMA.FTZ R66, R166.reuse, R185, R66 ;  /* 0x000000b9a6427223 */ /* 0x040fe20000010042 */
[----:B------:R-:W-:Y:S02]  /*46e0*/  HADD2.F32 R178, -RZ, R55.H1_H1 ;  /* 0x30000037ffb27230 */ /* 0x000fe40000004100 */
[C---:B------:R-:W-:Y:S01]  /*46f0*/  FFMA.FTZ R183, R166.reuse, R183, R65 ;  /* 0x000000b7a6b77223 */ /* 0x040fe20000010041 */
[C---:B------:R-:W-:Y:S01]  /*4700*/  FFMA.FTZ R76, R166.reuse, R83, R72 ;  /* 0x00000053a64c7223 */ /* 0x040fe20000010048 */
[C---:B------:R-:W-:Y:S01]  /*4710*/  FFMA.FTZ R81, R166.reuse, R81, R74 ;  /* 0x00000051a6517223 */ /* 0x040fe2000001004a */
[C---:B------:R-:W-:Y:S01]  /*4720*/  FFMA.FTZ R0, R166.reuse, R187, R0 ;  /* 0x000000bba6007223 */ /* 0x040fe20000010000 */
[C---:B------:R-:W-:Y:S01]  /*4730*/  FFMA.FTZ R82, R166.reuse, R77, R82 ;  /* 0x0000004da6527223 */ /* 0x040fe20000010052 */
[----:B------:R-:W-:Y:S01]  /*4740*/  FFMA.FTZ R83, R166, R75, R178 ;  /* 0x0000004ba6537223 */ /* 0x000fe200000100b2 */
[----:B-----5:R-:W-:-:S02]  /*4750*/  HADD2.F32 R80, -RZ, R68.H0_H0 ;  /* 0x20000044ff507230 */ /* 0x020fc40000004100 */
[-C--:B------:R-:W-:Y:S01]  /*4760*/  FMUL.FTZ R75, R66, R167.reuse ;  /* 0x000000a7424b7220 */ /* 0x080fe20000410000 */
[----:B------:R-:W-:Y:S01]  /*4770*/  HADD2.F32 R73, -RZ, R68.H1_H1 ;  /* 0x30000044ff497230 */ /* 0x000fe20000004100 */
[C---:B------:R-:W-:Y:S01]  /*4780*/  F2FP.F16.F32.PACK_AB R65, R183.reuse, R66 ;  /* 0x00000042b741723e */ /* 0x040fe200000000ff */
[--C-:B------:R-:W-:Y:S02]  /*4790*/  HADD2.F32 R212, -RZ, R69.reuse.H0_H0 ;  /* 0x20000045ffd47230 */ /* 0x100fe40000004100 */
[-C--:B------:R-:W-:Y:S01]  /*47a0*/  FMUL.FTZ R72, R0, R167.reuse ;  /* 0x000000a700487220 */ /* 0x080fe20000410000 */
[----:B------:R-:W-:Y:S02]  /*47b0*/  HADD2.F32 R191, -RZ, R69.H1_H1 ;  /* 0x30000045ffbf7230 */ /* 0x000fe40000004100 */
[-C--:B------:R-:W-:Y:S01]  /*47c0*/  FMUL.FTZ R69, R64, R167.reuse ;  /* 0x000000a740457220 */ /* 0x080fe20000410000 */
[----:B------:R-:W-:Y:S02]  /*47d0*/  HADD2.F32 R68, -RZ, R70.H0_H0 ;  /* 0x20000046ff447230 */ /* 0x000fe40000004100 */
[----:B------:R-:W-:Y:S01]  /*47e0*/  FMUL.FTZ R74, R183, R167 ;  /* 0x000000a7b74a7220 */ /* 0x000fe20000410000 */
[----:B------:R-:W-:-:S02]  /*47f0*/  HADD2.F32 R67, -RZ, R71.H0_H0 ;  /* 0x20000047ff437230 */ /* 0x000fc40000004100 */
[-C--:B------:R-:W-:Y:S01]  /*4800*/  FMUL.FTZ R77, R76, R167.reuse ;  /* 0x000000a74c4d7220 */ /* 0x080fe20000410000 */
[----:B------:R-:W-:Y:S01]  /*4810*/  HADD2.F32 R70, -RZ, R70.H1_H1 ;  /* 0x30000046ff467230 */ /* 0x000fe20000004100 */
[C---:B------:R-:W-:Y:S01]  /*4820*/  F2FP.F16.F32.PACK_AB R66, R81.reuse, R76 ;  /* 0x0000004c5142723e */ /* 0x040fe200000000ff */
[----:B------:R-:W-:Y:S02]  /*4830*/  HADD2.F32 R71, -RZ, R71.H1_H1 ;  /* 0x30000047ff477230 */ /* 0x000fe40000004100 */
[-C--:B------:R-:W-:Y:S01]  /*4840*/  FMUL.FTZ R81, R81, R167.reuse ;  /* 0x000000a751517220 */ /* 0x080fe20000410000 */
[-C--:B------:R-:W-:Y:S01]  /*4850*/  FMUL.FTZ R76, R82, R167.reuse ;  /* 0x000000a7524c7220 */ /* 0x080fe20000410000 */
        /* <DEDUP_REMOVED lines=22> */
[----:B------:R-:W-:-:S07]  /*49c0*/  F2FP.F16.F32.PACK_AB R71, R71, R76 ;  /* 0x0000004c4747723e */ /* 0x000fce00000000ff */
.L_x_6995:
        /* <DEDUP_REMOVED lines=14> */
[C-C-:B------:R-:W-:Y:S01]  /*4ab0*/  FFMA.FTZ R71, R84.reuse, R204, R85.reuse ;  /* 0x000000cc54477223 */ /* 0x140fe20000010055 */
[----:B------:R-:W-:Y:S01]  /*4ac0*/  FADD.FTZ R184, -R65, R184 ;  /* 0x000000b841b87221 */ /* 0x000fe20000010100 */
[C-C-:B------:R-:W-:Y:S01]  /*4ad0*/  FFMA.FTZ R65, R84.reuse, R198, R85.reuse ;  /* 0x000000c654417223 */ /* 0x140fe20000010055 */
[----:B------:R-:W-:Y:S01]  /*4ae0*/  FADD.FTZ R188, -R67, R188 ;  /* 0x000000bc43bc7221 */ /* 0x000fe20000010100 */
[----:B------:R-:W-:Y:S01]  /*4af0*/  FADD.FTZ R64, -R195, R182 ;  /* 0x000000b6c3407221 */ /* 0x000fe20000010100 */
[----:B------:R-:W-:Y:S01]  /*4b00*/  FFMA.FTZ R69, R84, R202, R85 ;  /* 0x000000ca54457223 */ /* 0x000fe20000010055 */
[----:B------:R-:W-:Y:S01]  /*4b10*/  FADD.FTZ R66, -R65, R186 ;  /* 0x000000ba41427221 */ /* 0x000fe20000010100 */
[----:B------:R-:W-:-:S02]  /*4b20*/  HADD2.F32 R65, -RZ, R56.H0_H0 ;  /* 0x20000038ff417230 */ /* 0x000fc40000004100 */
[----:B------:R-:W-:Y:S01]  /*4b30*/  FADD.FTZ R192, -R71, R192 ;  /* 0x000000c047c07221 */ /* 0x000fe20000010100 */
[----:B------:R-:W-:Y:S02]  /*4b40*/  HADD2.F32 R67, -RZ, R56.H1_H1 ;  /* 0x30000038ff437230 */ /* 0x000fe40000004100 */
[----:B------:R-:W-:Y:S01]  /*4b50*/  FFMA.FTZ R71, R84, R208, R85 ;  /* 0x000000d054477223 */ /* 0x000fe20000010055 */
[----:B------:R-:W-:Y:S01]  /*4b60*/  FADD.FTZ R80, -R69, R190 ;  /* 0x000000be45507221 */ /* 0x000fe20000010100 */
[----:B------:R-:W-:Y:S01]  /*4b70*/  FFMA.FTZ R64, R166, R64, R65 ;  /* 0x00000040a6407223 */ /* 0x000fe20000010041 */
[----:B------:R-:W-:Y:S01]  /*4b80*/  FFMA.FTZ R206, R84, R206, R85 ;  /* 0x000000ce54ce7223 */ /* 0x000fe20000010055 */
[----:B------:R-:W-:Y:S02]  /*4b90*/  HADD2.F32 R69, -RZ, R57.H0_H0 ;  /* 0x20000039ff457230 */ /* 0x000fe40000004100 */
[----:B------:R-:W-:Y:S01]  /*4ba0*/  FFMA.FTZ R65, R166, R184, R67 ;  /* 0x000000b8a6417223 */ /* 0x000fe20000010043 */
[----:B-----5:R-:W-:-:S02]  /*4bb0*/  HADD2.F32 R196, -RZ, R75.H0_H0 ;  /* 0x2000004bffc47230 */ /* 0x020fc40000004100 */
[----:B------:R-:W-:Y:S01]  /*4bc0*/  FADD.FTZ R194, -R71, R194 ;  /* 0x000000c247c27221 */ /* 0x000fe20000010100 */
[----:B------:R-:W-:Y:S02]  /*4bd0*/  HADD2.F32 R197, -RZ, R75.H1_H1 ;  /* 0x3000004bffc57230 */ /* 0x000fe40000004100 */
[----:B------:R-:W-:Y:S01]  /*4be0*/  FADD.FTZ R190, -R206, R193 ;  /* 0x000000c1cebe7221 */ /* 0x000fe20000010100 */
[----:B------:R-:W-:Y:S02]  /*4bf0*/  HADD2.F32 R67, -RZ, R57.H1_H1 ;  /* 0x30000039ff437230 */ /* 0x000fe40000004100 */
[----:B------:R-:W-:Y:S01]  /*4c00*/  FFMA.FTZ R66, R166, R66, R69 ;  /* 0x00000042a6427223 */ /* 0x000fe20000010045 */
[--C-:B------:R-:W-:Y:S02]  /*4c10*/  HADD2.F32 R71, -RZ, R58.reuse.H0_H0 ;  /* 0x2000003aff477230 */ /* 0x100fe40000004100 */
[----:B------:R-:W-:Y:S01]  /*4c20*/  FMUL.FTZ R70, R65, R167 ;  /* 0x000000a741467220 */ /* 0x000fe20000410000 */
[----:B------:R-:W-:-:S02]  /*4c30*/  HADD2.F32 R75, -RZ, R58.H1_H1 ;  /* 0x3000003aff4b7230 */ /* 0x000fc40000004100 */
[C---:B------:R-:W-:Y:S01]  /*4c40*/  FFMA.FTZ R69, R166.reuse, R188, R67 ;  /* 0x000000bca6457223 */ /* 0x040fe20000010043 */
[--C-:B------:R-:W-:Y:S02]  /*4c50*/  HADD2.F32 R193, -RZ, R59.reuse.H0_H0 ;  /* 0x2000003bffc17230 */ /* 0x100fe40000004100 */
[C---:B------:R-:W-:Y:S01]  /*4c60*/  FFMA.FTZ R80, R166.reuse, R80, R71 ;  /* 0x00000050a6507223 */ /* 0x040fe20000010047 */
[----:B------:R-:W-:Y:S02]  /*4c70*/  HADD2.F32 R195, -RZ, R59.H1_H1 ;  /* 0x3000003bffc37230 */ /* 0x000fe40000004100 */
[----:B------:R-:W-:Y:S01]  /*4c80*/  FFMA.FTZ R81, R166, R192, R75 ;  /* 0x000000c0a6517223 */ /* 0x000fe2000001004b */
[----:B------:R-:W-:Y:S01]  /*4c90*/  FMUL.FTZ R67, R64, R167 ;  /* 0x000000a740437220 */ /* 0x000fe20000410000 */
[--C-:B------:R-:W-:Y:S02]  /*4ca0*/  HADD2.F32 R68, -RZ, R72.reuse.H0_H0 ;  /* 0x20000048ff447230 */ /* 0x100fe40000004100 */
[----:B------:R-:W-:Y:S01]  /*4cb0*/  FFMA.FTZ R190, R166, R190, R193 ;  /* 0x000000bea6be7223 */ /* 0x000fe200000100c1 */
[----:B------:R-:W-:-:S02]  /*4cc0*/  HADD2.F32 R181, -RZ, R72.H1_H1 ;  /* 0x30000048ffb57230 */ /* 0x000fc40000004100 */
[----:B------:R-:W-:Y:S01]  /*4cd0*/  FFMA.FTZ R192, R166, R194, R195 ;  /* 0x000000c2a6c07223 */ /* 0x000fe200000100c3 */
[----:B------:R-:W-:Y:S01]  /*4ce0*/  F2FP.F16.F32.PACK_AB R64, R65, R64 ;  /* 0x000000404140723e */ /* 0x000fe200000000ff */
[--C-:B------:R-:W-:Y:S02]  /*4cf0*/  HADD2.F32 R72, -RZ, R73.reuse.H0_H0 ;  /* 0x20000049ff487230 */ /* 0x100fe40000004100 */
[-C--:B------:R-:W-:Y:S01]  /*4d00*/  FMUL.FTZ R71, R66, R167.reuse ;  /* 0x000000a742477220 */ /* 0x080fe20000410000 */
[----:B------:R-:W-:Y:S01]  /*4d10*/  F2FP.F16.F32.PACK_AB R65, R69, R66 ;  /* 0x000000424541723e */ /* 0x000fe200000000ff */
[----:B------:R-:W-:Y:S02]  /*4d20*/  HADD2.F32 R73, -RZ, R73.H1_H1 ;  /* 0x30000049ff497230 */ /* 0x000fe40000004100 */
[----:B------:R-:W-:Y:S01]  /*4d30*/  FMUL.FTZ R75, R80, R167 ;  /* 0x000000a7504b7220 */ /* 0x000fe20000410000 */
[--C-:B------:R-:W-:Y:S01]  /*4d40*/  HADD2.F32 R82, -RZ, R74.reuse.H0_H0 ;  /* 0x2000004aff527230 */ /* 0x100fe20000004100 */
[----:B------:R-:W-:Y:S01]  /*4d50*/  F2FP.F16.F32.PACK_AB R66, R81, R80 ;  /* 0x000000505142723e */ /* 0x000fe200000000ff */
[----:B------:R-:W-:-:S02]  /*4d60*/  HADD2.F32 R83, -RZ, R74.H1_H1 ;  /* 0x3000004aff537230 */ /* 0x000fc40000004100 */
        /* <DEDUP_REMOVED lines=26> */
.L_x_6996:
[C-C-:B0-----:R-:W-:Y:S01]  /*4f10*/  FFMA.FTZ R69, R84.reuse, R196, R85.reuse ;  /* 0x000000c454457223 */ /* 0x141fe20000010055 */
[C-C-:B------:R-:W-:Y:S01]  /*4f20*/  FFMA.FTZ R195, R84.reuse, R195, R85.reuse ;  /* 0x000000c354c37223 */ /* 0x140fe20000010055 */
[--C-:B-----5:R-:W-:Y:S02]  /*4f30*/  HADD2.F32 R80, -RZ, R73.reuse.H0_H0 ;  /* 0x20000049ff507230 */ /* 0x120fe40000004100 */
[C-C-:B------:R-:W-:Y:S01]  /*4f40*/  FFMA.FTZ R83, R84.reuse, R202, R85.reuse ;  /* 0x000000ca54537223 */ /* 0x140fe20000010055 */
[----:B------:R-:W-:Y:S01]  /*4f50*/  FADD.FTZ R71, -R69, R184 ;  /* 0x000000b845477221 */ /* 0x000fe20000010100 */
[----:B------:R-:W-:Y:S01]  /*4f60*/  FFMA.FTZ R69, R84, R198, R85 ;  /* 0x000000c654457223 */ /* 0x000fe20000010055 */
[----:B------:R-:W-:Y:S02]  /*4f70*/  HADD2.F32 R81, -RZ, R73.H1_H1 ;  /* 0x30000049ff517230 */ /* 0x000fe40000004100 */
[----:B------:R-:W-:Y:S01]  /*4f80*/  FADD.FTZ R195, -R195, R182 ;  /* 0x000000b6c3c37221 */ /* 0x000fe20000010100 */
[----:B------:R-:W-:-:S02]  /*4f90*/  HADD2.F32 R196, -RZ, R75.H0_H0 ;  /* 0x2000004bffc47230 */ /* 0x000fc40000004100 */
[----:B------:R-:W-:Y:S01]  /*4fa0*/  FADD.FTZ R73, -R69, R186 ;  /* 0x000000ba45497221 */ /* 0x000fe20000010100 */
[----:B------:R-:W-:Y:S02]  /*4fb0*/  HADD2.F32 R69, -RZ, R56.H0_H0 ;  /* 0x20000038ff457230 */ /* 0x000fe40000004100 */
[C-C-:B------:R-:W-:Y:S01]  /*4fc0*/  FFMA.FTZ R206, R84.reuse, R206, R85.reuse ;  /* 0x000000ce54ce7223 */ /* 0x140fe20000010055 */
[----:B------:R-:W-:Y:S02]  /*4fd0*/  HADD2.F32 R203, -RZ, R75.H1_H1 ;  /* 0x3000004bffcb7230 */ /* 0x000fe40000004100 */
[C-C-:B------:R-:W-:Y:S01]  /*4fe0*/  FFMA.FTZ R75, R84.reuse, R200, R85.reuse ;  /* 0x000000c8544b7223 */ /* 0x140fe20000010055 */
[--C-:B------:R-:W-:Y:S02]  /*4ff0*/  HADD2.F32 R70, -RZ, R72.reuse.H0_H0 ;  /* 0x20000048ff467230 */ /* 0x100fe40000004100 */
[----:B------:R-:W-:Y:S01]  /*5000*/  FFMA.FTZ R197, R84, R204, R85 ;  /* 0x000000cc54c57223 */ /* 0x000fe20000010055 */
[----:B------:R-:W-:-:S02]  /*5010*/  HADD2.F32 R181, -RZ, R72.H1_H1 ;  /* 0x30000048ffb57230 */ /* 0x000fc40000004100 */
[----:B------:R-:W-:Y:S01]  /*5020*/  FFMA.FTZ R201, R84, R208, R85 ;  /* 0x000000d054c97223 */ /* 0x000fe20000010055 */
[--C-:B------:R-:W-:Y:S02]  /*5030*/  HADD2.F32 R210, -RZ, R74.reuse.H0_H0 ;  /* 0x2000004affd27230 */ /* 0x100fe40000004100 */
[----:B------:R-:W-:Y:S01]  /*5040*/  FFMA.FTZ R68, R166, R195, R69 ;  /* 0x000000c3a6447223 */ /* 0x000fe20000010045 */
[----:B------:R-:W-:Y:S02]  /*5050*/  HADD2.F32 R199, -RZ, R74.H1_H1 ;  /* 0x3000004affc77230 */ /* 0x000fe40000004100 */
[----:B------:R-:W-:Y:S01]  /*5060*/  FADD.FTZ R75, -R75, R188 ;  /* 0x000000bc4b4b7221 */ /* 0x000fe20000010100 */
[----:B------:R-:W-:Y:S02]  /*5070*/  HADD2.F32 R72, -RZ, R56.H1_H1 ;  /* 0x30000038ff487230 */ /* 0x000fe40000004100 */
[----:B------:R-:W-:Y:S01]  /*5080*/  FADD.FTZ R83, -R83, R190 ;  /* 0x000000be53537221 */ /* 0x000fe20000010100 */
[----:B------:R-:W-:-:S02]  /*5090*/  HADD2.F32 R74, -RZ, R57.H0_H0 ;  /* 0x20000039ff4a7230 */ /* 0x000fc40000004100 */
[----:B------:R-:W-:Y:S01]  /*50a0*/  FADD.FTZ R193, -R206, R193 ;  /* 0x000000c1cec17221 */ /* 0x000fe20000010100 */
[----:B------:R-:W-:Y:S02]  /*50b0*/  HADD2.F32 R69, -RZ, R57.H1_H1 ;  /* 0x30000039ff457230 */ /* 0x000fe40000004100 */
[----:B------:R-:W-:Y:S01]  /*50c0*/  FADD.FTZ R197, -R197, R192 ;  /* 0x000000c0c5c57221 */ /* 0x000fe20000010100 */
[--C-:B------:R-:W-:Y:S02]  /*50d0*/  HADD2.F32 R182, -RZ, R58.reuse.H0_H0 ;  /* 0x2000003affb67230 */ /* 0x100fe40000004100 */
[----:B------:R-:W-:Y:S01]  /*50e0*/  FADD.FTZ R201, -R201, R194 ;  /* 0x000000c2c9c97221 */ /* 0x000fe20000010100 */
[----:B------:R-:W-:Y:S02]  /*50f0*/  HADD2.F32 R186, -RZ, R59.H0_H0 ;  /* 0x2000003bffba7230 */ /* 0x000fe40000004100 */
[----:B------:R-:W-:Y:S01]  /*5100*/  FFMA.FTZ R72, R166, R71, R72 ;  /* 0x00000047a6487223 */ /* 0x000fe20000010048 */
[----:B------:R-:W-:-:S02]  /*5110*/  HADD2.F32 R184, -RZ, R58.H1_H1 ;  /* 0x3000003affb87230 */ /* 0x000fc40000004100 */
[C---:B------:R-:W-:Y:S01]  /*5120*/  FFMA.FTZ R74, R166.reuse, R73, R74 ;  /* 0x00000049a64a7223 */ /* 0x040fe2000001004a */
[----:B------:R-:W-:Y:S02]  /*5130*/  HADD2.F32 R188, -RZ, R59.H1_H1 ;  /* 0x3000003bffbc7230 */ /* 0x000fe40000004100 */
        /* <DEDUP_REMOVED lines=33> */
.L_x_6997:
        /* <DEDUP_REMOVED lines=16> */
[----:B0-----:R-:W-:Y:S02]  /*5450*/  HADD2.F32 R65, -RZ, R60.H0_H0 ;  /* 0x2000003cff417230 */ /* 0x001fe40000004100 */
[----:B------:R-:W-:Y:S01]  /*5460*/  FADD.FTZ R64, -R87, R176 ;  /* 0x000000b057407221 */ /* 0x000fe20000010100 */
[----:B------:R-:W-:-:S02]  /*5470*/  HADD2.F32 R71, -RZ, R63.H1_H1 ;  /* 0x3000003fff477230 */ /* 0x000fc40000004100 */
[----:B------:R-:W-:Y:S01]  /*5480*/  FADD.FTZ R174, -R174, R179 ;  /* 0x000000b3aeae7221 */ /* 0x000fe20000010100 */
[----:B------:R-:W-:Y:S02]  /*5490*/  HADD2.F32 R67, -RZ, R60.H1_H1 ;  /* 0x3000003cff437230 */ /* 0x000fe40000004100 */
[----:B------:R-:W-:Y:S01]  /*54a0*/  FADD.FTZ R84, -R84, R89 ;  /* 0x0000005954547221 */ /* 0x000fe20000010100 */
[----:B------:R-:W-:Y:S01]  /*54b0*/  FFMA.FTZ R64, R166, R64, R65 ;  /* 0x00000040a6407223 */ /* 0x000fe20000010041 */
[--C-:B-----5:R-:W-:Y:S02]  /*54c0*/  HADD2.F32 R68, -RZ, R72.reuse.H0_H0 ;  /* 0x20000048ff447230 */ /* 0x120fe40000004100 */
[----:B------:R-:W-:Y:S01]  /*54d0*/  FADD.FTZ R66, -R172, R177 ;  /* 0x000000b1ac427221 */ /* 0x000fe20000010100 */
        /* <DEDUP_REMOVED lines=8> */
[--C-:B------:R-:W-:Y:S02]  /*5560*/  HADD2.F32 R86, -RZ, R75.reuse.H0_H0 ;  /* 0x2000004bff567230 */ /* 0x100fe40000004100 */
[----:B------:R-:W-:Y:S01]  /*5570*/  FFMA.FTZ R66, R166, R66, R67 ;  /* 0x00000042a6427223 */ /* 0x000fe20000010043 */
[----:B------:R-:W-:-:S02]  /*5580*/  HADD2.F32 R85, -RZ, R75.H1_H1 ;  /* 0x3000004bff557230 */ /* 0x000fc40000004100 */
[----:B------:R-:W-:Y:S01]  /*5590*/  FFMA.FTZ R72, R166, R72, R71 ;  /* 0x00000048a6487223 */ /* 0x000fe20000010047 */
[--C-:B------:R-:W-:Y:S02]  /*55a0*/  HADD2.F32 R80, -RZ, R74.reuse.H0_H0 ;  /* 0x2000004aff507230 */ /* 0x100fe40000004100 */
[-C--:B------:R-:W-:Y:S01]  /*55b0*/  FMUL.FTZ R67, R64, R167.reuse ;  /* 0x000000a740437220 */ /* 0x080fe20000410000 */
[----:B------:R-:W-:Y:S02]  /*55c0*/  HADD2.F32 R83, -RZ, R74.H1_H1 ;  /* 0x3000004aff537230 */ /* 0x000fe40000004100 */
[----:B------:R-:W-:Y:S01]  /*55d0*/  FADD.FTZ R74, -R168, R173 ;  /* 0x000000ada84a7221 */ /* 0x000fe20000010100 */
[--C-:B------:R-:W-:Y:S01]  /*55e0*/  HADD2.F32 R75, -RZ, R62.reuse.H0_H0 ;  /* 0x2000003eff4b7230 */ /* 0x100fe20000004100 */
[C---:B------:R-:W-:Y:S01]  /*55f0*/  F2FP.F16.F32.PACK_AB R64, R65.reuse, R64 ;  /* 0x000000404140723e */ /* 0x040fe200000000ff */
[----:B------:R-:W-:Y:S02]  /*5600*/  HADD2.F32 R79, -RZ, R62.H1_H1 ;  /* 0x3000003eff4f7230 */ /* 0x000fe40000004100 */
[----:B------:R-:W-:Y:S01]  /*5610*/  FMUL.FTZ R70, R65, R167 ;  /* 0x000000a741467220 */ /* 0x000fe20000410000 */
[----:B------:R-:W-:-:S02]  /*5620*/  HADD2.F32 R81, -RZ, R63.H0_H0 ;  /* 0x2000003fff517230 */ /* 0x000fc40000004100 */
[C---:B------:R-:W-:Y:S01]  /*5630*/  FFMA.FTZ R74, R166.reuse, R74, R75 ;  /* 0x0000004aa64a7223 */ /* 0x040fe2000001004b */
[--C-:B------:R-:W-:Y:S02]  /*5640*/  HADD2.F32 R78, -RZ, R73.reuse.H0_H0 ;  /* 0x20000049ff4e7230 */ /* 0x100fe40000004100 */
[C---:B------:R-:W-:Y:S01]  /*5650*/  FFMA.FTZ R79, R166.reuse, R90, R79 ;  /* 0x0000005aa64f7223 */ /* 0x040fe2000001004f */
[----:B------:R-:W-:Y:S02]  /*5660*/  HADD2.F32 R73, -RZ, R73.H1_H1 ;  /* 0x30000049ff497230 */ /* 0x000fe40000004100 */
[----:B------:R-:W-:Y:S01]  /*5670*/  FFMA.FTZ R166, R166, R88, R81 ;  /* 0x00000058a6a67223 */ /* 0x000fe20000010051 */
[----:B------:R-:W-:Y:S01]  /*5680*/  F2FP.F16.F32.PACK_AB R65, R72, R66 ;  /* 0x000000424841723e */ /* 0x000fe200000000ff */
[-C--:B------:R-:W-:Y:S01]  /*5690*/  FMUL.FTZ R71, R66, R167.reuse ;  /* 0x000000a742477220 */ /* 0x080fe20000410000 */
[-C--:B------:R-:W-:Y:S01]  /*56a0*/  FMUL.FTZ R72, R72, R167.reuse ;  /* 0x000000a748487220 */ /* 0x080fe20000410000 */
[-C--:B------:R-:W-:Y:S01]  /*56b0*/  FMUL.FTZ R81, R74, R167.reuse ;  /* 0x000000a74a517220 */ /* 0x080fe20000410000 */
[CC--:B------:R-:W-:Y:S01]  /*56c0*/  FMUL.FTZ R82, R79.reuse, R167.reuse ;  /* 0x000000a74f527220 */ /* 0x0c0fe20000410000 */
        /* <DEDUP_REMOVED lines=25> */
.L_x_6998:
[C-C-:B------:R-:W-:Y:S01]  /*5860*/  FFMA.FTZ R86, R84.reuse, R86, R85.reuse ;  /* 0x0000005654567223 */ /* 0x140fe20000010055 */
[C-C-:B------:R-:W-:Y:S01]  /*5870*/  FFMA.FTZ R90, R84.reuse, R90, R85.reuse ;  /* 0x0000005a545a7223 */ /* 0x140fe20000010055 */
[----:B0-----:R-:W-:Y:S02]  /*5880*/  HADD2.F32 R69, -RZ, R63.H1_H1 ;  /* 0x3000003fff457230 */ /* 0x001fe40000004100 */
[----:B------:R-:W-:Y:S01]  /*5890*/  FFMA.FTZ R87, R84, R87, R85 ;  /* 0x0000005754577223 */ /* 0x000fe20000010055 */
[----:B------:R-:W-:Y:S01]  /*58a0*/  FADD.FTZ R89, -R86, R89 ;  /* 0x0000005956597221 */ /* 0x000fe20000010100 */
[C-C-:B------:R-:W-:Y:S01]  /*58b0*/  FFMA.FTZ R174, R84.reuse, R174, R85.reuse ;  /* 0x000000ae54ae7223 */ /* 0x140fe20000010055 */
[C-C-:B------:R-:W-:Y:S01]  /*58c0*/  FFMA.FTZ R172, R84.reuse, R172, R85.reuse ;  /* 0x000000ac54ac7223 */ /* 0x140fe20000010055 */
[C-C-:B------:R-:W-:Y:S01]  /*58d0*/  FFMA.FTZ R170, R84.reuse, R170, R85.reuse ;  /* 0x000000aa54aa7223 */ /* 0x140fe20000010055 */
[C-C-:B------:R-:W-:Y:S01]  /*58e0*/  FFMA.FTZ R88, R84.reuse, R88, R85.reuse ;  /* 0x0000005854587223 */ /* 0x140fe20000010055 */
[----:B------:R-:W-:Y:S01]  /*58f0*/  FFMA.FTZ R168, R84, R168, R85 ;  /* 0x000000a854a87223 */ /* 0x000fe20000010055 */
[----:B------:R-:W-:Y:S01]  /*5900*/  FADD.FTZ R171, -R90, R171 ;  /* 0x000000ab5aab7221 */ /* 0x000fe20000010100 */
[----:B-----5:R-:W-:-:S02]  /*5910*/  HADD2.F32 R70, -RZ, R72.H0_H0 ;  /* 0x20000048ff467230 */ /* 0x020fc40000004100 */
[----:B------:R-:W-:Y:S01]  /*5920*/  FFMA.FTZ R90, R166, R89, R69 ;  /* 0x00000059a65a7223 */ /* 0x000fe20000010045 */
[----:B------:R-:W-:Y:S02]  /*5930*/  HADD2.F32 R71, -RZ, R72.H1_H1 ;  /* 0x30000048ff477230 */ /* 0x000fe40000004100 */
[----:B------:R-:W-:Y:S01]  /*5940*/  FADD.FTZ R87, -R87, R176 ;  /* 0x000000b057577221 */ /* 0x000fe20000010100 */
[--C-:B------:R-:W-:Y:S02]  /*5950*/  HADD2.F32 R68, -RZ, R60.reuse.H0_H0 ;  /* 0x2000003cff447230 */ /* 0x100fe40000004100 */
        /* <DEDUP_REMOVED lines=9> */
[----:B------:R-:W-:Y:S02]  /*59f0*/  HADD2.F32 R86, -RZ, R62.H1_H1 ;  /* 0x3000003eff567230 */ /* 0x000fe40000004100 */
[----:B------:R-:W-:Y:S01]  /*5a00*/  FFMA.FTZ R68, R166, R87, R68 ;  /* 0x00000057a6447223 */ /* 0x000fe20000010044 */
[----:B------:R-:W-:-:S02]  /*5a10*/  HADD2.F32 R88, -RZ, R63.H0_H0 ;  /* 0x2000003fff587230 */ /* 0x000fc40000004100 */
[C---:B------:R-:W-:Y:S01]  /*5a20*/  FFMA.FTZ R72, R166.reuse, R179, R72 ;  /* 0x000000b3a6487223 */ /* 0x040fe20000010048 */
[--C-:B------:R-:W-:Y:S02]  /*5a30*/  HADD2.F32 R84, -RZ, R74.reuse.H0_H0 ;  /* 0x2000004aff547230 */ /* 0x100fe40000004100 */
[C---:B------:R-:W-:Y:S01]  /*5a40*/  FFMA.FTZ R80, R166.reuse, R175, R80 ;  /* 0x000000afa6507223 */ /* 0x040fe20000010050 */
[----:B------:R-:W-:Y:S02]  /*5a50*/  HADD2.F32 R83, -RZ, R74.H1_H1 ;  /* 0x3000004aff537230 */ /* 0x000fe40000004100 */
[C---:B------:R-:W-:Y:S01]  /*5a60*/  FFMA.FTZ R74, R166.reuse, R177, R69 ;  /* 0x000000b1a64a7223 */ /* 0x040fe20000010045 */
[C---:B------:R-:W-:Y:S01]  /*5a70*/  FFMA.FTZ R82, R166.reuse, R173, R82 ;  /* 0x000000ada6527223 */ /* 0x040fe20000010052 */
[C---:B------:R-:W-:Y:S01]  /*5a80*/  FFMA.FTZ R86, R166.reuse, R171, R86 ;  /* 0x000000aba6567223 */ /* 0x040fe20000010056 */
[----:B------:R-:W-:Y:S01]  /*5a90*/  FFMA.FTZ R88, R166, R91, R88 ;  /* 0x0000005ba6587223 */ /* 0x000fe20000010058 */
        /* <DEDUP_REMOVED lines=31> */
[----:B------:R-:W-:-:S07]  /*5c90*/  F2FP.F16.F32.PACK_AB R71, R82, R71 ;  /* 0x000000475247723e */ /* 0x000fce00000000ff */
.L_x_6999:
[----:B------:R-:W0:Y:S01]  /*5ca0*/  @P1 LDC.64 R72, c[0x0][0x478] ;  /* 0x00011e00ff481b82 */ /* 0x000e220000000a00 */
[----:B------:R-:W-:-:S04]  /*5cb0*/  IMAD.WIDE.U32 R76, R165, 0x10, R76 ;  /* 0x00000010a54c7825 */ /* 0x000fc800078e004c */
[----:B0-----:R-:W-:-:S05]  /*5cc0*/  @P1 IMAD.WIDE.U32 R72, R165, 0x10, R72 ;  /* 0x00000010a5481825 */ /* 0x001fca00078e0048 */
[----:B------:R0:W-:Y:S04]  /*5cd0*/  @P1 STG.E.128 desc[UR6][R72.64], R64 ;  /* 0x0000004048001986 */ /* 0x0001e8000c101d06 */
[----:B------:R0:W-:Y:S02]  /*5ce0*/  STG.E.128 desc[UR6][R76.64], R68 ;  /* 0x000000444c007986 */ /* 0x0001e4000c101d06 */
.L_x_6993:
        /* <DEDUP_REMOVED lines=29> */
.L_x_6982:
        /* <DEDUP_REMOVED lines=72> */
.L_x_6981:
[----:B------:R-:W-:Y:S05]  /*6340*/  BSYNC B0 ;  /* 0x0000000000007941 */ /* 0x000fea0003800000 */
.L_x_6980:
        /* <DEDUP_REMOVED lines=209> */
.L_x_6985:
        /* <DEDUP_REMOVED lines=8> */
.L_x_7002:
[----:B------:R-:W-:Y:S05]  /*70e0*/  BSYNC B2 ;  /* 0x0000000000027941 */ /* 0x000fea0003800000 */
.L_x_7001:
        /* <DEDUP_REMOVED lines=8> */
.L_x_7003:
[----:B------:R-:W-:-:S05]  /*7170*/  FADD.FTZ R68, R68, R209 ;  /* 0x000000d144447221 */ /* 0x000fca0000010000 */
[----:B------:R-:W-:Y:S01]  /*7180*/  MOV R191, R68 ;  /* 0x0000004400bf7202 */ /* 0x000fe20000000f00 */
[----:B------:R-:W-:Y:S01]  /*7190*/  HFMA2 R197, -RZ, RZ, 0, 1.1920928955078125e-07 ;  /* 0x00000002ffc57431 */ /* 0x000fe200000001ff */
[----:B------:R-:W-:-:S07]  /*71a0*/  MOV R70, R85 ;  /* 0x0000005500467202 */ /* 0x000fce0000000f00 */
[----:B------:R-:W-:Y:S05]  /*71b0*/  WARPSYNC.COLLECTIVE R84, `(.L_x_7004) ;  /* 0x0000000054087348 */ /* 0x000fea0003c00000 */
[----:B------:R0:W1:Y:S02]  /*71c0*/  SHFL.BFLY P3, R85, R191, R197, R212 ;  /* 0x0c0000c5bf557389 */ /* 0x00006400000600d4 */
[----:B01----:R-:W-:Y:S05]  /*71d0*/  ENDCOLLECTIVE ;  /* 0x000000000000791b */ /* 0x003fea0003800000 */
.L_x_7004:
[----:B------:R-:W-:-:S05]  /*71e0*/  FADD.FTZ R70, R70, R211 ;  /* 0x000000d346467221 */ /* 0x000fca0000010000 */
[----:B------:R-:W-:Y:S02]  /*71f0*/  MOV R191, R70 ;  /* 0x0000004600bf7202 */ /* 0x000fe40000000f00 */
[----:B------:R-:W-:-:S07]  /*7200*/  MOV R69, R85 ;  /* 0x0000005500457202 */ /* 0x000fce0000000f00 */
[----:B------:R-:W-:Y:S05]  /*7210*/  WARPSYNC.COLLECTIVE R84, `(.L_x_7005) ;  /* 0x0000000054087348 */ /* 0x000fea0003c00000 */
[----:B------:R0:W1:Y:S02]  /*7220*/  SHFL.BFLY P3, R85, R191, R197, R212 ;  /* 0x0c0000c5bf557389 */ /* 0x00006400000600d4 */
[----:B01----:R-:W-:Y:S05]  /*7230*/  ENDCOLLECTIVE ;  /* 0x000000000000791b */ /* 0x003fea0003800000 */
.L_x_7005:
[----:B------:R-:W-:-:S05]  /*7240*/  FADD.FTZ R69, R68, R69 ;  /* 0x0000004544457221 */ /* 0x000fca0000010000 */
[----:B------:R-:W-:Y:S01]  /*7250*/  MOV R191, R69 ;  /* 0x0000004500bf7202 */ /* 0x000fe20000000f00 */
[----:B------:R-:W-:Y:S01]  /*7260*/  HFMA2 R197, -RZ, RZ, 0, 2.384185791015625e-07 ;  /* 0x00000004ffc57431 */ /* 0x000fe200000001ff */
[----:B------:R-:W-:-:S07]  /*7270*/  MOV R71, R85 ;  /* 0x0000005500477202 */ /* 0x000fce0000000f00 */
[----:B------:R-:W-:Y:S05]  /*7280*/  WARPSYNC.COLLECTIVE R84, `(.L_x_7006) ;  /* 0x0000000054087348 */ /* 0x000fea0003c00000 */
[----:B------:R0:W1:Y:S02]  /*7290*/  SHFL.BFLY P3, R85, R191, R197, R212 ;  /* 0x0c0000c5bf557389 */ /* 0x00006400000600d4 */
[----:B01----:R-:W-:Y:S05]  /*72a0*/  ENDCOLLECTIVE ;  /* 0x000000000000791b */ /* 0x003fea0003800000 */
.L_x_7006:
[----:B------:R-:W-:-:S05]  /*72b0*/  FADD.FTZ R71, R70, R71 ;  /* 0x0000004746477221 */ /* 0x000fca0000010000 */
[----:B------:R-:W-:Y:S02]  /*72c0*/  MOV R191, R71 ;  /* 0x0000004700bf7202 */ /* 0x000fe40000000f00 */
[----:B------:R-:W-:-:S07]  /*72d0*/  MOV R78, R85 ;  /* 0x00000055004e7202 */ /* 0x000fce0000000f00 */
[----:B------:R-:W-:Y:S05]  /*72e0*/  WARPSYNC.COLLECTIVE R84, `(.L_x_7007) ;  /* 0x0000000054087348 */ /* 0x000fea0003c00000 */
[----:B------:R0:W1:Y:S02]  /*72f0*/  SHFL.BFLY P3, R85, R191, R197, R212 ;  /* 0x0c0000c5bf557389 */ /* 0x00006400000600d4 */
[----:B01----:R-:W-:Y:S05]  /*7300*/  ENDCOLLECTIVE ;  /* 0x000000000000791b */ /* 0x003fea0003800000 */
.L_x_7007:
[----:B------:R-:W-:-:S05]  /*7310*/  FADD.FTZ R78, R69, R78 ;  /* 0x0000004e454e7221 */ /* 0x000fca0000010000 */
[----:B------:R-:W-:Y:S01]  /*7320*/  MOV R191, R78 ;  /* 0x0000004e00bf7202 */ /* 0x000fe20000000f00 */
[----:B------:R-:W-:Y:S01]  /*7330*/  HFMA2 R197, -RZ, RZ, 0, 4.76837158203125e-07 ;  /* 0x00000008ffc57431 */ /* 0x000fe200000001ff */
[----:B------:R-:W-:-:S07]  /*7340*/  MOV R80, R85 ;  /* 0x0000005500507202 */ /* 0x000fce0000000f00 */
[----:B------:R-:W-:Y:S05]  /*7350*/  WARPSYNC.COLLECTIVE R84, `(.L_x_7008) ;  /* 0x0000000054087348 */ /* 0x000fea0003c00000 */
[----:B------:R0:W1:Y:S02]  /*7360*/  SHFL.BFLY P3, R85, R191, R197, R212 ;  /* 0x0c0000c5bf557389 */ /* 0x00006400000600d4 */
[----:B01----:R-:W-:Y:S05]  /*7370*/  ENDCOLLECTIVE ;  /* 0x000000000000791b */ /* 0x003fea0003800000 */
.L_x_7008:
[----:B------:R-:W-:-:S05]  /*7380*/  FADD.FTZ R80, R71, R80 ;  /* 0x0000005047507221 */ /* 0x000fca0000010000 */
[----:B------:R-:W-:Y:S02]  /*7390*/  MOV R191, R80 ;  /* 0x0000005000bf7202 */ /* 0x000fe40000000f00 */
[----:B------:R-:W-:-:S07]  /*73a0*/  MOV R73, R85 ;  /* 0x0000005500497202 */ /* 0x000fce0000000f00 */
[----:B------:R-:W-:Y:S05]  /*73b0*/  WARPSYNC.COLLECTIVE R84, `(.L_x_7009) ;  /* 0x0000000054087348 */ /* 0x000fea0003c00000 */
[----:B------:R0:W1:Y:S02]  /*73c0*/  SHFL.BFLY P3, R85, R191, R197, R212 ;  /* 0x0c0000c5bf557389 */ /* 0x00006400000600d4 */
[----:B01----:R-:W-:Y:S05]  /*73d0*/  ENDCOLLECTIVE ;  /* 0x000000000000791b */ /* 0x003fea0003800000 */
.L_x_7009:
[----:B------:R-:W-:-:S05]  /*73e0*/  FADD.FTZ R73, R78, R73 ;  /* 0x000000494e497221 */ /* 0x000fca0000010000 */
[----:B------:R-:W-:Y:S01]  /*73f0*/  MOV R191, R73 ;  /* 0x0000004900bf7202 */ /* 0x000fe20000000f00 */
[----:B------:R-:W-:Y:S01]  /*7400*/  HFMA2 R197, -RZ, RZ, 0, 9.5367431640625e-07 ;  /* 0x00000010ffc57431 */ /* 0x000fe200000001ff */
[----:B------:R-:W-:-:S07]  /*7410*/  MOV R79, R85 ;  /* 0x00000055004f7202 */ /* 0x000fce0000000f00 */
[----:B------:R-:W-:Y:S05]  /*7420*/  WARPSYNC.COLLECTIVE R84, `(.L_x_7010) ;  /* 0x0000000054087348 */ /* 0x000fea0003c00000 */
[----:B------:R0:W1:Y:S02]  /*7430*/  SHFL.BFLY P3, R85, R191, R197, R212 ;  /* 0x0c0000c5bf557389 */ /* 0x00006400000600d4 */
[----:B01----:R-:W-:Y:S05]  /*7440*/  ENDCOLLECTIVE ;  /* 0x000000000000791b */ /* 0x003fea0003800000 */
.L_x_7010:
[----:B------:R-:W-:-:S05]  /*7450*/  FADD.FTZ R79, R80, R79 ;  /* 0x0000004f504f7221 */ /* 0x000fca0000010000 */
[----:B------:R-:W-:Y:S02]  /*7460*/  MOV R191, R79 ;  /* 0x0000004f00bf7202 */ /* 0x000fe40000000f00 */
[----:B------:R-:W-:-:S07]  /*7470*/  MOV R68, R85 ;  /* 0x0000005500447202 */ /* 0x000fce0000000f00 */
[----:B------:R-:W-:Y:S05]  /*7480*/  WARPSYNC.COLLECTIVE R84, `(.L_x_7011) ;  /* 0x0000000054087348 */ /* 0x000fea0003c00000 */
[----:B------:R0:W1:Y:S02]  /*7490*/  SHFL.BFLY P3, R85, R191, R197, R212 ;  /* 0x0c0000c5bf557389 */ /* 0x00006400000600d4 */
[----:B01----:R-:W-:Y:S05]  /*74a0*/  ENDCOLLECTIVE ;  /* 0x000000000000791b */ /* 0x003fea0003800000 */
.L_x_7011:
[----:B------:R-:W-:Y:S01]  /*74b0*/  MOV R70, R85 ;  /* 0x0000005500467202 */ /* 0x000fe20000000f00 */
[----:B------:R-:W-:Y:S06]  /*74c0*/  BRA `(.L_x_7012) ;  /* 0xffffffb0008c7947 */ /* 0x000fec000383ffff */
.L_x_7013:
        /* <DEDUP_REMOVED lines=11> */
.L_x_14516:


//--------------------- .text._ZN10layer_norm13ln_bwd_kernelINS_13Kernel_traitsIf6__halfS2_S2_fjLj768ELj1ELj4ELj1ELj16ENS_18Kernel_traits_baseILj768EfS2_S2_S2_fjLj128EEEEELb0ELb1ELb1ELb0EEEvNS_9BwdParamsE --------------------------
	.section	.text._ZN10layer_norm13ln_bwd_kernelINS_13Kernel_traitsIf6__halfS2_S2_fjLj768ELj1ELj4ELj1ELj16ENS_18Kernel_traits_baseILj768EfS2_S2_S2_fjLj128EEEEELb0ELb1ELb1ELb0EEEvNS_9BwdParamsE,"ax",@progbits
	.align	128
        .global         _ZN10layer_norm13ln_bwd_kernelINS_13Kernel_traitsIf6__halfS2_S2_fjLj768ELj1ELj4ELj1ELj16ENS_18Kernel_traits_baseILj768EfS2_S2_S2_fjLj128EEEEELb0ELb1ELb1ELb0EEEvNS_9BwdParamsE
        .type           _ZN10layer_norm13ln_bwd_kernelINS_13Kernel_traitsIf6__halfS2_S2_fjLj768ELj1ELj4ELj1ELj16ENS_18Kernel_traits_baseILj768EfS2_S2_S2_fjLj128EEEEELb0ELb1ELb1ELb0EEEvNS_9BwdParamsE,@function
        .size           _ZN10layer_norm13ln_bwd_kernelINS_13Kernel_traitsIf6__halfS2_S2_fjLj768ELj1ELj4ELj1ELj16ENS_18Kernel_traits_baseILj768EfS2_S2_S2_fjLj128EEEEELb0ELb1ELb1ELb0EEEvNS_9BwdParamsE,(.L_x_14517 - _ZN10layer_norm13ln_bwd_kernelINS_13Kernel_traitsIf6__halfS2_S2_fjLj768ELj1ELj4ELj1ELj16ENS_18Kernel_traits_baseILj768EfS2_S2_S2_fjLj128EEEEELb0ELb1ELb1ELb0EEEvNS_9BwdParamsE)
        .other          _ZN10layer_norm13ln_bwd_kernelINS_13Kernel_traitsIf6__halfS2_S2_fjLj768ELj1ELj4ELj1ELj16ENS_18Kernel_traits_baseILj768EfS2_S2_S2_fjLj128EEEEELb0ELb1ELb1ELb0EEEvNS_9BwdParamsE,@"STO_CUDA_ENTRY STV_DEFAULT"
_ZN10layer_norm13ln_bwd_kernelINS_13Kernel_traitsIf6__halfS2_S2_fjLj768ELj1ELj4ELj1ELj16ENS_18Kernel_traits_baseILj768EfS2_S2_S2_fjLj128EEEEELb0ELb1ELb1ELb0EEEvNS_9BwdParamsE:
.text._ZN10layer_norm13ln_bwd_kernelINS_13Kernel_traitsIf6__halfS2_S2_fjLj768ELj1ELj4ELj1ELj16ENS_18Kernel_traits_baseILj768EfS2_S2_S2_fjLj128EEEEELb0ELb1ELb1ELb0EEEvNS_9BwdParamsE:
        /* <DEDUP_REMOVED lines=126> */
.L_x_7092:
        /* <DEDUP_REMOVED lines=50> */
[--C-:B------:R-:W-:Y:S02]  /*0b00*/  HADD2.F32 R163, -RZ, R149.reuse.H0_H0 ;  /* 0x20000095ffa37230 */ /* 0x100fe40000004100 */
[----:B------:R-:W-:Y:S02]  /*0b10*/  HADD2.F32 R165, -RZ, R149.H1_H1 ;  /* 0x30000095ffa57230 */ /* 0x000fe40000004100 */
[----:B------:R-:W-:-:S02]  /*0b20*/  HADD2.F32 R161, -RZ, R148.H1_H1 ;  /* 0x30000094ffa17230 */ /* 0x000fc40000004100 */
[C---:B------:R-:W-:Y:S01]  /*0b30*/  FADD.FTZ R148, -R208.reuse, R3 ;  /* 0x00000003d0947221 */ /* 0x040fe20000010100 */
[----:B---3--:R-:W-:Y:S02]  /*0b40*/  HADD2.F32 R149, -RZ, R152.H0_H0 ;  /* 0x20000098ff957230 */ /* 0x008fe40000004100 */
[C---:B------:R-:W-:Y:S01]  /*0b50*/  FADD.FTZ R162, -R208.reuse, R165 ;  /* 0x000000a5d0a27221 */ /* 0x040fe20000010100 */
[--C-:B------:R-:W-:Y:S02]  /*0b60*/  HADD2.F32 R167, -RZ, R150.reuse.H0_H0 ;  /* 0x20000096ffa77230 */ /* 0x100fe40000004100 */
[----:B-----5:R-:W-:Y:S01]  /*0b70*/  FMUL.FTZ R3, R205, R148 ;  /* 0x00000094cd037220 */ /* 0x020fe20000410000 */
[----:B------:R-:W-:Y:S02]  /*0b80*/  HADD2.F32 R169, -RZ, R150.H1_H1 ;  /* 0x30000096ffa97230 */ /* 0x000fe40000004100 */
[----:B------:R-:W-:Y:S01]  /*0b90*/  FADD.FTZ R150, -R208, R163 ;  /* 0x000000a3d0967221 */ /* 0x000fe20000010100 */
[----:B------:R-:W-:-:S02]  /*0ba0*/  HADD2.F32 R152, -RZ, R152.H1_H1 ;  /* 0x30000098ff987230 */ /* 0x000fc40000004100 */
[-C--:B------:R-:W-:Y:S01]  /*0bb0*/  FMUL.FTZ R160, R4, R149.reuse ;  /* 0x0000009504a07220 */ /* 0x080fe20000410000 */
[--C-:B------:R-:W-:Y:S02]  /*0bc0*/  HADD2.F32 R171, -RZ, R151.reuse.H0_H0 ;  /* 0x20000097ffab7230 */ /* 0x100fe40000004100 */
[----:B0-----:R-:W-:Y:S01]  /*0bd0*/  FADD.FTZ R158, -R208, R161 ;  /* 0x000000a1d09e7221 */ /* 0x001fe20000010100 */
[----:B------:R-:W-:Y:S02]  /*0be0*/  HADD2.F32 R213, -RZ, R151.H1_H1 ;  /* 0x30000097ffd57230 */ /* 0x000fe40000004100 */
[----:B------:R-:W-:Y:S01]  /*0bf0*/  FMUL.FTZ R159, R205, R150 ;  /* 0x00000096cd9f7220 */ /* 0x000fe20000410000 */
[--C-:B------:R-:W-:Y:S02]  /*0c00*/  HADD2.F32 R151, -RZ, R153.reuse.H0_H0 ;  /* 0x20000099ff977230 */ /* 0x100fe40000004100 */
[----:B------:R-:W-:Y:S01]  /*0c10*/  FADD.FTZ R76, R76, R149 ;  /* 0x000000954c4c7221 */ /* 0x000fe20000010000 */
[----:B------:R-:W-:Y:S01]  /*0c20*/  FFMA.FTZ R52, R3, R149, R52 ;  /* 0x0000009503347223 */ /* 0x000fe20000010034 */
[----:B------:R-:W-:Y:S01]  /*0c30*/  FMUL.FTZ R161, R5, R152 ;  /* 0x0000009805a17220 */ /* 0x000fe20000410000 */
[----:B------:R-:W-:Y:S01]  /*0c40*/  FADD.FTZ R148, RZ, R160 ;  /* 0x000000a0ff947221 */ /* 0x000fe20000010000 */
[----:B------:R-:W-:Y:S01]  /*0c50*/  FMUL.FTZ R158, R205, R158 ;  /* 0x0000009ecd9e7220 */ /* 0x000fe20000410000 */
[----:B------:R-:W-:Y:S01]  /*0c60*/  FFMA.FTZ R149, R3, R160, RZ ;  /* 0x000000a003957223 */ /* 0x000fe200000100ff */
[----:B------:R-:W-:Y:S01]  /*0c70*/  FADD.FTZ R78, R78, R151 ;  /* 0x000000974e4e7221 */ /* 0x000fe20000010000 */
[-C--:B------:R-:W-:Y:S01]  /*0c80*/  FFMA.FTZ R54, R159, R151.reuse, R54 ;  /* 0x000000979f367223 */ /* 0x080fe20000010036 */
[----:B------:R-:W-:Y:S01]  /*0c90*/  FMUL.FTZ R164, R6, R151 ;  /* 0x0000009706a47220 */ /* 0x000fe20000410000 */
[----:B------:R-:W-:-:S02]  /*0ca0*/  HADD2.F32 R166, -RZ, R153.H1_H1 ;  /* 0x30000099ffa67230 */ /* 0x000fc40000004100 */
[----:B------:R-:W-:Y:S01]  /*0cb0*/  FADD.FTZ R151, R148, R161 ;  /* 0x000000a194977221 */ /* 0x000fe20000010000 */
[----:B------:R-:W-:Y:S01]  /*0cc0*/  FFMA.FTZ R148, R158, R161, R149 ;  /* 0x000000a19e947223 */ /* 0x000fe20000010095 */
[--C-:B------:R-:W-:Y:S02]  /*0cd0*/  HADD2.F32 R153, -RZ, R154.reuse.H0_H0 ;  /* 0x2000009aff997230 */ /* 0x100fe40000004100 */
[----:B------:R-:W-:Y:S01]  /*0ce0*/  FMUL.FTZ R162, R205, R162 ;  /* 0x000000a2cda27220 */ /* 0x000fe20000410000 */
[----:B------:R-:W-:Y:S02]  /*0cf0*/  HADD2.F32 R170, -RZ, R154.H1_H1 ;  /* 0x3000009affaa7230 */ /* 0x000fe40000004100 */
[C---:B------:R-:W-:Y:S01]  /*0d00*/  FADD.FTZ R154, -R208.reuse, R167 ;  /* 0x000000a7d09a7221 */ /* 0x040fe20000010100 */
[----:B------:R-:W-:Y:S01]  /*0d10*/  FMUL.FTZ R165, R7, R166 ;  /* 0x000000a607a57220 */ /* 0x000fe20000410000 */
        /* <DEDUP_REMOVED lines=11> */
[----:B------:R-:W-:Y:S01]  /*0dd0*/  FADD.FTZ R172, -R208, R171 ;  /* 0x000000abd0ac7221 */ /* 0x000fe20000010100 */
[----:B------:R-:W-:Y:S01]  /*0de0*/  FMUL.FTZ R167, R9, R170 ;  /* 0x000000aa09a77220 */ /* 0x000fe20000410000 */
[----:B------:R-:W-:Y:S01]  /*0df0*/  FADD.FTZ R150, R151, R166 ;  /* 0x000000a697967221 */ /* 0x000fe20000010000 */
[----:B------:R-:W-:Y:S01]  /*0e00*/  FFMA.FTZ R149, R163, R166, R148 ;  /* 0x000000a6a3957223 */ /* 0x000fe20000010094 */
[----:B------:R-:W-:Y:S02]  /*0e10*/  HADD2.F32 R214, -RZ, R155.H1_H1 ;  /* 0x3000009bffd67230 */ /* 0x000fe40000004100 */
        /* <DEDUP_REMOVED lines=21> */
.L_x_7018:
[----:B------:R-:W-:Y:S05]  /*0f70*/  BSYNC.RECONVERGENT B1 ;  /* 0x0000000000017941 */ /* 0x000fea0003800200 */
.L_x_7017:
        /* <DEDUP_REMOVED lines=17> */
[----:B------:R-:W-:Y:S02]  /*1090*/  HADD2.F32 R173, -RZ, R148.H0_H0 ;  /* 0x20000094ffad7230 */ /* 0x000fe40000004100 */
[----:B------:R-:W-:Y:S01]  /*10a0*/  FADD.FTZ R178, -R208, R179 ;  /* 0x000000b3d0b27221 */ /* 0x000fe20000010100 */
[----:B------:R-:W-:-:S02]  /*10b0*/  HADD2.F32 R183, -RZ, R150.H0_H0 ;  /* 0x20000096ffb77230 */ /* 0x000fc40000004100 */
[C---:B------:R-:W-:Y:S01]  /*10c0*/  FADD.FTZ R180, -R208.reuse, R181 ;  /* 0x000000b5d0b47221 */ /* 0x040fe20000010100 */
[----:B------:R-:W-:Y:S02]  /*10d0*/  HADD2.F32 R185, -RZ, R150.H1_H1 ;  /* 0x30000096ffb97230 */ /* 0x000fe40000004100 */
[----:B------:R-:W-:Y:S01]  /*10e0*/  FADD.FTZ R150, -R208, R173 ;  /* 0x000000add0967221 */ /* 0x000fe20000010100 */
[----:B---3--:R-:W-:Y:S02]  /*10f0*/  HADD2.F32 R149, -RZ, R152.H0_H0 ;  /* 0x20000098ff957230 */ /* 0x008fe40000004100 */
[C---:B0----5:R-:W-:Y:S01]  /*1100*/  FMUL.FTZ R175, R205.reuse, R178 ;  /* 0x000000b2cdaf7220 */ /* 0x061fe20000410000 */
[----:B------:R-:W-:Y:S02]  /*1110*/  HADD2.F32 R177, -RZ, R148.H1_H1 ;  /* 0x30000094ffb17230 */ /* 0x000fe40000004100 */
[----:B------:R-:W-:Y:S01]  /*1120*/  FMUL.FTZ R178, R205, R180 ;  /* 0x000000b4cdb27220 */ /* 0x000fe20000410000 */
[----:B------:R-:W-:-:S02]  /*1130*/  HADD2.F32 R148, -RZ, R153.H1_H1 ;  /* 0x30000099ff947230 */ /* 0x000fc40000004100 */
[----:B------:R-:W-:Y:S01]  /*1140*/  FMUL.FTZ R173, R205, R150 ;  /* 0x00000096cdad7220 */ /* 0x000fe20000410000 */
[----:B------:R-:W-:Y:S02]  /*1150*/  HADD2.F32 R152, -RZ, R152.H1_H1 ;  /* 0x30000098ff987230 */ /* 0x000fe40000004100 */
[----:B------:R-:W-:Y:S01]  /*1160*/  FMUL.FTZ R176, R20, R149 ;  /* 0x0000009514b07220 */ /* 0x000fe20000410000 */
[--C-:B------:R-:W-:Y:S02]  /*1170*/  HADD2.F32 R213, -RZ, R151.reuse.H0_H0 ;  /* 0x20000097ffd57230 */ /* 0x100fe40000004100 */
[----:B------:R-:W-:Y:S01]  /*1180*/  FADD.FTZ R174, -R208, R177 ;  /* 0x000000b1d0ae7221 */ /* 0x000fe20000010100 */
[----:B------:R-:W-:Y:S02]  /*1190*/  HADD2.F32 R215, -RZ, R151.H1_H1 ;  /* 0x30000097ffd77230 */ /* 0x000fe40000004100 */
[----:B------:R-:W-:Y:S01]  /*11a0*/  FADD.FTZ R87, R87, R148 ;  /* 0x0000009457577221 */ /* 0x000fe20000010000 */
[----:B------:R-:W-:-:S02]  /*11b0*/  HADD2.F32 R151, -RZ, R153.H0_H0 ;  /* 0x20000099ff977230 */ /* 0x000fc40000004100 */
[-C--:B------:R-:W-:Y:S01]  /*11c0*/  FFMA.FTZ R63, R178, R148.reuse, R63 ;  /* 0x00000094b23f7223 */ /* 0x080fe2000001003f */
        /* <DEDUP_REMOVED lines=12> */
[----:B------:R-:W-:-:S02]  /*1290*/  HADD2.F32 R153, -RZ, R154.H0_H0 ;  /* 0x2000009aff997230 */ /* 0x000fc40000004100 */
[C---:B------:R-:W-:Y:S01]  /*12a0*/  FADD.FTZ R182, -R208.reuse, R183 ;  /* 0x000000b7d0b67221 */ /* 0x040fe20000010100 */
[----:B------:R-:W-:Y:S01]  /*12b0*/  FADD.FTZ R150, R151, R180 ;  /* 0x000000b497967221 */ /* 0x000fe20000010000 */
[----:B------:R-:W-:Y:S01]  /*12c0*/  FFMA.FTZ R149, R175, R180, R148 ;  /* 0x000000b4af957223 */ /* 0x000fe20000010094 */
[----:B------:R-:W-:Y:S02]  /*12d0*/  HADD2.F32 R154, -RZ, R154.H1_H1 ;  /* 0x3000009aff9a7230 */ /* 0x000fe40000004100 */
[----:B------:R-:W-:Y:S01]  /*12e0*/  FMUL.FTZ R179, R205, R182 ;  /* 0x000000b6cdb37220 */ /* 0x000fe20000410000 */
[----:B------:R-:W-:Y:S01]  /*12f0*/  FADD.FTZ R184, -R208, R185 ;  /* 0x000000b9d0b87221 */ /* 0x000fe20000010100 */
[----:B------:R-:W-:Y:S01]  /*1300*/  FMUL.FTZ R182, R24, R153 ;  /* 0x0000009918b67220 */ /* 0x000fe20000410000 */
[----:B------:R-:W-:Y:S01]  /*1310*/  FADD.FTZ R151, R150, R181 ;  /* 0x000000b596977221 */ /* 0x000fe20000010000 */
[----:B------:R-:W-:Y:S01]  /*1320*/  FFMA.FTZ R148, R178, R181, R149 ;  /* 0x000000b5b2947223 */ /* 0x000fe20000010095 */
[----:B------:R-:W-:-:S02]  /*1330*/  HADD2.F32 R187, -RZ, R155.H0_H0 ;  /* 0x2000009bffbb7230 */ /* 0x000fc40000004100 */
[C---:B------:R-:W-:Y:S01]  /*1340*/  FADD.FTZ R186, -R208.reuse, R213 ;  /* 0x000000d5d0ba7221 */ /* 0x040fe20000010100 */
[----:B------:R-:W-:Y:S01]  /*1350*/  FMUL.FTZ R184, R205, R184 ;  /* 0x000000b8cdb87220 */ /* 0x000fe20000410000 */
[----:B------:R-:W-:Y:S01]  /*1360*/  FMUL.FTZ R183, R25, R154 ;  /* 0x0000009a19b77220 */ /* 0x000fe20000410000 */
        /* <DEDUP_REMOVED lines=24> */
.L_x_7020:
[----:B------:R-:W-:Y:S05]  /*14f0*/  BSYNC.RECONVERGENT B1 ;  /* 0x0000000000017941 */ /* 0x000fea0003800200 */
.L_x_7019:
        /* <DEDUP_REMOVED lines=24> */
[----:B---3--:R-:W-:Y:S02]  /*1680*/  HADD2.F32 R149, -RZ, R152.H0_H0 ;  /* 0x20000098ff957230 */ /* 0x008fe40000004100 */
[----:B------:R-:W-:Y:S01]  /*1690*/  FADD.FTZ R202, -R208, R199 ;  /* 0x000000c7d0ca7221 */ /* 0x000fe20000010100 */
[----:B------:R-:W-:-:S02]  /*16a0*/  HADD2.F32 R151, -RZ, R151.H1_H1 ;  /* 0x30000097ff977230 */ /* 0x000fc40000004100 */
[----:B------:R-:W-:Y:S01]  /*16b0*/  FADD.FTZ R204, -R208, R201 ;  /* 0x000000c9d0cc7221 */ /* 0x000fe20000010100 */
[----:B------:R-:W-:Y:S02]  /*16c0*/  HADD2.F32 R152, -RZ, R152.H1_H1 ;  /* 0x30000098ff987230 */ /* 0x000fe40000004100 */
[C---:B-----5:R-:W-:Y:S01]  /*16d0*/  FMUL.FTZ R189, R205.reuse, R148 ;  /* 0x00000094cdbd7220 */ /* 0x060fe20000410000 */
[-C--:B------:R-:W-:Y:S01]  /*16e0*/  FMUL.FTZ R192, R36, R149.reuse ;  /* 0x0000009524c07220 */ /* 0x080fe20000410000 */
[----:B------:R-:W-:Y:S01]  /*16f0*/  FADD.FTZ R208, -R208, R151 ;  /* 0x00000097d0d07221 */ /* 0x000fe20000010100 */
[--C-:B------:R-:W-:Y:S02]  /*1700*/  HADD2.F32 R151, -RZ, R153.reuse.H0_H0 ;  /* 0x20000099ff977230 */ /* 0x100fe40000004100 */
[----:B0-----:R-:W-:Y:S01]  /*1710*/  FMUL.FTZ R191, R205, R194 ;  /* 0x000000c2cdbf7220 */ /* 0x001fe20000410000 */
[----:B------:R-:W-:Y:S01]  /*1720*/  FADD.FTZ R92, R92, R149 ;  /* 0x000000955c5c7221 */ /* 0x000fe20000010000 */
[----:B------:R-:W-:Y:S01]  /*1730*/  FFMA.FTZ R68, R189, R149, R68 ;  /* 0x00000095bd447223 */ /* 0x000fe20000010044 */
[----:B------:R-:W-:Y:S01]  /*1740*/  FMUL.FTZ R193, R37, R152 ;  /* 0x0000009825c17220 */ /* 0x000fe20000410000 */
[----:B------:R-:W-:Y:S01]  /*1750*/  FADD.FTZ R148, R211, R192 ;  /* 0x000000c0d3947221 */ /* 0x000fe20000010000 */
[----:B------:R-:W-:Y:S01]  /*1760*/  FMUL.FTZ R190, R205, R150 ;  /* 0x00000096cdbe7220 */ /* 0x000fe20000410000 */
[----:B------:R-:W-:Y:S01]  /*1770*/  FFMA.FTZ R149, R189, R192, R210 ;  /* 0x000000c0bd957223 */ /* 0x000fe200000100d2 */
[----:B------:R-:W-:Y:S01]  /*1780*/  FMUL.FTZ R194, R205, R196 ;  /* 0x000000c4cdc27220 */ /* 0x000fe20000410000 */
        /* <DEDUP_REMOVED lines=8> */
[----:B------:R-:W-:Y:S01]  /*1810*/  FMUL.FTZ R195, R39, R198 ;  /* 0x000000c627c37220 */ /* 0x000fe20000410000 */
[----:B------:R-:W-:Y:S01]  /*1820*/  FADD.FTZ R150, R151, R196 ;  /* 0x000000c497967221 */ /* 0x000fe20000010000 */
[----:B------:R-:W-:Y:S01]  /*1830*/  FFMA.FTZ R149, R191, R196, R148 ;  /* 0x000000c4bf957223 */ /* 0x000fe20000010094 */
[----:B------:R-:W-:Y:S02]  /*1840*/  HADD2.F32 R154, -RZ, R154.H1_H1 ;  /* 0x3000009aff9a7230 */ /* 0x000fe40000004100 */
[----:B------:R-:W-:Y:S01]  /*1850*/  FADD.FTZ R95, R95, R198 ;  /* 0x000000c65f5f7221 */ /* 0x000fe20000010000 */
[----:B------:R-:W-:Y:S01]  /*1860*/  FFMA.FTZ R71, R194, R198, R71 ;  /* 0x000000c6c2477223 */ /* 0x000fe20000010047 */
[----:B------:R-:W-:Y:S01]  /*1870*/  FMUL.FTZ R198, R40, R153 ;  /* 0x0000009928c67220 */ /* 0x000fe20000410000 */
[----:B------:R-:W-:Y:S01]  /*1880*/  FADD.FTZ R151, R150, R195 ;  /* 0x000000c396977221 */ /* 0x000fe20000010000 */
[----:B------:R-:W-:Y:S01]  /*1890*/  FFMA.FTZ R148, R194, R195, R149 ;  /* 0x000000c3c2947223 */ /* 0x000fe20000010095 */
        /* <DEDUP_REMOVED lines=27> */
.L_x_7016:
        /* <DEDUP_REMOVED lines=23> */
.L_x_7021:
[----:B------:R-:W-:Y:S05]  /*1bc0*/  BSYNC.RECONVERGENT B0 ;  /* 0x0000000000007941 */ /* 0x000fea0003800200 */
.L_x_7015:
        /* <DEDUP_REMOVED lines=21> */
.L_x_7114:
[----:B------:R-:W3:Y:S01]  /*1d20*/  S2R R152, SR_TID.X ;  /* 0x0000000000987919 */ /* 0x000ee20000002100 */
[----:B------:R-:W-:Y:S01]  /*1d30*/  @P2 IADD3 R206, PT, PT, R206, -0x1, RZ ;  /* 0xffffffffcece2810 */ /* 0x000fe20007ffe0ff */
[----:B-1----:R-:W-:Y:S01]  /*1d40*/  FADD.FTZ R148, R155, R148 ;  /* 0x000000949b947221 */ /* 0x002fe20000010000 */
[----:B------:R-:W-:Y:S01]  /*1d50*/  ISETP.GE.U32.AND P3, PT, R156, 0x20, PT ;  /* 0x000000209c00780c */ /* 0x000fe20003f66070 */
[----:B--2---:R-:W-:Y:S01]  /*1d60*/  FADD.FTZ R149, R154, R149 ;  /* 0x000000959a957221 */ /* 0x004fe20000010000 */
[----:B------:R-:W-:Y:S01]  /*1d70*/  ISETP.NE.AND P0, PT, RZ, UR8, PT ;  /* 0x00000008ff007c0c */ /* 0x000fe2000bf05270 */
[----:B------:R-:W-:Y:S01]  /*1d80*/  @P2 IMAD R206, R206, R157, RZ ;  /* 0x0000009dcece2224 */ /* 0x000fe200078e02ff */
[----:B------:R-:W-:Y:S01]  /*1d90*/  BSSY.RECONVERGENT B0, `(.L_x_7023) ;  /* 0x00001b9000007945 */ /* 0x000fe20003800200 */
[----:B------:R-:W-:Y:S02]  /*1da0*/  HFMA2 R153, -RZ, RZ, 0, 0 ;  /* 0x00000000ff997431 */ /* 0x000fe400000001ff */
[----:B0-----:R-:W-:Y:S01]  /*1db0*/  FMUL.FTZ R155, R149, UR9 ;  /* 0x00000009959b7c20 */ /* 0x001fe20008410000 */
[----:B------:R-:W-:-:S04]  /*1dc0*/  @P2 SHF.R.S32.HI R151, RZ, 0x1f, R206 ;  /* 0x0000001fff972819 */ /* 0x000fc800000114ce */
[----:B------:R-:W-:Y:S01]  /*1dd0*/  @P2 LEA.HI R151, R151, R206, RZ, 0x3 ;  /* 0x000000ce97972211 */ /* 0x000fe200078f18ff */
[----:B------:R-:W-:-:S05]  /*1de0*/  FMUL.FTZ R206, R148, UR9 ;  /* 0x0000000994ce7c20 */ /* 0x000fca0008410000 */
        /* <DEDUP_REMOVED lines=9> */
.L_x_7026:
[----:B------:R-:W-:Y:S05]  /*1e80*/  BSYNC.RECONVERGENT B1 ;  /* 0x0000000000017941 */ /* 0x000fea0003800200 */
.L_x_7025:
        /* <DEDUP_REMOVED lines=17> */
[----:B-----5:R-:W-:-:S03]  /*1fa0*/  HADD2.F32 R148, -RZ, R136.H0_H0 ;  /* 0x20000088ff947230 */ /* 0x020fc60000004100 */
[----:B------:R-:W-:Y:S02]  /*1fb0*/  FMUL.FTZ R150, R12, R149 ;  /* 0x000000950c967220 */ /* 0x000fe40000410000 */
[----:B------:R-:W-:-:S03]  /*1fc0*/  FFMA.FTZ R100, R149, R148, R100 ;  /* 0x0000009495647223 */ /* 0x000fc60000010064 */
[----:B------:R-:W-:-:S04]  /*1fd0*/  F2FP.F16.F32.PACK_AB R150, RZ, R150 ;  /* 0x00000096ff96723e */ /* 0x000fc800000000ff */
[----:B------:R-:W-:-:S07]  /*1fe0*/  PRMT R140, R150, 0x7610, R140 ;  /* 0x00007610968c7816 */ /* 0x000fce000000008c */
.L_x_7031:
[----:B------:R-:W-:Y:S05]  /*1ff0*/  BSYNC.RECONVERGENT B2 ;  /* 0x0000000000027941 */ /* 0x000fea0003800200 */
.L_x_7030:
[----:B------:R-:W-:Y:S04]  /*2000*/  BSSY.RECONVERGENT B2, `(.L_x_7032) ;  /* 0x000000d000027945 */ /* 0x000fe80003800200 */
[----:B------:R-:W-:Y:S05]  /*2010*/  @!P2 BRA `(.L_x_7033) ;  /* 0x00000000002ca947 */ /* 0x000fea0003800000 */
[----:B------:R-:W-:Y:S01]  /*2020*/  FFMA.FTZ R148, R158, R155, R206 ;  /* 0x0000009b9e947223 */ /* 0x000fe200000100ce */
[----:B------:R-:W-:Y:S01]  /*2030*/  ISETP.GT.AND P0, PT, R0, RZ, PT ;  /* 0x000000ff0000720c */ /* 0x000fe20003f04270 */
[----:B-----5:R-:W-:Y:S02]  /*2040*/  HADD2.F32 R149, -RZ, R136.H1_H1 ;  /* 0x30000088ff957230 */ /* 0x020fe40000004100 */
[----:B------:R-:W-:-:S04]  /*2050*/  FADD.FTZ R148, R161, -R148 ;  /* 0x80000094a1947221 */ /* 0x000fc80000010000 */
[----:B------:R-:W-:-:S05]  /*2060*/  FMUL.FTZ R148, R205, R148 ;  /* 0x00000094cd947220 */ /* 0x000fca0000410000 */
[----:B------:R-:W-:-:S05]  /*2070*/  FSEL R148, R148, RZ, P0 ;  /* 0x000000ff94947208 */ /* 0x000fca0000000000 */
[----:B------:R-:W-:-:S04]  /*2080*/  FMUL.FTZ R148, R148, UR14 ;  /* 0x0000000e94947c20 */ /* 0x000fc80008410000 */
[----:B------:R-:W-:Y:S01]  /*2090*/  FMUL.FTZ R150, R13, R148 ;  /* 0x000000940d967220 */ /* 0x000fe20000410000 */
[----:B------:R-:W-:-:S04]  /*20a0*/  FFMA.FTZ R101, R148, R149, R101 ;  /* 0x0000009594657223 */ /* 0x000fc80000010065 */
[----:B------:R-:W-:-:S04]  /*20b0*/  F2FP.F16.F32.PACK_AB R150, RZ, R150 ;  /* 0x00000096ff96723e */ /* 0x000fc800000000ff */
[----:B------:R-:W-:-:S07]  /*20c0*/  PRMT R140, R140, 0x5410, R150 ;  /* 0x000054108c8c7816 */ /* 0x000fce0000000096 */
.L_x_7033:
[----:B------:R-:W-:Y:S05]  /*20d0*/  BSYNC.RECONVERGENT B2 ;  /* 0x0000000000027941 */ /* 0x000fea0003800200 */
.L_x_7032:
        /* <DEDUP_REMOVED lines=13> */
.L_x_7035:
[----:B------:R-:W-:Y:S05]  /*21b0*/  BSYNC.RECONVERGENT B2 ;  /* 0x0000000000027941 */ /* 0x000fea0003800200 */
.L_x_7034:
        /* <DEDUP_REMOVED lines=13> */
.L_x_7037:
[----:B------:R-:W-:Y:S05]  /*2290*/  BSYNC.RECONVERGENT B2 ;  /* 0x0000000000027941 */ /* 0x000fea0003800200 */
.L_x_7036:
        /* <DEDUP_REMOVED lines=13> */
.L_x_7039:
[----:B------:R-:W-:Y:S05]  /*2370*/  BSYNC.RECONVERGENT B2 ;  /* 0x0000000000027941 */ /* 0x000fea0003800200 */
.L_x_7038:
        /* <DEDUP_REMOVED lines=13> */
.L_x_7041:
[----:B------:R-:W-:Y:S05]  /*2450*/  BSYNC.RECONVERGENT B2 ;  /* 0x0000000000027941 */ /* 0x000fea0003800200 */
.L_x_7040:
        /* <DEDUP_REMOVED lines=13> */
.L_x_7043:
[----:B------:R-:W-:Y:S05]  /*2530*/  BSYNC.RECONVERGENT B2 ;  /* 0x0000000000027941 */ /* 0x000fea0003800200 */
.L_x_7042:
        /* <DEDUP_REMOVED lines=11> */
[----:B------:R-:W-:Y:S01]  /*25f0*/  PRMT R143, R143, 0x5410, R150 ;  /* 0x000054108f8f7816 */ /* 0x000fe20000000096 */
[----:B------:R-:W-:Y:S06]  /*2600*/  BRA `(.L_x_7044) ;  /* 0x0000001000987947 */ /* 0x000fec0003800000 */
.L_x_7029:
[----:B------:R-:W0:Y:S01]  /*2610*/  @P2 LDC R147, c[0x0][0x40c] ;  /* 0x00010300ff932b82 */ /* 0x000e220000000800 */
[-CC-:B------:R-:W-:Y:S01]  /*2620*/  FFMA.FTZ R145, R3, R155.reuse, R206.reuse ;  /* 0x0000009b03917223 */ /* 0x180fe200000100ce */
[----:B------:R-:W-:Y:S01]  /*2630*/  ISETP.GT.AND P0, PT, R0, RZ, PT ;  /* 0x000000ff0000720c */ /* 0x000fe20003f04270 */
[-CC-:B------:R-:W-:Y:S01]  /*2640*/  FFMA.FTZ R146, R158, R155.reuse, R206.reuse ;  /* 0x0000009b9e927223 */ /* 0x180fe200000100ce */
[-CC-:B------:R-:W-:Y:S01]  /*2650*/  FFMA.FTZ R150, R162, R155.reuse, R206.reuse ;  /* 0x0000009ba2967223 */ /* 0x180fe200000100ce */
[----:B------:R-:W-:Y:S01]  /*2660*/  FADD.FTZ R144, R160, -R145 ;  /* 0x80000091a0907221 */ /* 0x000fe20000010000 */
[-C--:B------:R-:W-:Y:S01]  /*2670*/  FFMA.FTZ R149, R163, R155.reuse, R206 ;  /* 0x0000009ba3957223 */ /* 0x080fe200000100ce */
[----:B------:R-:W-:Y:S01]  /*2680*/  FADD.FTZ R146, R161, -R146 ;  /* 0x80000092a1927221 */ /* 0x000fe20000010000 */
[----:B------:R-:W1:Y:S01]  /*2690*/  @P2 LDC R212, c[0x0][0x40c] ;  /* 0x00010300ffd42b82 */ /* 0x000e620000000800 */
[----:B------:R-:W-:Y:S01]  /*26a0*/  FMUL.FTZ R144, R205, R144 ;  /* 0x00000090cd907220 */ /* 0x000fe20000410000 */
[----:B------:R-:W-:Y:S01]  /*26b0*/  FADD.FTZ R150, R165, -R150 ;  /* 0x80000096a5967221 */ /* 0x000fe20000010000 */
[----:B------:R-:W-:Y:S01]  /*26c0*/  FMUL.FTZ R146, R205, R146 ;  /* 0x00000092cd927220 */ /* 0x000fe20000410000 */
[-CC-:B------:R-:W-:Y:S01]  /*26d0*/  FFMA.FTZ R216, R168, R155.reuse, R206.reuse ;  /* 0x0000009ba8d87223 */ /* 0x180fe200000100ce */
[----:B------:R-:W-:Y:S01]  /*26e0*/  FADD.FTZ R210, R166, -R149 ;  /* 0x80000095a6d27221 */ /* 0x000fe20000010000 */
[----:B------:R-:W-:Y:S01]  /*26f0*/  FSEL R144, R144, RZ, P0 ;  /* 0x000000ff90907208 */ /* 0x000fe20000000000 */
[----:B------:R-:W-:Y:S01]  /*2700*/  FFMA.FTZ R215, R169, R155, R206 ;  /* 0x0000009ba9d77223 */ /* 0x000fe200000100ce */
[----:B------:R-:W2:Y:S01]  /*2710*/  @P2 LDC R211, c[0x0][0x40c] ;  /* 0x00010300ffd32b82 */ /* 0x000ea20000000800 */
[----:B------:R-:W-:Y:S01]  /*2720*/  FMUL.FTZ R210, R205, R210 ;  /* 0x000000d2cdd27220 */ /* 0x000fe20000410000 */
[----:B-----5:R-:W-:-:S06]  /*2730*/  @P2 HADD2.F32 R221, -RZ, R137.H0_H0 ;  /* 0x20000089ffdd2230 */ /* 0x020fcc0000004100 */
[----:B------:R-:W3:Y:S01]  /*2740*/  @P2 LDC R218, c[0x0][0x40c] ;  /* 0x00010300ffda2b82 */ /* 0x000ee20000000800 */
[----:B0-----:R-:W-:Y:S01]  /*2750*/  @P2 FMUL.FTZ R145, R144, R147 ;  /* 0x0000009390912220 */ /* 0x001fe20000410000 */
[----:B------:R-:W-:Y:S01]  /*2760*/  FFMA.FTZ R147, R159, R155, R206 ;  /* 0x0000009b9f937223 */ /* 0x000fe200000100ce */
[----:B------:R-:W-:-:S03]  /*2770*/  F2FP.F16.F32.PACK_AB R144, RZ, R144 ;  /* 0x00000090ff90723e */ /* 0x000fc600000000ff */
[----:B------:R-:W-:Y:S01]  /*2780*/  FADD.FTZ R148, R164, -R147 ;  /* 0x80000093a4947221 */ /* 0x000fe20000010000 */
[----:B------:R-:W-:Y:S01]  /*2790*/  FSEL R147, R146, RZ, P0 ;  /* 0x000000ff92937208 */ /* 0x000fe20000000000 */
[----:B------:R-:W0:Y:S01]  /*27a0*/  @P2 LDC R214, c[0x0][0x40c] ;  /* 0x00010300ffd62b82 */ /* 0x000e220000000800 */
[C---:B------:R-:W-:Y:S01]  /*27b0*/  FMUL.FTZ R146, R205.reuse, R150 ;  /* 0x00000096cd927220 */ /* 0x040fe20000410000 */
[----:B------:R-:W-:Y:S02]  /*27c0*/  FMUL.FTZ R148, R205, R148 ;  /* 0x00000094cd947220 */ /* 0x000fe40000410000 */
[----:B-1----:R-:W-:Y:S01]  /*27d0*/  @P2 FMUL.FTZ R150, R147, R212 ;  /* 0x000000d493962220 */ /* 0x002fe20000410000 */
[----:B------:R-:W-:Y:S01]  /*27e0*/  FADD.FTZ R212, R167, -R216 ;  /* 0x800000d8a7d47221 */ /* 0x000fe20000010000 */
[----:B------:R-:W-:Y:S02]  /*27f0*/  FSEL R146, R146, RZ, P0 ;  /* 0x000000ff92927208 */ /* 0x000fe40000000000 */
[----:B------:R-:W1:Y:S01]  /*2800*/  @P2 LDC R220, c[0x0][0x40c] ;  /* 0x00010300ffdc2b82 */ /* 0x000e620000000800 */
[----:B------:R-:W-:Y:S01]  /*2810*/  FSEL R149, R148, RZ, P0 ;  /* 0x000000ff94957208 */ /* 0x000fe20000000000 */
[----:B------:R-:W-:Y:S01]  /*2820*/  FMUL.FTZ R212, R205, R212 ;  /* 0x000000d4cdd47220 */ /* 0x000fe20000410000 */
[----:B------:R-:W-:-:S02]  /*2830*/  F2FP.F16.F32.PACK_AB R148, RZ, R147 ;  /* 0x00000093ff94723e */ /* 0x000fc400000000ff */
[----:B------:R-:W-:Y:S01]  /*2840*/  FSEL R147, R210, RZ, P0 ;  /* 0x000000ffd2937208 */ /* 0x000fe20000000000 */
[----:B--2---:R-:W-:Y:S01]  /*2850*/  @P2 FMUL.FTZ R210, R146, R211 ;  /* 0x000000d392d22220 */ /* 0x004fe20000410000 */
[----:B------:R-:W-:Y:S01]  /*2860*/  F2FP.F16.F32.PACK_AB R216, RZ, R146 ;  /* 0x00000092ffd8723e */ /* 0x000fe200000000ff */
[----:B------:R-:W2:Y:S01]  /*2870*/  @P2 LDC R222, c[0x0][0x40c] ;  /* 0x00010300ffde2b82 */ /* 0x000ea20000000800 */
[----:B------:R-:W-:Y:S01]  /*2880*/  @P2 FMUL.FTZ R146, R12, R145 ;  /* 0x000000910c922220 */ /* 0x000fe20000410000 */
[----:B------:R-:W-:Y:S01]  /*2890*/  FSEL R211, R212, RZ, P0 ;  /* 0x000000ffd4d37208 */ /* 0x000fe20000000000 */
[----:B------:R-:W-:Y:S01]  /*28a0*/  FADD.FTZ R212, R170, -R215 ;  /* 0x800000d7aad47221 */ /* 0x000fe20000010000 */
[----:B---3--:R-:W-:Y:S01]  /*28b0*/  @P2 FMUL.FTZ R213, R147, R218 ;  /* 0x000000da93d52220 */ /* 0x008fe20000410000 */
[----:B------:R-:W-:Y:S01]  /*28c0*/  F2FP.F16.F32.PACK_AB R217, RZ, R147 ;  /* 0x00000093ffd9723e */ /* 0x000fe200000000ff */
[----:B------:R-:W-:Y:S01]  /*28d0*/  @P2 FMUL.FTZ R147, R13, R150 ;  /* 0x000000960d932220 */ /* 0x000fe20000410000 */
[----:B------:R-:W-:Y:S01]  /*28e0*/  @P2 F2FP.F16.F32.PACK_AB R146, RZ, R146 ;  /* 0x00000092ff92223e */ /* 0x000fe200000000ff */
[----:B0-----:R-:W-:Y:S01]  /*28f0*/  @P2 FMUL.FTZ R209, R149, R214 ;  /* 0x000000d695d12220 */ /* 0x001fe20000410000 */
[----:B------:R-:W-:Y:S01]  /*2900*/  FMUL.FTZ R215, R205, R212 ;  /* 0x000000d4cdd77220 */ /* 0x000fe20000410000 */
[----:B------:R-:W-:Y:S01]  /*2910*/  @P2 FMUL.FTZ R212, R16, R213 ;  /* 0x000000d510d42220 */ /* 0x000fe20000410000 */
[----:B------:R-:W-:Y:S01]  /*2920*/  @P2 PRMT R140, R146, 0x7610, R140 ;  /* 0x00007610928c2816 */ /* 0x000fe2000000008c */
[----:B------:R-:W-:Y:S01]  /*2930*/  @P2 FMUL.FTZ R146, R14, R209 ;  /* 0x000000d10e922220 */ /* 0x000fe20000410000 */
[----:B------:R-:W-:Y:S01]  /*2940*/  F2FP.F16.F32.PACK_AB R218, RZ, R211 ;  /* 0x000000d3ffda723e */ /* 0x000fe200000000ff */
[----:B------:R-:W-:Y:S01]  /*2950*/  @P2 FFMA.FTZ R102, R221, R209, R102 ;  /* 0x000000d1dd662223 */ /* 0x000fe20000010066 */
[----:B------:R-:W-:Y:S01]  /*2960*/  @P2 F2FP.F16.F32.PACK_AB R212, RZ, R212 ;  /* 0x000000d4ffd4223e */ /* 0x000fe200000000ff */
[----:B-1----:R-:W-:Y:S01]  /*2970*/  @P2 FMUL.FTZ R214, R211, R220 ;  /* 0x000000dcd3d62220 */ /* 0x002fe20000410000 */
[----:B------:R-:W-:Y:S01]  /*2980*/  @P2 FMUL.FTZ R211, R15, R210 ;  /* 0x000000d20fd32220 */ /* 0x000fe20000410000 */
[----:B------:R-:W-:Y:S01]  /*2990*/  @P2 F2FP.F16.F32.PACK_AB R146, RZ, R146 ;  /* 0x00000092ff92223e */ /* 0x000fe200000000ff */
[----:B------:R-:W-:Y:S01]  /*29a0*/  FFMA.FTZ R220, R172, R155, R206 ;  /* 0x0000009bacdc7223 */ /* 0x000fe200000100ce */
[----:B------:R-:W-:Y:S01]  /*29b0*/  @P2 PRMT R142, R212, 0x7610, R142 ;  /* 0x00007610d48e2816 */ /* 0x000fe2000000008e */
[----:B------:R-:W-:Y:S01]  /*29c0*/  @P2 HADD2.F32 R212, -RZ, R136.H1_H1 ;  /* 0x30000088ffd42230 */ /* 0x000fe20000004100 */
[----:B------:R-:W-:Y:S01]  /*29d0*/  FSEL R219, R215, RZ, P0 ;  /* 0x000000ffd7db7208 */ /* 0x000fe20000000000 */
[----:B------:R-:W-:Y:S01]  /*29e0*/  @P2 HADD2.F32 R209, -RZ, R139.H0_H0 ;  /* 0x2000008bffd12230 */ /* 0x000fe20000004100 */
[----:B------:R-:W-:-:S02]  /*29f0*/  @P2 F2FP.F16.F32.PACK_AB R211, RZ, R211 ;  /* 0x000000d3ffd3223e */ /* 0x000fc400000000ff */
[----:B------:R-:W-:Y:S01]  /*2a00*/  @P2 PRMT R141, R146, 0x7610, R141 ;  /* 0x00007610928d2816 */ /* 0x000fe2000000008d */
[----:B--2---:R-:W-:Y:S01]  /*2a10*/  @P2 FMUL.FTZ R215, R219, R222 ;  /* 0x000000dedbd72220 */ /* 0x004fe20000410000 */
[----:B------:R-:W-:Y:S01]  /*2a20*/  @P2 F2FP.F16.F32.PACK_AB R147, RZ, R147 ;  /* 0x00000093ff93223e */ /* 0x000fe200000000ff */
[----:B------:R-:W-:Y:S01]  /*2a30*/  @P2 FFMA.FTZ R101, R212, R150, R101 ;  /* 0x00000096d4652223 */ /* 0x000fe20000010065 */
[----:B------:R-:W-:Y:S01]  /*2a40*/  @P2 PRMT R141, R141, 0x5410, R211 ;  /* 0x000054108d8d2816 */ /* 0x000fe200000000d3 */
[----:B------:R-:W-:Y:S01]  /*2a50*/  FADD.FTZ R150, R171, -R220 ;  /* 0x800000dcab967221 */ /* 0x000fe20000010000 */
[----:B------:R-:W-:Y:S01]  /*2a60*/  @P2 HADD2.F32 R211, -RZ, R136.H0_H0 ;  /* 0x20000088ffd32230 */ /* 0x000fe20000004100 */
[----:B------:R-:W-:Y:S01]  /*2a70*/  @P2 PRMT R140, R140, 0x5410, R147 ;  /* 0x000054108c8c2816 */ /* 0x000fe20000000093 */
[----:B------:R-:W-:Y:S01]  /*2a80*/  @P2 FMUL.FTZ R147, R17, R214 ;  /* 0x000000d611932220 */ /* 0x000fe20000410000 */
[----:B------:R-:W-:Y:S01]  /*2a90*/  @P2 FMUL.FTZ R146, R18, R215 ;  /* 0x000000d712922220 */ /* 0x000fe20000410000 */
[----:B------:R-:W-:Y:S01]  /*2aa0*/  FMUL.FTZ R150, R205, R150 ;  /* 0x00000096cd967220 */ /* 0x000fe20000410000 */
[----:B------:R-:W-:Y:S01]  /*2ab0*/  @P2 FFMA.FTZ R100, R211, R145, R100 ;  /* 0x00000091d3642223 */ /* 0x000fe20000010064 */
[--C-:B------:R-:W-:Y:S01]  /*2ac0*/  @P2 HADD2.F32 R145, -RZ, R138.reuse.H0_H0 ;  /* 0x2000008aff912230 */ /* 0x100fe20000004100 */
[----:B------:R-:W-:Y:S01]  /*2ad0*/  @P2 F2FP.F16.F32.PACK_AB R147, RZ, R147 ;  /* 0x00000093ff93223e */ /* 0x000fe200000000ff */
[----:B------:R-:W-:Y:S01]  /*2ae0*/  @P2 HADD2.F32 R212, -RZ, R137.H1_H1 ;  /* 0x30000089ffd42230 */ /* 0x000fe20000004100 */
[----:B------:R-:W-:Y:S01]  /*2af0*/  @P2 F2FP.F16.F32.PACK_AB R146, RZ, R146 ;  /* 0x00000092ff92223e */ /* 0x000fe200000000ff */
[----:B------:R-:W-:Y:S01]  /*2b00*/  @P2 HADD2.F32 R220, -RZ, R138.H1_H1 ;  /* 0x3000008affdc2230 */ /* 0x000fe20000004100 */
[----:B------:R-:W-:Y:S01]  /*2b10*/  F2FP.F16.F32.PACK_AB R149, RZ, R149 ;  /* 0x00000095ff95723e */ /* 0x000fe200000000ff */
[----:B------:R-:W-:Y:S01]  /*2b20*/  @P2 FFMA.FTZ R104, R145, R213, R104 ;  /* 0x000000d591682223 */ /* 0x000fe20000010068 */
[----:B------:R-:W-:Y:S01]  /*2b30*/  FSEL R150, R150, RZ, P0 ;  /* 0x000000ff96967208 */ /* 0x000fe20000000000 */
[----:B------:R-:W-:Y:S01]  /*2b40*/  @P2 FFMA.FTZ R103, R212, R210, R103 ;  /* 0x000000d2d4672223 */ /* 0x000fe20000010067 */
[----:B------:R-:W-:Y:S01]  /*2b50*/  @P2 PRMT R142, R142, 0x5410, R147 ;  /* 0x000054108e8e2816 */ /* 0x000fe20000000093 */
[----:B------:R-:W-:Y:S01]  /*2b60*/  @P2 FFMA.FTZ R105, R220, R214, R105 ;  /* 0x000000d6dc692223 */ /* 0x000fe20000010069 */
[----:B------:R-:W-:Y:S01]  /*2b70*/  @P2 PRMT R143, R146, 0x7610, R143 ;  /* 0x00007610928f2816 */ /* 0x000fe2000000008f */
[----:B------:R-:W-:Y:S01]  /*2b80*/  @P2 FFMA.FTZ R106, R209, R215, R106 ;  /* 0x000000d7d16a2223 */ /* 0x000fe2000001006a */
[----:B------:R-:W-:-:S02]  /*2b90*/  F2FP.F16.F32.PACK_AB R147, R150, R219 ;  /* 0x000000db9693723e */ /* 0x000fc400000000ff */
[----:B------:R-:W-:Y:S02]  /*2ba0*/  PRMT R146, R217, 0x5410, R218 ;  /* 0x00005410d9927816 */ /* 0x000fe400000000da */
[----:B------:R-:W-:Y:S02]  /*2bb0*/  PRMT R145, R149, 0x5410, R216 ;  /* 0x0000541095917816 */ /* 0x000fe400000000d8 */
[----:B------:R-:W-:Y:S01]  /*2bc0*/  PRMT R144, R144, 0x5410, R148 ;  /* 0x0000541090907816 */ /* 0x000fe20000000094 */
[----:B------:R-:W-:Y:S06]  /*2bd0*/  @!P2 BRA `(.L_x_7044) ;  /* 0x0000000c0024a947 */ /* 0x000fec0003800000 */
[----:B------:R-:W-:Y:S01]  /*2be0*/  FMUL.FTZ R148, R150, UR14 ;  /* 0x0000000e96947c20 */ /* 0x000fe20008410000 */
[----:B------:R-:W-:-:S03]  /*2bf0*/  HADD2.F32 R150, -RZ, R139.H1_H1 ;  /* 0x3000008bff967230 */ /* 0x000fc60000004100 */
[-C--:B------:R-:W-:Y:S02]  /*2c00*/  FMUL.FTZ R149, R19, R148.reuse ;  /* 0x0000009413957220 */ /* 0x080fe40000410000 */
[----:B------:R-:W-:-:S03]  /*2c10*/  FFMA.FTZ R107, R150, R148, R107 ;  /* 0x00000094966b7223 */ /* 0x000fc6000001006b */
[----:B------:R-:W-:-:S04]  /*2c20*/  F2FP.F16.F32.PACK_AB R149, RZ, R149 ;  /* 0x00000095ff95723e */ /* 0x000fc800000000ff */
[----:B------:R-:W-:Y:S01]  /*2c30*/  PRMT R143, R143, 0x5410, R149 ;  /* 0x000054108f8f7816 */ /* 0x000fe20000000095 */
[----:B------:R-:W-:Y:S06]  /*2c40*/  BRA `(.L_x_7044) ;  /* 0x0000000c00087947 */ /* 0x000fec0003800000 */
.L_x_7028:
[----:B------:R-:W-:Y:S02]  /*2c50*/  MOV R151, UR20 ;  /* 0x0000001400977c02 */ /* 0x000fe40008000f00 */
[----:B------:R-:W-:Y:S02]  /*2c60*/  MOV R208, UR21 ;  /* 0x0000001500d07c02 */ /* 0x000fe40008000f00 */
[----:B------:R-:W-:-:S04]  /*2c70*/  ISETP.NE.U32.AND P0, PT, R151, RZ, PT ;  /* 0x000000ff9700720c */ /* 0x000fc80003f05070 */
[----:B------:R-:W-:-:S13]  /*2c80*/  ISETP.NE.AND.EX P0, PT, R208, RZ, PT, P0 ;  /* 0x000000ffd000720c */ /* 0x000fda0003f05300 */
[----:B------:R-:W-:Y:S05]  /*2c90*/  @P0 BRA `(.L_x_7045) ;  /* 0x0000000400680947 */ /* 0x000fea0003800000 */
[----:B------:R-:W-:Y:S01]  /*2ca0*/  ISETP.GT.AND P0, PT, R0, RZ, PT ;  /* 0x000000ff0000720c */ /* 0x000fe20003f04270 */
[----:B------:R-:W0:Y:S01]  /*2cb0*/  @P2 LDC R209, c[0x0][0x40c] ;  /* 0x00010300ffd12b82 */ /* 0x000e220000000800 */
[----:B------:R-:W-:Y:S02]  /*2cc0*/  HADD2.F32 R210, -RZ, R125.H0_H0 ;  /* 0x2000007dffd27230 */ /* 0x000fe40000004100 */
[----:B------:R-:W-:Y:S02]  /*2cd0*/  HADD2.F32 R148, -RZ, R124.H0_H0 ;  /* 0x2000007cff947230 */ /* 0x000fe40000004100 */
[----:B------:R-:W-:Y:S02]  /*2ce0*/  HADD2.F32 R214, -RZ, R126.H0_H0 ;  /* 0x2000007effd67230 */ /* 0x000fe40000004100 */
[----:B------:R-:W-:Y:S01]  /*2cf0*/  HADD2.F32 R150, -RZ, R124.H1_H1 ;  /* 0x3000007cff967230 */ /* 0x000fe20000004100 */
[----:B------:R-:W1:Y:S01]  /*2d00*/  @P2 LDC R213, c[0x0][0x40c] ;  /* 0x00010300ffd52b82 */ /* 0x000e620000000800 */
[----:B------:R-:W-:-:S03]  /*2d10*/  HADD2.F32 R216, -RZ, R126.H1_H1 ;  /* 0x3000007effd87230 */ /* 0x000fc60000004100 */
        /* <DEDUP_REMOVED lines=8> */
[C---:B------:R-:W-:Y:S01]  /*2da0*/  @P0 FFMA.FTZ R210, R205.reuse, R215, R210 ;  /* 0x000000d7cdd20223 */ /* 0x040fe200000100d2 */
[----:B------:R-:W-:Y:S01]  /*2db0*/  @P0 FFMA.FTZ R218, R162, R155, R206 ;  /* 0x0000009ba2da0223 */ /* 0x000fe200000100ce */
[----:B------:R-:W-:Y:S01]  /*2dc0*/  @P0 FFMA.FTZ R148, R205, R149, R148 ;  /* 0x00000095cd940223 */ /* 0x000fe20000010094 */
[----:B------:R-:W-:Y:S01]  /*2dd0*/  @P0 FFMA.FTZ R149, R163, R155, R206 ;  /* 0x0000009ba3950223 */ /* 0x000fe200000100ce */
[----:B------:R-:W-:Y:S01]  /*2de0*/  @P0 FFMA.FTZ R150, R205, R211, R150 ;  /* 0x000000d3cd960223 */ /* 0x000fe20000010096 */
[----:B------:R-:W3:Y:S01]  /*2df0*/  @P2 LDC R215, c[0x0][0x40c] ;  /* 0x00010300ffd72b82 */ /* 0x000ee20000000800 */
[----:B------:R-:W-:-:S02]  /*2e00*/  HADD2.F32 R212, -RZ, R125.H1_H1 ;  /* 0x3000007dffd47230 */ /* 0x000fc40000004100 */
[----:B------:R-:W-:Y:S01]  /*2e10*/  @P0 FADD.FTZ R149, R166, -R149 ;  /* 0x80000095a6950221 */ /* 0x000fe20000010000 */
[----:B------:R-:W-:Y:S01]  /*2e20*/  @P0 FADD.FTZ R211, R167, -R220 ;  /* 0x800000dca7d30221 */ /* 0x000fe20000010000 */
[----:B------:R-:W-:Y:S02]  /*2e30*/  @P0 FADD.FTZ R218, R165, -R218 ;  /* 0x800000daa5da0221 */ /* 0x000fe40000010000 */
[C---:B------:R-:W-:Y:S01]  /*2e40*/  @P0 FFMA.FTZ R214, R205.reuse, R149, R214 ;  /* 0x00000095cdd60223 */ /* 0x040fe200000100d6 */
[----:B0-----:R-:W-:Y:S01]  /*2e50*/  @P2 FMUL.FTZ R149, R148, R209 ;  /* 0x000000d194952220 */ /* 0x001fe20000410000 */
[----:B------:R-:W0:Y:S01]  /*2e60*/  @P2 LDC R219, c[0x0][0x40c] ;  /* 0x00010300ffdb2b82 */ /* 0x000e220000000800 */
[----:B-1----:R-:W-:Y:S01]  /*2e70*/  @P2 FMUL.FTZ R150, R150, R213 ;  /* 0x000000d596962220 */ /* 0x002fe20000410000 */
[----:B------:R-:W-:Y:S01]  /*2e80*/  @P0 FFMA.FTZ R216, R205, R211, R216 ;  /* 0x000000d3cdd80223 */ /* 0x000fe200000100d8 */
[----:B------:R-:W-:Y:S01]  /*2e90*/  @P2 FMUL.FTZ R148, R12, R149 ;  /* 0x000000950c942220 */ /* 0x000fe20000410000 */
[----:B------:R-:W-:Y:S01]  /*2ea0*/  @P0 FFMA.FTZ R213, R169, R155, R206 ;  /* 0x0000009ba9d50223 */ /* 0x000fe200000100ce */
[----:B------:R-:W-:Y:S01]  /*2eb0*/  @P0 FFMA.FTZ R212, R205, R218, R212 ;  /* 0x000000dacdd40223 */ /* 0x000fe200000100d4 */
[----:B------:R-:W-:Y:S01]  /*2ec0*/  @P2 FMUL.FTZ R209, R13, R150 ;  /* 0x000000960dd12220 */ /* 0x000fe20000410000 */
[----:B------:R-:W-:Y:S01]  /*2ed0*/  HADD2.F32 R218, -RZ, R127.H0_H0 ;  /* 0x2000007fffda7230 */ /* 0x000fe20000004100 */
[----:B------:R-:W1:Y:S01]  /*2ee0*/  @P2 LDC R221, c[0x0][0x40c] ;  /* 0x00010300ffdd2b82 */ /* 0x000e620000000800 */
[----:B--2---:R-:W-:Y:S01]  /*2ef0*/  @P2 FMUL.FTZ R211, R210, R217 ;  /* 0x000000d9d2d32220 */ /* 0x004fe20000410000 */
[----:B------:R-:W-:Y:S01]  /*2f00*/  @P2 F2FP.F16.F32.PACK_AB R148, RZ, R148 ;  /* 0x00000094ff94223e */ /* 0x000fe200000000ff */
[----:B------:R-:W-:Y:S01]  /*2f10*/  @P0 FADD.FTZ R213, R170, -R213 ;  /* 0x800000d5aad50221 */ /* 0x000fe20000010000 */
[----:B------:R-:W-:Y:S01]  /*2f20*/  @P2 F2FP.F16.F32.PACK_AB R209, RZ, R209 ;  /* 0x000000d1ffd1223e */ /* 0x000fe200000000ff */
[----:B------:R-:W-:Y:S01]  /*2f30*/  @P2 FMUL.FTZ R210, R14, R211 ;  /* 0x000000d30ed22220 */ /* 0x000fe20000410000 */
[----:B------:R-:W-:Y:S01]  /*2f40*/  @P2 PRMT R140, R148, 0x7610, R140 ;  /* 0x00007610948c2816 */ /* 0x000fe2000000008c */
[----:B------:R-:W-:Y:S01]  /*2f50*/  @P0 FFMA.FTZ R218, R205, R213, R218 ;  /* 0x000000d5cdda0223 */ /* 0x000fe200000100da */
[----:B------:R-:W2:Y:S01]  /*2f60*/  @P2 LDC R223, c[0x0][0x40c] ;  /* 0x00010300ffdf2b82 */ /* 0x000ea20000000800 */
[----:B---3--:R-:W-:Y:S01]  /*2f70*/  @P2 FMUL.FTZ R212, R212, R215 ;  /* 0x000000d7d4d42220 */ /* 0x008fe20000410000 */
[----:B------:R-:W-:Y:S01]  /*2f80*/  @P2 PRMT R140, R140, 0x5410, R209 ;  /* 0x000054108c8c2816 */ /* 0x000fe200000000d1 */
[----:B-----5:R-:W-:Y:S01]  /*2f90*/  @P2 HADD2.F32 R217, -RZ, R136.H0_H0 ;  /* 0x20000088ffd92230 */ /* 0x020fe20000004100 */
[----:B------:R-:W-:Y:S01]  /*2fa0*/  @P2 F2FP.F16.F32.PACK_AB R210, RZ, R210 ;  /* 0x000000d2ffd2223e */ /* 0x000fe200000000ff */
[----:B------:R-:W-:Y:S01]  /*2fb0*/  @P2 FMUL.FTZ R213, R15, R212 ;  /* 0x000000d40fd52220 */ /* 0x000fe20000410000 */
[----:B0-----:R-:W-:-:S02]  /*2fc0*/  @P2 FMUL.FTZ R209, R214, R219 ;  /* 0x000000dbd6d12220 */ /* 0x001fc40000410000 */
[----:B------:R-:W-:Y:S01]  /*2fd0*/  @P2 PRMT R141, R210, 0x7610, R141 ;  /* 0x00007610d28d2816 */ /* 0x000fe2000000008d */
[----:B------:R-:W-:Y:S01]  /*2fe0*/  @P2 HADD2.F32 R214, -RZ, R136.H1_H1 ;  /* 0x30000088ffd62230 */ /* 0x000fe20000004100 */
[----:B------:R-:W-:Y:S01]  /*2ff0*/  @P2 F2FP.F16.F32.PACK_AB R213, RZ, R213 ;  /* 0x000000d5ffd5223e */ /* 0x000fe200000000ff */
[----:B------:R-:W-:Y:S01]  /*3000*/  @P2 FMUL.FTZ R148, R16, R209 ;  /* 0x000000d110942220 */ /* 0x000fe20000410000 */
[--C-:B------:R-:W-:Y:S02]  /*3010*/  @P2 HADD2.F32 R219, -RZ, R137.reuse.H0_H0 ;  /* 0x20000089ffdb2230 */ /* 0x100fe40000004100 */
[----:B------:R-:W-:Y:S01]  /*3020*/  @P2 FFMA.FTZ R100, R217, R149, R100 ;  /* 0x00000095d9642223 */ /* 0x000fe20000010064 */
[----:B------:R-:W-:Y:S01]  /*3030*/  @P2 PRMT R141, R141, 0x5410, R213 ;  /* 0x000054108d8d2816 */ /* 0x000fe200000000d5 */
[----:B-1----:R-:W-:Y:S01]  /*3040*/  @P2 FMUL.FTZ R216, R216, R221 ;  /* 0x000000ddd8d82220 */ /* 0x002fe20000410000 */
[----:B------:R-:W-:Y:S01]  /*3050*/  @P2 F2FP.F16.F32.PACK_AB R148, RZ, R148 ;  /* 0x00000094ff94223e */ /* 0x000fe200000000ff */
[----:B------:R-:W-:Y:S01]  /*3060*/  @P2 FFMA.FTZ R101, R214, R150, R101 ;  /* 0x00000096d6652223 */ /* 0x000fe20000010065 */
[----:B------:R-:W-:Y:S01]  /*3070*/  @P2 FFMA.FTZ R102, R219, R211, R102 ;  /* 0x000000d3db662223 */ /* 0x000fe20000010066 */
[----:B------:R-:W-:Y:S01]  /*3080*/  @P2 FMUL.FTZ R210, R17, R216 ;  /* 0x000000d811d22220 */ /* 0x000fe20000410000 */
[----:B------:R-:W-:Y:S01]  /*3090*/  @P2 HADD2.F32 R150, -RZ, R137.H1_H1 ;  /* 0x30000089ff962230 */ /* 0x000fe20000004100 */
[----:B------:R-:W-:Y:S01]  /*30a0*/  @P2 PRMT R142, R148, 0x7610, R142 ;  /* 0x00007610948e2816 */ /* 0x000fe2000000008e */
[----:B------:R-:W-:-:S02]  /*30b0*/  @P2 HADD2.F32 R149, -RZ, R138.H0_H0 ;  /* 0x2000008aff952230 */ /* 0x000fc40000004100 */
[----:B--2---:R-:W-:Y:S01]  /*30c0*/  @P2 FMUL.FTZ R215, R218, R223 ;  /* 0x000000dfdad72220 */ /* 0x004fe20000410000 */
[----:B------:R-:W-:Y:S01]  /*30d0*/  @P2 HADD2.F32 R214, -RZ, R138.H1_H1 ;  /* 0x3000008affd62230 */ /* 0x000fe20000004100 */
[----:B------:R-:W-:Y:S01]  /*30e0*/  @P2 F2FP.F16.F32.PACK_AB R210, RZ, R210 ;  /* 0x000000d2ffd2223e */ /* 0x000fe200000000ff */
[----:B------:R-:W-:Y:S02]  /*30f0*/  @P2 HADD2.F32 R211, -RZ, R139.H0_H0 ;  /* 0x2000008bffd32230 */ /* 0x000fe40000004100 */
[----:B------:R-:W-:Y:S01]  /*3100*/  @P2 FMUL.FTZ R213, R18, R215 ;  /* 0x000000d712d52220 */ /* 0x000fe20000410000 */
[----:B------:R-:W-:Y:S01]  /*3110*/  @P2 FFMA.FTZ R103, R150, R212, R103 ;  /* 0x000000d496672223 */ /* 0x000fe20000010067 */
[----:B------:R-:W-:Y:S01]  /*3120*/  @P2 FFMA.FTZ R104, R149, R209, R104 ;  /* 0x000000d195682223 */ /* 0x000fe20000010068 */
[----:B------:R-:W-:Y:S01]  /*3130*/  @P2 FFMA.FTZ R105, R214, R216, R105 ;  /* 0x000000d8d6692223 */ /* 0x000fe20000010069 */
[----:B------:R-:W-:Y:S01]  /*3140*/  @P2 FFMA.FTZ R106, R211, R215, R106 ;  /* 0x000000d7d36a2223 */ /* 0x000fe2000001006a */
[----:B------:R-:W-:-:S02]  /*3150*/  @P2 F2FP.F16.F32.PACK_AB R213, RZ, R213 ;  /* 0x000000d5ffd5223e */ /* 0x000fc400000000ff */
[----:B------:R-:W-:Y:S02]  /*3160*/  @P2 PRMT R142, R142, 0x5410, R210 ;  /* 0x000054108e8e2816 */ /* 0x000fe400000000d2 */
[----:B------:R-:W-:Y:S01]  /*3170*/  @P2 PRMT R143, R213, 0x7610, R143 ;  /* 0x00007610d58f2816 */ /* 0x000fe2000000008f */
[----:B------:R-:W-:Y:S06]  /*3180*/  @!P2 BRA `(.L_x_7044) ;  /* 0x0000000400b8a947 */ /* 0x000fec0003800000 */
[----:B------:R-:W-:Y:S01]  /*3190*/  @P0 FFMA.FTZ R150, R172, R155, R206 ;  /* 0x0000009bac960223 */ /* 0x000fe200000100ce */
[----:B------:R-:W-:-:S03]  /*31a0*/  HADD2.F32 R148, -RZ, R127.H1_H1 ;  /* 0x3000007fff947230 */ /* 0x000fc60000004100 */
        /* <DEDUP_REMOVED lines=9> */
.L_x_7045:
[----:B------:R-:W-:Y:S01]  /*3240*/  ISETP.GT.AND P0, PT, R0, RZ, PT ;  /* 0x000000ff0000720c */ /* 0x000fe20003f04270 */
[----:B------:R-:W-:Y:S01]  /*3250*/  @P1 FFMA.FTZ R145, R3, R155, R206 ;  /* 0x0000009b03911223 */ /* 0x000fe200000100ce */
[--C-:B------:R-:W-:Y:S01]  /*3260*/  HADD2.F32 R144, -RZ, R124.reuse.H0_H0 ;  /* 0x2000007cff907230 */ /* 0x100fe20000004100 */
[----:B------:R-:W0:Y:S01]  /*3270*/  @P2 LDC R211, c[0x0][0x40c] ;  /* 0x00010300ffd32b82 */ /* 0x000e220000000800 */
[--C-:B------:R-:W-:Y:S02]  /*3280*/  HADD2.F32 R210, -RZ, R125.reuse.H0_H0 ;  /* 0x2000007dffd27230 */ /* 0x100fe40000004100 */
[----:B------:R-:W-:Y:S01]  /*3290*/  @P1 FADD.FTZ R145, R160, -R145 ;  /* 0x80000091a0911221 */ /* 0x000fe20000010000 */
[----:B------:R-:W-:Y:S02]  /*32a0*/  HADD2.F32 R148, -RZ, R124.H1_H1 ;  /* 0x3000007cff947230 */ /* 0x000fe40000004100 */
[----:B------:R-:W-:Y:S02]  /*32b0*/  HADD2.F32 R212, -RZ, R125.H1_H1 ;  /* 0x3000007dffd47230 */ /* 0x000fe40000004100 */
[----:B------:R-:W-:Y:S01]  /*32c0*/  @P1 FFMA.FTZ R144, R205, R145, R144 ;  /* 0x00000091cd901223 */ /* 0x000fe20000010090 */
[--C-:B------:R-:W-:Y:S01]  /*32d0*/  HADD2.F32 R216, -RZ, R126.reuse.H0_H0 ;  /* 0x2000007effd87230 */ /* 0x100fe20000004100 */
[----:B------:R-:W1:Y:S01]  /*32e0*/  @P2 LDC R145, c[0x0][0x40c] ;  /* 0x00010300ff912b82 */ /* 0x000e620000000800 */
[----:B------:R-:W-:-:S02]  /*32f0*/  HADD2.F32 R218, -RZ, R126.H1_H1 ;  /* 0x3000007effda7230 */ /* 0x000fc40000004100 */
[-CC-:B------:R-:W-:Y:S01]  /*3300*/  @P0 FFMA.FTZ R149, R159, R155.reuse, R206.reuse ;  /* 0x0000009b9f950223 */ /* 0x180fe200000100ce */
[-CC-:B------:R-:W-:Y:S01]  /*3310*/  @P0 FFMA.FTZ R146, R158, R155.reuse, R206.reuse ;  /* 0x0000009b9e920223 */ /* 0x180fe200000100ce */
[-CC-:B------:R-:W-:Y:S01]  /*3320*/  @P0 FFMA.FTZ R217, R169, R155.reuse, R206.reuse ;  /* 0x0000009ba9d90223 */ /* 0x180fe200000100ce */
[-C--:B------:R-:W-:Y:S01]  /*3330*/  @P0 FFMA.FTZ R150, R168, R155.reuse, R206 ;  /* 0x0000009ba8960223 */ /* 0x080fe200000100ce */
[----:B------:R-:W-:Y:S01]  /*3340*/  @P0 FADD.FTZ R149, R164, -R149 ;  /* 0x80000095a4950221 */ /* 0x000fe20000010000 */
[----:B------:R-:W-:Y:S01]  /*3350*/  @P0 FADD.FTZ R147, R161, -R146 ;  /* 0x80000092a1930221 */ /* 0x000fe20000010000 */
[----:B------:R-:W2:Y:S01]  /*3360*/  @P2 LDC R213, c[0x0][0x40c] ;  /* 0x00010300ffd52b82 */ /* 0x000ea20000000800 */
[----:B------:R-:W-:Y:S01]  /*3370*/  @P0 FFMA.FTZ R146, R162, R155, R206 ;  /* 0x0000009ba2920223 */ /* 0x000fe200000100ce */
[C---:B------:R-:W-:Y:S01]  /*3380*/  @P0 FFMA.FTZ R210, R205.reuse, R149, R210 ;  /* 0x00000095cdd20223 */ /* 0x040fe200000100d2 */
[----:B------:R-:W-:Y:S01]  /*3390*/  @P0 FFMA.FTZ R148, R205, R147, R148 ;  /* 0x00000093cd940223 */ /* 0x000fe20000010094 */
[-C--:B------:R-:W-:Y:S01]  /*33a0*/  @P0 FFMA.FTZ R147, R163, R155.reuse, R206 ;  /* 0x0000009ba3930223 */ /* 0x080fe200000100ce */
[----:B------:R-:W-:Y:S01]  /*33b0*/  @P0 FADD.FTZ R146, R165, -R146 ;  /* 0x80000092a5920221 */ /* 0x000fe20000010000 */
[----:B------:R-:W-:Y:S01]  /*33c0*/  @P0 FFMA.FTZ R214, R172, R155, R206 ;  /* 0x0000009bacd60223 */ /* 0x000fe200000100ce */
[----:B------:R-:W-:Y:S01]  /*33d0*/  @P0 FADD.FTZ R217, R170, -R217 ;  /* 0x800000d9aad90221 */ /* 0x000fe20000010000 */
[----:B------:R-:W3:Y:S01]  /*33e0*/  @P2 LDC R219, c[0x0][0x40c] ;  /* 0x00010300ffdb2b82 */ /* 0x000ee20000000800 */
[----:B------:R-:W-:Y:S01]  /*33f0*/  @P0 FADD.FTZ R147, R166, -R147 ;  /* 0x80000093a6930221 */ /* 0x000fe20000010000 */
[----:B------:R-:W-:Y:S01]  /*3400*/  @P0 FFMA.FTZ R212, R205, R146, R212 ;  /* 0x00000092cdd40223 */ /* 0x000fe200000100d4 */
[----:B------:R-:W-:-:S02]  /*3410*/  HADD2.F32 R146, -RZ, R127.H0_H0 ;  /* 0x2000007fff927230 */ /* 0x000fc40000004100 */
[----:B------:R-:W-:Y:S01]  /*3420*/  @P0 FADD.FTZ R150, R167, -R150 ;  /* 0x80000096a7960221 */ /* 0x000fe20000010000 */
[----:B------:R-:W-:Y:S01]  /*3430*/  @P0 FFMA.FTZ R216, R205, R147, R216 ;  /* 0x00000093cdd80223 */ /* 0x000fe200000100d8 */
[----:B------:R-:W-:Y:S02]  /*3440*/  HADD2.F32 R147, -RZ, R127.H1_H1 ;  /* 0x3000007fff937230 */ /* 0x000fe40000004100 */
[----:B------:R-:W-:Y:S01]  /*3450*/  @P0 FADD.FTZ R214, R171, -R214 ;  /* 0x800000d6abd60221 */ /* 0x000fe20000010000 */
[----:B------:R-:W4:Y:S01]  /*3460*/  @P2 LDC R149, c[0x0][0x40c] ;  /* 0x00010300ff952b82 */ /* 0x000f220000000800 */
[C---:B------:R-:W-:Y:S01]  /*3470*/  @P0 FFMA.FTZ R146, R205.reuse, R217, R146 ;  /* 0x000000d9cd920223 */ /* 0x040fe20000010092 */
[C---:B------:R-:W-:Y:S01]  /*3480*/  @P0 FFMA.FTZ R218, R205.reuse, R150, R218 ;  /* 0x00000096cdda0223 */ /* 0x040fe200000100da */
[----:B-1----:R-:W-:Y:S01]  /*3490*/  @P2 FMUL.FTZ R145, R144, R145 ;  /* 0x0000009190912220 */ /* 0x002fe20000410000 */
[----:B------:R-:W-:Y:S01]  /*34a0*/  @P0 FFMA.FTZ R147, R205, R214, R147 ;  /* 0x000000d6cd930223 */ /* 0x000fe20000010093 */
[----:B-----5:R-:W-:-:S02]  /*34b0*/  @P2 HADD2.F32 R227, -RZ, R136.H0_H0 ;  /* 0x20000088ffe32230 */ /* 0x020fc40000004100 */
[----:B0-----:R-:W-:Y:S01]  /*34c0*/  @P2 FMUL.FTZ R211, R210, R211 ;  /* 0x000000d3d2d32220 */ /* 0x001fe20000410000 */
[----:B------:R-:W-:Y:S01]  /*34d0*/  F2FP.F16.F32.PACK_AB R224, RZ, R216 ;  /* 0x000000d8ffe0723e */ /* 0x000fe200000000ff */
[----:B------:R-:W0:Y:S01]  /*34e0*/  @P2 LDC R215, c[0x0][0x40c] ;  /* 0x00010300ffd72b82 */ /* 0x000e220000000800 */
[----:B--2---:R-:W-:Y:S01]  /*34f0*/  @P2 FMUL.FTZ R213, R216, R213 ;  /* 0x000000d5d8d52220 */ /* 0x004fe20000410000 */
[----:B------:R-:W-:Y:S01]  /*3500*/  F2FP.F16.F32.PACK_AB R222, RZ, R210 ;  /* 0x000000d2ffde723e */ /* 0x000fe200000000ff */
[----:B------:R-:W-:Y:S01]  /*3510*/  @P2 FMUL.FTZ R210, R14, R211 ;  /* 0x000000d30ed22220 */ /* 0x000fe20000410000 */
[----:B------:R-:W-:Y:S01]  /*3520*/  F2FP.F16.F32.PACK_AB R225, RZ, R218 ;  /* 0x000000daffe1723e */ /* 0x000fe200000000ff */
[----:B------:R-:W-:Y:S01]  /*3530*/  @P2 FFMA.FTZ R100, R227, R145, R100 ;  /* 0x00000091e3642223 */ /* 0x000fe20000010064 */
[----:B------:R-:W-:Y:S01]  /*3540*/  F2FP.F16.F32.PACK_AB R223, RZ, R212 ;  /* 0x000000d4ffdf723e */ /* 0x000fe200000000ff */
[----:B------:R-:W-:Y:S01]  /*3550*/  @P2 HADD2.F32 R226, -RZ, R137.H1_H1 ;  /* 0x30000089ffe22230 */ /* 0x000fe20000004100 */
[----:B------:R-:W1:Y:S01]  /*3560*/  @P2 LDC R220, c[0x0][0x40c] ;  /* 0x00010300ffdc2b82 */ /* 0x000e620000000800 */
[----:B---3--:R-:W-:Y:S01]  /*3570*/  @P2 FMUL.FTZ R219, R146, R219 ;  /* 0x000000db92db2220 */ /* 0x008fe20000410000 */
[----:B------:R-:W-:-:S02]  /*3580*/  @P2 F2FP.F16.F32.PACK_AB R210, RZ, R210 ;  /* 0x000000d2ffd2223e */ /* 0x000fc400000000ff */
[----:B------:R-:W-:Y:S02]  /*3590*/  F2FP.F16.F32.PACK_AB R144, RZ, R144 ;  /* 0x00000090ff90723e */ /* 0x000fe400000000ff */
[----:B------:R-:W-:Y:S02]  /*35a0*/  @P2 PRMT R141, R210, 0x7610, R141 ;  /* 0x00007610d28d2816 */ /* 0x000fe4000000008d */
[----:B------:R-:W2:Y:S01]  /*35b0*/  @P2 LDC R209, c[0x0][0x40c] ;  /* 0x00010300ffd12b82 */ /* 0x000ea20000000800 */
[----:B----4-:R-:W-:Y:S01]  /*35c0*/  @P2 FMUL.FTZ R150, R148, R149 ;  /* 0x0000009594962220 */ /* 0x010fe20000410000 */
[----:B------:R-:W-:Y:S01]  /*35d0*/  @P2 FMUL.FTZ R149, R12, R145 ;  /* 0x000000910c952220 */ /* 0x000fe20000410000 */
[----:B------:R-:W-:Y:S01]  /*35e0*/  @P2 HADD2.F32 R145, -RZ, R137.H0_H0 ;  /* 0x20000089ff912230 */ /* 0x000fe20000004100 */
[----:B------:R-:W-:-:S03]  /*35f0*/  F2FP.F16.F32.PACK_AB R148, RZ, R148 ;  /* 0x00000094ff94723e */ /* 0x000fc600000000ff */
[----:B------:R-:W-:Y:S01]  /*3600*/  @P2 F2FP.F16.F32.PACK_AB R149, RZ, R149 ;  /* 0x00000095ff95223e */ /* 0x000fe200000000ff */
[----:B0-----:R-:W-:Y:S01]  /*3610*/  @P2 FMUL.FTZ R216, R218, R215 ;  /* 0x000000d7dad82220 */ /* 0x001fe20000410000 */
[----:B------:R-:W-:Y:S01]  /*3620*/  @P2 FMUL.FTZ R215, R16, R213 ;  /* 0x000000d510d72220 */ /* 0x000fe20000410000 */
[----:B------:R-:W-:Y:S01]  /*3630*/  @P2 FMUL.FTZ R218, R18, R219 ;  /* 0x000000db12da2220 */ /* 0x000fe20000410000 */
[----:B------:R-:W-:Y:S01]  /*3640*/  @P2 FFMA.FTZ R102, R145, R211, R102 ;  /* 0x000000d391662223 */ /* 0x000fe20000010066 */
[----:B------:R-:W-:Y:S01]  /*3650*/  @P2 FMUL.FTZ R217, R17, R216 ;  /* 0x000000d811d92220 */ /* 0x000fe20000410000 */
[----:B------:R-:W-:Y:S01]  /*3660*/  @P2 PRMT R140, R149, 0x7610, R140 ;  /* 0x00007610958c2816 */ /* 0x000fe2000000008c */
[----:B------:R-:W-:Y:S01]  /*3670*/  @P2 HADD2.F32 R145, -RZ, R138.H0_H0 ;  /* 0x2000008aff912230 */ /* 0x000fe20000004100 */
[----:B------:R-:W-:Y:S01]  /*3680*/  @P2 F2FP.F16.F32.PACK_AB R215, RZ, R215 ;  /* 0x000000d7ffd7223e */ /* 0x000fe200000000ff */
[C---:B-1----:R-:W-:Y:S01]  /*3690*/  @P2 FMUL.FTZ R220, R147.reuse, R220 ;  /* 0x000000dc93dc2220 */ /* 0x042fe20000410000 */
[----:B------:R-:W-:Y:S01]  /*36a0*/  F2FP.F16.F32.PACK_AB R147, R147, R146 ;  /* 0x000000929393723e */ /* 0x000fe200000000ff */
[----:B------:R-:W-:Y:S01]  /*36b0*/  @P2 HADD2.F32 R146, -RZ, R136.H1_H1 ;  /* 0x30000088ff922230 */ /* 0x000fe20000004100 */
[----:B------:R-:W-:Y:S01]  /*36c0*/  @P2 F2FP.F16.F32.PACK_AB R218, RZ, R218 ;  /* 0x000000daffda223e */ /* 0x000fe200000000ff */
[----:B------:R-:W-:Y:S01]  /*36d0*/  @P2 FMUL.FTZ R221, R19, R220 ;  /* 0x000000dc13dd2220 */ /* 0x000fe20000410000 */
[--C-:B------:R-:W-:Y:S01]  /*36e0*/  @P2 HADD2.F32 R149, -RZ, R139.reuse.H0_H0 ;  /* 0x2000008bff952230 */ /* 0x100fe20000004100 */
[----:B------:R-:W-:Y:S01]  /*36f0*/  @P2 F2FP.F16.F32.PACK_AB R217, RZ, R217 ;  /* 0x000000d9ffd9223e */ /* 0x000fe200000000ff */
[-C--:B------:R-:W-:Y:S01]  /*3700*/  @P2 FFMA.FTZ R101, R146, R150.reuse, R101 ;  /* 0x0000009692652223 */ /* 0x080fe20000010065 */
[----:B--2---:R-:W-:Y:S01]  /*3710*/  @P2 FMUL.FTZ R214, R212, R209 ;  /* 0x000000d1d4d62220 */ /* 0x004fe20000410000 */
[----:B------:R-:W-:Y:S01]  /*3720*/  @P2 FMUL.FTZ R209, R13, R150 ;  /* 0x000000960dd12220 */ /* 0x000fe20000410000 */
[----:B------:R-:W-:Y:S01]  /*3730*/  @P2 HADD2.F32 R146, -RZ, R138.H1_H1 ;  /* 0x3000008aff922230 */ /* 0x000fe20000004100 */
[----:B------:R-:W-:Y:S01]  /*3740*/  @P2 F2FP.F16.F32.PACK_AB R221, RZ, R221 ;  /* 0x000000ddffdd223e */ /* 0x000fe200000000ff */
[----:B------:R-:W-:Y:S01]  /*3750*/  @P2 FMUL.FTZ R212, R15, R214 ;  /* 0x000000d60fd42220 */ /* 0x000fe20000410000 */
[----:B------:R-:W-:Y:S01]  /*3760*/  @P2 HADD2.F32 R150, -RZ, R139.H1_H1 ;  /* 0x3000008bff962230 */ /* 0x000fe20000004100 */
[----:B------:R-:W-:Y:S01]  /*3770*/  @P2 F2FP.F16.F32.PACK_AB R209, RZ, R209 ;  /* 0x000000d1ffd1223e */ /* 0x000fe200000000ff */
[----:B------:R-:W-:Y:S01]  /*3780*/  @P2 FFMA.FTZ R104, R145, R213, R104 ;  /* 0x000000d591682223 */ /* 0x000fe20000010068 */
[----:B------:R-:W-:Y:S01]  /*3790*/  @P2 PRMT R142, R215, 0x7610, R142 ;  /* 0x00007610d78e2816 */ /* 0x000fe2000000008e */
[----:B------:R-:W-:Y:S01]  /*37a0*/  @P2 FFMA.FTZ R105, R146, R216, R105 ;  /* 0x000000d892692223 */ /* 0x000fe20000010069 */
[----:B------:R-:W-:Y:S01]  /*37b0*/  @P2 F2FP.F16.F32.PACK_AB R212, RZ, R212 ;  /* 0x000000d4ffd4223e */ /* 0x000fe200000000ff */
[----:B------:R-:W-:Y:S01]  /*37c0*/  @P2 FFMA.FTZ R103, R226, R214, R103 ;  /* 0x000000d6e2672223 */ /* 0x000fe20000010067 */
[----:B------:R-:W-:Y:S01]  /*37d0*/  @P2 PRMT R143, R218, 0x7610, R143 ;  /* 0x00007610da8f2816 */ /* 0x000fe2000000008f */
[----:B------:R-:W-:Y:S01]  /*37e0*/  @P2 FFMA.FTZ R106, R149, R219, R106 ;  /* 0x000000db956a2223 */ /* 0x000fe2000001006a */
[----:B------:R-:W-:Y:S01]  /*37f0*/  @P2 PRMT R140, R140, 0x5410, R209 ;  /* 0x000054108c8c2816 */ /* 0x000fe200000000d1 */
[----:B------:R-:W-:Y:S01]  /*3800*/  @P2 FFMA.FTZ R107, R150, R220, R107 ;  /* 0x000000dc966b2223 */ /* 0x000fe2000001006b */
[----:B------:R-:W-:-:S02]  /*3810*/  @P2 PRMT R141, R141, 0x5410, R212 ;  /* 0x000054108d8d2816 */ /* 0x000fc400000000d4 */
[----:B------:R-:W-:Y:S02]  /*3820*/  @P2 PRMT R142, R142, 0x5410, R217 ;  /* 0x000054108e8e2816 */ /* 0x000fe400000000d9 */
[----:B------:R-:W-:Y:S02]  /*3830*/  @P2 PRMT R143, R143, 0x5410, R221 ;  /* 0x000054108f8f2816 */ /* 0x000fe400000000dd */
[----:B------:R-:W-:Y:S02]  /*3840*/  PRMT R146, R224, 0x5410, R225 ;  /* 0x00005410e0927816 */ /* 0x000fe400000000e1 */
[----:B------:R-:W-:Y:S02]  /*3850*/  PRMT R145, R222, 0x5410, R223 ;  /* 0x00005410de917816 */ /* 0x000fe400000000df */
[----:B------:R-:W-:-:S07]  /*3860*/  PRMT R144, R144, 0x5410, R148 ;  /* 0x0000541090907816 */ /* 0x000fce0000000094 */
.L_x_7044:
[----:B------:R-:W-:Y:S05]  /*3870*/  BSYNC.RECONVERGENT B1 ;  /* 0x0000000000017941 */ /* 0x000fea0003800200 */
.L_x_7027:
        /* <DEDUP_REMOVED lines=10> */
.L_x_7024:
[----:B------:R-:W-:Y:S05]  /*3920*/  BSYNC.RECONVERGENT B0 ;  /* 0x0000000000007941 */ /* 0x000fea0003800200 */
.L_x_7023:
        /* <DEDUP_REMOVED lines=8> */
.L_x_7049:
[----:B------:R-:W-:Y:S05]  /*39b0*/  BSYNC.RECONVERGENT B1 ;  /* 0x0000000000017941 */ /* 0x000fea0003800200 */
.L_x_7048:
        /* <DEDUP_REMOVED lines=10> */
[--C-:B0-----:R-:W-:Y:S02]  /*3a60*/  HADD2.F32 R144, -RZ, R128.reuse.H0_H0 ;  /* 0x20000080ff907230 */ /* 0x101fe40000004100 */
[----:B------:R-:W-:Y:S02]  /*3a70*/  HADD2.F32 R146, -RZ, R128.H1_H1 ;  /* 0x30000080ff927230 */ /* 0x000fe40000004100 */
[----:B------:R-:W-:Y:S02]  /*3a80*/  HADD2.F32 R212, -RZ, R130.H0_H0 ;  /* 0x20000082ffd47230 */ /* 0x000fe40000004100 */
[--C-:B------:R-:W-:Y:S01]  /*3a90*/  HADD2.F32 R208, -RZ, R129.reuse.H0_H0 ;  /* 0x20000081ffd07230 */ /* 0x100fe20000004100 */
[----:B------:R-:W0:Y:S01]  /*3aa0*/  @P2 LDC R151, c[0x0][0x40c] ;  /* 0x00010300ff972b82 */ /* 0x000e220000000800 */
        /* <DEDUP_REMOVED lines=13> */
[----:B------:R-:W-:Y:S01]  /*3b80*/  @P1 FFMA.FTZ R146, R205, R147, R146 ;  /* 0x00000093cd921223 */ /* 0x000fe20000010092 */
[----:B------:R-:W-:Y:S01]  /*3b90*/  @P1 FADD.FTZ R147, R181, -R148 ;  /* 0x80000094b5931221 */ /* 0x000fe20000010000 */
[----:B------:R-:W3:Y:S01]  /*3ba0*/  @P2 LDC R209, c[0x0][0x40c] ;  /* 0x00010300ffd12b82 */ /* 0x000ee20000000800 */
[----:B------:R-:W-:Y:S01]  /*3bb0*/  @P1 FADD.FTZ R145, R180, -R145 ;  /* 0x80000091b4911221 */ /* 0x000fe20000010000 */
[----:B------:R-:W-:Y:S01]  /*3bc0*/  @P1 FFMA.FTZ R212, R205, R149, R212 ;  /* 0x00000095cdd41223 */ /* 0x000fe200000100d4 */
[-CC-:B------:R-:W-:Y:S01]  /*3bd0*/  @P1 FFMA.FTZ R148, R184, R155.reuse, R206.reuse ;  /* 0x0000009bb8941223 */ /* 0x180fe200000100ce */
[----:B------:R-:W-:Y:S01]  /*3be0*/  @P1 FFMA.FTZ R149, R185, R155, R206 ;  /* 0x0000009bb9951223 */ /* 0x000fe200000100ce */
[C---:B------:R-:W-:Y:S01]  /*3bf0*/  @P1 FFMA.FTZ R208, R205.reuse, R145, R208 ;  /* 0x00000091cdd01223 */ /* 0x040fe200000100d0 */
[----:B------:R-:W-:Y:S01]  /*3c00*/  @P1 FFMA.FTZ R210, R205, R147, R210 ;  /* 0x00000093cdd21223 */ /* 0x000fe200000100d2 */
[----:B------:R-:W-:Y:S01]  /*3c10*/  @P1 FADD.FTZ R145, R183, -R148 ;  /* 0x80000094b7911221 */ /* 0x000fe20000010000 */
[----:B------:R-:W4:Y:S01]  /*3c20*/  @P2 LDC R219, c[0x0][0x40c] ;  /* 0x00010300ffdb2b82 */ /* 0x000f220000000800 */
[----:B------:R-:W-:Y:S01]  /*3c30*/  @P1 FADD.FTZ R150, R186, -R149 ;  /* 0x80000095ba961221 */ /* 0x000fe20000010000 */
[----:B------:R-:W-:-:S02]  /*3c40*/  HADD2.F32 R148, -RZ, R131.H1_H1 ;  /* 0x30000083ff947230 */ /* 0x000fc40000004100 */
[----:B------:R-:W-:Y:S01]  /*3c50*/  @P1 FADD.FTZ R149, R187, -R216 ;  /* 0x800000d8bb951221 */ /* 0x000fe20000010000 */
[----:B------:R-:W-:Y:S02]  /*3c60*/  HADD2.F32 R147, -RZ, R131.H0_H0 ;  /* 0x20000083ff937230 */ /* 0x000fe40000004100 */
[C---:B------:R-:W-:Y:S01]  /*3c70*/  @P1 FFMA.FTZ R214, R205.reuse, R145, R214 ;  /* 0x00000091cdd61223 */ /* 0x040fe200000100d6 */
[----:B0-----:R-:W-:Y:S01]  /*3c80*/  @P2 FMUL.FTZ R145, R144, R151 ;  /* 0x0000009790912220 */ /* 0x001fe20000410000 */
[C---:B------:R-:W-:Y:S01]  /*3c90*/  @P1 FFMA.FTZ R148, R205.reuse, R149, R148 ;  /* 0x00000095cd941223 */ /* 0x040fe20000010094 */
[----:B------:R-:W0:Y:S01]  /*3ca0*/  @P2 LDC R221, c[0x0][0x40c] ;  /* 0x00010300ffdd2b82 */ /* 0x000e220000000800 */
[----:B-1----:R-:W-:Y:S01]  /*3cb0*/  @P2 FMUL.FTZ R149, R208, R211 ;  /* 0x000000d3d0952220 */ /* 0x002fe20000410000 */
[----:B------:R-:W-:Y:S01]  /*3cc0*/  F2FP.F16.F32.PACK_AB R217, RZ, R208 ;  /* 0x000000d0ffd9723e */ /* 0x000fe200000000ff */
[----:B--2---:R-:W-:Y:S01]  /*3cd0*/  @P2 FMUL.FTZ R208, R210, R213 ;  /* 0x000000d5d2d02220 */ /* 0x004fe20000410000 */
[----:B------:R-:W-:Y:S01]  /*3ce0*/  @P1 FFMA.FTZ R147, R205, R150, R147 ;  /* 0x00000096cd931223 */ /* 0x000fe20000010093 */
[----:B------:R-:W-:Y:S01]  /*3cf0*/  @P2 FMUL.FTZ R151, R30, R149 ;  /* 0x000000951e972220 */ /* 0x000fe20000410000 */
[----:B------:R-:W-:Y:S01]  /*3d00*/  F2FP.F16.F32.PACK_AB R215, RZ, R144 ;  /* 0x00000090ffd7723e */ /* 0x000fe200000000ff */
[----:B------:R-:W-:Y:S01]  /*3d10*/  @P2 FMUL.FTZ R144, R28, R145 ;  /* 0x000000911c902220 */ /* 0x000fe20000410000 */
[----:B------:R-:W1:Y:S01]  /*3d20*/  @P2 LDC R220, c[0x0][0x40c] ;  /* 0x00010300ffdc2b82 */ /* 0x000e620000000800 */
[----:B---3--:R-:W-:Y:S01]  /*3d30*/  @P2 FMUL.FTZ R150, R146, R209 ;  /* 0x000000d192962220 */ /* 0x008fe20000410000 */
[----:B------:R-:W-:Y:S01]  /*3d40*/  @P2 FMUL.FTZ R209, R31, R208 ;  /* 0x000000d01fd12220 */ /* 0x000fe20000410000 */
[----:B------:R-:W-:Y:S01]  /*3d50*/  F2FP.F16.F32.PACK_AB R216, RZ, R146 ;  /* 0x00000092ffd8723e */ /* 0x000fe200000000ff */
[--C-:B-----5:R-:W-:Y:S01]  /*3d60*/  @P2 HADD2.F32 R222, -RZ, R137.reuse.H1_H1 ;  /* 0x30000089ffde2230 */ /* 0x120fe20000004100 */
[----:B------:R-:W-:Y:S01]  /*3d70*/  @P2 F2FP.F16.F32.PACK_AB R151, RZ, R151 ;  /* 0x00000097ff97223e */ /* 0x000fe200000000ff */
[----:B------:R-:W-:Y:S01]  /*3d80*/  @P2 FMUL.FTZ R146, R29, R150 ;  /* 0x000000961d922220 */ /* 0x000fe20000410000 */
[----:B------:R-:W-:Y:S01]  /*3d90*/  @P2 F2FP.F16.F32.PACK_AB R144, RZ, R144 ;  /* 0x00000090ff90223e */ /* 0x000fe200000000ff */
[----:B----4-:R-:W-:Y:S01]  /*3da0*/  @P2 FMUL.FTZ R211, R212, R219 ;  /* 0x000000dbd4d32220 */ /* 0x010fe20000410000 */
[----:B------:R-:W-:Y:S01]  /*3db0*/  @P2 F2FP.F16.F32.PACK_AB R209, RZ, R209 ;  /* 0x000000d1ffd1223e */ /* 0x000fe200000000ff */
[----:B------:R-:W-:Y:S01]  /*3dc0*/  @P2 HADD2.F32 R219, -RZ, R137.H0_H0 ;  /* 0x20000089ffdb2230 */ /* 0x000fe20000004100 */
[----:B------:R-:W-:Y:S01]  /*3dd0*/  @P2 PRMT R141, R151, 0x7610, R141 ;  /* 0x00007610978d2816 */ /* 0x000fe2000000008d */
[----:B------:R-:W-:Y:S01]  /*3de0*/  @P2 FFMA.FTZ R111, R222, R208, R111 ;  /* 0x000000d0de6f2223 */ /* 0x000fe2000001006f */
[----:B------:R-:W-:-:S02]  /*3df0*/  F2FP.F16.F32.PACK_AB R218, RZ, R210 ;  /* 0x000000d2ffda723e */ /* 0x000fc400000000ff */
[----:B------:R-:W-:Y:S01]  /*3e00*/  @P2 F2FP.F16.F32.PACK_AB R146, RZ, R146 ;  /* 0x00000092ff92223e */ /* 0x000fe200000000ff */
[----:B0-----:R-:W-:Y:S01]  /*3e10*/  @P2 FMUL.FTZ R210, R214, R221 ;  /* 0x000000ddd6d22220 */ /* 0x001fe20000410000 */
[----:B------:R-:W-:Y:S01]  /*3e20*/  @P2 PRMT R140, R144, 0x7610, R140 ;  /* 0x00007610908c2816 */ /* 0x000fe2000000008c */
[----:B------:R-:W-:Y:S01]  /*3e30*/  @P2 FMUL.FTZ R144, R32, R211 ;  /* 0x000000d320902220 */ /* 0x000fe20000410000 */
[----:B------:R-:W-:Y:S01]  /*3e40*/  @P2 PRMT R141, R141, 0x5410, R209 ;  /* 0x000054108d8d2816 */ /* 0x000fe200000000d1 */
[--C-:B------:R-:W-:Y:S01]  /*3e50*/  @P2 HADD2.F32 R209, -RZ, R136.reuse.H0_H0 ;  /* 0x20000088ffd12230 */ /* 0x100fe20000004100 */
[----:B------:R-:W-:Y:S01]  /*3e60*/  @P2 PRMT R140, R140, 0x5410, R146 ;  /* 0x000054108c8c2816 */ /* 0x000fe20000000092 */
[----:B------:R-:W-:Y:S01]  /*3e70*/  @P2 FMUL.FTZ R146, R33, R210 ;  /* 0x000000d221922220 */ /* 0x000fe20000410000 */
[----:B------:R-:W-:Y:S01]  /*3e80*/  @P2 F2FP.F16.F32.PACK_AB R144, RZ, R144 ;  /* 0x00000090ff90223e */ /* 0x000fe200000000ff */
[----:B-1----:R-:W-:Y:S01]  /*3e90*/  @P2 FMUL.FTZ R213, R147, R220 ;  /* 0x000000dc93d52220 */ /* 0x002fe20000410000 */
[----:B------:R-:W-:-:S02]  /*3ea0*/  @P2 HADD2.F32 R220, -RZ, R136.H1_H1 ;  /* 0x30000088ffdc2230 */ /* 0x000fc40000004100 */
[----:B------:R-:W-:Y:S01]  /*3eb0*/  @P2 FFMA.FTZ R108, R209, R145, R108 ;  /* 0x00000091d16c2223 */ /* 0x000fe2000001006c */
[--C-:B------:R-:W-:Y:S02]  /*3ec0*/  @P2 HADD2.F32 R145, -RZ, R138.reuse.H0_H0 ;  /* 0x2000008aff912230 */ /* 0x100fe40000004100 */
[----:B------:R-:W-:Y:S01]  /*3ed0*/  @P2 FMUL.FTZ R151, R34, R213 ;  /* 0x000000d522972220 */ /* 0x000fe20000410000 */
[----:B------:R-:W-:Y:S01]  /*3ee0*/  @P2 FFMA.FTZ R110, R219, R149, R110 ;  /* 0x00000095db6e2223 */ /* 0x000fe2000001006e */
[----:B------:R-:W-:Y:S01]  /*3ef0*/  @P2 FFMA.FTZ R109, R220, R150, R109 ;  /* 0x00000096dc6d2223 */ /* 0x000fe2000001006d */
[----:B------:R-:W-:Y:S01]  /*3f00*/  @P2 F2FP.F16.F32.PACK_AB R146, RZ, R146 ;  /* 0x00000092ff92223e */ /* 0x000fe200000000ff */
[----:B------:R-:W-:Y:S01]  /*3f10*/  @P2 HADD2.F32 R150, -RZ, R138.H1_H1 ;  /* 0x3000008aff962230 */ /* 0x000fe20000004100 */
[----:B------:R-:W-:Y:S01]  /*3f20*/  @P2 PRMT R142, R144, 0x7610, R142 ;  /* 0x00007610908e2816 */ /* 0x000fe2000000008e */
[----:B------:R-:W-:Y:S01]  /*3f30*/  @P2 HADD2.F32 R149, -RZ, R139.H0_H0 ;  /* 0x2000008bff952230 */ /* 0x000fe20000004100 */
[----:B------:R-:W-:Y:S01]  /*3f40*/  F2FP.F16.F32.PACK_AB R212, RZ, R212 ;  /* 0x000000d4ffd4723e */ /* 0x000fe200000000ff */
[----:B------:R-:W-:Y:S01]  /*3f50*/  @P2 FFMA.FTZ R112, R145, R211, R112 ;  /* 0x000000d391702223 */ /* 0x000fe20000010070 */
[----:B------:R-:W-:Y:S01]  /*3f60*/  F2FP.F16.F32.PACK_AB R214, RZ, R214 ;  /* 0x000000d6ffd6723e */ /* 0x000fe200000000ff */
[----:B------:R-:W-:Y:S01]  /*3f70*/  @P2 FFMA.FTZ R113, R150, R210, R113 ;  /* 0x000000d296712223 */ /* 0x000fe20000010071 */
[----:B------:R-:W-:Y:S01]  /*3f80*/  @P2 F2FP.F16.F32.PACK_AB R151, RZ, R151 ;  /* 0x00000097ff97223e */ /* 0x000fe200000000ff */
[----:B------:R-:W-:Y:S01]  /*3f90*/  @P2 FFMA.FTZ R114, R149, R213, R114 ;  /* 0x000000d595722223 */ /* 0x000fe20000010072 */
[----:B------:R-:W-:-:S02]  /*3fa0*/  @P2 PRMT R142, R142, 0x5410, R146 ;  /* 0x000054108e8e2816 */ /* 0x000fc40000000092 */
[----:B------:R-:W-:Y:S02]  /*3fb0*/  @P2 PRMT R143, R151, 0x7610, R143 ;  /* 0x00007610978f2816 */ /* 0x000fe4000000008f */
[----:B------:R-:W-:Y:S02]  /*3fc0*/  F2FP.F16.F32.PACK_AB R147, R148, R147 ;  /* 0x000000939493723e */ /* 0x000fe400000000ff */
        /* <DEDUP_REMOVED lines=11> */
.L_x_7052:
[----:B------:R-:W-:Y:S01]  /*4080*/  ISETP.GT.AND P1, PT, R0, RZ, PT ;  /* 0x000000ff0000720c */ /* 0x000fe20003f24270 */
[----:B0-----:R-:W0:Y:S01]  /*4090*/  @P2 LDC R151, c[0x0][0x40c] ;  /* 0x00010300ff972b82 */ /* 0x001e220000000800 */
        /* <DEDUP_REMOVED lines=88> */
.L_x_7051:
        /* <DEDUP_REMOVED lines=21> */
[----:B------:R-:W-:Y:S01]  /*4770*/  FADD.FTZ R214, R183, -R214 ;  /* 0x800000d6b7d67221 */ /* 0x000fe20000010000 */
[----:B-----5:R-:W-:-:S03]  /*4780*/  @P2 HADD2.F32 R219, -RZ, R137.H0_H0 ;  /* 0x20000089ffdb2230 */ /* 0x020fc60000004100 */
[----:B------:R-:W-:-:S03]  /*4790*/  FMUL.FTZ R209, R205, R214 ;  /* 0x000000d6cdd17220 */ /* 0x000fc60000410000 */
[----:B------:R-:W3:Y:S01]  /*47a0*/  @P2 LDC R211, c[0x0][0x40c] ;  /* 0x00010300ffd32b82 */ /* 0x000ee20000000800 */
[----:B0-----:R-:W-:Y:S01]  /*47b0*/  @P2 FMUL.FTZ R145, R144, R147 ;  /* 0x0000009390912220 */ /* 0x001fe20000410000 */
[----:B------:R-:W-:Y:S01]  /*47c0*/  FFMA.FTZ R147, R175, R155, R206 ;  /* 0x0000009baf937223 */ /* 0x000fe200000100ce */
[----:B------:R-:W-:Y:S02]  /*47d0*/  FSEL R209, R209, RZ, P1 ;  /* 0x000000ffd1d17208 */ /* 0x000fe40000800000 */
[----:B------:R-:W-:Y:S01]  /*47e0*/  F2FP.F16.F32.PACK_AB R144, RZ, R144 ;  /* 0x00000090ff90723e */ /* 0x000fe200000000ff */
        /* <DEDUP_REMOVED lines=8> */
[----:B-1----:R-:W-:Y:S01]  /*4870*/  @P2 FMUL.FTZ R150, R148, R151 ;  /* 0x0000009794962220 */ /* 0x002fe20000410000 */
[----:B------:R-:W-:Y:S01]  /*4880*/  FMUL.FTZ R147, R205, R210 ;  /* 0x000000d2cd937220 */ /* 0x000fe20000410000 */
[----:B--2---:R-:W-:Y:S01]  /*4890*/  @P2 FMUL.FTZ R151, R149, R208 ;  /* 0x000000d095972220 */ /* 0x004fe20000410000 */
[----:B------:R-:W-:Y:S01]  /*48a0*/  F2FP.F16.F32.PACK_AB R214, RZ, R146 ;  /* 0x00000092ffd6723e */ /* 0x000fe200000000ff */
[----:B------:R-:W-:Y:S01]  /*48b0*/  FADD.FTZ R210, R186, -R213 ;  /* 0x800000d5bad27221 */ /* 0x000fe20000010000 */
[----:B------:R-:W-:Y:S01]  /*48c0*/  F2FP.F16.F32.PACK_AB R148, RZ, R148 ;  /* 0x00000094ff94723e */ /* 0x000fe200000000ff */
[----:B------:R-:W1:Y:S01]  /*48d0*/  @P2 LDC R218, c[0x0][0x40c] ;  /* 0x00010300ffda2b82 */ /* 0x000e620000000800 */
[----:B---3--:R-:W-:Y:S01]  /*48e0*/  @P2 FMUL.FTZ R208, R146, R211 ;  /* 0x000000d392d02220 */ /* 0x008fe20000410000 */
[----:B------:R-:W-:Y:S01]  /*48f0*/  @P2 FMUL.FTZ R146, R28, R145 ;  /* 0x000000911c922220 */ /* 0x000fe20000410000 */
[----:B------:R-:W-:Y:S01]  /*4900*/  FSEL R147, R147, RZ, P1 ;  /* 0x000000ff93937208 */ /* 0x000fe20000800000 */
[----:B------:R-:W-:Y:S01]  /*4910*/  FMUL.FTZ R213, R205, R210 ;  /* 0x000000d2cdd57220 */ /* 0x000fe20000410000 */
[----:B------:R-:W-:Y:S01]  /*4920*/  @P2 FFMA.FTZ R110, R219, R151, R110 ;  /* 0x00000097db6e2223 */ /* 0x000fe2000001006e */
[----:B------:R-:W-:-:S02]  /*4930*/  F2FP.F16.F32.PACK_AB R149, RZ, R149 ;  /* 0x00000095ff95723e */ /* 0x000fc400000000ff */
[----:B------:R-:W-:Y:S01]  /*4940*/  @P2 F2FP.F16.F32.PACK_AB R146, RZ, R146 ;  /* 0x00000092ff92223e */ /* 0x000fe200000000ff */
[----:B0-----:R-:W-:Y:S01]  /*4950*/  @P2 FMUL.FTZ R211, R147, R212 ;  /* 0x000000d493d32220 */ /* 0x001fe20000410000 */
[----:B------:R-:W-:Y:S02]  /*4960*/  FSEL R217, R213, RZ, P1 ;  /* 0x000000ffd5d97208 */ /* 0x000fe40000800000 */
[----:B------:R-:W-:Y:S01]  /*4970*/  @P2 PRMT R140, R146, 0x7610, R140 ;  /* 0x00007610928c2816 */ /* 0x000fe2000000008c */
[----:B------:R-:W-:Y:S01]  /*4980*/  @P2 FMUL.FTZ R146, R30, R151 ;  /* 0x000000971e922220 */ /* 0x000fe20000410000 */
[----:B------:R-:W-:Y:S01]  /*4990*/  @P2 FMUL.FTZ R210, R32, R211 ;  /* 0x000000d320d22220 */ /* 0x000fe20000410000 */
[----:B------:R-:W-:Y:S01]  /*49a0*/  F2FP.F16.F32.PACK_AB R215, RZ, R147 ;  /* 0x00000093ffd7723e */ /* 0x000fe200000000ff */
[----:B----4-:R-:W-:Y:S01]  /*49b0*/  @P2 FMUL.FTZ R212, R209, R216 ;  /* 0x000000d8d1d42220 */ /* 0x010fe20000410000 */
[----:B------:R-:W-:Y:S01]  /*49c0*/  F2FP.F16.F32.PACK_AB R216, RZ, R209 ;  /* 0x000000d1ffd8723e */ /* 0x000fe200000000ff */
[----:B------:R-:W-:Y:S01]  /*49d0*/  @P2 FMUL.FTZ R209, R31, R208 ;  /* 0x000000d01fd12220 */ /* 0x000fe20000410000 */
[----:B------:R-:W-:Y:S01]  /*49e0*/  @P2 F2FP.F16.F32.PACK_AB R146, RZ, R146 ;  /* 0x00000092ff92223e */ /* 0x000fe200000000ff */
[----:B------:R-:W-:Y:S01]  /*49f0*/  @P2 FMUL.FTZ R147, R29, R150 ;  /* 0x000000961d932220 */ /* 0x000fe20000410000 */
[----:B------:R-:W-:Y:S01]  /*4a00*/  @P2 F2FP.F16.F32.PACK_AB R210, RZ, R210 ;  /* 0x000000d2ffd2223e */ /* 0x000fe200000000ff */
[----:B------:R-:W-:Y:S01]  /*4a10*/  @P2 HADD2.F32 R151, -RZ, R138.H0_H0 ;  /* 0x2000008aff972230 */ /* 0x000fe20000004100 */
[----:B------:R-:W-:Y:S01]  /*4a20*/  @P2 F2FP.F16.F32.PACK_AB R209, RZ, R209 ;  /* 0x000000d1ffd1223e */ /* 0x000fe200000000ff */
[----:B-1----:R-:W-:Y:S01]  /*4a30*/  @P2 FMUL.FTZ R213, R217, R218 ;  /* 0x000000dad9d52220 */ /* 0x002fe20000410000 */
[----:B------:R-:W-:Y:S01]  /*4a40*/  @P2 PRMT R141, R146, 0x7610, R141 ;  /* 0x00007610928d2816 */ /* 0x000fe2000000008d */
[----:B------:R-:W-:Y:S01]  /*4a50*/  FFMA.FTZ R218, R188, R155, R206 ;  /* 0x0000009bbcda7223 */ /* 0x000fe200000100ce */
[----:B------:R-:W-:Y:S01]  /*4a60*/  @P2 PRMT R142, R210, 0x7610, R142 ;  /* 0x00007610d28e2816 */ /* 0x000fe2000000008e */
[--C-:B------:R-:W-:Y:S01]  /*4a70*/  @P2 HADD2.F32 R210, -RZ, R136.reuse.H1_H1 ;  /* 0x30000088ffd22230 */ /* 0x100fe20000004100 */
[----:B------:R-:W-:Y:S01]  /*4a80*/  @P2 PRMT R141, R141, 0x5410, R209 ;  /* 0x000054108d8d2816 */ /* 0x000fe200000000d1 */
[----:B------:R-:W-:Y:S01]  /*4a90*/  @P2 HADD2.F32 R209, -RZ, R136.H0_H0 ;  /* 0x20000088ffd12230 */ /* 0x000fe20000004100 */
[----:B------:R-:W-:Y:S01]  /*4aa0*/  @P2 F2FP.F16.F32.PACK_AB R147, RZ, R147 ;  /* 0x00000093ff93223e */ /* 0x000fe200000000ff */
[----:B------:R-:W-:Y:S01]  /*4ab0*/  FADD.FTZ R218, R187, -R218 ;  /* 0x800000dabbda7221 */ /* 0x000fe20000010000 */
[----:B------:R-:W-:Y:S01]  /*4ac0*/  @P2 FFMA.FTZ R109, R210, R150, R109 ;  /* 0x00000096d26d2223 */ /* 0x000fe2000001006d */
[----:B------:R-:W-:Y:S01]  /*4ad0*/  @P2 FMUL.FTZ R146, R34, R213 ;  /* 0x000000d522922220 */ /* 0x000fe20000410000 */
[----:B------:R-:W-:Y:S01]  /*4ae0*/  @P2 PRMT R140, R140, 0x5410, R147 ;  /* 0x000054108c8c2816 */ /* 0x000fe20000000093 */
[----:B------:R-:W-:Y:S01]  /*4af0*/  @P2 FMUL.FTZ R147, R33, R212 ;  /* 0x000000d421932220 */ /* 0x000fe20000410000 */
[----:B------:R-:W-:Y:S01]  /*4b00*/  @P2 FFMA.FTZ R108, R209, R145, R108 ;  /* 0x00000091d16c2223 */ /* 0x000fe2000001006c */
[----:B------:R-:W-:-:S02]  /*4b10*/  @P2 HADD2.F32 R150, -RZ, R137.H1_H1 ;  /* 0x30000089ff962230 */ /* 0x000fc40000004100 */
[----:B------:R-:W-:Y:S01]  /*4b20*/  FMUL.FTZ R145, R205, R218 ;  /* 0x000000dacd917220 */ /* 0x000fe20000410000 */
[----:B------:R-:W-:Y:S01]  /*4b30*/  @P2 F2FP.F16.F32.PACK_AB R146, RZ, R146 ;  /* 0x00000092ff92223e */ /* 0x000fe200000000ff */
[----:B------:R-:W-:Y:S01]  /*4b40*/  @P2 HADD2.F32 R210, -RZ, R138.H1_H1 ;  /* 0x3000008affd22230 */ /* 0x000fe20000004100 */
[----:B------:R-:W-:Y:S01]  /*4b50*/  @P2 F2FP.F16.F32.PACK_AB R147, RZ, R147 ;  /* 0x00000093ff93223e */ /* 0x000fe200000000ff */
[----:B------:R-:W-:Y:S01]  /*4b60*/  @P2 FFMA.FTZ R111, R150, R208, R111 ;  /* 0x000000d0966f2223 */ /* 0x000fe2000001006f */
[----:B------:R-:W-:Y:S01]  /*4b70*/  @P2 HADD2.F32 R209, -RZ, R139.H0_H0 ;  /* 0x2000008bffd12230 */ /* 0x000fe20000004100 */
        /* <DEDUP_REMOVED lines=18> */
.L_x_7054:
[----:B------:R-:W-:Y:S04]  /*4ca0*/  BSSY.RECONVERGENT B2, `(.L_x_7055) ;  /* 0x000000d000027945 */ /* 0x000fe80003800200 */
[----:B------:R-:W-:Y:S05]  /*4cb0*/  @!P2 BRA `(.L_x_7056) ;  /* 0x00000000002ca947 */ /* 0x000fea0003800000 */
[----:B0-----:R-:W-:Y:S01]  /*4cc0*/  FFMA.FTZ R149, R173, R155, R206 ;  /* 0x0000009bad957223 */ /* 0x001fe200000100ce */
[----:B------:R-:W-:Y:S01]  /*4cd0*/  ISETP.GT.AND P1, PT, R0, RZ, PT ;  /* 0x000000ff0000720c */ /* 0x000fe20003f24270 */
[----:B-----5:R-:W-:Y:S02]  /*4ce0*/  HADD2.F32 R151, -RZ, R136.H0_H0 ;  /* 0x20000088ff977230 */ /* 0x020fe40000004100 */
[----:B------:R-:W-:-:S04]  /*4cf0*/  FADD.FTZ R148, R176, -R149 ;  /* 0x80000095b0947221 */ /* 0x000fc80000010000 */
[----:B------:R-:W-:-:S05]  /*4d00*/  FMUL.FTZ R148, R205, R148 ;  /* 0x00000094cd947220 */ /* 0x000fca0000410000 */
[----:B------:R-:W-:-:S05]  /*4d10*/  FSEL R148, R148, RZ, P1 ;  /* 0x000000ff94947208 */ /* 0x000fca0000800000 */
[----:B------:R-:W-:-:S04]  /*4d20*/  FMUL.FTZ R149, R148, UR14 ;  /* 0x0000000e94957c20 */ /* 0x000fc80008410000 */
[-C--:B------:R-:W-:Y:S01]  /*4d30*/  FMUL.FTZ R148, R28, R149.reuse ;  /* 0x000000951c947220 */ /* 0x080fe20000410000 */
[----:B------:R-:W-:-:S04]  /*4d40*/  FFMA.FTZ R108, R151, R149, R108 ;  /* 0x00000095976c7223 */ /* 0x000fc8000001006c */
[----:B------:R-:W-:-:S04]  /*4d50*/  F2FP.F16.F32.PACK_AB R148, RZ, R148 ;  /* 0x00000094ff94723e */ /* 0x000fc800000000ff */
[----:B------:R-:W-:-:S07]  /*4d60*/  PRMT R140, R148, 0x7610, R140 ;  /* 0x00007610948c7816 */ /* 0x000fce000000008c */
.L_x_7056:
[----:B------:R-:W-:Y:S05]  /*4d70*/  BSYNC.RECONVERGENT B2 ;  /* 0x0000000000027941 */ /* 0x000fea0003800200 */
.L_x_7055:
[----:B------:R-:W-:Y:S04]  /*4d80*/  BSSY.RECONVERGENT B2, `(.L_x_7057) ;  /* 0x000000d000027945 */ /* 0x000fe80003800200 */
[----:B------:R-:W-:Y:S05]  /*4d90*/  @!P2 BRA `(.L_x_7058) ;  /* 0x00000000002ca947 */ /* 0x000fea0003800000 */
[----:B0-----:R-:W-:Y:S01]  /*4da0*/  FFMA.FTZ R148, R174, R155, R206 ;  /* 0x0000009bae947223 */ /* 0x001fe200000100ce */
[----:B------:R-:W-:Y:S01]  /*4db0*/  ISETP.GT.AND P1, PT, R0, RZ, PT ;  /* 0x000000ff0000720c */ /* 0x000fe20003f24270 */
[----:B-----5:R-:W-:Y:S02]  /*4dc0*/  HADD2.F32 R150, -RZ, R136.H1_H1 ;  /* 0x30000088ff967230 */ /* 0x020fe40000004100 */
        /* <DEDUP_REMOVED lines=8> */
.L_x_7058:
[----:B------:R-:W-:Y:S05]  /*4e50*/  BSYNC.RECONVERGENT B2 ;  /* 0x0000000000027941 */ /* 0x000fea0003800200 */
.L_x_7057:
        /* <DEDUP_REMOVED lines=13> */
.L_x_7060:
[----:B------:R-:W-:Y:S05]  /*4f30*/  BSYNC.RECONVERGENT B2 ;  /* 0x0000000000027941 */ /* 0x000fea0003800200 */
.L_x_7059:
        /* <DEDUP_REMOVED lines=13> */
.L_x_7062:
[----:B------:R-:W-:Y:S05]  /*5010*/  BSYNC.RECONVERGENT B2 ;  /* 0x0000000000027941 */ /* 0x000fea0003800200 */
.L_x_7061:
        /* <DEDUP_REMOVED lines=13> */
.L_x_7064:
[----:B------:R-:W-:Y:S05]  /*50f0*/  BSYNC.RECONVERGENT B2 ;  /* 0x0000000000027941 */ /* 0x000fea0003800200 */
.L_x_7063:
        /* <DEDUP_REMOVED lines=13> */
.L_x_7066:
[----:B------:R-:W-:Y:S05]  /*51d0*/  BSYNC.RECONVERGENT B2 ;  /* 0x0000000000027941 */ /* 0x000fea0003800200 */
.L_x_7065:
        /* <DEDUP_REMOVED lines=13> */
.L_x_7068:
[----:B------:R-:W-:Y:S05]  /*52b0*/  BSYNC.RECONVERGENT B2 ;  /* 0x0000000000027941 */ /* 0x000fea0003800200 */
.L_x_7067:
        /* <DEDUP_REMOVED lines=12> */
.L_x_7053:
[----:B------:R-:W-:Y:S05]  /*5380*/  BSYNC.RECONVERGENT B1 ;  /* 0x0000000000017941 */ /* 0x000fea0003800200 */
.L_x_7050:
        /* <DEDUP_REMOVED lines=8> */
.L_x_7047:
[----:B------:R-:W-:Y:S05]  /*5410*/  BSYNC.RECONVERGENT B0 ;  /* 0x0000000000007941 */ /* 0x000fea0003800200 */
.L_x_7046:
        /* <DEDUP_REMOVED lines=8> */
.L_x_7072:
[----:B------:R-:W-:Y:S05]  /*54a0*/  BSYNC.RECONVERGENT B1 ;  /* 0x0000000000017941 */ /* 0x000fea0003800200 */
.L_x_7071:
        /* <DEDUP_REMOVED lines=11> */
[----:B------:R-:W-:Y:S02]  /*5560*/  HADD2.F32 R0, -RZ, R132.H0_H0 ;  /* 0x20000084ff007230 */ /* 0x000fe40000004100 */
[----:B------:R-:W-:Y:S02]  /*5570*/  HADD2.F32 R150, -RZ, R133.H0_H0 ;  /* 0x20000085ff967230 */ /* 0x000fe40000004100 */
[----:B------:R-:W-:Y:S01]  /*5580*/  HADD2.F32 R208, -RZ, R134.H0_H0 ;  /* 0x20000086ffd07230 */ /* 0x000fe20000004100 */
[----:B------:R-:W0:Y:S01]  /*5590*/  @P2 LDC R213, c[0x0][0x40c] ;  /* 0x00010300ffd52b82 */ /* 0x000e220000000800 */
[----:B------:R-:W-:-:S02]  /*55a0*/  HADD2.F32 R214, -RZ, R135.H0_H0 ;  /* 0x20000087ffd67230 */ /* 0x000fc40000004100 */
[----:B------:R-:W-:Y:S02]  /*55b0*/  HADD2.F32 R211, -RZ, R134.H1_H1 ;  /* 0x30000086ffd37230 */ /* 0x000fe40000004100 */
[-CC-:B------:R-:W-:Y:S01]  /*55c0*/  @P1 FFMA.FTZ R144, R190, R155.reuse, R206.reuse ;  /* 0x0000009bbe901223 */ /* 0x180fe200000100ce */
[-CC-:B------:R-:W-:Y:S01]  /*55d0*/  @P1 FFMA.FTZ R148, R194, R155.reuse, R206.reuse ;  /* 0x0000009bc2941223 */ /* 0x180fe200000100ce */
[-CC-:B------:R-:W-:Y:S01]  /*55e0*/  @P1 FFMA.FTZ R145, R189, R155.reuse, R206.reuse ;  /* 0x0000009bbd911223 */ /* 0x180fe200000100ce */
[-CC-:B------:R-:W-:Y:S01]  /*55f0*/  @P1 FFMA.FTZ R149, R191, R155.reuse, R206.reuse ;  /* 0x0000009bbf951223 */ /* 0x180fe200000100ce */
[----:B------:R-:W2:Y:S01]  /*5600*/  @P2 LDC R221, c[0x0][0x40c] ;  /* 0x00010300ffdd2b82 */ /* 0x000ea20000000800 */
[-CC-:B------:R-:W-:Y:S01]  /*5610*/  @P1 FFMA.FTZ R151, R197, R155.reuse, R206.reuse ;  /* 0x0000009bc5971223 */ /* 0x180fe200000100ce */
[-CC-:B------:R-:W-:Y:S01]  /*5620*/  @P1 FFMA.FTZ R210, R200, R155.reuse, R206.reuse ;  /* 0x0000009bc8d21223 */ /* 0x180fe200000100ce */
[-C--:B------:R-:W-:Y:S01]  /*5630*/  @P1 FFMA.FTZ R209, R201, R155.reuse, R206 ;  /* 0x0000009bc9d11223 */ /* 0x080fe200000100ce */
[----:B------:R-:W-:Y:S01]  /*5640*/  @P1 FADD.FTZ R147, R193, -R144 ;  /* 0x80000090c1931221 */ /* 0x000fe20000010000 */
[----:B------:R-:W-:Y:S01]  /*5650*/  @P1 FFMA.FTZ R206, R204, R155, R206 ;  /* 0x0000009bccce1223 */ /* 0x000fe200000100ce */
[----:B------:R-:W-:-:S02]  /*5660*/  HADD2.F32 R155, -RZ, R133.H1_H1 ;  /* 0x30000085ff9b7230 */ /* 0x000fc40000004100 */
[----:B------:R-:W-:Y:S01]  /*5670*/  @P1 FADD.FTZ R148, R195, -R148 ;  /* 0x80000094c3941221 */ /* 0x000fe20000010000 */
[----:B------:R-:W3:Y:S01]  /*5680*/  @P2 LDC R223, c[0x0][0x40c] ;  /* 0x00010300ffdf2b82 */ /* 0x000ee20000000800 */
[C---:B------:R-:W-:Y:S01]  /*5690*/  @P1 FFMA.FTZ R146, R205.reuse, R147, R146 ;  /* 0x00000093cd921223 */ /* 0x040fe20000010092 */
[----:B------:R-:W-:Y:S01]  /*56a0*/  @P1 FADD.FTZ R145, R192, -R145 ;  /* 0x80000091c0911221 */ /* 0x000fe20000010000 */
[----:B------:R-:W-:Y:S01]  /*56b0*/  @P1 FADD.FTZ R149, R196, -R149 ;  /* 0x80000095c4951221 */ /* 0x000fe20000010000 */
[C---:B------:R-:W-:Y:S01]  /*56c0*/  @P1 FFMA.FTZ R155, R205.reuse, R148, R155 ;  /* 0x00000094cd9b1223 */ /* 0x040fe2000001009b */
[----:B-1----:R-:W-:Y:S01]  /*56d0*/  @P2 FMUL.FTZ R148, R146, R215 ;  /* 0x000000d792942220 */ /* 0x002fe20000410000 */
[C---:B------:R-:W-:Y:S01]  /*56e0*/  @P1 FFMA.FTZ R0, R205.reuse, R145, R0 ;  /* 0x00000091cd001223 */ /* 0x040fe20000010000 */
[----:B------:R-:W-:Y:S01]  /*56f0*/  @P1 FFMA.FTZ R150, R205, R149, R150 ;  /* 0x00000095cd961223 */ /* 0x000fe20000010096 */
[----:B------:R-:W1:Y:S01]  /*5700*/  @P2 LDC R225, c[0x0][0x40c] ;  /* 0x00010300ffe12b82 */ /* 0x000e620000000800 */
[----:B------:R-:W-:Y:S01]  /*5710*/  @P1 FADD.FTZ R151, R198, -R151 ;  /* 0x80000097c6971221 */ /* 0x000fe20000010000 */
[----:B------:R-:W-:Y:S01]  /*5720*/  @P1 FADD.FTZ R209, R202, -R209 ;  /* 0x800000d1cad11221 */ /* 0x000fe20000010000 */
[----:B------:R-:W-:Y:S01]  /*5730*/  @P2 FMUL.FTZ R145, R45, R148 ;  /* 0x000000942d912220 */ /* 0x000fe20000410000 */
[----:B0-----:R-:W-:Y:S01]  /*5740*/  @P2 FMUL.FTZ R147, R0, R213 ;  /* 0x000000d500932220 */ /* 0x001fe20000410000 */
[----:B------:R-:W-:Y:S01]  /*5750*/  @P1 FADD.FTZ R210, R199, -R210 ;  /* 0x800000d2c7d21221 */ /* 0x000fe20000010000 */
[C---:B------:R-:W-:Y:S01]  /*5760*/  @P1 FFMA.FTZ R208, R205.reuse, R151, R208 ;  /* 0x00000097cdd01223 */ /* 0x040fe200000100d0 */
[----:B------:R-:W-:Y:S01]  /*5770*/  HADD2.F32 R217, -RZ, R135.H1_H1 ;  /* 0x30000087ffd97230 */ /* 0x000fe20000004100 */
[----:B------:R-:W0:Y:S01]  /*5780*/  @P2 LDC R212, c[0x0][0x40c] ;  /* 0x00010300ffd42b82 */ /* 0x000e220000000800 */
[----:B--2---:R-:W-:Y:S01]  /*5790*/  @P2 FMUL.FTZ R149, R150, R221 ;  /* 0x000000dd96952220 */ /* 0x004fe20000410000 */
[----:B------:R-:W-:Y:S01]  /*57a0*/  @P1 FFMA.FTZ R214, R205, R209, R214 ;  /* 0x000000d1cdd61223 */ /* 0x000fe200000100d6 */
[----:B------:R-:W-:Y:S01]  /*57b0*/  F2FP.F16.F32.PACK_AB R218, RZ, R0 ;  /* 0x00000000ffda723e */ /* 0x000fe200000000ff */
[----:B------:R-:W-:Y:S01]  /*57c0*/  @P1 FADD.FTZ R206, R203, -R206 ;  /* 0x800000cecbce1221 */ /* 0x000fe20000010000 */
[----:B------:R-:W-:Y:S01]  /*57d0*/  @P2 FMUL.FTZ R144, R44, R147 ;  /* 0x000000932c902220 */ /* 0x000fe20000410000 */
[----:B------:R-:W-:Y:S01]  /*57e0*/  @P2 F2FP.F16.F32.PACK_AB R0, RZ, R145 ;  /* 0x00000091ff00223e */ /* 0x000fe200000000ff */
[----:B------:R-:W-:Y:S01]  /*57f0*/  @P2 FMUL.FTZ R145, R46, R149 ;  /* 0x000000952e912220 */ /* 0x000fe20000410000 */
[----:B------:R-:W2:Y:S01]  /*5800*/  @P2 LDC R216, c[0x0][0x40c] ;  /* 0x00010300ffd82b82 */ /* 0x000ea20000000800 */
[----:B-----5:R-:W-:-:S02]  /*5810*/  @P2 HADD2.F32 R221, -RZ, R136.H0_H0 ;  /* 0x20000088ffdd2230 */ /* 0x020fc40000004100 */
[C---:B------:R-:W-:Y:S01]  /*5820*/  @P1 FFMA.FTZ R211, R205.reuse, R210, R211 ;  /* 0x000000d2cdd31223 */ /* 0x040fe200000100d3 */
[----:B---3--:R-:W-:Y:S01]  /*5830*/  @P2 FMUL.FTZ R209, R208, R223 ;  /* 0x000000dfd0d12220 */ /* 0x008fe20000410000 */
[----:B------:R-:W-:Y:S01]  /*5840*/  @P1 FFMA.FTZ R217, R205, R206, R217 ;  /* 0x000000cecdd91223 */ /* 0x000fe200000100d9 */
[----:B------:R-:W-:Y:S01]  /*5850*/  @P2 F2FP.F16.F32.PACK_AB R144, RZ, R144 ;  /* 0x00000090ff90223e */ /* 0x000fe200000000ff */
[----:B------:R-:W-:Y:S01]  /*5860*/  @P2 FFMA.FTZ R116, R221, R147, R116 ;  /* 0x00000093dd742223 */ /* 0x000fe20000010074 */
[----:B------:R-:W-:Y:S01]  /*5870*/  @P2 FMUL.FTZ R210, R48, R209 ;  /* 0x000000d130d22220 */ /* 0x000fe20000410000 */
[----:B-1----:R-:W-:Y:S01]  /*5880*/  @P2 FMUL.FTZ R215, R214, R225 ;  /* 0x000000e1d6d72220 */ /* 0x002fe20000410000 */
[----:B------:R-:W-:Y:S01]  /*5890*/  @P2 F2FP.F16.F32.PACK_AB R151, RZ, R145 ;  /* 0x00000091ff97223e */ /* 0x000fe200000000ff */
[--C-:B------:R-:W-:Y:S01]  /*58a0*/  @P2 HADD2.F32 R147, -RZ, R137.reuse.H0_H0 ;  /* 0x20000089ff932230 */ /* 0x100fe20000004100 */
[----:B------:R-:W-:Y:S01]  /*58b0*/  F2FP.F16.F32.PACK_AB R219, RZ, R146 ;  /* 0x00000092ffdb723e */ /* 0x000fe200000000ff */
[----:B------:R-:W-:Y:S01]  /*58c0*/  @P2 FMUL.FTZ R145, R50, R215 ;  /* 0x000000d732912220 */ /* 0x000fe20000410000 */
[----:B------:R-:W-:Y:S01]  /*58d0*/  @P2 PRMT R140, R144, 0x7610, R140 ;  /* 0x00007610908c2816 */ /* 0x000fe2000000008c */
[----:B------:R-:W-:Y:S01]  /*58e0*/  @P2 HADD2.F32 R144, -RZ, R137.H1_H1 ;  /* 0x30000089ff902230 */ /* 0x000fe20000004100 */
[----:B------:R-:W-:Y:S01]  /*58f0*/  @P2 F2FP.F16.F32.PACK_AB R210, RZ, R210 ;  /* 0x000000d2ffd2223e */ /* 0x000fe200000000ff */
[----:B0-----:R-:W-:Y:S01]  /*5900*/  @P2 FMUL.FTZ R206, R155, R212 ;  /* 0x000000d49bce2220 */ /* 0x001fe20000410000 */
[----:B------:R-:W-:Y:S01]  /*5910*/  @P2 FFMA.FTZ R118, R147, R149, R118 ;  /* 0x0000009593762223 */ /* 0x000fe20000010076 */
[----:B------:R-:W-:Y:S01]  /*5920*/  @P2 PRMT R140, R140, 0x5410, R0 ;  /* 0x000054108c8c2816 */ /* 0x000fe20000000000 */
[----:B------:R-:W-:-:S02]  /*5930*/  @P2 HADD2.F32 R147, -RZ, R138.H0_H0 ;  /* 0x2000008aff932230 */ /* 0x000fc40000004100 */
[----:B------:R-:W-:Y:S01]  /*5940*/  @P2 FMUL.FTZ R146, R47, R206 ;  /* 0x000000ce2f922220 */ /* 0x000fe20000410000 */
[----:B------:R-:W-:Y:S01]  /*5950*/  @P2 HADD2.F32 R0, -RZ, R138.H1_H1 ;  /* 0x3000008aff002230 */ /* 0x000fe20000004100 */
[----:B------:R-:W-:Y:S01]  /*5960*/  @P2 PRMT R141, R151, 0x7610, R141 ;  /* 0x00007610978d2816 */ /* 0x000fe2000000008d */
[----:B------:R-:W-:Y:S02]  /*5970*/  @P2 HADD2.F32 R149, -RZ, R139.H0_H0 ;  /* 0x2000008bff952230 */ /* 0x000fe40000004100 */
[----:B--2---:R-:W-:Y:S01]  /*5980*/  @P2 FMUL.FTZ R212, R211, R216 ;  /* 0x000000d8d3d42220 */ /* 0x004fe20000410000 */
[----:B------:R-:W-:Y:S01]  /*5990*/  @P2 F2FP.F16.F32.PACK_AB R216, RZ, R145 ;  /* 0x00000091ffd8223e */ /* 0x000fe200000000ff */
[----:B------:R-:W-:Y:S01]  /*59a0*/  @P2 FFMA.FTZ R119, R144, R206, R119 ;  /* 0x000000ce90772223 */ /* 0x000fe20000010077 */
[----:B------:R-:W-:Y:S01]  /*59b0*/  F2FP.F16.F32.PACK_AB R145, R155, R150 ;  /* 0x000000969b91723e */ /* 0x000fe200000000ff */
        /* <DEDUP_REMOVED lines=8> */
[----:B------:R-:W-:Y:S01]  /*5a40*/  F2FP.F16.F32.PACK_AB R146, R211, R208 ;  /* 0x000000d0d392723e */ /* 0x000fe200000000ff */
[----:B------:R-:W-:Y:S01]  /*5a50*/  @P2 FFMA.FTZ R122, R149, R215, R122 ;  /* 0x000000d7957a2223 */ /* 0x000fe2000001007a */
[----:B------:R-:W-:-:S02]  /*5a60*/  @P2 PRMT R141, R141, 0x5410, R205 ;  /* 0x000054108d8d2816 */ /* 0x000fc400000000cd */
[----:B------:R-:W-:Y:S02]  /*5a70*/  @P2 PRMT R142, R142, 0x5410, R213 ;  /* 0x000054108e8e2816 */ /* 0x000fe400000000d5 */
[----:B------:R-:W-:Y:S02]  /*5a80*/  F2FP.F16.F32.PACK_AB R147, R217, R214 ;  /* 0x000000d6d993723e */ /* 0x000fe400000000ff */
[----:B------:R-:W-:Y:S02]  /*5a90*/  @P2 PRMT R143, R216, 0x7610, R143 ;  /* 0x00007610d88f2816 */ /* 0x000fe4000000008f */
        /* <DEDUP_REMOVED lines=9> */
.L_x_7075:
[----:B------:R-:W-:Y:S01]  /*5b30*/  ISETP.GT.AND P1, PT, R0, RZ, PT ;  /* 0x000000ff0000720c */ /* 0x000fe20003f24270 */
[--C-:B0-2---:R-:W-:Y:S01]  /*5b40*/  HADD2.F32 R148, -RZ, R132.reuse.H1_H1 ;  /* 0x30000084ff947230 */ /* 0x105fe20000004100 */
[----:B------:R-:W0:Y:S01]  /*5b50*/  @P2 LDC R151, c[0x0][0x40c] ;  /* 0x00010300ff972b82 */ /* 0x000e220000000800 */
[--C-:B------:R-:W-:Y:S02]  /*5b60*/  HADD2.F32 R150, -RZ, R133.reuse.H0_H0 ;  /* 0x20000085ff967230 */ /* 0x100fe40000004100 */
[----:B------:R-:W-:Y:S02]  /*5b70*/  HADD2.F32 R0, -RZ, R132.H0_H0 ;  /* 0x20000084ff007230 */ /* 0x000fe40000004100 */
[--C-:B------:R-:W-:Y:S02]  /*5b80*/  HADD2.F32 R212, -RZ, R134.reuse.H0_H0 ;  /* 0x20000086ffd47230 */ /* 0x100fe40000004100 */
[----:B------:R-:W-:Y:S01]  /*5b90*/  HADD2.F32 R214, -RZ, R134.H1_H1 ;  /* 0x30000086ffd67230 */ /* 0x000fe20000004100 */
[----:B------:R-:W1:Y:S03]  /*5ba0*/  @P2 LDC R215, c[0x0][0x40c] ;  /* 0x00010300ffd72b82 */ /* 0x000e660000000800 */
        /* <DEDUP_REMOVED lines=9> */
[----:B------:R-:W-:-:S02]  /*5c40*/  HADD2.F32 R208, -RZ, R133.H1_H1 ;  /* 0x30000085ffd07230 */ /* 0x000fc40000004100 */
[C---:B------:R-:W-:Y:S01]  /*5c50*/  @P1 FFMA.FTZ R150, R205.reuse, R213, R150 ;  /* 0x000000d5cd961223 */ /* 0x040fe20000010096 */
[----:B------:R-:W-:Y:S01]  /*5c60*/  @P1 FFMA.FTZ R0, R205, R149, R0 ;  /* 0x00000095cd001223 */ /* 0x000fe20000010000 */
[-C--:B------:R-:W-:Y:S01]  /*5c70*/  @P1 FFMA.FTZ R149, R197, R155.reuse, R206 ;  /* 0x0000009bc5951223 */ /* 0x080fe200000100ce */
[----:B------:R-:W3:Y:S01]  /*5c80*/  @P2 LDC R209, c[0x0][0x40c] ;  /* 0x00010300ffd12b82 */ /* 0x000ee20000000800 */
[----:B------:R-:W-:Y:S01]  /*5c90*/  @P1 FADD.FTZ R210, R195, -R210 ;  /* 0x800000d2c3d21221 */ /* 0x000fe20000010000 */
[----:B------:R-:W-:Y:S01]  /*5ca0*/  @P1 FFMA.FTZ R216, R200, R155, R206 ;  /* 0x0000009bc8d81223 */ /* 0x000fe200000100ce */
[----:B------:R-:W-:Y:S02]  /*5cb0*/  @P1 FADD.FTZ R149, R198, -R149 ;  /* 0x80000095c6951221 */ /* 0x000fe40000010000 */
[----:B------:R-:W-:Y:S01]  /*5cc0*/  @P1 FFMA.FTZ R208, R205, R210, R208 ;  /* 0x000000d2cdd01223 */ /* 0x000fe200000100d0 */
[----:B------:R-:W-:Y:S01]  /*5cd0*/  @P1 FADD.FTZ R217, R199, -R216 ;  /* 0x800000d8c7d91221 */ /* 0x000fe20000010000 */
[----:B------:R-:W-:Y:S01]  /*5ce0*/  @P1 FFMA.FTZ R212, R205, R149, R212 ;  /* 0x00000095cdd41223 */ /* 0x000fe200000100d4 */
[----:B------:R-:W4:Y:S01]  /*5cf0*/  @P2 LDC R213, c[0x0][0x40c] ;  /* 0x00010300ffd52b82 */ /* 0x000f220000000800 */
[----:B0-----:R-:W-:Y:S01]  /*5d00*/  @P2 FMUL.FTZ R149, R0, R151 ;  /* 0x0000009700952220 */ /* 0x001fe20000410000 */
[----:B-1----:R-:W-:Y:S01]  /*5d10*/  @P2 FMUL.FTZ R151, R150, R215 ;  /* 0x000000d796972220 */ /* 0x002fe20000410000 */
[----:B------:R-:W-:-:S02]  /*5d20*/  HADD2.F32 R216, -RZ, R135.H0_H0 ;  /* 0x20000087ffd87230 */ /* 0x000fc40000004100 */
[----:B------:R-:W-:Y:S01]  /*5d30*/  @P1 FFMA.FTZ R214, R205, R217, R214 ;  /* 0x000000d9cdd61223 */ /* 0x000fe200000100d6 */
[----:B------:R-:W-:Y:S01]  /*5d40*/  @P2 FMUL.FTZ R0, R44, R149 ;  /* 0x000000952c002220 */ /* 0x000fe20000410000 */
[----:B-----5:R-:W-:Y:S01]  /*5d50*/  @P2 HADD2.F32 R215, -RZ, R137.H0_H0 ;  /* 0x20000089ffd72230 */ /* 0x020fe20000004100 */
[----:B------:R-:W0:Y:S01]  /*5d60*/  @P2 LDC R219, c[0x0][0x40c] ;  /* 0x00010300ffdb2b82 */ /* 0x000e220000000800 */
[----:B--2---:R-:W-:Y:S01]  /*5d70*/  @P2 FMUL.FTZ R148, R148, R211 ;  /* 0x000000d394942220 */ /* 0x004fe20000410000 */
[----:B------:R-:W-:Y:S01]  /*5d80*/  @P1 FFMA.FTZ R211, R201, R155, R206 ;  /* 0x0000009bc9d31223 */ /* 0x000fe200000100ce */
[----:B------:R-:W-:Y:S01]  /*5d90*/  @P2 F2FP.F16.F32.PACK_AB R0, RZ, R0 ;  /* 0x00000000ff00223e */ /* 0x000fe200000000ff */
[----:B------:R-:W-:Y:S01]  /*5da0*/  @P2 FFMA.FTZ R118, R215, R151, R118 ;  /* 0x00000097d7762223 */ /* 0x000fe20000010076 */
[----:B------:R-:W-:Y:S01]  /*5db0*/  @P2 FMUL.FTZ R150, R45, R148 ;  /* 0x000000942d962220 */ /* 0x000fe20000410000 */
[----:B------:R-:W-:Y:S01]  /*5dc0*/  @P1 FADD.FTZ R211, R202, -R211 ;  /* 0x800000d3cad31221 */ /* 0x000fe20000010000 */
[----:B------:R-:W-:Y:S01]  /*5dd0*/  @P2 PRMT R140, R0, 0x7610, R140 ;  /* 0x00007610008c2816 */ /* 0x000fe2000000008c */
[----:B------:R-:W1:Y:S01]  /*5de0*/  @P2 LDC R221, c[0x0][0x40c] ;  /* 0x00010300ffdd2b82 */ /* 0x000e620000000800 */
[----:B---3--:R-:W-:Y:S01]  /*5df0*/  @P2 FMUL.FTZ R210, R208, R209 ;  /* 0x000000d1d0d22220 */ /* 0x008fe20000410000 */
[----:B------:R-:W-:Y:S01]  /*5e00*/  @P2 FMUL.FTZ R208, R46, R151 ;  /* 0x000000972ed02220 */ /* 0x000fe20000410000 */
[----:B------:R-:W-:Y:S01]  /*5e10*/  @P1 FFMA.FTZ R216, R205, R211, R216 ;  /* 0x000000d3cdd81223 */ /* 0x000fe200000100d8 */
[----:B------:R-:W-:Y:S01]  /*5e20*/  @P2 F2FP.F16.F32.PACK_AB R150, RZ, R150 ;  /* 0x00000096ff96223e */ /* 0x000fe200000000ff */
[----:B------:R-:W-:Y:S01]  /*5e30*/  @P2 FMUL.FTZ R209, R47, R210 ;  /* 0x000000d22fd12220 */ /* 0x000fe20000410000 */
[----:B------:R-:W-:Y:S01]  /*5e40*/  @P2 HADD2.F32 R151, -RZ, R139.H0_H0 ;  /* 0x2000008bff972230 */ /* 0x000fe20000004100 */
[----:B------:R-:W-:Y:S01]  /*5e50*/  @P2 F2FP.F16.F32.PACK_AB R208, RZ, R208 ;  /* 0x000000d0ffd0223e */ /* 0x000fe200000000ff */
[----:B----4-:R-:W-:Y:S01]  /*5e60*/  @P2 FMUL.FTZ R211, R212, R213 ;  /* 0x000000d5d4d32220 */ /* 0x010fe20000410000 */
[----:B------:R-:W-:Y:S01]  /*5e70*/  @P2 HADD2.F32 R212, -RZ, R136.H1_H1 ;  /* 0x30000088ffd42230 */ /* 0x000fe20000004100 */
[----:B------:R-:W-:-:S02]  /*5e80*/  @P2 F2FP.F16.F32.PACK_AB R209, RZ, R209 ;  /* 0x000000d1ffd1223e */ /* 0x000fc400000000ff */
[----:B------:R-:W-:Y:S01]  /*5e90*/  @P2 PRMT R141, R208, 0x7610, R141 ;  /* 0x00007610d08d2816 */ /* 0x000fe2000000008d */
[----:B------:R-:W-:Y:S01]  /*5ea0*/  @P2 FMUL.FTZ R0, R48, R211 ;  /* 0x000000d330002220 */ /* 0x000fe20000410000 */
[----:B------:R-:W-:Y:S01]  /*5eb0*/  @P2 PRMT R140, R140, 0x5410, R150 ;  /* 0x000054108c8c2816 */ /* 0x000fe20000000096 */
[----:B------:R-:W-:Y:S01]  /*5ec0*/  @P2 FFMA.FTZ R117, R212, R148, R117 ;  /* 0x00000094d4752223 */ /* 0x000fe20000010075 */
[----:B0-----:R-:W-:Y:S01]  /*5ed0*/  @P2 FMUL.FTZ R214, R214, R219 ;  /* 0x000000dbd6d62220 */ /* 0x001fe20000410000 */
[----:B------:R-:W-:Y:S01]  /*5ee0*/  @P2 PRMT R141, R141, 0x5410, R209 ;  /* 0x000054108d8d2816 */ /* 0x000fe200000000d1 */
[----:B------:R-:W-:Y:S01]  /*5ef0*/  @P2 HADD2.F32 R209, -RZ, R136.H0_H0 ;  /* 0x20000088ffd12230 */ /* 0x000fe20000004100 */
[----:B------:R-:W-:Y:S01]  /*5f00*/  @P2 F2FP.F16.F32.PACK_AB R0, RZ, R0 ;  /* 0x00000000ff00223e */ /* 0x000fe200000000ff */
[----:B------:R-:W-:Y:S01]  /*5f10*/  @P2 FMUL.FTZ R150, R49, R214 ;  /* 0x000000d631962220 */ /* 0x000fe20000410000 */
[----:B------:R-:W-:Y:S02]  /*5f20*/  @P2 HADD2.F32 R148, -RZ, R137.H1_H1 ;  /* 0x30000089ff942230 */ /* 0x000fe40000004100 */
[----:B------:R-:W-:Y:S01]  /*5f30*/  @P2 FFMA.FTZ R116, R209, R149, R116 ;  /* 0x00000095d1742223 */ /* 0x000fe20000010074 */
[----:B-1----:R-:W-:Y:S01]  /*5f40*/  @P2 FMUL.FTZ R213, R216, R221 ;  /* 0x000000ddd8d52220 */ /* 0x002fe20000410000 */
[--C-:B------:R-:W-:Y:S01]  /*5f50*/  @P2 HADD2.F32 R149, -RZ, R138.reuse.H0_H0 ;  /* 0x2000008aff952230 */ /* 0x100fe20000004100 */
[----:B------:R-:W-:Y:S01]  /*5f60*/  @P2 F2FP.F16.F32.PACK_AB R150, RZ, R150 ;  /* 0x00000096ff96223e */ /* 0x000fe200000000ff */
[----:B------:R-:W-:-:S02]  /*5f70*/  @P2 HADD2.F32 R212, -RZ, R138.H1_H1 ;  /* 0x3000008affd42230 */ /* 0x000fc40000004100 */
[----:B------:R-:W-:Y:S01]  /*5f80*/  @P2 FMUL.FTZ R208, R50, R213 ;  /* 0x000000d532d02220 */ /* 0x000fe20000410000 */
[----:B------:R-:W-:Y:S01]  /*5f90*/  @P2 PRMT R142, R0, 0x7610, R142 ;  /* 0x00007610008e2816 */ /* 0x000fe2000000008e */
[----:B------:R-:W-:Y:S01]  /*5fa0*/  @P2 FFMA.FTZ R119, R148, R210, R119 ;  /* 0x000000d294772223 */ /* 0x000fe20000010077 */
[----:B------:R-:W-:Y:S01]  /*5fb0*/  @P2 FFMA.FTZ R120, R149, R211, R120 ;  /* 0x000000d395782223 */ /* 0x000fe20000010078 */
[----:B------:R-:W-:Y:S01]  /*5fc0*/  @P2 FFMA.FTZ R121, R212, R214, R121 ;  /* 0x000000d6d4792223 */ /* 0x000fe20000010079 */
[----:B------:R-:W-:Y:S01]  /*5fd0*/  @P2 F2FP.F16.F32.PACK_AB R208, RZ, R208 ;  /* 0x000000d0ffd0223e */ /* 0x000fe200000000ff */
[----:B------:R-:W-:Y:S01]  /*5fe0*/  @P2 FFMA.FTZ R122, R151, R213, R122 ;  /* 0x000000d5977a2223 */ /* 0x000fe2000001007a */
[----:B------:R-:W-:Y:S02]  /*5ff0*/  @P2 PRMT R142, R142, 0x5410, R150 ;  /* 0x000054108e8e2816 */ /* 0x000fe40000000096 */
[----:B------:R-:W-:Y:S01]  /*6000*/  @P2 PRMT R143, R208, 0x7610, R143 ;  /* 0x00007610d08f2816 */ /* 0x000fe2000000008f */
[----:B------:R-:W-:Y:S06]  /*6010*/  @!P2 BRA `(.L_x_7076) ;  /* 0x0000000c006ca947 */ /* 0x000fec0003800000 */
[----:B------:R-:W-:Y:S01]  /*6020*/  @P1 FFMA.FTZ R206, R204, R155, R206 ;  /* 0x0000009bccce1223 */ /* 0x000fe200000100ce */
[----:B------:R-:W-:Y:S02]  /*6030*/  HADD2.F32 R0, -RZ, R135.H1_H1 ;  /* 0x30000087ff007230 */ /* 0x000fe40000004100 */
[----:B------:R-:W-:Y:S02]  /*6040*/  HADD2.F32 R150, -RZ, R139.H1_H1 ;  /* 0x3000008bff967230 */ /* 0x000fe40000004100 */
[----:B------:R-:W-:-:S04]  /*6050*/  @P1 FADD.FTZ R206, R203, -R206 ;  /* 0x800000cecbce1221 */ /* 0x000fc80000010000 */
[----:B------:R-:W-:-:S04]  /*6060*/  @P1 FFMA.FTZ R0, R205, R206, R0 ;  /* 0x000000cecd001223 */ /* 0x000fc80000010000 */
[----:B------:R-:W-:-:S04]  /*6070*/  FMUL.FTZ R0, R0, UR14 ;  /* 0x0000000e00007c20 */ /* 0x000fc80008410000 */
[-C--:B------:R-:W-:Y:S01]  /*6080*/  FMUL.FTZ R148, R51, R0.reuse ;  /* 0x0000000033947220 */ /* 0x080fe20000410000 */
[----:B------:R-:W-:-:S04]  /*6090*/  FFMA.FTZ R123, R150, R0, R123 ;  /* 0x00000000967b7223 */ /* 0x000fc8000001007b */
[----:B------:R-:W-:-:S04]  /*60a0*/  F2FP.F16.F32.PACK_AB R148, RZ, R148 ;  /* 0x00000094ff94723e */ /* 0x000fc800000000ff */
[----:B------:R-:W-:Y:S01]  /*60b0*/  PRMT R143, R143, 0x5410, R148 ;  /* 0x000054108f8f7816 */ /* 0x000fe20000000094 */
[----:B------:R-:W-:Y:S06]  /*60c0*/  BRA `(.L_x_7076) ;  /* 0x0000000c00407947 */ /* 0x000fec0003800000 */
.L_x_7074:
[----:B------:R-:W-:-:S04]  /*60d0*/  UISETP.NE.U32.AND UP0, UPT, UR20, URZ, UPT ;  /* 0x000000ff1400728c */ /* 0x000fc8000bf05070 */
[----:B------:R-:W-:-:S06]  /*60e0*/  UISETP.NE.AND.EX UP0, UPT, UR21, URZ, UPT, UP0 ;  /* 0x000000ff1500728c */ /* 0x000fcc000bf05300 */
[----:B------:R-:W-:-:S13]  /*60f0*/  PLOP3.LUT P0, PT, PT, PT, UP0, 0x80, 0x8 ;  /* 0x000000000008781c */ /* 0x000fda0003f0f008 */
[----:B------:R-:W-:Y:S05]  /*6100*/  @!P0 BRA `(.L_x_7077) ;  /* 0x0000000400788947 */ /* 0x000fea0003800000 */
[----:B0-2---:R-:W0:Y:S01]  /*6110*/  @P2 LDC R147, c[0x0][0x40c] ;  /* 0x00010300ff932b82 */ /* 0x005e220000000800 */
[-CC-:B------:R-:W-:Y:S01]  /*6120*/  FFMA.FTZ R145, R189, R155.reuse, R206.reuse ;  /* 0x0000009bbd917223 */ /* 0x180fe200000100ce */
[-CC-:B------:R-:W-:Y:S01]  /*6130*/  FFMA.FTZ R144, R190, R155.reuse, R206.reuse ;  /* 0x0000009bbe907223 */ /* 0x180fe200000100ce */
[----:B------:R-:W-:Y:S01]  /*6140*/  ISETP.GT.AND P1, PT, R0, RZ, PT ;  /* 0x000000ff0000720c */ /* 0x000fe20003f24270 */
[-CC-:B------:R-:W-:Y:S01]  /*6150*/  FFMA.FTZ R149, R191, R155.reuse, R206.reuse ;  /* 0x0000009bbf957223 */ /* 0x180fe200000100ce */
[-CC-:B------:R-:W-:Y:S01]  /*6160*/  FFMA.FTZ R150, R194, R155.reuse, R206.reuse ;  /* 0x0000009bc2967223 */ /* 0x180fe200000100ce */
[----:B------:R-:W-:Y:S01]  /*6170*/  FADD.FTZ R0, R192, -R145 ;  /* 0x80000091c0007221 */ /* 0x000fe20000010000 */
[-CC-:B------:R-:W-:Y:S01]  /*6180*/  FFMA.FTZ R151, R197, R155.reuse, R206.reuse ;  /* 0x0000009bc5977223 */ /* 0x180fe200000100ce */
[----:B------:R-:W1:Y:S01]  /*6190*/  @P2 LDC R148, c[0x0][0x40c] ;  /* 0x00010300ff942b82 */ /* 0x000e620000000800 */
[-CC-:B------:R-:W-:Y:S01]  /*61a0*/  FFMA.FTZ R210, R200, R155.reuse, R206.reuse ;  /* 0x0000009bc8d27223 */ /* 0x180fe200000100ce */
[-CC-:B------:R-:W-:Y:S01]  /*61b0*/  FFMA.FTZ R213, R201, R155.reuse, R206.reuse ;  /* 0x0000009bc9d57223 */ /* 0x180fe200000100ce */
[----:B------:R-:W-:Y:S01]  /*61c0*/  FFMA.FTZ R218, R204, R155, R206 ;  /* 0x0000009bccda7223 */ /* 0x000fe200000100ce */
[----:B------:R-:W-:Y:S01]  /*61d0*/  FADD.FTZ R144, R193, -R144 ;  /* 0x80000090c1907221 */ /* 0x000fe20000010000 */
[----:B------:R-:W-:Y:S01]  /*61e0*/  FADD.FTZ R146, R196, -R149 ;  /* 0x80000095c4927221 */ /* 0x000fe20000010000 */
[----:B------:R-:W-:Y:S01]  /*61f0*/  FMUL.FTZ R0, R205, R0 ;  /* 0x00000000cd007220 */ /* 0x000fe20000410000 */
[----:B------:R-:W-:Y:S01]  /*6200*/  FADD.FTZ R150, R195, -R150 ;  /* 0x80000096c3967221 */ /* 0x000fe20000010000 */
[----:B------:R-:W2:Y:S01]  /*6210*/  @P2 LDC R211, c[0x0][0x40c] ;  /* 0x00010300ffd32b82 */ /* 0x000ea20000000800 */
[----:B------:R-:W-:Y:S01]  /*6220*/  FADD.FTZ R208, R198, -R151 ;  /* 0x80000097c6d07221 */ /* 0x000fe20000010000 */
[C---:B------:R-:W-:Y:S01]  /*6230*/  FMUL.FTZ R144, R205.reuse, R144 ;  /* 0x00000090cd907220 */ /* 0x040fe20000410000 */
[----:B------:R-:W-:Y:S01]  /*6240*/  FADD.FTZ R216, R202, -R213 ;  /* 0x800000d5cad87221 */ /* 0x000fe20000010000 */
[C---:B------:R-:W-:Y:S01]  /*6250*/  FMUL.FTZ R145, R205.reuse, R146 ;  /* 0x00000092cd917220 */ /* 0x040fe20000410000 */
[----:B------:R-:W-:Y:S01]  /*6260*/  FMUL.FTZ R146, R205, R150 ;  /* 0x00000096cd927220 */ /* 0x000fe20000410000 */
[----:B------:R-:W-:Y:S01]  /*6270*/  FSEL R214, R0, RZ, P1 ;  /* 0x000000ff00d67208 */ /* 0x000fe20000800000 */
[----:B------:R-:W-:Y:S01]  /*6280*/  FADD.FTZ R218, R203, -R218 ;  /* 0x800000dacbda7221 */ /* 0x000fe20000010000 */
[----:B------:R-:W3:Y:S01]  /*6290*/  @P2 LDC R221, c[0x0][0x40c] ;  /* 0x00010300ffdd2b82 */ /* 0x000ee20000000800 */
[C---:B------:R-:W-:Y:S01]  /*62a0*/  FMUL.FTZ R150, R205.reuse, R208 ;  /* 0x000000d0cd967220 */ /* 0x040fe20000410000 */
[----:B------:R-:W-:Y:S01]  /*62b0*/  FMUL.FTZ R155, R205, R216 ;  /* 0x000000d8cd9b7220 */ /* 0x000fe20000410000 */
[----:B------:R-:W-:Y:S01]  /*62c0*/  FSEL R215, R144, RZ, P1 ;  /* 0x000000ff90d77208 */ /* 0x000fe20000800000 */
[----:B------:R-:W-:Y:S01]  /*62d0*/  FADD.FTZ R210, R199, -R210 ;  /* 0x800000d2c7d27221 */ /* 0x000fe20000010000 */
[----:B------:R-:W-:Y:S01]  /*62e0*/  FMUL.FTZ R213, R205, R218 ;  /* 0x000000dacdd57220 */ /* 0x000fe20000410000 */
[----:B0-----:R-:W-:Y:S01]  /*62f0*/  @P2 FMUL.FTZ R147, R214, R147 ;  /* 0x00000093d6932220 */ /* 0x001fe20000410000 */
[----:B------:R-:W-:Y:S01]  /*6300*/  FSEL R218, R150, RZ, P1 ;  /* 0x000000ff96da7208 */ /* 0x000fe20000800000 */
[----:B------:R-:W0:Y:S01]  /*6310*/  @P2 LDC R209, c[0x0][0x40c] ;  /* 0x00010300ffd12b82 */ /* 0x000e220000000800 */
[----:B------:R-:W-:Y:S01]  /*6320*/  FSEL R220, R155, RZ, P1 ;  /* 0x000000ff9bdc7208 */ /* 0x000fe20000800000 */
[----:B-1----:R-:W-:Y:S01]  /*6330*/  @P2 FMUL.FTZ R148, R215, R148 ;  /* 0x00000094d7942220 */ /* 0x002fe20000410000 */
[----:B------:R-:W-:Y:S01]  /*6340*/  FMUL.FTZ R151, R205, R210 ;  /* 0x000000d2cd977220 */ /* 0x000fe20000410000 */
[----:B------:R-:W-:Y:S01]  /*6350*/  FSEL R216, R145, RZ, P1 ;  /* 0x000000ff91d87208 */ /* 0x000fe20000800000 */
[----:B------:R-:W-:Y:S01]  /*6360*/  @P2 FMUL.FTZ R0, R44, R147 ;  /* 0x000000932c002220 */ /* 0x000fe20000410000 */
[----:B------:R-:W-:Y:S01]  /*6370*/  @P2 FMUL.FTZ R144, R45, R148 ;  /* 0x000000942d902220 */ /* 0x000fe20000410000 */
[----:B------:R-:W-:Y:S01]  /*6380*/  FSEL R217, R146, RZ, P1 ;  /* 0x000000ff92d97208 */ /* 0x000fe20000800000 */
[----:B------:R-:W1:Y:S01]  /*6390*/  @P2 LDC R206, c[0x0][0x40c] ;  /* 0x00010300ffce2b82 */ /* 0x000e620000000800 */
[----:B--2---:R-:W-:Y:S01]  /*63a0*/  @P2 FMUL.FTZ R205, R218, R211 ;  /* 0x000000d3dacd2220 */ /* 0x004fe20000410000 */
[----:B------:R-:W-:-:S02]  /*63b0*/  FSEL R219, R151, RZ, P1 ;  /* 0x000000ff97db7208 */ /* 0x000fc40000800000 */
[----:B------:R-:W-:Y:S01]  /*63c0*/  @P2 F2FP.F16.F32.PACK_AB R0, RZ, R0 ;  /* 0x00000000ff00223e */ /* 0x000fe200000000ff */
[----:B------:R-:W-:Y:S01]  /*63d0*/  @P2 FMUL.FTZ R146, R48, R205 ;  /* 0x000000cd30922220 */ /* 0x000fe20000410000 */
[----:B------:R-:W-:Y:S02]  /*63e0*/  @P2 F2FP.F16.F32.PACK_AB R149, RZ, R144 ;  /* 0x00000090ff95223e */ /* 0x000fe400000000ff */
[----:B------:R-:W2:Y:S01]  /*63f0*/  @P2 LDC R212, c[0x0][0x40c] ;  /* 0x00010300ffd42b82 */ /* 0x000ea20000000800 */
[----:B---3--:R-:W-:Y:S01]  /*6400*/  @P2 FMUL.FTZ R211, R220, R221 ;  /* 0x000000dddcd32220 */ /* 0x008fe20000410000 */
[----:B-----5:R-:W-:Y:S01]  /*6410*/  @P2 HADD2.F32 R221, -RZ, R136.H0_H0 ;  /* 0x20000088ffdd2230 */ /* 0x020fe20000004100 */
[----:B------:R-:W-:Y:S01]  /*6420*/  @P2 PRMT R140, R0, 0x7610, R140 ;  /* 0x00007610008c2816 */ /* 0x000fe2000000008c */
[--C-:B------:R-:W-:Y:S01]  /*6430*/  @P2 HADD2.F32 R0, -RZ, R137.reuse.H1_H1 ;  /* 0x30000089ff002230 */ /* 0x100fe20000004100 */
[----:B------:R-:W-:Y:S02]  /*6440*/  @P2 F2FP.F16.F32.PACK_AB R208, RZ, R146 ;  /* 0x00000092ffd0223e */ /* 0x000fe400000000ff */
[----:B------:R-:W-:Y:S01]  /*6450*/  @P2 FFMA.FTZ R116, R221, R147, R116 ;  /* 0x00000093dd742223 */ /* 0x000fe20000010074 */
[----:B0-----:R-:W-:Y:S01]  /*6460*/  @P2 FMUL.FTZ R151, R216, R209 ;  /* 0x000000d1d8972220 */ /* 0x001fe20000410000 */
[----:B------:R-:W-:Y:S01]  /*6470*/  @P2 HADD2.F32 R147, -RZ, R137.H0_H0 ;  /* 0x20000089ff932230 */ /* 0x000fe20000004100 */
[----:B------:R-:W-:Y:S01]  /*6480*/  @P2 PRMT R140, R140, 0x5410, R149 ;  /* 0x000054108c8c2816 */ /* 0x000fe20000000095 */
[----:B------:R-:W-:-:S02]  /*6490*/  @P2 HADD2.F32 R149, -RZ, R139.H0_H0 ;  /* 0x2000008bff952230 */ /* 0x000fc40000004100 */
[-C--:B------:R-:W-:Y:S01]  /*64a0*/  @P2 FMUL.FTZ R144, R46, R151.reuse ;  /* 0x000000972e902220 */ /* 0x080fe20000410000 */
[----:B------:R-:W-:Y:S01]  /*64b0*/  FSEL R213, R213, RZ, P1 ;  /* 0x000000ffd5d57208 */ /* 0x000fe20000800000 */
[----:B------:R-:W-:Y:S01]  /*64c0*/  @P2 FFMA.FTZ R118, R147, R151, R118 ;  /* 0x0000009793762223 */ /* 0x000fe20000010076 */
[----:B------:R-:W-:Y:S02]  /*64d0*/  @P2 HADD2.F32 R147, -RZ, R138.H0_H0 ;  /* 0x2000008aff932230 */ /* 0x000fe40000004100 */
[----:B-1----:R-:W-:Y:S01]  /*64e0*/  @P2 FMUL.FTZ R206, R217, R206 ;  /* 0x000000ced9ce2220 */ /* 0x002fe20000410000 */
[----:B------:R-:W-:Y:S01]  /*64f0*/  @P2 F2FP.F16.F32.PACK_AB R150, RZ, R144 ;  /* 0x00000090ff96223e */ /* 0x000fe200000000ff */
[-C--:B------:R-:W-:Y:S01]  /*6500*/  @P2 FFMA.FTZ R122, R149, R211.reuse, R122 ;  /* 0x000000d3957a2223 */ /* 0x080fe2000001007a */
[----:B------:R-:W-:Y:S01]  /*6510*/  F2FP.F16.F32.PACK_AB R144, R215, R214 ;  /* 0x000000d6d790723e */ /* 0x000fe200000000ff */
[-C--:B------:R-:W-:Y:S01]  /*6520*/  @P2 FMUL.FTZ R145, R47, R206.reuse ;  /* 0x000000ce2f912220 */ /* 0x080fe20000410000 */
[----:B------:R-:W-:Y:S01]  /*6530*/  @P2 FFMA.FTZ R119, R0, R206, R119 ;  /* 0x000000ce00772223 */ /* 0x000fe20000010077 */
[----:B------:R-:W-:Y:S01]  /*6540*/  @P2 HADD2.F32 R214, -RZ, R136.H1_H1 ;  /* 0x30000088ffd62230 */ /* 0x000fe20000004100 */
[----:B------:R-:W-:Y:S01]  /*6550*/  @P2 PRMT R141, R150, 0x7610, R141 ;  /* 0x00007610968d2816 */ /* 0x000fe2000000008d */
[----:B--2---:R-:W-:Y:S01]  /*6560*/  @P2 FMUL.FTZ R210, R219, R212 ;  /* 0x000000d4dbd22220 */ /* 0x004fe20000410000 */
[----:B------:R-:W-:Y:S01]  /*6570*/  @P2 FMUL.FTZ R212, R50, R211 ;  /* 0x000000d332d42220 */ /* 0x000fe20000410000 */
[----:B------:R-:W-:Y:S01]  /*6580*/  @P2 HADD2.F32 R0, -RZ, R138.H1_H1 ;  /* 0x3000008aff002230 */ /* 0x000fe20000004100 */
[----:B------:R-:W-:Y:S01]  /*6590*/  @P2 F2FP.F16.F32.PACK_AB R155, RZ, R145 ;  /* 0x00000091ff9b223e */ /* 0x000fe200000000ff */
[----:B------:R-:W-:Y:S01]  /*65a0*/  @P2 FMUL.FTZ R209, R49, R210 ;  /* 0x000000d231d12220 */ /* 0x000fe20000410000 */
[----:B------:R-:W-:Y:S01]  /*65b0*/  @P2 PRMT R142, R208, 0x7610, R142 ;  /* 0x00007610d08e2816 */ /* 0x000fe2000000008e */
[----:B------:R-:W-:Y:S01]  /*65c0*/  @P2 FFMA.FTZ R120, R147, R205, R120 ;  /* 0x000000cd93782223 */ /* 0x000fe20000010078 */
[----:B------:R-:W-:Y:S01]  /*65d0*/  @P2 F2FP.F16.F32.PACK_AB R212, RZ, R212 ;  /* 0x000000d4ffd4223e */ /* 0x000fe200000000ff */
[----:B------:R-:W-:Y:S01]  /*65e0*/  @P2 FFMA.FTZ R117, R214, R148, R117 ;  /* 0x00000094d6752223 */ /* 0x000fe20000010075 */
[----:B------:R-:W-:Y:S01]  /*65f0*/  @P2 F2FP.F16.F32.PACK_AB R209, RZ, R209 ;  /* 0x000000d1ffd1223e */ /* 0x000fe200000000ff */
[----:B------:R-:W-:Y:S01]  /*6600*/  @P2 FFMA.FTZ R121, R0, R210, R121 ;  /* 0x000000d200792223 */ /* 0x000fe20000010079 */
[----:B------:R-:W-:-:S02]  /*6610*/  F2FP.F16.F32.PACK_AB R145, R217, R216 ;  /* 0x000000d8d991723e */ /* 0x000fc400000000ff */
[----:B------:R-:W-:Y:S02]  /*6620*/  F2FP.F16.F32.PACK_AB R146, R219, R218 ;  /* 0x000000dadb92723e */ /* 0x000fe400000000ff */
[----:B------:R-:W-:Y:S02]  /*6630*/  @P2 PRMT R141, R141, 0x5410, R155 ;  /* 0x000054108d8d2816 */ /* 0x000fe4000000009b */
[----:B------:R-:W-:Y:S02]  /*6640*/  F2FP.F16.F32.PACK_AB R147, R213, R220 ;  /* 0x000000dcd593723e */ /* 0x000fe400000000ff */
[----:B------:R-:W-:Y:S02]  /*6650*/  @P2 PRMT R142, R142, 0x5410, R209 ;  /* 0x000054108e8e2816 */ /* 0x000fe400000000d1 */
[----:B------:R-:W-:Y:S01]  /*6660*/  @P2 PRMT R143, R212, 0x7610, R143 ;  /* 0x00007610d48f2816 */ /* 0x000fe2000000008f */
        /* <DEDUP_REMOVED lines=8> */
.L_x_7077:
[----:B0-2---:R-:W0:Y:S01]  /*66f0*/  @P2 LDC R149, c[0x0][0x40c] ;  /* 0x00010300ff952b82 */ /* 0x005e220000000800 */
[----:B------:R-:W-:Y:S01]  /*6700*/  FFMA.FTZ R148, R204, R155, R206 ;  /* 0x0000009bcc947223 */ /* 0x000fe200000100ce */
[----:B------:R-:W-:Y:S01]  /*6710*/  ISETP.GT.AND P1, PT, R0, RZ, PT ;  /* 0x000000ff0000720c */ /* 0x000fe20003f24270 */
[----:B------:R-:W-:Y:S01]  /*6720*/  BSSY.RECONVERGENT B2, `(.L_x_7078) ;  /* 0x0000013000027945 */ /* 0x000fe20003800200 */
[----:B-----5:R-:W-:Y:S02]  /*6730*/  @P2 HADD2.F32 R208, -RZ, R139.H1_H1 ;  /* 0x3000008bffd02230 */ /* 0x020fe40000004100 */
[----:B------:R-:W-:-:S04]  /*6740*/  FADD.FTZ R148, R203, -R148 ;  /* 0x80000094cb947221 */ /* 0x000fc80000010000 */
[----:B------:R-:W-:-:S05]  /*6750*/  FMUL.FTZ R148, R205, R148 ;  /* 0x00000094cd947220 */ /* 0x000fca0000410000 */
[----:B------:R-:W-:-:S05]  /*6760*/  FSEL R150, R148, RZ, P1 ;  /* 0x000000ff94967208 */ /* 0x000fca0000800000 */
[----:B0-----:R-:W-:-:S04]  /*6770*/  @P2 FMUL.FTZ R150, R150, R149 ;  /* 0x0000009596962220 */ /* 0x001fc80000410000 */
[----:B------:R-:W-:Y:S01]  /*6780*/  @P2 FMUL.FTZ R148, R51, R150 ;  /* 0x0000009633942220 */ /* 0x000fe20000410000 */
[----:B------:R-:W-:Y:S06]  /*6790*/  @!P2 BRA `(.L_x_7079) ;  /* 0x00000000002ca947 */ /* 0x000fec0003800000 */
[----:B------:R-:W-:Y:S01]  /*67a0*/  FFMA.FTZ R149, R189, R155, R206 ;  /* 0x0000009bbd957223 */ /* 0x000fe200000100ce */
[----:B------:R-:W-:Y:S01]  /*67b0*/  ISETP.GT.AND P1, PT, R0, RZ, PT ;  /* 0x000000ff0000720c */ /* 0x000fe20003f24270 */
[----:B------:R-:W-:Y:S02]  /*67c0*/  HADD2.F32 R209, -RZ, R136.H0_H0 ;  /* 0x20000088ffd17230 */ /* 0x000fe40000004100 */
        /* <DEDUP_REMOVED lines=8> */
.L_x_7079:
[----:B------:R-:W-:Y:S05]  /*6850*/  BSYNC.RECONVERGENT B2 ;  /* 0x0000000000027941 */ /* 0x000fea0003800200 */
.L_x_7078:
[----:B------:R-:W-:Y:S04]  /*6860*/  BSSY.RECONVERGENT B2, `(.L_x_7080) ;  /* 0x000000d000027945 */ /* 0x000fe80003800200 */
[----:B------:R-:W-:Y:S05]  /*6870*/  @!P2 BRA `(.L_x_7081) ;  /* 0x00000000002ca947 */ /* 0x000fea0003800000 */
[----:B------:R-:W-:Y:S01]  /*6880*/  FFMA.FTZ R210, R190, R155, R206 ;  /* 0x0000009bbed27223 */ /* 0x000fe200000100ce */
[----:B------:R-:W-:Y:S01]  /*6890*/  ISETP.GT.AND P1, PT, R0, RZ, PT ;  /* 0x000000ff0000720c */ /* 0x000fe20003f24270 */
[----:B------:R-:W-:Y:S02]  /*68a0*/  HADD2.F32 R212, -RZ, R136.H1_H1 ;  /* 0x30000088ffd47230 */ /* 0x000fe40000004100 */
        /* <DEDUP_REMOVED lines=8> */
.L_x_7081:
[----:B------:R-:W-:Y:S05]  /*6930*/  BSYNC.RECONVERGENT B2 ;  /* 0x0000000000027941 */ /* 0x000fea0003800200 */
.L_x_7080:
[----:B------:R-:W-:Y:S04]  /*6940*/  BSSY.RECONVERGENT B2, `(.L_x_7082) ;  /* 0x000000d000027945 */ /* 0x000fe80003800200 */
[----:B------:R-:W-:Y:S05]  /*6950*/  @!P2 BRA `(.L_x_7083) ;  /* 0x00000000002ca947 */ /* 0x000fea0003800000 */
        /* <DEDUP_REMOVED lines=11> */
.L_x_7083:
[----:B------:R-:W-:Y:S05]  /*6a10*/  BSYNC.RECONVERGENT B2 ;  /* 0x0000000000027941 */ /* 0x000fea0003800200 */
.L_x_7082:
        /* <DEDUP_REMOVED lines=13> */
.L_x_7085:
[----:B------:R-:W-:Y:S05]  /*6af0*/  BSYNC.RECONVERGENT B2 ;  /* 0x0000000000027941 */ /* 0x000fea0003800200 */
.L_x_7084:
        /* <DEDUP_REMOVED lines=13> */
.L_x_7087:
[----:B------:R-:W-:Y:S05]  /*6bd0*/  BSYNC.RECONVERGENT B2 ;  /* 0x0000000000027941 */ /* 0x000fea0003800200 */
.L_x_7086:
        /* <DEDUP_REMOVED lines=13> */
.L_x_7089:
[----:B------:R-:W-:Y:S05]  /*6cb0*/  BSYNC.RECONVERGENT B2 ;  /* 0x0000000000027941 */ /* 0x000fea0003800200 */
.L_x_7088:
        /* <DEDUP_REMOVED lines=13> */
.L_x_7091:
[----:B------:R-:W-:Y:S05]  /*6d90*/  BSYNC.RECONVERGENT B2 ;  /* 0x0000000000027941 */ /* 0x000fea0003800200 */
.L_x_7090:
[----:B------:R-:W-:Y:S01]  /*6da0*/  @P2 F2FP.F16.F32.PACK_AB R148, RZ, R148 ;  /* 0x00000094ff94223e */ /* 0x000fe200000000ff */
[----:B------:R-:W-:-:S03]  /*6db0*/  @P2 FFMA.FTZ R123, R208, R150, R123 ;  /* 0x00000096d07b2223 */ /* 0x000fc6000001007b */
[----:B------:R-:W-:-:S07]  /*6dc0*/  @P2 PRMT R143, R143, 0x5410, R148 ;  /* 0x000054108f8f2816 */ /* 0x000fce0000000094 */
.L_x_7076:
[----:B------:R-:W-:Y:S05]  /*6dd0*/  BSYNC.RECONVERGENT B1 ;  /* 0x0000000000017941 */ /* 0x000fea0003800200 */
.L_x_7073:
[----:B------:R-:W0:Y:S08]  /*6de0*/  @P0 LDC.64 R150, c[0x0][0x478] ;  /* 0x00011e00ff960b82 */ /* 0x000e300000000a00 */
[----:B------:R-:W1:Y:S01]  /*6df0*/  @P2 LDC.64 R148, c[0x0][0x468] ;  /* 0x00011a00ff942b82 */ /* 0x000e620000000a00 */
[----:B0-----:R-:W-:-:S05]  /*6e00*/  @P0 IMAD.WIDE.U32 R150, R207, 0x10, R150 ;  /* 0x00000010cf960825 */ /* 0x001fca00078e0096 */
[----:B------:R3:W-:Y:S01]  /*6e10*/  @P0 STG.E.128 desc[UR6][R150.64], R144 ;  /* 0x0000009096000986 */ /* 0x0007e2000c101d06 */
[----:B-1----:R-:W-:-:S05]  /*6e20*/  @P2 IMAD.WIDE.U32 R148, R153, 0x10, R148 ;  /* 0x0000001099942825 */ /* 0x002fca00078e0094 */
[----:B------:R3:W-:Y:S02]  /*6e30*/  @P2 STG.E.128 desc[UR6][R148.64], R140 ;  /* 0x0000008c94002986 */ /* 0x0007e4000c101d06 */
.L_x_7070:
[----:B------:R-:W-:Y:S05]  /*6e40*/  BSYNC.RECONVERGENT B0 ;  /* 0x0000000000007941 */ /* 0x000fea0003800200 */
.L_x_7069:
[----:B0-23--:R-:W0:Y:S02]  /*6e50*/  LDC.64 R148, c[0x0][0x380] ;  /* 0x0000e000ff947b82 */ /* 0x00de240000000a00 */
[----:B0-----:R-:W-:-:S04]  /*6e60*/  LEA R2, R148, R2, 0x2 ;  /* 0x0000000294027211 */ /* 0x001fc800078e10ff */
[----:B------:R-:W-:-:S13]  /*6e70*/  ISETP.GE.AND P0, PT, R2, R149, PT ;  /* 0x000000950200720c */ /* 0x000fda0003f06270 */
[----:B------:R-:W-:Y:S05]  /*6e80*/  @!P0 BRA `(.L_x_7092) ;  /* 0xffffff9800548947 */ /* 0x000fea000383ffff */
.L_x_7014:
        /* <DEDUP_REMOVED lines=210> */
.L_x_7094:
[----:B------:R-:W-:Y:S05]  /*7bb0*/  BSYNC.RECONVERGENT B0 ;  /* 0x0000000000007941 */ /* 0x000fea0003800200 */
.L_x_7093:
        /* <DEDUP_REMOVED lines=18> */
.L_x_7096:
[----:B------:R-:W-:Y:S05]  /*7ce0*/  BSYNC.RECONVERGENT B0 ;  /* 0x0000000000007941 */ /* 0x000fea0003800200 */
.L_x_7095:
        /* <DEDUP_REMOVED lines=18> */
.L_x_7098:
[----:B------:R-:W-:Y:S05]  /*7e10*/  BSYNC.RECONVERGENT B0 ;  /* 0x0000000000007941 */ /* 0x000fea0003800200 */
.L_x_7097:
        /* <DEDUP_REMOVED lines=18> */
.L_x_7100:
[----:B------:R-:W-:Y:S05]  /*7f40*/  BSYNC.RECONVERGENT B0 ;  /* 0x0000000000007941 */ /* 0x000fea0003800200 */
.L_x_7099:
        /* <DEDUP_REMOVED lines=18> */
.L_x_7102:
[----:B------:R-:W-:Y:S05]  /*8070*/  BSYNC.RECONVERGENT B0 ;  /* 0x0000000000007941 */ /* 0x000fea0003800200 */
.L_x_7101:
        /* <DEDUP_REMOVED lines=11> */
.L_x_7022:
        /* <DEDUP_REMOVED lines=8> */
.L_x_7104:
[----:B------:R-:W-:Y:S05]  /*81b0*/  BSYNC B0 ;  /* 0x0000000000007941 */ /* 0x000fea0003800000 */
.L_x_7103:
        /* <DEDUP_REMOVED lines=8> */
.L_x_7105:
[----:B------:R-:W-:-:S05]  /*8240*/  FADD.FTZ R148, R148, R211 ;  /* 0x000000d394947221 */ /* 0x000fca0000010000 */
[----:B------:R-:W-:Y:S01]  /*8250*/  MOV R213, R148 ;  /* 0x0000009400d57202 */ /* 0x000fe20000000f00 */
[----:B------:R-:W-:Y:S01]  /*8260*/  HFMA2 R212, -RZ, RZ, 0, 1.1920928955078125e-07 ;  /* 0x00000002ffd47431 */ /* 0x000fe200000001ff */
[----:B------:R-:W-:-:S07]  /*8270*/  MOV R149, R209 ;  /* 0x000000d100957202 */ /* 0x000fce0000000f00 */
[----:B------:R-:W-:Y:S05]  /*8280*/  WARPSYNC.COLLECTIVE R208, `(.L_x_7106) ;  /* 0x00000000d0087348 */ /* 0x000fea0003c00000 */
[----:B------:R0:W1:Y:S02]  /*8290*/  SHFL.BFLY P0, R209, R213, R212, R215 ;  /* 0x0c0000d4d5d17389 */ /* 0x00006400000000d7 */
[----:B01----:R-:W-:Y:S05]  /*82a0*/  ENDCOLLECTIVE ;  /* 0x000000000000791b */ /* 0x003fea0003800000 */
.L_x_7106:
[----:B------:R-:W-:-:S05]  /*82b0*/  FADD.FTZ R149, R149, R210 ;  /* 0x000000d295957221 */ /* 0x000fca0000010000 */
[----:B------:R-:W-:Y:S02]  /*82c0*/  MOV R213, R149 ;  /* 0x0000009500d57202 */ /* 0x000fe40000000f00 */
[----:B------:R-:W-:-:S07]  /*82d0*/  MOV R151, R209 ;  /* 0x000000d100977202 */ /* 0x000fce0000000f00 */
[----:B------:R-:W-:Y:S05]  /*82e0*/  WARPSYNC.COLLECTIVE R208, `(.L_x_7107) ;  /* 0x00000000d0087348 */ /* 0x000fea0003c00000 */
[----:B------:R0:W1:Y:S02]  /*82f0*/  SHFL.BFLY P0, R209, R213, R212, R215 ;  /* 0x0c0000d4d5d17389 */ /* 0x00006400000000d7 */
[----:B01----:R-:W-:Y:S05]  /*8300*/  ENDCOLLECTIVE ;  /* 0x000000000000791b */ /* 0x003fea0003800000 */
.L_x_7107:
[----:B------:R-:W-:-:S05]  /*8310*/  FADD.FTZ R151, R148, R151 ;  /* 0x0000009794977221 */ /* 0x000fca0000010000 */
[----:B------:R-:W-:Y:S01]  /*8320*/  MOV R213, R151 ;  /* 0x0000009700d57202 */ /* 0x000fe20000000f00 */
[----:B------:R-:W-:Y:S01]  /*8330*/  HFMA2 R212, -RZ, RZ, 0, 2.384185791015625e-07 ;  /* 0x00000004ffd47431 */ /* 0x000fe200000001ff */
[----:B------:R-:W-:-:S07]  /*8340*/  MOV R150, R209 ;  /* 0x000000d100967202 */ /* 0x000fce0000000f00 */
[----:B------:R-:W-:Y:S05]  /*8350*/  WARPSYNC.COLLECTIVE R208, `(.L_x_7108) ;  /* 0x00000000d0087348 */ /* 0x000fea0003c00000 */
[----:B------:R0:W1:Y:S02]  /*8360*/  SHFL.BFLY P0, R209, R213, R212, R215 ;  /* 0x0c0000d4d5d17389 */ /* 0x00006400000000d7 */
[----:B01----:R-:W-:Y:S05]  /*8370*/  ENDCOLLECTIVE ;  /* 0x000000000000791b */ /* 0x003fea0003800000 */
.L_x_7108:
[----:B------:R-:W-:-:S05]  /*8380*/  FADD.FTZ R150, R149, R150 ;  /* 0x0000009695967221 */ /* 0x000fca0000010000 */
[----:B------:R-:W-:Y:S02]  /*8390*/  MOV R213, R150 ;  /* 0x0000009600d57202 */ /* 0x000fe40000000f00 */
[----:B------:R-:W-:-:S07]  /*83a0*/  MOV R152, R209 ;  /* 0x000000d100987202 */ /* 0x000fce0000000f00 */
[----:B------:R-:W-:Y:S05]  /*83b0*/  WARPSYNC.COLLECTIVE R208, `(.L_x_7109) ;  /* 0x00000000d0087348 */ /* 0x000fea0003c00000 */
[----:B------:R0:W1:Y:S02]  /*83c0*/  SHFL.BFLY P0, R209, R213, R212, R215 ;  /* 0x0c0000d4d5d17389 */ /* 0x00006400000000d7 */
[----:B01----:R-:W-:Y:S05]  /*83d0*/  ENDCOLLECTIVE ;  /* 0x000000000000791b */ /* 0x003fea0003800000 */
.L_x_7109:
[----:B------:R-:W-:-:S05]  /*83e0*/  FADD.FTZ R152, R151, R152 ;  /* 0x0000009897987221 */ /* 0x000fca0000010000 */
[----:B------:R-:W-:Y:S01]  /*83f0*/  MOV R213, R152 ;  /* 0x0000009800d57202 */ /* 0x000fe20000000f00 */
[----:B------:R-:W-:Y:S01]  /*8400*/  HFMA2 R212, -RZ, RZ, 0, 4.76837158203125e-07 ;  /* 0x00000008ffd47431 */ /* 0x000fe200000001ff */
[----:B------:R-:W-:-:S07]  /*8410*/  MOV R153, R209 ;  /* 0x000000d100997202 */ /* 0x000fce0000000f00 */
[----:B------:R-:W-:Y:S05]  /*8420*/  WARPSYNC.COLLECTIVE R208, `(.L_x_7110) ;  /* 0x00000000d0087348 */ /* 0x000fea0003c00000 */
[----:B------:R0:W1:Y:S02]  /*8430*/  SHFL.BFLY P0, R209, R213, R212, R215 ;  /* 0x0c0000d4d5d17389 */ /* 0x00006400000000d7 */
[----:B01----:R-:W-:Y:S05]  /*8440*/  ENDCOLLECTIVE ;  /* 0x000000000000791b */ /* 0x003fea0003800000 */
.L_x_7110:
[----:B------:R-:W-:-:S05]  /*8450*/  FADD.FTZ R153, R150, R153 ;  /* 0x0000009996997221 */ /* 0x000fca0000010000 */
[----:B------:R-:W-:Y:S02]  /*8460*/  MOV R213, R153 ;  /* 0x0000009900d57202 */ /* 0x000fe40000000f00 */
[----:B------:R-:W-:-:S07]  /*8470*/  MOV R155, R209 ;  /* 0x000000d1009b7202 */ /* 0x000fce0000000f00 */
[----:B------:R-:W-:Y:S05]  /*8480*/  WARPSYNC.COLLECTIVE R208, `(.L_x_7111) ;  /* 0x00000000d0087348 */ /* 0x000fea0003c00000 */
[----:B------:R0:W1:Y:S02]  /*8490*/  SHFL.BFLY P0, R209, R213, R212, R215 ;  /* 0x0c0000d4d5d17389 */ /* 0x00006400000000d7 */
[----:B01----:R-:W-:Y:S05]  /*84a0*/  ENDCOLLECTIVE ;  /* 0x000000000000791b */ /* 0x003fea0003800000 */
.L_x_7111:
[----:B------:R-:W-:-:S05]  /*84b0*/  FADD.FTZ R155, R152, R155 ;  /* 0x0000009b989b7221 */ /* 0x000fca0000010000 */
[----:B------:R-:W-:Y:S01]  /*84c0*/  MOV R213, R155 ;  /* 0x0000009b00d57202 */ /* 0x000fe20000000f00 */
[----:B------:R-:W-:Y:S01]  /*84d0*/  HFMA2 R212, -RZ, RZ, 0, 9.5367431640625e-07 ;  /* 0x00000010ffd47431 */ /* 0x000fe200000001ff */
[----:B------:R-:W-:-:S07]  /*84e0*/  MOV R154, R209 ;  /* 0x000000d1009a7202 */ /* 0x000fce0000000f00 */
[----:B------:R-:W-:Y:S05]  /*84f0*/  WARPSYNC.COLLECTIVE R208, `(.L_x_7112) ;  /* 0x00000000d0087348 */ /* 0x000fea0003c00000 */
[----:B------:R0:W1:Y:S02]  /*8500*/  SHFL.BFLY P0, R209, R213, R212, R215 ;  /* 0x0c0000d4d5d17389 */ /* 0x00006400000000d7 */
[----:B01----:R-:W-:Y:S05]  /*8510*/  ENDCOLLECTIVE ;  /* 0x000000000000791b */ /* 0x003fea0003800000 */
.L_x_7112:
[----:B------:R-:W-:-:S05]  /*8520*/  FADD.FTZ R154, R153, R154 ;  /* 0x0000009a999a7221 */ /* 0x000fca0000010000 */
[----:B------:R-:W-:Y:S02]  /*8530*/  MOV R213, R154 ;  /* 0x0000009a00d57202 */ /* 0x000fe40000000f00 */
[----:B------:R-:W-:-:S07]  /*8540*/  MOV R148, R209 ;  /* 0x000000d100947202 */ /* 0x000fce0000000f00 */
[----:B------:R-:W-:Y:S05]  /*8550*/  WARPSYNC.COLLECTIVE R208, `(.L_x_7113) ;  /* 0x00000000d0087348 */ /* 0x000fea0003c00000 */
[----:B------:R0:W1:Y:S02]  /*8560*/  SHFL.BFLY P0, R209, R213, R212, R215 ;  /* 0x0c0000d4d5d17389 */ /* 0x00006400000000d7 */
[----:B01----:R-:W-:Y:S05]  /*8570*/  ENDCOLLECTIVE ;  /* 0x000000000000791b */ /* 0x003fea0003800000 */
.L_x_7113:
[----:B------:R-:W-:Y:S01]  /*8580*/  MOV R149, R209 ;  /* 0x000000d100957202 */ /* 0x000fe20000000f00 */
[----:B------:R-:W-:Y:S06]  /*8590*/  BRA `(.L_x_7114) ;  /* 0xffffff9400e07947 */ /* 0x000fec000383ffff */
.L_x_7115:
        /* <DEDUP_REMOVED lines=14> */
.L_x_14517:


//--------------------- .text._ZN10layer_norm13ln_bwd_kernelINS_13Kernel_traitsIf6__halfS2_S2_fjLj768ELj1ELj4ELj1ELj16ENS_18Kernel_traits_baseILj768EfS2_S2_S2_fjLj128EEEEELb0ELb1ELb1ELb1EEEvNS_9BwdParamsE --------------------------
	.section	.text._ZN10layer_norm13ln_bwd_kernelINS_13Kernel_traitsIf6__halfS2_S2_fjLj768ELj1ELj4ELj1ELj16ENS_18Kernel_traits_baseILj768EfS2_S2_S2_fjLj128EEEEELb0ELb1ELb1ELb1EEEvNS_9BwdParamsE,"ax",@progbits
	.align	128
        .global         _ZN10layer_norm13ln_bwd_kernelINS_13Kernel_traitsIf6__halfS2_S2_fjLj768ELj1ELj4ELj1ELj16ENS_18Kernel_traits_baseILj768EfS2_S2_S2_fjLj128EEEEELb0ELb1ELb1ELb1EEEvNS_9BwdParamsE
        .type           _ZN10layer_norm13ln_bwd_kernelINS_13Kernel_traitsIf6__halfS2_S2_fjLj768ELj1ELj4ELj1ELj16ENS_18Kernel_traits_baseILj768EfS2_S2_S2_fjLj128EEEEELb0ELb1ELb1ELb1EEEvNS_9BwdParamsE,@function
        .size           _ZN10layer_norm13ln_bwd_kernelINS_13Kernel_traitsIf6__halfS2_S2_fjLj768ELj1ELj4ELj1ELj16ENS_18Kernel_traits_baseILj768EfS2_S2_S2_fjLj128EEEEELb0ELb1ELb1ELb1EEEvNS_9BwdParamsE,(.L_x_14518 - _ZN10layer_norm13ln_bwd_kernelINS_13Kernel_traitsIf6__halfS2_S2_fjLj768ELj1ELj4ELj1ELj16ENS_18Kernel_traits_baseILj768EfS2_S2_S2_fjLj128EEEEELb0ELb1ELb1ELb1EEEvNS_9BwdParamsE)
        .other          _ZN10layer_norm13ln_bwd_kernelINS_13Kernel_traitsIf6__halfS2_S2_fjLj768ELj1ELj4ELj1ELj16ENS_18Kernel_traits_baseILj768EfS2_S2_S2_fjLj128EEEEELb0ELb1ELb1ELb1EEEvNS_9BwdParamsE,@"STO_CUDA_ENTRY STV_DEFAULT"
_ZN10layer_norm13ln_bwd_kernelINS_13Kernel_traitsIf6__halfS2_S2_fjLj768ELj1ELj4ELj1ELj16ENS_18Kernel_traits_baseILj768EfS2_S2_S2_fjLj128EEEEELb0ELb1ELb1ELb1EEEvNS_9BwdParamsE:
.text._ZN10layer_norm13ln_bwd_kernelINS_13Kernel_traitsIf6__halfS2_S2_fjLj768ELj1ELj4ELj1ELj16ENS_18Kernel_traits_baseILj768EfS2_S2_S2_fjLj128EEEEELb0ELb1ELb1ELb1EEEvNS_9BwdParamsE:
        /* <DEDUP_REMOVED lines=72> */
.L_x_7183:
        /* <DEDUP_REMOVED lines=24> */
[----:B------:R-:W-:Y:S02]  /*0600*/  IADD3 R185, PT, PT, R183, 0x20, RZ ;  /* 0x00000020b7b97810 */ /* 0x000fe40007ffe0ff */
[----:B------:R-:W-:Y:S02]  /*0610*/  IADD3 R161, PT, PT, R151, 0x20, RZ ;  /* 0x0000002097a17810 */ /* 0x000fe40007ffe0ff */
[----:B------:R-:W-:Y:S01]  /*0620*/  SHF.R.S32.HI R3, RZ, 0x1f, R0 ;  /* 0x0000001fff037819 */ /* 0x000fe20000011400 */
[C-C-:B0-----:R-:W-:Y:S01]  /*0630*/  IMAD.WIDE.U32 R172, R183.reuse, 0x10, R156.reuse ;  /* 0x00000010b7ac7825 */ /* 0x141fe200078e009c */
[C---:B------:R-:W-:Y:S02]  /*0640*/  LEA R154, P0, R0.reuse, UR10, 0x2 ;  /* 0x0000000a009a7c11 */ /* 0x040fe4000f8010ff */
[----:B------:R-:W-:Y:S01]  /*0650*/  IADD3 R187, PT, PT, R183, 0x40, RZ ;  /* 0x00000040b7bb7810 */ /* 0x000fe20007ffe0ff */
[----:B------:R-:W-:Y:S01]  /*0660*/  IMAD.WIDE.U32 R168, R185, 0x10, R156 ;  /* 0x00000010b9a87825 */ /* 0x000fe200078e009c */
[----:B------:R-:W-:Y:S01]  /*0670*/  LEA.HI.X R155, R0, UR11, R3, 0x2, P0 ;  /* 0x0000000b009b7c11 */ /* 0x000fe200080f1403 */
[----:B------:R-:W2:Y:S02]  /*0680*/  LDG.E.128 R172, desc[UR6][R172.64] ;  /* 0x00000006acac7981 */ /* 0x000ea4000c1e1d00 */
[----:B-1----:R-:W-:-:S02]  /*0690*/  IMAD.WIDE.U32 R164, R151, 0x10, R148 ;  /* 0x0000001097a47825 */ /* 0x002fc400078e0094 */
[----:B------:R0:W3:Y:S02]  /*06a0*/  LDG.E R3, desc[UR6][R154.64] ;  /* 0x000000069a037981 */ /* 0x0000e4000c1e1900 */
[----:B------:R-:W-:-:S04]  /*06b0*/  IMAD.WIDE.U32 R160, R161, 0x10, R148 ;  /* 0x00000010a1a07825 */ /* 0x000fc800078e0094 */
[----:B------:R-:W-:Y:S01]  /*06c0*/  IMAD.WIDE.U32 R156, R187, 0x10, R156 ;  /* 0x00000010bb9c7825 */ /* 0x000fe200078e009c */
[----:B------:R-:W4:Y:S01]  /*06d0*/  LDG.E.128 R164, desc[UR6][R164.64] ;  /* 0x00000006a4a47981 */ /* 0x000f22000c1e1d00 */
[----:B------:R-:W-:-:S03]  /*06e0*/  IADD3 R151, PT, PT, R151, 0x40, RZ ;  /* 0x0000004097977810 */ /* 0x000fc60007ffe0ff */
[----:B------:R-:W4:Y:S04]  /*06f0*/  LDG.E.128 R168, desc[UR6][R168.64] ;  /* 0x00000006a8a87981 */ /* 0x000f28000c1e1d00 */
[----:B------:R-:W4:Y:S04]  /*0700*/  LDG.E.128 R160, desc[UR6][R160.64] ;  /* 0x00000006a0a07981 */ /* 0x000f28000c1e1d00 */
[----:B------:R-:W4:Y:S01]  /*0710*/  LDG.E.128 R156, desc[UR6][R156.64] ;  /* 0x000000069c9c7981 */ /* 0x000f22000c1e1d00 */
[----:B------:R-:W-:-:S06]  /*0720*/  IMAD.WIDE.U32 R148, R151, 0x10, R148 ;  /* 0x0000001097947825 */ /* 0x000fcc00078e0094 */
        /* <DEDUP_REMOVED lines=12> */
[----:B------:R0:W5:Y:S01]  /*07f0*/  @P0 LDG.E.128 R4, desc[UR6][R176.64] ;  /* 0x00000006b0040981 */ /* 0x000162000c1e1d00 */
[----:B------:R-:W-:-:S05]  /*0800*/  @P0 IMAD.WIDE.U32 R178, R187, 0x10, R180 ;  /* 0x00000010bbb20825 */ /* 0x000fca00078e00b4 */
[----:B------:R1:W5:Y:S01]  /*0810*/  @P0 LDG.E.128 R144, desc[UR6][R178.64] ;  /* 0x00000006b2900981 */ /* 0x000362000c1e1d00 */
[--C-:B--2---:R-:W-:Y:S02]  /*0820*/  HADD2.F32 R193, -RZ, R175.reuse.H1_H1 ;  /* 0x300000afffc17230 */ /* 0x104fe40000004100 */
[----:B------:R-:W-:Y:S01]  /*0830*/  HADD2.F32 R192, -RZ, R175.H0_H0 ;  /* 0x200000afffc07230 */ /* 0x000fe20000004100 */
[----:B---3--:R-:W-:Y:S01]  /*0840*/  FSEL R197, R3, RZ, !P1 ;  /* 0x000000ff03c57208 */ /* 0x008fe20004800000 */
[--C-:B------:R-:W-:Y:S02]  /*0850*/  HADD2.F32 R185, -RZ, R172.reuse.H0_H0 ;  /* 0x200000acffb97230 */ /* 0x100fe40000004100 */
[----:B------:R-:W-:Y:S02]  /*0860*/  HADD2.F32 R187, -RZ, R172.H1_H1 ;  /* 0x300000acffbb7230 */ /* 0x000fe40000004100 */
[----:B------:R-:W-:Y:S02]  /*0870*/  HADD2.F32 R189, -RZ, R173.H1_H1 ;  /* 0x300000adffbd7230 */ /* 0x000fe40000004100 */
[----:B------:R-:W-:-:S02]  /*0880*/  HADD2.F32 R190, -RZ, R174.H0_H0 ;  /* 0x200000aeffbe7230 */ /* 0x000fc40000004100 */
[----:B------:R-:W-:Y:S02]  /*0890*/  HADD2.F32 R191, -RZ, R174.H1_H1 ;  /* 0x300000aeffbf7230 */ /* 0x000fe40000004100 */
[--C-:B----4-:R-:W-:Y:S02]  /*08a0*/  HADD2.F32 R175, -RZ, R165.reuse.H0_H0 ;  /* 0x200000a5ffaf7230 */ /* 0x110fe40000004100 */
[----:B0-----:R-:W-:Y:S02]  /*08b0*/  HADD2.F32 R176, -RZ, R165.H1_H1 ;  /* 0x300000a5ffb07230 */ /* 0x001fe40000004100 */
[----:B------:R-:W-:Y:S02]  /*08c0*/  HADD2.F32 R154, -RZ, R168.H0_H0 ;  /* 0x200000a8ff9a7230 */ /* 0x000fe40000004100 */
[--C-:B------:R-:W-:Y:S02]  /*08d0*/  HADD2.F32 R177, -RZ, R160.reuse.H0_H0 ;  /* 0x200000a0ffb17230 */ /* 0x100fe40000004100 */
[----:B------:R-:W-:-:S02]  /*08e0*/  HADD2.F32 R180, -RZ, R160.H1_H1 ;  /* 0x300000a0ffb47230 */ /* 0x000fc40000004100 */
[----:B------:R-:W-:Y:S02]  /*08f0*/  HADD2.F32 R188, -RZ, R173.H0_H0 ;  /* 0x200000adffbc7230 */ /* 0x000fe40000004100 */
[--C-:B------:R-:W-:Y:S02]  /*0900*/  HADD2.F32 R165, -RZ, R166.reuse.H0_H0 ;  /* 0x200000a6ffa57230 */ /* 0x100fe40000004100 */
[----:B------:R-:W-:Y:S02]  /*0910*/  HADD2.F32 R174, -RZ, R166.H1_H1 ;  /* 0x300000a6ffae7230 */ /* 0x000fe40000004100 */
[----:B------:R-:W-:Y:S02]  /*0920*/  HADD2.F32 R168, -RZ, R168.H1_H1 ;  /* 0x300000a8ffa87230 */ /* 0x000fe40000004100 */
[--C-:B------:R-:W-:Y:S02]  /*0930*/  HADD2.F32 R181, -RZ, R162.reuse.H0_H0 ;  /* 0x200000a2ffb57230 */ /* 0x100fe40000004100 */
[----:B------:R-:W-:-:S02]  /*0940*/  HADD2.F32 R184, -RZ, R162.H1_H1 ;  /* 0x300000a2ffb87230 */ /* 0x000fc40000004100 */
[--C-:B------:R-:W-:Y:S02]  /*0950*/  HADD2.F32 R160, -RZ, R156.reuse.H0_H0 ;  /* 0x2000009cffa07230 */ /* 0x100fe40000004100 */
[--C-:B------:R-:W-:Y:S02]  /*0960*/  HADD2.F32 R166, -RZ, R169.reuse.H0_H0 ;  /* 0x200000a9ffa67230 */ /* 0x100fe40000004100 */
[----:B-1----:R-:W-:Y:S02]  /*0970*/  HADD2.F32 R178, -RZ, R169.H1_H1 ;  /* 0x300000a9ffb27230 */ /* 0x002fe40000004100 */
[----:B------:R-:W-:Y:S01]  /*0980*/  FADD.FTZ R169, -R197, R193 ;  /* 0x000000c1c5a97221 */ /* 0x000fe20000010100 */
[----:B------:R-:W-:Y:S02]  /*0990*/  HADD2.F32 R207, -RZ, R156.H1_H1 ;  /* 0x3000009cffcf7230 */ /* 0x000fe40000004100 */
[----:B------:R-:W-:Y:S02]  /*09a0*/  HADD2.F32 R162, -RZ, R158.H0_H0 ;  /* 0x2000009effa27230 */ /* 0x000fe40000004100 */
[----:B------:R-:W-:-:S02]  /*09b0*/  HADD2.F32 R209, -RZ, R164.H0_H0 ;  /* 0x200000a4ffd17230 */ /* 0x000fc40000004100 */
[----:B------:R-:W-:Y:S02]  /*09c0*/  HADD2.F32 R194, -RZ, R170.H0_H0 ;  /* 0x200000aaffc27230 */ /* 0x000fe40000004100 */
[----:B------:R-:W-:Y:S02]  /*09d0*/  HADD2.F32 R156, -RZ, R157.H0_H0 ;  /* 0x2000009dff9c7230 */ /* 0x000fe40000004100 */
[----:B------:R-:W-:Y:S02]  /*09e0*/  HADD2.F32 R203, -RZ, R158.H1_H1 ;  /* 0x3000009effcb7230 */ /* 0x000fe40000004100 */
[C---:B------:R-:W-:Y:S01]  /*09f0*/  FADD.FTZ R3, -R197.reuse, R185 ;  /* 0x000000b9c5037221 */ /* 0x040fe20000010100 */
[----:B------:R-:W-:Y:S02]  /*0a00*/  HADD2.F32 R170, -RZ, R170.H1_H1 ;  /* 0x300000aaffaa7230 */ /* 0x000fe40000004100 */
[----:B------:R-:W-:Y:S01]  /*0a10*/  FADD.FTZ R155, -R197, R187 ;  /* 0x000000bbc59b7221 */ /* 0x000fe20000010100 */
[----:B------:R-:W-:-:S02]  /*0a20*/  HADD2.F32 R195, -RZ, R171.H0_H0 ;  /* 0x200000abffc37230 */ /* 0x000fc40000004100 */
[----:B------:R-:W-:Y:S02]  /*0a30*/  HADD2.F32 R196, -RZ, R171.H1_H1 ;  /* 0x300000abffc47230 */ /* 0x000fe40000004100 */
[C---:B------:R-:W-:Y:S01]  /*0a40*/  FADD.FTZ R171, -R197.reuse, R154 ;  /* 0x0000009ac5ab7221 */ /* 0x040fe20000010100 */
[--C-:B------:R-:W-:Y:S02]  /*0a50*/  HADD2.F32 R158, -RZ, R159.reuse.H0_H0 ;  /* 0x2000009fff9e7230 */ /* 0x100fe40000004100 */
        /* <DEDUP_REMOVED lines=14> */
[C---:B------:R-:W-:Y:S01]  /*0b40*/  FADD.FTZ R189, -R197.reuse, R162 ;  /* 0x000000a2c5bd7221 */ /* 0x040fe20000010100 */
[----:B-----5:R-:W-:Y:S01]  /*0b50*/  FMUL.FTZ R160, R152, R169 ;  /* 0x000000a998a07220 */ /* 0x020fe20000410000 */
[C---:B------:R-:W-:Y:S01]  /*0b60*/  FADD.FTZ R215, -R197.reuse, R178 ;  /* 0x000000b2c5d77221 */ /* 0x040fe20000010100 */
[C---:B------:R-:W-:Y:S01]  /*0b70*/  FADD.FTZ R187, -R197.reuse, R156 ;  /* 0x0000009cc5bb7221 */ /* 0x040fe20000010100 */
[----:B------:R-:W-:Y:S01]  /*0b80*/  FMUL.FTZ R162, R56, R209 ;  /* 0x000000d138a27220 */ /* 0x000fe20000410000 */
[C---:B------:R-:W-:Y:S01]  /*0b90*/  FADD.FTZ R219, -R197.reuse, R170 ;  /* 0x000000aac5db7221 */ /* 0x040fe20000010100 */
[C---:B------:R-:W-:Y:S01]  /*0ba0*/  FMUL.FTZ R3, R152.reuse, R3 ;  /* 0x0000000398037220 */ /* 0x040fe20000410000 */
[C---:B------:R-:W-:Y:S01]  /*0bb0*/  FMUL.FTZ R154, R152.reuse, R155 ;  /* 0x0000009b989a7220 */ /* 0x040fe20000410000 */
[C---:B------:R-:W-:Y:S01]  /*0bc0*/  FMUL.FTZ R156, R152.reuse, R159 ;  /* 0x0000009f989c7220 */ /* 0x040fe20000410000 */
[C---:B------:R-:W-:Y:S01]  /*0bd0*/  FMUL.FTZ R169, R152.reuse, R171 ;  /* 0x000000ab98a97220 */ /* 0x040fe20000410000 */
[C---:B------:R-:W-:Y:S01]  /*0be0*/  FADD.FTZ R217, -R197.reuse, R194 ;  /* 0x000000c2c5d97221 */ /* 0x040fe20000010100 */
[C---:B------:R-:W-:Y:S01]  /*0bf0*/  FADD.FTZ R221, -R197.reuse, R195 ;  /* 0x000000c3c5dd7221 */ /* 0x040fe20000010100 */
[----:B------:R-:W-:Y:S01]  /*0c00*/  FADD.FTZ R223, -R197, R196 ;  /* 0x000000c4c5df7221 */ /* 0x000fe20000010100 */
[C---:B------:R-:W-:Y:S01]  /*0c10*/  FMUL.FTZ R155, R152.reuse, R157 ;  /* 0x0000009d989b7220 */ /* 0x040fe20000410000 */
[C---:B------:R-:W-:Y:S01]  /*0c20*/  FMUL.FTZ R159, R152.reuse, R167 ;  /* 0x000000a7989f7220 */ /* 0x040fe20000410000 */
[----:B------:R-:W-:Y:S01]  /*0c30*/  FMUL.FTZ R170, R152, R211 ;  /* 0x000000d398aa7220 */ /* 0x000fe20000410000 */
[----:B------:R-:W-:-:S02]  /*0c40*/  HADD2.F32 R193, -RZ, R148.H0_H0 ;  /* 0x20000094ffc17230 */ /* 0x000fc40000004100 */
[----:B------:R-:W-:Y:S01]  /*0c50*/  FMUL.FTZ R157, R152, R161 ;  /* 0x000000a1989d7220 */ /* 0x000fe20000410000 */
[----:B------:R-:W-:Y:S02]  /*0c60*/  HADD2.F32 R194, -RZ, R148.H1_H1 ;  /* 0x30000094ffc27230 */ /* 0x000fe40000004100 */
[----:B------:R-:W-:Y:S01]  /*0c70*/  FADD.FTZ R91, R91, R172 ;  /* 0x000000ac5b5b7221 */ /* 0x000fe20000010000 */
[--C-:B------:R-:W-:Y:S02]  /*0c80*/  HADD2.F32 R195, -RZ, R149.reuse.H0_H0 ;  /* 0x20000095ffc37230 */ /* 0x100fe40000004100 */
[-C--:B------:R-:W-:Y:S01]  /*0c90*/  FFMA.FTZ R67, R160, R172.reuse, R67 ;  /* 0x000000aca0437223 */ /* 0x080fe20000010043 */
[----:B------:R-:W-:Y:S02]  /*0ca0*/  HADD2.F32 R196, -RZ, R149.H1_H1 ;  /* 0x30000095ffc47230 */ /* 0x000fe40000004100 */
[----:B------:R-:W-:Y:S01]  /*0cb0*/  FMUL.FTZ R167, R55, R172 ;  /* 0x000000ac37a77220 */ /* 0x000fe20000410000 */
[----:B------:R-:W-:Y:S01]  /*0cc0*/  FMUL.FTZ R171, R152, R213 ;  /* 0x000000d598ab7220 */ /* 0x000fe20000410000 */
[----:B------:R-:W-:-:S02]  /*0cd0*/  HADD2.F32 R149, -RZ, R151.H0_H0 ;  /* 0x20000097ff957230 */ /* 0x000fc40000004100 */
[----:B------:R-:W-:Y:S01]  /*0ce0*/  FMUL.FTZ R161, R57, R164 ;  /* 0x000000a439a17220 */ /* 0x000fe20000410000 */
[----:B------:R-:W-:Y:S02]  /*0cf0*/  HADD2.F32 R148, -RZ, R151.H1_H1 ;  /* 0x30000097ff947230 */ /* 0x000fe40000004100 */
[----:B------:R-:W-:Y:S01]  /*0d00*/  FADD.FTZ R188, RZ, R162 ;  /* 0x000000a2ffbc7221 */ /* 0x000fe20000010000 */
[----:B------:R-:W-:Y:S01]  /*0d10*/  FMUL.FTZ R172, R152, R215 ;  /* 0x000000d798ac7220 */ /* 0x000fe20000410000 */
[--C-:B------:R-:W-:Y:S02]  /*0d20*/  HADD2.F32 R183, -RZ, R163.reuse.H0_H0 ;  /* 0x200000a3ffb77230 */ /* 0x100fe40000004100 */
[----:B------:R-:W-:Y:S01]  /*0d30*/  FFMA.FTZ R151, R3, R162, RZ ;  /* 0x000000a203977223 */ /* 0x000fe200000100ff */
[----:B------:R-:W-:Y:S02]  /*0d40*/  HADD2.F32 R186, -RZ, R163.H1_H1 ;  /* 0x300000a3ffba7230 */ /* 0x000fe40000004100 */
        /* <DEDUP_REMOVED lines=19> */
[----:B------:R-:W-:Y:S01]  /*0e80*/  FADD.FTZ R191, -R197, R158 ;  /* 0x0000009ec5bf7221 */ /* 0x000fe20000010100 */
[----:B------:R-:W-:Y:S01]  /*0e90*/  FFMA.FTZ R182, R154, R161, R151 ;  /* 0x000000a19ab67223 */ /* 0x000fe20000010097 */
[----:B------:R-:W-:Y:S01]  /*0ea0*/  FMUL.FTZ R158, R152, R163 ;  /* 0x000000a3989e7220 */ /* 0x000fe20000410000 */
[----:B------:R-:W-:Y:S01]  /*0eb0*/  FMUL.FTZ R163, R59, R176 ;  /* 0x000000b03ba37220 */ /* 0x000fe20000410000 */
        /* <DEDUP_REMOVED lines=29> */
[----:B------:R-:W-:Y:S02]  /*1090*/  FADD.FTZ R205, -R197, R205 ;  /* 0x000000cdc5cd7221 */ /* 0x000fe40000010100 */
[----:B------:R-:W-:Y:S01]  /*10a0*/  FADD.FTZ R190, R209, R178 ;  /* 0x000000b2d1be7221 */ /* 0x000fe20000010000 */
[----:B------:R-:W-:Y:S01]  /*10b0*/  FFMA.FTZ R151, R169, R178, R188 ;  /* 0x000000b2a9977223 */ /* 0x000fe200000100bc */
[----:B------:R-:W-:Y:S02]  /*10c0*/  FMUL.FTZ R188, R152, R205 ;  /* 0x000000cd98bc7220 */ /* 0x000fe40000410000 */
[----:B------:R-:W-:Y:S01]  /*10d0*/  FADD.FTZ R205, R190, R177 ;  /* 0x000000b1becd7221 */ /* 0x000fe20000010000 */
[----:B------:R-:W-:Y:S01]  /*10e0*/  FFMA.FTZ R192, R170, R177, R151 ;  /* 0x000000b1aac07223 */ /* 0x000fe20000010097 */
[----:B------:R-:W-:-:S02]  /*10f0*/  FADD.FTZ R203, -R197, R203 ;  /* 0x000000cbc5cb7221 */ /* 0x000fc40000010100 */
[----:B------:R-:W-:Y:S01]  /*1100*/  FADD.FTZ R198, R205, R180 ;  /* 0x000000b4cdc67221 */ /* 0x000fe20000010000 */
[----:B------:R-:W-:Y:S01]  /*1110*/  FFMA.FTZ R151, R171, R180, R192 ;  /* 0x000000b4ab977223 */ /* 0x000fe200000100c0 */
[----:B------:R-:W-:Y:S02]  /*1120*/  FMUL.FTZ R190, R152, R203 ;  /* 0x000000cb98be7220 */ /* 0x000fe40000410000 */
[----:B------:R-:W-:Y:S01]  /*1130*/  FADD.FTZ R203, R198, R179 ;  /* 0x000000b3c6cb7221 */ /* 0x000fe20000010000 */
[----:B------:R-:W-:Y:S01]  /*1140*/  FFMA.FTZ R198, R172, R179, R151 ;  /* 0x000000b3acc67223 */ /* 0x000fe20000010097 */
[----:B------:R-:W-:Y:S01]  /*1150*/  FADD.FTZ R86, R86, R175 ;  /* 0x000000af56567221 */ /* 0x000fe20000010000 */
[----:B------:R-:W-:Y:S01]  /*1160*/  FFMA.FTZ R62, R155, R175, R62 ;  /* 0x000000af9b3e7223 */ /* 0x000fe2000001003e */
[----:B------:R-:W-:Y:S01]  /*1170*/  FADD.FTZ R87, R87, R176 ;  /* 0x000000b057577221 */ /* 0x000fe20000010000 */
[----:B------:R-:W-:Y:S01]  /*1180*/  FFMA.FTZ R63, R156, R176, R63 ;  /* 0x000000b09c3f7223 */ /* 0x000fe2000001003f */
[C---:B------:R-:W-:Y:S01]  /*1190*/  FMUL.FTZ R175, R152.reuse, R221 ;  /* 0x000000dd98af7220 */ /* 0x040fe20000410000 */
[----:B------:R-:W-:Y:S01]  /*11a0*/  FADD.FTZ R200, R203, R182 ;  /* 0x000000b6cbc87221 */ /* 0x000fe20000010000 */
[----:B------:R-:W-:Y:S01]  /*11b0*/  FMUL.FTZ R176, R152, R223 ;  /* 0x000000df98b07220 */ /* 0x000fe20000410000 */
[----:B------:R-:W-:Y:S01]  /*11c0*/  FFMA.FTZ R151, R173, R182, R198 ;  /* 0x000000b6ad977223 */ /* 0x000fe200000100c6 */
[----:B------:R-:W-:Y:S01]  /*11d0*/  FADD.FTZ R207, -R197, R207 ;  /* 0x000000cfc5cf7221 */ /* 0x000fe20000010100 */
[----:B------:R-:W-:Y:S01]  /*11e0*/  FADD.FTZ R98, R98, R183 ;  /* 0x000000b762627221 */ /* 0x000fe20000010000 */
[-C--:B------:R-:W-:Y:S01]  /*11f0*/  FFMA.FTZ R74, R175, R183.reuse, R74 ;  /* 0x000000b7af4a7223 */ /* 0x080fe2000001004a */
[----:B------:R-:W-:Y:S01]  /*1200*/  FMUL.FTZ R184, R46, R183 ;  /* 0x000000b72eb87220 */ /* 0x000fe20000410000 */
[----:B------:R-:W-:Y:S01]  /*1210*/  FADD.FTZ R203, R200, R181 ;  /* 0x000000b5c8cb7221 */ /* 0x000fe20000010000 */
[----:B------:R-:W-:Y:S01]  /*1220*/  FADD.FTZ R99, R99, R186 ;  /* 0x000000ba63637221 */ /* 0x000fe20000010000 */
[-C--:B------:R-:W-:Y:S01]  /*1230*/  FFMA.FTZ R75, R176, R186.reuse, R75 ;  /* 0x000000bab04b7223 */ /* 0x080fe2000001004b */
[----:B------:R-:W-:Y:S01]  /*1240*/  FMUL.FTZ R183, R47, R186 ;  /* 0x000000ba2fb77220 */ /* 0x000fe20000410000 */
[----:B------:R-:W-:Y:S01]  /*1250*/  FMUL.FTZ R185, R152, R185 ;  /* 0x000000b998b97220 */ /* 0x000fe20000410000 */
[----:B------:R-:W-:Y:S01]  /*1260*/  FFMA.FTZ R198, R174, R181, R151 ;  /* 0x000000b5aec67223 */ /* 0x000fe20000010097 */
[C---:B------:R-:W-:Y:S01]  /*1270*/  FMUL.FTZ R186, R152.reuse, R207 ;  /* 0x000000cf98ba7220 */ /* 0x040fe20000410000 */
        /* <DEDUP_REMOVED lines=16> */
[----:B------:R-:W-:Y:S02]  /*1380*/  FADD.FTZ R199, -R197, R199 ;  /* 0x000000c7c5c77221 */ /* 0x000fe40000010100 */
[----:B------:R-:W-:Y:S01]  /*1390*/  FADD.FTZ R203, R198, R193 ;  /* 0x000000c1c6cb7221 */ /* 0x000fe20000010000 */
[----:B------:R-:W-:Y:S01]  /*13a0*/  FFMA.FTZ R198, R186, R193, R151 ;  /* 0x000000c1bac67223 */ /* 0x000fe20000010097 */
[--C-:B------:R-:W-:Y:S02]  /*13b0*/  HADD2.F32 R197, -RZ, R150.reuse.H0_H0 ;  /* 0x20000096ffc57230 */ /* 0x100fe40000004100 */
        /* <DEDUP_REMOVED lines=32> */
.L_x_7119:
        /* <DEDUP_REMOVED lines=18> */
.L_x_7120:
[----:B------:R-:W-:Y:S05]  /*16e0*/  BSYNC.RECONVERGENT B1 ;  /* 0x0000000000017941 */ /* 0x000fea0003800200 */
.L_x_7118:
        /* <DEDUP_REMOVED lines=21> */
.L_x_7195:
        /* <DEDUP_REMOVED lines=33> */
[----:B------:R-:W-:Y:S01]  /*1a50*/  ISETP.GT.AND P1, PT, R2, RZ, PT ;  /* 0x000000ff0200720c */ /* 0x000fe20003f24270 */
[----:B-----5:R-:W-:Y:S02]  /*1a60*/  HADD2.F32 R148, -RZ, R132.H0_H0 ;  /* 0x20000084ff947230 */ /* 0x020fe40000004100 */
        /* <DEDUP_REMOVED lines=8> */
.L_x_7126:
[----:B------:R-:W-:Y:S05]  /*1af0*/  BSYNC.RECONVERGENT B2 ;  /* 0x0000000000027941 */ /* 0x000fea0003800200 */
.L_x_7125:
        /* <DEDUP_REMOVED lines=8> */
[----:B-----5:R-:W-:-:S03]  /*1b80*/  HADD2.F32 R149, -RZ, R132.H1_H1 ;  /* 0x30000084ff957230 */ /* 0x020fc60000004100 */
[----:B------:R-:W-:Y:S02]  /*1b90*/  FMUL.FTZ R150, R13, R148 ;  /* 0x000000940d967220 */ /* 0x000fe40000410000 */
[----:B------:R-:W-:-:S03]  /*1ba0*/  FFMA.FTZ R129, R148, R149, R129 ;  /* 0x0000009594817223 */ /* 0x000fc60000010081 */
[----:B------:R-:W-:-:S04]  /*1bb0*/  F2FP.F16.F32.PACK_AB R150, RZ, R150 ;  /* 0x00000096ff96723e */ /* 0x000fc800000000ff */
[----:B------:R-:W-:-:S07]  /*1bc0*/  PRMT R136, R136, 0x5410, R150 ;  /* 0x0000541088887816 */ /* 0x000fce0000000096 */
.L_x_7128:
[----:B------:R-:W-:Y:S05]  /*1bd0*/  BSYNC.RECONVERGENT B2 ;  /* 0x0000000000027941 */ /* 0x000fea0003800200 */
.L_x_7127:
        /* <DEDUP_REMOVED lines=13> */
.L_x_7130:
[----:B------:R-:W-:Y:S05]  /*1cb0*/  BSYNC.RECONVERGENT B2 ;  /* 0x0000000000027941 */ /* 0x000fea0003800200 */
.L_x_7129:
        /* <DEDUP_REMOVED lines=13> */
.L_x_7132:
[----:B------:R-:W-:Y:S05]  /*1d90*/  BSYNC.RECONVERGENT B2 ;  /* 0x0000000000027941 */ /* 0x000fea0003800200 */
.L_x_7131:
        /* <DEDUP_REMOVED lines=13> */
.L_x_7134:
[----:B------:R-:W-:Y:S05]  /*1e70*/  BSYNC.RECONVERGENT B2 ;  /* 0x0000000000027941 */ /* 0x000fea0003800200 */
.L_x_7133:
        /* <DEDUP_REMOVED lines=13> */
.L_x_7136:
[----:B------:R-:W-:Y:S05]  /*1f50*/  BSYNC.RECONVERGENT B2 ;  /* 0x0000000000027941 */ /* 0x000fea0003800200 */
.L_x_7135:
        /* <DEDUP_REMOVED lines=13> */
.L_x_7138:
[----:B------:R-:W-:Y:S05]  /*2030*/  BSYNC.RECONVERGENT B2 ;  /* 0x0000000000027941 */ /* 0x000fea0003800200 */
.L_x_7137:
        /* <DEDUP_REMOVED lines=11> */
[----:B------:R-:W-:Y:S01]  /*20f0*/  PRMT R139, R139, 0x5410, R150 ;  /* 0x000054108b8b7816 */ /* 0x000fe20000000096 */
[----:B------:R-:W-:Y:S06]  /*2100*/  BRA `(.L_x_7139) ;  /* 0x0000001000a87947 */ /* 0x000fec0003800000 */
.L_x_7124:
[----:B------:R-:W0:Y:S01]  /*2110*/  @P2 LDC R148, c[0x0][0x40c] ;  /* 0x00010300ff942b82 */ /* 0x000e220000000800 */
[-CC-:B------:R-:W-:Y:S01]  /*2120*/  FFMA.FTZ R149, R157, R153.reuse, R202.reuse ;  /* 0x000000999d957223 */ /* 0x180fe200000100ca */
[-CC-:B------:R-:W-:Y:S01]  /*2130*/  FFMA.FTZ R142, R156, R153.reuse, R202.reuse ;  /* 0x000000999c8e7223 */ /* 0x180fe200000100ca */
[-CC-:B------:R-:W-:Y:S01]  /*2140*/  FFMA.FTZ R150, R158, R153.reuse, R202.reuse ;  /* 0x000000999e967223 */ /* 0x180fe200000100ca */
[----:B------:R-:W-:Y:S01]  /*2150*/  FFMA.FTZ R141, R155, R153, R202 ;  /* 0x000000999b8d7223 */ /* 0x000fe200000100ca */
[----:B------:R-:W-:Y:S01]  /*2160*/  FADD.FTZ R149, R166, -R149 ;  /* 0x80000095a6957221 */ /* 0x000fe20000010000 */
[----:B------:R-:W-:Y:S01]  /*2170*/  FADD.FTZ R143, R163, -R142 ;  /* 0x8000008ea38f7221 */ /* 0x000fe20000010000 */
[----:B------:R-:W-:Y:S01]  /*2180*/  FADD.FTZ R207, R165, -R150 ;  /* 0x80000096a5cf7221 */ /* 0x000fe20000010000 */
[----:B------:R-:W1:Y:S01]  /*2190*/  @P2 LDC R208, c[0x0][0x40c] ;  /* 0x00010300ffd02b82 */ /* 0x000e620000000800 */
[----:B------:R-:W-:Y:S01]  /*21a0*/  FMUL.FTZ R149, R152, R149 ;  /* 0x0000009598957220 */ /* 0x000fe20000410000 */
[----:B------:R-:W-:Y:S01]  /*21b0*/  ISETP.GT.AND P1, PT, R2, RZ, PT ;  /* 0x000000ff0200720c */ /* 0x000fe20003f24270 */
[C---:B------:R-:W-:Y:S01]  /*21c0*/  FMUL.FTZ R143, R152.reuse, R143 ;  /* 0x0000008f988f7220 */ /* 0x040fe20000410000 */
[----:B------:R-:W-:Y:S01]  /*21d0*/  FMUL.FTZ R207, R152, R207 ;  /* 0x000000cf98cf7220 */ /* 0x000fe20000410000 */
[----:B------:R-:W-:Y:S01]  /*21e0*/  FADD.FTZ R141, R164, -R141 ;  /* 0x8000008da48d7221 */ /* 0x000fe20000010000 */
[----:B------:R-:W-:Y:S01]  /*21f0*/  FSEL R149, R149, RZ, P1 ;  /* 0x000000ff95957208 */ /* 0x000fe20000800000 */
[--C-:B------:R-:W-:Y:S01]  /*2200*/  FFMA.FTZ R213, R159, R153, R202.reuse ;  /* 0x000000999fd57223 */ /* 0x100fe200000100ca */
[----:B------:R-:W2:Y:S01]  /*2210*/  @P2 LDC R140, c[0x0][0x40c] ;  /* 0x00010300ff8c2b82 */ /* 0x000ea20000000800 */
[----:B------:R-:W-:Y:S01]  /*2220*/  FMUL.FTZ R141, R152, R141 ;  /* 0x0000008d988d7220 */ /* 0x000fe20000410000 */
[----:B------:R-:W-:Y:S01]  /*2230*/  FSEL R212, R143, RZ, P1 ;  /* 0x000000ff8fd47208 */ /* 0x000fe20000800000 */
[----:B-----5:R-:W-:Y:S01]  /*2240*/  @P2 HADD2.F32 R216, -RZ, R134.H1_H1 ;  /* 0x30000086ffd82230 */ /* 0x020fe20000004100 */
[----:B------:R-:W-:Y:S01]  /*2250*/  FSEL R207, R207, RZ, P1 ;  /* 0x000000ffcfcf7208 */ /* 0x000fe20000800000 */
[----:B------:R-:W-:Y:S01]  /*2260*/  FFMA.FTZ R218, R160, R153, R202 ;  /* 0x00000099a0da7223 */ /* 0x000fe200000100ca */
[----:B------:R-:W-:-:S02]  /*2270*/  F2FP.F16.F32.PACK_AB R210, RZ, R149 ;  /* 0x00000095ffd2723e */ /* 0x000fc400000000ff */
[----:B------:R-:W3:Y:S01]  /*2280*/  @P2 LDC R209, c[0x0][0x40c] ;  /* 0x00010300ffd12b82 */ /* 0x000ee20000000800 */
[----:B0-----:R-:W-:Y:S01]  /*2290*/  @P2 FMUL.FTZ R143, R149, R148 ;  /* 0x00000094958f2220 */ /* 0x001fe20000410000 */
[----:B------:R-:W-:Y:S01]  /*22a0*/  FADD.FTZ R149, R168, -R213 ;  /* 0x800000d5a8957221 */ /* 0x000fe20000010000 */
[----:B------:R-:W-:Y:S02]  /*22b0*/  FSEL R211, R141, RZ, P1 ;  /* 0x000000ff8dd37208 */ /* 0x000fe40000800000 */
[----:B------:R-:W-:-:S03]  /*22c0*/  F2FP.F16.F32.PACK_AB R213, RZ, R207 ;  /* 0x000000cfffd5723e */ /* 0x000fc600000000ff */
[----:B------:R-:W0:Y:S01]  /*22d0*/  @P2 LDC R219, c[0x0][0x40c] ;  /* 0x00010300ffdb2b82 */ /* 0x000e220000000800 */
[----:B-1----:R-:W-:Y:S01]  /*22e0*/  @P2 FMUL.FTZ R150, R207, R208 ;  /* 0x000000d0cf962220 */ /* 0x002fe20000410000 */
[----:B------:R-:W-:Y:S01]  /*22f0*/  FMUL.FTZ R207, R152, R149 ;  /* 0x0000009598cf7220 */ /* 0x000fe20000410000 */
[----:B------:R-:W-:Y:S01]  /*2300*/  @P2 FMUL.FTZ R149, R16, R143 ;  /* 0x0000008f10952220 */ /* 0x000fe20000410000 */
[--C-:B------:R-:W-:Y:S01]  /*2310*/  FFMA.FTZ R208, R154, R153, R202.reuse ;  /* 0x000000999ad07223 */ /* 0x100fe200000100ca */
[----:B------:R-:W-:Y:S01]  /*2320*/  @P2 FFMA.FTZ R125, R216, R150, R125 ;  /* 0x00000096d87d2223 */ /* 0x000fe2000001007d */
[--C-:B------:R-:W-:Y:S01]  /*2330*/  @P2 HADD2.F32 R216, -RZ, R132.reuse.H1_H1 ;  /* 0x30000084ffd82230 */ /* 0x100fe20000004100 */
[----:B------:R-:W-:Y:S01]  /*2340*/  FSEL R214, R207, RZ, P1 ;  /* 0x000000ffcfd67208 */ /* 0x000fe20000800000 */
[----:B------:R-:W1:Y:S01]  /*2350*/  @P2 LDC R215, c[0x0][0x40c] ;  /* 0x00010300ffd72b82 */ /* 0x000e620000000800 */
[----:B--2---:R-:W-:Y:S01]  /*2360*/  @P2 FMUL.FTZ R141, R211, R140 ;  /* 0x0000008cd38d2220 */ /* 0x004fe20000410000 */
[----:B------:R-:W-:Y:S01]  /*2370*/  @P2 F2FP.F16.F32.PACK_AB R149, RZ, R149 ;  /* 0x00000095ff95223e */ /* 0x000fe200000000ff */
[----:B------:R-:W-:Y:S01]  /*2380*/  FFMA.FTZ R207, R3, R153, R202 ;  /* 0x0000009903cf7223 */ /* 0x000fe200000100ca */
[----:B------:R-:W-:Y:S01]  /*2390*/  F2FP.F16.F32.PACK_AB R211, RZ, R211 ;  /* 0x000000d3ffd3723e */ /* 0x000fe200000000ff */
[----:B------:R-:W-:Y:S01]  /*23a0*/  @P2 FMUL.FTZ R142, R14, R141 ;  /* 0x0000008d0e8e2220 */ /* 0x000fe20000410000 */
[----:B------:R-:W-:Y:S01]  /*23b0*/  @P2 PRMT R138, R149, 0x7610, R138 ;  /* 0x00007610958a2816 */ /* 0x000fe2000000008a */
[----:B------:R-:W-:Y:S01]  /*23c0*/  FADD.FTZ R149, R162, -R207 ;  /* 0x800000cfa2957221 */ /* 0x000fe20000010000 */
[----:B---3--:R-:W-:Y:S01]  /*23d0*/  @P2 FMUL.FTZ R140, R212, R209 ;  /* 0x000000d1d48c2220 */ /* 0x008fe20000410000 */
[----:B------:R-:W2:Y:S01]  /*23e0*/  @P2 LDC R217, c[0x0][0x40c] ;  /* 0x00010300ffd92b82 */ /* 0x000ea20000000800 */
[----:B------:R-:W-:Y:S01]  /*23f0*/  @P2 F2FP.F16.F32.PACK_AB R142, RZ, R142 ;  /* 0x0000008eff8e223e */ /* 0x000fe200000000ff */
[----:B------:R-:W-:Y:S01]  /*2400*/  FMUL.FTZ R149, R152, R149 ;  /* 0x0000009598957220 */ /* 0x000fe20000410000 */
[----:B------:R-:W-:Y:S01]  /*2410*/  @P2 FMUL.FTZ R148, R15, R140 ;  /* 0x0000008c0f942220 */ /* 0x000fe20000410000 */
[----:B------:R-:W-:Y:S01]  /*2420*/  FADD.FTZ R207, R161, -R208 ;  /* 0x800000d0a1cf7221 */ /* 0x000fe20000010000 */
[----:B------:R-:W-:Y:S01]  /*2430*/  @P2 PRMT R137, R142, 0x7610, R137 ;  /* 0x000076108e892816 */ /* 0x000fe20000000089 */
[----:B------:R-:W-:Y:S01]  /*2440*/  @P2 FMUL.FTZ R142, R17, R150 ;  /* 0x00000096118e2220 */ /* 0x000fe20000410000 */
[----:B0-----:R-:W-:Y:S01]  /*2450*/  @P2 FMUL.FTZ R209, R214, R219 ;  /* 0x000000dbd6d12220 */ /* 0x001fe20000410000 */
[----:B------:R-:W-:Y:S01]  /*2460*/  @P2 F2FP.F16.F32.PACK_AB R148, RZ, R148 ;  /* 0x00000094ff94223e */ /* 0x000fe200000000ff */
[----:B------:R-:W-:Y:S01]  /*2470*/  FMUL.FTZ R207, R152, R207 ;  /* 0x000000cf98cf7220 */ /* 0x000fe20000410000 */
[----:B------:R-:W-:Y:S01]  /*2480*/  FSEL R208, R149, RZ, P1 ;  /* 0x000000ff95d07208 */ /* 0x000fe20000800000 */
[----:B------:R-:W-:Y:S01]  /*2490*/  @P2 HADD2.F32 R219, -RZ, R135.H0_H0 ;  /* 0x20000087ffdb2230 */ /* 0x000fe20000004100 */
[----:B------:R-:W-:Y:S01]  /*24a0*/  @P2 PRMT R137, R137, 0x5410, R148 ;  /* 0x0000541089892816 */ /* 0x000fe20000000094 */
[----:B------:R-:W-:Y:S01]  /*24b0*/  @P2 FMUL.FTZ R148, R18, R209 ;  /* 0x000000d112942220 */ /* 0x000fe20000410000 */
[----:B------:R-:W-:Y:S01]  /*24c0*/  @P2 F2FP.F16.F32.PACK_AB R142, RZ, R142 ;  /* 0x0000008eff8e223e */ /* 0x000fe200000000ff */
[----:B-1----:R-:W-:Y:S01]  /*24d0*/  @P2 FMUL.FTZ R149, R208, R215 ;  /* 0x000000d7d0952220 */ /* 0x002fe20000410000 */
[----:B------:R-:W-:Y:S01]  /*24e0*/  FSEL R150, R207, RZ, P1 ;  /* 0x000000ffcf967208 */ /* 0x000fe20000800000 */
[----:B------:R-:W-:Y:S01]  /*24f0*/  @P2 FFMA.FTZ R126, R219, R209, R126 ;  /* 0x000000d1db7e2223 */ /* 0x000fe2000001007e */
[----:B------:R-:W-:Y:S01]  /*2500*/  @P2 F2FP.F16.F32.PACK_AB R148, RZ, R148 ;  /* 0x00000094ff94223e */ /* 0x000fe200000000ff */
[----:B------:R-:W-:Y:S01]  /*2510*/  FADD.FTZ R209, R167, -R218 ;  /* 0x800000daa7d17221 */ /* 0x000fe20000010000 */
[----:B------:R-:W-:Y:S01]  /*2520*/  @P2 PRMT R138, R138, 0x5410, R142 ;  /* 0x000054108a8a2816 */ /* 0x000fe2000000008e */
[----:B------:R-:W-:Y:S01]  /*2530*/  @P2 FMUL.FTZ R142, R12, R149 ;  /* 0x000000950c8e2220 */ /* 0x000fe20000410000 */
[----:B------:R-:W-:Y:S01]  /*2540*/  @P2 PRMT R139, R148, 0x7610, R139 ;  /* 0x00007610948b2816 */ /* 0x000fe2000000008b */
[----:B------:R-:W-:Y:S01]  /*2550*/  FMUL.FTZ R209, R152, R209 ;  /* 0x000000d198d17220 */ /* 0x000fe20000410000 */
[----:B------:R-:W-:Y:S01]  /*2560*/  PRMT R207, R210, 0x5410, R213 ;  /* 0x00005410d2cf7816 */ /* 0x000fe200000000d5 */
[----:B--2---:R-:W-:Y:S01]  /*2570*/  @P2 FMUL.FTZ R148, R150, R217 ;  /* 0x000000d996942220 */ /* 0x004fe20000410000 */
[----:B------:R-:W-:Y:S01]  /*2580*/  @P2 HADD2.F32 R213, -RZ, R132.H0_H0 ;  /* 0x20000084ffd52230 */ /* 0x000fe20000004100 */
[----:B------:R-:W-:-:S02]  /*2590*/  @P2 F2FP.F16.F32.PACK_AB R142, RZ, R142 ;  /* 0x0000008eff8e223e */ /* 0x000fc400000000ff */
[----:B------:R-:W-:Y:S01]  /*25a0*/  F2FP.F16.F32.PACK_AB R210, RZ, R150 ;  /* 0x00000096ffd2723e */ /* 0x000fe200000000ff */
[----:B------:R-:W-:Y:S01]  /*25b0*/  @P2 FMUL.FTZ R150, R13, R148 ;  /* 0x000000940d962220 */ /* 0x000fe20000410000 */
[----:B------:R-:W-:Y:S01]  /*25c0*/  @P2 PRMT R136, R142, 0x7610, R136 ;  /* 0x000076108e882816 */ /* 0x000fe20000000088 */
[----:B------:R-:W-:Y:S01]  /*25d0*/  @P2 FFMA.FTZ R128, R213, R149, R128 ;  /* 0x00000095d5802223 */ /* 0x000fe20000010080 */
[--C-:B------:R-:W-:Y:S01]  /*25e0*/  @P2 HADD2.F32 R149, -RZ, R133.reuse.H0_H0 ;  /* 0x20000085ff952230 */ /* 0x100fe20000004100 */
[----:B------:R-:W-:Y:S01]  /*25f0*/  F2FP.F16.F32.PACK_AB R208, RZ, R208 ;  /* 0x000000d0ffd0723e */ /* 0x000fe200000000ff */
[----:B------:R-:W-:Y:S01]  /*2600*/  @P2 HADD2.F32 R142, -RZ, R133.H1_H1 ;  /* 0x30000085ff8e2230 */ /* 0x000fe20000004100 */
[----:B------:R-:W-:Y:S01]  /*2610*/  F2FP.F16.F32.PACK_AB R212, RZ, R212 ;  /* 0x000000d4ffd4723e */ /* 0x000fe200000000ff */
[----:B------:R-:W-:Y:S01]  /*2620*/  @P2 HADD2.F32 R213, -RZ, R134.H0_H0 ;  /* 0x20000086ffd52230 */ /* 0x000fe20000004100 */
[----:B------:R-:W-:Y:S01]  /*2630*/  @P2 F2FP.F16.F32.PACK_AB R150, RZ, R150 ;  /* 0x00000096ff96223e */ /* 0x000fe200000000ff */
[----:B------:R-:W-:Y:S01]  /*2640*/  @P2 FFMA.FTZ R130, R149, R141, R130 ;  /* 0x0000008d95822223 */ /* 0x000fe20000010082 */
[----:B------:R-:W-:Y:S01]  /*2650*/  FSEL R209, R209, RZ, P1 ;  /* 0x000000ffd1d17208 */ /* 0x000fe20000800000 */
[----:B------:R-:W-:Y:S01]  /*2660*/  @P2 FFMA.FTZ R131, R142, R140, R131 ;  /* 0x0000008c8e832223 */ /* 0x000fe20000010083 */
[----:B------:R-:W-:Y:S01]  /*2670*/  @P2 FFMA.FTZ R124, R213, R143, R124 ;  /* 0x0000008fd57c2223 */ /* 0x000fe2000001007c */
[----:B------:R-:W-:Y:S01]  /*2680*/  @P2 FFMA.FTZ R129, R216, R148, R129 ;  /* 0x00000094d8812223 */ /* 0x000fe20000010081 */
[----:B------:R-:W-:-:S02]  /*2690*/  @P2 PRMT R136, R136, 0x5410, R150 ;  /* 0x0000541088882816 */ /* 0x000fc40000000096 */
[----:B------:R-:W-:Y:S02]  /*26a0*/  F2FP.F16.F32.PACK_AB R143, R209, R214 ;  /* 0x000000d6d18f723e */ /* 0x000fe400000000ff */
[----:B------:R-:W-:Y:S02]  /*26b0*/  MOV R142, R207 ;  /* 0x000000cf008e7202 */ /* 0x000fe40000000f00 */
[----:B------:R-:W-:Y:S02]  /*26c0*/  PRMT R141, R211, 0x5410, R212 ;  /* 0x00005410d38d7816 */ /* 0x000fe400000000d4 */
[----:B------:R-:W-:Y:S01]  /*26d0*/  PRMT R140, R208, 0x5410, R210 ;  /* 0x00005410d08c7816 */ /* 0x000fe200000000d2 */
[----:B------:R-:W-:Y:S06]  /*26e0*/  @!P2 BRA `(.L_x_7139) ;  /* 0x0000000c0030a947 */ /* 0x000fec0003800000 */
        /* <DEDUP_REMOVED lines=8> */
.L_x_7123:
[----:B------:R-:W-:Y:S02]  /*2770*/  MOV R151, UR20 ;  /* 0x0000001400977c02 */ /* 0x000fe40008000f00 */
[----:B0-----:R-:W-:Y:S02]  /*2780*/  MOV R206, UR21 ;  /* 0x0000001500ce7c02 */ /* 0x001fe40008000f00 */
[----:B------:R-:W-:-:S04]  /*2790*/  ISETP.NE.U32.AND P1, PT, R151, RZ, PT ;  /* 0x000000ff9700720c */ /* 0x000fc80003f25070 */
[----:B------:R-:W-:-:S13]  /*27a0*/  ISETP.NE.AND.EX P1, PT, R206, RZ, PT, P1 ;  /* 0x000000ffce00720c */ /* 0x000fda0003f25310 */
[----:B------:R-:W-:Y:S05]  /*27b0*/  @P1 BRA `(.L_x_7140) ;  /* 0x0000000400681947 */ /* 0x000fea0003800000 */
[----:B------:R-:W-:Y:S01]  /*27c0*/  ISETP.GT.AND P1, PT, R2, RZ, PT ;  /* 0x000000ff0200720c */ /* 0x000fe20003f24270 */
[----:B------:R-:W-:Y:S01]  /*27d0*/  HADD2.F32 R209, -RZ, R9.H0_H0 ;  /* 0x20000009ffd17230 */ /* 0x000fe20000004100 */
[----:B------:R-:W0:Y:S01]  /*27e0*/  @P2 LDC R212, c[0x0][0x40c] ;  /* 0x00010300ffd42b82 */ /* 0x000e220000000800 */
[--C-:B------:R-:W-:Y:S02]  /*27f0*/  HADD2.F32 R207, -RZ, R8.reuse.H1_H1 ;  /* 0x30000008ffcf7230 */ /* 0x100fe40000004100 */
[----:B------:R-:W-:Y:S02]  /*2800*/  HADD2.F32 R149, -RZ, R8.H0_H0 ;  /* 0x20000008ff957230 */ /* 0x000fe40000004100 */
[----:B------:R-:W-:-:S03]  /*2810*/  HADD2.F32 R215, -RZ, R10.H1_H1 ;  /* 0x3000000affd77230 */ /* 0x000fc60000004100 */
        /* <DEDUP_REMOVED lines=10> */
[----:B------:R-:W-:-:S02]  /*28c0*/  HADD2.F32 R213, -RZ, R10.H0_H0 ;  /* 0x2000000affd57230 */ /* 0x000fc40000004100 */
[----:B------:R-:W-:Y:S01]  /*28d0*/  @P1 FFMA.FTZ R207, R152, R150, R207 ;  /* 0x0000009698cf1223 */ /* 0x000fe200000100cf */
[----:B------:R-:W-:Y:S01]  /*28e0*/  @P1 FFMA.FTZ R150, R156, R153, R202 ;  /* 0x000000999c961223 */ /* 0x000fe200000100ca */
[----:B------:R-:W-:Y:S01]  /*28f0*/  @P1 FFMA.FTZ R149, R152, R211, R149 ;  /* 0x000000d398951223 */ /* 0x000fe20000010095 */
[----:B------:R-:W3:Y:S01]  /*2900*/  @P2 LDC R210, c[0x0][0x40c] ;  /* 0x00010300ffd22b82 */ /* 0x000ee20000000800 */
[----:B------:R-:W-:Y:S02]  /*2910*/  HADD2.F32 R211, -RZ, R9.H1_H1 ;  /* 0x30000009ffd37230 */ /* 0x000fe40000004100 */
[----:B------:R-:W-:Y:S01]  /*2920*/  @P1 FADD.FTZ R150, R163, -R150 ;  /* 0x80000096a3961221 */ /* 0x000fe20000010000 */
[----:B0-----:R-:W-:Y:S01]  /*2930*/  @P2 FMUL.FTZ R209, R209, R212 ;  /* 0x000000d4d1d12220 */ /* 0x001fe20000410000 */
[-CC-:B------:R-:W-:Y:S01]  /*2940*/  @P1 FFMA.FTZ R218, R158, R153.reuse, R202.reuse ;  /* 0x000000999eda1223 */ /* 0x180fe200000100ca */
[----:B------:R-:W-:Y:S01]  /*2950*/  @P1 FADD.FTZ R214, R166, -R217 ;  /* 0x800000d9a6d61221 */ /* 0x000fe20000010000 */
[----:B------:R-:W-:Y:S01]  /*2960*/  @P1 FFMA.FTZ R211, R152, R150, R211 ;  /* 0x0000009698d31223 */ /* 0x000fe200000100d3 */
[----:B------:R-:W-:Y:S01]  /*2970*/  @P1 FFMA.FTZ R219, R159, R153, R202 ;  /* 0x000000999fdb1223 */ /* 0x000fe200000100ca */
[----:B------:R-:W0:Y:S01]  /*2980*/  @P2 LDC R216, c[0x0][0x40c] ;  /* 0x00010300ffd82b82 */ /* 0x000e220000000800 */
[----:B-1----:R-:W-:Y:S01]  /*2990*/  @P2 FMUL.FTZ R149, R149, R148 ;  /* 0x0000009495952220 */ /* 0x002fe20000410000 */
[----:B------:R-:W-:-:S02]  /*29a0*/  HADD2.F32 R217, -RZ, R11.H0_H0 ;  /* 0x2000000bffd97230 */ /* 0x000fc40000004100 */
[----:B------:R-:W-:Y:S01]  /*29b0*/  @P1 FADD.FTZ R218, R165, -R218 ;  /* 0x800000daa5da1221 */ /* 0x000fe20000010000 */
[----:B------:R-:W-:Y:S01]  /*29c0*/  @P1 FFMA.FTZ R213, R152, R214, R213 ;  /* 0x000000d698d51223 */ /* 0x000fe200000100d5 */
[----:B------:R-:W-:Y:S01]  /*29d0*/  @P2 FMUL.FTZ R148, R12, R149 ;  /* 0x000000950c942220 */ /* 0x000fe20000410000 */
[----:B------:R-:W-:Y:S01]  /*29e0*/  @P1 FADD.FTZ R219, R168, -R219 ;  /* 0x800000dba8db1221 */ /* 0x000fe20000010000 */
[----:B------:R-:W-:Y:S01]  /*29f0*/  @P1 FFMA.FTZ R215, R152, R218, R215 ;  /* 0x000000da98d71223 */ /* 0x000fe200000100d7 */
[----:B------:R-:W1:Y:S01]  /*2a00*/  @P2 LDC R220, c[0x0][0x40c] ;  /* 0x00010300ffdc2b82 */ /* 0x000e620000000800 */
[----:B--2---:R-:W-:Y:S01]  /*2a10*/  @P2 FMUL.FTZ R150, R207, R208 ;  /* 0x000000d0cf962220 */ /* 0x004fe20000410000 */
[----:B------:R-:W-:Y:S01]  /*2a20*/  @P2 FMUL.FTZ R208, R14, R209 ;  /* 0x000000d10ed02220 */ /* 0x000fe20000410000 */
[----:B------:R-:W-:Y:S01]  /*2a30*/  @P2 F2FP.F16.F32.PACK_AB R148, RZ, R148 ;  /* 0x00000094ff94223e */ /* 0x000fe200000000ff */
[----:B------:R-:W-:Y:S01]  /*2a40*/  @P1 FFMA.FTZ R217, R152, R219, R217 ;  /* 0x000000db98d91223 */ /* 0x000fe200000100d9 */
[----:B------:R-:W-:Y:S01]  /*2a50*/  @P2 FMUL.FTZ R207, R13, R150 ;  /* 0x000000960dcf2220 */ /* 0x000fe20000410000 */
[----:B-----5:R-:W-:Y:S01]  /*2a60*/  @P2 HADD2.F32 R214, -RZ, R132.H1_H1 ;  /* 0x30000084ffd62230 */ /* 0x020fe20000004100 */
[----:B------:R-:W-:Y:S01]  /*2a70*/  @P2 F2FP.F16.F32.PACK_AB R208, RZ, R208 ;  /* 0x000000d0ffd0223e */ /* 0x000fe200000000ff */
[----:B------:R-:W2:Y:S01]  /*2a80*/  @P2 LDC R222, c[0x0][0x40c] ;  /* 0x00010300ffde2b82 */ /* 0x000ea20000000800 */
[----:B---3--:R-:W-:Y:S01]  /*2a90*/  @P2 FMUL.FTZ R210, R211, R210 ;  /* 0x000000d2d3d22220 */ /* 0x008fe20000410000 */
[----:B------:R-:W-:Y:S01]  /*2aa0*/  @P2 F2FP.F16.F32.PACK_AB R207, RZ, R207 ;  /* 0x000000cfffcf223e */ /* 0x000fe200000000ff */
[----:B------:R-:W-:Y:S01]  /*2ab0*/  @P2 FFMA.FTZ R129, R214, R150, R129 ;  /* 0x00000096d6812223 */ /* 0x000fe20000010081 */
[----:B------:R-:W-:Y:S01]  /*2ac0*/  @P2 PRMT R137, R208, 0x7610, R137 ;  /* 0x00007610d0892816 */ /* 0x000fe20000000089 */
[----:B------:R-:W-:Y:S01]  /*2ad0*/  @P2 FMUL.FTZ R211, R15, R210 ;  /* 0x000000d20fd32220 */ /* 0x000fe20000410000 */
[----:B------:R-:W-:Y:S01]  /*2ae0*/  @P2 PRMT R136, R148, 0x7610, R136 ;  /* 0x0000761094882816 */ /* 0x000fe20000000088 */
[----:B------:R-:W-:-:S02]  /*2af0*/  @P2 HADD2.F32 R150, -RZ, R133.H1_H1 ;  /* 0x30000085ff962230 */ /* 0x000fc40000004100 */
[----:B0-----:R-:W-:Y:S01]  /*2b00*/  @P2 FMUL.FTZ R213, R213, R216 ;  /* 0x000000d8d5d52220 */ /* 0x001fe20000410000 */
[----:B------:R-:W-:Y:S01]  /*2b10*/  @P2 HADD2.F32 R214, -RZ, R134.H1_H1 ;  /* 0x30000086ffd62230 */ /* 0x000fe20000004100 */
[----:B------:R-:W-:Y:S02]  /*2b20*/  @P2 F2FP.F16.F32.PACK_AB R211, RZ, R211 ;  /* 0x000000d3ffd3223e */ /* 0x000fe400000000ff */
[----:B------:R-:W-:Y:S01]  /*2b30*/  @P2 FMUL.FTZ R148, R16, R213 ;  /* 0x000000d510942220 */ /* 0x000fe20000410000 */
[----:B------:R-:W-:Y:S01]  /*2b40*/  @P2 PRMT R136, R136, 0x5410, R207 ;  /* 0x0000541088882816 */ /* 0x000fe200000000cf */
[----:B------:R-:W-:Y:S01]  /*2b50*/  @P2 FFMA.FTZ R131, R150, R210, R131 ;  /* 0x000000d296832223 */ /* 0x000fe20000010083 */
[----:B------:R-:W-:Y:S01]  /*2b60*/  @P2 PRMT R137, R137, 0x5410, R211 ;  /* 0x0000541089892816 */ /* 0x000fe200000000d3 */
[----:B-1----:R-:W-:Y:S01]  /*2b70*/  @P2 FMUL.FTZ R212, R215, R220 ;  /* 0x000000dcd7d42220 */ /* 0x002fe20000410000 */
[----:B------:R-:W-:Y:S01]  /*2b80*/  @P2 HADD2.F32 R211, -RZ, R132.H0_H0 ;  /* 0x20000084ffd32230 */ /* 0x000fe20000004100 */
[----:B------:R-:W-:Y:S01]  /*2b90*/  @P2 F2FP.F16.F32.PACK_AB R148, RZ, R148 ;  /* 0x00000094ff94223e */ /* 0x000fe200000000ff */
[----:B------:R-:W-:-:S02]  /*2ba0*/  @P2 HADD2.F32 R215, -RZ, R133.H0_H0 ;  /* 0x20000085ffd72230 */ /* 0x000fc40000004100 */
[-C--:B------:R-:W-:Y:S01]  /*2bb0*/  @P2 FMUL.FTZ R207, R17, R212.reuse ;  /* 0x000000d411cf2220 */ /* 0x080fe20000410000 */
[----:B------:R-:W-:Y:S01]  /*2bc0*/  @P2 FFMA.FTZ R125, R214, R212, R125 ;  /* 0x000000d4d67d2223 */ /* 0x000fe2000001007d */
[----:B------:R-:W-:Y:S01]  /*2bd0*/  @P2 FFMA.FTZ R128, R211, R149, R128 ;  /* 0x00000095d3802223 */ /* 0x000fe20000010080 */
[----:B------:R-:W-:Y:S02]  /*2be0*/  @P2 HADD2.F32 R149, -RZ, R134.H0_H0 ;  /* 0x20000086ff952230 */ /* 0x000fe40000004100 */
[----:B--2---:R-:W-:Y:S01]  /*2bf0*/  @P2 FMUL.FTZ R217, R217, R222 ;  /* 0x000000ded9d92220 */ /* 0x004fe20000410000 */
[----:B------:R-:W-:Y:S01]  /*2c00*/  @P2 FFMA.FTZ R130, R215, R209, R130 ;  /* 0x000000d1d7822223 */ /* 0x000fe20000010082 */
[----:B------:R-:W-:Y:S01]  /*2c10*/  @P2 HADD2.F32 R209, -RZ, R135.H0_H0 ;  /* 0x20000087ffd12230 */ /* 0x000fe20000004100 */
[----:B------:R-:W-:Y:S01]  /*2c20*/  @P2 F2FP.F16.F32.PACK_AB R207, RZ, R207 ;  /* 0x000000cfffcf223e */ /* 0x000fe200000000ff */
[----:B------:R-:W-:Y:S01]  /*2c30*/  @P2 FMUL.FTZ R208, R18, R217 ;  /* 0x000000d912d02220 */ /* 0x000fe20000410000 */
[----:B------:R-:W-:Y:S01]  /*2c40*/  @P2 PRMT R138, R148, 0x7610, R138 ;  /* 0x00007610948a2816 */ /* 0x000fe2000000008a */
[----:B------:R-:W-:Y:S01]  /*2c50*/  @P2 FFMA.FTZ R124, R149, R213, R124 ;  /* 0x000000d5957c2223 */ /* 0x000fe2000001007c */
[----:B------:R-:W-:-:S02]  /*2c60*/  @P2 FFMA.FTZ R126, R209, R217, R126 ;  /* 0x000000d9d17e2223 */ /* 0x000fc4000001007e */
[----:B------:R-:W-:Y:S02]  /*2c70*/  @P2 F2FP.F16.F32.PACK_AB R208, RZ, R208 ;  /* 0x000000d0ffd0223e */ /* 0x000fe400000000ff */
        /* <DEDUP_REMOVED lines=14> */
.L_x_7140:
[----:B------:R-:W-:Y:S01]  /*2d60*/  ISETP.GT.AND P1, PT, R2, RZ, PT ;  /* 0x000000ff0200720c */ /* 0x000fe20003f24270 */
[--C-:B------:R-:W-:Y:S01]  /*2d70*/  HADD2.F32 R209, -RZ, R9.reuse.H0_H0 ;  /* 0x20000009ffd17230 */ /* 0x100fe20000004100 */
[----:B------:R-:W0:Y:S01]  /*2d80*/  @P2 LDC R148, c[0x0][0x40c] ;  /* 0x00010300ff942b82 */ /* 0x000e220000000800 */
[----:B------:R-:W-:Y:S01]  /*2d90*/  @P3 FFMA.FTZ R141, R3, R153, R202 ;  /* 0x00000099038d3223 */ /* 0x000fe200000100ca */
[--C-:B------:R-:W-:Y:S02]  /*2da0*/  HADD2.F32 R207, -RZ, R8.reuse.H1_H1 ;  /* 0x30000008ffcf7230 */ /* 0x100fe40000004100 */
[----:B------:R-:W-:Y:S02]  /*2db0*/  HADD2.F32 R143, -RZ, R8.H0_H0 ;  /* 0x20000008ff8f7230 */ /* 0x000fe40000004100 */
[----:B------:R-:W-:Y:S01]  /*2dc0*/  @P3 FADD.FTZ R141, R162, -R141 ;  /* 0x8000008da28d3221 */ /* 0x000fe20000010000 */
[----:B------:R-:W-:Y:S01]  /*2dd0*/  HADD2.F32 R211, -RZ, R9.H1_H1 ;  /* 0x30000009ffd37230 */ /* 0x000fe20000004100 */
[----:B------:R-:W1:Y:S02]  /*2de0*/  @P2 LDC R214, c[0x0][0x40c] ;  /* 0x00010300ffd62b82 */ /* 0x000e640000000800 */
[----:B------:R-:W-:Y:S01]  /*2df0*/  @P3 FFMA.FTZ R143, R152, R141, R143 ;  /* 0x0000008d988f3223 */ /* 0x000fe2000001008f */
[----:B------:R-:W-:-:S02]  /*2e00*/  HADD2.F32 R141, -RZ, R10.H0_H0 ;  /* 0x2000000aff8d7230 */ /* 0x000fc40000004100 */
[-CC-:B------:R-:W-:Y:S01]  /*2e10*/  @P1 FFMA.FTZ R149, R155, R153.reuse, R202.reuse ;  /* 0x000000999b951223 */ /* 0x180fe200000100ca */
[-CC-:B------:R-:W-:Y:S01]  /*2e20*/  @P1 FFMA.FTZ R150, R158, R153.reuse, R202.reuse ;  /* 0x000000999e961223 */ /* 0x180fe200000100ca */
[-CC-:B------:R-:W-:Y:S01]  /*2e30*/  @P1 FFMA.FTZ R140, R154, R153.reuse, R202.reuse ;  /* 0x000000999a8c1223 */ /* 0x180fe200000100ca */
[-C--:B------:R-:W-:Y:S01]  /*2e40*/  @P1 FFMA.FTZ R213, R157, R153.reuse, R202 ;  /* 0x000000999dd51223 */ /* 0x080fe200000100ca */
[----:B------:R-:W-:Y:S01]  /*2e50*/  @P1 FADD.FTZ R142, R164, -R149 ;  /* 0x80000095a48e1221 */ /* 0x000fe20000010000 */
[----:B------:R-:W-:Y:S01]  /*2e60*/  @P1 FADD.FTZ R210, R165, -R150 ;  /* 0x80000096a5d21221 */ /* 0x000fe20000010000 */
[----:B------:R-:W2:Y:S01]  /*2e70*/  @P2 LDC R216, c[0x0][0x40c] ;  /* 0x00010300ffd82b82 */ /* 0x000ea20000000800 */
[----:B------:R-:W-:Y:S01]  /*2e80*/  @P1 FADD.FTZ R140, R161, -R140 ;  /* 0x8000008ca18c1221 */ /* 0x000fe20000010000 */
[----:B------:R-:W-:Y:S01]  /*2e90*/  @P1 FFMA.FTZ R209, R152, R142, R209 ;  /* 0x0000008e98d11223 */ /* 0x000fe200000100d1 */
[----:B------:R-:W-:Y:S02]  /*2ea0*/  HADD2.F32 R149, -RZ, R10.H1_H1 ;  /* 0x3000000aff957230 */ /* 0x000fe40000004100 */
[----:B------:R-:W-:Y:S01]  /*2eb0*/  @P1 FADD.FTZ R208, R166, -R213 ;  /* 0x800000d5a6d01221 */ /* 0x000fe20000010000 */
[----:B------:R-:W-:Y:S01]  /*2ec0*/  @P1 FFMA.FTZ R207, R152, R140, R207 ;  /* 0x0000008c98cf1223 */ /* 0x000fe200000100cf */
[-CC-:B------:R-:W-:Y:S01]  /*2ed0*/  @P1 FFMA.FTZ R140, R156, R153.reuse, R202.reuse ;  /* 0x000000999c8c1223 */ /* 0x180fe200000100ca */
[----:B------:R-:W-:Y:S01]  /*2ee0*/  @P1 FFMA.FTZ R213, R159, R153, R202 ;  /* 0x000000999fd51223 */ /* 0x000fe200000100ca */
[----:B------:R-:W3:Y:S01]  /*2ef0*/  @P2 LDC R150, c[0x0][0x40c] ;  /* 0x00010300ff962b82 */ /* 0x000ee20000000800 */
[C---:B------:R-:W-:Y:S01]  /*2f00*/  @P1 FFMA.FTZ R149, R152.reuse, R210, R149 ;  /* 0x000000d298951223 */ /* 0x040fe20000010095 */
[----:B------:R-:W-:Y:S01]  /*2f10*/  @P1 FADD.FTZ R140, R163, -R140 ;  /* 0x8000008ca38c1221 */ /* 0x000fe20000010000 */
[C---:B------:R-:W-:Y:S01]  /*2f20*/  @P1 FFMA.FTZ R141, R152.reuse, R208, R141 ;  /* 0x000000d0988d1223 */ /* 0x040fe2000001008d */
[----:B0-----:R-:W-:Y:S01]  /*2f30*/  @P2 FMUL.FTZ R148, R207, R148 ;  /* 0x00000094cf942220 */ /* 0x001fe20000410000 */
[----:B------:R-:W-:Y:S01]  /*2f40*/  F2FP.F16.F32.PACK_AB R222, RZ, R207 ;  /* 0x000000cfffde723e */ /* 0x000fe200000000ff */
[----:B------:R-:W-:Y:S01]  /*2f50*/  @P1 FFMA.FTZ R211, R152, R140, R211 ;  /* 0x0000008c98d31223 */ /* 0x000fe200000100d3 */
[----:B------:R-:W-:Y:S01]  /*2f60*/  @P1 FFMA.FTZ R140, R160, R153, R202 ;  /* 0x00000099a08c1223 */ /* 0x000fe200000100ca */
[----:B------:R-:W0:Y:S01]  /*2f70*/  @P2 LDC R142, c[0x0][0x40c] ;  /* 0x00010300ff8e2b82 */ /* 0x000e220000000800 */
[----:B------:R-:W-:Y:S01]  /*2f80*/  F2FP.F16.F32.PACK_AB R212, RZ, R141 ;  /* 0x0000008dffd4723e */ /* 0x000fe200000000ff */
[----:B-1----:R-:W-:Y:S01]  /*2f90*/  @P2 FMUL.FTZ R141, R141, R214 ;  /* 0x000000d68d8d2220 */ /* 0x002fe20000410000 */
[----:B------:R-:W-:Y:S01]  /*2fa0*/  @P1 FADD.FTZ R217, R167, -R140 ;  /* 0x8000008ca7d91221 */ /* 0x000fe20000010000 */
[--C-:B------:R-:W-:Y:S01]  /*2fb0*/  HADD2.F32 R215, -RZ, R11.reuse.H0_H0 ;  /* 0x2000000bffd77230 */ /* 0x100fe20000004100 */
[----:B------:R-:W-:Y:S01]  /*2fc0*/  F2FP.F16.F32.PACK_AB R140, RZ, R149 ;  /* 0x00000095ff8c723e */ /* 0x000fe200000000ff */
[----:B------:R-:W-:Y:S01]  /*2fd0*/  @P1 FADD.FTZ R213, R168, -R213 ;  /* 0x800000d5a8d51221 */ /* 0x000fe20000010000 */
[----:B------:R-:W-:Y:S01]  /*2fe0*/  F2FP.F16.F32.PACK_AB R221, RZ, R143 ;  /* 0x0000008fffdd723e */ /* 0x000fe200000000ff */
[----:B------:R-:W1:Y:S01]  /*2ff0*/  @P2 LDC R220, c[0x0][0x40c] ;  /* 0x00010300ffdc2b82 */ /* 0x000e620000000800 */
[----:B--2---:R-:W-:Y:S01]  /*3000*/  @P2 FMUL.FTZ R214, R149, R216 ;  /* 0x000000d895d62220 */ /* 0x004fe20000410000 */
[----:B------:R-:W-:-:S02]  /*3010*/  HADD2.F32 R218, -RZ, R11.H1_H1 ;  /* 0x3000000bffda7230 */ /* 0x000fc40000004100 */
[----:B------:R-:W-:Y:S01]  /*3020*/  @P1 FFMA.FTZ R215, R152, R213, R215 ;  /* 0x000000d598d71223 */ /* 0x000fe200000100d7 */
[----:B------:R-:W-:Y:S01]  /*3030*/  PRMT R212, R212, 0x5410, R140 ;  /* 0x00005410d4d47816 */ /* 0x000fe2000000008c */
[----:B-----5:R-:W-:Y:S01]  /*3040*/  @P2 HADD2.F32 R225, -RZ, R132.H0_H0 ;  /* 0x20000084ffe12230 */ /* 0x020fe20000004100 */
[----:B------:R-:W-:Y:S01]  /*3050*/  F2FP.F16.F32.PACK_AB R224, RZ, R211 ;  /* 0x000000d3ffe0723e */ /* 0x000fe200000000ff */
[----:B------:R-:W-:Y:S01]  /*3060*/  @P1 FFMA.FTZ R218, R152, R217, R218 ;  /* 0x000000d998da1223 */ /* 0x000fe200000100da */
[----:B------:R-:W2:Y:S01]  /*3070*/  @P2 LDC R210, c[0x0][0x40c] ;  /* 0x00010300ffd22b82 */ /* 0x000ea20000000800 */
[----:B---3--:R-:W-:Y:S01]  /*3080*/  @P2 FMUL.FTZ R207, R209, R150 ;  /* 0x00000096d1cf2220 */ /* 0x008fe20000410000 */
[----:B------:R-:W-:Y:S01]  /*3090*/  @P2 FMUL.FTZ R213, R17, R214 ;  /* 0x000000d611d52220 */ /* 0x000fe20000410000 */
[----:B------:R-:W-:-:S04]  /*30a0*/  F2FP.F16.F32.PACK_AB R223, RZ, R209 ;  /* 0x000000d1ffdf723e */ /* 0x000fc800000000ff */
[----:B------:R-:W-:Y:S01]  /*30b0*/  @P2 F2FP.F16.F32.PACK_AB R213, RZ, R213 ;  /* 0x000000d5ffd5223e */ /* 0x000fe200000000ff */
[----:B------:R-:W3:Y:S01]  /*30c0*/  @P2 LDC R219, c[0x0][0x40c] ;  /* 0x00010300ffdb2b82 */ /* 0x000ee20000000800 */
[----:B0-----:R-:W-:Y:S01]  /*30d0*/  @P2 FMUL.FTZ R149, R143, R142 ;  /* 0x0000008e8f952220 */ /* 0x001fe20000410000 */
[----:B------:R-:W-:Y:S01]  /*30e0*/  @P2 FMUL.FTZ R143, R14, R207 ;  /* 0x000000cf0e8f2220 */ /* 0x000fe20000410000 */
[----:B------:R-:W-:Y:S02]  /*30f0*/  @P2 FMUL.FTZ R142, R13, R148 ;  /* 0x000000940d8e2220 */ /* 0x000fe40000410000 */
[-C--:B------:R-:W-:Y:S01]  /*3100*/  @P2 FMUL.FTZ R140, R12, R149.reuse ;  /* 0x000000950c8c2220 */ /* 0x080fe20000410000 */
[----:B------:R-:W-:Y:S01]  /*3110*/  @P2 FFMA.FTZ R128, R225, R149, R128 ;  /* 0x00000095e1802223 */ /* 0x000fe20000010080 */
[----:B------:R-:W-:Y:S01]  /*3120*/  @P2 F2FP.F16.F32.PACK_AB R208, RZ, R143 ;  /* 0x0000008fffd0223e */ /* 0x000fe200000000ff */
[----:B------:R-:W-:Y:S01]  /*3130*/  @P2 FMUL.FTZ R143, R16, R141 ;  /* 0x0000008d108f2220 */ /* 0x000fe20000410000 */
[----:B-1----:R-:W-:Y:S01]  /*3140*/  @P2 FMUL.FTZ R217, R215, R220 ;  /* 0x000000dcd7d92220 */ /* 0x002fe20000410000 */
[----:B------:R-:W-:Y:S01]  /*3150*/  @P2 F2FP.F16.F32.PACK_AB R140, RZ, R140 ;  /* 0x0000008cff8c223e */ /* 0x000fe200000000ff */
[----:B------:R-:W-:Y:S01]  /*3160*/  @P2 HADD2.F32 R149, -RZ, R134.H0_H0 ;  /* 0x20000086ff952230 */ /* 0x000fe20000004100 */
[----:B------:R-:W-:Y:S01]  /*3170*/  @P2 F2FP.F16.F32.PACK_AB R150, RZ, R142 ;  /* 0x0000008eff96223e */ /* 0x000fe200000000ff */
[----:B------:R-:W-:Y:S01]  /*3180*/  @P2 FMUL.FTZ R216, R18, R217 ;  /* 0x000000d912d82220 */ /* 0x000fe20000410000 */
[----:B------:R-:W-:Y:S01]  /*3190*/  @P2 PRMT R136, R140, 0x7610, R136 ;  /* 0x000076108c882816 */ /* 0x000fe20000000088 */
[----:B------:R-:W-:-:S02]  /*31a0*/  @P2 HADD2.F32 R140, -RZ, R133.H1_H1 ;  /* 0x30000085ff8c2230 */ /* 0x000fc40000004100 */
[----:B--2---:R-:W-:Y:S01]  /*31b0*/  @P2 FMUL.FTZ R210, R211, R210 ;  /* 0x000000d2d3d22220 */ /* 0x004fe20000410000 */
[----:B------:R-:W-:Y:S01]  /*31c0*/  @P2 F2FP.F16.F32.PACK_AB R211, RZ, R143 ;  /* 0x0000008fffd3223e */ /* 0x000fe200000000ff */
[----:B------:R-:W-:Y:S01]  /*31d0*/  @P2 FFMA.FTZ R124, R149, R141, R124 ;  /* 0x0000008d957c2223 */ /* 0x000fe2000001007c */
[----:B------:R-:W-:Y:S01]  /*31e0*/  F2FP.F16.F32.PACK_AB R143, R218, R215 ;  /* 0x000000d7da8f723e */ /* 0x000fe200000000ff */
[----:B------:R-:W-:Y:S02]  /*31f0*/  @P2 HADD2.F32 R215, -RZ, R133.H0_H0 ;  /* 0x20000085ffd72230 */ /* 0x000fe40000004100 */
[----:B------:R-:W-:Y:S01]  /*3200*/  @P2 FMUL.FTZ R142, R15, R210 ;  /* 0x000000d20f8e2220 */ /* 0x000fe20000410000 */
[----:B------:R-:W-:Y:S01]  /*3210*/  @P2 F2FP.F16.F32.PACK_AB R216, RZ, R216 ;  /* 0x000000d8ffd8223e */ /* 0x000fe200000000ff */
[----:B------:R-:W-:Y:S01]  /*3220*/  @P2 FFMA.FTZ R131, R140, R210, R131 ;  /* 0x000000d28c832223 */ /* 0x000fe20000010083 */
[----:B---3--:R-:W-:Y:S01]  /*3230*/  @P2 FMUL.FTZ R220, R218, R219 ;  /* 0x000000dbdadc2220 */ /* 0x008fe20000410000 */
[----:B------:R-:W-:Y:S01]  /*3240*/  @P2 HADD2.F32 R218, -RZ, R132.H1_H1 ;  /* 0x30000084ffda2230 */ /* 0x000fe20000004100 */
[----:B------:R-:W-:Y:S01]  /*3250*/  @P2 PRMT R136, R136, 0x5410, R150 ;  /* 0x0000541088882816 */ /* 0x000fe20000000096 */
[----:B------:R-:W-:Y:S01]  /*3260*/  @P2 FFMA.FTZ R130, R215, R207, R130 ;  /* 0x000000cfd7822223 */ /* 0x000fe20000010082 */
[----:B------:R-:W-:Y:S01]  /*3270*/  @P2 FMUL.FTZ R219, R19, R220 ;  /* 0x000000dc13db2220 */ /* 0x000fe20000410000 */
[----:B------:R-:W-:-:S02]  /*3280*/  @P2 HADD2.F32 R207, -RZ, R135.H0_H0 ;  /* 0x20000087ffcf2230 */ /* 0x000fc40000004100 */
[----:B------:R-:W-:Y:S01]  /*3290*/  @P2 FFMA.FTZ R129, R218, R148, R129 ;  /* 0x00000094da812223 */ /* 0x000fe20000010081 */
[----:B------:R-:W-:Y:S01]  /*32a0*/  @P2 HADD2.F32 R148, -RZ, R134.H1_H1 ;  /* 0x30000086ff942230 */ /* 0x000fe20000004100 */
[----:B------:R-:W-:Y:S01]  /*32b0*/  @P2 F2FP.F16.F32.PACK_AB R209, RZ, R142 ;  /* 0x0000008effd1223e */ /* 0x000fe200000000ff */
[----:B------:R-:W-:Y:S01]  /*32c0*/  @P2 HADD2.F32 R150, -RZ, R135.H1_H1 ;  /* 0x30000087ff962230 */ /* 0x000fe20000004100 */
[----:B------:R-:W-:Y:S01]  /*32d0*/  @P2 F2FP.F16.F32.PACK_AB R219, RZ, R219 ;  /* 0x000000dbffdb223e */ /* 0x000fe200000000ff */
[----:B------:R-:W-:Y:S01]  /*32e0*/  @P2 FFMA.FTZ R126, R207, R217, R126 ;  /* 0x000000d9cf7e2223 */ /* 0x000fe2000001007e */
[----:B------:R-:W-:Y:S01]  /*32f0*/  @P2 PRMT R137, R208, 0x7610, R137 ;  /* 0x00007610d0892816 */ /* 0x000fe20000000089 */
[----:B------:R-:W-:Y:S01]  /*3300*/  @P2 FFMA.FTZ R125, R148, R214, R125 ;  /* 0x000000d6947d2223 */ /* 0x000fe2000001007d */
[----:B------:R-:W-:Y:S01]  /*3310*/  @P2 PRMT R138, R211, 0x7610, R138 ;  /* 0x00007610d38a2816 */ /* 0x000fe2000000008a */
[----:B------:R-:W-:Y:S01]  /*3320*/  @P2 FFMA.FTZ R127, R150, R220, R127 ;  /* 0x000000dc967f2223 */ /* 0x000fe2000001007f */
[----:B------:R-:W-:-:S02]  /*3330*/  @P2 PRMT R139, R216, 0x7610, R139 ;  /* 0x00007610d88b2816 */ /* 0x000fc4000000008b */
[-C--:B------:R-:W-:Y:S02]  /*3340*/  MOV R142, R212.reuse ;  /* 0x000000d4008e7202 */ /* 0x080fe40000000f00 */
[----:B------:R-:W-:Y:S02]  /*3350*/  @P2 MOV R142, R212 ;  /* 0x000000d4008e2202 */ /* 0x000fe40000000f00 */
[----:B------:R-:W-:Y:S02]  /*3360*/  @P2 PRMT R137, R137, 0x5410, R209 ;  /* 0x0000541089892816 */ /* 0x000fe400000000d1 */
[----:B------:R-:W-:Y:S02]  /*3370*/  @P2 PRMT R138, R138, 0x5410, R213 ;  /* 0x000054108a8a2816 */ /* 0x000fe400000000d5 */
[----:B------:R-:W-:Y:S02]  /*3380*/  @P2 PRMT R139, R139, 0x5410, R219 ;  /* 0x000054108b8b2816 */ /* 0x000fe400000000db */
[----:B------:R-:W-:-:S02]  /*3390*/  PRMT R141, R223, 0x5410, R224 ;  /* 0x00005410df8d7816 */ /* 0x000fc400000000e0 */
[----:B------:R-:W-:-:S07]  /*33a0*/  PRMT R140, R221, 0x5410, R222 ;  /* 0x00005410dd8c7816 */ /* 0x000fce00000000de */
.L_x_7139:
[----:B------:R-:W-:Y:S05]  /*33b0*/  BSYNC.RECONVERGENT B1 ;  /* 0x0000000000017941 */ /* 0x000fea0003800200 */
.L_x_7122:
        /* <DEDUP_REMOVED lines=14> */
.L_x_7142:
[----:B------:R-:W-:Y:S05]  /*34a0*/  BSYNC.RECONVERGENT B1 ;  /* 0x0000000000017941 */ /* 0x000fea0003800200 */
.L_x_7141:
[----:B------:R-:W-:Y:S04]  /*34b0*/  BSSY.RECONVERGENT B1, `(.L_x_7143) ;  /* 0x0000198000017945 */ /* 0x000fe80003800200 */
[----:B------:R-:W-:Y:S05]  /*34c0*/  @!P0 BRA `(.L_x_7144) ;  /* 0x0000000c00048947 */ /* 0x000fea0003800000 */
[----:B------:R-:W-:Y:S05]  /*34d0*/  @!P1 BRA `(.L_x_7145) ;  /* 0x0000000400989947 */ /* 0x000fea0003800000 */
[----:B------:R-:W-:Y:S01]  /*34e0*/  ISETP.GT.AND P3, PT, R2, RZ, PT ;  /* 0x000000ff0200720c */ /* 0x000fe20003f64270 */
[----:B0-----:R-:W0:Y:S01]  /*34f0*/  @P2 LDC R150, c[0x0][0x40c] ;  /* 0x00010300ff962b82 */ /* 0x001e220000000800 */
[--C-:B------:R-:W-:Y:S02]  /*3500*/  HADD2.F32 R213, -RZ, R4.reuse.H1_H1 ;  /* 0x30000004ffd57230 */ /* 0x100fe40000004100 */
[----:B------:R-:W-:Y:S02]  /*3510*/  HADD2.F32 R209, -RZ, R4.H0_H0 ;  /* 0x20000004ffd17230 */ /* 0x000fe40000004100 */
[----:B------:R-:W-:Y:S02]  /*3520*/  HADD2.F32 R151, -RZ, R5.H0_H0 ;  /* 0x20000005ff977230 */ /* 0x000fe40000004100 */
[--C-:B------:R-:W-:Y:S01]  /*3530*/  HADD2.F32 R211, -RZ, R6.reuse.H0_H0 ;  /* 0x20000006ffd37230 */ /* 0x100fe20000004100 */
[----:B------:R-:W1:Y:S01]  /*3540*/  @P2 LDC R206, c[0x0][0x40c] ;  /* 0x00010300ffce2b82 */ /* 0x000e620000000800 */
[----:B------:R-:W-:-:S02]  /*3550*/  HADD2.F32 R219, -RZ, R6.H1_H1 ;  /* 0x30000006ffdb7230 */ /* 0x000fc40000004100 */
[----:B-----5:R-:W-:Y:S02]  /*3560*/  @P2 HADD2.F32 R221, -RZ, R135.H0_H0 ;  /* 0x20000087ffdd2230 */ /* 0x020fe40000004100 */
        /* <DEDUP_REMOVED lines=9> */
[----:B------:R-:W-:Y:S01]  /*3600*/  @P3 FFMA.FTZ R140, R172, R153, R202 ;  /* 0x00000099ac8c3223 */ /* 0x000fe200000100ca */
[----:B------:R-:W-:Y:S01]  /*3610*/  @P3 FFMA.FTZ R209, R152, R141, R209 ;  /* 0x0000008d98d13223 */ /* 0x000fe200000100d1 */
[----:B------:R-:W-:-:S02]  /*3620*/  HADD2.F32 R141, -RZ, R5.H1_H1 ;  /* 0x30000005ff8d7230 */ /* 0x000fc40000004100 */
[----:B------:R-:W-:Y:S01]  /*3630*/  @P3 FFMA.FTZ R151, R152, R143, R151 ;  /* 0x0000008f98973223 */ /* 0x000fe20000010097 */
[----:B------:R-:W3:Y:S01]  /*3640*/  @P2 LDC R210, c[0x0][0x40c] ;  /* 0x00010300ffd22b82 */ /* 0x000ee20000000800 */
[----:B------:R-:W-:Y:S01]  /*3650*/  @P3 FADD.FTZ R140, R179, -R140 ;  /* 0x8000008cb38c3221 */ /* 0x000fe20000010000 */
[----:B------:R-:W-:Y:S01]  /*3660*/  @P3 FADD.FTZ R142, R182, -R149 ;  /* 0x80000095b68e3221 */ /* 0x000fe20000010000 */
[-CC-:B------:R-:W-:Y:S01]  /*3670*/  @P3 FFMA.FTZ R149, R175, R153.reuse, R202.reuse ;  /* 0x00000099af953223 */ /* 0x180fe200000100ca */
[----:B0-----:R-:W-:Y:S01]  /*3680*/  @P2 FMUL.FTZ R215, R151, R150 ;  /* 0x0000009697d72220 */ /* 0x001fe20000410000 */
[----:B------:R-:W-:Y:S01]  /*3690*/  @P3 FFMA.FTZ R141, R152, R140, R141 ;  /* 0x0000008c988d3223 */ /* 0x000fe2000001008d */
[----:B------:R-:W-:Y:S01]  /*36a0*/  @P3 FFMA.FTZ R140, R174, R153, R202 ;  /* 0x00000099ae8c3223 */ /* 0x000fe200000100ca */
[----:B------:R-:W-:Y:S01]  /*36b0*/  @P3 FFMA.FTZ R211, R152, R142, R211 ;  /* 0x0000008e98d33223 */ /* 0x000fe200000100d3 */
[----:B------:R-:W0:Y:S01]  /*36c0*/  @P2 LDC R216, c[0x0][0x40c] ;  /* 0x00010300ffd82b82 */ /* 0x000e220000000800 */
[----:B------:R-:W-:-:S02]  /*36d0*/  HADD2.F32 R143, -RZ, R7.H0_H0 ;  /* 0x20000007ff8f7230 */ /* 0x000fc40000004100 */
[----:B------:R-:W-:Y:S01]  /*36e0*/  @P3 FADD.FTZ R140, R181, -R140 ;  /* 0x8000008cb58c3221 */ /* 0x000fe20000010000 */
[----:B------:R-:W-:Y:S01]  /*36f0*/  @P3 FFMA.FTZ R148, R176, R153, R202 ;  /* 0x00000099b0943223 */ /* 0x000fe200000100ca */
[----:B------:R-:W-:Y:S01]  /*3700*/  @P3 FADD.FTZ R142, R184, -R149 ;  /* 0x80000095b88e3221 */ /* 0x000fe20000010000 */
[----:B-1----:R-:W-:Y:S01]  /*3710*/  @P2 FMUL.FTZ R150, R141, R206 ;  /* 0x000000ce8d962220 */ /* 0x002fe20000410000 */
[----:B------:R-:W-:Y:S01]  /*3720*/  @P3 FFMA.FTZ R219, R152, R140, R219 ;  /* 0x0000008c98db3223 */ /* 0x000fe200000100db */
[----:B------:R-:W-:Y:S01]  /*3730*/  @P2 FMUL.FTZ R140, R22, R215 ;  /* 0x000000d7168c2220 */ /* 0x000fe20000410000 */
[----:B------:R-:W1:Y:S01]  /*3740*/  @P2 LDC R212, c[0x0][0x40c] ;  /* 0x00010300ffd42b82 */ /* 0x000e620000000800 */
[----:B------:R-:W-:Y:S02]  /*3750*/  HADD2.F32 R149, -RZ, R7.H1_H1 ;  /* 0x30000007ff957230 */ /* 0x000fe40000004100 */
[----:B------:R-:W-:Y:S01]  /*3760*/  @P3 FADD.FTZ R148, R183, -R148 ;  /* 0x80000094b7943221 */ /* 0x000fe20000010000 */
[C---:B------:R-:W-:Y:S01]  /*3770*/  @P3 FFMA.FTZ R143, R152.reuse, R142, R143 ;  /* 0x0000008e988f3223 */ /* 0x040fe2000001008f */
[----:B--2---:R-:W-:Y:S01]  /*3780*/  @P2 FMUL.FTZ R217, R211, R208 ;  /* 0x000000d0d3d92220 */ /* 0x004fe20000410000 */
[----:B------:R-:W-:Y:S01]  /*3790*/  @P2 FMUL.FTZ R142, R23, R150 ;  /* 0x00000096178e2220 */ /* 0x000fe20000410000 */
[----:B------:R-:W-:Y:S01]  /*37a0*/  @P2 F2FP.F16.F32.PACK_AB R140, RZ, R140 ;  /* 0x0000008cff8c223e */ /* 0x000fe200000000ff */
[----:B------:R-:W-:Y:S01]  /*37b0*/  @P3 FFMA.FTZ R149, R152, R148, R149 ;  /* 0x0000009498953223 */ /* 0x000fe20000010095 */
[----:B------:R-:W2:Y:S01]  /*37c0*/  @P2 LDC R214, c[0x0][0x40c] ;  /* 0x00010300ffd62b82 */ /* 0x000ea20000000800 */
[----:B---3--:R-:W-:Y:S01]  /*37d0*/  @P2 FMUL.FTZ R206, R219, R210 ;  /* 0x000000d2dbce2220 */ /* 0x008fe20000410000 */
[----:B------:R-:W-:Y:S01]  /*37e0*/  @P2 FMUL.FTZ R148, R24, R217 ;  /* 0x000000d918942220 */ /* 0x000fe20000410000 */
[----:B------:R-:W-:-:S02]  /*37f0*/  F2FP.F16.F32.PACK_AB R210, RZ, R219 ;  /* 0x000000dbffd2723e */ /* 0x000fc400000000ff */
[----:B------:R-:W-:Y:S02]  /*3800*/  @P2 F2FP.F16.F32.PACK_AB R142, RZ, R142 ;  /* 0x0000008eff8e223e */ /* 0x000fe400000000ff */
[----:B------:R-:W-:Y:S01]  /*3810*/  @P2 PRMT R137, R140, 0x7610, R137 ;  /* 0x000076108c892816 */ /* 0x000fe20000000089 */
[----:B0-----:R-:W-:Y:S01]  /*3820*/  @P2 FMUL.FTZ R219, R143, R216 ;  /* 0x000000d88fdb2220 */ /* 0x001fe20000410000 */
[----:B------:R-:W-:Y:S01]  /*3830*/  @P2 FMUL.FTZ R140, R25, R206 ;  /* 0x000000ce198c2220 */ /* 0x000fe20000410000 */
[----:B------:R-:W-:Y:S01]  /*3840*/  @P2 F2FP.F16.F32.PACK_AB R148, RZ, R148 ;  /* 0x00000094ff94223e */ /* 0x000fe200000000ff */
[----:B------:R-:W-:Y:S01]  /*3850*/  @P2 HADD2.F32 R216, -RZ, R134.H1_H1 ;  /* 0x30000086ffd82230 */ /* 0x000fe20000004100 */
[----:B------:R-:W-:Y:S01]  /*3860*/  @P2 PRMT R137, R137, 0x5410, R142 ;  /* 0x0000541089892816 */ /* 0x000fe2000000008e */
[----:B------:R-:W-:Y:S01]  /*3870*/  @P2 FMUL.FTZ R142, R26, R219 ;  /* 0x000000db1a8e2220 */ /* 0x000fe20000410000 */
[----:B------:R-:W-:Y:S01]  /*3880*/  F2FP.F16.F32.PACK_AB R208, RZ, R211 ;  /* 0x000000d3ffd0723e */ /* 0x000fe200000000ff */
[----:B------:R-:W-:Y:S01]  /*3890*/  @P2 FFMA.FTZ R118, R221, R219, R118 ;  /* 0x000000dbdd762223 */ /* 0x000fe20000010076 */
[----:B------:R-:W-:Y:S01]  /*38a0*/  @P2 PRMT R138, R148, 0x7610, R138 ;  /* 0x00007610948a2816 */ /* 0x000fe2000000008a */
[----:B-1----:R-:W-:Y:S01]  /*38b0*/  @P2 FMUL.FTZ R211, R209, R212 ;  /* 0x000000d4d1d32220 */ /* 0x002fe20000410000 */
[----:B------:R-:W-:Y:S01]  /*38c0*/  @P2 F2FP.F16.F32.PACK_AB R140, RZ, R140 ;  /* 0x0000008cff8c223e */ /* 0x000fe200000000ff */
[--C-:B------:R-:W-:Y:S01]  /*38d0*/  @P2 HADD2.F32 R219, -RZ, R132.reuse.H0_H0 ;  /* 0x20000084ffdb2230 */ /* 0x100fe20000004100 */
[----:B------:R-:W-:Y:S01]  /*38e0*/  @P2 F2FP.F16.F32.PACK_AB R142, RZ, R142 ;  /* 0x0000008eff8e223e */ /* 0x000fe200000000ff */
[----:B------:R-:W-:Y:S01]  /*38f0*/  @P2 FFMA.FTZ R117, R216, R206, R117 ;  /* 0x000000ced8752223 */ /* 0x000fe20000010075 */
[----:B------:R-:W-:Y:S01]  /*3900*/  @P2 PRMT R138, R138, 0x5410, R140 ;  /* 0x000054108a8a2816 */ /* 0x000fe2000000008c */
[-C--:B------:R-:W-:Y:S01]  /*3910*/  @P2 FMUL.FTZ R140, R20, R211.reuse ;  /* 0x000000d3148c2220 */ /* 0x080fe20000410000 */
[----:B------:R-:W-:Y:S01]  /*3920*/  @P2 PRMT R139, R142, 0x7610, R139 ;  /* 0x000076108e8b2816 */ /* 0x000fe2000000008b */
[----:B--2---:R-:W-:Y:S01]  /*3930*/  @P2 FMUL.FTZ R142, R213, R214 ;  /* 0x000000d6d58e2220 */ /* 0x004fe20000410000 */
[----:B------:R-:W-:Y:S01]  /*3940*/  PRMT R206, R208, 0x5410, R210 ;  /* 0x00005410d0ce7816 */ /* 0x000fe200000000d2 */
[----:B------:R-:W-:Y:S01]  /*3950*/  @P2 FFMA.FTZ R120, R219, R211, R120 ;  /* 0x000000d3db782223 */ /* 0x000fe20000010078 */
[----:B------:R-:W-:Y:S01]  /*3960*/  @P2 F2FP.F16.F32.PACK_AB R140, RZ, R140 ;  /* 0x0000008cff8c223e */ /* 0x000fe200000000ff */
[-C--:B------:R-:W-:Y:S01]  /*3970*/  @P2 FMUL.FTZ R148, R21, R142.reuse ;  /* 0x0000008e15942220 */ /* 0x080fe20000410000 */
[--C-:B------:R-:W-:Y:S01]  /*3980*/  @P2 HADD2.F32 R211, -RZ, R133.reuse.H0_H0 ;  /* 0x20000085ffd32230 */ /* 0x100fe20000004100 */
[----:B------:R-:W-:Y:S01]  /*3990*/  F2FP.F16.F32.PACK_AB R209, RZ, R209 ;  /* 0x000000d1ffd1723e */ /* 0x000fe200000000ff */
[----:B------:R-:W-:Y:S01]  /*39a0*/  @P2 HADD2.F32 R208, -RZ, R133.H1_H1 ;  /* 0x30000085ffd02230 */ /* 0x000fe20000004100 */
[----:B------:R-:W-:Y:S01]  /*39b0*/  @P2 PRMT R136, R140, 0x7610, R136 ;  /* 0x000076108c882816 */ /* 0x000fe20000000088 */
[----:B------:R-:W-:Y:S01]  /*39c0*/  @P2 HADD2.F32 R140, -RZ, R132.H1_H1 ;  /* 0x30000084ff8c2230 */ /* 0x000fe20000004100 */
[----:B------:R-:W-:Y:S01]  /*39d0*/  F2FP.F16.F32.PACK_AB R213, RZ, R213 ;  /* 0x000000d5ffd5723e */ /* 0x000fe200000000ff */
[----:B------:R-:W-:Y:S01]  /*39e0*/  @P2 HADD2.F32 R219, -RZ, R134.H0_H0 ;  /* 0x20000086ffdb2230 */ /* 0x000fe20000004100 */
[----:B------:R-:W-:Y:S01]  /*39f0*/  F2FP.F16.F32.PACK_AB R151, RZ, R151 ;  /* 0x00000097ff97723e */ /* 0x000fe200000000ff */
[----:B------:R-:W-:Y:S01]  /*3a00*/  @P2 FFMA.FTZ R122, R211, R215, R122 ;  /* 0x000000d7d37a2223 */ /* 0x000fe2000001007a */
[----:B------:R-:W-:Y:S01]  /*3a10*/  F2FP.F16.F32.PACK_AB R141, RZ, R141 ;  /* 0x0000008dff8d723e */ /* 0x000fe200000000ff */
[----:B------:R-:W-:Y:S01]  /*3a20*/  @P2 FFMA.FTZ R121, R140, R142, R121 ;  /* 0x0000008e8c792223 */ /* 0x000fe20000010079 */
[----:B------:R-:W-:Y:S01]  /*3a30*/  @P2 F2FP.F16.F32.PACK_AB R148, RZ, R148 ;  /* 0x00000094ff94223e */ /* 0x000fe200000000ff */
[----:B------:R-:W-:Y:S01]  /*3a40*/  @P2 FFMA.FTZ R123, R208, R150, R123 ;  /* 0x00000096d07b2223 */ /* 0x000fe2000001007b */
[----:B------:R-:W-:Y:S01]  /*3a50*/  @P2 FFMA.FTZ R116, R219, R217, R116 ;  /* 0x000000d9db742223 */ /* 0x000fe20000010074 */
[----:B------:R-:W-:-:S02]  /*3a60*/  F2FP.F16.F32.PACK_AB R143, R149, R143 ;  /* 0x0000008f958f723e */ /* 0x000fc400000000ff */
[----:B------:R-:W-:Y:S02]  /*3a70*/  @P2 PRMT R136, R136, 0x5410, R148 ;  /* 0x0000541088882816 */ /* 0x000fe40000000094 */
        /* <DEDUP_REMOVED lines=12> */
.L_x_7145:
[----:B------:R-:W-:Y:S01]  /*3b40*/  ISETP.GT.AND P3, PT, R2, RZ, PT ;  /* 0x000000ff0200720c */ /* 0x000fe20003f64270 */
[----:B------:R-:W-:Y:S01]  /*3b50*/  HADD2.F32 R209, -RZ, R5.H0_H0 ;  /* 0x20000005ffd17230 */ /* 0x000fe20000004100 */
[----:B------:R-:W1:Y:S01]  /*3b60*/  @P2 LDC R210, c[0x0][0x40c] ;  /* 0x00010300ffd22b82 */ /* 0x000e620000000800 */
[--C-:B0-----:R-:W-:Y:S02]  /*3b70*/  HADD2.F32 R151, -RZ, R4.reuse.H1_H1 ;  /* 0x30000004ff977230 */ /* 0x101fe40000004100 */
[----:B------:R-:W-:Y:S02]  /*3b80*/  HADD2.F32 R149, -RZ, R4.H0_H0 ;  /* 0x20000004ff957230 */ /* 0x000fe40000004100 */
[----:B------:R-:W-:-:S03]  /*3b90*/  HADD2.F32 R215, -RZ, R6.H1_H1 ;  /* 0x30000006ffd77230 */ /* 0x000fc60000004100 */
[----:B------:R-:W0:Y:S03]  /*3ba0*/  @P2 LDC R148, c[0x0][0x40c] ;  /* 0x00010300ff942b82 */ /* 0x000e260000000800 */
        /* <DEDUP_REMOVED lines=16> */
[----:B-1----:R-:W-:Y:S01]  /*3cb0*/  @P2 FMUL.FTZ R209, R209, R210 ;  /* 0x000000d2d1d12220 */ /* 0x002fe20000410000 */
[-CC-:B------:R-:W-:Y:S01]  /*3cc0*/  @P3 FFMA.FTZ R216, R174, R153.reuse, R202.reuse ;  /* 0x00000099aed83223 */ /* 0x180fe200000100ca */
[----:B------:R-:W-:Y:S01]  /*3cd0*/  @P3 FADD.FTZ R212, R182, -R217 ;  /* 0x800000d9b6d43221 */ /* 0x000fe20000010000 */
[----:B------:R-:W-:Y:S01]  /*3ce0*/  @P3 FFMA.FTZ R211, R152, R150, R211 ;  /* 0x0000009698d33223 */ /* 0x000fe200000100d3 */
[----:B------:R-:W-:Y:S01]  /*3cf0*/  @P3 FFMA.FTZ R219, R175, R153, R202 ;  /* 0x00000099afdb3223 */ /* 0x000fe200000100ca */
[----:B------:R-:W1:Y:S01]  /*3d00*/  @P2 LDC R214, c[0x0][0x40c] ;  /* 0x00010300ffd62b82 */ /* 0x000e620000000800 */
[----:B0-----:R-:W-:Y:S01]  /*3d10*/  @P2 FMUL.FTZ R149, R149, R148 ;  /* 0x0000009495952220 */ /* 0x001fe20000410000 */
[----:B------:R-:W-:-:S02]  /*3d20*/  HADD2.F32 R217, -RZ, R7.H0_H0 ;  /* 0x20000007ffd97230 */ /* 0x000fc40000004100 */
[----:B------:R-:W-:Y:S01]  /*3d30*/  @P3 FADD.FTZ R216, R181, -R216 ;  /* 0x800000d8b5d83221 */ /* 0x000fe20000010000 */
[----:B------:R-:W-:Y:S01]  /*3d40*/  @P3 FFMA.FTZ R213, R152, R212, R213 ;  /* 0x000000d498d53223 */ /* 0x000fe200000100d5 */
[----:B------:R-:W-:Y:S01]  /*3d50*/  @P2 FMUL.FTZ R148, R20, R149 ;  /* 0x0000009514942220 */ /* 0x000fe20000410000 */
[----:B------:R-:W-:Y:S01]  /*3d60*/  @P3 FADD.FTZ R219, R184, -R219 ;  /* 0x800000dbb8db3221 */ /* 0x000fe20000010000 */
[----:B------:R-:W-:Y:S01]  /*3d70*/  @P3 FFMA.FTZ R215, R152, R216, R215 ;  /* 0x000000d898d73223 */ /* 0x000fe200000100d7 */
[----:B------:R-:W0:Y:S01]  /*3d80*/  @P2 LDC R218, c[0x0][0x40c] ;  /* 0x00010300ffda2b82 */ /* 0x000e220000000800 */
[----:B--2---:R-:W-:Y:S01]  /*3d90*/  @P2 FMUL.FTZ R150, R151, R206 ;  /* 0x000000ce97962220 */ /* 0x004fe20000410000 */
[----:B------:R-:W-:Y:S01]  /*3da0*/  @P2 FMUL.FTZ R206, R22, R209 ;  /* 0x000000d116ce2220 */ /* 0x000fe20000410000 */
[----:B------:R-:W-:Y:S01]  /*3db0*/  @P2 F2FP.F16.F32.PACK_AB R148, RZ, R148 ;  /* 0x00000094ff94223e */ /* 0x000fe200000000ff */
[----:B------:R-:W-:Y:S01]  /*3dc0*/  @P3 FFMA.FTZ R217, R152, R219, R217 ;  /* 0x000000db98d93223 */ /* 0x000fe200000100d9 */
[----:B------:R-:W-:-:S02]  /*3dd0*/  @P2 FMUL.FTZ R151, R21, R150 ;  /* 0x0000009615972220 */ /* 0x000fc40000410000 */
[----:B------:R-:W-:Y:S01]  /*3de0*/  @P2 F2FP.F16.F32.PACK_AB R206, RZ, R206 ;  /* 0x000000ceffce223e */ /* 0x000fe200000000ff */
[----:B------:R-:W2:Y:S01]  /*3df0*/  @P2 LDC R220, c[0x0][0x40c] ;  /* 0x00010300ffdc2b82 */ /* 0x000ea20000000800 */
[----:B---3--:R-:W-:Y:S01]  /*3e00*/  @P2 FMUL.FTZ R208, R211, R208 ;  /* 0x000000d0d3d02220 */ /* 0x008fe20000410000 */
[----:B------:R-:W-:Y:S01]  /*3e10*/  @P2 F2FP.F16.F32.PACK_AB R151, RZ, R151 ;  /* 0x00000097ff97223e */ /* 0x000fe200000000ff */
[----:B-----5:R-:W-:Y:S01]  /*3e20*/  @P2 HADD2.F32 R211, -RZ, R132.H0_H0 ;  /* 0x20000084ffd32230 */ /* 0x020fe20000004100 */
[----:B------:R-:W-:Y:S01]  /*3e30*/  @P2 PRMT R137, R206, 0x7610, R137 ;  /* 0x00007610ce892816 */ /* 0x000fe20000000089 */
[----:B------:R-:W-:Y:S01]  /*3e40*/  @P2 FMUL.FTZ R210, R23, R208 ;  /* 0x000000d017d22220 */ /* 0x000fe20000410000 */
[----:B------:R-:W-:Y:S01]  /*3e50*/  @P2 PRMT R136, R148, 0x7610, R136 ;  /* 0x0000761094882816 */ /* 0x000fe20000000088 */
[----:B-1----:R-:W-:Y:S01]  /*3e60*/  @P2 FMUL.FTZ R213, R213, R214 ;  /* 0x000000d6d5d52220 */ /* 0x002fe20000410000 */
[----:B------:R-:W-:Y:S02]  /*3e70*/  @P2 FFMA.FTZ R120, R211, R149, R120 ;  /* 0x00000095d3782223 */ /* 0x000fe40000010078 */
[----:B------:R-:W-:Y:S01]  /*3e80*/  @P2 F2FP.F16.F32.PACK_AB R210, RZ, R210 ;  /* 0x000000d2ffd2223e */ /* 0x000fe200000000ff */
[----:B------:R-:W-:-:S02]  /*3e90*/  @P2 HADD2.F32 R149, -RZ, R134.H0_H0 ;  /* 0x20000086ff952230 */ /* 0x000fc40000004100 */
[-C--:B------:R-:W-:Y:S01]  /*3ea0*/  @P2 FMUL.FTZ R148, R24, R213.reuse ;  /* 0x000000d518942220 */ /* 0x080fe20000410000 */
[----:B------:R-:W-:Y:S02]  /*3eb0*/  @P2 PRMT R136, R136, 0x5410, R151 ;  /* 0x0000541088882816 */ /* 0x000fe40000000097 */
[----:B------:R-:W-:Y:S01]  /*3ec0*/  @P2 PRMT R137, R137, 0x5410, R210 ;  /* 0x0000541089892816 */ /* 0x000fe200000000d2 */
[----:B0-----:R-:W-:Y:S01]  /*3ed0*/  @P2 FMUL.FTZ R212, R215, R218 ;  /* 0x000000dad7d42220 */ /* 0x001fe20000410000 */
[----:B------:R-:W-:Y:S01]  /*3ee0*/  @P2 HADD2.F32 R210, -RZ, R132.H1_H1 ;  /* 0x30000084ffd22230 */ /* 0x000fe20000004100 */
[----:B------:R-:W-:Y:S01]  /*3ef0*/  @P2 F2FP.F16.F32.PACK_AB R148, RZ, R148 ;  /* 0x00000094ff94223e */ /* 0x000fe200000000ff */
[--C-:B------:R-:W-:Y:S02]  /*3f00*/  @P2 HADD2.F32 R215, -RZ, R133.reuse.H0_H0 ;  /* 0x20000085ffd72230 */ /* 0x100fe40000004100 */
[----:B------:R-:W-:Y:S01]  /*3f10*/  @P2 FMUL.FTZ R151, R25, R212 ;  /* 0x000000d419972220 */ /* 0x000fe20000410000 */
[----:B------:R-:W-:Y:S01]  /*3f20*/  @P2 FFMA.FTZ R116, R149, R213, R116 ;  /* 0x000000d595742223 */ /* 0x000fe20000010074 */
[----:B------:R-:W-:Y:S01]  /*3f30*/  @P2 FFMA.FTZ R121, R210, R150, R121 ;  /* 0x00000096d2792223 */ /* 0x000fe20000010079 */
[----:B------:R-:W-:-:S02]  /*3f40*/  @P2 HADD2.F32 R150, -RZ, R133.H1_H1 ;  /* 0x30000085ff962230 */ /* 0x000fc40000004100 */
[----:B--2---:R-:W-:Y:S01]  /*3f50*/  @P2 FMUL.FTZ R217, R217, R220 ;  /* 0x000000dcd9d92220 */ /* 0x004fe20000410000 */
[----:B------:R-:W-:Y:S01]  /*3f60*/  @P2 FFMA.FTZ R122, R215, R209, R122 ;  /* 0x000000d1d77a2223 */ /* 0x000fe2000001007a */
[----:B------:R-:W-:Y:S01]  /*3f70*/  @P2 HADD2.F32 R210, -RZ, R134.H1_H1 ;  /* 0x30000086ffd22230 */ /* 0x000fe20000004100 */
[----:B------:R-:W-:Y:S01]  /*3f80*/  @P2 F2FP.F16.F32.PACK_AB R151, RZ, R151 ;  /* 0x00000097ff97223e */ /* 0x000fe200000000ff */
[-C--:B------:R-:W-:Y:S01]  /*3f90*/  @P2 FMUL.FTZ R206, R26, R217.reuse ;  /* 0x000000d91ace2220 */ /* 0x080fe20000410000 */
[----:B------:R-:W-:Y:S01]  /*3fa0*/  @P2 HADD2.F32 R209, -RZ, R135.H0_H0 ;  /* 0x20000087ffd12230 */ /* 0x000fe20000004100 */
[----:B------:R-:W-:Y:S01]  /*3fb0*/  @P2 PRMT R138, R148, 0x7610, R138 ;  /* 0x00007610948a2816 */ /* 0x000fe2000000008a */
[----:B------:R-:W-:Y:S01]  /*3fc0*/  @P2 FFMA.FTZ R123, R150, R208, R123 ;  /* 0x000000d0967b2223 */ /* 0x000fe2000001007b */
[----:B------:R-:W-:Y:S01]  /*3fd0*/  @P2 FFMA.FTZ R117, R210, R212, R117 ;  /* 0x000000d4d2752223 */ /* 0x000fe20000010075 */
[----:B------:R-:W-:Y:S01]  /*3fe0*/  @P2 F2FP.F16.F32.PACK_AB R206, RZ, R206 ;  /* 0x000000ceffce223e */ /* 0x000fe200000000ff */
        /* <DEDUP_REMOVED lines=15> */
.L_x_7144:
[----:B------:R-:W-:Y:S05]  /*40e0*/  @!P1 BRA `(.L_x_7147) ;  /* 0x0000000400989947 */ /* 0x000fea0003800000 */
[----:B0-----:R-:W0:Y:S01]  /*40f0*/  @P2 LDC R150, c[0x0][0x40c] ;  /* 0x00010300ff962b82 */ /* 0x001e220000000800 */
        /* <DEDUP_REMOVED lines=10> */
[----:B------:R-:W-:Y:S01]  /*41a0*/  FADD.FTZ R213, R181, -R142 ;  /* 0x8000008eb5d57221 */ /* 0x000fe20000010000 */
[C---:B------:R-:W-:Y:S01]  /*41b0*/  FMUL.FTZ R141, R152.reuse, R143 ;  /* 0x0000008f988d7220 */ /* 0x040fe20000410000 */
[----:B------:R-:W-:Y:S01]  /*41c0*/  FMUL.FTZ R142, R152, R149 ;  /* 0x00000095988e7220 */ /* 0x000fe20000410000 */
[----:B------:R-:W-:Y:S01]  /*41d0*/  FSEL R209, R140, RZ, P3 ;  /* 0x000000ff8cd17208 */ /* 0x000fe20001800000 */
[----:B------:R-:W-:Y:S01]  /*41e0*/  FMUL.FTZ R140, R152, R213 ;  /* 0x000000d5988c7220 */ /* 0x000fe20000410000 */
[----:B------:R-:W2:Y:S01]  /*41f0*/  @P2 LDC R211, c[0x0][0x40c] ;  /* 0x00010300ffd32b82 */ /* 0x000ea20000000800 */
[----:B------:R-:W-:Y:S01]  /*4200*/  FSEL R210, R141, RZ, P3 ;  /* 0x000000ff8dd27208 */ /* 0x000fe20001800000 */
[-CC-:B------:R-:W-:Y:S01]  /*4210*/  FFMA.FTZ R213, R175, R153.reuse, R202.reuse ;  /* 0x00000099afd57223 */ /* 0x180fe200000100ca */
[----:B------:R-:W-:Y:S01]  /*4220*/  FSEL R148, R142, RZ, P3 ;  /* 0x000000ff8e947208 */ /* 0x000fe20001800000 */
[----:B-----5:R-:W-:Y:S01]  /*4230*/  @P2 HADD2.F32 R214, -RZ, R134.H1_H1 ;  /* 0x30000086ffd62230 */ /* 0x020fe20000004100 */
[----:B------:R-:W-:Y:S01]  /*4240*/  FSEL R149, R140, RZ, P3 ;  /* 0x000000ff8c957208 */ /* 0x000fe20001800000 */
[----:B------:R-:W-:Y:S01]  /*4250*/  FFMA.FTZ R216, R176, R153, R202 ;  /* 0x00000099b0d87223 */ /* 0x000fe200000100ca */
[----:B------:R-:W-:Y:S01]  /*4260*/  F2FP.F16.F32.PACK_AB R208, RZ, R148 ;  /* 0x00000094ffd0723e */ /* 0x000fe200000000ff */
[----:B------:R-:W3:Y:S01]  /*4270*/  @P2 LDC R206, c[0x0][0x40c] ;  /* 0x00010300ffce2b82 */ /* 0x000ee20000000800 */
[----:B0-----:R-:W-:Y:S01]  /*4280*/  @P2 FMUL.FTZ R141, R209, R150 ;  /* 0x00000096d18d2220 */ /* 0x001fe20000410000 */
[----:B------:R-:W-:-:S03]  /*4290*/  F2FP.F16.F32.PACK_AB R209, RZ, R209 ;  /* 0x000000d1ffd1723e */ /* 0x000fc600000000ff */
[----:B------:R-:W-:-:S03]  /*42a0*/  @P2 FMUL.FTZ R142, R22, R141 ;  /* 0x0000008d168e2220 */ /* 0x000fc60000410000 */
[----:B------:R-:W0:Y:S01]  /*42b0*/  @P2 LDC R217, c[0x0][0x40c] ;  /* 0x00010300ffd92b82 */ /* 0x000e220000000800 */
[----:B-1----:R-:W-:Y:S01]  /*42c0*/  @P2 FMUL.FTZ R140, R210, R151 ;  /* 0x00000097d28c2220 */ /* 0x002fe20000410000 */
[----:B------:R-:W-:Y:S01]  /*42d0*/  FADD.FTZ R151, R184, -R213 ;  /* 0x800000d5b8977221 */ /* 0x000fe20000010000 */
[----:B------:R-:W-:Y:S01]  /*42e0*/  @P2 F2FP.F16.F32.PACK_AB R142, RZ, R142 ;  /* 0x0000008eff8e223e */ /* 0x000fe200000000ff */
[----:B------:R-:W-:Y:S01]  /*42f0*/  FFMA.FTZ R213, R169, R153, R202 ;  /* 0x00000099a9d57223 */ /* 0x000fe200000100ca */
[----:B------:R-:W-:Y:S01]  /*4300*/  F2FP.F16.F32.PACK_AB R210, RZ, R210 ;  /* 0x000000d2ffd2723e */ /* 0x000fe200000000ff */
[----:B------:R-:W-:Y:S01]  /*4310*/  FMUL.FTZ R151, R152, R151 ;  /* 0x0000009798977220 */ /* 0x000fe20000410000 */
[----:B------:R-:W-:Y:S01]  /*4320*/  @P2 PRMT R137, R142, 0x7610, R137 ;  /* 0x000076108e892816 */ /* 0x000fe20000000089 */
[----:B--2---:R-:W-:Y:S01]  /*4330*/  @P2 FMUL.FTZ R143, R148, R211 ;  /* 0x000000d3948f2220 */ /* 0x004fe20000410000 */
[----:B------:R-:W1:Y:S01]  /*4340*/  @P2 LDC R215, c[0x0][0x40c] ;  /* 0x00010300ffd72b82 */ /* 0x000e620000000800 */
[----:B------:R-:W-:Y:S01]  /*4350*/  F2FP.F16.F32.PACK_AB R211, RZ, R149 ;  /* 0x00000095ffd3723e */ /* 0x000fe200000000ff */
[----:B------:R-:W-:Y:S01]  /*4360*/  @P2 FMUL.FTZ R148, R23, R140 ;  /* 0x0000008c17942220 */ /* 0x000fe20000410000 */
[----:B------:R-:W-:Y:S01]  /*4370*/  FSEL R212, R151, RZ, P3 ;  /* 0x000000ff97d47208 */ /* 0x000fe20001800000 */
[----:B------:R-:W-:Y:S01]  /*4380*/  FADD.FTZ R213, R178, -R213 ;  /* 0x800000d5b2d57221 */ /* 0x000fe20000010000 */
[----:B---3--:R-:W-:Y:S01]  /*4390*/  @P2 FMUL.FTZ R150, R149, R206 ;  /* 0x000000ce95962220 */ /* 0x008fe20000410000 */
[----:B------:R-:W-:-:S02]  /*43a0*/  @P2 FMUL.FTZ R149, R24, R143 ;  /* 0x0000008f18952220 */ /* 0x000fc40000410000 */
[----:B------:R-:W2:Y:S01]  /*43b0*/  @P2 LDC R219, c[0x0][0x40c] ;  /* 0x00010300ffdb2b82 */ /* 0x000ea20000000800 */
[----:B------:R-:W-:Y:S01]  /*43c0*/  @P2 F2FP.F16.F32.PACK_AB R148, RZ, R148 ;  /* 0x00000094ff94223e */ /* 0x000fe200000000ff */
[-C--:B------:R-:W-:Y:S01]  /*43d0*/  @P2 FMUL.FTZ R142, R25, R150.reuse ;  /* 0x00000096198e2220 */ /* 0x080fe20000410000 */
[----:B------:R-:W-:Y:S01]  /*43e0*/  FFMA.FTZ R206, R170, R153, R202 ;  /* 0x00000099aace7223 */ /* 0x000fe200000100ca */
[----:B------:R-:W-:Y:S01]  /*43f0*/  @P2 F2FP.F16.F32.PACK_AB R149, RZ, R149 ;  /* 0x00000095ff95223e */ /* 0x000fe200000000ff */
[----:B------:R-:W-:Y:S01]  /*4400*/  @P2 FFMA.FTZ R117, R214, R150, R117 ;  /* 0x00000096d6752223 */ /* 0x000fe20000010075 */
[----:B0-----:R-:W-:Y:S01]  /*4410*/  @P2 FMUL.FTZ R151, R212, R217 ;  /* 0x000000d9d4972220 */ /* 0x001fe20000410000 */
[----:B------:R-:W-:Y:S01]  /*4420*/  @P2 PRMT R137, R137, 0x5410, R148 ;  /* 0x0000541089892816 */ /* 0x000fe20000000094 */
[----:B------:R-:W-:Y:S01]  /*4430*/  FADD.FTZ R217, R177, -R206 ;  /* 0x800000ceb1d97221 */ /* 0x000fe20000010000 */
[----:B------:R-:W-:Y:S01]  /*4440*/  @P2 PRMT R138, R149, 0x7610, R138 ;  /* 0x00007610958a2816 */ /* 0x000fe2000000008a */
[----:B------:R-:W-:Y:S01]  /*4450*/  @P2 FMUL.FTZ R148, R26, R151 ;  /* 0x000000971a942220 */ /* 0x000fe20000410000 */
[----:B------:R-:W-:Y:S01]  /*4460*/  @P2 F2FP.F16.F32.PACK_AB R149, RZ, R142 ;  /* 0x0000008eff95223e */ /* 0x000fe200000000ff */
[----:B------:R-:W-:Y:S01]  /*4470*/  FMUL.FTZ R142, R152, R213 ;  /* 0x000000d5988e7220 */ /* 0x000fe20000410000 */
[----:B------:R-:W-:-:S02]  /*4480*/  @P2 HADD2.F32 R213, -RZ, R135.H0_H0 ;  /* 0x20000087ffd52230 */ /* 0x000fc40000004100 */
[----:B------:R-:W-:Y:S01]  /*4490*/  @P2 F2FP.F16.F32.PACK_AB R206, RZ, R148 ;  /* 0x00000094ffce223e */ /* 0x000fe200000000ff */
[----:B------:R-:W-:Y:S01]  /*44a0*/  FMUL.FTZ R148, R152, R217 ;  /* 0x000000d998947220 */ /* 0x000fe20000410000 */
[----:B------:R-:W-:Y:S01]  /*44b0*/  FSEL R142, R142, RZ, P3 ;  /* 0x000000ff8e8e7208 */ /* 0x000fe20001800000 */
[----:B------:R-:W-:Y:S01]  /*44c0*/  @P2 FFMA.FTZ R118, R213, R151, R118 ;  /* 0x00000097d5762223 */ /* 0x000fe20000010076 */
[----:B------:R-:W-:Y:S01]  /*44d0*/  @P2 PRMT R138, R138, 0x5410, R149 ;  /* 0x000054108a8a2816 */ /* 0x000fe20000000095 */
[----:B------:R-:W-:Y:S01]  /*44e0*/  FADD.FTZ R213, R183, -R216 ;  /* 0x800000d8b7d57221 */ /* 0x000fe20000010000 */
[----:B------:R-:W-:Y:S01]  /*44f0*/  @P2 PRMT R139, R206, 0x7610, R139 ;  /* 0x00007610ce8b2816 */ /* 0x000fe2000000008b */
[----:B-1----:R-:W-:Y:S01]  /*4500*/  @P2 FMUL.FTZ R149, R142, R215 ;  /* 0x000000d78e952220 */ /* 0x002fe20000410000 */
[----:B------:R-:W-:Y:S01]  /*4510*/  F2FP.F16.F32.PACK_AB R206, RZ, R142 ;  /* 0x0000008effce723e */ /* 0x000fe200000000ff */
[--C-:B------:R-:W-:Y:S01]  /*4520*/  @P2 HADD2.F32 R214, -RZ, R132.reuse.H1_H1 ;  /* 0x30000084ffd62230 */ /* 0x100fe20000004100 */
[----:B------:R-:W-:Y:S01]  /*4530*/  FSEL R150, R148, RZ, P3 ;  /* 0x000000ff94967208 */ /* 0x000fe20001800000 */
[----:B------:R-:W-:Y:S01]  /*4540*/  @P2 FMUL.FTZ R142, R20, R149 ;  /* 0x00000095148e2220 */ /* 0x000fe20000410000 */
[----:B------:R-:W-:Y:S01]  /*4550*/  PRMT R151, R208, 0x5410, R211 ;  /* 0x00005410d0977816 */ /* 0x000fe200000000d3 */
[----:B------:R-:W-:Y:S01]  /*4560*/  @P2 HADD2.F32 R211, -RZ, R132.H0_H0 ;  /* 0x20000084ffd32230 */ /* 0x000fe20000004100 */
[----:B------:R-:W-:Y:S01]  /*4570*/  F2FP.F16.F32.PACK_AB R208, RZ, R150 ;  /* 0x00000096ffd0723e */ /* 0x000fe200000000ff */
[----:B--2---:R-:W-:Y:S01]  /*4580*/  @P2 FMUL.FTZ R148, R150, R219 ;  /* 0x000000db96942220 */ /* 0x004fe20000410000 */
[----:B------:R-:W-:-:S02]  /*4590*/  @P2 F2FP.F16.F32.PACK_AB R142, RZ, R142 ;  /* 0x0000008eff8e223e */ /* 0x000fc400000000ff */
[----:B------:R-:W-:Y:S01]  /*45a0*/  @P2 FFMA.FTZ R120, R211, R149, R120 ;  /* 0x00000095d3782223 */ /* 0x000fe20000010078 */
[-C--:B------:R-:W-:Y:S01]  /*45b0*/  @P2 FMUL.FTZ R150, R21, R148.reuse ;  /* 0x0000009415962220 */ /* 0x080fe20000410000 */
[----:B------:R-:W-:Y:S01]  /*45c0*/  @P2 PRMT R136, R142, 0x7610, R136 ;  /* 0x000076108e882816 */ /* 0x000fe20000000088 */
[----:B------:R-:W-:Y:S01]  /*45d0*/  FMUL.FTZ R142, R152, R213 ;  /* 0x000000d5988e7220 */ /* 0x000fe20000410000 */
[----:B------:R-:W-:Y:S01]  /*45e0*/  @P2 FFMA.FTZ R121, R214, R148, R121 ;  /* 0x00000094d6792223 */ /* 0x000fe20000010079 */
[--C-:B------:R-:W-:Y:S01]  /*45f0*/  @P2 HADD2.F32 R211, -RZ, R133.reuse.H0_H0 ;  /* 0x20000085ffd32230 */ /* 0x100fe20000004100 */
[----:B------:R-:W-:Y:S01]  /*4600*/  @P2 F2FP.F16.F32.PACK_AB R150, RZ, R150 ;  /* 0x00000096ff96223e */ /* 0x000fe200000000ff */
[----:B------:R-:W-:Y:S01]  /*4610*/  @P2 HADD2.F32 R148, -RZ, R133.H1_H1 ;  /* 0x30000085ff942230 */ /* 0x000fe20000004100 */
[----:B------:R-:W-:Y:S01]  /*4620*/  FSEL R149, R142, RZ, P3 ;  /* 0x000000ff8e957208 */ /* 0x000fe20001800000 */
[----:B------:R-:W-:Y:S02]  /*4630*/  @P2 HADD2.F32 R213, -RZ, R134.H0_H0 ;  /* 0x20000086ffd52230 */ /* 0x000fe40000004100 */
[----:B------:R-:W-:Y:S01]  /*4640*/  @P2 FFMA.FTZ R122, R211, R141, R122 ;  /* 0x0000008dd37a2223 */ /* 0x000fe2000001007a */
[----:B------:R-:W-:Y:S01]  /*4650*/  @P2 PRMT R136, R136, 0x5410, R150 ;  /* 0x0000541088882816 */ /* 0x000fe20000000096 */
[----:B------:R-:W-:Y:S01]  /*4660*/  @P2 FFMA.FTZ R123, R148, R140, R123 ;  /* 0x0000008c947b2223 */ /* 0x000fe2000001007b */
[----:B------:R-:W-:Y:S01]  /*4670*/  MOV R142, R151 ;  /* 0x00000097008e7202 */ /* 0x000fe20000000f00 */
[----:B------:R-:W-:Y:S01]  /*4680*/  @P2 FFMA.FTZ R116, R213, R143, R116 ;  /* 0x0000008fd5742223 */ /* 0x000fe20000010074 */
[----:B------:R-:W-:-:S02]  /*4690*/  F2FP.F16.F32.PACK_AB R143, R149, R212 ;  /* 0x000000d4958f723e */ /* 0x000fc400000000ff */
        /* <DEDUP_REMOVED lines=11> */
.L_x_7147:
        /* <DEDUP_REMOVED lines=13> */
.L_x_7149:
[----:B------:R-:W-:Y:S05]  /*4820*/  BSYNC.RECONVERGENT B2 ;  /* 0x0000000000027941 */ /* 0x000fea0003800200 */
.L_x_7148:
        /* <DEDUP_REMOVED lines=13> */
.L_x_7151:
[----:B------:R-:W-:Y:S05]  /*4900*/  BSYNC.RECONVERGENT B2 ;  /* 0x0000000000027941 */ /* 0x000fea0003800200 */
.L_x_7150:
        /* <DEDUP_REMOVED lines=13> */
.L_x_7153:
[----:B------:R-:W-:Y:S05]  /*49e0*/  BSYNC.RECONVERGENT B2 ;  /* 0x0000000000027941 */ /* 0x000fea0003800200 */
.L_x_7152:
        /* <DEDUP_REMOVED lines=13> */
.L_x_7155:
[----:B------:R-:W-:Y:S05]  /*4ac0*/  BSYNC.RECONVERGENT B2 ;  /* 0x0000000000027941 */ /* 0x000fea0003800200 */
.L_x_7154:
        /* <DEDUP_REMOVED lines=13> */
.L_x_7157:
[----:B------:R-:W-:Y:S05]  /*4ba0*/  BSYNC.RECONVERGENT B2 ;  /* 0x0000000000027941 */ /* 0x000fea0003800200 */
.L_x_7156:
        /* <DEDUP_REMOVED lines=13> */
.L_x_7159:
[----:B------:R-:W-:Y:S05]  /*4c80*/  BSYNC.RECONVERGENT B2 ;  /* 0x0000000000027941 */ /* 0x000fea0003800200 */
.L_x_7158:
        /* <DEDUP_REMOVED lines=13> */
.L_x_7161:
[----:B------:R-:W-:Y:S05]  /*4d60*/  BSYNC.RECONVERGENT B2 ;  /* 0x0000000000027941 */ /* 0x000fea0003800200 */
.L_x_7160:
        /* <DEDUP_REMOVED lines=12> */
.L_x_7146:
[----:B------:R-:W-:Y:S05]  /*4e30*/  BSYNC.RECONVERGENT B1 ;  /* 0x0000000000017941 */ /* 0x000fea0003800200 */
.L_x_7143:
        /* <DEDUP_REMOVED lines=13> */
.L_x_7163:
[----:B------:R-:W-:Y:S05]  /*4f10*/  BSYNC.RECONVERGENT B1 ;  /* 0x0000000000017941 */ /* 0x000fea0003800200 */
.L_x_7162:
[----:B------:R-:W-:Y:S04]  /*4f20*/  BSSY.RECONVERGENT B1, `(.L_x_7164) ;  /* 0x0000188000017945 */ /* 0x000fe80003800200 */
[----:B------:R-:W-:Y:S05]  /*4f30*/  @!P0 BRA `(.L_x_7165) ;  /* 0x0000000800e48947 */ /* 0x000fea0003800000 */
[----:B------:R-:W-:Y:S05]  /*4f40*/  @!P1 BRA `(.L_x_7166) ;  /* 0x0000000400789947 */ /* 0x000fea0003800000 */
[----:B------:R-:W-:Y:S01]  /*4f50*/  ISETP.GT.AND P0, PT, R2, RZ, PT ;  /* 0x000000ff0200720c */ /* 0x000fe20003f04270 */
[----:B------:R-:W1:Y:S01]  /*4f60*/  @P2 LDC R208, c[0x0][0x40c] ;  /* 0x00010300ffd02b82 */ /* 0x000e620000000800 */
[--C-:B0-----:R-:W-:Y:S02]  /*4f70*/  HADD2.F32 R141, -RZ, R144.reuse.H0_H0 ;  /* 0x20000090ff8d7230 */ /* 0x101fe40000004100 */
[----:B------:R-:W-:Y:S02]  /*4f80*/  HADD2.F32 R149, -RZ, R144.H1_H1 ;  /* 0x30000090ff957230 */ /* 0x000fe40000004100 */
[--C-:B------:R-:W-:Y:S02]  /*4f90*/  HADD2.F32 R142, -RZ, R145.reuse.H1_H1 ;  /* 0x30000091ff8e7230 */ /* 0x100fe40000004100 */
[----:B------:R-:W-:Y:S01]  /*4fa0*/  HADD2.F32 R209, -RZ, R146.H0_H0 ;  /* 0x20000092ffd17230 */ /* 0x000fe20000004100 */
[----:B------:R-:W0:Y:S01]  /*4fb0*/  @P2 LDC R217, c[0x0][0x40c] ;  /* 0x00010300ffd92b82 */ /* 0x000e220000000800 */
[----:B------:R-:W-:-:S02]  /*4fc0*/  HADD2.F32 R151, -RZ, R145.H0_H0 ;  /* 0x20000091ff977230 */ /* 0x000fc40000004100 */
[--C-:B------:R-:W-:Y:S02]  /*4fd0*/  HADD2.F32 R213, -RZ, R147.reuse.H0_H0 ;  /* 0x20000093ffd57230 */ /* 0x100fe40000004100 */
        /* <DEDUP_REMOVED lines=12> */
[----:B------:R-:W-:-:S02]  /*50a0*/  HADD2.F32 R216, -RZ, R147.H1_H1 ;  /* 0x30000093ffd87230 */ /* 0x000fc40000004100 */
[----:B------:R-:W-:Y:S01]  /*50b0*/  @P0 FFMA.FTZ R141, R152, R143, R141 ;  /* 0x0000008f988d0223 */ /* 0x000fe2000001008d */
[----:B------:R-:W-:Y:S01]  /*50c0*/  @P0 FADD.FTZ R143, R195, -R148 ;  /* 0x80000094c38f0221 */ /* 0x000fe20000010000 */
[----:B------:R-:W-:Y:S01]  /*50d0*/  @P0 FADD.FTZ R148, R196, -R211 ;  /* 0x800000d3c4940221 */ /* 0x000fe20000010000 */
[----:B------:R-:W3:Y:S01]  /*50e0*/  @P2 LDC R202, c[0x0][0x40c] ;  /* 0x00010300ffca2b82 */ /* 0x000ee20000000800 */
[C---:B------:R-:W-:Y:S01]  /*50f0*/  @P0 FFMA.FTZ R149, R152.reuse, R2, R149 ;  /* 0x0000000298950223 */ /* 0x040fe20000010095 */
[C---:B------:R-:W-:Y:S01]  /*5100*/  @P0 FFMA.FTZ R142, R152.reuse, R143, R142 ;  /* 0x0000008f988e0223 */ /* 0x040fe2000001008e */
[C---:B------:R-:W-:Y:S01]  /*5110*/  @P0 FFMA.FTZ R209, R152.reuse, R148, R209 ;  /* 0x0000009498d10223 */ /* 0x040fe200000100d1 */
[----:B------:R-:W-:Y:S02]  /*5120*/  HADD2.F32 R211, -RZ, R146.H1_H1 ;  /* 0x30000092ffd37230 */ /* 0x000fe40000004100 */
[----:B-1----:R-:W-:Y:S01]  /*5130*/  @P2 FMUL.FTZ R148, R149, R208 ;  /* 0x000000d095942220 */ /* 0x002fe20000410000 */
[----:B------:R-:W-:Y:S01]  /*5140*/  @P0 FADD.FTZ R153, R199, -R206 ;  /* 0x800000cec7990221 */ /* 0x000fe20000010000 */
[C---:B------:R-:W-:Y:S01]  /*5150*/  @P0 FFMA.FTZ R151, R152.reuse, R140, R151 ;  /* 0x0000008c98970223 */ /* 0x040fe20000010097 */
[----:B------:R-:W1:Y:S01]  /*5160*/  @P2 LDC R212, c[0x0][0x40c] ;  /* 0x00010300ffd42b82 */ /* 0x000e620000000800 */
[----:B------:R-:W-:Y:S01]  /*5170*/  @P0 FADD.FTZ R150, R197, -R150 ;  /* 0x80000096c5960221 */ /* 0x000fe20000010000 */
[----:B------:R-:W-:Y:S01]  /*5180*/  @P2 FMUL.FTZ R140, R29, R148 ;  /* 0x000000941d8c2220 */ /* 0x000fe20000410000 */
[----:B------:R-:W-:-:S02]  /*5190*/  @P0 FFMA.FTZ R216, R152, R153, R216 ;  /* 0x0000009998d80223 */ /* 0x000fc400000100d8 */
[----:B------:R-:W-:Y:S02]  /*51a0*/  @P0 FFMA.FTZ R211, R152, R150, R211 ;  /* 0x0000009698d30223 */ /* 0x000fe400000100d3 */
[----:B------:R-:W-:Y:S01]  /*51b0*/  @P2 F2FP.F16.F32.PACK_AB R150, RZ, R140 ;  /* 0x0000008cff96223e */ /* 0x000fe200000000ff */
[----:B------:R-:W4:Y:S01]  /*51c0*/  @P2 LDC R214, c[0x0][0x40c] ;  /* 0x00010300ffd62b82 */ /* 0x000f220000000800 */
[----:B--2---:R-:W-:-:S04]  /*51d0*/  @P2 FMUL.FTZ R153, R151, R210 ;  /* 0x000000d297992220 */ /* 0x004fc80000410000 */
[----:B------:R-:W-:-:S03]  /*51e0*/  @P2 FMUL.FTZ R140, R30, R153 ;  /* 0x000000991e8c2220 */ /* 0x000fc60000410000 */
[----:B------:R-:W2:Y:S01]  /*51f0*/  @P2 LDC R218, c[0x0][0x40c] ;  /* 0x00010300ffda2b82 */ /* 0x000ea20000000800 */
[----:B---3--:R-:W-:Y:S01]  /*5200*/  @P2 FMUL.FTZ R143, R141, R202 ;  /* 0x000000ca8d8f2220 */ /* 0x008fe20000410000 */
[----:B------:R-:W-:-:S03]  /*5210*/  @P0 FADD.FTZ R202, R198, -R215 ;  /* 0x800000d7c6ca0221 */ /* 0x000fc60000010000 */
[----:B------:R-:W-:Y:S01]  /*5220*/  @P2 FMUL.FTZ R2, R28, R143 ;  /* 0x0000008f1c022220 */ /* 0x000fe20000410000 */
[----:B------:R-:W-:Y:S01]  /*5230*/  @P0 FFMA.FTZ R213, R152, R202, R213 ;  /* 0x000000ca98d50223 */ /* 0x000fe200000100d5 */
[----:B0-----:R-:W-:Y:S01]  /*5240*/  @P2 FMUL.FTZ R202, R142, R217 ;  /* 0x000000d98eca2220 */ /* 0x001fe20000410000 */
[----:B-----5:R-:W-:Y:S02]  /*5250*/  @P2 HADD2.F32 R217, -RZ, R132.H0_H0 ;  /* 0x20000084ffd92230 */ /* 0x020fe40000004100 */
[----:B-1----:R-:W-:Y:S01]  /*5260*/  @P2 FMUL.FTZ R207, R209, R212 ;  /* 0x000000d4d1cf2220 */ /* 0x002fe20000410000 */
[----:B------:R-:W-:Y:S01]  /*5270*/  @P2 F2FP.F16.F32.PACK_AB R2, RZ, R2 ;  /* 0x00000002ff02223e */ /* 0x000fe200000000ff */
[----:B------:R-:W-:Y:S01]  /*5280*/  @P2 FMUL.FTZ R206, R31, R202 ;  /* 0x000000ca1fce2220 */ /* 0x000fe20000410000 */
[----:B------:R-:W-:Y:S01]  /*5290*/  @P2 F2FP.F16.F32.PACK_AB R152, RZ, R140 ;  /* 0x0000008cff98223e */ /* 0x000fe200000000ff */
[----:B------:R-:W-:Y:S01]  /*52a0*/  @P2 FMUL.FTZ R208, R32, R207 ;  /* 0x000000cf20d02220 */ /* 0x000fe20000410000 */
[----:B------:R-:W-:Y:S01]  /*52b0*/  @P2 FFMA.FTZ R112, R217, R143, R112 ;  /* 0x0000008fd9702223 */ /* 0x000fe20000010070 */
[----:B------:R-:W-:-:S02]  /*52c0*/  @P2 HADD2.F32 R143, -RZ, R133.H0_H0 ;  /* 0x20000085ff8f2230 */ /* 0x000fc40000004100 */
[----:B----4-:R-:W-:Y:S01]  /*52d0*/  @P2 FMUL.FTZ R210, R211, R214 ;  /* 0x000000d6d3d22220 */ /* 0x010fe20000410000 */
[----:B------:R-:W-:Y:S01]  /*52e0*/  @P2 PRMT R136, R2, 0x7610, R136 ;  /* 0x0000761002882816 */ /* 0x000fe20000000088 */
[----:B------:R-:W-:Y:S01]  /*52f0*/  @P2 HADD2.F32 R2, -RZ, R133.H1_H1 ;  /* 0x30000085ff022230 */ /* 0x000fe20000004100 */
[----:B------:R-:W-:Y:S01]  /*5300*/  @P2 F2FP.F16.F32.PACK_AB R208, RZ, R208 ;  /* 0x000000d0ffd0223e */ /* 0x000fe200000000ff */
[----:B------:R-:W-:Y:S01]  /*5310*/  @P2 FMUL.FTZ R212, R33, R210 ;  /* 0x000000d221d42220 */ /* 0x000fe20000410000 */
[----:B------:R-:W-:Y:S01]  /*5320*/  @P2 FFMA.FTZ R114, R143, R153, R114 ;  /* 0x000000998f722223 */ /* 0x000fe20000010072 */
[----:B------:R-:W-:Y:S01]  /*5330*/  F2FP.F16.F32.PACK_AB R140, R149, R141 ;  /* 0x0000008d958c723e */ /* 0x000fe200000000ff */
[----:B------:R-:W-:Y:S02]  /*5340*/  @P2 HADD2.F32 R143, -RZ, R134.H0_H0 ;  /* 0x20000086ff8f2230 */ /* 0x000fe40000004100 */
[----:B--2---:R-:W-:Y:S01]  /*5350*/  @P2 FMUL.FTZ R215, R213, R218 ;  /* 0x000000dad5d72220 */ /* 0x004fe20000410000 */
[----:B------:R-:W-:Y:S01]  /*5360*/  @P2 FFMA.FTZ R115, R2, R202, R115 ;  /* 0x000000ca02732223 */ /* 0x000fe20000010073 */
[----:B------:R-:W-:Y:S01]  /*5370*/  @P2 HADD2.F32 R218, -RZ, R132.H1_H1 ;  /* 0x30000084ffda2230 */ /* 0x000fe20000004100 */
[----:B------:R-:W-:Y:S01]  /*5380*/  @P2 F2FP.F16.F32.PACK_AB R206, RZ, R206 ;  /* 0x000000ceffce223e */ /* 0x000fe200000000ff */
[----:B------:R-:W-:Y:S01]  /*5390*/  @P2 FMUL.FTZ R214, R34, R215 ;  /* 0x000000d722d62220 */ /* 0x000fe20000410000 */
[----:B------:R-:W-:Y:S01]  /*53a0*/  @P2 HADD2.F32 R2, -RZ, R134.H1_H1 ;  /* 0x30000086ff022230 */ /* 0x000fe20000004100 */
[----:B------:R-:W-:Y:S01]  /*53b0*/  @P2 F2FP.F16.F32.PACK_AB R212, RZ, R212 ;  /* 0x000000d4ffd4223e */ /* 0x000fe200000000ff */
[----:B------:R-:W-:Y:S01]  /*53c0*/  @P2 HADD2.F32 R149, -RZ, R135.H0_H0 ;  /* 0x20000087ff952230 */ /* 0x000fe20000004100 */
[----:B------:R-:W-:Y:S01]  /*53d0*/  @P2 PRMT R137, R152, 0x7610, R137 ;  /* 0x0000761098892816 */ /* 0x000fe20000000089 */
[----:B------:R-:W-:Y:S01]  /*53e0*/  @P2 FFMA.FTZ R108, R143, R207, R108 ;  /* 0x000000cf8f6c2223 */ /* 0x000fe2000001006c */
[----:B------:R-:W-:Y:S01]  /*53f0*/  @P2 F2FP.F16.F32.PACK_AB R214, RZ, R214 ;  /* 0x000000d6ffd6223e */ /* 0x000fe200000000ff */
[----:B------:R-:W-:Y:S01]  /*5400*/  @P2 FFMA.FTZ R113, R218, R148, R113 ;  /* 0x00000094da712223 */ /* 0x000fe20000010071 */
[----:B------:R-:W-:Y:S01]  /*5410*/  @P2 PRMT R138, R208, 0x7610, R138 ;  /* 0x00007610d08a2816 */ /* 0x000fe2000000008a */
[----:B------:R-:W-:Y:S01]  /*5420*/  @P2 FFMA.FTZ R109, R2, R210, R109 ;  /* 0x000000d2026d2223 */ /* 0x000fe2000001006d */
[----:B------:R-:W-:Y:S01]  /*5430*/  F2FP.F16.F32.PACK_AB R141, R142, R151 ;  /* 0x000000978e8d723e */ /* 0x000fe200000000ff */
[----:B------:R-:W-:Y:S01]  /*5440*/  @P2 FFMA.FTZ R110, R149, R215, R110 ;  /* 0x000000d7956e2223 */ /* 0x000fe2000001006e */
[----:B------:R-:W-:-:S02]  /*5450*/  F2FP.F16.F32.PACK_AB R142, R211, R209 ;  /* 0x000000d1d38e723e */ /* 0x000fc400000000ff */
[----:B------:R-:W-:Y:S02]  /*5460*/  @P2 PRMT R136, R136, 0x5410, R150 ;  /* 0x0000541088882816 */ /* 0x000fe40000000096 */
        /* <DEDUP_REMOVED lines=12> */
.L_x_7166:
[----:B------:R-:W-:Y:S01]  /*5530*/  ISETP.GT.AND P0, PT, R2, RZ, PT ;  /* 0x000000ff0200720c */ /* 0x000fe20003f04270 */
[----:B0-----:R-:W0:Y:S01]  /*5540*/  @P2 LDC R150, c[0x0][0x40c] ;  /* 0x00010300ff962b82 */ /* 0x001e220000000800 */
[--C-:B------:R-:W-:Y:S02]  /*5550*/  HADD2.F32 R207, -RZ, R145.reuse.H0_H0 ;  /* 0x20000091ffcf7230 */ /* 0x100fe40000004100 */
[--C-:B------:R-:W-:Y:S02]  /*5560*/  HADD2.F32 R151, -RZ, R144.reuse.H1_H1 ;  /* 0x30000090ff977230 */ /* 0x100fe40000004100 */
[----:B------:R-:W-:Y:S02]  /*5570*/  HADD2.F32 R149, -RZ, R144.H0_H0 ;  /* 0x20000090ff957230 */ /* 0x000fe40000004100 */
[----:B------:R-:W-:Y:S01]  /*5580*/  HADD2.F32 R213, -RZ, R146.H1_H1 ;  /* 0x30000092ffd57230 */ /* 0x000fe20000004100 */
        /* <DEDUP_REMOVED lines=12> */
[----:B------:R-:W-:Y:S01]  /*5650*/  @P0 FFMA.FTZ R148, R188, R153, R202 ;  /* 0x00000099bc940223 */ /* 0x000fe200000100ca */
[----:B------:R-:W-:Y:S01]  /*5660*/  @P0 FFMA.FTZ R149, R152, R209, R149 ;  /* 0x000000d198950223 */ /* 0x000fe20000010095 */
[----:B------:R-:W3:Y:S01]  /*5670*/  @P2 LDC R206, c[0x0][0x40c] ;  /* 0x00010300ffce2b82 */ /* 0x000ee20000000800 */
[----:B------:R-:W-:-:S02]  /*5680*/  HADD2.F32 R209, -RZ, R145.H1_H1 ;  /* 0x30000091ffd17230 */ /* 0x000fc40000004100 */
[----:B------:R-:W-:Y:S01]  /*5690*/  @P0 FADD.FTZ R148, R195, -R148 ;  /* 0x80000094c3940221 */ /* 0x000fe20000010000 */
[----:B------:R-:W-:Y:S02]  /*56a0*/  HADD2.F32 R215, -RZ, R147.H0_H0 ;  /* 0x20000093ffd77230 */ /* 0x000fe40000004100 */
[-CC-:B------:R-:W-:Y:S01]  /*56b0*/  @P0 FFMA.FTZ R214, R190, R153.reuse, R202.reuse ;  /* 0x00000099bed60223 */ /* 0x180fe200000100ca */
[----:B------:R-:W-:Y:S02]  /*56c0*/  HADD2.F32 R211, -RZ, R146.H0_H0 ;  /* 0x20000092ffd37230 */ /* 0x000fe40000004100 */
[----:B------:R-:W-:Y:S01]  /*56d0*/  @P0 FFMA.FTZ R209, R152, R148, R209 ;  /* 0x0000009498d10223 */ /* 0x000fe200000100d1 */
[----:B0-----:R-:W-:Y:S01]  /*56e0*/  @P2 FMUL.FTZ R148, R151, R150 ;  /* 0x0000009697942220 */ /* 0x001fe20000410000 */
[----:B------:R-:W0:Y:S01]  /*56f0*/  @P2 LDC R212, c[0x0][0x40c] ;  /* 0x00010300ffd42b82 */ /* 0x000e220000000800 */
[----:B------:R-:W-:Y:S01]  /*5700*/  @P0 FFMA.FTZ R151, R191, R153, R202 ;  /* 0x00000099bf970223 */ /* 0x000fe200000100ca */
[----:B-1----:R-:W-:Y:S01]  /*5710*/  @P2 FMUL.FTZ R149, R149, R2 ;  /* 0x0000000295952220 */ /* 0x002fe20000410000 */
[----:B------:R-:W-:Y:S01]  /*5720*/  @P2 FMUL.FTZ R150, R29, R148 ;  /* 0x000000941d962220 */ /* 0x000fe20000410000 */
[----:B------:R-:W-:Y:S01]  /*5730*/  @P0 FADD.FTZ R214, R197, -R214 ;  /* 0x800000d6c5d60221 */ /* 0x000fe20000010000 */
[----:B------:R-:W-:Y:S01]  /*5740*/  @P0 FADD.FTZ R151, R198, -R151 ;  /* 0x80000097c6970221 */ /* 0x000fe20000010000 */
[----:B------:R-:W-:Y:S01]  /*5750*/  @P2 FMUL.FTZ R2, R28, R149 ;  /* 0x000000951c022220 */ /* 0x000fe20000410000 */
[C---:B------:R-:W-:Y:S01]  /*5760*/  @P0 FFMA.FTZ R211, R152.reuse, R210, R211 ;  /* 0x000000d298d30223 */ /* 0x040fe200000100d3 */
[----:B------:R-:W1:Y:S01]  /*5770*/  @P2 LDC R216, c[0x0][0x40c] ;  /* 0x00010300ffd82b82 */ /* 0x000e620000000800 */
[----:B--2---:R-:W-:Y:S01]  /*5780*/  @P2 FMUL.FTZ R207, R207, R208 ;  /* 0x000000d0cfcf2220 */ /* 0x004fe20000410000 */
[C---:B------:R-:W-:Y:S01]  /*5790*/  @P0 FFMA.FTZ R215, R152.reuse, R151, R215 ;  /* 0x0000009798d70223 */ /* 0x040fe200000100d7 */
[----:B------:R-:W-:Y:S01]  /*57a0*/  @P2 F2FP.F16.F32.PACK_AB R2, RZ, R2 ;  /* 0x00000002ff02223e */ /* 0x000fe200000000ff */
[----:B------:R-:W-:Y:S01]  /*57b0*/  @P0 FFMA.FTZ R213, R152, R214, R213 ;  /* 0x000000d698d50223 */ /* 0x000fe200000100d5 */
[----:B------:R-:W-:Y:S01]  /*57c0*/  @P2 FMUL.FTZ R151, R30, R207 ;  /* 0x000000cf1e972220 */ /* 0x000fe20000410000 */
[----:B------:R-:W-:Y:S01]  /*57d0*/  @P2 F2FP.F16.F32.PACK_AB R150, RZ, R150 ;  /* 0x00000096ff96223e */ /* 0x000fe200000000ff */
[--C-:B-----5:R-:W-:Y:S01]  /*57e0*/  @P2 HADD2.F32 R210, -RZ, R132.reuse.H1_H1 ;  /* 0x30000084ffd22230 */ /* 0x120fe20000004100 */
[----:B------:R-:W2:Y:S01]  /*57f0*/  @P2 LDC R218, c[0x0][0x40c] ;  /* 0x00010300ffda2b82 */ /* 0x000ea20000000800 */
[----:B---3--:R-:W-:Y:S01]  /*5800*/  @P2 FMUL.FTZ R206, R209, R206 ;  /* 0x000000ced1ce2220 */ /* 0x008fe20000410000 */
[----:B------:R-:W-:Y:S01]  /*5810*/  @P2 PRMT R136, R2, 0x7610, R136 ;  /* 0x0000761002882816 */ /* 0x000fe20000000088 */
[----:B------:R-:W-:Y:S01]  /*5820*/  @P2 HADD2.F32 R209, -RZ, R132.H0_H0 ;  /* 0x20000084ffd12230 */ /* 0x000fe20000004100 */
[----:B------:R-:W-:Y:S01]  /*5830*/  @P2 F2FP.F16.F32.PACK_AB R151, RZ, R151 ;  /* 0x00000097ff97223e */ /* 0x000fe200000000ff */
[----:B------:R-:W-:Y:S01]  /*5840*/  @P2 FMUL.FTZ R208, R31, R206 ;  /* 0x000000ce1fd02220 */ /* 0x000fe20000410000 */
[----:B------:R-:W-:Y:S01]  /*5850*/  @P2 PRMT R136, R136, 0x5410, R150 ;  /* 0x0000541088882816 */ /* 0x000fe20000000096 */
[----:B------:R-:W-:Y:S01]  /*5860*/  @P2 FFMA.FTZ R113, R210, R148, R113 ;  /* 0x00000094d2712223 */ /* 0x000fe20000010071 */
[----:B0-----:R-:W-:Y:S01]  /*5870*/  @P2 FMUL.FTZ R211, R211, R212 ;  /* 0x000000d4d3d32220 */ /* 0x001fe20000410000 */
[----:B------:R-:W-:Y:S01]  /*5880*/  @P2 PRMT R137, R151, 0x7610, R137 ;  /* 0x0000761097892816 */ /* 0x000fe20000000089 */
[----:B------:R-:W-:Y:S01]  /*5890*/  @P2 FFMA.FTZ R112, R209, R149, R112 ;  /* 0x00000095d1702223 */ /* 0x000fe20000010070 */
[----:B------:R-:W-:Y:S01]  /*58a0*/  @P2 F2FP.F16.F32.PACK_AB R208, RZ, R208 ;  /* 0x000000d0ffd0223e */ /* 0x000fe200000000ff */
[----:B------:R-:W-:Y:S01]  /*58b0*/  @P2 FMUL.FTZ R2, R32, R211 ;  /* 0x000000d320022220 */ /* 0x000fe20000410000 */
[----:B------:R-:W-:-:S02]  /*58c0*/  @P2 HADD2.F32 R148, -RZ, R133.H1_H1 ;  /* 0x30000085ff942230 */ /* 0x000fc40000004100 */
[----:B------:R-:W-:Y:S01]  /*58d0*/  @P2 PRMT R137, R137, 0x5410, R208 ;  /* 0x0000541089892816 */ /* 0x000fe200000000d0 */
[----:B-1----:R-:W-:Y:S01]  /*58e0*/  @P2 FMUL.FTZ R150, R213, R216 ;  /* 0x000000d8d5962220 */ /* 0x002fe20000410000 */
[----:B------:R-:W-:Y:S01]  /*58f0*/  @P2 HADD2.F32 R213, -RZ, R133.H0_H0 ;  /* 0x20000085ffd52230 */ /* 0x000fe20000004100 */
[----:B------:R-:W-:Y:S01]  /*5900*/  @P2 F2FP.F16.F32.PACK_AB R2, RZ, R2 ;  /* 0x00000002ff02223e */ /* 0x000fe200000000ff */
[--C-:B------:R-:W-:Y:S02]  /*5910*/  @P2 HADD2.F32 R149, -RZ, R134.reuse.H0_H0 ;  /* 0x20000086ff952230 */ /* 0x100fe40000004100 */
[----:B------:R-:W-:Y:S01]  /*5920*/  @P2 FMUL.FTZ R151, R33, R150 ;  /* 0x0000009621972220 */ /* 0x000fe20000410000 */
[----:B------:R-:W-:Y:S02]  /*5930*/  @P2 HADD2.F32 R210, -RZ, R134.H1_H1 ;  /* 0x30000086ffd22230 */ /* 0x000fe40000004100 */
[----:B------:R-:W-:Y:S01]  /*5940*/  @P2 FFMA.FTZ R114, R213, R207, R114 ;  /* 0x000000cfd5722223 */ /* 0x000fe20000010072 */
[----:B------:R-:W-:-:S02]  /*5950*/  @P2 HADD2.F32 R207, -RZ, R135.H0_H0 ;  /* 0x20000087ffcf2230 */ /* 0x000fc40000004100 */
[----:B--2---:R-:W-:Y:S01]  /*5960*/  @P2 FMUL.FTZ R215, R215, R218 ;  /* 0x000000dad7d72220 */ /* 0x004fe20000410000 */
[----:B------:R-:W-:Y:S01]  /*5970*/  @P2 F2FP.F16.F32.PACK_AB R151, RZ, R151 ;  /* 0x00000097ff97223e */ /* 0x000fe200000000ff */
[----:B------:R-:W-:Y:S01]  /*5980*/  @P2 FFMA.FTZ R115, R148, R206, R115 ;  /* 0x000000ce94732223 */ /* 0x000fe20000010073 */
[----:B------:R-:W-:Y:S01]  /*5990*/  @P2 PRMT R138, R2, 0x7610, R138 ;  /* 0x00007610028a2816 */ /* 0x000fe2000000008a */
[----:B------:R-:W-:Y:S01]  /*59a0*/  @P2 FMUL.FTZ R208, R34, R215 ;  /* 0x000000d722d02220 */ /* 0x000fe20000410000 */
[----:B------:R-:W-:Y:S01]  /*59b0*/  @P2 FFMA.FTZ R108, R149, R211, R108 ;  /* 0x000000d3956c2223 */ /* 0x000fe2000001006c */
[----:B------:R-:W-:Y:S01]  /*59c0*/  @P2 FFMA.FTZ R109, R210, R150, R109 ;  /* 0x00000096d26d2223 */ /* 0x000fe2000001006d */
[----:B------:R-:W-:Y:S01]  /*59d0*/  @P2 FFMA.FTZ R110, R207, R215, R110 ;  /* 0x000000d7cf6e2223 */ /* 0x000fe2000001006e */
[----:B------:R-:W-:Y:S02]  /*59e0*/  @P2 PRMT R138, R138, 0x5410, R151 ;  /* 0x000054108a8a2816 */ /* 0x000fe40000000097 */
[----:B------:R-:W-:-:S04]  /*59f0*/  @P2 F2FP.F16.F32.PACK_AB R208, RZ, R208 ;  /* 0x000000d0ffd0223e */ /* 0x000fc800000000ff */
        /* <DEDUP_REMOVED lines=13> */
.L_x_7165:
[----:B------:R-:W-:Y:S05]  /*5ad0*/  @!P1 BRA `(.L_x_7168) ;  /* 0x0000000400789947 */ /* 0x000fea0003800000 */
[----:B0-----:R-:W0:Y:S01]  /*5ae0*/  @P2 LDC R143, c[0x0][0x40c] ;  /* 0x00010300ff8f2b82 */ /* 0x001e220000000800 */
[-CC-:B------:R-:W-:Y:S01]  /*5af0*/  FFMA.FTZ R141, R185, R153.reuse, R202.reuse ;  /* 0x00000099b98d7223 */ /* 0x180fe200000100ca */
[----:B------:R-:W-:Y:S01]  /*5b00*/  ISETP.GT.AND P0, PT, R2, RZ, PT ;  /* 0x000000ff0200720c */ /* 0x000fe20003f04270 */
[-CC-:B------:R-:W-:Y:S01]  /*5b10*/  FFMA.FTZ R2, R186, R153.reuse, R202.reuse ;  /* 0x00000099ba027223 */ /* 0x180fe200000100ca */
[-CC-:B------:R-:W-:Y:S01]  /*5b20*/  FFMA.FTZ R151, R187, R153.reuse, R202.reuse ;  /* 0x00000099bb977223 */ /* 0x180fe200000100ca */
[----:B------:R-:W-:Y:S01]  /*5b30*/  FADD.FTZ R141, R192, -R141 ;  /* 0x8000008dc08d7221 */ /* 0x000fe20000010000 */
[-CC-:B------:R-:W-:Y:S01]  /*5b40*/  FFMA.FTZ R142, R188, R153.reuse, R202.reuse ;  /* 0x00000099bc8e7223 */ /* 0x180fe200000100ca */
[-CC-:B------:R-:W-:Y:S01]  /*5b50*/  FFMA.FTZ R209, R189, R153.reuse, R202.reuse ;  /* 0x00000099bdd17223 */ /* 0x180fe200000100ca */
[----:B------:R-:W1:Y:S01]  /*5b60*/  @P2 LDC R148, c[0x0][0x40c] ;  /* 0x00010300ff942b82 */ /* 0x000e620000000800 */
[-CC-:B------:R-:W-:Y:S01]  /*5b70*/  FFMA.FTZ R150, R190, R153.reuse, R202.reuse ;  /* 0x00000099be967223 */ /* 0x180fe200000100ca */
[-CC-:B------:R-:W-:Y:S01]  /*5b80*/  FFMA.FTZ R211, R191, R153.reuse, R202.reuse ;  /* 0x00000099bfd37223 */ /* 0x180fe200000100ca */
[----:B------:R-:W-:Y:S01]  /*5b90*/  FFMA.FTZ R208, R200, R153, R202 ;  /* 0x00000099c8d07223 */ /* 0x000fe200000100ca */
[----:B------:R-:W-:Y:S01]  /*5ba0*/  FADD.FTZ R149, R193, -R2 ;  /* 0x80000002c1957221 */ /* 0x000fe20000010000 */
[----:B------:R-:W-:Y:S01]  /*5bb0*/  FMUL.FTZ R2, R152, R141 ;  /* 0x0000008d98027220 */ /* 0x000fe20000410000 */
[----:B------:R-:W-:Y:S01]  /*5bc0*/  FADD.FTZ R151, R194, -R151 ;  /* 0x80000097c2977221 */ /* 0x000fe20000010000 */
[----:B------:R-:W-:Y:S01]  /*5bd0*/  FADD.FTZ R209, R196, -R209 ;  /* 0x800000d1c4d17221 */ /* 0x000fe20000010000 */
[----:B------:R-:W2:Y:S01]  /*5be0*/  @P2 LDC R207, c[0x0][0x40c] ;  /* 0x00010300ffcf2b82 */ /* 0x000ea20000000800 */
[----:B------:R-:W-:Y:S01]  /*5bf0*/  FMUL.FTZ R140, R152, R149 ;  /* 0x00000095988c7220 */ /* 0x000fe20000410000 */
[----:B------:R-:W-:Y:S01]  /*5c00*/  FADD.FTZ R153, R197, -R150 ;  /* 0x80000096c5997221 */ /* 0x000fe20000010000 */
[----:B------:R-:W-:Y:S01]  /*5c10*/  FSEL R212, R2, RZ, P0 ;  /* 0x000000ff02d47208 */ /* 0x000fe20000000000 */
[C---:B------:R-:W-:Y:S01]  /*5c20*/  FMUL.FTZ R141, R152.reuse, R151 ;  /* 0x00000097988d7220 */ /* 0x040fe20000410000 */
[----:B------:R-:W-:Y:S01]  /*5c30*/  FMUL.FTZ R150, R152, R209 ;  /* 0x000000d198967220 */ /* 0x000fe20000410000 */
[----:B------:R-:W-:Y:S01]  /*5c40*/  FSEL R213, R140, RZ, P0 ;  /* 0x000000ff8cd57208 */ /* 0x000fe20000000000 */
[----:B------:R-:W-:Y:S01]  /*5c50*/  FADD.FTZ R149, R195, -R142 ;  /* 0x8000008ec3957221 */ /* 0x000fe20000010000 */
[----:B------:R-:W3:Y:S01]  /*5c60*/  @P2 LDC R219, c[0x0][0x40c] ;  /* 0x00010300ffdb2b82 */ /* 0x000ee20000000800 */
[----:B------:R-:W-:Y:S01]  /*5c70*/  FADD.FTZ R211, R198, -R211 ;  /* 0x800000d3c6d37221 */ /* 0x000fe20000010000 */
[----:B------:R-:W-:Y:S01]  /*5c80*/  FMUL.FTZ R151, R152, R153 ;  /* 0x0000009998977220 */ /* 0x000fe20000410000 */
[----:B0-----:R-:W-:Y:S01]  /*5c90*/  @P2 FMUL.FTZ R143, R212, R143 ;  /* 0x0000008fd48f2220 */ /* 0x001fe20000410000 */
[----:B------:R-:W-:Y:S01]  /*5ca0*/  FSEL R214, R141, RZ, P0 ;  /* 0x000000ff8dd67208 */ /* 0x000fe20000000000 */
[----:B------:R-:W-:Y:S01]  /*5cb0*/  FADD.FTZ R215, R199, -R208 ;  /* 0x800000d0c7d77221 */ /* 0x000fe20000010000 */
[----:B------:R-:W-:Y:S01]  /*5cc0*/  FSEL R216, R150, RZ, P0 ;  /* 0x000000ff96d87208 */ /* 0x000fe20000000000 */
[C---:B------:R-:W-:Y:S01]  /*5cd0*/  FMUL.FTZ R142, R152.reuse, R149 ;  /* 0x00000095988e7220 */ /* 0x040fe20000410000 */
[----:B------:R-:W0:Y:S01]  /*5ce0*/  @P2 LDC R202, c[0x0][0x40c] ;  /* 0x00010300ffca2b82 */ /* 0x000e220000000800 */
[----:B-1----:R-:W-:Y:S01]  /*5cf0*/  @P2 FMUL.FTZ R148, R213, R148 ;  /* 0x00000094d5942220 */ /* 0x002fe20000410000 */
[----:B------:R-:W-:Y:S01]  /*5d00*/  FMUL.FTZ R153, R152, R211 ;  /* 0x000000d398997220 */ /* 0x000fe20000410000 */
[----:B------:R-:W-:Y:S01]  /*5d10*/  @P2 FMUL.FTZ R2, R28, R143 ;  /* 0x0000008f1c022220 */ /* 0x000fe20000410000 */
[----:B------:R-:W-:Y:S01]  /*5d20*/  FSEL R217, R151, RZ, P0 ;  /* 0x000000ff97d97208 */ /* 0x000fe20000000000 */
[----:B------:R-:W-:Y:S01]  /*5d30*/  @P2 FMUL.FTZ R140, R29, R148 ;  /* 0x000000941d8c2220 */ /* 0x000fe20000410000 */
[----:B------:R-:W-:Y:S01]  /*5d40*/  FMUL.FTZ R211, R152, R215 ;  /* 0x000000d798d37220 */ /* 0x000fe20000410000 */
[----:B------:R-:W-:Y:S01]  /*5d50*/  FSEL R215, R142, RZ, P0 ;  /* 0x000000ff8ed77208 */ /* 0x000fe20000000000 */
[----:B------:R-:W1:Y:S01]  /*5d60*/  @P2 LDC R206, c[0x0][0x40c] ;  /* 0x00010300ffce2b82 */ /* 0x000e620000000800 */
[----:B--2---:R-:W-:Y:S01]  /*5d70*/  @P2 FMUL.FTZ R151, R214, R207 ;  /* 0x000000cfd6972220 */ /* 0x004fe20000410000 */
[----:B------:R-:W-:-:S02]  /*5d80*/  FSEL R218, R153, RZ, P0 ;  /* 0x000000ff99da7208 */ /* 0x000fc40000000000 */
[----:B------:R-:W-:Y:S02]  /*5d90*/  @P2 F2FP.F16.F32.PACK_AB R2, RZ, R2 ;  /* 0x00000002ff02223e */ /* 0x000fe400000000ff */
[----:B------:R-:W-:Y:S01]  /*5da0*/  @P2 F2FP.F16.F32.PACK_AB R149, RZ, R140 ;  /* 0x0000008cff95223e */ /* 0x000fe200000000ff */
[----:B------:R-:W-:Y:S01]  /*5db0*/  @P2 FMUL.FTZ R140, R30, R151 ;  /* 0x000000971e8c2220 */ /* 0x000fe20000410000 */
[----:B------:R-:W2:Y:S01]  /*5dc0*/  @P2 LDC R221, c[0x0][0x40c] ;  /* 0x00010300ffdd2b82 */ /* 0x000ea20000000800 */
[----:B---3--:R-:W-:Y:S01]  /*5dd0*/  @P2 FMUL.FTZ R207, R216, R219 ;  /* 0x000000dbd8cf2220 */ /* 0x008fe20000410000 */
[----:B-----5:R-:W-:Y:S01]  /*5de0*/  @P2 HADD2.F32 R219, -RZ, R132.H0_H0 ;  /* 0x20000084ffdb2230 */ /* 0x020fe20000004100 */
[----:B------:R-:W-:Y:S01]  /*5df0*/  @P2 PRMT R136, R2, 0x7610, R136 ;  /* 0x0000761002882816 */ /* 0x000fe20000000088 */
[--C-:B------:R-:W-:Y:S02]  /*5e00*/  @P2 HADD2.F32 R2, -RZ, R133.reuse.H1_H1 ;  /* 0x30000085ff022230 */ /* 0x100fe40000004100 */
[----:B------:R-:W-:Y:S01]  /*5e10*/  @P2 FMUL.FTZ R142, R32, R207 ;  /* 0x000000cf208e2220 */ /* 0x000fe20000410000 */
[----:B------:R-:W-:Y:S01]  /*5e20*/  @P2 F2FP.F16.F32.PACK_AB R150, RZ, R140 ;  /* 0x0000008cff96223e */ /* 0x000fe200000000ff */
[----:B------:R-:W-:Y:S01]  /*5e30*/  @P2 FFMA.FTZ R112, R219, R143, R112 ;  /* 0x0000008fdb702223 */ /* 0x000fe20000010070 */
[----:B0-----:R-:W-:Y:S01]  /*5e40*/  @P2 FMUL.FTZ R152, R215, R202 ;  /* 0x000000cad7982220 */ /* 0x001fe20000410000 */
[----:B------:R-:W-:Y:S01]  /*5e50*/  @P2 HADD2.F32 R143, -RZ, R133.H0_H0 ;  /* 0x20000085ff8f2230 */ /* 0x000fe20000004100 */
[----:B------:R-:W-:-:S02]  /*5e60*/  @P2 F2FP.F16.F32.PACK_AB R202, RZ, R142 ;  /* 0x0000008effca223e */ /* 0x000fc400000000ff */
[----:B------:R-:W-:Y:S01]  /*5e70*/  @P2 FMUL.FTZ R141, R31, R152 ;  /* 0x000000981f8d2220 */ /* 0x000fe20000410000 */
[----:B------:R-:W-:Y:S01]  /*5e80*/  F2FP.F16.F32.PACK_AB R140, R213, R212 ;  /* 0x000000d4d58c723e */ /* 0x000fe200000000ff */
[----:B------:R-:W-:Y:S01]  /*5e90*/  @P2 FFMA.FTZ R114, R143, R151, R114 ;  /* 0x000000978f722223 */ /* 0x000fe20000010072 */
[----:B------:R-:W-:Y:S01]  /*5ea0*/  @P2 PRMT R136, R136, 0x5410, R149 ;  /* 0x0000541088882816 */ /* 0x000fe20000000095 */
[----:B-1----:R-:W-:Y:S01]  /*5eb0*/  @P2 FMUL.FTZ R206, R217, R206 ;  /* 0x000000ced9ce2220 */ /* 0x002fe20000410000 */
[----:B------:R-:W-:Y:S02]  /*5ec0*/  @P2 HADD2.F32 R143, -RZ, R134.H0_H0 ;  /* 0x20000086ff8f2230 */ /* 0x000fe40000004100 */
[----:B------:R-:W-:Y:S01]  /*5ed0*/  @P2 FFMA.FTZ R115, R2, R152, R115 ;  /* 0x0000009802732223 */ /* 0x000fe20000010073 */
[----:B------:R-:W-:Y:S02]  /*5ee0*/  @P2 HADD2.F32 R212, -RZ, R132.H1_H1 ;  /* 0x30000084ffd42230 */ /* 0x000fe40000004100 */
[----:B------:R-:W-:Y:S01]  /*5ef0*/  @P2 FMUL.FTZ R208, R33, R206 ;  /* 0x000000ce21d02220 */ /* 0x000fe20000410000 */
[----:B------:R-:W-:Y:S01]  /*5f00*/  @P2 HADD2.F32 R2, -RZ, R134.H1_H1 ;  /* 0x30000086ff022230 */ /* 0x000fe20000004100 */
[----:B------:R-:W-:Y:S01]  /*5f10*/  @P2 F2FP.F16.F32.PACK_AB R153, RZ, R141 ;  /* 0x0000008dff99223e */ /* 0x000fe200000000ff */
[----:B------:R-:W-:-:S02]  /*5f20*/  @P2 HADD2.F32 R149, -RZ, R135.H0_H0 ;  /* 0x20000087ff952230 */ /* 0x000fc40000004100 */
[----:B--2---:R-:W-:Y:S01]  /*5f30*/  @P2 FMUL.FTZ R209, R218, R221 ;  /* 0x000000dddad12220 */ /* 0x004fe20000410000 */
[----:B------:R-:W-:Y:S01]  /*5f40*/  @P2 F2FP.F16.F32.PACK_AB R208, RZ, R208 ;  /* 0x000000d0ffd0223e */ /* 0x000fe200000000ff */
[----:B------:R-:W-:Y:S01]  /*5f50*/  @P2 FFMA.FTZ R108, R143, R207, R108 ;  /* 0x000000cf8f6c2223 */ /* 0x000fe2000001006c */
[----:B------:R-:W-:Y:S01]  /*5f60*/  @P2 PRMT R137, R150, 0x7610, R137 ;  /* 0x0000761096892816 */ /* 0x000fe20000000089 */
[-C--:B------:R-:W-:Y:S01]  /*5f70*/  @P2 FMUL.FTZ R210, R34, R209.reuse ;  /* 0x000000d122d22220 */ /* 0x080fe20000410000 */
[----:B------:R-:W-:Y:S01]  /*5f80*/  FSEL R211, R211, RZ, P0 ;  /* 0x000000ffd3d37208 */ /* 0x000fe20000000000 */
[----:B------:R-:W-:Y:S01]  /*5f90*/  @P2 FFMA.FTZ R113, R212, R148, R113 ;  /* 0x00000094d4712223 */ /* 0x000fe20000010071 */
[----:B------:R-:W-:Y:S01]  /*5fa0*/  @P2 PRMT R138, R202, 0x7610, R138 ;  /* 0x00007610ca8a2816 */ /* 0x000fe2000000008a */
        /* <DEDUP_REMOVED lines=17> */
.L_x_7168:
[----:B0-----:R-:W0:Y:S01]  /*60c0*/  @P2 LDC R151, c[0x0][0x40c] ;  /* 0x00010300ff972b82 */ /* 0x001e220000000800 */
        /* <DEDUP_REMOVED lines=21> */
.L_x_7170:
[----:B------:R-:W-:Y:S05]  /*6220*/  BSYNC.RECONVERGENT B2 ;  /* 0x0000000000027941 */ /* 0x000fea0003800200 */
.L_x_7169:
        /* <DEDUP_REMOVED lines=13> */
.L_x_7172:
[----:B------:R-:W-:Y:S05]  /*6300*/  BSYNC.RECONVERGENT B2 ;  /* 0x0000000000027941 */ /* 0x000fea0003800200 */
.L_x_7171:
        /* <DEDUP_REMOVED lines=13> */
.L_x_7174:
[----:B------:R-:W-:Y:S05]  /*63e0*/  BSYNC.RECONVERGENT B2 ;  /* 0x0000000000027941 */ /* 0x000fea0003800200 */
.L_x_7173:
        /* <DEDUP_REMOVED lines=13> */
.L_x_7176:
[----:B------:R-:W-:Y:S05]  /*64c0*/  BSYNC.RECONVERGENT B2 ;  /* 0x0000000000027941 */ /* 0x000fea0003800200 */
.L_x_7175:
        /* <DEDUP_REMOVED lines=13> */
.L_x_7178:
[----:B------:R-:W-:Y:S05]  /*65a0*/  BSYNC.RECONVERGENT B2 ;  /* 0x0000000000027941 */ /* 0x000fea0003800200 */
.L_x_7177:
        /* <DEDUP_REMOVED lines=13> */
.L_x_7180:
[----:B------:R-:W-:Y:S05]  /*6680*/  BSYNC.RECONVERGENT B2 ;  /* 0x0000000000027941 */ /* 0x000fea0003800200 */
.L_x_7179:
        /* <DEDUP_REMOVED lines=13> */
.L_x_7182:
[----:B------:R-:W-:Y:S05]  /*6760*/  BSYNC.RECONVERGENT B2 ;  /* 0x0000000000027941 */ /* 0x000fea0003800200 */
.L_x_7181:
[----:B------:R-:W-:Y:S01]  /*6770*/  @P2 F2FP.F16.F32.PACK_AB R148, RZ, R148 ;  /* 0x00000094ff94223e */ /* 0x000fe200000000ff */
[----:B------:R-:W-:-:S03]  /*6780*/  @P2 FFMA.FTZ R111, R206, R150, R111 ;  /* 0x00000096ce6f2223 */ /* 0x000fc6000001006f */
[----:B------:R-:W-:-:S07]  /*6790*/  @P2 PRMT R139, R139, 0x5410, R148 ;  /* 0x000054108b8b2816 */ /* 0x000fce0000000094 */
.L_x_7167:
[----:B------:R-:W-:Y:S05]  /*67a0*/  BSYNC.RECONVERGENT B1 ;  /* 0x0000000000017941 */ /* 0x000fea0003800200 */
.L_x_7164:
        /* <DEDUP_REMOVED lines=11> */
.L_x_7117:
[----:B------:R-:W-:Y:S05]  /*6860*/  BSYNC B0 ;  /* 0x0000000000007941 */ /* 0x000fea0003800000 */
.L_x_7116:
        /* <DEDUP_REMOVED lines=209> */
.L_x_7121:
        /* <DEDUP_REMOVED lines=8> */
.L_x_7185:
[----:B------:R-:W-:Y:S05]  /*7600*/  BSYNC B1 ;  /* 0x0000000000017941 */ /* 0x000fea0003800000 */
.L_x_7184:
        /* <DEDUP_REMOVED lines=8> */
.L_x_7186:
[----:B------:R-:W-:-:S05]  /*7690*/  FADD.FTZ R149, R149, R206 ;  /* 0x000000ce95957221 */ /* 0x000fca0000010000 */
[----:B------:R-:W-:Y:S01]  /*76a0*/  MOV R211, R149 ;  /* 0x0000009500d37202 */ /* 0x000fe20000000f00 */
[----:B------:R-:W-:Y:S01]  /*76b0*/  HFMA2 R212, -RZ, RZ, 0, 1.1920928955078125e-07 ;  /* 0x00000002ffd47431 */ /* 0x000fe200000001ff */
[----:B------:R-:W-:-:S07]  /*76c0*/  MOV R148, R205 ;  /* 0x000000cd00947202 */ /* 0x000fce0000000f00 */
[----:B------:R-:W-:Y:S05]  /*76d0*/  WARPSYNC.COLLECTIVE R210, `(.L_x_7187) ;  /* 0x00000000d2087348 */ /* 0x000fea0003c00000 */
[----:B------:R0:W1:Y:S02]  /*76e0*/  SHFL.BFLY P1, R205, R211, R212, R213 ;  /* 0x0c0000d4d3cd7389 */ /* 0x00006400000200d5 */
[----:B01----:R-:W-:Y:S05]  /*76f0*/  ENDCOLLECTIVE ;  /* 0x000000000000791b */ /* 0x003fea0003800000 */
.L_x_7187:
[----:B------:R-:W-:-:S05]  /*7700*/  FADD.FTZ R148, R148, R207 ;  /* 0x000000cf94947221 */ /* 0x000fca0000010000 */
[----:B------:R-:W-:Y:S02]  /*7710*/  MOV R211, R148 ;  /* 0x0000009400d37202 */ /* 0x000fe40000000f00 */
[----:B------:R-:W-:-:S07]  /*7720*/  MOV R150, R205 ;  /* 0x000000cd00967202 */ /* 0x000fce0000000f00 */
[----:B------:R-:W-:Y:S05]  /*7730*/  WARPSYNC.COLLECTIVE R210, `(.L_x_7188) ;  /* 0x00000000d2087348 */ /* 0x000fea0003c00000 */
[----:B------:R0:W1:Y:S02]  /*7740*/  SHFL.BFLY P1, R205, R211, R212, R213 ;  /* 0x0c0000d4d3cd7389 */ /* 0x00006400000200d5 */
[----:B01----:R-:W-:Y:S05]  /*7750*/  ENDCOLLECTIVE ;  /* 0x000000000000791b */ /* 0x003fea0003800000 */
.L_x_7188:
[----:B------:R-:W-:-:S05]  /*7760*/  FADD.FTZ R150, R149, R150 ;  /* 0x0000009695967221 */ /* 0x000fca0000010000 */
[----:B------:R-:W-:Y:S01]  /*7770*/  MOV R211, R150 ;  /* 0x0000009600d37202 */ /* 0x000fe20000000f00 */
[----:B------:R-:W-:Y:S01]  /*7780*/  HFMA2 R212, -RZ, RZ, 0, 2.384185791015625e-07 ;  /* 0x00000004ffd47431 */ /* 0x000fe200000001ff */
[----:B------:R-:W-:-:S07]  /*7790*/  MOV R151, R205 ;  /* 0x000000cd00977202 */ /* 0x000fce0000000f00 */
[----:B------:R-:W-:Y:S05]  /*77a0*/  WARPSYNC.COLLECTIVE R210, `(.L_x_7189) ;  /* 0x00000000d2087348 */ /* 0x000fea0003c00000 */
[----:B------:R0:W1:Y:S02]  /*77b0*/  SHFL.BFLY P1, R205, R211, R212, R213 ;  /* 0x0c0000d4d3cd7389 */ /* 0x00006400000200d5 */
[----:B01----:R-:W-:Y:S05]  /*77c0*/  ENDCOLLECTIVE ;  /* 0x000000000000791b */ /* 0x003fea0003800000 */
.L_x_7189:
[----:B------:R-:W-:-:S05]  /*77d0*/  FADD.FTZ R151, R148, R151 ;  /* 0x0000009794977221 */ /* 0x000fca0000010000 */
[----:B------:R-:W-:Y:S02]  /*77e0*/  MOV R211, R151 ;  /* 0x0000009700d37202 */ /* 0x000fe40000000f00 */
[----:B------:R-:W-:-:S07]  /*77f0*/  MOV R203, R205 ;  /* 0x000000cd00cb7202 */ /* 0x000fce0000000f00 */
[----:B------:R-:W-:Y:S05]  /*7800*/  WARPSYNC.COLLECTIVE R210, `(.L_x_7190) ;  /* 0x00000000d2087348 */ /* 0x000fea0003c00000 */
[----:B------:R0:W1:Y:S02]  /*7810*/  SHFL.BFLY P1, R205, R211, R212, R213 ;  /* 0x0c0000d4d3cd7389 */ /* 0x00006400000200d5 */
[----:B01----:R-:W-:Y:S05]  /*7820*/  ENDCOLLECTIVE ;  /* 0x000000000000791b */ /* 0x003fea0003800000 */
.L_x_7190:
[----:B------:R-:W-:-:S05]  /*7830*/  FADD.FTZ R203, R150, R203 ;  /* 0x000000cb96cb7221 */ /* 0x000fca0000010000 */
[----:B------:R-:W-:Y:S01]  /*7840*/  MOV R211, R203 ;  /* 0x000000cb00d37202 */ /* 0x000fe20000000f00 */
[----:B------:R-:W-:Y:S01]  /*7850*/  HFMA2 R212, -RZ, RZ, 0, 4.76837158203125e-07 ;  /* 0x00000008ffd47431 */ /* 0x000fe200000001ff */
[----:B------:R-:W-:-:S07]  /*7860*/  MOV R204, R205 ;  /* 0x000000cd00cc7202 */ /* 0x000fce0000000f00 */
[----:B------:R-:W-:Y:S05]  /*7870*/  WARPSYNC.COLLECTIVE R210, `(.L_x_7191) ;  /* 0x00000000d2087348 */ /* 0x000fea0003c00000 */
[----:B------:R0:W1:Y:S02]  /*7880*/  SHFL.BFLY P1, R205, R211, R212, R213 ;  /* 0x0c0000d4d3cd7389 */ /* 0x00006400000200d5 */
[----:B01----:R-:W-:Y:S05]  /*7890*/  ENDCOLLECTIVE ;  /* 0x000000000000791b */ /* 0x003fea0003800000 */
.L_x_7191:
[----:B------:R-:W-:-:S05]  /*78a0*/  FADD.FTZ R204, R151, R204 ;  /* 0x000000cc97cc7221 */ /* 0x000fca0000010000 */
[----:B------:R-:W-:Y:S02]  /*78b0*/  MOV R211, R204 ;  /* 0x000000cc00d37202 */ /* 0x000fe40000000f00 */
[----:B------:R-:W-:-:S07]  /*78c0*/  MOV R206, R205 ;  /* 0x000000cd00ce7202 */ /* 0x000fce0000000f00 */
[----:B------:R-:W-:Y:S05]  /*78d0*/  WARPSYNC.COLLECTIVE R210, `(.L_x_7192) ;  /* 0x00000000d2087348 */ /* 0x000fea0003c00000 */
[----:B------:R0:W1:Y:S02]  /*78e0*/  SHFL.BFLY P1, R205, R211, R212, R213 ;  /* 0x0c0000d4d3cd7389 */ /* 0x00006400000200d5 */
[----:B01----:R-:W-:Y:S05]  /*78f0*/  ENDCOLLECTIVE ;  /* 0x000000000000791b */ /* 0x003fea0003800000 */
.L_x_7192:
[----:B------:R-:W-:-:S05]  /*7900*/  FADD.FTZ R206, R203, R206 ;  /* 0x000000cecbce7221 */ /* 0x000fca0000010000 */
[----:B------:R-:W-:Y:S01]  /*7910*/  MOV R211, R206 ;  /* 0x000000ce00d37202 */ /* 0x000fe20000000f00 */
[----:B------:R-:W-:Y:S02]  /*7920*/  HFMA2 R212, -RZ, RZ, 0, 9.5367431640625e-07 ;  /* 0x00000010ffd47431 */ /* 0x000fe400000001ff */
[----:B------:R-:W-:-:S07]  /*7930*/  FADD.FTZ R207, R204, R205 ;  /* 0x000000cdcccf7221 */ /* 0x000fce0000010000 */
[----:B------:R-:W-:Y:S05]  /*7940*/  WARPSYNC.COLLECTIVE R210, `(.L_x_7193) ;  /* 0x00000000d2087348 */ /* 0x000fea0003c00000 */
[----:B------:R0:W1:Y:S02]  /*7950*/  SHFL.BFLY P1, R205, R211, R212, R213 ;  /* 0x0c0000d4d3cd7389 */ /* 0x00006400000200d5 */
[----:B01----:R-:W-:Y:S05]  /*7960*/  ENDCOLLECTIVE ;  /* 0x000000000000791b */ /* 0x003fea0003800000 */
.L_x_7193:
[----:B------:R-:W-:Y:S02]  /*7970*/  MOV R211, R207 ;  /* 0x000000cf00d37202 */ /* 0x000fe40000000f00 */
[----:B------:R-:W-:-:S07]  /*7980*/  MOV R209, R205 ;  /* 0x000000cd00d17202 */ /* 0x000fce0000000f00 */
[----:B------:R-:W-:Y:S05]  /*7990*/  WARPSYNC.COLLECTIVE R210, `(.L_x_7194) ;  /* 0x00000000d2087348 */ /* 0x000fea0003c00000 */
[----:B------:R0:W1:Y:S02]  /*79a0*/  SHFL.BFLY P1, R205, R211, R212, R213 ;  /* 0x0c0000d4d3cd7389 */ /* 0x00006400000200d5 */
[----:B01----:R-:W-:Y:S05]  /*79b0*/  ENDCOLLECTIVE ;  /* 0x000000000000791b */ /* 0x003fea0003800000 */
.L_x_7194:
[----:B------:R-:W-:Y:S01]  /*79c0*/  MOV R208, R205 ;  /* 0x000000cd00d07202 */ /* 0x000fe20000000f00 */
[----:B------:R-:W-:Y:S06]  /*79d0*/  BRA `(.L_x_7195) ;  /* 0xffffff9c00987947 */ /* 0x000fec000383ffff */
.L_x_7196:
        /* <DEDUP_REMOVED lines=10> */
.L_x_14518:


//--------------------- .text._ZN10layer_norm13ln_bwd_kernelINS_13Kernel_traitsIf6__halfS2_S2_fjLj768ELj1ELj4ELj1ELj16ENS_18Kernel_traits_baseILj768EfS2_S2_S2_fjLj128EEEEELb1ELb0ELb0ELb0EEEvNS_9BwdParamsE --------------------------
	.section	.text._ZN10layer_norm13ln_bwd_kernelINS_13Kernel_traitsIf6__halfS2_S2_fjLj768ELj1ELj4ELj1ELj16ENS_18Kernel_traits_baseILj768EfS2_S2_S2_fjLj128EEEEELb1ELb0ELb0ELb0EEEvNS_9BwdParamsE,"ax",@progbits
	.align	128
        .global         _ZN10layer_norm13ln_bwd_kernelINS_13Kernel_traitsIf6__halfS2_S2_fjLj768ELj1ELj4ELj1ELj16ENS_18Kernel_traits_baseILj768EfS2_S2_S2_fjLj128EEEEELb1ELb0ELb0ELb0EEEvNS_9BwdParamsE
        .type           _ZN10layer_norm13ln_bwd_kernelINS_13Kernel_traitsIf6__halfS2_S2_fjLj768ELj1ELj4ELj1ELj16ENS_18Kernel_traits_baseILj768EfS2_S2_S2_fjLj128EEEEELb1ELb0ELb0ELb0EEEvNS_9BwdParamsE,@function
        .size           _ZN10layer_norm13ln_bwd_kernelINS_13Kernel_traitsIf6__halfS2_S2_fjLj768ELj1ELj4ELj1ELj16ENS_18Kernel_traits_baseILj768EfS2_S2_S2_fjLj128EEEEELb1ELb0ELb0ELb0EEEvNS_9BwdParamsE,(.L_x_14519 - _ZN10layer_norm13ln_bwd_kernelINS_13Kernel_traitsIf6__halfS2_S2_fjLj768ELj1ELj4ELj1ELj16ENS_18Kernel_traits_baseILj768EfS2_S2_S2_fjLj128EEEEELb1ELb0ELb0ELb0EEEvNS_9BwdParamsE)
        .other          _ZN10layer_norm13ln_bwd_kernelINS_13Kernel_traitsIf6__halfS2_S2_fjLj768ELj1ELj4ELj1ELj16ENS_18Kernel_traits_baseILj768EfS2_S2_S2_fjLj128EEEEELb1ELb0ELb0ELb0EEEvNS_9BwdParamsE,@"STO_CUDA_ENTRY STV_DEFAULT"
_ZN10layer_norm13ln_bwd_kernelINS_13Kernel_traitsIf6__halfS2_S2_fjLj768ELj1ELj4ELj1ELj16ENS_18Kernel_traits_baseILj768EfS2_S2_S2_fjLj128EEEEELb1ELb0ELb0ELb0EEEvNS_9BwdParamsE:
.text._ZN10layer_norm13ln_bwd_kernelINS_13Kernel_traitsIf6__halfS2_S2_fjLj768ELj1ELj4ELj1ELj16ENS_18Kernel_traits_baseILj768EfS2_S2_S2_fjLj128EEEEELb1ELb0ELb0ELb0EEEvNS_9BwdParamsE:
        /* <DEDUP_REMOVED lines=92> */
.L_x_7226:
        /* <DEDUP_REMOVED lines=26> */
[----:B------:R-:W-:Y:S01]  /*0760*/  MOV R154, R19 ;  /* 0x00000013009a7202 */ /* 0x000fe20000000f00 */
[----:B---3--:R-:W-:Y:S01]  /*0770*/  @P0 HADD2.F32 R146, -RZ, R104.H0_H0 ;  /* 0x20000068ff920230 */ /* 0x008fe20000004100 */
        /* <DEDUP_REMOVED lines=16> */
[--C-:B---3--:R-:W-:Y:S02]  /*0880*/  HADD2.F32 R130, -RZ, R104.reuse.H0_H0 ;  /* 0x20000068ff827230 */ /* 0x108fe40000004100 */
[----:B------:R-:W-:-:S03]  /*0890*/  HADD2.F32 R136, -RZ, R104.H1_H1 ;  /* 0x30000068ff887230 */ /* 0x000fc60000004100 */
[----:B------:R-:W-:Y:S01]  /*08a0*/  FADD.FTZ R147, -R149, R130 ;  /* 0x0000008295937221 */ /* 0x000fe20000010100 */
[--C-:B------:R-:W-:Y:S02]  /*08b0*/  HADD2.F32 R138, -RZ, R105.reuse.H0_H0 ;  /* 0x20000069ff8a7230 */ /* 0x100fe40000004100 */
[----:B------:R-:W-:Y:S02]  /*08c0*/  HADD2.F32 R140, -RZ, R105.H1_H1 ;  /* 0x30000069ff8c7230 */ /* 0x000fe40000004100 */
[----:B-----5:R-:W-:Y:S01]  /*08d0*/  FMUL.FTZ R147, R148, R147 ;  /* 0x0000009394937220 */ /* 0x020fe20000410000 */
[----:B----4-:R-:W-:Y:S02]  /*08e0*/  HADD2.F32 R145, -RZ, R108.H0_H0 ;  /* 0x2000006cff917230 */ /* 0x010fe40000004100 */
[--C-:B------:R-:W-:Y:S02]  /*08f0*/  HADD2.F32 R142, -RZ, R106.reuse.H0_H0 ;  /* 0x2000006aff8e7230 */ /* 0x100fe40000004100 */
[----:B------:R-:W-:-:S02]  /*0900*/  HADD2.F32 R144, -RZ, R106.H1_H1 ;  /* 0x3000006aff907230 */ /* 0x000fc40000004100 */
[C---:B------:R-:W-:Y:S01]  /*0910*/  FADD.FTZ R143, -R149.reuse, R138 ;  /* 0x0000008a958f7221 */ /* 0x040fe20000010100 */
[--C-:B------:R-:W-:Y:S02]  /*0920*/  HADD2.F32 R154, -RZ, R107.reuse.H0_H0 ;  /* 0x2000006bff9a7230 */ /* 0x100fe40000004100 */
[----:B------:R-:W-:Y:S01]  /*0930*/  FADD.FTZ R64, R64, R145 ;  /* 0x0000009140407221 */ /* 0x000fe20000010000 */
[----:B------:R-:W-:Y:S02]  /*0940*/  HADD2.F32 R156, -RZ, R107.H1_H1 ;  /* 0x3000006bff9c7230 */ /* 0x000fe40000004100 */
[----:B------:R-:W-:Y:S01]  /*0950*/  FADD.FTZ R107, -R149, R136 ;  /* 0x00000088956b7221 */ /* 0x000fe20000010100 */
[--C-:B------:R-:W-:Y:S02]  /*0960*/  HADD2.F32 R141, -RZ, R109.reuse.H0_H0 ;  /* 0x2000006dff8d7230 */ /* 0x100fe40000004100 */
[----:B------:R-:W-:Y:S01]  /*0970*/  FFMA.FTZ R48, R147, R145, R48 ;  /* 0x0000009193307223 */ /* 0x000fe20000010030 */
[----:B------:R-:W-:-:S02]  /*0980*/  HADD2.F32 R106, -RZ, R109.H1_H1 ;  /* 0x3000006dff6a7230 */ /* 0x000fc40000004100 */
[C---:B------:R-:W-:Y:S01]  /*0990*/  FADD.FTZ R109, -R149.reuse, R140 ;  /* 0x0000008c956d7221 */ /* 0x040fe20000010100 */
[----:B------:R-:W-:Y:S02]  /*09a0*/  HADD2.F32 R108, -RZ, R108.H1_H1 ;  /* 0x3000006cff6c7230 */ /* 0x000fe40000004100 */
[----:B------:R-:W-:Y:S01]  /*09b0*/  FMUL.FTZ R145, R24, R145 ;  /* 0x0000009118917220 */ /* 0x000fe20000410000 */
[--C-:B0-----:R-:W-:Y:S02]  /*09c0*/  HADD2.F32 R133, -RZ, R111.reuse.H0_H0 ;  /* 0x2000006fff857230 */ /* 0x101fe40000004100 */
[----:B------:R-:W-:Y:S02]  /*09d0*/  HADD2.F32 R104, -RZ, R111.H1_H1 ;  /* 0x3000006fff687230 */ /* 0x000fe40000004100 */
[C---:B------:R-:W-:Y:S01]  /*09e0*/  FADD.FTZ R111, -R149.reuse, R144 ;  /* 0x00000090956f7221 */ /* 0x040fe20000010100 */
[----:B------:R-:W-:Y:S01]  /*09f0*/  FADD.FTZ R139, -R149, R142 ;  /* 0x0000008e958b7221 */ /* 0x000fe20000010100 */
[C---:B------:R-:W-:Y:S01]  /*0a00*/  FMUL.FTZ R144, R148.reuse, R107 ;  /* 0x0000006b94907220 */ /* 0x040fe20000410000 */
[C---:B------:R-:W-:Y:S01]  /*0a10*/  FMUL.FTZ R143, R148.reuse, R143 ;  /* 0x0000008f948f7220 */ /* 0x040fe20000410000 */
[----:B------:R-:W-:Y:S01]  /*0a20*/  FMUL.FTZ R140, R148, R109 ;  /* 0x0000006d948c7220 */ /* 0x000fe20000410000 */
[-C--:B------:R-:W-:Y:S01]  /*0a30*/  FMUL.FTZ R142, R25, R108.reuse ;  /* 0x0000006c198e7220 */ /* 0x080fe20000410000 */
[----:B------:R-:W-:Y:S01]  /*0a40*/  FADD.FTZ R107, RZ, R145 ;  /* 0x00000091ff6b7221 */ /* 0x000fe20000010000 */
[----:B------:R-:W-:Y:S01]  /*0a50*/  FFMA.FTZ R109, R147, R145, RZ ;  /* 0x00000091936d7223 */ /* 0x000fe200000100ff */
[----:B------:R-:W-:Y:S01]  /*0a60*/  FADD.FTZ R65, R65, R108 ;  /* 0x0000006c41417221 */ /* 0x000fe20000010000 */
[----:B------:R-:W-:Y:S01]  /*0a70*/  FFMA.FTZ R49, R144, R108, R49 ;  /* 0x0000006c90317223 */ /* 0x000fe20000010031 */
[----:B------:R-:W-:Y:S01]  /*0a80*/  FADD.FTZ R66, R66, R141 ;  /* 0x0000008d42427221 */ /* 0x000fe20000010000 */
[-C--:B------:R-:W-:Y:S01]  /*0a90*/  FFMA.FTZ R50, R143, R141.reuse, R50 ;  /* 0x0000008d8f327223 */ /* 0x080fe20000010032 */
[----:B------:R-:W-:Y:S01]  /*0aa0*/  FADD.FTZ R67, R67, R106 ;  /* 0x0000006a43437221 */ /* 0x000fe20000010000 */
[-C--:B------:R-:W-:Y:S01]  /*0ab0*/  FFMA.FTZ R51, R140, R106.reuse, R51 ;  /* 0x0000006a8c337223 */ /* 0x080fe20000010033 */
        /* <DEDUP_REMOVED lines=9> */
[----:B-1----:R-:W-:Y:S01]  /*0b50*/  FADD.FTZ R135, -R149, R154 ;  /* 0x0000009a95877221 */ /* 0x002fe20000010100 */
        /* <DEDUP_REMOVED lines=26> */
[----:B------:R-:W-:-:S07]  /*0d00*/  IADD3 R154, PT, PT, R19, 0x20, RZ ;  /* 0x00000020139a7810 */ /* 0x000fce0007ffe0ff */
.L_x_7199:
[----:B------:R-:W-:Y:S05]  /*0d10*/  BSYNC.RECONVERGENT B0 ;  /* 0x0000000000007941 */ /* 0x000fea0003800200 */
.L_x_7198:
        /* <DEDUP_REMOVED lines=16> */
[----:B------:R-:W-:Y:S01]  /*0e20*/  IADD3 R154, PT, PT, R154, 0x20, RZ ;  /* 0x000000209a9a7810 */ /* 0x000fe20007ffe0ff */
[--C-:B---3--:R-:W-:Y:S02]  /*0e30*/  HADD2.F32 R120, -RZ, R104.reuse.H0_H0 ;  /* 0x20000068ff787230 */ /* 0x108fe40000004100 */
[----:B------:R-:W-:-:S03]  /*0e40*/  HADD2.F32 R124, -RZ, R104.H1_H1 ;  /* 0x30000068ff7c7230 */ /* 0x000fc60000004100 */
[C---:B------:R-:W-:Y:S01]  /*0e50*/  FADD.FTZ R131, -R149.reuse, R120 ;  /* 0x0000007895837221 */ /* 0x040fe20000010100 */
[--C-:B------:R-:W-:Y:S02]  /*0e60*/  HADD2.F32 R126, -RZ, R105.reuse.H0_H0 ;  /* 0x20000069ff7e7230 */ /* 0x100fe40000004100 */
[----:B----4-:R-:W-:Y:S02]  /*0e70*/  HADD2.F32 R129, -RZ, R108.H0_H0 ;  /* 0x2000006cff817230 */ /* 0x010fe40000004100 */
[----:B-----5:R-:W-:Y:S01]  /*0e80*/  FMUL.FTZ R131, R148, R131 ;  /* 0x0000008394837220 */ /* 0x020fe20000410000 */
[----:B------:R-:W-:Y:S02]  /*0e90*/  HADD2.F32 R128, -RZ, R105.H1_H1 ;  /* 0x30000069ff807230 */ /* 0x000fe40000004100 */
[----:B------:R-:W-:Y:S01]  /*0ea0*/  FADD.FTZ R127, -R149, R126 ;  /* 0x0000007e957f7221 */ /* 0x000fe20000010100 */
[--C-:B------:R-:W-:Y:S02]  /*0eb0*/  HADD2.F32 R162, -RZ, R107.reuse.H0_H0 ;  /* 0x2000006bffa27230 */ /* 0x100fe40000004100 */
[----:B------:R-:W-:Y:S01]  /*0ec0*/  FADD.FTZ R96, R96, R129 ;  /* 0x0000008160607221 */ /* 0x000fe20000010000 */
[----:B------:R-:W-:-:S02]  /*0ed0*/  HADD2.F32 R164, -RZ, R107.H1_H1 ;  /* 0x3000006bffa47230 */ /* 0x000fc40000004100 */
[----:B------:R-:W-:Y:S01]  /*0ee0*/  FADD.FTZ R107, -R149, R124 ;  /* 0x0000007c956b7221 */ /* 0x000fe20000010100 */
[----:B------:R-:W-:Y:S02]  /*0ef0*/  HADD2.F32 R108, -RZ, R108.H1_H1 ;  /* 0x3000006cff6c7230 */ /* 0x000fe40000004100 */
[-C--:B------:R-:W-:Y:S01]  /*0f00*/  FFMA.FTZ R88, R131, R129.reuse, R88 ;  /* 0x0000008183587223 */ /* 0x080fe20000010058 */
[----:B------:R-:W-:Y:S01]  /*0f10*/  FMUL.FTZ R129, R32, R129 ;  /* 0x0000008120817220 */ /* 0x000fe20000410000 */
[--C-:B------:R-:W-:Y:S02]  /*0f20*/  HADD2.F32 R160, -RZ, R106.reuse.H0_H0 ;  /* 0x2000006affa07230 */ /* 0x100fe40000004100 */
[--C-:B------:R-:W-:Y:S02]  /*0f30*/  HADD2.F32 R125, -RZ, R109.reuse.H0_H0 ;  /* 0x2000006dff7d7230 */ /* 0x100fe40000004100 */
[----:B------:R-:W-:Y:S02]  /*0f40*/  HADD2.F32 R122, -RZ, R109.H1_H1 ;  /* 0x3000006dff7a7230 */ /* 0x000fe40000004100 */
[----:B------:R-:W-:Y:S01]  /*0f50*/  FADD.FTZ R109, -R149, R128 ;  /* 0x00000080956d7221 */ /* 0x000fe20000010100 */
[----:B------:R-:W-:-:S02]  /*0f60*/  HADD2.F32 R106, -RZ, R106.H1_H1 ;  /* 0x3000006aff6a7230 */ /* 0x000fc40000004100 */
[C---:B------:R-:W-:Y:S01]  /*0f70*/  FMUL.FTZ R128, R148.reuse, R107 ;  /* 0x0000006b94807220 */ /* 0x040fe20000410000 */
[----:B------:R-:W-:Y:S01]  /*0f80*/  FMUL.FTZ R127, R148, R127 ;  /* 0x0000007f947f7220 */ /* 0x000fe20000410000 */
[-C--:B------:R-:W-:Y:S01]  /*0f90*/  FMUL.FTZ R126, R33, R108.reuse ;  /* 0x0000006c217e7220 */ /* 0x080fe20000410000 */
[----:B------:R-:W-:Y:S01]  /*0fa0*/  FADD.FTZ R155, R155, R129 ;  /* 0x000000819b9b7221 */ /* 0x000fe20000010000 */
[----:B------:R-:W-:Y:S01]  /*0fb0*/  FFMA.FTZ R107, R131, R129, R156 ;  /* 0x00000081836b7223 */ /* 0x000fe2000001009c */
[--C-:B0-----:R-:W-:Y:S02]  /*0fc0*/  HADD2.F32 R117, -RZ, R111.reuse.H0_H0 ;  /* 0x2000006fff757230 */ /* 0x101fe40000004100 */
[C---:B------:R-:W-:Y:S01]  /*0fd0*/  FADD.FTZ R123, -R149.reuse, R160 ;  /* 0x000000a0957b7221 */ /* 0x040fe20000010100 */
[----:B------:R-:W-:Y:S02]  /*0fe0*/  HADD2.F32 R104, -RZ, R111.H1_H1 ;  /* 0x3000006fff687230 */ /* 0x000fe40000004100 */
[----:B------:R-:W-:Y:S01]  /*0ff0*/  FADD.FTZ R111, -R149, R106 ;  /* 0x0000006a956f7221 */ /* 0x000fe20000010100 */
[----:B------:R-:W-:Y:S01]  /*1000*/  FADD.FTZ R97, R97, R108 ;  /* 0x0000006c61617221 */ /* 0x000fe20000010000 */
[----:B------:R-:W-:Y:S01]  /*1010*/  FFMA.FTZ R89, R128, R108, R89 ;  /* 0x0000006c80597223 */ /* 0x000fe20000010059 */
[----:B------:R-:W-:Y:S01]  /*1020*/  FADD.FTZ R98, R98, R125 ;  /* 0x0000007d62627221 */ /* 0x000fe20000010000 */
[----:B------:R-:W-:Y:S01]  /*1030*/  FMUL.FTZ R124, R148, R109 ;  /* 0x0000006d947c7220 */ /* 0x000fe20000410000 */
[-C--:B------:R-:W-:Y:S01]  /*1040*/  FFMA.FTZ R90, R127, R125.reuse, R90 ;  /* 0x0000007d7f5a7223 */ /* 0x080fe2000001005a */
[----:B------:R-:W-:Y:S01]  /*1050*/  FMUL.FTZ R125, R34, R125 ;  /* 0x0000007d227d7220 */ /* 0x000fe20000410000 */
[----:B------:R-:W-:Y:S01]  /*1060*/  FADD.FTZ R106, R155, R126 ;  /* 0x0000007e9b6a7221 */ /* 0x000fe20000010000 */
[----:B------:R-:W-:Y:S01]  /*1070*/  FFMA.FTZ R108, R128, R126, R107 ;  /* 0x0000007e806c7223 */ /* 0x000fe2000001006b */
[----:B------:R-:W-:-:S02]  /*1080*/  HADD2.F32 R121, -RZ, R110.H0_H0 ;  /* 0x2000006eff797230 */ /* 0x000fc40000004100 */
[----:B------:R-:W-:Y:S01]  /*1090*/  FADD.FTZ R99, R99, R122 ;  /* 0x0000007a63637221 */ /* 0x000fe20000010000 */
[----:B------:R-:W-:Y:S01]  /*10a0*/  FMUL.FTZ R123, R148, R123 ;  /* 0x0000007b947b7220 */ /* 0x000fe20000410000 */
[-C--:B------:R-:W-:Y:S01]  /*10b0*/  FFMA.FTZ R91, R124, R122.reuse, R91 ;  /* 0x0000007a7c5b7223 */ /* 0x080fe2000001005b */
        /* <DEDUP_REMOVED lines=31> */
.L_x_7201:
[----:B------:R-:W-:Y:S05]  /*12b0*/  BSYNC.RECONVERGENT B0 ;  /* 0x0000000000007941 */ /* 0x000fea0003800200 */
.L_x_7200:
        /* <DEDUP_REMOVED lines=17> */
[----:B------:R-:W-:Y:S02]  /*13d0*/  HADD2.F32 R8, -RZ, R8.H1_H1 ;  /* 0x30000008ff087230 */ /* 0x000fe40000004100 */
[--C-:B------:R-:W-:Y:S02]  /*13e0*/  HADD2.F32 R18, -RZ, R9.reuse.H0_H0 ;  /* 0x20000009ff127230 */ /* 0x100fe40000004100 */
[----:B------:R-:W-:Y:S02]  /*13f0*/  HADD2.F32 R104, -RZ, R9.H1_H1 ;  /* 0x30000009ff687230 */ /* 0x000fe40000004100 */
[----:B------:R-:W-:Y:S01]  /*1400*/  FADD.FTZ R3, -R149, R16 ;  /* 0x0000001095037221 */ /* 0x000fe20000010100 */
[----:B----4-:R-:W-:-:S02]  /*1410*/  HADD2.F32 R9, -RZ, R4.H0_H0 ;  /* 0x20000004ff097230 */ /* 0x010fc40000004100 */
[--C-:B------:R-:W-:Y:S02]  /*1420*/  HADD2.F32 R108, -RZ, R11.reuse.H0_H0 ;  /* 0x2000000bff6c7230 */ /* 0x100fe40000004100 */
[----:B------:R-:W-:Y:S02]  /*1430*/  HADD2.F32 R110, -RZ, R11.H1_H1 ;  /* 0x3000000bff6e7230 */ /* 0x000fe40000004100 */
[C---:B------:R-:W-:Y:S01]  /*1440*/  FADD.FTZ R11, -R149.reuse, R8 ;  /* 0x00000008950b7221 */ /* 0x040fe20000010100 */
[----:B------:R-:W-:Y:S01]  /*1450*/  FADD.FTZ R105, -R149, R18 ;  /* 0x0000001295697221 */ /* 0x000fe20000010100 */
[----:B------:R-:W-:Y:S02]  /*1460*/  HADD2.F32 R8, -RZ, R4.H1_H1 ;  /* 0x30000004ff087230 */ /* 0x000fe40000004100 */
[----:B-----5:R-:W-:Y:S01]  /*1470*/  FMUL.FTZ R3, R148, R3 ;  /* 0x0000000394037220 */ /* 0x020fe20000410000 */
[--C-:B------:R-:W-:Y:S02]  /*1480*/  HADD2.F32 R157, -RZ, R6.reuse.H0_H0 ;  /* 0x20000006ff9d7230 */ /* 0x100fe40000004100 */
[----:B------:R-:W-:-:S02]  /*1490*/  HADD2.F32 R16, -RZ, R6.H1_H1 ;  /* 0x30000006ff107230 */ /* 0x000fc40000004100 */
[----:B------:R-:W-:Y:S01]  /*14a0*/  FMUL.FTZ R6, R40, R9 ;  /* 0x0000000928067220 */ /* 0x000fe20000410000 */
[--C-:B------:R-:W-:Y:S02]  /*14b0*/  HADD2.F32 R106, -RZ, R10.reuse.H0_H0 ;  /* 0x2000000aff6a7230 */ /* 0x100fe40000004100 */
[----:B------:R-:W-:Y:S01]  /*14c0*/  FADD.FTZ R109, -R149, R104 ;  /* 0x00000068956d7221 */ /* 0x000fe20000010100 */
[----:B------:R-:W-:Y:S02]  /*14d0*/  HADD2.F32 R10, -RZ, R10.H1_H1 ;  /* 0x3000000aff0a7230 */ /* 0x000fe40000004100 */
[--C-:B------:R-:W-:Y:S02]  /*14e0*/  HADD2.F32 R107, -RZ, R5.reuse.H0_H0 ;  /* 0x20000005ff6b7230 */ /* 0x100fe40000004100 */
[----:B0-----:R-:W-:Y:S02]  /*14f0*/  HADD2.F32 R12, -RZ, R5.H1_H1 ;  /* 0x30000005ff0c7230 */ /* 0x001fe40000004100 */
[----:B------:R-:W-:Y:S01]  /*1500*/  FMUL.FTZ R5, R148, R105 ;  /* 0x0000006994057220 */ /* 0x000fe20000410000 */
[----:B------:R-:W-:-:S02]  /*1510*/  HADD2.F32 R17, -RZ, R7.H0_H0 ;  /* 0x20000007ff117230 */ /* 0x000fc40000004100 */
[----:B------:R-:W-:Y:S01]  /*1520*/  FMUL.FTZ R4, R148, R11 ;  /* 0x0000000b94047220 */ /* 0x000fe20000410000 */
[----:B------:R-:W-:Y:S02]  /*1530*/  HADD2.F32 R104, -RZ, R7.H1_H1 ;  /* 0x30000007ff687230 */ /* 0x000fe40000004100 */
[----:B------:R-:W-:Y:S01]  /*1540*/  FMUL.FTZ R7, R41, R8 ;  /* 0x0000000829077220 */ /* 0x000fe20000410000 */
[----:B-1----:R-:W-:Y:S01]  /*1550*/  FADD.FTZ R14, R155, R6 ;  /* 0x000000069b0e7221 */ /* 0x002fe20000010000 */
[----:B------:R-:W-:Y:S01]  /*1560*/  FFMA.FTZ R105, R3, R6, R156 ;  /* 0x0000000603697223 */ /* 0x000fe2000001009c */
[----:B------:R-:W-:Y:S01]  /*1570*/  FADD.FTZ R13, -R149, R10 ;  /* 0x0000000a950d7221 */ /* 0x000fe20000010100 */
[----:B------:R-:W-:Y:S01]  /*1580*/  FADD.FTZ R78, R78, R107 ;  /* 0x0000006b4e4e7221 */ /* 0x000fe20000010000 */
[-C--:B------:R-:W-:Y:S01]  /*1590*/  FFMA.FTZ R58, R5, R107.reuse, R58 ;  /* 0x0000006b053a7223 */ /* 0x080fe2000001003a */
        /* <DEDUP_REMOVED lines=42> */
.L_x_7203:
[----:B------:R-:W-:Y:S05]  /*1840*/  BSYNC.RECONVERGENT B0 ;  /* 0x0000000000007941 */ /* 0x000fea0003800200 */
.L_x_7202:
        /* <DEDUP_REMOVED lines=20> */
.L_x_7238:
        /* <DEDUP_REMOVED lines=43> */
[----:B------:R-:W-:Y:S01]  /*1c40*/  F2FP.F16.F32.PACK_AB R107, R104, R111 ;  /* 0x0000006f686b723e */ /* 0x000fe200000000ff */
[----:B------:R-:W-:Y:S01]  /*1c50*/  FFMA.FTZ R104, R143, R109, R108 ;  /* 0x0000006d8f687223 */ /* 0x000fe2000001006c */
[----:B------:R-:W-:Y:S01]  /*1c60*/  FSEL R105, R105, RZ, P2 ;  /* 0x000000ff69697208 */ /* 0x000fe20001000000 */
[----:B------:R-:W-:Y:S01]  /*1c70*/  FMUL.FTZ R157, R148, R157 ;  /* 0x0000009d949d7220 */ /* 0x000fe20000410000 */
[----:B------:R-:W-:Y:S01]  /*1c80*/  LOP3.LUT P5, RZ, R158, 0xff0000, RZ, 0xc0, !PT ;  /* 0x00ff00009eff7812 */ /* 0x000fe200078ac0ff */
[----:B------:R-:W-:Y:S01]  /*1c90*/  FADD.FTZ R111, R141, -R104 ;  /* 0x800000688d6f7221 */ /* 0x000fe20000010000 */
[----:B------:R-:W-:Y:S01]  /*1ca0*/  F2FP.F16.F32.PACK_AB R106, R106, R105 ;  /* 0x000000696a6a723e */ /* 0x000fe200000000ff */
        /* <DEDUP_REMOVED lines=26> */
[----:B------:R-:W-:-:S03]  /*1e50*/  IADD3 R19, PT, PT, R19, 0x20, RZ ;  /* 0x0000002013137810 */ /* 0x000fc60007ffe0ff */
[----:B------:R1:W-:Y:S04]  /*1e60*/  STG.E.128 desc[UR6][R110.64], R104 ;  /* 0x000000686e007986 */ /* 0x0003e8000c101d06 */
.L_x_7209:
[----:B------:R-:W-:Y:S05]  /*1e70*/  BSYNC.RECONVERGENT B1 ;  /* 0x0000000000017941 */ /* 0x000fea0003800200 */
.L_x_7208:
        /* <DEDUP_REMOVED lines=67> */
.L_x_7211:
[----:B------:R-:W-:Y:S05]  /*22b0*/  BSYNC.RECONVERGENT B1 ;  /* 0x0000000000017941 */ /* 0x000fea0003800200 */
.L_x_7210:
        /* <DEDUP_REMOVED lines=49> */
[----:B------:R-:W-:-:S02]  /*25d0*/  F2FP.F16.F32.PACK_AB R107, R106, R107 ;  /* 0x0000006b6a6b723e */ /* 0x000fc400000000ff */
        /* <DEDUP_REMOVED lines=11> */
[----:B------:R-:W-:Y:S02]  /*2690*/  F2FP.F16.F32.PACK_AB R106, R155, R106 ;  /* 0x0000006a9b6a723e */ /* 0x000fe400000000ff */
[----:B------:R-:W-:-:S02]  /*26a0*/  F2FP.F16.F32.PACK_AB R105, R149, R110 ;  /* 0x0000006e9569723e */ /* 0x000fc400000000ff */
[----:B------:R-:W-:-:S05]  /*26b0*/  F2FP.F16.F32.PACK_AB R104, R111, R104 ;  /* 0x000000686f68723e */ /* 0x000fca00000000ff */
[----:B------:R4:W-:Y:S01]  /*26c0*/  STG.E.128 desc[UR6][R108.64], R104 ;  /* 0x000000686c007986 */ /* 0x0009e2000c101d06 */
[----:B------:R-:W-:Y:S05]  /*26d0*/  BRA `(.L_x_7212) ;  /* 0x0000002800f07947 */ /* 0x000fea0003800000 */
.L_x_7207:
        /* <DEDUP_REMOVED lines=29> */
[----:B------:R-:W-:-:S03]  /*28b0*/  F2FP.F16.F32.PACK_AB R104, R155, R156 ;  /* 0x0000009c9b68723e */ /* 0x000fc600000000ff */
[-C--:B------:R-:W-:Y:S01]  /*28c0*/  FMUL.FTZ R156, R156, R146.reuse ;  /* 0x000000929c9c7220 */ /* 0x080fe20000410000 */
[----:B------:R-:W-:Y:S01]  /*28d0*/  F2FP.F16.F32.PACK_AB R105, R154, R149 ;  /* 0x000000959a69723e */ /* 0x000fe200000000ff */
[-C--:B------:R-:W-:Y:S01]  /*28e0*/  FMUL.FTZ R149, R149, R146.reuse ;  /* 0x0000009295957220 */ /* 0x080fe20000410000 */
[C---:B------:R-:W-:Y:S01]  /*28f0*/  F2FP.F16.F32.PACK_AB R106, R160.reuse, R157 ;  /* 0x0000009da06a723e */ /* 0x040fe200000000ff */
[-C--:B------:R-:W-:Y:S01]  /*2900*/  FMUL.FTZ R157, R157, R146.reuse ;  /* 0x000000929d9d7220 */ /* 0x080fe20000410000 */
[----:B------:R-:W-:Y:S01]  /*2910*/  F2FP.F16.F32.PACK_AB R107, R161, R165 ;  /* 0x000000a5a16b723e */ /* 0x000fe200000000ff */
        /* <DEDUP_REMOVED lines=28> */
[----:B------:R-:W-:Y:S02]  /*2ae0*/  F2FP.F16.F32.PACK_AB R107, R104, R107 ;  /* 0x0000006b686b723e */ /* 0x000fe400000000ff */
[----:B------:R-:W-:Y:S02]  /*2af0*/  F2FP.F16.F32.PACK_AB R106, R105, R106 ;  /* 0x0000006a696a723e */ /* 0x000fe400000000ff */
[----:B------:R-:W-:Y:S02]  /*2b00*/  FSEL R105, R149, RZ, P5 ;  /* 0x000000ff95697208 */ /* 0x000fe40002800000 */
[----:B------:R-:W-:Y:S01]  /*2b10*/  FSEL R154, R154, RZ, P6 ;  /* 0x000000ff9a9a7208 */ /* 0x000fe20003000000 */
[----:B0-----:R-:W-:Y:S01]  /*2b20*/  IMAD.WIDE.U32 R110, R19, 0x10, R110 ;  /* 0x00000010136e7825 */ /* 0x001fe200078e006e */
[----:B------:R-:W-:-:S02]  /*2b30*/  FSEL R104, R156, RZ, P1 ;  /* 0x000000ff9c687208 */ /* 0x000fc40000800000 */
[----:B------:R-:W-:Y:S02]  /*2b40*/  FSEL R155, R155, RZ, P2 ;  /* 0x000000ff9b9b7208 */ /* 0x000fe40001000000 */
[----:B------:R-:W-:Y:S02]  /*2b50*/  F2FP.F16.F32.PACK_AB R105, R154, R105 ;  /* 0x000000699a69723e */ /* 0x000fe400000000ff */
[----:B------:R-:W-:Y:S02]  /*2b60*/  F2FP.F16.F32.PACK_AB R104, R155, R104 ;  /* 0x000000689b68723e */ /* 0x000fe400000000ff */
[----:B------:R-:W-:-:S03]  /*2b70*/  IADD3 R19, PT, PT, R19, 0x20, RZ ;  /* 0x0000002013137810 */ /* 0x000fc60007ffe0ff */
[----:B------:R1:W-:Y:S04]  /*2b80*/  STG.E.128 desc[UR6][R110.64], R104 ;  /* 0x000000686e007986 */ /* 0x0003e8000c101d06 */
.L_x_7214:
[----:B------:R-:W-:Y:S05]  /*2b90*/  BSYNC.RECONVERGENT B1 ;  /* 0x0000000000017941 */ /* 0x000fea0003800200 */
.L_x_7213:
        /* <DEDUP_REMOVED lines=74> */
.L_x_7216:
[----:B------:R-:W-:Y:S05]  /*3040*/  BSYNC.RECONVERGENT B1 ;  /* 0x0000000000017941 */ /* 0x000fea0003800200 */
.L_x_7215:
        /* <DEDUP_REMOVED lines=27> */
[----:B------:R-:W-:-:S03]  /*3200*/  F2FP.F16.F32.PACK_AB R104, R110, R155 ;  /* 0x0000009b6e68723e */ /* 0x000fc600000000ff */
[-C--:B------:R-:W-:Y:S01]  /*3210*/  FMUL.FTZ R155, R155, R146.reuse ;  /* 0x000000929b9b7220 */ /* 0x080fe20000410000 */
[----:B------:R-:W-:Y:S01]  /*3220*/  F2FP.F16.F32.PACK_AB R105, R154, R157 ;  /* 0x0000009d9a69723e */ /* 0x000fe200000000ff */
[----:B------:R-:W-:Y:S01]  /*3230*/  FMUL.FTZ R110, R110, R146 ;  /* 0x000000926e6e7220 */ /* 0x000fe20000410000 */
[----:B------:R-:W-:Y:S01]  /*3240*/  F2FP.F16.F32.PACK_AB R106, R149, R156 ;  /* 0x0000009c956a723e */ /* 0x000fe200000000ff */
[-C--:B------:R-:W-:Y:S01]  /*3250*/  FMUL.FTZ R157, R157, R146.reuse ;  /* 0x000000929d9d7220 */ /* 0x080fe20000410000 */
[----:B------:R-:W-:Y:S01]  /*3260*/  F2FP.F16.F32.PACK_AB R107, R111, R165 ;  /* 0x000000a56f6b723e */ /* 0x000fe200000000ff */
        /* <DEDUP_REMOVED lines=28> */
[----:B------:R-:W-:Y:S02]  /*3430*/  F2FP.F16.F32.PACK_AB R107, R104, R107 ;  /* 0x0000006b686b723e */ /* 0x000fe400000000ff */
[----:B------:R-:W-:Y:S02]  /*3440*/  F2FP.F16.F32.PACK_AB R106, R105, R106 ;  /* 0x0000006a696a723e */ /* 0x000fe400000000ff */
[----:B------:R-:W-:-:S02]  /*3450*/  FSEL R105, R157, RZ, P3 ;  /* 0x000000ff9d697208 */ /* 0x000fc40001800000 */
[----:B------:R-:W-:Y:S01]  /*3460*/  FSEL R154, R154, RZ, P4 ;  /* 0x000000ff9a9a7208 */ /* 0x000fe20002000000 */
[----:B0-----:R-:W-:Y:S01]  /*3470*/  IMAD.WIDE.U32 R108, R19, 0x10, R108 ;  /* 0x00000010136c7825 */ /* 0x001fe200078e006c */
[----:B------:R-:W-:Y:S02]  /*3480*/  FSEL R104, R155, RZ, P1 ;  /* 0x000000ff9b687208 */ /* 0x000fe40000800000 */
[----:B------:R-:W-:Y:S02]  /*3490*/  FSEL R111, R110, RZ, P2 ;  /* 0x000000ff6e6f7208 */ /* 0x000fe40001000000 */
[----:B------:R-:W-:Y:S02]  /*34a0*/  F2FP.F16.F32.PACK_AB R105, R154, R105 ;  /* 0x000000699a69723e */ /* 0x000fe400000000ff */
[----:B------:R-:W-:-:S05]  /*34b0*/  F2FP.F16.F32.PACK_AB R104, R111, R104 ;  /* 0x000000686f68723e */ /* 0x000fca00000000ff */
[----:B------:R3:W-:Y:S01]  /*34c0*/  STG.E.128 desc[UR6][R108.64], R104 ;  /* 0x000000686c007986 */ /* 0x0007e2000c101d06 */
[----:B------:R-:W-:Y:S05]  /*34d0*/  BRA `(.L_x_7212) ;  /* 0x0000001c00707947 */ /* 0x000fea0003800000 */
.L_x_7206:
[----:B------:R-:W-:-:S04]  /*34e0*/  UISETP.NE.U32.AND UP0, UPT, UR12, URZ, UPT ;  /* 0x000000ff0c00728c */ /* 0x000fc8000bf05070 */
[----:B------:R-:W-:-:S09]  /*34f0*/  UISETP.NE.AND.EX UP0, UPT, UR13, URZ, UPT, UP0 ;  /* 0x000000ff0d00728c */ /* 0x000fd2000bf05300 */
[----:B------:R-:W-:Y:S05]  /*3500*/  BRA.U UP0, `(.L_x_7217) ;  /* 0x0000000d008c7547 */ /* 0x000fea000b800000 */
[----:B------:R-:W-:Y:S01]  /*3510*/  ISETP.GT.U32.AND P1, PT, R112, 0x1f, PT ;  /* 0x0000001f7000780c */ /* 0x000fe20003f24070 */
[----:B------:R-:W-:-:S12]  /*3520*/  BSSY.RECONVERGENT B1, `(.L_x_7218) ;  /* 0x000004b000017945 */ /* 0x000fd80003800200 */
[----:B------:R-:W-:Y:S05]  /*3530*/  @!P1 BRA `(.L_x_7219) ;  /* 0x0000000400249947 */ /* 0x000fea0003800000 */
[-CC-:B------:R-:W-:Y:S01]  /*3540*/  FFMA.FTZ R105, R132, R109.reuse, R108.reuse ;  /* 0x0000006d84697223 */ /* 0x180fe2000001006c */
[----:B------:R-:W-:Y:S01]  /*3550*/  FFMA.FTZ R104, R135, R109, R108 ;  /* 0x0000006d87687223 */ /* 0x000fe2000001006c */
[--C-:B------:R-:W-:Y:S01]  /*3560*/  HADD2.F32 R107, -RZ, R87.reuse.H1_H1 ;  /* 0x30000057ff6b7230 */ /* 0x100fe20000004100 */
[----:B------:R-:W-:Y:S01]  /*3570*/  ISETP.GE.U32.AND P1, PT, R158, RZ, PT ;  /* 0x000000ff9e00720c */ /* 0x000fe20003f26070 */
[----:B------:R-:W-:Y:S01]  /*3580*/  FADD.FTZ R106, R130, -R105 ;  /* 0x80000069826a7221 */ /* 0x000fe20000010000 */
[----:B------:R-:W-:Y:S02]  /*3590*/  HADD2.F32 R105, -RZ, R87.H0_H0 ;  /* 0x20000057ff697230 */ /* 0x000fe40000004100 */
[----:B------:R-:W-:Y:S01]  /*35a0*/  FADD.FTZ R104, R133, -R104 ;  /* 0x8000006885687221 */ /* 0x000fe20000010000 */
[----:B------:R-:W-:Y:S01]  /*35b0*/  LOP3.LUT P2, RZ, R159, 0xff, RZ, 0xc0, !PT ;  /* 0x000000ff9fff7812 */ /* 0x000fe2000784c0ff */
[----:B-----5:R-:W-:Y:S01]  /*35c0*/  FFMA.FTZ R149, R148, R106, R107 ;  /* 0x0000006a94957223 */ /* 0x020fe2000001006b */
[----:B------:R-:W-:-:S02]  /*35d0*/  HADD2.F32 R107, -RZ, R86.H1_H1 ;  /* 0x30000056ff6b7230 */ /* 0x000fc40000004100 */
[----:B0-----:R-:W-:Y:S01]  /*35e0*/  FFMA.FTZ R111, R148, R104, R105 ;  /* 0x00000068946f7223 */ /* 0x001fe20000010069 */
[-CC-:B------:R-:W-:Y:S01]  /*35f0*/  FFMA.FTZ R105, R136, R109.reuse, R108.reuse ;  /* 0x0000006d88697223 */ /* 0x180fe2000001006c */
[----:B------:R-:W-:Y:S01]  /*3600*/  FFMA.FTZ R104, R139, R109, R108 ;  /* 0x0000006d8b687223 */ /* 0x000fe2000001006c */
[-C--:B------:R-:W-:Y:S01]  /*3610*/  FMUL.FTZ R149, R149, R146.reuse ;  /* 0x0000009295957220 */ /* 0x080fe20000410000 */
[----:B------:R-:W-:Y:S01]  /*3620*/  FMUL.FTZ R111, R111, R146 ;  /* 0x000000926f6f7220 */ /* 0x000fe20000410000 */
[----:B------:R-:W-:Y:S01]  /*3630*/  FADD.FTZ R106, R134, -R105 ;  /* 0x80000069866a7221 */ /* 0x000fe20000010000 */
[----:B------:R-:W-:Y:S02]  /*3640*/  HADD2.F32 R105, -RZ, R86.H0_H0 ;  /* 0x20000056ff697230 */ /* 0x000fe40000004100 */
[----:B------:R-:W-:Y:S01]  /*3650*/  FADD.FTZ R104, R137, -R104 ;  /* 0x8000006889687221 */ /* 0x000fe20000010000 */
[----:B------:R-:W-:Y:S01]  /*3660*/  LOP3.LUT P6, RZ, R159, 0xff00, RZ, 0xc0, !PT ;  /* 0x0000ff009fff7812 */ /* 0x000fe200078cc0ff */
[C---:B------:R-:W-:Y:S01]  /*3670*/  FFMA.FTZ R107, R148.reuse, R106, R107 ;  /* 0x0000006a946b7223 */ /* 0x040fe2000001006b */
[----:B------:R-:W-:Y:S01]  /*3680*/  FMUL.FTZ R111, R111, UR14 ;  /* 0x0000000e6f6f7c20 */ /* 0x000fe20008410000 */
[----:B------:R-:W-:Y:S01]  /*3690*/  FFMA.FTZ R105, R148, R104, R105 ;  /* 0x0000006894697223 */ /* 0x000fe20000010069 */
[----:B------:R-:W-:Y:S01]  /*36a0*/  FMUL.FTZ R149, R149, UR14 ;  /* 0x0000000e95957c20 */ /* 0x000fe20008410000 */
[-C--:B------:R-:W-:Y:S01]  /*36b0*/  FMUL.FTZ R107, R107, R146.reuse ;  /* 0x000000926b6b7220 */ /* 0x080fe20000410000 */
[----:B------:R-:W-:Y:S01]  /*36c0*/  LOP3.LUT P5, RZ, R159, 0xff0000, RZ, 0xc0, !PT ;  /* 0x00ff00009fff7812 */ /* 0x000fe200078ac0ff */
[----:B------:R-:W-:Y:S01]  /*36d0*/  FMUL.FTZ R105, R105, R146 ;  /* 0x0000009269697220 */ /* 0x000fe20000410000 */
[----:B------:R-:W-:Y:S01]  /*36e0*/  ISETP.GE.U32.AND.EX P1, PT, R159, 0x1000000, PT, P1 ;  /* 0x010000009f00780c */ /* 0x000fe20003f26110 */
[----:B------:R-:W-:Y:S01]  /*36f0*/  FMUL.FTZ R107, R107, UR14 ;  /* 0x0000000e6b6b7c20 */ /* 0x000fe20008410000 */
[----:B------:R-:W-:Y:S01]  /*3700*/  FSEL R111, R111, RZ, P5 ;  /* 0x000000ff6f6f7208 */ /* 0x000fe20002800000 */
[----:B------:R-:W-:Y:S01]  /*3710*/  FMUL.FTZ R105, R105, UR14 ;  /* 0x0000000e69697c20 */ /* 0x000fe20008410000 */
[----:B------:R-:W-:-:S02]  /*3720*/  FSEL R104, R149, RZ, P1 ;  /* 0x000000ff95687208 */ /* 0x000fc40000800000 */
[----:B------:R-:W-:Y:S02]  /*3730*/  FSEL R106, R107, RZ, P6 ;  /* 0x000000ff6b6a7208 */ /* 0x000fe40003000000 */
[----:B------:R-:W-:Y:S02]  /*3740*/  FSEL R105, R105, RZ, P2 ;  /* 0x000000ff69697208 */ /* 0x000fe40001000000 */
[----:B------:R-:W-:Y:S01]  /*3750*/  F2FP.F16.F32.PACK_AB R107, R104, R111 ;  /* 0x0000006f686b723e */ /* 0x000fe200000000ff */
[--C-:B------:R-:W-:Y:S01]  /*3760*/  FFMA.FTZ R104, R143, R109, R108.reuse ;  /* 0x0000006d8f687223 */ /* 0x100fe2000001006c */
[----:B------:R-:W-:Y:S01]  /*3770*/  F2FP.F16.F32.PACK_AB R106, R106, R105 ;  /* 0x000000696a6a723e */ /* 0x000fe200000000ff */
[----:B------:R-:W-:Y:S01]  /*3780*/  FFMA.FTZ R105, R140, R109, R108 ;  /* 0x0000006d8c697223 */ /* 0x000fe2000001006c */
[--C-:B------:R-:W-:Y:S02]  /*3790*/  HADD2.F32 R111, -RZ, R85.reuse.H1_H1 ;  /* 0x30000055ff6f7230 */ /* 0x100fe40000004100 */
[----:B------:R-:W-:Y:S01]  /*37a0*/  FADD.FTZ R104, R141, -R104 ;  /* 0x800000688d687221 */ /* 0x000fe20000010000 */
[----:B------:R-:W-:Y:S01]  /*37b0*/  LOP3.LUT P5, RZ, R158, 0xff0000, RZ, 0xc0, !PT ;  /* 0x00ff00009eff7812 */ /* 0x000fe200078ac0ff */
[----:B------:R-:W-:Y:S01]  /*37c0*/  FADD.FTZ R110, R138, -R105 ;  /* 0x800000698a6e7221 */ /* 0x000fe20000010000 */
[----:B------:R-:W-:Y:S01]  /*37d0*/  HADD2.F32 R105, -RZ, R85.H0_H0 ;  /* 0x20000055ff697230 */ /* 0x000fe20000004100 */
[----:B------:R-:W-:-:S02]  /*37e0*/  LOP3.LUT P6, RZ, R158, 0xff000000, RZ, 0xc0, !PT ;  /* 0xff0000009eff7812 */ /* 0x000fc400078cc0ff */
[C---:B------:R-:W-:Y:S01]  /*37f0*/  FFMA.FTZ R157, R148.reuse, R110, R111 ;  /* 0x0000006e949d7223 */ /* 0x040fe2000001006f */
[--C-:B------:R-:W-:Y:S02]  /*3800*/  HADD2.F32 R111, -RZ, R84.reuse.H1_H1 ;  /* 0x30000054ff6f7230 */ /* 0x100fe40000004100 */
[----:B------:R-:W-:Y:S01]  /*3810*/  FFMA.FTZ R155, R148, R104, R105 ;  /* 0x00000068949b7223 */ /* 0x000fe20000010069 */
[-CC-:B------:R-:W-:Y:S01]  /*3820*/  FFMA.FTZ R105, R144, R109.reuse, R108.reuse ;  /* 0x0000006d90697223 */ /* 0x180fe2000001006c */
[----:B------:R-:W-:Y:S01]  /*3830*/  FFMA.FTZ R104, R147, R109, R108 ;  /* 0x0000006d93687223 */ /* 0x000fe2000001006c */
[-C--:B------:R-:W-:Y:S01]  /*3840*/  FMUL.FTZ R157, R157, R146.reuse ;  /* 0x000000929d9d7220 */ /* 0x080fe20000410000 */
[----:B------:R-:W-:Y:S01]  /*3850*/  FMUL.FTZ R155, R155, R146 ;  /* 0x000000929b9b7220 */ /* 0x000fe20000410000 */
[----:B------:R-:W-:Y:S01]  /*3860*/  FADD.FTZ R110, R142, -R105 ;  /* 0x800000698e6e7221 */ /* 0x000fe20000010000 */
[----:B------:R-:W-:Y:S02]  /*3870*/  HADD2.F32 R105, -RZ, R84.H0_H0 ;  /* 0x20000054ff697230 */ /* 0x000fe40000004100 */
[----:B------:R-:W-:Y:S01]  /*3880*/  FADD.FTZ R104, R145, -R104 ;  /* 0x8000006891687221 */ /* 0x000fe20000010000 */
[----:B------:R-:W-:Y:S01]  /*3890*/  FMUL.FTZ R155, R155, UR14 ;  /* 0x0000000e9b9b7c20 */ /* 0x000fe20008410000 */
[C---:B------:R-:W-:Y:S01]  /*38a0*/  FFMA.FTZ R149, R148.reuse, R110, R111 ;  /* 0x0000006e94957223 */ /* 0x040fe2000001006f */
[----:B------:R-:W-:Y:S01]  /*38b0*/  FMUL.FTZ R157, R157, UR14 ;  /* 0x0000000e9d9d7c20 */ /* 0x000fe20008410000 */
[----:B------:R-:W0:Y:S01]  /*38c0*/  LDC.64 R110, c[0x0][0x468] ;  /* 0x00011a00ff6e7b82 */ /* 0x000e220000000a00 */
[----:B------:R-:W-:Y:S01]  /*38d0*/  FFMA.FTZ R105, R148, R104, R105 ;  /* 0x0000006894697223 */ /* 0x000fe20000010069 */
[----:B------:R-:W-:Y:S01]  /*38e0*/  FMUL.FTZ R149, R149, R146 ;  /* 0x0000009295957220 */ /* 0x000fe20000410000 */
[----:B------:R-:W-:-:S02]  /*38f0*/  LOP3.LUT P2, RZ, R158, 0xff00, RZ, 0xc0, !PT ;  /* 0x0000ff009eff7812 */ /* 0x000fc4000784c0ff */
[----:B------:R-:W-:Y:S01]  /*3900*/  FMUL.FTZ R105, R105, R146 ;  /* 0x0000009269697220 */ /* 0x000fe20000410000 */
[----:B------:R-:W-:Y:S01]  /*3910*/  FMUL.FTZ R149, R149, UR14 ;  /* 0x0000000e95957c20 */ /* 0x000fe20008410000 */
[----:B------:R-:W-:Y:S02]  /*3920*/  LOP3.LUT P1, RZ, R158, 0xff, RZ, 0xc0, !PT ;  /* 0x000000ff9eff7812 */ /* 0x000fe4000782c0ff */
[----:B------:R-:W-:Y:S01]  /*3930*/  FMUL.FTZ R105, R105, UR14 ;  /* 0x0000000e69697c20 */ /* 0x000fe20008410000 */
[----:B------:R-:W-:Y:S02]  /*3940*/  FSEL R155, R155, RZ, P5 ;  /* 0x000000ff9b9b7208 */ /* 0x000fe40002800000 */
[----:B------:R-:W-:Y:S02]  /*3950*/  FSEL R154, R157, RZ, P6 ;  /* 0x000000ff9d9a7208 */ /* 0x000fe40003000000 */
[----:B------:R-:W-:Y:S02]  /*3960*/  FSEL R149, R149, RZ, P2 ;  /* 0x000000ff95957208 */ /* 0x000fe40001000000 */
[----:B------:R-:W-:-:S02]  /*3970*/  FSEL R104, R105, RZ, P1 ;  /* 0x000000ff69687208 */ /* 0x000fc40000800000 */
[----:B------:R-:W-:Y:S02]  /*3980*/  F2FP.F16.F32.PACK_AB R105, R154, R155 ;  /* 0x0000009b9a69723e */ /* 0x000fe400000000ff */
[----:B------:R-:W-:Y:S01]  /*3990*/  F2FP.F16.F32.PACK_AB R104, R149, R104 ;  /* 0x000000689568723e */ /* 0x000fe200000000ff */
[C---:B0-----:R-:W-:Y:S01]  /*39a0*/  IMAD.WIDE.U32 R110, R19.reuse, 0x10, R110 ;  /* 0x00000010136e7825 */ /* 0x041fe200078e006e */
[----:B------:R-:W-:-:S04]  /*39b0*/  IADD3 R19, PT, PT, R19, 0x20, RZ ;  /* 0x0000002013137810 */ /* 0x000fc80007ffe0ff */
[----:B------:R1:W-:Y:S03]  /*39c0*/  STG.E.128 desc[UR6][R110.64], R104 ;  /* 0x000000686e007986 */ /* 0x0003e6000c101d06 */
.L_x_7219:
[----:B------:R-:W-:Y:S05]  /*39d0*/  BSYNC.RECONVERGENT B1 ;  /* 0x0000000000017941 */ /* 0x000fea0003800200 */
.L_x_7218:
[----:B------:R-:W-:Y:S04]  /*39e0*/  BSSY.RECONVERGENT B1, `(.L_x_7220) ;  /* 0x000004b000017945 */ /* 0x000fe80003800200 */
[----:B------:R-:W-:Y:S05]  /*39f0*/  @!P4 BRA `(.L_x_7221) ;  /* 0x000000040024c947 */ /* 0x000fea0003800000 */
[-CC-:B-1----:R-:W-:Y:S01]  /*3a00*/  FFMA.FTZ R104, R119, R109.reuse, R108.reuse ;  /* 0x0000006d77687223 */ /* 0x182fe2000001006c */
[--C-:B------:R-:W-:Y:S02]  /*3a10*/  HADD2.F32 R105, -RZ, R23.reuse.H0_H0 ;  /* 0x20000017ff697230 */ /* 0x100fe40000004100 */
[-C--:B------:R-:W-:Y:S01]  /*3a20*/  FFMA.FTZ R106, R116, R109.reuse, R108 ;  /* 0x0000006d746a7223 */ /* 0x080fe2000001006c */
[----:B------:R-:W-:Y:S02]  /*3a30*/  HADD2.F32 R107, -RZ, R23.H1_H1 ;  /* 0x30000017ff6b7230 */ /* 0x000fe40000004100 */
[----:B------:R-:W-:Y:S01]  /*3a40*/  FADD.FTZ R104, R117, -R104 ;  /* 0x8000006875687221 */ /* 0x000fe20000010000 */
[----:B------:R-:W-:Y:S01]  /*3a50*/  ISETP.GE.U32.AND P1, PT, R152, RZ, PT ;  /* 0x000000ff9800720c */ /* 0x000fe20003f26070 */
[----:B------:R-:W-:Y:S01]  /*3a60*/  FADD.FTZ R106, R115, -R106 ;  /* 0x8000006a736a7221 */ /* 0x000fe20000010000 */
[----:B------:R-:W-:Y:S01]  /*3a70*/  LOP3.LUT P2, RZ, R153, 0xff, RZ, 0xc0, !PT ;  /* 0x000000ff99ff7812 */ /* 0x000fe2000784c0ff */
[----:B0----5:R-:W-:Y:S01]  /*3a80*/  FFMA.FTZ R111, R148, R104, R105 ;  /* 0x00000068946f7223 */ /* 0x021fe20000010069 */
[-CC-:B------:R-:W-:Y:S01]  /*3a90*/  FFMA.FTZ R105, R120, R109.reuse, R108.reuse ;  /* 0x0000006d78697223 */ /* 0x180fe2000001006c */
[----:B------:R-:W-:Y:S01]  /*3aa0*/  FFMA.FTZ R104, R123, R109, R108 ;  /* 0x0000006d7b687223 */ /* 0x000fe2000001006c */
[----:B------:R-:W-:Y:S01]  /*3ab0*/  FFMA.FTZ R149, R148, R106, R107 ;  /* 0x0000006a94957223 */ /* 0x000fe2000001006b */
[----:B------:R-:W-:-:S02]  /*3ac0*/  HADD2.F32 R107, -RZ, R22.H1_H1 ;  /* 0x30000016ff6b7230 */ /* 0x000fc40000004100 */
[----:B------:R-:W-:Y:S01]  /*3ad0*/  FADD.FTZ R106, R118, -R105 ;  /* 0x80000069766a7221 */ /* 0x000fe20000010000 */
[----:B------:R-:W-:Y:S02]  /*3ae0*/  HADD2.F32 R105, -RZ, R22.H0_H0 ;  /* 0x20000016ff697230 */ /* 0x000fe40000004100 */
[----:B------:R-:W-:Y:S01]  /*3af0*/  FADD.FTZ R104, R121, -R104 ;  /* 0x8000006879687221 */ /* 0x000fe20000010000 */
[----:B------:R-:W-:Y:S01]  /*3b00*/  FMUL.FTZ R111, R111, R146 ;  /* 0x000000926f6f7220 */ /* 0x000fe20000410000 */
[C---:B------:R-:W-:Y:S01]  /*3b10*/  FFMA.FTZ R107, R148.reuse, R106, R107 ;  /* 0x0000006a946b7223 */ /* 0x040fe2000001006b */
[----:B------:R-:W-:Y:S01]  /*3b20*/  FMUL.FTZ R149, R149, R146 ;  /* 0x0000009295957220 */ /* 0x000fe20000410000 */
[----:B------:R-:W-:Y:S01]  /*3b30*/  FFMA.FTZ R105, R148, R104, R105 ;  /* 0x0000006894697223 */ /* 0x000fe20000010069 */
[----:B------:R-:W-:Y:S01]  /*3b40*/  LOP3.LUT P4, RZ, R153, 0xff00, RZ, 0xc0, !PT ;  /* 0x0000ff0099ff7812 */ /* 0x000fe2000788c0ff */
[-C--:B------:R-:W-:Y:S01]  /*3b50*/  FMUL.FTZ R107, R107, R146.reuse ;  /* 0x000000926b6b7220 */ /* 0x080fe20000410000 */
[----:B------:R-:W-:Y:S01]  /*3b60*/  FMUL.FTZ R111, R111, UR14 ;  /* 0x0000000e6f6f7c20 */ /* 0x000fe20008410000 */
[----:B------:R-:W-:Y:S01]  /*3b70*/  FMUL.FTZ R105, R105, R146 ;  /* 0x0000009269697220 */ /* 0x000fe20000410000 */
[----:B------:R-:W-:Y:S01]  /*3b80*/  FMUL.FTZ R149, R149, UR14 ;  /* 0x0000000e95957c20 */ /* 0x000fe20008410000 */
[----:B------:R-:W-:Y:S01]  /*3b90*/  FMUL.FTZ R107, R107, UR14 ;  /* 0x0000000e6b6b7c20 */ /* 0x000fe20008410000 */
[----:B------:R-:W-:Y:S01]  /*3ba0*/  LOP3.LUT P5, RZ, R153, 0xff0000, RZ, 0xc0, !PT ;  /* 0x00ff000099ff7812 */ /* 0x000fe200078ac0ff */
[----:B------:R-:W-:Y:S01]  /*3bb0*/  FMUL.FTZ R105, R105, UR14 ;  /* 0x0000000e69697c20 */ /* 0x000fe20008410000 */
[----:B------:R-:W-:-:S02]  /*3bc0*/  ISETP.GE.U32.AND.EX P1, PT, R153, 0x1000000, PT, P1 ;  /* 0x010000009900780c */ /* 0x000fc40003f26110 */
[----:B------:R-:W-:Y:S02]  /*3bd0*/  FSEL R106, R107, RZ, P4 ;  /* 0x000000ff6b6a7208 */ /* 0x000fe40002000000 */
[----:B------:R-:W-:Y:S02]  /*3be0*/  FSEL R105, R105, RZ, P2 ;  /* 0x000000ff69697208 */ /* 0x000fe40001000000 */
[----:B------:R-:W-:Y:S02]  /*3bf0*/  FSEL R111, R111, RZ, P5 ;  /* 0x000000ff6f6f7208 */ /* 0x000fe40002800000 */
[----:B------:R-:W-:Y:S02]  /*3c00*/  FSEL R104, R149, RZ, P1 ;  /* 0x000000ff95687208 */ /* 0x000fe40000800000 */
[----:B------:R-:W-:Y:S01]  /*3c10*/  F2FP.F16.F32.PACK_AB R106, R106, R105 ;  /* 0x000000696a6a723e */ /* 0x000fe200000000ff */
[--C-:B------:R-:W-:Y:S01]  /*3c20*/  FFMA.FTZ R105, R124, R109, R108.reuse ;  /* 0x0000006d7c697223 */ /* 0x100fe2000001006c */
[----:B------:R-:W-:Y:S01]  /*3c30*/  F2FP.F16.F32.PACK_AB R107, R104, R111 ;  /* 0x0000006f686b723e */ /* 0x000fe200000000ff */
[----:B------:R-:W-:Y:S01]  /*3c40*/  FFMA.FTZ R104, R127, R109, R108 ;  /* 0x0000006d7f687223 */ /* 0x000fe2000001006c */
[----:B------:R-:W-:-:S02]  /*3c50*/  HADD2.F32 R111, -RZ, R21.H1_H1 ;  /* 0x30000015ff6f7230 */ /* 0x000fc40000004100 */
[----:B------:R-:W-:Y:S01]  /*3c60*/  FADD.FTZ R110, R122, -R105 ;  /* 0x800000697a6e7221 */ /* 0x000fe20000010000 */
[----:B------:R-:W-:Y:S02]  /*3c70*/  HADD2.F32 R105, -RZ, R21.H0_H0 ;  /* 0x20000015ff697230 */ /* 0x000fe40000004100 */
[----:B------:R-:W-:Y:S01]  /*3c80*/  FADD.FTZ R104, R125, -R104 ;  /* 0x800000687d687221 */ /* 0x000fe20000010000 */
[----:B------:R-:W-:Y:S01]  /*3c90*/  LOP3.LUT P4, RZ, R152, 0xff0000, RZ, 0xc0, !PT ;  /* 0x00ff000098ff7812 */ /* 0x000fe2000788c0ff */
        /* <DEDUP_REMOVED lines=8> */
[----:B------:R-:W-:-:S02]  /*3d20*/  HADD2.F32 R105, -RZ, R20.H0_H0 ;  /* 0x20000014ff697230 */ /* 0x000fc40000004100 */
[----:B------:R-:W-:Y:S01]  /*3d30*/  FADD.FTZ R104, R129, -R104 ;  /* 0x8000006881687221 */ /* 0x000fe20000010000 */
[----:B------:R-:W-:Y:S01]  /*3d40*/  FMUL.FTZ R155, R155, UR14 ;  /* 0x0000000e9b9b7c20 */ /* 0x000fe20008410000 */
[C---:B------:R-:W-:Y:S01]  /*3d50*/  FFMA.FTZ R149, R148.reuse, R110, R111 ;  /* 0x0000006e94957223 */ /* 0x040fe2000001006f */
[----:B------:R-:W-:Y:S01]  /*3d60*/  FMUL.FTZ R157, R157, UR14 ;  /* 0x0000000e9d9d7c20 */ /* 0x000fe20008410000 */
[----:B------:R-:W0:Y:S01]  /*3d70*/  LDC.64 R110, c[0x0][0x468] ;  /* 0x00011a00ff6e7b82 */ /* 0x000e220000000a00 */
[----:B------:R-:W-:Y:S01]  /*3d80*/  FFMA.FTZ R105, R148, R104, R105 ;  /* 0x0000006894697223 */ /* 0x000fe20000010069 */
[-C--:B------:R-:W-:Y:S01]  /*3d90*/  FMUL.FTZ R149, R149, R146.reuse ;  /* 0x0000009295957220 */ /* 0x080fe20000410000 */
[C---:B------:R-:W-:Y:S02]  /*3da0*/  LOP3.LUT P5, RZ, R152.reuse, 0xff000000, RZ, 0xc0, !PT ;  /* 0xff00000098ff7812 */ /* 0x040fe400078ac0ff */
[----:B------:R-:W-:Y:S01]  /*3db0*/  FMUL.FTZ R105, R105, R146 ;  /* 0x0000009269697220 */ /* 0x000fe20000410000 */
[----:B------:R-:W-:Y:S01]  /*3dc0*/  FMUL.FTZ R149, R149, UR14 ;  /* 0x0000000e95957c20 */ /* 0x000fe20008410000 */
[----:B------:R-:W-:-:S02]  /*3dd0*/  LOP3.LUT P2, RZ, R152, 0xff00, RZ, 0xc0, !PT ;  /* 0x0000ff0098ff7812 */ /* 0x000fc4000784c0ff */
[----:B------:R-:W-:Y:S01]  /*3de0*/  FMUL.FTZ R105, R105, UR14 ;  /* 0x0000000e69697c20 */ /* 0x000fe20008410000 */
[----:B------:R-:W-:Y:S02]  /*3df0*/  LOP3.LUT P1, RZ, R152, 0xff, RZ, 0xc0, !PT ;  /* 0x000000ff98ff7812 */ /* 0x000fe4000782c0ff */
[----:B------:R-:W-:Y:S02]  /*3e00*/  FSEL R155, R155, RZ, P4 ;  /* 0x000000ff9b9b7208 */ /* 0x000fe40002000000 */
[----:B------:R-:W-:Y:S02]  /*3e10*/  FSEL R154, R157, RZ, P5 ;  /* 0x000000ff9d9a7208 */ /* 0x000fe40002800000 */
[----:B------:R-:W-:Y:S02]  /*3e20*/  FSEL R149, R149, RZ, P2 ;  /* 0x000000ff95957208 */ /* 0x000fe40001000000 */
[----:B------:R-:W-:Y:S02]  /*3e30*/  FSEL R104, R105, RZ, P1 ;  /* 0x000000ff69687208 */ /* 0x000fe40000800000 */
[----:B------:R-:W-:-:S02]  /*3e40*/  F2FP.F16.F32.PACK_AB R105, R154, R155 ;  /* 0x0000009b9a69723e */ /* 0x000fc400000000ff */
[----:B------:R-:W-:Y:S01]  /*3e50*/  F2FP.F16.F32.PACK_AB R104, R149, R104 ;  /* 0x000000689568723e */ /* 0x000fe200000000ff */
[C---:B0-----:R-:W-:Y:S01]  /*3e60*/  IMAD.WIDE.U32 R110, R19.reuse, 0x10, R110 ;  /* 0x00000010136e7825 */ /* 0x041fe200078e006e */
[----:B------:R-:W-:-:S04]  /*3e70*/  IADD3 R19, PT, PT, R19, 0x20, RZ ;  /* 0x0000002013137810 */ /* 0x000fc80007ffe0ff */
[----:B------:R2:W-:Y:S03]  /*3e80*/  STG.E.128 desc[UR6][R110.64], R104 ;  /* 0x000000686e007986 */ /* 0x0005e6000c101d06 */
.L_x_7221:
[----:B------:R-:W-:Y:S05]  /*3e90*/  BSYNC.RECONVERGENT B1 ;  /* 0x0000000000017941 */ /* 0x000fea0003800200 */
.L_x_7220:
[----:B------:R-:W-:Y:S05]  /*3ea0*/  @!P3 BRA `(.L_x_7212) ;  /* 0x0000001000fcb947 */ /* 0x000fea0003800000 */
[-CC-:B-12---:R-:W-:Y:S01]  /*3eb0*/  FFMA.FTZ R106, R18, R109.reuse, R108.reuse ;  /* 0x0000006d126a7223 */ /* 0x186fe2000001006c */
        /* <DEDUP_REMOVED lines=9> */
[----:B------:R-:W-:-:S02]  /*3f50*/  HADD2.F32 R105, -RZ, R103.H1_H1 ;  /* 0x30000067ff697230 */ /* 0x000fc40000004100 */
[----:B------:R-:W-:Y:S01]  /*3f60*/  FADD.FTZ R110, R13, -R110 ;  /* 0x8000006e0d6e7221 */ /* 0x000fe20000010000 */
[----:B------:R-:W-:Y:S01]  /*3f70*/  HADD2.F32 R155, -RZ, R103.H0_H0 ;  /* 0x20000067ff9b7230 */ /* 0x000fe20000004100 */
[----:B------:R-:W-:Y:S01]  /*3f80*/  ISETP.GE.U32.AND P1, PT, R150, RZ, PT ;  /* 0x000000ff9600720c */ /* 0x000fe20003f26070 */
[----:B------:R-:W-:Y:S02]  /*3f90*/  HADD2.F32 R149, -RZ, R101.H0_H0 ;  /* 0x20000065ff957230 */ /* 0x000fe40000004100 */
[C---:B-----5:R-:W-:Y:S01]  /*3fa0*/  FFMA.FTZ R105, R148.reuse, R109, R105 ;  /* 0x0000006d94697223 */ /* 0x060fe20000010069 */
[--C-:B------:R-:W-:Y:S02]  /*3fb0*/  HADD2.F32 R109, -RZ, R102.reuse.H0_H0 ;  /* 0x20000066ff6d7230 */ /* 0x100fe40000004100 */
[----:B------:R-:W-:Y:S01]  /*3fc0*/  FFMA.FTZ R155, R148, R106, R155 ;  /* 0x0000006a949b7223 */ /* 0x000fe2000001009b */
[----:B------:R-:W-:Y:S01]  /*3fd0*/  FADD.FTZ R106, R12, -R107 ;  /* 0x8000006b0c6a7221 */ /* 0x000fe20000010000 */
[----:B------:R-:W-:-:S02]  /*3fe0*/  HADD2.F32 R107, -RZ, R102.H1_H1 ;  /* 0x30000066ff6b7230 */ /* 0x000fc40000004100 */
[-C--:B------:R-:W-:Y:S01]  /*3ff0*/  FMUL.FTZ R105, R105, R146.reuse ;  /* 0x0000009269697220 */ /* 0x080fe20000410000 */
[----:B------:R-:W-:Y:S01]  /*4000*/  FMUL.FTZ R155, R155, R146 ;  /* 0x000000929b9b7220 */ /* 0x000fe20000410000 */
[----:B------:R-:W-:Y:S01]  /*4010*/  FFMA.FTZ R109, R148, R106, R109 ;  /* 0x0000006a946d7223 */ /* 0x000fe2000001006d */
[----:B------:R-:W-:Y:S01]  /*4020*/  FADD.FTZ R106, R10, -R111 ;  /* 0x8000006f0a6a7221 */ /* 0x000fe20000010000 */
[C---:B------:R-:W-:Y:S01]  /*4030*/  FFMA.FTZ R107, R148.reuse, R110, R107 ;  /* 0x0000006e946b7223 */ /* 0x040fe2000001006b */
[----:B------:R-:W-:Y:S01]  /*4040*/  FMUL.FTZ R155, R155, UR14 ;  /* 0x0000000e9b9b7c20 */ /* 0x000fe20008410000 */
[----:B------:R-:W-:Y:S01]  /*4050*/  LOP3.LUT P2, RZ, R151, 0xff0000, RZ, 0xc0, !PT ;  /* 0x00ff000097ff7812 */ /* 0x000fe2000784c0ff */
[----:B------:R-:W-:Y:S01]  /*4060*/  FFMA.FTZ R149, R148, R106, R149 ;  /* 0x0000006a94957223 */ /* 0x000fe20000010095 */
[----:B------:R-:W-:Y:S01]  /*4070*/  FMUL.FTZ R106, R105, UR14 ;  /* 0x0000000e696a7c20 */ /* 0x000fe20008410000 */
[----:B------:R-:W-:Y:S01]  /*4080*/  ISETP.GE.U32.AND.EX P1, PT, R151, 0x1000000, PT, P1 ;  /* 0x010000009700780c */ /* 0x000fe20003f26110 */
[-C--:B------:R-:W-:Y:S01]  /*4090*/  FMUL.FTZ R109, R109, R146.reuse ;  /* 0x000000926d6d7220 */ /* 0x080fe20000410000 */
[----:B------:R-:W-:Y:S01]  /*40a0*/  FMUL.FTZ R105, R107, R146 ;  /* 0x000000926b697220 */ /* 0x000fe20000410000 */
[----:B------:R-:W-:Y:S01]  /*40b0*/  FADD.FTZ R108, R7, -R108 ;  /* 0x8000006c076c7221 */ /* 0x000fe20000010000 */
[--C-:B------:R-:W-:Y:S01]  /*40c0*/  HADD2.F32 R161, -RZ, R100.reuse.H1_H1 ;  /* 0x30000064ffa17230 */ /* 0x100fe20000004100 */
[----:B------:R-:W-:Y:S01]  /*40d0*/  FSEL R107, R155, RZ, P2 ;  /* 0x000000ff9b6b7208 */ /* 0x000fe20001000000 */
[----:B------:R-:W-:Y:S01]  /*40e0*/  FMUL.FTZ R109, R109, UR14 ;  /* 0x0000000e6d6d7c20 */ /* 0x000fe20008410000 */
[----:B------:R-:W-:Y:S01]  /*40f0*/  FSEL R106, R106, RZ, P1 ;  /* 0x000000ff6a6a7208 */ /* 0x000fe20000800000 */
[----:B------:R-:W-:Y:S01]  /*4100*/  HADD2.F32 R111, -RZ, R101.H1_H1 ;  /* 0x30000065ff6f7230 */ /* 0x000fe20000004100 */
[----:B------:R-:W-:Y:S01]  /*4110*/  LOP3.LUT P1, RZ, R151, 0xff, RZ, 0xc0, !PT ;  /* 0x000000ff97ff7812 */ /* 0x000fe2000782c0ff */
[----:B------:R-:W-:Y:S01]  /*4120*/  FADD.FTZ R104, R9, -R104 ;  /* 0x8000006809687221 */ /* 0x000fe20000010000 */
[----:B------:R-:W-:Y:S01]  /*4130*/  F2FP.F16.F32.PACK_AB R107, R106, R107 ;  /* 0x0000006b6a6b723e */ /* 0x000fe200000000ff */
[C---:B------:R-:W-:Y:S01]  /*4140*/  FFMA.FTZ R161, R148.reuse, R108, R161 ;  /* 0x0000006c94a17223 */ /* 0x040fe200000100a1 */
[----:B------:R-:W-:Y:S01]  /*4150*/  FSEL R106, R109, RZ, P1 ;  /* 0x000000ff6d6a7208 */ /* 0x000fe20000800000 */
[----:B------:R-:W-:Y:S01]  /*4160*/  FFMA.FTZ R111, R148, R104, R111 ;  /* 0x00000068946f7223 */ /* 0x000fe2000001006f */
[----:B------:R-:W0:Y:S01]  /*4170*/  LDC.64 R108, c[0x0][0x468] ;  /* 0x00011a00ff6c7b82 */ /* 0x000e220000000a00 */
[----:B------:R-:W-:Y:S01]  /*4180*/  FADD.FTZ R104, R6, -R157 ;  /* 0x8000009d06687221 */ /* 0x000fe20000010000 */
[----:B------:R-:W-:-:S02]  /*4190*/  HADD2.F32 R157, -RZ, R100.H0_H0 ;  /* 0x20000064ff9d7230 */ /* 0x000fc40000004100 */
[----:B------:R-:W-:Y:S01]  /*41a0*/  FMUL.FTZ R105, R105, UR14 ;  /* 0x0000000e69697c20 */ /* 0x000fe20008410000 */
[----:B------:R-:W-:Y:S01]  /*41b0*/  LOP3.LUT P2, RZ, R151, 0xff00, RZ, 0xc0, !PT ;  /* 0x0000ff0097ff7812 */ /* 0x000fe2000784c0ff */
[-C--:B------:R-:W-:Y:S01]  /*41c0*/  FMUL.FTZ R111, R111, R146.reuse ;  /* 0x000000926f6f7220 */ /* 0x080fe20000410000 */
[----:B------:R-:W-:Y:S01]  /*41d0*/  FMUL.FTZ R161, R161, R146 ;  /* 0x00000092a1a17220 */ /* 0x000fe20000410000 */
[----:B------:R-:W-:Y:S01]  /*41e0*/  FFMA.FTZ R157, R148, R104, R157 ;  /* 0x00000068949d7223 */ /* 0x000fe2000001009d */
[-C--:B------:R-:W-:Y:S01]  /*41f0*/  FMUL.FTZ R104, R149, R146.reuse ;  /* 0x0000009295687220 */ /* 0x080fe20000410000 */
[----:B------:R-:W-:Y:S01]  /*4200*/  FSEL R105, R105, RZ, P2 ;  /* 0x000000ff69697208 */ /* 0x000fe20001000000 */
[----:B------:R-:W-:Y:S01]  /*4210*/  FMUL.FTZ R111, R111, UR14 ;  /* 0x0000000e6f6f7c20 */ /* 0x000fe20008410000 */
[----:B------:R-:W-:Y:S01]  /*4220*/  FMUL.FTZ R157, R157, R146 ;  /* 0x000000929d9d7220 */ /* 0x000fe20000410000 */
[----:B------:R-:W-:Y:S01]  /*4230*/  FMUL.FTZ R104, R104, UR14 ;  /* 0x0000000e68687c20 */ /* 0x000fe20008410000 */
[C---:B------:R-:W-:Y:S01]  /*4240*/  LOP3.LUT P3, RZ, R150.reuse, 0xff0000, RZ, 0xc0, !PT ;  /* 0x00ff000096ff7812 */ /* 0x040fe2000786c0ff */
[----:B------:R-:W-:Y:S01]  /*4250*/  FMUL.FTZ R161, R161, UR14 ;  /* 0x0000000ea1a17c20 */ /* 0x000fe20008410000 */
[----:B------:R-:W-:Y:S01]  /*4260*/  FMUL.FTZ R157, R157, UR14 ;  /* 0x0000000e9d9d7c20 */ /* 0x000fe20008410000 */
[----:B------:R-:W-:-:S02]  /*4270*/  LOP3.LUT P4, RZ, R150, 0xff000000, RZ, 0xc0, !PT ;  /* 0xff00000096ff7812 */ /* 0x000fc4000788c0ff */
[C---:B------:R-:W-:Y:S02]  /*4280*/  LOP3.LUT P1, RZ, R150.reuse, 0xff, RZ, 0xc0, !PT ;  /* 0x000000ff96ff7812 */ /* 0x040fe4000782c0ff */
[----:B------:R-:W-:Y:S02]  /*4290*/  LOP3.LUT P2, RZ, R150, 0xff00, RZ, 0xc0, !PT ;  /* 0x0000ff0096ff7812 */ /* 0x000fe4000784c0ff */
[----:B------:R-:W-:Y:S02]  /*42a0*/  F2FP.F16.F32.PACK_AB R106, R105, R106 ;  /* 0x0000006a696a723e */ /* 0x000fe400000000ff */
[----:B------:R-:W-:Y:S01]  /*42b0*/  FSEL R105, R104, RZ, P3 ;  /* 0x000000ff68697208 */ /* 0x000fe20001800000 */
[----:B0-----:R-:W-:Y:S01]  /*42c0*/  IMAD.WIDE.U32 R108, R19, 0x10, R108 ;  /* 0x00000010136c7825 */ /* 0x001fe200078e006c */
[----:B------:R-:W-:Y:S02]  /*42d0*/  FSEL R110, R111, RZ, P4 ;  /* 0x000000ff6f6e7208 */ /* 0x000fe40002000000 */
[----:B------:R-:W-:-:S02]  /*42e0*/  FSEL R104, R157, RZ, P1 ;  /* 0x000000ff9d687208 */ /* 0x000fc40000800000 */
[----:B------:R-:W-:Y:S02]  /*42f0*/  FSEL R161, R161, RZ, P2 ;  /* 0x000000ffa1a17208 */ /* 0x000fe40001000000 */
[----:B------:R-:W-:Y:S02]  /*4300*/  F2FP.F16.F32.PACK_AB R105, R110, R105 ;  /* 0x000000696e69723e */ /* 0x000fe400000000ff */
[----:B------:R-:W-:-:S05]  /*4310*/  F2FP.F16.F32.PACK_AB R104, R161, R104 ;  /* 0x00000068a168723e */ /* 0x000fca00000000ff */
[----:B------:R0:W-:Y:S01]  /*4320*/  STG.E.128 desc[UR6][R108.64], R104 ;  /* 0x000000686c007986 */ /* 0x0001e2000c101d06 */
[----:B------:R-:W-:Y:S05]  /*4330*/  BRA `(.L_x_7212) ;  /* 0x0000000c00d87947 */ /* 0x000fea0003800000 */
.L_x_7217:
[----:B------:R-:W-:Y:S04]  /*4340*/  BSSY.RECONVERGENT B1, `(.L_x_7222) ;  /* 0x0000052000017945 */ /* 0x000fe80003800200 */
[----:B------:R-:W-:Y:S05]  /*4350*/  @!P5 BRA `(.L_x_7223) ;  /* 0x000000040040d947 */ /* 0x000fea0003800000 */
[-CC-:B------:R-:W-:Y:S01]  /*4360*/  FFMA.FTZ R107, R144, R109.reuse, R108.reuse ;  /* 0x0000006d906b7223 */ /* 0x180fe2000001006c */
[----:B------:R-:W-:Y:S01]  /*4370*/  FFMA.FTZ R104, R147, R109, R108 ;  /* 0x0000006d93687223 */ /* 0x000fe2000001006c */
[----:B------:R-:W-:Y:S01]  /*4380*/  HADD2.F32 R154, -RZ, R85.H1_H1 ;  /* 0x30000055ff9a7230 */ /* 0x000fe20000004100 */
[----:B0-----:R-:W0:Y:S01]  /*4390*/  LDC.64 R110, c[0x0][0x478] ;  /* 0x00011e00ff6e7b82 */ /* 0x001e220000000a00 */
[----:B------:R-:W-:Y:S01]  /*43a0*/  FADD.FTZ R155, R142, -R107 ;  /* 0x8000006b8e9b7221 */ /* 0x000fe20000010000 */
[--C-:B------:R-:W-:Y:S02]  /*43b0*/  HADD2.F32 R107, -RZ, R84.reuse.H0_H0 ;  /* 0x20000054ff6b7230 */ /* 0x100fe40000004100 */
[----:B------:R-:W-:Y:S01]  /*43c0*/  FADD.FTZ R105, R145, -R104 ;  /* 0x8000006891697221 */ /* 0x000fe20000010000 */
[----:B------:R-:W-:Y:S01]  /*43d0*/  HADD2.F32 R104, -RZ, R84.H1_H1 ;  /* 0x30000054ff687230 */ /* 0x000fe20000004100 */
[----:B------:R-:W-:Y:S01]  /*43e0*/  ISETP.GE.U32.AND P1, PT, R158, RZ, PT ;  /* 0x000000ff9e00720c */ /* 0x000fe20003f26070 */
[----:B------:R-:W-:-:S02]  /*43f0*/  HADD2.F32 R160, -RZ, R86.H1_H1 ;  /* 0x30000056ffa07230 */ /* 0x000fc40000004100 */
[----:B-----5:R-:W-:Y:S01]  /*4400*/  FFMA.FTZ R156, R148, R105, R107 ;  /* 0x00000069949c7223 */ /* 0x020fe2000001006b */
[----:B------:R-:W-:Y:S01]  /*4410*/  FFMA.FTZ R105, R140, R109, R108 ;  /* 0x0000006d8c697223 */ /* 0x000fe2000001006c */
[----:B------:R-:W-:Y:S01]  /*4420*/  FFMA.FTZ R155, R148, R155, R104 ;  /* 0x0000009b949b7223 */ /* 0x000fe20000010068 */
[-C--:B------:R-:W-:Y:S01]  /*4430*/  FFMA.FTZ R104, R143, R109.reuse, R108 ;  /* 0x0000006d8f687223 */ /* 0x080fe2000001006c */
[----:B------:R-:W-:Y:S01]  /*4440*/  LOP3.LUT P5, RZ, R159, 0xff0000, RZ, 0xc0, !PT ;  /* 0x00ff00009fff7812 */ /* 0x000fe200078ac0ff */
[----:B------:R-:W-:Y:S01]  /*4450*/  FADD.FTZ R107, R138, -R105 ;  /* 0x800000698a6b7221 */ /* 0x000fe20000010000 */
[----:B------:R-:W-:Y:S02]  /*4460*/  HADD2.F32 R105, -RZ, R85.H0_H0 ;  /* 0x20000055ff697230 */ /* 0x000fe40000004100 */
[----:B------:R-:W-:Y:S01]  /*4470*/  FADD.FTZ R149, R141, -R104 ;  /* 0x800000688d957221 */ /* 0x000fe20000010000 */
[----:B------:R-:W-:Y:S01]  /*4480*/  FFMA.FTZ R104, R139, R109, R108 ;  /* 0x0000006d8b687223 */ /* 0x000fe2000001006c */
[C---:B------:R-:W-:Y:S01]  /*4490*/  FFMA.FTZ R154, R148.reuse, R107, R154 ;  /* 0x0000006b949a7223 */ /* 0x040fe2000001009a */
[----:B------:R-:W-:Y:S01]  /*44a0*/  LOP3.LUT P2, RZ, R159, 0xff, RZ, 0xc0, !PT ;  /* 0x000000ff9fff7812 */ /* 0x000fe2000784c0ff */
[----:B------:R-:W-:Y:S01]  /*44b0*/  FFMA.FTZ R149, R148, R149, R105 ;  /* 0x0000009594957223 */ /* 0x000fe20000010069 */
[-C--:B------:R-:W-:Y:S01]  /*44c0*/  FFMA.FTZ R105, R136, R109.reuse, R108 ;  /* 0x0000006d88697223 */ /* 0x080fe2000001006c */
[----:B------:R-:W-:Y:S01]  /*44d0*/  FADD.FTZ R157, R137, -R104 ;  /* 0x80000068899d7221 */ /* 0x000fe20000010000 */
[----:B------:R-:W-:Y:S01]  /*44e0*/  FFMA.FTZ R104, R135, R109, R108 ;  /* 0x0000006d87687223 */ /* 0x000fe2000001006c */
[----:B------:R-:W-:Y:S01]  /*44f0*/  ISETP.GE.U32.AND.EX P1, PT, R159, 0x1000000, PT, P1 ;  /* 0x010000009f00780c */ /* 0x000fe20003f26110 */
[----:B------:R-:W-:Y:S01]  /*4500*/  FADD.FTZ R107, R134, -R105 ;  /* 0x80000069866b7221 */ /* 0x000fe20000010000 */
[----:B------:R-:W-:-:S02]  /*4510*/  HADD2.F32 R105, -RZ, R86.H0_H0 ;  /* 0x20000056ff697230 */ /* 0x000fc40000004100 */
[----:B------:R-:W-:Y:S01]  /*4520*/  FADD.FTZ R161, R133, -R104 ;  /* 0x8000006885a17221 */ /* 0x000fe20000010000 */
[----:B------:R-:W-:Y:S02]  /*4530*/  HADD2.F32 R104, -RZ, R87.H1_H1 ;  /* 0x30000057ff687230 */ /* 0x000fe40000004100 */
[----:B------:R-:W-:Y:S01]  /*4540*/  FFMA.FTZ R160, R148, R107, R160 ;  /* 0x0000006b94a07223 */ /* 0x000fe200000100a0 */
[----:B0-----:R-:W-:-:S04]  /*4550*/  IMAD.WIDE.U32 R110, R19, 0x10, R110 ;  /* 0x00000010136e7825 */ /* 0x001fc800078e006e */
[----:B------:R-:W-:Y:S01]  /*4560*/  FFMA.FTZ R157, R148, R157, R105 ;  /* 0x0000009d949d7223 */ /* 0x000fe20000010069 */
[----:B------:R-:W-:Y:S01]  /*4570*/  FFMA.FTZ R105, R132, R109, R108 ;  /* 0x0000006d84697223 */ /* 0x000fe2000001006c */
[----:B------:R-:W-:-:S03]  /*4580*/  LOP3.LUT P6, RZ, R159, 0xff00, RZ, 0xc0, !PT ;  /* 0x0000ff009fff7812 */ /* 0x000fc600078cc0ff */
[----:B------:R-:W-:Y:S01]  /*4590*/  FADD.FTZ R107, R130, -R105 ;  /* 0x80000069826b7221 */ /* 0x000fe20000010000 */
[----:B------:R-:W-:Y:S01]  /*45a0*/  HADD2.F32 R105, -RZ, R87.H0_H0 ;  /* 0x20000057ff697230 */ /* 0x000fe20000004100 */
[----:B------:R-:W-:Y:S01]  /*45b0*/  F2FP.F16.F32.PACK_AB R106, R160, R157 ;  /* 0x0000009da06a723e */ /* 0x000fe200000000ff */
[----:B------:R-:W-:Y:S01]  /*45c0*/  FMUL.FTZ R157, R157, R146 ;  /* 0x000000929d9d7220 */ /* 0x000fe20000410000 */
[C---:B------:R-:W-:Y:S01]  /*45d0*/  FFMA.FTZ R162, R148.reuse, R107, R104 ;  /* 0x0000006b94a27223 */ /* 0x040fe20000010068 */
[----:B------:R-:W-:Y:S01]  /*45e0*/  F2FP.F16.F32.PACK_AB R104, R155, R156 ;  /* 0x0000009c9b68723e */ /* 0x000fe200000000ff */
[----:B------:R-:W-:Y:S01]  /*45f0*/  FFMA.FTZ R161, R148, R161, R105 ;  /* 0x000000a194a17223 */ /* 0x000fe20000010069 */
[----:B------:R-:W-:Y:S01]  /*4600*/  F2FP.F16.F32.PACK_AB R105, R154, R149 ;  /* 0x000000959a69723e */ /* 0x000fe200000000ff */
[-C--:B------:R-:W-:Y:S01]  /*4610*/  FMUL.FTZ R160, R160, R146.reuse ;  /* 0x00000092a0a07220 */ /* 0x080fe20000410000 */
[----:B------:R-:W-:Y:S01]  /*4620*/  FMUL.FTZ R157, R157, UR14 ;  /* 0x0000000e9d9d7c20 */ /* 0x000fe20008410000 */
[-C--:B------:R-:W-:Y:S01]  /*4630*/  FMUL.FTZ R149, R149, R146.reuse ;  /* 0x0000009295957220 */ /* 0x080fe20000410000 */
[C---:B------:R-:W-:Y:S01]  /*4640*/  F2FP.F16.F32.PACK_AB R107, R162.reuse, R161 ;  /* 0x000000a1a26b723e */ /* 0x040fe200000000ff */
[-C--:B------:R-:W-:Y:S01]  /*4650*/  FMUL.FTZ R161, R161, R146.reuse ;  /* 0x00000092a1a17220 */ /* 0x080fe20000410000 */
[-C--:B------:R-:W-:Y:S01]  /*4660*/  FMUL.FTZ R162, R162, R146.reuse ;  /* 0x00000092a2a27220 */ /* 0x080fe20000410000 */
[----:B------:R-:W-:Y:S01]  /*4670*/  FMUL.FTZ R160, R160, UR14 ;  /* 0x0000000ea0a07c20 */ /* 0x000fe20008410000 */
[-C--:B------:R-:W-:Y:S01]  /*4680*/  FMUL.FTZ R154, R154, R146.reuse ;  /* 0x000000929a9a7220 */ /* 0x080fe20000410000 */
[----:B------:R0:W-:Y:S01]  /*4690*/  STG.E.128 desc[UR6][R110.64], R104 ;  /* 0x000000686e007986 */ /* 0x0001e2000c101d06 */
[----:B------:R-:W-:Y:S01]  /*46a0*/  FMUL.FTZ R161, R161, UR14 ;  /* 0x0000000ea1a17c20 */ /* 0x000fe20008410000 */
[----:B------:R-:W-:Y:S01]  /*46b0*/  FMUL.FTZ R162, R162, UR14 ;  /* 0x0000000ea2a27c20 */ /* 0x000fe20008410000 */
[-C--:B------:R-:W-:Y:S01]  /*46c0*/  FMUL.FTZ R156, R156, R146.reuse ;  /* 0x000000929c9c7220 */ /* 0x080fe20000410000 */
        /* <DEDUP_REMOVED lines=14> */
[----:B------:R-:W-:-:S02]  /*47b0*/  F2FP.F16.F32.PACK_AB R106, R105, R106 ;  /* 0x0000006a696a723e */ /* 0x000fc400000000ff */
[----:B------:R-:W-:Y:S02]  /*47c0*/  FSEL R105, R149, RZ, P5 ;  /* 0x000000ff95697208 */ /* 0x000fe40002800000 */
[----:B------:R-:W-:Y:S02]  /*47d0*/  FSEL R154, R154, RZ, P6 ;  /* 0x000000ff9a9a7208 */ /* 0x000fe40003000000 */
[----:B------:R-:W-:Y:S02]  /*47e0*/  FSEL R104, R156, RZ, P1 ;  /* 0x000000ff9c687208 */ /* 0x000fe40000800000 */
[----:B------:R-:W-:Y:S02]  /*47f0*/  FSEL R155, R155, RZ, P2 ;  /* 0x000000ff9b9b7208 */ /* 0x000fe40001000000 */
[----:B------:R-:W-:Y:S01]  /*4800*/  F2FP.F16.F32.PACK_AB R107, R162, R107 ;  /* 0x0000006ba26b723e */ /* 0x000fe200000000ff */
[----:B0-----:R-:W-:Y:S01]  /*4810*/  IMAD.WIDE.U32 R110, R19, 0x10, R110 ;  /* 0x00000010136e7825 */ /* 0x001fe200078e006e */
[----:B------:R-:W-:-:S02]  /*4820*/  F2FP.F16.F32.PACK_AB R105, R154, R105 ;  /* 0x000000699a69723e */ /* 0x000fc400000000ff */
[----:B------:R-:W-:Y:S02]  /*4830*/  F2FP.F16.F32.PACK_AB R104, R155, R104 ;  /* 0x000000689b68723e */ /* 0x000fe400000000ff */
[----:B------:R-:W-:-:S03]  /*4840*/  IADD3 R19, PT, PT, R19, 0x20, RZ ;  /* 0x0000002013137810 */ /* 0x000fc60007ffe0ff */
[----:B------:R1:W-:Y:S04]  /*4850*/  STG.E.128 desc[UR6][R110.64], R104 ;  /* 0x000000686e007986 */ /* 0x0003e8000c101d06 */
.L_x_7223:
[----:B------:R-:W-:Y:S05]  /*4860*/  BSYNC.RECONVERGENT B1 ;  /* 0x0000000000017941 */ /* 0x000fea0003800200 */
.L_x_7222:
[----:B------:R-:W-:Y:S04]  /*4870*/  BSSY.RECONVERGENT B1, `(.L_x_7224) ;  /* 0x0000052000017945 */ /* 0x000fe80003800200 */
[----:B------:R-:W-:Y:S05]  /*4880*/  @!P4 BRA `(.L_x_7225) ;  /* 0x000000040040c947 */ /* 0x000fea0003800000 */
[-CC-:B-1----:R-:W-:Y:S01]  /*4890*/  FFMA.FTZ R107, R128, R109.reuse, R108.reuse ;  /* 0x0000006d806b7223 */ /* 0x182fe2000001006c */
[-C--:B------:R-:W-:Y:S01]  /*48a0*/  FFMA.FTZ R104, R131, R109.reuse, R108 ;  /* 0x0000006d83687223 */ /* 0x080fe2000001006c */
[----:B0-----:R-:W0:Y:S01]  /*48b0*/  LDC.64 R110, c[0x0][0x478] ;  /* 0x00011e00ff6e7b82 */ /* 0x001e220000000a00 */
[----:B------:R-:W-:Y:S02]  /*48c0*/  HADD2.F32 R154, -RZ, R21.H1_H1 ;  /* 0x30000015ff9a7230 */ /* 0x000fe40000004100 */
[----:B------:R-:W-:Y:S01]  /*48d0*/  FADD.FTZ R155, R126, -R107 ;  /* 0x8000006b7e9b7221 */ /* 0x000fe20000010000 */
[--C-:B------:R-:W-:Y:S02]  /*48e0*/  HADD2.F32 R107, -RZ, R20.reuse.H0_H0 ;  /* 0x20000014ff6b7230 */ /* 0x100fe40000004100 */
[----:B------:R-:W-:Y:S01]  /*48f0*/  FADD.FTZ R105, R129, -R104 ;  /* 0x8000006881697221 */ /* 0x000fe20000010000 */
[----:B------:R-:W-:Y:S02]  /*4900*/  HADD2.F32 R104, -RZ, R20.H1_H1 ;  /* 0x30000014ff687230 */ /* 0x000fe40000004100 */
[----:B------:R-:W-:Y:S01]  /*4910*/  FFMA.FTZ R106, R116, R109, R108 ;  /* 0x0000006d746a7223 */ /* 0x000fe2000001006c */
[----:B------:R-:W-:-:S02]  /*4920*/  HADD2.F32 R160, -RZ, R22.H1_H1 ;  /* 0x30000016ffa07230 */ /* 0x000fc40000004100 */
[----:B-----5:R-:W-:Y:S01]  /*4930*/  FFMA.FTZ R156, R148, R105, R107 ;  /* 0x00000069949c7223 */ /* 0x020fe2000001006b */
[----:B------:R-:W-:Y:S01]  /*4940*/  FFMA.FTZ R105, R124, R109, R108 ;  /* 0x0000006d7c697223 */ /* 0x000fe2000001006c */
[----:B------:R-:W-:Y:S01]  /*4950*/  FFMA.FTZ R155, R148, R155, R104 ;  /* 0x0000009b949b7223 */ /* 0x000fe20000010068 */
[-C--:B------:R-:W-:Y:S01]  /*4960*/  FFMA.FTZ R104, R127, R109.reuse, R108 ;  /* 0x0000006d7f687223 */ /* 0x080fe2000001006c */
[----:B------:R-:W-:Y:S01]  /*4970*/  ISETP.GE.U32.AND P1, PT, R152, RZ, PT ;  /* 0x000000ff9800720c */ /* 0x000fe20003f26070 */
        /* <DEDUP_REMOVED lines=10> */
[----:B------:R-:W-:Y:S01]  /*4a20*/  LOP3.LUT P2, RZ, R153, 0xff, RZ, 0xc0, !PT ;  /* 0x000000ff99ff7812 */ /* 0x000fe2000784c0ff */
[----:B------:R-:W-:Y:S01]  /*4a30*/  FADD.FTZ R107, R118, -R105 ;  /* 0x80000069766b7221 */ /* 0x000fe20000010000 */
[----:B------:R-:W-:-:S02]  /*4a40*/  HADD2.F32 R105, -RZ, R22.H0_H0 ;  /* 0x20000016ff697230 */ /* 0x000fc40000004100 */
[----:B------:R-:W-:Y:S01]  /*4a50*/  FADD.FTZ R161, R117, -R104 ;  /* 0x8000006875a17221 */ /* 0x000fe20000010000 */
[--C-:B------:R-:W-:Y:S02]  /*4a60*/  HADD2.F32 R104, -RZ, R23.reuse.H1_H1 ;  /* 0x30000017ff687230 */ /* 0x100fe40000004100 */
[C---:B------:R-:W-:Y:S01]  /*4a70*/  FFMA.FTZ R160, R148.reuse, R107, R160 ;  /* 0x0000006b94a07223 */ /* 0x040fe200000100a0 */
[----:B------:R-:W-:Y:S01]  /*4a80*/  FADD.FTZ R107, R115, -R106 ;  /* 0x8000006a736b7221 */ /* 0x000fe20000010000 */
[C---:B------:R-:W-:Y:S01]  /*4a90*/  FFMA.FTZ R157, R148.reuse, R157, R105 ;  /* 0x0000009d949d7223 */ /* 0x040fe20000010069 */
[----:B------:R-:W-:Y:S01]  /*4aa0*/  HADD2.F32 R105, -RZ, R23.H0_H0 ;  /* 0x20000017ff697230 */ /* 0x000fe20000004100 */
[----:B------:R-:W-:Y:S01]  /*4ab0*/  ISETP.GE.U32.AND.EX P1, PT, R153, 0x1000000, PT, P1 ;  /* 0x010000009900780c */ /* 0x000fe20003f26110 */
[----:B------:R-:W-:Y:S01]  /*4ac0*/  FFMA.FTZ R162, R148, R107, R104 ;  /* 0x0000006b94a27223 */ /* 0x000fe20000010068 */
[----:B0-----:R-:W-:Y:S01]  /*4ad0*/  IMAD.WIDE.U32 R110, R19, 0x10, R110 ;  /* 0x00000010136e7825 */ /* 0x001fe200078e006e */
[----:B------:R-:W-:-:S03]  /*4ae0*/  F2FP.F16.F32.PACK_AB R104, R155, R156 ;  /* 0x0000009c9b68723e */ /* 0x000fc600000000ff */
[----:B------:R-:W-:Y:S01]  /*4af0*/  FFMA.FTZ R161, R148, R161, R105 ;  /* 0x000000a194a17223 */ /* 0x000fe20000010069 */
[----:B------:R-:W-:Y:S01]  /*4b00*/  F2FP.F16.F32.PACK_AB R105, R154, R149 ;  /* 0x000000959a69723e */ /* 0x000fe200000000ff */
[-C--:B------:R-:W-:Y:S01]  /*4b10*/  FMUL.FTZ R149, R149, R146.reuse ;  /* 0x0000009295957220 */ /* 0x080fe20000410000 */
[----:B------:R-:W-:Y:S01]  /*4b20*/  F2FP.F16.F32.PACK_AB R106, R160, R157 ;  /* 0x0000009da06a723e */ /* 0x000fe200000000ff */
[-C--:B------:R-:W-:Y:S01]  /*4b30*/  FMUL.FTZ R157, R157, R146.reuse ;  /* 0x000000929d9d7220 */ /* 0x080fe20000410000 */
[C---:B------:R-:W-:Y:S01]  /*4b40*/  F2FP.F16.F32.PACK_AB R107, R162.reuse, R161 ;  /* 0x000000a1a26b723e */ /* 0x040fe200000000ff */
        /* <DEDUP_REMOVED lines=36> */
.L_x_7225:
[----:B------:R-:W-:Y:S05]  /*4d90*/  BSYNC.RECONVERGENT B1 ;  /* 0x0000000000017941 */ /* 0x000fea0003800200 */
.L_x_7224:
[----:B------:R-:W-:Y:S05]  /*4da0*/  @!P3 BRA `(.L_x_7212) ;  /* 0x00000004003cb947 */ /* 0x000fea0003800000 */
[-CC-:B------:R-:W-:Y:S01]  /*4db0*/  FFMA.FTZ R154, R18, R109.reuse, R108.reuse ;  /* 0x0000006d129a7223 */ /* 0x180fe2000001006c */
[-CC-:B012---:R-:W-:Y:S01]  /*4dc0*/  FFMA.FTZ R111, R3, R109.reuse, R108.reuse ;  /* 0x0000006d036f7223 */ /* 0x187fe2000001006c */
[-CC-:B------:R-:W-:Y:S01]  /*4dd0*/  FFMA.FTZ R110, R4, R109.reuse, R108.reuse ;  /* 0x0000006d046e7223 */ /* 0x180fe2000001006c */
[-CC-:B------:R-:W-:Y:S01]  /*4de0*/  FFMA.FTZ R155, R5, R109.reuse, R108.reuse ;  /* 0x0000006d059b7223 */ /* 0x180fe2000001006c */
[-CC-:B------:R-:W-:Y:S01]  /*4df0*/  FFMA.FTZ R106, R8, R109.reuse, R108.reuse ;  /* 0x0000006d086a7223 */ /* 0x180fe2000001006c */
[-CC-:B------:R-:W-:Y:S01]  /*4e00*/  FFMA.FTZ R105, R11, R109.reuse, R108.reuse ;  /* 0x0000006d0b697223 */ /* 0x180fe2000001006c */
[-CC-:B------:R-:W-:Y:S01]  /*4e10*/  FFMA.FTZ R104, R14, R109.reuse, R108.reuse ;  /* 0x0000006d0e687223 */ /* 0x180fe2000001006c */
[----:B------:R-:W-:Y:S01]  /*4e20*/  FFMA.FTZ R107, R15, R109, R108 ;  /* 0x0000006d0f6b7223 */ /* 0x000fe2000001006c */
[----:B------:R-:W-:Y:S01]  /*4e30*/  FADD.FTZ R157, R17, -R154 ;  /* 0x8000009a119d7221 */ /* 0x000fe20000010000 */
[----:B------:R-:W-:Y:S02]  /*4e40*/  HADD2.F32 R109, -RZ, R103.H1_H1 ;  /* 0x30000067ff6d7230 */ /* 0x000fe40000004100 */
[----:B------:R-:W-:Y:S01]  /*4e50*/  FADD.FTZ R111, R6, -R111 ;  /* 0x8000006f066f7221 */ /* 0x000fe20000010000 */
[----:B------:R-:W-:-:S02]  /*4e60*/  HADD2.F32 R154, -RZ, R100.H0_H0 ;  /* 0x20000064ff9a7230 */ /* 0x000fc40000004100 */
[----:B------:R-:W-:Y:S01]  /*4e70*/  FADD.FTZ R149, R7, -R110 ;  /* 0x8000006e07957221 */ /* 0x000fe20000010000 */
[--C-:B------:R-:W-:Y:S02]  /*4e80*/  HADD2.F32 R108, -RZ, R101.reuse.H0_H0 ;  /* 0x20000065ff6c7230 */ /* 0x100fe40000004100 */
[C---:B-----5:R-:W-:Y:S01]  /*4e90*/  FFMA.FTZ R157, R148.reuse, R157, R109 ;  /* 0x0000009d949d7223 */ /* 0x060fe2000001006d */
[----:B------:R-:W-:Y:S02]  /*4ea0*/  HADD2.F32 R109, -RZ, R100.H1_H1 ;  /* 0x30000064ff6d7230 */ /* 0x000fe40000004100 */
[----:B------:R-:W-:Y:S01]  /*4eb0*/  FFMA.FTZ R154, R148, R111, R154 ;  /* 0x0000006f949a7223 */ /* 0x000fe2000001009a */
[----:B------:R-:W-:Y:S01]  /*4ec0*/  FADD.FTZ R111, R10, -R155 ;  /* 0x8000009b0a6f7221 */ /* 0x000fe20000010000 */
[----:B------:R-:W-:Y:S01]  /*4ed0*/  FADD.FTZ R161, R12, -R105 ;  /* 0x800000690ca17221 */ /* 0x000fe20000010000 */
[----:B------:R-:W-:Y:S01]  /*4ee0*/  FADD.FTZ R155, R9, -R106 ;  /* 0x8000006a099b7221 */ /* 0x000fe20000010000 */
[C---:B------:R-:W-:Y:S01]  /*4ef0*/  FFMA.FTZ R149, R148.reuse, R149, R109 ;  /* 0x0000009594957223 */ /* 0x040fe2000001006d */
[----:B------:R-:W-:Y:S01]  /*4f00*/  FFMA.FTZ R111, R148, R111, R108 ;  /* 0x0000006f946f7223 */ /* 0x000fe2000001006c */
[----:B------:R-:W-:Y:S01]  /*4f10*/  HADD2.F32 R105, -RZ, R101.H1_H1 ;  /* 0x30000065ff697230 */ /* 0x000fe20000004100 */
[----:B------:R-:W0:Y:S01]  /*4f20*/  LDC.64 R108, c[0x0][0x478] ;  /* 0x00011e00ff6c7b82 */ /* 0x000e220000000a00 */
[----:B------:R-:W-:Y:S01]  /*4f30*/  HADD2.F32 R106, -RZ, R102.H0_H0 ;  /* 0x20000066ff6a7230 */ /* 0x000fe20000004100 */
[----:B------:R-:W-:-:S02]  /*4f40*/  ISETP.GE.U32.AND P1, PT, R150, RZ, PT ;  /* 0x000000ff9600720c */ /* 0x000fc40003f26070 */
[C---:B------:R-:W-:Y:S01]  /*4f50*/  FFMA.FTZ R110, R148.reuse, R155, R105 ;  /* 0x0000009b946e7223 */ /* 0x040fe20000010069 */
[----:B------:R-:W-:Y:S01]  /*4f60*/  FADD.FTZ R105, R13, -R104 ;  /* 0x800000680d697221 */ /* 0x000fe20000010000 */
[----:B------:R-:W-:Y:S01]  /*4f70*/  FFMA.FTZ R155, R148, R161, R106 ;  /* 0x000000a1949b7223 */ /* 0x000fe2000001006a */
[----:B------:R-:W-:Y:S01]  /*4f80*/  FADD.FTZ R161, R16, -R107 ;  /* 0x8000006b10a17221 */ /* 0x000fe20000010000 */
[----:B------:R-:W-:Y:S01]  /*4f90*/  HADD2.F32 R107, -RZ, R102.H1_H1 ;  /* 0x30000066ff6b7230 */ /* 0x000fe20000004100 */
[C---:B------:R-:W-:Y:S01]  /*4fa0*/  LOP3.LUT P2, RZ, R151.reuse, 0xff0000, RZ, 0xc0, !PT ;  /* 0x00ff000097ff7812 */ /* 0x040fe2000784c0ff */
[----:B------:R-:W-:Y:S01]  /*4fb0*/  HADD2.F32 R104, -RZ, R103.H0_H0 ;  /* 0x20000067ff687230 */ /* 0x000fe20000004100 */
[----:B------:R-:W-:Y:S02]  /*4fc0*/  ISETP.GE.U32.AND.EX P1, PT, R151, 0x1000000, PT, P1 ;  /* 0x010000009700780c */ /* 0x000fe40003f26110 */
[----:B------:R-:W-:Y:S01]  /*4fd0*/  FFMA.FTZ R156, R148, R105, R107 ;  /* 0x00000069949c7223 */ /* 0x000fe2000001006b */
[----:B------:R-:W-:Y:S01]  /*4fe0*/  F2FP.F16.F32.PACK_AB R105, R110, R111 ;  /* 0x0000006f6e69723e */ /* 0x000fe200000000ff */
[----:B------:R-:W-:Y:S01]  /*4ff0*/  FFMA.FTZ R161, R148, R161, R104 ;  /* 0x000000a194a17223 */ /* 0x000fe20000010068 */
[C---:B------:R-:W-:Y:S01]  /*5000*/  F2FP.F16.F32.PACK_AB R104, R149.reuse, R154 ;  /* 0x0000009a9568723e */ /* 0x040fe200000000ff */
[-C--:B------:R-:W-:Y:S01]  /*5010*/  FMUL.FTZ R154, R154, R146.reuse ;  /* 0x000000929a9a7220 */ /* 0x080fe20000410000 */
[----:B------:R-:W-:Y:S01]  /*5020*/  F2FP.F16.F32.PACK_AB R106, R156, R155 ;  /* 0x0000009b9c6a723e */ /* 0x000fe200000000ff */
[-C--:B------:R-:W-:Y:S01]  /*5030*/  FMUL.FTZ R149, R149, R146.reuse ;  /* 0x0000009295957220 */ /* 0x080fe20000410000 */
[----:B------:R-:W-:Y:S01]  /*5040*/  F2FP.F16.F32.PACK_AB R107, R157, R161 ;  /* 0x000000a19d6b723e */ /* 0x000fe200000000ff */
[-C--:B------:R-:W-:Y:S01]  /*5050*/  FMUL.FTZ R161, R161, R146.reuse ;  /* 0x00000092a1a17220 */ /* 0x080fe20000410000 */
[-C--:B------:R-:W-:Y:S01]  /*5060*/  FMUL.FTZ R157, R157, R146.reuse ;  /* 0x000000929d9d7220 */ /* 0x080fe20000410000 */
[----:B------:R-:W-:Y:S01]  /*5070*/  FMUL.FTZ R111, R111, R146 ;  /* 0x000000926f6f7220 */ /* 0x000fe20000410000 */
[----:B0-----:R-:W-:-:S04]  /*5080*/  IMAD.WIDE.U32 R108, R19, 0x10, R108 ;  /* 0x00000010136c7825 */ /* 0x001fc800078e006c */
[----:B------:R-:W-:Y:S01]  /*5090*/  FMUL.FTZ R161, R161, UR14 ;  /* 0x0000000ea1a17c20 */ /* 0x000fe20008410000 */
[----:B------:R-:W-:Y:S01]  /*50a0*/  FMUL.FTZ R157, R157, UR14 ;  /* 0x0000000e9d9d7c20 */ /* 0x000fe20008410000 */
[-C--:B------:R-:W-:Y:S01]  /*50b0*/  FMUL.FTZ R110, R110, R146.reuse ;  /* 0x000000926e6e7220 */ /* 0x080fe20000410000 */
[-C--:B------:R-:W-:Y:S01]  /*50c0*/  FMUL.FTZ R155, R155, R146.reuse ;  /* 0x000000929b9b7220 */ /* 0x080fe20000410000 */
[----:B------:R0:W-:Y:S01]  /*50d0*/  STG.E.128 desc[UR6][R108.64], R104 ;  /* 0x000000686c007986 */ /* 0x0001e2000c101d06 */
[----:B------:R-:W-:Y:S01]  /*50e0*/  FMUL.FTZ R146, R156, R146 ;  /* 0x000000929c927220 */ /* 0x000fe20000410000 */
[----:B------:R-:W-:Y:S01]  /*50f0*/  FMUL.FTZ R111, R111, UR14 ;  /* 0x0000000e6f6f7c20 */ /* 0x000fe20008410000 */
[----:B------:R-:W-:Y:S01]  /*5100*/  FMUL.FTZ R155, R155, UR14 ;  /* 0x0000000e9b9b7c20 */ /* 0x000fe20008410000 */
[----:B------:R-:W-:Y:S01]  /*5110*/  FMUL.FTZ R110, R110, UR14 ;  /* 0x0000000e6e6e7c20 */ /* 0x000fe20008410000 */
[----:B------:R-:W-:Y:S01]  /*5120*/  FMUL.FTZ R146, R146, UR14 ;  /* 0x0000000e92927c20 */ /* 0x000fe20008410000 */
[----:B------:R-:W-:Y:S01]  /*5130*/  FMUL.FTZ R154, R154, UR14 ;  /* 0x0000000e9a9a7c20 */ /* 0x000fe20008410000 */
[----:B------:R-:W-:Y:S01]  /*5140*/  FMUL.FTZ R149, R149, UR14 ;  /* 0x0000000e95957c20 */ /* 0x000fe20008410000 */
[----:B------:R-:W-:-:S02]  /*5150*/  LOP3.LUT P3, RZ, R150, 0xff0000, RZ, 0xc0, !PT ;  /* 0x00ff000096ff7812 */ /* 0x000fc4000786c0ff */
[----:B------:R-:W-:-:S04]  /*5160*/  LOP3.LUT P4, RZ, R150, 0xff000000, RZ, 0xc0, !PT ;  /* 0xff00000096ff7812 */ /* 0x000fc8000788c0ff */
[----:B------:R-:W-:Y:S01]  /*5170*/  FSEL R110, R110, RZ, P4 ;  /* 0x000000ff6e6e7208 */ /* 0x000fe20002000000 */
        /* <DEDUP_REMOVED lines=15> */
[----:B------:R-:W-:Y:S02]  /*5270*/  F2FP.F16.F32.PACK_AB R105, R110, R105 ;  /* 0x000000696e69723e */ /* 0x000fe400000000ff */
[----:B------:R-:W-:-:S05]  /*5280*/  F2FP.F16.F32.PACK_AB R104, R149, R104 ;  /* 0x000000689568723e */ /* 0x000fca00000000ff */
[----:B------:R0:W-:Y:S02]  /*5290*/  STG.E.128 desc[UR6][R108.64], R104 ;  /* 0x000000686c007986 */ /* 0x0001e4000c101d06 */
.L_x_7212:
[----:B------:R-:W-:Y:S05]  /*52a0*/  BSYNC.RECONVERGENT B0 ;  /* 0x0000000000007941 */ /* 0x000fea0003800200 */
.L_x_7205:
[----:B01234-:R-:W0:Y:S02]  /*52b0*/  LDC.64 R104, c[0x0][0x380] ;  /* 0x0000e000ff687b82 */ /* 0x01fe240000000a00 */
[----:B0-----:R-:W-:-:S04]  /*52c0*/  LEA R113, R104, R113, 0x2 ;  /* 0x0000007168717211 */ /* 0x001fc800078e10ff */
[----:B------:R-:W-:-:S13]  /*52d0*/  ISETP.GE.AND P1, PT, R113, R105, PT ;  /* 0x000000697100720c */ /* 0x000fda0003f26270 */
[----:B------:R-:W-:Y:S05]  /*52e0*/  @!P1 BRA `(.L_x_7226) ;  /* 0xffffffb000b49947 */ /* 0x000fea000383ffff */
.L_x_7197:
        /* <DEDUP_REMOVED lines=196> */
.L_x_7204:
        /* <DEDUP_REMOVED lines=8> */
.L_x_7228:
[----:B------:R-:W-:Y:S05]  /*5fb0*/  BSYNC B0 ;  /* 0x0000000000007941 */ /* 0x000fea0003800000 */
.L_x_7227:
        /* <DEDUP_REMOVED lines=8> */
.L_x_7229:
[----:B------:R-:W-:-:S05]  /*6040*/  FADD.FTZ R104, R104, R155 ;  /* 0x0000009b68687221 */ /* 0x000fca0000010000 */
[----:B------:R-:W-:Y:S01]  /*6050*/  MOV R160, R104 ;  /* 0x0000006800a07202 */ /* 0x000fe20000000f00 */
[----:B------:R-:W-:Y:S01]  /*6060*/  HFMA2 R157, -RZ, RZ, 0, 1.1920928955078125e-07 ;  /* 0x00000002ff9d7431 */ /* 0x000fe200000001ff */
[----:B------:R-:W-:-:S07]  /*6070*/  MOV R105, R154 ;  /* 0x0000009a00697202 */ /* 0x000fce0000000f00 */
[----:B------:R-:W-:Y:S05]  /*6080*/  WARPSYNC.COLLECTIVE R149, `(.L_x_7230) ;  /* 0x0000000095087348 */ /* 0x000fea0003c00000 */
[----:B------:R0:W1:Y:S02]  /*6090*/  SHFL.BFLY P2, R154, R160, R157, R162 ;  /* 0x0c00009da09a7389 */ /* 0x00006400000400a2 */
[----:B01----:R-:W-:Y:S05]  /*60a0*/  ENDCOLLECTIVE ;  /* 0x000000000000791b */ /* 0x003fea0003800000 */
.L_x_7230:
[----:B------:R-:W-:-:S05]  /*60b0*/  FADD.FTZ R105, R105, R156 ;  /* 0x0000009c69697221 */ /* 0x000fca0000010000 */
[----:B------:R-:W-:Y:S02]  /*60c0*/  MOV R160, R105 ;  /* 0x0000006900a07202 */ /* 0x000fe40000000f00 */
[----:B------:R-:W-:-:S07]  /*60d0*/  MOV R107, R154 ;  /* 0x0000009a006b7202 */ /* 0x000fce0000000f00 */
[----:B------:R-:W-:Y:S05]  /*60e0*/  WARPSYNC.COLLECTIVE R149, `(.L_x_7231) ;  /* 0x0000000095087348 */ /* 0x000fea0003c00000 */
[----:B------:R0:W1:Y:S02]  /*60f0*/  SHFL.BFLY P2, R154, R160, R157, R162 ;  /* 0x0c00009da09a7389 */ /* 0x00006400000400a2 */
[----:B01----:R-:W-:Y:S05]  /*6100*/  ENDCOLLECTIVE ;  /* 0x000000000000791b */ /* 0x003fea0003800000 */
.L_x_7231:
[----:B------:R-:W-:-:S05]  /*6110*/  FADD.FTZ R107, R104, R107 ;  /* 0x0000006b686b7221 */ /* 0x000fca0000010000 */
[----:B------:R-:W-:Y:S01]  /*6120*/  MOV R160, R107 ;  /* 0x0000006b00a07202 */ /* 0x000fe20000000f00 */
[----:B------:R-:W-:Y:S01]  /*6130*/  HFMA2 R157, -RZ, RZ, 0, 2.384185791015625e-07 ;  /* 0x00000004ff9d7431 */ /* 0x000fe200000001ff */
[----:B------:R-:W-:-:S07]  /*6140*/  MOV R106, R154 ;  /* 0x0000009a006a7202 */ /* 0x000fce0000000f00 */
[----:B------:R-:W-:Y:S05]  /*6150*/  WARPSYNC.COLLECTIVE R149, `(.L_x_7232) ;  /* 0x0000000095087348 */ /* 0x000fea0003c00000 */
[----:B------:R0:W1:Y:S02]  /*6160*/  SHFL.BFLY P2, R154, R160, R157, R162 ;  /* 0x0c00009da09a7389 */ /* 0x00006400000400a2 */
[----:B01----:R-:W-:Y:S05]  /*6170*/  ENDCOLLECTIVE ;  /* 0x000000000000791b */ /* 0x003fea0003800000 */
.L_x_7232:
[----:B------:R-:W-:-:S05]  /*6180*/  FADD.FTZ R106, R105, R106 ;  /* 0x0000006a696a7221 */ /* 0x000fca0000010000 */
[----:B------:R-:W-:Y:S02]  /*6190*/  MOV R160, R106 ;  /* 0x0000006a00a07202 */ /* 0x000fe40000000f00 */
[----:B------:R-:W-:-:S07]  /*61a0*/  MOV R108, R154 ;  /* 0x0000009a006c7202 */ /* 0x000fce0000000f00 */
[----:B------:R-:W-:Y:S05]  /*61b0*/  WARPSYNC.COLLECTIVE R149, `(.L_x_7233) ;  /* 0x0000000095087348 */ /* 0x000fea0003c00000 */
[----:B------:R0:W1:Y:S02]  /*61c0*/  SHFL.BFLY P2, R154, R160, R157, R162 ;  /* 0x0c00009da09a7389 */ /* 0x00006400000400a2 */
[----:B01----:R-:W-:Y:S05]  /*61d0*/  ENDCOLLECTIVE ;  /* 0x000000000000791b */ /* 0x003fea0003800000 */
.L_x_7233:
[----:B------:R-:W-:-:S05]  /*61e0*/  FADD.FTZ R108, R107, R108 ;  /* 0x0000006c6b6c7221 */ /* 0x000fca0000010000 */
[----:B------:R-:W-:Y:S01]  /*61f0*/  MOV R160, R108 ;  /* 0x0000006c00a07202 */ /* 0x000fe20000000f00 */
[----:B------:R-:W-:Y:S01]  /*6200*/  HFMA2 R157, -RZ, RZ, 0, 4.76837158203125e-07 ;  /* 0x00000008ff9d7431 */ /* 0x000fe200000001ff */
[----:B------:R-:W-:-:S07]  /*6210*/  MOV R109, R154 ;  /* 0x0000009a006d7202 */ /* 0x000fce0000000f00 */
[----:B------:R-:W-:Y:S05]  /*6220*/  WARPSYNC.COLLECTIVE R149, `(.L_x_7234) ;  /* 0x0000000095087348 */ /* 0x000fea0003c00000 */
[----:B------:R0:W1:Y:S02]  /*6230*/  SHFL.BFLY P2, R154, R160, R157, R162 ;  /* 0x0c00009da09a7389 */ /* 0x00006400000400a2 */
[----:B01----:R-:W-:Y:S05]  /*6240*/  ENDCOLLECTIVE ;  /* 0x000000000000791b */ /* 0x003fea0003800000 */
.L_x_7234:
[----:B------:R-:W-:-:S05]  /*6250*/  FADD.FTZ R109, R106, R109 ;  /* 0x0000006d6a6d7221 */ /* 0x000fca0000010000 */
[----:B------:R-:W-:Y:S02]  /*6260*/  MOV R160, R109 ;  /* 0x0000006d00a07202 */ /* 0x000fe40000000f00 */
[----:B------:R-:W-:-:S07]  /*6270*/  MOV R111, R154 ;  /* 0x0000009a006f7202 */ /* 0x000fce0000000f00 */
[----:B------:R-:W-:Y:S05]  /*6280*/  WARPSYNC.COLLECTIVE R149, `(.L_x_7235) ;  /* 0x0000000095087348 */ /* 0x000fea0003c00000 */
[----:B------:R0:W1:Y:S02]  /*6290*/  SHFL.BFLY P2, R154, R160, R157, R162 ;  /* 0x0c00009da09a7389 */ /* 0x00006400000400a2 */
[----:B01----:R-:W-:Y:S05]  /*62a0*/  ENDCOLLECTIVE ;  /* 0x000000000000791b */ /* 0x003fea0003800000 */
.L_x_7235:
[----:B------:R-:W-:-:S05]  /*62b0*/  FADD.FTZ R111, R108, R111 ;  /* 0x0000006f6c6f7221 */ /* 0x000fca0000010000 */
[----:B------:R-:W-:Y:S01]  /*62c0*/  MOV R160, R111 ;  /* 0x0000006f00a07202 */ /* 0x000fe20000000f00 */
[----:B------:R-:W-:Y:S01]  /*62d0*/  HFMA2 R157, -RZ, RZ, 0, 9.5367431640625e-07 ;  /* 0x00000010ff9d7431 */ /* 0x000fe200000001ff */
[----:B------:R-:W-:-:S07]  /*62e0*/  MOV R110, R154 ;  /* 0x0000009a006e7202 */ /* 0x000fce0000000f00 */
[----:B------:R-:W-:Y:S05]  /*62f0*/  WARPSYNC.COLLECTIVE R149, `(.L_x_7236) ;  /* 0x0000000095087348 */ /* 0x000fea0003c00000 */
[----:B------:R0:W1:Y:S02]  /*6300*/  SHFL.BFLY P2, R154, R160, R157, R162 ;  /* 0x0c00009da09a7389 */ /* 0x00006400000400a2 */
[----:B01----:R-:W-:Y:S05]  /*6310*/  ENDCOLLECTIVE ;  /* 0x000000000000791b */ /* 0x003fea0003800000 */
.L_x_7236:
[----:B------:R-:W-:-:S05]  /*6320*/  FADD.FTZ R110, R109, R110 ;  /* 0x0000006e6d6e7221 */ /* 0x000fca0000010000 */
[----:B------:R-:W-:Y:S02]  /*6330*/  MOV R160, R110 ;  /* 0x0000006e00a07202 */ /* 0x000fe40000000f00 */
[----:B------:R-:W-:-:S07]  /*6340*/  MOV R104, R154 ;  /* 0x0000009a00687202 */ /* 0x000fce0000000f00 */
[----:B------:R-:W-:Y:S05]  /*6350*/  WARPSYNC.COLLECTIVE R149, `(.L_x_7237) ;  /* 0x0000000095087348 */ /* 0x000fea0003c00000 */
[----:B------:R0:W1:Y:S02]  /*6360*/  SHFL.BFLY P2, R154, R160, R157, R162 ;  /* 0x0c00009da09a7389 */ /* 0x00006400000400a2 */
[----:B01----:R-:W-:Y:S05]  /*6370*/  ENDCOLLECTIVE ;  /* 0x000000000000791b */ /* 0x003fea0003800000 */
.L_x_7237:
[----:B------:R-:W-:Y:S01]  /*6380*/  MOV R105, R154 ;  /* 0x0000009a00697202 */ /* 0x000fe20000000f00 */
[----:B------:R-:W-:Y:S06]  /*6390*/  BRA `(.L_x_7238) ;  /* 0xffffffb4007c7947 */ /* 0x000fec000383ffff */
.L_x_7239:
        /* <DEDUP_REMOVED lines=14> */
.L_x_14519:


//--------------------- .text._ZN10layer_norm13ln_bwd_kernelINS_13Kernel_traitsIf6__halfS2_S2_fjLj768ELj1ELj4ELj1ELj16ENS_18Kernel_traits_baseILj768EfS2_S2_S2_fjLj128EEEEELb1ELb0ELb0ELb1EEEvNS_9BwdParamsE --------------------------
	.section	.text._ZN10layer_norm13ln_bwd_kernelINS_13Kernel_traitsIf6__halfS2_S2_fjLj768ELj1ELj4ELj1ELj16ENS_18Kernel_traits_baseILj768EfS2_S2_S2_fjLj128EEEEELb1ELb0ELb0ELb1EEEvNS_9BwdParamsE,"ax",@progbits
	.align	128
        .global         _ZN10layer_norm13ln_bwd_kernelINS_13Kernel_traitsIf6__halfS2_S2_fjLj768ELj1ELj4ELj1ELj16ENS_18Kernel_traits_baseILj768EfS2_S2_S2_fjLj128EEEEELb1ELb0ELb0ELb1EEEvNS_9BwdParamsE
        .type           _ZN10layer_norm13ln_bwd_kernelINS_13Kernel_traitsIf6__halfS2_S2_fjLj768ELj1ELj4ELj1ELj16ENS_18Kernel_traits_baseILj768EfS2_S2_S2_fjLj128EEEEELb1ELb0ELb0ELb1EEEvNS_9BwdParamsE,@function
        .size           _ZN10layer_norm13ln_bwd_kernelINS_13Kernel_traitsIf6__halfS2_S2_fjLj768ELj1ELj4ELj1ELj16ENS_18Kernel_traits_baseILj768EfS2_S2_S2_fjLj128EEEEELb1ELb0ELb0ELb1EEEvNS_9BwdParamsE,(.L_x_14520 - _ZN10layer_norm13ln_bwd_kernelINS_13Kernel_traitsIf6__halfS2_S2_fjLj768ELj1ELj4ELj1ELj16ENS_18Kernel_traits_baseILj768EfS2_S2_S2_fjLj128EEEEELb1ELb0ELb0ELb1EEEvNS_9BwdParamsE)
        .other          _ZN10layer_norm13ln_bwd_kernelINS_13Kernel_traitsIf6__halfS2_S2_fjLj768ELj1ELj4ELj1ELj16ENS_18Kernel_traits_baseILj768EfS2_S2_S2_fjLj128EEEEELb1ELb0ELb0ELb1EEEvNS_9BwdParamsE,@"STO_CUDA_ENTRY STV_DEFAULT"
_ZN10layer_norm13ln_bwd_kernelINS_13Kernel_traitsIf6__halfS2_S2_fjLj768ELj1ELj4ELj1ELj16ENS_18Kernel_traits_baseILj768EfS2_S2_S2_fjLj128EEEEELb1ELb0ELb0ELb1EEEvNS_9BwdParamsE:
.text._ZN10layer_norm13ln_bwd_kernelINS_13Kernel_traitsIf6__halfS2_S2_fjLj768ELj1ELj4ELj1ELj16ENS_18Kernel_traits_baseILj768EfS2_S2_S2_fjLj128EEEEELb1ELb0ELb0ELb1EEEvNS_9BwdParamsE:
        /* <DEDUP_REMOVED lines=78> */
.L_x_7255:
        /* <DEDUP_REMOVED lines=44> */
[----:B---3--:R-:W-:-:S02]  /*07a0*/  HADD2.F32 R133, -RZ, R45.H0_H0 ;  /* 0x2000002dff857230 */ /* 0x008fc40000004100 */
[----:B------:R-:W-:Y:S02]  /*07b0*/  HADD2.F32 R45, -RZ, R45.H1_H1 ;  /* 0x3000002dff2d7230 */ /* 0x000fe40000004100 */
[----:B------:R-:W-:Y:S02]  /*07c0*/  HADD2.F32 R129, -RZ, R44.H0_H0 ;  /* 0x2000002cff817230 */ /* 0x000fe40000004100 */
[----:B------:R-:W-:Y:S02]  /*07d0*/  HADD2.F32 R139, -RZ, R47.H0_H0 ;  /* 0x2000002fff8b7230 */ /* 0x000fe40000004100 */
[----:B------:R-:W-:Y:S01]  /*07e0*/  FADD.FTZ R164, -R0, R45 ;  /* 0x0000002d00a47221 */ /* 0x000fe20000010100 */
[----:B----4-:R-:W-:Y:S02]  /*07f0*/  HADD2.F32 R145, -RZ, R49.H0_H0 ;  /* 0x20000031ff917230 */ /* 0x010fe40000004100 */
[----:B------:R-:W-:Y:S02]  /*0800*/  HADD2.F32 R151, -RZ, R51.H0_H0 ;  /* 0x20000033ff977230 */ /* 0x000fe40000004100 */
[----:B------:R-:W-:-:S02]  /*0810*/  HADD2.F32 R153, -RZ, R52.H0_H0 ;  /* 0x20000034ff997230 */ /* 0x000fc40000004100 */
[----:B------:R-:W-:Y:S02]  /*0820*/  HADD2.F32 R157, -RZ, R53.H0_H0 ;  /* 0x20000035ff9d7230 */ /* 0x000fe40000004100 */
        /* <DEDUP_REMOVED lines=62> */
[----:B------:R-:W-:Y:S01]  /*0c10*/  FADD.FTZ R155, R66, R133 ;  /* 0x00000085429b7221 */ /* 0x000fe20000010000 */
[----:B------:R-:W-:Y:S01]  /*0c20*/  FMUL.FTZ R170, R127, R170 ;  /* 0x000000aa7faa7220 */ /* 0x000fe20000410000 */
        /* <DEDUP_REMOVED lines=23> */
[--C-:B------:R-:W-:Y:S02]  /*0da0*/  HADD2.F32 R135, -RZ, R61.reuse.H0_H0 ;  /* 0x2000003dff877230 */ /* 0x100fe40000004100 */
[----:B------:R-:W-:Y:S01]  /*0db0*/  FMUL.FTZ R144, R127, R158 ;  /* 0x0000009e7f907220 */ /* 0x000fe20000410000 */
        /* <DEDUP_REMOVED lines=9> */
[--C-:B------:R-:W-:Y:S02]  /*0e50*/  HADD2.F32 R139, -RZ, R62.reuse.H0_H0 ;  /* 0x2000003eff8b7230 */ /* 0x100fe40000004100 */
[C---:B------:R-:W-:Y:S01]  /*0e60*/  FMUL.FTZ R154, R127.reuse, R174 ;  /* 0x000000ae7f9a7220 */ /* 0x040fe20000410000 */
[----:B------:R-:W-:Y:S01]  /*0e70*/  FMUL.FTZ R159, R127, R176 ;  /* 0x000000b07f9f7220 */ /* 0x000fe20000410000 */
        /* <DEDUP_REMOVED lines=8> */
[--C-:B------:R-:W-:Y:S02]  /*0f00*/  HADD2.F32 R141, -RZ, R63.reuse.H0_H0 ;  /* 0x2000003fff8d7230 */ /* 0x100fe40000004100 */
[----:B------:R-:W-:Y:S02]  /*0f10*/  HADD2.F32 R148, -RZ, R63.H1_H1 ;  /* 0x3000003fff947230 */ /* 0x000fe40000004100 */
[----:B------:R-:W-:Y:S01]  /*0f20*/  FMUL.FTZ R63, R17, R140 ;  /* 0x0000008c113f7220 */ /* 0x000fe20000410000 */
[----:B------:R-:W-:Y:S01]  /*0f30*/  FADD.FTZ R176, R177, R62 ;  /* 0x0000003eb1b07221 */ /* 0x000fe20000010000 */
[----:B------:R-:W-:Y:S01]  /*0f40*/  FFMA.FTZ R178, R154, R62, R179 ;  /* 0x0000003e9ab27223 */ /* 0x000fe200000100b3 */
[----:B------:R-:W-:-:S02]  /*0f50*/  HADD2.F32 R151, -RZ, R65.H0_H0 ;  /* 0x20000041ff977230 */ /* 0x000fc40000004100 */
[----:B------:R-:W-:Y:S02]  /*0f60*/  HADD2.F32 R161, -RZ, R65.H1_H1 ;  /* 0x30000041ffa17230 */ /* 0x000fe40000004100 */
[----:B------:R-:W-:Y:S01]  /*0f70*/  FMUL.FTZ R65, R18, R141 ;  /* 0x0000008d12417220 */ /* 0x000fe20000410000 */
[----:B------:R-:W-:Y:S01]  /*0f80*/  FADD.FTZ R176, R176, R63 ;  /* 0x0000003fb0b07221 */ /* 0x000fe20000010000 */
[----:B------:R-:W-:Y:S01]  /*0f90*/  FFMA.FTZ R177, R159, R63, R178 ;  /* 0x0000003f9fb17223 */ /* 0x000fe200000100b2 */
[--C-:B------:R-:W-:Y:S02]  /*0fa0*/  HADD2.F32 R147, -RZ, R64.reuse.H0_H0 ;  /* 0x20000040ff937230 */ /* 0x100fe40000004100 */
[----:B------:R-:W-:Y:S02]  /*0fb0*/  HADD2.F32 R149, -RZ, R64.H1_H1 ;  /* 0x30000040ff957230 */ /* 0x000fe40000004100 */
        /* <DEDUP_REMOVED lines=63> */
.L_x_7243:
        /* <DEDUP_REMOVED lines=30> */
[----:B--2---:R-:W-:-:S02]  /*1590*/  HADD2.F32 R133, -RZ, R45.H0_H0 ;  /* 0x2000002dff857230 */ /* 0x004fc40000004100 */
[----:B------:R-:W-:Y:S02]  /*15a0*/  HADD2.F32 R45, -RZ, R45.H1_H1 ;  /* 0x3000002dff2d7230 */ /* 0x000fe40000004100 */
[----:B------:R-:W-:Y:S02]  /*15b0*/  HADD2.F32 R129, -RZ, R44.H0_H0 ;  /* 0x2000002cff817230 */ /* 0x000fe40000004100 */
[----:B------:R-:W-:Y:S02]  /*15c0*/  HADD2.F32 R139, -RZ, R47.H0_H0 ;  /* 0x2000002fff8b7230 */ /* 0x000fe40000004100 */
[----:B------:R-:W-:Y:S01]  /*15d0*/  FADD.FTZ R164, -R0, R45 ;  /* 0x0000002d00a47221 */ /* 0x000fe20000010100 */
[----:B---3--:R-:W-:Y:S02]  /*15e0*/  HADD2.F32 R145, -RZ, R49.H0_H0 ;  /* 0x20000031ff917230 */ /* 0x008fe40000004100 */
[----:B------:R-:W-:Y:S02]  /*15f0*/  HADD2.F32 R151, -RZ, R51.H0_H0 ;  /* 0x20000033ff977230 */ /* 0x000fe40000004100 */
[----:B----4-:R-:W-:-:S02]  /*1600*/  HADD2.F32 R153, -RZ, R52.H0_H0 ;  /* 0x20000034ff997230 */ /* 0x010fc40000004100 */
        /* <DEDUP_REMOVED lines=184> */
.L_x_7244:
        /* <DEDUP_REMOVED lines=70> */
.L_x_7267:
        /* <DEDUP_REMOVED lines=14> */
[----:B------:R-:W-:Y:S01]  /*26d0*/  FFMA.FTZ R46, R129, R171, R130 ;  /* 0x000000ab812e7223 */ /* 0x000fe20000010082 */
[----:B------:R-:W-:Y:S01]  /*26e0*/  FADD.FTZ R152, -R169, R152 ;  /* 0x00000098a9987221 */ /* 0x000fe20000010100 */
[----:B------:R-:W-:Y:S01]  /*26f0*/  FFMA.FTZ R139, R129, R66, R130 ;  /* 0x00000042818b7223 */ /* 0x000fe20000010082 */
[----:B------:R-:W-:Y:S01]  /*2700*/  FFMA.FTZ R0, R127, R0, R44 ;  /* 0x000000007f007223 */ /* 0x000fe2000001002c */
[----:B------:R-:W-:-:S02]  /*2710*/  HADD2.F32 R44, -RZ, R28.H1_H1 ;  /* 0x3000001cff2c7230 */ /* 0x000fc40000004100 */
[C-C-:B------:R-:W-:Y:S01]  /*2720*/  FFMA.FTZ R136, R129.reuse, R137, R130.reuse ;  /* 0x0000008981887223 */ /* 0x140fe20000010082 */
[----:B------:R-:W-:Y:S01]  /*2730*/  LOP3.LUT P5, RZ, R70, 0xff, RZ, 0xc0, !PT ;  /* 0x000000ff46ff7812 */ /* 0x000fe200078ac0ff */
[----:B------:R-:W-:Y:S01]  /*2740*/  FMUL.FTZ R0, R0, R125 ;  /* 0x0000007d00007220 */ /* 0x000fe20000410000 */
[----:B------:R-:W-:Y:S01]  /*2750*/  FFMA.FTZ R164, R129, R164, R130 ;  /* 0x000000a481a47223 */ /* 0x000fe20000010082 */
[----:B------:R-:W-:Y:S01]  /*2760*/  FFMA.FTZ R44, R127, R152, R44 ;  /* 0x000000987f2c7223 */ /* 0x000fe2000001002c */
[C-C-:B------:R-:W-:Y:S01]  /*2770*/  FFMA.FTZ R131, R129.reuse, R170, R130.reuse ;  /* 0x000000aa81837223 */ /* 0x140fe20000010082 */
[----:B------:R-:W-:Y:S01]  /*2780*/  FMUL.FTZ R0, R0, UR4 ;  /* 0x0000000400007c20 */ /* 0x000fe20008410000 */
[----:B------:R-:W-:Y:S01]  /*2790*/  FFMA.FTZ R48, R129, R175, R130 ;  /* 0x000000af81307223 */ /* 0x000fe20000010082 */
[----:B------:R-:W-:Y:S01]  /*27a0*/  FMUL.FTZ R44, R44, R125 ;  /* 0x0000007d2c2c7220 */ /* 0x000fe20000410000 */
[----:B------:R-:W-:Y:S01]  /*27b0*/  FADD.FTZ R134, -R47, R134 ;  /* 0x000000862f867221 */ /* 0x000fe20000010100 */
[----:B------:R-:W-:Y:S01]  /*27c0*/  FADD.FTZ R46, -R46, R67 ;  /* 0x000000432e2e7221 */ /* 0x000fe20000010100 */
[----:B------:R-:W-:Y:S01]  /*27d0*/  FADD.FTZ R66, -R139, R58 ;  /* 0x0000003a8b427221 */ /* 0x000fe20000010100 */
[----:B------:R-:W-:Y:S01]  /*27e0*/  FMUL.FTZ R49, R44, UR4 ;  /* 0x000000042c317c20 */ /* 0x000fe20008410000 */
[----:B------:R-:W-:Y:S01]  /*27f0*/  FSEL R44, R0, RZ, P5 ;  /* 0x000000ff002c7208 */ /* 0x000fe20002800000 */
        /* <DEDUP_REMOVED lines=9> */
[----:B------:R-:W-:-:S02]  /*2890*/  HADD2.F32 R58, -RZ, R31.H1_H1 ;  /* 0x3000001fff3a7230 */ /* 0x000fc40000004100 */
[C---:B------:R-:W-:Y:S01]  /*28a0*/  FFMA.FTZ R164, R127.reuse, R164, R47 ;  /* 0x000000a47fa47223 */ /* 0x040fe2000001002f */
[C---:B------:R-:W-:Y:S01]  /*28b0*/  FFMA.FTZ R132, R127.reuse, R132, R59 ;  /* 0x000000847f847223 */ /* 0x040fe2000001003b */
[C---:B------:R-:W-:Y:S01]  /*28c0*/  FFMA.FTZ R46, R127.reuse, R46, R67 ;  /* 0x0000002e7f2e7223 */ /* 0x040fe20000010043 */
[--C-:B------:R-:W-:Y:S02]  /*28d0*/  HADD2.F32 R47, -RZ, R32.reuse.H0_H0 ;  /* 0x20000020ff2f7230 */ /* 0x100fe40000004100 */
[----:B------:R-:W-:Y:S01]  /*28e0*/  FFMA.FTZ R48, R127, R48, R58 ;  /* 0x000000307f307223 */ /* 0x000fe2000001003a */
[----:B------:R-:W-:Y:S01]  /*28f0*/  LOP3.LUT P2, RZ, R70, 0xff00, RZ, 0xc0, !PT ;  /* 0x0000ff0046ff7812 */ /* 0x000fe2000784c0ff */
[-C--:B------:R-:W-:Y:S01]  /*2900*/  FMUL.FTZ R0, R0, R125.reuse ;  /* 0x0000007d00007220 */ /* 0x080fe20000410000 */
[-C--:B------:R-:W-:Y:S01]  /*2910*/  FMUL.FTZ R164, R164, R125.reuse ;  /* 0x0000007da4a47220 */ /* 0x080fe20000410000 */
[-C--:B------:R-:W-:Y:S01]  /*2920*/  FMUL.FTZ R132, R132, R125.reuse ;  /* 0x0000007d84847220 */ /* 0x080fe20000410000 */
[-C--:B------:R-:W-:Y:S01]  /*2930*/  FMUL.FTZ R46, R46, R125.reuse ;  /* 0x0000007d2e2e7220 */ /* 0x080fe20000410000 */
[----:B------:R-:W-:Y:S01]  /*2940*/  FMUL.FTZ R48, R48, R125 ;  /* 0x0000007d30307220 */ /* 0x000fe20000410000 */
[----:B------:R-:W-:Y:S01]  /*2950*/  ISETP.GE.U32.AND P1, PT, R70, RZ, PT ;  /* 0x000000ff4600720c */ /* 0x000fe20003f26070 */
[----:B------:R-:W-:Y:S01]  /*2960*/  FFMA.FTZ R135, R129, R172, R130 ;  /* 0x000000ac81877223 */ /* 0x000fe20000010082 */
[----:B------:R-:W-:-:S02]  /*2970*/  HADD2.F32 R59, -RZ, R32.H1_H1 ;  /* 0x30000020ff3b7230 */ /* 0x000fc40000004100 */
[----:B------:R-:W-:Y:S01]  /*2980*/  FFMA.FTZ R66, R127, R66, R47 ;  /* 0x000000427f427223 */ /* 0x000fe2000001002f */
[----:B------:R-:W-:Y:S01]  /*2990*/  FSEL R49, R49, RZ, P2 ;  /* 0x000000ff31317208 */ /* 0x000fe20001000000 */
[----:B------:R-:W-:Y:S01]  /*29a0*/  FMUL.FTZ R0, R0, UR4 ;  /* 0x0000000400007c20 */ /* 0x000fe20008410000 */
[----:B------:R-:W-:Y:S01]  /*29b0*/  FMUL.FTZ R164, R164, UR4 ;  /* 0x00000004a4a47c20 */ /* 0x000fe20008410000 */
[----:B------:R-:W-:Y:S01]  /*29c0*/  FMUL.FTZ R132, R132, UR4 ;  /* 0x0000000484847c20 */ /* 0x000fe20008410000 */
[----:B------:R-:W-:Y:S01]  /*29d0*/  FMUL.FTZ R47, R46, UR4 ;  /* 0x000000042e2f7c20 */ /* 0x000fe20008410000 */
[----:B------:R-:W-:Y:S01]  /*29e0*/  FMUL.FTZ R48, R48, UR4 ;  /* 0x0000000430307c20 */ /* 0x000fe20008410000 */
[C-C-:B------:R-:W-:Y:S01]  /*29f0*/  FFMA.FTZ R138, R129.reuse, R145, R130.reuse ;  /* 0x00000091818a7223 */ /* 0x140fe20000010082 */
[C-C-:B------:R-:W-:Y:S01]  /*2a00*/  FFMA.FTZ R146, R129.reuse, R146, R130.reuse ;  /* 0x0000009281927223 */ /* 0x140fe20000010082 */
[C---:B------:R-:W-:Y:S01]  /*2a10*/  LOP3.LUT P4, RZ, R70.reuse, 0xff0000, RZ, 0xc0, !PT ;  /* 0x00ff000046ff7812 */ /* 0x040fe2000788c0ff */
[C-C-:B------:R-:W-:Y:S01]  /*2a20*/  FFMA.FTZ R141, R129.reuse, R154, R130.reuse ;  /* 0x0000009a818d7223 */ /* 0x140fe20000010082 */
[----:B------:R-:W-:Y:S01]  /*2a30*/  LOP3.LUT P3, RZ, R70, 0xff000000, RZ, 0xc0, !PT ;  /* 0xff00000046ff7812 */ /* 0x000fe2000786c0ff */
[----:B------:R-:W-:Y:S01]  /*2a40*/  FFMA.FTZ R155, R129, R155, R130 ;  /* 0x0000009b819b7223 */ /* 0x000fe20000010082 */
[----:B------:R-:W-:Y:S01]  /*2a50*/  LOP3.LUT P6, RZ, R71, 0xff, RZ, 0xc0, !PT ;  /* 0x000000ff47ff7812 */ /* 0x000fe200078cc0ff */
[----:B------:R-:W-:Y:S01]  /*2a60*/  FADD.FTZ R142, -R135, R142 ;  /* 0x0000008e878e7221 */ /* 0x000fe20000010100 */
[----:B------:R-:W-:Y:S01]  /*2a70*/  LOP3.LUT P5, RZ, R71, 0xff00, RZ, 0xc0, !PT ;  /* 0x0000ff0047ff7812 */ /* 0x000fe200078ac0ff */
[----:B------:R-:W-:Y:S01]  /*2a80*/  FFMA.FTZ R137, R129, R144, R130 ;  /* 0x0000009081897223 */ /* 0x000fe20000010082 */
[----:B------:R-:W-:Y:S01]  /*2a90*/  LOP3.LUT P2, RZ, R71, 0xff0000, RZ, 0xc0, !PT ;  /* 0x00ff000047ff7812 */ /* 0x000fe2000784c0ff */
[----:B------:R-:W-:Y:S01]  /*2aa0*/  FFMA.FTZ R136, R127, R136, R59 ;  /* 0x000000887f887223 */ /* 0x000fe2000001003b */
[----:B------:R-:W-:Y:S01]  /*2ab0*/  ISETP.GE.U32.AND.EX P1, PT, R71, 0x1000000, PT, P1 ;  /* 0x010000004700780c */ /* 0x000fe20003f26110 */
[----:B------:R-:W-:-:S02]  /*2ac0*/  HADD2.F32 R71, -RZ, R31.H0_H0 ;  /* 0x2000001fff477230 */ /* 0x000fc40000004100 */
[--C-:B------:R-:W-:Y:S01]  /*2ad0*/  FFMA.FTZ R173, R129, R173, R130.reuse ;  /* 0x000000ad81ad7223 */ /* 0x100fe20000010082 */
[----:B------:R-:W-:Y:S01]  /*2ae0*/  FSEL R0, R0, RZ, P4 ;  /* 0x000000ff00007208 */ /* 0x000fe20002000000 */
[----:B------:R-:W-:Y:S01]  /*2af0*/  FADD.FTZ R138, -R138, R61 ;  /* 0x0000003d8a8a7221 */ /* 0x000fe20000010100 */
[----:B------:R-:W-:Y:S01]  /*2b00*/  FSEL R59, R164, RZ, P3 ;  /* 0x000000ffa43b7208 */ /* 0x000fe20001800000 */
[----:B------:R-:W-:Y:S01]  /*2b10*/  FADD.FTZ R146, -R146, R57 ;  /* 0x0000003992927221 */ /* 0x000fe20000010100 */
[----:B------:R-:W-:Y:S01]  /*2b20*/  FSEL R46, R132, RZ, P6 ;  /* 0x000000ff842e7208 */ /* 0x000fe20003000000 */
[--C-:B------:R-:W-:Y:S01]  /*2b30*/  HADD2.F32 R57, -RZ, R33.reuse.H1_H1 ;  /* 0x30000021ff397230 */ /* 0x100fe20000004100 */
[----:B------:R-:W-:Y:S01]  /*2b40*/  FSEL R67, R47, RZ, P5 ;  /* 0x000000ff2f437208 */ /* 0x000fe20002800000 */
[----:B------:R-:W-:Y:S01]  /*2b50*/  HADD2.F32 R61, -RZ, R34.H0_H0 ;  /* 0x20000022ff3d7230 */ /* 0x000fe20000004100 */
[----:B------:R-:W-:Y:S01]  /*2b60*/  FSEL R48, R48, RZ, P1 ;  /* 0x000000ff30307208 */ /* 0x000fe20000800000 */
[C-C-:B------:R-:W-:Y:S01]  /*2b70*/  FFMA.FTZ R140, R129.reuse, R159, R130.reuse ;  /* 0x0000009f818c7223 */ /* 0x140fe20000010082 */
[C---:B------:R-:W-:Y:S01]  /*2b80*/  LOP3.LUT P4, RZ, R68.reuse, 0xff, RZ, 0xc0, !PT ;  /* 0x000000ff44ff7812 */ /* 0x040fe2000788c0ff */
[----:B------:R-:W-:Y:S01]  /*2b90*/  FFMA.FTZ R174, R129, R174, R130 ;  /* 0x000000ae81ae7223 */ /* 0x000fe20000010082 */
[C---:B------:R-:W-:Y:S01]  /*2ba0*/  LOP3.LUT P3, RZ, R68.reuse, 0xff00, RZ, 0xc0, !PT ;  /* 0x0000ff0044ff7812 */ /* 0x040fe2000786c0ff */
[----:B------:R-:W-:Y:S01]  /*2bb0*/  FFMA.FTZ R142, R127, R142, R71 ;  /* 0x0000008e7f8e7223 */ /* 0x000fe20000010047 */
[C---:B------:R-:W-:Y:S01]  /*2bc0*/  LOP3.LUT P6, RZ, R68.reuse, 0xff0000, RZ, 0xc0, !PT ;  /* 0x00ff000044ff7812 */ /* 0x040fe200078cc0ff */
[----:B------:R-:W-:Y:S01]  /*2bd0*/  FADD.FTZ R62, -R141, R62 ;  /* 0x0000003e8d3e7221 */ /* 0x000fe20000010100 */
[C---:B------:R-:W-:Y:S01]  /*2be0*/  LOP3.LUT P5, RZ, R68.reuse, 0xff000000, RZ, 0xc0, !PT ;  /* 0xff00000044ff7812 */ /* 0x040fe200078ac0ff */
[----:B------:R-:W-:Y:S01]  /*2bf0*/  HADD2.F32 R58, -RZ, R33.H0_H0 ;  /* 0x20000021ff3a7230 */ /* 0x000fe20000004100 */
[----:B------:R-:W-:Y:S01]  /*2c00*/  ISETP.GE.U32.AND P1, PT, R68, RZ, PT ;  /* 0x000000ff4400720c */ /* 0x000fe20003f26070 */
[----:B------:R-:W-:Y:S01]  /*2c10*/  FADD.FTZ R68, -R155, R56 ;  /* 0x000000389b447221 */ /* 0x000fe20000010100 */
[----:B------:R-:W-:Y:S01]  /*2c20*/  FADD.FTZ R60, -R137, R60 ;  /* 0x0000003c893c7221 */ /* 0x000fe20000010100 */
[----:B------:R-:W-:-:S02]  /*2c30*/  HADD2.F32 R56, -RZ, R35.H1_H1 ;  /* 0x30000023ff387230 */ /* 0x000fc40000004100 */
[----:B------:R-:W-:Y:S01]  /*2c40*/  FADD.FTZ R64, -R173, R64 ;  /* 0x00000040ad407221 */ /* 0x000fe20000010100 */
[----:B------:R-:W-:Y:S01]  /*2c50*/  FMUL.FTZ R142, R142, R125 ;  /* 0x0000007d8e8e7220 */ /* 0x000fe20000410000 */
[----:B------:R-:W-:Y:S01]  /*2c60*/  FADD.FTZ R140, -R140, R63 ;  /* 0x0000003f8c8c7221 */ /* 0x000fe20000010100 */
[----:B------:R-:W-:Y:S01]  /*2c70*/  FADD.FTZ R174, -R174, R65 ;  /* 0x00000041aeae7221 */ /* 0x000fe20000010100 */
[C---:B------:R-:W-:Y:S01]  /*2c80*/  FFMA.FTZ R138, R127.reuse, R138, R57 ;  /* 0x0000008a7f8a7223 */ /* 0x040fe20000010039 */
[C---:B------:R-:W-:Y:S01]  /*2c90*/  FFMA.FTZ R62, R127.reuse, R62, R61 ;  /* 0x0000003e7f3e7223 */ /* 0x040fe2000001003d */
[----:B------:R-:W-:Y:S02]  /*2ca0*/  HADD2.F32 R63, -RZ, R34.H1_H1 ;  /* 0x30000022ff3f7230 */ /* 0x000fe40000004100 */
[C---:B------:R-:W-:Y:S01]  /*2cb0*/  FFMA.FTZ R58, R127.reuse, R60, R58 ;  /* 0x0000003c7f3a7223 */ /* 0x040fe2000001003a */
[----:B------:R-:W-:Y:S02]  /*2cc0*/  HADD2.F32 R65, -RZ, R35.H0_H0 ;  /* 0x20000023ff417230 */ /* 0x000fe40000004100 */
[----:B------:R-:W-:Y:S01]  /*2cd0*/  FFMA.FTZ R56, R127, R64, R56 ;  /* 0x000000407f387223 */ /* 0x000fe20000010038 */
[----:B------:R-:W-:-:S02]  /*2ce0*/  HADD2.F32 R57, -RZ, R36.H0_H0 ;  /* 0x20000024ff397230 */ /* 0x000fc40000004100 */
[----:B------:R-:W-:Y:S01]  /*2cf0*/  FMUL.FTZ R142, R142, UR4 ;  /* 0x000000048e8e7c20 */ /* 0x000fe20008410000 */
[----:B------:R-:W-:Y:S02]  /*2d00*/  HADD2.F32 R61, -RZ, R37.H0_H0 ;  /* 0x20000025ff3d7230 */ /* 0x000fe40000004100 */
[-C--:B------:R-:W-:Y:S01]  /*2d10*/  FMUL.FTZ R66, R66, R125.reuse ;  /* 0x0000007d42427220 */ /* 0x080fe20000410000 */
[-C--:B------:R-:W-:Y:S01]  /*2d20*/  FMUL.FTZ R136, R136, R125.reuse ;  /* 0x0000007d88887220 */ /* 0x080fe20000410000 */
[-C--:B------:R-:W-:Y:S01]  /*2d30*/  FMUL.FTZ R58, R58, R125.reuse ;  /* 0x0000007d3a3a7220 */ /* 0x080fe20000410000 */
[-C--:B------:R-:W-:Y:S01]  /*2d40*/  FMUL.FTZ R62, R62, R125.reuse ;  /* 0x0000007d3e3e7220 */ /* 0x080fe20000410000 */
[C---:B------:R-:W-:Y:S01]  /*2d50*/  FFMA.FTZ R140, R127.reuse, R140, R63 ;  /* 0x0000008c7f8c7223 */ /* 0x040fe2000001003f */
[C---:B------:R-:W-:Y:S01]  /*2d60*/  FFMA.FTZ R174, R127.reuse, R174, R65 ;  /* 0x000000ae7fae7223 */ /* 0x040fe20000010041 */
[C---:B------:R-:W-:Y:S01]  /*2d70*/  FFMA.FTZ R146, R127.reuse, R146, R57 ;  /* 0x000000927f927223 */ /* 0x040fe20000010039 */
[----:B------:R-:W-:Y:S01]  /*2d80*/  FFMA.FTZ R68, R127, R68, R61 ;  /* 0x000000447f447223 */ /* 0x000fe2000001003d */
[-C--:B------:R-:W-:Y:S01]  /*2d90*/  FMUL.FTZ R56, R56, R125.reuse ;  /* 0x0000007d38387220 */ /* 0x080fe20000410000 */
[----:B------:R-:W-:Y:S01]  /*2da0*/  FMUL.FTZ R66, R66, UR4 ;  /* 0x0000000442427c20 */ /* 0x000fe20008410000 */
[----:B------:R-:W-:Y:S01]  /*2db0*/  FSEL R47, R142, RZ, P2 ;  /* 0x000000ff8e2f7208 */ /* 0x000fe20001000000 */
[----:B------:R-:W-:Y:S01]  /*2dc0*/  FMUL.FTZ R136, R136, UR4 ;  /* 0x0000000488887c20 */ /* 0x000fe20008410000 */
        /* <DEDUP_REMOVED lines=20> */
[--C-:B------:R-:W-:Y:S01]  /*2f10*/  FFMA.FTZ R150, R129, R150, R130.reuse ;  /* 0x0000009681967223 */ /* 0x100fe20000010082 */
[----:B------:R-:W-:Y:S01]  /*2f20*/  LOP3.LUT P3, RZ, R69, 0xff0000, RZ, 0xc0, !PT ;  /* 0x00ff000045ff7812 */ /* 0x000fe2000786c0ff */
[C-C-:B------:R-:W-:Y:S01]  /*2f30*/  FFMA.FTZ R156, R129.reuse, R156, R130.reuse ;  /* 0x0000009c819c7223 */ /* 0x140fe20000010082 */
[C---:B------:R-:W-:Y:S01]  /*2f40*/  LOP3.LUT P6, RZ, R2.reuse, 0xff, RZ, 0xc0, !PT ;  /* 0x000000ff02ff7812 */ /* 0x040fe200078cc0ff */
[C-C-:B------:R-:W-:Y:S01]  /*2f50*/  FFMA.FTZ R45, R129.reuse, R160, R130.reuse ;  /* 0x000000a0812d7223 */ /* 0x140fe20000010082 */
[----:B------:R-:W-:Y:S01]  /*2f60*/  LOP3.LUT P2, RZ, R2, 0xff0000, RZ, 0xc0, !PT ;  /* 0x00ff000002ff7812 */ /* 0x000fe2000784c0ff */
[C-C-:B------:R-:W-:Y:S01]  /*2f70*/  FFMA.FTZ R158, R129.reuse, R158, R130.reuse ;  /* 0x0000009e819e7223 */ /* 0x140fe20000010082 */
[----:B------:R-:W-:Y:S01]  /*2f80*/  FSEL R63, R56, RZ, P1 ;  /* 0x000000ff383f7208 */ /* 0x000fe20000800000 */
[C-C-:B------:R-:W-:Y:S01]  /*2f90*/  FFMA.FTZ R165, R129.reuse, R165, R130.reuse ;  /* 0x000000a581a57223 */ /* 0x140fe20000010082 */
[----:B------:R-:W-:Y:S01]  /*2fa0*/  ISETP.GE.U32.AND P1, PT, R2, RZ, PT ;  /* 0x000000ff0200720c */ /* 0x000fe20003f26070 */
[----:B------:R-:W-:Y:S01]  /*2fb0*/  FFMA.FTZ R129, R129, R157, R130 ;  /* 0x0000009d81817223 */ /* 0x000fe20000010082 */
[----:B------:R-:W-:Y:S01]  /*2fc0*/  FSEL R57, R138, RZ, P5 ;  /* 0x000000ff8a397208 */ /* 0x000fe20002800000 */
[----:B------:R-:W-:Y:S01]  /*2fd0*/  FADD.FTZ R150, -R150, R55 ;  /* 0x0000003796967221 */ /* 0x000fe20000010100 */
[----:B------:R-:W-:Y:S01]  /*2fe0*/  FSEL R61, R140, RZ, P4 ;  /* 0x000000ff8c3d7208 */ /* 0x000fe20002000000 */
[----:B------:R-:W-:Y:S01]  /*2ff0*/  FADD.FTZ R156, -R156, R53 ;  /* 0x000000359c9c7221 */ /* 0x000fe20000010100 */
[----:B------:R-:W-:Y:S01]  /*3000*/  FSEL R174, R174, RZ, P3 ;  /* 0x000000ffaeae7208 */ /* 0x000fe20001800000 */
[----:B------:R-:W-:Y:S01]  /*3010*/  HADD2.F32 R60, -RZ, R39.H1_H1 ;  /* 0x30000027ff3c7230 */ /* 0x000fe20000004100 */
[----:B------:R-:W-:Y:S01]  /*3020*/  FSEL R146, R146, RZ, P6 ;  /* 0x000000ff92927208 */ /* 0x000fe20003000000 */
[----:B------:R-:W-:Y:S01]  /*3030*/  FADD.FTZ R52, -R45, R52 ;  /* 0x000000342d347221 */ /* 0x000fe20000010100 */
[----:B------:R-:W-:Y:S01]  /*3040*/  FSEL R68, R68, RZ, P2 ;  /* 0x000000ff44447208 */ /* 0x000fe20001000000 */
[----:B------:R-:W-:Y:S01]  /*3050*/  FADD.FTZ R158, -R158, R51 ;  /* 0x000000339e9e7221 */ /* 0x000fe20000010100 */
[C---:B------:R-:W-:Y:S01]  /*3060*/  LOP3.LUT P5, RZ, R2.reuse, 0xff00, RZ, 0xc0, !PT ;  /* 0x0000ff0002ff7812 */ /* 0x040fe200078ac0ff */
[----:B------:R-:W-:Y:S01]  /*3070*/  FADD.FTZ R56, -R165, R50 ;  /* 0x00000032a5387221 */ /* 0x000fe20000010100 */
[----:B------:R-:W-:Y:S01]  /*3080*/  LOP3.LUT P4, RZ, R2, 0xff000000, RZ, 0xc0, !PT ;  /* 0xff00000002ff7812 */ /* 0x000fe2000788c0ff */
[----:B------:R-:W-:Y:S01]  /*3090*/  FADD.FTZ R54, -R129, R54 ;  /* 0x0000003681367221 */ /* 0x000fe20000010100 */
[C---:B------:R-:W-:Y:S01]  /*30a0*/  LOP3.LUT P3, RZ, R3.reuse, 0xff, RZ, 0xc0, !PT ;  /* 0x000000ff03ff7812 */ /* 0x040fe2000786c0ff */
[----:B------:R-:W-:Y:S01]  /*30b0*/  HADD2.F32 R50, -RZ, R36.H1_H1 ;  /* 0x30000024ff327230 */ /* 0x000fe20000004100 */
[C---:B------:R-:W-:Y:S01]  /*30c0*/  LOP3.LUT P6, RZ, R3.reuse, 0xff00, RZ, 0xc0, !PT ;  /* 0x0000ff0003ff7812 */ /* 0x040fe200078cc0ff */
[----:B------:R-:W-:Y:S01]  /*30d0*/  HADD2.F32 R45, -RZ, R37.H1_H1 ;  /* 0x30000025ff2d7230 */ /* 0x000fe20000004100 */
[C---:B------:R-:W-:Y:S01]  /*30e0*/  LOP3.LUT P2, RZ, R3.reuse, 0xff0000, RZ, 0xc0, !PT ;  /* 0x00ff000003ff7812 */ /* 0x040fe2000784c0ff */
[--C-:B------:R-:W-:Y:S01]  /*30f0*/  HADD2.F32 R51, -RZ, R38.reuse.H0_H0 ;  /* 0x20000026ff337230 */ /* 0x100fe20000004100 */
[----:B------:R-:W-:Y:S01]  /*3100*/  ISETP.GE.U32.AND.EX P1, PT, R3, 0x1000000, PT, P1 ;  /* 0x010000000300780c */ /* 0x000fe20003f26110 */
[----:B------:R-:W-:Y:S01]  /*3110*/  HADD2.F32 R53, -RZ, R38.H1_H1 ;  /* 0x30000026ff357230 */ /* 0x000fe20000004100 */
[----:B------:R-:W0:Y:S01]  /*3120*/  LDC.64 R2, c[0x0][0x468] ;  /* 0x00011a00ff027b82 */ /* 0x000e220000000a00 */
[----:B------:R-:W-:-:S02]  /*3130*/  HADD2.F32 R55, -RZ, R39.H0_H0 ;  /* 0x20000027ff377230 */ /* 0x000fc40000004100 */
        /* <DEDUP_REMOVED lines=20> */
[----:B------:R-:W-:Y:S01]  /*3280*/  F2FP.F16.F32.PACK_AB R49, R57, R58 ;  /* 0x0000003a3931723e */ /* 0x000fe200000000ff */
[--C-:B0-----:R-:W-:Y:S01]  /*3290*/  IMAD.WIDE.U32 R128, R128, 0x10, R2.reuse ;  /* 0x0000001080807825 */ /* 0x101fe200078e0002 */
[----:B------:R-:W-:Y:S02]  /*32a0*/  FSEL R54, R54, RZ, P3 ;  /* 0x000000ff36367208 */ /* 0x000fe40001800000 */
[----:B------:R-:W-:Y:S01]  /*32b0*/  FSEL R55, R56, RZ, P2 ;  /* 0x000000ff38377208 */ /* 0x000fe20001000000 */
[--C-:B------:R-:W-:Y:S01]  /*32c0*/  IMAD.WIDE.U32 R126, R126, 0x10, R2.reuse ;  /* 0x000000107e7e7825 */ /* 0x100fe200078e0002 */
[----:B------:R-:W-:Y:S02]  /*32d0*/  FSEL R60, R60, RZ, P1 ;  /* 0x000000ff3c3c7208 */ /* 0x000fe40000800000 */
[----:B------:R-:W-:Y:S01]  /*32e0*/  FSEL R59, R158, RZ, P6 ;  /* 0x000000ff9e3b7208 */ /* 0x000fe20003000000 */
[----:B------:R-:W-:Y:S01]  /*32f0*/  IMAD.WIDE.U32 R2, R124, 0x10, R2 ;  /* 0x000000107c027825 */ /* 0x000fe200078e0002 */
[----:B------:R-:W-:-:S02]  /*3300*/  FSEL R53, R156, RZ, P4 ;  /* 0x000000ff9c357208 */ /* 0x000fc40002000000 */
[----:B------:R-:W-:Y:S02]  /*3310*/  FSEL R57, R52, RZ, P5 ;  /* 0x000000ff34397208 */ /* 0x000fe40002800000 */
[----:B------:R-:W-:Y:S02]  /*3320*/  F2FP.F16.F32.PACK_AB R47, R48, R47 ;  /* 0x0000002f302f723e */ /* 0x000fe400000000ff */
        /* <DEDUP_REMOVED lines=12> */
.L_x_7247:
[C-C-:B------:R-:W-:Y:S01]  /*33f0*/  FFMA.FTZ R41, R129.reuse, R172, R130.reuse ;  /* 0x000000ac81297223 */ /* 0x140fe20000010082 */
[----:B------:R-:W-:Y:S01]  /*3400*/  FFMA.FTZ R44, R129, R175, R130 ;  /* 0x000000af812c7223 */ /* 0x000fe20000010082 */
[--C-:B------:R-:W-:Y:S01]  /*3410*/  HADD2.F32 R42, -RZ, R31.reuse.H0_H0 ;  /* 0x2000001fff2a7230 */ /* 0x100fe20000004100 */
[----:B------:R-:W-:Y:S01]  /*3420*/  ISETP.GE.U32.AND P5, PT, R70, RZ, PT ;  /* 0x000000ff4600720c */ /* 0x000fe20003fa6070 */
[----:B------:R-:W-:Y:S01]  /*3430*/  FADD.FTZ R40, -R41, R142 ;  /* 0x0000008e29287221 */ /* 0x000fe20000010100 */
[----:B------:R-:W-:Y:S02]  /*3440*/  HADD2.F32 R41, -RZ, R31.H1_H1 ;  /* 0x3000001fff297230 */ /* 0x000fe40000004100 */
[----:B------:R-:W-:Y:S01]  /*3450*/  FADD.FTZ R44, -R44, R143 ;  /* 0x0000008f2c2c7221 */ /* 0x000fe20000010100 */
[----:B------:R-:W-:Y:S01]  /*3460*/  LOP3.LUT P3, RZ, R71, 0xff0000, RZ, 0xc0, !PT ;  /* 0x00ff000047ff7812 */ /* 0x000fe2000786c0ff */
[----:B------:R-:W-:Y:S01]  /*3470*/  FFMA.FTZ R40, R127, R40, R42 ;  /* 0x000000287f287223 */ /* 0x000fe2000001002a */
[----:B------:R-:W-:Y:S01]  /*3480*/  ISETP.GE.U32.AND.EX P5, PT, R71, 0x1000000, PT, P5 ;  /* 0x010000004700780c */ /* 0x000fe20003fa6150 */
[----:B------:R-:W-:Y:S01]  /*3490*/  FFMA.FTZ R41, R127, R44, R41 ;  /* 0x0000002c7f297223 */ /* 0x000fe20000010029 */
[----:B------:R-:W-:Y:S01]  /*34a0*/  LOP3.LUT P4, RZ, R70, 0xff, RZ, 0xc0, !PT ;  /* 0x000000ff46ff7812 */ /* 0x000fe2000788c0ff */
[-C--:B------:R-:W-:Y:S01]  /*34b0*/  FMUL.FTZ R42, R40, R125.reuse ;  /* 0x0000007d282a7220 */ /* 0x080fe20000410000 */
[C---:B------:R-:W-:Y:S01]  /*34c0*/  LOP3.LUT P6, RZ, R70.reuse, 0xff00, RZ, 0xc0, !PT ;  /* 0x0000ff0046ff7812 */ /* 0x040fe200078cc0ff */
[----:B------:R-:W-:Y:S01]  /*34d0*/  FMUL.FTZ R43, R41, R125 ;  /* 0x0000007d292b7220 */ /* 0x000fe20000410000 */
[----:B------:R-:W-:Y:S01]  /*34e0*/  LOP3.LUT P2, RZ, R70, 0xff0000, RZ, 0xc0, !PT ;  /* 0x00ff000046ff7812 */ /* 0x000fe2000784c0ff */
[----:B------:R-:W-:Y:S01]  /*34f0*/  FMUL.FTZ R42, R42, UR4 ;  /* 0x000000042a2a7c20 */ /* 0x000fe20008410000 */
[----:B------:R-:W-:Y:S01]  /*3500*/  LOP3.LUT P1, RZ, R70, 0xff000000, RZ, 0xc0, !PT ;  /* 0xff00000046ff7812 */ /* 0x000fe2000782c0ff */
[----:B------:R-:W-:Y:S01]  /*3510*/  FMUL.FTZ R43, R43, UR4 ;  /* 0x000000042b2b7c20 */ /* 0x000fe20008410000 */
[C-C-:B------:R-:W-:Y:S01]  /*3520*/  FFMA.FTZ R45, R129.reuse, R170, R130.reuse ;  /* 0x000000aa812d7223 */ /* 0x140fe20000010082 */
[C-C-:B------:R-:W-:Y:S01]  /*3530*/  FFMA.FTZ R0, R129.reuse, R0, R130.reuse ;  /* 0x0000000081007223 */ /* 0x140fe20000010082 */
[----:B------:R-:W-:Y:S01]  /*3540*/  FSEL R70, R42, RZ, P3 ;  /* 0x000000ff2a467208 */ /* 0x000fe20001800000 */
[--C-:B------:R-:W-:Y:S01]  /*3550*/  FFMA.FTZ R42, R129, R171, R130.reuse ;  /* 0x000000ab812a7223 */ /* 0x100fe20000010082 */
[----:B------:R-:W-:Y:S01]  /*3560*/  FSEL R131, R43, RZ, P5 ;  /* 0x000000ff2b837208 */ /* 0x000fe20002800000 */
[----:B------:R-:W-:Y:S01]  /*3570*/  FFMA.FTZ R43, R129, R162, R130 ;  /* 0x000000a2812b7223 */ /* 0x000fe20000010082 */
[----:B------:R-:W-:-:S02]  /*3580*/  HADD2.F32 R49, -RZ, R30.H1_H1 ;  /* 0x3000001eff317230 */ /* 0x000fc40000004100 */
[----:B------:R-:W-:Y:S01]  /*3590*/  FADD.FTZ R44, -R42, R67 ;  /* 0x000000432a2c7221 */ /* 0x000fe20000010100 */
[----:B------:R-:W-:Y:S02]  /*35a0*/  HADD2.F32 R42, -RZ, R30.H0_H0 ;  /* 0x2000001eff2a7230 */ /* 0x000fe40000004100 */
[----:B------:R-:W-:Y:S01]  /*35b0*/  FFMA.FTZ R164, R129, R164, R130 ;  /* 0x000000a481a47223 */ /* 0x000fe20000010082 */
[----:B------:R-:W-:Y:S01]  /*35c0*/  FADD.FTZ R134, -R43, R134 ;  /* 0x000000862b867221 */ /* 0x000fe20000010100 */
[----:B------:R-:W-:Y:S01]  /*35d0*/  FADD.FTZ R46, -R45, R132 ;  /* 0x000000842d2e7221 */ /* 0x000fe20000010100 */
[----:B------:R-:W-:Y:S02]  /*35e0*/  HADD2.F32 R43, -RZ, R28.H0_H0 ;  /* 0x2000001cff2b7230 */ /* 0x000fe40000004100 */
[----:B------:R-:W-:Y:S01]  /*35f0*/  FFMA.FTZ R169, R129, R169, R130 ;  /* 0x000000a981a97223 */ /* 0x000fe20000010082 */
[----:B------:R-:W-:Y:S01]  /*3600*/  FADD.FTZ R0, -R0, R153 ;  /* 0x0000009900007221 */ /* 0x000fe20000010100 */
[----:B------:R-:W-:-:S02]  /*3610*/  HADD2.F32 R45, -RZ, R29.H0_H0 ;  /* 0x2000001dff2d7230 */ /* 0x000fc40000004100 */
[C---:B------:R-:W-:Y:S01]  /*3620*/  FFMA.FTZ R135, R127.reuse, R44, R49 ;  /* 0x0000002c7f877223 */ /* 0x040fe20000010031 */
[----:B------:R-:W-:Y:S02]  /*3630*/  HADD2.F32 R47, -RZ, R29.H1_H1 ;  /* 0x3000001dff2f7230 */ /* 0x000fe40000004100 */
[----:B------:R-:W-:Y:S01]  /*3640*/  FADD.FTZ R164, -R164, R133 ;  /* 0x00000085a4a47221 */ /* 0x000fe20000010100 */
[----:B------:R-:W-:Y:S01]  /*3650*/  FFMA.FTZ R46, R127, R46, R42 ;  /* 0x0000002e7f2e7223 */ /* 0x000fe2000001002a */
[----:B------:R-:W-:Y:S02]  /*3660*/  HADD2.F32 R42, -RZ, R28.H1_H1 ;  /* 0x3000001cff2a7230 */ /* 0x000fe40000004100 */
[----:B------:R-:W-:Y:S01]  /*3670*/  FADD.FTZ R152, -R169, R152 ;  /* 0x00000098a9987221 */ /* 0x000fe20000010100 */
[C-C-:B------:R-:W-:Y:S01]  /*3680*/  FFMA.FTZ R174, R129.reuse, R174, R130.reuse ;  /* 0x000000ae81ae7223 */ /* 0x140fe20000010082 */
[----:B------:R-:W-:Y:S01]  /*3690*/  FFMA.FTZ R173, R129, R173, R130 ;  /* 0x000000ad81ad7223 */ /* 0x000fe20000010082 */
[C---:B------:R-:W-:Y:S01]  /*36a0*/  FFMA.FTZ R48, R127.reuse, R0, R43 ;  /* 0x000000007f307223 */ /* 0x040fe2000001002b */
[----:B------:R-:W-:Y:S01]  /*36b0*/  FFMA.FTZ R134, R127, R134, R45 ;  /* 0x000000867f867223 */ /* 0x000fe2000001002d */
[----:B------:R-:W-:Y:S01]  /*36c0*/  FMUL.FTZ R43, R135, R125 ;  /* 0x0000007d872b7220 */ /* 0x000fe20000410000 */
[----:B------:R-:W-:Y:S01]  /*36d0*/  FFMA.FTZ R49, R127, R164, R47 ;  /* 0x000000a47f317223 */ /* 0x000fe2000001002f */
[----:B------:R-:W-:-:S02]  /*36e0*/  HADD2.F32 R47, -RZ, R35.H1_H1 ;  /* 0x30000023ff2f7230 */ /* 0x000fc40000004100 */
[----:B------:R-:W-:Y:S01]  /*36f0*/  FADD.FTZ R174, -R174, R65 ;  /* 0x00000041aeae7221 */ /* 0x000fe20000010100 */
[----:B------:R-:W-:Y:S01]  /*3700*/  FADD.FTZ R64, -R173, R64 ;  /* 0x00000040ad407221 */ /* 0x000fe20000010100 */
[----:B------:R-:W-:Y:S01]  /*3710*/  FFMA.FTZ R152, R127, R152, R42 ;  /* 0x000000987f987223 */ /* 0x000fe2000001002a */
[-C--:B------:R-:W-:Y:S01]  /*3720*/  FMUL.FTZ R42, R134, R125.reuse ;  /* 0x0000007d862a7220 */ /* 0x080fe20000410000 */
[----:B------:R-:W-:Y:S01]  /*3730*/  FMUL.FTZ R65, R43, UR4 ;  /* 0x000000042b417c20 */ /* 0x000fe20008410000 */
[----:B------:R-:W-:Y:S02]  /*3740*/  HADD2.F32 R45, -RZ, R35.H0_H0 ;  /* 0x20000023ff2d7230 */ /* 0x000fe40000004100 */
[-C--:B------:R-:W-:Y:S01]  /*3750*/  FMUL.FTZ R43, R49, R125.reuse ;  /* 0x0000007d312b7220 */ /* 0x080fe20000410000 */
[----:B------:R-:W-:Y:S01]  /*3760*/  FFMA.FTZ R47, R127, R64, R47 ;  /* 0x000000407f2f7223 */ /* 0x000fe2000001002f */
[----:B------:R-:W-:Y:S01]  /*3770*/  FMUL.FTZ R64, R42, UR4 ;  /* 0x000000042a407c20 */ /* 0x000fe20008410000 */
[-C--:B------:R-:W-:Y:S01]  /*3780*/  FMUL.FTZ R42, R48, R125.reuse ;  /* 0x0000007d302a7220 */ /* 0x080fe20000410000 */
[----:B------:R-:W-:Y:S01]  /*3790*/  FMUL.FTZ R67, R43, UR4 ;  /* 0x000000042b437c20 */ /* 0x000fe20008410000 */
[----:B------:R-:W-:Y:S01]  /*37a0*/  FFMA.FTZ R44, R127, R174, R45 ;  /* 0x000000ae7f2c7223 */ /* 0x000fe2000001002d */
[-C--:B------:R-:W-:Y:S01]  /*37b0*/  FMUL.FTZ R0, R46, R125.reuse ;  /* 0x0000007d2e007220 */ /* 0x080fe20000410000 */
[-C--:B------:R-:W-:Y:S01]  /*37c0*/  FMUL.FTZ R43, R152, R125.reuse ;  /* 0x0000007d982b7220 */ /* 0x080fe20000410000 */
[----:B------:R-:W-:Y:S01]  /*37d0*/  FMUL.FTZ R42, R42, UR4 ;  /* 0x000000042a2a7c20 */ /* 0x000fe20008410000 */
[----:B------:R-:W-:Y:S01]  /*37e0*/  FSEL R67, R67, RZ, P1 ;  /* 0x000000ff43437208 */ /* 0x000fe20000800000 */
[-C--:B------:R-:W-:Y:S01]  /*37f0*/  FMUL.FTZ R45, R44, R125.reuse ;  /* 0x0000007d2c2d7220 */ /* 0x080fe20000410000 */
[----:B------:R-:W-:Y:S01]  /*3800*/  FMUL.FTZ R132, R47, R125 ;  /* 0x0000007d2f847220 */ /* 0x000fe20000410000 */
[----:B------:R-:W-:Y:S01]  /*3810*/  ISETP.GE.U32.AND P1, PT, R68, RZ, PT ;  /* 0x000000ff4400720c */ /* 0x000fe20003f26070 */
[----:B------:R-:W-:Y:S01]  /*3820*/  FMUL.FTZ R0, R0, UR4 ;  /* 0x0000000400007c20 */ /* 0x000fe20008410000 */
[----:B------:R-:W-:Y:S01]  /*3830*/  FMUL.FTZ R43, R43, UR4 ;  /* 0x000000042b2b7c20 */ /* 0x000fe20008410000 */
[----:B------:R-:W-:Y:S01]  /*3840*/  LOP3.LUT P3, RZ, R71, 0xff, RZ, 0xc0, !PT ;  /* 0x000000ff47ff7812 */ /* 0x000fe2000786c0ff */
[----:B------:R-:W-:Y:S01]  /*3850*/  FMUL.FTZ R45, R45, UR4 ;  /* 0x000000042d2d7c20 */ /* 0x000fe20008410000 */
[----:B------:R-:W-:Y:S01]  /*3860*/  LOP3.LUT P5, RZ, R71, 0xff00, RZ, 0xc0, !PT ;  /* 0x0000ff0047ff7812 */ /* 0x000fe200078ac0ff */
[----:B------:R-:W-:Y:S01]  /*3870*/  FMUL.FTZ R133, R132, UR4 ;  /* 0x0000000484857c20 */ /* 0x000fe20008410000 */
[----:B------:R-:W-:Y:S01]  /*3880*/  FSEL R71, R42, RZ, P4 ;  /* 0x000000ff2a477208 */ /* 0x000fe20002000000 */
[--C-:B------:R-:W-:Y:S01]  /*3890*/  FFMA.FTZ R42, R129, R137, R130.reuse ;  /* 0x00000089812a7223 */ /* 0x100fe20000010082 */
[----:B------:R-:W-:Y:S01]  /*38a0*/  LOP3.LUT P4, RZ, R69, 0xff0000, RZ, 0xc0, !PT ;  /* 0x00ff000045ff7812 */ /* 0x000fe2000788c0ff */
[--C-:B------:R-:W-:Y:S01]  /*38b0*/  FFMA.FTZ R136, R129, R159, R130.reuse ;  /* 0x0000009f81887223 */ /* 0x100fe20000010082 */
[----:B------:R-:W-:Y:S01]  /*38c0*/  ISETP.GE.U32.AND.EX P1, PT, R69, 0x1000000, PT, P1 ;  /* 0x010000004500780c */ /* 0x000fe20003f26110 */
[C-C-:B------:R-:W-:Y:S01]  /*38d0*/  FFMA.FTZ R146, R129.reuse, R146, R130.reuse ;  /* 0x0000009281927223 */ /* 0x140fe20000010082 */
[----:B------:R-:W-:Y:S01]  /*38e0*/  FSEL R0, R0, RZ, P3 ;  /* 0x000000ff00007208 */ /* 0x000fe20001800000 */
[--C-:B------:R-:W-:Y:S01]  /*38f0*/  FFMA.FTZ R150, R129, R150, R130.reuse ;  /* 0x0000009681967223 */ /* 0x100fe20000010082 */
[----:B------:R-:W-:Y:S01]  /*3900*/  FSEL R65, R65, RZ, P5 ;  /* 0x000000ff41417208 */ /* 0x000fe20002800000 */
[C-C-:B------:R-:W-:Y:S01]  /*3910*/  FFMA.FTZ R155, R129.reuse, R155, R130.reuse ;  /* 0x0000009b819b7223 */ /* 0x140fe20000010082 */
[----:B------:R-:W-:Y:S01]  /*3920*/  FSEL R64, R64, RZ, P2 ;  /* 0x000000ff40407208 */ /* 0x000fe20001000000 */
[--C-:B------:R-:W-:Y:S01]  /*3930*/  FFMA.FTZ R156, R129, R156, R130.reuse ;  /* 0x0000009c819c7223 */ /* 0x100fe20000010082 */
[----:B------:R-:W-:Y:S01]  /*3940*/  FSEL R132, R43, RZ, P6 ;  /* 0x000000ff2b847208 */ /* 0x000fe20003000000 */
[C-C-:B------:R-:W-:Y:S01]  /*3950*/  FFMA.FTZ R43, R129.reuse, R66, R130.reuse ;  /* 0x00000042812b7223 */ /* 0x140fe20000010082 */
[C---:B------:R-:W-:Y:S01]  /*3960*/  LOP3.LUT P3, RZ, R68.reuse, 0xff, RZ, 0xc0, !PT ;  /* 0x000000ff44ff7812 */ /* 0x040fe2000786c0ff */
[C-C-:B------:R-:W-:Y:S01]  /*3970*/  FFMA.FTZ R66, R129.reuse, R145, R130.reuse ;  /* 0x0000009181427223 */ /* 0x140fe20000010082 */
[C---:B------:R-:W-:Y:S01]  /*3980*/  LOP3.LUT P5, RZ, R68.reuse, 0xff00, RZ, 0xc0, !PT ;  /* 0x0000ff0044ff7812 */ /* 0x040fe200078ac0ff */
[C-C-:B------:R-:W-:Y:S01]  /*3990*/  FFMA.FTZ R143, R129.reuse, R160, R130.reuse ;  /* 0x000000a0818f7223 */ /* 0x140fe20000010082 */
[C---:B------:R-:W-:Y:S01]  /*39a0*/  LOP3.LUT P2, RZ, R68.reuse, 0xff0000, RZ, 0xc0, !PT ;  /* 0x00ff000044ff7812 */ /* 0x040fe2000784c0ff */
[C-C-:B------:R-:W-:Y:S01]  /*39b0*/  FFMA.FTZ R158, R129.reuse, R158, R130.reuse ;  /* 0x0000009e819e7223 */ /* 0x140fe20000010082 */
[----:B------:R-:W-:Y:S01]  /*39c0*/  LOP3.LUT P6, RZ, R68, 0xff000000, RZ, 0xc0, !PT ;  /* 0xff00000044ff7812 */ /* 0x000fe200078cc0ff */
[--C-:B------:R-:W-:Y:S01]  /*39d0*/  FFMA.FTZ R165, R129, R165, R130.reuse ;  /* 0x000000a581a57223 */ /* 0x100fe20000010082 */
[----:B------:R-:W-:Y:S01]  /*39e0*/  FSEL R68, R45, RZ, P4 ;  /* 0x000000ff2d447208 */ /* 0x000fe20002000000 */
[----:B------:R-:W-:Y:S01]  /*39f0*/  FFMA.FTZ R45, R129, R144, R130 ;  /* 0x00000090812d7223 */ /* 0x000fe20000010082 */
[----:B------:R-:W-:Y:S01]  /*3a00*/  FSEL R133, R133, RZ, P1 ;  /* 0x000000ff85857208 */ /* 0x000fe20000800000 */
[----:B------:R-:W-:Y:S01]  /*3a10*/  FADD.FTZ R58, -R43, R58 ;  /* 0x0000003a2b3a7221 */ /* 0x000fe20000010100 */
[C---:B------:R-:W-:Y:S01]  /*3a20*/  LOP3.LUT P4, RZ, R69.reuse, 0xff, RZ, 0xc0, !PT ;  /* 0x000000ff45ff7812 */ /* 0x040fe2000788c0ff */
[----:B------:R-:W-:Y:S01]  /*3a30*/  HADD2.F32 R43, -RZ, R32.H0_H0 ;  /* 0x20000020ff2b7230 */ /* 0x000fe20000004100 */
[----:B------:R-:W-:Y:S01]  /*3a40*/  LOP3.LUT P1, RZ, R69, 0xff00, RZ, 0xc0, !PT ;  /* 0x0000ff0045ff7812 */ /* 0x000fe2000782c0ff */
[C-C-:B------:R-:W-:Y:S01]  /*3a50*/  FFMA.FTZ R69, R129.reuse, R154, R130.reuse ;  /* 0x0000009a81457223 */ /* 0x140fe20000010082 */
[----:B------:R-:W-:Y:S01]  /*3a60*/  FFMA.FTZ R129, R129, R157, R130 ;  /* 0x0000009d81817223 */ /* 0x000fe20000010082 */
[----:B------:R-:W-:Y:S01]  /*3a70*/  FADD.FTZ R130, -R66, R61 ;  /* 0x0000003d42827221 */ /* 0x000fe20000010100 */
[----:B------:R-:W-:-:S02]  /*3a80*/  HADD2.F32 R66, -RZ, R34.H0_H0 ;  /* 0x20000022ff427230 */ /* 0x000fc40000004100 */
[----:B------:R-:W-:Y:S01]  /*3a90*/  FADD.FTZ R62, -R69, R62 ;  /* 0x0000003e453e7221 */ /* 0x000fe20000010100 */
[----:B------:R-:W-:Y:S01]  /*3aa0*/  FADD.FTZ R138, -R136, R63 ;  /* 0x0000003f888a7221 */ /* 0x000fe20000010100 */
[----:B------:R-:W-:Y:S01]  /*3ab0*/  FADD.FTZ R60, -R45, R60 ;  /* 0x0000003c2d3c7221 */ /* 0x000fe20000010100 */
[--C-:B------:R-:W-:Y:S02]  /*3ac0*/  HADD2.F32 R45, -RZ, R33.reuse.H0_H0 ;  /* 0x20000021ff2d7230 */ /* 0x100fe40000004100 */
[----:B------:R-:W-:Y:S01]  /*3ad0*/  FFMA.FTZ R136, R127, R62, R66 ;  /* 0x0000003e7f887223 */ /* 0x000fe20000010042 */
[----:B------:R-:W-:Y:S01]  /*3ae0*/  FADD.FTZ R146, -R146, R57 ;  /* 0x0000003992927221 */ /* 0x000fe20000010100 */
[----:B------:R-:W-:Y:S01]  /*3af0*/  FADD.FTZ R140, -R155, R56 ;  /* 0x000000389b8c7221 */ /* 0x000fe20000010100 */
[----:B------:R-:W-:Y:S02]  /*3b00*/  HADD2.F32 R57, -RZ, R33.H1_H1 ;  /* 0x30000021ff397230 */ /* 0x000fe40000004100 */
[----:B------:R-:W-:Y:S01]  /*3b10*/  FFMA.FTZ R58, R127, R58, R43 ;  /* 0x0000003a7f3a7223 */ /* 0x000fe2000001002b */
[----:B------:R-:W-:Y:S01]  /*3b20*/  FADD.FTZ R42, -R42, R59 ;  /* 0x0000003b2a2a7221 */ /* 0x000fe20000010100 */
[----:B------:R-:W-:-:S02]  /*3b30*/  HADD2.F32 R56, -RZ, R32.H1_H1 ;  /* 0x30000020ff387230 */ /* 0x000fc40000004100 */
[-C--:B------:R-:W-:Y:S01]  /*3b40*/  FMUL.FTZ R43, R136, R125.reuse ;  /* 0x0000007d882b7220 */ /* 0x080fe20000410000 */
[----:B------:R-:W-:Y:S02]  /*3b50*/  HADD2.F32 R59, -RZ, R34.H1_H1 ;  /* 0x30000022ff3b7230 */ /* 0x000fe40000004100 */
[C---:B------:R-:W-:Y:S01]  /*3b60*/  FFMA.FTZ R66, R127.reuse, R60, R45 ;  /* 0x0000003c7f427223 */ /* 0x040fe2000001002d */
[----:B------:R-:W-:Y:S01]  /*3b70*/  FFMA.FTZ R45, R127, R130, R57 ;  /* 0x000000827f2d7223 */ /* 0x000fe20000010039 */
[----:B------:R-:W-:Y:S01]  /*3b80*/  FMUL.FTZ R43, R43, UR4 ;  /* 0x000000042b2b7c20 */ /* 0x000fe20008410000 */
[C---:B------:R-:W-:Y:S01]  /*3b90*/  FFMA.FTZ R57, R127.reuse, R42, R56 ;  /* 0x0000002a7f397223 */ /* 0x040fe20000010038 */
[----:B------:R-:W-:Y:S01]  /*3ba0*/  FFMA.FTZ R138, R127, R138, R59 ;  /* 0x0000008a7f8a7223 */ /* 0x000fe2000001003b */
[-C--:B------:R-:W-:Y:S01]  /*3bb0*/  FMUL.FTZ R42, R66, R125.reuse ;  /* 0x0000007d422a7220 */ /* 0x080fe20000410000 */
[----:B------:R-:W-:Y:S01]  /*3bc0*/  HADD2.F32 R59, -RZ, R36.H0_H0 ;  /* 0x20000024ff3b7230 */ /* 0x000fe20000004100 */
[----:B------:R-:W-:Y:S01]  /*3bd0*/  FSEL R137, R43, RZ, P4 ;  /* 0x000000ff2b897208 */ /* 0x000fe20002000000 */
[----:B------:R-:W-:Y:S01]  /*3be0*/  FMUL.FTZ R56, R138, R125 ;  /* 0x0000007d8a387220 */ /* 0x000fe20000410000 */
[----:B------:R-:W-:Y:S01]  /*3bf0*/  FMUL.FTZ R43, R42, UR4 ;  /* 0x000000042a2b7c20 */ /* 0x000fe20008410000 */
[----:B------:R-:W-:-:S02]  /*3c00*/  HADD2.F32 R61, -RZ, R37.H0_H0 ;  /* 0x20000025ff3d7230 */ /* 0x000fc40000004100 */
[----:B------:R-:W-:Y:S01]  /*3c10*/  FFMA.FTZ R146, R127, R146, R59 ;  /* 0x000000927f927223 */ /* 0x000fe2000001003b */
[----:B------:R-:W-:Y:S01]  /*3c20*/  FMUL.FTZ R59, R56, UR4 ;  /* 0x00000004383b7c20 */ /* 0x000fe20008410000 */
[-C--:B------:R-:W-:Y:S01]  /*3c30*/  FMUL.FTZ R56, R45, R125.reuse ;  /* 0x0000007d2d387220 */ /* 0x080fe20000410000 */
[----:B------:R-:W-:Y:S01]  /*3c40*/  FSEL R69, R43, RZ, P2 ;  /* 0x000000ff2b457208 */ /* 0x000fe20001000000 */
[-C--:B------:R-:W-:Y:S01]  /*3c50*/  FMUL.FTZ R42, R58, R125.reuse ;  /* 0x0000007d3a2a7220 */ /* 0x080fe20000410000 */
[-C--:B------:R-:W-:Y:S01]  /*3c60*/  FMUL.FTZ R43, R57, R125.reuse ;  /* 0x0000007d392b7220 */ /* 0x080fe20000410000 */
[----:B------:R-:W-:Y:S01]  /*3c70*/  FFMA.FTZ R142, R127, R140, R61 ;  /* 0x0000008c7f8e7223 */ /* 0x000fe2000001003d */
[----:B------:R-:W-:Y:S01]  /*3c80*/  FSEL R140, R59, RZ, P1 ;  /* 0x000000ff3b8c7208 */ /* 0x000fe20000800000 */
[----:B------:R-:W-:Y:S01]  /*3c90*/  FMUL.FTZ R56, R56, UR4 ;  /* 0x0000000438387c20 */ /* 0x000fe20008410000 */
[----:B------:R-:W-:Y:S01]  /*3ca0*/  FMUL.FTZ R42, R42, UR4 ;  /* 0x000000042a2a7c20 */ /* 0x000fe20008410000 */
[-C--:B------:R-:W-:Y:S01]  /*3cb0*/  FMUL.FTZ R59, R146, R125.reuse ;  /* 0x0000007d923b7220 */ /* 0x080fe20000410000 */
[----:B------:R-:W-:Y:S01]  /*3cc0*/  FMUL.FTZ R43, R43, UR4 ;  /* 0x000000042b2b7c20 */ /* 0x000fe20008410000 */
[----:B------:R-:W-:Y:S01]  /*3cd0*/  FMUL.FTZ R61, R142, R125 ;  /* 0x0000007d8e3d7220 */ /* 0x000fe20000410000 */
[----:B------:R-:W-:Y:S01]  /*3ce0*/  FSEL R130, R56, RZ, P6 ;  /* 0x000000ff38827208 */ /* 0x000fe20003000000 */
[----:B------:R-:W-:Y:S01]  /*3cf0*/  FMUL.FTZ R60, R59, UR4 ;  /* 0x000000043b3c7c20 */ /* 0x000fe20008410000 */
[----:B------:R-:W-:Y:S01]  /*3d00*/  FSEL R56, R42, RZ, P3 ;  /* 0x000000ff2a387208 */ /* 0x000fe20001800000 */
[----:B------:R-:W-:Y:S01]  /*3d10*/  FMUL.FTZ R61, R61, UR4 ;  /* 0x000000043d3d7c20 */ /* 0x000fe20008410000 */
[----:B------:R-:W-:Y:S01]  /*3d20*/  FSEL R59, R43, RZ, P5 ;  /* 0x000000ff2b3b7208 */ /* 0x000fe20002800000 */
[----:B------:R-:W-:Y:S01]  /*3d30*/  FADD.FTZ R158, -R158, R51 ;  /* 0x000000339e9e7221 */ /* 0x000fe20000010100 */
[----:B------:R-:W0:Y:S01]  /*3d40*/  LDC.64 R42, c[0x0][0x478] ;  /* 0x00011e00ff2a7b82 */ /* 0x000e220000000a00 */
[----:B------:R-:W-:Y:S01]  /*3d50*/  LOP3.LUT P4, RZ, R2, 0xff, RZ, 0xc0, !PT ;  /* 0x000000ff02ff7812 */ /* 0x000fe2000788c0ff */
[----:B------:R-:W-:Y:S01]  /*3d60*/  FADD.FTZ R156, -R156, R53 ;  /* 0x000000359c9c7221 */ /* 0x000fe20000010100 */
[C---:B------:R-:W-:Y:S01]  /*3d70*/  LOP3.LUT P2, RZ, R2.reuse, 0xff0000, RZ, 0xc0, !PT ;  /* 0x00ff000002ff7812 */ /* 0x040fe2000784c0ff */
[----:B------:R-:W-:Y:S01]  /*3d80*/  HADD2.F32 R53, -RZ, R36.H1_H1 ;  /* 0x30000024ff357230 */ /* 0x000fe20000004100 */
[----:B------:R-:W-:Y:S01]  /*3d90*/  ISETP.GE.U32.AND P5, PT, R2, RZ, PT ;  /* 0x000000ff0200720c */ /* 0x000fe20003fa6070 */
[----:B------:R-:W-:Y:S01]  /*3da0*/  FADD.FTZ R150, -R150, R55 ;  /* 0x0000003796967221 */ /* 0x000fe20000010100 */
[----:B------:R-:W-:Y:S01]  /*3db0*/  FSEL R139, R60, RZ, P4 ;  /* 0x000000ff3c8b7208 */ /* 0x000fe20002000000 */
[----:B------:R-:W-:Y:S01]  /*3dc0*/  FADD.FTZ R62, -R129, R54 ;  /* 0x00000036813e7221 */ /* 0x000fe20000010100 */
[----:B------:R-:W-:Y:S01]  /*3dd0*/  FSEL R141, R61, RZ, P2 ;  /* 0x000000ff3d8d7208 */ /* 0x000fe20001000000 */
[--C-:B------:R-:W-:Y:S01]  /*3de0*/  HADD2.F32 R55, -RZ, R38.reuse.H1_H1 ;  /* 0x30000026ff377230 */ /* 0x100fe20000004100 */
[C---:B------:R-:W-:Y:S01]  /*3df0*/  LOP3.LUT P1, RZ, R2.reuse, 0xff00, RZ, 0xc0, !PT ;  /* 0x0000ff0002ff7812 */ /* 0x040fe2000782c0ff */
[--C-:B------:R-:W-:Y:S01]  /*3e00*/  HADD2.F32 R61, -RZ, R39.reuse.H0_H0 ;  /* 0x20000027ff3d7230 */ /* 0x100fe20000004100 */
[----:B------:R-:W-:Y:S01]  /*3e10*/  LOP3.LUT P6, RZ, R2, 0xff000000, RZ, 0xc0, !PT ;  /* 0xff00000002ff7812 */ /* 0x000fe200078cc0ff */
[----:B------:R-:W-:Y:S01]  /*3e20*/  HADD2.F32 R144, -RZ, R39.H1_H1 ;  /* 0x30000027ff907230 */ /* 0x000fe20000004100 */
[----:B------:R-:W-:Y:S01]  /*3e30*/  LOP3.LUT P3, RZ, R3, 0xff, RZ, 0xc0, !PT ;  /* 0x000000ff03ff7812 */ /* 0x000fe2000786c0ff */
[----:B------:R-:W-:Y:S01]  /*3e40*/  FADD.FTZ R54, -R143, R52 ;  /* 0x000000348f367221 */ /* 0x000fe20000010100 */
[----:B------:R-:W-:Y:S01]  /*3e50*/  LOP3.LUT P4, RZ, R3, 0xff00, RZ, 0xc0, !PT ;  /* 0x0000ff0003ff7812 */ /* 0x000fe2000788c0ff */
[----:B------:R-:W-:Y:S01]  /*3e60*/  FADD.FTZ R60, -R165, R50 ;  /* 0x00000032a53c7221 */ /* 0x000fe20000010100 */
[----:B------:R-:W-:Y:S01]  /*3e70*/  LOP3.LUT P2, RZ, R3, 0xff0000, RZ, 0xc0, !PT ;  /* 0x00ff000003ff7812 */ /* 0x000fe2000784c0ff */
[----:B------:R-:W-:Y:S01]  /*3e80*/  FFMA.FTZ R150, R127, R150, R53 ;  /* 0x000000967f967223 */ /* 0x000fe20000010035 */
[----:B------:R-:W-:Y:S01]  /*3e90*/  ISETP.GE.U32.AND.EX P5, PT, R3, 0x1000000, PT, P5 ;  /* 0x010000000300780c */ /* 0x000fe20003fa6150 */
[----:B------:R-:W-:Y:S01]  /*3ea0*/  FFMA.FTZ R55, R127, R158, R55 ;  /* 0x0000009e7f377223 */ /* 0x000fe20000010037 */
[----:B------:R-:W1:Y:S01]  /*3eb0*/  LDC.64 R2, c[0x0][0x468] ;  /* 0x00011a00ff027b82 */ /* 0x000e620000000a00 */
[----:B------:R-:W-:Y:S01]  /*3ec0*/  F2FP.F16.F32.PACK_AB R51, R41, R40 ;  /* 0x000000282933723e */ /* 0x000fe200000000ff */
[----:B------:R-:W-:Y:S01]  /*3ed0*/  HADD2.F32 R40, -RZ, R37.H1_H1 ;  /* 0x30000025ff287230 */ /* 0x000fe20000004100 */
[----:B------:R-:W-:Y:S01]  /*3ee0*/  F2FP.F16.F32.PACK_AB R49, R49, R134 ;  /* 0x000000863131723e */ /* 0x000fe200000000ff */
[----:B------:R-:W-:-:S02]  /*3ef0*/  HADD2.F32 R41, -RZ, R38.H0_H0 ;  /* 0x20000026ff297230 */ /* 0x000fc40000004100 */
[C---:B------:R-:W-:Y:S01]  /*3f00*/  FFMA.FTZ R134, R127.reuse, R60, R61 ;  /* 0x0000003c7f867223 */ /* 0x040fe2000001003d */
[C---:B------:R-:W-:Y:S01]  /*3f10*/  FFMA.FTZ R144, R127.reuse, R62, R144 ;  /* 0x0000003e7f907223 */ /* 0x040fe20000010090 */
[----:B------:R-:W-:Y:S01]  /*3f20*/  FFMA.FTZ R156, R127, R156, R40 ;  /* 0x0000009c7f9c7223 */ /* 0x000fe20000010028 */
[----:B------:R-:W-:Y:S01]  /*3f30*/  F2FP.F16.F32.PACK_AB R47, R47, R44 ;  /* 0x0000002c2f2f723e */ /* 0x000fe200000000ff */
[----:B------:R-:W-:Y:S01]  /*3f40*/  FFMA.FTZ R54, R127, R54, R41 ;  /* 0x000000367f367223 */ /* 0x000fe20000010029 */
[----:B------:R-:W-:Y:S01]  /*3f50*/  F2FP.F16.F32.PACK_AB R45, R45, R66 ;  /* 0x000000422d2d723e */ /* 0x000fe200000000ff */
[-C--:B------:R-:W-:Y:S01]  /*3f60*/  FMUL.FTZ R66, R134, R125.reuse ;  /* 0x0000007d86427220 */ /* 0x080fe20000410000 */
[----:B------:R-:W-:Y:S01]  /*3f70*/  F2FP.F16.F32.PACK_AB R44, R57, R58 ;  /* 0x0000003a392c723e */ /* 0x000fe200000000ff */
[-C--:B------:R-:W-:Y:S01]  /*3f80*/  FMUL.FTZ R57, R54, R125.reuse ;  /* 0x0000007d36397220 */ /* 0x080fe20000410000 */
[C---:B------:R-:W-:Y:S01]  /*3f90*/  F2FP.F16.F32.PACK_AB R40, R150.reuse, R146 ;  /* 0x000000929628723e */ /* 0x040fe200000000ff */
[-C--:B------:R-:W-:Y:S01]  /*3fa0*/  FMUL.FTZ R150, R150, R125.reuse ;  /* 0x0000007d96967220 */ /* 0x080fe20000410000 */
[C---:B------:R-:W-:Y:S01]  /*3fb0*/  F2FP.F16.F32.PACK_AB R41, R156.reuse, R142 ;  /* 0x0000008e9c29723e */ /* 0x040fe200000000ff */
[-C--:B------:R-:W-:Y:S01]  /*3fc0*/  FMUL.FTZ R156, R156, R125.reuse ;  /* 0x0000007d9c9c7220 */ /* 0x080fe20000410000 */
[-C--:B------:R-:W-:Y:S01]  /*3fd0*/  FMUL.FTZ R58, R55, R125.reuse ;  /* 0x0000007d373a7220 */ /* 0x080fe20000410000 */
[----:B------:R-:W-:Y:S01]  /*3fe0*/  FMUL.FTZ R125, R144, R125 ;  /* 0x0000007d907d7220 */ /* 0x000fe20000410000 */
[----:B------:R-:W-:Y:S01]  /*3ff0*/  F2FP.F16.F32.PACK_AB R50, R135, R46 ;  /* 0x0000002e8732723e */ /* 0x000fe200000000ff */
[----:B0-----:R-:W-:Y:S01]  /*4000*/  IMAD.WIDE.U32 R52, R128, 0x10, R42 ;  /* 0x0000001080347825 */ /* 0x001fe200078e002a */
[----:B------:R-:W-:-:S03]  /*4010*/  F2FP.F16.F32.PACK_AB R48, R152, R48 ;  /* 0x000000309830723e */ /* 0x000fc600000000ff */
[----:B------:R-:W-:Y:S01]  /*4020*/  FMUL.FTZ R57, R57, UR4 ;  /* 0x0000000439397c20 */ /* 0x000fe20008410000 */
[----:B------:R-:W-:Y:S01]  /*4030*/  FMUL.FTZ R58, R58, UR4 ;  /* 0x000000043a3a7c20 */ /* 0x000fe20008410000 */
[----:B------:R-:W-:Y:S01]  /*4040*/  FMUL.FTZ R150, R150, UR4 ;  /* 0x0000000496967c20 */ /* 0x000fe20008410000 */
[----:B------:R-:W-:Y:S01]  /*4050*/  FMUL.FTZ R66, R66, UR4 ;  /* 0x0000000442427c20 */ /* 0x000fe20008410000 */
[----:B------:R-:W-:Y:S01]  /*4060*/  FMUL.FTZ R125, R125, UR4 ;  /* 0x000000047d7d7c20 */ /* 0x000fe20008410000 */
[----:B------:R-:W-:Y:S01]  /*4070*/  FMUL.FTZ R156, R156, UR4 ;  /* 0x000000049c9c7c20 */ /* 0x000fe20008410000 */
[----:B------:R0:W-:Y:S01]  /*4080*/  STG.E.128 desc[UR6][R52.64], R48 ;  /* 0x0000003034007986 */ /* 0x0001e2000c101d06 */
[----:B------:R-:W-:Y:S01]  /*4090*/  FSEL R57, R57, RZ, P3 ;  /* 0x000000ff39397208 */ /* 0x000fe20001800000 */
[--C-:B------:R-:W-:Y:S01]  /*40a0*/  IMAD.WIDE.U32 R60, R126, 0x10, R42.reuse ;  /* 0x000000107e3c7825 */ /* 0x100fe200078e002a */
[----:B------:R-:W-:Y:S02]  /*40b0*/  FSEL R58, R58, RZ, P4 ;  /* 0x000000ff3a3a7208 */ /* 0x000fe40002000000 */
[----:B------:R-:W-:Y:S01]  /*40c0*/  FSEL R156, R156, RZ, P6 ;  /* 0x000000ff9c9c7208 */ /* 0x000fe20003000000 */
[----:B------:R-:W-:Y:S01]  /*40d0*/  IMAD.WIDE.U32 R62, R124, 0x10, R42 ;  /* 0x000000107c3e7825 */ /* 0x000fe200078e002a */
[----:B------:R-:W-:-:S02]  /*40e0*/  F2FP.F16.F32.PACK_AB R46, R138, R136 ;  /* 0x000000888a2e723e */ /* 0x000fc400000000ff */
[----:B------:R-:W-:Y:S01]  /*40f0*/  F2FP.F16.F32.PACK_AB R42, R55, R54 ;  /* 0x00000036372a723e */ /* 0x000fe200000000ff */
[--C-:B-1----:R-:W-:Y:S01]  /*4100*/  IMAD.WIDE.U32 R128, R128, 0x10, R2.reuse ;  /* 0x0000001080807825 */ /* 0x102fe200078e0002 */
[----:B------:R-:W-:Y:S02]  /*4110*/  F2FP.F16.F32.PACK_AB R55, R133, R68 ;  /* 0x000000448537723e */ /* 0x000fe400000000ff */
[----:B------:R-:W-:Y:S01]  /*4120*/  F2FP.F16.F32.PACK_AB R54, R140, R137 ;  /* 0x000000898c36723e */ /* 0x000fe200000000ff */
[--C-:B------:R-:W-:Y:S01]  /*4130*/  IMAD.WIDE.U32 R126, R126, 0x10, R2.reuse ;  /* 0x000000107e7e7825 */ /* 0x100fe200078e0002 */
[----:B------:R-:W-:Y:S02]  /*4140*/  F2FP.F16.F32.PACK_AB R43, R144, R134 ;  /* 0x00000086902b723e */ /* 0x000fe400000000ff */
[----:B------:R-:W-:Y:S01]  /*4150*/  F2FP.F16.F32.PACK_AB R58, R58, R57 ;  /* 0x000000393a3a723e */ /* 0x000fe200000000ff */
[----:B------:R-:W-:Y:S01]  /*4160*/  IMAD.WIDE.U32 R2, R124, 0x10, R2 ;  /* 0x000000107c027825 */ /* 0x000fe200078e0002 */
[----:B0-----:R-:W-:-:S02]  /*4170*/  F2FP.F16.F32.PACK_AB R50, R65, R0 ;  /* 0x000000004132723e */ /* 0x001fc400000000ff */
[----:B------:R-:W-:Y:S02]  /*4180*/  F2FP.F16.F32.PACK_AB R52, R59, R56 ;  /* 0x000000383b34723e */ /* 0x000fe400000000ff */
[----:B------:R-:W-:Y:S02]  /*4190*/  F2FP.F16.F32.PACK_AB R51, R131, R70 ;  /* 0x000000468333723e */ /* 0x000fe400000000ff */
[----:B------:R-:W-:Y:S02]  /*41a0*/  F2FP.F16.F32.PACK_AB R49, R67, R64 ;  /* 0x000000404331723e */ /* 0x000fe400000000ff */
[----:B------:R-:W-:Y:S02]  /*41b0*/  F2FP.F16.F32.PACK_AB R48, R132, R71 ;  /* 0x000000478430723e */ /* 0x000fe400000000ff */
[----:B------:R-:W-:Y:S02]  /*41c0*/  FSEL R59, R66, RZ, P2 ;  /* 0x000000ff423b7208 */ /* 0x000fe40001000000 */
[----:B------:R-:W-:Y:S01]  /*41d0*/  FSEL R0, R125, RZ, P5 ;  /* 0x000000ff7d007208 */ /* 0x000fe20002800000 */
[----:B------:R1:W-:Y:S01]  /*41e0*/  STG.E.128 desc[UR6][R128.64], R48 ;  /* 0x0000003080007986 */ /* 0x0003e2000c101d06 */
[----:B------:R-:W-:-:S02]  /*41f0*/  FSEL R56, R150, RZ, P1 ;  /* 0x000000ff96387208 */ /* 0x000fc40000800000 */
[----:B------:R-:W-:Y:S01]  /*4200*/  F2FP.F16.F32.PACK_AB R53, R130, R69 ;  /* 0x000000458235723e */ /* 0x000fe200000000ff */
[----:B------:R1:W-:Y:S01]  /*4210*/  STG.E.128 desc[UR6][R60.64], R44 ;  /* 0x0000002c3c007986 */ /* 0x0003e2000c101d06 */
[----:B------:R-:W-:Y:S02]  /*4220*/  F2FP.F16.F32.PACK_AB R59, R0, R59 ;  /* 0x0000003b003b723e */ /* 0x000fe400000000ff */
[----:B------:R-:W-:Y:S01]  /*4230*/  F2FP.F16.F32.PACK_AB R57, R156, R141 ;  /* 0x0000008d9c39723e */ /* 0x000fe200000000ff */
[----:B------:R1:W-:Y:S01]  /*4240*/  STG.E.128 desc[UR6][R126.64], R52 ;  /* 0x000000347e007986 */ /* 0x0003e2000c101d06 */
[----:B------:R-:W-:-:S03]  /*4250*/  F2FP.F16.F32.PACK_AB R56, R56, R139 ;  /* 0x0000008b3838723e */ /* 0x000fc600000000ff */
[----:B------:R1:W-:Y:S04]  /*4260*/  STG.E.128 desc[UR6][R62.64], R40 ;  /* 0x000000283e007986 */ /* 0x0003e8000c101d06 */
[----:B------:R1:W-:Y:S01]  /*4270*/  STG.E.128 desc[UR6][R2.64], R56 ;  /* 0x0000003802007986 */ /* 0x0003e2000c101d06 */
[----:B------:R-:W-:Y:S05]  /*4280*/  BRA `(.L_x_7248) ;  /* 0x0000001800487947 */ /* 0x000fea0003800000 */
.L_x_7246:
        /* <DEDUP_REMOVED lines=8> */
[----:B------:R-:W-:Y:S01]  /*4310*/  FADD.FTZ R48, -R47, R132 ;  /* 0x000000842f307221 */ /* 0x000fe20000010100 */
[----:B------:R-:W-:Y:S01]  /*4320*/  FADD.FTZ R44, -R169, R152 ;  /* 0x00000098a92c7221 */ /* 0x000fe20000010100 */
[----:B------:R-:W-:Y:S01]  /*4330*/  LOP3.LUT P3, RZ, R71, 0xff, RZ, 0xc0, !PT ;  /* 0x000000ff47ff7812 */ /* 0x000fe2000786c0ff */
[C---:B------:R-:W-:Y:S01]  /*4340*/  FMUL.FTZ R46, R127.reuse, R46 ;  /* 0x0000002e7f2e7220 */ /* 0x040fe20000410000 */
[C---:B------:R-:W-:Y:S01]  /*4350*/  FMUL.FTZ R48, R127.reuse, R48 ;  /* 0x000000307f307220 */ /* 0x040fe20000410000 */
[----:B------:R-:W-:Y:S01]  /*4360*/  FMUL.FTZ R44, R127, R44 ;  /* 0x0000002c7f2c7220 */ /* 0x000fe20000410000 */
[----:B------:R-:W-:Y:S01]  /*4370*/  LOP3.LUT P2, RZ, R70, 0xff00, RZ, 0xc0, !PT ;  /* 0x0000ff0046ff7812 */ /* 0x000fe2000784c0ff */
[-C--:B------:R-:W-:Y:S01]  /*4380*/  FMUL.FTZ R46, R46, R125.reuse ;  /* 0x0000007d2e2e7220 */ /* 0x080fe20000410000 */
[-C--:B------:R-:W-:Y:S01]  /*4390*/  FMUL.FTZ R48, R48, R125.reuse ;  /* 0x0000007d30307220 */ /* 0x080fe20000410000 */
[----:B------:R-:W-:Y:S01]  /*43a0*/  FMUL.FTZ R44, R44, R125 ;  /* 0x0000007d2c2c7220 */ /* 0x000fe20000410000 */
[C-C-:B------:R-:W-:Y:S01]  /*43b0*/  FFMA.FTZ R164, R129.reuse, R164, R130.reuse ;  /* 0x000000a481a47223 */ /* 0x140fe20000010082 */
[----:B------:R-:W-:Y:S01]  /*43c0*/  FMUL.FTZ R46, R46, UR4 ;  /* 0x000000042e2e7c20 */ /* 0x000fe20008410000 */
[----:B------:R-:W-:Y:S01]  /*43d0*/  FMUL.FTZ R48, R48, UR4 ;  /* 0x0000000430307c20 */ /* 0x000fe20008410000 */
[----:B------:R-:W-:Y:S01]  /*43e0*/  FMUL.FTZ R44, R44, UR4 ;  /* 0x000000042c2c7c20 */ /* 0x000fe20008410000 */
[C-C-:B------:R-:W-:Y:S01]  /*43f0*/  FFMA.FTZ R47, R129.reuse, R172, R130.reuse ;  /* 0x000000ac812f7223 */ /* 0x140fe20000010082 */
[C-C-:B------:R-:W-:Y:S01]  /*4400*/  FFMA.FTZ R132, R129.reuse, R175, R130.reuse ;  /* 0x000000af81847223 */ /* 0x140fe20000010082 */
[----:B------:R-:W-:Y:S01]  /*4410*/  FSEL R45, R46, RZ, P6 ;  /* 0x000000ff2e2d7208 */ /* 0x000fe20003000000 */
[C-C-:B------:R-:W-:Y:S01]  /*4420*/  FFMA.FTZ R0, R129.reuse, R0, R130.reuse ;  /* 0x0000000081007223 */ /* 0x140fe20000010082 */
[----:B------:R-:W-:Y:S01]  /*4430*/  FSEL R46, R48, RZ, P3 ;  /* 0x000000ff302e7208 */ /* 0x000fe20001800000 */
[----:B------:R-:W-:Y:S01]  /*4440*/  FFMA.FTZ R48, R129, R171, R130 ;  /* 0x000000ab81307223 */ /* 0x000fe20000010082 */
[----:B------:R-:W-:Y:S01]  /*4450*/  FSEL R49, R44, RZ, P2 ;  /* 0x000000ff2c317208 */ /* 0x000fe20001000000 */
[----:B------:R-:W-:Y:S01]  /*4460*/  FADD.FTZ R44, -R164, R133 ;  /* 0x00000085a42c7221 */ /* 0x000fe20000010100 */
[----:B------:R-:W-:Y:S01]  /*4470*/  LOP3.LUT P4, RZ, R70, 0xff000000, RZ, 0xc0, !PT ;  /* 0xff00000046ff7812 */ /* 0x000fe2000788c0ff */
[----:B------:R-:W-:Y:S01]  /*4480*/  FADD.FTZ R48, -R48, R67 ;  /* 0x0000004330307221 */ /* 0x000fe20000010100 */
[----:B------:R-:W-:Y:S01]  /*4490*/  ISETP.GE.U32.AND P2, PT, R70, RZ, PT ;  /* 0x000000ff4600720c */ /* 0x000fe20003f46070 */
[----:B------:R-:W-:Y:S01]  /*44a0*/  FADD.FTZ R132, -R132, R143 ;  /* 0x0000008f84847221 */ /* 0x000fe20000010100 */
[----:B------:R-:W-:Y:S01]  /*44b0*/  LOP3.LUT P3, RZ, R70, 0xff, RZ, 0xc0, !PT ;  /* 0x000000ff46ff7812 */ /* 0x000fe2000786c0ff */
[----:B------:R-:W-:Y:S01]  /*44c0*/  FADD.FTZ R70, -R47, R142 ;  /* 0x0000008e2f467221 */ /* 0x000fe20000010100 */
[----:B------:R-:W-:Y:S01]  /*44d0*/  FADD.FTZ R0, -R0, R153 ;  /* 0x0000009900007221 */ /* 0x000fe20000010100 */
        /* <DEDUP_REMOVED lines=26> */
[----:B------:R-:W-:Y:S01]  /*4680*/  F2FP.F16.F32.PACK_AB R44, R49, R0 ;  /* 0x00000000312c723e */ /* 0x000fe200000000ff */
[----:B------:R-:W-:Y:S06]  /*4690*/  BRA `(.L_x_7250) ;  /* 0x0000000400047947 */ /* 0x000fec0003800000 */
.L_x_7249:
        /* <DEDUP_REMOVED lines=9> */
[C---:B------:R-:W-:Y:S01]  /*4730*/  FMUL.FTZ R142, R127.reuse, R142 ;  /* 0x0000008e7f8e7220 */ /* 0x040fe20000410000 */
[----:B------:R-:W-:Y:S01]  /*4740*/  FMUL.FTZ R43, R127, R40 ;  /* 0x000000287f2b7220 */ /* 0x000fe20000410000 */
[C-C-:B------:R-:W-:Y:S01]  /*4750*/  FFMA.FTZ R169, R129.reuse, R169, R130.reuse ;  /* 0x000000a981a97223 */ /* 0x140fe20000010082 */
[-C--:B------:R-:W-:Y:S01]  /*4760*/  FMUL.FTZ R40, R42, R125.reuse ;  /* 0x0000007d2a287220 */ /* 0x080fe20000410000 */
[-C--:B------:R-:W-:Y:S01]  /*4770*/  FMUL.FTZ R41, R142, R125.reuse ;  /* 0x0000007d8e297220 */ /* 0x080fe20000410000 */
[C-C-:B------:R-:W-:Y:S01]  /*4780*/  FFMA.FTZ R164, R129.reuse, R164, R130.reuse ;  /* 0x000000a481a47223 */ /* 0x140fe20000010082 */
[----:B------:R-:W-:Y:S01]  /*4790*/  FFMA.FTZ R0, R129, R0, R130 ;  /* 0x0000000081007223 */ /* 0x000fe20000010082 */
[----:B------:R-:W-:Y:S01]  /*47a0*/  FMUL.FTZ R40, R40, UR4 ;  /* 0x0000000428287c20 */ /* 0x000fe20008410000 */
[----:B------:R-:W-:Y:S01]  /*47b0*/  FMUL.FTZ R41, R41, UR4 ;  /* 0x0000000429297c20 */ /* 0x000fe20008410000 */
[----:B------:R-:W-:Y:S01]  /*47c0*/  FMUL.FTZ R44, R43, R125 ;  /* 0x0000007d2b2c7220 */ /* 0x000fe20000410000 */
[----:B------:R-:W-:Y:S01]  /*47d0*/  ISETP.GE.U32.AND P2, PT, R70, RZ, PT ;  /* 0x000000ff4600720c */ /* 0x000fe20003f46070 */
[----:B------:R-:W-:Y:S01]  /*47e0*/  FADD.FTZ R152, -R169, R152 ;  /* 0x00000098a9987221 */ /* 0x000fe20000010100 */
[----:B------:R-:W-:Y:S01]  /*47f0*/  FSEL R46, R40, RZ, P5 ;  /* 0x000000ff282e7208 */ /* 0x000fe20002800000 */
[--C-:B------:R-:W-:Y:S01]  /*4800*/  FFMA.FTZ R40, R129, R171, R130.reuse ;  /* 0x000000ab81287223 */ /* 0x100fe20000010082 */
[----:B------:R-:W-:Y:S01]  /*4810*/  FSEL R48, R41, RZ, P6 ;  /* 0x000000ff29307208 */ /* 0x000fe20003000000 */
[----:B------:R-:W-:Y:S01]  /*4820*/  FFMA.FTZ R41, R129, R162, R130 ;  /* 0x000000a281297223 */ /* 0x000fe20000010082 */
[----:B------:R-:W-:Y:S01]  /*4830*/  FADD.FTZ R164, -R164, R133 ;  /* 0x00000085a4a47221 */ /* 0x000fe20000010100 */
[----:B------:R-:W-:Y:S01]  /*4840*/  FADD.FTZ R40, -R40, R67 ;  /* 0x0000004328287221 */ /* 0x000fe20000010100 */
[----:B------:R-:W-:Y:S01]  /*4850*/  FADD.FTZ R0, -R0, R153 ;  /* 0x0000009900007221 */ /* 0x000fe20000010100 */
[----:B------:R-:W-:Y:S01]  /*4860*/  FADD.FTZ R134, -R41, R134 ;  /* 0x0000008629867221 */ /* 0x000fe20000010100 */
[----:B------:R-:W-:Y:S01]  /*4870*/  FMUL.FTZ R44, R44, UR4 ;  /* 0x000000042c2c7c20 */ /* 0x000fe20008410000 */
[----:B------:R-:W-:Y:S01]  /*4880*/  ISETP.GE.U32.AND.EX P2, PT, R71, 0x1000000, PT, P2 ;  /* 0x010000004700780c */ /* 0x000fe20003f46120 */
[C---:B------:R-:W-:Y:S01]  /*4890*/  FMUL.FTZ R41, R127.reuse, R40 ;  /* 0x000000287f297220 */ /* 0x040fe20000410000 */
[C---:B------:R-:W-:Y:S01]  /*48a0*/  FMUL.FTZ R40, R127.reuse, R152 ;  /* 0x000000987f287220 */ /* 0x040fe20000410000 */
[C---:B------:R-:W-:Y:S01]  /*48b0*/  FMUL.FTZ R134, R127.reuse, R134 ;  /* 0x000000867f867220 */ /* 0x040fe20000410000 */
[C---:B------:R-:W-:Y:S01]  /*48c0*/  FMUL.FTZ R164, R127.reuse, R164 ;  /* 0x000000a47fa47220 */ /* 0x040fe20000410000 */
[----:B------:R-:W-:Y:S01]  /*48d0*/  FMUL.FTZ R0, R127, R0 ;  /* 0x000000007f007220 */ /* 0x000fe20000410000 */
[----:B------:R-:W-:Y:S01]  /*48e0*/  FSEL R131, R44, RZ, P2 ;  /* 0x000000ff2c837208 */ /* 0x000fe20001000000 */
[CC--:B------:R-:W-:Y:S01]  /*48f0*/  FMUL.FTZ R47, R41.reuse, R125.reuse ;  /* 0x0000007d292f7220 */ /* 0x0c0fe20000410000 */
[----:B------:R-:W-:Y:S01]  /*4900*/  F2FP.F16.F32.PACK_AB R42, R41, R42 ;  /* 0x0000002a292a723e */ /* 0x000fe200000000ff */
[-C--:B------:R-:W-:Y:S01]  /*4910*/  FMUL.FTZ R44, R40, R125.reuse ;  /* 0x0000007d282c7220 */ /* 0x080fe20000410000 */
[----:B------:R-:W-:Y:S01]  /*4920*/  F2FP.F16.F32.PACK_AB R41, R164, R134 ;  /* 0x00000086a429723e */ /* 0x000fe200000000ff */
[-C--:B------:R-:W-:Y:S01]  /*4930*/  FMUL.FTZ R45, R134, R125.reuse ;  /* 0x0000007d862d7220 */ /* 0x080fe20000410000 */
        /* <DEDUP_REMOVED lines=21> */
[----:B------:R-:W-:Y:S02]  /*4a90*/  F2FP.F16.F32.PACK_AB R45, R164, R45 ;  /* 0x0000002da42d723e */ /* 0x000fe400000000ff */
[----:B------:R-:W-:-:S07]  /*4aa0*/  F2FP.F16.F32.PACK_AB R44, R49, R0 ;  /* 0x00000000312c723e */ /* 0x000fce00000000ff */
.L_x_7250:
        /* <DEDUP_REMOVED lines=9> */
[----:B0-----:R-:W-:Y:S01]  /*4b40*/  FFMA.FTZ R41, R129, R154, R130 ;  /* 0x0000009a81297223 */ /* 0x001fe20000010082 */
        /* <DEDUP_REMOVED lines=17> */
[--C-:B------:R-:W-:Y:S01]  /*4c60*/  FFMA.FTZ R46, R129, R137, R130.reuse ;  /* 0x00000089812e7223 */ /* 0x100fe20000010082 */
[----:B------:R-:W-:Y:S01]  /*4c70*/  FSEL R64, R41, RZ, P6 ;  /* 0x000000ff29407208 */ /* 0x000fe20003000000 */
[C-C-:B------:R-:W-:Y:S01]  /*4c80*/  FFMA.FTZ R45, R129.reuse, R144, R130.reuse ;  /* 0x00000090812d7223 */ /* 0x140fe20000010082 */
[----:B------:R-:W-:Y:S01]  /*4c90*/  FSEL R65, R44, RZ, P2 ;  /* 0x000000ff2c417208 */ /* 0x000fe20001000000 */
[----:B------:R-:W-:Y:S01]  /*4ca0*/  FFMA.FTZ R41, R129, R66, R130 ;  /* 0x0000004281297223 */ /* 0x000fe20000010082 */
[----:B------:R-:W-:Y:S01]  /*4cb0*/  LOP3.LUT P4, RZ, R68, 0xff00, RZ, 0xc0, !PT ;  /* 0x0000ff0044ff7812 */ /* 0x000fe2000788c0ff */
[----:B------:R-:W-:Y:S01]  /*4cc0*/  FADD.FTZ R46, -R46, R59 ;  /* 0x0000003b2e2e7221 */ /* 0x000fe20000010100 */
[C---:B------:R-:W-:Y:S01]  /*4cd0*/  LOP3.LUT P6, RZ, R68.reuse, 0xff0000, RZ, 0xc0, !PT ;  /* 0x00ff000044ff7812 */ /* 0x040fe200078cc0ff */
[----:B------:R-:W-:Y:S01]  /*4ce0*/  FADD.FTZ R44, -R45, R60 ;  /* 0x0000003c2d2c7221 */ /* 0x000fe20000010100 */
[----:B------:R-:W-:Y:S01]  /*4cf0*/  LOP3.LUT P2, RZ, R68, 0xff000000, RZ, 0xc0, !PT ;  /* 0xff00000044ff7812 */ /* 0x000fe2000784c0ff */
[C-C-:B------:R-:W-:Y:S01]  /*4d00*/  FFMA.FTZ R68, R129.reuse, R159, R130.reuse ;  /* 0x0000009f81447223 */ /* 0x140fe20000010082 */
[----:B------:R-:W-:Y:S01]  /*4d10*/  FSEL R62, R0, RZ, P5 ;  /* 0x000000ff003e7208 */ /* 0x000fe20002800000 */
[----:B------:R-:W-:Y:S01]  /*4d20*/  FFMA.FTZ R0, R129, R145, R130 ;  /* 0x0000009181007223 */ /* 0x000fe20000010082 */
[----:B------:R-:W-:Y:S01]  /*4d30*/  F2FP.F16.F32.PACK_AB R43, R43, R40 ;  /* 0x000000282b2b723e */ /* 0x000fe200000000ff */
[----:B------:R-:W-:Y:S01]  /*4d40*/  FADD.FTZ R68, -R68, R63 ;  /* 0x0000003f44447221 */ /* 0x000fe20000010100 */
[----:B------:R-:W-:Y:S01]  /*4d50*/  FMUL.FTZ R40, R127, R46 ;  /* 0x0000002e7f287220 */ /* 0x000fe20000410000 */
[----:B------:R-:W-:Y:S01]  /*4d60*/  FADD.FTZ R60, -R0, R61 ;  /* 0x0000003d003c7221 */ /* 0x000fe20000010100 */
[----:B------:R-:W-:Y:S01]  /*4d70*/  FADD.FTZ R0, -R41, R58 ;  /* 0x0000003a29007221 */ /* 0x000fe20000010100 */
[C---:B------:R-:W-:Y:S01]  /*4d80*/  FMUL.FTZ R41, R127.reuse, R68 ;  /* 0x000000447f297220 */ /* 0x040fe20000410000 */
[C---:B------:R-:W-:Y:S01]  /*4d90*/  FMUL.FTZ R44, R127.reuse, R44 ;  /* 0x0000002c7f2c7220 */ /* 0x040fe20000410000 */
[C---:B------:R-:W-:Y:S01]  /*4da0*/  FMUL.FTZ R46, R127.reuse, R60 ;  /* 0x0000003c7f2e7220 */ /* 0x040fe20000410000 */
[----:B------:R-:W-:Y:S01]  /*4db0*/  FMUL.FTZ R0, R127, R0 ;  /* 0x000000007f007220 */ /* 0x000fe20000410000 */
[CC--:B------:R-:W-:Y:S01]  /*4dc0*/  FMUL.FTZ R47, R41.reuse, R125.reuse ;  /* 0x0000007d292f7220 */ /* 0x0c0fe20000410000 */
[----:B------:R-:W-:Y:S01]  /*4dd0*/  F2FP.F16.F32.PACK_AB R42, R41, R42 ;  /* 0x0000002a292a723e */ /* 0x000fe200000000ff */
[-C--:B------:R-:W-:Y:S01]  /*4de0*/  FMUL.FTZ R45, R44, R125.reuse ;  /* 0x0000007d2c2d7220 */ /* 0x080fe20000410000 */
[----:B------:R-:W-:Y:S01]  /*4df0*/  F2FP.F16.F32.PACK_AB R41, R46, R44 ;  /* 0x0000002c2e29723e */ /* 0x000fe200000000ff */
        /* <DEDUP_REMOVED lines=20> */
.L_x_7251:
[C-C-:B------:R-:W-:Y:S01]  /*4f40*/  FFMA.FTZ R0, R129.reuse, R137, R130.reuse ;  /* 0x0000008981007223 */ /* 0x140fe20000010082 */
[C-C-:B0-----:R-:W-:Y:S01]  /*4f50*/  FFMA.FTZ R45, R129.reuse, R144, R130.reuse ;  /* 0x00000090812d7223 */ /* 0x141fe20000010082 */
[----:B------:R-:W-:Y:S01]  /*4f60*/  FFMA.FTZ R47, R129, R154, R130 ;  /* 0x0000009a812f7223 */ /* 0x000fe20000010082 */
[----:B------:R-:W-:Y:S01]  /*4f70*/  LOP3.LUT P2, RZ, R68, 0xff00, RZ, 0xc0, !PT ;  /* 0x0000ff0044ff7812 */ /* 0x000fe2000784c0ff */
[----:B------:R-:W-:Y:S01]  /*4f80*/  FADD.FTZ R0, -R0, R59 ;  /* 0x0000003b00007221 */ /* 0x000fe20000010100 */
[----:B------:R-:W-:Y:S01]  /*4f90*/  FADD.FTZ R60, -R45, R60 ;  /* 0x0000003c2d3c7221 */ /* 0x000fe20000010100 */
[----:B------:R-:W-:Y:S01]  /*4fa0*/  FADD.FTZ R62, -R47, R62 ;  /* 0x0000003e2f3e7221 */ /* 0x000fe20000010100 */
[--C-:B------:R-:W-:Y:S01]  /*4fb0*/  FFMA.FTZ R44, R129, R145, R130.reuse ;  /* 0x00000091812c7223 */ /* 0x100fe20000010082 */
[----:B------:R-:W-:Y:S01]  /*4fc0*/  FMUL.FTZ R0, R127, R0 ;  /* 0x000000007f007220 */ /* 0x000fe20000410000 */
[C-C-:B------:R-:W-:Y:S01]  /*4fd0*/  FFMA.FTZ R174, R129.reuse, R174, R130.reuse ;  /* 0x000000ae81ae7223 */ /* 0x140fe20000010082 */
[C-C-:B------:R-:W-:Y:S01]  /*4fe0*/  FFMA.FTZ R173, R129.reuse, R173, R130.reuse ;  /* 0x000000ad81ad7223 */ /* 0x140fe20000010082 */
[----:B------:R-:W-:Y:S01]  /*4ff0*/  FFMA.FTZ R45, R129, R66, R130 ;  /* 0x00000042812d7223 */ /* 0x000fe20000010082 */
[-C--:B------:R-:W-:Y:S01]  /*5000*/  FMUL.FTZ R0, R0, R125.reuse ;  /* 0x0000007d00007220 */ /* 0x080fe20000410000 */
[C---:B------:R-:W-:Y:S01]  /*5010*/  FMUL.FTZ R60, R127.reuse, R60 ;  /* 0x0000003c7f3c7220 */ /* 0x040fe20000410000 */
[----:B------:R-:W-:Y:S01]  /*5020*/  FMUL.FTZ R62, R127, R62 ;  /* 0x0000003e7f3e7220 */ /* 0x000fe20000410000 */
[----:B------:R-:W-:Y:S01]  /*5030*/  FADD.FTZ R44, -R44, R61 ;  /* 0x0000003d2c2c7221 */ /* 0x000fe20000010100 */
[----:B------:R-:W-:Y:S01]  /*5040*/  FMUL.FTZ R0, R0, UR4 ;  /* 0x0000000400007c20 */ /* 0x000fe20008410000 */
[----:B------:R-:W-:Y:S01]  /*5050*/  FADD.FTZ R174, -R174, R65 ;  /* 0x00000041aeae7221 */ /* 0x000fe20000010100 */
[----:B------:R-:W-:Y:S01]  /*5060*/  FADD.FTZ R64, -R173, R64 ;  /* 0x00000040ad407221 */ /* 0x000fe20000010100 */
[----:B------:R-:W-:Y:S01]  /*5070*/  FADD.FTZ R58, -R45, R58 ;  /* 0x0000003a2d3a7221 */ /* 0x000fe20000010100 */
[----:B------:R-:W-:Y:S01]  /*5080*/  FMUL.FTZ R60, R60, R125 ;  /* 0x0000007d3c3c7220 */ /* 0x000fe20000410000 */
[----:B------:R-:W-:Y:S01]  /*5090*/  FSEL R59, R0, RZ, P2 ;  /* 0x000000ff003b7208 */ /* 0x000fe20001000000 */
[----:B------:R-:W-:Y:S01]  /*50a0*/  FFMA.FTZ R0, R129, R159, R130 ;  /* 0x0000009f81007223 */ /* 0x000fe20000010082 */
[-C--:B------:R-:W-:Y:S01]  /*50b0*/  FMUL.FTZ R62, R62, R125.reuse ;  /* 0x0000007d3e3e7220 */ /* 0x080fe20000410000 */
[C---:B------:R-:W-:Y:S01]  /*50c0*/  FMUL.FTZ R44, R127.reuse, R44 ;  /* 0x0000002c7f2c7220 */ /* 0x040fe20000410000 */
[C---:B------:R-:W-:Y:S01]  /*50d0*/  FMUL.FTZ R174, R127.reuse, R174 ;  /* 0x000000ae7fae7220 */ /* 0x040fe20000410000 */
[----:B------:R-:W-:Y:S01]  /*50e0*/  FADD.FTZ R0, -R0, R63 ;  /* 0x0000003f00007221 */ /* 0x000fe20000010100 */
[C---:B------:R-:W-:Y:S01]  /*50f0*/  FMUL.FTZ R64, R127.reuse, R64 ;  /* 0x000000407f407220 */ /* 0x040fe20000410000 */
[C---:B------:R-:W-:Y:S01]  /*5100*/  FMUL.FTZ R58, R127.reuse, R58 ;  /* 0x0000003a7f3a7220 */ /* 0x040fe20000410000 */
[----:B------:R-:W-:Y:S01]  /*5110*/  FMUL.FTZ R60, R60, UR4 ;  /* 0x000000043c3c7c20 */ /* 0x000fe20008410000 */
[----:B------:R-:W-:Y:S01]  /*5120*/  FMUL.FTZ R0, R127, R0 ;  /* 0x000000007f007220 */ /* 0x000fe20000410000 */
[----:B------:R-:W-:Y:S01]  /*5130*/  FMUL.FTZ R62, R62, UR4 ;  /* 0x000000043e3e7c20 */ /* 0x000fe20008410000 */
[-C--:B------:R-:W-:Y:S01]  /*5140*/  FMUL.FTZ R44, R44, R125.reuse ;  /* 0x0000007d2c2c7220 */ /* 0x080fe20000410000 */
[----:B------:R-:W-:Y:S01]  /*5150*/  LOP3.LUT P6, RZ, R68, 0xff0000, RZ, 0xc0, !PT ;  /* 0x00ff000044ff7812 */ /* 0x000fe200078cc0ff */
[-C--:B------:R-:W-:Y:S01]  /*5160*/  FMUL.FTZ R174, R174, R125.reuse ;  /* 0x0000007daeae7220 */ /* 0x080fe20000410000 */
[C---:B------:R-:W-:Y:S01]  /*5170*/  LOP3.LUT P3, RZ, R69.reuse, 0xff, RZ, 0xc0, !PT ;  /* 0x000000ff45ff7812 */ /* 0x040fe2000786c0ff */
        /* <DEDUP_REMOVED lines=25> */
.L_x_7252:
        /* <DEDUP_REMOVED lines=8> */
[----:B0-----:R-:W-:Y:S01]  /*5390*/  FFMA.FTZ R41, R129, R160, R130 ;  /* 0x000000a081297223 */ /* 0x001fe20000010082 */
        /* <DEDUP_REMOVED lines=8> */
[C-C-:B------:R-:W-:Y:S01]  /*5420*/  FFMA.FTZ R158, R129.reuse, R158, R130.reuse ;  /* 0x0000009e819e7223 */ /* 0x140fe20000010082 */
[-C--:B------:R-:W-:Y:S01]  /*5430*/  FMUL.FTZ R40, R0, R125.reuse ;  /* 0x0000007d00287220 */ /* 0x080fe20000410000 */
[-C--:B------:R-:W-:Y:S01]  /*5440*/  FMUL.FTZ R41, R42, R125.reuse ;  /* 0x0000007d2a297220 */ /* 0x080fe20000410000 */
[----:B------:R-:W-:Y:S01]  /*5450*/  FMUL.FTZ R43, R44, R125 ;  /* 0x0000007d2c2b7220 */ /* 0x000fe20000410000 */
[C-C-:B------:R-:W-:Y:S01]  /*5460*/  FFMA.FTZ R165, R129.reuse, R165, R130.reuse ;  /* 0x000000a581a57223 */ /* 0x140fe20000010082 */
        /* <DEDUP_REMOVED lines=26> */
[C---:B------:R-:W-:Y:S01]  /*5610*/  F2FP.F16.F32.PACK_AB R41, R2.reuse, R42 ;  /* 0x0000002a0229723e */ /* 0x040fe200000000ff */
        /* <DEDUP_REMOVED lines=21> */
[----:B------:R-:W-:Y:S01]  /*5770*/  F2FP.F16.F32.PACK_AB R44, R55, R44 ;  /* 0x0000002c372c723e */ /* 0x000fe200000000ff */
[----:B------:R-:W-:Y:S06]  /*5780*/  BRA `(.L_x_7254) ;  /* 0x0000000000f47947 */ /* 0x000fec0003800000 */
.L_x_7253:
[C-C-:B------:R-:W-:Y:S01]  /*5790*/  FFMA.FTZ R150, R129.reuse, R150, R130.reuse ;  /* 0x0000009681967223 */ /* 0x140fe20000010082 */
[C-C-:B------:R-:W-:Y:S01]  /*57a0*/  FFMA.FTZ R155, R129.reuse, R155, R130.reuse ;  /* 0x0000009b819b7223 */ /* 0x140fe20000010082 */
[C-C-:B0-----:R-:W-:Y:S01]  /*57b0*/  FFMA.FTZ R45, R129.reuse, R160, R130.reuse ;  /* 0x000000a0812d7223 */ /* 0x141fe20000010082 */
[C-C-:B------:R-:W-:Y:S01]  /*57c0*/  FFMA.FTZ R156, R129.reuse, R156, R130.reuse ;  /* 0x0000009c819c7223 */ /* 0x140fe20000010082 */
[----:B------:R-:W-:Y:S01]  /*57d0*/  FADD.FTZ R150, -R150, R55 ;  /* 0x0000003796967221 */ /* 0x000fe20000010100 */
[C-C-:B------:R-:W-:Y:S01]  /*57e0*/  FFMA.FTZ R158, R129.reuse, R158, R130.reuse ;  /* 0x0000009e819e7223 */ /* 0x140fe20000010082 */
[C-C-:B------:R-:W-:Y:S01]  /*57f0*/  FFMA.FTZ R165, R129.reuse, R165, R130.reuse ;  /* 0x000000a581a57223 */ /* 0x140fe20000010082 */
[----:B------:R-:W-:Y:S01]  /*5800*/  FFMA.FTZ R157, R129, R157, R130 ;  /* 0x0000009d819d7223 */ /* 0x000fe20000010082 */
[----:B------:R-:W-:Y:S01]  /*5810*/  FADD.FTZ R56, -R155, R56 ;  /* 0x000000389b387221 */ /* 0x000fe20000010100 */
[----:B------:R-:W-:Y:S01]  /*5820*/  FADD.FTZ R52, -R45, R52 ;  /* 0x000000342d347221 */ /* 0x000fe20000010100 */
[----:B------:R-:W-:Y:S01]  /*5830*/  FMUL.FTZ R150, R127, R150 ;  /* 0x000000967f967220 */ /* 0x000fe20000410000 */
        /* <DEDUP_REMOVED lines=50> */
.L_x_7254:
[----:B------:R-:W0:Y:S01]  /*5b60*/  @P1 LDC.64 R2, c[0x0][0x478] ;  /* 0x00011e00ff021b82 */ /* 0x000e220000000a00 */
[----:B------:R-:W-:-:S04]  /*5b70*/  IMAD.WIDE.U32 R48, R124, 0x10, R48 ;  /* 0x000000107c307825 */ /* 0x000fc800078e0030 */
[----:B0-----:R-:W-:-:S05]  /*5b80*/  @P1 IMAD.WIDE.U32 R2, R124, 0x10, R2 ;  /* 0x000000107c021825 */ /* 0x001fca00078e0002 */
[----:B------:R0:W-:Y:S04]  /*5b90*/  @P1 STG.E.128 desc[UR6][R2.64], R40 ;  /* 0x0000002802001986 */ /* 0x0001e8000c101d06 */
[----:B------:R0:W-:Y:S02]  /*5ba0*/  STG.E.128 desc[UR6][R48.64], R44 ;  /* 0x0000002c30007986 */ /* 0x0001e4000c101d06 */
.L_x_7248:
[----:B012---:R-:W0:Y:S02]  /*5bb0*/  LDC.64 R2, c[0x0][0x380] ;  /* 0x0000e000ff027b82 */ /* 0x007e240000000a00 */
[----:B0-----:R-:W-:-:S04]  /*5bc0*/  LEA R123, R2, R123, 0x2 ;  /* 0x0000007b027b7211 */ /* 0x001fc800078e10ff */
[----:B------:R-:W-:-:S13]  /*5bd0*/  ISETP.GE.AND P1, PT, R123, R3, PT ;  /* 0x000000037b00720c */ /* 0x000fda0003f26270 */
[----:B------:R-:W-:Y:S05]  /*5be0*/  @!P1 BRA `(.L_x_7255) ;  /* 0xffffffa8003c9947 */ /* 0x000fea000383ffff */
[----:B------:R-:W-:Y:S05]  /*5bf0*/  BSYNC B1 ;  /* 0x0000000000017941 */ /* 0x000fea0003800000 */
.L_x_7242:
        /* <DEDUP_REMOVED lines=24> */
.L_x_7241:
[----:B------:R-:W-:Y:S05]  /*5d80*/  BSYNC B0 ;  /* 0x0000000000007941 */ /* 0x000fea0003800000 */
.L_x_7240:
        /* <DEDUP_REMOVED lines=143> */
.L_x_7245:
        /* <DEDUP_REMOVED lines=8> */
.L_x_7257:
[----:B------:R-:W-:Y:S05]  /*6700*/  BSYNC B2 ;  /* 0x0000000000027941 */ /* 0x000fea0003800000 */
.L_x_7256:
        /* <DEDUP_REMOVED lines=8> */
.L_x_7258:
[----:B------:R-:W-:-:S05]  /*6790*/  FADD.FTZ R45, R45, R176 ;  /* 0x000000b02d2d7221 */ /* 0x000fca0000010000 */
[----:B------:R-:W-:Y:S01]  /*67a0*/  MOV R136, R45 ;  /* 0x0000002d00887202 */ /* 0x000fe20000000f00 */
[----:B------:R-:W-:Y:S01]  /*67b0*/  HFMA2 R138, -RZ, RZ, 0, 1.1920928955078125e-07 ;  /* 0x00000002ff8a7431 */ /* 0x000fe200000001ff */
[----:B------:R-:W-:-:S07]  /*67c0*/  MOV R44, R135 ;  /* 0x00000087002c7202 */ /* 0x000fce0000000f00 */
[----:B------:R-:W-:Y:S05]  /*67d0*/  WARPSYNC.COLLECTIVE R131, `(.L_x_7259) ;  /* 0x0000000083087348 */ /* 0x000fea0003c00000 */
[----:B------:R0:W1:Y:S02]  /*67e0*/  SHFL.BFLY P3, R135, R136, R138, R139 ;  /* 0x0c00008a88877389 */ /* 0x000064000006008b */
[----:B01----:R-:W-:Y:S05]  /*67f0*/  ENDCOLLECTIVE ;  /* 0x000000000000791b */ /* 0x003fea0003800000 */
.L_x_7259:
[----:B------:R-:W-:-:S05]  /*6800*/  FADD.FTZ R44, R44, R177 ;  /* 0x000000b12c2c7221 */ /* 0x000fca0000010000 */
[----:B------:R-:W-:Y:S02]  /*6810*/  MOV R136, R44 ;  /* 0x0000002c00887202 */ /* 0x000fe40000000f00 */
[----:B------:R-:W-:-:S07]  /*6820*/  MOV R46, R135 ;  /* 0x00000087002e7202 */ /* 0x000fce0000000f00 */
[----:B------:R-:W-:Y:S05]  /*6830*/  WARPSYNC.COLLECTIVE R131, `(.L_x_7260) ;  /* 0x0000000083087348 */ /* 0x000fea0003c00000 */
[----:B------:R0:W1:Y:S02]  /*6840*/  SHFL.BFLY P3, R135, R136, R138, R139 ;  /* 0x0c00008a88877389 */ /* 0x000064000006008b */
[----:B01----:R-:W-:Y:S05]  /*6850*/  ENDCOLLECTIVE ;  /* 0x000000000000791b */ /* 0x003fea0003800000 */
.L_x_7260:
[----:B------:R-:W-:-:S05]  /*6860*/  FADD.FTZ R46, R45, R46 ;  /* 0x0000002e2d2e7221 */ /* 0x000fca0000010000 */
[----:B------:R-:W-:Y:S01]  /*6870*/  MOV R136, R46 ;  /* 0x0000002e00887202 */ /* 0x000fe20000000f00 */
[----:B------:R-:W-:Y:S01]  /*6880*/  HFMA2 R138, -RZ, RZ, 0, 2.384185791015625e-07 ;  /* 0x00000004ff8a7431 */ /* 0x000fe200000001ff */
[----:B------:R-:W-:-:S07]  /*6890*/  MOV R47, R135 ;  /* 0x00000087002f7202 */ /* 0x000fce0000000f00 */
[----:B------:R-:W-:Y:S05]  /*68a0*/  WARPSYNC.COLLECTIVE R131, `(.L_x_7261) ;  /* 0x0000000083087348 */ /* 0x000fea0003c00000 */
[----:B------:R0:W1:Y:S02]  /*68b0*/  SHFL.BFLY P3, R135, R136, R138, R139 ;  /* 0x0c00008a88877389 */ /* 0x000064000006008b */
[----:B01----:R-:W-:Y:S05]  /*68c0*/  ENDCOLLECTIVE ;  /* 0x000000000000791b */ /* 0x003fea0003800000 */
.L_x_7261:
[----:B------:R-:W-:-:S05]  /*68d0*/  FADD.FTZ R47, R44, R47 ;  /* 0x0000002f2c2f7221 */ /* 0x000fca0000010000 */
[----:B------:R-:W-:Y:S02]  /*68e0*/  MOV R136, R47 ;  /* 0x0000002f00887202 */ /* 0x000fe40000000f00 */
[----:B------:R-:W-:-:S07]  /*68f0*/  MOV R49, R135 ;  /* 0x0000008700317202 */ /* 0x000fce0000000f00 */
[----:B------:R-:W-:Y:S05]  /*6900*/  WARPSYNC.COLLECTIVE R131, `(.L_x_7262) ;  /* 0x0000000083087348 */ /* 0x000fea0003c00000 */
[----:B------:R0:W1:Y:S02]  /*6910*/  SHFL.BFLY P3, R135, R136, R138, R139 ;  /* 0x0c00008a88877389 */ /* 0x000064000006008b */
[----:B01----:R-:W-:Y:S05]  /*6920*/  ENDCOLLECTIVE ;  /* 0x000000000000791b */ /* 0x003fea0003800000 */
.L_x_7262:
[----:B------:R-:W-:-:S05]  /*6930*/  FADD.FTZ R49, R46, R49 ;  /* 0x000000312e317221 */ /* 0x000fca0000010000 */
[----:B------:R-:W-:Y:S01]  /*6940*/  MOV R136, R49 ;  /* 0x0000003100887202 */ /* 0x000fe20000000f00 */
[----:B------:R-:W-:Y:S01]  /*6950*/  HFMA2 R138, -RZ, RZ, 0, 4.76837158203125e-07 ;  /* 0x00000008ff8a7431 */ /* 0x000fe200000001ff */
[----:B------:R-:W-:-:S07]  /*6960*/  MOV R48, R135 ;  /* 0x0000008700307202 */ /* 0x000fce0000000f00 */
[----:B------:R-:W-:Y:S05]  /*6970*/  WARPSYNC.COLLECTIVE R131, `(.L_x_7263) ;  /* 0x0000000083087348 */ /* 0x000fea0003c00000 */
[----:B------:R0:W1:Y:S02]  /*6980*/  SHFL.BFLY P3, R135, R136, R138, R139 ;  /* 0x0c00008a88877389 */ /* 0x000064000006008b */
[----:B01----:R-:W-:Y:S05]  /*6990*/  ENDCOLLECTIVE ;  /* 0x000000000000791b */ /* 0x003fea0003800000 */
.L_x_7263:
[----:B------:R-:W-:-:S05]  /*69a0*/  FADD.FTZ R48, R47, R48 ;  /* 0x000000302f307221 */ /* 0x000fca0000010000 */
[----:B------:R-:W-:Y:S02]  /*69b0*/  MOV R136, R48 ;  /* 0x0000003000887202 */ /* 0x000fe40000000f00 */
[----:B------:R-:W-:-:S07]  /*69c0*/  MOV R130, R135 ;  /* 0x0000008700827202 */ /* 0x000fce0000000f00 */
[----:B------:R-:W-:Y:S05]  /*69d0*/  WARPSYNC.COLLECTIVE R131, `(.L_x_7264) ;  /* 0x0000000083087348 */ /* 0x000fea0003c00000 */
[----:B------:R0:W1:Y:S02]  /*69e0*/  SHFL.BFLY P3, R135, R136, R138, R139 ;  /* 0x0c00008a88877389 */ /* 0x000064000006008b */
[----:B01----:R-:W-:Y:S05]  /*69f0*/  ENDCOLLECTIVE ;  /* 0x000000000000791b */ /* 0x003fea0003800000 */
.L_x_7264:
[----:B------:R-:W-:-:S05]  /*6a00*/  FADD.FTZ R130, R49, R130 ;  /* 0x0000008231827221 */ /* 0x000fca0000010000 */
[----:B------:R-:W-:Y:S01]  /*6a10*/  MOV R136, R130 ;  /* 0x0000008200887202 */ /* 0x000fe20000000f00 */
[----:B------:R-:W-:Y:S01]  /*6a20*/  HFMA2 R138, -RZ, RZ, 0, 9.5367431640625e-07 ;  /* 0x00000010ff8a7431 */ /* 0x000fe200000001ff */
[----:B------:R-:W-:-:S07]  /*6a30*/  MOV R129, R135 ;  /* 0x0000008700817202 */ /* 0x000fce0000000f00 */
[----:B------:R-:W-:Y:S05]  /*6a40*/  WARPSYNC.COLLECTIVE R131, `(.L_x_7265) ;  /* 0x0000000083087348 */ /* 0x000fea0003c00000 */
[----:B------:R0:W1:Y:S02]  /*6a50*/  SHFL.BFLY P3, R135, R136, R138, R139 ;  /* 0x0c00008a88877389 */ /* 0x000064000006008b */
[----:B01----:R-:W-:Y:S05]  /*6a60*/  ENDCOLLECTIVE ;  /* 0x000000000000791b */ /* 0x003fea0003800000 */
.L_x_7265:
[----:B------:R-:W-:-:S05]  /*6a70*/  FADD.FTZ R129, R48, R129 ;  /* 0x0000008130817221 */ /* 0x000fca0000010000 */
[----:B------:R-:W-:Y:S02]  /*6a80*/  MOV R136, R129 ;  /* 0x0000008100887202 */ /* 0x000fe40000000f00 */
[----:B------:R-:W-:-:S07]  /*6a90*/  MOV R45, R135 ;  /* 0x00000087002d7202 */ /* 0x000fce0000000f00 */
[----:B------:R-:W-:Y:S05]  /*6aa0*/  WARPSYNC.COLLECTIVE R131, `(.L_x_7266) ;  /* 0x0000000083087348 */ /* 0x000fea0003c00000 */
[----:B------:R0:W1:Y:S02]  /*6ab0*/  SHFL.BFLY P3, R135, R136, R138, R139 ;  /* 0x0c00008a88877389 */ /* 0x000064000006008b */
[----:B01----:R-:W-:Y:S05]  /*6ac0*/  ENDCOLLECTIVE ;  /* 0x000000000000791b */ /* 0x003fea0003800000 */
.L_x_7266:
[----:B------:R-:W-:Y:S01]  /*6ad0*/  MOV R44, R135 ;  /* 0x00000087002c7202 */ /* 0x000fe20000000f00 */
[----:B------:R-:W-:Y:S06]  /*6ae0*/  BRA `(.L_x_7267) ;  /* 0xffffffb800c07947 */ /* 0x000fec000383ffff */
.L_x_7268:
        /* <DEDUP_REMOVED lines=9> */
.L_x_14520:


//--------------------- .text._ZN10layer_norm22ln_bwd_finalize_kernelINS_22Kernel_traits_finalizeILj768Ef6__halfS2_S2_fjLb0ELj1024ELj4ENS_18Kernel_traits_baseILj768EfS2_S2_S2_fjLj1024EEEEELb0ELb0EEEvNS_9BwdParamsE --------------------------
	.section	.text._ZN10layer_norm22ln_bwd_finalize_kernelINS_22Kernel_traits_finalizeILj768Ef6__halfS2_S2_fjLb0ELj1024ELj4ENS_18Kernel_traits_baseILj768EfS2_S2_S2_fjLj1024EEEEELb0ELb0EEEvNS_9BwdParamsE,"ax",@progbits
	.align	128
        .global         _ZN10layer_norm22ln_bwd_finalize_kernelINS_22Kernel_traits_finalizeILj768Ef6__halfS2_S2_fjLb0ELj1024ELj4ENS_18Kernel_traits_baseILj768EfS2_S2_S2_fjLj1024EEEEELb0ELb0EEEvNS_9BwdParamsE
        .type           _ZN10layer_norm22ln_bwd_finalize_kernelINS_22Kernel_traits_finalizeILj768Ef6__halfS2_S2_fjLb0ELj1024ELj4ENS_18Kernel_traits_baseILj768EfS2_S2_S2_fjLj1024EEEEELb0ELb0EEEvNS_9BwdParamsE,@function
        .size           _ZN10layer_norm22ln_bwd_finalize_kernelINS_22Kernel_traits_finalizeILj768Ef6__halfS2_S2_fjLb0ELj1024ELj4ENS_18Kernel_traits_baseILj768EfS2_S2_S2_fjLj1024EEEEELb0ELb0EEEvNS_9BwdParamsE,(.L_x_14521 - _ZN10layer_norm22ln_bwd_finalize_kernelINS_22Kernel_traits_finalizeILj768Ef6__halfS2_S2_fjLb0ELj1024ELj4ENS_18Kernel_traits_baseILj768EfS2_S2_S2_fjLj1024EEEEELb0ELb0EEEvNS_9BwdParamsE)
        .other          _ZN10layer_norm22ln_bwd_finalize_kernelINS_22Kernel_traits_finalizeILj768Ef6__halfS2_S2_fjLb0ELj1024ELj4ENS_18Kernel_traits_baseILj768EfS2_S2_S2_fjLj1024EEEEELb0ELb0EEEvNS_9BwdParamsE,@"STO_CUDA_ENTRY STV_DEFAULT"
_ZN10layer_norm22ln_bwd_finalize_kernelINS_22Kernel_traits_finalizeILj768Ef6__halfS2_S2_fjLb0ELj1024ELj4ENS_18Kernel_traits_baseILj768EfS2_S2_S2_fjLj1024EEEEELb0ELb0EEEvNS_9BwdParamsE:
.text._ZN10layer_norm22ln_bwd_finalize_kernelINS_22Kernel_traits_finalizeILj768Ef6__halfS2_S2_fjLb0ELj1024ELj4ENS_18Kernel_traits_baseILj768EfS2_S2_S2_fjLj1024EEEEELb0ELb0EEEvNS_9BwdParamsE:
        /* <DEDUP_REMOVED lines=82> */
.L_x_7273:
        /* <DEDUP_REMOVED lines=118> */
.L_x_7272:
[----:B------:R-:W-:Y:S05]  /*0c80*/  BSYNC.RECONVERGENT B1 ;  /* 0x0000000000017941 */ /* 0x000fea0003800200 */
.L_x_7271:
        /* <DEDUP_REMOVED lines=75> */
.L_x_7275:
[----:B------:R-:W-:Y:S05]  /*1140*/  BSYNC.RECONVERGENT B1 ;  /* 0x0000000000017941 */ /* 0x000fea0003800200 */
.L_x_7274:
        /* <DEDUP_REMOVED lines=37> */
.L_x_7277:
[----:B------:R-:W-:Y:S05]  /*13a0*/  BSYNC.RECONVERGENT B1 ;  /* 0x0000000000017941 */ /* 0x000fea0003800200 */
.L_x_7276:
[----:B------:R-:W-:Y:S05]  /*13b0*/  @!P1 BRA `(.L_x_7270) ;  /* 0x0000000000409947 */ /* 0x000fea0003800000 */
[----:B------:R-:W0:Y:S01]  /*13c0*/  LDC.64 R6, c[0x0][0x440] ;  /* 0x00011000ff067b82 */ /* 0x000e220000000a00 */
[----:B------:R-:W-:Y:S01]  /*13d0*/  IMAD R59, R2, R56, R59 ;  /* 0x00000038023b7224 */ /* 0x000fe200078e023b */
[----:B------:R-:W-:Y:S02]  /*13e0*/  LOP3.LUT R8, R8, 0x1f, RZ, 0xc0, !PT ;  /* 0x0000001f08087812 */ /* 0x000fe400078ec0ff */
[----:B------:R-:W-:Y:S02]  /*13f0*/  IADD3 R9, PT, PT, -R9, RZ, RZ ;  /* 0x000000ff09097210 */ /* 0x000fe40007ffe1ff */
[----:B------:R-:W-:Y:S02]  /*1400*/  IADD3 R59, PT, PT, R8, R59, RZ ;  /* 0x0000003b083b7210 */ /* 0x000fe40007ffe0ff */
[----:B------:R-:W1:Y:S05]  /*1410*/  LDC.64 R10, c[0x0][0x448] ;  /* 0x00011200ff0a7b82 */ /* 0x000e6a0000000a00 */
.L_x_7278:
        /* <DEDUP_REMOVED lines=10> */
.L_x_7270:
[----:B------:R-:W-:Y:S05]  /*14c0*/  BSYNC.RECONVERGENT B0 ;  /* 0x0000000000007941 */ /* 0x000fea0003800200 */
.L_x_7269:
        /* <DEDUP_REMOVED lines=57> */
.L_x_7279:
        /* <DEDUP_REMOVED lines=10> */
.L_x_14521:


//--------------------- .text._ZN10layer_norm13ln_bwd_kernelINS_13Kernel_traitsIf6__halfS2_S2_fjLj768ELj1ELj4ELj1ELj16ENS_18Kernel_traits_baseILj768EfS2_S2_S2_fjLj128EEEEELb1ELb0ELb1ELb0EEEvNS_9BwdParamsE --------------------------
	.section	.text._ZN10layer_norm13ln_bwd_kernelINS_13Kernel_traitsIf6__halfS2_S2_fjLj768ELj1ELj4ELj1ELj16ENS_18Kernel_traits_baseILj768EfS2_S2_S2_fjLj128EEEEELb1ELb0ELb1ELb0EEEvNS_9BwdParamsE,"ax",@progbits
	.align	128
        .global         _ZN10layer_norm13ln_bwd_kernelINS_13Kernel_traitsIf6__halfS2_S2_fjLj768ELj1ELj4ELj1ELj16ENS_18Kernel_traits_baseILj768EfS2_S2_S2_fjLj128EEEEELb1ELb0ELb1ELb0EEEvNS_9BwdParamsE
        .type           _ZN10layer_norm13ln_bwd_kernelINS_13Kernel_traitsIf6__halfS2_S2_fjLj768ELj1ELj4ELj1ELj16ENS_18Kernel_traits_baseILj768EfS2_S2_S2_fjLj128EEEEELb1ELb0ELb1ELb0EEEvNS_9BwdParamsE,@function
        .size           _ZN10layer_norm13ln_bwd_kernelINS_13Kernel_traitsIf6__halfS2_S2_fjLj768ELj1ELj4ELj1ELj16ENS_18Kernel_traits_baseILj768EfS2_S2_S2_fjLj128EEEEELb1ELb0ELb1ELb0EEEvNS_9BwdParamsE,(.L_x_14522 - _ZN10layer_norm13ln_bwd_kernelINS_13Kernel_traitsIf6__halfS2_S2_fjLj768ELj1ELj4ELj1ELj16ENS_18Kernel_traits_baseILj768EfS2_S2_S2_fjLj128EEEEELb1ELb0ELb1ELb0EEEvNS_9BwdParamsE)
        .other          _ZN10layer_norm13ln_bwd_kernelINS_13Kernel_traitsIf6__halfS2_S2_fjLj768ELj1ELj4ELj1ELj16ENS_18Kernel_traits_baseILj768EfS2_S2_S2_fjLj128EEEEELb1ELb0ELb1ELb0EEEvNS_9BwdParamsE,@"STO_CUDA_ENTRY STV_DEFAULT"
_ZN10layer_norm13ln_bwd_kernelINS_13Kernel_traitsIf6__halfS2_S2_fjLj768ELj1ELj4ELj1ELj16ENS_18Kernel_traits_baseILj768EfS2_S2_S2_fjLj128EEEEELb1ELb0ELb1ELb0EEEvNS_9BwdParamsE:
.text._ZN10layer_norm13ln_bwd_kernelINS_13Kernel_traitsIf6__halfS2_S2_fjLj768ELj1ELj4ELj1ELj16ENS_18Kernel_traits_baseILj768EfS2_S2_S2_fjLj128EEEEELb1ELb0ELb1ELb0EEEvNS_9BwdParamsE:
        /* <DEDUP_REMOVED lines=37> */
[----:B------:R-:W-:-:S05]  /*0250*/  SHF.R.U32.HI R3, RZ, 0x5, R114 ;  /* 0x00000005ff037819 */ /* 0x000fca0000011672 */
        /* <DEDUP_REMOVED lines=51> */
.L_x_7353:
        /* <DEDUP_REMOVED lines=16> */
[----:B------:R-:W-:Y:S01]  /*0690*/  HFMA2 R162, -RZ, RZ, 0, 0 ;  /* 0x00000000ffa27431 */ /* 0x000fe200000001ff */
[----:B------:R-:W-:Y:S01]  /*06a0*/  MOV R0, UR14 ;  /* 0x0000000e00007c02 */ /* 0x000fe20008000f00 */
[----:B------:R-:W-:Y:S01]  /*06b0*/  BSSY.RECONVERGENT B1, `(.L_x_7283) ;  /* 0x0000070000017945 */ /* 0x000fe20003800200 */
[C---:B------:R-:W-:Y:S02]  /*06c0*/  ISETP.GE.U32.AND P5, PT, R2.reuse, 0x20, PT ;  /* 0x000000200200780c */ /* 0x040fe40003fa6070 */
[----:B------:R-:W-:Y:S02]  /*06d0*/  CS2R R166, SRZ ;  /* 0x0000000000a67805 */ /* 0x000fe4000001ff00 */
[----:B------:R-:W-:Y:S02]  /*06e0*/  ISETP.NE.AND P0, PT, RZ, UR8, PT ;  /* 0x00000008ff007c0c */ /* 0x000fe4000bf05270 */
[----:B------:R-:W-:-:S02]  /*06f0*/  ISETP.GE.U32.AND P3, PT, R2, 0x40, PT ;  /* 0x000000400200780c */ /* 0x000fc40003f66070 */
[----:B------:R-:W-:Y:S02]  /*0700*/  ISETP.GE.U32.AND P2, PT, R2, 0x60, PT ;  /* 0x000000600200780c */ /* 0x000fe40003f46070 */
[----:B------:R-:W-:-:S05]  /*0710*/  @P1 IADD3 R117, PT, PT, R161, -0x1, RZ ;  /* 0xffffffffa1751810 */ /* 0x000fca0007ffe0ff */
[----:B------:R-:W-:-:S05]  /*0720*/  @P1 IMAD R117, R117, R0, RZ ;  /* 0x0000000075751224 */ /* 0x000fca00078e02ff */
[----:B------:R-:W-:-:S04]  /*0730*/  @P1 SHF.R.S32.HI R114, RZ, 0x1f, R117 ;  /* 0x0000001fff721819 */ /* 0x000fc80000011475 */
[----:B------:R-:W-:Y:S02]  /*0740*/  @P1 LEA.HI R114, R114, R117, RZ, 0x3 ;  /* 0x0000007572721211 */ /* 0x000fe400078f18ff */
[----:B------:R-:W-:Y:S02]  /*0750*/  IADD3 R117, PT, PT, R158, -0x1, RZ ;  /* 0xffffffff9e757810 */ /* 0x000fe40007ffe0ff */
[----:B------:R-:W-:Y:S01]  /*0760*/  @P1 LEA.HI.SX32 R162, R114, R115, 0x1d ;  /* 0x0000007372a21211 */ /* 0x000fe200078feaff */
[-C--:B------:R-:W-:Y:S02]  /*0770*/  IMAD R114, R3, R0.reuse, RZ ;  /* 0x0000000003727224 */ /* 0x080fe400078e02ff */
[----:B------:R-:W-:-:S03]  /*0780*/  IMAD R117, R117, R0, RZ ;  /* 0x0000000075757224 */ /* 0x000fc600078e02ff */
[----:B0-----:R-:W-:Y:S02]  /*0790*/  SHF.R.S32.HI R113, RZ, 0x1f, R114 ;  /* 0x0000001fff717819 */ /* 0x001fe40000011472 */
        /* <DEDUP_REMOVED lines=24> */
[----:B------:R-:W-:Y:S01]  /*0920*/  IADD3 R164, PT, PT, R164, 0x20, RZ ;  /* 0x00000020a4a47810 */ /* 0x000fe20007ffe0ff */
[--C-:B---3--:R-:W-:Y:S02]  /*0930*/  HADD2.F32 R166, -RZ, R112.reuse.H0_H0 ;  /* 0x20000070ffa67230 */ /* 0x108fe40000004100 */
[----:B------:R-:W-:-:S03]  /*0940*/  HADD2.F32 R168, -RZ, R112.H1_H1 ;  /* 0x30000070ffa87230 */ /* 0x000fc60000004100 */
[----:B------:R-:W-:Y:S01]  /*0950*/  FADD.FTZ R159, -R163, R166 ;  /* 0x000000a6a39f7221 */ /* 0x000fe20000010100 */
[--C-:B------:R-:W-:Y:S02]  /*0960*/  HADD2.F32 R154, -RZ, R113.reuse.H0_H0 ;  /* 0x20000071ff9a7230 */ /* 0x100fe40000004100 */
[----:B------:R-:W-:Y:S02]  /*0970*/  HADD2.F32 R156, -RZ, R113.H1_H1 ;  /* 0x30000071ff9c7230 */ /* 0x000fe40000004100 */
[----:B------:R-:W-:Y:S01]  /*0980*/  FMUL.FTZ R159, R4, R159 ;  /* 0x0000009f049f7220 */ /* 0x000fe20000410000 */
[----:B------:R-:W-:Y:S02]  /*0990*/  HADD2.F32 R152, -RZ, R114.H1_H1 ;  /* 0x30000072ff987230 */ /* 0x000fe40000004100 */
[----:B----4-:R-:W-:Y:S02]  /*09a0*/  HADD2.F32 R157, -RZ, R116.H0_H0 ;  /* 0x20000074ff9d7230 */ /* 0x010fe40000004100 */
[----:B------:R-:W-:-:S02]  /*09b0*/  HADD2.F32 R148, -RZ, R114.H0_H0 ;  /* 0x20000072ff947230 */ /* 0x000fc40000004100 */
        /* <DEDUP_REMOVED lines=9> */
[--C-:B0-----:R-:W-:Y:S02]  /*0a50*/  HADD2.F32 R145, -RZ, R119.reuse.H0_H0 ;  /* 0x20000077ff917230 */ /* 0x101fe40000004100 */
[----:B------:R-:W-:Y:S02]  /*0a60*/  HADD2.F32 R112, -RZ, R119.H1_H1 ;  /* 0x30000077ff707230 */ /* 0x000fe40000004100 */
[C---:B------:R-:W-:Y:S01]  /*0a70*/  FADD.FTZ R119, -R163.reuse, R168 ;  /* 0x000000a8a3777221 */ /* 0x040fe20000010100 */
[----:B------:R-:W-:Y:S02]  /*0a80*/  HADD2.F32 R116, -RZ, R116.H1_H1 ;  /* 0x30000074ff747230 */ /* 0x000fe40000004100 */
[----:B------:R-:W-:Y:S01]  /*0a90*/  FMUL.FTZ R157, R24, R157 ;  /* 0x0000009d189d7220 */ /* 0x000fe20000410000 */
[----:B------:R-:W-:Y:S01]  /*0aa0*/  FADD.FTZ R151, -R163, R148 ;  /* 0x00000094a3977221 */ /* 0x000fe20000010100 */
[C---:B------:R-:W-:Y:S01]  /*0ab0*/  FMUL.FTZ R156, R4.reuse, R119 ;  /* 0x00000077049c7220 */ /* 0x040fe20000410000 */
[C---:B------:R-:W-:Y:S01]  /*0ac0*/  FMUL.FTZ R155, R4.reuse, R155 ;  /* 0x0000009b049b7220 */ /* 0x040fe20000410000 */
[C---:B------:R-:W-:Y:S01]  /*0ad0*/  FMUL.FTZ R152, R4.reuse, R117 ;  /* 0x0000007504987220 */ /* 0x040fe20000410000 */
[----:B------:R-:W-:Y:S01]  /*0ae0*/  FMUL.FTZ R148, R4, R115 ;  /* 0x0000007304947220 */ /* 0x000fe20000410000 */
[-C--:B------:R-:W-:Y:S01]  /*0af0*/  FMUL.FTZ R154, R25, R116.reuse ;  /* 0x00000074199a7220 */ /* 0x080fe20000410000 */
[----:B------:R-:W-:Y:S01]  /*0b00*/  FADD.FTZ R115, RZ, R157 ;  /* 0x0000009dff737221 */ /* 0x000fe20000010000 */
[----:B------:R-:W-:Y:S01]  /*0b10*/  FFMA.FTZ R117, R159, R157, RZ ;  /* 0x0000009d9f757223 */ /* 0x000fe200000100ff */
        /* <DEDUP_REMOVED lines=41> */
.L_x_7284:
[----:B------:R-:W-:Y:S05]  /*0db0*/  BSYNC.RECONVERGENT B1 ;  /* 0x0000000000017941 */ /* 0x000fea0003800200 */
.L_x_7283:
        /* <DEDUP_REMOVED lines=10> */
[----:B------:R-:W-:-:S13]  /*0e60*/  ISETP.NE.AND.EX P0, PT, RZ, UR11, PT, P0 ;  /* 0x0000000bff007c0c */ /* 0x000fda000bf05300 */
[----:B------:R-:W0:Y:S01]  /*0e70*/  @P0 LDC.64 R112, c[0x0][0x438] ;  /* 0x00010e00ff700b82 */ /* 0x000e220000000a00 */
[----:B--2---:R-:W-:-:S05]  /*0e80*/  IMAD.WIDE.U32 R6, R162, 0x8, R6 ;  /* 0x00000008a2067825 */ /* 0x004fca00078e0006 */
[----:B------:R1:W5:Y:S01]  /*0e90*/  LDG.E.64 R126, desc[UR6][R6.64] ;  /* 0x00000006067e7981 */ /* 0x000362000c1e1b00 */
[----:B0-----:R-:W-:-:S05]  /*0ea0*/  @P0 IMAD.WIDE.U32 R112, R164, 0x10, R112 ;  /* 0x00000010a4700825 */ /* 0x001fca00078e0070 */
[----:B------:R0:W5:Y:S01]  /*0eb0*/  @P0 LDG.E.128 R96, desc[UR6][R112.64] ;  /* 0x0000000670600981 */ /* 0x000162000c1e1d00 */
[----:B------:R-:W-:Y:S02]  /*0ec0*/  IADD3 R165, PT, PT, R165, 0x20, RZ ;  /* 0x00000020a5a57810 */ /* 0x000fe40007ffe0ff */
[----:B------:R-:W-:Y:S02]  /*0ed0*/  IADD3 R162, PT, PT, R162, 0x20, RZ ;  /* 0x00000020a2a27810 */ /* 0x000fe40007ffe0ff */
[----:B------:R-:W-:Y:S01]  /*0ee0*/  IADD3 R164, PT, PT, R164, 0x20, RZ ;  /* 0x00000020a4a47810 */ /* 0x000fe20007ffe0ff */
[--C-:B---3--:R-:W-:Y:S02]  /*0ef0*/  HADD2.F32 R114, -RZ, R9.reuse.H0_H0 ;  /* 0x20000009ff727230 */ /* 0x108fe40000004100 */
[----:B------:R-:W-:Y:S02]  /*0f00*/  HADD2.F32 R168, -RZ, R9.H1_H1 ;  /* 0x30000009ffa87230 */ /* 0x000fe40000004100 */
[----:B------:R-:W-:-:S02]  /*0f10*/  HADD2.F32 R142, -RZ, R10.H0_H0 ;  /* 0x2000000aff8e7230 */ /* 0x000fc40000004100 */
[C---:B-1----:R-:W-:Y:S01]  /*0f20*/  FADD.FTZ R7, -R163.reuse, R114 ;  /* 0x00000072a3077221 */ /* 0x042fe20000010100 */
[--C-:B------:R-:W-:Y:S02]  /*0f30*/  HADD2.F32 R16, -RZ, R8.reuse.H0_H0 ;  /* 0x20000008ff107230 */ /* 0x100fe40000004100 */
[----:B------:R-:W-:Y:S02]  /*0f40*/  HADD2.F32 R116, -RZ, R8.H1_H1 ;  /* 0x30000008ff747230 */ /* 0x000fe40000004100 */
[----:B------:R-:W-:Y:S02]  /*0f50*/  HADD2.F32 R140, -RZ, R10.H1_H1 ;  /* 0x3000000aff8c7230 */ /* 0x000fe40000004100 */
[----:B------:R-:W-:Y:S02]  /*0f60*/  HADD2.F32 R8, -RZ, R11.H1_H1 ;  /* 0x3000000bff087230 */ /* 0x000fe40000004100 */
[----:B------:R-:W-:Y:S01]  /*0f70*/  FADD.FTZ R139, -R163, R168 ;  /* 0x000000a8a38b7221 */ /* 0x000fe20000010100 */
[----:B----4-:R-:W-:-:S02]  /*0f80*/  HADD2.F32 R9, -RZ, R13.H0_H0 ;  /* 0x2000000dff097230 */ /* 0x010fc40000004100 */
[----:B------:R-:W-:Y:S01]  /*0f90*/  FMUL.FTZ R7, R4, R7 ;  /* 0x0000000704077220 */ /* 0x000fe20000410000 */
[----:B------:R-:W-:Y:S02]  /*0fa0*/  HADD2.F32 R117, -RZ, R12.H0_H0 ;  /* 0x2000000cff757230 */ /* 0x000fe40000004100 */
[C---:B------:R-:W-:Y:S01]  /*0fb0*/  FADD.FTZ R119, -R163.reuse, R142 ;  /* 0x0000008ea3777221 */ /* 0x040fe20000010100 */
[--C-:B0-----:R-:W-:Y:S02]  /*0fc0*/  HADD2.F32 R113, -RZ, R15.reuse.H0_H0 ;  /* 0x2000000fff717230 */ /* 0x101fe40000004100 */
[C---:B------:R-:W-:Y:S01]  /*0fd0*/  FADD.FTZ R5, -R163.reuse, R16 ;  /* 0x00000010a3057221 */ /* 0x040fe20000010100 */
[----:B------:R-:W-:Y:S02]  /*0fe0*/  HADD2.F32 R112, -RZ, R15.H1_H1 ;  /* 0x3000000fff707230 */ /* 0x000fe40000004100 */
[----:B------:R-:W-:Y:S01]  /*0ff0*/  FADD.FTZ R141, -R163, R116 ;  /* 0x00000074a38d7221 */ /* 0x000fe20000010100 */
[----:B------:R-:W-:-:S02]  /*1000*/  HADD2.F32 R118, -RZ, R11.H0_H0 ;  /* 0x2000000bff767230 */ /* 0x000fc40000004100 */
[C---:B------:R-:W-:Y:S01]  /*1010*/  FADD.FTZ R115, -R163.reuse, R140 ;  /* 0x0000008ca3737221 */ /* 0x040fe20000010100 */
[----:B------:R-:W-:Y:S02]  /*1020*/  HADD2.F32 R10, -RZ, R13.H1_H1 ;  /* 0x3000000dff0a7230 */ /* 0x000fe40000004100 */
        /* <DEDUP_REMOVED lines=19> */
[----:B------:R-:W-:Y:S01]  /*1160*/  FFMA.FTZ R11, R5, R142, R166 ;  /* 0x0000008e050b7223 */ /* 0x000fe200000100a6 */
[----:B------:R-:W-:-:S02]  /*1170*/  HADD2.F32 R14, -RZ, R14.H1_H1 ;  /* 0x3000000eff0e7230 */ /* 0x000fc40000004100 */
        /* <DEDUP_REMOVED lines=31> */
.L_x_7286:
[----:B------:R-:W-:Y:S05]  /*1370*/  BSYNC.RECONVERGENT B1 ;  /* 0x0000000000017941 */ /* 0x000fea0003800200 */
.L_x_7285:
        /* <DEDUP_REMOVED lines=12> */
[----:B------:R-:W5:Y:S01]  /*1440*/  LDG.E.64 R130, desc[UR6][R18.64] ;  /* 0x0000000612827981 */ /* 0x000f62000c1e1b00 */
[----:B-1----:R-:W-:-:S05]  /*1450*/  @P0 IMAD.WIDE.U32 R120, R164, 0x10, R120 ;  /* 0x00000010a4780825 */ /* 0x002fca00078e0078 */
[----:B------:R0:W5:Y:S01]  /*1460*/  @P0 LDG.E.128 R20, desc[UR6][R120.64] ;  /* 0x0000000678140981 */ /* 0x000162000c1e1d00 */
[----:B--2---:R-:W-:Y:S02]  /*1470*/  HADD2.F32 R132, -RZ, R113.H1_H1 ;  /* 0x30000071ff847230 */ /* 0x004fe40000004100 */
[----:B------:R-:W-:Y:S02]  /*1480*/  HADD2.F32 R134, -RZ, R114.H0_H0 ;  /* 0x20000072ff867230 */ /* 0x000fe40000004100 */
[----:B------:R-:W-:Y:S02]  /*1490*/  HADD2.F32 R122, -RZ, R112.H0_H0 ;  /* 0x20000070ff7a7230 */ /* 0x000fe40000004100 */
[----:B------:R-:W-:Y:S02]  /*14a0*/  HADD2.F32 R114, -RZ, R114.H1_H1 ;  /* 0x30000072ff727230 */ /* 0x000fe40000004100 */
[----:B------:R-:W-:Y:S01]  /*14b0*/  FADD.FTZ R125, -R163, R132 ;  /* 0x00000084a37d7221 */ /* 0x000fe20000010100 */
[----:B------:R-:W-:-:S02]  /*14c0*/  HADD2.F32 R112, -RZ, R112.H1_H1 ;  /* 0x30000070ff707230 */ /* 0x000fc40000004100 */
[C---:B------:R-:W-:Y:S01]  /*14d0*/  FADD.FTZ R123, -R163.reuse, R134 ;  /* 0x00000086a37b7221 */ /* 0x040fe20000010100 */
[----:B---3--:R-:W-:Y:S02]  /*14e0*/  HADD2.F32 R133, -RZ, R116.H0_H0 ;  /* 0x20000074ff857230 */ /* 0x008fe40000004100 */
[C---:B------:R-:W-:Y:S01]  /*14f0*/  FADD.FTZ R17, -R163.reuse, R122 ;  /* 0x0000007aa3117221 */ /* 0x040fe20000010100 */
[----:B------:R-:W-:Y:S02]  /*1500*/  HADD2.F32 R124, -RZ, R113.H0_H0 ;  /* 0x20000071ff7c7230 */ /* 0x000fe40000004100 */
[C---:B------:R-:W-:Y:S01]  /*1510*/  FADD.FTZ R113, -R163.reuse, R114 ;  /* 0x00000072a3717221 */ /* 0x040fe20000010100 */
[--C-:B------:R-:W-:Y:S02]  /*1520*/  HADD2.F32 R137, -RZ, R117.reuse.H0_H0 ;  /* 0x20000075ff897230 */ /* 0x100fe40000004100 */
[----:B0-----:R-:W-:Y:S01]  /*1530*/  FADD.FTZ R121, -R163, R112 ;  /* 0x00000070a3797221 */ /* 0x001fe20000010100 */
[----:B------:R-:W-:-:S02]  /*1540*/  HADD2.F32 R114, -RZ, R117.H1_H1 ;  /* 0x30000075ff727230 */ /* 0x000fc40000004100 */
[----:B------:R-:W-:Y:S01]  /*1550*/  FMUL.FTZ R122, R4, R125 ;  /* 0x0000007d047a7220 */ /* 0x000fe20000410000 */
[----:B------:R-:W-:Y:S02]  /*1560*/  HADD2.F32 R116, -RZ, R116.H1_H1 ;  /* 0x30000074ff747230 */ /* 0x000fe40000004100 */
[----:B------:R-:W-:Y:S01]  /*1570*/  FMUL.FTZ R120, R40, R133 ;  /* 0x0000008528787220 */ /* 0x000fe20000410000 */
[----:B------:R-:W-:Y:S02]  /*1580*/  HADD2.F32 R117, -RZ, R118.H0_H0 ;  /* 0x20000076ff757230 */ /* 0x000fe40000004100 */
        /* <DEDUP_REMOVED lines=16> */
[----:B------:R-:W-:Y:S01]  /*1690*/  FMUL.FTZ R19, R4, R19 ;  /* 0x0000001304137220 */ /* 0x000fe20000410000 */
[----:B------:R-:W-:Y:S01]  /*16a0*/  FFMA.FTZ R114, R18, R121, R117 ;  /* 0x0000007912727223 */ /* 0x000fe20000010075 */
[----:B------:R-:W-:-:S02]  /*16b0*/  HADD2.F32 R136, -RZ, R115.H0_H0 ;  /* 0x20000073ff887230 */ /* 0x000fc40000004100 */
        /* <DEDUP_REMOVED lines=9> */
[----:B------:R-:W-:-:S02]  /*1750*/  HADD2.F32 R115, -RZ, R119.H0_H0 ;  /* 0x20000077ff737230 */ /* 0x000fc40000004100 */
[----:B------:R-:W-:Y:S01]  /*1760*/  FADD.FTZ R163, -R163, R138 ;  /* 0x0000008aa3a37221 */ /* 0x000fe20000010100 */
[----:B------:R-:W-:Y:S01]  /*1770*/  FADD.FTZ R68, R68, R133 ;  /* 0x0000008544447221 */ /* 0x000fe20000010000 */
[----:B------:R-:W-:Y:S01]  /*1780*/  FFMA.FTZ R104, R17, R133, R104 ;  /* 0x0000008511687223 */ /* 0x000fe20000010068 */
[----:B------:R-:W-:Y:S01]  /*1790*/  FMUL.FTZ R135, R4, R135 ;  /* 0x0000008704877220 */ /* 0x000fe20000410000 */
[----:B------:R-:W-:Y:S01]  /*17a0*/  FMUL.FTZ R133, R45, R118 ;  /* 0x000000762d857220 */ /* 0x000fe20000410000 */
[----:B------:R-:W-:Y:S01]  /*17b0*/  FADD.FTZ R116, R117, R132 ;  /* 0x0000008475747221 */ /* 0x000fe20000010000 */
[----:B------:R-:W-:Y:S01]  /*17c0*/  FFMA.FTZ R113, R123, R132, R114 ;  /* 0x000000847b717223 */ /* 0x000fe20000010072 */
[----:B------:R-:W-:Y:S02]  /*17d0*/  HADD2.F32 R112, -RZ, R119.H1_H1 ;  /* 0x30000077ff707230 */ /* 0x000fe40000004100 */
        /* <DEDUP_REMOVED lines=18> */
.L_x_7282:
[----:B-----5:R-:W-:Y:S01]  /*1900*/  ISETP.GE.AND P1, PT, R161, 0x1, PT ;  /* 0x00000001a100780c */ /* 0x020fe20003f26270 */
[----:B------:R-:W-:Y:S01]  /*1910*/  HFMA2 R163, -RZ, RZ, 0, 0 ;  /* 0x00000000ffa37431 */ /* 0x000fe200000001ff */
[----:B------:R-:W-:Y:S01]  /*1920*/  MOV R0, UR14 ;  /* 0x0000000e00007c02 */ /* 0x000fe20008000f00 */
[----:B------:R-:W-:-:S04]  /*1930*/  UISETP.NE.U32.AND UP0, UPT, UR10, URZ, UPT ;  /* 0x000000ff0a00728c */ /* 0x000fc8000bf05070 */
[----:B------:R-:W-:-:S06]  /*1940*/  UISETP.NE.AND.EX UP0, UPT, UR11, URZ, UPT, UP0 ;  /* 0x000000ff0b00728c */ /* 0x000fcc000bf05300 */
[----:B------:R-:W-:-:S05]  /*1950*/  @P1 IADD3 R113, PT, PT, R161, -0x1, RZ ;  /* 0xffffffffa1711810 */ /* 0x000fca0007ffe0ff */
[----:B------:R-:W-:-:S05]  /*1960*/  @P1 IMAD R113, R113, R0, RZ ;  /* 0x0000000071711224 */ /* 0x000fca00078e02ff */
[----:B------:R-:W-:-:S04]  /*1970*/  @P1 SHF.R.S32.HI R112, RZ, 0x1f, R113 ;  /* 0x0000001fff701819 */ /* 0x000fc80000011471 */
[----:B------:R-:W-:-:S04]  /*1980*/  @P1 LEA.HI R112, R112, R113, RZ, 0x3 ;  /* 0x0000007170701211 */ /* 0x000fc800078f18ff */
[----:B------:R-:W-:Y:S01]  /*1990*/  @P1 LEA.HI.SX32 R163, R112, R115, 0x1d ;  /* 0x0000007370a31211 */ /* 0x000fe200078feaff */
[----:B------:R-:W-:-:S05]  /*19a0*/  IMAD R112, R3, R0, RZ ;  /* 0x0000000003707224 */ /* 0x000fca00078e02ff */
[----:B------:R-:W-:-:S04]  /*19b0*/  SHF.R.S32.HI R113, RZ, 0x1f, R112 ;  /* 0x0000001fff717819 */ /* 0x000fc80000011470 */
[----:B------:R-:W-:-:S04]  /*19c0*/  LEA.HI R112, R113, R112, RZ, 0x3 ;  /* 0x0000007071707211 */ /* 0x000fc800078f18ff */
[----:B------:R-:W-:-:S04]  /*19d0*/  LEA.HI.SX32 R160, R112, R115, 0x1d ;  /* 0x0000007370a07211 */ /* 0x000fc800078feaff */
        /* <DEDUP_REMOVED lines=19> */
.L_x_7288:
[C---:B------:R-:W-:Y:S02]  /*1b10*/  ISETP.GE.U32.AND P5, PT, R2.reuse, 0x20, PT ;  /* 0x000000200200780c */ /* 0x040fe40003fa6070 */
[C---:B------:R-:W-:Y:S02]  /*1b20*/  ISETP.GE.U32.AND P3, PT, R2.reuse, 0x40, PT ;  /* 0x000000400200780c */ /* 0x040fe40003f66070 */
[----:B------:R-:W-:-:S09]  /*1b30*/  ISETP.GE.U32.AND P2, PT, R2, 0x60, PT ;  /* 0x000000600200780c */ /* 0x000fd20003f46070 */
[----:B------:R-:W0:Y:S08]  /*1b40*/  @P5 LDC.64 R112, c[0x0][0x438] ;  /* 0x00010e00ff705b82 */ /* 0x000e300000000a00 */
[----:B------:R-:W1:Y:S08]  /*1b50*/  @P3 LDC.64 R114, c[0x0][0x438] ;  /* 0x00010e00ff723b82 */ /* 0x000e700000000a00 */
[----:B------:R-:W2:Y:S01]  /*1b60*/  @P2 LDC.64 R116, c[0x0][0x438] ;  /* 0x00010e00ff742b82 */ /* 0x000ea20000000a00 */
[C---:B0-----:R-:W-:Y:S01]  /*1b70*/  @P5 IMAD.WIDE.U32 R112, R119.reuse, 0x10, R112 ;  /* 0x0000001077705825 */ /* 0x041fe200078e0070 */
[----:B------:R-:W-:-:S06]  /*1b80*/  @P5 IADD3 R119, PT, PT, R119, 0x20, RZ ;  /* 0x0000002077775810 */ /* 0x000fcc0007ffe0ff */
[----:B------:R-:W0:Y:S01]  /*1b90*/  @P5 LDC.64 R164, c[0x0][0x3b0] ;  /* 0x0000ec00ffa45b82 */ /* 0x000e220000000a00 */
[----:B------:R3:W5:Y:S01]  /*1ba0*/  @P5 LDG.E.128 R92, desc[UR6][R112.64] ;  /* 0x00000006705c5981 */ /* 0x000762000c1e1d00 */
[C---:B-1----:R-:W-:Y:S01]  /*1bb0*/  @P3 IMAD.WIDE.U32 R114, R119.reuse, 0x10, R114 ;  /* 0x0000001077723825 */ /* 0x042fe200078e0072 */
[----:B------:R-:W-:-:S04]  /*1bc0*/  @P3 IADD3 R119, PT, PT, R119, 0x20, RZ ;  /* 0x0000002077773810 */ /* 0x000fc80007ffe0ff */
[----:B------:R1:W5:Y:S01]  /*1bd0*/  @P3 LDG.E.128 R96, desc[UR6][R114.64] ;  /* 0x0000000672603981 */ /* 0x000362000c1e1d00 */
[----:B---3--:R-:W3:Y:S01]  /*1be0*/  @P2 LDC.64 R112, c[0x0][0x3b0] ;  /* 0x0000ec00ff702b82 */ /* 0x008ee20000000a00 */
[----:B--2---:R-:W-:-:S05]  /*1bf0*/  @P2 IMAD.WIDE.U32 R116, R119, 0x10, R116 ;  /* 0x0000001077742825 */ /* 0x004fca00078e0074 */
[----:B------:R1:W5:Y:S02]  /*1c00*/  @P2 LDG.E.128 R20, desc[UR6][R116.64] ;  /* 0x0000000674142981 */ /* 0x000364000c1e1d00 */
[----:B------:R-:W2:Y:S01]  /*1c10*/  @P3 LDC.64 R118, c[0x0][0x3b0] ;  /* 0x0000ec00ff763b82 */ /* 0x000ea20000000a00 */
[C---:B0-----:R-:W-:Y:S01]  /*1c20*/  @P5 IMAD.WIDE.U32 R164, R163.reuse, 0x8, R164 ;  /* 0x00000008a3a45825 */ /* 0x041fe200078e00a4 */
[----:B------:R-:W-:-:S04]  /*1c30*/  @P5 IADD3 R163, PT, PT, R163, 0x20, RZ ;  /* 0x00000020a3a35810 */ /* 0x000fc80007ffe0ff */
[----:B------:R1:W5:Y:S01]  /*1c40*/  @P5 LDG.E.64 R128, desc[UR6][R164.64] ;  /* 0x00000006a4805981 */ /* 0x000362000c1e1b00 */
[C---:B--2---:R-:W-:Y:S01]  /*1c50*/  @P3 IMAD.WIDE.U32 R118, R163.reuse, 0x8, R118 ;  /* 0x00000008a3763825 */ /* 0x044fe200078e0076 */
[----:B------:R-:W-:-:S04]  /*1c60*/  @P3 IADD3 R163, PT, PT, R163, 0x20, RZ ;  /* 0x00000020a3a33810 */ /* 0x000fc80007ffe0ff */
[----:B------:R1:W5:Y:S01]  /*1c70*/  @P3 LDG.E.64 R126, desc[UR6][R118.64] ;  /* 0x00000006767e3981 */ /* 0x000362000c1e1b00 */
[----:B---3--:R-:W-:-:S05]  /*1c80*/  @P2 IMAD.WIDE.U32 R112, R163, 0x8, R112 ;  /* 0x00000008a3702825 */ /* 0x008fca00078e0070 */
[----:B------:R1:W5:Y:S01]  /*1c90*/  @P2 LDG.E.64 R130, desc[UR6][R112.64] ;  /* 0x0000000670822981 */ /* 0x000362000c1e1b00 */
[----:B------:R-:W-:-:S07]  /*1ca0*/  CS2R R166, SRZ ;  /* 0x0000000000a67805 */ /* 0x000fce000001ff00 */
.L_x_7287:
[----:B------:R-:W-:Y:S05]  /*1cb0*/  BSYNC.RECONVERGENT B0 ;  /* 0x0000000000007941 */ /* 0x000fea0003800200 */
.L_x_7281:
        /* <DEDUP_REMOVED lines=20> */
.L_x_7365:
        /* <DEDUP_REMOVED lines=8> */
[----:B0-----:R-:W-:Y:S01]  /*1e80*/  HFMA2 R116, -RZ, RZ, 0, 0 ;  /* 0x00000000ff747431 */ /* 0x001fe200000001ff */
[----:B------:R-:W-:Y:S01]  /*1e90*/  MOV R117, R160 ;  /* 0x000000a000757202 */ /* 0x000fe20000000f00 */
        /* <DEDUP_REMOVED lines=29> */
.L_x_7296:
[----:B------:R-:W-:Y:S05]  /*2070*/  BSYNC.RECONVERGENT B2 ;  /* 0x0000000000027941 */ /* 0x000fea0003800200 */
.L_x_7295:
        /* <DEDUP_REMOVED lines=13> */
.L_x_7298:
[----:B------:R-:W-:Y:S05]  /*2150*/  BSYNC.RECONVERGENT B2 ;  /* 0x0000000000027941 */ /* 0x000fea0003800200 */
.L_x_7297:
        /* <DEDUP_REMOVED lines=13> */
.L_x_7300:
[----:B------:R-:W-:Y:S05]  /*2230*/  BSYNC.RECONVERGENT B2 ;  /* 0x0000000000027941 */ /* 0x000fea0003800200 */
.L_x_7299:
        /* <DEDUP_REMOVED lines=13> */
.L_x_7302:
[----:B------:R-:W-:Y:S05]  /*2310*/  BSYNC.RECONVERGENT B2 ;  /* 0x0000000000027941 */ /* 0x000fea0003800200 */
.L_x_7301:
        /* <DEDUP_REMOVED lines=13> */
.L_x_7304:
[----:B------:R-:W-:Y:S05]  /*23f0*/  BSYNC.RECONVERGENT B2 ;  /* 0x0000000000027941 */ /* 0x000fea0003800200 */
.L_x_7303:
        /* <DEDUP_REMOVED lines=13> */
.L_x_7306:
[----:B------:R-:W-:Y:S05]  /*24d0*/  BSYNC.RECONVERGENT B2 ;  /* 0x0000000000027941 */ /* 0x000fea0003800200 */
.L_x_7305:
        /* <DEDUP_REMOVED lines=13> */
.L_x_7308:
[----:B------:R-:W-:Y:S05]  /*25b0*/  BSYNC.RECONVERGENT B2 ;  /* 0x0000000000027941 */ /* 0x000fea0003800200 */
.L_x_7307:
        /* <DEDUP_REMOVED lines=14> */
.L_x_7294:
[----:B------:R-:W0:Y:S01]  /*26a0*/  @P1 LDC.64 R64, c[0x0][0x408] ;  /* 0x00010200ff401b82 */ /* 0x000e220000000a00 */
[----:B------:R-:W-:Y:S01]  /*26b0*/  FFMA.FTZ R66, R159, R119, R118 ;  /* 0x000000779f427223 */ /* 0x000fe20000010076 */
[----:B------:R-:W-:Y:S02]  /*26c0*/  ISETP.GT.AND P0, PT, R158, RZ, PT ;  /* 0x000000ff9e00720c */ /* 0x000fe40003f04270 */
[C---:B-----5:R-:W-:Y:S01]  /*26d0*/  @P1 LOP3.LUT P5, RZ, R128.reuse, 0xff00, RZ, 0xc0, !PT ;  /* 0x0000ff0080ff1812 */ /* 0x060fe200078ac0ff */
[----:B------:R-:W-:Y:S01]  /*26e0*/  FADD.FTZ R67, R157, -R66 ;  /* 0x800000429d437221 */ /* 0x000fe20000010000 */
[----:B------:R-:W-:-:S03]  /*26f0*/  @P1 LOP3.LUT P4, RZ, R128, 0xff, RZ, 0xc0, !PT ;  /* 0x000000ff80ff1812 */ /* 0x000fc6000788c0ff */
[----:B------:R-:W-:Y:S01]  /*2700*/  FMUL.FTZ R66, R4, R67 ;  /* 0x0000004304427220 */ /* 0x000fe20000410000 */
[----:B------:R-:W-:-:S04]  /*2710*/  FFMA.FTZ R67, R156, R119, R118 ;  /* 0x000000779c437223 */ /* 0x000fc80000010076 */
[----:B------:R-:W-:Y:S01]  /*2720*/  FSEL R66, R66, RZ, P0 ;  /* 0x000000ff42427208 */ /* 0x000fe20000000000 */
[----:B------:R-:W-:-:S04]  /*2730*/  FADD.FTZ R67, R154, -R67 ;  /* 0x800000439a437221 */ /* 0x000fc80000010000 */
[----:B------:R-:W-:Y:S01]  /*2740*/  FMUL.FTZ R67, R4, R67 ;  /* 0x0000004304437220 */ /* 0x000fe20000410000 */
[----:B0-----:R-:W-:-:S04]  /*2750*/  @P1 FMUL.FTZ R65, R66, R65 ;  /* 0x0000004142411220 */ /* 0x001fc80000410000 */
[----:B------:R-:W-:Y:S01]  /*2760*/  FSEL R67, R67, RZ, P0 ;  /* 0x000000ff43437208 */ /* 0x000fe20000000000 */
[----:B------:R-:W-:Y:S02]  /*2770*/  @P1 FMUL.FTZ R112, R65, R64 ;  /* 0x0000004041701220 */ /* 0x000fe40000410000 */
[----:B------:R-:W0:Y:S03]  /*2780*/  @P1 LDC.64 R64, c[0x0][0x408] ;  /* 0x00010200ff401b82 */ /* 0x000e260000000a00 */
[----:B------:R-:W-:Y:S01]  /*2790*/  @P1 FSEL R162, R112, RZ, P4 ;  /* 0x000000ff70a21208 */ /* 0x000fe20002000000 */
[----:B------:R-:W-:Y:S01]  /*27a0*/  FFMA.FTZ R112, R155, R119, R118 ;  /* 0x000000779b707223 */ /* 0x000fe20000010076 */
[----:B------:R-:W-:Y:S02]  /*27b0*/  @P1 LOP3.LUT P4, RZ, R128, 0xff0000, RZ, 0xc0, !PT ;  /* 0x00ff000080ff1812 */ /* 0x000fe4000788c0ff */
[----:B------:R-:W-:Y:S01]  /*27c0*/  @P1 F2FP.F16.F32.PACK_AB R162, RZ, R162 ;  /* 0x000000a2ffa2123e */ /* 0x000fe200000000ff */
[----:B------:R-:W-:-:S03]  /*27d0*/  FADD.FTZ R163, R153, -R112 ;  /* 0x8000007099a37221 */ /* 0x000fc60000010000 */
[----:B------:R-:W-:Y:S01]  /*27e0*/  @P1 PRMT R100, R162, 0x7610, R100 ;  /* 0x00007610a2641816 */ /* 0x000fe20000000064 */
[----:B------:R-:W-:Y:S01]  /*27f0*/  FMUL.FTZ R112, R4, R163 ;  /* 0x000000a304707220 */ /* 0x000fe20000410000 */
[----:B------:R-:W-:-:S04]  /*2800*/  FFMA.FTZ R162, R151, R119, R118 ;  /* 0x0000007797a27223 */ /* 0x000fc80000010076 */
[----:B------:R-:W-:Y:S01]  /*2810*/  FSEL R112, R112, RZ, P0 ;  /* 0x000000ff70707208 */ /* 0x000fe20000000000 */
[----:B0-----:R-:W-:-:S04]  /*2820*/  @P1 FMUL.FTZ R65, R67, R65 ;  /* 0x0000004143411220 */ /* 0x001fc80000410000 */
[----:B------:R-:W-:-:S05]  /*2830*/  @P1 FMUL.FTZ R64, R65, R64 ;  /* 0x0000004041401220 */ /* 0x000fca0000410000 */
[----:B------:R-:W-:Y:S02]  /*2840*/  @P1 FSEL R113, R64, RZ, P5 ;  /* 0x000000ff40711208 */ /* 0x000fe40002800000 */
[----:B------:R-:W0:Y:S02]  /*2850*/  @P1 LDC.64 R64, c[0x0][0x408] ;  /* 0x00010200ff401b82 */ /* 0x000e240000000a00 */
[----:B------:R-:W-:-:S04]  /*2860*/  @P1 F2FP.F16.F32.PACK_AB R113, RZ, R113 ;  /* 0x00000071ff71123e */ /* 0x000fc800000000ff */
[----:B------:R-:W-:Y:S01]  /*2870*/  @P1 PRMT R100, R100, 0x5410, R113 ;  /* 0x0000541064641816 */ /* 0x000fe20000000071 */
[----:B------:R-:W-:-:S04]  /*2880*/  FADD.FTZ R113, R149, -R162 ;  /* 0x800000a295717221 */ /* 0x000fc80000010000 */
[----:B------:R-:W-:-:S05]  /*2890*/  FMUL.FTZ R113, R4, R113 ;  /* 0x0000007104717220 */ /* 0x000fca0000410000 */
[----:B------:R-:W-:Y:S01]  /*28a0*/  FSEL R162, R113, RZ, P0 ;  /* 0x000000ff71a27208 */ /* 0x000fe20000000000 */
[----:B------:R-:W-:-:S04]  /*28b0*/  FFMA.FTZ R113, R148, R119, R118 ;  /* 0x0000007794717223 */ /* 0x000fc80000010076 */
[----:B------:R-:W-:Y:S01]  /*28c0*/  FADD.FTZ R113, R146, -R113 ;  /* 0x8000007192717221 */ /* 0x000fe20000010000 */
[----:B0-----:R-:W-:-:S03]  /*28d0*/  @P1 FMUL.FTZ R65, R112, R65 ;  /* 0x0000004170411220 */ /* 0x001fc60000410000 */
[----:B------:R-:W-:Y:S01]  /*28e0*/  FMUL.FTZ R113, R4, R113 ;  /* 0x0000007104717220 */ /* 0x000fe20000410000 */
[----:B------:R-:W-:Y:S01]  /*28f0*/  @P1 FMUL.FTZ R64, R65, R64 ;  /* 0x0000004041401220 */ /* 0x000fe20000410000 */
[----:B------:R-:W-:-:S03]  /*2900*/  FFMA.FTZ R65, R152, R119, R118 ;  /* 0x0000007798417223 */ /* 0x000fc60000010076 */
[----:B------:R-:W-:Y:S02]  /*2910*/  FSEL R113, R113, RZ, P0 ;  /* 0x000000ff71717208 */ /* 0x000fe40000000000 */
[----:B------:R-:W-:Y:S01]  /*2920*/  @P1 FSEL R163, R64, RZ, P4 ;  /* 0x000000ff40a31208 */ /* 0x000fe20002000000 */
[----:B------:R-:W-:Y:S01]  /*2930*/  FADD.FTZ R65, R150, -R65 ;  /* 0x8000004196417221 */ /* 0x000fe20000010000 */
[----:B------:R-:W-:Y:S02]  /*2940*/  F2FP.F16.F32.PACK_AB R64, R67, R66 ;  /* 0x000000424340723e */ /* 0x000fe400000000ff */
[----:B------:R-:W0:Y:S01]  /*2950*/  @P1 LDC.64 R66, c[0x0][0x408] ;  /* 0x00010200ff421b82 */ /* 0x000e220000000a00 */
[----:B------:R-:W-:Y:S01]  /*2960*/  FMUL.FTZ R65, R4, R65 ;  /* 0x0000004104417220 */ /* 0x000fe20000410000 */
[----:B------:R-:W-:Y:S02]  /*2970*/  @P1 LOP3.LUT P4, RZ, R128, 0xff000000, RZ, 0xc0, !PT ;  /* 0xff00000080ff1812 */ /* 0x000fe4000788c0ff */
[----:B------:R-:W-:-:S02]  /*2980*/  @P1 F2FP.F16.F32.PACK_AB R163, RZ, R163 ;  /* 0x000000a3ffa3123e */ /* 0x000fc400000000ff */
[----:B------:R-:W-:Y:S02]  /*2990*/  FSEL R65, R65, RZ, P0 ;  /* 0x000000ff41417208 */ /* 0x000fe40000000000 */
[----:B------:R-:W-:-:S03]  /*29a0*/  @P1 PRMT R101, R163, 0x7610, R101 ;  /* 0x00007610a3651816 */ /* 0x000fc60000000065 */
[C---:B0-----:R-:W-:Y:S01]  /*29b0*/  @P1 FMUL.FTZ R67, R65.reuse, R67 ;  /* 0x0000004341431220 */ /* 0x041fe20000410000 */
[----:B------:R-:W-:-:S03]  /*29c0*/  F2FP.F16.F32.PACK_AB R65, R65, R112 ;  /* 0x000000704141723e */ /* 0x000fc600000000ff */
[----:B------:R-:W-:-:S05]  /*29d0*/  @P1 FMUL.FTZ R66, R67, R66 ;  /* 0x0000004243421220 */ /* 0x000fca0000410000 */
[----:B------:R-:W-:Y:S02]  /*29e0*/  @P1 FSEL R66, R66, RZ, P4 ;  /* 0x000000ff42421208 */ /* 0x000fe40002000000 */
[----:B------:R-:W-:Y:S02]  /*29f0*/  @P1 LOP3.LUT P4, RZ, R129, 0xff, RZ, 0xc0, !PT ;  /* 0x000000ff81ff1812 */ /* 0x000fe4000788c0ff */
[----:B------:R-:W-:-:S04]  /*2a00*/  @P1 F2FP.F16.F32.PACK_AB R66, RZ, R66 ;  /* 0x00000042ff42123e */ /* 0x000fc800000000ff */
[----:B------:R-:W-:Y:S02]  /*2a10*/  @P1 PRMT R101, R101, 0x5410, R66 ;  /* 0x0000541065651816 */ /* 0x000fe40000000042 */
[----:B------:R-:W0:Y:S02]  /*2a20*/  @P1 LDC.64 R66, c[0x0][0x408] ;  /* 0x00010200ff421b82 */ /* 0x000e240000000a00 */
[----:B0-----:R-:W-:-:S04]  /*2a30*/  @P1 FMUL.FTZ R67, R162, R67 ;  /* 0x00000043a2431220 */ /* 0x001fc80000410000 */
        /* <DEDUP_REMOVED lines=10> */
[----:B------:R-:W-:Y:S02]  /*2ae0*/  @P1 F2FP.F16.F32.PACK_AB R67, RZ, R66 ;  /* 0x00000042ff43123e */ /* 0x000fe400000000ff */
[----:B------:R-:W-:Y:S01]  /*2af0*/  F2FP.F16.F32.PACK_AB R66, R113, R162 ;  /* 0x000000a27142723e */ /* 0x000fe200000000ff */
[----:B------:R-:W-:Y:S01]  /*2b00*/  FFMA.FTZ R162, R147, R119, R118 ;  /* 0x0000007793a27223 */ /* 0x000fe20000010076 */
[----:B------:R-:W0:Y:S01]  /*2b10*/  @P1 LDC.64 R112, c[0x0][0x408] ;  /* 0x00010200ff701b82 */ /* 0x000e220000000a00 */
[----:B------:R-:W-:Y:S02]  /*2b20*/  @P1 PRMT R102, R102, 0x5410, R67 ;  /* 0x0000541066661816 */ /* 0x000fe40000000043 */
[----:B------:R-:W-:-:S04]  /*2b30*/  FADD.FTZ R67, R145, -R162 ;  /* 0x800000a291437221 */ /* 0x000fc80000010000 */
[----:B------:R-:W-:-:S05]  /*2b40*/  FMUL.FTZ R67, R4, R67 ;  /* 0x0000004304437220 */ /* 0x000fca0000410000 */
[----:B------:R-:W-:-:S05]  /*2b50*/  FSEL R162, R67, RZ, P0 ;  /* 0x000000ff43a27208 */ /* 0x000fca0000000000 */
[----:B0-----:R-:W-:-:S04]  /*2b60*/  @P1 FMUL.FTZ R113, R162, R113 ;  /* 0x00000071a2711220 */ /* 0x001fc80000410000 */
[----:B------:R-:W-:-:S05]  /*2b70*/  @P1 FMUL.FTZ R112, R113, R112 ;  /* 0x0000007071701220 */ /* 0x000fca0000410000 */
[----:B------:R-:W-:-:S04]  /*2b80*/  @P1 FSEL R112, R112, RZ, P4 ;  /* 0x000000ff70701208 */ /* 0x000fc80002000000 */
[----:B------:R-:W-:-:S04]  /*2b90*/  @P1 F2FP.F16.F32.PACK_AB R112, RZ, R112 ;  /* 0x00000070ff70123e */ /* 0x000fc800000000ff */
[----:B------:R-:W-:Y:S01]  /*2ba0*/  @P1 PRMT R103, R112, 0x7610, R103 ;  /* 0x0000761070671816 */ /* 0x000fe20000000067 */
[----:B------:R-:W-:-:S04]  /*2bb0*/  FFMA.FTZ R112, R144, R119, R118 ;  /* 0x0000007790707223 */ /* 0x000fc80000010076 */
[----:B------:R-:W-:-:S04]  /*2bc0*/  FADD.FTZ R67, R143, -R112 ;  /* 0x800000708f437221 */ /* 0x000fc80000010000 */
[----:B------:R-:W-:-:S05]  /*2bd0*/  FMUL.FTZ R67, R4, R67 ;  /* 0x0000004304437220 */ /* 0x000fca0000410000 */
[----:B------:R-:W-:-:S04]  /*2be0*/  FSEL R113, R67, RZ, P0 ;  /* 0x000000ff43717208 */ /* 0x000fc80000000000 */
[----:B------:R-:W-:Y:S01]  /*2bf0*/  F2FP.F16.F32.PACK_AB R67, R113, R162 ;  /* 0x000000a27143723e */ /* 0x000fe200000000ff */
        /* <DEDUP_REMOVED lines=9> */
.L_x_7293:
[----:B------:R-:W-:Y:S02]  /*2c90*/  MOV R161, UR20 ;  /* 0x0000001400a17c02 */ /* 0x000fe40008000f00 */
[----:B------:R-:W-:Y:S02]  /*2ca0*/  MOV R160, UR21 ;  /* 0x0000001500a07c02 */ /* 0x000fe40008000f00 */
[----:B------:R-:W-:-:S04]  /*2cb0*/  ISETP.NE.U32.AND P0, PT, R161, RZ, PT ;  /* 0x000000ffa100720c */ /* 0x000fc80003f05070 */
[----:B------:R-:W-:-:S13]  /*2cc0*/  ISETP.NE.AND.EX P0, PT, R160, RZ, PT, P0 ;  /* 0x000000ffa000720c */ /* 0x000fda0003f05300 */
[----:B------:R-:W-:Y:S05]  /*2cd0*/  @P0 BRA `(.L_x_7310) ;  /* 0x00000004006c0947 */ /* 0x000fea0003800000 */
[----:B------:R-:W-:Y:S01]  /*2ce0*/  ISETP.GT.AND P0, PT, R158, RZ, PT ;  /* 0x000000ff9e00720c */ /* 0x000fe20003f04270 */
[----:B-----5:R-:W-:Y:S01]  /*2cf0*/  HADD2.F32 R163, -RZ, R92.H0_H0 ;  /* 0x2000005cffa37230 */ /* 0x020fe20000004100 */
[----:B------:R-:W-:-:S11]  /*2d00*/  @P1 LOP3.LUT P4, RZ, R128, 0xff, RZ, 0xc0, !PT ;  /* 0x000000ff80ff1812 */ /* 0x000fd6000788c0ff */
[----:B------:R-:W-:-:S04]  /*2d10*/  @P0 FFMA.FTZ R112, R159, R119, R118 ;  /* 0x000000779f700223 */ /* 0x000fc80000010076 */
[----:B------:R-:W-:-:S04]  /*2d20*/  @P0 FADD.FTZ R112, R157, -R112 ;  /* 0x800000709d700221 */ /* 0x000fc80000010000 */
[----:B------:R-:W-:Y:S02]  /*2d30*/  @P0 FFMA.FTZ R163, R4, R112, R163 ;  /* 0x0000007004a30223 */ /* 0x000fe400000100a3 */
[----:B------:R-:W0:Y:S02]  /*2d40*/  @P1 LDC.64 R112, c[0x0][0x408] ;  /* 0x00010200ff701b82 */ /* 0x000e240000000a00 */
[----:B0-----:R-:W-:Y:S01]  /*2d50*/  @P1 FMUL.FTZ R113, R163, R113 ;  /* 0x00000071a3711220 */ /* 0x001fe20000410000 */
[----:B------:R-:W-:-:S03]  /*2d60*/  HADD2.F32 R163, -RZ, R92.H1_H1 ;  /* 0x3000005cffa37230 */ /* 0x000fc60000004100 */
[----:B------:R-:W-:Y:S01]  /*2d70*/  @P1 FMUL.FTZ R112, R113, R112 ;  /* 0x0000007071701220 */ /* 0x000fe20000410000 */
[----:B------:R-:W-:-:S04]  /*2d80*/  @P0 FFMA.FTZ R113, R156, R119, R118 ;  /* 0x000000779c710223 */ /* 0x000fc80000010076 */
[----:B------:R-:W-:Y:S01]  /*2d90*/  @P1 FSEL R112, R112, RZ, P4 ;  /* 0x000000ff70701208 */ /* 0x000fe20002000000 */
[----:B------:R-:W-:Y:S01]  /*2da0*/  @P0 FADD.FTZ R113, R154, -R113 ;  /* 0x800000719a710221 */ /* 0x000fe20000010000 */
[----:B------:R-:W-:Y:S02]  /*2db0*/  @P1 LOP3.LUT P4, RZ, R128, 0xff00, RZ, 0xc0, !PT ;  /* 0x0000ff0080ff1812 */ /* 0x000fe4000788c0ff */
[----:B------:R-:W-:Y:S01]  /*2dc0*/  @P1 F2FP.F16.F32.PACK_AB R112, RZ, R112 ;  /* 0x00000070ff70123e */ /* 0x000fe200000000ff */
[----:B------:R-:W-:-:S03]  /*2dd0*/  @P0 FFMA.FTZ R163, R4, R113, R163 ;  /* 0x0000007104a30223 */ /* 0x000fc600000100a3 */
[----:B------:R-:W-:Y:S02]  /*2de0*/  @P1 PRMT R100, R112, 0x7610, R100 ;  /* 0x0000761070641816 */ /* 0x000fe40000000064 */
[----:B------:R-:W0:Y:S02]  /*2df0*/  @P1 LDC.64 R112, c[0x0][0x408] ;  /* 0x00010200ff701b82 */ /* 0x000e240000000a00 */
[----:B0-----:R-:W-:Y:S01]  /*2e00*/  @P1 FMUL.FTZ R113, R163, R113 ;  /* 0x00000071a3711220 */ /* 0x001fe20000410000 */
[----:B------:R-:W-:-:S03]  /*2e10*/  HADD2.F32 R163, -RZ, R93.H0_H0 ;  /* 0x2000005dffa37230 */ /* 0x000fc60000004100 */
[----:B------:R-:W-:-:S05]  /*2e20*/  @P1 FMUL.FTZ R112, R113, R112 ;  /* 0x0000007071701220 */ /* 0x000fca0000410000 */
[----:B------:R-:W-:Y:S02]  /*2e30*/  @P1 FSEL R112, R112, RZ, P4 ;  /* 0x000000ff70701208 */ /* 0x000fe40002000000 */
[----:B------:R-:W-:Y:S02]  /*2e40*/  @P1 LOP3.LUT P4, RZ, R128, 0xff0000, RZ, 0xc0, !PT ;  /* 0x00ff000080ff1812 */ /* 0x000fe4000788c0ff */
[----:B------:R-:W-:-:S04]  /*2e50*/  @P1 F2FP.F16.F32.PACK_AB R112, RZ, R112 ;  /* 0x00000070ff70123e */ /* 0x000fc800000000ff */
[----:B------:R-:W-:Y:S01]  /*2e60*/  @P1 PRMT R100, R100, 0x5410, R112 ;  /* 0x0000541064641816 */ /* 0x000fe20000000070 */
        /* <DEDUP_REMOVED lines=48> */
[----:B0-----:R-:W-:-:S04]  /*3170*/  @P1 FMUL.FTZ R113, R163, R113 ;  /* 0x00000071a3711220 */ /* 0x001fc80000410000 */
[----:B------:R-:W-:-:S05]  /*3180*/  @P1 FMUL.FTZ R112, R113, R112 ;  /* 0x0000007071701220 */ /* 0x000fca0000410000 */
        /* <DEDUP_REMOVED lines=16> */
.L_x_7310:
[----:B------:R-:W0:Y:S01]  /*3290*/  @P1 LDC.64 R64, c[0x0][0x408] ;  /* 0x00010200ff401b82 */ /* 0x000e220000000a00 */
[----:B------:R-:W-:Y:S01]  /*32a0*/  @P4 FFMA.FTZ R66, R159, R119, R118 ;  /* 0x000000779f424223 */ /* 0x000fe20000010076 */
[----:B-----5:R-:W-:Y:S01]  /*32b0*/  HADD2.F32 R113, -RZ, R92.H0_H0 ;  /* 0x2000005cff717230 */ /* 0x020fe20000004100 */
[----:B------:R-:W-:Y:S01]  /*32c0*/  ISETP.GT.AND P0, PT, R158, RZ, PT ;  /* 0x000000ff9e00720c */ /* 0x000fe20003f04270 */
[--C-:B------:R-:W-:Y:S02]  /*32d0*/  HADD2.F32 R163, -RZ, R93.reuse.H0_H0 ;  /* 0x2000005dffa37230 */ /* 0x100fe40000004100 */
[----:B------:R-:W-:Y:S01]  /*32e0*/  @P4 FADD.FTZ R66, R157, -R66 ;  /* 0x800000429d424221 */ /* 0x000fe20000010000 */
[----:B------:R-:W-:Y:S01]  /*32f0*/  @P1 LOP3.LUT P5, RZ, R128, 0xff0000, RZ, 0xc0, !PT ;  /* 0x00ff000080ff1812 */ /* 0x000fe200078ac0ff */
[----:B------:R-:W-:Y:S02]  /*3300*/  HADD2.F32 R165, -RZ, R93.H1_H1 ;  /* 0x3000005dffa57230 */ /* 0x000fe40000004100 */
[----:B------:R-:W-:Y:S01]  /*3310*/  @P4 FFMA.FTZ R113, R4, R66, R113 ;  /* 0x0000004204714223 */ /* 0x000fe20000010071 */
[----:B------:R-:W-:Y:S01]  /*3320*/  @P1 LOP3.LUT P4, RZ, R128, 0xff, RZ, 0xc0, !PT ;  /* 0x000000ff80ff1812 */ /* 0x000fe2000788c0ff */
[----:B------:R-:W-:-:S04]  /*3330*/  HADD2.F32 R167, -RZ, R94.H1_H1 ;  /* 0x3000005effa77230 */ /* 0x000fc80000004100 */
[----:B------:R-:W-:-:S04]  /*3340*/  @P0 FFMA.FTZ R67, R156, R119, R118 ;  /* 0x000000779c430223 */ /* 0x000fc80000010076 */
[----:B------:R-:W-:Y:S01]  /*3350*/  @P0 FADD.FTZ R66, R154, -R67 ;  /* 0x800000439a420221 */ /* 0x000fe20000010000 */
[----:B------:R-:W-:Y:S02]  /*3360*/  HADD2.F32 R67, -RZ, R92.H1_H1 ;  /* 0x3000005cff437230 */ /* 0x000fe40000004100 */
[----:B0-----:R-:W-:-:S03]  /*3370*/  @P1 FMUL.FTZ R65, R113, R65 ;  /* 0x0000004171411220 */ /* 0x001fc60000410000 */
[----:B------:R-:W-:Y:S01]  /*3380*/  @P0 FFMA.FTZ R67, R4, R66, R67 ;  /* 0x0000004204430223 */ /* 0x000fe20000010043 */
[----:B------:R-:W-:Y:S02]  /*3390*/  @P1 FMUL.FTZ R112, R65, R64 ;  /* 0x0000004041701220 */ /* 0x000fe40000410000 */
[----:B------:R-:W0:Y:S03]  /*33a0*/  @P1 LDC.64 R64, c[0x0][0x408] ;  /* 0x00010200ff401b82 */ /* 0x000e260000000a00 */
[----:B------:R-:W-:Y:S02]  /*33b0*/  @P1 FSEL R112, R112, RZ, P4 ;  /* 0x000000ff70701208 */ /* 0x000fe40002000000 */
[----:B------:R-:W-:Y:S02]  /*33c0*/  @P1 LOP3.LUT P4, RZ, R128, 0xff00, RZ, 0xc0, !PT ;  /* 0x0000ff0080ff1812 */ /* 0x000fe4000788c0ff */
[----:B------:R-:W-:-:S04]  /*33d0*/  @P1 F2FP.F16.F32.PACK_AB R112, RZ, R112 ;  /* 0x00000070ff70123e */ /* 0x000fc800000000ff */
[----:B------:R-:W-:Y:S01]  /*33e0*/  @P1 PRMT R100, R112, 0x7610, R100 ;  /* 0x0000761070641816 */ /* 0x000fe20000000064 */
[----:B------:R-:W-:-:S04]  /*33f0*/  @P0 FFMA.FTZ R112, R151, R119, R118 ;  /* 0x0000007797700223 */ /* 0x000fc80000010076 */
[----:B------:R-:W-:Y:S01]  /*3400*/  @P0 FADD.FTZ R112, R149, -R112 ;  /* 0x8000007095700221 */ /* 0x000fe20000010000 */
[----:B0-----:R-:W-:-:S04]  /*3410*/  @P1 FMUL.FTZ R65, R67, R65 ;  /* 0x0000004143411220 */ /* 0x001fc80000410000 */
[----:B------:R-:W-:Y:S01]  /*3420*/  @P1 FMUL.FTZ R66, R65, R64 ;  /* 0x0000004041421220 */ /* 0x000fe20000410000 */
[----:B------:R-:W-:-:S04]  /*3430*/  @P0 FFMA.FTZ R64, R155, R119, R118 ;  /* 0x000000779b400223 */ /* 0x000fc80000010076 */
[----:B------:R-:W-:Y:S01]  /*3440*/  @P0 FADD.FTZ R64, R153, -R64 ;  /* 0x8000004099400221 */ /* 0x000fe20000010000 */
[----:B------:R-:W-:Y:S02]  /*3450*/  @P1 FSEL R66, R66, RZ, P4 ;  /* 0x000000ff42421208 */ /* 0x000fe40002000000 */
[----:B------:R-:W-:Y:S01]  /*3460*/  @P1 LOP3.LUT P4, RZ, R128, 0xff000000, RZ, 0xc0, !PT ;  /* 0xff00000080ff1812 */ /* 0x000fe2000788c0ff */
[----:B------:R-:W-:Y:S02]  /*3470*/  @P0 FFMA.FTZ R163, R4, R64, R163 ;  /* 0x0000004004a30223 */ /* 0x000fe400000100a3 */
[----:B------:R-:W0:Y:S02]  /*3480*/  @P1 LDC.64 R64, c[0x0][0x408] ;  /* 0x00010200ff401b82 */ /* 0x000e240000000a00 */
[----:B0-----:R-:W-:-:S04]  /*3490*/  @P1 FMUL.FTZ R65, R163, R65 ;  /* 0x00000041a3411220 */ /* 0x001fc80000410000 */
[----:B------:R-:W-:-:S05]  /*34a0*/  @P1 FMUL.FTZ R64, R65, R64 ;  /* 0x0000004041401220 */ /* 0x000fca0000410000 */
[----:B------:R-:W-:Y:S02]  /*34b0*/  @P1 FSEL R65, R64, RZ, P5 ;  /* 0x000000ff40411208 */ /* 0x000fe40002800000 */
[----:B------:R-:W-:Y:S02]  /*34c0*/  @P1 F2FP.F16.F32.PACK_AB R64, RZ, R66 ;  /* 0x00000042ff40123e */ /* 0x000fe400000000ff */
[----:B------:R-:W-:Y:S01]  /*34d0*/  @P1 F2FP.F16.F32.PACK_AB R66, RZ, R65 ;  /* 0x00000041ff42123e */ /* 0x000fe200000000ff */
[----:B------:R-:W-:Y:S01]  /*34e0*/  @P0 FFMA.FTZ R65, R152, R119, R118 ;  /* 0x0000007798410223 */ /* 0x000fe20000010076 */
[----:B------:R-:W-:Y:S02]  /*34f0*/  @P1 PRMT R100, R100, 0x5410, R64 ;  /* 0x0000541064641816 */ /* 0x000fe40000000040 */
[----:B------:R-:W-:Y:S01]  /*3500*/  @P1 PRMT R101, R66, 0x7610, R101 ;  /* 0x0000761042651816 */ /* 0x000fe20000000065 */
[----:B------:R-:W-:-:S04]  /*3510*/  @P0 FADD.FTZ R65, R150, -R65 ;  /* 0x8000004196410221 */ /* 0x000fc80000010000 */
[----:B------:R-:W-:Y:S02]  /*3520*/  @P0 FFMA.FTZ R165, R4, R65, R165 ;  /* 0x0000004104a50223 */ /* 0x000fe400000100a5 */
[----:B------:R-:W0:Y:S02]  /*3530*/  @P1 LDC.64 R64, c[0x0][0x408] ;  /* 0x00010200ff401b82 */ /* 0x000e240000000a00 */
[----:B0-----:R-:W-:-:S04]  /*3540*/  @P1 FMUL.FTZ R65, R165, R65 ;  /* 0x00000041a5411220 */ /* 0x001fc80000410000 */
[----:B------:R-:W-:-:S05]  /*3550*/  @P1 FMUL.FTZ R64, R65, R64 ;  /* 0x0000004041401220 */ /* 0x000fca0000410000 */
[----:B------:R-:W-:Y:S02]  /*3560*/  @P1 FSEL R64, R64, RZ, P4 ;  /* 0x000000ff40401208 */ /* 0x000fe40002000000 */
[----:B------:R-:W-:Y:S02]  /*3570*/  @P1 LOP3.LUT P4, RZ, R129, 0xff, RZ, 0xc0, !PT ;  /* 0x000000ff81ff1812 */ /* 0x000fe4000788c0ff */
[----:B------:R-:W-:Y:S02]  /*3580*/  @P1 F2FP.F16.F32.PACK_AB R65, RZ, R64 ;  /* 0x00000040ff41123e */ /* 0x000fe400000000ff */
[----:B------:R-:W-:Y:S01]  /*3590*/  F2FP.F16.F32.PACK_AB R64, R67, R113 ;  /* 0x000000714340723e */ /* 0x000fe200000000ff */
[----:B------:R-:W-:Y:S01]  /*35a0*/  HADD2.F32 R113, -RZ, R94.H0_H0 ;  /* 0x2000005eff717230 */ /* 0x000fe20000004100 */
[----:B------:R-:W0:Y:S01]  /*35b0*/  @P1 LDC.64 R66, c[0x0][0x408] ;  /* 0x00010200ff421b82 */ /* 0x000e220000000a00 */
[----:B------:R-:W-:Y:S01]  /*35c0*/  @P1 PRMT R101, R101, 0x5410, R65 ;  /* 0x0000541065651816 */ /* 0x000fe20000000041 */
[----:B------:R-:W-:-:S02]  /*35d0*/  @P0 FFMA.FTZ R65, R148, R119, R118 ;  /* 0x0000007794410223 */ /* 0x000fc40000010076 */
[----:B------:R-:W-:Y:S02]  /*35e0*/  @P0 FFMA.FTZ R113, R4, R112, R113 ;  /* 0x0000007004710223 */ /* 0x000fe40000010071 */
[----:B------:R-:W-:-:S04]  /*35f0*/  @P0 FADD.FTZ R65, R146, -R65 ;  /* 0x8000004192410221 */ /* 0x000fc80000010000 */
[----:B------:R-:W-:Y:S01]  /*3600*/  @P0 FFMA.FTZ R167, R4, R65, R167 ;  /* 0x0000004104a70223 */ /* 0x000fe200000100a7 */
[----:B------:R-:W-:Y:S01]  /*3610*/  F2FP.F16.F32.PACK_AB R65, R165, R163 ;  /* 0x000000a3a541723e */ /* 0x000fe200000000ff */
[----:B------:R-:W-:Y:S02]  /*3620*/  HADD2.F32 R163, -RZ, R95.H1_H1 ;  /* 0x3000005fffa37230 */ /* 0x000fe40000004100 */
        /* <DEDUP_REMOVED lines=8> */
[----:B------:R-:W-:Y:S01]  /*36b0*/  @P1 FMUL.FTZ R66, R67, R66 ;  /* 0x0000004243421220 */ /* 0x000fe20000410000 */
[----:B------:R-:W-:-:S04]  /*36c0*/  HADD2.F32 R67, -RZ, R95.H0_H0 ;  /* 0x2000005fff437230 */ /* 0x000fc80000004100 */
[----:B------:R-:W-:Y:S02]  /*36d0*/  @P1 FSEL R66, R66, RZ, P4 ;  /* 0x000000ff42421208 */ /* 0x000fe40002000000 */
[----:B------:R-:W-:Y:S02]  /*36e0*/  @P1 LOP3.LUT P4, RZ, R129, 0xff0000, RZ, 0xc0, !PT ;  /* 0x00ff000081ff1812 */ /* 0x000fe4000788c0ff */
[----:B------:R-:W-:-:S04]  /*36f0*/  @P1 F2FP.F16.F32.PACK_AB R66, RZ, R66 ;  /* 0x00000042ff42123e */ /* 0x000fc800000000ff */
[----:B------:R-:W-:Y:S01]  /*3700*/  @P1 PRMT R102, R102, 0x5410, R66 ;  /* 0x0000541066661816 */ /* 0x000fe20000000042 */
[----:B------:R-:W-:-:S04]  /*3710*/  @P0 FFMA.FTZ R66, R147, R119, R118 ;  /* 0x0000007793420223 */ /* 0x000fc80000010076 */
[----:B------:R-:W-:-:S04]  /*3720*/  @P0 FADD.FTZ R66, R145, -R66 ;  /* 0x8000004291420221 */ /* 0x000fc80000010000 */
[----:B------:R-:W-:Y:S01]  /*3730*/  @P0 FFMA.FTZ R67, R4, R66, R67 ;  /* 0x0000004204430223 */ /* 0x000fe20000010043 */
[----:B------:R-:W-:Y:S02]  /*3740*/  F2FP.F16.F32.PACK_AB R66, R167, R113 ;  /* 0x00000071a742723e */ /* 0x000fe400000000ff */
[----:B------:R-:W0:Y:S02]  /*3750*/  @P1 LDC.64 R112, c[0x0][0x408] ;  /* 0x00010200ff701b82 */ /* 0x000e240000000a00 */
[----:B0-----:R-:W-:-:S04]  /*3760*/  @P1 FMUL.FTZ R113, R67, R113 ;  /* 0x0000007143711220 */ /* 0x001fc80000410000 */
[----:B------:R-:W-:-:S05]  /*3770*/  @P1 FMUL.FTZ R112, R113, R112 ;  /* 0x0000007071701220 */ /* 0x000fca0000410000 */
[----:B------:R-:W-:-:S04]  /*3780*/  @P1 FSEL R112, R112, RZ, P4 ;  /* 0x000000ff70701208 */ /* 0x000fc80002000000 */
[----:B------:R-:W-:-:S04]  /*3790*/  @P1 F2FP.F16.F32.PACK_AB R112, RZ, R112 ;  /* 0x00000070ff70123e */ /* 0x000fc800000000ff */
[----:B------:R-:W-:Y:S01]  /*37a0*/  @P1 PRMT R103, R112, 0x7610, R103 ;  /* 0x0000761070671816 */ /* 0x000fe20000000067 */
[----:B------:R-:W-:-:S04]  /*37b0*/  @P0 FFMA.FTZ R112, R144, R119, R118 ;  /* 0x0000007790700223 */ /* 0x000fc80000010076 */
[----:B------:R-:W-:-:S04]  /*37c0*/  @P0 FADD.FTZ R112, R143, -R112 ;  /* 0x800000708f700221 */ /* 0x000fc80000010000 */
[----:B------:R-:W-:Y:S01]  /*37d0*/  @P0 FFMA.FTZ R163, R4, R112, R163 ;  /* 0x0000007004a30223 */ /* 0x000fe200000100a3 */
[----:B------:R-:W-:Y:S01]  /*37e0*/  @P1 ISETP.GE.U32.AND P0, PT, R128, RZ, PT ;  /* 0x000000ff8000120c */ /* 0x000fe20003f06070 */
[----:B------:R-:W0:Y:S03]  /*37f0*/  @P1 LDC.64 R112, c[0x0][0x408] ;  /* 0x00010200ff701b82 */ /* 0x000e260000000a00 */
[----:B------:R-:W-:Y:S02]  /*3800*/  @P1 ISETP.GE.U32.AND.EX P0, PT, R129, 0x1000000, PT, P0 ;  /* 0x010000008100180c */ /* 0x000fe40003f06100 */
[C---:B------:R-:W-:Y:S01]  /*3810*/  F2FP.F16.F32.PACK_AB R67, R163.reuse, R67 ;  /* 0x00000043a343723e */ /* 0x040fe200000000ff */
[----:B0-----:R-:W-:-:S04]  /*3820*/  @P1 FMUL.FTZ R113, R163, R113 ;  /* 0x00000071a3711220 */ /* 0x001fc80000410000 */
[----:B------:R-:W-:-:S05]  /*3830*/  @P1 FMUL.FTZ R112, R113, R112 ;  /* 0x0000007071701220 */ /* 0x000fca0000410000 */
[----:B------:R-:W-:-:S04]  /*3840*/  @P1 FSEL R112, R112, RZ, P0 ;  /* 0x000000ff70701208 */ /* 0x000fc80000000000 */
[----:B------:R-:W-:-:S04]  /*3850*/  @P1 F2FP.F16.F32.PACK_AB R112, RZ, R112 ;  /* 0x00000070ff70123e */ /* 0x000fc800000000ff */
[----:B------:R-:W-:-:S07]  /*3860*/  @P1 PRMT R103, R103, 0x5410, R112 ;  /* 0x0000541067671816 */ /* 0x000fce0000000070 */
.L_x_7309:
[----:B------:R-:W-:Y:S05]  /*3870*/  BSYNC.RECONVERGENT B0 ;  /* 0x0000000000007941 */ /* 0x000fea0003800200 */
.L_x_7292:
[----:B------:R-:W-:-:S04]  /*3880*/  ISETP.NE.U32.AND P0, PT, R161, RZ, PT ;  /* 0x000000ffa100720c */ /* 0x000fc80003f05070 */
[----:B------:R-:W-:-:S13]  /*3890*/  ISETP.NE.AND.EX P0, PT, R160, RZ, PT, P0 ;  /* 0x000000ffa000720c */ /* 0x000fda0003f05300 */
[----:B------:R-:W0:Y:S02]  /*38a0*/  @P0 LDC.64 R112, c[0x0][0x478] ;  /* 0x00011e00ff700b82 */ /* 0x000e240000000a00 */
[C---:B0-----:R-:W-:Y:S01]  /*38b0*/  @P0 IMAD.WIDE.U32 R160, R117.reuse, 0x10, R112 ;  /* 0x0000001075a00825 */ /* 0x041fe200078e0070 */
[----:B------:R-:W-:-:S05]  /*38c0*/  IADD3 R117, PT, PT, R117, 0x20, RZ ;  /* 0x0000002075757810 */ /* 0x000fca0007ffe0ff */
[----:B------:R-:W0:Y:S01]  /*38d0*/  @P1 LDC.64 R112, c[0x0][0x468] ;  /* 0x00011a00ff701b82 */ /* 0x000e220000000a00 */
[----:B------:R1:W-:Y:S01]  /*38e0*/  @P0 STG.E.128 desc[UR6][R160.64], R64 ;  /* 0x00000040a0000986 */ /* 0x0003e2000c101d06 */
[C---:B0-----:R-:W-:Y:S01]  /*38f0*/  @P1 IMAD.WIDE.U32 R112, R116.reuse, 0x10, R112 ;  /* 0x0000001074701825 */ /* 0x041fe200078e0070 */
[----:B------:R-:W-:-:S04]  /*3900*/  IADD3 R116, PT, PT, R116, 0x20, RZ ;  /* 0x0000002074747810 */ /* 0x000fc80007ffe0ff */
[----:B------:R1:W-:Y:S03]  /*3910*/  @P1 STG.E.128 desc[UR6][R112.64], R100 ;  /* 0x0000006470001986 */ /* 0x0003e6000c101d06 */
.L_x_7291:
[----:B------:R-:W-:Y:S05]  /*3920*/  BSYNC.RECONVERGENT B1 ;  /* 0x0000000000017941 */ /* 0x000fea0003800200 */
.L_x_7290:
        /* <DEDUP_REMOVED lines=12> */
[----:B-1----:R-:W0:Y:S01]  /*39f0*/  @P1 LDC.64 R66, c[0x0][0x408] ;  /* 0x00010200ff421b82 */ /* 0x002e220000000a00 */
[----:B------:R-:W-:Y:S01]  /*3a00*/  HADD2.F32 R161, -RZ, R96.H1_H1 ;  /* 0x30000060ffa17230 */ /* 0x000fe20000004100 */
[C---:B------:R-:W-:Y:S01]  /*3a10*/  @P1 LOP3.LUT P5, RZ, R126.reuse, 0xff0000, RZ, 0xc0, !PT ;  /* 0x00ff00007eff1812 */ /* 0x040fe200078ac0ff */
[----:B------:R-:W-:Y:S01]  /*3a20*/  HADD2.F32 R167, -RZ, R97.H1_H1 ;  /* 0x30000061ffa77230 */ /* 0x000fe20000004100 */
[----:B------:R-:W-:-:S07]  /*3a30*/  @P1 LOP3.LUT P4, RZ, R126, 0xff, RZ, 0xc0, !PT ;  /* 0x000000ff7eff1812 */ /* 0x000fce000788c0ff */
[-CC-:B------:R-:W-:Y:S01]  /*3a40*/  @P0 FFMA.FTZ R65, R5, R119.reuse, R118.reuse ;  /* 0x0000007705410223 */ /* 0x180fe20000010076 */
[-CC-:B------:R-:W-:Y:S01]  /*3a50*/  @P0 FFMA.FTZ R112, R6, R119.reuse, R118.reuse ;  /* 0x0000007706700223 */ /* 0x180fe20000010076 */
[-CC-:B------:R-:W-:Y:S01]  /*3a60*/  @P0 FFMA.FTZ R113, R7, R119.reuse, R118.reuse ;  /* 0x0000007707710223 */ /* 0x180fe20000010076 */
[----:B------:R-:W-:Y:S01]  /*3a70*/  @P0 FFMA.FTZ R162, R12, R119, R118 ;  /* 0x000000770ca20223 */ /* 0x000fe20000010076 */
[----:B------:R-:W-:Y:S01]  /*3a80*/  @P0 FADD.FTZ R65, R142, -R65 ;  /* 0x800000418e410221 */ /* 0x000fe20000010000 */
[----:B------:R-:W-:Y:S02]  /*3a90*/  @P0 FADD.FTZ R112, R141, -R112 ;  /* 0x800000708d700221 */ /* 0x000fe40000010000 */
[----:B------:R-:W-:Y:S01]  /*3aa0*/  @P0 FADD.FTZ R162, R11, -R162 ;  /* 0x800000a20ba20221 */ /* 0x000fe20000010000 */
[C---:B------:R-:W-:Y:S01]  /*3ab0*/  @P0 FFMA.FTZ R163, R4.reuse, R65, R163 ;  /* 0x0000004104a30223 */ /* 0x040fe200000100a3 */
[----:B------:R-:W-:Y:S01]  /*3ac0*/  @P0 FFMA.FTZ R161, R4, R112, R161 ;  /* 0x0000007004a10223 */ /* 0x000fe200000100a1 */
[----:B------:R-:W1:Y:S01]  /*3ad0*/  @P1 LDC.64 R64, c[0x0][0x408] ;  /* 0x00010200ff401b82 */ /* 0x000e620000000a00 */
[----:B------:R-:W-:Y:S01]  /*3ae0*/  @P0 FADD.FTZ R112, R140, -R113 ;  /* 0x800000718c700221 */ /* 0x000fe20000010000 */
[----:B------:R-:W-:-:S02]  /*3af0*/  HADD2.F32 R113, -RZ, R97.H0_H0 ;  /* 0x20000061ff717230 */ /* 0x000fc40000004100 */
[----:B0-----:R-:W-:-:S03]  /*3b00*/  @P1 FMUL.FTZ R165, R161, R67 ;  /* 0x00000043a1a51220 */ /* 0x001fc60000410000 */
[----:B------:R-:W-:Y:S01]  /*3b10*/  @P0 FFMA.FTZ R113, R4, R112, R113 ;  /* 0x0000007004710223 */ /* 0x000fe20000010071 */
[----:B------:R-:W-:Y:S01]  /*3b20*/  @P0 FFMA.FTZ R112, R8, R119, R118 ;  /* 0x0000007708700223 */ /* 0x000fe20000010076 */
[----:B------:R-:W-:Y:S01]  /*3b30*/  @P1 FMUL.FTZ R66, R165, R66 ;  /* 0x00000042a5421220 */ /* 0x000fe20000410000 */
[----:B------:R-:W-:Y:S02]  /*3b40*/  HADD2.F32 R165, -RZ, R98.H0_H0 ;  /* 0x20000062ffa57230 */ /* 0x000fe40000004100 */
[----:B------:R-:W-:-:S04]  /*3b50*/  @P0 FADD.FTZ R112, R139, -R112 ;  /* 0x800000708b700221 */ /* 0x000fc80000010000 */
[----:B------:R-:W-:Y:S01]  /*3b60*/  @P0 FFMA.FTZ R167, R4, R112, R167 ;  /* 0x0000007004a70223 */ /* 0x000fe200000100a7 */
[----:B-1----:R-:W-:-:S04]  /*3b70*/  @P1 FMUL.FTZ R65, R163, R65 ;  /* 0x00000041a3411220 */ /* 0x002fc80000410000 */
[----:B------:R-:W-:Y:S02]  /*3b80*/  @P1 FMUL.FTZ R67, R65, R64 ;  /* 0x0000004041431220 */ /* 0x000fe40000410000 */
[----:B------:R-:W0:Y:S03]  /*3b90*/  @P1 LDC.64 R64, c[0x0][0x408] ;  /* 0x00010200ff401b82 */ /* 0x000e260000000a00 */
[----:B------:R-:W-:Y:S02]  /*3ba0*/  @P1 FSEL R112, R67, RZ, P4 ;  /* 0x000000ff43701208 */ /* 0x000fe40002000000 */
[----:B------:R-:W-:Y:S02]  /*3bb0*/  @P1 LOP3.LUT P4, RZ, R126, 0xff00, RZ, 0xc0, !PT ;  /* 0x0000ff007eff1812 */ /* 0x000fe4000788c0ff */
[----:B------:R-:W-:Y:S02]  /*3bc0*/  @P1 F2FP.F16.F32.PACK_AB R112, RZ, R112 ;  /* 0x00000070ff70123e */ /* 0x000fe400000000ff */
[----:B------:R-:W-:-:S02]  /*3bd0*/  @P1 FSEL R160, R66, RZ, P4 ;  /* 0x000000ff42a01208 */ /* 0x000fc40002000000 */
[----:B------:R-:W-:Y:S02]  /*3be0*/  @P1 LOP3.LUT P4, RZ, R126, 0xff000000, RZ, 0xc0, !PT ;  /* 0xff0000007eff1812 */ /* 0x000fe4000788c0ff */
[----:B------:R-:W-:Y:S02]  /*3bf0*/  @P1 F2FP.F16.F32.PACK_AB R160, RZ, R160 ;  /* 0x000000a0ffa0123e */ /* 0x000fe400000000ff */
[----:B------:R-:W-:-:S04]  /*3c00*/  @P1 PRMT R100, R112, 0x7610, R100 ;  /* 0x0000761070641816 */ /* 0x000fc80000000064 */
[----:B------:R-:W-:Y:S01]  /*3c10*/  @P1 PRMT R100, R100, 0x5410, R160 ;  /* 0x0000541064641816 */ /* 0x000fe200000000a0 */
[----:B0-----:R-:W-:-:S04]  /*3c20*/  @P1 FMUL.FTZ R65, R113, R65 ;  /* 0x0000004171411220 */ /* 0x001fc80000410000 */
[----:B------:R-:W-:-:S05]  /*3c30*/  @P1 FMUL.FTZ R64, R65, R64 ;  /* 0x0000004041401220 */ /* 0x000fca0000410000 */
[----:B------:R-:W-:-:S04]  /*3c40*/  @P1 FSEL R64, R64, RZ, P5 ;  /* 0x000000ff40401208 */ /* 0x000fc80002800000 */
[----:B------:R-:W-:Y:S02]  /*3c50*/  @P1 F2FP.F16.F32.PACK_AB R67, RZ, R64 ;  /* 0x00000040ff43123e */ /* 0x000fe400000000ff */
[----:B------:R-:W0:Y:S02]  /*3c60*/  @P1 LDC.64 R64, c[0x0][0x408] ;  /* 0x00010200ff401b82 */ /* 0x000e240000000a00 */
[----:B------:R-:W-:Y:S01]  /*3c70*/  @P1 PRMT R101, R67, 0x7610, R101 ;  /* 0x0000761043651816 */ /* 0x000fe20000000065 */
[----:B0-----:R-:W-:-:S04]  /*3c80*/  @P1 FMUL.FTZ R65, R167, R65 ;  /* 0x00000041a7411220 */ /* 0x001fc80000410000 */
[----:B------:R-:W-:Y:S01]  /*3c90*/  @P1 FMUL.FTZ R64, R65, R64 ;  /* 0x0000004041401220 */ /* 0x000fe20000410000 */
[----:B------:R-:W-:-:S04]  /*3ca0*/  @P0 FFMA.FTZ R65, R9, R119, R118 ;  /* 0x0000007709410223 */ /* 0x000fc80000010076 */
[----:B------:R-:W-:Y:S01]  /*3cb0*/  @P0 FADD.FTZ R65, R10, -R65 ;  /* 0x800000410a410221 */ /* 0x000fe20000010000 */
[----:B------:R-:W-:Y:S02]  /*3cc0*/  @P1 FSEL R66, R64, RZ, P4 ;  /* 0x000000ff40421208 */ /* 0x000fe40002000000 */
[----:B------:R-:W-:Y:S01]  /*3cd0*/  @P1 LOP3.LUT P4, RZ, R127, 0xff, RZ, 0xc0, !PT ;  /* 0x000000ff7fff1812 */ /* 0x000fe2000788c0ff */
[----:B------:R-:W-:Y:S01]  /*3ce0*/  @P0 FFMA.FTZ R165, R4, R65, R165 ;  /* 0x0000004104a50223 */ /* 0x000fe200000100a5 */
[----:B------:R-:W-:Y:S01]  /*3cf0*/  @P1 F2FP.F16.F32.PACK_AB R66, RZ, R66 ;  /* 0x00000042ff42123e */ /* 0x000fe200000000ff */
[----:B------:R-:W0:Y:S03]  /*3d00*/  @P1 LDC.64 R64, c[0x0][0x408] ;  /* 0x00010200ff401b82 */ /* 0x000e260000000a00 */
[----:B------:R-:W-:-:S05]  /*3d10*/  @P1 PRMT R101, R101, 0x5410, R66 ;  /* 0x0000541065651816 */ /* 0x000fca0000000042 */
[----:B------:R-:W1:Y:S01]  /*3d20*/  @P1 LDC.64 R66, c[0x0][0x408] ;  /* 0x00010200ff421b82 */ /* 0x000e620000000a00 */
[----:B0-----:R-:W-:-:S04]  /*3d30*/  @P1 FMUL.FTZ R65, R165, R65 ;  /* 0x00000041a5411220 */ /* 0x001fc80000410000 */
[----:B------:R-:W-:-:S05]  /*3d40*/  @P1 FMUL.FTZ R64, R65, R64 ;  /* 0x0000004041401220 */ /* 0x000fca0000410000 */
[----:B------:R-:W-:Y:S02]  /*3d50*/  @P1 FSEL R65, R64, RZ, P4 ;  /* 0x000000ff40411208 */ /* 0x000fe40002000000 */
[----:B------:R-:W-:Y:S01]  /*3d60*/  F2FP.F16.F32.PACK_AB R64, R161, R163 ;  /* 0x000000a3a140723e */ /* 0x000fe200000000ff */
[----:B------:R-:W-:Y:S01]  /*3d70*/  HADD2.F32 R161, -RZ, R98.H1_H1 ;  /* 0x30000062ffa17230 */ /* 0x000fe20000004100 */
[----:B------:R-:W-:Y:S01]  /*3d80*/  @P1 F2FP.F16.F32.PACK_AB R65, RZ, R65 ;  /* 0x00000041ff41123e */ /* 0x000fe200000000ff */
[--C-:B------:R-:W-:Y:S01]  /*3d90*/  HADD2.F32 R163, -RZ, R99.reuse.H1_H1 ;  /* 0x30000063ffa37230 */ /* 0x100fe20000004100 */
[----:B------:R-:W-:Y:S02]  /*3da0*/  @P1 LOP3.LUT P4, RZ, R127, 0xff00, RZ, 0xc0, !PT ;  /* 0x0000ff007fff1812 */ /* 0x000fe4000788c0ff */
[----:B------:R-:W-:Y:S01]  /*3db0*/  @P0 FFMA.FTZ R161, R4, R162, R161 ;  /* 0x000000a204a10223 */ /* 0x000fe200000100a1 */
[----:B------:R-:W-:Y:S02]  /*3dc0*/  @P1 PRMT R102, R65, 0x7610, R102 ;  /* 0x0000761041661816 */ /* 0x000fe40000000066 */
[----:B------:R-:W-:Y:S01]  /*3dd0*/  F2FP.F16.F32.PACK_AB R65, R167, R113 ;  /* 0x00000071a741723e */ /* 0x000fe200000000ff */
[----:B-1----:R-:W-:Y:S01]  /*3de0*/  @P1 FMUL.FTZ R67, R161, R67 ;  /* 0x00000043a1431220 */ /* 0x002fe20000410000 */
[----:B------:R-:W-:-:S03]  /*3df0*/  HADD2.F32 R113, -RZ, R99.H0_H0 ;  /* 0x20000063ff717230 */ /* 0x000fc60000004100 */
        /* <DEDUP_REMOVED lines=8> */
[----:B------:R-:W-:Y:S01]  /*3e80*/  @P1 PRMT R102, R102, 0x5410, R162 ;  /* 0x0000541066661816 */ /* 0x000fe200000000a2 */
[----:B0-----:R-:W-:-:S04]  /*3e90*/  @P1 FMUL.FTZ R67, R113, R67 ;  /* 0x0000004371431220 */ /* 0x001fc80000410000 */
[----:B------:R-:W-:-:S05]  /*3ea0*/  @P1 FMUL.FTZ R66, R67, R66 ;  /* 0x0000004243421220 */ /* 0x000fca0000410000 */
[----:B------:R-:W-:-:S04]  /*3eb0*/  @P1 FSEL R66, R66, RZ, P4 ;  /* 0x000000ff42421208 */ /* 0x000fc80002000000 */
[----:B------:R-:W-:Y:S01]  /*3ec0*/  @P1 F2FP.F16.F32.PACK_AB R67, RZ, R66 ;  /* 0x00000042ff43123e */ /* 0x000fe200000000ff */
[----:B------:R-:W-:-:S03]  /*3ed0*/  @P0 FFMA.FTZ R66, R16, R119, R118 ;  /* 0x0000007710420223 */ /* 0x000fc60000010076 */
[----:B------:R-:W-:Y:S01]  /*3ee0*/  @P1 PRMT R103, R67, 0x7610, R103 ;  /* 0x0000761043671816 */ /* 0x000fe20000000067 */
[----:B------:R-:W-:-:S04]  /*3ef0*/  @P0 FADD.FTZ R66, R15, -R66 ;  /* 0x800000420f420221 */ /* 0x000fc80000010000 */
[----:B------:R-:W-:Y:S01]  /*3f00*/  @P0 FFMA.FTZ R163, R4, R66, R163 ;  /* 0x0000004204a30223 */ /* 0x000fe200000100a3 */
[----:B------:R-:W-:-:S04]  /*3f10*/  F2FP.F16.F32.PACK_AB R66, R161, R165 ;  /* 0x000000a5a142723e */ /* 0x000fc800000000ff */
        /* <DEDUP_REMOVED lines=10> */
.L_x_7315:
[----:B------:R-:W-:Y:S01]  /*3fc0*/  ISETP.GT.AND P0, PT, R158, RZ, PT ;  /* 0x000000ff9e00720c */ /* 0x000fe20003f04270 */
[----:B-1---5:R-:W-:Y:S01]  /*3fd0*/  HADD2.F32 R161, -RZ, R96.H0_H0 ;  /* 0x20000060ffa17230 */ /* 0x022fe20000004100 */
[----:B------:R-:W-:-:S11]  /*3fe0*/  @P1 LOP3.LUT P4, RZ, R126, 0xff, RZ, 0xc0, !PT ;  /* 0x000000ff7eff1812 */ /* 0x000fd6000788c0ff */
[-CC-:B------:R-:W-:Y:S01]  /*3ff0*/  @P0 FFMA.FTZ R113, R5, R119.reuse, R118.reuse ;  /* 0x0000007705710223 */ /* 0x180fe20000010076 */
[----:B------:R-:W-:-:S03]  /*4000*/  @P0 FFMA.FTZ R160, R6, R119, R118 ;  /* 0x0000007706a00223 */ /* 0x000fc60000010076 */
[----:B------:R-:W-:Y:S01]  /*4010*/  @P0 FADD.FTZ R113, R142, -R113 ;  /* 0x800000718e710221 */ /* 0x000fe20000010000 */
[----:B------:R-:W-:-:S03]  /*4020*/  @P0 FADD.FTZ R160, R141, -R160 ;  /* 0x800000a08da00221 */ /* 0x000fc60000010000 */
[----:B------:R-:W-:Y:S02]  /*4030*/  @P0 FFMA.FTZ R161, R4, R113, R161 ;  /* 0x0000007104a10223 */ /* 0x000fe400000100a1 */
[----:B------:R-:W0:Y:S02]  /*4040*/  @P1 LDC.64 R112, c[0x0][0x408] ;  /* 0x00010200ff701b82 */ /* 0x000e240000000a00 */
[----:B0-----:R-:W-:Y:S01]  /*4050*/  @P1 FMUL.FTZ R113, R161, R113 ;  /* 0x00000071a1711220 */ /* 0x001fe20000410000 */
[----:B------:R-:W-:-:S03]  /*4060*/  HADD2.F32 R161, -RZ, R96.H1_H1 ;  /* 0x30000060ffa17230 */ /* 0x000fc60000004100 */
[----:B------:R-:W-:Y:S02]  /*4070*/  @P1 FMUL.FTZ R112, R113, R112 ;  /* 0x0000007071701220 */ /* 0x000fe40000410000 */
[----:B------:R-:W-:Y:S01]  /*4080*/  @P0 FFMA.FTZ R161, R4, R160, R161 ;  /* 0x000000a004a10223 */ /* 0x000fe200000100a1 */
[----:B------:R-:W-:Y:S02]  /*4090*/  @P0 FFMA.FTZ R160, R8, R119, R118 ;  /* 0x0000007708a00223 */ /* 0x000fe40000010076 */
[----:B------:R-:W-:Y:S02]  /*40a0*/  @P1 FSEL R112, R112, RZ, P4 ;  /* 0x000000ff70701208 */ /* 0x000fe40002000000 */
[----:B------:R-:W-:Y:S01]  /*40b0*/  @P1 LOP3.LUT P4, RZ, R126, 0xff00, RZ, 0xc0, !PT ;  /* 0x0000ff007eff1812 */ /* 0x000fe2000788c0ff */
[----:B------:R-:W-:Y:S01]  /*40c0*/  @P0 FADD.FTZ R160, R139, -R160 ;  /* 0x800000a08ba00221 */ /* 0x000fe20000010000 */
[----:B------:R-:W-:-:S04]  /*40d0*/  @P1 F2FP.F16.F32.PACK_AB R112, RZ, R112 ;  /* 0x00000070ff70123e */ /* 0x000fc800000000ff */
[----:B------:R-:W-:Y:S02]  /*40e0*/  @P1 PRMT R100, R112, 0x7610, R100 ;  /* 0x0000761070641816 */ /* 0x000fe40000000064 */
[----:B------:R-:W0:Y:S02]  /*40f0*/  @P1 LDC.64 R112, c[0x0][0x408] ;  /* 0x00010200ff701b82 */ /* 0x000e240000000a00 */
[----:B0-----:R-:W-:Y:S01]  /*4100*/  @P1 FMUL.FTZ R113, R161, R113 ;  /* 0x00000071a1711220 */ /* 0x001fe20000410000 */
[----:B------:R-:W-:-:S03]  /*4110*/  HADD2.F32 R161, -RZ, R97.H0_H0 ;  /* 0x20000061ffa17230 */ /* 0x000fc60000004100 */
        /* <DEDUP_REMOVED lines=34> */
[----:B------:R-:W-:-:S03]  /*4340*/  @P0 FFMA.FTZ R161, R4, R160, R161 ;  /* 0x000000a004a10223 */ /* 0x000fc600000100a1 */
[----:B------:R-:W-:Y:S02]  /*4350*/  @P1 FSEL R112, R112, RZ, P4 ;  /* 0x000000ff70701208 */ /* 0x000fe40002000000 */
[----:B------:R-:W-:Y:S02]  /*4360*/  @P1 LOP3.LUT P4, RZ, R127, 0xff00, RZ, 0xc0, !PT ;  /* 0x0000ff007fff1812 */ /* 0x000fe4000788c0ff */
        /* <DEDUP_REMOVED lines=32> */
.L_x_7314:
[----:B------:R-:W-:-:S04]  /*4570*/  UISETP.NE.U32.AND UP0, UPT, UR20, URZ, UPT ;  /* 0x000000ff1400728c */ /* 0x000fc8000bf05070 */
[----:B------:R-:W-:-:S06]  /*4580*/  UISETP.NE.AND.EX UP0, UPT, UR21, URZ, UPT, UP0 ;  /* 0x000000ff1500728c */ /* 0x000fcc000bf05300 */
[----:B------:R-:W-:-:S13]  /*4590*/  PLOP3.LUT P3, PT, PT, PT, UP0, 0x80, 0x8 ;  /* 0x000000000008781c */ /* 0x000fda0003f6f008 */
[----:B------:R-:W-:Y:S05]  /*45a0*/  @!P3 BRA `(.L_x_7317) ;  /* 0x00000004007cb947 */ /* 0x000fea0003800000 */
[----:B-1----:R-:W0:Y:S01]  /*45b0*/  @P1 LDC.64 R66, c[0x0][0x408] ;  /* 0x00010200ff421b82 */ /* 0x002e220000000a00 */
[-CC-:B------:R-:W-:Y:S01]  /*45c0*/  FFMA.FTZ R65, R5, R119.reuse, R118.reuse ;  /* 0x0000007705417223 */ /* 0x180fe20000010076 */
[----:B------:R-:W-:Y:S01]  /*45d0*/  ISETP.GT.AND P0, PT, R158, RZ, PT ;  /* 0x000000ff9e00720c */ /* 0x000fe20003f04270 */
[-CC-:B------:R-:W-:Y:S01]  /*45e0*/  FFMA.FTZ R113, R7, R119.reuse, R118.reuse ;  /* 0x0000007707717223 */ /* 0x180fe20000010076 */
[----:B------:R-:W-:Y:S01]  /*45f0*/  FFMA.FTZ R162, R6, R119, R118 ;  /* 0x0000007706a27223 */ /* 0x000fe20000010076 */
[----:B------:R-:W-:Y:S01]  /*4600*/  FADD.FTZ R65, R142, -R65 ;  /* 0x800000418e417221 */ /* 0x000fe20000010000 */
[----:B-----5:R-:W-:Y:S01]  /*4610*/  @P1 LOP3.LUT P4, RZ, R126, 0xff0000, RZ, 0xc0, !PT ;  /* 0x00ff00007eff1812 */ /* 0x020fe2000788c0ff */
[----:B------:R-:W-:Y:S01]  /*4620*/  FADD.FTZ R113, R140, -R113 ;  /* 0x800000718c717221 */ /* 0x000fe20000010000 */
[----:B------:R-:W-:Y:S01]  /*4630*/  @P1 LOP3.LUT P5, RZ, R126, 0xff00, RZ, 0xc0, !PT ;  /* 0x0000ff007eff1812 */ /* 0x000fe200078ac0ff */
[C---:B------:R-:W-:Y:S02]  /*4640*/  FMUL.FTZ R112, R4.reuse, R65 ;  /* 0x0000004104707220 */ /* 0x040fe40000410000 */
[----:B------:R-:W1:Y:S01]  /*4650*/  @P1 LDC.64 R64, c[0x0][0x408] ;  /* 0x00010200ff401b82 */ /* 0x000e620000000a00 */
[----:B------:R-:W-:Y:S01]  /*4660*/  FMUL.FTZ R160, R4, R113 ;  /* 0x0000007104a07220 */ /* 0x000fe20000410000 */
[----:B------:R-:W-:Y:S01]  /*4670*/  FADD.FTZ R113, R141, -R162 ;  /* 0x800000a28d717221 */ /* 0x000fe20000010000 */
[----:B------:R-:W-:-:S03]  /*4680*/  FSEL R112, R112, RZ, P0 ;  /* 0x000000ff70707208 */ /* 0x000fc60000000000 */
[----:B------:R-:W-:Y:S01]  /*4690*/  FSEL R160, R160, RZ, P0 ;  /* 0x000000ffa0a07208 */ /* 0x000fe20000000000 */
[----:B------:R-:W-:-:S05]  /*46a0*/  FMUL.FTZ R113, R4, R113 ;  /* 0x0000007104717220 */ /* 0x000fca0000410000 */
[----:B------:R-:W-:Y:S01]  /*46b0*/  FSEL R113, R113, RZ, P0 ;  /* 0x000000ff71717208 */ /* 0x000fe20000000000 */
[----:B0-----:R-:W-:-:S04]  /*46c0*/  @P1 FMUL.FTZ R67, R112, R67 ;  /* 0x0000004370431220 */ /* 0x001fc80000410000 */
[----:B------:R-:W-:Y:S02]  /*46d0*/  @P1 FMUL.FTZ R161, R67, R66 ;  /* 0x0000004243a11220 */ /* 0x000fe40000410000 */
[----:B------:R-:W0:Y:S01]  /*46e0*/  @P1 LDC.64 R66, c[0x0][0x408] ;  /* 0x00010200ff421b82 */ /* 0x000e220000000a00 */
[----:B-1----:R-:W-:-:S04]  /*46f0*/  @P1 FMUL.FTZ R65, R160, R65 ;  /* 0x00000041a0411220 */ /* 0x002fc80000410000 */
[----:B------:R-:W-:-:S05]  /*4700*/  @P1 FMUL.FTZ R64, R65, R64 ;  /* 0x0000004041401220 */ /* 0x000fca0000410000 */
[----:B------:R-:W-:Y:S02]  /*4710*/  @P1 FSEL R64, R64, RZ, P4 ;  /* 0x000000ff40401208 */ /* 0x000fe40002000000 */
[----:B------:R-:W-:Y:S01]  /*4720*/  @P1 LOP3.LUT P4, RZ, R126, 0xff000000, RZ, 0xc0, !PT ;  /* 0xff0000007eff1812 */ /* 0x000fe2000788c0ff */
[----:B0-----:R-:W-:-:S04]  /*4730*/  @P1 FMUL.FTZ R67, R113, R67 ;  /* 0x0000004371431220 */ /* 0x001fc80000410000 */
[----:B------:R-:W-:Y:S01]  /*4740*/  @P1 FMUL.FTZ R162, R67, R66 ;  /* 0x0000004243a21220 */ /* 0x000fe20000410000 */
[----:B------:R-:W-:Y:S01]  /*4750*/  @P1 F2FP.F16.F32.PACK_AB R67, RZ, R64 ;  /* 0x00000040ff43123e */ /* 0x000fe200000000ff */
[-C--:B------:R-:W-:Y:S01]  /*4760*/  FFMA.FTZ R66, R8, R119.reuse, R118 ;  /* 0x0000007708427223 */ /* 0x080fe20000010076 */
[----:B------:R-:W0:Y:S02]  /*4770*/  @P1 LDC.64 R64, c[0x0][0x408] ;  /* 0x00010200ff401b82 */ /* 0x000e240000000a00 */
[----:B------:R-:W-:Y:S01]  /*4780*/  @P1 PRMT R101, R67, 0x7610, R101 ;  /* 0x0000761043651816 */ /* 0x000fe20000000065 */
[----:B------:R-:W-:Y:S01]  /*4790*/  FADD.FTZ R163, R139, -R66 ;  /* 0x800000428ba37221 */ /* 0x000fe20000010000 */
[----:B------:R-:W-:-:S03]  /*47a0*/  FFMA.FTZ R67, R9, R119, R118 ;  /* 0x0000007709437223 */ /* 0x000fc60000010076 */
[----:B------:R-:W-:Y:S01]  /*47b0*/  FMUL.FTZ R66, R4, R163 ;  /* 0x000000a304427220 */ /* 0x000fe20000410000 */
[----:B------:R-:W-:Y:S01]  /*47c0*/  FADD.FTZ R67, R10, -R67 ;  /* 0x800000430a437221 */ /* 0x000fe20000010000 */
[----:B------:R-:W-:Y:S02]  /*47d0*/  @P1 FSEL R163, R162, RZ, P5 ;  /* 0x000000ffa2a31208 */ /* 0x000fe40002800000 */
[----:B------:R-:W-:Y:S01]  /*47e0*/  @P1 LOP3.LUT P5, RZ, R127, 0xff00, RZ, 0xc0, !PT ;  /* 0x0000ff007fff1812 */ /* 0x000fe200078ac0ff */
[----:B------:R-:W-:Y:S01]  /*47f0*/  FMUL.FTZ R162, R4, R67 ;  /* 0x0000004304a27220 */ /* 0x000fe20000410000 */
[----:B------:R-:W-:Y:S02]  /*4800*/  FSEL R66, R66, RZ, P0 ;  /* 0x000000ff42427208 */ /* 0x000fe40000000000 */
[----:B------:R-:W-:Y:S02]  /*4810*/  @P1 F2FP.F16.F32.PACK_AB R163, RZ, R163 ;  /* 0x000000a3ffa3123e */ /* 0x000fe400000000ff */
[----:B------:R-:W-:Y:S01]  /*4820*/  FSEL R162, R162, RZ, P0 ;  /* 0x000000ffa2a27208 */ /* 0x000fe20000000000 */
[----:B0-----:R-:W-:-:S04]  /*4830*/  @P1 FMUL.FTZ R65, R66, R65 ;  /* 0x0000004142411220 */ /* 0x001fc80000410000 */
[----:B------:R-:W-:-:S05]  /*4840*/  @P1 FMUL.FTZ R64, R65, R64 ;  /* 0x0000004041401220 */ /* 0x000fca0000410000 */
[----:B------:R-:W-:Y:S02]  /*4850*/  @P1 FSEL R64, R64, RZ, P4 ;  /* 0x000000ff40401208 */ /* 0x000fe40002000000 */
[----:B------:R-:W-:Y:S02]  /*4860*/  @P1 LOP3.LUT P4, RZ, R126, 0xff, RZ, 0xc0, !PT ;  /* 0x000000ff7eff1812 */ /* 0x000fe4000788c0ff */
[----:B------:R-:W-:Y:S02]  /*4870*/  @P1 F2FP.F16.F32.PACK_AB R64, RZ, R64 ;  /* 0x00000040ff40123e */ /* 0x000fe400000000ff */
[----:B------:R-:W-:Y:S02]  /*4880*/  @P1 FSEL R161, R161, RZ, P4 ;  /* 0x000000ffa1a11208 */ /* 0x000fe40002000000 */
[----:B------:R-:W-:Y:S02]  /*4890*/  @P1 PRMT R101, R101, 0x5410, R64 ;  /* 0x0000541065651816 */ /* 0x000fe40000000040 */
[----:B------:R-:W0:Y:S01]  /*48a0*/  @P1 LDC.64 R64, c[0x0][0x408] ;  /* 0x00010200ff401b82 */ /* 0x000e220000000a00 */
[----:B------:R-:W-:-:S02]  /*48b0*/  @P1 F2FP.F16.F32.PACK_AB R161, RZ, R161 ;  /* 0x000000a1ffa1123e */ /* 0x000fc400000000ff */
[----:B------:R-:W-:Y:S02]  /*48c0*/  @P1 LOP3.LUT P4, RZ, R127, 0xff, RZ, 0xc0, !PT ;  /* 0x000000ff7fff1812 */ /* 0x000fe4000788c0ff */
[----:B------:R-:W-:Y:S01]  /*48d0*/  @P1 PRMT R100, R161, 0x7610, R100 ;  /* 0x00007610a1641816 */ /* 0x000fe20000000064 */
[----:B------:R-:W-:-:S03]  /*48e0*/  FFMA.FTZ R161, R13, R119, R118 ;  /* 0x000000770da17223 */ /* 0x000fc60000010076 */
[----:B------:R-:W-:Y:S01]  /*48f0*/  @P1 PRMT R100, R100, 0x5410, R163 ;  /* 0x0000541064641816 */ /* 0x000fe200000000a3 */
[----:B------:R-:W-:Y:S01]  /*4900*/  FADD.FTZ R161, R14, -R161 ;  /* 0x800000a10ea17221 */ /* 0x000fe20000010000 */
[----:B0-----:R-:W-:-:S04]  /*4910*/  @P1 FMUL.FTZ R65, R162, R65 ;  /* 0x00000041a2411220 */ /* 0x001fc80000410000 */
[----:B------:R-:W-:Y:S01]  /*4920*/  @P1 FMUL.FTZ R164, R65, R64 ;  /* 0x0000004041a41220 */ /* 0x000fe20000410000 */
[----:B------:R-:W-:Y:S02]  /*4930*/  F2FP.F16.F32.PACK_AB R65, R66, R160 ;  /* 0x000000a04241723e */ /* 0x000fe400000000ff */
[----:B------:R-:W0:Y:S01]  /*4940*/  @P1 LDC.64 R66, c[0x0][0x408] ;  /* 0x00010200ff421b82 */ /* 0x000e220000000a00 */
[----:B------:R-:W-:Y:S01]  /*4950*/  F2FP.F16.F32.PACK_AB R64, R113, R112 ;  /* 0x000000707140723e */ /* 0x000fe200000000ff */
[----:B------:R-:W-:-:S04]  /*4960*/  FFMA.FTZ R112, R12, R119, R118 ;  /* 0x000000770c707223 */ /* 0x000fc80000010076 */
[----:B------:R-:W-:-:S04]  /*4970*/  FADD.FTZ R113, R11, -R112 ;  /* 0x800000700b717221 */ /* 0x000fc80000010000 */
[----:B------:R-:W-:Y:S01]  /*4980*/  FMUL.FTZ R112, R4, R113 ;  /* 0x0000007104707220 */ /* 0x000fe20000410000 */
[----:B------:R-:W-:Y:S01]  /*4990*/  @P1 FSEL R113, R164, RZ, P4 ;  /* 0x000000ffa4711208 */ /* 0x000fe20002000000 */
[----:B------:R-:W-:Y:S01]  /*49a0*/  FMUL.FTZ R164, R4, R161 ;  /* 0x000000a104a47220 */ /* 0x000fe20000410000 */
[----:B------:R-:W-:Y:S02]  /*49b0*/  @P1 LOP3.LUT P4, RZ, R127, 0xff0000, RZ, 0xc0, !PT ;  /* 0x00ff00007fff1812 */ /* 0x000fe4000788c0ff */
[----:B------:R-:W-:Y:S02]  /*49c0*/  FSEL R112, R112, RZ, P0 ;  /* 0x000000ff70707208 */ /* 0x000fe40000000000 */
[----:B------:R-:W-:Y:S02]  /*49d0*/  FSEL R164, R164, RZ, P0 ;  /* 0x000000ffa4a47208 */ /* 0x000fe40000000000 */
[----:B------:R-:W-:-:S04]  /*49e0*/  @P1 F2FP.F16.F32.PACK_AB R113, RZ, R113 ;  /* 0x00000071ff71123e */ /* 0x000fc800000000ff */
[----:B------:R-:W-:Y:S01]  /*49f0*/  @P1 PRMT R102, R113, 0x7610, R102 ;  /* 0x0000761071661816 */ /* 0x000fe20000000066 */
[----:B0-----:R-:W-:-:S04]  /*4a00*/  @P1 FMUL.FTZ R67, R112, R67 ;  /* 0x0000004370431220 */ /* 0x001fc80000410000 */
[----:B------:R-:W-:-:S05]  /*4a10*/  @P1 FMUL.FTZ R66, R67, R66 ;  /* 0x0000004243421220 */ /* 0x000fca0000410000 */
[----:B------:R-:W-:Y:S02]  /*4a20*/  @P1 FSEL R160, R66, RZ, P5 ;  /* 0x000000ff42a01208 */ /* 0x000fe40002800000 */
[----:B------:R-:W0:Y:S02]  /*4a30*/  @P1 LDC.64 R66, c[0x0][0x408] ;  /* 0x00010200ff421b82 */ /* 0x000e240000000a00 */
[----:B------:R-:W-:-:S04]  /*4a40*/  @P1 F2FP.F16.F32.PACK_AB R160, RZ, R160 ;  /* 0x000000a0ffa0123e */ /* 0x000fc800000000ff */
[----:B------:R-:W-:Y:S01]  /*4a50*/  @P1 PRMT R102, R102, 0x5410, R160 ;  /* 0x0000541066661816 */ /* 0x000fe200000000a0 */
[----:B0-----:R-:W-:-:S04]  /*4a60*/  @P1 FMUL.FTZ R67, R164, R67 ;  /* 0x00000043a4431220 */ /* 0x001fc80000410000 */
[----:B------:R-:W-:Y:S01]  /*4a70*/  @P1 FMUL.FTZ R67, R67, R66 ;  /* 0x0000004243431220 */ /* 0x000fe20000410000 */
[----:B------:R-:W-:Y:S01]  /*4a80*/  F2FP.F16.F32.PACK_AB R66, R112, R162 ;  /* 0x000000a27042723e */ /* 0x000fe200000000ff */
[----:B------:R-:W-:-:S03]  /*4a90*/  FFMA.FTZ R112, R16, R119, R118 ;  /* 0x0000007710707223 */ /* 0x000fc60000010076 */
[----:B------:R-:W-:Y:S01]  /*4aa0*/  @P1 FSEL R67, R67, RZ, P4 ;  /* 0x000000ff43431208 */ /* 0x000fe20002000000 */
[----:B------:R-:W-:-:S03]  /*4ab0*/  FADD.FTZ R161, R15, -R112 ;  /* 0x800000700fa17221 */ /* 0x000fc60000010000 */
[----:B------:R-:W-:Y:S01]  /*4ac0*/  @P1 F2FP.F16.F32.PACK_AB R67, RZ, R67 ;  /* 0x00000043ff43123e */ /* 0x000fe200000000ff */
[----:B------:R-:W-:-:S03]  /*4ad0*/  FMUL.FTZ R112, R4, R161 ;  /* 0x000000a104707220 */ /* 0x000fc60000410000 */
[----:B------:R-:W-:Y:S02]  /*4ae0*/  @P1 PRMT R103, R67, 0x7610, R103 ;  /* 0x0000761043671816 */ /* 0x000fe40000000067 */
        /* <DEDUP_REMOVED lines=11> */
.L_x_7317:
        /* <DEDUP_REMOVED lines=13> */
.L_x_7319:
[----:B------:R-:W-:Y:S05]  /*4c70*/  BSYNC.RECONVERGENT B2 ;  /* 0x0000000000027941 */ /* 0x000fea0003800200 */
.L_x_7318:
        /* <DEDUP_REMOVED lines=13> */
.L_x_7321:
[----:B------:R-:W-:Y:S05]  /*4d50*/  BSYNC.RECONVERGENT B2 ;  /* 0x0000000000027941 */ /* 0x000fea0003800200 */
.L_x_7320:
        /* <DEDUP_REMOVED lines=13> */
.L_x_7323:
[----:B------:R-:W-:Y:S05]  /*4e30*/  BSYNC.RECONVERGENT B2 ;  /* 0x0000000000027941 */ /* 0x000fea0003800200 */
.L_x_7322:
        /* <DEDUP_REMOVED lines=13> */
.L_x_7325:
[----:B------:R-:W-:Y:S05]  /*4f10*/  BSYNC.RECONVERGENT B2 ;  /* 0x0000000000027941 */ /* 0x000fea0003800200 */
.L_x_7324:
        /* <DEDUP_REMOVED lines=13> */
.L_x_7327:
[----:B------:R-:W-:Y:S05]  /*4ff0*/  BSYNC.RECONVERGENT B2 ;  /* 0x0000000000027941 */ /* 0x000fea0003800200 */
.L_x_7326:
        /* <DEDUP_REMOVED lines=13> */
.L_x_7329:
[----:B------:R-:W-:Y:S05]  /*50d0*/  BSYNC.RECONVERGENT B2 ;  /* 0x0000000000027941 */ /* 0x000fea0003800200 */
.L_x_7328:
        /* <DEDUP_REMOVED lines=13> */
.L_x_7331:
[----:B------:R-:W-:Y:S05]  /*51b0*/  BSYNC.RECONVERGENT B2 ;  /* 0x0000000000027941 */ /* 0x000fea0003800200 */
.L_x_7330:
        /* <DEDUP_REMOVED lines=13> */
.L_x_7316:
[----:B------:R-:W-:Y:S05]  /*5290*/  BSYNC.RECONVERGENT B0 ;  /* 0x0000000000007941 */ /* 0x000fea0003800200 */
.L_x_7313:
[----:B-1----:R-:W0:Y:S08]  /*52a0*/  @P3 LDC.64 R160, c[0x0][0x478] ;  /* 0x00011e00ffa03b82 */ /* 0x002e300000000a00 */
[----:B------:R-:W1:Y:S01]  /*52b0*/  @P1 LDC.64 R112, c[0x0][0x468] ;  /* 0x00011a00ff701b82 */ /* 0x000e620000000a00 */
[C---:B0-----:R-:W-:Y:S01]  /*52c0*/  @P3 IMAD.WIDE.U32 R160, R117.reuse, 0x10, R160 ;  /* 0x0000001075a03825 */ /* 0x041fe200078e00a0 */
[----:B------:R-:W-:-:S04]  /*52d0*/  IADD3 R117, PT, PT, R117, 0x20, RZ ;  /* 0x0000002075757810 */ /* 0x000fc80007ffe0ff */
[----:B------:R0:W-:Y:S01]  /*52e0*/  @P3 STG.E.128 desc[UR6][R160.64], R64 ;  /* 0x00000040a0003986 */ /* 0x0001e2000c101d06 */
[C---:B-1----:R-:W-:Y:S01]  /*52f0*/  @P1 IMAD.WIDE.U32 R112, R116.reuse, 0x10, R112 ;  /* 0x0000001074701825 */ /* 0x042fe200078e0070 */
[----:B------:R-:W-:-:S04]  /*5300*/  IADD3 R116, PT, PT, R116, 0x20, RZ ;  /* 0x0000002074747810 */ /* 0x000fc80007ffe0ff */
[----:B------:R0:W-:Y:S03]  /*5310*/  @P1 STG.E.128 desc[UR6][R112.64], R100 ;  /* 0x0000006470001986 */ /* 0x0001e6000c101d06 */
.L_x_7312:
[----:B------:R-:W-:Y:S05]  /*5320*/  BSYNC.RECONVERGENT B1 ;  /* 0x0000000000017941 */ /* 0x000fea0003800200 */
.L_x_7311:
        /* <DEDUP_REMOVED lines=12> */
[----:B01----:R-:W0:Y:S01]  /*53f0*/  @P1 LDC.64 R66, c[0x0][0x408] ;  /* 0x00010200ff421b82 */ /* 0x003e220000000a00 */
[----:B------:R-:W-:Y:S01]  /*5400*/  HADD2.F32 R163, -RZ, R20.H1_H1 ;  /* 0x30000014ffa37230 */ /* 0x000fe20000004100 */
[C---:B------:R-:W-:Y:S01]  /*5410*/  @P1 LOP3.LUT P3, RZ, R130.reuse, 0xff, RZ, 0xc0, !PT ;  /* 0x000000ff82ff1812 */ /* 0x040fe2000786c0ff */
[----:B------:R-:W-:Y:S01]  /*5420*/  HADD2.F32 R161, -RZ, R21.H1_H1 ;  /* 0x30000015ffa17230 */ /* 0x000fe20000004100 */
[----:B------:R-:W-:Y:S01]  /*5430*/  @P1 LOP3.LUT P4, RZ, R130, 0xff00, RZ, 0xc0, !PT ;  /* 0x0000ff0082ff1812 */ /* 0x000fe2000788c0ff */
[----:B------:R-:W-:-:S06]  /*5440*/  HADD2.F32 R167, -RZ, R22.H0_H0 ;  /* 0x20000016ffa77230 */ /* 0x000fcc0000004100 */
[-CC-:B------:R-:W-:Y:S01]  /*5450*/  @P0 FFMA.FTZ R65, R17, R119.reuse, R118.reuse ;  /* 0x0000007711410223 */ /* 0x180fe20000010076 */
[-CC-:B------:R-:W-:Y:S01]  /*5460*/  @P0 FFMA.FTZ R64, R18, R119.reuse, R118.reuse ;  /* 0x0000007712400223 */ /* 0x180fe20000010076 */
[-CC-:B------:R-:W-:Y:S01]  /*5470*/  @P0 FFMA.FTZ R113, R19, R119.reuse, R118.reuse ;  /* 0x0000007713710223 */ /* 0x180fe20000010076 */
[----:B------:R-:W-:Y:S01]  /*5480*/  @P0 FFMA.FTZ R162, R134, R119, R118 ;  /* 0x0000007786a20223 */ /* 0x000fe20000010076 */
[----:B------:R-:W-:Y:S01]  /*5490*/  @P0 FADD.FTZ R65, R120, -R65 ;  /* 0x8000004178410221 */ /* 0x000fe20000010000 */
[----:B------:R-:W-:Y:S01]  /*54a0*/  @P0 FADD.FTZ R64, R121, -R64 ;  /* 0x8000004079400221 */ /* 0x000fe20000010000 */
[----:B------:R-:W-:Y:S01]  /*54b0*/  @P0 FADD.FTZ R112, R124, -R113 ;  /* 0x800000717c700221 */ /* 0x000fe20000010000 */
[----:B------:R-:W-:Y:S02]  /*54c0*/  HADD2.F32 R113, -RZ, R21.H0_H0 ;  /* 0x20000015ff717230 */ /* 0x000fe40000004100 */
[C---:B------:R-:W-:Y:S01]  /*54d0*/  @P0 FFMA.FTZ R165, R4.reuse, R65, R165 ;  /* 0x0000004104a50223 */ /* 0x040fe200000100a5 */
[----:B------:R-:W-:Y:S01]  /*54e0*/  @P0 FFMA.FTZ R163, R4, R64, R163 ;  /* 0x0000004004a30223 */ /* 0x000fe200000100a3 */
[----:B------:R-:W-:Y:S01]  /*54f0*/  @P0 FFMA.FTZ R166, R138, R119, R118 ;  /* 0x000000778aa60223 */ /* 0x000fe20000010076 */
[----:B------:R-:W1:Y:S01]  /*5500*/  @P1 LDC.64 R64, c[0x0][0x408] ;  /* 0x00010200ff401b82 */ /* 0x000e620000000a00 */
[----:B------:R-:W-:Y:S01]  /*5510*/  @P0 FFMA.FTZ R113, R4, R112, R113 ;  /* 0x0000007004710223 */ /* 0x000fe20000010071 */
[----:B0-----:R-:W-:Y:S01]  /*5520*/  @P1 FMUL.FTZ R67, R165, R67 ;  /* 0x00000043a5431220 */ /* 0x001fe20000410000 */
[----:B------:R-:W-:-:S03]  /*5530*/  @P0 FADD.FTZ R166, R137, -R166 ;  /* 0x800000a689a60221 */ /* 0x000fc60000010000 */
[----:B------:R-:W-:Y:S02]  /*5540*/  @P1 FMUL.FTZ R112, R67, R66 ;  /* 0x0000004243701220 */ /* 0x000fe40000410000 */
[----:B------:R-:W0:Y:S01]  /*5550*/  @P1 LDC.64 R66, c[0x0][0x408] ;  /* 0x00010200ff421b82 */ /* 0x000e220000000a00 */
[----:B-1----:R-:W-:-:S04]  /*5560*/  @P1 FMUL.FTZ R65, R163, R65 ;  /* 0x00000041a3411220 */ /* 0x002fc80000410000 */
[----:B------:R-:W-:Y:S01]  /*5570*/  @P1 FMUL.FTZ R158, R65, R64 ;  /* 0x00000040419e1220 */ /* 0x000fe20000410000 */
[----:B------:R-:W-:Y:S01]  /*5580*/  @P0 FFMA.FTZ R64, R122, R119, R118 ;  /* 0x000000777a400223 */ /* 0x000fe20000010076 */
[----:B0-----:R-:W-:-:S03]  /*5590*/  @P1 FMUL.FTZ R67, R113, R67 ;  /* 0x0000004371431220 */ /* 0x001fc60000410000 */
[----:B------:R-:W-:Y:S01]  /*55a0*/  @P0 FADD.FTZ R64, R125, -R64 ;  /* 0x800000407d400221 */ /* 0x000fe20000010000 */
[----:B------:R-:W-:-:S03]  /*55b0*/  @P1 FMUL.FTZ R67, R67, R66 ;  /* 0x0000004243431220 */ /* 0x000fc60000410000 */
[----:B------:R-:W-:Y:S01]  /*55c0*/  @P0 FFMA.FTZ R161, R4, R64, R161 ;  /* 0x0000004004a10223 */ /* 0x000fe200000100a1 */
[----:B------:R-:W-:Y:S01]  /*55d0*/  @P1 FSEL R66, R112, RZ, P3 ;  /* 0x000000ff70421208 */ /* 0x000fe20001800000 */
[----:B------:R-:W0:Y:S01]  /*55e0*/  @P1 LDC.64 R64, c[0x0][0x408] ;  /* 0x00010200ff401b82 */ /* 0x000e220000000a00 */
[----:B------:R-:W-:Y:S02]  /*55f0*/  @P1 FSEL R112, R158, RZ, P4 ;  /* 0x000000ff9e701208 */ /* 0x000fe40002000000 */
[C---:B------:R-:W-:Y:S02]  /*5600*/  @P1 LOP3.LUT P4, RZ, R130.reuse, 0xff000000, RZ, 0xc0, !PT ;  /* 0xff00000082ff1812 */ /* 0x040fe4000788c0ff */
[----:B------:R-:W-:Y:S02]  /*5610*/  @P1 LOP3.LUT P3, RZ, R130, 0xff0000, RZ, 0xc0, !PT ;  /* 0x00ff000082ff1812 */ /* 0x000fe4000786c0ff */
[----:B------:R-:W-:Y:S02]  /*5620*/  @P1 F2FP.F16.F32.PACK_AB R66, RZ, R66 ;  /* 0x00000042ff42123e */ /* 0x000fe400000000ff */
[----:B------:R-:W-:Y:S01]  /*5630*/  @P1 FSEL R158, R67, RZ, P3 ;  /* 0x000000ff439e1208 */ /* 0x000fe20001800000 */
[----:B------:R-:W-:Y:S01]  /*5640*/  @P0 FADD.FTZ R67, R133, -R162 ;  /* 0x800000a285430221 */ /* 0x000fe20000010000 */
[----:B------:R-:W-:-:S02]  /*5650*/  @P1 PRMT R100, R66, 0x7610, R100 ;  /* 0x0000761042641816 */ /* 0x000fc40000000064 */
[----:B------:R-:W-:Y:S02]  /*5660*/  @P1 LOP3.LUT P3, RZ, R131, 0xff, RZ, 0xc0, !PT ;  /* 0x000000ff83ff1812 */ /* 0x000fe4000786c0ff */
[----:B------:R-:W-:Y:S02]  /*5670*/  @P1 F2FP.F16.F32.PACK_AB R158, RZ, R158 ;  /* 0x0000009eff9e123e */ /* 0x000fe400000000ff */
[----:B------:R-:W-:Y:S02]  /*5680*/  @P1 F2FP.F16.F32.PACK_AB R112, RZ, R112 ;  /* 0x00000070ff70123e */ /* 0x000fe400000000ff */
[----:B------:R-:W-:Y:S02]  /*5690*/  @P1 PRMT R101, R158, 0x7610, R101 ;  /* 0x000076109e651816 */ /* 0x000fe40000000065 */
[----:B------:R-:W-:Y:S01]  /*56a0*/  @P1 PRMT R100, R100, 0x5410, R112 ;  /* 0x0000541064641816 */ /* 0x000fe20000000070 */
[----:B0-----:R-:W-:-:S04]  /*56b0*/  @P1 FMUL.FTZ R65, R161, R65 ;  /* 0x00000041a1411220 */ /* 0x001fc80000410000 */
[----:B------:R-:W-:Y:S01]  /*56c0*/  @P1 FMUL.FTZ R64, R65, R64 ;  /* 0x0000004041401220 */ /* 0x000fe20000410000 */
[-CC-:B------:R-:W-:Y:S01]  /*56d0*/  @P0 FFMA.FTZ R65, R123, R119.reuse, R118.reuse ;  /* 0x000000777b410223 */ /* 0x180fe20000010076 */
[----:B------:R-:W-:-:S03]  /*56e0*/  @P0 FFMA.FTZ R119, R135, R119, R118 ;  /* 0x0000007787770223 */ /* 0x000fc60000010076 */
[----:B------:R-:W-:Y:S01]  /*56f0*/  @P0 FADD.FTZ R65, R132, -R65 ;  /* 0x8000004184410221 */ /* 0x000fe20000010000 */
[----:B------:R-:W-:-:S03]  /*5700*/  @P1 FSEL R160, R64, RZ, P4 ;  /* 0x000000ff40a01208 */ /* 0x000fc60002000000 */
[----:B------:R-:W-:Y:S01]  /*5710*/  @P0 FFMA.FTZ R167, R4, R65, R167 ;  /* 0x0000004104a70223 */ /* 0x000fe200000100a7 */
[----:B------:R-:W-:Y:S01]  /*5720*/  @P1 F2FP.F16.F32.PACK_AB R160, RZ, R160 ;  /* 0x000000a0ffa0123e */ /* 0x000fe200000000ff */
[----:B------:R-:W0:Y:S03]  /*5730*/  @P1 LDC.64 R64, c[0x0][0x408] ;  /* 0x00010200ff401b82 */ /* 0x000e260000000a00 */
[----:B------:R-:W-:Y:S01]  /*5740*/  @P1 PRMT R101, R101, 0x5410, R160 ;  /* 0x0000541065651816 */ /* 0x000fe200000000a0 */
[----:B0-----:R-:W-:-:S04]  /*5750*/  @P1 FMUL.FTZ R65, R167, R65 ;  /* 0x00000041a7411220 */ /* 0x001fc80000410000 */
[----:B------:R-:W-:Y:S01]  /*5760*/  @P1 FMUL.FTZ R65, R65, R64 ;  /* 0x0000004041411220 */ /* 0x000fe20000410000 */
[----:B------:R-:W-:Y:S01]  /*5770*/  F2FP.F16.F32.PACK_AB R64, R163, R165 ;  /* 0x000000a5a340723e */ /* 0x000fe200000000ff */
[----:B------:R-:W-:Y:S02]  /*5780*/  HADD2.F32 R163, -RZ, R22.H1_H1 ;  /* 0x30000016ffa37230 */ /* 0x000fe40000004100 */
[--C-:B------:R-:W-:Y:S01]  /*5790*/  HADD2.F32 R165, -RZ, R23.reuse.H1_H1 ;  /* 0x30000017ffa57230 */ /* 0x100fe20000004100 */
[----:B------:R-:W-:Y:S01]  /*57a0*/  @P1 FSEL R162, R65, RZ, P3 ;  /* 0x000000ff41a21208 */ /* 0x000fe20001800000 */
[----:B------:R-:W-:Y:S01]  /*57b0*/  @P0 FADD.FTZ R65, R136, -R119 ;  /* 0x8000007788410221 */ /* 0x000fe20000010000 */
[C---:B------:R-:W-:Y:S01]  /*57c0*/  @P0 FFMA.FTZ R163, R4.reuse, R67, R163 ;  /* 0x0000004304a30223 */ /* 0x040fe200000100a3 */
[----:B------:R-:W-:Y:S01]  /*57d0*/  HADD2.F32 R119, -RZ, R23.H0_H0 ;  /* 0x20000017ff777230 */ /* 0x000fe20000004100 */
[----:B------:R-:W0:Y:S01]  /*57e0*/  @P1 LDC.64 R66, c[0x0][0x408] ;  /* 0x00010200ff421b82 */ /* 0x000e220000000a00 */
[----:B------:R-:W-:Y:S01]  /*57f0*/  @P0 FFMA.FTZ R165, R4, R166, R165 ;  /* 0x000000a604a50223 */ /* 0x000fe200000100a5 */
[----:B------:R-:W-:-:S02]  /*5800*/  @P1 LOP3.LUT P3, RZ, R131, 0xff0000, RZ, 0xc0, !PT ;  /* 0x00ff000083ff1812 */ /* 0x000fc4000786c0ff */
[----:B------:R-:W-:Y:S01]  /*5810*/  @P0 FFMA.FTZ R119, R4, R65, R119 ;  /* 0x0000004104770223 */ /* 0x000fe20000010077 */
[----:B------:R-:W-:Y:S02]  /*5820*/  @P1 LOP3.LUT P0, RZ, R131, 0xff00, RZ, 0xc0, !PT ;  /* 0x0000ff0083ff1812 */ /* 0x000fe4000780c0ff */
[----:B------:R-:W-:Y:S02]  /*5830*/  @P1 F2FP.F16.F32.PACK_AB R162, RZ, R162 ;  /* 0x000000a2ffa2123e */ /* 0x000fe400000000ff */
[----:B------:R-:W-:Y:S02]  /*5840*/  F2FP.F16.F32.PACK_AB R65, R161, R113 ;  /* 0x00000071a141723e */ /* 0x000fe400000000ff */
[----:B------:R-:W-:Y:S01]  /*5850*/  @P1 PRMT R102, R162, 0x7610, R102 ;  /* 0x00007610a2661816 */ /* 0x000fe20000000066 */
[----:B0-----:R-:W-:-:S04]  /*5860*/  @P1 FMUL.FTZ R67, R163, R67 ;  /* 0x00000043a3431220 */ /* 0x001fc80000410000 */
[----:B------:R-:W-:Y:S02]  /*5870*/  @P1 FMUL.FTZ R164, R67, R66 ;  /* 0x0000004243a41220 */ /* 0x000fe40000410000 */
[----:B------:R-:W0:Y:S03]  /*5880*/  @P1 LDC.64 R66, c[0x0][0x408] ;  /* 0x00010200ff421b82 */ /* 0x000e260000000a00 */
[----:B------:R-:W-:-:S04]  /*5890*/  @P1 FSEL R164, R164, RZ, P0 ;  /* 0x000000ffa4a41208 */ /* 0x000fc80000000000 */
[----:B------:R-:W-:-:S04]  /*58a0*/  @P1 F2FP.F16.F32.PACK_AB R164, RZ, R164 ;  /* 0x000000a4ffa4123e */ /* 0x000fc800000000ff */
[----:B------:R-:W-:Y:S01]  /*58b0*/  @P1 PRMT R102, R102, 0x5410, R164 ;  /* 0x0000541066661816 */ /* 0x000fe200000000a4 */
[----:B0-----:R-:W-:-:S04]  /*58c0*/  @P1 FMUL.FTZ R67, R119, R67 ;  /* 0x0000004377431220 */ /* 0x001fc80000410000 */
[----:B------:R-:W-:Y:S01]  /*58d0*/  @P1 FMUL.FTZ R67, R67, R66 ;  /* 0x0000004243431220 */ /* 0x000fe20000410000 */
[----:B------:R-:W-:-:S04]  /*58e0*/  F2FP.F16.F32.PACK_AB R66, R163, R167 ;  /* 0x000000a7a342723e */ /* 0x000fc800000000ff */
[----:B------:R-:W-:-:S04]  /*58f0*/  @P1 FSEL R67, R67, RZ, P3 ;  /* 0x000000ff43431208 */ /* 0x000fc80001800000 */
[----:B------:R-:W-:-:S04]  /*5900*/  @P1 F2FP.F16.F32.PACK_AB R67, RZ, R67 ;  /* 0x00000043ff43123e */ /* 0x000fc800000000ff */
[----:B------:R-:W-:Y:S02]  /*5910*/  @P1 PRMT R103, R67, 0x7610, R103 ;  /* 0x0000761043671816 */ /* 0x000fe40000000067 */
        /* <DEDUP_REMOVED lines=10> */
.L_x_7336:
[----:B------:R-:W-:Y:S01]  /*59c0*/  ISETP.GT.AND P0, PT, R158, RZ, PT ;  /* 0x000000ff9e00720c */ /* 0x000fe20003f04270 */
[----:B01----:R-:W0:Y:S01]  /*59d0*/  @P1 LDC.64 R112, c[0x0][0x408] ;  /* 0x00010200ff701b82 */ /* 0x003e220000000a00 */
[C---:B-----5:R-:W-:Y:S02]  /*59e0*/  @P1 LOP3.LUT P4, RZ, R130.reuse, 0xff00, RZ, 0xc0, !PT ;  /* 0x0000ff0082ff1812 */ /* 0x060fe4000788c0ff */
[----:B------:R-:W-:-:S09]  /*59f0*/  @P1 LOP3.LUT P3, RZ, R130, 0xff, RZ, 0xc0, !PT ;  /* 0x000000ff82ff1812 */ /* 0x000fd2000786c0ff */
[----:B------:R-:W-:-:S04]  /*5a00*/  @P0 FFMA.FTZ R161, R17, R119, R118 ;  /* 0x0000007711a10223 */ /* 0x000fc80000010076 */
[----:B------:R-:W-:Y:S01]  /*5a10*/  @P0 FADD.FTZ R158, R120, -R161 ;  /* 0x800000a1789e0221 */ /* 0x000fe20000010000 */
[----:B------:R-:W-:-:S05]  /*5a20*/  HADD2.F32 R161, -RZ, R20.H0_H0 ;  /* 0x20000014ffa17230 */ /* 0x000fca0000004100 */
[----:B------:R-:W-:Y:S01]  /*5a30*/  @P0 FFMA.FTZ R161, R4, R158, R161 ;  /* 0x0000009e04a10223 */ /* 0x000fe200000100a1 */
[----:B------:R-:W-:-:S03]  /*5a40*/  @P0 FFMA.FTZ R158, R18, R119, R118 ;  /* 0x00000077129e0223 */ /* 0x000fc60000010076 */
[----:B0-----:R-:W-:Y:S01]  /*5a50*/  @P1 FMUL.FTZ R113, R161, R113 ;  /* 0x00000071a1711220 */ /* 0x001fe20000410000 */
[----:B------:R-:W-:Y:S02]  /*5a60*/  HADD2.F32 R161, -RZ, R20.H1_H1 ;  /* 0x30000014ffa17230 */ /* 0x000fe40000004100 */
[----:B------:R-:W-:-:S04]  /*5a70*/  @P0 FADD.FTZ R158, R121, -R158 ;  /* 0x8000009e799e0221 */ /* 0x000fc80000010000 */
[----:B------:R-:W-:Y:S01]  /*5a80*/  @P0 FFMA.FTZ R161, R4, R158, R161 ;  /* 0x0000009e04a10223 */ /* 0x000fe200000100a1 */
[----:B------:R-:W-:Y:S02]  /*5a90*/  @P1 FMUL.FTZ R158, R113, R112 ;  /* 0x00000070719e1220 */ /* 0x000fe40000410000 */
[----:B------:R-:W0:Y:S03]  /*5aa0*/  @P1 LDC.64 R112, c[0x0][0x408] ;  /* 0x00010200ff701b82 */ /* 0x000e260000000a00 */
[----:B------:R-:W-:Y:S02]  /*5ab0*/  @P1 FSEL R160, R158, RZ, P3 ;  /* 0x000000ff9ea01208 */ /* 0x000fe40001800000 */
[----:B------:R-:W-:Y:S02]  /*5ac0*/  @P1 LOP3.LUT P3, RZ, R130, 0xff0000, RZ, 0xc0, !PT ;  /* 0x00ff000082ff1812 */ /* 0x000fe4000786c0ff */
[----:B------:R-:W-:-:S04]  /*5ad0*/  @P1 F2FP.F16.F32.PACK_AB R160, RZ, R160 ;  /* 0x000000a0ffa0123e */ /* 0x000fc800000000ff */
[----:B------:R-:W-:Y:S01]  /*5ae0*/  @P1 PRMT R100, R160, 0x7610, R100 ;  /* 0x00007610a0641816 */ /* 0x000fe20000000064 */
[----:B0-----:R-:W-:Y:S01]  /*5af0*/  @P1 FMUL.FTZ R113, R161, R113 ;  /* 0x00000071a1711220 */ /* 0x001fe20000410000 */
        /* <DEDUP_REMOVED lines=10> */
[----:B0-----:R-:W-:Y:S01]  /*5ba0*/  @P1 FMUL.FTZ R113, R161, R113 ;  /* 0x00000071a1711220 */ /* 0x001fe20000410000 */
[----:B------:R-:W-:-:S03]  /*5bb0*/  HADD2.F32 R161, -RZ, R21.H1_H1 ;  /* 0x30000015ffa17230 */ /* 0x000fc60000004100 */
        /* <DEDUP_REMOVED lines=9> */
[----:B------:R-:W-:-:S04]  /*5c50*/  @P0 FFMA.FTZ R158, R134, R119, R118 ;  /* 0x00000077869e0223 */ /* 0x000fc80000010076 */
[----:B------:R-:W-:Y:S01]  /*5c60*/  @P0 FADD.FTZ R158, R133, -R158 ;  /* 0x8000009e859e0221 */ /* 0x000fe20000010000 */
        /* <DEDUP_REMOVED lines=8> */
[----:B------:R-:W-:Y:S02]  /*5cf0*/  @P1 F2FP.F16.F32.PACK_AB R160, RZ, R112 ;  /* 0x00000070ffa0123e */ /* 0x000fe400000000ff */
[----:B------:R-:W0:Y:S02]  /*5d00*/  @P1 LDC.64 R112, c[0x0][0x408] ;  /* 0x00010200ff701b82 */ /* 0x000e240000000a00 */
[----:B------:R-:W-:Y:S01]  /*5d10*/  @P1 PRMT R101, R101, 0x5410, R160 ;  /* 0x0000541065651816 */ /* 0x000fe200000000a0 */
[----:B0-----:R-:W-:Y:S01]  /*5d20*/  @P1 FMUL.FTZ R113, R161, R113 ;  /* 0x00000071a1711220 */ /* 0x001fe20000410000 */
[----:B------:R-:W-:-:S05]  /*5d30*/  HADD2.F32 R161, -RZ, R22.H1_H1 ;  /* 0x30000016ffa17230 */ /* 0x000fca0000004100 */
        /* <DEDUP_REMOVED lines=12> */
[----:B------:R-:W-:-:S03]  /*5e00*/  @P1 FSEL R112, R112, RZ, P4 ;  /* 0x000000ff70701208 */ /* 0x000fc60002000000 */
[----:B------:R-:W-:Y:S01]  /*5e10*/  @P0 FFMA.FTZ R161, R4, R113, R161 ;  /* 0x0000007104a10223 */ /* 0x000fe200000100a1 */
[----:B------:R-:W-:Y:S02]  /*5e20*/  @P1 F2FP.F16.F32.PACK_AB R160, RZ, R112 ;  /* 0x00000070ffa0123e */ /* 0x000fe400000000ff */
[----:B------:R-:W0:Y:S02]  /*5e30*/  @P1 LDC.64 R112, c[0x0][0x408] ;  /* 0x00010200ff701b82 */ /* 0x000e240000000a00 */
[----:B------:R-:W-:Y:S01]  /*5e40*/  @P1 PRMT R102, R102, 0x5410, R160 ;  /* 0x0000541066661816 */ /* 0x000fe200000000a0 */
        /* <DEDUP_REMOVED lines=18> */
.L_x_7335:
[----:B------:R-:W-:-:S04]  /*5f70*/  UISETP.NE.U32.AND UP0, UPT, UR20, URZ, UPT ;  /* 0x000000ff1400728c */ /* 0x000fc8000bf05070 */
[----:B------:R-:W-:-:S06]  /*5f80*/  UISETP.NE.AND.EX UP0, UPT, UR21, URZ, UPT, UP0 ;  /* 0x000000ff1500728c */ /* 0x000fcc000bf05300 */
[----:B------:R-:W-:-:S13]  /*5f90*/  PLOP3.LUT P2, PT, PT, PT, UP0, 0x80, 0x8 ;  /* 0x000000000008781c */ /* 0x000fda0003f4f008 */
[----:B------:R-:W-:Y:S05]  /*5fa0*/  @!P2 BRA `(.L_x_7338) ;  /* 0x00000004007ca947 */ /* 0x000fea0003800000 */
[----:B01----:R-:W0:Y:S01]  /*5fb0*/  @P1 LDC.64 R64, c[0x0][0x408] ;  /* 0x00010200ff401b82 */ /* 0x003e220000000a00 */
[-CC-:B------:R-:W-:Y:S01]  /*5fc0*/  FFMA.FTZ R67, R17, R119.reuse, R118.reuse ;  /* 0x0000007711437223 */ /* 0x180fe20000010076 */
[----:B------:R-:W-:Y:S01]  /*5fd0*/  ISETP.GT.AND P0, PT, R158, RZ, PT ;  /* 0x000000ff9e00720c */ /* 0x000fe20003f04270 */
[-CC-:B------:R-:W-:Y:S01]  /*5fe0*/  FFMA.FTZ R158, R18, R119.reuse, R118.reuse ;  /* 0x00000077129e7223 */ /* 0x180fe20000010076 */
[----:B------:R-:W-:Y:S01]  /*5ff0*/  FFMA.FTZ R161, R19, R119, R118 ;  /* 0x0000007713a17223 */ /* 0x000fe20000010076 */
[----:B------:R-:W-:Y:S01]  /*6000*/  FADD.FTZ R67, R120, -R67 ;  /* 0x8000004378437221 */ /* 0x000fe20000010000 */
[----:B-----5:R-:W-:Y:S01]  /*6010*/  @P1 LOP3.LUT P3, RZ, R130, 0xff, RZ, 0xc0, !PT ;  /* 0x000000ff82ff1812 */ /* 0x020fe2000786c0ff */
[----:B------:R-:W-:Y:S01]  /*6020*/  FADD.FTZ R113, R121, -R158 ;  /* 0x8000009e79717221 */ /* 0x000fe20000010000 */
[----:B------:R-:W-:Y:S01]  /*6030*/  FADD.FTZ R161, R124, -R161 ;  /* 0x800000a17ca17221 */ /* 0x000fe20000010000 */
[----:B------:R-:W-:Y:S01]  /*6040*/  FMUL.FTZ R112, R4, R67 ;  /* 0x0000004304707220 */ /* 0x000fe20000410000 */
[----:B------:R-:W-:Y:S01]  /*6050*/  @P1 LOP3.LUT P4, RZ, R130, 0xff0000, RZ, 0xc0, !PT ;  /* 0x00ff000082ff1812 */ /* 0x000fe2000788c0ff */
[----:B------:R-:W1:Y:S01]  /*6060*/  @P1 LDC.64 R66, c[0x0][0x408] ;  /* 0x00010200ff421b82 */ /* 0x000e620000000a00 */
[C---:B------:R-:W-:Y:S01]  /*6070*/  FMUL.FTZ R113, R4.reuse, R113 ;  /* 0x0000007104717220 */ /* 0x040fe20000410000 */
[----:B------:R-:W-:Y:S01]  /*6080*/  FMUL.FTZ R158, R4, R161 ;  /* 0x000000a1049e7220 */ /* 0x000fe20000410000 */
[----:B------:R-:W-:Y:S01]  /*6090*/  FSEL R112, R112, RZ, P0 ;  /* 0x000000ff70707208 */ /* 0x000fe20000000000 */
[-CC-:B------:R-:W-:Y:S01]  /*60a0*/  FFMA.FTZ R164, R134, R119.reuse, R118.reuse ;  /* 0x0000007786a47223 */ /* 0x180fe20000010076 */
[----:B------:R-:W-:Y:S01]  /*60b0*/  FFMA.FTZ R165, R135, R119, R118 ;  /* 0x0000007787a57223 */ /* 0x000fe20000010076 */
[----:B------:R-:W-:-:S02]  /*60c0*/  FSEL R113, R113, RZ, P0 ;  /* 0x000000ff71717208 */ /* 0x000fc40000000000 */
[----:B------:R-:W-:Y:S01]  /*60d0*/  FSEL R158, R158, RZ, P0 ;  /* 0x000000ff9e9e7208 */ /* 0x000fe20000000000 */
[----:B------:R-:W-:Y:S01]  /*60e0*/  FADD.FTZ R165, R136, -R165 ;  /* 0x800000a588a57221 */ /* 0x000fe20000010000 */
[----:B0-----:R-:W-:-:S04]  /*60f0*/  @P1 FMUL.FTZ R65, R112, R65 ;  /* 0x0000004170411220 */ /* 0x001fc80000410000 */
[----:B------:R-:W-:Y:S02]  /*6100*/  @P1 FMUL.FTZ R160, R65, R64 ;  /* 0x0000004041a01220 */ /* 0x000fe40000410000 */
[----:B------:R-:W0:Y:S01]  /*6110*/  @P1 LDC.64 R64, c[0x0][0x408] ;  /* 0x00010200ff401b82 */ /* 0x000e220000000a00 */
[----:B-1----:R-:W-:-:S04]  /*6120*/  @P1 FMUL.FTZ R161, R158, R67 ;  /* 0x000000439ea11220 */ /* 0x002fc80000410000 */
[----:B------:R-:W-:Y:S01]  /*6130*/  @P1 FMUL.FTZ R66, R161, R66 ;  /* 0x00000042a1421220 */ /* 0x000fe20000410000 */
[----:B------:R-:W-:Y:S02]  /*6140*/  @P1 FSEL R161, R160, RZ, P3 ;  /* 0x000000ffa0a11208 */ /* 0x000fe40001800000 */
[----:B------:R-:W-:Y:S02]  /*6150*/  @P1 LOP3.LUT P3, RZ, R130, 0xff00, RZ, 0xc0, !PT ;  /* 0x0000ff0082ff1812 */ /* 0x000fe4000786c0ff */
[----:B------:R-:W-:Y:S01]  /*6160*/  @P1 FSEL R160, R66, RZ, P4 ;  /* 0x000000ff42a01208 */ /* 0x000fe20002000000 */
[----:B------:R-:W-:Y:S01]  /*6170*/  FFMA.FTZ R66, R122, R119, R118 ;  /* 0x000000777a427223 */ /* 0x000fe20000010076 */
[----:B------:R-:W-:Y:S02]  /*6180*/  @P1 F2FP.F16.F32.PACK_AB R161, RZ, R161 ;  /* 0x000000a1ffa1123e */ /* 0x000fe400000000ff */
[----:B------:R-:W-:Y:S01]  /*6190*/  @P1 F2FP.F16.F32.PACK_AB R160, RZ, R160 ;  /* 0x000000a0ffa0123e */ /* 0x000fe200000000ff */
[----:B------:R-:W-:Y:S01]  /*61a0*/  FADD.FTZ R163, R125, -R66 ;  /* 0x800000427da37221 */ /* 0x000fe20000010000 */
[----:B------:R-:W-:Y:S01]  /*61b0*/  @P1 PRMT R100, R161, 0x7610, R100 ;  /* 0x00007610a1641816 */ /* 0x000fe20000000064 */
[--C-:B------:R-:W-:Y:S01]  /*61c0*/  FFMA.FTZ R161, R123, R119, R118.reuse ;  /* 0x000000777ba17223 */ /* 0x100fe20000010076 */
[----:B------:R-:W-:Y:S01]  /*61d0*/  @P1 LOP3.LUT P4, RZ, R131, 0xff, RZ, 0xc0, !PT ;  /* 0x000000ff83ff1812 */ /* 0x000fe2000788c0ff */
[----:B------:R-:W-:Y:S01]  /*61e0*/  FMUL.FTZ R66, R4, R163 ;  /* 0x000000a304427220 */ /* 0x000fe20000410000 */
[----:B0-----:R-:W-:Y:S01]  /*61f0*/  @P1 FMUL.FTZ R65, R113, R65 ;  /* 0x0000004171411220 */ /* 0x001fe20000410000 */
[----:B------:R-:W-:Y:S01]  /*6200*/  FADD.FTZ R161, R132, -R161 ;  /* 0x800000a184a17221 */ /* 0x000fe20000010000 */
[----:B------:R-:W-:Y:S01]  /*6210*/  @P1 PRMT R101, R160, 0x7610, R101 ;  /* 0x00007610a0651816 */ /* 0x000fe20000000065 */
[----:B------:R-:W-:Y:S01]  /*6220*/  FFMA.FTZ R118, R138, R119, R118 ;  /* 0x000000778a767223 */ /* 0x000fe20000010076 */
[----:B------:R-:W-:Y:S01]  /*6230*/  @P1 FMUL.FTZ R67, R65, R64 ;  /* 0x0000004041431220 */ /* 0x000fe20000410000 */
[----:B------:R-:W-:Y:S01]  /*6240*/  FSEL R66, R66, RZ, P0 ;  /* 0x000000ff42427208 */ /* 0x000fe20000000000 */
[----:B------:R-:W0:Y:S01]  /*6250*/  @P1 LDC.64 R64, c[0x0][0x408] ;  /* 0x00010200ff401b82 */ /* 0x000e220000000a00 */
[C---:B------:R-:W-:Y:S01]  /*6260*/  FMUL.FTZ R162, R4.reuse, R161 ;  /* 0x000000a104a27220 */ /* 0x040fe20000410000 */
[----:B------:R-:W-:Y:S01]  /*6270*/  FADD.FTZ R161, R133, -R164 ;  /* 0x800000a485a17221 */ /* 0x000fe20000010000 */
[----:B------:R-:W-:Y:S01]  /*6280*/  @P1 FSEL R67, R67, RZ, P3 ;  /* 0x000000ff43431208 */ /* 0x000fe20001800000 */
[----:B------:R-:W-:Y:S01]  /*6290*/  FMUL.FTZ R164, R4, R165 ;  /* 0x000000a504a47220 */ /* 0x000fe20000410000 */
[----:B------:R-:W-:Y:S01]  /*62a0*/  @P1 LOP3.LUT P3, RZ, R130, 0xff000000, RZ, 0xc0, !PT ;  /* 0xff00000082ff1812 */ /* 0x000fe2000786c0ff */
[----:B------:R-:W-:Y:S01]  /*62b0*/  FMUL.FTZ R161, R4, R161 ;  /* 0x000000a104a17220 */ /* 0x000fe20000410000 */
[----:B------:R-:W-:-:S02]  /*62c0*/  FSEL R162, R162, RZ, P0 ;  /* 0x000000ffa2a27208 */ /* 0x000fc40000000000 */
[----:B------:R-:W-:Y:S02]  /*62d0*/  FSEL R164, R164, RZ, P0 ;  /* 0x000000ffa4a47208 */ /* 0x000fe40000000000 */
[----:B------:R-:W-:Y:S01]  /*62e0*/  FSEL R161, R161, RZ, P0 ;  /* 0x000000ffa1a17208 */ /* 0x000fe20000000000 */
[----:B0-----:R-:W-:Y:S01]  /*62f0*/  @P1 FMUL.FTZ R163, R66, R65 ;  /* 0x0000004142a31220 */ /* 0x001fe20000410000 */
[----:B------:R-:W-:-:S03]  /*6300*/  @P1 F2FP.F16.F32.PACK_AB R65, RZ, R67 ;  /* 0x00000043ff41123e */ /* 0x000fc600000000ff */
[----:B------:R-:W-:Y:S01]  /*6310*/  @P1 FMUL.FTZ R67, R163, R64 ;  /* 0x00000040a3431220 */ /* 0x000fe20000410000 */
[----:B------:R-:W-:Y:S02]  /*6320*/  @P1 PRMT R100, R100, 0x5410, R65 ;  /* 0x0000541064641816 */ /* 0x000fe40000000041 */
[----:B------:R-:W0:Y:S02]  /*6330*/  @P1 LDC.64 R64, c[0x0][0x408] ;  /* 0x00010200ff401b82 */ /* 0x000e240000000a00 */
[----:B------:R-:W-:Y:S02]  /*6340*/  @P1 FSEL R67, R67, RZ, P3 ;  /* 0x000000ff43431208 */ /* 0x000fe40001800000 */
[----:B------:R-:W-:Y:S02]  /*6350*/  @P1 LOP3.LUT P3, RZ, R131, 0xff00, RZ, 0xc0, !PT ;  /* 0x0000ff0083ff1812 */ /* 0x000fe4000786c0ff */
[----:B------:R-:W-:-:S04]  /*6360*/  @P1 F2FP.F16.F32.PACK_AB R67, RZ, R67 ;  /* 0x00000043ff43123e */ /* 0x000fc800000000ff */
[----:B------:R-:W-:Y:S01]  /*6370*/  @P1 PRMT R101, R101, 0x5410, R67 ;  /* 0x0000541065651816 */ /* 0x000fe20000000043 */
[----:B0-----:R-:W-:-:S04]  /*6380*/  @P1 FMUL.FTZ R65, R162, R65 ;  /* 0x00000041a2411220 */ /* 0x001fc80000410000 */
[----:B------:R-:W-:-:S05]  /*6390*/  @P1 FMUL.FTZ R64, R65, R64 ;  /* 0x0000004041401220 */ /* 0x000fca0000410000 */
[----:B------:R-:W-:Y:S02]  /*63a0*/  @P1 FSEL R160, R64, RZ, P4 ;  /* 0x000000ff40a01208 */ /* 0x000fe40002000000 */
[----:B------:R-:W0:Y:S01]  /*63b0*/  @P1 LDC.64 R64, c[0x0][0x408] ;  /* 0x00010200ff401b82 */ /* 0x000e220000000a00 */
[----:B------:R-:W-:Y:S02]  /*63c0*/  @P1 LOP3.LUT P4, RZ, R131, 0xff0000, RZ, 0xc0, !PT ;  /* 0x00ff000083ff1812 */ /* 0x000fe4000788c0ff */
[----:B------:R-:W-:-:S04]  /*63d0*/  @P1 F2FP.F16.F32.PACK_AB R160, RZ, R160 ;  /* 0x000000a0ffa0123e */ /* 0x000fc800000000ff */
        /* <DEDUP_REMOVED lines=9> */
[----:B------:R-:W-:Y:S01]  /*6470*/  FADD.FTZ R65, R137, -R118 ;  /* 0x8000007689417221 */ /* 0x000fe20000010000 */
[----:B------:R-:W-:-:S03]  /*6480*/  F2FP.F16.F32.PACK_AB R64, R113, R112 ;  /* 0x000000707140723e */ /* 0x000fc600000000ff */
[----:B------:R-:W-:Y:S01]  /*6490*/  FMUL.FTZ R4, R4, R65 ;  /* 0x0000004104047220 */ /* 0x000fe20000410000 */
[----:B------:R-:W-:Y:S02]  /*64a0*/  @P1 FSEL R165, R165, RZ, P4 ;  /* 0x000000ffa5a51208 */ /* 0x000fe40002000000 */
[----:B------:R-:W-:Y:S02]  /*64b0*/  F2FP.F16.F32.PACK_AB R65, R66, R158 ;  /* 0x0000009e4241723e */ /* 0x000fe400000000ff */
[----:B------:R-:W-:Y:S02]  /*64c0*/  @P1 F2FP.F16.F32.PACK_AB R165, RZ, R165 ;  /* 0x000000a5ffa5123e */ /* 0x000fe400000000ff */
[----:B------:R-:W-:Y:S02]  /*64d0*/  FSEL R113, R4, RZ, P0 ;  /* 0x000000ff04717208 */ /* 0x000fe40000000000 */
[----:B------:R-:W-:Y:S02]  /*64e0*/  F2FP.F16.F32.PACK_AB R66, R161, R162 ;  /* 0x000000a2a142723e */ /* 0x000fe400000000ff */
[----:B------:R-:W-:-:S02]  /*64f0*/  @P1 PRMT R103, R165, 0x7610, R103 ;  /* 0x00007610a5671816 */ /* 0x000fc40000000067 */
        /* <DEDUP_REMOVED lines=10> */
.L_x_7338:
[----:B01----:R-:W0:Y:S01]  /*65a0*/  @P1 LDC.64 R112, c[0x0][0x408] ;  /* 0x00010200ff701b82 */ /* 0x003e220000000a00 */
        /* <DEDUP_REMOVED lines=13> */
.L_x_7340:
[----:B------:R-:W-:Y:S05]  /*6680*/  BSYNC.RECONVERGENT B2 ;  /* 0x0000000000027941 */ /* 0x000fea0003800200 */
.L_x_7339:
        /* <DEDUP_REMOVED lines=13> */
.L_x_7342:
[----:B------:R-:W-:Y:S05]  /*6760*/  BSYNC.RECONVERGENT B2 ;  /* 0x0000000000027941 */ /* 0x000fea0003800200 */
.L_x_7341:
        /* <DEDUP_REMOVED lines=13> */
.L_x_7344:
[----:B------:R-:W-:Y:S05]  /*6840*/  BSYNC.RECONVERGENT B2 ;  /* 0x0000000000027941 */ /* 0x000fea0003800200 */
.L_x_7343:
        /* <DEDUP_REMOVED lines=13> */
.L_x_7346:
[----:B------:R-:W-:Y:S05]  /*6920*/  BSYNC.RECONVERGENT B2 ;  /* 0x0000000000027941 */ /* 0x000fea0003800200 */
.L_x_7345:
        /* <DEDUP_REMOVED lines=13> */
.L_x_7348:
[----:B------:R-:W-:Y:S05]  /*6a00*/  BSYNC.RECONVERGENT B2 ;  /* 0x0000000000027941 */ /* 0x000fea0003800200 */
.L_x_7347:
        /* <DEDUP_REMOVED lines=13> */
.L_x_7350:
[----:B------:R-:W-:Y:S05]  /*6ae0*/  BSYNC.RECONVERGENT B2 ;  /* 0x0000000000027941 */ /* 0x000fea0003800200 */
.L_x_7349:
[----:B------:R-:W-:Y:S01]  /*6af0*/  BSSY.RECONVERGENT B2, `(.L_x_7351) ;  /* 0x000000e000027945 */ /* 0x000fe20003800200 */
[----:B------:R-:W-:-:S03]  /*6b00*/  FFMA.FTZ R160, R138, R119, R118 ;  /* 0x000000778aa07223 */ /* 0x000fc60000010076 */
        /* <DEDUP_REMOVED lines=12> */
.L_x_7352:
[----:B------:R-:W-:Y:S05]  /*6bd0*/  BSYNC.RECONVERGENT B2 ;  /* 0x0000000000027941 */ /* 0x000fea0003800200 */
.L_x_7351:
[----:B------:R-:W-:Y:S01]  /*6be0*/  FADD.FTZ R119, R137, -R160 ;  /* 0x800000a089777221 */ /* 0x000fe20000010000 */
[----:B------:R-:W-:-:S03]  /*6bf0*/  ISETP.GT.AND P0, PT, R158, RZ, PT ;  /* 0x000000ff9e00720c */ /* 0x000fc60003f04270 */
[----:B------:R-:W-:-:S05]  /*6c00*/  FMUL.FTZ R4, R4, R119 ;  /* 0x0000007704047220 */ /* 0x000fca0000410000 */
[----:B------:R-:W-:Y:S02]  /*6c10*/  FSEL R4, R4, RZ, P0 ;  /* 0x000000ff04047208 */ /* 0x000fe40000000000 */
[----:B-----5:R-:W-:-:S03]  /*6c20*/  @P1 ISETP.GE.U32.AND P0, PT, R130, RZ, PT ;  /* 0x000000ff8200120c */ /* 0x020fc60003f06070 */
[----:B0-----:R-:W-:Y:S01]  /*6c30*/  @P1 FMUL.FTZ R113, R4, R113 ;  /* 0x0000007104711220 */ /* 0x001fe20000410000 */
[----:B------:R-:W-:-:S03]  /*6c40*/  @P1 ISETP.GE.U32.AND.EX P0, PT, R131, 0x1000000, PT, P0 ;  /* 0x010000008300180c */ /* 0x000fc60003f06100 */
[----:B------:R-:W-:-:S05]  /*6c50*/  @P1 FMUL.FTZ R112, R113, R112 ;  /* 0x0000007071701220 */ /* 0x000fca0000410000 */
[----:B------:R-:W-:-:S04]  /*6c60*/  @P1 FSEL R112, R112, RZ, P0 ;  /* 0x000000ff70701208 */ /* 0x000fc80000000000 */
[----:B------:R-:W-:-:S04]  /*6c70*/  @P1 F2FP.F16.F32.PACK_AB R112, RZ, R112 ;  /* 0x00000070ff70123e */ /* 0x000fc800000000ff */
[----:B------:R-:W-:-:S07]  /*6c80*/  @P1 PRMT R103, R103, 0x5410, R112 ;  /* 0x0000541067671816 */ /* 0x000fce0000000070 */
.L_x_7337:
[----:B------:R-:W-:Y:S05]  /*6c90*/  BSYNC.RECONVERGENT B0 ;  /* 0x0000000000007941 */ /* 0x000fea0003800200 */
.L_x_7334:
[----:B------:R-:W0:Y:S08]  /*6ca0*/  @P2 LDC.64 R118, c[0x0][0x478] ;  /* 0x00011e00ff762b82 */ /* 0x000e300000000a00 */
[----:B------:R-:W1:Y:S01]  /*6cb0*/  @P1 LDC.64 R112, c[0x0][0x468] ;  /* 0x00011a00ff701b82 */ /* 0x000e620000000a00 */
[----:B0-----:R-:W-:-:S05]  /*6cc0*/  @P2 IMAD.WIDE.U32 R118, R117, 0x10, R118 ;  /* 0x0000001075762825 */ /* 0x001fca00078e0076 */
[----:B------:R2:W-:Y:S01]  /*6cd0*/  @P2 STG.E.128 desc[UR6][R118.64], R64 ;  /* 0x0000004076002986 */ /* 0x0005e2000c101d06 */
[----:B-1----:R-:W-:-:S05]  /*6ce0*/  @P1 IMAD.WIDE.U32 R112, R116, 0x10, R112 ;  /* 0x0000001074701825 */ /* 0x002fca00078e0070 */
[----:B------:R2:W-:Y:S02]  /*6cf0*/  @P1 STG.E.128 desc[UR6][R112.64], R100 ;  /* 0x0000006470001986 */ /* 0x0005e4000c101d06 */
.L_x_7333:
[----:B------:R-:W-:Y:S05]  /*6d00*/  BSYNC.RECONVERGENT B1 ;  /* 0x0000000000017941 */ /* 0x000fea0003800200 */
.L_x_7332:
[----:B012---:R-:W0:Y:S02]  /*6d10*/  LDC.64 R112, c[0x0][0x380] ;  /* 0x0000e000ff707b82 */ /* 0x007e240000000a00 */
[----:B0-----:R-:W-:-:S04]  /*6d20*/  LEA R3, R112, R3, 0x2 ;  /* 0x0000000370037211 */ /* 0x001fc800078e10ff */
[----:B------:R-:W-:-:S13]  /*6d30*/  ISETP.GE.AND P0, PT, R3, R113, PT ;  /* 0x000000710300720c */ /* 0x000fda0003f06270 */
[----:B------:R-:W-:Y:S05]  /*6d40*/  @!P0 BRA `(.L_x_7353) ;  /* 0xffffff9800108947 */ /* 0x000fea000383ffff */
.L_x_7280:
        /* <DEDUP_REMOVED lines=10> */
[----:B-----5:R-:W-:Y:S01]  /*6df0*/  IADD3 R27, PT, PT, R3, R0, RZ ;  /* 0x00000000031b7210 */ /* 0x020fe20007ffe0ff */
[----:B-1----:R-:W-:Y:S01]  /*6e00*/  IMAD R3, R0, UR4, RZ ;  /* 0x0000000400037c24 */ /* 0x002fe2000f8e02ff */
        /* <DEDUP_REMOVED lines=184> */
.L_x_7289:
[----:B-1----:R-:W-:Y:S01]  /*7990*/  HFMA2 R114, -RZ, RZ, 0, 5.9604644775390625e-08 ;  /* 0x00000001ff727431 */ /* 0x002fe200000001ff */
[----:B------:R-:W-:Y:S01]  /*79a0*/  BSSY B0, `(.L_x_7354) ;  /* 0x0000006000007945 */ /* 0x000fe20003800000 */
[----:B0-----:R-:W-:Y:S02]  /*79b0*/  MOV R113, 0x1f ;  /* 0x0000001f00717802 */ /* 0x001fe40000000f00 */
[----:B------:R-:W-:-:S07]  /*79c0*/  MOV R112, 0xffffffff ;  /* 0xffffffff00707802 */ /* 0x000fce0000000f00 */
[----:B-----5:R-:W-:Y:S05]  /*79d0*/  WARPSYNC.COLLECTIVE R112, `(.L_x_7355) ;  /* 0x0000000070087348 */ /* 0x020fea0003c00000 */
[----:B------:R0:W1:Y:S02]  /*79e0*/  SHFL.BFLY P0, R165, R167, R114, R113 ;  /* 0x0c000072a7a57389 */ /* 0x0000640000000071 */
[----:B01---5:R-:W-:Y:S05]  /*79f0*/  ENDCOLLECTIVE ;  /* 0x000000000000791b */ /* 0x023fea0003800000 */
.L_x_7355:
[----:B------:R-:W-:Y:S05]  /*7a00*/  BSYNC B0 ;  /* 0x0000000000007941 */ /* 0x000fea0003800000 */
.L_x_7354:
        /* <DEDUP_REMOVED lines=9> */
.L_x_7356:
[----:B------:R-:W-:Y:S01]  /*7aa0*/  MOV R167, R116 ;  /* 0x0000007400a77202 */ /* 0x000fe20000000f00 */
[----:B------:R-:W-:Y:S01]  /*7ab0*/  HFMA2 R114, -RZ, RZ, 0, 1.1920928955078125e-07 ;  /* 0x00000002ff727431 */ /* 0x000fe200000001ff */
[----:B------:R-:W-:-:S07]  /*7ac0*/  MOV R115, R165 ;  /* 0x000000a500737202 */ /* 0x000fce0000000f00 */
[----:B------:R-:W-:Y:S05]  /*7ad0*/  WARPSYNC.COLLECTIVE R112, `(.L_x_7357) ;  /* 0x0000000070087348 */ /* 0x000fea0003c00000 */
[----:B------:R0:W1:Y:S02]  /*7ae0*/  SHFL.BFLY P0, R165, R167, R114, R113 ;  /* 0x0c000072a7a57389 */ /* 0x0000640000000071 */
[----:B01----:R-:W-:Y:S05]  /*7af0*/  ENDCOLLECTIVE ;  /* 0x000000000000791b */ /* 0x003fea0003800000 */
.L_x_7357:
[----:B------:R-:W-:-:S05]  /*7b00*/  FADD.FTZ R117, R115, R166 ;  /* 0x000000a673757221 */ /* 0x000fca0000010000 */
[----:B------:R-:W-:Y:S02]  /*7b10*/  MOV R167, R117 ;  /* 0x0000007500a77202 */ /* 0x000fe40000000f00 */
[----:B------:R-:W-:-:S07]  /*7b20*/  MOV R115, R165 ;  /* 0x000000a500737202 */ /* 0x000fce0000000f00 */
[----:B------:R-:W-:Y:S05]  /*7b30*/  WARPSYNC.COLLECTIVE R112, `(.L_x_7358) ;  /* 0x0000000070087348 */ /* 0x000fea0003c00000 */
[----:B------:R0:W1:Y:S02]  /*7b40*/  SHFL.BFLY P0, R165, R167, R114, R113 ;  /* 0x0c000072a7a57389 */ /* 0x0000640000000071 */
[----:B01----:R-:W-:Y:S05]  /*7b50*/  ENDCOLLECTIVE ;  /* 0x000000000000791b */ /* 0x003fea0003800000 */
.L_x_7358:
[----:B------:R-:W-:-:S05]  /*7b60*/  FADD.FTZ R119, R116, R115 ;  /* 0x0000007374777221 */ /* 0x000fca0000010000 */
[----:B------:R-:W-:Y:S01]  /*7b70*/  MOV R167, R119 ;  /* 0x0000007700a77202 */ /* 0x000fe20000000f00 */
[----:B------:R-:W-:Y:S01]  /*7b80*/  HFMA2 R114, -RZ, RZ, 0, 2.384185791015625e-07 ;  /* 0x00000004ff727431 */ /* 0x000fe200000001ff */
[----:B------:R-:W-:-:S07]  /*7b90*/  MOV R118, R165 ;  /* 0x000000a500767202 */ /* 0x000fce0000000f00 */
[----:B------:R-:W-:Y:S05]  /*7ba0*/  WARPSYNC.COLLECTIVE R112, `(.L_x_7359) ;  /* 0x0000000070087348 */ /* 0x000fea0003c00000 */
[----:B------:R0:W1:Y:S02]  /*7bb0*/  SHFL.BFLY P0, R165, R167, R114, R113 ;  /* 0x0c000072a7a57389 */ /* 0x0000640000000071 */
[----:B01----:R-:W-:Y:S05]  /*7bc0*/  ENDCOLLECTIVE ;  /* 0x000000000000791b */ /* 0x003fea0003800000 */
.L_x_7359:
[----:B------:R-:W-:-:S05]  /*7bd0*/  FADD.FTZ R118, R117, R118 ;  /* 0x0000007675767221 */ /* 0x000fca0000010000 */
[----:B------:R-:W-:Y:S02]  /*7be0*/  MOV R167, R118 ;  /* 0x0000007600a77202 */ /* 0x000fe40000000f00 */
[----:B------:R-:W-:-:S07]  /*7bf0*/  MOV R162, R165 ;  /* 0x000000a500a27202 */ /* 0x000fce0000000f00 */
[----:B------:R-:W-:Y:S05]  /*7c00*/  WARPSYNC.COLLECTIVE R112, `(.L_x_7360) ;  /* 0x0000000070087348 */ /* 0x000fea0003c00000 */
[----:B------:R0:W1:Y:S02]  /*7c10*/  SHFL.BFLY P0, R165, R167, R114, R113 ;  /* 0x0c000072a7a57389 */ /* 0x0000640000000071 */
[----:B01----:R-:W-:Y:S05]  /*7c20*/  ENDCOLLECTIVE ;  /* 0x000000000000791b */ /* 0x003fea0003800000 */
.L_x_7360:
[----:B------:R-:W-:-:S05]  /*7c30*/  FADD.FTZ R162, R119, R162 ;  /* 0x000000a277a27221 */ /* 0x000fca0000010000 */
[----:B------:R-:W-:Y:S01]  /*7c40*/  MOV R167, R162 ;  /* 0x000000a200a77202 */ /* 0x000fe20000000f00 */
[----:B------:R-:W-:Y:S01]  /*7c50*/  HFMA2 R114, -RZ, RZ, 0, 4.76837158203125e-07 ;  /* 0x00000008ff727431 */ /* 0x000fe200000001ff */
[----:B------:R-:W-:-:S07]  /*7c60*/  MOV R115, R165 ;  /* 0x000000a500737202 */ /* 0x000fce0000000f00 */
[----:B------:R-:W-:Y:S05]  /*7c70*/  WARPSYNC.COLLECTIVE R112, `(.L_x_7361) ;  /* 0x0000000070087348 */ /* 0x000fea0003c00000 */
[----:B------:R0:W1:Y:S02]  /*7c80*/  SHFL.BFLY P0, R165, R167, R114, R113 ;  /* 0x0c000072a7a57389 */ /* 0x0000640000000071 */
[----:B01----:R-:W-:Y:S05]  /*7c90*/  ENDCOLLECTIVE ;  /* 0x000000000000791b */ /* 0x003fea0003800000 */
.L_x_7361:
[----:B------:R-:W-:-:S05]  /*7ca0*/  FADD.FTZ R163, R118, R115 ;  /* 0x0000007376a37221 */ /* 0x000fca0000010000 */
[----:B------:R-:W-:Y:S02]  /*7cb0*/  MOV R167, R163 ;  /* 0x000000a300a77202 */ /* 0x000fe40000000f00 */
[----:B------:R-:W-:-:S07]  /*7cc0*/  MOV R115, R165 ;  /* 0x000000a500737202 */ /* 0x000fce0000000f00 */
[----:B------:R-:W-:Y:S05]  /*7cd0*/  WARPSYNC.COLLECTIVE R112, `(.L_x_7362) ;  /* 0x0000000070087348 */ /* 0x000fea0003c00000 */
[----:B------:R0:W1:Y:S02]  /*7ce0*/  SHFL.BFLY P0, R165, R167, R114, R113 ;  /* 0x0c000072a7a57389 */ /* 0x0000640000000071 */
[----:B01----:R-:W-:Y:S05]  /*7cf0*/  ENDCOLLECTIVE ;  /* 0x000000000000791b */ /* 0x003fea0003800000 */
.L_x_7362:
[----:B------:R-:W-:-:S05]  /*7d00*/  FADD.FTZ R115, R162, R115 ;  /* 0x00000073a2737221 */ /* 0x000fca0000010000 */
[----:B------:R-:W-:Y:S01]  /*7d10*/  MOV R167, R115 ;  /* 0x0000007300a77202 */ /* 0x000fe20000000f00 */
[----:B------:R-:W-:Y:S01]  /*7d20*/  HFMA2 R114, -RZ, RZ, 0, 9.5367431640625e-07 ;  /* 0x00000010ff727431 */ /* 0x000fe200000001ff */
[----:B------:R-:W-:-:S07]  /*7d30*/  MOV R164, R165 ;  /* 0x000000a500a47202 */ /* 0x000fce0000000f00 */
[----:B------:R-:W-:Y:S05]  /*7d40*/  WARPSYNC.COLLECTIVE R112, `(.L_x_7363) ;  /* 0x0000000070087348 */ /* 0x000fea0003c00000 */
[----:B------:R0:W1:Y:S02]  /*7d50*/  SHFL.BFLY P0, R165, R167, R114, R113 ;  /* 0x0c000072a7a57389 */ /* 0x0000640000000071 */
[----:B01----:R-:W-:Y:S05]  /*7d60*/  ENDCOLLECTIVE ;  /* 0x000000000000791b */ /* 0x003fea0003800000 */
.L_x_7363:
[----:B------:R-:W-:-:S05]  /*7d70*/  FADD.FTZ R116, R163, R164 ;  /* 0x000000a4a3747221 */ /* 0x000fca0000010000 */
[----:B------:R-:W-:Y:S02]  /*7d80*/  MOV R167, R116 ;  /* 0x0000007400a77202 */ /* 0x000fe40000000f00 */
[----:B------:R-:W-:-:S07]  /*7d90*/  MOV R164, R165 ;  /* 0x000000a500a47202 */ /* 0x000fce0000000f00 */
[----:B------:R-:W-:Y:S05]  /*7da0*/  WARPSYNC.COLLECTIVE R112, `(.L_x_7364) ;  /* 0x0000000070087348 */ /* 0x000fea0003c00000 */
[----:B------:R0:W1:Y:S02]  /*7db0*/  SHFL.BFLY P0, R165, R167, R114, R113 ;  /* 0x0c000072a7a57389 */ /* 0x0000640000000071 */
[----:B01----:R-:W-:Y:S05]  /*7dc0*/  ENDCOLLECTIVE ;  /* 0x000000000000791b */ /* 0x003fea0003800000 */
.L_x_7364:
[----:B------:R-:W-:Y:S01]  /*7dd0*/  MOV R117, R165 ;  /* 0x000000a500757202 */ /* 0x000fe20000000f00 */
[----:B------:R-:W-:Y:S06]  /*7de0*/  BRA `(.L_x_7365) ;  /* 0xffffffa000047947 */ /* 0x000fec000383ffff */
.L_x_7366:
        /* <DEDUP_REMOVED lines=9> */
.L_x_14522:


//--------------------- .text._ZN10layer_norm22ln_bwd_finalize_kernelINS_22Kernel_traits_finalizeILj768Ef6__halfS2_S2_fjLb0ELj1024ELj4ENS_18Kernel_traits_baseILj768EfS2_S2_S2_fjLj1024EEEEELb0ELb1EEEvNS_9BwdParamsE --------------------------
	.section	.text._ZN10layer_norm22ln_bwd_finalize_kernelINS_22Kernel_traits_finalizeILj768Ef6__halfS2_S2_fjLb0ELj1024ELj4ENS_18Kernel_traits_baseILj768EfS2_S2_S2_fjLj1024EEEEELb0ELb1EEEvNS_9BwdParamsE,"ax",@progbits
	.align	128
        .global         _ZN10layer_norm22ln_bwd_finalize_kernelINS_22Kernel_traits_finalizeILj768Ef6__halfS2_S2_fjLb0ELj1024ELj4ENS_18Kernel_traits_baseILj768EfS2_S2_S2_fjLj1024EEEEELb0ELb1EEEvNS_9BwdParamsE
        .type           _ZN10layer_norm22ln_bwd_finalize_kernelINS_22Kernel_traits_finalizeILj768Ef6__halfS2_S2_fjLb0ELj1024ELj4ENS_18Kernel_traits_baseILj768EfS2_S2_S2_fjLj1024EEEEELb0ELb1EEEvNS_9BwdParamsE,@function
        .size           _ZN10layer_norm22ln_bwd_finalize_kernelINS_22Kernel_traits_finalizeILj768Ef6__halfS2_S2_fjLb0ELj1024ELj4ENS_18Kernel_traits_baseILj768EfS2_S2_S2_fjLj1024EEEEELb0ELb1EEEvNS_9BwdParamsE,(.L_x_14523 - _ZN10layer_norm22ln_bwd_finalize_kernelINS_22Kernel_traits_finalizeILj768Ef6__halfS2_S2_fjLb0ELj1024ELj4ENS_18Kernel_traits_baseILj768EfS2_S2_S2_fjLj1024EEEEELb0ELb1EEEvNS_9BwdParamsE)
        .other          _ZN10layer_norm22ln_bwd_finalize_kernelINS_22Kernel_traits_finalizeILj768Ef6__halfS2_S2_fjLb0ELj1024ELj4ENS_18Kernel_traits_baseILj768EfS2_S2_S2_fjLj1024EEEEELb0ELb1EEEvNS_9BwdParamsE,@"STO_CUDA_ENTRY STV_DEFAULT"
_ZN10layer_norm22ln_bwd_finalize_kernelINS_22Kernel_traits_finalizeILj768Ef6__halfS2_S2_fjLb0ELj1024ELj4ENS_18Kernel_traits_baseILj768EfS2_S2_S2_fjLj1024EEEEELb0ELb1EEEvNS_9BwdParamsE:
.text._ZN10layer_norm22ln_bwd_finalize_kernelINS_22Kernel_traits_finalizeILj768Ef6__halfS2_S2_fjLb0ELj1024ELj4ENS_18Kernel_traits_baseILj768EfS2_S2_S2_fjLj1024EEEEELb0ELb1EEEvNS_9BwdParamsE:
        /* <DEDUP_REMOVED lines=81> */
.L_x_7371:
        /* <DEDUP_REMOVED lines=118> */
.L_x_7370:
[----:B------:R-:W-:Y:S05]  /*0c70*/  BSYNC.RECONVERGENT B1 ;  /* 0x0000000000017941 */ /* 0x000fea0003800200 */
.L_x_7369:
        /* <DEDUP_REMOVED lines=77> */
.L_x_7373:
[----:B------:R-:W-:Y:S05]  /*1150*/  BSYNC.RECONVERGENT B1 ;  /* 0x0000000000017941 */ /* 0x000fea0003800200 */
.L_x_7372:
        /* <DEDUP_REMOVED lines=38> */
.L_x_7375:
[----:B------:R-:W-:Y:S05]  /*13c0*/  BSYNC.RECONVERGENT B1 ;  /* 0x0000000000017941 */ /* 0x000fea0003800200 */
.L_x_7374:
        /* <DEDUP_REMOVED lines=8> */
.L_x_7376:
        /* <DEDUP_REMOVED lines=10> */
.L_x_7368:
[----:B------:R-:W-:Y:S05]  /*14f0*/  BSYNC.RECONVERGENT B0 ;  /* 0x0000000000007941 */ /* 0x000fea0003800200 */
.L_x_7367:
        /* <DEDUP_REMOVED lines=55> */
.L_x_7377:
        /* <DEDUP_REMOVED lines=9> */
.L_x_14523:


//--------------------- .text._ZN10layer_norm13ln_bwd_kernelINS_13Kernel_traitsIf6__halfS2_S2_fjLj768ELj1ELj4ELj1ELj16ENS_18Kernel_traits_baseILj768EfS2_S2_S2_fjLj128EEEEELb1ELb0ELb1ELb1EEEvNS_9BwdParamsE --------------------------
	.section	.text._ZN10layer_norm13ln_bwd_kernelINS_13Kernel_traitsIf6__halfS2_S2_fjLj768ELj1ELj4ELj1ELj16ENS_18Kernel_traits_baseILj768EfS2_S2_S2_fjLj128EEEEELb1ELb0ELb1ELb1EEEvNS_9BwdParamsE,"ax",@progbits
	.align	128
        .global         _ZN10layer_norm13ln_bwd_kernelINS_13Kernel_traitsIf6__halfS2_S2_fjLj768ELj1ELj4ELj1ELj16ENS_18Kernel_traits_baseILj768EfS2_S2_S2_fjLj128EEEEELb1ELb0ELb1ELb1EEEvNS_9BwdParamsE
        .type           _ZN10layer_norm13ln_bwd_kernelINS_13Kernel_traitsIf6__halfS2_S2_fjLj768ELj1ELj4ELj1ELj16ENS_18Kernel_traits_baseILj768EfS2_S2_S2_fjLj128EEEEELb1ELb0ELb1ELb1EEEvNS_9BwdParamsE,@function
        .size           _ZN10layer_norm13ln_bwd_kernelINS_13Kernel_traitsIf6__halfS2_S2_fjLj768ELj1ELj4ELj1ELj16ENS_18Kernel_traits_baseILj768EfS2_S2_S2_fjLj128EEEEELb1ELb0ELb1ELb1EEEvNS_9BwdParamsE,(.L_x_14524 - _ZN10layer_norm13ln_bwd_kernelINS_13Kernel_traitsIf6__halfS2_S2_fjLj768ELj1ELj4ELj1ELj16ENS_18Kernel_traits_baseILj768EfS2_S2_S2_fjLj128EEEEELb1ELb0ELb1ELb1EEEvNS_9BwdParamsE)
        .other          _ZN10layer_norm13ln_bwd_kernelINS_13Kernel_traitsIf6__halfS2_S2_fjLj768ELj1ELj4ELj1ELj16ENS_18Kernel_traits_baseILj768EfS2_S2_S2_fjLj128EEEEELb1ELb0ELb1ELb1EEEvNS_9BwdParamsE,@"STO_CUDA_ENTRY STV_DEFAULT"
_ZN10layer_norm13ln_bwd_kernelINS_13Kernel_traitsIf6__halfS2_S2_fjLj768ELj1ELj4ELj1ELj16ENS_18Kernel_traits_baseILj768EfS2_S2_S2_fjLj128EEEEELb1ELb0ELb1ELb1EEEvNS_9BwdParamsE:
.text._ZN10layer_norm13ln_bwd_kernelINS_13Kernel_traitsIf6__halfS2_S2_fjLj768ELj1ELj4ELj1ELj16ENS_18Kernel_traits_baseILj768EfS2_S2_S2_fjLj128EEEEELb1ELb0ELb1ELb1EEEvNS_9BwdParamsE:
        /* <DEDUP_REMOVED lines=51> */
.L_x_7441:
        /* <DEDUP_REMOVED lines=8> */
[----:B---3--:R-:W-:-:S06]  /*03b0*/  IMAD.WIDE R126, R152, 0x4, R126 ;  /* 0x00000004987e7825 */ /* 0x008fcc00078e027e */
[----:B------:R2:W5:Y:S01]  /*03c0*/  LDG.E R126, desc[UR6][R126.64] ;  /* 0x000000067e7e7981 */ /* 0x000562000c1e1900 */
[----:B------:R-:W-:Y:S01]  /*03d0*/  BSSY.RECONVERGENT B1, `(.L_x_7380) ;  /* 0x0000146000017945 */ /* 0x000fe20003800200 */
[----:B----4-:R-:W-:-:S13]  /*03e0*/  ISETP.GE.AND P1, PT, R132, 0x1, PT ;  /* 0x000000018400780c */ /* 0x010fda0003f26270 */
[----:B-12---:R-:W-:Y:S05]  /*03f0*/  @!P1 BRA `(.L_x_7381) ;  /* 0x0000001000549947 */ /* 0x006fea0003800000 */
        /* <DEDUP_REMOVED lines=9> */
[----:B------:R-:W-:Y:S01]  /*0490*/  LEA.HI R4, R5, R4, RZ, 0x3 ;  /* 0x0000000405047211 */ /* 0x000fe200078f18ff */
[----:B------:R-:W-:Y:S01]  /*04a0*/  IMAD.WIDE R128, R152, 0x4, R128 ;  /* 0x0000000498807825 */ /* 0x000fe200078e0280 */
[----:B------:R-:W-:-:S02]  /*04b0*/  IADD3 R127, PT, PT, R0, 0x20, RZ ;  /* 0x00000020007f7810 */ /* 0x000fc40007ffe0ff */
[----:B------:R-:W-:Y:S02]  /*04c0*/  LEA.HI.SX32 R5, R4, R153, 0x1d ;  /* 0x0000009904057211 */ /* 0x000fe400078feaff */
[C---:B------:R-:W-:Y:S01]  /*04d0*/  IADD3 R133, PT, PT, R0.reuse, 0x40, RZ ;  /* 0x0000004000857810 */ /* 0x040fe20007ffe0ff */
[----:B------:R-:W2:Y:S01]  /*04e0*/  LDG.E R129, desc[UR6][R128.64] ;  /* 0x0000000680817981 */ /* 0x000ea2000c1e1900 */
[----:B-1----:R-:W-:Y:S01]  /*04f0*/  IMAD.WIDE.U32 R116, R0, 0x10, R8 ;  /* 0x0000001000747825 */ /* 0x002fe200078e0008 */
[----:B------:R-:W-:-:S03]  /*0500*/  IADD3 R113, PT, PT, R5, 0x20, RZ ;  /* 0x0000002005717810 */ /* 0x000fc60007ffe0ff */
[----:B------:R-:W-:Y:S02]  /*0510*/  IMAD.WIDE.U32 R12, R127, 0x10, R8 ;  /* 0x000000107f0c7825 */ /* 0x000fe400078e0008 */
[----:B------:R-:W3:Y:S02]  /*0520*/  LDG.E.128 R116, desc[UR6][R116.64] ;  /* 0x0000000674747981 */ /* 0x000ee4000c1e1d00 */
        /* <DEDUP_REMOVED lines=8> */
[----:B------:R-:W4:Y:S01]  /*05b0*/  LDG.E.128 R112, desc[UR6][R112.64] ;  /* 0x0000000670707981 */ /* 0x000f22000c1e1d00 */
[C---:B-----5:R-:W-:Y:S01]  /*05c0*/  ISETP.GE.AND P2, PT, R126.reuse, 0x1, PT ;  /* 0x000000017e00780c */ /* 0x060fe20003f46270 */
[----:B------:R-:W0:Y:S02]  /*05d0*/  LDC.64 R2, c[0x0][0x3b0] ;  /* 0x0000ec00ff027b82 */ /* 0x000e240000000a00 */
[----:B------:R-:W4:Y:S10]  /*05e0*/  LDG.E.128 R4, desc[UR6][R4.64] ;  /* 0x0000000604047981 */ /* 0x000f34000c1e1d00 */
        /* <DEDUP_REMOVED lines=9> */
[----:B------:R-:W-:Y:S02]  /*0680*/  IMAD.WIDE.U32 R160, R161, 0x8, R2 ;  /* 0x00000008a1a07825 */ /* 0x000fe400078e0002 */
[----:B------:R-:W5:Y:S04]  /*0690*/  LDG.E.64 R162, desc[UR6][R162.64] ;  /* 0x00000006a2a27981 */ /* 0x000f68000c1e1b00 */
[----:B------:R-:W5:Y:S01]  /*06a0*/  LDG.E.64 R160, desc[UR6][R160.64] ;  /* 0x00000006a0a07981 */ /* 0x000f62000c1e1b00 */
[----:B------:R-:W-:Y:S02]  /*06b0*/  MOV R131, UR14 ;  /* 0x0000000e00837c02 */ /* 0x000fe40008000f00 */
[----:B------:R-:W-:Y:S02]  /*06c0*/  MOV R130, UR15 ;  /* 0x0000000f00827c02 */ /* 0x000fe40008000f00 */
[----:B------:R-:W-:-:S04]  /*06d0*/  ISETP.NE.U32.AND P0, PT, R131, RZ, PT ;  /* 0x000000ff8300720c */ /* 0x000fc80003f05070 */
[----:B------:R-:W-:-:S13]  /*06e0*/  ISETP.NE.AND.EX P0, PT, R130, RZ, PT, P0 ;  /* 0x000000ff8200720c */ /* 0x000fda0003f05300 */
[----:B------:R-:W0:Y:S08]  /*06f0*/  @P0 LDC.64 R120, c[0x0][0x438] ;  /* 0x00010e00ff780b82 */ /* 0x000e300000000a00 */
[----:B------:R-:W1:Y:S08]  /*0700*/  @P0 LDC.64 R124, c[0x0][0x438] ;  /* 0x00010e00ff7c0b82 */ /* 0x000e700000000a00 */
[----:B------:R-:W1:Y:S01]  /*0710*/  @P0 LDC.64 R134, c[0x0][0x438] ;  /* 0x00010e00ff860b82 */ /* 0x000e620000000a00 */
[----:B0-----:R-:W-:-:S05]  /*0720*/  @P0 IMAD.WIDE.U32 R120, R0, 0x10, R120 ;  /* 0x0000001000780825 */ /* 0x001fca00078e0078 */
[----:B------:R0:W5:Y:S01]  /*0730*/  @P0 LDG.E.128 R28, desc[UR6][R120.64] ;  /* 0x00000006781c0981 */ /* 0x000162000c1e1d00 */
[----:B-1----:R-:W-:-:S05]  /*0740*/  @P0 IMAD.WIDE.U32 R124, R127, 0x10, R124 ;  /* 0x000000107f7c0825 */ /* 0x002fca00078e007c */
[----:B------:R-:W5:Y:S01]  /*0750*/  @P0 LDG.E.128 R24, desc[UR6][R124.64] ;  /* 0x000000067c180981 */ /* 0x000f62000c1e1d00 */
[----:B------:R-:W-:-:S05]  /*0760*/  @P0 IMAD.WIDE.U32 R134, R133, 0x10, R134 ;  /* 0x0000001085860825 */ /* 0x000fca00078e0086 */
[----:B------:R-:W5:Y:S01]  /*0770*/  @P0 LDG.E.128 R20, desc[UR6][R134.64] ;  /* 0x0000000686140981 */ /* 0x000f62000c1e1d00 */
[----:B------:R-:W-:Y:S01]  /*0780*/  ISETP.NE.AND P0, PT, RZ, UR9, PT ;  /* 0x00000009ff007c0c */ /* 0x000fe2000bf05270 */
[----:B------:R-:W-:-:S05]  /*0790*/  IMAD.WIDE.U32 R2, R123, 0x8, R2 ;  /* 0x000000087b027825 */ /* 0x000fca00078e0002 */
[----:B------:R1:W5:Y:S01]  /*07a0*/  LDG.E.64 R158, desc[UR6][R2.64] ;  /* 0x00000006029e7981 */ /* 0x000362000c1e1b00 */
[----:B--2---:R-:W-:Y:S01]  /*07b0*/  FSEL R129, R129, RZ, !P0 ;  /* 0x000000ff81817208 */ /* 0x004fe20004000000 */
[--C-:B---3--:R-:W-:Y:S02]  /*07c0*/  HADD2.F32 R149, -RZ, R116.reuse.H0_H0 ;  /* 0x20000074ff957230 */ /* 0x108fe40000004100 */
[--C-:B0-----:R-:W-:Y:S02]  /*07d0*/  HADD2.F32 R120, -RZ, R119.reuse.H0_H0 ;  /* 0x20000077ff787230 */ /* 0x101fe40000004100 */
[----:B------:R-:W-:Y:S02]  /*07e0*/  HADD2.F32 R0, -RZ, R119.H1_H1 ;  /* 0x30000077ff007230 */ /* 0x000fe40000004100 */
[C---:B------:R-:W-:Y:S01]  /*07f0*/  FADD.FTZ R149, -R129.reuse, R149 ;  /* 0x0000009581957221 */ /* 0x040fe20000010100 */
[----:B------:R-:W-:Y:S02]  /*0800*/  HADD2.F32 R148, -RZ, R116.H1_H1 ;  /* 0x30000074ff947230 */ /* 0x000fe40000004100 */
[----:B------:R-:W-:Y:S01]  /*0810*/  FADD.FTZ R137, -R129, R120 ;  /* 0x0000007881897221 */ /* 0x000fe20000010100 */
[----:B------:R-:W-:-:S02]  /*0820*/  HADD2.F32 R144, -RZ, R117.H0_H0 ;  /* 0x20000075ff907230 */ /* 0x000fc40000004100 */
[C---:B------:R-:W-:Y:S01]  /*0830*/  FADD.FTZ R0, -R129.reuse, R0 ;  /* 0x0000000081007221 */ /* 0x040fe20000010100 */
[----:B------:R-:W-:Y:S02]  /*0840*/  HADD2.F32 R150, -RZ, R117.H1_H1 ;  /* 0x30000075ff967230 */ /* 0x000fe40000004100 */
[--C-:B----4-:R-:W-:Y:S02]  /*0850*/  HADD2.F32 R119, -RZ, R12.reuse.H0_H0 ;  /* 0x2000000cff777230 */ /* 0x110fe40000004100 */
[----:B------:R-:W-:Y:S02]  /*0860*/  HADD2.F32 R117, -RZ, R12.H1_H1 ;  /* 0x3000000cff757230 */ /* 0x000fe40000004100 */
[----:B------:R-:W-:Y:S01]  /*0870*/  FADD.FTZ R148, -R129, R148 ;  /* 0x0000009481947221 */ /* 0x000fe20000010100 */
[----:B------:R-:W-:Y:S02]  /*0880*/  HADD2.F32 R147, -RZ, R16.H0_H0 ;  /* 0x20000010ff937230 */ /* 0x000fe40000004100 */
[----:B------:R-:W-:Y:S01]  /*0890*/  FMUL.FTZ R149, R154, R149 ;  /* 0x000000959a957220 */ /* 0x000fe20000410000 */
[----:B------:R-:W-:-:S02]  /*08a0*/  HADD2.F32 R116, -RZ, R15.H1_H1 ;  /* 0x3000000fff747230 */ /* 0x000fc40000004100 */
[----:B------:R-:W-:Y:S02]  /*08b0*/  HADD2.F32 R136, -RZ, R10.H1_H1 ;  /* 0x3000000aff887230 */ /* 0x000fe40000004100 */
[----:B------:R-:W-:Y:S01]  /*08c0*/  FMUL.FTZ R137, R154, R137 ;  /* 0x000000899a897220 */ /* 0x000fe20000410000 */
[----:B------:R-:W-:Y:S02]  /*08d0*/  HADD2.F32 R122, -RZ, R118.H0_H0 ;  /* 0x20000076ff7a7230 */ /* 0x000fe40000004100 */
[----:B-1----:R-:W-:Y:S02]  /*08e0*/  HADD2.F32 R3, -RZ, R19.H0_H0 ;  /* 0x20000013ff037230 */ /* 0x002fe40000004100 */
[--C-:B------:R-:W-:Y:S02]  /*08f0*/  HADD2.F32 R124, -RZ, R14.reuse.H0_H0 ;  /* 0x2000000eff7c7230 */ /* 0x100fe40000004100 */
[----:B------:R-:W-:Y:S02]  /*0900*/  HADD2.F32 R128, -RZ, R14.H1_H1 ;  /* 0x3000000eff807230 */ /* 0x000fe40000004100 */
[----:B------:R-:W-:-:S02]  /*0910*/  HADD2.F32 R12, -RZ, R15.H0_H0 ;  /* 0x2000000fff0c7230 */ /* 0x000fc40000004100 */
[----:B------:R-:W-:Y:S01]  /*0920*/  FMUL.FTZ R0, R154, R0 ;  /* 0x000000009a007220 */ /* 0x000fe20000410000 */
[----:B------:R-:W-:Y:S02]  /*0930*/  HADD2.F32 R2, -RZ, R19.H1_H1 ;  /* 0x30000013ff027230 */ /* 0x000fe40000004100 */
[--C-:B------:R-:W-:Y:S02]  /*0940*/  HADD2.F32 R15, -RZ, R113.reuse.H0_H0 ;  /* 0x20000071ff0f7230 */ /* 0x100fe40000004100 */
[----:B------:R-:W-:Y:S02]  /*0950*/  HADD2.F32 R14, -RZ, R113.H1_H1 ;  /* 0x30000071ff0e7230 */ /* 0x000fe40000004100 */
[--C-:B------:R-:W-:Y:S02]  /*0960*/  HADD2.F32 R113, -RZ, R8.reuse.H0_H0 ;  /* 0x20000008ff717230 */ /* 0x100fe40000004100 */
        /* <DEDUP_REMOVED lines=12> */
[----:B------:R-:W-:Y:S01]  /*0a30*/  FADD.FTZ R100, R100, R147 ;  /* 0x0000009364647221 */ /* 0x000fe20000010000 */
[-C--:B------:R-:W-:Y:S01]  /*0a40*/  FFMA.FTZ R56, R149, R147.reuse, R56 ;  /* 0x0000009395387223 */ /* 0x080fe20000010038 */
[----:B------:R-:W-:Y:S02]  /*0a50*/  HADD2.F32 R164, -RZ, R13.H1_H1 ;  /* 0x3000000dffa47230 */ /* 0x000fe40000004100 */
[C---:B------:R-:W-:Y:S01]  /*0a60*/  FADD.FTZ R141, -R129.reuse, R122 ;  /* 0x0000007a818d7221 */ /* 0x040fe20000010100 */
[--C-:B------:R-:W-:Y:S02]  /*0a70*/  HADD2.F32 R19, -RZ, R115.reuse.H0_H0 ;  /* 0x20000073ff137230 */ /* 0x100fe40000004100 */
[----:B------:R-:W-:Y:S01]  /*0a80*/  FADD.FTZ R155, -R129, R128 ;  /* 0x00000080819b7221 */ /* 0x000fe20000010100 */
[----:B------:R-:W-:Y:S02]  /*0a90*/  HADD2.F32 R18, -RZ, R115.H1_H1 ;  /* 0x30000073ff127230 */ /* 0x000fe40000004100 */
[----:B------:R-:W-:Y:S01]  /*0aa0*/  FMUL.FTZ R147, R52, R147 ;  /* 0x0000009334937220 */ /* 0x000fe20000410000 */
[----:B------:R-:W-:Y:S01]  /*0ab0*/  FADD.FTZ R98, R98, R3 ;  /* 0x0000000362627221 */ /* 0x000fe20000010000 */
[-C--:B------:R-:W-:Y:S01]  /*0ac0*/  FFMA.FTZ R62, R137, R3.reuse, R62 ;  /* 0x00000003893e7223 */ /* 0x080fe2000001003e */
[----:B------:R-:W-:Y:S01]  /*0ad0*/  FMUL.FTZ R136, R50, R3 ;  /* 0x0000000332887220 */ /* 0x000fe20000410000 */
[----:B------:R-:W-:-:S02]  /*0ae0*/  HADD2.F32 R143, -RZ, R17.H0_H0 ;  /* 0x20000011ff8f7230 */ /* 0x000fc40000004100 */
[----:B------:R-:W-:Y:S01]  /*0af0*/  FADD.FTZ R99, R99, R2 ;  /* 0x0000000263637221 */ /* 0x000fe20000010000 */
[----:B------:R-:W-:Y:S02]  /*0b00*/  HADD2.F32 R142, -RZ, R17.H1_H1 ;  /* 0x30000011ff8e7230 */ /* 0x000fe40000004100 */
[-C--:B------:R-:W-:Y:S01]  /*0b10*/  FFMA.FTZ R63, R0, R2.reuse, R63 ;  /* 0x00000002003f7223 */ /* 0x080fe2000001003f */
[----:B------:R-:W-:Y:S02]  /*0b20*/  HADD2.F32 R13, -RZ, R112.H0_H0 ;  /* 0x20000070ff0d7230 */ /* 0x000fe40000004100 */
[----:B------:R-:W-:Y:S01]  /*0b30*/  FMUL.FTZ R3, R51, R2 ;  /* 0x0000000233037220 */ /* 0x000fe20000410000 */
[--C-:B------:R-:W-:Y:S02]  /*0b40*/  HADD2.F32 R115, -RZ, R9.reuse.H0_H0 ;  /* 0x20000009ff737230 */ /* 0x100fe40000004100 */
[----:B------:R-:W-:Y:S01]  /*0b50*/  FMUL.FTZ R2, R154, R8 ;  /* 0x000000089a027220 */ /* 0x000fe20000410000 */
[----:B------:R-:W-:-:S02]  /*0b60*/  HADD2.F32 R135, -RZ, R9.H1_H1 ;  /* 0x30000009ff877230 */ /* 0x000fc40000004100 */
[C---:B------:R-:W-:Y:S01]  /*0b70*/  FADD.FTZ R9, -R129.reuse, R124 ;  /* 0x0000007c81097221 */ /* 0x040fe20000010100 */
[--C-:B------:R-:W-:Y:S02]  /*0b80*/  HADD2.F32 R123, -RZ, R5.reuse.H0_H0 ;  /* 0x20000005ff7b7230 */ /* 0x100fe40000004100 */
[----:B------:R-:W-:Y:S02]  /*0b90*/  HADD2.F32 R122, -RZ, R5.H1_H1 ;  /* 0x30000005ff7a7230 */ /* 0x000fe40000004100 */
[C---:B------:R-:W-:Y:S01]  /*0ba0*/  FMUL.FTZ R5, R154.reuse, R10 ;  /* 0x0000000a9a057220 */ /* 0x040fe20000410000 */
[----:B------:R-:W-:Y:S02]  /*0bb0*/  HADD2.F32 R112, -RZ, R112.H1_H1 ;  /* 0x30000070ff707230 */ /* 0x000fe40000004100 */
[----:B------:R-:W-:Y:S01]  /*0bc0*/  FADD.FTZ R144, -R129, R150 ;  /* 0x0000009681907221 */ /* 0x000fe20000010100 */
[--C-:B------:R-:W-:Y:S02]  /*0bd0*/  HADD2.F32 R17, -RZ, R114.reuse.H0_H0 ;  /* 0x20000072ff117230 */ /* 0x100fe40000004100 */
[----:B------:R-:W-:Y:S01]  /*0be0*/  FMUL.FTZ R145, R154, R145 ;  /* 0x000000919a917220 */ /* 0x000fe20000410000 */
[----:B------:R-:W-:-:S02]  /*0bf0*/  HADD2.F32 R16, -RZ, R114.H1_H1 ;  /* 0x30000072ff107230 */ /* 0x000fc40000004100 */
[----:B------:R-:W-:Y:S01]  /*0c00*/  FADD.FTZ R101, R101, R146 ;  /* 0x0000009265657221 */ /* 0x000fe20000010000 */
[----:B------:R-:W-:Y:S02]  /*0c10*/  HADD2.F32 R114, -RZ, R11.H0_H0 ;  /* 0x2000000bff727230 */ /* 0x000fe40000004100 */
[-C--:B------:R-:W-:Y:S01]  /*0c20*/  FFMA.FTZ R57, R148, R146.reuse, R57 ;  /* 0x0000009294397223 */ /* 0x080fe20000010039 */
[--C-:B------:R-:W-:Y:S02]  /*0c30*/  HADD2.F32 R125, -RZ, R6.reuse.H0_H0 ;  /* 0x20000006ff7d7230 */ /* 0x100fe40000004100 */
[C---:B------:R-:W-:Y:S01]  /*0c40*/  FMUL.FTZ R8, R154.reuse, R153 ;  /* 0x000000999a087220 */ /* 0x040fe20000410000 */
[----:B------:R-:W-:Y:S02]  /*0c50*/  HADD2.F32 R124, -RZ, R6.H1_H1 ;  /* 0x30000006ff7c7230 */ /* 0x000fe40000004100 */
[----:B------:R-:W-:Y:S01]  /*0c60*/  FADD.FTZ R165, -R129, R156 ;  /* 0x0000009c81a57221 */ /* 0x000fe20000010100 */
[----:B------:R-:W-:Y:S01]  /*0c70*/  FMUL.FTZ R146, R53, R146 ;  /* 0x0000009235927220 */ /* 0x000fe20000410000 */
[----:B------:R-:W-:Y:S01]  /*0c80*/  FMUL.FTZ R6, R154, R155 ;  /* 0x0000009b9a067220 */ /* 0x000fe20000410000 */
[----:B------:R-:W-:Y:S01]  /*0c90*/  FADD.FTZ R153, RZ, R147 ;  /* 0x00000093ff997221 */ /* 0x000fe20000010000 */
[----:B------:R-:W-:Y:S01]  /*0ca0*/  FADD.FTZ R157, -R129, R164 ;  /* 0x000000a4819d7221 */ /* 0x000fe20000010100 */
[----:B------:R-:W-:Y:S01]  /*0cb0*/  FFMA.FTZ R155, R149, R147, RZ ;  /* 0x00000093959b7223 */ /* 0x000fe200000100ff */
[----:B------:R-:W-:-:S02]  /*0cc0*/  HADD2.F32 R140, -RZ, R118.H1_H1 ;  /* 0x30000076ff8c7230 */ /* 0x000fc40000004100 */
[----:B------:R-:W-:Y:S01]  /*0cd0*/  FADD.FTZ R92, R92, R13 ;  /* 0x0000000d5c5c7221 */ /* 0x000fe20000010000 */
[-C--:B------:R-:W-:Y:S01]  /*0ce0*/  FFMA.FTZ R64, R5, R13.reuse, R64 ;  /* 0x0000000d05407223 */ /* 0x080fe20000010040 */
[----:B------:R-:W-:Y:S01]  /*0cf0*/  FMUL.FTZ R10, R44, R13 ;  /* 0x0000000d2c0a7220 */ /* 0x000fe20000410000 */
[--C-:B------:R-:W-:Y:S02]  /*0d00*/  HADD2.F32 R127, -RZ, R7.reuse.H0_H0 ;  /* 0x20000007ff7f7230 */ /* 0x100fe40000004100 */
[----:B------:R-:W-:Y:S01]  /*0d10*/  FMUL.FTZ R144, R154, R144 ;  /* 0x000000909a907220 */ /* 0x000fe20000410000 */
[----:B------:R-:W-:Y:S02]  /*0d20*/  HADD2.F32 R128, -RZ, R7.H1_H1 ;  /* 0x30000007ff807230 */ /* 0x000fe40000004100 */
[----:B------:R-:W-:Y:S01]  /*0d30*/  FADD.FTZ R102, R102, R143 ;  /* 0x0000008f66667221 */ /* 0x000fe20000010000 */
[----:B------:R-:W-:Y:S01]  /*0d40*/  FFMA.FTZ R58, R145, R143, R58 ;  /* 0x0000008f913a7223 */ /* 0x000fe2000001003a */
[----:B------:R-:W-:Y:S01]  /*0d50*/  FADD.FTZ R93, R93, R112 ;  /* 0x000000705d5d7221 */ /* 0x000fe20000010000 */
[-C--:B------:R-:W-:Y:S01]  /*0d60*/  FFMA.FTZ R65, R2, R112.reuse, R65 ;  /* 0x0000007002417223 */ /* 0x080fe20000010041 */
[----:B------:R-:W-:Y:S01]  /*0d70*/  FMUL.FTZ R13, R45, R112 ;  /* 0x000000702d0d7220 */ /* 0x000fe20000410000 */
[----:B------:R-:W-:Y:S01]  /*0d80*/  FADD.FTZ R119, -R129, R114 ;  /* 0x0000007281777221 */ /* 0x000fe20000010100 */
[----:B------:R-:W-:-:S02]  /*0d90*/  HADD2.F32 R121, -RZ, R4.H0_H0 ;  /* 0x20000004ff797230 */ /* 0x000fc40000004100 */
[----:B------:R-:W-:Y:S01]  /*0da0*/  FMUL.FTZ R143, R54, R143 ;  /* 0x0000008f368f7220 */ /* 0x000fe20000410000 */
[----:B------:R-:W-:Y:S02]  /*0db0*/  HADD2.F32 R120, -RZ, R4.H1_H1 ;  /* 0x30000004ff787230 */ /* 0x000fe40000004100 */
[C---:B------:R-:W-:Y:S01]  /*0dc0*/  FMUL.FTZ R7, R154.reuse, R165 ;  /* 0x000000a59a077220 */ /* 0x040fe20000410000 */
[----:B------:R-:W-:Y:S01]  /*0dd0*/  FADD.FTZ R112, R153, R146 ;  /* 0x0000009299707221 */ /* 0x000fe20000010000 */
[----:B------:R-:W-:Y:S01]  /*0de0*/  FMUL.FTZ R4, R154, R157 ;  /* 0x0000009d9a047220 */ /* 0x000fe20000410000 */
[----:B------:R-:W-:Y:S01]  /*0df0*/  FFMA.FTZ R114, R148, R146, R155 ;  /* 0x0000009294727223 */ /* 0x000fe2000001009b */
[----:B------:R-:W-:Y:S02]  /*0e00*/  HADD2.F32 R118, -RZ, R11.H1_H1 ;  /* 0x3000000bff767230 */ /* 0x000fe40000004100 */
[C---:B------:R-:W-:Y:S01]  /*0e10*/  FMUL.FTZ R9, R154.reuse, R9 ;  /* 0x000000099a097220 */ /* 0x040fe20000410000 */
[C---:B------:R-:W-:Y:S01]  /*0e20*/  FADD.FTZ R140, -R129.reuse, R140 ;  /* 0x0000008c818c7221 */ /* 0x040fe20000010100 */
        /* <DEDUP_REMOVED lines=33> */
[----:B------:R-:W-:Y:S01]  /*1040*/  FADD.FTZ R151, -R129, R151 ;  /* 0x0000009781977221 */ /* 0x000fe20000010100 */
        /* <DEDUP_REMOVED lines=9> */
[----:B------:R-:W-:Y:S01]  /*10e0*/  FADD.FTZ R135, -R129, R135 ;  /* 0x0000008781877221 */ /* 0x000fe20000010100 */
[----:B------:R-:W-:Y:S01]  /*10f0*/  FADD.FTZ R151, R114, R3 ;  /* 0x0000000372977221 */ /* 0x000fe20000010000 */
[----:B------:R-:W-:-:S02]  /*1100*/  FFMA.FTZ R114, R0, R3, R153 ;  /* 0x0000000300727223 */ /* 0x000fc40000010099 */
[C---:B------:R-:W-:Y:S01]  /*1110*/  FMUL.FTZ R112, R154.reuse, R135 ;  /* 0x000000879a707220 */ /* 0x040fe20000410000 */
[----:B------:R-:W-:Y:S01]  /*1120*/  FADD.FTZ R116, R151, R10 ;  /* 0x0000000a97747221 */ /* 0x000fe20000010000 */
[----:B------:R-:W-:Y:S01]  /*1130*/  FFMA.FTZ R135, R5, R10, R114 ;  /* 0x0000000a05877223 */ /* 0x000fe20000010072 */
[C---:B------:R-:W-:Y:S01]  /*1140*/  FADD.FTZ R113, -R129.reuse, R113 ;  /* 0x0000007181717221 */ /* 0x040fe20000010100 */
[C---:B------:R-:W-:Y:S01]  /*1150*/  FADD.FTZ R115, -R129.reuse, R115 ;  /* 0x0000007381737221 */ /* 0x040fe20000010100 */
[C---:B------:R-:W-:Y:S01]  /*1160*/  FADD.FTZ R117, -R129.reuse, R134 ;  /* 0x0000008681757221 */ /* 0x040fe20000010100 */
[----:B------:R-:W-:Y:S01]  /*1170*/  FMUL.FTZ R114, R154, R133 ;  /* 0x000000859a727220 */ /* 0x000fe20000410000 */
[----:B------:R-:W-:Y:S01]  /*1180*/  FADD.FTZ R129, -R129, R118 ;  /* 0x0000007681817221 */ /* 0x000fe20000010100 */
[----:B------:R-:W-:Y:S01]  /*1190*/  FADD.FTZ R133, R116, R13 ;  /* 0x0000000d74857221 */ /* 0x000fe20000010000 */
[----:B------:R-:W-:Y:S02]  /*11a0*/  FFMA.FTZ R118, R2, R13, R135 ;  /* 0x0000000d02767223 */ /* 0x000fe40000010087 */
        /* <DEDUP_REMOVED lines=19> */
[----:B------:R-:W-:Y:S02]  /*12e0*/  FADD.FTZ R86, R86, R123 ;  /* 0x0000007b56567221 */ /* 0x000fe40000010000 */
[----:B------:R-:W-:Y:S01]  /*12f0*/  FADD.FTZ R133, R134, R19 ;  /* 0x0000001386857221 */ /* 0x000fe20000010000 */
[----:B------:R-:W-:Y:S01]  /*1300*/  FFMA.FTZ R134, R8, R19, R129 ;  /* 0x0000001308867223 */ /* 0x000fe20000010081 */
        /* <DEDUP_REMOVED lines=35> */
[----:B------:R-:W-:Y:S06]  /*1540*/  BRA `(.L_x_7382) ;  /* 0x0000000000b87947 */ /* 0x000fec0003800000 */
.L_x_7381:
        /* <DEDUP_REMOVED lines=46> */
.L_x_7382:
[----:B------:R-:W-:Y:S05]  /*1830*/  BSYNC.RECONVERGENT B1 ;  /* 0x0000000000017941 */ /* 0x000fea0003800200 */
.L_x_7380:
        /* <DEDUP_REMOVED lines=20> */
.L_x_7453:
[----:B------:R-:W4:Y:S01]  /*1980*/  S2R R150, SR_TID.X ;  /* 0x0000000000967919 */ /* 0x000f220000002100 */
[----:B---3--:R-:W-:Y:S01]  /*1990*/  FADD.FTZ R156, R127, R168 ;  /* 0x000000a87f9c7221 */ /* 0x008fe20000010000 */
[----:B-1----:R-:W-:Y:S01]  /*19a0*/  @P2 IADD3 R127, PT, PT, R126, -0x1, RZ ;  /* 0xffffffff7e7f2810 */ /* 0x002fe20007ffe0ff */
[----:B------:R-:W-:Y:S01]  /*19b0*/  IMAD R126, R152, UR8, RZ ;  /* 0x00000008987e7c24 */ /* 0x000fe2000f8e02ff */
[----:B------:R-:W-:Y:S01]  /*19c0*/  ISETP.NE.U32.AND P0, PT, R131, RZ, PT ;  /* 0x000000ff8300720c */ /* 0x000fe20003f05070 */
[----:B--2---:R-:W-:Y:S01]  /*19d0*/  FADD.FTZ R151, R166, R151 ;  /* 0x00000097a6977221 */ /* 0x004fe20000010000 */
[----:B------:R-:W-:Y:S01]  /*19e0*/  ISETP.NE.AND P3, PT, RZ, UR9, PT ;  /* 0x00000009ff007c0c */ /* 0x000fe2000bf65270 */
[----:B------:R-:W-:Y:S01]  /*19f0*/  @P2 IMAD R128, R127, UR8, RZ ;  /* 0x000000087f802c24 */ /* 0x000fe2000f8e02ff */
[----:B------:R-:W-:Y:S01]  /*1a00*/  ISETP.NE.AND.EX P0, PT, R130, RZ, PT, P0 ;  /* 0x000000ff8200720c */ /* 0x000fe20003f05300 */
[----:B------:R-:W-:Y:S01]  /*1a10*/  FMUL.FTZ R155, R151, UR10 ;  /* 0x0000000a979b7c20 */ /* 0x000fe20008410000 */
[----:B------:R-:W-:Y:S01]  /*1a20*/  SHF.R.S32.HI R127, RZ, 0x1f, R126 ;  /* 0x0000001fff7f7819 */ /* 0x000fe2000001147e */
[----:B------:R-:W-:Y:S01]  /*1a30*/  BSSY.RECONVERGENT B1, `(.L_x_7384) ;  /* 0x000019d000017945 */ /* 0x000fe20003800200 */
[----:B------:R-:W-:-:S02]  /*1a40*/  HFMA2 R151, -RZ, RZ, 0, 0 ;  /* 0x00000000ff977431 */ /* 0x000fc400000001ff */
[----:B------:R-:W-:Y:S01]  /*1a50*/  FMUL.FTZ R156, R156, UR10 ;  /* 0x0000000a9c9c7c20 */ /* 0x000fe20008410000 */
[----:B------:R-:W-:Y:S02]  /*1a60*/  LEA.HI R134, R127, R126, RZ, 0x3 ;  /* 0x0000007e7f867211 */ /* 0x000fe400078f18ff */
[----:B------:R-:W-:Y:S02]  /*1a70*/  @P2 SHF.R.S32.HI R127, RZ, 0x1f, R128 ;  /* 0x0000001fff7f2819 */ /* 0x000fe40000011480 */
[----:B------:R-:W-:Y:S02]  /*1a80*/  FSEL R155, R155, RZ, !P3 ;  /* 0x000000ff9b9b7208 */ /* 0x000fe40005800000 */
        /* <DEDUP_REMOVED lines=23> */
.L_x_7388:
[----:B------:R-:W-:Y:S05]  /*1c00*/  BSYNC.RECONVERGENT B2 ;  /* 0x0000000000027941 */ /* 0x000fea0003800200 */
.L_x_7387:
        /* <DEDUP_REMOVED lines=13> */
.L_x_7390:
[----:B------:R-:W-:Y:S05]  /*1ce0*/  BSYNC.RECONVERGENT B2 ;  /* 0x0000000000027941 */ /* 0x000fea0003800200 */
.L_x_7389:
        /* <DEDUP_REMOVED lines=13> */
.L_x_7392:
[----:B------:R-:W-:Y:S05]  /*1dc0*/  BSYNC.RECONVERGENT B2 ;  /* 0x0000000000027941 */ /* 0x000fea0003800200 */
.L_x_7391:
        /* <DEDUP_REMOVED lines=13> */
.L_x_7394:
[----:B------:R-:W-:Y:S05]  /*1ea0*/  BSYNC.RECONVERGENT B2 ;  /* 0x0000000000027941 */ /* 0x000fea0003800200 */
.L_x_7393:
        /* <DEDUP_REMOVED lines=13> */
.L_x_7396:
[----:B------:R-:W-:Y:S05]  /*1f80*/  BSYNC.RECONVERGENT B2 ;  /* 0x0000000000027941 */ /* 0x000fea0003800200 */
.L_x_7395:
        /* <DEDUP_REMOVED lines=13> */
.L_x_7398:
[----:B------:R-:W-:Y:S05]  /*2060*/  BSYNC.RECONVERGENT B2 ;  /* 0x0000000000027941 */ /* 0x000fea0003800200 */
.L_x_7397:
        /* <DEDUP_REMOVED lines=13> */
.L_x_7400:
[----:B------:R-:W-:Y:S05]  /*2140*/  BSYNC.RECONVERGENT B2 ;  /* 0x0000000000027941 */ /* 0x000fea0003800200 */
.L_x_7399:
[----:B------:R-:W-:Y:S05]  /*2150*/  @!P2 BRA `(.L_x_7401) ;  /* 0x0000001000a8a947 */ /* 0x000fea0003800000 */
[----:B------:R-:W-:Y:S01]  /*2160*/  FFMA.FTZ R126, R0, R156, R155 ;  /* 0x0000009c007e7223 */ /* 0x000fe2000001009b */
[----:B------:R-:W-:Y:S02]  /*2170*/  ISETP.GT.AND P1, PT, R132, RZ, PT ;  /* 0x000000ff8400720c */ /* 0x000fe40003f24270 */
[----:B-----5:R-:W-:Y:S01]  /*2180*/  ISETP.GE.U32.AND P0, PT, R162, RZ, PT ;  /* 0x000000ffa200720c */ /* 0x020fe20003f06070 */
[----:B------:R-:W-:-:S03]  /*2190*/  FADD.FTZ R127, R3, -R126 ;  /* 0x8000007e037f7221 */ /* 0x000fc60000010000 */
[----:B------:R-:W-:Y:S01]  /*21a0*/  ISETP.GE.U32.AND.EX P0, PT, R163, 0x1000000, PT, P0 ;  /* 0x01000000a300780c */ /* 0x000fe20003f06100 */
[----:B------:R-:W-:-:S05]  /*21b0*/  FMUL.FTZ R127, R154, R127 ;  /* 0x0000007f9a7f7220 */ /* 0x000fca0000410000 */
[----:B------:R-:W-:-:S05]  /*21c0*/  FSEL R127, R127, RZ, P1 ;  /* 0x000000ff7f7f7208 */ /* 0x000fca0000800000 */
[----:B------:R-:W-:-:S04]  /*21d0*/  FMUL.FTZ R127, R127, UR13 ;  /* 0x0000000d7f7f7c20 */ /* 0x000fc80008410000 */
[----:B------:R-:W-:-:S05]  /*21e0*/  FMUL.FTZ R127, R127, UR12 ;  /* 0x0000000c7f7f7c20 */ /* 0x000fca0008410000 */
[----:B------:R-:W-:-:S04]  /*21f0*/  FSEL R127, R127, RZ, P0 ;  /* 0x000000ff7f7f7208 */ /* 0x000fc80000000000 */
[----:B------:R-:W-:-:S04]  /*2200*/  F2FP.F16.F32.PACK_AB R127, RZ, R127 ;  /* 0x0000007fff7f723e */ /* 0x000fc800000000ff */
[----:B------:R-:W-:Y:S01]  /*2210*/  PRMT R107, R107, 0x5410, R127 ;  /* 0x000054106b6b7816 */ /* 0x000fe2000000007f */
[----:B------:R-:W-:Y:S06]  /*2220*/  BRA `(.L_x_7401) ;  /* 0x0000001000747947 */ /* 0x000fec0003800000 */
.L_x_7386:
[----:B------:R-:W1:Y:S01]  /*2230*/  @P2 LDC.64 R108, c[0x0][0x408] ;  /* 0x00010200ff6c2b82 */ /* 0x000e620000000a00 */
[-CC-:B------:R-:W-:Y:S01]  /*2240*/  FFMA.FTZ R110, R149, R156.reuse, R155.reuse ;  /* 0x0000009c956e7223 */ /* 0x180fe2000001009b */
[----:B------:R-:W-:Y:S01]  /*2250*/  ISETP.GT.AND P0, PT, R132, RZ, PT ;  /* 0x000000ff8400720c */ /* 0x000fe20003f04270 */
[----:B------:R-:W-:Y:S01]  /*2260*/  FFMA.FTZ R164, R141, R156, R155 ;  /* 0x0000009c8da47223 */ /* 0x000fe2000001009b */
        /* <DEDUP_REMOVED lines=8> */
[----:B-1----:R-:W-:-:S04]  /*22f0*/  @P2 FMUL.FTZ R109, R110, R109 ;  /* 0x0000006d6e6d2220 */ /* 0x002fc80000410000 */
[----:B------:R-:W-:Y:S01]  /*2300*/  FSEL R111, R111, RZ, P0 ;  /* 0x000000ff6f6f7208 */ /* 0x000fe20000000000 */
[----:B------:R-:W-:Y:S02]  /*2310*/  @P2 FMUL.FTZ R126, R109, R108 ;  /* 0x0000006c6d7e2220 */ /* 0x000fe40000410000 */
[----:B------:R-:W1:Y:S03]  /*2320*/  @P2 LDC.64 R108, c[0x0][0x408] ;  /* 0x00010200ff6c2b82 */ /* 0x000e660000000a00 */
[----:B------:R-:W-:Y:S01]  /*2330*/  @P2 FSEL R133, R126, RZ, P1 ;  /* 0x000000ff7e852208 */ /* 0x000fe20000800000 */
[----:B------:R-:W-:Y:S01]  /*2340*/  FFMA.FTZ R126, R145, R156, R155 ;  /* 0x0000009c917e7223 */ /* 0x000fe2000001009b */
[----:B------:R-:W-:Y:S02]  /*2350*/  @P2 LOP3.LUT P1, RZ, R162, 0xff0000, RZ, 0xc0, !PT ;  /* 0x00ff0000a2ff2812 */ /* 0x000fe4000782c0ff */
[----:B------:R-:W-:Y:S01]  /*2360*/  @P2 F2FP.F16.F32.PACK_AB R133, RZ, R133 ;  /* 0x00000085ff85223e */ /* 0x000fe200000000ff */
[----:B------:R-:W-:-:S03]  /*2370*/  FADD.FTZ R157, R143, -R126 ;  /* 0x8000007e8f9d7221 */ /* 0x000fc60000010000 */
[----:B------:R-:W-:Y:S01]  /*2380*/  @P2 PRMT R104, R133, 0x7610, R104 ;  /* 0x0000761085682816 */ /* 0x000fe20000000068 */
[----:B------:R-:W-:-:S05]  /*2390*/  FMUL.FTZ R126, R154, R157 ;  /* 0x0000009d9a7e7220 */ /* 0x000fca0000410000 */
[----:B------:R-:W-:Y:S01]  /*23a0*/  FSEL R126, R126, RZ, P0 ;  /* 0x000000ff7e7e7208 */ /* 0x000fe20000000000 */
[----:B-1----:R-:W-:-:S04]  /*23b0*/  @P2 FMUL.FTZ R109, R111, R109 ;  /* 0x0000006d6f6d2220 */ /* 0x002fc80000410000 */
[----:B------:R-:W-:-:S05]  /*23c0*/  @P2 FMUL.FTZ R108, R109, R108 ;  /* 0x0000006c6d6c2220 */ /* 0x000fca0000410000 */
[----:B------:R-:W-:Y:S02]  /*23d0*/  @P2 FSEL R127, R108, RZ, P3 ;  /* 0x000000ff6c7f2208 */ /* 0x000fe40001800000 */
[----:B------:R-:W1:Y:S02]  /*23e0*/  @P2 LDC.64 R108, c[0x0][0x408] ;  /* 0x00010200ff6c2b82 */ /* 0x000e640000000a00 */
[----:B------:R-:W-:-:S04]  /*23f0*/  @P2 F2FP.F16.F32.PACK_AB R127, RZ, R127 ;  /* 0x0000007fff7f223e */ /* 0x000fc800000000ff */
[----:B------:R-:W-:Y:S01]  /*2400*/  @P2 PRMT R104, R104, 0x5410, R127 ;  /* 0x0000541068682816 */ /* 0x000fe2000000007f */
[----:B------:R-:W-:-:S04]  /*2410*/  FADD.FTZ R127, R139, -R164 ;  /* 0x800000a48b7f7221 */ /* 0x000fc80000010000 */
[----:B------:R-:W-:-:S05]  /*2420*/  FMUL.FTZ R127, R154, R127 ;  /* 0x0000007f9a7f7220 */ /* 0x000fca0000410000 */
[----:B------:R-:W-:Y:S01]  /*2430*/  FSEL R164, R127, RZ, P0 ;  /* 0x000000ff7fa47208 */ /* 0x000fe20000000000 */
[----:B------:R-:W-:-:S04]  /*2440*/  FFMA.FTZ R127, R140, R156, R155 ;  /* 0x0000009c8c7f7223 */ /* 0x000fc8000001009b */
[----:B------:R-:W-:Y:S01]  /*2450*/  FADD.FTZ R127, R138, -R127 ;  /* 0x8000007f8a7f7221 */ /* 0x000fe20000010000 */
[----:B-1----:R-:W-:-:S03]  /*2460*/  @P2 FMUL.FTZ R109, R126, R109 ;  /* 0x0000006d7e6d2220 */ /* 0x002fc60000410000 */
[----:B------:R-:W-:Y:S01]  /*2470*/  FMUL.FTZ R127, R154, R127 ;  /* 0x0000007f9a7f7220 */ /* 0x000fe20000410000 */
[----:B------:R-:W-:Y:S01]  /*2480*/  @P2 FMUL.FTZ R108, R109, R108 ;  /* 0x0000006c6d6c2220 */ /* 0x000fe20000410000 */
[----:B------:R-:W-:-:S03]  /*2490*/  FFMA.FTZ R109, R144, R156, R155 ;  /* 0x0000009c906d7223 */ /* 0x000fc6000001009b */
[----:B------:R-:W-:Y:S02]  /*24a0*/  FSEL R127, R127, RZ, P0 ;  /* 0x000000ff7f7f7208 */ /* 0x000fe40000000000 */
[----:B------:R-:W-:Y:S01]  /*24b0*/  @P2 FSEL R157, R108, RZ, P1 ;  /* 0x000000ff6c9d2208 */ /* 0x000fe20000800000 */
[----:B------:R-:W-:Y:S01]  /*24c0*/  FADD.FTZ R109, R142, -R109 ;  /* 0x8000006d8e6d7221 */ /* 0x000fe20000010000 */
[----:B------:R-:W-:Y:S02]  /*24d0*/  F2FP.F16.F32.PACK_AB R108, R111, R110 ;  /* 0x0000006e6f6c723e */ /* 0x000fe400000000ff */
[----:B------:R-:W1:Y:S01]  /*24e0*/  @P2 LDC.64 R110, c[0x0][0x408] ;  /* 0x00010200ff6e2b82 */ /* 0x000e620000000a00 */
[----:B------:R-:W-:Y:S01]  /*24f0*/  FMUL.FTZ R109, R154, R109 ;  /* 0x0000006d9a6d7220 */ /* 0x000fe20000410000 */
[----:B------:R-:W-:Y:S02]  /*2500*/  @P2 LOP3.LUT P1, RZ, R162, 0xff000000, RZ, 0xc0, !PT ;  /* 0xff000000a2ff2812 */ /* 0x000fe4000782c0ff */
[----:B------:R-:W-:-:S02]  /*2510*/  @P2 F2FP.F16.F32.PACK_AB R157, RZ, R157 ;  /* 0x0000009dff9d223e */ /* 0x000fc400000000ff */
[----:B------:R-:W-:Y:S02]  /*2520*/  FSEL R109, R109, RZ, P0 ;  /* 0x000000ff6d6d7208 */ /* 0x000fe40000000000 */
[----:B------:R-:W-:-:S03]  /*2530*/  @P2 PRMT R105, R157, 0x7610, R105 ;  /* 0x000076109d692816 */ /* 0x000fc60000000069 */
[C---:B-1----:R-:W-:Y:S01]  /*2540*/  @P2 FMUL.FTZ R111, R109.reuse, R111 ;  /* 0x0000006f6d6f2220 */ /* 0x042fe20000410000 */
[----:B------:R-:W-:-:S03]  /*2550*/  F2FP.F16.F32.PACK_AB R109, R109, R126 ;  /* 0x0000007e6d6d723e */ /* 0x000fc600000000ff */
[----:B------:R-:W-:-:S05]  /*2560*/  @P2 FMUL.FTZ R110, R111, R110 ;  /* 0x0000006e6f6e2220 */ /* 0x000fca0000410000 */
[----:B------:R-:W-:Y:S02]  /*2570*/  @P2 FSEL R110, R110, RZ, P1 ;  /* 0x000000ff6e6e2208 */ /* 0x000fe40000800000 */
[----:B------:R-:W-:Y:S02]  /*2580*/  @P2 LOP3.LUT P1, RZ, R163, 0xff, RZ, 0xc0, !PT ;  /* 0x000000ffa3ff2812 */ /* 0x000fe4000782c0ff */
[----:B------:R-:W-:-:S04]  /*2590*/  @P2 F2FP.F16.F32.PACK_AB R110, RZ, R110 ;  /* 0x0000006eff6e223e */ /* 0x000fc800000000ff */
[----:B------:R-:W-:Y:S02]  /*25a0*/  @P2 PRMT R105, R105, 0x5410, R110 ;  /* 0x0000541069692816 */ /* 0x000fe4000000006e */
[----:B------:R-:W1:Y:S02]  /*25b0*/  @P2 LDC.64 R110, c[0x0][0x408] ;  /* 0x00010200ff6e2b82 */ /* 0x000e640000000a00 */
[----:B-1----:R-:W-:-:S04]  /*25c0*/  @P2 FMUL.FTZ R111, R164, R111 ;  /* 0x0000006fa46f2220 */ /* 0x002fc80000410000 */
        /* <DEDUP_REMOVED lines=10> */
[----:B------:R-:W-:Y:S02]  /*2670*/  @P2 F2FP.F16.F32.PACK_AB R111, RZ, R110 ;  /* 0x0000006eff6f223e */ /* 0x000fe400000000ff */
[----:B------:R-:W-:Y:S02]  /*2680*/  F2FP.F16.F32.PACK_AB R110, R127, R164 ;  /* 0x000000a47f6e723e */ /* 0x000fe400000000ff */
[----:B------:R-:W1:Y:S01]  /*2690*/  @P2 LDC.64 R126, c[0x0][0x408] ;  /* 0x00010200ff7e2b82 */ /* 0x000e620000000a00 */
[----:B------:R-:W-:Y:S01]  /*26a0*/  @P2 PRMT R106, R106, 0x5410, R111 ;  /* 0x000054106a6a2816 */ /* 0x000fe2000000006f */
[----:B------:R-:W-:-:S04]  /*26b0*/  FFMA.FTZ R111, R137, R156, R155 ;  /* 0x0000009c896f7223 */ /* 0x000fc8000001009b */
[----:B------:R-:W-:-:S04]  /*26c0*/  FADD.FTZ R111, R136, -R111 ;  /* 0x8000006f886f7221 */ /* 0x000fc80000010000 */
[----:B------:R-:W-:-:S05]  /*26d0*/  FMUL.FTZ R111, R154, R111 ;  /* 0x0000006f9a6f7220 */ /* 0x000fca0000410000 */
[----:B------:R-:W-:-:S05]  /*26e0*/  FSEL R164, R111, RZ, P0 ;  /* 0x000000ff6fa47208 */ /* 0x000fca0000000000 */
[----:B-1----:R-:W-:-:S04]  /*26f0*/  @P2 FMUL.FTZ R127, R164, R127 ;  /* 0x0000007fa47f2220 */ /* 0x002fc80000410000 */
        /* <DEDUP_REMOVED lines=18> */
.L_x_7385:
        /* <DEDUP_REMOVED lines=11> */
[----:B------:R-:W1:Y:S02]  /*28d0*/  @P2 LDC.64 R126, c[0x0][0x408] ;  /* 0x00010200ff7e2b82 */ /* 0x000e640000000a00 */
[----:B-1----:R-:W-:Y:S01]  /*28e0*/  @P2 FMUL.FTZ R127, R133, R127 ;  /* 0x0000007f857f2220 */ /* 0x002fe20000410000 */
        /* <DEDUP_REMOVED lines=9> */
[----:B------:R-:W1:Y:S02]  /*2980*/  @P2 LDC.64 R126, c[0x0][0x408] ;  /* 0x00010200ff7e2b82 */ /* 0x000e640000000a00 */
[----:B-1----:R-:W-:Y:S01]  /*2990*/  @P2 FMUL.FTZ R127, R133, R127 ;  /* 0x0000007f857f2220 */ /* 0x002fe20000410000 */
        /* <DEDUP_REMOVED lines=54> */
[----:B-1----:R-:W-:-:S04]  /*2d00*/  @P2 FMUL.FTZ R127, R133, R127 ;  /* 0x0000007f857f2220 */ /* 0x002fc80000410000 */
[----:B------:R-:W-:-:S05]  /*2d10*/  @P2 FMUL.FTZ R126, R127, R126 ;  /* 0x0000007e7f7e2220 */ /* 0x000fca0000410000 */
[----:B------:R-:W-:-:S04]  /*2d20*/  @P2 FSEL R126, R126, RZ, P0 ;  /* 0x000000ff7e7e2208 */ /* 0x000fc80000000000 */
[----:B------:R-:W-:-:S04]  /*2d30*/  @P2 F2FP.F16.F32.PACK_AB R126, RZ, R126 ;  /* 0x0000007eff7e223e */ /* 0x000fc800000000ff */
[----:B------:R-:W-:Y:S01]  /*2d40*/  @P2 PRMT R107, R126, 0x7610, R107 ;  /* 0x000076107e6b2816 */ /* 0x000fe2000000006b */
[----:B------:R-:W-:Y:S06]  /*2d50*/  @!P2 BRA `(.L_x_7401) ;  /* 0x0000000400a8a947 */ /* 0x000fec0003800000 */
[----:B------:R-:W-:Y:S01]  /*2d60*/  @P1 FFMA.FTZ R126, R0, R156, R155 ;  /* 0x0000009c007e1223 */ /* 0x000fe2000001009b */
[----:B------:R-:W-:Y:S01]  /*2d70*/  HADD2.F32 R127, -RZ, R31.H1_H1 ;  /* 0x3000001fff7f7230 */ /* 0x000fe20000004100 */
[----:B------:R-:W-:Y:S02]  /*2d80*/  ISETP.GE.U32.AND P0, PT, R162, RZ, PT ;  /* 0x000000ffa200720c */ /* 0x000fe40003f06070 */
[----:B------:R-:W-:Y:S02]  /*2d90*/  @P1 FADD.FTZ R126, R3, -R126 ;  /* 0x8000007e037e1221 */ /* 0x000fe40000010000 */
[----:B------:R-:W-:Y:S02]  /*2da0*/  ISETP.GE.U32.AND.EX P0, PT, R163, 0x1000000, PT, P0 ;  /* 0x01000000a300780c */ /* 0x000fe40003f06100 */
[----:B------:R-:W-:-:S04]  /*2db0*/  @P1 FFMA.FTZ R127, R154, R126, R127 ;  /* 0x0000007e9a7f1223 */ /* 0x000fc8000001007f */
[----:B------:R-:W-:-:S04]  /*2dc0*/  FMUL.FTZ R127, R127, UR13 ;  /* 0x0000000d7f7f7c20 */ /* 0x000fc80008410000 */
[----:B------:R-:W-:-:S05]  /*2dd0*/  FMUL.FTZ R127, R127, UR12 ;  /* 0x0000000c7f7f7c20 */ /* 0x000fca0008410000 */
[----:B------:R-:W-:-:S04]  /*2de0*/  FSEL R127, R127, RZ, P0 ;  /* 0x000000ff7f7f7208 */ /* 0x000fc80000000000 */
[----:B------:R-:W-:-:S04]  /*2df0*/  F2FP.F16.F32.PACK_AB R127, RZ, R127 ;  /* 0x0000007fff7f723e */ /* 0x000fc800000000ff */
[----:B------:R-:W-:Y:S01]  /*2e00*/  PRMT R107, R107, 0x5410, R127 ;  /* 0x000054106b6b7816 */ /* 0x000fe2000000007f */
[----:B------:R-:W-:Y:S06]  /*2e10*/  BRA `(.L_x_7401) ;  /* 0x0000000400787947 */ /* 0x000fec0003800000 */
.L_x_7402:
[----:B------:R-:W1:Y:S01]  /*2e20*/  @P2 LDC.64 R108, c[0x0][0x408] ;  /* 0x00010200ff6c2b82 */ /* 0x000e620000000a00 */
        /* <DEDUP_REMOVED lines=13> */
[----:B-1----:R-:W-:-:S03]  /*2f00*/  @P2 FMUL.FTZ R109, R127, R109 ;  /* 0x0000006d7f6d2220 */ /* 0x002fc60000410000 */
[----:B------:R-:W-:Y:S01]  /*2f10*/  @P3 FFMA.FTZ R111, R154, R110, R111 ;  /* 0x0000006e9a6f3223 */ /* 0x000fe2000001006f */
[----:B------:R-:W-:Y:S02]  /*2f20*/  @P2 FMUL.FTZ R126, R109, R108 ;  /* 0x0000006c6d7e2220 */ /* 0x000fe40000410000 */
[----:B------:R-:W1:Y:S03]  /*2f30*/  @P2 LDC.64 R108, c[0x0][0x408] ;  /* 0x00010200ff6c2b82 */ /* 0x000e660000000a00 */
[----:B------:R-:W-:Y:S02]  /*2f40*/  @P2 FSEL R126, R126, RZ, P0 ;  /* 0x000000ff7e7e2208 */ /* 0x000fe40000000000 */
[----:B------:R-:W-:Y:S02]  /*2f50*/  @P2 LOP3.LUT P0, RZ, R162, 0xff00, RZ, 0xc0, !PT ;  /* 0x0000ff00a2ff2812 */ /* 0x000fe4000780c0ff */
[----:B------:R-:W-:-:S04]  /*2f60*/  @P2 F2FP.F16.F32.PACK_AB R126, RZ, R126 ;  /* 0x0000007eff7e223e */ /* 0x000fc800000000ff */
[----:B------:R-:W-:Y:S01]  /*2f70*/  @P2 PRMT R104, R126, 0x7610, R104 ;  /* 0x000076107e682816 */ /* 0x000fe20000000068 */
[----:B------:R-:W-:-:S04]  /*2f80*/  @P3 FFMA.FTZ R126, R141, R156, R155 ;  /* 0x0000009c8d7e3223 */ /* 0x000fc8000001009b */
[----:B------:R-:W-:Y:S01]  /*2f90*/  @P3 FADD.FTZ R126, R139, -R126 ;  /* 0x8000007e8b7e3221 */ /* 0x000fe20000010000 */
[----:B-1----:R-:W-:-:S04]  /*2fa0*/  @P2 FMUL.FTZ R109, R111, R109 ;  /* 0x0000006d6f6d2220 */ /* 0x002fc80000410000 */
[----:B------:R-:W-:Y:S01]  /*2fb0*/  @P2 FMUL.FTZ R110, R109, R108 ;  /* 0x0000006c6d6e2220 */ /* 0x000fe20000410000 */
[----:B------:R-:W-:-:S04]  /*2fc0*/  @P3 FFMA.FTZ R108, R145, R156, R155 ;  /* 0x0000009c916c3223 */ /* 0x000fc8000001009b */
[----:B------:R-:W-:Y:S01]  /*2fd0*/  @P3 FADD.FTZ R108, R143, -R108 ;  /* 0x8000006c8f6c3221 */ /* 0x000fe20000010000 */
[----:B------:R-:W-:Y:S02]  /*2fe0*/  @P2 FSEL R110, R110, RZ, P0 ;  /* 0x000000ff6e6e2208 */ /* 0x000fe40000000000 */
[----:B------:R-:W-:Y:S01]  /*2ff0*/  @P2 LOP3.LUT P0, RZ, R162, 0xff000000, RZ, 0xc0, !PT ;  /* 0xff000000a2ff2812 */ /* 0x000fe2000780c0ff */
[----:B------:R-:W-:Y:S02]  /*3000*/  @P3 FFMA.FTZ R133, R154, R108, R133 ;  /* 0x0000006c9a853223 */ /* 0x000fe40000010085 */
[----:B------:R-:W1:Y:S02]  /*3010*/  @P2 LDC.64 R108, c[0x0][0x408] ;  /* 0x00010200ff6c2b82 */ /* 0x000e640000000a00 */
[----:B-1----:R-:W-:-:S04]  /*3020*/  @P2 FMUL.FTZ R109, R133, R109 ;  /* 0x0000006d856d2220 */ /* 0x002fc80000410000 */
        /* <DEDUP_REMOVED lines=9> */
[----:B------:R-:W1:Y:S02]  /*30c0*/  @P2 LDC.64 R108, c[0x0][0x408] ;  /* 0x00010200ff6c2b82 */ /* 0x000e640000000a00 */
[----:B-1----:R-:W-:-:S04]  /*30d0*/  @P2 FMUL.FTZ R109, R157, R109 ;  /* 0x0000006d9d6d2220 */ /* 0x002fc80000410000 */
[----:B------:R-:W-:-:S05]  /*30e0*/  @P2 FMUL.FTZ R108, R109, R108 ;  /* 0x0000006c6d6c2220 */ /* 0x000fca0000410000 */
[----:B------:R-:W-:Y:S02]  /*30f0*/  @P2 FSEL R108, R108, RZ, P0 ;  /* 0x000000ff6c6c2208 */ /* 0x000fe40000000000 */
[----:B------:R-:W-:Y:S02]  /*3100*/  @P2 LOP3.LUT P0, RZ, R163, 0xff, RZ, 0xc0, !PT ;  /* 0x000000ffa3ff2812 */ /* 0x000fe4000780c0ff */
[----:B------:R-:W-:Y:S02]  /*3110*/  @P2 F2FP.F16.F32.PACK_AB R109, RZ, R108 ;  /* 0x0000006cff6d223e */ /* 0x000fe400000000ff */
[----:B------:R-:W-:Y:S01]  /*3120*/  F2FP.F16.F32.PACK_AB R108, R111, R127 ;  /* 0x0000007f6f6c723e */ /* 0x000fe200000000ff */
[----:B------:R-:W-:Y:S01]  /*3130*/  HADD2.F32 R127, -RZ, R30.H0_H0 ;  /* 0x2000001eff7f7230 */ /* 0x000fe20000004100 */
[----:B------:R-:W1:Y:S01]  /*3140*/  @P2 LDC.64 R110, c[0x0][0x408] ;  /* 0x00010200ff6e2b82 */ /* 0x000e620000000a00 */
[----:B------:R-:W-:Y:S01]  /*3150*/  @P2 PRMT R105, R105, 0x5410, R109 ;  /* 0x0000541069692816 */ /* 0x000fe2000000006d */
[----:B------:R-:W-:-:S02]  /*3160*/  @P3 FFMA.FTZ R109, R140, R156, R155 ;  /* 0x0000009c8c6d3223 */ /* 0x000fc4000001009b */
[----:B------:R-:W-:Y:S02]  /*3170*/  @P3 FFMA.FTZ R127, R154, R126, R127 ;  /* 0x0000007e9a7f3223 */ /* 0x000fe4000001007f */
[----:B------:R-:W-:-:S04]  /*3180*/  @P3 FADD.FTZ R109, R138, -R109 ;  /* 0x8000006d8a6d3221 */ /* 0x000fc80000010000 */
[----:B------:R-:W-:Y:S01]  /*3190*/  @P3 FFMA.FTZ R165, R154, R109, R165 ;  /* 0x0000006d9aa53223 */ /* 0x000fe200000100a5 */
[----:B------:R-:W-:Y:S01]  /*31a0*/  F2FP.F16.F32.PACK_AB R109, R157, R133 ;  /* 0x000000859d6d723e */ /* 0x000fe200000000ff */
[----:B------:R-:W-:Y:S02]  /*31b0*/  HADD2.F32 R133, -RZ, R31.H1_H1 ;  /* 0x3000001fff857230 */ /* 0x000fe40000004100 */
        /* <DEDUP_REMOVED lines=8> */
[----:B------:R-:W-:Y:S01]  /*3240*/  @P2 FMUL.FTZ R110, R111, R110 ;  /* 0x0000006e6f6e2220 */ /* 0x000fe20000410000 */
[----:B------:R-:W-:-:S04]  /*3250*/  @P3 FFMA.FTZ R111, R137, R156, R155 ;  /* 0x0000009c896f3223 */ /* 0x000fc8000001009b */
[----:B------:R-:W-:Y:S02]  /*3260*/  @P2 FSEL R110, R110, RZ, P0 ;  /* 0x000000ff6e6e2208 */ /* 0x000fe40000000000 */
[----:B------:R-:W-:Y:S02]  /*3270*/  @P2 LOP3.LUT P0, RZ, R163, 0xff0000, RZ, 0xc0, !PT ;  /* 0x00ff0000a3ff2812 */ /* 0x000fe4000780c0ff */
[----:B------:R-:W-:-:S04]  /*3280*/  @P2 F2FP.F16.F32.PACK_AB R110, RZ, R110 ;  /* 0x0000006eff6e223e */ /* 0x000fc800000000ff */
[----:B------:R-:W-:Y:S01]  /*3290*/  @P2 PRMT R106, R106, 0x5410, R110 ;  /* 0x000054106a6a2816 */ /* 0x000fe2000000006e */
[----:B------:R-:W-:Y:S01]  /*32a0*/  @P3 FADD.FTZ R110, R136, -R111 ;  /* 0x8000006f886e3221 */ /* 0x000fe20000010000 */
[----:B------:R-:W-:-:S05]  /*32b0*/  HADD2.F32 R111, -RZ, R31.H0_H0 ;  /* 0x2000001fff6f7230 */ /* 0x000fca0000004100 */
[----:B------:R-:W-:Y:S01]  /*32c0*/  @P3 FFMA.FTZ R111, R154, R110, R111 ;  /* 0x0000006e9a6f3223 */ /* 0x000fe2000001006f */
[----:B------:R-:W-:Y:S02]  /*32d0*/  F2FP.F16.F32.PACK_AB R110, R165, R127 ;  /* 0x0000007fa56e723e */ /* 0x000fe400000000ff */
[----:B------:R-:W1:Y:S02]  /*32e0*/  @P2 LDC.64 R126, c[0x0][0x408] ;  /* 0x00010200ff7e2b82 */ /* 0x000e640000000a00 */
[----:B-1----:R-:W-:-:S04]  /*32f0*/  @P2 FMUL.FTZ R127, R111, R127 ;  /* 0x0000007f6f7f2220 */ /* 0x002fc80000410000 */
[----:B------:R-:W-:-:S05]  /*3300*/  @P2 FMUL.FTZ R126, R127, R126 ;  /* 0x0000007e7f7e2220 */ /* 0x000fca0000410000 */
[----:B------:R-:W-:Y:S02]  /*3310*/  @P2 FSEL R126, R126, RZ, P0 ;  /* 0x000000ff7e7e2208 */ /* 0x000fe40000000000 */
[----:B------:R-:W-:Y:S02]  /*3320*/  @P2 ISETP.GE.U32.AND P0, PT, R162, RZ, PT ;  /* 0x000000ffa200220c */ /* 0x000fe40003f06070 */
[----:B------:R-:W-:Y:S02]  /*3330*/  @P2 F2FP.F16.F32.PACK_AB R126, RZ, R126 ;  /* 0x0000007eff7e223e */ /* 0x000fe400000000ff */
[----:B------:R-:W-:Y:S02]  /*3340*/  @P2 ISETP.GE.U32.AND.EX P0, PT, R163, 0x1000000, PT, P0 ;  /* 0x01000000a300280c */ /* 0x000fe40003f06100 */
[----:B------:R-:W-:Y:S01]  /*3350*/  @P2 PRMT R107, R126, 0x7610, R107 ;  /* 0x000076107e6b2816 */ /* 0x000fe2000000006b */
[----:B------:R-:W-:-:S04]  /*3360*/  @P3 FFMA.FTZ R126, R0, R156, R155 ;  /* 0x0000009c007e3223 */ /* 0x000fc8000001009b */
[----:B------:R-:W-:-:S04]  /*3370*/  @P3 FADD.FTZ R126, R3, -R126 ;  /* 0x8000007e037e3221 */ /* 0x000fc80000010000 */
[----:B------:R-:W-:Y:S02]  /*3380*/  @P3 FFMA.FTZ R133, R154, R126, R133 ;  /* 0x0000007e9a853223 */ /* 0x000fe40000010085 */
[----:B------:R-:W1:Y:S03]  /*3390*/  @P2 LDC.64 R126, c[0x0][0x408] ;  /* 0x00010200ff7e2b82 */ /* 0x000e660000000a00 */
[C---:B------:R-:W-:Y:S01]  /*33a0*/  F2FP.F16.F32.PACK_AB R111, R133.reuse, R111 ;  /* 0x0000006f856f723e */ /* 0x040fe200000000ff */
[----:B-1----:R-:W-:-:S04]  /*33b0*/  @P2 FMUL.FTZ R127, R133, R127 ;  /* 0x0000007f857f2220 */ /* 0x002fc80000410000 */
[----:B------:R-:W-:-:S05]  /*33c0*/  @P2 FMUL.FTZ R126, R127, R126 ;  /* 0x0000007e7f7e2220 */ /* 0x000fca0000410000 */
[----:B------:R-:W-:-:S04]  /*33d0*/  @P2 FSEL R126, R126, RZ, P0 ;  /* 0x000000ff7e7e2208 */ /* 0x000fc80000000000 */
[----:B------:R-:W-:-:S04]  /*33e0*/  @P2 F2FP.F16.F32.PACK_AB R126, RZ, R126 ;  /* 0x0000007eff7e223e */ /* 0x000fc800000000ff */
[----:B------:R-:W-:-:S07]  /*33f0*/  @P2 PRMT R107, R107, 0x5410, R126 ;  /* 0x000054106b6b2816 */ /* 0x000fce000000007e */
.L_x_7401:
[----:B------:R-:W-:Y:S05]  /*3400*/  BSYNC.RECONVERGENT B1 ;  /* 0x0000000000017941 */ /* 0x000fea0003800200 */
.L_x_7384:
        /* <DEDUP_REMOVED lines=14> */
[--C-:B-----5:R-:W-:Y:S01]  /*34f0*/  HADD2.F32 R163, -RZ, R24.reuse.H0_H0 ;  /* 0x20000018ffa37230 */ /* 0x120fe20000004100 */
[----:B-1----:R-:W1:Y:S01]  /*3500*/  @P2 LDC.64 R110, c[0x0][0x408] ;  /* 0x00010200ff6e2b82 */ /* 0x002e620000000a00 */
[----:B------:R-:W-:Y:S01]  /*3510*/  HADD2.F32 R133, -RZ, R24.H1_H1 ;  /* 0x30000018ff857230 */ /* 0x000fe20000004100 */
[C---:B------:R-:W-:Y:S01]  /*3520*/  @P2 LOP3.LUT P4, RZ, R160.reuse, 0xff, RZ, 0xc0, !PT ;  /* 0x000000ffa0ff2812 */ /* 0x040fe2000788c0ff */
[--C-:B------:R-:W-:Y:S01]  /*3530*/  HADD2.F32 R131, -RZ, R25.reuse.H0_H0 ;  /* 0x20000019ff837230 */ /* 0x100fe20000004100 */
[----:B------:R-:W-:Y:S01]  /*3540*/  @P2 LOP3.LUT P5, RZ, R160, 0xff00, RZ, 0xc0, !PT ;  /* 0x0000ff00a0ff2812 */ /* 0x000fe200078ac0ff */
[--C-:B------:R-:W-:Y:S02]  /*3550*/  HADD2.F32 R157, -RZ, R26.reuse.H0_H0 ;  /* 0x2000001aff9d7230 */ /* 0x100fe40000004100 */
[----:B------:R-:W-:Y:S02]  /*3560*/  HADD2.F32 R129, -RZ, R25.H1_H1 ;  /* 0x30000019ff817230 */ /* 0x000fe40000004100 */
[----:B------:R-:W-:-:S02]  /*3570*/  HADD2.F32 R165, -RZ, R26.H1_H1 ;  /* 0x3000001affa57230 */ /* 0x000fc40000004100 */
[-CC-:B------:R-:W-:Y:S01]  /*3580*/  @P3 FFMA.FTZ R109, R5, R156.reuse, R155.reuse ;  /* 0x0000009c056d3223 */ /* 0x180fe2000001009b */
[-CC-:B------:R-:W-:Y:S01]  /*3590*/  @P3 FFMA.FTZ R108, R2, R156.reuse, R155.reuse ;  /* 0x0000009c026c3223 */ /* 0x180fe2000001009b */
[-C--:B------:R-:W-:Y:S01]  /*35a0*/  @P3 FFMA.FTZ R126, R4, R156.reuse, R155 ;  /* 0x0000009c047e3223 */ /* 0x080fe2000001009b */
[----:B------:R-:W-:Y:S02]  /*35b0*/  HADD2.F32 R164, -RZ, R27.H0_H0 ;  /* 0x2000001bffa47230 */ /* 0x000fe40000004100 */
[----:B------:R-:W-:Y:S01]  /*35c0*/  @P3 FADD.FTZ R109, R10, -R109 ;  /* 0x8000006d0a6d3221 */ /* 0x000fe20000010000 */
[----:B------:R-:W-:Y:S01]  /*35d0*/  @P3 FADD.FTZ R108, R13, -R108 ;  /* 0x8000006c0d6c3221 */ /* 0x000fe20000010000 */
[----:B------:R-:W-:Y:S02]  /*35e0*/  @P3 FADD.FTZ R126, R15, -R126 ;  /* 0x8000007e0f7e3221 */ /* 0x000fe40000010000 */
[C---:B------:R-:W-:Y:S01]  /*35f0*/  @P3 FFMA.FTZ R163, R154.reuse, R109, R163 ;  /* 0x0000006d9aa33223 */ /* 0x040fe200000100a3 */
[----:B------:R-:W-:Y:S01]  /*3600*/  @P3 FFMA.FTZ R109, R7, R156, R155 ;  /* 0x0000009c076d3223 */ /* 0x000fe2000001009b */
[C---:B------:R-:W-:Y:S01]  /*3610*/  @P3 FFMA.FTZ R133, R154.reuse, R108, R133 ;  /* 0x0000006c9a853223 */ /* 0x040fe20000010085 */
[----:B------:R-:W-:-:S02]  /*3620*/  @P3 FFMA.FTZ R129, R154, R126, R129 ;  /* 0x0000007e9a813223 */ /* 0x000fc40000010081 */
[----:B------:R-:W-:Y:S01]  /*3630*/  @P3 FADD.FTZ R109, R12, -R109 ;  /* 0x8000006d0c6d3221 */ /* 0x000fe20000010000 */
[----:B-1----:R-:W-:Y:S01]  /*3640*/  @P2 FMUL.FTZ R111, R163, R111 ;  /* 0x0000006fa36f2220 */ /* 0x002fe20000410000 */
[----:B------:R-:W1:Y:S02]  /*3650*/  @P2 LDC.64 R126, c[0x0][0x408] ;  /* 0x00010200ff7e2b82 */ /* 0x000e640000000a00 */
[----:B------:R-:W-:Y:S01]  /*3660*/  @P3 FFMA.FTZ R131, R154, R109, R131 ;  /* 0x0000006d9a833223 */ /* 0x000fe20000010083 */
[----:B------:R-:W-:-:S05]  /*3670*/  @P2 FMUL.FTZ R130, R111, R110 ;  /* 0x0000006e6f822220 */ /* 0x000fca0000410000 */
[----:B------:R-:W2:Y:S08]  /*3680*/  @P2 LDC.64 R108, c[0x0][0x408] ;  /* 0x00010200ff6c2b82 */ /* 0x000eb00000000a00 */
[----:B------:R-:W3:Y:S01]  /*3690*/  @P2 LDC.64 R110, c[0x0][0x408] ;  /* 0x00010200ff6e2b82 */ /* 0x000ee20000000a00 */
[----:B-1----:R-:W-:Y:S01]  /*36a0*/  @P2 FMUL.FTZ R127, R129, R127 ;  /* 0x0000007f817f2220 */ /* 0x002fe20000410000 */
[----:B--2---:R-:W-:-:S04]  /*36b0*/  @P2 FMUL.FTZ R109, R133, R109 ;  /* 0x0000006d856d2220 */ /* 0x004fc80000410000 */
[----:B------:R-:W-:Y:S01]  /*36c0*/  @P2 FMUL.FTZ R162, R109, R108 ;  /* 0x0000006c6da22220 */ /* 0x000fe20000410000 */
[----:B------:R-:W-:Y:S01]  /*36d0*/  @P3 FFMA.FTZ R109, R9, R156, R155 ;  /* 0x0000009c096d3223 */ /* 0x000fe2000001009b */
[----:B---3--:R-:W-:-:S03]  /*36e0*/  @P2 FMUL.FTZ R111, R131, R111 ;  /* 0x0000006f836f2220 */ /* 0x008fc60000410000 */
[----:B------:R-:W-:Y:S01]  /*36f0*/  @P3 FADD.FTZ R109, R14, -R109 ;  /* 0x8000006d0e6d3221 */ /* 0x000fe20000010000 */
[----:B------:R-:W-:-:S03]  /*3700*/  @P2 FMUL.FTZ R110, R111, R110 ;  /* 0x0000006e6f6e2220 */ /* 0x000fc60000410000 */
[----:B------:R-:W-:Y:S01]  /*3710*/  @P3 FFMA.FTZ R157, R154, R109, R157 ;  /* 0x0000006d9a9d3223 */ /* 0x000fe2000001009d */
[----:B------:R-:W-:Y:S01]  /*3720*/  @P2 FMUL.FTZ R111, R127, R126 ;  /* 0x0000007e7f6f2220 */ /* 0x000fe20000410000 */
[----:B------:R-:W1:Y:S01]  /*3730*/  @P2 LDC.64 R108, c[0x0][0x408] ;  /* 0x00010200ff6c2b82 */ /* 0x000e620000000a00 */
[----:B------:R-:W-:Y:S02]  /*3740*/  @P2 FSEL R127, R130, RZ, P4 ;  /* 0x000000ff827f2208 */ /* 0x000fe40002000000 */
[----:B------:R-:W-:Y:S02]  /*3750*/  @P2 FSEL R126, R162, RZ, P5 ;  /* 0x000000ffa27e2208 */ /* 0x000fe40002800000 */
[C---:B------:R-:W-:Y:S02]  /*3760*/  @P2 LOP3.LUT P4, RZ, R160.reuse, 0xff0000, RZ, 0xc0, !PT ;  /* 0x00ff0000a0ff2812 */ /* 0x040fe4000788c0ff */
[----:B------:R-:W-:Y:S02]  /*3770*/  @P2 LOP3.LUT P5, RZ, R160, 0xff000000, RZ, 0xc0, !PT ;  /* 0xff000000a0ff2812 */ /* 0x000fe400078ac0ff */
[----:B------:R-:W-:-:S02]  /*3780*/  @P2 FSEL R130, R110, RZ, P4 ;  /* 0x000000ff6e822208 */ /* 0x000fc40002000000 */
[----:B------:R-:W-:Y:S02]  /*3790*/  @P2 FSEL R162, R111, RZ, P5 ;  /* 0x000000ff6fa22208 */ /* 0x000fe40002800000 */
[----:B------:R-:W2:Y:S01]  /*37a0*/  @P2 LDC.64 R110, c[0x0][0x408] ;  /* 0x00010200ff6e2b82 */ /* 0x000ea20000000a00 */
[----:B------:R-:W-:Y:S02]  /*37b0*/  @P2 LOP3.LUT P4, RZ, R161, 0xff, RZ, 0xc0, !PT ;  /* 0x000000ffa1ff2812 */ /* 0x000fe4000788c0ff */
[----:B------:R-:W-:Y:S02]  /*37c0*/  @P2 F2FP.F16.F32.PACK_AB R127, RZ, R127 ;  /* 0x0000007fff7f223e */ /* 0x000fe400000000ff */
[----:B------:R-:W-:Y:S02]  /*37d0*/  @P2 F2FP.F16.F32.PACK_AB R130, RZ, R130 ;  /* 0x00000082ff82223e */ /* 0x000fe400000000ff */
[----:B------:R-:W-:Y:S02]  /*37e0*/  @P2 F2FP.F16.F32.PACK_AB R126, RZ, R126 ;  /* 0x0000007eff7e223e */ /* 0x000fe400000000ff */
[----:B------:R-:W-:Y:S01]  /*37f0*/  @P2 F2FP.F16.F32.PACK_AB R162, RZ, R162 ;  /* 0x000000a2ffa2223e */ /* 0x000fe200000000ff */
[----:B-1----:R-:W-:Y:S01]  /*3800*/  @P2 FMUL.FTZ R109, R157, R109 ;  /* 0x0000006d9d6d2220 */ /* 0x002fe20000410000 */
[----:B------:R-:W-:-:S02]  /*3810*/  @P2 PRMT R104, R127, 0x7610, R104 ;  /* 0x000076107f682816 */ /* 0x000fc40000000068 */
[----:B------:R-:W-:Y:S01]  /*3820*/  @P2 PRMT R105, R130, 0x7610, R105 ;  /* 0x0000761082692816 */ /* 0x000fe20000000069 */
[----:B------:R-:W-:Y:S01]  /*3830*/  @P2 FMUL.FTZ R128, R109, R108 ;  /* 0x0000006c6d802220 */ /* 0x000fe20000410000 */
[----:B------:R-:W-:Y:S01]  /*3840*/  @P3 FFMA.FTZ R108, R6, R156, R155 ;  /* 0x0000009c066c3223 */ /* 0x000fe2000001009b */
[----:B------:R-:W-:Y:S02]  /*3850*/  @P2 PRMT R104, R104, 0x5410, R126 ;  /* 0x0000541068682816 */ /* 0x000fe4000000007e */
[----:B------:R-:W-:Y:S01]  /*3860*/  @P2 PRMT R105, R105, 0x5410, R162 ;  /* 0x0000541069692816 */ /* 0x000fe200000000a2 */
[----:B------:R-:W-:Y:S01]  /*3870*/  @P3 FADD.FTZ R108, R17, -R108 ;  /* 0x8000006c116c3221 */ /* 0x000fe20000010000 */
[----:B------:R-:W-:Y:S02]  /*3880*/  @P2 FSEL R128, R128, RZ, P4 ;  /* 0x000000ff80802208 */ /* 0x000fe40002000000 */
[----:B------:R-:W-:Y:S01]  /*3890*/  @P2 LOP3.LUT P4, RZ, R161, 0xff0000, RZ, 0xc0, !PT ;  /* 0x00ff0000a1ff2812 */ /* 0x000fe2000788c0ff */
[----:B------:R-:W-:Y:S01]  /*38a0*/  @P3 FFMA.FTZ R165, R154, R108, R165 ;  /* 0x0000006c9aa53223 */ /* 0x000fe200000100a5 */
[----:B------:R-:W-:Y:S01]  /*38b0*/  @P2 F2FP.F16.F32.PACK_AB R128, RZ, R128 ;  /* 0x00000080ff80223e */ /* 0x000fe200000000ff */
[----:B------:R-:W1:Y:S03]  /*38c0*/  @P2 LDC.64 R108, c[0x0][0x408] ;  /* 0x00010200ff6c2b82 */ /* 0x000e660000000a00 */
[----:B------:R-:W-:Y:S01]  /*38d0*/  @P2 PRMT R106, R128, 0x7610, R106 ;  /* 0x00007610806a2816 */ /* 0x000fe2000000006a */
[----:B-1----:R-:W-:-:S04]  /*38e0*/  @P2 FMUL.FTZ R109, R165, R109 ;  /* 0x0000006da56d2220 */ /* 0x002fc80000410000 */
[----:B------:R-:W-:Y:S01]  /*38f0*/  @P2 FMUL.FTZ R166, R109, R108 ;  /* 0x0000006c6da62220 */ /* 0x000fe20000410000 */
[----:B------:R-:W-:Y:S01]  /*3900*/  @P3 FFMA.FTZ R109, R11, R156, R155 ;  /* 0x0000009c0b6d3223 */ /* 0x000fe2000001009b */
[----:B------:R-:W-:-:S03]  /*3910*/  F2FP.F16.F32.PACK_AB R108, R133, R163 ;  /* 0x000000a3856c723e */ /* 0x000fc600000000ff */
[----:B------:R-:W-:-:S04]  /*3920*/  @P3 FADD.FTZ R109, R16, -R109 ;  /* 0x8000006d106d3221 */ /* 0x000fc80000010000 */
[----:B------:R-:W-:Y:S01]  /*3930*/  @P3 FFMA.FTZ R164, R154, R109, R164 ;  /* 0x0000006d9aa43223 */ /* 0x000fe200000100a4 */
[----:B------:R-:W-:Y:S01]  /*3940*/  F2FP.F16.F32.PACK_AB R109, R129, R131 ;  /* 0x00000083816d723e */ /* 0x000fe200000000ff */
[----:B------:R-:W-:Y:S02]  /*3950*/  HADD2.F32 R129, -RZ, R27.H1_H1 ;  /* 0x3000001bff817230 */ /* 0x000fe40000004100 */
[----:B--2---:R-:W-:-:S04]  /*3960*/  @P2 FMUL.FTZ R111, R164, R111 ;  /* 0x0000006fa46f2220 */ /* 0x004fc80000410000 */
[----:B------:R-:W-:Y:S01]  /*3970*/  @P2 FMUL.FTZ R111, R111, R110 ;  /* 0x0000006e6f6f2220 */ /* 0x000fe20000410000 */
[----:B------:R-:W-:-:S04]  /*3980*/  @P3 FFMA.FTZ R110, R8, R156, R155 ;  /* 0x0000009c086e3223 */ /* 0x000fc8000001009b */
[----:B------:R-:W-:Y:S01]  /*3990*/  @P3 FADD.FTZ R110, R19, -R110 ;  /* 0x8000006e136e3221 */ /* 0x000fe20000010000 */
[----:B------:R-:W-:-:S03]  /*39a0*/  @P2 FSEL R111, R111, RZ, P4 ;  /* 0x000000ff6f6f2208 */ /* 0x000fc60002000000 */
[----:B------:R-:W-:Y:S01]  /*39b0*/  @P3 FFMA.FTZ R129, R154, R110, R129 ;  /* 0x0000006e9a813223 */ /* 0x000fe20000010081 */
[----:B------:R-:W-:Y:S02]  /*39c0*/  @P2 LOP3.LUT P3, RZ, R161, 0xff00, RZ, 0xc0, !PT ;  /* 0x0000ff00a1ff2812 */ /* 0x000fe4000786c0ff */
[----:B------:R-:W-:Y:S02]  /*39d0*/  @P2 F2FP.F16.F32.PACK_AB R111, RZ, R111 ;  /* 0x0000006fff6f223e */ /* 0x000fe400000000ff */
[----:B------:R-:W-:Y:S02]  /*39e0*/  @P2 FSEL R166, R166, RZ, P3 ;  /* 0x000000ffa6a62208 */ /* 0x000fe40001800000 */
[----:B------:R-:W-:Y:S02]  /*39f0*/  @P2 PRMT R107, R111, 0x7610, R107 ;  /* 0x000076106f6b2816 */ /* 0x000fe4000000006b */
[----:B------:R-:W-:Y:S02]  /*3a00*/  @P2 F2FP.F16.F32.PACK_AB R166, RZ, R166 ;  /* 0x000000a6ffa6223e */ /* 0x000fe400000000ff */
[----:B------:R-:W-:-:S02]  /*3a10*/  F2FP.F16.F32.PACK_AB R110, R165, R157 ;  /* 0x0000009da56e723e */ /* 0x000fc400000000ff */
        /* <DEDUP_REMOVED lines=11> */
.L_x_7405:
[----:B------:R-:W-:Y:S01]  /*3ad0*/  ISETP.GT.AND P3, PT, R132, RZ, PT ;  /* 0x000000ff8400720c */ /* 0x000fe20003f64270 */
[--C-:B-----5:R-:W-:Y:S01]  /*3ae0*/  HADD2.F32 R131, -RZ, R24.reuse.H0_H0 ;  /* 0x20000018ff837230 */ /* 0x120fe20000004100 */
[----:B-1----:R-:W1:Y:S01]  /*3af0*/  @P2 LDC.64 R126, c[0x0][0x408] ;  /* 0x00010200ff7e2b82 */ /* 0x002e620000000a00 */
[----:B------:R-:W-:Y:S01]  /*3b00*/  HADD2.F32 R157, -RZ, R24.H1_H1 ;  /* 0x30000018ff9d7230 */ /* 0x000fe20000004100 */
[C---:B------:R-:W-:Y:S01]  /*3b10*/  @P2 LOP3.LUT P4, RZ, R160.reuse, 0xff, RZ, 0xc0, !PT ;  /* 0x000000ffa0ff2812 */ /* 0x040fe2000788c0ff */
[----:B------:R-:W-:Y:S01]  /*3b20*/  HADD2.F32 R133, -RZ, R25.H0_H0 ;  /* 0x20000019ff857230 */ /* 0x000fe20000004100 */
[----:B------:R-:W-:Y:S02]  /*3b30*/  @P2 LOP3.LUT P5, RZ, R160, 0xff00, RZ, 0xc0, !PT ;  /* 0x0000ff00a0ff2812 */ /* 0x000fe400078ac0ff */
[----:B------:R-:W-:-:S05]  /*3b40*/  @P2 LOP3.LUT P6, RZ, R161, 0xff0000, RZ, 0xc0, !PT ;  /* 0x00ff0000a1ff2812 */ /* 0x000fca00078cc0ff */
[-CC-:B------:R-:W-:Y:S01]  /*3b50*/  @P3 FFMA.FTZ R129, R5, R156.reuse, R155.reuse ;  /* 0x0000009c05813223 */ /* 0x180fe2000001009b */
[----:B------:R-:W-:-:S03]  /*3b60*/  @P3 FFMA.FTZ R130, R2, R156, R155 ;  /* 0x0000009c02823223 */ /* 0x000fc6000001009b */
[----:B------:R-:W-:Y:S01]  /*3b70*/  @P3 FADD.FTZ R129, R10, -R129 ;  /* 0x800000810a813221 */ /* 0x000fe20000010000 */
[----:B------:R-:W-:-:S03]  /*3b80*/  @P3 FADD.FTZ R130, R13, -R130 ;  /* 0x800000820d823221 */ /* 0x000fc60000010000 */
[C---:B------:R-:W-:Y:S01]  /*3b90*/  @P3 FFMA.FTZ R131, R154.reuse, R129, R131 ;  /* 0x000000819a833223 */ /* 0x040fe20000010083 */
[----:B------:R-:W-:Y:S01]  /*3ba0*/  @P3 FFMA.FTZ R157, R154, R130, R157 ;  /* 0x000000829a9d3223 */ /* 0x000fe2000001009d */
[----:B------:R-:W2:Y:S01]  /*3bb0*/  @P2 LDC.64 R128, c[0x0][0x408] ;  /* 0x00010200ff802b82 */ /* 0x000ea20000000a00 */
[-CC-:B------:R-:W-:Y:S01]  /*3bc0*/  @P3 FFMA.FTZ R130, R4, R156.reuse, R155.reuse ;  /* 0x0000009c04823223 */ /* 0x180fe2000001009b */
[----:B-1----:R-:W-:Y:S01]  /*3bd0*/  @P2 FMUL.FTZ R127, R131, R127 ;  /* 0x0000007f837f2220 */ /* 0x002fe20000410000 */
[----:B------:R-:W-:Y:S02]  /*3be0*/  @P3 FFMA.FTZ R131, R7, R156, R155 ;  /* 0x0000009c07833223 */ /* 0x000fe4000001009b */
[----:B------:R-:W-:Y:S02]  /*3bf0*/  @P3 FADD.FTZ R130, R15, -R130 ;  /* 0x800000820f823221 */ /* 0x000fe40000010000 */
[----:B------:R-:W-:-:S04]  /*3c00*/  @P3 FADD.FTZ R131, R12, -R131 ;  /* 0x800000830c833221 */ /* 0x000fc80000010000 */
[----:B------:R-:W-:Y:S01]  /*3c10*/  @P3 FFMA.FTZ R133, R154, R131, R133 ;  /* 0x000000839a853223 */ /* 0x000fe20000010085 */
[----:B------:R-:W-:-:S05]  /*3c20*/  HADD2.F32 R131, -RZ, R25.H1_H1 ;  /* 0x30000019ff837230 */ /* 0x000fca0000004100 */
[----:B------:R-:W-:Y:S01]  /*3c30*/  @P3 FFMA.FTZ R131, R154, R130, R131 ;  /* 0x000000829a833223 */ /* 0x000fe20000010083 */
[----:B--2---:R-:W-:Y:S01]  /*3c40*/  @P2 FMUL.FTZ R157, R157, R129 ;  /* 0x000000819d9d2220 */ /* 0x004fe20000410000 */
[----:B------:R-:W-:Y:S02]  /*3c50*/  @P2 FMUL.FTZ R129, R127, R126 ;  /* 0x0000007e7f812220 */ /* 0x000fe40000410000 */
[----:B------:R-:W1:Y:S01]  /*3c60*/  @P2 LDC.64 R126, c[0x0][0x408] ;  /* 0x00010200ff7e2b82 */ /* 0x000e620000000a00 */
[----:B------:R-:W-:Y:S02]  /*3c70*/  @P2 FMUL.FTZ R128, R157, R128 ;  /* 0x000000809d802220 */ /* 0x000fe40000410000 */
[----:B------:R-:W-:Y:S02]  /*3c80*/  @P2 FSEL R129, R129, RZ, P4 ;  /* 0x000000ff81812208 */ /* 0x000fe40002000000 */
[----:B------:R-:W-:Y:S02]  /*3c90*/  @P2 LOP3.LUT P4, RZ, R160, 0xff0000, RZ, 0xc0, !PT ;  /* 0x00ff0000a0ff2812 */ /* 0x000fe4000788c0ff */
[----:B------:R-:W-:-:S02]  /*3ca0*/  @P2 FSEL R128, R128, RZ, P5 ;  /* 0x000000ff80802208 */ /* 0x000fc40002800000 */
[----:B------:R-:W-:Y:S02]  /*3cb0*/  @P2 F2FP.F16.F32.PACK_AB R130, RZ, R129 ;  /* 0x00000081ff82223e */ /* 0x000fe400000000ff */
[----:B------:R-:W-:Y:S02]  /*3cc0*/  @P2 F2FP.F16.F32.PACK_AB R157, RZ, R128 ;  /* 0x00000080ff9d223e */ /* 0x000fe400000000ff */
[----:B------:R-:W2:Y:S01]  /*3cd0*/  @P2 LDC.64 R128, c[0x0][0x408] ;  /* 0x00010200ff802b82 */ /* 0x000ea20000000a00 */
[----:B------:R-:W-:Y:S02]  /*3ce0*/  @P2 PRMT R104, R130, 0x7610, R104 ;  /* 0x0000761082682816 */ /* 0x000fe40000000068 */
[----:B------:R-:W-:Y:S02]  /*3cf0*/  @P2 LOP3.LUT P5, RZ, R160, 0xff000000, RZ, 0xc0, !PT ;  /* 0xff000000a0ff2812 */ /* 0x000fe400078ac0ff */
[----:B------:R-:W-:Y:S01]  /*3d00*/  @P2 PRMT R104, R104, 0x5410, R157 ;  /* 0x0000541068682816 */ /* 0x000fe2000000009d */
[----:B-1----:R-:W-:Y:S01]  /*3d10*/  @P2 FMUL.FTZ R133, R133, R127 ;  /* 0x0000007f85852220 */ /* 0x002fe20000410000 */
[----:B------:R-:W-:-:S04]  /*3d20*/  @P3 FFMA.FTZ R127, R9, R156, R155 ;  /* 0x0000009c097f3223 */ /* 0x000fc8000001009b */
[----:B------:R-:W-:Y:S01]  /*3d30*/  @P3 FADD.FTZ R130, R14, -R127 ;  /* 0x8000007f0e823221 */ /* 0x000fe20000010000 */
[----:B------:R-:W-:-:S05]  /*3d40*/  HADD2.F32 R127, -RZ, R26.H0_H0 ;  /* 0x2000001aff7f7230 */ /* 0x000fca0000004100 */
[----:B------:R-:W-:Y:S01]  /*3d50*/  @P3 FFMA.FTZ R127, R154, R130, R127 ;  /* 0x000000829a7f3223 */ /* 0x000fe2000001007f */
[----:B--2---:R-:W-:Y:S01]  /*3d60*/  @P2 FMUL.FTZ R157, R131, R129 ;  /* 0x00000081839d2220 */ /* 0x004fe20000410000 */
[----:B------:R-:W-:Y:S01]  /*3d70*/  @P2 FMUL.FTZ R129, R133, R126 ;  /* 0x0000007e85812220 */ /* 0x000fe20000410000 */
[----:B------:R-:W1:Y:S01]  /*3d80*/  @P2 LDC.64 R130, c[0x0][0x408] ;  /* 0x00010200ff822b82 */ /* 0x000e620000000a00 */
[----:B------:R-:W-:Y:S01]  /*3d90*/  @P3 FFMA.FTZ R126, R6, R156, R155 ;  /* 0x0000009c067e3223 */ /* 0x000fe2000001009b */
[----:B------:R-:W-:Y:S02]  /*3da0*/  HADD2.F32 R133, -RZ, R26.H1_H1 ;  /* 0x3000001aff857230 */ /* 0x000fe40000004100 */
[----:B------:R-:W-:Y:S01]  /*3db0*/  @P2 FMUL.FTZ R128, R157, R128 ;  /* 0x000000809d802220 */ /* 0x000fe20000410000 */
[----:B------:R-:W-:Y:S01]  /*3dc0*/  @P2 FSEL R129, R129, RZ, P4 ;  /* 0x000000ff81812208 */ /* 0x000fe20002000000 */
[----:B------:R-:W-:Y:S01]  /*3dd0*/  @P3 FADD.FTZ R126, R17, -R126 ;  /* 0x8000007e117e3221 */ /* 0x000fe20000010000 */
[----:B------:R-:W-:-:S02]  /*3de0*/  @P2 LOP3.LUT P4, RZ, R161, 0xff, RZ, 0xc0, !PT ;  /* 0x000000ffa1ff2812 */ /* 0x000fc4000788c0ff */
[----:B------:R-:W-:Y:S01]  /*3df0*/  @P2 FSEL R128, R128, RZ, P5 ;  /* 0x000000ff80802208 */ /* 0x000fe20002800000 */
[----:B------:R-:W-:Y:S01]  /*3e00*/  @P3 FFMA.FTZ R133, R154, R126, R133 ;  /* 0x0000007e9a853223 */ /* 0x000fe20000010085 */
[----:B------:R-:W-:Y:S02]  /*3e10*/  @P2 LOP3.LUT P5, RZ, R161, 0xff00, RZ, 0xc0, !PT ;  /* 0x0000ff00a1ff2812 */ /* 0x000fe400078ac0ff */
[----:B------:R-:W-:Y:S02]  /*3e20*/  @P2 F2FP.F16.F32.PACK_AB R129, RZ, R129 ;  /* 0x00000081ff81223e */ /* 0x000fe400000000ff */
[----:B------:R-:W-:Y:S02]  /*3e30*/  @P2 F2FP.F16.F32.PACK_AB R128, RZ, R128 ;  /* 0x00000080ff80223e */ /* 0x000fe400000000ff */
[----:B------:R-:W-:-:S04]  /*3e40*/  @P2 PRMT R105, R129, 0x7610, R105 ;  /* 0x0000761081692816 */ /* 0x000fc80000000069 */
[----:B------:R-:W-:Y:S01]  /*3e50*/  @P2 PRMT R105, R105, 0x5410, R128 ;  /* 0x0000541069692816 */ /* 0x000fe20000000080 */
[----:B-1----:R-:W-:Y:S02]  /*3e60*/  @P2 FMUL.FTZ R131, R127, R131 ;  /* 0x000000837f832220 */ /* 0x002fe40000410000 */
[----:B------:R-:W1:Y:S02]  /*3e70*/  @P2 LDC.64 R126, c[0x0][0x408] ;  /* 0x00010200ff7e2b82 */ /* 0x000e640000000a00 */
[----:B------:R-:W-:Y:S01]  /*3e80*/  @P2 FMUL.FTZ R130, R131, R130 ;  /* 0x0000008283822220 */ /* 0x000fe20000410000 */
[----:B------:R-:W-:-:S04]  /*3e90*/  @P3 FFMA.FTZ R131, R11, R156, R155 ;  /* 0x0000009c0b833223 */ /* 0x000fc8000001009b */
[----:B------:R-:W-:Y:S01]  /*3ea0*/  @P3 FADD.FTZ R131, R16, -R131 ;  /* 0x8000008310833221 */ /* 0x000fe20000010000 */
[----:B------:R-:W-:-:S04]  /*3eb0*/  @P2 FSEL R130, R130, RZ, P4 ;  /* 0x000000ff82822208 */ /* 0x000fc80002000000 */
[----:B------:R-:W-:-:S04]  /*3ec0*/  @P2 F2FP.F16.F32.PACK_AB R130, RZ, R130 ;  /* 0x00000082ff82223e */ /* 0x000fc800000000ff */
[----:B------:R-:W-:Y:S01]  /*3ed0*/  @P2 PRMT R106, R130, 0x7610, R106 ;  /* 0x00007610826a2816 */ /* 0x000fe2000000006a */
[----:B-1----:R-:W-:Y:S01]  /*3ee0*/  @P2 FMUL.FTZ R127, R133, R127 ;  /* 0x0000007f857f2220 */ /* 0x002fe20000410000 */
[----:B------:R-:W-:-:S05]  /*3ef0*/  HADD2.F32 R133, -RZ, R27.H0_H0 ;  /* 0x2000001bff857230 */ /* 0x000fca0000004100 */
[----:B------:R-:W-:Y:S01]  /*3f00*/  @P3 FFMA.FTZ R133, R154, R131, R133 ;  /* 0x000000839a853223 */ /* 0x000fe20000010085 */
[----:B------:R-:W-:Y:S02]  /*3f10*/  @P2 FMUL.FTZ R131, R127, R126 ;  /* 0x0000007e7f832220 */ /* 0x000fe40000410000 */
[----:B------:R-:W1:Y:S03]  /*3f20*/  @P2 LDC.64 R126, c[0x0][0x408] ;  /* 0x00010200ff7e2b82 */ /* 0x000e660000000a00 */
[----:B------:R-:W-:-:S04]  /*3f30*/  @P2 FSEL R131, R131, RZ, P5 ;  /* 0x000000ff83832208 */ /* 0x000fc80002800000 */
[----:B------:R-:W-:-:S04]  /*3f40*/  @P2 F2FP.F16.F32.PACK_AB R131, RZ, R131 ;  /* 0x00000083ff83223e */ /* 0x000fc800000000ff */
[----:B------:R-:W-:Y:S01]  /*3f50*/  @P2 PRMT R106, R106, 0x5410, R131 ;  /* 0x000054106a6a2816 */ /* 0x000fe20000000083 */
[----:B-1----:R-:W-:-:S04]  /*3f60*/  @P2 FMUL.FTZ R127, R133, R127 ;  /* 0x0000007f857f2220 */ /* 0x002fc80000410000 */
        /* <DEDUP_REMOVED lines=17> */
.L_x_7404:
[----:B------:R-:W-:Y:S05]  /*4080*/  @!P0 BRA `(.L_x_7407) ;  /* 0x00000004007c8947 */ /* 0x000fea0003800000 */
[----:B-1----:R-:W1:Y:S01]  /*4090*/  @P2 LDC.64 R108, c[0x0][0x408] ;  /* 0x00010200ff6c2b82 */ /* 0x002e620000000a00 */
[-CC-:B------:R-:W-:Y:S01]  /*40a0*/  FFMA.FTZ R111, R5, R156.reuse, R155.reuse ;  /* 0x0000009c056f7223 */ /* 0x180fe2000001009b */
[----:B------:R-:W-:Y:S01]  /*40b0*/  ISETP.GT.AND P3, PT, R132, RZ, PT ;  /* 0x000000ff8400720c */ /* 0x000fe20003f64270 */
[-CC-:B------:R-:W-:Y:S01]  /*40c0*/  FFMA.FTZ R130, R2, R156.reuse, R155.reuse ;  /* 0x0000009c02827223 */ /* 0x180fe2000001009b */
[-C--:B------:R-:W-:Y:S01]  /*40d0*/  FFMA.FTZ R129, R7, R156.reuse, R155 ;  /* 0x0000009c07817223 */ /* 0x080fe2000001009b */
[----:B------:R-:W-:Y:S01]  /*40e0*/  FADD.FTZ R111, R10, -R111 ;  /* 0x8000006f0a6f7221 */ /* 0x000fe20000010000 */
[----:B-----5:R-:W-:Y:S01]  /*40f0*/  @P2 LOP3.LUT P4, RZ, R160, 0xff, RZ, 0xc0, !PT ;  /* 0x000000ffa0ff2812 */ /* 0x020fe2000788c0ff */
[----:B------:R-:W-:Y:S01]  /*4100*/  FADD.FTZ R131, R13, -R130 ;  /* 0x800000820d837221 */ /* 0x000fe20000010000 */
[----:B------:R-:W2:Y:S01]  /*4110*/  @P2 LDC.64 R126, c[0x0][0x408] ;  /* 0x00010200ff7e2b82 */ /* 0x000ea20000000a00 */
[----:B------:R-:W-:Y:S01]  /*4120*/  FMUL.FTZ R128, R154, R111 ;  /* 0x0000006f9a807220 */ /* 0x000fe20000410000 */
[----:B------:R-:W-:Y:S01]  /*4130*/  FFMA.FTZ R130, R4, R156, R155 ;  /* 0x0000009c04827223 */ /* 0x000fe2000001009b */
[----:B------:R-:W-:Y:S01]  /*4140*/  FADD.FTZ R129, R12, -R129 ;  /* 0x800000810c817221 */ /* 0x000fe20000010000 */
[----:B------:R-:W-:Y:S01]  /*4150*/  FMUL.FTZ R131, R154, R131 ;  /* 0x000000839a837220 */ /* 0x000fe20000410000 */
[----:B------:R-:W-:Y:S01]  /*4160*/  @P2 LOP3.LUT P5, RZ, R160, 0xff00, RZ, 0xc0, !PT ;  /* 0x0000ff00a0ff2812 */ /* 0x000fe200078ac0ff */
[----:B------:R-:W-:Y:S01]  /*4170*/  FADD.FTZ R157, R15, -R130 ;  /* 0x800000820f9d7221 */ /* 0x000fe20000010000 */
[----:B------:R-:W-:Y:S01]  /*4180*/  FSEL R128, R128, RZ, P3 ;  /* 0x000000ff80807208 */ /* 0x000fe20001800000 */
[----:B------:R-:W3:Y:S01]  /*4190*/  @P2 LDC.64 R110, c[0x0][0x408] ;  /* 0x00010200ff6e2b82 */ /* 0x000ee20000000a00 */
[C---:B------:R-:W-:Y:S01]  /*41a0*/  FMUL.FTZ R130, R154.reuse, R129 ;  /* 0x000000819a827220 */ /* 0x040fe20000410000 */
[----:B------:R-:W-:Y:S01]  /*41b0*/  FSEL R131, R131, RZ, P3 ;  /* 0x000000ff83837208 */ /* 0x000fe20001800000 */
[----:B------:R-:W-:-:S03]  /*41c0*/  FMUL.FTZ R129, R154, R157 ;  /* 0x0000009d9a817220 */ /* 0x000fc60000410000 */
[----:B------:R-:W-:Y:S01]  /*41d0*/  FSEL R130, R130, RZ, P3 ;  /* 0x000000ff82827208 */ /* 0x000fe20001800000 */
[----:B-1----:R-:W-:Y:S01]  /*41e0*/  @P2 FMUL.FTZ R109, R128, R109 ;  /* 0x0000006d806d2220 */ /* 0x002fe20000410000 */
[----:B------:R-:W-:-:S03]  /*41f0*/  FSEL R129, R129, RZ, P3 ;  /* 0x000000ff81817208 */ /* 0x000fc60001800000 */
[----:B------:R-:W-:Y:S02]  /*4200*/  @P2 FMUL.FTZ R133, R109, R108 ;  /* 0x0000006c6d852220 */ /* 0x000fe40000410000 */
[----:B------:R-:W1:Y:S03]  /*4210*/  @P2 LDC.64 R108, c[0x0][0x408] ;  /* 0x00010200ff6c2b82 */ /* 0x000e660000000a00 */
[----:B------:R-:W-:Y:S02]  /*4220*/  @P2 FSEL R133, R133, RZ, P4 ;  /* 0x000000ff85852208 */ /* 0x000fe40002000000 */
[----:B------:R-:W-:Y:S02]  /*4230*/  @P2 LOP3.LUT P4, RZ, R160, 0xff0000, RZ, 0xc0, !PT ;  /* 0x00ff0000a0ff2812 */ /* 0x000fe4000788c0ff */
[----:B------:R-:W-:Y:S01]  /*4240*/  @P2 F2FP.F16.F32.PACK_AB R133, RZ, R133 ;  /* 0x00000085ff85223e */ /* 0x000fe200000000ff */
[----:B---3--:R-:W-:-:S03]  /*4250*/  @P2 FMUL.FTZ R111, R130, R111 ;  /* 0x0000006f826f2220 */ /* 0x008fc60000410000 */
[----:B------:R-:W-:Y:S01]  /*4260*/  @P2 PRMT R104, R133, 0x7610, R104 ;  /* 0x0000761085682816 */ /* 0x000fe20000000068 */
[----:B-1----:R-:W-:-:S04]  /*4270*/  @P2 FMUL.FTZ R109, R131, R109 ;  /* 0x0000006d836d2220 */ /* 0x002fc80000410000 */
[----:B------:R-:W-:Y:S01]  /*4280*/  @P2 FMUL.FTZ R157, R109, R108 ;  /* 0x0000006c6d9d2220 */ /* 0x000fe20000410000 */
[----:B--2---:R-:W-:Y:S01]  /*4290*/  @P2 FMUL.FTZ R109, R129, R127 ;  /* 0x0000007f816d2220 */ /* 0x004fe20000410000 */
[----:B------:R-:W-:Y:S01]  /*42a0*/  @P2 FMUL.FTZ R127, R111, R110 ;  /* 0x0000006e6f7f2220 */ /* 0x000fe20000410000 */
[-CC-:B------:R-:W-:Y:S01]  /*42b0*/  FFMA.FTZ R111, R9, R156.reuse, R155.reuse ;  /* 0x0000009c096f7223 */ /* 0x180fe2000001009b */
[----:B------:R-:W-:Y:S01]  /*42c0*/  FFMA.FTZ R110, R6, R156, R155 ;  /* 0x0000009c066e7223 */ /* 0x000fe2000001009b */
[----:B------:R-:W-:Y:S01]  /*42d0*/  @P2 FMUL.FTZ R126, R109, R126 ;  /* 0x0000007e6d7e2220 */ /* 0x000fe20000410000 */
[----:B------:R-:W-:Y:S01]  /*42e0*/  @P2 FSEL R157, R157, RZ, P5 ;  /* 0x000000ff9d9d2208 */ /* 0x000fe20002800000 */
[----:B------:R-:W1:Y:S01]  /*42f0*/  @P2 LDC.64 R108, c[0x0][0x408] ;  /* 0x00010200ff6c2b82 */ /* 0x000e620000000a00 */
[----:B------:R-:W-:Y:S01]  /*4300*/  FADD.FTZ R111, R14, -R111 ;  /* 0x8000006f0e6f7221 */ /* 0x000fe20000010000 */
[----:B------:R-:W-:Y:S02]  /*4310*/  @P2 LOP3.LUT P5, RZ, R160, 0xff000000, RZ, 0xc0, !PT ;  /* 0xff000000a0ff2812 */ /* 0x000fe400078ac0ff */
[----:B------:R-:W-:Y:S01]  /*4320*/  @P2 FSEL R127, R127, RZ, P4 ;  /* 0x000000ff7f7f2208 */ /* 0x000fe20002000000 */
[----:B------:R-:W-:Y:S01]  /*4330*/  FMUL.FTZ R162, R154, R111 ;  /* 0x0000006f9aa27220 */ /* 0x000fe20000410000 */
[----:B------:R-:W-:Y:S01]  /*4340*/  FADD.FTZ R111, R17, -R110 ;  /* 0x8000006e116f7221 */ /* 0x000fe20000010000 */
[----:B------:R-:W-:-:S02]  /*4350*/  @P2 FSEL R126, R126, RZ, P5 ;  /* 0x000000ff7e7e2208 */ /* 0x000fc40002800000 */
[----:B------:R-:W-:Y:S01]  /*4360*/  @P2 F2FP.F16.F32.PACK_AB R127, RZ, R127 ;  /* 0x0000007fff7f223e */ /* 0x000fe200000000ff */
[----:B------:R-:W-:Y:S01]  /*4370*/  FMUL.FTZ R164, R154, R111 ;  /* 0x0000006f9aa47220 */ /* 0x000fe20000410000 */
[----:B------:R-:W-:Y:S01]  /*4380*/  FSEL R162, R162, RZ, P3 ;  /* 0x000000ffa2a27208 */ /* 0x000fe20001800000 */
[----:B------:R-:W2:Y:S01]  /*4390*/  @P2 LDC.64 R110, c[0x0][0x408] ;  /* 0x00010200ff6e2b82 */ /* 0x000ea20000000a00 */
[----:B------:R-:W-:Y:S02]  /*43a0*/  @P2 F2FP.F16.F32.PACK_AB R126, RZ, R126 ;  /* 0x0000007eff7e223e */ /* 0x000fe400000000ff */
[----:B------:R-:W-:Y:S02]  /*43b0*/  FSEL R164, R164, RZ, P3 ;  /* 0x000000ffa4a47208 */ /* 0x000fe40001800000 */
[----:B------:R-:W-:Y:S02]  /*43c0*/  @P2 PRMT R105, R127, 0x7610, R105 ;  /* 0x000076107f692816 */ /* 0x000fe40000000069 */
[----:B------:R-:W-:-:S02]  /*43d0*/  @P2 LOP3.LUT P4, RZ, R161, 0xff, RZ, 0xc0, !PT ;  /* 0x000000ffa1ff2812 */ /* 0x000fc4000788c0ff */
[----:B------:R-:W-:Y:S01]  /*43e0*/  @P2 PRMT R105, R105, 0x5410, R126 ;  /* 0x0000541069692816 */ /* 0x000fe2000000007e */
[----:B------:R-:W-:Y:S01]  /*43f0*/  FFMA.FTZ R126, R8, R156, R155 ;  /* 0x0000009c087e7223 */ /* 0x000fe2000001009b */
[----:B------:R-:W-:Y:S01]  /*4400*/  @P2 LOP3.LUT P5, RZ, R161, 0xff00, RZ, 0xc0, !PT ;  /* 0x0000ff00a1ff2812 */ /* 0x000fe200078ac0ff */
[----:B-1----:R-:W-:Y:S01]  /*4410*/  @P2 FMUL.FTZ R109, R162, R109 ;  /* 0x0000006da26d2220 */ /* 0x002fe20000410000 */
[----:B------:R-:W-:Y:S01]  /*4420*/  @P2 F2FP.F16.F32.PACK_AB R157, RZ, R157 ;  /* 0x0000009dff9d223e */ /* 0x000fe200000000ff */
[----:B------:R-:W-:Y:S02]  /*4430*/  FADD.FTZ R127, R19, -R126 ;  /* 0x8000007e137f7221 */ /* 0x000fe40000010000 */
[----:B------:R-:W-:Y:S01]  /*4440*/  @P2 FMUL.FTZ R163, R109, R108 ;  /* 0x0000006c6da32220 */ /* 0x000fe20000410000 */
[----:B------:R-:W-:Y:S01]  /*4450*/  @P2 PRMT R104, R104, 0x5410, R157 ;  /* 0x0000541068682816 */ /* 0x000fe2000000009d */
[----:B------:R-:W1:Y:S01]  /*4460*/  @P2 LDC.64 R108, c[0x0][0x408] ;  /* 0x00010200ff6c2b82 */ /* 0x000e620000000a00 */
[----:B------:R-:W-:-:S02]  /*4470*/  FMUL.FTZ R126, R154, R127 ;  /* 0x0000007f9a7e7220 */ /* 0x000fc40000410000 */
[----:B------:R-:W-:Y:S02]  /*4480*/  @P2 FSEL R163, R163, RZ, P4 ;  /* 0x000000ffa3a32208 */ /* 0x000fe40002000000 */
[----:B------:R-:W-:Y:S02]  /*4490*/  @P2 LOP3.LUT P4, RZ, R161, 0xff0000, RZ, 0xc0, !PT ;  /* 0x00ff0000a1ff2812 */ /* 0x000fe4000788c0ff */
[----:B------:R-:W-:Y:S02]  /*44a0*/  @P2 F2FP.F16.F32.PACK_AB R163, RZ, R163 ;  /* 0x000000a3ffa3223e */ /* 0x000fe400000000ff */
[----:B------:R-:W-:Y:S02]  /*44b0*/  FSEL R127, R126, RZ, P3 ;  /* 0x000000ff7e7f7208 */ /* 0x000fe40001800000 */
[----:B------:R-:W-:Y:S01]  /*44c0*/  @P2 PRMT R106, R163, 0x7610, R106 ;  /* 0x00007610a36a2816 */ /* 0x000fe2000000006a */
[----:B-1----:R-:W-:-:S04]  /*44d0*/  @P2 FMUL.FTZ R109, R164, R109 ;  /* 0x0000006da46d2220 */ /* 0x002fc80000410000 */
[----:B------:R-:W-:Y:S01]  /*44e0*/  @P2 FMUL.FTZ R165, R109, R108 ;  /* 0x0000006c6da52220 */ /* 0x000fe20000410000 */
[----:B------:R-:W-:Y:S01]  /*44f0*/  F2FP.F16.F32.PACK_AB R109, R129, R130 ;  /* 0x00000082816d723e */ /* 0x000fe200000000ff */
[----:B------:R-:W-:Y:S01]  /*4500*/  FFMA.FTZ R129, R11, R156, R155 ;  /* 0x0000009c0b817223 */ /* 0x000fe2000001009b */
[----:B------:R-:W-:Y:S02]  /*4510*/  F2FP.F16.F32.PACK_AB R108, R131, R128 ;  /* 0x00000080836c723e */ /* 0x000fe400000000ff */
[----:B------:R-:W-:Y:S01]  /*4520*/  @P2 FSEL R165, R165, RZ, P5 ;  /* 0x000000ffa5a52208 */ /* 0x000fe20002800000 */
[----:B------:R-:W-:-:S03]  /*4530*/  FADD.FTZ R129, R16, -R129 ;  /* 0x8000008110817221 */ /* 0x000fc60000010000 */
[----:B------:R-:W-:Y:S01]  /*4540*/  @P2 F2FP.F16.F32.PACK_AB R165, RZ, R165 ;  /* 0x000000a5ffa5223e */ /* 0x000fe200000000ff */
[----:B------:R-:W-:-:S03]  /*4550*/  FMUL.FTZ R128, R154, R129 ;  /* 0x000000819a807220 */ /* 0x000fc60000410000 */
[----:B------:R-:W-:Y:S02]  /*4560*/  @P2 PRMT R106, R106, 0x5410, R165 ;  /* 0x000054106a6a2816 */ /* 0x000fe400000000a5 */
[----:B------:R-:W-:-:S05]  /*4570*/  FSEL R128, R128, RZ, P3 ;  /* 0x000000ff80807208 */ /* 0x000fca0001800000 */
[----:B--2---:R-:W-:-:S04]  /*4580*/  @P2 FMUL.FTZ R111, R128, R111 ;  /* 0x0000006f806f2220 */ /* 0x004fc80000410000 */
        /* <DEDUP_REMOVED lines=15> */
.L_x_7407:
        /* <DEDUP_REMOVED lines=13> */
.L_x_7409:
[----:B------:R-:W-:Y:S05]  /*4750*/  BSYNC.RECONVERGENT B2 ;  /* 0x0000000000027941 */ /* 0x000fea0003800200 */
.L_x_7408:
        /* <DEDUP_REMOVED lines=13> */
.L_x_7411:
[----:B------:R-:W-:Y:S05]  /*4830*/  BSYNC.RECONVERGENT B2 ;  /* 0x0000000000027941 */ /* 0x000fea0003800200 */
.L_x_7410:
        /* <DEDUP_REMOVED lines=13> */
.L_x_7413:
[----:B------:R-:W-:Y:S05]  /*4910*/  BSYNC.RECONVERGENT B2 ;  /* 0x0000000000027941 */ /* 0x000fea0003800200 */
.L_x_7412:
        /* <DEDUP_REMOVED lines=13> */
.L_x_7415:
[----:B------:R-:W-:Y:S05]  /*49f0*/  BSYNC.RECONVERGENT B2 ;  /* 0x0000000000027941 */ /* 0x000fea0003800200 */
.L_x_7414:
        /* <DEDUP_REMOVED lines=13> */
.L_x_7417:
[----:B------:R-:W-:Y:S05]  /*4ad0*/  BSYNC.RECONVERGENT B2 ;  /* 0x0000000000027941 */ /* 0x000fea0003800200 */
.L_x_7416:
        /* <DEDUP_REMOVED lines=13> */
.L_x_7419:
[----:B------:R-:W-:Y:S05]  /*4bb0*/  BSYNC.RECONVERGENT B2 ;  /* 0x0000000000027941 */ /* 0x000fea0003800200 */
.L_x_7418:
        /* <DEDUP_REMOVED lines=13> */
.L_x_7421:
[----:B------:R-:W-:Y:S05]  /*4c90*/  BSYNC.RECONVERGENT B2 ;  /* 0x0000000000027941 */ /* 0x000fea0003800200 */
.L_x_7420:
[----:B------:R-:W-:Y:S05]  /*4ca0*/  @!P2 BRA `(.L_x_7406) ;  /* 0x000000000030a947 */ /* 0x000fea0003800000 */
[----:B-1----:R-:W-:Y:S01]  /*4cb0*/  FFMA.FTZ R126, R8, R156, R155 ;  /* 0x0000009c087e7223 */ /* 0x002fe2000001009b */
        /* <DEDUP_REMOVED lines=10> */
[----:B------:R-:W-:-:S07]  /*4d60*/  PRMT R107, R107, 0x5410, R127 ;  /* 0x000054106b6b7816 */ /* 0x000fce000000007f */
.L_x_7406:
[----:B------:R-:W-:Y:S05]  /*4d70*/  BSYNC.RECONVERGENT B1 ;  /* 0x0000000000017941 */ /* 0x000fea0003800200 */
.L_x_7403:
        /* <DEDUP_REMOVED lines=12> */
[--C-:B-1---5:R-:W-:Y:S01]  /*4e40*/  HADD2.F32 R128, -RZ, R21.reuse.H0_H0 ;  /* 0x20000015ff807230 */ /* 0x122fe20000004100 */
[----:B------:R-:W-:Y:S01]  /*4e50*/  @P2 LOP3.LUT P3, RZ, R158, 0xff00, RZ, 0xc0, !PT ;  /* 0x0000ff009eff2812 */ /* 0x000fe2000786c0ff */
[--C-:B------:R-:W-:Y:S02]  /*4e60*/  HADD2.F32 R133, -RZ, R20.reuse.H0_H0 ;  /* 0x20000014ff857230 */ /* 0x100fe40000004100 */
[----:B------:R-:W-:Y:S02]  /*4e70*/  HADD2.F32 R157, -RZ, R20.H1_H1 ;  /* 0x30000014ff9d7230 */ /* 0x000fe40000004100 */
        /* <DEDUP_REMOVED lines=13> */
[----:B------:R-:W1:Y:S01]  /*4f50*/  @P2 LDC.64 R110, c[0x0][0x408] ;  /* 0x00010200ff6e2b82 */ /* 0x000e620000000a00 */
[----:B------:R-:W-:Y:S01]  /*4f60*/  @P1 FFMA.FTZ R157, R154, R108, R157 ;  /* 0x0000006c9a9d1223 */ /* 0x000fe2000001009d */
[----:B------:R-:W-:Y:S01]  /*4f70*/  @P1 FADD.FTZ R126, R123, -R126 ;  /* 0x8000007e7b7e1221 */ /* 0x000fe20000010000 */
[----:B------:R-:W-:-:S03]  /*4f80*/  @P1 FADD.FTZ R127, R122, -R127 ;  /* 0x8000007f7a7f1221 */ /* 0x000fc60000010000 */
[C---:B------:R-:W-:Y:S01]  /*4f90*/  @P1 FFMA.FTZ R131, R154.reuse, R126, R131 ;  /* 0x0000007e9a831223 */ /* 0x040fe20000010083 */
[----:B------:R-:W-:Y:S01]  /*4fa0*/  @P1 FFMA.FTZ R129, R154, R127, R129 ;  /* 0x0000007f9a811223 */ /* 0x000fe20000010081 */
[----:B------:R-:W2:Y:S08]  /*4fb0*/  @P2 LDC.64 R108, c[0x0][0x408] ;  /* 0x00010200ff6c2b82 */ /* 0x000eb00000000a00 */
[----:B------:R-:W3:Y:S01]  /*4fc0*/  @P2 LDC.64 R126, c[0x0][0x408] ;  /* 0x00010200ff7e2b82 */ /* 0x000ee20000000a00 */
[----:B-1----:R-:W-:-:S04]  /*4fd0*/  @P2 FMUL.FTZ R111, R157, R111 ;  /* 0x0000006f9d6f2220 */ /* 0x002fc80000410000 */
[----:B------:R-:W-:Y:S01]  /*4fe0*/  @P2 FMUL.FTZ R160, R111, R110 ;  /* 0x0000006e6fa02220 */ /* 0x000fe20000410000 */
[----:B------:R-:W-:Y:S01]  /*4ff0*/  @P1 FFMA.FTZ R110, R114, R156, R155 ;  /* 0x0000009c726e1223 */ /* 0x000fe2000001009b */
[----:B--2---:R-:W-:-:S03]  /*5000*/  @P2 FMUL.FTZ R109, R133, R109 ;  /* 0x0000006d856d2220 */ /* 0x004fc60000410000 */
[----:B------:R-:W-:Y:S02]  /*5010*/  @P1 FADD.FTZ R132, R125, -R110 ;  /* 0x8000006e7d841221 */ /* 0x000fe40000010000 */
[----:B------:R-:W1:Y:S01]  /*5020*/  @P2 LDC.64 R110, c[0x0][0x408] ;  /* 0x00010200ff6e2b82 */ /* 0x000e620000000a00 */
[----:B------:R-:W-:Y:S01]  /*5030*/  @P2 FMUL.FTZ R130, R109, R108 ;  /* 0x0000006c6d822220 */ /* 0x000fe20000410000 */
[----:B------:R-:W-:Y:S01]  /*5040*/  @P1 FFMA.FTZ R161, R154, R132, R161 ;  /* 0x000000849aa11223 */ /* 0x000fe200000100a1 */
[-CC-:B------:R-:W-:Y:S01]  /*5050*/  @P1 FFMA.FTZ R132, R116, R156.reuse, R155.reuse ;  /* 0x0000009c74841223 */ /* 0x180fe2000001009b */
[----:B------:R-:W-:Y:S01]  /*5060*/  @P1 FFMA.FTZ R155, R119, R156, R155 ;  /* 0x0000009c779b1223 */ /* 0x000fe2000001009b */
[----:B---3--:R-:W-:Y:S02]  /*5070*/  @P2 FMUL.FTZ R127, R129, R127 ;  /* 0x0000007f817f2220 */ /* 0x008fe40000410000 */
[----:B------:R-:W-:Y:S01]  /*5080*/  @P1 FADD.FTZ R132, R135, -R132 ;  /* 0x8000008487841221 */ /* 0x000fe20000010000 */
[----:B------:R-:W2:Y:S01]  /*5090*/  @P2 LDC.64 R108, c[0x0][0x408] ;  /* 0x00010200ff6c2b82 */ /* 0x000ea20000000a00 */
[----:B------:R-:W-:Y:S01]  /*50a0*/  @P1 FADD.FTZ R156, R124, -R155 ;  /* 0x8000009b7c9c1221 */ /* 0x000fe20000010000 */
[----:B------:R-:W-:-:S02]  /*50b0*/  HADD2.F32 R155, -RZ, R23.H0_H0 ;  /* 0x20000017ff9b7230 */ /* 0x000fc40000004100 */
[----:B------:R-:W-:Y:S01]  /*50c0*/  @P2 FMUL.FTZ R126, R127, R126 ;  /* 0x0000007e7f7e2220 */ /* 0x000fe20000410000 */
[----:B------:R-:W-:Y:S02]  /*50d0*/  HADD2.F32 R127, -RZ, R23.H1_H1 ;  /* 0x30000017ff7f7230 */ /* 0x000fe40000004100 */
[----:B------:R-:W-:-:S03]  /*50e0*/  @P1 FFMA.FTZ R155, R154, R156, R155 ;  /* 0x0000009c9a9b1223 */ /* 0x000fc6000001009b */
[----:B------:R-:W-:Y:S01]  /*50f0*/  @P1 FFMA.FTZ R127, R154, R132, R127 ;  /* 0x000000849a7f1223 */ /* 0x000fe2000001007f */
[----:B------:R-:W-:Y:S02]  /*5100*/  @P2 LOP3.LUT P1, RZ, R158, 0xff, RZ, 0xc0, !PT ;  /* 0x000000ff9eff2812 */ /* 0x000fe4000782c0ff */
[----:B------:R-:W-:Y:S02]  /*5110*/  @P2 FSEL R154, R160, RZ, P3 ;  /* 0x000000ffa09a2208 */ /* 0x000fe40001800000 */
[----:B------:R-:W-:Y:S01]  /*5120*/  @P2 FSEL R130, R130, RZ, P1 ;  /* 0x000000ff82822208 */ /* 0x000fe20000800000 */
[----:B-1----:R-:W-:Y:S01]  /*5130*/  @P2 FMUL.FTZ R111, R131, R111 ;  /* 0x0000006f836f2220 */ /* 0x002fe20000410000 */
[C---:B------:R-:W-:Y:S02]  /*5140*/  @P2 LOP3.LUT P1, RZ, R158.reuse, 0xff0000, RZ, 0xc0, !PT ;  /* 0x00ff00009eff2812 */ /* 0x040fe4000782c0ff */
[----:B------:R-:W-:Y:S01]  /*5150*/  @P2 LOP3.LUT P3, RZ, R158, 0xff000000, RZ, 0xc0, !PT ;  /* 0xff0000009eff2812 */ /* 0x000fe2000786c0ff */
[----:B------:R-:W-:Y:S01]  /*5160*/  @P2 FMUL.FTZ R162, R111, R110 ;  /* 0x0000006e6fa22220 */ /* 0x000fe20000410000 */
[----:B------:R-:W-:Y:S01]  /*5170*/  @P2 F2FP.F16.F32.PACK_AB R130, RZ, R130 ;  /* 0x00000082ff82223e */ /* 0x000fe200000000ff */
[----:B------:R-:W1:Y:S01]  /*5180*/  @P2 LDC.64 R110, c[0x0][0x408] ;  /* 0x00010200ff6e2b82 */ /* 0x000e620000000a00 */
[----:B------:R-:W-:Y:S01]  /*5190*/  @P2 F2FP.F16.F32.PACK_AB R154, RZ, R154 ;  /* 0x0000009aff9a223e */ /* 0x000fe200000000ff */
[----:B--2---:R-:W-:Y:S01]  /*51a0*/  @P2 FMUL.FTZ R109, R128, R109 ;  /* 0x0000006d806d2220 */ /* 0x004fe20000410000 */
[----:B------:R-:W-:-:S02]  /*51b0*/  @P2 FSEL R160, R162, RZ, P3 ;  /* 0x000000ffa2a02208 */ /* 0x000fc40001800000 */
[----:B------:R-:W-:Y:S01]  /*51c0*/  @P2 LOP3.LUT P3, RZ, R159, 0xff0000, RZ, 0xc0, !PT ;  /* 0x00ff00009fff2812 */ /* 0x000fe2000786c0ff */
[----:B------:R-:W-:Y:S01]  /*51d0*/  @P2 FMUL.FTZ R156, R109, R108 ;  /* 0x0000006c6d9c2220 */ /* 0x000fe20000410000 */
[----:B------:R-:W-:Y:S01]  /*51e0*/  @P2 F2FP.F16.F32.PACK_AB R160, RZ, R160 ;  /* 0x000000a0ffa0223e */ /* 0x000fe200000000ff */
[----:B------:R-:W2:Y:S01]  /*51f0*/  @P2 LDC.64 R108, c[0x0][0x408] ;  /* 0x00010200ff6c2b82 */ /* 0x000ea20000000a00 */
[----:B------:R-:W-:Y:S02]  /*5200*/  @P2 PRMT R104, R130, 0x7610, R104 ;  /* 0x0000761082682816 */ /* 0x000fe40000000068 */
[----:B------:R-:W-:Y:S02]  /*5210*/  @P2 FSEL R156, R156, RZ, P1 ;  /* 0x000000ff9c9c2208 */ /* 0x000fe40000800000 */
[----:B------:R-:W-:Y:S02]  /*5220*/  @P2 LOP3.LUT P1, RZ, R159, 0xff, RZ, 0xc0, !PT ;  /* 0x000000ff9fff2812 */ /* 0x000fe4000782c0ff */
[----:B------:R-:W-:-:S02]  /*5230*/  @P2 F2FP.F16.F32.PACK_AB R156, RZ, R156 ;  /* 0x0000009cff9c223e */ /* 0x000fc400000000ff */
[----:B------:R-:W-:Y:S02]  /*5240*/  @P2 FSEL R126, R126, RZ, P1 ;  /* 0x000000ff7e7e2208 */ /* 0x000fe40000800000 */
[----:B------:R-:W-:Y:S02]  /*5250*/  @P2 LOP3.LUT P1, RZ, R159, 0xff00, RZ, 0xc0, !PT ;  /* 0x0000ff009fff2812 */ /* 0x000fe4000782c0ff */
[----:B------:R-:W-:Y:S02]  /*5260*/  @P2 F2FP.F16.F32.PACK_AB R126, RZ, R126 ;  /* 0x0000007eff7e223e */ /* 0x000fe400000000ff */
[----:B------:R-:W-:Y:S01]  /*5270*/  @P2 PRMT R105, R156, 0x7610, R105 ;  /* 0x000076109c692816 */ /* 0x000fe20000000069 */
[----:B-1----:R-:W-:Y:S01]  /*5280*/  @P2 FMUL.FTZ R163, R155, R111 ;  /* 0x0000006f9ba32220 */ /* 0x002fe20000410000 */
[----:B------:R-:W-:Y:S02]  /*5290*/  @P2 PRMT R106, R126, 0x7610, R106 ;  /* 0x000076107e6a2816 */ /* 0x000fe4000000006a */
[----:B------:R-:W-:Y:S01]  /*52a0*/  @P2 PRMT R104, R104, 0x5410, R154 ;  /* 0x0000541068682816 */ /* 0x000fe2000000009a */
[----:B------:R-:W-:Y:S01]  /*52b0*/  @P2 FMUL.FTZ R132, R163, R110 ;  /* 0x0000006ea3842220 */ /* 0x000fe20000410000 */
[----:B------:R-:W-:-:S02]  /*52c0*/  F2FP.F16.F32.PACK_AB R110, R161, R129 ;  /* 0x00000081a16e723e */ /* 0x000fc400000000ff */
[----:B------:R-:W-:Y:S01]  /*52d0*/  @P2 PRMT R105, R105, 0x5410, R160 ;  /* 0x0000541069692816 */ /* 0x000fe200000000a0 */
[----:B--2---:R-:W-:Y:S01]  /*52e0*/  @P2 FMUL.FTZ R109, R161, R109 ;  /* 0x0000006da16d2220 */ /* 0x004fe20000410000 */
[----:B------:R-:W-:-:S03]  /*52f0*/  @P2 FSEL R132, R132, RZ, P3 ;  /* 0x000000ff84842208 */ /* 0x000fc60001800000 */
[----:B------:R-:W-:Y:S01]  /*5300*/  @P2 FMUL.FTZ R111, R109, R108 ;  /* 0x0000006c6d6f2220 */ /* 0x000fe20000410000 */
[----:B------:R-:W-:Y:S02]  /*5310*/  F2FP.F16.F32.PACK_AB R109, R131, R128 ;  /* 0x00000080836d723e */ /* 0x000fe400000000ff */
[----:B------:R-:W-:Y:S02]  /*5320*/  @P2 F2FP.F16.F32.PACK_AB R132, RZ, R132 ;  /* 0x00000084ff84223e */ /* 0x000fe400000000ff */
[----:B------:R-:W-:Y:S02]  /*5330*/  @P2 FSEL R111, R111, RZ, P1 ;  /* 0x000000ff6f6f2208 */ /* 0x000fe40000800000 */
[----:B------:R-:W-:Y:S02]  /*5340*/  F2FP.F16.F32.PACK_AB R108, R157, R133 ;  /* 0x000000859d6c723e */ /* 0x000fe400000000ff */
[----:B------:R-:W-:Y:S02]  /*5350*/  @P2 F2FP.F16.F32.PACK_AB R128, RZ, R111 ;  /* 0x0000006fff80223e */ /* 0x000fe400000000ff */
        /* <DEDUP_REMOVED lines=12> */
.L_x_7424:
[----:B------:R-:W-:Y:S01]  /*5420*/  ISETP.GT.AND P1, PT, R132, RZ, PT ;  /* 0x000000ff8400720c */ /* 0x000fe20003f24270 */
[--C-:B-----5:R-:W-:Y:S01]  /*5430*/  HADD2.F32 R131, -RZ, R20.reuse.H0_H0 ;  /* 0x20000014ff837230 */ /* 0x120fe20000004100 */
[----:B-1----:R-:W1:Y:S01]  /*5440*/  @P2 LDC.64 R128, c[0x0][0x408] ;  /* 0x00010200ff802b82 */ /* 0x002e620000000a00 */
[----:B------:R-:W-:Y:S01]  /*5450*/  HADD2.F32 R133, -RZ, R20.H1_H1 ;  /* 0x30000014ff857230 */ /* 0x000fe20000004100 */
[C---:B------:R-:W-:Y:S01]  /*5460*/  @P2 LOP3.LUT P3, RZ, R158.reuse, 0xff, RZ, 0xc0, !PT ;  /* 0x000000ff9eff2812 */ /* 0x040fe2000786c0ff */
[--C-:B------:R-:W-:Y:S01]  /*5470*/  HADD2.F32 R161, -RZ, R22.reuse.H0_H0 ;  /* 0x20000016ffa17230 */ /* 0x100fe20000004100 */
[----:B------:R-:W-:Y:S01]  /*5480*/  @P2 LOP3.LUT P4, RZ, R158, 0xff00, RZ, 0xc0, !PT ;  /* 0x0000ff009eff2812 */ /* 0x000fe2000788c0ff */
[----:B------:R-:W-:Y:S01]  /*5490*/  HADD2.F32 R163, -RZ, R22.H1_H1 ;  /* 0x30000016ffa37230 */ /* 0x000fe20000004100 */
[----:B------:R-:W-:-:S05]  /*54a0*/  @P2 LOP3.LUT P5, RZ, R159, 0xff0000, RZ, 0xc0, !PT ;  /* 0x00ff00009fff2812 */ /* 0x000fca00078ac0ff */
        /* <DEDUP_REMOVED lines=9> */
[----:B------:R-:W2:Y:S01]  /*5540*/  @P2 LDC.64 R126, c[0x0][0x408] ;  /* 0x00010200ff7e2b82 */ /* 0x000ea20000000a00 */
[----:B------:R-:W-:Y:S01]  /*5550*/  @P1 FADD.FTZ R130, R120, -R157 ;  /* 0x8000009d78821221 */ /* 0x000fe20000010000 */
[----:B------:R-:W-:-:S02]  /*5560*/  HADD2.F32 R157, -RZ, R21.H0_H0 ;  /* 0x20000015ff9d7230 */ /* 0x000fc40000004100 */
[----:B-1----:R-:W-:Y:S01]  /*5570*/  @P2 FMUL.FTZ R129, R133, R129 ;  /* 0x0000008185812220 */ /* 0x002fe20000410000 */
[----:B------:R-:W-:Y:S02]  /*5580*/  HADD2.F32 R133, -RZ, R21.H1_H1 ;  /* 0x30000015ff857230 */ /* 0x000fe40000004100 */
[C---:B------:R-:W-:Y:S01]  /*5590*/  @P1 FFMA.FTZ R163, R154.reuse, R132, R163 ;  /* 0x000000849aa31223 */ /* 0x040fe200000100a3 */
[----:B------:R-:W-:Y:S01]  /*55a0*/  @P2 FMUL.FTZ R128, R129, R128 ;  /* 0x0000008081802220 */ /* 0x000fe20000410000 */
[----:B------:R-:W-:Y:S01]  /*55b0*/  @P1 FFMA.FTZ R157, R154, R130, R157 ;  /* 0x000000829a9d1223 */ /* 0x000fe2000001009d */
[----:B------:R-:W-:-:S03]  /*55c0*/  @P1 FFMA.FTZ R130, R112, R156, R155 ;  /* 0x0000009c70821223 */ /* 0x000fc6000001009b */
[----:B------:R-:W-:Y:S01]  /*55d0*/  @P2 FSEL R128, R128, RZ, P4 ;  /* 0x000000ff80802208 */ /* 0x000fe20002000000 */
[----:B------:R-:W-:Y:S01]  /*55e0*/  @P1 FADD.FTZ R130, R123, -R130 ;  /* 0x800000827b821221 */ /* 0x000fe20000010000 */
[----:B------:R-:W-:Y:S02]  /*55f0*/  @P2 LOP3.LUT P4, RZ, R158, 0xff000000, RZ, 0xc0, !PT ;  /* 0xff0000009eff2812 */ /* 0x000fe4000788c0ff */
[----:B------:R-:W-:Y:S01]  /*5600*/  @P2 F2FP.F16.F32.PACK_AB R128, RZ, R128 ;  /* 0x00000080ff80223e */ /* 0x000fe200000000ff */
[----:B------:R-:W-:Y:S01]  /*5610*/  @P1 FFMA.FTZ R133, R154, R130, R133 ;  /* 0x000000829a851223 */ /* 0x000fe20000010085 */
[----:B--2---:R-:W-:Y:S02]  /*5620*/  @P2 FMUL.FTZ R127, R131, R127 ;  /* 0x0000007f837f2220 */ /* 0x004fe40000410000 */
[----:B------:R-:W1:Y:S02]  /*5630*/  @P2 LDC.64 R130, c[0x0][0x408] ;  /* 0x00010200ff822b82 */ /* 0x000e640000000a00 */
        /* <DEDUP_REMOVED lines=8> */
[----:B------:R-:W2:Y:S02]  /*56c0*/  @P2 LDC.64 R126, c[0x0][0x408] ;  /* 0x00010200ff7e2b82 */ /* 0x000ea40000000a00 */
[----:B------:R-:W-:Y:S01]  /*56d0*/  @P2 PRMT R104, R104, 0x5410, R128 ;  /* 0x0000541068682816 */ /* 0x000fe20000000080 */
[----:B-1----:R-:W-:-:S05]  /*56e0*/  @P2 FMUL.FTZ R157, R157, R131 ;  /* 0x000000839d9d2220 */ /* 0x002fca0000410000 */
[----:B------:R-:W1:Y:S01]  /*56f0*/  @P2 LDC.64 R128, c[0x0][0x408] ;  /* 0x00010200ff802b82 */ /* 0x000e620000000a00 */
[----:B------:R-:W-:-:S07]  /*5700*/  @P2 FMUL.FTZ R157, R157, R130 ;  /* 0x000000829d9d2220 */ /* 0x000fce0000410000 */
[----:B------:R-:W3:Y:S01]  /*5710*/  @P2 LDC.64 R130, c[0x0][0x408] ;  /* 0x00010200ff822b82 */ /* 0x000ee20000000a00 */
[----:B------:R-:W-:Y:S02]  /*5720*/  @P2 FSEL R157, R157, RZ, P3 ;  /* 0x000000ff9d9d2208 */ /* 0x000fe40001800000 */
[----:B------:R-:W-:Y:S02]  /*5730*/  @P2 LOP3.LUT P3, RZ, R159, 0xff, RZ, 0xc0, !PT ;  /* 0x000000ff9fff2812 */ /* 0x000fe4000786c0ff */
[----:B------:R-:W-:Y:S01]  /*5740*/  @P2 F2FP.F16.F32.PACK_AB R157, RZ, R157 ;  /* 0x0000009dff9d223e */ /* 0x000fe200000000ff */
[----:B--2---:R-:W-:Y:S01]  /*5750*/  @P2 FMUL.FTZ R127, R133, R127 ;  /* 0x0000007f857f2220 */ /* 0x004fe20000410000 */
[----:B------:R-:W-:Y:S02]  /*5760*/  @P1 FFMA.FTZ R133, R119, R156, R155 ;  /* 0x0000009c77851223 */ /* 0x000fe4000001009b */
[----:B------:R-:W-:Y:S01]  /*5770*/  @P2 PRMT R105, R157, 0x7610, R105 ;  /* 0x000076109d692816 */ /* 0x000fe20000000069 */
[----:B------:R-:W-:Y:S01]  /*5780*/  @P2 FMUL.FTZ R126, R127, R126 ;  /* 0x0000007e7f7e2220 */ /* 0x000fe20000410000 */
[----:B------:R-:W-:Y:S01]  /*5790*/  @P1 FADD.FTZ R133, R124, -R133 ;  /* 0x800000857c851221 */ /* 0x000fe20000010000 */
[----:B-1----:R-:W-:Y:S01]  /*57a0*/  @P2 FMUL.FTZ R129, R161, R129 ;  /* 0x00000081a1812220 */ /* 0x002fe20000410000 */
[----:B------:R-:W-:-:S02]  /*57b0*/  HADD2.F32 R161, -RZ, R23.H0_H0 ;  /* 0x20000017ffa17230 */ /* 0x000fc40000004100 */
[----:B------:R-:W-:Y:S01]  /*57c0*/  @P2 FSEL R126, R126, RZ, P4 ;  /* 0x000000ff7e7e2208 */ /* 0x000fe20002000000 */
[----:B------:R-:W-:Y:S01]  /*57d0*/  @P2 FMUL.FTZ R128, R129, R128 ;  /* 0x0000008081802220 */ /* 0x000fe20000410000 */
[----:B------:R-:W-:Y:S01]  /*57e0*/  @P2 LOP3.LUT P4, RZ, R159, 0xff00, RZ, 0xc0, !PT ;  /* 0x0000ff009fff2812 */ /* 0x000fe2000788c0ff */
[----:B------:R-:W-:Y:S01]  /*57f0*/  @P1 FFMA.FTZ R161, R154, R133, R161 ;  /* 0x000000859aa11223 */ /* 0x000fe200000100a1 */
[----:B------:R-:W-:Y:S01]  /*5800*/  @P2 F2FP.F16.F32.PACK_AB R126, RZ, R126 ;  /* 0x0000007eff7e223e */ /* 0x000fe200000000ff */
[----:B------:R-:W1:Y:S01]  /*5810*/  @P2 LDC.64 R132, c[0x0][0x408] ;  /* 0x00010200ff842b82 */ /* 0x000e620000000a00 */
[----:B---3--:R-:W-:Y:S01]  /*5820*/  @P2 FMUL.FTZ R131, R163, R131 ;  /* 0x00000083a3832220 */ /* 0x008fe20000410000 */
        /* <DEDUP_REMOVED lines=26> */
.L_x_7423:
[----:B------:R-:W-:Y:S05]  /*59d0*/  @!P0 BRA `(.L_x_7426) ;  /* 0x00000004007c8947 */ /* 0x000fea0003800000 */
[----:B-1----:R-:W1:Y:S01]  /*59e0*/  @P2 LDC.64 R108, c[0x0][0x408] ;  /* 0x00010200ff6c2b82 */ /* 0x002e620000000a00 */
[-CC-:B------:R-:W-:Y:S01]  /*59f0*/  FFMA.FTZ R127, R113, R156.reuse, R155.reuse ;  /* 0x0000009c717f7223 */ /* 0x180fe2000001009b */
[-CC-:B------:R-:W-:Y:S01]  /*5a00*/  FFMA.FTZ R126, R18, R156.reuse, R155.reuse ;  /* 0x0000009c127e7223 */ /* 0x180fe2000001009b */
[----:B------:R-:W-:Y:S01]  /*5a10*/  ISETP.GT.AND P1, PT, R132, RZ, PT ;  /* 0x000000ff8400720c */ /* 0x000fe20003f24270 */
[-C--:B------:R-:W-:Y:S01]  /*5a20*/  FFMA.FTZ R133, R115, R156.reuse, R155 ;  /* 0x0000009c73857223 */ /* 0x080fe2000001009b */
[----:B------:R-:W-:Y:S01]  /*5a30*/  FADD.FTZ R127, R118, -R127 ;  /* 0x8000007f767f7221 */ /* 0x000fe20000010000 */
[----:B------:R-:W-:Y:S01]  /*5a40*/  FADD.FTZ R131, R121, -R126 ;  /* 0x8000007e79837221 */ /* 0x000fe20000010000 */
[-C--:B-----5:R-:W-:Y:S01]  /*5a50*/  FFMA.FTZ R163, R117, R156.reuse, R155 ;  /* 0x0000009c75a37223 */ /* 0x0a0fe2000001009b */
[----:B------:R-:W2:Y:S01]  /*5a60*/  @P2 LDC.64 R110, c[0x0][0x408] ;  /* 0x00010200ff6e2b82 */ /* 0x000ea20000000a00 */
[C---:B------:R-:W-:Y:S01]  /*5a70*/  FMUL.FTZ R129, R154.reuse, R127 ;  /* 0x0000007f9a817220 */ /* 0x040fe20000410000 */
[----:B------:R-:W-:Y:S01]  /*5a80*/  FMUL.FTZ R128, R154, R131 ;  /* 0x000000839a807220 */ /* 0x000fe20000410000 */
[----:B------:R-:W-:Y:S01]  /*5a90*/  FADD.FTZ R133, R120, -R133 ;  /* 0x8000008578857221 */ /* 0x000fe20000010000 */
[-C--:B------:R-:W-:Y:S01]  /*5aa0*/  FFMA.FTZ R130, R112, R156.reuse, R155 ;  /* 0x0000009c70827223 */ /* 0x080fe2000001009b */
[----:B------:R-:W-:Y:S01]  /*5ab0*/  FADD.FTZ R163, R122, -R163 ;  /* 0x800000a37aa37221 */ /* 0x000fe20000010000 */
[----:B------:R-:W-:Y:S01]  /*5ac0*/  FSEL R129, R129, RZ, P1 ;  /* 0x000000ff81817208 */ /* 0x000fe20000800000 */
[----:B------:R-:W-:Y:S01]  /*5ad0*/  FMUL.FTZ R133, R154, R133 ;  /* 0x000000859a857220 */ /* 0x000fe20000410000 */
[----:B------:R-:W-:Y:S01]  /*5ae0*/  FSEL R128, R128, RZ, P1 ;  /* 0x000000ff80807208 */ /* 0x000fe20000800000 */
[----:B------:R-:W3:Y:S01]  /*5af0*/  @P2 LDC.64 R126, c[0x0][0x408] ;  /* 0x00010200ff7e2b82 */ /* 0x000ee20000000a00 */
[----:B------:R-:W-:Y:S01]  /*5b00*/  FADD.FTZ R161, R123, -R130 ;  /* 0x800000827ba17221 */ /* 0x000fe20000010000 */
[----:B------:R-:W-:Y:S01]  /*5b10*/  FMUL.FTZ R132, R154, R163 ;  /* 0x000000a39a847220 */ /* 0x000fe20000410000 */
[----:B------:R-:W-:Y:S01]  /*5b20*/  FSEL R133, R133, RZ, P1 ;  /* 0x000000ff85857208 */ /* 0x000fe20000800000 */
[-CC-:B------:R-:W-:Y:S01]  /*5b30*/  FFMA.FTZ R162, R114, R156.reuse, R155.reuse ;  /* 0x0000009c72a27223 */ /* 0x180fe2000001009b */
[----:B------:R-:W-:Y:S01]  /*5b40*/  FMUL.FTZ R130, R154, R161 ;  /* 0x000000a19a827220 */ /* 0x000fe20000410000 */
[-CC-:B------:R-:W-:Y:S01]  /*5b50*/  FFMA.FTZ R161, R119, R156.reuse, R155.reuse ;  /* 0x0000009c77a17223 */ /* 0x180fe2000001009b */
[----:B-1----:R-:W-:Y:S01]  /*5b60*/  @P2 FMUL.FTZ R109, R129, R109 ;  /* 0x0000006d816d2220 */ /* 0x002fe20000410000 */
[----:B------:R-:W-:Y:S01]  /*5b70*/  FSEL R132, R132, RZ, P1 ;  /* 0x000000ff84847208 */ /* 0x000fe20000800000 */
[----:B------:R-:W-:Y:S01]  /*5b80*/  FFMA.FTZ R164, R116, R156, R155 ;  /* 0x0000009c74a47223 */ /* 0x000fe2000001009b */
[----:B------:R-:W-:Y:S01]  /*5b90*/  FSEL R130, R130, RZ, P1 ;  /* 0x000000ff82827208 */ /* 0x000fe20000800000 */
[----:B------:R-:W-:Y:S01]  /*5ba0*/  @P2 FMUL.FTZ R131, R109, R108 ;  /* 0x0000006c6d832220 */ /* 0x000fe20000410000 */
[----:B------:R-:W-:Y:S01]  /*5bb0*/  FADD.FTZ R155, R125, -R162 ;  /* 0x800000a27d9b7221 */ /* 0x000fe20000010000 */
[----:B------:R-:W1:Y:S01]  /*5bc0*/  @P2 LDC.64 R108, c[0x0][0x408] ;  /* 0x00010200ff6c2b82 */ /* 0x000e620000000a00 */
[----:B------:R-:W-:Y:S01]  /*5bd0*/  FADD.FTZ R161, R124, -R161 ;  /* 0x800000a17ca17221 */ /* 0x000fe20000010000 */
[----:B--2---:R-:W-:Y:S01]  /*5be0*/  @P2 FMUL.FTZ R111, R128, R111 ;  /* 0x0000006f806f2220 */ /* 0x004fe20000410000 */
[----:B------:R-:W-:Y:S01]  /*5bf0*/  FMUL.FTZ R155, R154, R155 ;  /* 0x0000009b9a9b7220 */ /* 0x000fe20000410000 */
[----:B------:R-:W-:Y:S01]  /*5c00*/  @P2 LOP3.LUT P3, RZ, R158, 0xff, RZ, 0xc0, !PT ;  /* 0x000000ff9eff2812 */ /* 0x000fe2000786c0ff */
[----:B------:R-:W-:Y:S01]  /*5c10*/  FMUL.FTZ R156, R154, R161 ;  /* 0x000000a19a9c7220 */ /* 0x000fe20000410000 */
[----:B------:R-:W-:Y:S01]  /*5c20*/  @P2 FMUL.FTZ R157, R111, R110 ;  /* 0x0000006e6f9d2220 */ /* 0x000fe20000410000 */
[----:B------:R-:W-:Y:S01]  /*5c30*/  FADD.FTZ R161, R135, -R164 ;  /* 0x800000a487a17221 */ /* 0x000fe20000010000 */
[----:B------:R-:W2:Y:S01]  /*5c40*/  @P2 LDC.64 R110, c[0x0][0x408] ;  /* 0x00010200ff6e2b82 */ /* 0x000ea20000000a00 */
[----:B------:R-:W-:-:S02]  /*5c50*/  FSEL R155, R155, RZ, P1 ;  /* 0x000000ff9b9b7208 */ /* 0x000fc40000800000 */
[----:B------:R-:W-:Y:S01]  /*5c60*/  @P2 FSEL R131, R131, RZ, P3 ;  /* 0x000000ff83832208 */ /* 0x000fe20001800000 */
[----:B------:R-:W-:Y:S01]  /*5c70*/  FMUL.FTZ R154, R154, R161 ;  /* 0x000000a19a9a7220 */ /* 0x000fe20000410000 */
[----:B------:R-:W-:Y:S02]  /*5c80*/  FSEL R156, R156, RZ, P1 ;  /* 0x000000ff9c9c7208 */ /* 0x000fe40000800000 */
[C---:B------:R-:W-:Y:S02]  /*5c90*/  @P2 LOP3.LUT P4, RZ, R158.reuse, 0xff00, RZ, 0xc0, !PT ;  /* 0x0000ff009eff2812 */ /* 0x040fe4000788c0ff */
[C---:B------:R-:W-:Y:S02]  /*5ca0*/  @P2 LOP3.LUT P3, RZ, R158.reuse, 0xff0000, RZ, 0xc0, !PT ;  /* 0x00ff00009eff2812 */ /* 0x040fe4000786c0ff */
[----:B------:R-:W-:Y:S02]  /*5cb0*/  @P2 FSEL R157, R157, RZ, P4 ;  /* 0x000000ff9d9d2208 */ /* 0x000fe40002000000 */
[----:B------:R-:W-:-:S02]  /*5cc0*/  @P2 LOP3.LUT P4, RZ, R158, 0xff000000, RZ, 0xc0, !PT ;  /* 0xff0000009eff2812 */ /* 0x000fc4000788c0ff */
[----:B------:R-:W-:Y:S01]  /*5cd0*/  @P2 F2FP.F16.F32.PACK_AB R131, RZ, R131 ;  /* 0x00000083ff83223e */ /* 0x000fe200000000ff */
[----:B-1----:R-:W-:Y:S01]  /*5ce0*/  @P2 FMUL.FTZ R109, R133, R109 ;  /* 0x0000006d856d2220 */ /* 0x002fe20000410000 */
[----:B------:R-:W-:Y:S02]  /*5cf0*/  @P2 F2FP.F16.F32.PACK_AB R157, RZ, R157 ;  /* 0x0000009dff9d223e */ /* 0x000fe400000000ff */
[----:B------:R-:W-:Y:S01]  /*5d00*/  @P2 PRMT R104, R131, 0x7610, R104 ;  /* 0x0000761083682816 */ /* 0x000fe20000000068 */
[----:B------:R-:W-:Y:S01]  /*5d10*/  @P2 FMUL.FTZ R160, R109, R108 ;  /* 0x0000006c6da02220 */ /* 0x000fe20000410000 */
[----:B---3--:R-:W-:Y:S02]  /*5d20*/  @P2 FMUL.FTZ R109, R132, R127 ;  /* 0x0000007f846d2220 */ /* 0x008fe40000410000 */
[----:B------:R-:W-:Y:S01]  /*5d30*/  @P2 PRMT R104, R104, 0x5410, R157 ;  /* 0x0000541068682816 */ /* 0x000fe2000000009d */
[----:B--2---:R-:W-:Y:S01]  /*5d40*/  @P2 FMUL.FTZ R111, R130, R111 ;  /* 0x0000006f826f2220 */ /* 0x004fe20000410000 */
[----:B------:R-:W-:Y:S01]  /*5d50*/  @P2 FMUL.FTZ R126, R109, R126 ;  /* 0x0000007e6d7e2220 */ /* 0x000fe20000410000 */
[----:B------:R-:W-:Y:S01]  /*5d60*/  @P2 FSEL R160, R160, RZ, P3 ;  /* 0x000000ffa0a02208 */ /* 0x000fe20001800000 */
[----:B------:R-:W1:Y:S01]  /*5d70*/  @P2 LDC.64 R108, c[0x0][0x408] ;  /* 0x00010200ff6c2b82 */ /* 0x000e620000000a00 */
[----:B------:R-:W-:Y:S01]  /*5d80*/  @P2 FMUL.FTZ R127, R111, R110 ;  /* 0x0000006e6f7f2220 */ /* 0x000fe20000410000 */
[----:B------:R-:W-:-:S04]  /*5d90*/  @P2 LOP3.LUT P3, RZ, R159, 0xff, RZ, 0xc0, !PT ;  /* 0x000000ff9fff2812 */ /* 0x000fc8000786c0ff */
[----:B------:R-:W-:Y:S02]  /*5da0*/  @P2 FSEL R126, R126, RZ, P3 ;  /* 0x000000ff7e7e2208 */ /* 0x000fe40001800000 */
[----:B------:R-:W2:Y:S01]  /*5db0*/  @P2 LDC.64 R110, c[0x0][0x408] ;  /* 0x00010200ff6e2b82 */ /* 0x000ea20000000a00 */
[----:B------:R-:W-:Y:S02]  /*5dc0*/  @P2 LOP3.LUT P3, RZ, R159, 0xff00, RZ, 0xc0, !PT ;  /* 0x0000ff009fff2812 */ /* 0x000fe4000786c0ff */
[----:B------:R-:W-:-:S04]  /*5dd0*/  @P2 F2FP.F16.F32.PACK_AB R126, RZ, R126 ;  /* 0x0000007eff7e223e */ /* 0x000fc800000000ff */
[----:B------:R-:W-:Y:S01]  /*5de0*/  @P2 PRMT R106, R126, 0x7610, R106 ;  /* 0x000076107e6a2816 */ /* 0x000fe2000000006a */
[----:B-1----:R-:W-:Y:S01]  /*5df0*/  @P2 FMUL.FTZ R109, R155, R109 ;  /* 0x0000006d9b6d2220 */ /* 0x002fe20000410000 */
[----:B--2---:R-:W-:-:S03]  /*5e00*/  @P2 FMUL.FTZ R161, R156, R111 ;  /* 0x0000006f9ca12220 */ /* 0x004fc60000410000 */
[----:B------:R-:W-:Y:S01]  /*5e10*/  @P2 FMUL.FTZ R111, R109, R108 ;  /* 0x0000006c6d6f2220 */ /* 0x000fe20000410000 */
[----:B------:R-:W-:Y:S01]  /*5e20*/  @P2 FSEL R108, R127, RZ, P4 ;  /* 0x000000ff7f6c2208 */ /* 0x000fe20002000000 */
[----:B------:R-:W-:Y:S01]  /*5e30*/  @P2 FMUL.FTZ R161, R161, R110 ;  /* 0x0000006ea1a12220 */ /* 0x000fe20000410000 */
[----:B------:R-:W-:Y:S02]  /*5e40*/  @P2 LOP3.LUT P4, RZ, R159, 0xff0000, RZ, 0xc0, !PT ;  /* 0x00ff00009fff2812 */ /* 0x000fe4000788c0ff */
[----:B------:R-:W-:Y:S02]  /*5e50*/  @P2 F2FP.F16.F32.PACK_AB R127, RZ, R160 ;  /* 0x000000a0ff7f223e */ /* 0x000fe400000000ff */
[----:B------:R-:W-:Y:S02]  /*5e60*/  @P2 FSEL R111, R111, RZ, P3 ;  /* 0x000000ff6f6f2208 */ /* 0x000fe40001800000 */
[----:B------:R-:W-:Y:S02]  /*5e70*/  @P2 FSEL R161, R161, RZ, P4 ;  /* 0x000000ffa1a12208 */ /* 0x000fe40002000000 */
[----:B------:R-:W-:-:S02]  /*5e80*/  @P2 F2FP.F16.F32.PACK_AB R160, RZ, R108 ;  /* 0x0000006cffa0223e */ /* 0x000fc400000000ff */
[----:B------:R-:W-:Y:S02]  /*5e90*/  F2FP.F16.F32.PACK_AB R108, R128, R129 ;  /* 0x00000081806c723e */ /* 0x000fe400000000ff */
[----:B------:R-:W-:Y:S02]  /*5ea0*/  @P2 PRMT R105, R127, 0x7610, R105 ;  /* 0x000076107f692816 */ /* 0x000fe40000000069 */
[----:B------:R-:W-:Y:S02]  /*5eb0*/  @P2 F2FP.F16.F32.PACK_AB R128, RZ, R111 ;  /* 0x0000006fff80223e */ /* 0x000fe400000000ff */
[----:B------:R-:W-:Y:S02]  /*5ec0*/  @P2 F2FP.F16.F32.PACK_AB R161, RZ, R161 ;  /* 0x000000a1ffa1223e */ /* 0x000fe400000000ff */
[----:B------:R-:W-:Y:S02]  /*5ed0*/  FSEL R127, R154, RZ, P1 ;  /* 0x000000ff9a7f7208 */ /* 0x000fe40000800000 */
        /* <DEDUP_REMOVED lines=15> */
.L_x_7426:
[----:B-1----:R-:W1:Y:S01]  /*5fd0*/  @P2 LDC.64 R126, c[0x0][0x408] ;  /* 0x00010200ff7e2b82 */ /* 0x002e620000000a00 */
        /* <DEDUP_REMOVED lines=13> */
.L_x_7428:
[----:B------:R-:W-:Y:S05]  /*60b0*/  BSYNC.RECONVERGENT B2 ;  /* 0x0000000000027941 */ /* 0x000fea0003800200 */
.L_x_7427:
        /* <DEDUP_REMOVED lines=13> */
.L_x_7430:
[----:B------:R-:W-:Y:S05]  /*6190*/  BSYNC.RECONVERGENT B2 ;  /* 0x0000000000027941 */ /* 0x000fea0003800200 */
.L_x_7429:
        /* <DEDUP_REMOVED lines=13> */
.L_x_7432:
[----:B------:R-:W-:Y:S05]  /*6270*/  BSYNC.RECONVERGENT B2 ;  /* 0x0000000000027941 */ /* 0x000fea0003800200 */
.L_x_7431:
        /* <DEDUP_REMOVED lines=13> */
.L_x_7434:
[----:B------:R-:W-:Y:S05]  /*6350*/  BSYNC.RECONVERGENT B2 ;  /* 0x0000000000027941 */ /* 0x000fea0003800200 */
.L_x_7433:
        /* <DEDUP_REMOVED lines=13> */
.L_x_7436:
[----:B------:R-:W-:Y:S05]  /*6430*/  BSYNC.RECONVERGENT B2 ;  /* 0x0000000000027941 */ /* 0x000fea0003800200 */
.L_x_7435:
        /* <DEDUP_REMOVED lines=13> */
.L_x_7438:
[----:B------:R-:W-:Y:S05]  /*6510*/  BSYNC.RECONVERGENT B2 ;  /* 0x0000000000027941 */ /* 0x000fea0003800200 */
.L_x_7437:
        /* <DEDUP_REMOVED lines=14> */
.L_x_7440:
[----:B------:R-:W-:Y:S05]  /*6600*/  BSYNC.RECONVERGENT B2 ;  /* 0x0000000000027941 */ /* 0x000fea0003800200 */
.L_x_7439:
[----:B------:R-:W-:Y:S01]  /*6610*/  FADD.FTZ R129, R135, -R128 ;  /* 0x8000008087817221 */ /* 0x000fe20000010000 */
[----:B------:R-:W-:-:S03]  /*6620*/  ISETP.GT.AND P1, PT, R132, RZ, PT ;  /* 0x000000ff8400720c */ /* 0x000fc60003f24270 */
[----:B------:R-:W-:-:S05]  /*6630*/  FMUL.FTZ R128, R154, R129 ;  /* 0x000000819a807220 */ /* 0x000fca0000410000 */
[----:B------:R-:W-:Y:S02]  /*6640*/  FSEL R128, R128, RZ, P1 ;  /* 0x000000ff80807208 */ /* 0x000fe40000800000 */
[----:B-----5:R-:W-:-:S03]  /*6650*/  @P2 ISETP.GE.U32.AND P1, PT, R158, RZ, PT ;  /* 0x000000ff9e00220c */ /* 0x020fc60003f26070 */
[----:B-1----:R-:W-:Y:S01]  /*6660*/  @P2 FMUL.FTZ R127, R128, R127 ;  /* 0x0000007f807f2220 */ /* 0x002fe20000410000 */
[----:B------:R-:W-:-:S03]  /*6670*/  @P2 ISETP.GE.U32.AND.EX P1, PT, R159, 0x1000000, PT, P1 ;  /* 0x010000009f00280c */ /* 0x000fc60003f26110 */
[----:B------:R-:W-:-:S05]  /*6680*/  @P2 FMUL.FTZ R126, R127, R126 ;  /* 0x0000007e7f7e2220 */ /* 0x000fca0000410000 */
[----:B------:R-:W-:-:S04]  /*6690*/  @P2 FSEL R126, R126, RZ, P1 ;  /* 0x000000ff7e7e2208 */ /* 0x000fc80000800000 */
[----:B------:R-:W-:-:S04]  /*66a0*/  @P2 F2FP.F16.F32.PACK_AB R126, RZ, R126 ;  /* 0x0000007eff7e223e */ /* 0x000fc800000000ff */
[----:B------:R-:W-:-:S07]  /*66b0*/  @P2 PRMT R107, R107, 0x5410, R126 ;  /* 0x000054106b6b2816 */ /* 0x000fce000000007e */
.L_x_7425:
[----:B------:R-:W-:Y:S05]  /*66c0*/  BSYNC.RECONVERGENT B1 ;  /* 0x0000000000017941 */ /* 0x000fea0003800200 */
.L_x_7422:
        /* <DEDUP_REMOVED lines=12> */
.L_x_7379:
[----:B------:R-:W-:Y:S05]  /*6790*/  BSYNC B0 ;  /* 0x0000000000007941 */ /* 0x000fea0003800000 */
.L_x_7378:
        /* <DEDUP_REMOVED lines=144> */
.L_x_7383:
[----:B------:R-:W-:Y:S01]  /*70a0*/  HFMA2 R134, -RZ, RZ, 0, 1.847743988037109375e-06 ;  /* 0x0000001fff867431 */ /* 0x000fe200000001ff */
[----:B------:R-:W-:Y:S01]  /*70b0*/  BSSY B1, `(.L_x_7442) ;  /* 0x0000006000017945 */ /* 0x000fe20003800000 */
[----:B------:R-:W-:Y:S02]  /*70c0*/  MOV R133, 0x1 ;  /* 0x0000000100857802 */ /* 0x000fe40000000f00 */
[----:B------:R-:W-:-:S07]  /*70d0*/  MOV R129, 0xffffffff ;  /* 0xffffffff00817802 */ /* 0x000fce0000000f00 */
[----:B0----5:R-:W-:Y:S05]  /*70e0*/  WARPSYNC.COLLECTIVE R129, `(.L_x_7443) ;  /* 0x0000000081087348 */ /* 0x021fea0003c00000 */
[----:B------:R1:W2:Y:S02]  /*70f0*/  SHFL.BFLY P0, R168, R128, R133, R134 ;  /* 0x0c00008580a87389 */ /* 0x0002a40000000086 */
[----:B012--5:R-:W-:Y:S05]  /*7100*/  ENDCOLLECTIVE ;  /* 0x000000000000791b */ /* 0x027fea0003800000 */
.L_x_7443:
[----:B------:R-:W-:Y:S05]  /*7110*/  BSYNC B1 ;  /* 0x0000000000017941 */ /* 0x000fea0003800000 */
.L_x_7442:
        /* <DEDUP_REMOVED lines=9> */
.L_x_7444:
[----:B------:R-:W-:Y:S01]  /*71b0*/  MOV R128, R151 ;  /* 0x0000009700807202 */ /* 0x000fe20000000f00 */
[----:B------:R-:W-:Y:S01]  /*71c0*/  HFMA2 R133, -RZ, RZ, 0, 1.1920928955078125e-07 ;  /* 0x00000002ff857431 */ /* 0x000fe200000001ff */
[----:B------:R-:W-:-:S07]  /*71d0*/  MOV R150, R168 ;  /* 0x000000a800967202 */ /* 0x000fce0000000f00 */
[----:B------:R-:W-:Y:S05]  /*71e0*/  WARPSYNC.COLLECTIVE R129, `(.L_x_7445) ;  /* 0x0000000081087348 */ /* 0x000fea0003c00000 */
[----:B------:R0:W1:Y:S02]  /*71f0*/  SHFL.BFLY P0, R168, R128, R133, R134 ;  /* 0x0c00008580a87389 */ /* 0x0000640000000086 */
[----:B01----:R-:W-:Y:S05]  /*7200*/  ENDCOLLECTIVE ;  /* 0x000000000000791b */ /* 0x003fea0003800000 */
.L_x_7445:
[----:B------:R-:W-:-:S05]  /*7210*/  FADD.FTZ R150, R150, R127 ;  /* 0x0000007f96967221 */ /* 0x000fca0000010000 */
[----:B------:R-:W-:Y:S02]  /*7220*/  MOV R128, R150 ;  /* 0x0000009600807202 */ /* 0x000fe40000000f00 */
[----:B------:R-:W-:-:S07]  /*7230*/  MOV R156, R168 ;  /* 0x000000a8009c7202 */ /* 0x000fce0000000f00 */
[----:B------:R-:W-:Y:S05]  /*7240*/  WARPSYNC.COLLECTIVE R129, `(.L_x_7446) ;  /* 0x0000000081087348 */ /* 0x000fea0003c00000 */
[----:B------:R0:W1:Y:S02]  /*7250*/  SHFL.BFLY P0, R168, R128, R133, R134 ;  /* 0x0c00008580a87389 */ /* 0x0000640000000086 */
[----:B01----:R-:W-:Y:S05]  /*7260*/  ENDCOLLECTIVE ;  /* 0x000000000000791b */ /* 0x003fea0003800000 */
.L_x_7446:
[----:B------:R-:W-:-:S05]  /*7270*/  FADD.FTZ R156, R151, R156 ;  /* 0x0000009c979c7221 */ /* 0x000fca0000010000 */
[----:B------:R-:W-:Y:S01]  /*7280*/  MOV R128, R156 ;  /* 0x0000009c00807202 */ /* 0x000fe20000000f00 */
[----:B------:R-:W-:Y:S01]  /*7290*/  HFMA2 R133, -RZ, RZ, 0, 2.384185791015625e-07 ;  /* 0x00000004ff857431 */ /* 0x000fe200000001ff */
[----:B------:R-:W-:-:S07]  /*72a0*/  MOV R153, R168 ;  /* 0x000000a800997202 */ /* 0x000fce0000000f00 */
[----:B------:R-:W-:Y:S05]  /*72b0*/  WARPSYNC.COLLECTIVE R129, `(.L_x_7447) ;  /* 0x0000000081087348 */ /* 0x000fea0003c00000 */
[----:B------:R0:W1:Y:S02]  /*72c0*/  SHFL.BFLY P0, R168, R128, R133, R134 ;  /* 0x0c00008580a87389 */ /* 0x0000640000000086 */
[----:B01----:R-:W-:Y:S05]  /*72d0*/  ENDCOLLECTIVE ;  /* 0x000000000000791b */ /* 0x003fea0003800000 */
.L_x_7447:
[----:B------:R-:W-:-:S05]  /*72e0*/  FADD.FTZ R153, R150, R153 ;  /* 0x0000009996997221 */ /* 0x000fca0000010000 */
[----:B------:R-:W-:Y:S02]  /*72f0*/  MOV R128, R153 ;  /* 0x0000009900807202 */ /* 0x000fe40000000f00 */
[----:B------:R-:W-:-:S07]  /*7300*/  MOV R155, R168 ;  /* 0x000000a8009b7202 */ /* 0x000fce0000000f00 */
[----:B------:R-:W-:Y:S05]  /*7310*/  WARPSYNC.COLLECTIVE R129, `(.L_x_7448) ;  /* 0x0000000081087348 */ /* 0x000fea0003c00000 */
[----:B------:R0:W1:Y:S02]  /*7320*/  SHFL.BFLY P0, R168, R128, R133, R134 ;  /* 0x0c00008580a87389 */ /* 0x0000640000000086 */
[----:B01----:R-:W-:Y:S05]  /*7330*/  ENDCOLLECTIVE ;  /* 0x000000000000791b */ /* 0x003fea0003800000 */
.L_x_7448:
[----:B------:R-:W-:-:S05]  /*7340*/  FADD.FTZ R155, R156, R155 ;  /* 0x0000009b9c9b7221 */ /* 0x000fca0000010000 */
[----:B------:R-:W-:Y:S01]  /*7350*/  MOV R128, R155 ;  /* 0x0000009b00807202 */ /* 0x000fe20000000f00 */
[----:B------:R-:W-:Y:S01]  /*7360*/  HFMA2 R133, -RZ, RZ, 0, 4.76837158203125e-07 ;  /* 0x00000008ff857431 */ /* 0x000fe200000001ff */
[----:B------:R-:W-:-:S07]  /*7370*/  MOV R164, R168 ;  /* 0x000000a800a47202 */ /* 0x000fce0000000f00 */
[----:B------:R-:W-:Y:S05]  /*7380*/  WARPSYNC.COLLECTIVE R129, `(.L_x_7449) ;  /* 0x0000000081087348 */ /* 0x000fea0003c00000 */
[----:B------:R0:W1:Y:S02]  /*7390*/  SHFL.BFLY P0, R168, R128, R133, R134 ;  /* 0x0c00008580a87389 */ /* 0x0000640000000086 */
[----:B01----:R-:W-:Y:S05]  /*73a0*/  ENDCOLLECTIVE ;  /* 0x000000000000791b */ /* 0x003fea0003800000 */
.L_x_7449:
[----:B------:R-:W-:-:S05]  /*73b0*/  FADD.FTZ R164, R153, R164 ;  /* 0x000000a499a47221 */ /* 0x000fca0000010000 */
[----:B------:R-:W-:Y:S02]  /*73c0*/  MOV R128, R164 ;  /* 0x000000a400807202 */ /* 0x000fe40000000f00 */
[----:B------:R-:W-:-:S07]  /*73d0*/  MOV R166, R168 ;  /* 0x000000a800a67202 */ /* 0x000fce0000000f00 */
[----:B------:R-:W-:Y:S05]  /*73e0*/  WARPSYNC.COLLECTIVE R129, `(.L_x_7450) ;  /* 0x0000000081087348 */ /* 0x000fea0003c00000 */
[----:B------:R0:W1:Y:S02]  /*73f0*/  SHFL.BFLY P0, R168, R128, R133, R134 ;  /* 0x0c00008580a87389 */ /* 0x0000640000000086 */
[----:B01----:R-:W-:Y:S05]  /*7400*/  ENDCOLLECTIVE ;  /* 0x000000000000791b */ /* 0x003fea0003800000 */
.L_x_7450:
[----:B------:R-:W-:-:S05]  /*7410*/  FADD.FTZ R166, R155, R166 ;  /* 0x000000a69ba67221 */ /* 0x000fca0000010000 */
[----:B------:R-:W-:Y:S01]  /*7420*/  MOV R128, R166 ;  /* 0x000000a600807202 */ /* 0x000fe20000000f00 */
[----:B------:R-:W-:Y:S01]  /*7430*/  HFMA2 R133, -RZ, RZ, 0, 9.5367431640625e-07 ;  /* 0x00000010ff857431 */ /* 0x000fe200000001ff */
[----:B------:R-:W-:-:S07]  /*7440*/  MOV R127, R168 ;  /* 0x000000a8007f7202 */ /* 0x000fce0000000f00 */
[----:B------:R-:W-:Y:S05]  /*7450*/  WARPSYNC.COLLECTIVE R129, `(.L_x_7451) ;  /* 0x0000000081087348 */ /* 0x000fea0003c00000 */
[----:B------:R0:W1:Y:S02]  /*7460*/  SHFL.BFLY P0, R168, R128, R133, R134 ;  /* 0x0c00008580a87389 */ /* 0x0000640000000086 */
[----:B01----:R-:W-:Y:S05]  /*7470*/  ENDCOLLECTIVE ;  /* 0x000000000000791b */ /* 0x003fea0003800000 */
.L_x_7451:
[----:B------:R-:W-:-:S05]  /*7480*/  FADD.FTZ R127, R164, R127 ;  /* 0x0000007fa47f7221 */ /* 0x000fca0000010000 */
[----:B------:R-:W-:Y:S02]  /*7490*/  MOV R128, R127 ;  /* 0x0000007f00807202 */ /* 0x000fe40000000f00 */
[----:B------:R-:W-:-:S07]  /*74a0*/  MOV R151, R168 ;  /* 0x000000a800977202 */ /* 0x000fce0000000f00 */
[----:B------:R-:W-:Y:S05]  /*74b0*/  WARPSYNC.COLLECTIVE R129, `(.L_x_7452) ;  /* 0x0000000081087348 */ /* 0x000fea0003c00000 */
[----:B------:R0:W1:Y:S02]  /*74c0*/  SHFL.BFLY P0, R168, R128, R133, R134 ;  /* 0x0c00008580a87389 */ /* 0x0000640000000086 */
[----:B01----:R-:W-:Y:S05]  /*74d0*/  ENDCOLLECTIVE ;  /* 0x000000000000791b */ /* 0x003fea0003800000 */
.L_x_7452:
[----:B------:R-:W-:Y:S05]  /*74e0*/  BRA `(.L_x_7453) ;  /* 0xffffffa400247947 */ /* 0x000fea000383ffff */
.L_x_7454:
        /* <DEDUP_REMOVED lines=9> */
.L_x_14524:


//--------------------- .text._ZN10layer_norm13ln_bwd_kernelINS_13Kernel_traitsIf6__halfS2_S2_fjLj768ELj1ELj4ELj1ELj16ENS_18Kernel_traits_baseILj768EfS2_S2_S2_fjLj128EEEEELb1ELb1ELb0ELb0EEEvNS_9BwdParamsE --------------------------
	.section	.text._ZN10layer_norm13ln_bwd_kernelINS_13Kernel_traitsIf6__halfS2_S2_fjLj768ELj1ELj4ELj1ELj16ENS_18Kernel_traits_baseILj768EfS2_S2_S2_fjLj128EEEEELb1ELb1ELb0ELb0EEEvNS_9BwdParamsE,"ax",@progbits
	.align	128
        .global         _ZN10layer_norm13ln_bwd_kernelINS_13Kernel_traitsIf6__halfS2_S2_fjLj768ELj1ELj4ELj1ELj16ENS_18Kernel_traits_baseILj768EfS2_S2_S2_fjLj128EEEEELb1ELb1ELb0ELb0EEEvNS_9BwdParamsE
        .type           _ZN10layer_norm13ln_bwd_kernelINS_13Kernel_traitsIf6__halfS2_S2_fjLj768ELj1ELj4ELj1ELj16ENS_18Kernel_traits_baseILj768EfS2_S2_S2_fjLj128EEEEELb1ELb1ELb0ELb0EEEvNS_9BwdParamsE,@function
        .size           _ZN10layer_norm13ln_bwd_kernelINS_13Kernel_traitsIf6__halfS2_S2_fjLj768ELj1ELj4ELj1ELj16ENS_18Kernel_traits_baseILj768EfS2_S2_S2_fjLj128EEEEELb1ELb1ELb0ELb0EEEvNS_9BwdParamsE,(.L_x_14525 - _ZN10layer_norm13ln_bwd_kernelINS_13Kernel_traitsIf6__halfS2_S2_fjLj768ELj1ELj4ELj1ELj16ENS_18Kernel_traits_baseILj768EfS2_S2_S2_fjLj128EEEEELb1ELb1ELb0ELb0EEEvNS_9BwdParamsE)
        .other          _ZN10layer_norm13ln_bwd_kernelINS_13Kernel_traitsIf6__halfS2_S2_fjLj768ELj1ELj4ELj1ELj16ENS_18Kernel_traits_baseILj768EfS2_S2_S2_fjLj128EEEEELb1ELb1ELb0ELb0EEEvNS_9BwdParamsE,@"STO_CUDA_ENTRY STV_DEFAULT"
_ZN10layer_norm13ln_bwd_kernelINS_13Kernel_traitsIf6__halfS2_S2_fjLj768ELj1ELj4ELj1ELj16ENS_18Kernel_traits_baseILj768EfS2_S2_S2_fjLj128EEEEELb1ELb1ELb0ELb0EEEvNS_9BwdParamsE:
.text._ZN10layer_norm13ln_bwd_kernelINS_13Kernel_traitsIf6__halfS2_S2_fjLj768ELj1ELj4ELj1ELj16ENS_18Kernel_traits_baseILj768EfS2_S2_S2_fjLj128EEEEELb1ELb1ELb0ELb0EEEvNS_9BwdParamsE:
        /* <DEDUP_REMOVED lines=129> */
.L_x_7486:
        /* <DEDUP_REMOVED lines=41> */
[----:B---3--:R-:W-:Y:S02]  /*0aa0*/  HADD2.F32 R185, -RZ, R164.H0_H0 ;  /* 0x200000a4ffb97230 */ /* 0x008fe40000004100 */
[----:B------:R-:W-:Y:S02]  /*0ab0*/  HADD2.F32 R197, -RZ, R166.H1_H1 ;  /* 0x300000a6ffc57230 */ /* 0x000fe40000004100 */
[----:B------:R-:W-:Y:S02]  /*0ac0*/  HADD2.F32 R187, -RZ, R164.H1_H1 ;  /* 0x300000a4ffbb7230 */ /* 0x000fe40000004100 */
[C---:B------:R-:W-:Y:S01]  /*0ad0*/  FADD.FTZ R164, -R202.reuse, R185 ;  /* 0x000000b9caa47221 */ /* 0x040fe20000010100 */
[----:B------:R-:W-:Y:S02]  /*0ae0*/  HADD2.F32 R189, -RZ, R165.H0_H0 ;  /* 0x200000a5ffbd7230 */ /* 0x000fe40000004100 */
[----:B------:R-:W-:Y:S01]  /*0af0*/  FADD.FTZ R188, -R202, R197 ;  /* 0x000000c5cabc7221 */ /* 0x000fe20000010100 */
[----:B----4-:R-:W-:-:S02]  /*0b00*/  HADD2.F32 R195, -RZ, R168.H0_H0 ;  /* 0x200000a8ffc37230 */ /* 0x010fc40000004100 */
[----:B-----5:R-:W-:Y:S01]  /*0b10*/  FMUL.FTZ R197, R199, R164 ;  /* 0x000000a4c7c57220 */ /* 0x020fe20000410000 */
[----:B------:R-:W-:Y:S02]  /*0b20*/  HADD2.F32 R193, -RZ, R166.H0_H0 ;  /* 0x200000a6ffc17230 */ /* 0x000fe40000004100 */
[----:B------:R-:W-:Y:S02]  /*0b30*/  HADD2.F32 R203, -RZ, R167.H0_H0 ;  /* 0x200000a7ffcb7230 */ /* 0x000fe40000004100 */
[----:B------:R-:W-:Y:S01]  /*0b40*/  FADD.FTZ R166, -R202, R189 ;  /* 0x000000bdcaa67221 */ /* 0x000fe20000010100 */
[----:B------:R-:W-:Y:S02]  /*0b50*/  HADD2.F32 R165, -RZ, R165.H1_H1 ;  /* 0x300000a5ffa57230 */ /* 0x000fe40000004100 */
[----:B------:R-:W-:Y:S01]  /*0b60*/  FADD.FTZ R100, R100, R195 ;  /* 0x000000c364647221 */ /* 0x000fe20000010000 */
[----:B------:R-:W-:Y:S02]  /*0b70*/  HADD2.F32 R167, -RZ, R167.H1_H1 ;  /* 0x300000a7ffa77230 */ /* 0x000fe40000004100 */
[----:B------:R-:W-:Y:S01]  /*0b80*/  FFMA.FTZ R76, R197, R195, R76 ;  /* 0x000000c3c54c7223 */ /* 0x000fe2000001004c */
[----:B------:R-:W-:-:S02]  /*0b90*/  HADD2.F32 R168, -RZ, R168.H1_H1 ;  /* 0x300000a8ffa87230 */ /* 0x000fc40000004100 */
[----:B------:R-:W-:Y:S01]  /*0ba0*/  FADD.FTZ R196, -R202, R187 ;  /* 0x000000bbcac47221 */ /* 0x000fe20000010100 */
[--C-:B------:R-:W-:Y:S02]  /*0bb0*/  HADD2.F32 R191, -RZ, R169.reuse.H0_H0 ;  /* 0x200000a9ffbf7230 */ /* 0x100fe40000004100 */
[----:B------:R-:W-:Y:S01]  /*0bc0*/  FMUL.FTZ R195, R28, R195 ;  /* 0x000000c31cc37220 */ /* 0x000fe20000410000 */
[----:B------:R-:W-:Y:S02]  /*0bd0*/  HADD2.F32 R190, -RZ, R169.H1_H1 ;  /* 0x300000a9ffbe7230 */ /* 0x000fe40000004100 */
[--C-:B------:R-:W-:Y:S02]  /*0be0*/  HADD2.F32 R169, -RZ, R170.reuse.H0_H0 ;  /* 0x200000aaffa97230 */ /* 0x100fe40000004100 */
[----:B0-----:R-:W-:Y:S02]  /*0bf0*/  HADD2.F32 R182, -RZ, R170.H1_H1 ;  /* 0x300000aaffb67230 */ /* 0x001fe40000004100 */
[C---:B------:R-:W-:Y:S01]  /*0c00*/  FADD.FTZ R170, -R202.reuse, R193 ;  /* 0x000000c1caaa7221 */ /* 0x040fe20000010100 */
[C---:B------:R-:W-:Y:S01]  /*0c10*/  FADD.FTZ R192, -R202.reuse, R165 ;  /* 0x000000a5cac07221 */ /* 0x040fe20000010100 */
[----:B------:R-:W-:Y:S01]  /*0c20*/  FADD.FTZ R186, -R202, R167 ;  /* 0x000000a7caba7221 */ /* 0x000fe20000010100 */
[C---:B------:R-:W-:Y:S01]  /*0c30*/  FMUL.FTZ R193, R199.reuse, R166 ;  /* 0x000000a6c7c17220 */ /* 0x040fe20000410000 */
[----:B------:R-:W-:Y:S01]  /*0c40*/  FMUL.FTZ R196, R199, R196 ;  /* 0x000000c4c7c47220 */ /* 0x000fe20000410000 */
[----:B------:R-:W-:Y:S01]  /*0c50*/  FMUL.FTZ R194, R29, R168 ;  /* 0x000000a81dc27220 */ /* 0x000fe20000410000 */
[----:B------:R-:W-:Y:S01]  /*0c60*/  FADD.FTZ R165, RZ, R195 ;  /* 0x000000c3ffa57221 */ /* 0x000fe20000010000 */
[----:B------:R-:W-:Y:S01]  /*0c70*/  FFMA.FTZ R167, R197, R195, RZ ;  /* 0x000000c3c5a77223 */ /* 0x000fe200000100ff */
[----:B------:R-:W-:Y:S01]  /*0c80*/  FADD.FTZ R102, R102, R191 ;  /* 0x000000bf66667221 */ /* 0x000fe20000010000 */
        /* <DEDUP_REMOVED lines=15> */
[----:B------:R-:W-:-:S02]  /*0d80*/  HADD2.F32 R211, -RZ, R171.H0_H0 ;  /* 0x200000abffd37230 */ /* 0x000fc40000004100 */
[----:B------:R-:W-:Y:S01]  /*0d90*/  FADD.FTZ R184, -R202, R203 ;  /* 0x000000cbcab87221 */ /* 0x000fe20000010100 */
[----:B------:R-:W-:Y:S01]  /*0da0*/  FADD.FTZ R105, R105, R182 ;  /* 0x000000b669697221 */ /* 0x000fe20000010000 */
[-C--:B------:R-:W-:Y:S01]  /*0db0*/  FFMA.FTZ R81, R188, R182.reuse, R81 ;  /* 0x000000b6bc517223 */ /* 0x080fe20000010051 */
        /* <DEDUP_REMOVED lines=23> */
.L_x_7458:
[----:B------:R-:W-:Y:S05]  /*0f30*/  BSYNC.RECONVERGENT B1 ;  /* 0x0000000000017941 */ /* 0x000fea0003800200 */
.L_x_7457:
        /* <DEDUP_REMOVED lines=17> */
[--C-:B---3--:R-:W-:Y:S02]  /*1050*/  HADD2.F32 R5, -RZ, R8.reuse.H0_H0 ;  /* 0x20000008ff057230 */ /* 0x108fe40000004100 */
[----:B------:R-:W-:Y:S02]  /*1060*/  HADD2.F32 R17, -RZ, R8.H1_H1 ;  /* 0x30000008ff117230 */ /* 0x000fe40000004100 */
[--C-:B------:R-:W-:Y:S02]  /*1070*/  HADD2.F32 R19, -RZ, R9.reuse.H0_H0 ;  /* 0x20000009ff137230 */ /* 0x100fe40000004100 */
[C---:B0-----:R-:W-:Y:S01]  /*1080*/  FADD.FTZ R6, -R202.reuse, R5 ;  /* 0x00000005ca067221 */ /* 0x041fe20000010100 */
[----:B------:R-:W-:Y:S02]  /*1090*/  HADD2.F32 R165, -RZ, R9.H1_H1 ;  /* 0x30000009ffa57230 */ /* 0x000fe40000004100 */
[----:B------:R-:W-:Y:S01]  /*10a0*/  FADD.FTZ R8, -R202, R17 ;  /* 0x00000011ca087221 */ /* 0x000fe20000010100 */
[----:B------:R-:W-:-:S02]  /*10b0*/  HADD2.F32 R167, -RZ, R10.H0_H0 ;  /* 0x2000000affa77230 */ /* 0x000fc40000004100 */
[--C-:B----4-:R-:W-:Y:S02]  /*10c0*/  HADD2.F32 R9, -RZ, R12.reuse.H0_H0 ;  /* 0x2000000cff097230 */ /* 0x110fe40000004100 */
[C---:B-----5:R-:W-:Y:S01]  /*10d0*/  FMUL.FTZ R5, R199.reuse, R6 ;  /* 0x00000006c7057220 */ /* 0x060fe20000410000 */
[----:B------:R-:W-:Y:S02]  /*10e0*/  HADD2.F32 R12, -RZ, R12.H1_H1 ;  /* 0x3000000cff0c7230 */ /* 0x000fe40000004100 */
[----:B------:R-:W-:Y:S01]  /*10f0*/  FADD.FTZ R18, -R202, R167 ;  /* 0x000000a7ca127221 */ /* 0x000fe20000010100 */
[----:B------:R-:W-:Y:S01]  /*1100*/  FMUL.FTZ R6, R199, R8 ;  /* 0x00000008c7067220 */ /* 0x000fe20000410000 */
[----:B------:R-:W-:Y:S02]  /*1110*/  HADD2.F32 R203, -RZ, R10.H1_H1 ;  /* 0x3000000affcb7230 */ /* 0x000fe40000004100 */
[----:B------:R-:W-:Y:S01]  /*1120*/  FMUL.FTZ R8, R44, R9 ;  /* 0x000000092c087220 */ /* 0x000fe20000410000 */
[----:B------:R-:W-:-:S02]  /*1130*/  HADD2.F32 R211, -RZ, R11.H0_H0 ;  /* 0x2000000bffd37230 */ /* 0x000fc40000004100 */
[C---:B------:R-:W-:Y:S01]  /*1140*/  FADD.FTZ R10, -R202.reuse, R19 ;  /* 0x00000013ca0a7221 */ /* 0x040fe20000010100 */
[----:B------:R-:W-:Y:S02]  /*1150*/  HADD2.F32 R215, -RZ, R11.H1_H1 ;  /* 0x3000000bffd77230 */ /* 0x000fe40000004100 */
[--C-:B------:R-:W-:Y:S02]  /*1160*/  HADD2.F32 R171, -RZ, R14.reuse.H0_H0 ;  /* 0x2000000effab7230 */ /* 0x100fe40000004100 */
[----:B------:R-:W-:Y:S02]  /*1170*/  HADD2.F32 R164, -RZ, R14.H1_H1 ;  /* 0x3000000effa47230 */ /* 0x000fe40000004100 */
[----:B------:R-:W-:Y:S01]  /*1180*/  FADD.FTZ R14, -R202, R165 ;  /* 0x000000a5ca0e7221 */ /* 0x000fe20000010100 */
[--C-:B------:R-:W-:Y:S02]  /*1190*/  HADD2.F32 R11, -RZ, R13.reuse.H0_H0 ;  /* 0x2000000dff0b7230 */ /* 0x100fe40000004100 */
[----:B------:R-:W-:Y:S01]  /*11a0*/  FADD.FTZ R108, R108, R9 ;  /* 0x000000096c6c7221 */ /* 0x000fe20000010000 */
[----:B------:R-:W-:-:S02]  /*11b0*/  HADD2.F32 R16, -RZ, R13.H1_H1 ;  /* 0x3000000dff107230 */ /* 0x000fc40000004100 */
[----:B------:R-:W-:Y:S01]  /*11c0*/  FFMA.FTZ R84, R5, R9, R84 ;  /* 0x0000000905547223 */ /* 0x000fe20000010054 */
[----:B------:R-:W-:Y:S01]  /*11d0*/  FMUL.FTZ R13, R199, R18 ;  /* 0x00000012c70d7220 */ /* 0x000fe20000410000 */
[--C-:B------:R-:W-:Y:S02]  /*11e0*/  HADD2.F32 R213, -RZ, R15.reuse.H0_H0 ;  /* 0x2000000fffd57230 */ /* 0x100fe40000004100 */
[----:B------:R-:W-:Y:S01]  /*11f0*/  FMUL.FTZ R9, R45, R12 ;  /* 0x0000000c2d097220 */ /* 0x000fe20000410000 */
[----:B------:R-:W-:Y:S02]  /*1200*/  HADD2.F32 R212, -RZ, R15.H1_H1 ;  /* 0x3000000fffd47230 */ /* 0x000fe40000004100 */
[----:B------:R-:W-:Y:S01]  /*1210*/  FADD.FTZ R18, R169, R8 ;  /* 0x00000008a9127221 */ /* 0x000fe20000010000 */
[----:B------:R-:W-:Y:S01]  /*1220*/  FMUL.FTZ R7, R199, R10 ;  /* 0x0000000ac7077220 */ /* 0x000fe20000410000 */
[----:B------:R-:W-:Y:S01]  /*1230*/  FFMA.FTZ R15, R5, R8, R170 ;  /* 0x00000008050f7223 */ /* 0x000fe200000100aa */
[----:B------:R-:W-:Y:S01]  /*1240*/  FMUL.FTZ R10, R199, R14 ;  /* 0x0000000ec70a7220 */ /* 0x000fe20000410000 */
[----:B------:R-:W-:Y:S01]  /*1250*/  FADD.FTZ R20, -R202, R203 ;  /* 0x000000cbca147221 */ /* 0x000fe20000010100 */
[----:B------:R-:W-:Y:S01]  /*1260*/  FADD.FTZ R109, R109, R12 ;  /* 0x0000000c6d6d7221 */ /* 0x000fe20000010000 */
[----:B------:R-:W-:Y:S01]  /*1270*/  FFMA.FTZ R85, R6, R12, R85 ;  /* 0x0000000c06557223 */ /* 0x000fe20000010055 */
[-C--:B------:R-:W-:Y:S01]  /*1280*/  FMUL.FTZ R12, R46, R11.reuse ;  /* 0x0000000b2e0c7220 */ /* 0x080fe20000410000 */
[----:B------:R-:W-:Y:S01]  /*1290*/  FADD.FTZ R17, R18, R9 ;  /* 0x0000000912117221 */ /* 0x000fe20000010000 */
[----:B------:R-:W-:Y:S01]  /*12a0*/  FADD.FTZ R110, R110, R11 ;  /* 0x0000000b6e6e7221 */ /* 0x000fe20000010000 */
[----:B------:R-:W-:Y:S01]  /*12b0*/  FFMA.FTZ R86, R7, R11, R86 ;  /* 0x0000000b07567223 */ /* 0x000fe20000010056 */
[----:B------:R-:W-:Y:S01]  /*12c0*/  FFMA.FTZ R18, R6, R9, R15 ;  /* 0x0000000906127223 */ /* 0x000fe2000001000f */
[----:B------:R-:W-:Y:S01]  /*12d0*/  FADD.FTZ R111, R111, R16 ;  /* 0x000000106f6f7221 */ /* 0x000fe20000010000 */
[-C--:B------:R-:W-:Y:S01]  /*12e0*/  FFMA.FTZ R87, R10, R16.reuse, R87 ;  /* 0x000000100a577223 */ /* 0x080fe20000010057 */
[----:B------:R-:W-:Y:S01]  /*12f0*/  FMUL.FTZ R11, R47, R16 ;  /* 0x000000102f0b7220 */ /* 0x000fe20000410000 */
[----:B------:R-:W-:Y:S01]  /*1300*/  FMUL.FTZ R16, R199, R20 ;  /* 0x00000014c7107220 */ /* 0x000fe20000410000 */
[----:B------:R-:W-:Y:S01]  /*1310*/  FADD.FTZ R20, R17, R12 ;  /* 0x0000000c11147221 */ /* 0x000fe20000010000 */
[----:B------:R-:W-:Y:S01]  /*1320*/  FFMA.FTZ R19, R7, R12, R18 ;  /* 0x0000000c07137223 */ /* 0x000fe20000010012 */
[----:B------:R-:W-:-:S02]  /*1330*/  FMUL.FTZ R14, R48, R171 ;  /* 0x000000ab300e7220 */ /* 0x000fc40000410000 */
        /* <DEDUP_REMOVED lines=25> */
.L_x_7460:
[----:B------:R-:W-:Y:S05]  /*14d0*/  BSYNC.RECONVERGENT B1 ;  /* 0x0000000000017941 */ /* 0x000fea0003800200 */
.L_x_7459:
        /* <DEDUP_REMOVED lines=16> */
[--C-:B---3--:R-:W-:Y:S02]  /*15e0*/  HADD2.F32 R21, -RZ, R164.reuse.H0_H0 ;  /* 0x200000a4ff157230 */ /* 0x108fe40000004100 */
[----:B------:R-:W-:Y:S02]  /*15f0*/  HADD2.F32 R171, -RZ, R164.H1_H1 ;  /* 0x300000a4ffab7230 */ /* 0x000fe40000004100 */
[--C-:B------:R-:W-:Y:S02]  /*1600*/  HADD2.F32 R173, -RZ, R165.reuse.H0_H0 ;  /* 0x200000a5ffad7230 */ /* 0x100fe40000004100 */
[----:B------:R-:W-:Y:S01]  /*1610*/  FADD.FTZ R164, -R202, R21 ;  /* 0x00000015caa47221 */ /* 0x000fe20000010100 */
[----:B------:R-:W-:Y:S02]  /*1620*/  HADD2.F32 R165, -RZ, R165.H1_H1 ;  /* 0x300000a5ffa57230 */ /* 0x000fe40000004100 */
[----:B------:R-:W-:-:S02]  /*1630*/  HADD2.F32 R175, -RZ, R166.H0_H0 ;  /* 0x200000a6ffaf7230 */ /* 0x000fc40000004100 */
[----:B-----5:R-:W-:Y:S01]  /*1640*/  FMUL.FTZ R21, R199, R164 ;  /* 0x000000a4c7157220 */ /* 0x020fe20000410000 */
[----:B------:R-:W-:Y:S02]  /*1650*/  HADD2.F32 R177, -RZ, R166.H1_H1 ;  /* 0x300000a6ffb17230 */ /* 0x000fe40000004100 */
[--C-:B------:R-:W-:Y:S02]  /*1660*/  HADD2.F32 R179, -RZ, R167.reuse.H0_H0 ;  /* 0x200000a7ffb37230 */ /* 0x100fe40000004100 */
[--C-:B----4-:R-:W-:Y:S02]  /*1670*/  HADD2.F32 R23, -RZ, R24.reuse.H0_H0 ;  /* 0x20000018ff177230 */ /* 0x110fe40000004100 */
[C---:B------:R-:W-:Y:S01]  /*1680*/  FADD.FTZ R168, -R202.reuse, R173 ;  /* 0x000000adcaa87221 */ /* 0x040fe20000010100 */
[----:B------:R-:W-:Y:S02]  /*1690*/  HADD2.F32 R167, -RZ, R167.H1_H1 ;  /* 0x300000a7ffa77230 */ /* 0x000fe40000004100 */
[----:B------:R-:W-:Y:S01]  /*16a0*/  FADD.FTZ R172, -R202, R165 ;  /* 0x000000a5caac7221 */ /* 0x000fe20000010100 */
[----:B------:R-:W-:-:S02]  /*16b0*/  HADD2.F32 R166, -RZ, R24.H1_H1 ;  /* 0x30000018ffa67230 */ /* 0x000fc40000004100 */
[C---:B------:R-:W-:Y:S01]  /*16c0*/  FADD.FTZ R22, -R202.reuse, R171 ;  /* 0x000000abca167221 */ /* 0x040fe20000010100 */
[C---:B------:R-:W-:Y:S01]  /*16d0*/  FADD.FTZ R176, -R202.reuse, R175 ;  /* 0x000000afcab07221 */ /* 0x040fe20000010100 */
[C---:B------:R-:W-:Y:S01]  /*16e0*/  FADD.FTZ R178, -R202.reuse, R177 ;  /* 0x000000b1cab27221 */ /* 0x040fe20000010100 */
[----:B------:R-:W-:Y:S01]  /*16f0*/  FADD.FTZ R210, -R202, R179 ;  /* 0x000000b3cad27221 */ /* 0x000fe20000010100 */
[--C-:B------:R-:W-:Y:S02]  /*1700*/  HADD2.F32 R165, -RZ, R25.reuse.H0_H0 ;  /* 0x20000019ffa57230 */ /* 0x100fe40000004100 */
[----:B------:R-:W-:Y:S01]  /*1710*/  FADD.FTZ R116, R116, R23 ;  /* 0x0000001774747221 */ /* 0x000fe20000010000 */
[-C--:B------:R-:W-:Y:S01]  /*1720*/  FFMA.FTZ R92, R21, R23.reuse, R92 ;  /* 0x00000017155c7223 */ /* 0x080fe2000001005c */
[----:B------:R-:W-:Y:S01]  /*1730*/  FMUL.FTZ R24, R60, R23 ;  /* 0x000000173c187220 */ /* 0x000fe20000410000 */
[----:B------:R-:W-:Y:S01]  /*1740*/  FADD.FTZ R202, -R202, R167 ;  /* 0x000000a7caca7221 */ /* 0x000fe20000010100 */
[----:B------:R-:W-:Y:S01]  /*1750*/  FMUL.FTZ R23, R199, R168 ;  /* 0x000000a8c7177220 */ /* 0x000fe20000410000 */
[----:B------:R-:W-:-:S02]  /*1760*/  HADD2.F32 R174, -RZ, R25.H1_H1 ;  /* 0x30000019ffae7230 */ /* 0x000fc40000004100 */
[--C-:B------:R-:W-:Y:S02]  /*1770*/  HADD2.F32 R167, -RZ, R26.reuse.H0_H0 ;  /* 0x2000001affa77230 */ /* 0x100fe40000004100 */
[----:B------:R-:W-:Y:S02]  /*1780*/  HADD2.F32 R180, -RZ, R26.H1_H1 ;  /* 0x3000001affb47230 */ /* 0x000fe40000004100 */
[C---:B------:R-:W-:Y:S01]  /*1790*/  FMUL.FTZ R26, R199.reuse, R172 ;  /* 0x000000acc71a7220 */ /* 0x040fe20000410000 */
[----:B------:R-:W-:Y:S01]  /*17a0*/  FMUL.FTZ R173, R199, R176 ;  /* 0x000000b0c7ad7220 */ /* 0x000fe20000410000 */
[----:B------:R-:W-:Y:S01]  /*17b0*/  FMUL.FTZ R25, R61, R166 ;  /* 0x000000a63d197220 */ /* 0x000fe20000410000 */
[----:B------:R-:W-:Y:S01]  /*17c0*/  FADD.FTZ R118, R118, R165 ;  /* 0x000000a576767221 */ /* 0x000fe20000010000 */
[-C--:B------:R-:W-:Y:S01]  /*17d0*/  FFMA.FTZ R94, R23, R165.reuse, R94 ;  /* 0x000000a5175e7223 */ /* 0x080fe2000001005e */
[----:B------:R-:W-:Y:S01]  /*17e0*/  FMUL.FTZ R172, R62, R165 ;  /* 0x000000a53eac7220 */ /* 0x000fe20000410000 */
[----:B------:R-:W-:Y:S01]  /*17f0*/  FADD.FTZ R164, R169, R24 ;  /* 0x00000018a9a47221 */ /* 0x000fe20000010000 */
[----:B------:R-:W-:-:S02]  /*1800*/  HADD2.F32 R171, -RZ, R27.H0_H0 ;  /* 0x2000001bffab7230 */ /* 0x000fc40000004100 */
[----:B------:R-:W-:Y:S01]  /*1810*/  FMUL.FTZ R22, R199, R22 ;  /* 0x00000016c7167220 */ /* 0x000fe20000410000 */
[----:B------:R-:W-:Y:S02]  /*1820*/  HADD2.F32 R212, -RZ, R27.H1_H1 ;  /* 0x3000001bffd47230 */ /* 0x000fe40000004100 */
        /* <DEDUP_REMOVED lines=35> */
.L_x_7462:
[----:B------:R-:W-:Y:S05]  /*1a60*/  BSYNC.RECONVERGENT B1 ;  /* 0x0000000000017941 */ /* 0x000fea0003800200 */
.L_x_7461:
        /* <DEDUP_REMOVED lines=21> */
.L_x_7508:
        /* <DEDUP_REMOVED lines=27> */
[----:B------:R-:W-:Y:S01]  /*1d70*/  FMUL.FTZ R168, R169, R200 ;  /* 0x000000c8a9a87220 */ /* 0x000fe20000410000 */
[----:B------:R-:W-:-:S02]  /*1d80*/  HFMA2 R169, -RZ, RZ, 0, 0 ;  /* 0x00000000ffa97431 */ /* 0x000fc400000001ff */
[----:B------:R-:W-:Y:S01]  /*1d90*/  FMUL.FTZ R171, R171, R200 ;  /* 0x000000c8abab7220 */ /* 0x000fe20000410000 */
[--C-:B-----5:R-:W-:Y:S02]  /*1da0*/  @P6 HADD2.F32 R170, -RZ, R165.reuse.H0_H0 ;  /* 0x200000a5ffaa6230 */ /* 0x120fe40000004100 */
[----:B------:R-:W-:Y:S01]  /*1db0*/  FMUL.FTZ R203, R168, UR13 ;  /* 0x0000000da8cb7c20 */ /* 0x000fe20008410000 */
[----:B------:R-:W-:Y:S02]  /*1dc0*/  @P5 HADD2.F32 R168, -RZ, R165.H1_H1 ;  /* 0x300000a5ffa85230 */ /* 0x000fe40000004100 */
[----:B------:R-:W-:Y:S01]  /*1dd0*/  FMUL.FTZ R211, R171, UR13 ;  /* 0x0000000dabd37c20 */ /* 0x000fe20008410000 */
[----:B------:R-:W-:Y:S01]  /*1de0*/  FADD.FTZ R210, R187, -R210 ;  /* 0x800000d2bbd27221 */ /* 0x000fe20000010000 */
[----:B------:R-:W-:Y:S01]  /*1df0*/  FMUL.FTZ R165, R38, R203 ;  /* 0x000000cb26a57220 */ /* 0x000fe20000410000 */
[----:B------:R-:W-:Y:S01]  /*1e00*/  @P6 FMUL.FTZ R169, R203, R170 ;  /* 0x000000aacba96220 */ /* 0x000fe20000410000 */
[----:B------:R-:W-:Y:S01]  /*1e10*/  MOV R170, RZ ;  /* 0x000000ff00aa7202 */ /* 0x000fe20000000f00 */
[----:B------:R-:W-:Y:S01]  /*1e20*/  FMUL.FTZ R171, R39, R211 ;  /* 0x000000d327ab7220 */ /* 0x000fe20000410000 */
[----:B------:R-:W-:Y:S01]  /*1e30*/  @P5 FMUL.FTZ R170, R211, R168 ;  /* 0x000000a8d3aa5220 */ /* 0x000fe20000410000 */
[----:B------:R-:W-:Y:S01]  /*1e40*/  FMUL.FTZ R203, R199, R210 ;  /* 0x000000d2c7cb7220 */ /* 0x000fe20000410000 */
[----:B------:R-:W-:Y:S01]  /*1e50*/  FFMA.FTZ R211, R188, R202, R201 ;  /* 0x000000cabcd37223 */ /* 0x000fe200000100c9 */
[----:B------:R-:W-:Y:S01]  /*1e60*/  FSEL R165, R165, RZ, P6 ;  /* 0x000000ffa5a57208 */ /* 0x000fe20003000000 */
[----:B------:R-:W-:Y:S01]  /*1e70*/  FADD.FTZ R214, R184, -R213 ;  /* 0x800000d5b8d67221 */ /* 0x000fe20000010000 */
[----:B------:R-:W-:Y:S01]  /*1e80*/  LOP3.LUT P6, RZ, R209, 0xff00, RZ, 0xc0, !PT ;  /* 0x0000ff00d1ff7812 */ /* 0x000fe200078cc0ff */
[----:B------:R-:W-:Y:S01]  /*1e90*/  FMUL.FTZ R203, R203, R200 ;  /* 0x000000c8cbcb7220 */ /* 0x000fe20000410000 */
[----:B------:R-:W-:Y:S01]  /*1ea0*/  FADD.FTZ R212, R182, -R211 ;  /* 0x800000d3b6d47221 */ /* 0x000fe20000010000 */
[----:B------:R-:W-:Y:S01]  /*1eb0*/  FSEL R168, R171, RZ, P5 ;  /* 0x000000ffaba87208 */ /* 0x000fe20002800000 */
[----:B------:R-:W-:-:S02]  /*1ec0*/  @P2 HADD2.F32 R210, -RZ, R166.H0_H0 ;  /* 0x200000a6ffd22230 */ /* 0x000fc40000004100 */
[----:B------:R-:W-:Y:S01]  /*1ed0*/  FMUL.FTZ R217, R203, UR13 ;  /* 0x0000000dcbd97c20 */ /* 0x000fe20008410000 */
[----:B------:R-:W-:Y:S01]  /*1ee0*/  LOP3.LUT P5, RZ, R209, 0xff0000, RZ, 0xc0, !PT ;  /* 0x00ff0000d1ff7812 */ /* 0x000fe200078ac0ff */
[C---:B------:R-:W-:Y:S01]  /*1ef0*/  FMUL.FTZ R203, R199.reuse, R212 ;  /* 0x000000d4c7cb7220 */ /* 0x040fe20000410000 */
[----:B------:R-:W-:Y:S01]  /*1f00*/  FMUL.FTZ R211, R199, R214 ;  /* 0x000000d6c7d37220 */ /* 0x000fe20000410000 */
[----:B------:R-:W-:Y:S02]  /*1f10*/  HFMA2 R171, -RZ, RZ, 0, 0 ;  /* 0x00000000ffab7431 */ /* 0x000fe400000001ff */
[----:B------:R-:W-:Y:S01]  /*1f20*/  @P2 FMUL.FTZ R171, R217, R210 ;  /* 0x000000d2d9ab2220 */ /* 0x000fe20000410000 */
[-C--:B------:R-:W-:Y:S01]  /*1f30*/  FMUL.FTZ R203, R203, R200.reuse ;  /* 0x000000c8cbcb7220 */ /* 0x080fe20000410000 */
[----:B------:R-:W-:Y:S01]  /*1f40*/  FMUL.FTZ R211, R211, R200 ;  /* 0x000000c8d3d37220 */ /* 0x000fe20000410000 */
[----:B------:R-:W-:Y:S01]  /*1f50*/  @P6 HADD2.F32 R210, -RZ, R166.H1_H1 ;  /* 0x300000a6ffd26230 */ /* 0x000fe20000004100 */
[----:B------:R-:W-:Y:S01]  /*1f60*/  MOV R212, RZ ;  /* 0x000000ff00d47202 */ /* 0x000fe20000000f00 */
[----:B------:R-:W-:Y:S01]  /*1f70*/  FMUL.FTZ R203, R203, UR13 ;  /* 0x0000000dcbcb7c20 */ /* 0x000fe20008410000 */
[----:B------:R-:W-:Y:S01]  /*1f80*/  FMUL.FTZ R211, R211, UR13 ;  /* 0x0000000dd3d37c20 */ /* 0x000fe20008410000 */
[----:B------:R-:W-:Y:S01]  /*1f90*/  FMUL.FTZ R166, R40, R217 ;  /* 0x000000d928a67220 */ /* 0x000fe20000410000 */
[----:B------:R-:W-:Y:S01]  /*1fa0*/  FFMA.FTZ R214, R186, R202, R201 ;  /* 0x000000cabad67223 */ /* 0x000fe200000100c9 */
[----:B------:R-:W-:Y:S01]  /*1fb0*/  @P6 FMUL.FTZ R212, R203, R210 ;  /* 0x000000d2cbd46220 */ /* 0x000fe20000410000 */
[----:B------:R-:W-:-:S02]  /*1fc0*/  @P5 HADD2.F32 R213, -RZ, R167.H0_H0 ;  /* 0x200000a7ffd55230 */ /* 0x000fc40000004100 */
[----:B------:R-:W-:Y:S01]  /*1fd0*/  FMUL.FTZ R203, R41, R203 ;  /* 0x000000cb29cb7220 */ /* 0x000fe20000410000 */
[----:B------:R-:W-:Y:S01]  /*1fe0*/  FMUL.FTZ R210, R42, R211 ;  /* 0x000000d32ad27220 */ /* 0x000fe20000410000 */
[----:B------:R-:W-:Y:S01]  /*1ff0*/  FSEL R219, R166, RZ, P2 ;  /* 0x000000ffa6db7208 */ /* 0x000fe20001000000 */
[-CC-:B------:R-:W-:Y:S01]  /*2000*/  FFMA.FTZ R166, R197, R202.reuse, R201.reuse ;  /* 0x000000cac5a67223 */ /* 0x180fe200000100c9 */
[----:B------:R-:W-:Y:S01]  /*2010*/  @P5 FMUL.FTZ R215, R211, R213 ;  /* 0x000000d5d3d75220 */ /* 0x000fe20000410000 */
[----:B------:R-:W-:Y:S01]  /*2020*/  FSEL R220, R203, RZ, P6 ;  /* 0x000000ffcbdc7208 */ /* 0x000fe20003000000 */
[----:B------:R-:W-:Y:S01]  /*2030*/  FFMA.FTZ R211, R196, R202, R201 ;  /* 0x000000cac4d37223 */ /* 0x000fe200000100c9 */
[----:B------:R-:W-:Y:S01]  /*2040*/  FSEL R221, R210, RZ, P5 ;  /* 0x000000ffd2dd7208 */ /* 0x000fe20002800000 */
[----:B------:R-:W-:Y:S01]  /*2050*/  FADD.FTZ R166, R195, -R166 ;  /* 0x800000a6c3a67221 */ /* 0x000fe20000010000 */
[C---:B------:R-:W-:Y:S01]  /*2060*/  ISETP.GE.U32.AND P2, PT, R208.reuse, RZ, PT ;  /* 0x000000ffd000720c */ /* 0x040fe20003f46070 */
[----:B------:R-:W-:Y:S01]  /*2070*/  FADD.FTZ R214, R185, -R214 ;  /* 0x800000d6b9d67221 */ /* 0x000fe20000010000 */
[C---:B------:R-:W-:Y:S01]  /*2080*/  LOP3.LUT P6, RZ, R208.reuse, 0xff, RZ, 0xc0, !PT ;  /* 0x000000ffd0ff7812 */ /* 0x040fe200078cc0ff */
[----:B------:R-:W-:Y:S01]  /*2090*/  FADD.FTZ R161, R161, R212 ;  /* 0x000000d4a1a17221 */ /* 0x000fe20000010000 */
[----:B------:R-:W-:Y:S01]  /*20a0*/  LOP3.LUT P5, RZ, R208, 0xff00, RZ, 0xc0, !PT ;  /* 0x0000ff00d0ff7812 */ /* 0x000fe200078ac0ff */
[----:B------:R-:W-:Y:S01]  /*20b0*/  FMUL.FTZ R217, R199, R214 ;  /* 0x000000d6c7d97220 */ /* 0x000fe20000410000 */
[----:B------:R-:W-:Y:S01]  /*20c0*/  ISETP.GE.U32.AND.EX P2, PT, R209, 0x1000000, PT, P2 ;  /* 0x01000000d100780c */ /* 0x000fe20003f46120 */
[----:B------:R-:W-:Y:S01]  /*20d0*/  FADD.FTZ R160, R160, R171 ;  /* 0x000000aba0a07221 */ /* 0x000fe20000010000 */
[----:B------:R-:W-:Y:S01]  /*20e0*/  MOV R214, RZ ;  /* 0x000000ff00d67202 */ /* 0x000fe20000000f00 */
[----:B------:R-:W-:Y:S01]  /*20f0*/  FMUL.FTZ R217, R217, R200 ;  /* 0x000000c8d9d97220 */ /* 0x000fe20000410000 */
[----:B------:R-:W-:Y:S01]  /*2100*/  MOV R216, RZ ;  /* 0x000000ff00d87202 */ /* 0x000fe20000000f00 */
[----:B------:R-:W-:Y:S01]  /*2110*/  FADD.FTZ R162, R162, R215 ;  /* 0x000000d7a2a27221 */ /* 0x000fe20000010000 */
[----:B------:R-:W-:Y:S01]  /*2120*/  F2FP.F16.F32.PACK_AB R165, R168, R165 ;  /* 0x000000a5a8a5723e */ /* 0x000fe200000000ff */
[----:B------:R-:W-:-:S02]  /*2130*/  FMUL.FTZ R217, R217, UR13 ;  /* 0x0000000dd9d97c20 */ /* 0x000fc40008410000 */
[--C-:B------:R-:W-:Y:S02]  /*2140*/  @P6 HADD2.F32 R203, -RZ, R164.reuse.H0_H0 ;  /* 0x200000a4ffcb6230 */ /* 0x100fe40000004100 */
[----:B------:R-:W-:Y:S02]  /*2150*/  @P5 HADD2.F32 R210, -RZ, R164.H1_H1 ;  /* 0x300000a4ffd25230 */ /* 0x000fe40000004100 */
[----:B------:R-:W-:Y:S01]  /*2160*/  FADD.FTZ R164, R194, -R211 ;  /* 0x800000d3c2a47221 */ /* 0x000fe20000010000 */
[----:B------:R-:W-:Y:S02]  /*2170*/  @P2 HADD2.F32 R218, -RZ, R167.H1_H1 ;  /* 0x300000a7ffda2230 */ /* 0x000fe40000004100 */
[C---:B------:R-:W-:Y:S01]  /*2180*/  FMUL.FTZ R167, R199.reuse, R166 ;  /* 0x000000a6c7a77220 */ /* 0x040fe20000410000 */
[----:B------:R-:W-:Y:S02]  /*2190*/  HFMA2 R211, -RZ, RZ, 0, 0 ;  /* 0x00000000ffd37431 */ /* 0x000fe400000001ff */
[----:B------:R-:W-:Y:S01]  /*21a0*/  FMUL.FTZ R213, R199, R164 ;  /* 0x000000a4c7d57220 */ /* 0x000fe20000410000 */
[----:B------:R-:W-:Y:S01]  /*21b0*/  FMUL.FTZ R164, R43, R217 ;  /* 0x000000d92ba47220 */ /* 0x000fe20000410000 */
[----:B------:R-:W-:Y:S01]  /*21c0*/  FMUL.FTZ R167, R167, R200 ;  /* 0x000000c8a7a77220 */ /* 0x000fe20000410000 */
[----:B------:R-:W-:Y:S01]  /*21d0*/  @P2 FMUL.FTZ R216, R217, R218 ;  /* 0x000000dad9d82220 */ /* 0x000fe20000410000 */
[----:B------:R-:W-:Y:S01]  /*21e0*/  FMUL.FTZ R213, R213, R200 ;  /* 0x000000c8d5d57220 */ /* 0x000fe20000410000 */
[----:B------:R-:W-:Y:S01]  /*21f0*/  F2FP.F16.F32.PACK_AB R166, R220, R219 ;  /* 0x000000dbdca6723e */ /* 0x000fe200000000ff */
[----:B------:R-:W-:Y:S01]  /*2200*/  FMUL.FTZ R167, R167, UR13 ;  /* 0x0000000da7a77c20 */ /* 0x000fe20008410000 */
[----:B------:R-:W-:Y:S01]  /*2210*/  FSEL R164, R164, RZ, P2 ;  /* 0x000000ffa4a47208 */ /* 0x000fe20001000000 */
[----:B------:R-:W-:Y:S01]  /*2220*/  FMUL.FTZ R213, R213, UR13 ;  /* 0x0000000dd5d57c20 */ /* 0x000fe20008410000 */
[----:B------:R-:W-:Y:S01]  /*2230*/  FADD.FTZ R163, R163, R216 ;  /* 0x000000d8a3a37221 */ /* 0x000fe20000010000 */
[----:B------:R-:W-:Y:S01]  /*2240*/  @P6 FMUL.FTZ R211, R167, R203 ;  /* 0x000000cba7d36220 */ /* 0x000fe20000410000 */
[----:B------:R-:W-:Y:S01]  /*2250*/  FADD.FTZ R203, R126, R169 ;  /* 0x000000a97ecb7221 */ /* 0x000fe20000010000 */
[----:B------:R-:W-:Y:S01]  /*2260*/  @P5 FMUL.FTZ R214, R213, R210 ;  /* 0x000000d2d5d65220 */ /* 0x000fe20000410000 */
[----:B------:R-:W-:Y:S01]  /*2270*/  FADD.FTZ R210, R127, R170 ;  /* 0x000000aa7fd27221 */ /* 0x000fe20000010000 */
[----:B------:R-:W-:Y:S01]  /*2280*/  FMUL.FTZ R126, R36, R167 ;  /* 0x000000a7247e7220 */ /* 0x000fe20000410000 */
[----:B------:R-:W-:Y:S01]  /*2290*/  FMUL.FTZ R127, R37, R213 ;  /* 0x000000d5257f7220 */ /* 0x000fe20000410000 */
[----:B------:R-:W-:Y:S01]  /*22a0*/  F2FP.F16.F32.PACK_AB R167, R164, R221 ;  /* 0x000000dda4a7723e */ /* 0x000fe200000000ff */
[----:B------:R-:W-:Y:S01]  /*22b0*/  FADD.FTZ R212, R124, R211 ;  /* 0x000000d37cd47221 */ /* 0x000fe20000010000 */
[----:B------:R-:W-:Y:S01]  /*22c0*/  FADD.FTZ R214, R125, R214 ;  /* 0x000000d67dd67221 */ /* 0x000fe20000010000 */
[----:B------:R-:W-:-:S02]  /*22d0*/  FSEL R126, R126, RZ, P6 ;  /* 0x000000ff7e7e7208 */ /* 0x000fc40003000000 */
[----:B------:R-:W-:-:S04]  /*22e0*/  FSEL R127, R127, RZ, P5 ;  /* 0x000000ff7f7f7208 */ /* 0x000fc80002800000 */
[----:B------:R-:W-:Y:S01]  /*22f0*/  F2FP.F16.F32.PACK_AB R164, R127, R126 ;  /* 0x0000007e7fa4723e */ /* 0x000fe200000000ff */
[----:B------:R-:W-:Y:S06]  /*2300*/  BRA `(.L_x_7469) ;  /* 0x0000000400a07947 */ /* 0x000fec0003800000 */
.L_x_7468:
[-CC-:B------:R-:W-:Y:S01]  /*2310*/  FFMA.FTZ R144, R193, R202.reuse, R201.reuse ;  /* 0x000000cac1907223 */ /* 0x180fe200000100c9 */
[----:B------:R-:W-:Y:S01]  /*2320*/  LOP3.LUT P6, RZ, R208, 0xff0000, RZ, 0xc0, !PT ;  /* 0x00ff0000d0ff7812 */ /* 0x000fe200078cc0ff */
[----:B------:R-:W-:Y:S01]  /*2330*/  FFMA.FTZ R145, R192, R202, R201 ;  /* 0x000000cac0917223 */ /* 0x000fe200000100c9 */
[----:B------:R-:W-:Y:S01]  /*2340*/  LOP3.LUT P5, RZ, R208, 0xff000000, RZ, 0xc0, !PT ;  /* 0xff000000d0ff7812 */ /* 0x000fe200078ac0ff */
[----:B------:R-:W-:Y:S01]  /*2350*/  FADD.FTZ R144, R191, -R144 ;  /* 0x80000090bf907221 */ /* 0x000fe20000010000 */
[----:B------:R-:W-:Y:S02]  /*2360*/  HFMA2 R203, -RZ, RZ, 0, 0 ;  /* 0x00000000ffcb7431 */ /* 0x000fe400000001ff */
[----:B0-----:R-:W-:Y:S01]  /*2370*/  FADD.FTZ R170, R190, -R145 ;  /* 0x80000091beaa7221 */ /* 0x001fe20000010000 */
[----:B------:R-:W-:Y:S01]  /*2380*/  LOP3.LUT P2, RZ, R209, 0xff, RZ, 0xc0, !PT ;  /* 0x000000ffd1ff7812 */ /* 0x000fe2000784c0ff */
[C---:B------:R-:W-:Y:S01]  /*2390*/  FMUL.FTZ R144, R199.reuse, R144 ;  /* 0x00000090c7907220 */ /* 0x040fe20000410000 */
[----:B------:R-:W-:Y:S01]  /*23a0*/  MOV R210, RZ ;  /* 0x000000ff00d27202 */ /* 0x000fe20000000f00 */
[----:B------:R-:W-:Y:S01]  /*23b0*/  FMUL.FTZ R145, R199, R170 ;  /* 0x000000aac7917220 */ /* 0x000fe20000410000 */
[--C-:B------:R-:W-:Y:S01]  /*23c0*/  FFMA.FTZ R171, R188, R202, R201.reuse ;  /* 0x000000cabcab7223 */ /* 0x100fe200000100c9 */
[----:B------:R-:W-:Y:S01]  /*23d0*/  FMUL.FTZ R146, R144, R200 ;  /* 0x000000c890927220 */ /* 0x000fe20000410000 */
[----:B------:R-:W-:Y:S01]  /*23e0*/  FFMA.FTZ R211, R183, R202, R201 ;  /* 0x000000cab7d37223 */ /* 0x000fe200000100c9 */
[----:B-----5:R-:W-:-:S02]  /*23f0*/  @P6 HADD2.F32 R168, -RZ, R165.H0_H0 ;  /* 0x200000a5ffa86230 */ /* 0x020fc40000004100 */
[----:B------:R-:W-:Y:S01]  /*2400*/  FADD.FTZ R212, R182, -R171 ;  /* 0x800000abb6d47221 */ /* 0x000fe20000010000 */
[----:B------:R-:W-:Y:S01]  /*2410*/  FMUL.FTZ R147, R146, UR13 ;  /* 0x0000000d92937c20 */ /* 0x000fe20008410000 */
[----:B------:R-:W-:Y:S01]  /*2420*/  FMUL.FTZ R146, R145, R200 ;  /* 0x000000c891927220 */ /* 0x000fe20000410000 */
[----:B------:R-:W-:Y:S02]  /*2430*/  @P5 HADD2.F32 R169, -RZ, R165.H1_H1 ;  /* 0x300000a5ffa95230 */ /* 0x000fe40000004100 */
[----:B------:R-:W-:Y:S01]  /*2440*/  FADD.FTZ R214, R184, -R211 ;  /* 0x800000d3b8d67221 */ /* 0x000fe20000010000 */
[----:B------:R-:W-:Y:S01]  /*2450*/  @P6 FMUL.FTZ R203, R147, R168 ;  /* 0x000000a893cb6220 */ /* 0x000fe20000410000 */
[----:B------:R-:W-:Y:S01]  /*2460*/  FFMA.FTZ R168, R189, R202, R201 ;  /* 0x000000cabda87223 */ /* 0x000fe200000100c9 */
[----:B------:R-:W-:Y:S01]  /*2470*/  FMUL.FTZ R146, R146, UR13 ;  /* 0x0000000d92927c20 */ /* 0x000fe20008410000 */
[----:B------:R-:W-:Y:S01]  /*2480*/  FMUL.FTZ R165, R38, R147 ;  /* 0x0000009326a57220 */ /* 0x000fe20000410000 */
[----:B------:R-:W-:Y:S01]  /*2490*/  FMUL.FTZ R211, R199, R214 ;  /* 0x000000d6c7d37220 */ /* 0x000fe20000410000 */
[----:B------:R-:W-:Y:S01]  /*24a0*/  FADD.FTZ R170, R187, -R168 ;  /* 0x800000a8bbaa7221 */ /* 0x000fe20000010000 */
[----:B------:R-:W-:Y:S01]  /*24b0*/  @P5 FMUL.FTZ R210, R146, R169 ;  /* 0x000000a992d25220 */ /* 0x000fe20000410000 */
[----:B------:R-:W-:Y:S01]  /*24c0*/  FMUL.FTZ R168, R39, R146 ;  /* 0x0000009227a87220 */ /* 0x000fe20000410000 */
[----:B------:R-:W-:Y:S01]  /*24d0*/  FSEL R165, R165, RZ, P6 ;  /* 0x000000ffa5a57208 */ /* 0x000fe20003000000 */
[----:B------:R-:W-:Y:S01]  /*24e0*/  FMUL.FTZ R169, R199, R170 ;  /* 0x000000aac7a97220 */ /* 0x000fe20000410000 */
[----:B------:R-:W-:Y:S01]  /*24f0*/  LOP3.LUT P6, RZ, R209, 0xff00, RZ, 0xc0, !PT ;  /* 0x0000ff00d1ff7812 */ /* 0x000fe200078cc0ff */
[----:B------:R-:W-:Y:S01]  /*2500*/  @P2 HADD2.F32 R170, -RZ, R166.H0_H0 ;  /* 0x200000a6ffaa2230 */ /* 0x000fe20000004100 */
[----:B------:R-:W-:Y:S01]  /*2510*/  FSEL R168, R168, RZ, P5 ;  /* 0x000000ffa8a87208 */ /* 0x000fe20002800000 */
[----:B------:R-:W-:Y:S01]  /*2520*/  FMUL.FTZ R146, R169, R200 ;  /* 0x000000c8a9927220 */ /* 0x000fe20000410000 */
[----:B------:R-:W-:Y:S01]  /*2530*/  LOP3.LUT P5, RZ, R209, 0xff0000, RZ, 0xc0, !PT ;  /* 0x00ff0000d1ff7812 */ /* 0x000fe200078ac0ff */
[----:B------:R-:W-:-:S02]  /*2540*/  HFMA2 R147, -RZ, RZ, 0, 0 ;  /* 0x00000000ff937431 */ /* 0x000fc400000001ff */
[----:B------:R-:W-:Y:S01]  /*2550*/  FMUL.FTZ R171, R211, R200 ;  /* 0x000000c8d3ab7220 */ /* 0x000fe20000410000 */
[----:B------:R-:W-:Y:S01]  /*2560*/  FMUL.FTZ R215, R146, UR13 ;  /* 0x0000000d92d77c20 */ /* 0x000fe20008410000 */
[----:B------:R-:W-:Y:S01]  /*2570*/  FMUL.FTZ R146, R199, R212 ;  /* 0x000000d4c7927220 */ /* 0x000fe20000410000 */
[----:B------:R-:W-:Y:S01]  /*2580*/  CS2R R212, SRZ ;  /* 0x0000000000d47805 */ /* 0x000fe2000001ff00 */
[----:B------:R-:W-:Y:S01]  /*2590*/  FMUL.FTZ R217, R171, UR13 ;  /* 0x0000000dabd97c20 */ /* 0x000fe20008410000 */
[----:B------:R-:W-:Y:S01]  /*25a0*/  @P2 FMUL.FTZ R147, R215, R170 ;  /* 0x000000aad7932220 */ /* 0x000fe20000410000 */
[----:B------:R-:W-:Y:S01]  /*25b0*/  FMUL.FTZ R170, R146, R200 ;  /* 0x000000c892aa7220 */ /* 0x000fe20000410000 */
[----:B------:R-:W-:Y:S02]  /*25c0*/  @P6 HADD2.F32 R219, -RZ, R166.H1_H1 ;  /* 0x300000a6ffdb6230 */ /* 0x000fe40000004100 */
[----:B------:R-:W-:Y:S01]  /*25d0*/  FMUL.FTZ R166, R40, R215 ;  /* 0x000000d728a67220 */ /* 0x000fe20000410000 */
[----:B------:R-:W-:Y:S01]  /*25e0*/  FFMA.FTZ R215, R196, R202, R201 ;  /* 0x000000cac4d77223 */ /* 0x000fe200000100c9 */
[----:B------:R-:W-:Y:S01]  /*25f0*/  FMUL.FTZ R170, R170, UR13 ;  /* 0x0000000daaaa7c20 */ /* 0x000fe20008410000 */
[----:B------:R-:W-:-:S02]  /*2600*/  @P5 HADD2.F32 R214, -RZ, R167.H0_H0 ;  /* 0x200000a7ffd65230 */ /* 0x000fc40000004100 */
[----:B------:R-:W-:Y:S01]  /*2610*/  FADD.FTZ R203, R126, R203 ;  /* 0x000000cb7ecb7221 */ /* 0x000fe20000010000 */
[----:B------:R-:W-:Y:S01]  /*2620*/  FSEL R166, R166, RZ, P2 ;  /* 0x000000ffa6a67208 */ /* 0x000fe20001000000 */
[----:B------:R-:W-:Y:S01]  /*2630*/  @P6 FMUL.FTZ R212, R170, R219 ;  /* 0x000000dbaad46220 */ /* 0x000fe20000410000 */
[----:B------:R-:W-:Y:S01]  /*2640*/  FMUL.FTZ R171, R41, R170 ;  /* 0x000000aa29ab7220 */ /* 0x000fe20000410000 */
[----:B------:R-:W-:Y:S01]  /*2650*/  FMUL.FTZ R170, R42, R217 ;  /* 0x000000d92aaa7220 */ /* 0x000fe20000410000 */
[----:B------:R-:W-:Y:S01]  /*2660*/  @P5 FMUL.FTZ R213, R217, R214 ;  /* 0x000000d6d9d55220 */ /* 0x000fe20000410000 */
[-CC-:B------:R-:W-:Y:S01]  /*2670*/  FFMA.FTZ R214, R186, R202.reuse, R201.reuse ;  /* 0x000000cabad67223 */ /* 0x180fe200000100c9 */
[----:B------:R-:W-:Y:S01]  /*2680*/  ISETP.GE.U32.AND P2, PT, R208, RZ, PT ;  /* 0x000000ffd000720c */ /* 0x000fe20003f46070 */
[----:B------:R-:W-:Y:S01]  /*2690*/  FADD.FTZ R161, R161, R212 ;  /* 0x000000d4a1a17221 */ /* 0x000fe20000010000 */
[----:B------:R-:W-:Y:S01]  /*26a0*/  FSEL R171, R171, RZ, P6 ;  /* 0x000000ffabab7208 */ /* 0x000fe20003000000 */
[----:B------:R-:W-:Y:S01]  /*26b0*/  FADD.FTZ R214, R185, -R214 ;  /* 0x800000d6b9d67221 */ /* 0x000fe20000010000 */
[----:B------:R-:W-:Y:S01]  /*26c0*/  FSEL R217, R170, RZ, P5 ;  /* 0x000000ffaad97208 */ /* 0x000fe20002800000 */
[----:B------:R-:W-:Y:S01]  /*26d0*/  FFMA.FTZ R170, R197, R202, R201 ;  /* 0x000000cac5aa7223 */ /* 0x000fe200000100c9 */
[C---:B------:R-:W-:Y:S01]  /*26e0*/  LOP3.LUT P6, RZ, R208.reuse, 0xff, RZ, 0xc0, !PT ;  /* 0x000000ffd0ff7812 */ /* 0x040fe200078cc0ff */
[----:B------:R-:W-:Y:S01]  /*26f0*/  FMUL.FTZ R222, R199, R214 ;  /* 0x000000d6c7de7220 */ /* 0x000fe20000410000 */
[----:B------:R-:W-:Y:S01]  /*2700*/  LOP3.LUT P5, RZ, R208, 0xff00, RZ, 0xc0, !PT ;  /* 0x0000ff00d0ff7812 */ /* 0x000fe200078ac0ff */
[----:B------:R-:W-:Y:S01]  /*2710*/  FADD.FTZ R170, R195, -R170 ;  /* 0x800000aac3aa7221 */ /* 0x000fe20000010000 */
[----:B------:R-:W-:Y:S01]  /*2720*/  ISETP.GE.U32.AND.EX P2, PT, R209, 0x1000000, PT, P2 ;  /* 0x01000000d100780c */ /* 0x000fe20003f46120 */
[----:B------:R-:W-:Y:S01]  /*2730*/  FADD.FTZ R160, R160, R147 ;  /* 0x00000093a0a07221 */ /* 0x000fe20000010000 */
[----:B------:R-:W-:Y:S01]  /*2740*/  MOV R214, RZ ;  /* 0x000000ff00d67202 */ /* 0x000fe20000000f00 */
[----:B------:R-:W-:Y:S01]  /*2750*/  FMUL.FTZ R219, R199, R170 ;  /* 0x000000aac7db7220 */ /* 0x000fe20000410000 */
[----:B------:R-:W-:Y:S01]  /*2760*/  MOV R216, RZ ;  /* 0x000000ff00d87202 */ /* 0x000fe20000000f00 */
[----:B------:R-:W-:Y:S01]  /*2770*/  FADD.FTZ R210, R127, R210 ;  /* 0x000000d27fd27221 */ /* 0x000fe20000010000 */
[----:B------:R-:W-:Y:S01]  /*2780*/  F2FP.F16.F32.PACK_AB R145, R145, R144 ;  /* 0x000000909191723e */ /* 0x000fe200000000ff */
[----:B------:R-:W-:Y:S01]  /*2790*/  FADD.FTZ R162, R162, R213 ;  /* 0x000000d5a2a27221 */ /* 0x000fe20000010000 */
[----:B------:R-:W-:Y:S01]  /*27a0*/  F2FP.F16.F32.PACK_AB R147, R222, R211 ;  /* 0x000000d3de93723e */ /* 0x000fe200000000ff */
[--C-:B------:R-:W-:Y:S01]  /*27b0*/  @P6 HADD2.F32 R220, -RZ, R164.reuse.H0_H0 ;  /* 0x200000a4ffdc6230 */ /* 0x100fe20000004100 */
[----:B------:R-:W-:Y:S01]  /*27c0*/  F2FP.F16.F32.PACK_AB R146, R146, R169 ;  /* 0x000000a99292723e */ /* 0x000fe200000000ff */
[----:B------:R-:W-:-:S02]  /*27d0*/  @P5 HADD2.F32 R223, -RZ, R164.H1_H1 ;  /* 0x300000a4ffdf5230 */ /* 0x000fc40000004100 */
[----:B------:R-:W-:Y:S01]  /*27e0*/  FADD.FTZ R164, R194, -R215 ;  /* 0x800000d7c2a47221 */ /* 0x000fe20000010000 */
[----:B------:R-:W-:Y:S01]  /*27f0*/  FMUL.FTZ R215, R222, R200 ;  /* 0x000000c8ded77220 */ /* 0x000fe20000410000 */
[----:B------:R-:W-:Y:S02]  /*2800*/  @P2 HADD2.F32 R225, -RZ, R167.H1_H1 ;  /* 0x300000a7ffe12230 */ /* 0x000fe40000004100 */
[----:B------:R-:W-:Y:S02]  /*2810*/  HFMA2 R167, -RZ, RZ, 0, 0 ;  /* 0x00000000ffa77431 */ /* 0x000fe400000001ff */
[----:B------:R-:W-:Y:S01]  /*2820*/  FMUL.FTZ R221, R199, R164 ;  /* 0x000000a4c7dd7220 */ /* 0x000fe20000410000 */
[----:B------:R-:W-:Y:S01]  /*2830*/  FMUL.FTZ R164, R219, R200 ;  /* 0x000000c8dba47220 */ /* 0x000fe20000410000 */
[----:B------:R-:W-:Y:S01]  /*2840*/  FMUL.FTZ R218, R215, UR13 ;  /* 0x0000000dd7da7c20 */ /* 0x000fe20008410000 */
[----:B------:R-:W-:Y:S01]  /*2850*/  F2FP.F16.F32.PACK_AB R166, R171, R166 ;  /* 0x000000a6aba6723e */ /* 0x000fe200000000ff */
[----:B------:R-:W-:Y:S01]  /*2860*/  FMUL.FTZ R170, R221, R200 ;  /* 0x000000c8ddaa7220 */ /* 0x000fe20000410000 */
[----:B------:R-:W-:Y:S01]  /*2870*/  FMUL.FTZ R215, R164, UR13 ;  /* 0x0000000da4d77c20 */ /* 0x000fe20008410000 */
[----:B------:R-:W-:Y:S01]  /*2880*/  FMUL.FTZ R126, R43, R218 ;  /* 0x000000da2b7e7220 */ /* 0x000fe20000410000 */
[----:B------:R-:W-:Y:S01]  /*2890*/  @P2 FMUL.FTZ R216, R218, R225 ;  /* 0x000000e1dad82220 */ /* 0x000fe20000410000 */
[----:B------:R-:W-:Y:S01]  /*28a0*/  FMUL.FTZ R170, R170, UR13 ;  /* 0x0000000daaaa7c20 */ /* 0x000fe20008410000 */
[----:B------:R-:W-:Y:S01]  /*28b0*/  @P6 FMUL.FTZ R167, R215, R220 ;  /* 0x000000dcd7a76220 */ /* 0x000fe20000410000 */
[----:B------:R-:W-:Y:S01]  /*28c0*/  F2FP.F16.F32.PACK_AB R144, R221, R219 ;  /* 0x000000dbdd90723e */ /* 0x000fe200000000ff */
[----:B------:R-:W-:Y:S01]  /*28d0*/  FADD.FTZ R163, R163, R216 ;  /* 0x000000d8a3a37221 */ /* 0x000fe20000010000 */
[----:B------:R-:W-:Y:S01]  /*28e0*/  @P5 FMUL.FTZ R214, R170, R223 ;  /* 0x000000dfaad65220 */ /* 0x000fe20000410000 */
[----:B------:R-:W-:Y:S01]  /*28f0*/  FADD.FTZ R212, R124, R167 ;  /* 0x000000a77cd47221 */ /* 0x000fe20000010000 */
[----:B------:R-:W-:Y:S01]  /*2900*/  FMUL.FTZ R124, R36, R215 ;  /* 0x000000d7247c7220 */ /* 0x000fe20000410000 */
[----:B------:R-:W-:Y:S01]  /*2910*/  FSEL R126, R126, RZ, P2 ;  /* 0x000000ff7e7e7208 */ /* 0x000fe20001000000 */
[----:B------:R-:W-:Y:S01]  /*2920*/  FADD.FTZ R214, R125, R214 ;  /* 0x000000d67dd67221 */ /* 0x000fe20000010000 */
[----:B------:R-:W-:Y:S01]  /*2930*/  FMUL.FTZ R125, R37, R170 ;  /* 0x000000aa257d7220 */ /* 0x000fe20000410000 */
[----:B------:R-:W-:-:S02]  /*2940*/  F2FP.F16.F32.PACK_AB R165, R168, R165 ;  /* 0x000000a5a8a5723e */ /* 0x000fc400000000ff */
[----:B------:R-:W-:Y:S02]  /*2950*/  FSEL R124, R124, RZ, P6 ;  /* 0x000000ff7c7c7208 */ /* 0x000fe40003000000 */
[----:B------:R-:W-:Y:S02]  /*2960*/  FSEL R125, R125, RZ, P5 ;  /* 0x000000ff7d7d7208 */ /* 0x000fe40002800000 */
[----:B------:R-:W-:Y:S02]  /*2970*/  F2FP.F16.F32.PACK_AB R167, R126, R217 ;  /* 0x000000d97ea7723e */ /* 0x000fe400000000ff */
[----:B------:R-:W-:-:S07]  /*2980*/  F2FP.F16.F32.PACK_AB R164, R125, R124 ;  /* 0x0000007c7da4723e */ /* 0x000fce00000000ff */
.L_x_7469:
        /* <DEDUP_REMOVED lines=11> */
.L_x_7467:
[----:B------:R-:W-:Y:S05]  /*2a40*/  BSYNC.RECONVERGENT B2 ;  /* 0x0000000000027941 */ /* 0x000fea0003800200 */
.L_x_7466:
        /* <DEDUP_REMOVED lines=10> */
[-C--:B0-----:R-:W-:Y:S01]  /*2af0*/  FFMA.FTZ R169, R13, R202.reuse, R201 ;  /* 0x000000ca0da97223 */ /* 0x081fe200000100c9 */
        /* <DEDUP_REMOVED lines=8> */
[----:B------:R-:W-:Y:S01]  /*2b80*/  FMUL.FTZ R169, R199, R170 ;  /* 0x000000aac7a97220 */ /* 0x000fe20000410000 */
[----:B------:R-:W-:Y:S01]  /*2b90*/  FMUL.FTZ R144, R145, R200 ;  /* 0x000000c891907220 */ /* 0x000fe20000410000 */
[----:B------:R-:W-:Y:S01]  /*2ba0*/  FMUL.FTZ R211, R199, R210 ;  /* 0x000000d2c7d37220 */ /* 0x000fe20000410000 */
[----:B-----5:R-:W-:-:S02]  /*2bb0*/  @P6 HADD2.F32 R146, -RZ, R165.H0_H0 ;  /* 0x200000a5ff926230 */ /* 0x020fc40000004100 */
[----:B------:R-:W-:Y:S01]  /*2bc0*/  FMUL.FTZ R170, R169, R200 ;  /* 0x000000c8a9aa7220 */ /* 0x000fe20000410000 */
[----:B------:R-:W-:Y:S01]  /*2bd0*/  FMUL.FTZ R215, R144, UR13 ;  /* 0x0000000d90d77c20 */ /* 0x000fe20008410000 */
[----:B------:R-:W-:Y:S01]  /*2be0*/  FFMA.FTZ R144, R10, R202, R201 ;  /* 0x000000ca0a907223 */ /* 0x000fe200000100c9 */
[----:B------:R-:W-:Y:S02]  /*2bf0*/  @P2 HADD2.F32 R168, -RZ, R165.H1_H1 ;  /* 0x300000a5ffa82230 */ /* 0x000fe40000004100 */
[----:B------:R-:W-:Y:S02]  /*2c00*/  HFMA2 R203, -RZ, RZ, 0, 0 ;  /* 0x00000000ffcb7431 */ /* 0x000fe400000001ff */
[----:B------:R-:W-:Y:S01]  /*2c10*/  FMUL.FTZ R212, R211, R200 ;  /* 0x000000c8d3d47220 */ /* 0x000fe20000410000 */
[----:B------:R-:W-:Y:S01]  /*2c20*/  FADD.FTZ R144, R11, -R144 ;  /* 0x800000900b907221 */ /* 0x000fe20000010000 */
[----:B------:R-:W-:Y:S01]  /*2c30*/  @P6 FMUL.FTZ R203, R215, R146 ;  /* 0x00000092d7cb6220 */ /* 0x000fe20000410000 */
[----:B------:R-:W-:Y:S01]  /*2c40*/  CS2R R146, SRZ ;  /* 0x0000000000927805 */ /* 0x000fe2000001ff00 */
[----:B------:R-:W-:-:S02]  /*2c50*/  @P5 HADD2.F32 R210, -RZ, R166.H0_H0 ;  /* 0x200000a6ffd25230 */ /* 0x000fc40000004100 */
[----:B------:R-:W-:Y:S01]  /*2c60*/  FMUL.FTZ R144, R199, R144 ;  /* 0x00000090c7907220 */ /* 0x000fe20000410000 */
[----:B------:R-:W-:Y:S01]  /*2c70*/  FMUL.FTZ R217, R170, UR13 ;  /* 0x0000000daad97c20 */ /* 0x000fe20008410000 */
[----:B------:R-:W-:Y:S01]  /*2c80*/  FMUL.FTZ R212, R212, UR13 ;  /* 0x0000000dd4d47c20 */ /* 0x000fe20008410000 */
[----:B------:R-:W-:Y:S01]  /*2c90*/  MOV R171, RZ ;  /* 0x000000ff00ab7202 */ /* 0x000fe20000000f00 */
[----:B------:R-:W-:Y:S01]  /*2ca0*/  FMUL.FTZ R165, R144, R200 ;  /* 0x000000c890a57220 */ /* 0x000fe20000410000 */
[----:B------:R-:W-:Y:S01]  /*2cb0*/  @P5 FMUL.FTZ R171, R217, R210 ;  /* 0x000000d2d9ab5220 */ /* 0x000fe20000410000 */
[----:B------:R-:W-:Y:S02]  /*2cc0*/  @P4 HADD2.F32 R213, -RZ, R167.H0_H0 ;  /* 0x200000a7ffd54230 */ /* 0x000fe40000004100 */
[----:B------:R-:W-:Y:S01]  /*2cd0*/  FMUL.FTZ R170, R56, R217 ;  /* 0x000000d938aa7220 */ /* 0x000fe20000410000 */
[----:B------:R-:W-:Y:S01]  /*2ce0*/  FMUL.FTZ R214, R165, UR13 ;  /* 0x0000000da5d67c20 */ /* 0x000fe20008410000 */
[----:B------:R-:W-:Y:S01]  /*2cf0*/  FMUL.FTZ R165, R54, R215 ;  /* 0x000000d736a57220 */ /* 0x000fe20000410000 */
[----:B------:R-:W-:Y:S01]  /*2d00*/  FMUL.FTZ R210, R58, R212 ;  /* 0x000000d43ad27220 */ /* 0x000fe20000410000 */
[----:B------:R-:W-:Y:S01]  /*2d10*/  @P4 FMUL.FTZ R147, R212, R213 ;  /* 0x000000d5d4934220 */ /* 0x000fe20000410000 */
[----:B------:R-:W-:Y:S01]  /*2d20*/  @P2 FMUL.FTZ R146, R214, R168 ;  /* 0x000000a8d6922220 */ /* 0x000fe20000410000 */
[----:B------:R-:W-:Y:S01]  /*2d30*/  FMUL.FTZ R168, R55, R214 ;  /* 0x000000d637a87220 */ /* 0x000fe20000410000 */
[----:B------:R-:W-:Y:S01]  /*2d40*/  FSEL R165, R165, RZ, P6 ;  /* 0x000000ffa5a57208 */ /* 0x000fe20003000000 */
[-CC-:B------:R-:W-:Y:S01]  /*2d50*/  FFMA.FTZ R220, R20, R202.reuse, R201.reuse ;  /* 0x000000ca14dc7223 */ /* 0x180fe200000100c9 */
[----:B------:R-:W-:Y:S01]  /*2d60*/  LOP3.LUT P6, RZ, R207, 0xff00, RZ, 0xc0, !PT ;  /* 0x0000ff00cfff7812 */ /* 0x000fe200078cc0ff */
[----:B------:R-:W-:Y:S01]  /*2d70*/  FFMA.FTZ R212, R6, R202, R201 ;  /* 0x000000ca06d47223 */ /* 0x000fe200000100c9 */
[----:B------:R-:W-:Y:S01]  /*2d80*/  FSEL R168, R168, RZ, P2 ;  /* 0x000000ffa8a87208 */ /* 0x000fe20001000000 */
[----:B------:R-:W-:Y:S01]  /*2d90*/  FADD.FTZ R220, R19, -R220 ;  /* 0x800000dc13dc7221 */ /* 0x000fe20000010000 */
[----:B------:R-:W-:Y:S01]  /*2da0*/  ISETP.GE.U32.AND P2, PT, R206, RZ, PT ;  /* 0x000000ffce00720c */ /* 0x000fe20003f46070 */
[----:B------:R-:W-:Y:S01]  /*2db0*/  FADD.FTZ R212, R9, -R212 ;  /* 0x800000d409d47221 */ /* 0x000fe20000010000 */
[----:B------:R-:W-:Y:S01]  /*2dc0*/  FSEL R170, R170, RZ, P5 ;  /* 0x000000ffaaaa7208 */ /* 0x000fe20002800000 */
[C---:B------:R-:W-:Y:S01]  /*2dd0*/  FMUL.FTZ R225, R199.reuse, R220 ;  /* 0x000000dcc7e17220 */ /* 0x040fe20000410000 */
[----:B------:R-:W-:Y:S01]  /*2de0*/  FSEL R210, R210, RZ, P4 ;  /* 0x000000ffd2d27208 */ /* 0x000fe20002000000 */
[----:B------:R-:W-:Y:S01]  /*2df0*/  FMUL.FTZ R220, R199, R212 ;  /* 0x000000d4c7dc7220 */ /* 0x000fe20000410000 */
[C---:B------:R-:W-:Y:S01]  /*2e00*/  LOP3.LUT P5, RZ, R206.reuse, 0xff, RZ, 0xc0, !PT ;  /* 0x000000ffceff7812 */ /* 0x040fe200078ac0ff */
[----:B------:R-:W-:Y:S01]  /*2e10*/  HFMA2 R213, -RZ, RZ, 0, 0 ;  /* 0x00000000ffd57431 */ /* 0x000fe200000001ff */
[----:B------:R-:W-:Y:S01]  /*2e20*/  LOP3.LUT P4, RZ, R206, 0xff00, RZ, 0xc0, !PT ;  /* 0x0000ff00ceff7812 */ /* 0x000fe2000788c0ff */
[----:B------:R-:W-:Y:S01]  /*2e30*/  @P6 HADD2.F32 R217, -RZ, R166.H1_H1 ;  /* 0x300000a6ffd96230 */ /* 0x000fe20000004100 */
[----:B------:R-:W-:Y:S01]  /*2e40*/  ISETP.GE.U32.AND.EX P2, PT, R207, 0x1000000, PT, P2 ;  /* 0x01000000cf00780c */ /* 0x000fe20003f46120 */
[----:B------:R-:W-:Y:S01]  /*2e50*/  FADD.FTZ R131, R131, R146 ;  /* 0x0000009283837221 */ /* 0x000fe20000010000 */
[----:B------:R-:W-:Y:S01]  /*2e60*/  MOV R214, RZ ;  /* 0x000000ff00d67202 */ /* 0x000fe20000000f00 */
[----:B------:R-:W-:Y:S01]  /*2e70*/  HFMA2 R218, -RZ, RZ, 0, 0 ;  /* 0x00000000ffda7431 */ /* 0x000fe200000001ff */
[----:B------:R-:W-:Y:S01]  /*2e80*/  MOV R222, RZ ;  /* 0x000000ff00de7202 */ /* 0x000fe20000000f00 */
[----:B------:R-:W-:Y:S01]  /*2e90*/  FADD.FTZ R134, R134, R147 ;  /* 0x0000009386867221 */ /* 0x000fe20000010000 */
[----:B------:R-:W-:Y:S01]  /*2ea0*/  F2FP.F16.F32.PACK_AB R145, R144, R145 ;  /* 0x000000919091723e */ /* 0x000fe200000000ff */
[----:B------:R-:W-:Y:S01]  /*2eb0*/  FADD.FTZ R130, R130, R203 ;  /* 0x000000cb82827221 */ /* 0x000fe20000010000 */
[----:B------:R-:W-:Y:S01]  /*2ec0*/  FADD.FTZ R132, R132, R171 ;  /* 0x000000ab84847221 */ /* 0x000fe20000010000 */
[--C-:B------:R-:W-:Y:S01]  /*2ed0*/  @P5 HADD2.F32 R166, -RZ, R164.reuse.H0_H0 ;  /* 0x200000a4ffa65230 */ /* 0x100fe20000004100 */
[----:B------:R-:W-:Y:S01]  /*2ee0*/  F2FP.F16.F32.PACK_AB R147, R225, R211 ;  /* 0x000000d3e193723e */ /* 0x000fe200000000ff */
[----:B------:R-:W-:-:S02]  /*2ef0*/  @P4 HADD2.F32 R215, -RZ, R164.H1_H1 ;  /* 0x300000a4ffd74230 */ /* 0x000fc40000004100 */
[-CC-:B------:R-:W-:Y:S01]  /*2f00*/  FFMA.FTZ R164, R16, R202.reuse, R201.reuse ;  /* 0x000000ca10a47223 */ /* 0x180fe200000100c9 */
[----:B------:R-:W-:Y:S02]  /*2f10*/  @P2 HADD2.F32 R219, -RZ, R167.H1_H1 ;  /* 0x300000a7ffdb2230 */ /* 0x000fe40000004100 */
[----:B------:R-:W-:Y:S01]  /*2f20*/  FFMA.FTZ R167, R5, R202, R201 ;  /* 0x000000ca05a77223 */ /* 0x000fe200000100c9 */
[----:B------:R-:W-:Y:S01]  /*2f30*/  F2FP.F16.F32.PACK_AB R165, R168, R165 ;  /* 0x000000a5a8a5723e */ /* 0x000fe200000000ff */
[----:B------:R-:W-:Y:S02]  /*2f40*/  FADD.FTZ R216, R15, -R164 ;  /* 0x800000a40fd87221 */ /* 0x000fe40000010000 */
[----:B------:R-:W-:Y:S01]  /*2f50*/  FADD.FTZ R164, R8, -R167 ;  /* 0x800000a708a47221 */ /* 0x000fe20000010000 */
[----:B------:R-:W-:Y:S01]  /*2f60*/  FMUL.FTZ R167, R220, R200 ;  /* 0x000000c8dca77220 */ /* 0x000fe20000410000 */
[----:B------:R-:W-:Y:S01]  /*2f70*/  FMUL.FTZ R224, R199, R216 ;  /* 0x000000d8c7e07220 */ /* 0x000fe20000410000 */
[----:B------:R-:W-:Y:S01]  /*2f80*/  FMUL.FTZ R216, R225, R200 ;  /* 0x000000c8e1d87220 */ /* 0x000fe20000410000 */
[----:B------:R-:W-:-:S02]  /*2f90*/  FMUL.FTZ R221, R199, R164 ;  /* 0x000000a4c7dd7220 */ /* 0x000fc40000410000 */
[-C--:B------:R-:W-:Y:S01]  /*2fa0*/  FMUL.FTZ R212, R224, R200.reuse ;  /* 0x000000c8e0d47220 */ /* 0x080fe20000410000 */
[----:B------:R-:W-:Y:S01]  /*2fb0*/  FMUL.FTZ R216, R216, UR13 ;  /* 0x0000000dd8d87c20 */ /* 0x000fe20008410000 */
[----:B------:R-:W-:Y:S01]  /*2fc0*/  FMUL.FTZ R164, R221, R200 ;  /* 0x000000c8dda47220 */ /* 0x000fe20000410000 */
[----:B------:R-:W-:Y:S01]  /*2fd0*/  F2FP.F16.F32.PACK_AB R146, R224, R169 ;  /* 0x000000a9e092723e */ /* 0x000fe200000000ff */
        /* <DEDUP_REMOVED lines=19> */
[----:B------:R-:W-:-:S02]  /*3110*/  F2FP.F16.F32.PACK_AB R144, R220, R221 ;  /* 0x000000dddc90723e */ /* 0x000fc400000000ff */
[----:B------:R-:W-:Y:S02]  /*3120*/  F2FP.F16.F32.PACK_AB R167, R167, R210 ;  /* 0x000000d2a7a7723e */ /* 0x000fe400000000ff */
[----:B------:R-:W-:Y:S02]  /*3130*/  F2FP.F16.F32.PACK_AB R166, R169, R170 ;  /* 0x000000aaa9a6723e */ /* 0x000fe400000000ff */
[----:B------:R-:W-:Y:S01]  /*3140*/  F2FP.F16.F32.PACK_AB R164, R164, R129 ;  /* 0x00000081a4a4723e */ /* 0x000fe200000000ff */
[----:B------:R-:W-:Y:S06]  /*3150*/  BRA `(.L_x_7473) ;  /* 0x0000000400907947 */ /* 0x000fec0003800000 */
.L_x_7472:
        /* <DEDUP_REMOVED lines=14> */
[----:B-----5:R-:W-:-:S02]  /*3240*/  @P6 HADD2.F32 R170, -RZ, R165.H0_H0 ;  /* 0x200000a5ffaa6230 */ /* 0x020fc40000004100 */
[----:B------:R-:W-:Y:S01]  /*3250*/  FMUL.FTZ R219, R199, R212 ;  /* 0x000000d4c7db7220 */ /* 0x000fe20000410000 */
[----:B------:R-:W-:Y:S01]  /*3260*/  FMUL.FTZ R211, R168, UR13 ;  /* 0x0000000da8d37c20 */ /* 0x000fe20008410000 */
[----:B------:R-:W-:Y:S01]  /*3270*/  @P2 HADD2.F32 R217, -RZ, R165.H1_H1 ;  /* 0x300000a5ffd92230 */ /* 0x000fe20000004100 */
[----:B------:R-:W-:Y:S01]  /*3280*/  CS2R R168, SRZ ;  /* 0x0000000000a87805 */ /* 0x000fe2000001ff00 */
[----:B------:R-:W-:Y:S01]  /*3290*/  FMUL.FTZ R210, R200, R219 ;  /* 0x000000dbc8d27220 */ /* 0x000fe20000410000 */
[----:B------:R-:W-:Y:S01]  /*32a0*/  @P6 FMUL.FTZ R203, R170, R211 ;  /* 0x000000d3aacb6220 */ /* 0x000fe20000410000 */
[-CC-:B------:R-:W-:Y:S01]  /*32b0*/  FFMA.FTZ R170, R10, R202.reuse, R201.reuse ;  /* 0x000000ca0aaa7223 */ /* 0x180fe200000100c9 */
[----:B------:R-:W-:Y:S01]  /*32c0*/  @P5 HADD2.F32 R214, -RZ, R166.H0_H0 ;  /* 0x200000a6ffd65230 */ /* 0x000fe20000004100 */
[----:B------:R-:W-:Y:S01]  /*32d0*/  MOV R171, RZ ;  /* 0x000000ff00ab7202 */ /* 0x000fe20000000f00 */
[----:B------:R-:W-:Y:S02]  /*32e0*/  @P4 HADD2.F32 R216, -RZ, R167.H0_H0 ;  /* 0x200000a7ffd84230 */ /* 0x000fe40000004100 */
[----:B------:R-:W-:Y:S01]  /*32f0*/  FADD.FTZ R170, R11, -R170 ;  /* 0x800000aa0baa7221 */ /* 0x000fe20000010000 */
[----:B------:R-:W-:Y:S01]  /*3300*/  FFMA.FTZ R220, R20, R202, R201 ;  /* 0x000000ca14dc7223 */ /* 0x000fe200000100c9 */
[----:B------:R-:W-:Y:S01]  /*3310*/  MOV R218, RZ ;  /* 0x000000ff00da7202 */ /* 0x000fe20000000f00 */
[----:B------:R-:W-:Y:S01]  /*3320*/  FADD.FTZ R130, R130, R203 ;  /* 0x000000cb82827221 */ /* 0x000fe20000010000 */
[----:B------:R-:W-:Y:S01]  /*3330*/  FMUL.FTZ R213, R199, R170 ;  /* 0x000000aac7d57220 */ /* 0x000fe20000410000 */
[----:B------:R-:W-:Y:S01]  /*3340*/  FMUL.FTZ R170, R200, R215 ;  /* 0x000000d7c8aa7220 */ /* 0x000fe20000410000 */
[----:B------:R-:W-:Y:S01]  /*3350*/  FMUL.FTZ R215, R210, UR13 ;  /* 0x0000000dd2d77c20 */ /* 0x000fe20008410000 */
[----:B------:R-:W-:Y:S01]  /*3360*/  FADD.FTZ R220, R19, -R220 ;  /* 0x800000dc13dc7221 */ /* 0x000fe20000010000 */
[----:B------:R-:W-:Y:S01]  /*3370*/  FMUL.FTZ R165, R200, R213 ;  /* 0x000000d5c8a57220 */ /* 0x000fe20000410000 */
[----:B------:R-:W-:Y:S01]  /*3380*/  FMUL.FTZ R213, R170, UR13 ;  /* 0x0000000daad57c20 */ /* 0x000fe20008410000 */
[----:B------:R-:W-:Y:S01]  /*3390*/  @P4 FMUL.FTZ R169, R216, R215 ;  /* 0x000000d7d8a94220 */ /* 0x000fe20000410000 */
        /* <DEDUP_REMOVED lines=13> */
[C---:B------:R-:W-:Y:S01]  /*3470*/  LOP3.LUT P5, RZ, R206.reuse, 0xff, RZ, 0xc0, !PT ;  /* 0x000000ffceff7812 */ /* 0x040fe200078ac0ff */
[----:B------:R-:W-:Y:S01]  /*3480*/  HFMA2 R216, -RZ, RZ, 0, 0 ;  /* 0x00000000ffd87431 */ /* 0x000fe200000001ff */
[----:B------:R-:W-:Y:S01]  /*3490*/  LOP3.LUT P4, RZ, R206, 0xff00, RZ, 0xc0, !PT ;  /* 0x0000ff00ceff7812 */ /* 0x000fe2000788c0ff */
[----:B------:R-:W-:Y:S01]  /*34a0*/  FADD.FTZ R134, R134, R169 ;  /* 0x000000a986867221 */ /* 0x000fe20000010000 */
[----:B------:R-:W-:Y:S01]  /*34b0*/  LOP3.LUT P6, RZ, R207, 0xff00, RZ, 0xc0, !PT ;  /* 0x0000ff00cfff7812 */ /* 0x000fe200078cc0ff */
[----:B------:R-:W-:Y:S01]  /*34c0*/  FADD.FTZ R132, R132, R171 ;  /* 0x000000ab84847221 */ /* 0x000fe20000010000 */
[----:B------:R-:W-:-:S02]  /*34d0*/  FSEL R170, R170, RZ, P2 ;  /* 0x000000ffaaaa7208 */ /* 0x000fc40001000000 */
[----:B------:R-:W-:Y:S02]  /*34e0*/  ISETP.GE.U32.AND P2, PT, R206, RZ, PT ;  /* 0x000000ffce00720c */ /* 0x000fe40003f46070 */
[----:B------:R-:W-:Y:S02]  /*34f0*/  MOV R214, RZ ;  /* 0x000000ff00d67202 */ /* 0x000fe40000000f00 */
[----:B------:R-:W-:Y:S01]  /*3500*/  ISETP.GE.U32.AND.EX P2, PT, R207, 0x1000000, PT, P2 ;  /* 0x01000000cf00780c */ /* 0x000fe20003f46120 */
[--C-:B------:R-:W-:Y:S01]  /*3510*/  @P5 HADD2.F32 R222, -RZ, R164.reuse.H0_H0 ;  /* 0x200000a4ffde5230 */ /* 0x100fe20000004100 */
[----:B------:R-:W-:Y:S01]  /*3520*/  F2FP.F16.F32.PACK_AB R165, R170, R165 ;  /* 0x000000a5aaa5723e */ /* 0x000fe200000000ff */
[----:B------:R-:W-:Y:S02]  /*3530*/  @P4 HADD2.F32 R219, -RZ, R164.H1_H1 ;  /* 0x300000a4ffdb4230 */ /* 0x000fe40000004100 */
[----:B------:R-:W-:Y:S01]  /*3540*/  FFMA.FTZ R164, R16, R202, R201 ;  /* 0x000000ca10a47223 */ /* 0x000fe200000100c9 */
[----:B------:R-:W-:-:S02]  /*3550*/  @P6 HADD2.F32 R221, -RZ, R166.H1_H1 ;  /* 0x300000a6ffdd6230 */ /* 0x000fc40000004100 */
[----:B------:R-:W-:Y:S01]  /*3560*/  FFMA.FTZ R166, R6, R202, R201 ;  /* 0x000000ca06a67223 */ /* 0x000fe200000100c9 */
[----:B------:R-:W-:Y:S01]  /*3570*/  FADD.FTZ R212, R15, -R164 ;  /* 0x800000a40fd47221 */ /* 0x000fe20000010000 */
[----:B------:R-:W-:Y:S02]  /*3580*/  FADD.FTZ R164, R8, -R213 ;  /* 0x800000d508a47221 */ /* 0x000fe40000010000 */
[----:B------:R-:W-:Y:S01]  /*3590*/  FADD.FTZ R166, R9, -R166 ;  /* 0x800000a609a67221 */ /* 0x000fe20000010000 */
[C---:B------:R-:W-:Y:S01]  /*35a0*/  FMUL.FTZ R213, R199.reuse, R212 ;  /* 0x000000d4c7d57220 */ /* 0x040fe20000410000 */
[C---:B------:R-:W-:Y:S02]  /*35b0*/  FMUL.FTZ R215, R199.reuse, R164 ;  /* 0x000000a4c7d77220 */ /* 0x040fe40000410000 */
[----:B------:R-:W-:Y:S01]  /*35c0*/  FMUL.FTZ R217, R199, R166 ;  /* 0x000000a6c7d97220 */ /* 0x000fe20000410000 */
[----:B------:R-:W-:Y:S02]  /*35d0*/  @P2 HADD2.F32 R225, -RZ, R167.H1_H1 ;  /* 0x300000a7ffe12230 */ /* 0x000fe40000004100 */
        /* <DEDUP_REMOVED lines=9> */
[----:B------:R-:W-:Y:S01]  /*3670*/  FMUL.FTZ R168, R59, R220 ;  /* 0x000000dc3ba87220 */ /* 0x000fe20000410000 */
[-C--:B------:R-:W-:Y:S01]  /*3680*/  @P5 FMUL.FTZ R167, R222, R213.reuse ;  /* 0x000000d5dea75220 */ /* 0x080fe20000410000 */
[-C--:B------:R-:W-:Y:S01]  /*3690*/  @P4 FMUL.FTZ R214, R219, R166.reuse ;  /* 0x000000a6dbd64220 */ /* 0x080fe20000410000 */
[----:B------:R-:W-:Y:S01]  /*36a0*/  FMUL.FTZ R164, R52, R213 ;  /* 0x000000d534a47220 */ /* 0x000fe20000410000 */
[----:B------:R-:W-:Y:S01]  /*36b0*/  FMUL.FTZ R166, R53, R166 ;  /* 0x000000a635a67220 */ /* 0x000fe20000410000 */
[----:B------:R-:W-:Y:S01]  /*36c0*/  FADD.FTZ R128, R128, R167 ;  /* 0x000000a780807221 */ /* 0x000fe20000010000 */
[-C--:B------:R-:W-:Y:S01]  /*36d0*/  FMUL.FTZ R167, R57, R212.reuse ;  /* 0x000000d439a77220 */ /* 0x080fe20000410000 */
        /* <DEDUP_REMOVED lines=9> */
[----:B------:R-:W-:Y:S02]  /*3770*/  F2FP.F16.F32.PACK_AB R167, R168, R211 ;  /* 0x000000d3a8a7723e */ /* 0x000fe400000000ff */
[----:B------:R-:W-:Y:S02]  /*3780*/  F2FP.F16.F32.PACK_AB R166, R169, R210 ;  /* 0x000000d2a9a6723e */ /* 0x000fe400000000ff */
[----:B------:R-:W-:-:S07]  /*3790*/  F2FP.F16.F32.PACK_AB R164, R129, R164 ;  /* 0x000000a481a4723e */ /* 0x000fce00000000ff */
.L_x_7473:
        /* <DEDUP_REMOVED lines=8> */
.L_x_7471:
[----:B------:R-:W-:Y:S05]  /*3820*/  BSYNC.RECONVERGENT B2 ;  /* 0x0000000000027941 */ /* 0x000fea0003800200 */
.L_x_7470:
        /* <DEDUP_REMOVED lines=20> */
[--C-:B-----5:R-:W-:Y:S01]  /*3970*/  @P2 HADD2.F32 R168, -RZ, R165.reuse.H0_H0 ;  /* 0x200000a5ffa82230 */ /* 0x120fe20000004100 */
[----:B------:R-:W-:Y:S01]  /*3980*/  CS2R R146, SRZ ;  /* 0x0000000000927805 */ /* 0x000fe2000001ff00 */
[----:B------:R-:W-:Y:S02]  /*3990*/  @P4 HADD2.F32 R211, -RZ, R165.H1_H1 ;  /* 0x300000a5ffd34230 */ /* 0x000fe40000004100 */
[-C--:B------:R-:W-:Y:S01]  /*39a0*/  FMUL.FTZ R165, R145, R200.reuse ;  /* 0x000000c891a57220 */ /* 0x080fe20000410000 */
[-C--:B------:R-:W-:Y:S01]  /*39b0*/  FMUL.FTZ R170, R144, R200.reuse ;  /* 0x000000c890aa7220 */ /* 0x080fe20000410000 */
[----:B------:R-:W-:Y:S01]  /*39c0*/  FMUL.FTZ R210, R169, R200 ;  /* 0x000000c8a9d27220 */ /* 0x000fe20000410000 */
[----:B------:R-:W-:Y:S01]  /*39d0*/  FFMA.FTZ R214, R176, R202, R201 ;  /* 0x000000cab0d67223 */ /* 0x000fe200000100c9 */
[----:B------:R-:W-:Y:S01]  /*39e0*/  FMUL.FTZ R165, R165, UR13 ;  /* 0x0000000da5a57c20 */ /* 0x000fe20008410000 */
[----:B------:R-:W-:Y:S01]  /*39f0*/  FMUL.FTZ R170, R170, UR13 ;  /* 0x0000000daaaa7c20 */ /* 0x000fe20008410000 */
[----:B------:R-:W-:Y:S01]  /*3a00*/  FMUL.FTZ R215, R210, UR13 ;  /* 0x0000000dd2d77c20 */ /* 0x000fe20008410000 */
[----:B------:R-:W-:-:S02]  /*3a10*/  @P3 HADD2.F32 R212, -RZ, R166.H0_H0 ;  /* 0x200000a6ffd43230 */ /* 0x000fc40000004100 */
[----:B------:R-:W-:Y:S01]  /*3a20*/  @P2 FMUL.FTZ R171, R165, R168 ;  /* 0x000000a8a5ab2220 */ /* 0x000fe20000410000 */
[----:B------:R-:W-:Y:S01]  /*3a30*/  @P4 FMUL.FTZ R146, R170, R211 ;  /* 0x000000d3aa924220 */ /* 0x000fe20000410000 */
[----:B------:R-:W-:Y:S01]  /*3a40*/  FMUL.FTZ R168, R71, R170 ;  /* 0x000000aa47a87220 */ /* 0x000fe20000410000 */
[-CC-:B------:R-:W-:Y:S01]  /*3a50*/  FFMA.FTZ R216, R180, R202.reuse, R201.reuse ;  /* 0x000000cab4d87223 */ /* 0x180fe200000100c9 */
[----:B------:R-:W-:Y:S01]  /*3a60*/  LOP3.LUT P5, RZ, R205, 0xff00, RZ, 0xc0, !PT ;  /* 0x0000ff00cdff7812 */ /* 0x000fe200078ac0ff */
[----:B------:R-:W-:Y:S01]  /*3a70*/  FMUL.FTZ R170, R72, R215 ;  /* 0x000000d748aa7220 */ /* 0x000fe20000410000 */
[-CC-:B------:R-:W-:Y:S01]  /*3a80*/  FFMA.FTZ R213, R177, R202.reuse, R201.reuse ;  /* 0x000000cab1d57223 */ /* 0x180fe200000100c9 */
[-CC-:B------:R-:W-:Y:S01]  /*3a90*/  FFMA.FTZ R203, R21, R202.reuse, R201.reuse ;  /* 0x000000ca15cb7223 */ /* 0x180fe200000100c9 */
[----:B------:R-:W-:Y:S01]  /*3aa0*/  FFMA.FTZ R210, R22, R202, R201 ;  /* 0x000000ca16d27223 */ /* 0x000fe200000100c9 */
[----:B------:R-:W-:Y:S01]  /*3ab0*/  FADD.FTZ R214, R175, -R214 ;  /* 0x800000d6afd67221 */ /* 0x000fe20000010000 */
[----:B------:R-:W-:Y:S01]  /*3ac0*/  FMUL.FTZ R165, R70, R165 ;  /* 0x000000a546a57220 */ /* 0x000fe20000410000 */
[----:B------:R-:W-:Y:S01]  /*3ad0*/  @P3 FMUL.FTZ R147, R215, R212 ;  /* 0x000000d4d7933220 */ /* 0x000fe20000410000 */
[----:B------:R-:W-:Y:S01]  /*3ae0*/  FADD.FTZ R216, R179, -R216 ;  /* 0x800000d8b3d87221 */ /* 0x000fe20000010000 */
[----:B------:R-:W-:Y:S01]  /*3af0*/  FSEL R168, R168, RZ, P4 ;  /* 0x000000ffa8a87208 */ /* 0x000fe20002000000 */
[----:B------:R-:W-:Y:S01]  /*3b00*/  FADD.FTZ R212, R178, -R213 ;  /* 0x800000d5b2d47221 */ /* 0x000fe20000010000 */
[----:B------:R-:W-:Y:S01]  /*3b10*/  FSEL R170, R170, RZ, P3 ;  /* 0x000000ffaaaa7208 */ /* 0x000fe20001800000 */
[----:B------:R-:W-:Y:S01]  /*3b20*/  FADD.FTZ R202, R24, -R203 ;  /* 0x800000cb18ca7221 */ /* 0x000fe20000010000 */
[----:B------:R-:W-:Y:S01]  /*3b30*/  FADD.FTZ R210, R25, -R210 ;  /* 0x800000d219d27221 */ /* 0x000fe20000010000 */
[C---:B------:R-:W-:Y:S01]  /*3b40*/  LOP3.LUT P4, RZ, R204.reuse, 0xff, RZ, 0xc0, !PT ;  /* 0x000000ffccff7812 */ /* 0x040fe2000788c0ff */
[C---:B------:R-:W-:Y:S01]  /*3b50*/  FMUL.FTZ R217, R199.reuse, R214 ;  /* 0x000000d6c7d97220 */ /* 0x040fe20000410000 */
[C---:B------:R-:W-:Y:S01]  /*3b60*/  LOP3.LUT P3, RZ, R204.reuse, 0xff00, RZ, 0xc0, !PT ;  /* 0x0000ff00ccff7812 */ /* 0x040fe2000786c0ff */
[----:B------:R-:W-:Y:S01]  /*3b70*/  FMUL.FTZ R221, R199, R216 ;  /* 0x000000d8c7dd7220 */ /* 0x000fe20000410000 */
[----:B------:R-:W-:Y:S01]  /*3b80*/  FSEL R165, R165, RZ, P2 ;  /* 0x000000ffa5a57208 */ /* 0x000fe20001000000 */
[C---:B------:R-:W-:Y:S01]  /*3b90*/  FMUL.FTZ R219, R199.reuse, R212 ;  /* 0x000000d4c7db7220 */ /* 0x040fe20000410000 */
[----:B------:R-:W-:Y:S01]  /*3ba0*/  ISETP.GE.U32.AND P2, PT, R204, RZ, PT ;  /* 0x000000ffcc00720c */ /* 0x000fe20003f46070 */
[C---:B------:R-:W-:Y:S01]  /*3bb0*/  FMUL.FTZ R215, R199.reuse, R202 ;  /* 0x000000cac7d77220 */ /* 0x040fe20000410000 */
[----:B------:R-:W-:Y:S01]  /*3bc0*/  FMUL.FTZ R216, R199, R210 ;  /* 0x000000d2c7d87220 */ /* 0x000fe20000410000 */
[----:B------:R-:W-:Y:S01]  /*3bd0*/  FMUL.FTZ R199, R217, R200 ;  /* 0x000000c8d9c77220 */ /* 0x000fe20000410000 */
[C---:B------:R-:W-:Y:S01]  /*3be0*/  LOP3.LUT P6, RZ, R205.reuse, 0xff0000, RZ, 0xc0, !PT ;  /* 0x00ff0000cdff7812 */ /* 0x040fe200078cc0ff */
[----:B------:R-:W-:Y:S01]  /*3bf0*/  @P5 HADD2.F32 R201, -RZ, R166.H1_H1 ;  /* 0x300000a6ffc95230 */ /* 0x000fe20000004100 */
[----:B------:R-:W-:Y:S01]  /*3c00*/  ISETP.GE.U32.AND.EX P2, PT, R205, 0x1000000, PT, P2 ;  /* 0x01000000cd00780c */ /* 0x000fe20003f46120 */
[----:B------:R-:W-:Y:S01]  /*3c10*/  FMUL.FTZ R218, R199, UR13 ;  /* 0x0000000dc7da7c20 */ /* 0x000fe20008410000 */
[----:B------:R-:W-:Y:S01]  /*3c20*/  MOV R210, RZ ;  /* 0x000000ff00d27202 */ /* 0x000fe20000000f00 */
[----:B------:R-:W-:-:S02]  /*3c30*/  @P4 HADD2.F32 R166, -RZ, R164.H0_H0 ;  /* 0x200000a4ffa64230 */ /* 0x000fc40000004100 */
[-C--:B------:R-:W-:Y:S01]  /*3c40*/  FMUL.FTZ R212, R221, R200.reuse ;  /* 0x000000c8ddd47220 */ /* 0x080fe20000410000 */
[----:B------:R-:W-:Y:S01]  /*3c50*/  @P5 FMUL.FTZ R210, R218, R201 ;  /* 0x000000c9dad25220 */ /* 0x000fe20000410000 */
[----:B------:R-:W-:Y:S02]  /*3c60*/  @P3 HADD2.F32 R199, -RZ, R164.H1_H1 ;  /* 0x300000a4ffc73230 */ /* 0x000fe40000004100 */
[-C--:B------:R-:W-:Y:S01]  /*3c70*/  FMUL.FTZ R201, R219, R200.reuse ;  /* 0x000000c8dbc97220 */ /* 0x080fe20000410000 */
[-C--:B------:R-:W-:Y:S01]  /*3c80*/  FMUL.FTZ R164, R215, R200.reuse ;  /* 0x000000c8d7a47220 */ /* 0x080fe20000410000 */
[----:B------:R-:W-:Y:S01]  /*3c90*/  FMUL.FTZ R200, R216, R200 ;  /* 0x000000c8d8c87220 */ /* 0x000fe20000410000 */
[----:B------:R-:W-:Y:S01]  /*3ca0*/  FMUL.FTZ R222, R212, UR13 ;  /* 0x0000000dd4de7c20 */ /* 0x000fe20008410000 */
[----:B------:R-:W-:Y:S01]  /*3cb0*/  FMUL.FTZ R220, R201, UR13 ;  /* 0x0000000dc9dc7c20 */ /* 0x000fe20008410000 */
[----:B------:R-:W-:Y:S01]  /*3cc0*/  FMUL.FTZ R201, R164, UR13 ;  /* 0x0000000da4c97c20 */ /* 0x000fe20008410000 */
[----:B------:R-:W-:Y:S01]  /*3cd0*/  FMUL.FTZ R212, R200, UR13 ;  /* 0x0000000dc8d47c20 */ /* 0x000fe20008410000 */
[--C-:B------:R-:W-:Y:S01]  /*3ce0*/  @P6 HADD2.F32 R211, -RZ, R167.reuse.H0_H0 ;  /* 0x200000a7ffd36230 */ /* 0x100fe20000004100 */
[----:B------:R-:W-:Y:S01]  /*3cf0*/  CS2R R202, SRZ ;  /* 0x0000000000ca7805 */ /* 0x000fe2000001ff00 */
[----:B------:R-:W-:Y:S01]  /*3d00*/  @P2 HADD2.F32 R213, -RZ, R167.H1_H1 ;  /* 0x300000a7ffd52230 */ /* 0x000fe20000004100 */
[----:B------:R-:W-:Y:S01]  /*3d10*/  MOV R167, RZ ;  /* 0x000000ff00a77202 */ /* 0x000fe20000000f00 */
[----:B------:R-:W-:Y:S01]  /*3d20*/  @P4 FMUL.FTZ R167, R201, R166 ;  /* 0x000000a6c9a74220 */ /* 0x000fe20000410000 */
[----:B------:R-:W-:Y:S01]  /*3d30*/  @P3 FMUL.FTZ R202, R212, R199 ;  /* 0x000000c7d4ca3220 */ /* 0x000fe20000410000 */
[----:B------:R-:W-:Y:S01]  /*3d40*/  FADD.FTZ R138, R138, R171 ;  /* 0x000000ab8a8a7221 */ /* 0x000fe20000010000 */
[----:B------:R-:W-:Y:S01]  /*3d50*/  FMUL.FTZ R166, R74, R220 ;  /* 0x000000dc4aa67220 */ /* 0x000fe20000410000 */
[----:B------:R-:W-:Y:S01]  /*3d60*/  FADD.FTZ R171, R136, R167 ;  /* 0x000000a788ab7221 */ /* 0x000fe20000010000 */
[----:B------:R-:W-:Y:S01]  /*3d70*/  FADD.FTZ R200, R137, R202 ;  /* 0x000000ca89c87221 */ /* 0x000fe20000010000 */
[----:B------:R-:W-:Y:S01]  /*3d80*/  FMUL.FTZ R167, R75, R222 ;  /* 0x000000de4ba77220 */ /* 0x000fe20000410000 */
[----:B------:R-:W-:Y:S01]  /*3d90*/  FMUL.FTZ R164, R73, R218 ;  /* 0x000000da49a47220 */ /* 0x000fe20000410000 */
[----:B------:R-:W-:Y:S01]  /*3da0*/  FMUL.FTZ R136, R68, R201 ;  /* 0x000000c944887220 */ /* 0x000fe20000410000 */
[----:B------:R-:W-:Y:S01]  /*3db0*/  FMUL.FTZ R137, R69, R212 ;  /* 0x000000d445897220 */ /* 0x000fe20000410000 */
[----:B------:R-:W-:Y:S01]  /*3dc0*/  FADD.FTZ R139, R139, R146 ;  /* 0x000000928b8b7221 */ /* 0x000fe20000010000 */
[----:B------:R-:W-:Y:S01]  /*3dd0*/  HFMA2 R214, -RZ, RZ, 0, 0 ;  /* 0x00000000ffd67431 */ /* 0x000fe200000001ff */
[----:B------:R-:W-:Y:S01]  /*3de0*/  F2FP.F16.F32.PACK_AB R146, R217, R169 ;  /* 0x000000a9d992723e */ /* 0x000fe200000000ff */
        /* <DEDUP_REMOVED lines=19> */
.L_x_7475:
[C---:B------:R-:W-:Y:S01]  /*3f20*/  LOP3.LUT P2, RZ, R204.reuse, 0xff0000, RZ, 0xc0, !PT ;  /* 0x00ff0000ccff7812 */ /* 0x040fe2000784c0ff */
[-CC-:B------:R-:W-:Y:S01]  /*3f30*/  FFMA.FTZ R203, R23, R202.reuse, R201.reuse ;  /* 0x000000ca17cb7223 */ /* 0x180fe200000100c9 */
[----:B------:R-:W-:Y:S01]  /*3f40*/  LOP3.LUT P4, RZ, R204, 0xff000000, RZ, 0xc0, !PT ;  /* 0xff000000ccff7812 */ /* 0x000fe2000788c0ff */
[-CC-:B------:R-:W-:Y:S01]  /*3f50*/  FFMA.FTZ R210, R26, R202.reuse, R201.reuse ;  /* 0x000000ca1ad27223 */ /* 0x180fe200000100c9 */
[----:B------:R-:W-:Y:S01]  /*3f60*/  FFMA.FTZ R213, R173, R202, R201 ;  /* 0x000000caadd57223 */ /* 0x000fe200000100c9 */
[----:B0-----:R-:W-:Y:S01]  /*3f70*/  FADD.FTZ R170, R172, -R203 ;  /* 0x800000cbacaa7221 */ /* 0x001fe20000010000 */
[----:B------:R-:W-:Y:S01]  /*3f80*/  LOP3.LUT P3, RZ, R205, 0xff, RZ, 0xc0, !PT ;  /* 0x000000ffcdff7812 */ /* 0x000fe2000786c0ff */
[----:B------:R-:W-:Y:S01]  /*3f90*/  FADD.FTZ R210, R27, -R210 ;  /* 0x800000d21bd27221 */ /* 0x000fe20000010000 */
[----:B------:R-:W-:Y:S01]  /*3fa0*/  FADD.FTZ R214, R174, -R213 ;  /* 0x800000d5aed67221 */ /* 0x000fe20000010000 */
[C---:B------:R-:W-:Y:S01]  /*3fb0*/  FMUL.FTZ R203, R199.reuse, R170 ;  /* 0x000000aac7cb7220 */ /* 0x040fe20000410000 */
[----:B------:R-:W-:Y:S01]  /*3fc0*/  CS2R R168, SRZ ;  /* 0x0000000000a87805 */ /* 0x000fe2000001ff00 */
[C---:B------:R-:W-:Y:S01]  /*3fd0*/  FMUL.FTZ R213, R199.reuse, R210 ;  /* 0x000000d2c7d57220 */ /* 0x040fe20000410000 */
[----:B------:R-:W-:Y:S01]  /*3fe0*/  FMUL.FTZ R217, R199, R214 ;  /* 0x000000d6c7d97220 */ /* 0x000fe20000410000 */
[----:B-----5:R-:W-:-:S02]  /*3ff0*/  @P2 HADD2.F32 R212, -RZ, R165.H0_H0 ;  /* 0x200000a5ffd42230 */ /* 0x020fc40000004100 */
[-CC-:B------:R-:W-:Y:S01]  /*4000*/  FFMA.FTZ R216, R176, R202.reuse, R201.reuse ;  /* 0x000000cab0d87223 */ /* 0x180fe200000100c9 */
[----:B------:R-:W-:Y:S02]  /*4010*/  @P4 HADD2.F32 R215, -RZ, R165.H1_H1 ;  /* 0x300000a5ffd74230 */ /* 0x000fe40000004100 */
[C---:B------:R-:W-:Y:S01]  /*4020*/  FMUL.FTZ R165, R200.reuse, R203 ;  /* 0x000000cbc8a57220 */ /* 0x040fe20000410000 */
[C---:B------:R-:W-:Y:S01]  /*4030*/  FMUL.FTZ R170, R200.reuse, R213 ;  /* 0x000000d5c8aa7220 */ /* 0x040fe20000410000 */
[----:B------:R-:W-:Y:S01]  /*4040*/  FMUL.FTZ R203, R200, R217 ;  /* 0x000000d9c8cb7220 */ /* 0x000fe20000410000 */
[-CC-:B------:R-:W-:Y:S01]  /*4050*/  FFMA.FTZ R219, R177, R202.reuse, R201.reuse ;  /* 0x000000cab1db7223 */ /* 0x180fe200000100c9 */
[-CC-:B------:R-:W-:Y:S01]  /*4060*/  FFMA.FTZ R218, R180, R202.reuse, R201.reuse ;  /* 0x000000cab4da7223 */ /* 0x180fe200000100c9 */
[----:B------:R-:W-:Y:S01]  /*4070*/  FMUL.FTZ R170, R170, UR13 ;  /* 0x0000000daaaa7c20 */ /* 0x000fe20008410000 */
[----:B------:R-:W-:Y:S01]  /*4080*/  FMUL.FTZ R203, R203, UR13 ;  /* 0x0000000dcbcb7c20 */ /* 0x000fe20008410000 */
[-CC-:B------:R-:W-:Y:S01]  /*4090*/  FFMA.FTZ R211, R21, R202.reuse, R201.reuse ;  /* 0x000000ca15d37223 */ /* 0x180fe200000100c9 */
[----:B------:R-:W-:Y:S01]  /*40a0*/  FFMA.FTZ R210, R22, R202, R201 ;  /* 0x000000ca16d27223 */ /* 0x000fe200000100c9 */
[----:B------:R-:W-:Y:S01]  /*40b0*/  @P4 FMUL.FTZ R168, R215, R170 ;  /* 0x000000aad7a84220 */ /* 0x000fe20000410000 */
[----:B------:R-:W-:-:S02]  /*40c0*/  @P3 HADD2.F32 R214, -RZ, R166.H0_H0 ;  /* 0x200000a6ffd63230 */ /* 0x000fc40000004100 */
[----:B------:R-:W-:Y:S01]  /*40d0*/  FMUL.FTZ R170, R71, R170 ;  /* 0x000000aa47aa7220 */ /* 0x000fe20000410000 */
[-C--:B------:R-:W-:Y:S01]  /*40e0*/  FMUL.FTZ R201, R72, R203.reuse ;  /* 0x000000cb48c97220 */ /* 0x080fe20000410000 */
[----:B------:R-:W-:Y:S01]  /*40f0*/  FMUL.FTZ R165, R165, UR13 ;  /* 0x0000000da5a57c20 */ /* 0x000fe20008410000 */
[----:B------:R-:W-:Y:S02]  /*4100*/  HFMA2 R171, -RZ, RZ, 0, 0 ;  /* 0x00000000ffab7431 */ /* 0x000fe400000001ff */
[----:B------:R-:W-:Y:S01]  /*4110*/  @P3 FMUL.FTZ R169, R214, R203 ;  /* 0x000000cbd6a93220 */ /* 0x000fe20000410000 */
[----:B------:R-:W-:Y:S01]  /*4120*/  FSEL R170, R170, RZ, P4 ;  /* 0x000000ffaaaa7208 */ /* 0x000fe20002000000 */
[-C--:B------:R-:W-:Y:S01]  /*4130*/  @P2 FMUL.FTZ R171, R212, R165.reuse ;  /* 0x000000a5d4ab2220 */ /* 0x080fe20000410000 */
[----:B------:R-:W-:Y:S01]  /*4140*/  FSEL R201, R201, RZ, P3 ;  /* 0x000000ffc9c97208 */ /* 0x000fe20001800000 */
[----:B------:R-:W-:Y:S01]  /*4150*/  FMUL.FTZ R165, R70, R165 ;  /* 0x000000a546a57220 */ /* 0x000fe20000410000 */
[C---:B------:R-:W-:Y:S01]  /*4160*/  LOP3.LUT P4, RZ, R204.reuse, 0xff, RZ, 0xc0, !PT ;  /* 0x000000ffccff7812 */ /* 0x040fe2000788c0ff */
[----:B------:R-:W-:Y:S01]  /*4170*/  FADD.FTZ R216, R175, -R216 ;  /* 0x800000d8afd87221 */ /* 0x000fe20000010000 */
[C---:B------:R-:W-:Y:S01]  /*4180*/  LOP3.LUT P3, RZ, R204.reuse, 0xff00, RZ, 0xc0, !PT ;  /* 0x0000ff00ccff7812 */ /* 0x040fe2000786c0ff */
[----:B------:R-:W-:Y:S01]  /*4190*/  FADD.FTZ R218, R179, -R218 ;  /* 0x800000dab3da7221 */ /* 0x000fe20000010000 */
[----:B------:R-:W-:Y:S01]  /*41a0*/  FSEL R165, R165, RZ, P2 ;  /* 0x000000ffa5a57208 */ /* 0x000fe20001000000 */
[----:B------:R-:W-:Y:S01]  /*41b0*/  FMUL.FTZ R215, R199, R216 ;  /* 0x000000d8c7d77220 */ /* 0x000fe20000410000 */
[----:B------:R-:W-:Y:S01]  /*41c0*/  ISETP.GE.U32.AND P2, PT, R204, RZ, PT ;  /* 0x000000ffcc00720c */ /* 0x000fe20003f46070 */
[----:B------:R-:W-:Y:S01]  /*41d0*/  FADD.FTZ R212, R178, -R219 ;  /* 0x800000dbb2d47221 */ /* 0x000fe20000010000 */
[----:B------:R-:W-:Y:S01]  /*41e0*/  FADD.FTZ R202, R24, -R211 ;  /* 0x800000d318ca7221 */ /* 0x000fe20000010000 */
[----:B------:R-:W-:Y:S01]  /*41f0*/  LOP3.LUT P5, RZ, R205, 0xff00, RZ, 0xc0, !PT ;  /* 0x0000ff00cdff7812 */ /* 0x000fe200078ac0ff */
[----:B------:R-:W-:Y:S01]  /*4200*/  FADD.FTZ R210, R25, -R210 ;  /* 0x800000d219d27221 */ /* 0x000fe20000010000 */
[----:B------:R-:W-:Y:S01]  /*4210*/  LOP3.LUT P6, RZ, R205, 0xff0000, RZ, 0xc0, !PT ;  /* 0x00ff0000cdff7812 */ /* 0x000fe200078cc0ff */
[----:B------:R-:W-:Y:S01]  /*4220*/  FMUL.FTZ R221, R199, R218 ;  /* 0x000000dac7dd7220 */ /* 0x000fe20000410000 */
[----:B------:R-:W-:Y:S01]  /*4230*/  ISETP.GE.U32.AND.EX P2, PT, R205, 0x1000000, PT, P2 ;  /* 0x01000000cd00780c */ /* 0x000fe20003f46120 */
[----:B------:R-:W-:-:S02]  /*4240*/  @P4 HADD2.F32 R218, -RZ, R164.H0_H0 ;  /* 0x200000a4ffda4230 */ /* 0x000fc40000004100 */
[C---:B------:R-:W-:Y:S01]  /*4250*/  FMUL.FTZ R219, R199.reuse, R212 ;  /* 0x000000d4c7db7220 */ /* 0x040fe20000410000 */
[----:B------:R-:W-:Y:S02]  /*4260*/  @P3 HADD2.F32 R213, -RZ, R164.H1_H1 ;  /* 0x300000a4ffd53230 */ /* 0x000fe40000004100 */
[C---:B------:R-:W-:Y:S01]  /*4270*/  FMUL.FTZ R164, R200.reuse, R215 ;  /* 0x000000d7c8a47220 */ /* 0x040fe20000410000 */
[C---:B------:R-:W-:Y:S01]  /*4280*/  FMUL.FTZ R203, R199.reuse, R202 ;  /* 0x000000cac7cb7220 */ /* 0x040fe20000410000 */
[----:B------:R-:W-:Y:S01]  /*4290*/  FMUL.FTZ R211, R199, R210 ;  /* 0x000000d2c7d37220 */ /* 0x000fe20000410000 */
[----:B------:R-:W-:Y:S01]  /*42a0*/  FMUL.FTZ R199, R200, R219 ;  /* 0x000000dbc8c77220 */ /* 0x000fe20000410000 */
[----:B------:R-:W-:Y:S01]  /*42b0*/  FMUL.FTZ R214, R164, UR13 ;  /* 0x0000000da4d67c20 */ /* 0x000fe20008410000 */
[C---:B------:R-:W-:Y:S01]  /*42c0*/  FMUL.FTZ R210, R200.reuse, R221 ;  /* 0x000000ddc8d27220 */ /* 0x040fe20000410000 */
[C---:B------:R-:W-:Y:S01]  /*42d0*/  FMUL.FTZ R164, R200.reuse, R203 ;  /* 0x000000cbc8a47220 */ /* 0x040fe20000410000 */
[----:B------:R-:W-:Y:S01]  /*42e0*/  FMUL.FTZ R200, R200, R211 ;  /* 0x000000d3c8c87220 */ /* 0x000fe20000410000 */
[----:B------:R-:W-:Y:S01]  /*42f0*/  FMUL.FTZ R211, R199, UR13 ;  /* 0x0000000dc7d37c20 */ /* 0x000fe20008410000 */
[----:B------:R-:W-:Y:S01]  /*4300*/  FMUL.FTZ R216, R210, UR13 ;  /* 0x0000000dd2d87c20 */ /* 0x000fe20008410000 */
[----:B------:R-:W-:Y:S01]  /*4310*/  FMUL.FTZ R199, R164, UR13 ;  /* 0x0000000da4c77c20 */ /* 0x000fe20008410000 */
[----:B------:R-:W-:Y:S01]  /*4320*/  FMUL.FTZ R210, R200, UR13 ;  /* 0x0000000dc8d27c20 */ /* 0x000fe20008410000 */
[----:B------:R-:W-:-:S02]  /*4330*/  @P5 HADD2.F32 R217, -RZ, R166.H1_H1 ;  /* 0x300000a6ffd95230 */ /* 0x000fc40000004100 */
[----:B------:R-:W-:Y:S01]  /*4340*/  FADD.FTZ R138, R138, R171 ;  /* 0x000000ab8a8a7221 */ /* 0x000fe20000010000 */
[--C-:B------:R-:W-:Y:S02]  /*4350*/  @P6 HADD2.F32 R220, -RZ, R167.reuse.H0_H0 ;  /* 0x200000a7ffdc6230 */ /* 0x100fe40000004100 */
[----:B------:R-:W-:Y:S01]  /*4360*/  FMUL.FTZ R164, R73, R214 ;  /* 0x000000d649a47220 */ /* 0x000fe20000410000 */
[----:B------:R-:W-:Y:S01]  /*4370*/  @P2 HADD2.F32 R215, -RZ, R167.H1_H1 ;  /* 0x300000a7ffd72230 */ /* 0x000fe20000004100 */
[----:B------:R-:W-:Y:S02]  /*4380*/  CS2R R166, SRZ ;  /* 0x0000000000a67805 */ /* 0x000fe4000001ff00 */
[----:B------:R-:W-:Y:S01]  /*4390*/  MOV R202, RZ ;  /* 0x000000ff00ca7202 */ /* 0x000fe20000000f00 */
        /* <DEDUP_REMOVED lines=20> */
[----:B------:R-:W-:Y:S01]  /*44e0*/  F2FP.F16.F32.PACK_AB R167, R167, R166 ;  /* 0x000000a6a7a7723e */ /* 0x000fe200000000ff */
[----:B------:R-:W-:Y:S01]  /*44f0*/  FADD.FTZ R141, R141, R202 ;  /* 0x000000ca8d8d7221 */ /* 0x000fe20000010000 */
[----:B------:R-:W-:Y:S01]  /*4500*/  F2FP.F16.F32.PACK_AB R166, R164, R201 ;  /* 0x000000c9a4a6723e */ /* 0x000fe200000000ff */
[----:B------:R-:W-:Y:S01]  /*4510*/  FADD.FTZ R142, R142, R203 ;  /* 0x000000cb8e8e7221 */ /* 0x000fe20000010000 */
[----:B------:R-:W-:Y:S01]  /*4520*/  FADD.FTZ R143, R143, R212 ;  /* 0x000000d48f8f7221 */ /* 0x000fe20000010000 */
[----:B------:R-:W-:-:S02]  /*4530*/  F2FP.F16.F32.PACK_AB R165, R170, R165 ;  /* 0x000000a5aaa5723e */ /* 0x000fc400000000ff */
[----:B------:R-:W-:-:S07]  /*4540*/  F2FP.F16.F32.PACK_AB R164, R137, R136 ;  /* 0x0000008889a4723e */ /* 0x000fce00000000ff */
.L_x_7476:
        /* <DEDUP_REMOVED lines=9> */
.L_x_7465:
        /* <DEDUP_REMOVED lines=9> */
[----:B------:R-:W-:Y:S02]  /*4670*/  HADD2.F32 R168, -RZ, R148.H0_H0 ;  /* 0x20000094ffa87230 */ /* 0x000fe40000004100 */
[-CC-:B------:R-:W-:Y:S01]  /*4680*/  FFMA.FTZ R214, R193, R202.reuse, R201.reuse ;  /* 0x000000cac1d67223 */ /* 0x180fe200000100c9 */
[-CC-:B------:R-:W-:Y:S01]  /*4690*/  FFMA.FTZ R203, R192, R202.reuse, R201.reuse ;  /* 0x000000cac0cb7223 */ /* 0x180fe200000100c9 */
[----:B0-----:R-:W-:Y:S01]  /*46a0*/  FADD.FTZ R169, R195, -R212 ;  /* 0x800000d4c3a97221 */ /* 0x001fe20000010000 */
[----:B------:R-:W-:Y:S01]  /*46b0*/  FFMA.FTZ R171, R196, R202, R201 ;  /* 0x000000cac4ab7223 */ /* 0x000fe200000100c9 */
[--C-:B------:R-:W-:Y:S01]  /*46c0*/  HADD2.F32 R210, -RZ, R149.reuse.H0_H0 ;  /* 0x20000095ffd27230 */ /* 0x100fe20000004100 */
[----:B------:R-:W-:Y:S01]  /*46d0*/  LOP3.LUT P6, RZ, R208, 0xff, RZ, 0xc0, !PT ;  /* 0x000000ffd0ff7812 */ /* 0x000fe200078cc0ff */
[----:B------:R-:W-:Y:S01]  /*46e0*/  FADD.FTZ R213, R191, -R214 ;  /* 0x800000d6bfd57221 */ /* 0x000fe20000010000 */
[----:B------:R-:W-:Y:S01]  /*46f0*/  FFMA.FTZ R169, R199, R169, R168 ;  /* 0x000000a9c7a97223 */ /* 0x000fe200000100a8 */
[----:B------:R-:W-:-:S02]  /*4700*/  HADD2.F32 R168, -RZ, R149.H1_H1 ;  /* 0x30000095ffa87230 */ /* 0x000fc40000004100 */
[-C--:B------:R-:W-:Y:S01]  /*4710*/  FFMA.FTZ R211, R188, R202.reuse, R201 ;  /* 0x000000cabcd37223 */ /* 0x080fe200000100c9 */
[----:B------:R-:W-:Y:S02]  /*4720*/  HADD2.F32 R170, -RZ, R148.H1_H1 ;  /* 0x30000094ffaa7230 */ /* 0x000fe40000004100 */
[----:B------:R-:W-:Y:S01]  /*4730*/  FADD.FTZ R203, R190, -R203 ;  /* 0x800000cbbecb7221 */ /* 0x000fe20000010000 */
[----:B------:R-:W-:Y:S01]  /*4740*/  FADD.FTZ R171, R194, -R171 ;  /* 0x800000abc2ab7221 */ /* 0x000fe20000010000 */
[----:B------:R-:W-:Y:S01]  /*4750*/  FFMA.FTZ R213, R199, R213, R210 ;  /* 0x000000d5c7d57223 */ /* 0x000fe200000100d2 */
[-C--:B------:R-:W-:Y:S01]  /*4760*/  FFMA.FTZ R212, R189, R202.reuse, R201 ;  /* 0x000000cabdd47223 */ /* 0x080fe200000100c9 */
[--C-:B------:R-:W-:Y:S01]  /*4770*/  HADD2.F32 R210, -RZ, R150.reuse.H1_H1 ;  /* 0x30000096ffd27230 */ /* 0x100fe20000004100 */
[----:B------:R-:W-:Y:S01]  /*4780*/  LOP3.LUT P2, RZ, R208, 0xff0000, RZ, 0xc0, !PT ;  /* 0x00ff0000d0ff7812 */ /* 0x000fe2000784c0ff */
[----:B------:R-:W-:Y:S01]  /*4790*/  FADD.FTZ R211, R182, -R211 ;  /* 0x800000d3b6d37221 */ /* 0x000fe20000010000 */
[C---:B------:R-:W-:Y:S01]  /*47a0*/  FFMA.FTZ R215, R199.reuse, R203, R168 ;  /* 0x000000cbc7d77223 */ /* 0x040fe200000100a8 */
[C---:B------:R-:W-:Y:S01]  /*47b0*/  LOP3.LUT P5, RZ, R208.reuse, 0xff00, RZ, 0xc0, !PT ;  /* 0x0000ff00d0ff7812 */ /* 0x040fe200078ac0ff */
[----:B------:R-:W-:Y:S01]  /*47c0*/  FFMA.FTZ R171, R199, R171, R170 ;  /* 0x000000abc7ab7223 */ /* 0x000fe200000100aa */
[----:B------:R-:W-:Y:S01]  /*47d0*/  LOP3.LUT P1, RZ, R208, 0xff000000, RZ, 0xc0, !PT ;  /* 0xff000000d0ff7812 */ /* 0x000fe2000782c0ff */
[----:B------:R-:W-:Y:S01]  /*47e0*/  FFMA.FTZ R168, R186, R202, R201 ;  /* 0x000000cabaa87223 */ /* 0x000fe200000100c9 */
[----:B------:R-:W-:-:S02]  /*47f0*/  HADD2.F32 R170, -RZ, R150.H0_H0 ;  /* 0x20000096ffaa7230 */ /* 0x000fc40000004100 */
[----:B------:R-:W-:Y:S01]  /*4800*/  FADD.FTZ R217, R187, -R212 ;  /* 0x800000d4bbd97221 */ /* 0x000fe20000010000 */
[----:B------:R-:W-:Y:S01]  /*4810*/  FMUL.FTZ R169, R169, R200 ;  /* 0x000000c8a9a97220 */ /* 0x000fe20000410000 */
[----:B------:R-:W-:Y:S01]  /*4820*/  FFMA.FTZ R219, R199, R211, R210 ;  /* 0x000000d3c7db7223 */ /* 0x000fe200000100d2 */
[----:B------:R-:W-:Y:S01]  /*4830*/  FFMA.FTZ R211, R183, R202, R201 ;  /* 0x000000cab7d37223 */ /* 0x000fe200000100c9 */
[----:B------:R-:W-:Y:S01]  /*4840*/  FADD.FTZ R223, R185, -R168 ;  /* 0x800000a8b9df7221 */ /* 0x000fe20000010000 */
[----:B------:R-:W-:Y:S01]  /*4850*/  FFMA.FTZ R217, R199, R217, R170 ;  /* 0x000000d9c7d97223 */ /* 0x000fe200000100aa */
[----:B------:R-:W-:Y:S01]  /*4860*/  FMUL.FTZ R169, R169, UR13 ;  /* 0x0000000da9a97c20 */ /* 0x000fe20008410000 */
[----:B------:R-:W-:Y:S02]  /*4870*/  HADD2.F32 R170, -RZ, R151.H0_H0 ;  /* 0x20000097ffaa7230 */ /* 0x000fe40000004100 */
[----:B------:R-:W-:Y:S01]  /*4880*/  FADD.FTZ R211, R184, -R211 ;  /* 0x800000d3b8d37221 */ /* 0x000fe20000010000 */
[----:B------:R-:W-:-:S02]  /*4890*/  HFMA2 R203, -RZ, RZ, 0, 0 ;  /* 0x00000000ffcb7431 */ /* 0x000fc400000001ff */
[----:B------:R-:W-:Y:S02]  /*48a0*/  HADD2.F32 R210, -RZ, R151.H1_H1 ;  /* 0x30000097ffd27230 */ /* 0x000fe40000004100 */
[-C--:B------:R-:W-:Y:S01]  /*48b0*/  FMUL.FTZ R171, R171, R200.reuse ;  /* 0x000000c8abab7220 */ /* 0x080fe20000410000 */
[-C--:B------:R-:W-:Y:S01]  /*48c0*/  FMUL.FTZ R215, R215, R200.reuse ;  /* 0x000000c8d7d77220 */ /* 0x080fe20000410000 */
[----:B------:R-:W-:Y:S01]  /*48d0*/  FFMA.FTZ R221, R199, R211, R170 ;  /* 0x000000d3c7dd7223 */ /* 0x000fe200000100aa */
[-C--:B------:R-:W-:Y:S01]  /*48e0*/  FMUL.FTZ R213, R213, R200.reuse ;  /* 0x000000c8d5d57220 */ /* 0x080fe20000410000 */
[----:B------:R-:W-:Y:S01]  /*48f0*/  FMUL.FTZ R171, R171, UR13 ;  /* 0x0000000dabab7c20 */ /* 0x000fe20008410000 */
[----:B------:R-:W-:Y:S01]  /*4900*/  FMUL.FTZ R170, R215, UR13 ;  /* 0x0000000dd7aa7c20 */ /* 0x000fe20008410000 */
[----:B------:R-:W-:Y:S01]  /*4910*/  FFMA.FTZ R223, R199, R223, R210 ;  /* 0x000000dfc7df7223 */ /* 0x000fe200000100d2 */
[----:B------:R-:W-:Y:S02]  /*4920*/  CS2R R210, SRZ ;  /* 0x0000000000d27805 */ /* 0x000fe4000001ff00 */
        /* <DEDUP_REMOVED lines=10> */
[----:B--2---:R-:W-:-:S02]  /*49d0*/  @P6 HADD2.F32 R168, -RZ, R164.H0_H0 ;  /* 0x200000a4ffa86230 */ /* 0x004fc40000004100 */
[----:B------:R-:W-:-:S03]  /*49e0*/  @P5 HADD2.F32 R164, -RZ, R164.H1_H1 ;  /* 0x300000a4ffa45230 */ /* 0x000fc60000004100 */
[----:B------:R-:W-:Y:S01]  /*49f0*/  @P6 FMUL.FTZ R203, R169, R168 ;  /* 0x000000a8a9cb6220 */ /* 0x000fe20000410000 */
[--C-:B------:R-:W-:Y:S02]  /*4a00*/  @P2 HADD2.F32 R168, -RZ, R165.reuse.H0_H0 ;  /* 0x200000a5ffa82230 */ /* 0x100fe40000004100 */
[----:B------:R-:W-:Y:S01]  /*4a10*/  @P5 FMUL.FTZ R212, R171, R164 ;  /* 0x000000a4abd45220 */ /* 0x000fe20000410000 */
[----:B------:R-:W-:Y:S02]  /*4a20*/  @P1 HADD2.F32 R165, -RZ, R165.H1_H1 ;  /* 0x300000a5ffa51230 */ /* 0x000fe40000004100 */
[----:B------:R-:W-:Y:S01]  /*4a30*/  FMUL.FTZ R164, R36, R169 ;  /* 0x000000a924a47220 */ /* 0x000fe20000410000 */
[----:B------:R-:W-:Y:S01]  /*4a40*/  FMUL.FTZ R169, R39, R170 ;  /* 0x000000aa27a97220 */ /* 0x000fe20000410000 */
[----:B------:R-:W-:Y:S01]  /*4a50*/  @P2 FMUL.FTZ R211, R213, R168 ;  /* 0x000000a8d5d32220 */ /* 0x000fe20000410000 */
[----:B------:R-:W-:Y:S01]  /*4a60*/  FMUL.FTZ R168, R38, R213 ;  /* 0x000000d526a87220 */ /* 0x000fe20000410000 */
[----:B------:R-:W-:Y:S01]  /*4a70*/  @P1 FMUL.FTZ R210, R170, R165 ;  /* 0x000000a5aad21220 */ /* 0x000fe20000410000 */
        /* <DEDUP_REMOVED lines=8> */
[----:B------:R-:W-:Y:S01]  /*4b00*/  ISETP.GE.U32.AND P1, PT, R208, RZ, PT ;  /* 0x000000ffd000720c */ /* 0x000fe20003f26070 */
[----:B------:R-:W-:Y:S01]  /*4b10*/  FADD.FTZ R124, R124, R203 ;  /* 0x000000cb7c7c7221 */ /* 0x000fe20000010000 */
[----:B------:R-:W-:Y:S01]  /*4b20*/  FSEL R215, R168, RZ, P2 ;  /* 0x000000ffa8d77208 */ /* 0x000fe20001000000 */
[----:B------:R-:W-:Y:S01]  /*4b30*/  FMUL.FTZ R168, R40, R220 ;  /* 0x000000dc28a87220 */ /* 0x000fe20000410000 */
[----:B------:R-:W-:Y:S01]  /*4b40*/  LOP3.LUT P6, RZ, R209, 0xff, RZ, 0xc0, !PT ;  /* 0x000000ffd1ff7812 */ /* 0x000fe200078cc0ff */
[----:B------:R-:W-:Y:S01]  /*4b50*/  FADD.FTZ R125, R125, R212 ;  /* 0x000000d47d7d7221 */ /* 0x000fe20000010000 */
[C---:B------:R-:W-:Y:S01]  /*4b60*/  LOP3.LUT P5, RZ, R209.reuse, 0xff00, RZ, 0xc0, !PT ;  /* 0x0000ff00d1ff7812 */ /* 0x040fe200078ac0ff */
[----:B------:R-:W-:Y:S01]  /*4b70*/  FADD.FTZ R126, R126, R211 ;  /* 0x000000d37e7e7221 */ /* 0x000fe20000010000 */
[----:B------:R-:W-:Y:S01]  /*4b80*/  LOP3.LUT P2, RZ, R209, 0xff0000, RZ, 0xc0, !PT ;  /* 0x00ff0000d1ff7812 */ /* 0x000fe2000784c0ff */
[----:B------:R-:W-:Y:S01]  /*4b90*/  FADD.FTZ R127, R127, R210 ;  /* 0x000000d27f7f7221 */ /* 0x000fe20000010000 */
[----:B------:R-:W-:-:S02]  /*4ba0*/  ISETP.GE.U32.AND.EX P1, PT, R209, 0x1000000, PT, P1 ;  /* 0x01000000d100780c */ /* 0x000fc40003f26110 */
[----:B------:R-:W-:Y:S02]  /*4bb0*/  FSEL R217, R168, RZ, P6 ;  /* 0x000000ffa8d97208 */ /* 0x000fe40003000000 */
[----:B------:R-:W-:Y:S02]  /*4bc0*/  FSEL R218, R169, RZ, P5 ;  /* 0x000000ffa9da7208 */ /* 0x000fe40002800000 */
[----:B------:R-:W-:Y:S02]  /*4bd0*/  FSEL R222, R170, RZ, P2 ;  /* 0x000000ffaade7208 */ /* 0x000fe40001000000 */
[----:B------:R-:W-:Y:S02]  /*4be0*/  FSEL R171, R171, RZ, P1 ;  /* 0x000000ffabab7208 */ /* 0x000fe40000800000 */
[----:B------:R-:W-:Y:S01]  /*4bf0*/  F2FP.F16.F32.PACK_AB R168, R214, R213 ;  /* 0x000000d5d6a8723e */ /* 0x000fe200000000ff */
[----:B------:R-:W-:Y:S01]  /*4c00*/  @P6 HADD2.F32 R213, -RZ, R166.H0_H0 ;  /* 0x200000a6ffd56230 */ /* 0x000fe20000004100 */
[----:B------:R-:W-:Y:S01]  /*4c10*/  F2FP.F16.F32.PACK_AB R169, R216, R215 ;  /* 0x000000d7d8a9723e */ /* 0x000fe200000000ff */
[----:B0-----:R-:W-:Y:S01]  /*4c20*/  IMAD.WIDE.U32 R164, R198, 0x10, R164 ;  /* 0x00000010c6a47825 */ /* 0x001fe200078e00a4 */
[----:B------:R-:W-:-:S03]  /*4c30*/  F2FP.F16.F32.PACK_AB R170, R218, R217 ;  /* 0x000000d9daaa723e */ /* 0x000fc600000000ff */
[----:B------:R-:W-:Y:S01]  /*4c40*/  HFMA2 R215, -RZ, RZ, 0, 0 ;  /* 0x00000000ffd77431 */ /* 0x000fe200000001ff */
[----:B------:R-:W-:Y:S01]  /*4c50*/  F2FP.F16.F32.PACK_AB R171, R171, R222 ;  /* 0x000000deabab723e */ /* 0x000fe200000000ff */
[----:B------:R-:W-:Y:S01]  /*4c60*/  @P5 HADD2.F32 R214, -RZ, R166.H1_H1 ;  /* 0x300000a6ffd65230 */ /* 0x000fe20000004100 */
[----:B------:R-:W-:Y:S01]  /*4c70*/  MOV R218, RZ ;  /* 0x000000ff00da7202 */ /* 0x000fe20000000f00 */
[--C-:B------:R-:W-:Y:S01]  /*4c80*/  @P2 HADD2.F32 R216, -RZ, R167.reuse.H0_H0 ;  /* 0x200000a7ffd82230 */ /* 0x100fe20000004100 */
[----:B------:R-:W-:Y:S01]  /*4c90*/  IADD3 R198, PT, PT, R198, 0x20, RZ ;  /* 0x00000020c6c67810 */ /* 0x000fe20007ffe0ff */
[----:B------:R1:W-:Y:S01]  /*4ca0*/  STG.E.128 desc[UR6][R164.64], R168 ;  /* 0x000000a8a4007986 */ /* 0x0003e2000c101d06 */
[----:B------:R-:W-:Y:S01]  /*4cb0*/  @P1 HADD2.F32 R217, -RZ, R167.H1_H1 ;  /* 0x300000a7ffd91230 */ /* 0x000fe20000004100 */
[----:B------:R-:W-:Y:S01]  /*4cc0*/  CS2R R166, SRZ ;  /* 0x0000000000a67805 */ /* 0x000fe2000001ff00 */
[----:B------:R-:W-:Y:S01]  /*4cd0*/  @P2 FMUL.FTZ R215, R221, R216 ;  /* 0x000000d8ddd72220 */ /* 0x000fe20000410000 */
[----:B------:R-:W-:Y:S01]  /*4ce0*/  @P6 FMUL.FTZ R167, R220, R213 ;  /* 0x000000d5dca76220 */ /* 0x000fe20000410000 */
[----:B------:R-:W-:Y:S01]  /*4cf0*/  @P5 FMUL.FTZ R166, R219, R214 ;  /* 0x000000d6dba65220 */ /* 0x000fe20000410000 */
[----:B------:R-:W-:Y:S01]  /*4d00*/  @P1 FMUL.FTZ R218, R224, R217 ;  /* 0x000000d9e0da1220 */ /* 0x000fe20000410000 */
[----:B------:R-:W-:Y:S01]  /*4d10*/  FADD.FTZ R162, R162, R215 ;  /* 0x000000d7a2a27221 */ /* 0x000fe20000010000 */
[----:B------:R-:W-:Y:S01]  /*4d20*/  FADD.FTZ R160, R160, R167 ;  /* 0x000000a7a0a07221 */ /* 0x000fe20000010000 */
[----:B------:R-:W-:Y:S01]  /*4d30*/  FADD.FTZ R161, R161, R166 ;  /* 0x000000a6a1a17221 */ /* 0x000fe20000010000 */
[----:B------:R-:W-:-:S07]  /*4d40*/  FADD.FTZ R163, R163, R218 ;  /* 0x000000daa3a37221 */ /* 0x000fce0000010000 */
.L_x_7479:
[----:B------:R-:W-:Y:S05]  /*4d50*/  BSYNC.RECONVERGENT B2 ;  /* 0x0000000000027941 */ /* 0x000fea0003800200 */
.L_x_7478:
[----:B------:R-:W-:Y:S04]  /*4d60*/  BSSY.RECONVERGENT B2, `(.L_x_7480) ;  /* 0x0000074000027945 */ /* 0x000fe80003800200 */
[----:B------:R-:W-:Y:S05]  /*4d70*/  @!P4 BRA `(.L_x_7481) ;  /* 0x0000000400c8c947 */ /* 0x000fea0003800000 */
[----:B-1----:R-:W1:Y:S02]  /*4d80*/  LDC.64 R164, c[0x0][0x390] ;  /* 0x0000e400ffa47b82 */ /* 0x002e640000000a00 */
[----:B-1----:R-:W-:-:S06]  /*4d90*/  IMAD.WIDE.U32 R164, R198, 0x10, R164 ;  /* 0x00000010c6a47825 */ /* 0x002fcc00078e00a4 */
[----:B------:R-:W2:Y:S01]  /*4da0*/  LDG.E.128 R164, desc[UR6][R164.64] ;  /* 0x00000006a4a47981 */ /* 0x000ea2000c1e1d00 */
[-CC-:B------:R-:W-:Y:S01]  /*4db0*/  FFMA.FTZ R203, R7, R202.reuse, R201.reuse ;  /* 0x000000ca07cb7223 */ /* 0x180fe200000100c9 */
[-CC-:B0-----:R-:W-:Y:S01]  /*4dc0*/  FFMA.FTZ R169, R5, R202.reuse, R201.reuse ;  /* 0x000000ca05a97223 */ /* 0x181fe200000100c9 */
[----:B------:R-:W-:Y:S02]  /*4dd0*/  HADD2.F32 R210, -RZ, R153.H0_H0 ;  /* 0x20000099ffd27230 */ /* 0x000fe40000004100 */
[-C--:B------:R-:W-:Y:S01]  /*4de0*/  FFMA.FTZ R214, R6, R202.reuse, R201 ;  /* 0x000000ca06d67223 */ /* 0x080fe200000100c9 */
[----:B------:R-:W-:Y:S01]  /*4df0*/  FADD.FTZ R203, R12, -R203 ;  /* 0x800000cb0ccb7221 */ /* 0x000fe20000010000 */
[--C-:B------:R-:W-:Y:S02]  /*4e00*/  HADD2.F32 R168, -RZ, R152.reuse.H0_H0 ;  /* 0x20000098ffa87230 */ /* 0x100fe40000004100 */
[----:B------:R-:W-:Y:S01]  /*4e10*/  FADD.FTZ R169, R8, -R169 ;  /* 0x800000a908a97221 */ /* 0x000fe20000010000 */
[C---:B------:R-:W-:Y:S01]  /*4e20*/  LOP3.LUT P4, RZ, R206.reuse, 0xff, RZ, 0xc0, !PT ;  /* 0x000000ffceff7812 */ /* 0x040fe2000788c0ff */
[----:B------:R-:W-:Y:S01]  /*4e30*/  FFMA.FTZ R211, R199, R203, R210 ;  /* 0x000000cbc7d37223 */ /* 0x000fe200000100d2 */
[----:B------:R-:W-:Y:S01]  /*4e40*/  FFMA.FTZ R203, R13, R202, R201 ;  /* 0x000000ca0dcb7223 */ /* 0x000fe200000100c9 */
[----:B------:R-:W-:Y:S01]  /*4e50*/  FFMA.FTZ R169, R199, R169, R168 ;  /* 0x000000a9c7a97223 */ /* 0x000fe200000100a8 */
[----:B------:R-:W-:Y:S01]  /*4e60*/  LOP3.LUT P1, RZ, R206, 0xff00, RZ, 0xc0, !PT ;  /* 0x0000ff00ceff7812 */ /* 0x000fe2000782c0ff */
[----:B------:R-:W-:-:S02]  /*4e70*/  HADD2.F32 R170, -RZ, R152.H1_H1 ;  /* 0x30000098ffaa7230 */ /* 0x000fc40000004100 */
[----:B------:R-:W-:Y:S01]  /*4e80*/  FADD.FTZ R171, R9, -R214 ;  /* 0x800000d609ab7221 */ /* 0x000fe20000010000 */
[--C-:B------:R-:W-:Y:S02]  /*4e90*/  HADD2.F32 R168, -RZ, R154.reuse.H0_H0 ;  /* 0x2000009affa87230 */ /* 0x100fe40000004100 */
[----:B------:R-:W-:Y:S01]  /*4ea0*/  FADD.FTZ R203, R14, -R203 ;  /* 0x800000cb0ecb7221 */ /* 0x000fe20000010000 */
[----:B------:R-:W-:Y:S01]  /*4eb0*/  LOP3.LUT P2, RZ, R206, 0xff0000, RZ, 0xc0, !PT ;  /* 0x00ff0000ceff7812 */ /* 0x000fe2000784c0ff */
[-CC-:B------:R-:W-:Y:S01]  /*4ec0*/  FFMA.FTZ R210, R16, R202.reuse, R201.reuse ;  /* 0x000000ca10d27223 */ /* 0x180fe200000100c9 */
[-CC-:B------:R-:W-:Y:S01]  /*4ed0*/  FFMA.FTZ R216, R10, R202.reuse, R201.reuse ;  /* 0x000000ca0ad87223 */ /* 0x180fe200000100c9 */
[----:B------:R-:W-:Y:S01]  /*4ee0*/  FFMA.FTZ R171, R199, R171, R170 ;  /* 0x000000abc7ab7223 */ /* 0x000fe200000100aa */
[-CC-:B------:R-:W-:Y:S01]  /*4ef0*/  FFMA.FTZ R213, R17, R202.reuse, R201.reuse ;  /* 0x000000ca11d57223 */ /* 0x180fe200000100c9 */
[----:B------:R-:W-:Y:S01]  /*4f00*/  FFMA.FTZ R217, R199, R203, R168 ;  /* 0x000000cbc7d97223 */ /* 0x000fe200000100a8 */
[----:B------:R-:W-:Y:S01]  /*4f10*/  FFMA.FTZ R168, R20, R202, R201 ;  /* 0x000000ca14a87223 */ /* 0x000fe200000100c9 */
[----:B------:R-:W-:Y:S01]  /*4f20*/  FADD.FTZ R219, R15, -R210 ;  /* 0x800000d20fdb7221 */ /* 0x000fe20000010000 */
[----:B------:R-:W-:-:S02]  /*4f30*/  HADD2.F32 R170, -RZ, R154.H1_H1 ;  /* 0x3000009affaa7230 */ /* 0x000fc40000004100 */
[----:B------:R-:W-:Y:S01]  /*4f40*/  FADD.FTZ R215, R11, -R216 ;  /* 0x800000d80bd77221 */ /* 0x000fe20000010000 */
[----:B------:R-:W-:Y:S02]  /*4f50*/  HADD2.F32 R210, -RZ, R155.H0_H0 ;  /* 0x2000009bffd27230 */ /* 0x000fe40000004100 */
[----:B------:R-:W-:Y:S01]  /*4f60*/  FADD.FTZ R213, R18, -R213 ;  /* 0x800000d512d57221 */ /* 0x000fe20000010000 */
[----:B------:R-:W-:Y:S02]  /*4f70*/  HADD2.F32 R212, -RZ, R153.H1_H1 ;  /* 0x30000099ffd47230 */ /* 0x000fe40000004100 */
[-C--:B------:R-:W-:Y:S01]  /*4f80*/  FMUL.FTZ R171, R171, R200.reuse ;  /* 0x000000c8abab7220 */ /* 0x080fe20000410000 */
[----:B------:R-:W-:Y:S01]  /*4f90*/  FADD.FTZ R216, R19, -R168 ;  /* 0x800000a813d87221 */ /* 0x000fe20000010000 */
[-C--:B------:R-:W-:Y:S01]  /*4fa0*/  FMUL.FTZ R169, R169, R200.reuse ;  /* 0x000000c8a9a97220 */ /* 0x080fe20000410000 */
[----:B------:R-:W-:Y:S01]  /*4fb0*/  FMUL.FTZ R211, R211, R200 ;  /* 0x000000c8d3d37220 */ /* 0x000fe20000410000 */
[C---:B------:R-:W-:Y:S01]  /*4fc0*/  FFMA.FTZ R219, R199.reuse, R219, R170 ;  /* 0x000000dbc7db7223 */ /* 0x040fe200000100aa */
[----:B------:R-:W-:Y:S01]  /*4fd0*/  FFMA.FTZ R221, R199, R213, R210 ;  /* 0x000000d5c7dd7223 */ /* 0x000fe200000100d2 */
[----:B------:R-:W-:Y:S01]  /*4fe0*/  FMUL.FTZ R214, R171, UR13 ;  /* 0x0000000dabd67c20 */ /* 0x000fe20008410000 */
[----:B------:R-:W-:Y:S01]  /*4ff0*/  FFMA.FTZ R215, R199, R215, R212 ;  /* 0x000000d7c7d77223 */ /* 0x000fe200000100d4 */
[----:B------:R-:W-:-:S02]  /*5000*/  HADD2.F32 R210, -RZ, R155.H1_H1 ;  /* 0x3000009bffd27230 */ /* 0x000fc40000004100 */
[----:B------:R-:W-:Y:S01]  /*5010*/  FMUL.FTZ R169, R169, UR13 ;  /* 0x0000000da9a97c20 */ /* 0x000fe20008410000 */
[----:B------:R-:W-:Y:S01]  /*5020*/  FMUL.FTZ R211, R211, UR13 ;  /* 0x0000000dd3d37c20 */ /* 0x000fe20008410000 */
[----:B------:R-:W-:Y:S01]  /*5030*/  CS2R R212, SRZ ;  /* 0x0000000000d47805 */ /* 0x000fe2000001ff00 */
[----:B------:R-:W-:Y:S02]  /*5040*/  HFMA2 R203, -RZ, RZ, 0, 0 ;  /* 0x00000000ffcb7431 */ /* 0x000fe400000001ff */
[----:B------:R-:W-:Y:S01]  /*5050*/  FFMA.FTZ R171, R199, R216, R210 ;  /* 0x000000d8c7ab7223 */ /* 0x000fe200000100d2 */
        /* <DEDUP_REMOVED lines=13> */
[--C-:B--2---:R-:W-:Y:S02]  /*5130*/  @P4 HADD2.F32 R168, -RZ, R164.reuse.H0_H0 ;  /* 0x200000a4ffa84230 */ /* 0x104fe40000004100 */
[----:B------:R-:W-:Y:S02]  /*5140*/  @P1 HADD2.F32 R164, -RZ, R164.H1_H1 ;  /* 0x300000a4ffa41230 */ /* 0x000fe40000004100 */
[--C-:B------:R-:W-:Y:S02]  /*5150*/  @P2 HADD2.F32 R170, -RZ, R165.reuse.H0_H0 ;  /* 0x200000a5ffaa2230 */ /* 0x100fe40000004100 */
[----:B------:R-:W-:Y:S01]  /*5160*/  @P4 FMUL.FTZ R213, R169, R168 ;  /* 0x000000a8a9d54220 */ /* 0x000fe20000410000 */
[----:B------:R-:W-:Y:S01]  /*5170*/  FMUL.FTZ R168, R53, R214 ;  /* 0x000000d635a87220 */ /* 0x000fe20000410000 */
[----:B------:R-:W-:Y:S01]  /*5180*/  @P1 FMUL.FTZ R212, R214, R164 ;  /* 0x000000a4d6d41220 */ /* 0x000fe20000410000 */
[----:B------:R-:W-:Y:S01]  /*5190*/  FMUL.FTZ R164, R52, R169 ;  /* 0x000000a934a47220 */ /* 0x000fe20000410000 */
[----:B------:R-:W-:Y:S01]  /*51a0*/  @P2 FMUL.FTZ R203, R211, R170 ;  /* 0x000000aad3cb2220 */ /* 0x000fe20000410000 */
        /* <DEDUP_REMOVED lines=9> */
[----:B------:R-:W-:Y:S01]  /*5240*/  FMUL.FTZ R170, R58, R221 ;  /* 0x000000dd3aaa7220 */ /* 0x000fe20000410000 */
[C---:B------:R-:W-:Y:S01]  /*5250*/  LOP3.LUT P4, RZ, R207.reuse, 0xff00, RZ, 0xc0, !PT ;  /* 0x0000ff00cfff7812 */ /* 0x040fe2000788c0ff */
[----:B------:R-:W-:Y:S01]  /*5260*/  @P6 HADD2.F32 R165, -RZ, R165.H1_H1 ;  /* 0x300000a5ffa56230 */ /* 0x000fe20000004100 */
[C---:B------:R-:W-:Y:S01]  /*5270*/  LOP3.LUT P2, RZ, R207.reuse, 0xff0000, RZ, 0xc0, !PT ;  /* 0x00ff0000cfff7812 */ /* 0x040fe2000784c0ff */
[----:B------:R-:W-:Y:S01]  /*5280*/  FADD.FTZ R128, R128, R213 ;  /* 0x000000d580807221 */ /* 0x000fe20000010000 */
[----:B------:R-:W-:Y:S01]  /*5290*/  ISETP.GE.U32.AND.EX P1, PT, R207, 0x1000000, PT, P1 ;  /* 0x01000000cf00780c */ /* 0x000fe20003f26110 */
[----:B------:R-:W-:Y:S01]  /*52a0*/  FADD.FTZ R129, R129, R212 ;  /* 0x000000d481817221 */ /* 0x000fe20000010000 */
[----:B------:R-:W-:Y:S01]  /*52b0*/  FSEL R215, R164, RZ, P6 ;  /* 0x000000ffa4d77208 */ /* 0x000fe20003000000 */
[----:B------:R-:W-:Y:S01]  /*52c0*/  FADD.FTZ R130, R130, R203 ;  /* 0x000000cb82827221 */ /* 0x000fe20000010000 */
[----:B------:R-:W-:-:S02]  /*52d0*/  FSEL R164, R168, RZ, P5 ;  /* 0x000000ffa8a47208 */ /* 0x000fc40002800000 */
[----:B------:R-:W-:Y:S02]  /*52e0*/  FSEL R217, R169, RZ, P4 ;  /* 0x000000ffa9d97208 */ /* 0x000fe40002000000 */
[----:B------:R-:W-:Y:S02]  /*52f0*/  FSEL R218, R170, RZ, P2 ;  /* 0x000000ffaada7208 */ /* 0x000fe40001000000 */
[----:B------:R-:W-:Y:S02]  /*5300*/  FSEL R171, R171, RZ, P1 ;  /* 0x000000ffabab7208 */ /* 0x000fe40000800000 */
[----:B------:R-:W-:Y:S01]  /*5310*/  F2FP.F16.F32.PACK_AB R168, R223, R214 ;  /* 0x000000d6dfa8723e */ /* 0x000fe200000000ff */
[----:B0-----:R-:W-:Y:S01]  /*5320*/  IMAD.WIDE.U32 R210, R198, 0x10, R210 ;  /* 0x00000010c6d27825 */ /* 0x001fe200078e00d2 */
[----:B------:R-:W-:Y:S02]  /*5330*/  F2FP.F16.F32.PACK_AB R169, R215, R216 ;  /* 0x000000d8d7a9723e */ /* 0x000fe400000000ff */
[----:B------:R-:W-:Y:S01]  /*5340*/  F2FP.F16.F32.PACK_AB R170, R217, R164 ;  /* 0x000000a4d9aa723e */ /* 0x000fe200000000ff */
[--C-:B------:R-:W-:Y:S01]  /*5350*/  @P5 HADD2.F32 R214, -RZ, R166.reuse.H0_H0 ;  /* 0x200000a6ffd65230 */ /* 0x100fe20000004100 */
[----:B------:R-:W-:Y:S01]  /*5360*/  F2FP.F16.F32.PACK_AB R171, R171, R218 ;  /* 0x000000daabab723e */ /* 0x000fe200000000ff */
[----:B------:R-:W-:Y:S01]  /*5370*/  @P4 HADD2.F32 R215, -RZ, R166.H1_H1 ;  /* 0x300000a6ffd74230 */ /* 0x000fe20000004100 */
[----:B------:R-:W-:Y:S01]  /*5380*/  MOV R164, RZ ;  /* 0x000000ff00a47202 */ /* 0x000fe20000000f00 */
[----:B------:R-:W-:-:S02]  /*5390*/  @P2 HADD2.F32 R216, -RZ, R167.H0_H0 ;  /* 0x200000a7ffd82230 */ /* 0x000fc40000004100 */
[----:B------:R-:W-:Y:S01]  /*53a0*/  HFMA2 R217, -RZ, RZ, 0, 0 ;  /* 0x00000000ffd97431 */ /* 0x000fe200000001ff */
[----:B------:R2:W-:Y:S01]  /*53b0*/  STG.E.128 desc[UR6][R210.64], R168 ;  /* 0x000000a8d2007986 */ /* 0x0005e2000c101d06 */
[----:B------:R-:W-:Y:S01]  /*53c0*/  @P1 HADD2.F32 R219, -RZ, R167.H1_H1 ;  /* 0x300000a7ffdb1230 */ /* 0x000fe20000004100 */
        /* <DEDUP_REMOVED lines=13> */
.L_x_7481:
[----:B------:R-:W-:Y:S05]  /*54a0*/  BSYNC.RECONVERGENT B2 ;  /* 0x0000000000027941 */ /* 0x000fea0003800200 */
.L_x_7480:
[----:B------:R-:W-:Y:S05]  /*54b0*/  @!P3 BRA `(.L_x_7474) ;  /* 0x0000001c00c8b947 */ /* 0x000fea0003800000 */
[----:B-1----:R-:W1:Y:S02]  /*54c0*/  LDC.64 R164, c[0x0][0x390] ;  /* 0x0000e400ffa47b82 */ /* 0x002e640000000a00 */
[----:B-1----:R-:W-:-:S06]  /*54d0*/  IMAD.WIDE.U32 R164, R198, 0x10, R164 ;  /* 0x00000010c6a47825 */ /* 0x002fcc00078e00a4 */
[----:B------:R-:W3:Y:S01]  /*54e0*/  LDG.E.128 R164, desc[UR6][R164.64] ;  /* 0x00000006a4a47981 */ /* 0x000ee2000c1e1d00 */
[-CC-:B0-2---:R-:W-:Y:S01]  /*54f0*/  FFMA.FTZ R169, R21, R202.reuse, R201.reuse ;  /* 0x000000ca15a97223 */ /* 0x185fe200000100c9 */
[-CC-:B------:R-:W-:Y:S01]  /*5500*/  FFMA.FTZ R171, R23, R202.reuse, R201.reuse ;  /* 0x000000ca17ab7223 */ /* 0x180fe200000100c9 */
[--C-:B------:R-:W-:Y:S02]  /*5510*/  HADD2.F32 R168, -RZ, R156.reuse.H0_H0 ;  /* 0x2000009cffa87230 */ /* 0x100fe40000004100 */
[-C--:B------:R-:W-:Y:S01]  /*5520*/  FFMA.FTZ R218, R180, R202.reuse, R201 ;  /* 0x000000cab4da7223 */ /* 0x080fe200000100c9 */
[----:B------:R-:W-:Y:S01]  /*5530*/  FADD.FTZ R169, R24, -R169 ;  /* 0x800000a918a97221 */ /* 0x000fe20000010000 */
[----:B------:R-:W-:Y:S01]  /*5540*/  FADD.FTZ R211, R172, -R171 ;  /* 0x800000abacd37221 */ /* 0x000fe20000010000 */
[-CC-:B------:R-:W-:Y:S01]  /*5550*/  FFMA.FTZ R212, R22, R202.reuse, R201.reuse ;  /* 0x000000ca16d47223 */ /* 0x180fe200000100c9 */
[-CC-:B------:R-:W-:Y:S01]  /*5560*/  FFMA.FTZ R214, R26, R202.reuse, R201.reuse ;  /* 0x000000ca1ad67223 */ /* 0x180fe200000100c9 */
[----:B------:R-:W-:Y:S01]  /*5570*/  FFMA.FTZ R171, R199, R169, R168 ;  /* 0x000000a9c7ab7223 */ /* 0x000fe200000100a8 */
[-CC-:B------:R-:W-:Y:S01]  /*5580*/  FFMA.FTZ R215, R173, R202.reuse, R201.reuse ;  /* 0x000000caadd77223 */ /* 0x180fe200000100c9 */
[----:B------:R-:W0:Y:S01]  /*5590*/  LDC.64 R168, c[0x0][0x468] ;  /* 0x00011a00ffa87b82 */ /* 0x000e220000000a00 */
[-CC-:B------:R-:W-:Y:S01]  /*55a0*/  FFMA.FTZ R216, R176, R202.reuse, R201.reuse ;  /* 0x000000cab0d87223 */ /* 0x180fe200000100c9 */
[----:B------:R-:W-:Y:S01]  /*55b0*/  FFMA.FTZ R201, R177, R202, R201 ;  /* 0x000000cab1c97223 */ /* 0x000fe200000100c9 */
[C---:B------:R-:W-:Y:S01]  /*55c0*/  LOP3.LUT P3, RZ, R204.reuse, 0xff, RZ, 0xc0, !PT ;  /* 0x000000ffccff7812 */ /* 0x040fe2000786c0ff */
[----:B------:R-:W-:Y:S01]  /*55d0*/  HADD2.F32 R210, -RZ, R159.H1_H1 ;  /* 0x3000009fffd27230 */ /* 0x000fe20000004100 */
[----:B------:R-:W-:Y:S01]  /*55e0*/  LOP3.LUT P2, RZ, R204, 0xff00, RZ, 0xc0, !PT ;  /* 0x0000ff00ccff7812 */ /* 0x000fe2000784c0ff */
[----:B------:R-:W-:-:S02]  /*55f0*/  HADD2.F32 R170, -RZ, R156.H1_H1 ;  /* 0x3000009cffaa7230 */ /* 0x000fc40000004100 */
[----:B------:R-:W-:Y:S01]  /*5600*/  FADD.FTZ R218, R179, -R218 ;  /* 0x800000dab3da7221 */ /* 0x000fe20000010000 */
[----:B------:R-:W-:Y:S02]  /*5610*/  HADD2.F32 R202, -RZ, R157.H0_H0 ;  /* 0x2000009dffca7230 */ /* 0x000fe40000004100 */
[----:B------:R-:W-:Y:S01]  /*5620*/  FADD.FTZ R203, R25, -R212 ;  /* 0x800000d419cb7221 */ /* 0x000fe20000010000 */
[----:B------:R-:W-:Y:S02]  /*5630*/  HADD2.F32 R212, -RZ, R159.H0_H0 ;  /* 0x2000009fffd47230 */ /* 0x000fe40000004100 */
[C---:B------:R-:W-:Y:S01]  /*5640*/  FFMA.FTZ R219, R199.reuse, R218, R210 ;  /* 0x000000dac7db7223 */ /* 0x040fe200000100d2 */
[----:B------:R-:W-:Y:S02]  /*5650*/  HADD2.F32 R210, -RZ, R158.H1_H1 ;  /* 0x3000009effd27230 */ /* 0x000fe40000004100 */
[C---:B------:R-:W-:Y:S01]  /*5660*/  FFMA.FTZ R203, R199.reuse, R203, R170 ;  /* 0x000000cbc7cb7223 */ /* 0x040fe200000100aa */
[----:B------:R-:W-:Y:S01]  /*5670*/  FFMA.FTZ R211, R199, R211, R202 ;  /* 0x000000d3c7d37223 */ /* 0x000fe200000100ca */
[----:B------:R-:W-:-:S02]  /*5680*/  HADD2.F32 R170, -RZ, R157.H1_H1 ;  /* 0x3000009dffaa7230 */ /* 0x000fc40000004100 */
[----:B------:R-:W-:Y:S01]  /*5690*/  FADD.FTZ R213, R27, -R214 ;  /* 0x800000d61bd57221 */ /* 0x000fe20000010000 */
[----:B------:R-:W-:Y:S02]  /*56a0*/  HADD2.F32 R202, -RZ, R158.H0_H0 ;  /* 0x2000009effca7230 */ /* 0x000fe40000004100 */
[----:B------:R-:W-:Y:S01]  /*56b0*/  FADD.FTZ R215, R174, -R215 ;  /* 0x800000d7aed77221 */ /* 0x000fe20000010000 */
[----:B------:R-:W-:Y:S01]  /*56c0*/  FADD.FTZ R217, R175, -R216 ;  /* 0x800000d8afd97221 */ /* 0x000fe20000010000 */
[----:B------:R-:W-:Y:S01]  /*56d0*/  FADD.FTZ R201, R178, -R201 ;  /* 0x800000c9b2c97221 */ /* 0x000fe20000010000 */
[-C--:B------:R-:W-:Y:S01]  /*56e0*/  FMUL.FTZ R203, R203, R200.reuse ;  /* 0x000000c8cbcb7220 */ /* 0x080fe20000410000 */
[C---:B------:R-:W-:Y:S01]  /*56f0*/  FFMA.FTZ R213, R199.reuse, R213, R170 ;  /* 0x000000d5c7d57223 */ /* 0x040fe200000100aa */
        /* <DEDUP_REMOVED lines=32> */
[----:B------:R-:W-:Y:S01]  /*5900*/  FSEL R212, R169, RZ, P4 ;  /* 0x000000ffa9d47208 */ /* 0x000fe20002000000 */
[--C-:B---3--:R-:W-:Y:S02]  /*5910*/  @P3 HADD2.F32 R170, -RZ, R164.reuse.H0_H0 ;  /* 0x200000a4ffaa3230 */ /* 0x108fe40000004100 */
[----:B------:R-:W-:-:S03]  /*5920*/  @P2 HADD2.F32 R164, -RZ, R164.H1_H1 ;  /* 0x300000a4ffa42230 */ /* 0x000fc60000004100 */
[----:B------:R-:W-:Y:S01]  /*5930*/  @P3 FMUL.FTZ R201, R171, R170 ;  /* 0x000000aaabc93220 */ /* 0x000fe20000410000 */
[----:B------:R-:W-:Y:S01]  /*5940*/  FMUL.FTZ R170, R73, R217 ;  /* 0x000000d949aa7220 */ /* 0x000fe20000410000 */
[----:B------:R-:W-:Y:S01]  /*5950*/  @P2 FMUL.FTZ R202, R203, R164 ;  /* 0x000000a4cbca2220 */ /* 0x000fe20000410000 */
[----:B------:R-:W-:Y:S01]  /*5960*/  FMUL.FTZ R164, R68, R171 ;  /* 0x000000ab44a47220 */ /* 0x000fe20000410000 */
[----:B------:R-:W-:Y:S01]  /*5970*/  FMUL.FTZ R171, R74, R221 ;  /* 0x000000dd4aab7220 */ /* 0x000fe20000410000 */
[----:B------:R-:W-:Y:S01]  /*5980*/  LOP3.LUT P2, RZ, R205, 0xff0000, RZ, 0xc0, !PT ;  /* 0x00ff0000cdff7812 */ /* 0x000fe2000784c0ff */
[----:B------:R-:W-:Y:S01]  /*5990*/  FADD.FTZ R136, R136, R201 ;  /* 0x000000c988887221 */ /* 0x000fe20000010000 */
[----:B------:R-:W-:Y:S01]  /*59a0*/  FADD.FTZ R137, R137, R202 ;  /* 0x000000ca89897221 */ /* 0x000fe20000010000 */
[----:B------:R-:W-:Y:S01]  /*59b0*/  FSEL R203, R164, RZ, P3 ;  /* 0x000000ffa4cb7208 */ /* 0x000fe20001800000 */
[----:B------:R-:W-:Y:S01]  /*59c0*/  FMUL.FTZ R164, R70, R211 ;  /* 0x000000d346a47220 */ /* 0x000fe20000410000 */
[----:B------:R-:W-:-:S02]  /*59d0*/  LOP3.LUT P3, RZ, R205, 0xff00, RZ, 0xc0, !PT ;  /* 0x0000ff00cdff7812 */ /* 0x000fc4000786c0ff */
[----:B------:R-:W-:Y:S02]  /*59e0*/  FSEL R214, R171, RZ, P2 ;  /* 0x000000ffabd67208 */ /* 0x000fe40001000000 */
[----:B------:R-:W-:Y:S02]  /*59f0*/  FSEL R164, R164, RZ, P6 ;  /* 0x000000ffa4a47208 */ /* 0x000fe40003000000 */
[----:B------:R-:W-:Y:S02]  /*5a00*/  FSEL R219, R170, RZ, P3 ;  /* 0x000000ffaadb7208 */ /* 0x000fe40001800000 */
[----:B------:R-:W-:Y:S01]  /*5a10*/  FSEL R171, R200, RZ, P1 ;  /* 0x000000ffc8ab7208 */ /* 0x000fe20000800000 */
[--C-:B------:R-:W-:Y:S01]  /*5a20*/  @P4 HADD2.F32 R200, -RZ, R166.reuse.H0_H0 ;  /* 0x200000a6ffc84230 */ /* 0x100fe20000004100 */
[----:B------:R-:W-:Y:S01]  /*5a30*/  F2FP.F16.F32.PACK_AB R168, R210, R203 ;  /* 0x000000cbd2a8723e */ /* 0x000fe200000000ff */
[----:B------:R-:W-:Y:S01]  /*5a40*/  HFMA2 R203, -RZ, RZ, 0, 0 ;  /* 0x00000000ffcb7431 */ /* 0x000fe200000001ff */
[----:B------:R-:W-:Y:S01]  /*5a50*/  F2FP.F16.F32.PACK_AB R169, R213, R164 ;  /* 0x000000a4d5a9723e */ /* 0x000fe200000000ff */
[--C-:B------:R-:W-:Y:S01]  /*5a60*/  @P6 HADD2.F32 R164, -RZ, R165.reuse.H0_H0 ;  /* 0x200000a5ffa46230 */ /* 0x100fe20000004100 */
[----:B------:R-:W-:Y:S01]  /*5a70*/  F2FP.F16.F32.PACK_AB R170, R219, R212 ;  /* 0x000000d4dbaa723e */ /* 0x000fe200000000ff */
[----:B------:R-:W-:Y:S01]  /*5a80*/  @P5 HADD2.F32 R165, -RZ, R165.H1_H1 ;  /* 0x300000a5ffa55230 */ /* 0x000fe20000004100 */
[----:B------:R-:W-:Y:S01]  /*5a90*/  F2FP.F16.F32.PACK_AB R171, R171, R214 ;  /* 0x000000d6abab723e */ /* 0x000fe200000000ff */
[----:B------:R-:W-:-:S02]  /*5aa0*/  @P3 HADD2.F32 R210, -RZ, R166.H1_H1 ;  /* 0x300000a6ffd23230 */ /* 0x000fc40000004100 */
[----:B------:R-:W-:Y:S01]  /*5ab0*/  @P6 FMUL.FTZ R203, R211, R164 ;  /* 0x000000a4d3cb6220 */ /* 0x000fe20000410000 */
[--C-:B------:R-:W-:Y:S01]  /*5ac0*/  @P2 HADD2.F32 R212, -RZ, R167.reuse.H0_H0 ;  /* 0x200000a7ffd42230 */ /* 0x100fe20000004100 */
[----:B------:R-:W-:Y:S01]  /*5ad0*/  MOV R164, RZ ;  /* 0x000000ff00a47202 */ /* 0x000fe20000000f00 */
[----:B------:R0:W-:Y:S01]  /*5ae0*/  STG.E.128 desc[UR6][R198.64], R168 ;  /* 0x000000a8c6007986 */ /* 0x0001e2000c101d06 */
[----:B------:R-:W-:Y:S01]  /*5af0*/  @P1 HADD2.F32 R213, -RZ, R167.H1_H1 ;  /* 0x300000a7ffd51230 */ /* 0x000fe20000004100 */
[----:B------:R-:W-:Y:S01]  /*5b00*/  CS2R R166, SRZ ;  /* 0x0000000000a67805 */ /* 0x000fe2000001ff00 */
[----:B------:R-:W-:Y:S01]  /*5b10*/  HFMA2 R211, -RZ, RZ, 0, 0 ;  /* 0x00000000ffd37431 */ /* 0x000fe200000001ff */
        /* <DEDUP_REMOVED lines=12> */
[----:B------:R-:W-:Y:S06]  /*5be0*/  BRA `(.L_x_7474) ;  /* 0x0000001400fc7947 */ /* 0x000fec0003800000 */
.L_x_7477:
[----:B------:R-:W-:Y:S04]  /*5bf0*/  BSSY.RECONVERGENT B2, `(.L_x_7482) ;  /* 0x0000081000027945 */ /* 0x000fe80003800200 */
[----:B------:R-:W-:Y:S05]  /*5c00*/  @!P5 BRA `(.L_x_7483) ;  /* 0x0000000400fcd947 */ /* 0x000fea0003800000 */
[----:B------:R-:W1:Y:S02]  /*5c10*/  LDC.64 R144, c[0x0][0x390] ;  /* 0x0000e400ff907b82 */ /* 0x000e640000000a00 */
[----:B-1----:R-:W-:-:S06]  /*5c20*/  IMAD.WIDE.U32 R144, R198, 0x10, R144 ;  /* 0x00000010c6907825 */ /* 0x002fcc00078e0090 */
[----:B------:R-:W2:Y:S01]  /*5c30*/  LDG.E.128 R144, desc[UR6][R144.64] ;  /* 0x0000000690907981 */ /* 0x000ea2000c1e1d00 */
[-CC-:B------:R-:W-:Y:S01]  /*5c40*/  FFMA.FTZ R164, R197, R202.reuse, R201.reuse ;  /* 0x000000cac5a47223 */ /* 0x180fe200000100c9 */
[----:B------:R-:W-:Y:S01]  /*5c50*/  LOP3.LUT P6, RZ, R208, 0xff, RZ, 0xc0, !PT ;  /* 0x000000ffd0ff7812 */ /* 0x000fe200078cc0ff */
[--C-:B------:R-:W-:Y:S02]  /*5c60*/  HADD2.F32 R166, -RZ, R148.reuse.H0_H0 ;  /* 0x20000094ffa67230 */ /* 0x100fe40000004100 */
[-CC-:B------:R-:W-:Y:S01]  /*5c70*/  FFMA.FTZ R165, R196, R202.reuse, R201.reuse ;  /* 0x000000cac4a57223 */ /* 0x180fe200000100c9 */
[----:B------:R-:W-:Y:S01]  /*5c80*/  FADD.FTZ R164, R195, -R164 ;  /* 0x800000a4c3a47221 */ /* 0x000fe20000010000 */
[----:B0-----:R-:W-:Y:S02]  /*5c90*/  HADD2.F32 R169, -RZ, R148.H1_H1 ;  /* 0x30000094ffa97230 */ /* 0x001fe40000004100 */
[----:B------:R-:W-:Y:S01]  /*5ca0*/  FFMA.FTZ R171, R192, R202, R201 ;  /* 0x000000cac0ab7223 */ /* 0x000fe200000100c9 */
[----:B------:R-:W-:Y:S01]  /*5cb0*/  FADD.FTZ R168, R194, -R165 ;  /* 0x800000a5c2a87221 */ /* 0x000fe20000010000 */
[----:B------:R-:W-:Y:S01]  /*5cc0*/  FFMA.FTZ R167, R199, R164, R166 ;  /* 0x000000a4c7a77223 */ /* 0x000fe200000100a6 */
[----:B------:R-:W-:Y:S01]  /*5cd0*/  FFMA.FTZ R164, R193, R202, R201 ;  /* 0x000000cac1a47223 */ /* 0x000fe200000100c9 */
[----:B------:R-:W-:Y:S01]  /*5ce0*/  LOP3.LUT P5, RZ, R208, 0xff00, RZ, 0xc0, !PT ;  /* 0x0000ff00d0ff7812 */ /* 0x000fe200078ac0ff */
[----:B------:R-:W-:-:S02]  /*5cf0*/  HADD2.F32 R211, -RZ, R149.H1_H1 ;  /* 0x30000095ffd37230 */ /* 0x000fc40000004100 */
[----:B------:R-:W-:Y:S01]  /*5d00*/  FMUL.FTZ R165, R167, R200 ;  /* 0x000000c8a7a57220 */ /* 0x000fe20000410000 */
[----:B------:R-:W-:Y:S01]  /*5d10*/  FADD.FTZ R166, R191, -R164 ;  /* 0x800000a4bfa67221 */ /* 0x000fe20000010000 */
[----:B------:R-:W-:Y:S01]  /*5d20*/  FADD.FTZ R170, R190, -R171 ;  /* 0x800000abbeaa7221 */ /* 0x000fe20000010000 */
[----:B------:R-:W-:Y:S01]  /*5d30*/  FFMA.FTZ R169, R199, R168, R169 ;  /* 0x000000a8c7a97223 */ /* 0x000fe200000100a9 */
[C---:B------:R-:W-:Y:S01]  /*5d40*/  LOP3.LUT P2, RZ, R208.reuse, 0xff0000, RZ, 0xc0, !PT ;  /* 0x00ff0000d0ff7812 */ /* 0x040fe2000784c0ff */
[----:B------:R-:W-:Y:S02]  /*5d50*/  HADD2.F32 R168, -RZ, R149.H0_H0 ;  /* 0x20000095ffa87230 */ /* 0x000fe40000004100 */
[----:B------:R-:W-:Y:S01]  /*5d60*/  FMUL.FTZ R171, R165, UR13 ;  /* 0x0000000da5ab7c20 */ /* 0x000fe20008410000 */
[----:B------:R-:W-:Y:S01]  /*5d70*/  LOP3.LUT P1, RZ, R208, 0xff000000, RZ, 0xc0, !PT ;  /* 0xff000000d0ff7812 */ /* 0x000fe2000782c0ff */
[----:B------:R-:W-:Y:S01]  /*5d80*/  FFMA.FTZ R221, R199, R170, R211 ;  /* 0x000000aac7dd7223 */ /* 0x000fe200000100d3 */
[----:B------:R-:W-:-:S02]  /*5d90*/  HFMA2 R203, -RZ, RZ, 0, 0 ;  /* 0x00000000ffcb7431 */ /* 0x000fc400000001ff */
[----:B------:R-:W-:Y:S01]  /*5da0*/  FFMA.FTZ R217, R199, R166, R168 ;  /* 0x000000a6c7d97223 */ /* 0x000fe200000100a8 */
[----:B------:R-:W-:Y:S01]  /*5db0*/  CS2R R210, SRZ ;  /* 0x0000000000d27805 */ /* 0x000fe2000001ff00 */
[-C--:B------:R-:W-:Y:S01]  /*5dc0*/  FMUL.FTZ R170, R221, R200.reuse ;  /* 0x000000c8ddaa7220 */ /* 0x080fe20000410000 */
[----:B------:R-:W-:Y:S01]  /*5dd0*/  MOV R212, RZ ;  /* 0x000000ff00d47202 */ /* 0x000fe20000000f00 */
[----:B------:R-:W-:Y:S01]  /*5de0*/  FMUL.FTZ R168, R217, R200 ;  /* 0x000000c8d9a87220 */ /* 0x000fe20000410000 */
[----:B------:R-:W-:Y:S01]  /*5df0*/  FFMA.FTZ R215, R183, R202, R201 ;  /* 0x000000cab7d77223 */ /* 0x000fe200000100c9 */
[----:B------:R-:W-:Y:S01]  /*5e00*/  FMUL.FTZ R170, R170, UR13 ;  /* 0x0000000daaaa7c20 */ /* 0x000fe20008410000 */
[----:B------:R-:W-:Y:S02]  /*5e10*/  HADD2.F32 R213, -RZ, R150.H1_H1 ;  /* 0x30000096ffd57230 */ /* 0x000fe40000004100 */
[----:B------:R-:W-:Y:S01]  /*5e20*/  FMUL.FTZ R168, R168, UR13 ;  /* 0x0000000da8a87c20 */ /* 0x000fe20008410000 */
[----:B------:R-:W-:-:S02]  /*5e30*/  HADD2.F32 R219, -RZ, R151.H0_H0 ;  /* 0x20000097ffdb7230 */ /* 0x000fc40000004100 */
[----:B------:R-:W-:Y:S01]  /*5e40*/  FADD.FTZ R214, R184, -R215 ;  /* 0x800000d7b8d67221 */ /* 0x000fe20000010000 */
[----:B------:R-:W-:Y:S01]  /*5e50*/  FFMA.FTZ R216, R186, R202, R201 ;  /* 0x000000cabad87223 */ /* 0x000fe200000100c9 */
[----:B------:R-:W-:Y:S01]  /*5e60*/  HADD2.F32 R223, -RZ, R151.H1_H1 ;  /* 0x30000097ffdf7230 */ /* 0x000fe20000004100 */
[----:B------:R-:W-:Y:S01]  /*5e70*/  F2FP.F16.F32.PACK_AB R218, RZ, R167 ;  /* 0x000000a7ffda723e */ /* 0x000fe200000000ff */
[----:B------:R-:W-:Y:S01]  /*5e80*/  FFMA.FTZ R229, R199, R214, R219 ;  /* 0x000000d6c7e57223 */ /* 0x000fe200000100db */
[----:B------:R-:W-:Y:S01]  /*5e90*/  FADD.FTZ R216, R185, -R216 ;  /* 0x800000d8b9d87221 */ /* 0x000fe20000010000 */
[----:B------:R-:W-:Y:S02]  /*5ea0*/  F2FP.F16.F32.PACK_AB R219, RZ, R169 ;  /* 0x000000a9ffdb723e */ /* 0x000fe400000000ff */
[----:B------:R-:W-:Y:S01]  /*5eb0*/  F2FP.F16.F32.PACK_AB R220, RZ, R217 ;  /* 0x000000d9ffdc723e */ /* 0x000fe200000000ff */
[----:B------:R-:W-:Y:S01]  /*5ec0*/  FFMA.FTZ R226, R199, R216, R223 ;  /* 0x000000d8c7e27223 */ /* 0x000fe200000100df */
[----:B------:R-:W-:Y:S01]  /*5ed0*/  F2FP.F16.F32.PACK_AB R221, RZ, R221 ;  /* 0x000000ddffdd723e */ /* 0x000fe200000000ff */
[----:B--2---:R-:W-:-:S02]  /*5ee0*/  @P6 HADD2.F32 R164, -RZ, R144.H0_H0 ;  /* 0x20000090ffa46230 */ /* 0x004fc40000004100 */
[----:B------:R-:W-:Y:S02]  /*5ef0*/  @P5 HADD2.F32 R144, -RZ, R144.H1_H1 ;  /* 0x30000090ff905230 */ /* 0x000fe40000004100 */
[--C-:B------:R-:W-:Y:S02]  /*5f00*/  @P2 HADD2.F32 R165, -RZ, R145.reuse.H0_H0 ;  /* 0x20000091ffa52230 */ /* 0x100fe40000004100 */
[----:B------:R-:W-:Y:S01]  /*5f10*/  @P6 FMUL.FTZ R203, R171, R164 ;  /* 0x000000a4abcb6220 */ /* 0x000fe20000410000 */
[----:B------:R-:W-:Y:S01]  /*5f20*/  FMUL.FTZ R164, R169, R200 ;  /* 0x000000c8a9a47220 */ /* 0x000fe20000410000 */
[----:B------:R-:W-:Y:S02]  /*5f30*/  @P1 HADD2.F32 R145, -RZ, R145.H1_H1 ;  /* 0x30000091ff911230 */ /* 0x000fe40000004100 */
[----:B------:R-:W-:Y:S01]  /*5f40*/  @P2 FMUL.FTZ R211, R168, R165 ;  /* 0x000000a5a8d32220 */ /* 0x000fe20000410000 */
[----:B------:R-:W-:Y:S01]  /*5f50*/  FMUL.FTZ R166, R164, UR13 ;  /* 0x0000000da4a67c20 */ /* 0x000fe20008410000 */
[----:B------:R-:W-:Y:S01]  /*5f60*/  FMUL.FTZ R165, R38, R168 ;  /* 0x000000a826a57220 */ /* 0x000fe20000410000 */
[----:B------:R-:W-:Y:S01]  /*5f70*/  @P1 FMUL.FTZ R212, R170, R145 ;  /* 0x00000091aad41220 */ /* 0x000fe20000410000 */
[----:B------:R-:W-:Y:S01]  /*5f80*/  FMUL.FTZ R164, R36, R171 ;  /* 0x000000ab24a47220 */ /* 0x000fe20000410000 */
[----:B------:R-:W-:Y:S01]  /*5f90*/  @P5 FMUL.FTZ R210, R166, R144 ;  /* 0x00000090a6d25220 */ /* 0x000fe20000410000 */
[----:B------:R-:W-:Y:S01]  /*5fa0*/  FMUL.FTZ R144, R39, R170 ;  /* 0x000000aa27907220 */ /* 0x000fe20000410000 */
[----:B------:R-:W-:Y:S01]  /*5fb0*/  FMUL.FTZ R145, R37, R166 ;  /* 0x000000a625917220 */ /* 0x000fe20000410000 */
[-CC-:B------:R-:W-:Y:S01]  /*5fc0*/  FFMA.FTZ R171, R188, R202.reuse, R201.reuse ;  /* 0x000000cabcab7223 */ /* 0x180fe200000100c9 */
[----:B------:R-:W-:Y:S01]  /*5fd0*/  FSEL R165, R165, RZ, P2 ;  /* 0x000000ffa5a57208 */ /* 0x000fe20001000000 */
[----:B------:R-:W-:Y:S01]  /*5fe0*/  FFMA.FTZ R166, R189, R202, R201 ;  /* 0x000000cabda67223 */ /* 0x000fe200000100c9 */
[----:B------:R-:W-:Y:S01]  /*5ff0*/  FSEL R144, R144, RZ, P1 ;  /* 0x000000ff90907208 */ /* 0x000fe20000800000 */
[----:B------:R-:W-:Y:S01]  /*6000*/  FADD.FTZ R170, R182, -R171 ;  /* 0x800000abb6aa7221 */ /* 0x000fe20000010000 */
[----:B------:R-:W-:Y:S01]  /*6010*/  ISETP.GE.U32.AND P1, PT, R208, RZ, PT ;  /* 0x000000ffd000720c */ /* 0x000fe20003f26070 */
[----:B------:R-:W-:Y:S01]  /*6020*/  HADD2.F32 R168, -RZ, R150.H0_H0 ;  /* 0x20000096ffa87230 */ /* 0x000fe20000004100 */
[----:B------:R-:W-:Y:S01]  /*6030*/  FSEL R164, R164, RZ, P6 ;  /* 0x000000ffa4a47208 */ /* 0x000fe20003000000 */
[----:B------:R-:W-:Y:S01]  /*6040*/  FADD.FTZ R166, R187, -R166 ;  /* 0x800000a6bba67221 */ /* 0x000fe20000010000 */
[----:B------:R-:W-:Y:S01]  /*6050*/  FSEL R145, R145, RZ, P5 ;  /* 0x000000ff91917208 */ /* 0x000fe20002800000 */
[----:B------:R-:W-:Y:S01]  /*6060*/  FFMA.FTZ R227, R199, R170, R213 ;  /* 0x000000aac7e37223 */ /* 0x000fe200000100d5 */
[----:B------:R-:W-:Y:S01]  /*6070*/  LOP3.LUT P2, RZ, R209, 0xff0000, RZ, 0xc0, !PT ;  /* 0x00ff0000d1ff7812 */ /* 0x000fe2000784c0ff */
[----:B------:R-:W-:Y:S01]  /*6080*/  FFMA.FTZ R225, R199, R166, R168 ;  /* 0x000000a6c7e17223 */ /* 0x000fe200000100a8 */
[C---:B------:R-:W-:Y:S01]  /*6090*/  ISETP.GE.U32.AND.EX P1, PT, R209.reuse, 0x1000000, PT, P1 ;  /* 0x01000000d100780c */ /* 0x040fe20003f26110 */
[----:B------:R-:W0:Y:S01]  /*60a0*/  LDC.64 R170, c[0x0][0x478] ;  /* 0x00011e00ffaa7b82 */ /* 0x000e220000000a00 */
[C---:B------:R-:W-:Y:S01]  /*60b0*/  LOP3.LUT P6, RZ, R209.reuse, 0xff, RZ, 0xc0, !PT ;  /* 0x000000ffd1ff7812 */ /* 0x040fe200078cc0ff */
[-C--:B------:R-:W-:Y:S01]  /*60c0*/  FMUL.FTZ R166, R226, R200.reuse ;  /* 0x000000c8e2a67220 */ /* 0x080fe20000410000 */
[----:B------:R-:W-:Y:S01]  /*60d0*/  LOP3.LUT P5, RZ, R209, 0xff00, RZ, 0xc0, !PT ;  /* 0x0000ff00d1ff7812 */ /* 0x000fe200078ac0ff */
[----:B------:R-:W-:Y:S01]  /*60e0*/  FADD.FTZ R124, R124, R203 ;  /* 0x000000cb7c7c7221 */ /* 0x000fe20000010000 */
[----:B------:R-:W-:Y:S01]  /*60f0*/  F2FP.F16.F32.PACK_AB R222, RZ, R225 ;  /* 0x000000e1ffde723e */ /* 0x000fe200000000ff */
[----:B------:R-:W-:Y:S01]  /*6100*/  FMUL.FTZ R225, R225, R200 ;  /* 0x000000c8e1e17220 */ /* 0x000fe20000410000 */
[----:B------:R-:W-:Y:S01]  /*6110*/  F2FP.F16.F32.PACK_AB R223, RZ, R227 ;  /* 0x000000e3ffdf723e */ /* 0x000fe200000000ff */
[----:B------:R-:W1:Y:S01]  /*6120*/  LDC.64 R168, c[0x0][0x468] ;  /* 0x00011a00ffa87b82 */ /* 0x000e620000000a00 */
[----:B------:R-:W-:Y:S01]  /*6130*/  FMUL.FTZ R230, R166, UR13 ;  /* 0x0000000da6e67c20 */ /* 0x000fe20008410000 */
[--C-:B------:R-:W-:Y:S01]  /*6140*/  @P2 HADD2.F32 R215, -RZ, R147.reuse.H0_H0 ;  /* 0x20000093ffd72230 */ /* 0x100fe20000004100 */
[----:B------:R-:W-:Y:S01]  /*6150*/  F2FP.F16.F32.PACK_AB R164, R145, R164 ;  /* 0x000000a491a4723e */ /* 0x000fe200000000ff */
[----:B------:R-:W-:-:S02]  /*6160*/  @P1 HADD2.F32 R216, -RZ, R147.H1_H1 ;  /* 0x30000093ffd81230 */ /* 0x000fc40000004100 */
[-C--:B------:R-:W-:Y:S01]  /*6170*/  FMUL.FTZ R147, R227, R200.reuse ;  /* 0x000000c8e3937220 */ /* 0x080fe20000410000 */
[--C-:B------:R-:W-:Y:S02]  /*6180*/  @P6 HADD2.F32 R213, -RZ, R146.reuse.H0_H0 ;  /* 0x20000092ffd56230 */ /* 0x100fe40000004100 */
[----:B------:R-:W-:Y:S01]  /*6190*/  FMUL.FTZ R227, R225, UR13 ;  /* 0x0000000de1e37c20 */ /* 0x000fe20008410000 */
[----:B------:R-:W-:Y:S02]  /*61a0*/  @P5 HADD2.F32 R214, -RZ, R146.H1_H1 ;  /* 0x30000092ffd65230 */ /* 0x000fe40000004100 */
[----:B------:R-:W-:Y:S01]  /*61b0*/  FMUL.FTZ R146, R229, R200 ;  /* 0x000000c8e5927220 */ /* 0x000fe20000410000 */
[----:B------:R-:W-:Y:S01]  /*61c0*/  FMUL.FTZ R228, R147, UR13 ;  /* 0x0000000d93e47c20 */ /* 0x000fe20008410000 */
[----:B------:R-:W-:Y:S01]  /*61d0*/  FMUL.FTZ R217, R43, R230 ;  /* 0x000000e62bd97220 */ /* 0x000fe20000410000 */
[----:B------:R-:W-:Y:S01]  /*61e0*/  F2FP.F16.F32.PACK_AB R147, R226, R229 ;  /* 0x000000e5e293723e */ /* 0x000fe200000000ff */
[----:B------:R-:W-:Y:S01]  /*61f0*/  FMUL.FTZ R224, R146, UR13 ;  /* 0x0000000d92e07c20 */ /* 0x000fe20008410000 */
[----:B------:R-:W-:Y:S01]  /*6200*/  FMUL.FTZ R146, R40, R227 ;  /* 0x000000e328927220 */ /* 0x000fe20000410000 */
[----:B------:R-:W-:Y:S01]  /*6210*/  FMUL.FTZ R166, R41, R228 ;  /* 0x000000e429a67220 */ /* 0x000fe20000410000 */
[----:B------:R-:W-:Y:S01]  /*6220*/  F2FP.F16.F32.PACK_AB R165, R144, R165 ;  /* 0x000000a590a5723e */ /* 0x000fe200000000ff */
[----:B------:R-:W-:Y:S01]  /*6230*/  FMUL.FTZ R167, R42, R224 ;  /* 0x000000e02aa77220 */ /* 0x000fe20000410000 */
[----:B0-----:R-:W-:Y:S01]  /*6240*/  IMAD.WIDE.U32 R170, R198, 0x10, R170 ;  /* 0x00000010c6aa7825 */ /* 0x001fe200078e00aa */
[----:B------:R-:W-:-:S03]  /*6250*/  FSEL R146, R146, RZ, P6 ;  /* 0x000000ff92927208 */ /* 0x000fc60003000000 */
[----:B------:R-:W-:Y:S01]  /*6260*/  FADD.FTZ R125, R125, R210 ;  /* 0x000000d27d7d7221 */ /* 0x000fe20000010000 */
[----:B------:R-:W-:Y:S01]  /*6270*/  FSEL R225, R166, RZ, P5 ;  /* 0x000000ffa6e17208 */ /* 0x000fe20002800000 */
[----:B------:R-:W-:Y:S01]  /*6280*/  FADD.FTZ R126, R126, R211 ;  /* 0x000000d37e7e7221 */ /* 0x000fe20000010000 */
[----:B------:R-:W-:Y:S01]  /*6290*/  FSEL R226, R167, RZ, P2 ;  /* 0x000000ffa7e27208 */ /* 0x000fe20001000000 */
[----:B-1----:R-:W-:Y:S01]  /*62a0*/  IMAD.WIDE.U32 R168, R198, 0x10, R168 ;  /* 0x00000010c6a87825 */ /* 0x002fe200078e00a8 */
[----:B------:R-:W-:-:S03]  /*62b0*/  FSEL R167, R217, RZ, P1 ;  /* 0x000000ffd9a77208 */ /* 0x000fc60000800000 */
[----:B------:R-:W-:Y:S01]  /*62c0*/  HFMA2 R217, -RZ, RZ, 0, 0 ;  /* 0x00000000ffd97431 */ /* 0x000fe200000001ff */
[----:B------:R-:W-:Y:S01]  /*62d0*/  F2FP.F16.F32.PACK_AB R166, R225, R146 ;  /* 0x00000092e1a6723e */ /* 0x000fe200000000ff */
[----:B------:R-:W-:Y:S01]  /*62e0*/  @P6 FMUL.FTZ R217, R227, R213 ;  /* 0x000000d5e3d96220 */ /* 0x000fe20000410000 */
[----:B------:R-:W-:Y:S02]  /*62f0*/  PRMT R144, R218, 0x5410, R219 ;  /* 0x00005410da907816 */ /* 0x000fe400000000db */
[----:B------:R-:W-:Y:S02]  /*6300*/  CS2R R218, SRZ ;  /* 0x0000000000da7805 */ /* 0x000fe4000001ff00 */
[----:B------:R-:W-:Y:S01]  /*6310*/  PRMT R145, R220, 0x5410, R221 ;  /* 0x00005410dc917816 */ /* 0x000fe200000000dd */
[----:B------:R-:W-:Y:S01]  /*6320*/  @P5 FMUL.FTZ R218, R228, R214 ;  /* 0x000000d6e4da5220 */ /* 0x000fe20000410000 */
[----:B------:R-:W-:Y:S01]  /*6330*/  PRMT R146, R222, 0x5410, R223 ;  /* 0x00005410de927816 */ /* 0x000fe200000000df */
[----:B------:R-:W-:Y:S01]  /*6340*/  @P2 FMUL.FTZ R219, R224, R215 ;  /* 0x000000d7e0db2220 */ /* 0x000fe20000410000 */
[----:B------:R-:W-:Y:S01]  /*6350*/  F2FP.F16.F32.PACK_AB R167, R167, R226 ;  /* 0x000000e2a7a7723e */ /* 0x000fe200000000ff */
[----:B------:R-:W-:Y:S01]  /*6360*/  FADD.FTZ R127, R127, R212 ;  /* 0x000000d47f7f7221 */ /* 0x000fe20000010000 */
[----:B------:R-:W-:Y:S01]  /*6370*/  MOV R220, RZ ;  /* 0x000000ff00dc7202 */ /* 0x000fe20000000f00 */
[----:B------:R1:W-:Y:S01]  /*6380*/  STG.E.128 desc[UR6][R170.64], R144 ;  /* 0x00000090aa007986 */ /* 0x0003e2000c101d06 */
[----:B------:R-:W-:Y:S01]  /*6390*/  @P1 FMUL.FTZ R220, R230, R216 ;  /* 0x000000d8e6dc1220 */ /* 0x000fe20000410000 */
[----:B------:R-:W-:Y:S01]  /*63a0*/  FADD.FTZ R160, R160, R217 ;  /* 0x000000d9a0a07221 */ /* 0x000fe20000010000 */
[----:B------:R-:W-:Y:S01]  /*63b0*/  FADD.FTZ R161, R161, R218 ;  /* 0x000000daa1a17221 */ /* 0x000fe20000010000 */
[----:B------:R1:W-:Y:S01]  /*63c0*/  STG.E.128 desc[UR6][R168.64], R164 ;  /* 0x000000a4a8007986 */ /* 0x0003e2000c101d06 */
[----:B------:R-:W-:Y:S01]  /*63d0*/  FADD.FTZ R162, R162, R219 ;  /* 0x000000dba2a27221 */ /* 0x000fe20000010000 */
[----:B------:R-:W-:Y:S01]  /*63e0*/  FADD.FTZ R163, R163, R220 ;  /* 0x000000dca3a37221 */ /* 0x000fe20000010000 */
[----:B------:R-:W-:-:S07]  /*63f0*/  IADD3 R198, PT, PT, R198, 0x20, RZ ;  /* 0x00000020c6c67810 */ /* 0x000fce0007ffe0ff */
.L_x_7483:
[----:B------:R-:W-:Y:S05]  /*6400*/  BSYNC.RECONVERGENT B2 ;  /* 0x0000000000027941 */ /* 0x000fea0003800200 */
.L_x_7482:
[----:B------:R-:W-:Y:S04]  /*6410*/  BSSY.RECONVERGENT B2, `(.L_x_7484) ;  /* 0x0000082000027945 */ /* 0x000fe80003800200 */
[----:B------:R-:W-:Y:S05]  /*6420*/  @!P4 BRA `(.L_x_7485) ;  /* 0x000000080000c947 */ /* 0x000fea0003800000 */
[----:B-1----:R-:W1:Y:S02]  /*6430*/  LDC.64 R144, c[0x0][0x390] ;  /* 0x0000e400ff907b82 */ /* 0x002e640000000a00 */
[----:B-1----:R-:W-:-:S06]  /*6440*/  IMAD.WIDE.U32 R144, R198, 0x10, R144 ;  /* 0x00000010c6907825 */ /* 0x002fcc00078e0090 */
[----:B------:R-:W2:Y:S01]  /*6450*/  LDG.E.128 R144, desc[UR6][R144.64] ;  /* 0x0000000690907981 */ /* 0x000ea2000c1e1d00 */
[-CC-:B------:R-:W-:Y:S01]  /*6460*/  FFMA.FTZ R165, R5, R202.reuse, R201.reuse ;  /* 0x000000ca05a57223 */ /* 0x180fe200000100c9 */
[-CC-:B0-----:R-:W-:Y:S01]  /*6470*/  FFMA.FTZ R169, R7, R202.reuse, R201.reuse ;  /* 0x000000ca07a97223 */ /* 0x181fe200000100c9 */
[----:B------:R-:W-:Y:S01]  /*6480*/  LOP3.LUT P1, RZ, R206, 0xff0000, RZ, 0xc0, !PT ;  /* 0x00ff0000ceff7812 */ /* 0x000fe2000782c0ff */
[----:B------:R-:W-:Y:S01]  /*6490*/  FFMA.FTZ R168, R6, R202, R201 ;  /* 0x000000ca06a87223 */ /* 0x000fe200000100c9 */
[----:B------:R-:W-:Y:S01]  /*64a0*/  FADD.FTZ R164, R8, -R165 ;  /* 0x800000a508a47221 */ /* 0x000fe20000010000 */
[----:B------:R-:W-:Y:S02]  /*64b0*/  HADD2.F32 R165, -RZ, R153.H0_H0 ;  /* 0x20000099ffa57230 */ /* 0x000fe40000004100 */
[----:B------:R-:W-:Y:S01]  /*64c0*/  FADD.FTZ R170, R12, -R169 ;  /* 0x800000a90caa7221 */ /* 0x000fe20000010000 */
[----:B------:R-:W-:Y:S01]  /*64d0*/  LOP3.LUT P4, RZ, R206, 0xff, RZ, 0xc0, !PT ;  /* 0x000000ffceff7812 */ /* 0x000fe2000788c0ff */
[----:B------:R-:W-:-:S02]  /*64e0*/  HADD2.F32 R166, -RZ, R152.H0_H0 ;  /* 0x20000098ffa67230 */ /* 0x000fc40000004100 */
[----:B------:R-:W-:Y:S01]  /*64f0*/  FADD.FTZ R168, R9, -R168 ;  /* 0x800000a809a87221 */ /* 0x000fe20000010000 */
[----:B------:R-:W-:Y:S02]  /*6500*/  HADD2.F32 R167, -RZ, R152.H1_H1 ;  /* 0x30000098ffa77230 */ /* 0x000fe40000004100 */
[C---:B------:R-:W-:Y:S01]  /*6510*/  FFMA.FTZ R171, R199.reuse, R170, R165 ;  /* 0x000000aac7ab7223 */ /* 0x040fe200000100a5 */
[----:B------:R-:W-:Y:S01]  /*6520*/  LOP3.LUT P2, RZ, R206, 0xff00, RZ, 0xc0, !PT ;  /* 0x0000ff00ceff7812 */ /* 0x000fe2000784c0ff */
[----:B------:R-:W-:Y:S01]  /*6530*/  FFMA.FTZ R169, R199, R164, R166 ;  /* 0x000000a4c7a97223 */ /* 0x000fe200000100a6 */
[----:B------:R-:W-:Y:S01]  /*6540*/  FFMA.FTZ R164, R10, R202, R201 ;  /* 0x000000ca0aa47223 */ /* 0x000fe200000100c9 */
[----:B------:R-:W-:Y:S01]  /*6550*/  FMUL.FTZ R170, R171, R200 ;  /* 0x000000c8abaa7220 */ /* 0x000fe20000410000 */
[----:B------:R-:W-:Y:S01]  /*6560*/  FFMA.FTZ R219, R199, R168, R167 ;  /* 0x000000a8c7db7223 */ /* 0x000fe200000100a7 */
[-C--:B------:R-:W-:Y:S01]  /*6570*/  FMUL.FTZ R166, R169, R200.reuse ;  /* 0x000000c8a9a67220 */ /* 0x080fe20000410000 */
[----:B------:R-:W-:Y:S01]  /*6580*/  FADD.FTZ R212, R11, -R164 ;  /* 0x800000a40bd47221 */ /* 0x000fe20000010000 */
[----:B------:R-:W-:Y:S01]  /*6590*/  FMUL.FTZ R170, R170, UR13 ;  /* 0x0000000daaaa7c20 */ /* 0x000fe20008410000 */
[----:B------:R-:W-:Y:S01]  /*65a0*/  FMUL.FTZ R168, R219, R200 ;  /* 0x000000c8dba87220 */ /* 0x000fe20000410000 */
[----:B------:R-:W-:-:S02]  /*65b0*/  HFMA2 R203, -RZ, RZ, 0, 0 ;  /* 0x00000000ffcb7431 */ /* 0x000fc400000001ff */
[----:B------:R-:W-:Y:S01]  /*65c0*/  FMUL.FTZ R167, R166, UR13 ;  /* 0x0000000da6a77c20 */ /* 0x000fe20008410000 */
[----:B------:R-:W-:Y:S01]  /*65d0*/  CS2R R210, SRZ ;  /* 0x0000000000d27805 */ /* 0x000fe2000001ff00 */
[----:B------:R-:W-:Y:S01]  /*65e0*/  FMUL.FTZ R168, R168, UR13 ;  /* 0x0000000da8a87c20 */ /* 0x000fe20008410000 */
[----:B------:R-:W-:Y:S02]  /*65f0*/  HADD2.F32 R214, -RZ, R153.H1_H1 ;  /* 0x30000099ffd67230 */ /* 0x000fe40000004100 */
[-CC-:B------:R-:W-:Y:S01]  /*6600*/  FFMA.FTZ R217, R17, R202.reuse, R201.reuse ;  /* 0x000000ca11d97223 */ /* 0x180fe200000100c9 */
[----:B------:R-:W-:Y:S01]  /*6610*/  FFMA.FTZ R213, R13, R202, R201 ;  /* 0x000000ca0dd57223 */ /* 0x000fe200000100c9 */
[----:B------:R-:W-:Y:S01]  /*6620*/  LOP3.LUT P5, RZ, R207, 0xff, RZ, 0xc0, !PT ;  /* 0x000000ffcfff7812 */ /* 0x000fe200078ac0ff */
[----:B------:R-:W-:Y:S02]  /*6630*/  HADD2.F32 R166, -RZ, R154.H0_H0 ;  /* 0x2000009affa67230 */ /* 0x000fe40000004100 */
[----:B------:R-:W-:Y:S01]  /*6640*/  FFMA.FTZ R221, R199, R212, R214 ;  /* 0x000000d4c7dd7223 */ /* 0x000fe200000100d6 */
[----:B------:R-:W-:-:S02]  /*6650*/  HADD2.F32 R227, -RZ, R155.H0_H0 ;  /* 0x2000009bffe37230 */ /* 0x000fc40000004100 */
[----:B------:R-:W-:Y:S01]  /*6660*/  FFMA.FTZ R212, R20, R202, R201 ;  /* 0x000000ca14d47223 */ /* 0x000fe200000100c9 */
[----:B------:R-:W-:Y:S01]  /*6670*/  HADD2.F32 R215, -RZ, R154.H1_H1 ;  /* 0x3000009affd77230 */ /* 0x000fe20000004100 */
[----:B------:R-:W-:Y:S01]  /*6680*/  F2FP.F16.F32.PACK_AB R220, RZ, R171 ;  /* 0x000000abffdc723e */ /* 0x000fe200000000ff */
[----:B------:R-:W-:Y:S02]  /*6690*/  HADD2.F32 R229, -RZ, R155.H1_H1 ;  /* 0x3000009bffe57230 */ /* 0x000fe40000004100 */
[----:B------:R-:W-:Y:S01]  /*66a0*/  FADD.FTZ R212, R19, -R212 ;  /* 0x800000d413d47221 */ /* 0x000fe20000010000 */
[----:B------:R-:W-:Y:S01]  /*66b0*/  LOP3.LUT P6, RZ, R206, 0xff000000, RZ, 0xc0, !PT ;  /* 0xff000000ceff7812 */ /* 0x000fe200078cc0ff */
[----:B------:R-:W-:Y:S01]  /*66c0*/  FMUL.FTZ R218, R221, R200 ;  /* 0x000000c8ddda7220 */ /* 0x000fe20000410000 */
[----:B------:R-:W-:Y:S01]  /*66d0*/  F2FP.F16.F32.PACK_AB R219, RZ, R219 ;  /* 0x000000dbffdb723e */ /* 0x000fe200000000ff */
[----:B------:R-:W-:Y:S02]  /*66e0*/  FFMA.FTZ R229, R199, R212, R229 ;  /* 0x000000d4c7e57223 */ /* 0x000fe400000100e5 */
[----:B------:R-:W-:Y:S01]  /*66f0*/  FMUL.FTZ R218, R218, UR13 ;  /* 0x0000000ddada7c20 */ /* 0x000fe20008410000 */
[----:B--2---:R-:W-:-:S02]  /*6700*/  @P1 HADD2.F32 R165, -RZ, R145.H0_H0 ;  /* 0x20000091ffa51230 */ /* 0x004fc40000004100 */
[--C-:B------:R-:W-:Y:S02]  /*6710*/  @P4 HADD2.F32 R164, -RZ, R144.reuse.H0_H0 ;  /* 0x20000090ffa44230 */ /* 0x100fe40000004100 */
[----:B------:R-:W-:Y:S02]  /*6720*/  @P2 HADD2.F32 R144, -RZ, R144.H1_H1 ;  /* 0x30000090ff902230 */ /* 0x000fe40000004100 */
[----:B------:R-:W-:Y:S01]  /*6730*/  @P1 FMUL.FTZ R203, R170, R165 ;  /* 0x000000a5aacb1220 */ /* 0x000fe20000410000 */
[----:B------:R-:W-:Y:S01]  /*6740*/  FMUL.FTZ R165, R54, R170 ;  /* 0x000000aa36a57220 */ /* 0x000fe20000410000 */
[----:B------:R-:W-:Y:S01]  /*6750*/  @P4 FMUL.FTZ R211, R167, R164 ;  /* 0x000000a4a7d34220 */ /* 0x000fe20000410000 */
[----:B------:R-:W-:Y:S01]  /*6760*/  FMUL.FTZ R164, R52, R167 ;  /* 0x000000a734a47220 */ /* 0x000fe20000410000 */
[----:B------:R-:W-:Y:S01]  /*6770*/  FMUL.FTZ R167, R53, R168 ;  /* 0x000000a835a77220 */ /* 0x000fe20000410000 */
[----:B------:R-:W-:Y:S01]  /*6780*/  @P2 FMUL.FTZ R210, R168, R144 ;  /* 0x00000090a8d22220 */ /* 0x000fe20000410000 */
[----:B------:R-:W-:Y:S01]  /*6790*/  FSEL R165, R165, RZ, P1 ;  /* 0x000000ffa5a57208 */ /* 0x000fe20000800000 */
[----:B------:R-:W-:Y:S01]  /*67a0*/  FFMA.FTZ R168, R16, R202, R201 ;  /* 0x000000ca10a87223 */ /* 0x000fe200000100c9 */
[----:B------:R-:W-:Y:S01]  /*67b0*/  ISETP.GE.U32.AND P1, PT, R206, RZ, PT ;  /* 0x000000ffce00720c */ /* 0x000fe20003f26070 */
[----:B------:R-:W-:Y:S01]  /*67c0*/  FADD.FTZ R170, R18, -R217 ;  /* 0x800000d912aa7221 */ /* 0x000fe20000010000 */
[----:B------:R-:W-:Y:S01]  /*67d0*/  FSEL R164, R164, RZ, P4 ;  /* 0x000000ffa4a47208 */ /* 0x000fe20002000000 */
[----:B------:R-:W-:Y:S01]  /*67e0*/  FADD.FTZ R144, R14, -R213 ;  /* 0x800000d50e907221 */ /* 0x000fe20000010000 */
[----:B------:R-:W-:Y:S01]  /*67f0*/  LOP3.LUT P4, RZ, R207, 0xff00, RZ, 0xc0, !PT ;  /* 0x0000ff00cfff7812 */ /* 0x000fe2000788c0ff */
[----:B------:R-:W-:Y:S01]  /*6800*/  FADD.FTZ R168, R15, -R168 ;  /* 0x800000a80fa87221 */ /* 0x000fe20000010000 */
[----:B------:R-:W-:Y:S01]  /*6810*/  FSEL R167, R167, RZ, P2 ;  /* 0x000000ffa7a77208 */ /* 0x000fe20001000000 */
[----:B------:R-:W-:Y:S01]  /*6820*/  FFMA.FTZ R223, R199, R144, R166 ;  /* 0x00000090c7df7223 */ /* 0x000fe200000100a6 */
[----:B------:R-:W-:Y:S01]  /*6830*/  LOP3.LUT P2, RZ, R207, 0xff0000, RZ, 0xc0, !PT ;  /* 0x00ff0000cfff7812 */ /* 0x000fe2000784c0ff */
[----:B------:R-:W-:Y:S01]  /*6840*/  FFMA.FTZ R227, R199, R170, R227 ;  /* 0x000000aac7e37223 */ /* 0x000fe200000100e3 */
[----:B------:R-:W-:Y:S01]  /*6850*/  ISETP.GE.U32.AND.EX P1, PT, R207, 0x1000000, PT, P1 ;  /* 0x01000000cf00780c */ /* 0x000fe20003f26110 */
[----:B------:R-:W-:Y:S01]  /*6860*/  FFMA.FTZ R225, R199, R168, R215 ;  /* 0x000000a8c7e17223 */ /* 0x000fe200000100d7 */
[----:B------:R-:W-:Y:S01]  /*6870*/  F2FP.F16.F32.PACK_AB R144, RZ, R169 ;  /* 0x000000a9ff90723e */ /* 0x000fe200000000ff */
[----:B------:R-:W0:Y:S01]  /*6880*/  LDC.64 R170, c[0x0][0x478] ;  /* 0x00011e00ffaa7b82 */ /* 0x000e220000000a00 */
[--C-:B------:R-:W-:Y:S01]  /*6890*/  @P5 HADD2.F32 R213, -RZ, R146.reuse.H0_H0 ;  /* 0x20000092ffd55230 */ /* 0x100fe20000004100 */
[----:B------:R-:W-:Y:S01]  /*68a0*/  F2FP.F16.F32.PACK_AB R217, RZ, R223 ;  /* 0x000000dfffd9723e */ /* 0x000fe200000000ff */
[-C--:B------:R-:W-:Y:S01]  /*68b0*/  FMUL.FTZ R223, R223, R200.reuse ;  /* 0x000000c8dfdf7220 */ /* 0x080fe20000410000 */
[----:B------:R-:W-:Y:S01]  /*68c0*/  @P4 HADD2.F32 R214, -RZ, R146.H1_H1 ;  /* 0x30000092ffd64230 */ /* 0x000fe20000004100 */
[----:B------:R-:W-:Y:S01]  /*68d0*/  F2FP.F16.F32.PACK_AB R146, RZ, R225 ;  /* 0x000000e1ff92723e */ /* 0x000fe200000000ff */
[-C--:B------:R-:W-:Y:S01]  /*68e0*/  FMUL.FTZ R225, R225, R200.reuse ;  /* 0x000000c8e1e17220 */ /* 0x080fe20000410000 */
[----:B------:R-:W-:Y:S01]  /*68f0*/  FMUL.FTZ R166, R227, R200 ;  /* 0x000000c8e3a67220 */ /* 0x000fe20000410000 */
[----:B------:R-:W1:Y:S01]  /*6900*/  LDC.64 R168, c[0x0][0x468] ;  /* 0x00011a00ffa87b82 */ /* 0x000e620000000a00 */
[----:B------:R-:W-:-:S02]  /*6910*/  @P2 HADD2.F32 R215, -RZ, R147.H0_H0 ;  /* 0x20000093ffd72230 */ /* 0x000fc40000004100 */
[----:B------:R-:W-:Y:S01]  /*6920*/  FMUL.FTZ R226, R223, UR13 ;  /* 0x0000000ddfe27c20 */ /* 0x000fe20008410000 */
[----:B------:R-:W-:Y:S01]  /*6930*/  @P1 HADD2.F32 R216, -RZ, R147.H1_H1 ;  /* 0x30000093ffd81230 */ /* 0x000fe20000004100 */
[C---:B------:R-:W-:Y:S01]  /*6940*/  F2FP.F16.F32.PACK_AB R147, R229.reuse, R227 ;  /* 0x000000e3e593723e */ /* 0x040fe200000000ff */
[----:B------:R-:W-:Y:S01]  /*6950*/  FMUL.FTZ R229, R229, R200 ;  /* 0x000000c8e5e57220 */ /* 0x000fe20000410000 */
[----:B------:R-:W-:Y:S01]  /*6960*/  FMUL.FTZ R227, R225, UR13 ;  /* 0x0000000de1e37c20 */ /* 0x000fe20008410000 */
[----:B------:R-:W-:Y:S01]  /*6970*/  FMUL.FTZ R225, R166, UR13 ;  /* 0x0000000da6e17c20 */ /* 0x000fe20008410000 */
[----:B------:R-:W-:Y:S02]  /*6980*/  @P6 HADD2.F32 R212, -RZ, R145.H1_H1 ;  /* 0x30000091ffd46230 */ /* 0x000fe40000004100 */
[----:B------:R-:W-:Y:S01]  /*6990*/  FMUL.FTZ R229, R229, UR13 ;  /* 0x0000000de5e57c20 */ /* 0x000fe20008410000 */
[----:B------:R-:W-:Y:S01]  /*69a0*/  F2FP.F16.F32.PACK_AB R145, RZ, R221 ;  /* 0x000000ddff91723e */ /* 0x000fe200000000ff */
[----:B------:R-:W-:Y:S01]  /*69b0*/  FMUL.FTZ R166, R55, R218 ;  /* 0x000000da37a67220 */ /* 0x000fe20000410000 */
        /* <DEDUP_REMOVED lines=9> */
[----:B------:R-:W-:Y:S01]  /*6a50*/  FADD.FTZ R129, R129, R210 ;  /* 0x000000d281817221 */ /* 0x000fe20000010000 */
[----:B------:R-:W-:Y:S01]  /*6a60*/  FSEL R223, R223, RZ, P2 ;  /* 0x000000ffdfdf7208 */ /* 0x000fe20001000000 */
[----:B------:R-:W-:Y:S01]  /*6a70*/  FADD.FTZ R130, R130, R203 ;  /* 0x000000cb82827221 */ /* 0x000fe20000010000 */
[----:B------:R-:W-:Y:S01]  /*6a80*/  FSEL R224, R224, RZ, P1 ;  /* 0x000000ffe0e07208 */ /* 0x000fe20000800000 */
[----:B-1----:R-:W-:Y:S01]  /*6a90*/  IMAD.WIDE.U32 R168, R198, 0x10, R168 ;  /* 0x00000010c6a87825 */ /* 0x002fe200078e00a8 */
[----:B------:R-:W-:Y:S02]  /*6aa0*/  F2FP.F16.F32.PACK_AB R164, R167, R164 ;  /* 0x000000a4a7a4723e */ /* 0x000fe400000000ff */
[----:B------:R-:W-:Y:S02]  /*6ab0*/  F2FP.F16.F32.PACK_AB R165, R166, R165 ;  /* 0x000000a5a6a5723e */ /* 0x000fe400000000ff */
[----:B------:R-:W-:Y:S01]  /*6ac0*/  PRMT R144, R144, 0x5410, R219 ;  /* 0x0000541090907816 */ /* 0x000fe200000000db */
[----:B------:R-:W-:Y:S01]  /*6ad0*/  HFMA2 R219, -RZ, RZ, 0, 0 ;  /* 0x00000000ffdb7431 */ /* 0x000fe200000001ff */
[----:B------:R-:W-:Y:S01]  /*6ae0*/  PRMT R145, R220, 0x5410, R145 ;  /* 0x00005410dc917816 */ /* 0x000fe20000000091 */
[----:B------:R-:W-:Y:S01]  /*6af0*/  @P2 FMUL.FTZ R219, R225, R215 ;  /* 0x000000d7e1db2220 */ /* 0x000fe20000410000 */
[----:B------:R-:W-:Y:S01]  /*6b00*/  PRMT R146, R217, 0x5410, R146 ;  /* 0x00005410d9927816 */ /* 0x000fe20000000092 */
[----:B------:R-:W-:Y:S01]  /*6b10*/  HFMA2 R217, -RZ, RZ, 0, 0 ;  /* 0x00000000ffd97431 */ /* 0x000fe200000001ff */
[----:B------:R-:W-:Y:S01]  /*6b20*/  F2FP.F16.F32.PACK_AB R166, R222, R221 ;  /* 0x000000dddea6723e */ /* 0x000fe200000000ff */
[----:B------:R-:W-:Y:S01]  /*6b30*/  @P5 FMUL.FTZ R217, R226, R213 ;  /* 0x000000d5e2d95220 */ /* 0x000fe20000410000 */
[----:B------:R-:W-:Y:S01]  /*6b40*/  F2FP.F16.F32.PACK_AB R167, R224, R223 ;  /* 0x000000dfe0a7723e */ /* 0x000fe200000000ff */
[----:B------:R2:W-:Y:S01]  /*6b50*/  STG.E.128 desc[UR6][R170.64], R144 ;  /* 0x00000090aa007986 */ /* 0x0005e2000c101d06 */
[----:B------:R-:W-:Y:S01]  /*6b60*/  MOV R220, RZ ;  /* 0x000000ff00dc7202 */ /* 0x000fe20000000f00 */
[----:B------:R-:W-:Y:S01]  /*6b70*/  @P6 FMUL.FTZ R220, R218, R212 ;  /* 0x000000d4dadc6220 */ /* 0x000fe20000410000 */
[----:B------:R-:W-:Y:S01]  /*6b80*/  MOV R222, RZ ;  /* 0x000000ff00de7202 */ /* 0x000fe20000000f00 */
[----:B------:R2:W-:Y:S01]  /*6b90*/  STG.E.128 desc[UR6][R168.64], R164 ;  /* 0x000000a4a8007986 */ /* 0x0005e2000c101d06 */
[----:B------:R-:W-:Y:S01]  /*6ba0*/  MOV R224, RZ ;  /* 0x000000ff00e07202 */ /* 0x000fe20000000f00 */
        /* <DEDUP_REMOVED lines=8> */
.L_x_7485:
[----:B------:R-:W-:Y:S05]  /*6c30*/  BSYNC.RECONVERGENT B2 ;  /* 0x0000000000027941 */ /* 0x000fea0003800200 */
.L_x_7484:
[----:B------:R-:W-:Y:S05]  /*6c40*/  @!P3 BRA `(.L_x_7474) ;  /* 0x0000000400e4b947 */ /* 0x000fea0003800000 */
[----:B-12---:R-:W1:Y:S02]  /*6c50*/  LDC.64 R144, c[0x0][0x390] ;  /* 0x0000e400ff907b82 */ /* 0x006e640000000a00 */
[----:B-1----:R-:W-:-:S05]  /*6c60*/  IMAD.WIDE.U32 R144, R198, 0x10, R144 ;  /* 0x00000010c6907825 */ /* 0x002fca00078e0090 */
[----:B------:R1:W2:Y:S01]  /*6c70*/  LDG.E.128 R164, desc[UR6][R144.64] ;  /* 0x0000000690a47981 */ /* 0x0002a2000c1e1d00 */
[-CC-:B------:R-:W-:Y:S01]  /*6c80*/  FFMA.FTZ R147, R21, R202.reuse, R201.reuse ;  /* 0x000000ca15937223 */ /* 0x180fe200000100c9 */
[--C-:B0-----:R-:W-:Y:S02]  /*6c90*/  HADD2.F32 R169, -RZ, R156.reuse.H0_H0 ;  /* 0x2000009cffa97230 */ /* 0x101fe40000004100 */
[-CC-:B------:R-:W-:Y:S01]  /*6ca0*/  FFMA.FTZ R168, R180, R202.reuse, R201.reuse ;  /* 0x000000cab4a87223 */ /* 0x180fe200000100c9 */
[-CC-:B------:R-:W-:Y:S01]  /*6cb0*/  FFMA.FTZ R146, R22, R202.reuse, R201.reuse ;  /* 0x000000ca16927223 */ /* 0x180fe200000100c9 */
[-CC-:B------:R-:W-:Y:S01]  /*6cc0*/  FFMA.FTZ R211, R23, R202.reuse, R201.reuse ;  /* 0x000000ca17d37223 */ /* 0x180fe200000100c9 */
[-CC-:B------:R-:W-:Y:S01]  /*6cd0*/  FFMA.FTZ R170, R26, R202.reuse, R201.reuse ;  /* 0x000000ca1aaa7223 */ /* 0x180fe200000100c9 */
[-CC-:B------:R-:W-:Y:S01]  /*6ce0*/  FFMA.FTZ R213, R173, R202.reuse, R201.reuse ;  /* 0x000000caadd57223 */ /* 0x180fe200000100c9 */
[-CC-:B------:R-:W-:Y:S01]  /*6cf0*/  FFMA.FTZ R214, R176, R202.reuse, R201.reuse ;  /* 0x000000cab0d67223 */ /* 0x180fe200000100c9 */
[----:B------:R-:W-:Y:S01]  /*6d00*/  FFMA.FTZ R217, R177, R202, R201 ;  /* 0x000000cab1d97223 */ /* 0x000fe200000100c9 */
[----:B-1----:R-:W-:Y:S01]  /*6d10*/  FADD.FTZ R144, R24, -R147 ;  /* 0x8000009318907221 */ /* 0x002fe20000010000 */
[----:B------:R-:W0:Y:S01]  /*6d20*/  LDC.64 R202, c[0x0][0x478] ;  /* 0x00011e00ffca7b82 */ /* 0x000e220000000a00 */
[----:B------:R-:W-:Y:S01]  /*6d30*/  HADD2.F32 R210, -RZ, R159.H1_H1 ;  /* 0x3000009fffd27230 */ /* 0x000fe20000004100 */
[----:B------:R-:W-:Y:S01]  /*6d40*/  LOP3.LUT P3, RZ, R204, 0xff, RZ, 0xc0, !PT ;  /* 0x000000ffccff7812 */ /* 0x000fe2000786c0ff */
[----:B------:R-:W-:Y:S01]  /*6d50*/  FFMA.FTZ R169, R199, R144, R169 ;  /* 0x00000090c7a97223 */ /* 0x000fe200000100a9 */
[----:B------:R-:W-:-:S02]  /*6d60*/  HADD2.F32 R171, -RZ, R156.H1_H1 ;  /* 0x3000009cffab7230 */ /* 0x000fc40000004100 */
[----:B------:R-:W-:Y:S01]  /*6d70*/  FADD.FTZ R168, R179, -R168 ;  /* 0x800000a8b3a87221 */ /* 0x000fe20000010000 */
[----:B------:R-:W-:Y:S01]  /*6d80*/  LOP3.LUT P2, RZ, R204, 0xff00, RZ, 0xc0, !PT ;  /* 0x0000ff00ccff7812 */ /* 0x000fe2000784c0ff */
[----:B------:R-:W-:Y:S01]  /*6d90*/  FADD.FTZ R146, R25, -R146 ;  /* 0x8000009219927221 */ /* 0x000fe20000010000 */
[----:B------:R-:W1:Y:S01]  /*6da0*/  LDC.64 R144, c[0x0][0x468] ;  /* 0x00011a00ff907b82 */ /* 0x000e620000000a00 */
[C---:B------:R-:W-:Y:S01]  /*6db0*/  FFMA.FTZ R220, R199.reuse, R168, R210 ;  /* 0x000000a8c7dc7223 */ /* 0x040fe200000100d2 */
[--C-:B------:R-:W-:Y:S02]  /*6dc0*/  HADD2.F32 R147, -RZ, R157.reuse.H1_H1 ;  /* 0x3000009dff937230 */ /* 0x100fe40000004100 */
        /* <DEDUP_REMOVED lines=8> */
[----:B------:R-:W-:Y:S02]  /*6e50*/  HADD2.F32 R219, -RZ, R159.H0_H0 ;  /* 0x2000009fffdb7230 */ /* 0x000fe40000004100 */
[C---:B------:R-:W-:Y:S01]  /*6e60*/  FFMA.FTZ R212, R199.reuse, R170, R147 ;  /* 0x000000aac7d47223 */ /* 0x040fe20000010093 */
[----:B------:R-:W-:Y:S01]  /*6e70*/  FADD.FTZ R218, R178, -R217 ;  /* 0x800000d9b2da7221 */ /* 0x000fe20000010000 */
[----:B------:R-:W-:Y:S01]  /*6e80*/  FFMA.FTZ R213, R199, R146, R168 ;  /* 0x00000092c7d57223 */ /* 0x000fe200000100a8 */
[----:B------:R-:W-:Y:S01]  /*6e90*/  FMUL.FTZ R170, R171, R200 ;  /* 0x000000c8abaa7220 */ /* 0x000fe20000410000 */
[----:B------:R-:W-:Y:S01]  /*6ea0*/  FFMA.FTZ R215, R199, R210, R201 ;  /* 0x000000d2c7d77223 */ /* 0x000fe200000100c9 */
[----:B------:R-:W-:Y:S01]  /*6eb0*/  FMUL.FTZ R146, R169, R200 ;  /* 0x000000c8a9927220 */ /* 0x000fe20000410000 */
[C---:B------:R-:W-:Y:S01]  /*6ec0*/  FFMA.FTZ R216, R199.reuse, R214, R216 ;  /* 0x000000d6c7d87223 */ /* 0x040fe200000100d8 */
[----:B------:R-:W-:Y:S01]  /*6ed0*/  FFMA.FTZ R219, R199, R218, R219 ;  /* 0x000000dac7db7223 */ /* 0x000fe200000100db */
[----:B------:R-:W-:Y:S01]  /*6ee0*/  FMUL.FTZ R211, R170, UR13 ;  /* 0x0000000daad37c20 */ /* 0x000fe20008410000 */
[----:B0-----:R-:W-:-:S04]  /*6ef0*/  IMAD.WIDE.U32 R202, R198, 0x10, R202 ;  /* 0x00000010c6ca7825 */ /* 0x001fc800078e00ca */
[----:B------:R-:W-:Y:S01]  /*6f00*/  FMUL.FTZ R168, R146, UR13 ;  /* 0x0000000d92a87c20 */ /* 0x000fe20008410000 */
[----:B------:R-:W-:Y:S01]  /*6f10*/  F2FP.F16.F32.PACK_AB R146, R216, R215 ;  /* 0x000000d7d892723e */ /* 0x000fe200000000ff */
[----:B------:R-:W-:Y:S01]  /*6f20*/  FMUL.FTZ R214, R212, R200 ;  /* 0x000000c8d4d67220 */ /* 0x000fe20000410000 */
[----:B-1----:R-:W-:Y:S01]  /*6f30*/  IMAD.WIDE.U32 R198, R198, 0x10, R144 ;  /* 0x00000010c6c67825 */ /* 0x002fe200078e0090 */
[----:B------:R-:W-:-:S03]  /*6f40*/  F2FP.F16.F32.PACK_AB R144, R171, R169 ;  /* 0x000000a9ab90723e */ /* 0x000fc600000000ff */
[-C--:B------:R-:W-:Y:S01]  /*6f50*/  FMUL.FTZ R169, R213, R200.reuse ;  /* 0x000000c8d5a97220 */ /* 0x080fe20000410000 */
[----:B------:R-:W-:Y:S01]  /*6f60*/  MOV R210, RZ ;  /* 0x000000ff00d27202 */ /* 0x000fe20000000f00 */
[-C--:B------:R-:W-:Y:S01]  /*6f70*/  FMUL.FTZ R170, R215, R200.reuse ;  /* 0x000000c8d7aa7220 */ /* 0x080fe20000410000 */
[-C--:B------:R-:W-:Y:S01]  /*6f80*/  FMUL.FTZ R216, R216, R200.reuse ;  /* 0x000000c8d8d87220 */ /* 0x080fe20000410000 */
[-C--:B------:R-:W-:Y:S01]  /*6f90*/  FMUL.FTZ R171, R219, R200.reuse ;  /* 0x000000c8dbab7220 */ /* 0x080fe20000410000 */
[----:B------:R-:W-:Y:S02]  /*6fa0*/  HFMA2 R201, -RZ, RZ, 0, 0 ;  /* 0x00000000ffc97431 */ /* 0x000fe400000001ff */
[----:B------:R-:W-:Y:S01]  /*6fb0*/  FMUL.FTZ R200, R220, R200 ;  /* 0x000000c8dcc87220 */ /* 0x000fe20000410000 */
[----:B------:R-:W-:Y:S01]  /*6fc0*/  F2FP.F16.F32.PACK_AB R145, R212, R213 ;  /* 0x000000d5d491723e */ /* 0x000fe200000000ff */
        /* <DEDUP_REMOVED lines=9> */
[----:B------:R-:W-:-:S02]  /*7060*/  LOP3.LUT P6, RZ, R204, 0xff0000, RZ, 0xc0, !PT ;  /* 0x00ff0000ccff7812 */ /* 0x000fc400078cc0ff */
[----:B------:R-:W-:Y:S02]  /*7070*/  LOP3.LUT P5, RZ, R204, 0xff000000, RZ, 0xc0, !PT ;  /* 0xff000000ccff7812 */ /* 0x000fe400078ac0ff */
[C---:B------:R-:W-:Y:S02]  /*7080*/  LOP3.LUT P4, RZ, R205.reuse, 0xff, RZ, 0xc0, !PT ;  /* 0x000000ffcdff7812 */ /* 0x040fe4000788c0ff */
[----:B------:R-:W-:Y:S02]  /*7090*/  ISETP.GE.U32.AND.EX P1, PT, R205, 0x1000000, PT, P1 ;  /* 0x01000000cd00780c */ /* 0x000fe40003f26110 */
[----:B------:R-:W-:Y:S01]  /*70a0*/  FSEL R214, R169, RZ, P4 ;  /* 0x000000ffa9d67208 */ /* 0x000fe20002000000 */
[--C-:B--2---:R-:W-:Y:S02]  /*70b0*/  @P3 HADD2.F32 R147, -RZ, R164.reuse.H0_H0 ;  /* 0x200000a4ff933230 */ /* 0x104fe40000004100 */
[----:B------:R-:W-:-:S03]  /*70c0*/  @P2 HADD2.F32 R164, -RZ, R164.H1_H1 ;  /* 0x300000a4ffa42230 */ /* 0x000fc60000004100 */
[----:B------:R-:W-:Y:S01]  /*70d0*/  @P3 FMUL.FTZ R201, R168, R147 ;  /* 0x00000093a8c93220 */ /* 0x000fe20000410000 */
[----:B------:R-:W-:Y:S01]  /*70e0*/  F2FP.F16.F32.PACK_AB R147, R220, R219 ;  /* 0x000000dbdc93723e */ /* 0x000fe200000000ff */
[----:B------:R-:W-:Y:S01]  /*70f0*/  @P2 FMUL.FTZ R210, R211, R164 ;  /* 0x000000a4d3d22220 */ /* 0x000fe20000410000 */
[----:B------:R-:W-:Y:S01]  /*7100*/  FMUL.FTZ R164, R68, R168 ;  /* 0x000000a844a47220 */ /* 0x000fe20000410000 */
[----:B------:R-:W-:Y:S01]  /*7110*/  FMUL.FTZ R168, R69, R211 ;  /* 0x000000d345a87220 */ /* 0x000fe20000410000 */
[----:B------:R-:W-:Y:S01]  /*7120*/  FMUL.FTZ R220, R216, UR13 ;  /* 0x0000000dd8dc7c20 */ /* 0x000fe20008410000 */
[----:B------:R0:W-:Y:S01]  /*7130*/  STG.E.128 desc[UR6][R202.64], R144 ;  /* 0x00000090ca007986 */ /* 0x0001e2000c101d06 */
[----:B------:R-:W-:Y:S01]  /*7140*/  FADD.FTZ R136, R136, R201 ;  /* 0x000000c988887221 */ /* 0x000fe20000010000 */
[----:B------:R-:W-:Y:S01]  /*7150*/  FSEL R211, R164, RZ, P3 ;  /* 0x000000ffa4d37208 */ /* 0x000fe20001800000 */
[----:B------:R-:W-:Y:S01]  /*7160*/  FMUL.FTZ R164, R70, R213 ;  /* 0x000000d546a47220 */ /* 0x000fe20000410000 */
[----:B------:R-:W-:Y:S01]  /*7170*/  FSEL R212, R168, RZ, P2 ;  /* 0x000000ffa8d47208 */ /* 0x000fe20001000000 */
[----:B------:R-:W-:Y:S01]  /*7180*/  FMUL.FTZ R168, R71, R218 ;  /* 0x000000da47a87220 */ /* 0x000fe20000410000 */
[----:B------:R-:W-:Y:S01]  /*7190*/  LOP3.LUT P2, RZ, R205, 0xff0000, RZ, 0xc0, !PT ;  /* 0x00ff0000cdff7812 */ /* 0x000fe2000784c0ff */
[----:B------:R-:W-:Y:S01]  /*71a0*/  FMUL.FTZ R170, R73, R220 ;  /* 0x000000dc49aa7220 */ /* 0x000fe20000410000 */
[----:B------:R-:W-:Y:S01]  /*71b0*/  LOP3.LUT P3, RZ, R205, 0xff00, RZ, 0xc0, !PT ;  /* 0x0000ff00cdff7812 */ /* 0x000fe2000786c0ff */
[----:B------:R-:W-:Y:S01]  /*71c0*/  FADD.FTZ R137, R137, R210 ;  /* 0x000000d289897221 */ /* 0x000fe20000010000 */
[----:B------:R-:W-:-:S02]  /*71d0*/  FSEL R216, R171, RZ, P2 ;  /* 0x000000ffabd87208 */ /* 0x000fc40001000000 */
[----:B------:R-:W-:Y:S02]  /*71e0*/  FSEL R164, R164, RZ, P6 ;  /* 0x000000ffa4a47208 */ /* 0x000fe40003000000 */
[----:B------:R-:W-:Y:S02]  /*71f0*/  FSEL R215, R168, RZ, P5 ;  /* 0x000000ffa8d77208 */ /* 0x000fe40002800000 */
[----:B------:R-:W-:Y:S02]  /*7200*/  FSEL R219, R170, RZ, P3 ;  /* 0x000000ffaadb7208 */ /* 0x000fe40001800000 */
[----:B------:R-:W-:Y:S01]  /*7210*/  FSEL R171, R200, RZ, P1 ;  /* 0x000000ffc8ab7208 */ /* 0x000fe20000800000 */
[--C-:B------:R-:W-:Y:S01]  /*7220*/  @P4 HADD2.F32 R200, -RZ, R166.reuse.H0_H0 ;  /* 0x200000a6ffc84230 */ /* 0x100fe20000004100 */
[----:B------:R-:W-:Y:S01]  /*7230*/  F2FP.F16.F32.PACK_AB R168, R212, R211 ;  /* 0x000000d3d4a8723e */ /* 0x000fe200000000ff */
[----:B------:R-:W-:Y:S01]  /*7240*/  @P3 HADD2.F32 R212, -RZ, R166.H1_H1 ;  /* 0x300000a6ffd43230 */ /* 0x000fe20000004100 */
[----:B------:R-:W-:Y:S01]  /*7250*/  F2FP.F16.F32.PACK_AB R169, R215, R164 ;  /* 0x000000a4d7a9723e */ /* 0x000fe200000000ff */
[--C-:B------:R-:W-:Y:S01]  /*7260*/  @P6 HADD2.F32 R164, -RZ, R165.reuse.H0_H0 ;  /* 0x200000a5ffa46230 */ /* 0x100fe20000004100 */
[----:B------:R-:W-:Y:S01]  /*7270*/  F2FP.F16.F32.PACK_AB R170, R219, R214 ;  /* 0x000000d6dbaa723e */ /* 0x000fe200000000ff */
[----:B------:R-:W-:Y:S01]  /*7280*/  @P5 HADD2.F32 R165, -RZ, R165.H1_H1 ;  /* 0x300000a5ffa55230 */ /* 0x000fe20000004100 */
[----:B------:R-:W-:Y:S01]  /*7290*/  F2FP.F16.F32.PACK_AB R171, R171, R216 ;  /* 0x000000d8abab723e */ /* 0x000fe200000000ff */
[----:B------:R-:W-:-:S02]  /*72a0*/  @P2 HADD2.F32 R214, -RZ, R167.H0_H0 ;  /* 0x200000a7ffd62230 */ /* 0x000fc40000004100 */
[----:B------:R-:W-:Y:S02]  /*72b0*/  HFMA2 R211, -RZ, RZ, 0, 0 ;  /* 0x00000000ffd37431 */ /* 0x000fe400000001ff */
[----:B------:R-:W-:Y:S02]  /*72c0*/  @P1 HADD2.F32 R215, -RZ, R167.H1_H1 ;  /* 0x300000a7ffd71230 */ /* 0x000fe40000004100 */
[----:B------:R-:W-:Y:S01]  /*72d0*/  @P6 FMUL.FTZ R211, R213, R164 ;  /* 0x000000a4d5d36220 */ /* 0x000fe20000410000 */
[----:B------:R0:W-:Y:S01]  /*72e0*/  STG.E.128 desc[UR6][R198.64], R168 ;  /* 0x000000a8c6007986 */ /* 0x0001e2000c101d06 */
[----:B------:R-:W-:Y:S02]  /*72f0*/  CS2R R166, SRZ ;  /* 0x0000000000a67805 */ /* 0x000fe4000001ff00 */
        /* <DEDUP_REMOVED lines=13> */
[----:B------:R-:W-:-:S07]  /*73d0*/  FADD.FTZ R143, R143, R216 ;  /* 0x000000d88f8f7221 */ /* 0x000fce0000010000 */
.L_x_7474:
[----:B------:R-:W-:Y:S05]  /*73e0*/  BSYNC.RECONVERGENT B1 ;  /* 0x0000000000017941 */ /* 0x000fea0003800200 */
.L_x_7464:
[----:B-1234-:R-:W1:Y:S02]  /*73f0*/  LDC.64 R164, c[0x0][0x380] ;  /* 0x0000e000ffa47b82 */ /* 0x01ee640000000a00 */
[----:B-1----:R-:W-:-:S04]  /*7400*/  LEA R3, R164, R3, 0x2 ;  /* 0x00000003a4037211 */ /* 0x002fc800078e10ff */
[----:B------:R-:W-:-:S13]  /*7410*/  ISETP.GE.AND P1, PT, R3, R165, PT ;  /* 0x000000a50300720c */ /* 0x000fda0003f26270 */
[----:B------:R-:W-:Y:S05]  /*7420*/  @!P1 BRA `(.L_x_7486) ;  /* 0xffffff9000f89947 */ /* 0x000fea000383ffff */
.L_x_7456:
[----:B------:R-:W-:Y:S05]  /*7430*/  BSYNC B0 ;  /* 0x0000000000007941 */ /* 0x000fea0003800000 */
.L_x_7455:
        /* <DEDUP_REMOVED lines=210> */
.L_x_7488:
[----:B------:R-:W-:Y:S05]  /*8160*/  BSYNC.RECONVERGENT B0 ;  /* 0x0000000000007941 */ /* 0x000fea0003800200 */
.L_x_7487:
        /* <DEDUP_REMOVED lines=18> */
.L_x_7490:
[----:B------:R-:W-:Y:S05]  /*8290*/  BSYNC.RECONVERGENT B0 ;  /* 0x0000000000007941 */ /* 0x000fea0003800200 */
.L_x_7489:
        /* <DEDUP_REMOVED lines=18> */
.L_x_7492:
[----:B------:R-:W-:Y:S05]  /*83c0*/  BSYNC.RECONVERGENT B0 ;  /* 0x0000000000007941 */ /* 0x000fea0003800200 */
.L_x_7491:
        /* <DEDUP_REMOVED lines=18> */
.L_x_7494:
[----:B------:R-:W-:Y:S05]  /*84f0*/  BSYNC.RECONVERGENT B0 ;  /* 0x0000000000007941 */ /* 0x000fea0003800200 */
.L_x_7493:
        /* <DEDUP_REMOVED lines=18> */
.L_x_7496:
[----:B------:R-:W-:Y:S05]  /*8620*/  BSYNC.RECONVERGENT B0 ;  /* 0x0000000000007941 */ /* 0x000fea0003800200 */
.L_x_7495:
        /* <DEDUP_REMOVED lines=11> */
.L_x_7463:
        /* <DEDUP_REMOVED lines=8> */
.L_x_7498:
[----:B------:R-:W-:Y:S05]  /*8760*/  BSYNC B1 ;  /* 0x0000000000017941 */ /* 0x000fea0003800000 */
.L_x_7497:
        /* <DEDUP_REMOVED lines=8> */
.L_x_7499:
[----:B------:R-:W-:-:S05]  /*87f0*/  FADD.FTZ R164, R164, R169 ;  /* 0x000000a9a4a47221 */ /* 0x000fca0000010000 */
[----:B------:R-:W-:Y:S01]  /*8800*/  MOV R210, R164 ;  /* 0x000000a400d27202 */ /* 0x000fe20000000f00 */
[----:B------:R-:W-:Y:S01]  /*8810*/  HFMA2 R203, -RZ, RZ, 0, 1.1920928955078125e-07 ;  /* 0x00000002ffcb7431 */ /* 0x000fe200000001ff */
[----:B------:R-:W-:-:S07]  /*8820*/  MOV R165, R202 ;  /* 0x000000ca00a57202 */ /* 0x000fce0000000f00 */
[----:B------:R-:W-:Y:S05]  /*8830*/  WARPSYNC.COLLECTIVE R201, `(.L_x_7500) ;  /* 0x00000000c9087348 */ /* 0x000fea0003c00000 */
[----:B------:R0:W1:Y:S02]  /*8840*/  SHFL.BFLY P2, R202, R210, R203, R212 ;  /* 0x0c0000cbd2ca7389 */ /* 0x00006400000400d4 */
[----:B01----:R-:W-:Y:S05]  /*8850*/  ENDCOLLECTIVE ;  /* 0x000000000000791b */ /* 0x003fea0003800000 */
.L_x_7500:
[----:B------:R-:W-:-:S05]  /*8860*/  FADD.FTZ R165, R165, R170 ;  /* 0x000000aaa5a57221 */ /* 0x000fca0000010000 */
[----:B------:R-:W-:Y:S02]  /*8870*/  MOV R210, R165 ;  /* 0x000000a500d27202 */ /* 0x000fe40000000f00 */
[----:B------:R-:W-:-:S07]  /*8880*/  MOV R167, R202 ;  /* 0x000000ca00a77202 */ /* 0x000fce0000000f00 */
[----:B------:R-:W-:Y:S05]  /*8890*/  WARPSYNC.COLLECTIVE R201, `(.L_x_7501) ;  /* 0x00000000c9087348 */ /* 0x000fea0003c00000 */
[----:B------:R0:W1:Y:S02]  /*88a0*/  SHFL.BFLY P2, R202, R210, R203, R212 ;  /* 0x0c0000cbd2ca7389 */ /* 0x00006400000400d4 */
[----:B01----:R-:W-:Y:S05]  /*88b0*/  ENDCOLLECTIVE ;  /* 0x000000000000791b */ /* 0x003fea0003800000 */
.L_x_7501:
[----:B------:R-:W-:-:S05]  /*88c0*/  FADD.FTZ R167, R164, R167 ;  /* 0x000000a7a4a77221 */ /* 0x000fca0000010000 */
[----:B------:R-:W-:Y:S01]  /*88d0*/  MOV R210, R167 ;  /* 0x000000a700d27202 */ /* 0x000fe20000000f00 */
[----:B------:R-:W-:Y:S01]  /*88e0*/  HFMA2 R203, -RZ, RZ, 0, 2.384185791015625e-07 ;  /* 0x00000004ffcb7431 */ /* 0x000fe200000001ff */
[----:B------:R-:W-:-:S07]  /*88f0*/  MOV R166, R202 ;  /* 0x000000ca00a67202 */ /* 0x000fce0000000f00 */
[----:B------:R-:W-:Y:S05]  /*8900*/  WARPSYNC.COLLECTIVE R201, `(.L_x_7502) ;  /* 0x00000000c9087348 */ /* 0x000fea0003c00000 */
[----:B------:R0:W1:Y:S02]  /*8910*/  SHFL.BFLY P2, R202, R210, R203, R212 ;  /* 0x0c0000cbd2ca7389 */ /* 0x00006400000400d4 */
[----:B01----:R-:W-:Y:S05]  /*8920*/  ENDCOLLECTIVE ;  /* 0x000000000000791b */ /* 0x003fea0003800000 */
.L_x_7502:
[----:B------:R-:W-:-:S05]  /*8930*/  FADD.FTZ R166, R165, R166 ;  /* 0x000000a6a5a67221 */ /* 0x000fca0000010000 */
[----:B------:R-:W-:Y:S02]  /*8940*/  MOV R210, R166 ;  /* 0x000000a600d27202 */ /* 0x000fe40000000f00 */
[----:B------:R-:W-:-:S07]  /*8950*/  MOV R168, R202 ;  /* 0x000000ca00a87202 */ /* 0x000fce0000000f00 */
[----:B------:R-:W-:Y:S05]  /*8960*/  WARPSYNC.COLLECTIVE R201, `(.L_x_7503) ;  /* 0x00000000c9087348 */ /* 0x000fea0003c00000 */
[----:B------:R0:W1:Y:S02]  /*8970*/  SHFL.BFLY P2, R202, R210, R203, R212 ;  /* 0x0c0000cbd2ca7389 */ /* 0x00006400000400d4 */
[----:B01----:R-:W-:Y:S05]  /*8980*/  ENDCOLLECTIVE ;  /* 0x000000000000791b */ /* 0x003fea0003800000 */
.L_x_7503:
[----:B------:R-:W-:-:S05]  /*8990*/  FADD.FTZ R168, R167, R168 ;  /* 0x000000a8a7a87221 */ /* 0x000fca0000010000 */
[----:B------:R-:W-:Y:S01]  /*89a0*/  MOV R210, R168 ;  /* 0x000000a800d27202 */ /* 0x000fe20000000f00 */
[----:B------:R-:W-:Y:S01]  /*89b0*/  HFMA2 R203, -RZ, RZ, 0, 4.76837158203125e-07 ;  /* 0x00000008ffcb7431 */ /* 0x000fe200000001ff */
[----:B------:R-:W-:-:S07]  /*89c0*/  MOV R171, R202 ;  /* 0x000000ca00ab7202 */ /* 0x000fce0000000f00 */
[----:B------:R-:W-:Y:S05]  /*89d0*/  WARPSYNC.COLLECTIVE R201, `(.L_x_7504) ;  /* 0x00000000c9087348 */ /* 0x000fea0003c00000 */
[----:B------:R0:W1:Y:S02]  /*89e0*/  SHFL.BFLY P2, R202, R210, R203, R212 ;  /* 0x0c0000cbd2ca7389 */ /* 0x00006400000400d4 */
[----:B01----:R-:W-:Y:S05]  /*89f0*/  ENDCOLLECTIVE ;  /* 0x000000000000791b */ /* 0x003fea0003800000 */
.L_x_7504:
[----:B------:R-:W-:-:S05]  /*8a00*/  FADD.FTZ R171, R166, R171 ;  /* 0x000000aba6ab7221 */ /* 0x000fca0000010000 */
[----:B------:R-:W-:Y:S02]  /*8a10*/  MOV R210, R171 ;  /* 0x000000ab00d27202 */ /* 0x000fe40000000f00 */
[----:B------:R-:W-:-:S07]  /*8a20*/  MOV R169, R202 ;  /* 0x000000ca00a97202 */ /* 0x000fce0000000f00 */
[----:B------:R-:W-:Y:S05]  /*8a30*/  WARPSYNC.COLLECTIVE R201, `(.L_x_7505) ;  /* 0x00000000c9087348 */ /* 0x000fea0003c00000 */
[----:B------:R0:W1:Y:S02]  /*8a40*/  SHFL.BFLY P2, R202, R210, R203, R212 ;  /* 0x0c0000cbd2ca7389 */ /* 0x00006400000400d4 */
[----:B01----:R-:W-:Y:S05]  /*8a50*/  ENDCOLLECTIVE ;  /* 0x000000000000791b */ /* 0x003fea0003800000 */
.L_x_7505:
[----:B------:R-:W-:-:S05]  /*8a60*/  FADD.FTZ R169, R168, R169 ;  /* 0x000000a9a8a97221 */ /* 0x000fca0000010000 */
[----:B------:R-:W-:Y:S01]  /*8a70*/  MOV R210, R169 ;  /* 0x000000a900d27202 */ /* 0x000fe20000000f00 */
[----:B------:R-:W-:Y:S01]  /*8a80*/  HFMA2 R203, -RZ, RZ, 0, 9.5367431640625e-07 ;  /* 0x00000010ffcb7431 */ /* 0x000fe200000001ff */
[----:B------:R-:W-:-:S07]  /*8a90*/  MOV R170, R202 ;  /* 0x000000ca00aa7202 */ /* 0x000fce0000000f00 */
[----:B------:R-:W-:Y:S05]  /*8aa0*/  WARPSYNC.COLLECTIVE R201, `(.L_x_7506) ;  /* 0x00000000c9087348 */ /* 0x000fea0003c00000 */
[----:B------:R0:W1:Y:S02]  /*8ab0*/  SHFL.BFLY P2, R202, R210, R203, R212 ;  /* 0x0c0000cbd2ca7389 */ /* 0x00006400000400d4 */
[----:B01----:R-:W-:Y:S05]  /*8ac0*/  ENDCOLLECTIVE ;  /* 0x000000000000791b */ /* 0x003fea0003800000 */
.L_x_7506:
[----:B------:R-:W-:-:S05]  /*8ad0*/  FADD.FTZ R170, R171, R170 ;  /* 0x000000aaabaa7221 */ /* 0x000fca0000010000 */
[----:B------:R-:W-:Y:S02]  /*8ae0*/  MOV R210, R170 ;  /* 0x000000aa00d27202 */ /* 0x000fe40000000f00 */
[----:B------:R-:W-:-:S07]  /*8af0*/  MOV R164, R202 ;  /* 0x000000ca00a47202 */ /* 0x000fce0000000f00 */
[----:B------:R-:W-:Y:S05]  /*8b00*/  WARPSYNC.COLLECTIVE R201, `(.L_x_7507) ;  /* 0x00000000c9087348 */ /* 0x000fea0003c00000 */
[----:B------:R0:W1:Y:S02]  /*8b10*/  SHFL.BFLY P2, R202, R210, R203, R212 ;  /* 0x0c0000cbd2ca7389 */ /* 0x00006400000400d4 */
[----:B01----:R-:W-:Y:S05]  /*8b20*/  ENDCOLLECTIVE ;  /* 0x000000000000791b */ /* 0x003fea0003800000 */
.L_x_7507:
[----:B------:R-:W-:Y:S01]  /*8b30*/  MOV R165, R202 ;  /* 0x000000ca00a57202 */ /* 0x000fe20000000f00 */
[----:B------:R-:W-:Y:S06]  /*8b40*/  BRA `(.L_x_7508) ;  /* 0xffffff90001c7947 */ /* 0x000fec000383ffff */
.L_x_7509:
        /* <DEDUP_REMOVED lines=11> */
.L_x_14525:


//--------------------- .text._ZN10layer_norm13ln_bwd_kernelINS_13Kernel_traitsIf6__halfS2_S2_fjLj768ELj1ELj4ELj1ELj16ENS_18Kernel_traits_baseILj768EfS2_S2_S2_fjLj128EEEEELb1ELb1ELb0ELb1EEEvNS_9BwdParamsE --------------------------
	.section	.text._ZN10layer_norm13ln_bwd_kernelINS_13Kernel_traitsIf6__halfS2_S2_fjLj768ELj1ELj4ELj1ELj16ENS_18Kernel_traits_baseILj768EfS2_S2_S2_fjLj128EEEEELb1ELb1ELb0ELb1EEEvNS_9BwdParamsE,"ax",@progbits
	.align	128
        .global         _ZN10layer_norm13ln_bwd_kernelINS_13Kernel_traitsIf6__halfS2_S2_fjLj768ELj1ELj4ELj1ELj16ENS_18Kernel_traits_baseILj768EfS2_S2_S2_fjLj128EEEEELb1ELb1ELb0ELb1EEEvNS_9BwdParamsE
        .type           _ZN10layer_norm13ln_bwd_kernelINS_13Kernel_traitsIf6__halfS2_S2_fjLj768ELj1ELj4ELj1ELj16ENS_18Kernel_traits_baseILj768EfS2_S2_S2_fjLj128EEEEELb1ELb1ELb0ELb1EEEvNS_9BwdParamsE,@function
        .size           _ZN10layer_norm13ln_bwd_kernelINS_13Kernel_traitsIf6__halfS2_S2_fjLj768ELj1ELj4ELj1ELj16ENS_18Kernel_traits_baseILj768EfS2_S2_S2_fjLj128EEEEELb1ELb1ELb0ELb1EEEvNS_9BwdParamsE,(.L_x_14526 - _ZN10layer_norm13ln_bwd_kernelINS_13Kernel_traitsIf6__halfS2_S2_fjLj768ELj1ELj4ELj1ELj16ENS_18Kernel_traits_baseILj768EfS2_S2_S2_fjLj128EEEEELb1ELb1ELb0ELb1EEEvNS_9BwdParamsE)
        .other          _ZN10layer_norm13ln_bwd_kernelINS_13Kernel_traitsIf6__halfS2_S2_fjLj768ELj1ELj4ELj1ELj16ENS_18Kernel_traits_baseILj768EfS2_S2_S2_fjLj128EEEEELb1ELb1ELb0ELb1EEEvNS_9BwdParamsE,@"STO_CUDA_ENTRY STV_DEFAULT"
_ZN10layer_norm13ln_bwd_kernelINS_13Kernel_traitsIf6__halfS2_S2_fjLj768ELj1ELj4ELj1ELj16ENS_18Kernel_traits_baseILj768EfS2_S2_S2_fjLj128EEEEELb1ELb1ELb0ELb1EEEvNS_9BwdParamsE:
.text._ZN10layer_norm13ln_bwd_kernelINS_13Kernel_traitsIf6__halfS2_S2_fjLj768ELj1ELj4ELj1ELj16ENS_18Kernel_traits_baseILj768EfS2_S2_S2_fjLj128EEEEELb1ELb1ELb0ELb1EEEvNS_9BwdParamsE:
        /* <DEDUP_REMOVED lines=111> */
.L_x_7530:
        /* <DEDUP_REMOVED lines=46> */
[--C-:B------:R-:W-:Y:S02]  /*09d0*/  HADD2.F32 R178, -RZ, R109.reuse.H0_H0 ;  /* 0x2000006dffb27230 */ /* 0x100fe40000004100 */
[----:B------:R-:W-:Y:S02]  /*09e0*/  HADD2.F32 R180, -RZ, R109.H1_H1 ;  /* 0x3000006dffb47230 */ /* 0x000fe40000004100 */
[--C-:B------:R-:W-:Y:S02]  /*09f0*/  HADD2.F32 R182, -RZ, R110.reuse.H0_H0 ;  /* 0x2000006effb67230 */ /* 0x100fe40000004100 */
[----:B------:R-:W-:Y:S02]  /*0a00*/  HADD2.F32 R190, -RZ, R110.H1_H1 ;  /* 0x3000006effbe7230 */ /* 0x000fe40000004100 */
[----:B------:R-:W-:Y:S02]  /*0a10*/  HADD2.F32 R184, -RZ, R111.H1_H1 ;  /* 0x3000006fffb87230 */ /* 0x000fe40000004100 */
[----:B----4-:R-:W-:-:S02]  /*0a20*/  HADD2.F32 R212, -RZ, R118.H0_H0 ;  /* 0x20000076ffd47230 */ /* 0x010fc40000004100 */
[----:B------:R-:W-:Y:S02]  /*0a30*/  HADD2.F32 R108, -RZ, R108.H1_H1 ;  /* 0x3000006cff6c7230 */ /* 0x000fe40000004100 */
[----:B------:R-:W-:Y:S02]  /*0a40*/  HADD2.F32 R110, -RZ, R111.H0_H0 ;  /* 0x2000006fff6e7230 */ /* 0x000fe40000004100 */
        /* <DEDUP_REMOVED lines=12> */
[----:B------:R-:W-:Y:S02]  /*0b10*/  HADD2.F32 R118, -RZ, R118.H1_H1 ;  /* 0x30000076ff767230 */ /* 0x000fe40000004100 */
[--C-:B------:R-:W-:Y:S02]  /*0b20*/  HADD2.F32 R214, -RZ, R119.reuse.H0_H0 ;  /* 0x20000077ffd67230 */ /* 0x100fe40000004100 */
[----:B------:R-:W-:Y:S02]  /*0b30*/  HADD2.F32 R216, -RZ, R119.H1_H1 ;  /* 0x30000077ffd87230 */ /* 0x000fe40000004100 */
[----:B------:R-:W-:-:S02]  /*0b40*/  HADD2.F32 R109, -RZ, R120.H0_H0 ;  /* 0x20000078ff6d7230 */ /* 0x000fc40000004100 */
        /* <DEDUP_REMOVED lines=26> */
[----:B-----5:R-:W-:Y:S01]  /*0cf0*/  FMUL.FTZ R112, R171, R112 ;  /* 0x00000070ab707220 */ /* 0x020fe20000410000 */
[--C-:B------:R-:W-:Y:S02]  /*0d00*/  HADD2.F32 R211, -RZ, R125.reuse.H0_H0 ;  /* 0x2000007dffd37230 */ /* 0x100fe40000004100 */
[----:B------:R-:W-:Y:S02]  /*0d10*/  HADD2.F32 R212, -RZ, R125.H1_H1 ;  /* 0x3000007dffd47230 */ /* 0x000fe40000004100 */
[--C-:B------:R-:W-:Y:S02]  /*0d20*/  HADD2.F32 R125, -RZ, R126.reuse.H0_H0 ;  /* 0x2000007eff7d7230 */ /* 0x100fe40000004100 */
[----:B------:R-:W-:Y:S02]  /*0d30*/  HADD2.F32 R214, -RZ, R126.H1_H1 ;  /* 0x3000007effd67230 */ /* 0x000fe40000004100 */
[----:B------:R-:W-:Y:S01]  /*0d40*/  FMUL.FTZ R126, R77, R120 ;  /* 0x000000784d7e7220 */ /* 0x000fe20000410000 */
[----:B------:R-:W-:-:S02]  /*0d50*/  HADD2.F32 R217, -RZ, R129.H0_H0 ;  /* 0x20000081ffd97230 */ /* 0x000fc40000004100 */
[----:B------:R-:W-:Y:S02]  /*0d60*/  HADD2.F32 R220, -RZ, R129.H1_H1 ;  /* 0x30000081ffdc7230 */ /* 0x000fe40000004100 */
[----:B------:R-:W-:Y:S01]  /*0d70*/  FADD.FTZ R129, RZ, R175 ;  /* 0x000000afff817221 */ /* 0x000fe20000010000 */
[----:B------:R-:W-:Y:S02]  /*0d80*/  HADD2.F32 R111, -RZ, R121.H0_H0 ;  /* 0x20000079ff6f7230 */ /* 0x000fe40000004100 */
[----:B------:R-:W-:Y:S01]  /*0d90*/  FMUL.FTZ R113, R171, R192 ;  /* 0x000000c0ab717220 */ /* 0x000fe20000410000 */
[--C-:B------:R-:W-:Y:S02]  /*0da0*/  HADD2.F32 R119, -RZ, R122.reuse.H0_H0 ;  /* 0x2000007aff777230 */ /* 0x100fe40000004100 */
[----:B------:R-:W-:Y:S02]  /*0db0*/  HADD2.F32 R110, -RZ, R122.H1_H1 ;  /* 0x3000007aff6e7230 */ /* 0x000fe40000004100 */
[----:B------:R-:W-:Y:S01]  /*0dc0*/  FFMA.FTZ R122, R112, R175, RZ ;  /* 0x000000af707a7223 */ /* 0x000fe200000100ff */
[----:B------:R-:W-:-:S02]  /*0dd0*/  HADD2.F32 R215, -RZ, R128.H0_H0 ;  /* 0x20000080ffd77230 */ /* 0x000fc40000004100 */
[----:B------:R-:W-:Y:S02]  /*0de0*/  HADD2.F32 R218, -RZ, R128.H1_H1 ;  /* 0x30000080ffda7230 */ /* 0x000fe40000004100 */
[----:B------:R-:W-:Y:S01]  /*0df0*/  FADD.FTZ R128, R129, R126 ;  /* 0x0000007e81807221 */ /* 0x000fe20000010000 */
[----:B------:R-:W-:Y:S02]  /*0e00*/  HADD2.F32 R108, -RZ, R121.H1_H1 ;  /* 0x30000079ff6c7230 */ /* 0x000fe40000004100 */
[----:B------:R-:W-:Y:S01]  /*0e10*/  FMUL.FTZ R121, R78, R111 ;  /* 0x0000006f4e797220 */ /* 0x000fe20000410000 */
[--C-:B------:R-:W-:Y:S02]  /*0e20*/  HADD2.F32 R209, -RZ, R124.reuse.H0_H0 ;  /* 0x2000007cffd17230 */ /* 0x100fe40000004100 */
        /* <DEDUP_REMOVED lines=8> */
[C---:B------:R-:W-:Y:S01]  /*0eb0*/  FMUL.FTZ R128, R171.reuse, R196 ;  /* 0x000000c4ab807220 */ /* 0x040fe20000410000 */
[----:B------:R-:W-:Y:S02]  /*0ec0*/  HADD2.F32 R118, -RZ, R123.H1_H1 ;  /* 0x3000007bff767230 */ /* 0x000fe40000004100 */
[----:B------:R-:W-:Y:S01]  /*0ed0*/  FMUL.FTZ R123, R72, R119 ;  /* 0x00000077487b7220 */ /* 0x000fe20000410000 */
        /* <DEDUP_REMOVED lines=64> */
[C---:B------:R-:W-:Y:S01]  /*12e0*/  FMUL.FTZ R184, R171.reuse, R184 ;  /* 0x000000b8abb87220 */ /* 0x040fe20000410000 */
        /* <DEDUP_REMOVED lines=46> */
.L_x_7513:
        /* <DEDUP_REMOVED lines=15> */
[----:B------:R-:W3:Y:S01]  /*16c0*/  LDG.E.128 R124, desc[UR6][R124.64] ;  /* 0x000000067c7c7981 */ /* 0x000ee2000c1e1d00 */
[----:B------:R-:W0:Y:S03]  /*16d0*/  LDC.64 R44, c[0x0][0x438] ;  /* 0x00010e00ff2c7b82 */ /* 0x000e260000000a00 */
[----:B------:R-:W3:Y:S01]  /*16e0*/  LDG.E.128 R128, desc[UR6][R128.64] ;  /* 0x0000000680807981 */ /* 0x000ee2000c1e1d00 */
        /* <DEDUP_REMOVED lines=12> */
[----:B--2---:R-:W-:-:S02]  /*17b0*/  HADD2.F32 R176, -RZ, R108.H0_H0 ;  /* 0x2000006cffb07230 */ /* 0x004fc40000004100 */
        /* <DEDUP_REMOVED lines=8> */
[--C-:B---3--:R-:W-:Y:S02]  /*1840*/  HADD2.F32 R198, -RZ, R112.reuse.H0_H0 ;  /* 0x20000070ffc67230 */ /* 0x108fe40000004100 */
        /* <DEDUP_REMOVED lines=182> */
.L_x_7514:
        /* <DEDUP_REMOVED lines=68> */
.L_x_7542:
        /* <DEDUP_REMOVED lines=12> */
[--C-:B------:R-:W-:Y:S01]  /*28b0*/  FFMA.FTZ R208, R130, R208, R125.reuse ;  /* 0x000000d082d07223 */ /* 0x100fe2000001007d */
[----:B------:R-:W-:Y:S01]  /*28c0*/  LOP3.LUT P2, RZ, R156, 0xff0000, RZ, 0xc0, !PT ;  /* 0x00ff00009cff7812 */ /* 0x000fe2000784c0ff */
        /* <DEDUP_REMOVED lines=11> */
[-C--:B------:R-:W-:Y:S01]  /*2980*/  FMUL.FTZ R207, R207, R172.reuse ;  /* 0x000000accfcf7220 */ /* 0x080fe20000410000 */
[----:B------:R-:W-:Y:S01]  /*2990*/  FMUL.FTZ R205, R205, R172 ;  /* 0x000000accdcd7220 */ /* 0x000fe20000410000 */
[----:B-----5:R-:W-:-:S02]  /*29a0*/  @P2 HADD2.F32 R128, -RZ, R109.H0_H0 ;  /* 0x2000006dff802230 */ /* 0x020fc40000004100 */
[----:B------:R-:W-:Y:S01]  /*29b0*/  FMUL.FTZ R209, R209, R172 ;  /* 0x000000acd1d17220 */ /* 0x000fe20000410000 */
[----:B------:R-:W-:Y:S02]  /*29c0*/  @P3 HADD2.F32 R109, -RZ, R109.H1_H1 ;  /* 0x3000006dff6d3230 */ /* 0x000fe40000004100 */
[----:B------:R-:W-:Y:S01]  /*29d0*/  FMUL.FTZ R208, R207, UR4 ;  /* 0x00000004cfd07c20 */ /* 0x000fe20008410000 */
[----:B------:R-:W-:Y:S01]  /*29e0*/  FMUL.FTZ R205, R205, UR4 ;  /* 0x00000004cdcd7c20 */ /* 0x000fe20008410000 */
[----:B------:R-:W-:Y:S01]  /*29f0*/  CS2R R120, SRZ ;  /* 0x0000000000787805 */ /* 0x000fe2000001ff00 */
[----:B------:R-:W-:Y:S02]  /*2a00*/  @P6 HADD2.F32 R124, -RZ, R110.H0_H0 ;  /* 0x2000006eff7c6230 */ /* 0x000fe40000004100 */
[----:B------:R-:W-:Y:S01]  /*2a10*/  FMUL.FTZ R209, R209, UR4 ;  /* 0x00000004d1d17c20 */ /* 0x000fe20008410000 */
[----:B------:R-:W-:Y:S01]  /*2a20*/  @P3 FMUL.FTZ R120, R208, R109 ;  /* 0x0000006dd0783220 */ /* 0x000fe20000410000 */
[----:B------:R-:W-:Y:S01]  /*2a30*/  FMUL.FTZ R109, R102, R205 ;  /* 0x000000cd666d7220 */ /* 0x000fe20000410000 */
[----:B------:R-:W-:Y:S01]  /*2a40*/  @P2 FMUL.FTZ R121, R205, R128 ;  /* 0x00000080cd792220 */ /* 0x000fe20000410000 */
[----:B------:R-:W-:-:S02]  /*2a50*/  HFMA2 R123, -RZ, RZ, 0, 0 ;  /* 0x00000000ff7b7431 */ /* 0x000fc400000001ff */
[----:B------:R-:W-:Y:S01]  /*2a60*/  FFMA.FTZ R128, R130, R122, R125 ;  /* 0x0000007a82807223 */ /* 0x000fe2000001007d */
[----:B------:R-:W-:Y:S01]  /*2a70*/  @P6 FMUL.FTZ R123, R209, R124 ;  /* 0x0000007cd17b6220 */ /* 0x000fe20000410000 */
[----:B------:R-:W-:Y:S01]  /*2a80*/  LOP3.LUT P5, RZ, R157, 0xff00, RZ, 0xc0, !PT ;  /* 0x0000ff009dff7812 */ /* 0x000fe200078ac0ff */
[----:B------:R-:W-:Y:S01]  /*2a90*/  FMUL.FTZ R124, R96, R209 ;  /* 0x000000d1607c7220 */ /* 0x000fe20000410000 */
[----:B------:R-:W-:Y:S01]  /*2aa0*/  FSEL R205, R109, RZ, P2 ;  /* 0x000000ff6dcd7208 */ /* 0x000fe20001000000 */
[----:B------:R-:W-:Y:S01]  /*2ab0*/  FADD.FTZ R128, -R128, R127 ;  /* 0x0000007f80807221 */ /* 0x000fe20000010100 */
[----:B------:R-:W-:Y:S01]  /*2ac0*/  ISETP.GE.U32.AND P2, PT, R156, RZ, PT ;  /* 0x000000ff9c00720c */ /* 0x000fe20003f46070 */
[--C-:B------:R-:W-:Y:S01]  /*2ad0*/  FFMA.FTZ R113, R130, R113, R125.reuse ;  /* 0x0000007182717223 */ /* 0x100fe2000001007d */
[----:B------:R-:W-:Y:S01]  /*2ae0*/  FSEL R207, R124, RZ, P6 ;  /* 0x000000ff7ccf7208 */ /* 0x000fe20003000000 */
[----:B------:R-:W-:Y:S01]  /*2af0*/  FMUL.FTZ R109, R171, R128 ;  /* 0x00000080ab6d7220 */ /* 0x000fe20000410000 */
[----:B------:R-:W-:Y:S01]  /*2b00*/  LOP3.LUT P6, RZ, R157, 0xff0000, RZ, 0xc0, !PT ;  /* 0x00ff00009dff7812 */ /* 0x000fe200078cc0ff */
[----:B------:R-:W-:Y:S01]  /*2b10*/  FMUL.FTZ R122, R103, R208 ;  /* 0x000000d0677a7220 */ /* 0x000fe20000410000 */
[----:B------:R-:W-:Y:S01]  /*2b20*/  ISETP.GE.U32.AND.EX P2, PT, R157, 0x1000000, PT, P2 ;  /* 0x010000009d00780c */ /* 0x000fe20003f46120 */
[----:B------:R-:W-:Y:S01]  /*2b30*/  FMUL.FTZ R109, R109, R172 ;  /* 0x000000ac6d6d7220 */ /* 0x000fe20000410000 */
[--C-:B------:R-:W-:Y:S01]  /*2b40*/  FFMA.FTZ R116, R130, R116, R125.reuse ;  /* 0x0000007482747223 */ /* 0x100fe2000001007d */
[----:B------:R-:W-:Y:S01]  /*2b50*/  FADD.FTZ R126, -R113, R126 ;  /* 0x0000007e717e7221 */ /* 0x000fe20000010100 */
[----:B------:R-:W-:Y:S01]  /*2b60*/  LOP3.LUT P4, RZ, R156, 0xff, RZ, 0xc0, !PT ;  /* 0x000000ff9cff7812 */ /* 0x000fe2000788c0ff */
[--C-:B------:R-:W-:Y:S01]  /*2b70*/  FFMA.FTZ R114, R130, R114, R125.reuse ;  /* 0x0000007282727223 */ /* 0x100fe2000001007d */
[----:B------:R-:W-:Y:S01]  /*2b80*/  FSEL R210, R122, RZ, P3 ;  /* 0x000000ff7ad27208 */ /* 0x000fe20001800000 */
[----:B------:R-:W-:Y:S01]  /*2b90*/  FFMA.FTZ R112, R130, R112, R125 ;  /* 0x0000007082707223 */ /* 0x000fe2000001007d */
[----:B------:R-:W-:Y:S01]  /*2ba0*/  @P5 HADD2.F32 R113, -RZ, R110.H1_H1 ;  /* 0x3000006eff715230 */ /* 0x000fe20000004100 */
[----:B------:R-:W-:Y:S01]  /*2bb0*/  LOP3.LUT P3, RZ, R156, 0xff00, RZ, 0xc0, !PT ;  /* 0x0000ff009cff7812 */ /* 0x000fe2000786c0ff */
[----:B------:R-:W-:Y:S01]  /*2bc0*/  FMUL.FTZ R212, R109, UR4 ;  /* 0x000000046dd47c20 */ /* 0x000fe20008410000 */
[----:B------:R-:W-:Y:S01]  /*2bd0*/  FADD.FTZ R116, -R116, R117 ;  /* 0x0000007574747221 */ /* 0x000fe20000010100 */
[----:B------:R-:W-:Y:S01]  /*2be0*/  FADD.FTZ R208, -R114, R115 ;  /* 0x0000007372d07221 */ /* 0x000fe20000010100 */
[----:B------:R-:W-:Y:S01]  /*2bf0*/  FADD.FTZ R112, -R112, R175 ;  /* 0x000000af70707221 */ /* 0x000fe20000010100 */
[----:B------:R-:W-:Y:S01]  /*2c00*/  MOV R122, RZ ;  /* 0x000000ff007a7202 */ /* 0x000fe20000000f00 */
[----:B------:R-:W-:Y:S01]  /*2c10*/  @P5 FMUL.FTZ R122, R212, R113 ;  /* 0x00000071d47a5220 */ /* 0x000fe20000410000 */
[----:B------:R-:W-:-:S02]  /*2c20*/  @P6 HADD2.F32 R114, -RZ, R111.H0_H0 ;  /* 0x2000006fff726230 */ /* 0x000fc40000004100 */
[C---:B------:R-:W-:Y:S01]  /*2c30*/  FMUL.FTZ R113, R171.reuse, R116 ;  /* 0x00000074ab717220 */ /* 0x040fe20000410000 */
[----:B------:R-:W-:Y:S02]  /*2c40*/  @P2 HADD2.F32 R117, -RZ, R111.H1_H1 ;  /* 0x3000006fff752230 */ /* 0x000fe40000004100 */
[C---:B------:R-:W-:Y:S01]  /*2c50*/  FMUL.FTZ R111, R171.reuse, R126 ;  /* 0x0000007eab6f7220 */ /* 0x040fe20000410000 */
[C---:B------:R-:W-:Y:S01]  /*2c60*/  FMUL.FTZ R115, R171.reuse, R208 ;  /* 0x000000d0ab737220 */ /* 0x040fe20000410000 */
[----:B------:R-:W-:Y:S01]  /*2c70*/  FMUL.FTZ R109, R171, R112 ;  /* 0x00000070ab6d7220 */ /* 0x000fe20000410000 */
[-C--:B------:R-:W-:Y:S01]  /*2c80*/  FMUL.FTZ R113, R113, R172.reuse ;  /* 0x000000ac71717220 */ /* 0x080fe20000410000 */
[-C--:B------:R-:W-:Y:S01]  /*2c90*/  FMUL.FTZ R111, R111, R172.reuse ;  /* 0x000000ac6f6f7220 */ /* 0x080fe20000410000 */
[-C--:B------:R-:W-:Y:S01]  /*2ca0*/  FMUL.FTZ R115, R115, R172.reuse ;  /* 0x000000ac73737220 */ /* 0x080fe20000410000 */
[----:B------:R-:W-:Y:S01]  /*2cb0*/  FMUL.FTZ R109, R109, R172 ;  /* 0x000000ac6d6d7220 */ /* 0x000fe20000410000 */
[----:B------:R-:W-:-:S02]  /*2cc0*/  @P4 HADD2.F32 R110, -RZ, R108.H0_H0 ;  /* 0x2000006cff6e4230 */ /* 0x000fc40000004100 */
[----:B------:R-:W-:Y:S01]  /*2cd0*/  FMUL.FTZ R127, R113, UR4 ;  /* 0x00000004717f7c20 */ /* 0x000fe20008410000 */
[----:B------:R-:W-:Y:S02]  /*2ce0*/  @P3 HADD2.F32 R108, -RZ, R108.H1_H1 ;  /* 0x3000006cff6c3230 */ /* 0x000fe40000004100 */
[----:B------:R-:W-:Y:S01]  /*2cf0*/  FMUL.FTZ R113, R111, UR4 ;  /* 0x000000046f717c20 */ /* 0x000fe20008410000 */
[----:B------:R-:W-:Y:S01]  /*2d00*/  FMUL.FTZ R112, R115, UR4 ;  /* 0x0000000473707c20 */ /* 0x000fe20008410000 */
[----:B------:R-:W-:Y:S01]  /*2d10*/  FMUL.FTZ R109, R109, UR4 ;  /* 0x000000046d6d7c20 */ /* 0x000fe20008410000 */
[----:B------:R-:W-:Y:S02]  /*2d20*/  CS2R R156, SRZ ;  /* 0x00000000009c7805 */ /* 0x000fe4000001ff00 */
[----:B------:R-:W-:Y:S01]  /*2d30*/  MOV R128, RZ ;  /* 0x000000ff00807202 */ /* 0x000fe20000000f00 */
[----:B------:R-:W-:Y:S02]  /*2d40*/  HFMA2 R124, -RZ, RZ, 0, 0 ;  /* 0x00000000ff7c7431 */ /* 0x000fe400000001ff */
        /* <DEDUP_REMOVED lines=19> */
.L_x_7517:
[C-C-:B------:R-:W-:Y:S01]  /*2e80*/  FFMA.FTZ R208, R130.reuse, R208, R125.reuse ;  /* 0x000000d082d07223 */ /* 0x140fe2000001007d */
[--C-:B------:R-:W-:Y:S01]  /*2e90*/  FFMA.FTZ R124, R130, R124, R125.reuse ;  /* 0x0000007c827c7223 */ /* 0x100fe2000001007d */
[----:B------:R-:W-:Y:S01]  /*2ea0*/  LOP3.LUT P2, RZ, R156, 0xff0000, RZ, 0xc0, !PT ;  /* 0x00ff00009cff7812 */ /* 0x000fe2000784c0ff */
        /* <DEDUP_REMOVED lines=9> */
[----:B------:R-:W-:Y:S01]  /*2f40*/  UMOV UR4, UR5 ;  /* 0x0000000500047c82 */ /* 0x000fe20008000000 */
[-C--:B------:R-:W-:Y:S01]  /*2f50*/  FMUL.FTZ R107, R104, R172.reuse ;  /* 0x000000ac686b7220 */ /* 0x080fe20000410000 */
[----:B------:R-:W-:Y:S01]  /*2f60*/  FMUL.FTZ R106, R105, R172 ;  /* 0x000000ac696a7220 */ /* 0x000fe20000410000 */
[--C-:B-----5:R-:W-:Y:S01]  /*2f70*/  @P2 HADD2.F32 R128, -RZ, R109.reuse.H0_H0 ;  /* 0x2000006dff802230 */ /* 0x120fe20000004100 */
[----:B------:R-:W-:Y:S01]  /*2f80*/  CS2R R120, SRZ ;  /* 0x0000000000787805 */ /* 0x000fe2000001ff00 */
[----:B------:R-:W-:-:S02]  /*2f90*/  @P3 HADD2.F32 R209, -RZ, R109.H1_H1 ;  /* 0x3000006dffd13230 */ /* 0x000fc40000004100 */
[----:B------:R-:W-:Y:S01]  /*2fa0*/  FMUL.FTZ R109, R205, R172 ;  /* 0x000000accd6d7220 */ /* 0x000fe20000410000 */
[----:B------:R-:W-:Y:S01]  /*2fb0*/  FMUL.FTZ R208, R107, UR4 ;  /* 0x000000046bd07c20 */ /* 0x000fe20008410000 */
[----:B------:R-:W-:Y:S01]  /*2fc0*/  FMUL.FTZ R207, R106, UR4 ;  /* 0x000000046acf7c20 */ /* 0x000fe20008410000 */
[----:B------:R-:W-:Y:S01]  /*2fd0*/  FFMA.FTZ R122, R130, R122, R125 ;  /* 0x0000007a827a7223 */ /* 0x000fe2000001007d */
[----:B------:R-:W-:Y:S01]  /*2fe0*/  FMUL.FTZ R107, R109, UR4 ;  /* 0x000000046d6b7c20 */ /* 0x000fe20008410000 */
[----:B------:R-:W-:Y:S01]  /*2ff0*/  @P3 FMUL.FTZ R120, R208, R209 ;  /* 0x000000d1d0783220 */ /* 0x000fe20000410000 */
[----:B------:R-:W-:Y:S01]  /*3000*/  FMUL.FTZ R109, R102, R207 ;  /* 0x000000cf666d7220 */ /* 0x000fe20000410000 */
[----:B------:R-:W-:Y:S01]  /*3010*/  FMUL.FTZ R208, R103, R208 ;  /* 0x000000d067d07220 */ /* 0x000fe20000410000 */
[----:B------:R-:W-:Y:S01]  /*3020*/  LOP3.LUT P5, RZ, R157, 0xff00, RZ, 0xc0, !PT ;  /* 0x0000ff009dff7812 */ /* 0x000fe200078ac0ff */
[--C-:B------:R-:W-:Y:S02]  /*3030*/  @P6 HADD2.F32 R124, -RZ, R110.reuse.H0_H0 ;  /* 0x2000006eff7c6230 */ /* 0x100fe40000004100 */
[----:B------:R-:W-:Y:S01]  /*3040*/  FMUL.FTZ R106, R96, R107 ;  /* 0x0000006b606a7220 */ /* 0x000fe20000410000 */
[----:B------:R-:W-:Y:S01]  /*3050*/  @P2 FMUL.FTZ R121, R207, R128 ;  /* 0x00000080cf792220 */ /* 0x000fe20000410000 */
[----:B------:R-:W-:Y:S01]  /*3060*/  FSEL R109, R109, RZ, P2 ;  /* 0x000000ff6d6d7208 */ /* 0x000fe20001000000 */
[----:B------:R-:W-:Y:S01]  /*3070*/  FADD.FTZ R122, -R122, R127 ;  /* 0x0000007f7a7a7221 */ /* 0x000fe20000010100 */
[----:B------:R-:W-:Y:S01]  /*3080*/  FSEL R208, R208, RZ, P3 ;  /* 0x000000ffd0d07208 */ /* 0x000fe20001800000 */
[----:B------:R-:W-:Y:S01]  /*3090*/  HFMA2 R123, -RZ, RZ, 0, 0 ;  /* 0x00000000ff7b7431 */ /* 0x000fe200000001ff */
[----:B------:R-:W-:Y:S01]  /*30a0*/  LOP3.LUT P4, RZ, R156, 0xff, RZ, 0xc0, !PT ;  /* 0x000000ff9cff7812 */ /* 0x000fe2000788c0ff */
[--C-:B------:R-:W-:Y:S01]  /*30b0*/  FFMA.FTZ R116, R130, R116, R125.reuse ;  /* 0x0000007482747223 */ /* 0x100fe2000001007d */
[C---:B------:R-:W-:Y:S01]  /*30c0*/  ISETP.GE.U32.AND P2, PT, R156.reuse, RZ, PT ;  /* 0x000000ff9c00720c */ /* 0x040fe20003f46070 */
[----:B------:R-:W-:Y:S01]  /*30d0*/  @P6 FMUL.FTZ R123, R107, R124 ;  /* 0x0000007c6b7b6220 */ /* 0x000fe20000410000 */
[----:B------:R-:W-:Y:S01]  /*30e0*/  LOP3.LUT P3, RZ, R156, 0xff00, RZ, 0xc0, !PT ;  /* 0x0000ff009cff7812 */ /* 0x000fe2000786c0ff */
[--C-:B------:R-:W-:Y:S01]  /*30f0*/  FFMA.FTZ R114, R130, R114, R125.reuse ;  /* 0x0000007282727223 */ /* 0x100fe2000001007d */
[----:B------:R-:W-:Y:S01]  /*3100*/  FSEL R207, R106, RZ, P6 ;  /* 0x000000ff6acf7208 */ /* 0x000fe20003000000 */
[----:B------:R-:W-:Y:S01]  /*3110*/  FMUL.FTZ R127, R171, R122 ;  /* 0x0000007aab7f7220 */ /* 0x000fe20000410000 */
[C-C-:B------:R-:W-:Y:S01]  /*3120*/  FFMA.FTZ R113, R130.reuse, R113, R125.reuse ;  /* 0x0000007182717223 */ /* 0x140fe2000001007d */
[C---:B------:R-:W-:Y:S01]  /*3130*/  LOP3.LUT P6, RZ, R157.reuse, 0xff0000, RZ, 0xc0, !PT ;  /* 0x00ff00009dff7812 */ /* 0x040fe200078cc0ff */
[----:B------:R-:W-:Y:S01]  /*3140*/  FFMA.FTZ R112, R130, R112, R125 ;  /* 0x0000007082707223 */ /* 0x000fe2000001007d */
[----:B------:R-:W-:Y:S01]  /*3150*/  ISETP.GE.U32.AND.EX P2, PT, R157, 0x1000000, PT, P2 ;  /* 0x010000009d00780c */ /* 0x000fe20003f46120 */
[----:B------:R-:W-:Y:S01]  /*3160*/  FADD.FTZ R210, -R116, R117 ;  /* 0x0000007574d27221 */ /* 0x000fe20000010100 */
[----:B------:R-:W-:Y:S01]  /*3170*/  FADD.FTZ R214, -R114, R115 ;  /* 0x0000007372d67221 */ /* 0x000fe20000010100 */
[----:B------:R-:W-:Y:S01]  /*3180*/  FMUL.FTZ R106, R127, R172 ;  /* 0x000000ac7f6a7220 */ /* 0x000fe20000410000 */
[----:B------:R-:W-:Y:S01]  /*3190*/  FADD.FTZ R126, -R113, R126 ;  /* 0x0000007e717e7221 */ /* 0x000fe20000010100 */
[----:B------:R-:W-:Y:S01]  /*31a0*/  FADD.FTZ R112, -R112, R175 ;  /* 0x000000af70707221 */ /* 0x000fe20000010100 */
[----:B------:R-:W-:-:S02]  /*31b0*/  @P5 HADD2.F32 R107, -RZ, R110.H1_H1 ;  /* 0x3000006eff6b5230 */ /* 0x000fc40000004100 */
[C---:B------:R-:W-:Y:S01]  /*31c0*/  FMUL.FTZ R175, R171.reuse, R210 ;  /* 0x000000d2abaf7220 */ /* 0x040fe20000410000 */
[----:B------:R-:W-:Y:S01]  /*31d0*/  FMUL.FTZ R114, R106, UR4 ;  /* 0x000000046a727c20 */ /* 0x000fe20008410000 */
[C---:B------:R-:W-:Y:S01]  /*31e0*/  FMUL.FTZ R214, R171.reuse, R214 ;  /* 0x000000d6abd67220 */ /* 0x040fe20000410000 */
[C---:B------:R-:W-:Y:S01]  /*31f0*/  FMUL.FTZ R126, R171.reuse, R126 ;  /* 0x0000007eab7e7220 */ /* 0x040fe20000410000 */
[--C-:B------:R-:W-:Y:S02]  /*3200*/  @P4 HADD2.F32 R116, -RZ, R108.reuse.H0_H0 ;  /* 0x2000006cff744230 */ /* 0x100fe40000004100 */
[----:B------:R-:W-:Y:S01]  /*3210*/  FMUL.FTZ R113, R171, R112 ;  /* 0x00000070ab717220 */ /* 0x000fe20000410000 */
[----:B------:R-:W-:Y:S01]  /*3220*/  @P3 HADD2.F32 R117, -RZ, R108.H1_H1 ;  /* 0x3000006cff753230 */ /* 0x000fe20000004100 */
[----:B------:R-:W-:Y:S01]  /*3230*/  MOV R122, RZ ;  /* 0x000000ff007a7202 */ /* 0x000fe20000000f00 */
[-C--:B------:R-:W-:Y:S01]  /*3240*/  FMUL.FTZ R108, R175, R172.reuse ;  /* 0x000000acaf6c7220 */ /* 0x080fe20000410000 */
[----:B------:R-:W-:Y:S01]  /*3250*/  @P5 FMUL.FTZ R122, R114, R107 ;  /* 0x0000006b727a5220 */ /* 0x000fe20000410000 */
[-C--:B------:R-:W-:Y:S01]  /*3260*/  FMUL.FTZ R110, R214, R172.reuse ;  /* 0x000000acd66e7220 */ /* 0x080fe20000410000 */
[----:B------:R-:W-:Y:S01]  /*3270*/  FMUL.FTZ R107, R126, R172 ;  /* 0x000000ac7e6b7220 */ /* 0x000fe20000410000 */
[----:B------:R-:W-:-:S02]  /*3280*/  @P6 HADD2.F32 R212, -RZ, R111.H0_H0 ;  /* 0x2000006fffd46230 */ /* 0x000fc40000004100 */
[----:B------:R-:W-:Y:S01]  /*3290*/  FMUL.FTZ R106, R113, R172 ;  /* 0x000000ac716a7220 */ /* 0x000fe20000410000 */
[----:B------:R-:W-:Y:S02]  /*32a0*/  @P2 HADD2.F32 R209, -RZ, R111.H1_H1 ;  /* 0x3000006fffd12230 */ /* 0x000fe40000004100 */
[----:B------:R-:W-:Y:S01]  /*32b0*/  FMUL.FTZ R111, R108, UR4 ;  /* 0x000000046c6f7c20 */ /* 0x000fe20008410000 */
[----:B------:R-:W-:Y:S01]  /*32c0*/  FMUL.FTZ R108, R110, UR4 ;  /* 0x000000046e6c7c20 */ /* 0x000fe20008410000 */
[----:B------:R-:W-:Y:S01]  /*32d0*/  FMUL.FTZ R110, R107, UR4 ;  /* 0x000000046b6e7c20 */ /* 0x000fe20008410000 */
[----:B------:R-:W-:Y:S01]  /*32e0*/  FMUL.FTZ R115, R106, UR4 ;  /* 0x000000046a737c20 */ /* 0x000fe20008410000 */
[----:B------:R-:W-:Y:S02]  /*32f0*/  CS2R R156, SRZ ;  /* 0x00000000009c7805 */ /* 0x000fe4000001ff00 */
[----:B------:R-:W-:Y:S01]  /*3300*/  F2FP.F16.F32.PACK_AB R105, R104, R105 ;  /* 0x000000696869723e */ /* 0x000fe200000000ff */
[----:B------:R-:W-:Y:S01]  /*3310*/  @P6 FMUL.FTZ R157, R111, R212 ;  /* 0x000000d46f9d6220 */ /* 0x000fe20000410000 */
[----:B------:R-:W-:Y:S01]  /*3320*/  MOV R128, RZ ;  /* 0x000000ff00807202 */ /* 0x000fe20000000f00 */
[----:B------:R-:W-:Y:S01]  /*3330*/  @P2 FMUL.FTZ R156, R108, R209 ;  /* 0x000000d16c9c2220 */ /* 0x000fe20000410000 */
[----:B------:R-:W-:Y:S01]  /*3340*/  F2FP.F16.F32.PACK_AB R104, R126, R113 ;  /* 0x000000717e68723e */ /* 0x000fe200000000ff */
        /* <DEDUP_REMOVED lines=16> */
[----:B------:R-:W-:Y:S02]  /*3450*/  F2FP.F16.F32.PACK_AB R110, R112, R207 ;  /* 0x000000cf706e723e */ /* 0x000fe400000000ff */
[----:B------:R-:W-:Y:S02]  /*3460*/  F2FP.F16.F32.PACK_AB R109, R208, R109 ;  /* 0x0000006dd06d723e */ /* 0x000fe400000000ff */
[----:B------:R-:W-:-:S07]  /*3470*/  F2FP.F16.F32.PACK_AB R108, R115, R108 ;  /* 0x0000006c736c723e */ /* 0x000fce00000000ff */
.L_x_7518:
        /* <DEDUP_REMOVED lines=10> */
[--C-:B------:R-:W-:Y:S01]  /*3520*/  FFMA.FTZ R199, R130, R199, R125.reuse ;  /* 0x000000c782c77223 */ /* 0x100fe2000001007d */
[----:B------:R-:W-:Y:S02]  /*3530*/  CS2R R174, SRZ ;  /* 0x0000000000ae7805 */ /* 0x000fe4000001ff00 */
[----:B------:R-:W-:Y:S01]  /*3540*/  LOP3.LUT R107, R146, 0xff000000, RZ, 0xc0, !PT ;  /* 0xff000000926b7812 */ /* 0x000fe200078ec0ff */
[--C-:B------:R-:W-:Y:S01]  /*3550*/  FFMA.FTZ R202, R130, R202, R125.reuse ;  /* 0x000000ca82ca7223 */ /* 0x100fe2000001007d */
[----:B------:R-:W-:Y:S01]  /*3560*/  ISETP.NE.U32.AND P2, PT, R104, RZ, PT ;  /* 0x000000ff6800720c */ /* 0x000fe20003f45070 */
[----:B------:R-:W-:Y:S01]  /*3570*/  FADD.FTZ R192, -R199, R192 ;  /* 0x000000c0c7c07221 */ /* 0x000fe20000010100 */
[----:B------:R-:W-:Y:S01]  /*3580*/  FFMA.FTZ R201, R130, R201, R125 ;  /* 0x000000c982c97223 */ /* 0x000fe2000001007d */
[----:B------:R-:W-:Y:S01]  /*3590*/  ISETP.NE.U32.AND P3, PT, R107, RZ, PT ;  /* 0x000000ff6b00720c */ /* 0x000fe20003f65070 */
[----:B------:R-:W-:Y:S01]  /*35a0*/  FADD.FTZ R202, -R202, R193 ;  /* 0x000000c1caca7221 */ /* 0x000fe20000010100 */
[----:B------:R-:W-:Y:S01]  /*35b0*/  ISETP.NE.AND.EX P2, PT, RZ, RZ, PT, P2 ;  /* 0x000000ffff00720c */ /* 0x000fe20003f45320 */
[----:B------:R-:W-:Y:S01]  /*35c0*/  FMUL.FTZ R105, R171, R192 ;  /* 0x000000c0ab697220 */ /* 0x000fe20000410000 */
[----:B------:R-:W-:Y:S01]  /*35d0*/  FADD.FTZ R194, -R201, R194 ;  /* 0x000000c2c9c27221 */ /* 0x000fe20000010100 */
[----:B------:R-:W-:Y:S01]  /*35e0*/  ISETP.NE.AND.EX P3, PT, RZ, RZ, PT, P3 ;  /* 0x000000ffff00720c */ /* 0x000fe20003f65330 */
[----:B------:R-:W-:Y:S01]  /*35f0*/  FMUL.FTZ R202, R171, R202 ;  /* 0x000000caabca7220 */ /* 0x000fe20000410000 */
[----:B------:R-:W-:Y:S01]  /*3600*/  FMUL.FTZ R104, R105, R172 ;  /* 0x000000ac69687220 */ /* 0x000fe20000410000 */
[C---:B------:R-:W-:Y:S01]  /*3610*/  LOP3.LUT P5, RZ, R147.reuse, 0xff, RZ, 0xc0, !PT ;  /* 0x000000ff93ff7812 */ /* 0x040fe200078ac0ff */
[----:B------:R-:W-:Y:S01]  /*3620*/  FFMA.FTZ R200, R130, R200, R125 ;  /* 0x000000c882c87223 */ /* 0x000fe2000001007d */
[C---:B------:R-:W-:Y:S01]  /*3630*/  LOP3.LUT P6, RZ, R147.reuse, 0xff00, RZ, 0xc0, !PT ;  /* 0x0000ff0093ff7812 */ /* 0x040fe200078cc0ff */
[----:B------:R-:W-:Y:S01]  /*3640*/  FMUL.FTZ R109, R104, UR4 ;  /* 0x00000004686d7c20 */ /* 0x000fe20008410000 */
[----:B------:R-:W-:Y:S01]  /*3650*/  LOP3.LUT P4, RZ, R147, 0xff0000, RZ, 0xc0, !PT ;  /* 0x00ff000093ff7812 */ /* 0x000fe2000788c0ff */
[----:B------:R-:W-:Y:S01]  /*3660*/  FMUL.FTZ R104, R202, R172 ;  /* 0x000000acca687220 */ /* 0x000fe20000410000 */
[C---:B------:R-:W-:Y:S01]  /*3670*/  LOP3.LUT R110, R146.reuse, 0xff, RZ, 0xc0, !PT ;  /* 0x000000ff926e7812 */ /* 0x040fe200078ec0ff */
[--C-:B-----5:R-:W-:Y:S01]  /*3680*/  @P2 HADD2.F32 R106, -RZ, R113.reuse.H0_H0 ;  /* 0x20000071ff6a2230 */ /* 0x120fe20000004100 */
[----:B------:R-:W-:Y:S01]  /*3690*/  LOP3.LUT R127, R146, 0xff00, RZ, 0xc0, !PT ;  /* 0x0000ff00927f7812 */ /* 0x000fe200078ec0ff */
[----:B------:R-:W-:Y:S01]  /*36a0*/  FMUL.FTZ R108, R104, UR4 ;  /* 0x00000004686c7c20 */ /* 0x000fe20008410000 */
[----:B------:R-:W-:-:S02]  /*36b0*/  @P3 HADD2.F32 R113, -RZ, R113.H1_H1 ;  /* 0x30000071ff713230 */ /* 0x000fc40000004100 */
[----:B------:R-:W-:Y:S01]  /*36c0*/  FFMA.FTZ R204, R130, R204, R125 ;  /* 0x000000cc82cc7223 */ /* 0x000fe2000001007d */
[----:B------:R-:W-:Y:S01]  /*36d0*/  @P2 FMUL.FTZ R175, R109, R106 ;  /* 0x0000006a6daf2220 */ /* 0x000fe20000410000 */
[----:B------:R-:W-:Y:S01]  /*36e0*/  FMUL.FTZ R109, R94, R109 ;  /* 0x0000006d5e6d7220 */ /* 0x000fe20000410000 */
[----:B------:R-:W-:Y:S01]  /*36f0*/  FMUL.FTZ R104, R95, R108 ;  /* 0x0000006c5f687220 */ /* 0x000fe20000410000 */
[----:B------:R-:W-:Y:S01]  /*3700*/  FADD.FTZ R200, -R200, R191 ;  /* 0x000000bfc8c87221 */ /* 0x000fe20000010100 */
[----:B------:R-:W-:Y:S02]  /*3710*/  HFMA2 R191, -RZ, RZ, 0, 0 ;  /* 0x00000000ffbf7431 */ /* 0x000fe400000001ff */
[----:B------:R-:W-:Y:S01]  /*3720*/  @P3 FMUL.FTZ R174, R108, R113 ;  /* 0x000000716cae3220 */ /* 0x000fe20000410000 */
[----:B------:R-:W-:Y:S01]  /*3730*/  FSEL R109, R109, RZ, P2 ;  /* 0x000000ff6d6d7208 */ /* 0x000fe20001000000 */
[----:B------:R-:W-:Y:S01]  /*3740*/  FADD.FTZ R204, -R204, R195 ;  /* 0x000000c3cccc7221 */ /* 0x000fe20000010100 */
[----:B------:R-:W-:Y:S01]  /*3750*/  ISETP.GE.U32.AND P2, PT, R146, RZ, PT ;  /* 0x000000ff9200720c */ /* 0x000fe20003f46070 */
[--C-:B------:R-:W-:Y:S01]  /*3760*/  FFMA.FTZ R203, R130, R203, R125.reuse ;  /* 0x000000cb82cb7223 */ /* 0x100fe2000001007d */
[----:B------:R-:W-:Y:S01]  /*3770*/  FSEL R126, R104, RZ, P3 ;  /* 0x000000ff687e7208 */ /* 0x000fe20001800000 */
[--C-:B------:R-:W-:Y:S01]  /*3780*/  FFMA.FTZ R206, R130, R206, R125.reuse ;  /* 0x000000ce82ce7223 */ /* 0x100fe2000001007d */
[----:B------:R-:W-:Y:S01]  /*3790*/  ISETP.GE.U32.AND.EX P2, PT, R147, 0x1000000, PT, P2 ;  /* 0x010000009300780c */ /* 0x000fe20003f46120 */
[C---:B------:R-:W-:Y:S01]  /*37a0*/  FMUL.FTZ R147, R171.reuse, R194 ;  /* 0x000000c2ab937220 */ /* 0x040fe20000410000 */
[----:B------:R-:W-:Y:S01]  /*37b0*/  ISETP.NE.U32.AND P3, PT, R110, RZ, PT ;  /* 0x000000ff6e00720c */ /* 0x000fe20003f65070 */
[----:B------:R-:W-:Y:S01]  /*37c0*/  FFMA.FTZ R198, R130, R198, R125 ;  /* 0x000000c682c67223 */ /* 0x000fe2000001007d */
[----:B------:R-:W-:Y:S01]  /*37d0*/  FMUL.FTZ R204, R171, R204 ;  /* 0x000000ccabcc7220 */ /* 0x000fe20000410000 */
[----:B------:R-:W-:Y:S01]  /*37e0*/  FMUL.FTZ R106, R147, R172 ;  /* 0x000000ac936a7220 */ /* 0x000fe20000410000 */
[----:B------:R-:W-:Y:S01]  /*37f0*/  ISETP.NE.AND.EX P3, PT, RZ, RZ, PT, P3 ;  /* 0x000000ffff00720c */ /* 0x000fe20003f65330 */
[----:B------:R-:W-:Y:S01]  /*3800*/  FADD.FTZ R108, -R203, R196 ;  /* 0x000000c4cb6c7221 */ /* 0x000fe20000010100 */
[----:B------:R-:W-:Y:S01]  /*3810*/  FADD.FTZ R206, -R206, R197 ;  /* 0x000000c5cece7221 */ /* 0x000fe20000010100 */
[----:B------:R-:W-:Y:S01]  /*3820*/  FMUL.FTZ R111, R106, UR4 ;  /* 0x000000046a6f7c20 */ /* 0x000fe20008410000 */
[----:B------:R-:W-:-:S02]  /*3830*/  @P5 HADD2.F32 R106, -RZ, R114.H0_H0 ;  /* 0x20000072ff6a5230 */ /* 0x000fc40000004100 */
[----:B------:R-:W-:Y:S01]  /*3840*/  FADD.FTZ R198, -R198, R189 ;  /* 0x000000bdc6c67221 */ /* 0x000fe20000010100 */
[----:B------:R-:W-:Y:S01]  /*3850*/  FMUL.FTZ R104, R204, R172 ;  /* 0x000000accc687220 */ /* 0x000fe20000410000 */
[----:B------:R-:W-:Y:S01]  /*3860*/  FMUL.FTZ R107, R88, R111 ;  /* 0x0000006f586b7220 */ /* 0x000fe20000410000 */
[----:B------:R-:W-:Y:S01]  /*3870*/  FMUL.FTZ R197, R171, R108 ;  /* 0x0000006cabc57220 */ /* 0x000fe20000410000 */
[----:B------:R-:W-:Y:S01]  /*3880*/  @P5 FMUL.FTZ R191, R111, R106 ;  /* 0x0000006a6fbf5220 */ /* 0x000fe20000410000 */
[C---:B------:R-:W-:Y:S01]  /*3890*/  FMUL.FTZ R206, R171.reuse, R206 ;  /* 0x000000ceabce7220 */ /* 0x040fe20000410000 */
[----:B------:R-:W-:Y:S01]  /*38a0*/  FMUL.FTZ R200, R171, R200 ;  /* 0x000000c8abc87220 */ /* 0x000fe20000410000 */
[----:B------:R-:W-:Y:S01]  /*38b0*/  FSEL R146, R107, RZ, P5 ;  /* 0x000000ff6b927208 */ /* 0x000fe20002800000 */
[----:B------:R-:W-:Y:S01]  /*38c0*/  FMUL.FTZ R113, R171, R198 ;  /* 0x000000c6ab717220 */ /* 0x000fe20000410000 */
[----:B------:R-:W-:Y:S01]  /*38d0*/  ISETP.NE.U32.AND P5, PT, R127, RZ, PT ;  /* 0x000000ff7f00720c */ /* 0x000fe20003fa5070 */
[----:B------:R-:W-:-:S02]  /*38e0*/  @P6 HADD2.F32 R114, -RZ, R114.H1_H1 ;  /* 0x30000072ff726230 */ /* 0x000fc40000004100 */
[----:B------:R-:W-:Y:S01]  /*38f0*/  FMUL.FTZ R195, R104, UR4 ;  /* 0x0000000468c37c20 */ /* 0x000fe20008410000 */
[-C--:B------:R-:W-:Y:S01]  /*3900*/  FMUL.FTZ R108, R197, R172.reuse ;  /* 0x000000acc56c7220 */ /* 0x080fe20000410000 */
[----:B------:R-:W-:Y:S01]  /*3910*/  ISETP.NE.AND.EX P5, PT, RZ, RZ, PT, P5 ;  /* 0x000000ffff00720c */ /* 0x000fe20003fa5350 */
[-C--:B------:R-:W-:Y:S01]  /*3920*/  FMUL.FTZ R111, R206, R172.reuse ;  /* 0x000000acce6f7220 */ /* 0x080fe20000410000 */
[-C--:B------:R-:W-:Y:S01]  /*3930*/  FMUL.FTZ R107, R200, R172.reuse ;  /* 0x000000acc86b7220 */ /* 0x080fe20000410000 */
[----:B------:R-:W-:Y:S01]  /*3940*/  CS2R R192, SRZ ;  /* 0x0000000000c07805 */ /* 0x000fe2000001ff00 */
[----:B------:R-:W-:Y:S01]  /*3950*/  FMUL.FTZ R104, R113, R172 ;  /* 0x000000ac71687220 */ /* 0x000fe20000410000 */
[----:B------:R-:W-:Y:S02]  /*3960*/  @P4 HADD2.F32 R110, -RZ, R115.H0_H0 ;  /* 0x20000073ff6e4230 */ /* 0x000fe40000004100 */
[----:B------:R-:W-:Y:S01]  /*3970*/  @P6 FMUL.FTZ R192, R195, R114 ;  /* 0x00000072c3c06220 */ /* 0x000fe20000410000 */
[----:B------:R-:W-:-:S02]  /*3980*/  @P3 HADD2.F32 R106, -RZ, R112.H0_H0 ;  /* 0x20000070ff6a3230 */ /* 0x000fc40000004100 */
[----:B------:R-:W-:Y:S01]  /*3990*/  FMUL.FTZ R199, R108, UR4 ;  /* 0x000000046cc77c20 */ /* 0x000fe20008410000 */
[----:B------:R-:W-:Y:S02]  /*39a0*/  @P2 HADD2.F32 R115, -RZ, R115.H1_H1 ;  /* 0x30000073ff732230 */ /* 0x000fe40000004100 */
[----:B------:R-:W-:Y:S01]  /*39b0*/  FMUL.FTZ R108, R111, UR4 ;  /* 0x000000046f6c7c20 */ /* 0x000fe20008410000 */
[----:B------:R-:W-:Y:S01]  /*39c0*/  FMUL.FTZ R114, R107, UR4 ;  /* 0x000000046b727c20 */ /* 0x000fe20008410000 */
[----:B------:R-:W-:Y:S01]  /*39d0*/  FMUL.FTZ R127, R104, UR4 ;  /* 0x00000004687f7c20 */ /* 0x000fe20008410000 */
[----:B------:R-:W-:Y:S01]  /*39e0*/  @P5 HADD2.F32 R112, -RZ, R112.H1_H1 ;  /* 0x30000070ff705230 */ /* 0x000fe20000004100 */
[----:B------:R-:W-:Y:S01]  /*39f0*/  MOV R196, RZ ;  /* 0x000000ff00c47202 */ /* 0x000fe20000000f00 */
        /* <DEDUP_REMOVED lines=25> */
.L_x_7519:
[--C-:B------:R-:W-:Y:S01]  /*3b90*/  FFMA.FTZ R199, R130, R199, R125.reuse ;  /* 0x000000c782c77223 */ /* 0x100fe2000001007d */
[----:B------:R-:W-:Y:S01]  /*3ba0*/  LOP3.LUT P6, RZ, R146, 0xff0000, RZ, 0xc0, !PT ;  /* 0x00ff000092ff7812 */ /* 0x000fe200078cc0ff */
[C-C-:B------:R-:W-:Y:S01]  /*3bb0*/  FFMA.FTZ R202, R130.reuse, R202, R125.reuse ;  /* 0x000000ca82ca7223 */ /* 0x140fe2000001007d */
[----:B------:R-:W-:Y:S01]  /*3bc0*/  FFMA.FTZ R201, R130, R201, R125 ;  /* 0x000000c982c97223 */ /* 0x000fe2000001007d */
[----:B------:R-:W-:Y:S01]  /*3bd0*/  FADD.FTZ R192, -R199, R192 ;  /* 0x000000c0c7c07221 */ /* 0x000fe20000010100 */
[----:B------:R-:W-:Y:S01]  /*3be0*/  LOP3.LUT P5, RZ, R146, 0xff000000, RZ, 0xc0, !PT ;  /* 0xff00000092ff7812 */ /* 0x000fe200078ac0ff */
[----:B------:R-:W-:Y:S01]  /*3bf0*/  FADD.FTZ R202, -R202, R193 ;  /* 0x000000c1caca7221 */ /* 0x000fe20000010100 */
[----:B------:R-:W-:Y:S01]  /*3c00*/  FADD.FTZ R194, -R201, R194 ;  /* 0x000000c2c9c27221 */ /* 0x000fe20000010100 */
[----:B0-----:R-:W-:Y:S01]  /*3c10*/  FMUL.FTZ R109, R171, R192 ;  /* 0x000000c0ab6d7220 */ /* 0x001fe20000410000 */
[----:B------:R-:W-:Y:S01]  /*3c20*/  LOP3.LUT P4, RZ, R147, 0xff, RZ, 0xc0, !PT ;  /* 0x000000ff93ff7812 */ /* 0x000fe2000788c0ff */
[C---:B------:R-:W-:Y:S01]  /*3c30*/  FMUL.FTZ R111, R171.reuse, R202 ;  /* 0x000000caab6f7220 */ /* 0x040fe20000410000 */
[----:B------:R-:W-:Y:S01]  /*3c40*/  FMUL.FTZ R127, R171, R194 ;  /* 0x000000c2ab7f7220 */ /* 0x000fe20000410000 */
[----:B------:R-:W-:Y:S01]  /*3c50*/  FMUL.FTZ R108, R172, R109 ;  /* 0x0000006dac6c7220 */ /* 0x000fe20000410000 */
[----:B------:R-:W-:Y:S01]  /*3c60*/  CS2R R174, SRZ ;  /* 0x0000000000ae7805 */ /* 0x000fe2000001ff00 */
[--C-:B-----5:R-:W-:Y:S01]  /*3c70*/  @P6 HADD2.F32 R110, -RZ, R113.reuse.H0_H0 ;  /* 0x20000071ff6e6230 */ /* 0x120fe20000004100 */
[----:B------:R-:W-:Y:S01]  /*3c80*/  LOP3.LUT R193, R147, 0xff00, RZ, 0xc0, !PT ;  /* 0x0000ff0093c17812 */ /* 0x000fe200078ec0ff */
[----:B------:R-:W-:Y:S01]  /*3c90*/  FMUL.FTZ R109, R108, UR4 ;  /* 0x000000046c6d7c20 */ /* 0x000fe20008410000 */
[----:B------:R-:W-:Y:S01]  /*3ca0*/  FMUL.FTZ R108, R172, R111 ;  /* 0x0000006fac6c7220 */ /* 0x000fe20000410000 */
[----:B------:R-:W-:-:S02]  /*3cb0*/  @P5 HADD2.F32 R113, -RZ, R113.H1_H1 ;  /* 0x30000071ff715230 */ /* 0x000fc40000004100 */
[--C-:B------:R-:W-:Y:S01]  /*3cc0*/  FFMA.FTZ R200, R130, R200, R125.reuse ;  /* 0x000000c882c87223 */ /* 0x100fe2000001007d */
[----:B------:R-:W-:Y:S01]  /*3cd0*/  @P6 FMUL.FTZ R175, R110, R109 ;  /* 0x0000006d6eaf6220 */ /* 0x000fe20000410000 */
[----:B------:R-:W-:Y:S01]  /*3ce0*/  FMUL.FTZ R126, R108, UR4 ;  /* 0x000000046c7e7c20 */ /* 0x000fe20008410000 */
[----:B------:R-:W-:Y:S01]  /*3cf0*/  FMUL.FTZ R110, R172, R127 ;  /* 0x0000007fac6e7220 */ /* 0x000fe20000410000 */
[----:B------:R-:W-:Y:S01]  /*3d00*/  FMUL.FTZ R109, R94, R109 ;  /* 0x0000006d5e6d7220 */ /* 0x000fe20000410000 */
[----:B------:R-:W-:Y:S01]  /*3d10*/  FFMA.FTZ R204, R130, R204, R125 ;  /* 0x000000cc82cc7223 */ /* 0x000fe2000001007d */
[-C--:B------:R-:W-:Y:S01]  /*3d20*/  FMUL.FTZ R108, R95, R126.reuse ;  /* 0x0000007e5f6c7220 */ /* 0x080fe20000410000 */
[----:B------:R-:W-:Y:S01]  /*3d30*/  FMUL.FTZ R111, R110, UR4 ;  /* 0x000000046e6f7c20 */ /* 0x000fe20008410000 */
[----:B------:R-:W-:Y:S01]  /*3d40*/  @P5 FMUL.FTZ R174, R113, R126 ;  /* 0x0000007e71ae5220 */ /* 0x000fe20000410000 */
[----:B------:R-:W-:Y:S01]  /*3d50*/  @P4 HADD2.F32 R192, -RZ, R114.H0_H0 ;  /* 0x20000072ffc04230 */ /* 0x000fe20000004100 */
[----:B------:R-:W-:Y:S01]  /*3d60*/  FSEL R109, R109, RZ, P6 ;  /* 0x000000ff6d6d7208 */ /* 0x000fe20003000000 */
[----:B------:R-:W-:Y:S01]  /*3d70*/  FMUL.FTZ R110, R88, R111 ;  /* 0x0000006f586e7220 */ /* 0x000fe20000410000 */
[----:B------:R-:W-:Y:S01]  /*3d80*/  FSEL R126, R108, RZ, P5 ;  /* 0x000000ff6c7e7208 */ /* 0x000fe20002800000 */
[----:B------:R-:W-:Y:S01]  /*3d90*/  FADD.FTZ R204, -R204, R195 ;  /* 0x000000c3cccc7221 */ /* 0x000fe20000010100 */
[----:B------:R-:W-:Y:S01]  /*3da0*/  ISETP.NE.AND.EX P5, PT, R193, RZ, PT, !PT ;  /* 0x000000ffc100720c */ /* 0x000fe20003fa53f0 */
[--C-:B------:R-:W-:Y:S01]  /*3db0*/  FFMA.FTZ R203, R130, R203, R125.reuse ;  /* 0x000000cb82cb7223 */ /* 0x100fe2000001007d */
[----:B------:R-:W-:Y:S01]  /*3dc0*/  LOP3.LUT P3, RZ, R146, 0xff, RZ, 0xc0, !PT ;  /* 0x000000ff92ff7812 */ /* 0x000fe2000786c0ff */
[--C-:B------:R-:W-:Y:S01]  /*3dd0*/  FFMA.FTZ R206, R130, R206, R125.reuse ;  /* 0x000000ce82ce7223 */ /* 0x100fe2000001007d */
[----:B------:R-:W-:Y:S01]  /*3de0*/  ISETP.GE.U32.AND P2, PT, R146, RZ, PT ;  /* 0x000000ff9200720c */ /* 0x000fe20003f46070 */
[----:B------:R-:W-:Y:S01]  /*3df0*/  FFMA.FTZ R198, R130, R198, R125 ;  /* 0x000000c682c67223 */ /* 0x000fe2000001007d */
[----:B------:R-:W-:Y:S01]  /*3e00*/  LOP3.LUT P6, RZ, R146, 0xff00, RZ, 0xc0, !PT ;  /* 0x0000ff0092ff7812 */ /* 0x000fe200078cc0ff */
[----:B------:R-:W-:Y:S01]  /*3e10*/  FADD.FTZ R146, -R200, R191 ;  /* 0x000000bfc8927221 */ /* 0x000fe20000010100 */
[----:B------:R-:W-:Y:S01]  /*3e20*/  LOP3.LUT R199, R147, 0xff0000, RZ, 0xc0, !PT ;  /* 0x00ff000093c77812 */ /* 0x000fe200078ec0ff */
[----:B------:R-:W-:-:S02]  /*3e30*/  HFMA2 R191, -RZ, RZ, 0, 0 ;  /* 0x00000000ffbf7431 */ /* 0x000fc400000001ff */
[----:B------:R-:W-:Y:S01]  /*3e40*/  @P4 FMUL.FTZ R191, R192, R111 ;  /* 0x0000006fc0bf4220 */ /* 0x000fe20000410000 */
[----:B------:R-:W-:Y:S01]  /*3e50*/  FSEL R127, R110, RZ, P4 ;  /* 0x000000ff6e7f7208 */ /* 0x000fe20002000000 */
[----:B------:R-:W-:Y:S01]  /*3e60*/  FMUL.FTZ R111, R171, R204 ;  /* 0x000000ccab6f7220 */ /* 0x000fe20000410000 */
[----:B------:R-:W-:Y:S01]  /*3e70*/  ISETP.GE.U32.AND.EX P2, PT, R147, 0x1000000, PT, P2 ;  /* 0x010000009300780c */ /* 0x000fe20003f46120 */
[----:B------:R-:W-:Y:S01]  /*3e80*/  FADD.FTZ R110, -R203, R196 ;  /* 0x000000c4cb6e7221 */ /* 0x000fe20000010100 */
[----:B------:R-:W-:Y:S01]  /*3e90*/  ISETP.NE.AND.EX P4, PT, R199, RZ, PT, !PT ;  /* 0x000000ffc700720c */ /* 0x000fe20003f853f0 */
[----:B------:R-:W-:Y:S01]  /*3ea0*/  FMUL.FTZ R108, R172, R111 ;  /* 0x0000006fac6c7220 */ /* 0x000fe20000410000 */
[----:B------:R-:W-:Y:S02]  /*3eb0*/  @P5 HADD2.F32 R111, -RZ, R114.H1_H1 ;  /* 0x30000072ff6f5230 */ /* 0x000fe40000004100 */
[----:B------:R-:W-:Y:S01]  /*3ec0*/  FADD.FTZ R206, -R206, R197 ;  /* 0x000000c5cece7221 */ /* 0x000fe20000010100 */
[----:B------:R-:W-:Y:S01]  /*3ed0*/  FADD.FTZ R198, -R198, R189 ;  /* 0x000000bdc6c67221 */ /* 0x000fe20000010100 */
[----:B------:R-:W-:Y:S01]  /*3ee0*/  FMUL.FTZ R114, R108, UR4 ;  /* 0x000000046c727c20 */ /* 0x000fe20008410000 */
[----:B------:R-:W-:Y:S01]  /*3ef0*/  CS2R R192, SRZ ;  /* 0x0000000000c07805 */ /* 0x000fe2000001ff00 */
[C---:B------:R-:W-:Y:S01]  /*3f00*/  FMUL.FTZ R195, R171.reuse, R206 ;  /* 0x000000ceabc37220 */ /* 0x040fe20000410000 */
[----:B------:R-:W-:Y:S01]  /*3f10*/  FMUL.FTZ R113, R171, R198 ;  /* 0x000000c6ab717220 */ /* 0x000fe20000410000 */
[----:B------:R-:W-:Y:S01]  /*3f20*/  @P5 FMUL.FTZ R192, R111, R114 ;  /* 0x000000726fc05220 */ /* 0x000fe20000410000 */
[----:B------:R-:W-:Y:S01]  /*3f30*/  FMUL.FTZ R111, R171, R110 ;  /* 0x0000006eab6f7220 */ /* 0x000fe20000410000 */
[----:B------:R-:W-:-:S02]  /*3f40*/  @P2 HADD2.F32 R197, -RZ, R115.H1_H1 ;  /* 0x30000073ffc52230 */ /* 0x000fc40000004100 */
[C---:B------:R-:W-:Y:S01]  /*3f50*/  FMUL.FTZ R108, R172.reuse, R113 ;  /* 0x00000071ac6c7220 */ /* 0x040fe20000410000 */
[----:B------:R-:W-:Y:S02]  /*3f60*/  @P4 HADD2.F32 R202, -RZ, R115.H0_H0 ;  /* 0x20000073ffca4230 */ /* 0x000fe40000004100 */
[----:B------:R-:W-:Y:S01]  /*3f70*/  FMUL.FTZ R115, R171, R146 ;  /* 0x00000092ab737220 */ /* 0x000fe20000410000 */
[--C-:B------:R-:W-:Y:S02]  /*3f80*/  @P3 HADD2.F32 R200, -RZ, R112.reuse.H0_H0 ;  /* 0x20000070ffc83230 */ /* 0x100fe40000004100 */
[C---:B------:R-:W-:Y:S01]  /*3f90*/  FMUL.FTZ R111, R172.reuse, R111 ;  /* 0x0000006fac6f7220 */ /* 0x040fe20000410000 */
[----:B------:R-:W-:Y:S02]  /*3fa0*/  @P6 HADD2.F32 R147, -RZ, R112.H1_H1 ;  /* 0x30000070ff936230 */ /* 0x000fe40000004100 */
        /* <DEDUP_REMOVED lines=23> */
[----:B------:R-:W-:-:S02]  /*4120*/  F2FP.F16.F32.PACK_AB R111, R113, R114 ;  /* 0x00000072716f723e */ /* 0x000fc400000000ff */
[----:B------:R-:W-:Y:S02]  /*4130*/  F2FP.F16.F32.PACK_AB R110, R112, R127 ;  /* 0x0000007f706e723e */ /* 0x000fe400000000ff */
[----:B------:R-:W-:Y:S02]  /*4140*/  F2FP.F16.F32.PACK_AB R109, R126, R109 ;  /* 0x0000006d7e6d723e */ /* 0x000fe400000000ff */
[----:B------:R-:W-:-:S07]  /*4150*/  F2FP.F16.F32.PACK_AB R108, R115, R108 ;  /* 0x0000006c736c723e */ /* 0x000fce00000000ff */
.L_x_7520:
        /* <DEDUP_REMOVED lines=10> */
[C-C-:B------:R-:W-:Y:S01]  /*4200*/  FFMA.FTZ R184, R130.reuse, R184, R125.reuse ;  /* 0x000000b882b87223 */ /* 0x140fe2000001007d */
        /* <DEDUP_REMOVED lines=11> */
[----:B------:R-:W-:Y:S01]  /*42c0*/  ISETP.GE.U32.AND P2, PT, R138, RZ, PT ;  /* 0x000000ff8a00720c */ /* 0x000fe20003f46070 */
[----:B------:R-:W-:Y:S01]  /*42d0*/  FMUL.FTZ R184, R171, R184 ;  /* 0x000000b8abb87220 */ /* 0x000fe20000410000 */
[----:B------:R-:W-:Y:S01]  /*42e0*/  ISETP.NE.AND.EX P4, PT, RZ, RZ, PT, P4 ;  /* 0x000000ffff00720c */ /* 0x000fe20003f85340 */
[----:B------:R-:W-:Y:S01]  /*42f0*/  FMUL.FTZ R107, R104, UR4 ;  /* 0x00000004686b7c20 */ /* 0x000fe20008410000 */
[----:B------:R-:W-:-:S02]  /*4300*/  ISETP.NE.AND.EX P5, PT, R105, RZ, PT, !PT ;  /* 0x000000ff6900720c */ /* 0x000fc40003fa53f0 */
[----:B------:R-:W-:Y:S01]  /*4310*/  CS2R R118, SRZ ;  /* 0x0000000000767805 */ /* 0x000fe2000001ff00 */
[--C-:B------:R-:W-:Y:S01]  /*4320*/  FFMA.FTZ R129, R130, R129, R125.reuse ;  /* 0x0000008182817223 */ /* 0x100fe2000001007d */
[--C-:B-----5:R-:W-:Y:S02]  /*4330*/  @P3 HADD2.F32 R104, -RZ, R113.reuse.H0_H0 ;  /* 0x20000071ff683230 */ /* 0x120fe40000004100 */
[----:B------:R-:W-:Y:S01]  /*4340*/  FMUL.FTZ R105, R86, R107 ;  /* 0x0000006b56697220 */ /* 0x000fe20000410000 */
[----:B------:R-:W-:Y:S01]  /*4350*/  LOP3.LUT R108, R139, 0xff00, RZ, 0xc0, !PT ;  /* 0x0000ff008b6c7812 */ /* 0x000fe200078ec0ff */
[----:B------:R-:W-:Y:S01]  /*4360*/  FADD.FTZ R190, -R129, R190 ;  /* 0x000000be81be7221 */ /* 0x000fe20000010100 */
[----:B------:R-:W-:Y:S01]  /*4370*/  LOP3.LUT R110, R139, 0xff0000, RZ, 0xc0, !PT ;  /* 0x00ff00008b6e7812 */ /* 0x000fe200078ec0ff */
[----:B------:R-:W-:Y:S01]  /*4380*/  @P3 FMUL.FTZ R118, R107, R104 ;  /* 0x000000686b763220 */ /* 0x000fe20000410000 */
[----:B------:R-:W-:Y:S01]  /*4390*/  ISETP.GE.U32.AND.EX P2, PT, R139, 0x1000000, PT, P2 ;  /* 0x010000008b00780c */ /* 0x000fe20003f46120 */
[----:B------:R-:W-:Y:S01]  /*43a0*/  FMUL.FTZ R139, R171, R182 ;  /* 0x000000b6ab8b7220 */ /* 0x000fe20000410000 */
[-C--:B------:R-:W-:Y:S01]  /*43b0*/  FMUL.FTZ R104, R184, R172.reuse ;  /* 0x000000acb8687220 */ /* 0x080fe20000410000 */
[----:B------:R-:W-:Y:S01]  /*43c0*/  ISETP.NE.AND.EX P6, PT, R108, RZ, PT, !PT ;  /* 0x000000ff6c00720c */ /* 0x000fe20003fc53f0 */
[----:B------:R-:W-:Y:S01]  /*43d0*/  @P4 HADD2.F32 R113, -RZ, R113.H1_H1 ;  /* 0x30000071ff714230 */ /* 0x000fe20000004100 */
[----:B------:R-:W-:Y:S01]  /*43e0*/  FSEL R129, R105, RZ, P3 ;  /* 0x000000ff69817208 */ /* 0x000fe20001800000 */
[----:B------:R-:W-:Y:S01]  /*43f0*/  FMUL.FTZ R105, R139, R172 ;  /* 0x000000ac8b697220 */ /* 0x000fe20000410000 */
[----:B------:R-:W-:Y:S01]  /*4400*/  FMUL.FTZ R108, R104, UR4 ;  /* 0x00000004686c7c20 */ /* 0x000fe20008410000 */
[----:B------:R-:W-:Y:S01]  /*4410*/  LOP3.LUT R106, R138, 0xff, RZ, 0xc0, !PT ;  /* 0x000000ff8a6a7812 */ /* 0x000fe200078ec0ff */
[--C-:B------:R-:W-:Y:S01]  /*4420*/  FFMA.FTZ R180, R130, R180, R125.reuse ;  /* 0x000000b482b47223 */ /* 0x100fe2000001007d */
[----:B------:R-:W-:Y:S01]  /*4430*/  FMUL.FTZ R107, R105, UR4 ;  /* 0x00000004696b7c20 */ /* 0x000fe20008410000 */
[----:B------:R-:W-:Y:S01]  /*4440*/  FMUL.FTZ R104, R87, R108 ;  /* 0x0000006c57687220 */ /* 0x000fe20000410000 */
[----:B------:R-:W-:Y:S01]  /*4450*/  LOP3.LUT R109, R138, 0xff00, RZ, 0xc0, !PT ;  /* 0x0000ff008a6d7812 */ /* 0x000fe200078ec0ff */
[----:B------:R-:W-:Y:S01]  /*4460*/  @P5 HADD2.F32 R105, -RZ, R114.H0_H0 ;  /* 0x20000072ff695230 */ /* 0x000fe20000004100 */
[----:B------:R-:W-:Y:S01]  /*4470*/  ISETP.NE.U32.AND P3, PT, R106, RZ, PT ;  /* 0x000000ff6a00720c */ /* 0x000fe20003f65070 */
[----:B------:R-:W-:Y:S01]  /*4480*/  FMUL.FTZ R106, R80, R107 ;  /* 0x0000006b506a7220 */ /* 0x000fe20000410000 */
[C-C-:B------:R-:W-:Y:S01]  /*4490*/  FFMA.FTZ R178, R130.reuse, R178, R125.reuse ;  /* 0x000000b282b27223 */ /* 0x140fe2000001007d */
[----:B------:R-:W-:Y:S01]  /*44a0*/  FFMA.FTZ R176, R130, R176, R125 ;  /* 0x000000b082b07223 */ /* 0x000fe2000001007d */
[----:B------:R-:W-:Y:S01]  /*44b0*/  FADD.FTZ R180, -R180, R179 ;  /* 0x000000b3b4b47221 */ /* 0x000fe20000010100 */
[----:B------:R-:W-:Y:S01]  /*44c0*/  @P4 FMUL.FTZ R119, R108, R113 ;  /* 0x000000716c774220 */ /* 0x000fe20000410000 */
[----:B------:R-:W-:Y:S01]  /*44d0*/  FSEL R138, R104, RZ, P4 ;  /* 0x000000ff688a7208 */ /* 0x000fe20002000000 */
[----:B------:R-:W-:Y:S01]  /*44e0*/  FFMA.FTZ R130, R130, R188, R125 ;  /* 0x000000bc82827223 */ /* 0x000fe2000001007d */
[----:B------:R-:W-:-:S02]  /*44f0*/  ISETP.NE.U32.AND P4, PT, R109, RZ, PT ;  /* 0x000000ff6d00720c */ /* 0x000fc40003f85070 */
[----:B------:R-:W-:Y:S02]  /*4500*/  CS2R R126, SRZ ;  /* 0x00000000007e7805 */ /* 0x000fe4000001ff00 */
[----:B------:R-:W-:Y:S01]  /*4510*/  ISETP.NE.AND.EX P3, PT, RZ, RZ, PT, P3 ;  /* 0x000000ffff00720c */ /* 0x000fe20003f65330 */
[----:B------:R-:W-:Y:S01]  /*4520*/  FADD.FTZ R178, -R178, R177 ;  /* 0x000000b1b2b27221 */ /* 0x000fe20000010100 */
[----:B------:R-:W-:Y:S01]  /*4530*/  @P5 FMUL.FTZ R126, R107, R105 ;  /* 0x000000696b7e5220 */ /* 0x000fe20000410000 */
[----:B------:R-:W-:Y:S01]  /*4540*/  FSEL R146, R106, RZ, P5 ;  /* 0x000000ff6a927208 */ /* 0x000fe20002800000 */
[----:B------:R-:W-:Y:S01]  /*4550*/  FADD.FTZ R176, -R176, R131 ;  /* 0x00000083b0b07221 */ /* 0x000fe20000010100 */
[C---:B------:R-:W-:Y:S01]  /*4560*/  FMUL.FTZ R180, R171.reuse, R180 ;  /* 0x000000b4abb47220 */ /* 0x040fe20000410000 */
[----:B------:R-:W-:Y:S01]  /*4570*/  ISETP.NE.AND.EX P5, PT, R110, RZ, PT, !PT ;  /* 0x000000ff6e00720c */ /* 0x000fe20003fa53f0 */
[----:B------:R-:W-:Y:S01]  /*4580*/  FADD.FTZ R130, -R130, R187 ;  /* 0x000000bb82827221 */ /* 0x000fe20000010100 */
[----:B------:R-:W-:Y:S01]  /*4590*/  ISETP.NE.AND.EX P4, PT, RZ, RZ, PT, P4 ;  /* 0x000000ffff00720c */ /* 0x000fe20003f85340 */
[C---:B------:R-:W-:Y:S01]  /*45a0*/  FMUL.FTZ R190, R171.reuse, R190 ;  /* 0x000000beabbe7220 */ /* 0x040fe20000410000 */
[C---:B------:R-:W-:Y:S01]  /*45b0*/  FMUL.FTZ R113, R171.reuse, R178 ;  /* 0x000000b2ab717220 */ /* 0x040fe20000410000 */
[C---:B------:R-:W-:Y:S01]  /*45c0*/  FMUL.FTZ R176, R171.reuse, R176 ;  /* 0x000000b0abb07220 */ /* 0x040fe20000410000 */
[----:B------:R-:W-:Y:S01]  /*45d0*/  FMUL.FTZ R104, R180, R172 ;  /* 0x000000acb4687220 */ /* 0x000fe20000410000 */
[----:B------:R-:W-:Y:S01]  /*45e0*/  FMUL.FTZ R171, R171, R130 ;  /* 0x00000082abab7220 */ /* 0x000fe20000410000 */
[----:B------:R-:W-:-:S02]  /*45f0*/  @P6 HADD2.F32 R114, -RZ, R114.H1_H1 ;  /* 0x30000072ff726230 */ /* 0x000fc40000004100 */
[-C--:B------:R-:W-:Y:S01]  /*4600*/  FMUL.FTZ R108, R176, R172.reuse ;  /* 0x000000acb06c7220 */ /* 0x080fe20000410000 */
[----:B------:R-:W-:Y:S01]  /*4610*/  FMUL.FTZ R110, R104, UR4 ;  /* 0x00000004686e7c20 */ /* 0x000fe20008410000 */
[-C--:B------:R-:W-:Y:S01]  /*4620*/  FMUL.FTZ R104, R171, R172.reuse ;  /* 0x000000acab687220 */ /* 0x080fe20000410000 */
[-C--:B------:R-:W-:Y:S01]  /*4630*/  FMUL.FTZ R106, R113, R172.reuse ;  /* 0x000000ac716a7220 */ /* 0x080fe20000410000 */
[----:B------:R-:W-:Y:S01]  /*4640*/  FMUL.FTZ R172, R190, R172 ;  /* 0x000000acbeac7220 */ /* 0x000fe20000410000 */
[----:B------:R-:W-:Y:S02]  /*4650*/  @P3 HADD2.F32 R105, -RZ, R112.H0_H0 ;  /* 0x20000070ff693230 */ /* 0x000fe40000004100 */
[----:B------:R-:W-:Y:S01]  /*4660*/  FMUL.FTZ R178, R108, UR4 ;  /* 0x000000046cb27c20 */ /* 0x000fe20008410000 */
[----:B------:R-:W-:Y:S02]  /*4670*/  HFMA2 R125, -RZ, RZ, 0, 0 ;  /* 0x00000000ff7d7431 */ /* 0x000fe400000001ff */
[----:B------:R-:W-:Y:S01]  /*4680*/  FMUL.FTZ R108, R104, UR4 ;  /* 0x00000004686c7c20 */ /* 0x000fe20008410000 */
[----:B------:R-:W-:-:S02]  /*4690*/  @P5 HADD2.F32 R107, -RZ, R115.H0_H0 ;  /* 0x20000073ff6b5230 */ /* 0x000fc40000004100 */
[----:B------:R-:W-:Y:S01]  /*46a0*/  @P6 FMUL.FTZ R125, R110, R114 ;  /* 0x000000726e7d6220 */ /* 0x000fe20000410000 */
[----:B------:R-:W-:Y:S01]  /*46b0*/  @P2 HADD2.F32 R109, -RZ, R115.H1_H1 ;  /* 0x30000073ff6d2230 */ /* 0x000fe20000004100 */
[----:B------:R-:W-:Y:S01]  /*46c0*/  CS2R R114, SRZ ;  /* 0x0000000000727805 */ /* 0x000fe2000001ff00 */
[----:B------:R-:W-:Y:S02]  /*46d0*/  @P4 HADD2.F32 R112, -RZ, R112.H1_H1 ;  /* 0x30000070ff704230 */ /* 0x000fe40000004100 */
[----:B------:R-:W-:Y:S01]  /*46e0*/  FMUL.FTZ R131, R106, UR4 ;  /* 0x000000046a837c20 */ /* 0x000fe20008410000 */
[----:B------:R-:W-:Y:S01]  /*46f0*/  FMUL.FTZ R172, R172, UR4 ;  /* 0x00000004acac7c20 */ /* 0x000fe20008410000 */
[----:B------:R-:W-:Y:S01]  /*4700*/  @P3 FMUL.FTZ R114, R108, R105 ;  /* 0x000000696c723220 */ /* 0x000fe20000410000 */
[----:B------:R-:W-:Y:S01]  /*4710*/  F2FP.F16.F32.PACK_AB R105, R184, R111 ;  /* 0x0000006fb869723e */ /* 0x000fe200000000ff */
        /* <DEDUP_REMOVED lines=20> */
[----:B------:R-:W-:Y:S01]  /*4860*/  F2FP.F16.F32.PACK_AB R108, R113, R108 ;  /* 0x0000006c716c723e */ /* 0x000fe200000000ff */
[----:B------:R-:W-:Y:S06]  /*4870*/  BRA `(.L_x_7522) ;  /* 0x00000004009c7947 */ /* 0x000fec0003800000 */
.L_x_7521:
        /* <DEDUP_REMOVED lines=15> */
[----:B------:R-:W-:Y:S01]  /*4970*/  ISETP.NE.AND.EX P5, PT, R110, RZ, PT, !PT ;  /* 0x000000ff6e00720c */ /* 0x000fe20003fa53f0 */
[----:B------:R-:W-:Y:S01]  /*4980*/  FFMA.FTZ R129, R130, R129, R125 ;  /* 0x0000008182817223 */ /* 0x000fe2000001007d */
[----:B------:R-:W-:Y:S01]  /*4990*/  ISETP.NE.AND.EX P6, PT, R111, RZ, PT, !PT ;  /* 0x000000ff6f00720c */ /* 0x000fe20003fc53f0 */
[----:B------:R-:W-:Y:S01]  /*49a0*/  FMUL.FTZ R109, R108, UR4 ;  /* 0x000000046c6d7c20 */ /* 0x000fe20008410000 */
[----:B------:R-:W-:Y:S01]  /*49b0*/  ISETP.NE.AND.EX P4, PT, RZ, RZ, PT, P4 ;  /* 0x000000ffff00720c */ /* 0x000fe20003f85340 */
[----:B------:R-:W-:Y:S01]  /*49c0*/  FMUL.FTZ R111, R171, R184 ;  /* 0x000000b8ab6f7220 */ /* 0x000fe20000410000 */
[----:B------:R-:W-:-:S02]  /*49d0*/  HFMA2 R118, -RZ, RZ, 0, 0 ;  /* 0x00000000ff767431 */ /* 0x000fc400000001ff */
[--C-:B-----5:R-:W-:Y:S02]  /*49e0*/  @P3 HADD2.F32 R110, -RZ, R113.reuse.H0_H0 ;  /* 0x20000071ff6e3230 */ /* 0x120fe40000004100 */
[-C--:B------:R-:W-:Y:S01]  /*49f0*/  FMUL.FTZ R108, R86, R109.reuse ;  /* 0x0000006d566c7220 */ /* 0x080fe20000410000 */
[----:B------:R-:W-:Y:S01]  /*4a00*/  FMUL.FTZ R119, R171, R182 ;  /* 0x000000b6ab777220 */ /* 0x000fe20000410000 */
[----:B------:R-:W-:Y:S01]  /*4a10*/  FADD.FTZ R190, -R129, R190 ;  /* 0x000000be81be7221 */ /* 0x000fe20000010100 */
[--C-:B------:R-:W-:Y:S01]  /*4a20*/  FFMA.FTZ R180, R130, R180, R125.reuse ;  /* 0x000000b482b47223 */ /* 0x100fe2000001007d */
[----:B------:R-:W-:Y:S01]  /*4a30*/  @P3 FMUL.FTZ R118, R110, R109 ;  /* 0x0000006d6e763220 */ /* 0x000fe20000410000 */
[----:B------:R-:W-:Y:S01]  /*4a40*/  FMUL.FTZ R109, R172, R111 ;  /* 0x0000006fac6d7220 */ /* 0x000fe20000410000 */
[----:B------:R-:W-:Y:S01]  /*4a50*/  FSEL R129, R108, RZ, P3 ;  /* 0x000000ff6c817208 */ /* 0x000fe20001800000 */
[----:B------:R-:W-:Y:S01]  /*4a60*/  FMUL.FTZ R108, R172, R119 ;  /* 0x00000077ac6c7220 */ /* 0x000fe20000410000 */
[C-C-:B------:R-:W-:Y:S01]  /*4a70*/  FFMA.FTZ R178, R130.reuse, R178, R125.reuse ;  /* 0x000000b282b27223 */ /* 0x140fe2000001007d */
[----:B------:R-:W-:Y:S01]  /*4a80*/  FMUL.FTZ R110, R109, UR4 ;  /* 0x000000046d6e7c20 */ /* 0x000fe20008410000 */
[----:B------:R-:W-:Y:S01]  /*4a90*/  FFMA.FTZ R176, R130, R176, R125 ;  /* 0x000000b082b07223 */ /* 0x000fe2000001007d */
[----:B------:R-:W-:Y:S01]  /*4aa0*/  FMUL.FTZ R111, R108, UR4 ;  /* 0x000000046c6f7c20 */ /* 0x000fe20008410000 */
[----:B------:R-:W-:-:S02]  /*4ab0*/  @P4 HADD2.F32 R113, -RZ, R113.H1_H1 ;  /* 0x30000071ff714230 */ /* 0x000fc40000004100 */
[----:B------:R-:W-:Y:S01]  /*4ac0*/  FMUL.FTZ R108, R87, R110 ;  /* 0x0000006e576c7220 */ /* 0x000fe20000410000 */
[----:B------:R-:W-:Y:S01]  /*4ad0*/  FFMA.FTZ R130, R130, R188, R125 ;  /* 0x000000bc82827223 */ /* 0x000fe2000001007d */
[----:B------:R-:W-:Y:S01]  /*4ae0*/  LOP3.LUT R125, R138, 0xff, RZ, 0xc0, !PT ;  /* 0x000000ff8a7d7812 */ /* 0x000fe200078ec0ff */
[-C--:B------:R-:W-:Y:S01]  /*4af0*/  FMUL.FTZ R109, R80, R111.reuse ;  /* 0x0000006f506d7220 */ /* 0x080fe20000410000 */
[----:B------:R-:W-:Y:S01]  /*4b00*/  LOP3.LUT R127, R138, 0xff00, RZ, 0xc0, !PT ;  /* 0x0000ff008a7f7812 */ /* 0x000fe200078ec0ff */
[----:B------:R-:W-:Y:S01]  /*4b10*/  FADD.FTZ R180, -R180, R179 ;  /* 0x000000b3b4b47221 */ /* 0x000fe20000010100 */
[----:B------:R-:W-:Y:S01]  /*4b20*/  ISETP.GE.U32.AND P2, PT, R138, RZ, PT ;  /* 0x000000ff8a00720c */ /* 0x000fe20003f46070 */
[--C-:B------:R-:W-:Y:S01]  /*4b30*/  @P5 HADD2.F32 R138, -RZ, R114.reuse.H0_H0 ;  /* 0x20000072ff8a5230 */ /* 0x100fe20000004100 */
[----:B------:R-:W-:Y:S01]  /*4b40*/  MOV R119, RZ ;  /* 0x000000ff00777202 */ /* 0x000fe20000000f00 */
[----:B------:R-:W-:Y:S01]  /*4b50*/  @P4 FMUL.FTZ R119, R113, R110 ;  /* 0x0000006e71774220 */ /* 0x000fe20000410000 */
[----:B------:R-:W-:Y:S01]  /*4b60*/  FSEL R146, R108, RZ, P4 ;  /* 0x000000ff6c927208 */ /* 0x000fe20002000000 */
[----:B------:R-:W-:Y:S01]  /*4b70*/  FADD.FTZ R176, -R176, R131 ;  /* 0x00000083b0b07221 */ /* 0x000fe20000010100 */
[----:B------:R-:W-:Y:S01]  /*4b80*/  ISETP.NE.U32.AND P3, PT, R125, RZ, PT ;  /* 0x000000ff7d00720c */ /* 0x000fe20003f65070 */
[----:B------:R-:W-:Y:S01]  /*4b90*/  FADD.FTZ R178, -R178, R177 ;  /* 0x000000b1b2b27221 */ /* 0x000fe20000010100 */
[----:B------:R-:W-:Y:S01]  /*4ba0*/  ISETP.NE.U32.AND P4, PT, R127, RZ, PT ;  /* 0x000000ff7f00720c */ /* 0x000fe20003f85070 */
[----:B------:R-:W-:Y:S01]  /*4bb0*/  HFMA2 R126, -RZ, RZ, 0, 0 ;  /* 0x00000000ff7e7431 */ /* 0x000fe200000001ff */
[----:B------:R-:W-:Y:S01]  /*4bc0*/  LOP3.LUT R147, R139, 0xff0000, RZ, 0xc0, !PT ;  /* 0x00ff00008b937812 */ /* 0x000fe200078ec0ff */
[----:B------:R-:W-:Y:S01]  /*4bd0*/  @P5 FMUL.FTZ R126, R138, R111 ;  /* 0x0000006f8a7e5220 */ /* 0x000fe20000410000 */
[----:B------:R-:W-:Y:S01]  /*4be0*/  FSEL R131, R109, RZ, P5 ;  /* 0x000000ff6d837208 */ /* 0x000fe20002800000 */
[----:B------:R-:W-:Y:S01]  /*4bf0*/  FMUL.FTZ R109, R171, R190 ;  /* 0x000000beab6d7220 */ /* 0x000fe20000410000 */
[----:B------:R-:W-:Y:S01]  /*4c00*/  ISETP.GE.U32.AND.EX P2, PT, R139, 0x1000000, PT, P2 ;  /* 0x010000008b00780c */ /* 0x000fe20003f46120 */
[C---:B------:R-:W-:Y:S01]  /*4c10*/  FMUL.FTZ R111, R171.reuse, R180 ;  /* 0x000000b4ab6f7220 */ /* 0x040fe20000410000 */
[----:B------:R-:W-:Y:S01]  /*4c20*/  ISETP.NE.AND.EX P3, PT, RZ, RZ, PT, P3 ;  /* 0x000000ffff00720c */ /* 0x000fe20003f65330 */
[----:B------:R-:W-:Y:S01]  /*4c30*/  FADD.FTZ R130, -R130, R187 ;  /* 0x000000bb82827221 */ /* 0x000fe20000010100 */
[----:B------:R-:W-:Y:S01]  /*4c40*/  ISETP.NE.AND.EX P4, PT, RZ, RZ, PT, P4 ;  /* 0x000000ffff00720c */ /* 0x000fe20003f85340 */
[----:B------:R-:W-:Y:S01]  /*4c50*/  FMUL.FTZ R113, R171, R178 ;  /* 0x000000b2ab717220 */ /* 0x000fe20000410000 */
[----:B------:R-:W-:Y:S01]  /*4c60*/  ISETP.NE.AND.EX P5, PT, R147, RZ, PT, !PT ;  /* 0x000000ff9300720c */ /* 0x000fe20003fa53f0 */
[C---:B------:R-:W-:Y:S01]  /*4c70*/  FMUL.FTZ R108, R172.reuse, R109 ;  /* 0x0000006dac6c7220 */ /* 0x040fe20000410000 */
[C---:B------:R-:W-:Y:S01]  /*4c80*/  FMUL.FTZ R125, R171.reuse, R176 ;  /* 0x000000b0ab7d7220 */ /* 0x040fe20000410000 */
[C---:B------:R-:W-:Y:S01]  /*4c90*/  FMUL.FTZ R109, R172.reuse, R111 ;  /* 0x0000006fac6d7220 */ /* 0x040fe20000410000 */
[----:B------:R-:W-:Y:S01]  /*4ca0*/  FMUL.FTZ R171, R171, R130 ;  /* 0x00000082abab7220 */ /* 0x000fe20000410000 */
[----:B------:R-:W-:Y:S01]  /*4cb0*/  FMUL.FTZ R110, R172, R113 ;  /* 0x00000071ac6e7220 */ /* 0x000fe20000410000 */
[----:B------:R-:W-:-:S02]  /*4cc0*/  @P6 HADD2.F32 R113, -RZ, R114.H1_H1 ;  /* 0x30000072ff716230 */ /* 0x000fc40000004100 */
[C---:B------:R-:W-:Y:S01]  /*4cd0*/  FMUL.FTZ R111, R172.reuse, R125 ;  /* 0x0000007dac6f7220 */ /* 0x040fe20000410000 */
[----:B------:R-:W-:Y:S01]  /*4ce0*/  FMUL.FTZ R176, R109, UR4 ;  /* 0x000000046db07c20 */ /* 0x000fe20008410000 */
[----:B------:R-:W-:Y:S01]  /*4cf0*/  FMUL.FTZ R172, R172, R171 ;  /* 0x000000abacac7220 */ /* 0x000fe20000410000 */
[----:B------:R-:W-:Y:S01]  /*4d00*/  MOV R125, RZ ;  /* 0x000000ff007d7202 */ /* 0x000fe20000000f00 */
[----:B------:R-:W-:Y:S02]  /*4d10*/  @P2 HADD2.F32 R147, -RZ, R115.H1_H1 ;  /* 0x30000073ff932230 */ /* 0x000fe40000004100 */
[----:B------:R-:W-:Y:S01]  /*4d20*/  @P6 FMUL.FTZ R125, R113, R176 ;  /* 0x000000b0717d6220 */ /* 0x000fe20000410000 */
[--C-:B------:R-:W-:Y:S02]  /*4d30*/  @P3 HADD2.F32 R178, -RZ, R112.reuse.H0_H0 ;  /* 0x20000070ffb23230 */ /* 0x100fe40000004100 */
[----:B------:R-:W-:Y:S01]  /*4d40*/  FMUL.FTZ R113, R110, UR4 ;  /* 0x000000046e717c20 */ /* 0x000fe20008410000 */
[----:B------:R-:W-:-:S02]  /*4d50*/  @P4 HADD2.F32 R139, -RZ, R112.H1_H1 ;  /* 0x30000070ff8b4230 */ /* 0x000fc40000004100 */
[----:B------:R-:W-:Y:S01]  /*4d60*/  FMUL.FTZ R112, R111, UR4 ;  /* 0x000000046f707c20 */ /* 0x000fe20008410000 */
[----:B------:R-:W-:Y:S01]  /*4d70*/  FMUL.FTZ R109, R172, UR4 ;  /* 0x00000004ac6d7c20 */ /* 0x000fe20008410000 */
[----:B------:R-:W-:Y:S02]  /*4d80*/  @P5 HADD2.F32 R180, -RZ, R115.H0_H0 ;  /* 0x20000073ffb45230 */ /* 0x000fe40000004100 */
[----:B------:R-:W-:Y:S01]  /*4d90*/  FMUL.FTZ R138, R108, UR4 ;  /* 0x000000046c8a7c20 */ /* 0x000fe20008410000 */
[----:B------:R-:W-:Y:S02]  /*4da0*/  CS2R R114, SRZ ;  /* 0x0000000000727805 */ /* 0x000fe4000001ff00 */
        /* <DEDUP_REMOVED lines=10> */
[----:B------:R-:W-:Y:S01]  /*4e50*/  @P5 FMUL.FTZ R130, R180, R113 ;  /* 0x00000071b4825220 */ /* 0x000fe20000410000 */
        /* <DEDUP_REMOVED lines=8> */
[----:B------:R-:W-:-:S07]  /*4ee0*/  F2FP.F16.F32.PACK_AB R108, R113, R108 ;  /* 0x0000006c716c723e */ /* 0x000fce00000000ff */
.L_x_7522:
[----:B------:R-:W0:Y:S01]  /*4ef0*/  @P1 LDC.64 R112, c[0x0][0x478] ;  /* 0x00011e00ff701b82 */ /* 0x000e220000000a00 */
[----:B------:R-:W-:-:S04]  /*4f00*/  IMAD.WIDE.U32 R116, R168, 0x10, R116 ;  /* 0x00000010a8747825 */ /* 0x000fc800078e0074 */
[----:B0-----:R-:W-:-:S05]  /*4f10*/  @P1 IMAD.WIDE.U32 R112, R168, 0x10, R112 ;  /* 0x00000010a8701825 */ /* 0x001fca00078e0070 */
[----:B------:R1:W-:Y:S04]  /*4f20*/  @P1 STG.E.128 desc[UR6][R112.64], R104 ;  /* 0x0000006870001986 */ /* 0x0003e8000c101d06 */
[----:B------:R1:W-:Y:S01]  /*4f30*/  STG.E.128 desc[UR6][R116.64], R108 ;  /* 0x0000006c74007986 */ /* 0x0003e2000c101d06 */
[----:B------:R-:W-:Y:S05]  /*4f40*/  BRA `(.L_x_7523) ;  /* 0x0000002800807947 */ /* 0x000fea0003800000 */
.L_x_7516:
        /* <DEDUP_REMOVED lines=9> */
[----:B------:R-:W-:Y:S02]  /*4fe0*/  HADD2.F32 R120, -RZ, R53.H0_H0 ;  /* 0x20000035ff787230 */ /* 0x000fe40000004100 */
[----:B------:R-:W-:Y:S01]  /*4ff0*/  FADD.FTZ R175, -R112, R175 ;  /* 0x000000af70af7221 */ /* 0x000fe20000010100 */
[----:B------:R-:W-:Y:S01]  /*5000*/  HADD2.F32 R112, -RZ, R52.H0_H0 ;  /* 0x20000034ff707230 */ /* 0x000fe20000004100 */
[----:B------:R-:W-:Y:S01]  /*5010*/  LOP3.LUT P5, RZ, R156, 0xff0000, RZ, 0xc0, !PT ;  /* 0x00ff00009cff7812 */ /* 0x000fe200078ac0ff */
[----:B------:R-:W-:Y:S01]  /*5020*/  FADD.FTZ R207, -R124, R121 ;  /* 0x000000797ccf7221 */ /* 0x000fe20000010100 */
[----:B------:R-:W-:Y:S01]  /*5030*/  UMOV UR4, UR5 ;  /* 0x0000000500047c82 */ /* 0x000fe20008000000 */
[----:B------:R-:W-:-:S02]  /*5040*/  HFMA2 R124, -RZ, RZ, 0, 0 ;  /* 0x00000000ff7c7431 */ /* 0x000fc400000001ff */
[C---:B------:R-:W-:Y:S01]  /*5050*/  FFMA.FTZ R121, R171.reuse, R175, R112 ;  /* 0x000000afab797223 */ /* 0x040fe20000010070 */
[----:B------:R-:W-:Y:S01]  /*5060*/  FFMA.FTZ R175, R171, R207, R120 ;  /* 0x000000cfabaf7223 */ /* 0x000fe20000010078 */
[C-C-:B------:R-:W-:Y:S01]  /*5070*/  FFMA.FTZ R209, R130.reuse, R113, R125.reuse ;  /* 0x0000007182d17223 */ /* 0x140fe2000001007d */
[--C-:B------:R-:W-:Y:S01]  /*5080*/  FFMA.FTZ R208, R130, R208, R125.reuse ;  /* 0x000000d082d07223 */ /* 0x100fe2000001007d */
[-C--:B------:R-:W-:Y:S01]  /*5090*/  FMUL.FTZ R112, R121, R172.reuse ;  /* 0x000000ac79707220 */ /* 0x080fe20000410000 */
[----:B------:R-:W-:Y:S01]  /*50a0*/  FMUL.FTZ R175, R175, R172 ;  /* 0x000000acafaf7220 */ /* 0x000fe20000410000 */
[----:B-----5:R-:W-:Y:S01]  /*50b0*/  @P4 HADD2.F32 R120, -RZ, R108.H0_H0 ;  /* 0x2000006cff784230 */ /* 0x020fe20000004100 */
[----:B------:R-:W-:Y:S01]  /*50c0*/  MOV R121, RZ ;  /* 0x000000ff00797202 */ /* 0x000fe20000000f00 */
[----:B------:R-:W-:Y:S01]  /*50d0*/  FMUL.FTZ R207, R112, UR4 ;  /* 0x0000000470cf7c20 */ /* 0x000fe20008410000 */
[----:B------:R-:W-:Y:S02]  /*50e0*/  @P5 HADD2.F32 R112, -RZ, R109.H0_H0 ;  /* 0x2000006dff705230 */ /* 0x000fe40000004100 */
[----:B------:R-:W-:Y:S01]  /*50f0*/  FMUL.FTZ R175, R175, UR4 ;  /* 0x00000004afaf7c20 */ /* 0x000fe20008410000 */
[C-C-:B------:R-:W-:Y:S01]  /*5100*/  FFMA.FTZ R116, R130.reuse, R116, R125.reuse ;  /* 0x0000007482747223 */ /* 0x140fe2000001007d */
[----:B------:R-:W-:Y:S01]  /*5110*/  @P4 FMUL.FTZ R124, R207, R120 ;  /* 0x00000078cf7c4220 */ /* 0x000fe20000410000 */
[--C-:B------:R-:W-:Y:S01]  /*5120*/  FFMA.FTZ R120, R130, R114, R125.reuse ;  /* 0x0000007282787223 */ /* 0x100fe2000001007d */
[----:B------:R-:W-:Y:S01]  /*5130*/  @P5 FMUL.FTZ R121, R175, R112 ;  /* 0x00000070af795220 */ /* 0x000fe20000410000 */
[----:B------:R-:W-:Y:S01]  /*5140*/  FMUL.FTZ R113, R102, R175 ;  /* 0x000000af66717220 */ /* 0x000fe20000410000 */
[----:B------:R-:W-:Y:S01]  /*5150*/  FMUL.FTZ R112, R100, R207 ;  /* 0x000000cf64707220 */ /* 0x000fe20000410000 */
[----:B------:R-:W-:Y:S01]  /*5160*/  HADD2.F32 R114, -RZ, R52.H1_H1 ;  /* 0x30000034ff727230 */ /* 0x000fe20000004100 */
[----:B------:R-:W-:Y:S01]  /*5170*/  ISETP.GE.U32.AND P1, PT, R156, RZ, PT ;  /* 0x000000ff9c00720c */ /* 0x000fe20003f26070 */
[----:B------:R-:W-:Y:S01]  /*5180*/  FADD.FTZ R209, -R209, R126 ;  /* 0x0000007ed1d17221 */ /* 0x000fe20000010100 */
[C-C-:B------:R-:W-:Y:S01]  /*5190*/  FFMA.FTZ R122, R130.reuse, R122, R125.reuse ;  /* 0x0000007a827a7223 */ /* 0x140fe2000001007d */
[----:B------:R-:W-:Y:S01]  /*51a0*/  FFMA.FTZ R128, R130, R128, R125 ;  /* 0x0000008082807223 */ /* 0x000fe2000001007d */
[----:B------:R-:W-:Y:S01]  /*51b0*/  FSEL R113, R113, RZ, P5 ;  /* 0x000000ff71717208 */ /* 0x000fe20002800000 */
[----:B------:R-:W-:Y:S01]  /*51c0*/  FADD.FTZ R208, -R208, R205 ;  /* 0x000000cdd0d07221 */ /* 0x000fe20000010100 */
[C---:B------:R-:W-:Y:S01]  /*51d0*/  LOP3.LUT P6, RZ, R157.reuse, 0xff, RZ, 0xc0, !PT ;  /* 0x000000ff9dff7812 */ /* 0x040fe200078cc0ff */
[----:B------:R-:W-:Y:S01]  /*51e0*/  FADD.FTZ R205, -R116, R117 ;  /* 0x0000007574cd7221 */ /* 0x000fe20000010100 */
[----:B------:R-:W-:Y:S01]  /*51f0*/  FSEL R112, R112, RZ, P4 ;  /* 0x000000ff70707208 */ /* 0x000fe20002000000 */
[----:B------:R-:W-:Y:S01]  /*5200*/  FADD.FTZ R207, -R120, R115 ;  /* 0x0000007378cf7221 */ /* 0x000fe20000010100 */
[----:B------:R-:W-:Y:S01]  /*5210*/  LOP3.LUT P5, RZ, R157, 0xff0000, RZ, 0xc0, !PT ;  /* 0x00ff00009dff7812 */ /* 0x000fe200078ac0ff */
[----:B------:R-:W-:Y:S01]  /*5220*/  FADD.FTZ R175, -R122, R127 ;  /* 0x0000007f7aaf7221 */ /* 0x000fe20000010100 */
[C---:B------:R-:W-:Y:S01]  /*5230*/  LOP3.LUT P2, RZ, R156.reuse, 0xff00, RZ, 0xc0, !PT ;  /* 0x0000ff009cff7812 */ /* 0x040fe2000784c0ff */
[----:B------:R-:W-:Y:S01]  /*5240*/  FFMA.FTZ R115, R171, R209, R114 ;  /* 0x000000d1ab737223 */ /* 0x000fe20000010072 */
[----:B------:R-:W-:Y:S01]  /*5250*/  LOP3.LUT P3, RZ, R156, 0xff000000, RZ, 0xc0, !PT ;  /* 0xff0000009cff7812 */ /* 0x000fe2000786c0ff */
[----:B------:R-:W-:Y:S01]  /*5260*/  HADD2.F32 R116, -RZ, R54.H0_H0 ;  /* 0x20000036ff747230 */ /* 0x000fe20000004100 */
[C---:B------:R-:W-:Y:S01]  /*5270*/  LOP3.LUT P4, RZ, R157.reuse, 0xff00, RZ, 0xc0, !PT ;  /* 0x0000ff009dff7812 */ /* 0x040fe2000788c0ff */
[----:B------:R-:W-:Y:S01]  /*5280*/  FADD.FTZ R123, -R128, R123 ;  /* 0x0000007b807b7221 */ /* 0x000fe20000010100 */
[----:B------:R-:W-:Y:S01]  /*5290*/  ISETP.GE.U32.AND.EX P1, PT, R157, 0x1000000, PT, P1 ;  /* 0x010000009d00780c */ /* 0x000fe20003f26110 */
[----:B------:R-:W-:-:S02]  /*52a0*/  HADD2.F32 R114, -RZ, R53.H1_H1 ;  /* 0x30000035ff727230 */ /* 0x000fc40000004100 */
[----:B------:R-:W-:Y:S01]  /*52b0*/  FMUL.FTZ R115, R115, R172 ;  /* 0x000000ac73737220 */ /* 0x000fe20000410000 */
[----:B------:R-:W-:Y:S02]  /*52c0*/  HADD2.F32 R120, -RZ, R54.H1_H1 ;  /* 0x30000036ff787230 */ /* 0x000fe40000004100 */
[C---:B------:R-:W-:Y:S01]  /*52d0*/  FFMA.FTZ R127, R171.reuse, R123, R116 ;  /* 0x0000007bab7f7223 */ /* 0x040fe20000010074 */
[--C-:B------:R-:W-:Y:S02]  /*52e0*/  HADD2.F32 R122, -RZ, R55.reuse.H0_H0 ;  /* 0x20000037ff7a7230 */ /* 0x100fe40000004100 */
[C---:B------:R-:W-:Y:S01]  /*52f0*/  FFMA.FTZ R117, R171.reuse, R208, R114 ;  /* 0x000000d0ab757223 */ /* 0x040fe20000010072 */
[----:B------:R-:W-:Y:S02]  /*5300*/  HADD2.F32 R126, -RZ, R55.H1_H1 ;  /* 0x30000037ff7e7230 */ /* 0x000fe40000004100 */
[----:B------:R-:W-:Y:S01]  /*5310*/  FFMA.FTZ R175, R171, R175, R120 ;  /* 0x000000afabaf7223 */ /* 0x000fe20000010078 */
[-C--:B------:R-:W-:Y:S01]  /*5320*/  FMUL.FTZ R127, R127, R172.reuse ;  /* 0x000000ac7f7f7220 */ /* 0x080fe20000410000 */
[----:B------:R-:W-:Y:S01]  /*5330*/  FFMA.FTZ R205, R171, R205, R122 ;  /* 0x000000cdabcd7223 */ /* 0x000fe2000001007a */
[-C--:B------:R-:W-:Y:S01]  /*5340*/  FMUL.FTZ R117, R117, R172.reuse ;  /* 0x000000ac75757220 */ /* 0x080fe20000410000 */
[----:B------:R-:W-:Y:S01]  /*5350*/  FFMA.FTZ R207, R171, R207, R126 ;  /* 0x000000cfabcf7223 */ /* 0x000fe2000001007e */
[-C--:B------:R-:W-:Y:S01]  /*5360*/  FMUL.FTZ R175, R175, R172.reuse ;  /* 0x000000acafaf7220 */ /* 0x080fe20000410000 */
[-C--:B------:R-:W-:Y:S01]  /*5370*/  FMUL.FTZ R205, R205, R172.reuse ;  /* 0x000000accdcd7220 */ /* 0x080fe20000410000 */
[----:B------:R-:W-:Y:S01]  /*5380*/  FMUL.FTZ R116, R115, UR4 ;  /* 0x0000000473747c20 */ /* 0x000fe20008410000 */
[----:B------:R-:W-:Y:S01]  /*5390*/  FMUL.FTZ R207, R207, R172 ;  /* 0x000000accfcf7220 */ /* 0x000fe20000410000 */
[----:B------:R-:W-:-:S02]  /*53a0*/  @P6 HADD2.F32 R114, -RZ, R110.H0_H0 ;  /* 0x2000006eff726230 */ /* 0x000fc40000004100 */
[----:B------:R-:W-:Y:S01]  /*53b0*/  FMUL.FTZ R127, R127, UR4 ;  /* 0x000000047f7f7c20 */ /* 0x000fe20008410000 */
[----:B------:R-:W-:Y:S02]  /*53c0*/  @P5 HADD2.F32 R115, -RZ, R111.H0_H0 ;  /* 0x2000006fff735230 */ /* 0x000fe40000004100 */
[----:B------:R-:W-:Y:S01]  /*53d0*/  FMUL.FTZ R126, R117, UR4 ;  /* 0x00000004757e7c20 */ /* 0x000fe20008410000 */
[----:B------:R-:W-:Y:S02]  /*53e0*/  @P2 HADD2.F32 R108, -RZ, R108.H1_H1 ;  /* 0x3000006cff6c2230 */ /* 0x000fe40000004100 */
[----:B------:R-:W-:Y:S01]  /*53f0*/  FMUL.FTZ R175, R175, UR4 ;  /* 0x00000004afaf7c20 */ /* 0x000fe20008410000 */
[----:B------:R-:W-:Y:S02]  /*5400*/  @P3 HADD2.F32 R109, -RZ, R109.H1_H1 ;  /* 0x3000006dff6d3230 */ /* 0x000fe40000004100 */
[----:B------:R-:W-:Y:S01]  /*5410*/  FMUL.FTZ R205, R205, UR4 ;  /* 0x00000004cdcd7c20 */ /* 0x000fe20008410000 */
[----:B------:R-:W-:-:S02]  /*5420*/  @P4 HADD2.F32 R110, -RZ, R110.H1_H1 ;  /* 0x3000006eff6e4230 */ /* 0x000fc40000004100 */
[----:B------:R-:W-:Y:S01]  /*5430*/  FMUL.FTZ R208, R207, UR4 ;  /* 0x00000004cfd07c20 */ /* 0x000fe20008410000 */
[----:B------:R-:W-:Y:S01]  /*5440*/  @P1 HADD2.F32 R111, -RZ, R111.H1_H1 ;  /* 0x3000006fff6f1230 */ /* 0x000fe20000004100 */
[----:B------:R-:W-:Y:S02]  /*5450*/  CS2R R122, SRZ ;  /* 0x00000000007a7805 */ /* 0x000fe4000001ff00 */
        /* <DEDUP_REMOVED lines=26> */
.L_x_7524:
[C-C-:B------:R-:W-:Y:S01]  /*5600*/  FFMA.FTZ R124, R130.reuse, R124, R125.reuse ;  /* 0x0000007c827c7223 */ /* 0x140fe2000001007d */
[----:B------:R-:W-:Y:S01]  /*5610*/  FFMA.FTZ R208, R130, R208, R125 ;  /* 0x000000d082d07223 */ /* 0x000fe2000001007d */
[C---:B------:R-:W-:Y:S01]  /*5620*/  LOP3.LUT P2, RZ, R156.reuse, 0xff0000, RZ, 0xc0, !PT ;  /* 0x00ff00009cff7812 */ /* 0x040fe2000784c0ff */
[--C-:B------:R-:W-:Y:S01]  /*5630*/  HADD2.F32 R104, -RZ, R53.reuse.H0_H0 ;  /* 0x20000035ff687230 */ /* 0x100fe20000004100 */
[----:B------:R-:W-:Y:S01]  /*5640*/  LOP3.LUT P5, RZ, R156, 0xff000000, RZ, 0xc0, !PT ;  /* 0xff0000009cff7812 */ /* 0x000fe200078ac0ff */
[----:B------:R-:W-:Y:S01]  /*5650*/  FADD.FTZ R124, -R124, R121 ;  /* 0x000000797c7c7221 */ /* 0x000fe20000010100 */
[----:B------:R-:W-:Y:S02]  /*5660*/  HADD2.F32 R107, -RZ, R53.H1_H1 ;  /* 0x30000035ff6b7230 */ /* 0x000fe40000004100 */
[----:B------:R-:W-:Y:S01]  /*5670*/  FADD.FTZ R208, -R208, R205 ;  /* 0x000000cdd0d07221 */ /* 0x000fe20000010100 */
[----:B------:R-:W-:Y:S01]  /*5680*/  UMOV UR4, UR5 ;  /* 0x0000000500047c82 */ /* 0x000fe20008000000 */
[C---:B------:R-:W-:Y:S01]  /*5690*/  FFMA.FTZ R105, R171.reuse, R124, R104 ;  /* 0x0000007cab697223 */ /* 0x040fe20000010068 */
[----:B------:R-:W-:Y:S01]  /*56a0*/  CS2R R120, SRZ ;  /* 0x0000000000787805 */ /* 0x000fe2000001ff00 */
[----:B------:R-:W-:Y:S01]  /*56b0*/  FFMA.FTZ R104, R171, R208, R107 ;  /* 0x000000d0ab687223 */ /* 0x000fe2000001006b */
[----:B------:R-:W-:Y:S01]  /*56c0*/  FFMA.FTZ R128, R130, R128, R125 ;  /* 0x0000008082807223 */ /* 0x000fe2000001007d */
[-C--:B------:R-:W-:Y:S01]  /*56d0*/  FMUL.FTZ R106, R105, R172.reuse ;  /* 0x000000ac696a7220 */ /* 0x080fe20000410000 */
[----:B------:R-:W-:Y:S01]  /*56e0*/  LOP3.LUT P6, RZ, R157, 0xff, RZ, 0xc0, !PT ;  /* 0x000000ff9dff7812 */ /* 0x000fe200078cc0ff */
[----:B------:R-:W-:Y:S01]  /*56f0*/  FMUL.FTZ R107, R104, R172 ;  /* 0x000000ac686b7220 */ /* 0x000fe20000410000 */
[----:B-----5:R-:W-:-:S02]  /*5700*/  @P2 HADD2.F32 R124, -RZ, R109.H0_H0 ;  /* 0x2000006dff7c2230 */ /* 0x020fc40000004100 */
[----:B------:R-:W-:Y:S01]  /*5710*/  FMUL.FTZ R205, R106, UR4 ;  /* 0x000000046acd7c20 */ /* 0x000fe20008410000 */
[----:B------:R-:W-:Y:S02]  /*5720*/  @P5 HADD2.F32 R109, -RZ, R109.H1_H1 ;  /* 0x3000006dff6d5230 */ /* 0x000fe40000004100 */
[----:B------:R-:W-:Y:S01]  /*5730*/  FMUL.FTZ R208, R107, UR4 ;  /* 0x000000046bd07c20 */ /* 0x000fe20008410000 */
[--C-:B------:R-:W-:Y:S02]  /*5740*/  HADD2.F32 R106, -RZ, R54.reuse.H0_H0 ;  /* 0x20000036ff6a7230 */ /* 0x100fe40000004100 */
[----:B------:R-:W-:Y:S01]  /*5750*/  FADD.FTZ R128, -R128, R123 ;  /* 0x0000007b80807221 */ /* 0x000fe20000010100 */
[--C-:B------:R-:W-:Y:S01]  /*5760*/  FFMA.FTZ R122, R130, R122, R125.reuse ;  /* 0x0000007a827a7223 */ /* 0x100fe2000001007d */
[-C--:B------:R-:W-:Y:S01]  /*5770*/  @P5 FMUL.FTZ R120, R109, R208.reuse ;  /* 0x000000d06d785220 */ /* 0x080fe20000410000 */
[-C--:B------:R-:W-:Y:S01]  /*5780*/  FMUL.FTZ R109, R102, R205.reuse ;  /* 0x000000cd666d7220 */ /* 0x080fe20000410000 */
[----:B------:R-:W-:Y:S01]  /*5790*/  FMUL.FTZ R208, R103, R208 ;  /* 0x000000d067d07220 */ /* 0x000fe20000410000 */
[----:B------:R-:W-:Y:S01]  /*57a0*/  @P2 FMUL.FTZ R121, R124, R205 ;  /* 0x000000cd7c792220 */ /* 0x000fe20000410000 */
[----:B------:R-:W-:Y:S01]  /*57b0*/  LOP3.LUT P4, RZ, R157, 0xff00, RZ, 0xc0, !PT ;  /* 0x0000ff009dff7812 */ /* 0x000fe2000788c0ff */
[--C-:B------:R-:W-:Y:S01]  /*57c0*/  FFMA.FTZ R116, R130, R116, R125.reuse ;  /* 0x0000007482747223 */ /* 0x100fe2000001007d */
[----:B------:R-:W-:Y:S01]  /*57d0*/  ISETP.GE.U32.AND P1, PT, R156, RZ, PT ;  /* 0x000000ff9c00720c */ /* 0x000fe20003f26070 */
[----:B------:R-:W-:Y:S01]  /*57e0*/  FFMA.FTZ R205, R171, R128, R106 ;  /* 0x00000080abcd7223 */ /* 0x000fe2000001006a */
[----:B------:R-:W-:Y:S01]  /*57f0*/  FSEL R109, R109, RZ, P2 ;  /* 0x000000ff6d6d7208 */ /* 0x000fe20001000000 */
[--C-:B------:R-:W-:Y:S01]  /*5800*/  FFMA.FTZ R113, R130, R113, R125.reuse ;  /* 0x0000007182717223 */ /* 0x100fe2000001007d */
[----:B------:R-:W-:Y:S01]  /*5810*/  LOP3.LUT P3, RZ, R156, 0xff, RZ, 0xc0, !PT ;  /* 0x000000ff9cff7812 */ /* 0x000fe2000786c0ff */
[--C-:B------:R-:W-:Y:S01]  /*5820*/  FFMA.FTZ R114, R130, R114, R125.reuse ;  /* 0x0000007282727223 */ /* 0x100fe2000001007d */
[----:B------:R-:W-:Y:S01]  /*5830*/  LOP3.LUT P2, RZ, R156, 0xff00, RZ, 0xc0, !PT ;  /* 0x0000ff009cff7812 */ /* 0x000fe2000784c0ff */
[----:B------:R-:W-:Y:S01]  /*5840*/  FFMA.FTZ R112, R130, R112, R125 ;  /* 0x0000007082707223 */ /* 0x000fe2000001007d */
[----:B------:R-:W-:Y:S01]  /*5850*/  FSEL R208, R208, RZ, P5 ;  /* 0x000000ffd0d07208 */ /* 0x000fe20002800000 */
[----:B------:R-:W-:Y:S01]  /*5860*/  HADD2.F32 R106, -RZ, R54.H1_H1 ;  /* 0x30000036ff6a7230 */ /* 0x000fe20000004100 */
[C---:B------:R-:W-:Y:S01]  /*5870*/  LOP3.LUT P5, RZ, R157.reuse, 0xff0000, RZ, 0xc0, !PT ;  /* 0x00ff00009dff7812 */ /* 0x040fe200078ac0ff */
[----:B------:R-:W-:Y:S01]  /*5880*/  FADD.FTZ R122, -R122, R127 ;  /* 0x0000007f7a7a7221 */ /* 0x000fe20000010100 */
[----:B------:R-:W-:Y:S01]  /*5890*/  ISETP.GE.U32.AND.EX P1, PT, R157, 0x1000000, PT, P1 ;  /* 0x010000009d00780c */ /* 0x000fe20003f26110 */
[----:B------:R-:W-:Y:S01]  /*58a0*/  FADD.FTZ R116, -R116, R117 ;  /* 0x0000007574747221 */ /* 0x000fe20000010100 */
[----:B------:R-:W-:-:S02]  /*58b0*/  HADD2.F32 R117, -RZ, R55.H1_H1 ;  /* 0x30000037ff757230 */ /* 0x000fc40000004100 */
[----:B------:R-:W-:Y:S01]  /*58c0*/  FADD.FTZ R126, -R113, R126 ;  /* 0x0000007e717e7221 */ /* 0x000fe20000010100 */
[--C-:B------:R-:W-:Y:S02]  /*58d0*/  HADD2.F32 R107, -RZ, R52.reuse.H0_H0 ;  /* 0x20000034ff6b7230 */ /* 0x100fe40000004100 */
[----:B------:R-:W-:Y:S01]  /*58e0*/  FADD.FTZ R114, -R114, R115 ;  /* 0x0000007372727221 */ /* 0x000fe20000010100 */
[----:B------:R-:W-:Y:S01]  /*58f0*/  FADD.FTZ R112, -R112, R175 ;  /* 0x000000af70707221 */ /* 0x000fe20000010100 */
[----:B------:R-:W-:Y:S02]  /*5900*/  HADD2.F32 R115, -RZ, R55.H0_H0 ;  /* 0x20000037ff737230 */ /* 0x000fe40000004100 */
[----:B------:R-:W-:Y:S01]  /*5910*/  FFMA.FTZ R207, R171, R122, R106 ;  /* 0x0000007aabcf7223 */ /* 0x000fe2000001006a */
[----:B------:R-:W-:Y:S02]  /*5920*/  HADD2.F32 R113, -RZ, R52.H1_H1 ;  /* 0x30000034ff717230 */ /* 0x000fe40000004100 */
[----:B------:R-:W-:Y:S01]  /*5930*/  FMUL.FTZ R106, R205, R172 ;  /* 0x000000accd6a7220 */ /* 0x000fe20000410000 */
[C---:B------:R-:W-:Y:S01]  /*5940*/  FFMA.FTZ R211, R171.reuse, R114, R117 ;  /* 0x00000072abd37223 */ /* 0x040fe20000010075 */
[----:B------:R-:W-:Y:S01]  /*5950*/  FFMA.FTZ R127, R171, R112, R107 ;  /* 0x00000070ab7f7223 */ /* 0x000fe2000001006b */
[----:B------:R-:W-:Y:S01]  /*5960*/  FMUL.FTZ R107, R207, R172 ;  /* 0x000000accf6b7220 */ /* 0x000fe20000410000 */
[C---:B------:R-:W-:Y:S01]  /*5970*/  FFMA.FTZ R209, R171.reuse, R116, R115 ;  /* 0x00000074abd17223 */ /* 0x040fe20000010073 */
[----:B------:R-:W-:Y:S01]  /*5980*/  FFMA.FTZ R126, R171, R126, R113 ;  /* 0x0000007eab7e7223 */ /* 0x000fe20000010071 */
[----:B------:R-:W-:-:S02]  /*5990*/  @P6 HADD2.F32 R114, -RZ, R110.H0_H0 ;  /* 0x2000006eff726230 */ /* 0x000fc40000004100 */
[----:B------:R-:W-:Y:S01]  /*59a0*/  FMUL.FTZ R113, R106, UR4 ;  /* 0x000000046a717c20 */ /* 0x000fe20008410000 */
[----:B------:R-:W-:Y:S02]  /*59b0*/  @P4 HADD2.F32 R115, -RZ, R110.H1_H1 ;  /* 0x3000006eff734230 */ /* 0x000fe40000004100 */
[-C--:B------:R-:W-:Y:S01]  /*59c0*/  FMUL.FTZ R110, R211, R172.reuse ;  /* 0x000000acd36e7220 */ /* 0x080fe20000410000 */
[----:B------:R-:W-:Y:S01]  /*59d0*/  CS2R R122, SRZ ;  /* 0x00000000007a7805 */ /* 0x000fe2000001ff00 */
[--C-:B------:R-:W-:Y:S02]  /*59e0*/  @P3 HADD2.F32 R116, -RZ, R108.reuse.H0_H0 ;  /* 0x2000006cff743230 */ /* 0x100fe40000004100 */
[----:B------:R-:W-:Y:S01]  /*59f0*/  FMUL.FTZ R112, R107, UR4 ;  /* 0x000000046b707c20 */ /* 0x000fe20008410000 */
[----:B------:R-:W-:Y:S02]  /*5a00*/  @P2 HADD2.F32 R175, -RZ, R108.H1_H1 ;  /* 0x3000006cffaf2230 */ /* 0x000fe40000004100 */
[----:B------:R-:W-:Y:S01]  /*5a10*/  FMUL.FTZ R108, R209, R172 ;  /* 0x000000acd16c7220 */ /* 0x000fe20000410000 */
[----:B------:R-:W-:-:S02]  /*5a20*/  @P5 HADD2.F32 R210, -RZ, R111.H0_H0 ;  /* 0x2000006fffd25230 */ /* 0x000fc40000004100 */
[-C--:B------:R-:W-:Y:S01]  /*5a30*/  FMUL.FTZ R107, R126, R172.reuse ;  /* 0x000000ac7e6b7220 */ /* 0x080fe20000410000 */
[----:B------:R-:W-:Y:S02]  /*5a40*/  @P1 HADD2.F32 R111, -RZ, R111.H1_H1 ;  /* 0x3000006fff6f1230 */ /* 0x000fe40000004100 */
[-C--:B------:R-:W-:Y:S01]  /*5a50*/  @P6 FMUL.FTZ R123, R114, R113.reuse ;  /* 0x00000071727b6220 */ /* 0x080fe20000410000 */
[----:B------:R-:W-:Y:S01]  /*5a60*/  FMUL.FTZ R106, R127, R172 ;  /* 0x000000ac7f6a7220 */ /* 0x000fe20000410000 */
[----:B------:R-:W-:Y:S01]  /*5a70*/  FMUL.FTZ R114, R110, UR4 ;  /* 0x000000046e727c20 */ /* 0x000fe20008410000 */
[----:B------:R-:W-:Y:S01]  /*5a80*/  @P4 FMUL.FTZ R122, R115, R112 ;  /* 0x00000070737a4220 */ /* 0x000fe20000410000 */
[----:B------:R-:W-:Y:S01]  /*5a90*/  CS2R R156, SRZ ;  /* 0x00000000009c7805 */ /* 0x000fe2000001ff00 */
[----:B------:R-:W-:Y:S01]  /*5aa0*/  FMUL.FTZ R117, R108, UR4 ;  /* 0x000000046c757c20 */ /* 0x000fe20008410000 */
[----:B------:R-:W-:Y:S01]  /*5ab0*/  FMUL.FTZ R110, R107, UR4 ;  /* 0x000000046b6e7c20 */ /* 0x000fe20008410000 */
[----:B------:R-:W-:Y:S01]  /*5ac0*/  FMUL.FTZ R115, R106, UR4 ;  /* 0x000000046a737c20 */ /* 0x000fe20008410000 */
[----:B------:R-:W-:Y:S01]  /*5ad0*/  @P1 FMUL.FTZ R156, R111, R114 ;  /* 0x000000726f9c1220 */ /* 0x000fe20000410000 */
[----:B------:R-:W-:Y:S01]  /*5ae0*/  MOV R128, RZ ;  /* 0x000000ff00807202 */ /* 0x000fe20000000f00 */
[----:B------:R-:W-:Y:S01]  /*5af0*/  FMUL.FTZ R111, R96, R113 ;  /* 0x00000071606f7220 */ /* 0x000fe20000410000 */
        /* <DEDUP_REMOVED lines=8> */
[----:B------:R-:W-:Y:S01]  /*5b80*/  FSEL R115, R111, RZ, P6 ;  /* 0x000000ff6f737208 */ /* 0x000fe20003000000 */
        /* <DEDUP_REMOVED lines=9> */
[----:B------:R-:W-:Y:S02]  /*5c20*/  F2FP.F16.F32.PACK_AB R104, R126, R127 ;  /* 0x0000007f7e68723e */ /* 0x000fe400000000ff */
[----:B------:R-:W-:Y:S02]  /*5c30*/  F2FP.F16.F32.PACK_AB R111, R111, R116 ;  /* 0x000000746f6f723e */ /* 0x000fe400000000ff */
[----:B------:R-:W-:-:S02]  /*5c40*/  F2FP.F16.F32.PACK_AB R110, R112, R115 ;  /* 0x00000073706e723e */ /* 0x000fc400000000ff */
[----:B------:R-:W-:Y:S02]  /*5c50*/  F2FP.F16.F32.PACK_AB R109, R208, R109 ;  /* 0x0000006dd06d723e */ /* 0x000fe400000000ff */
[----:B------:R-:W-:-:S07]  /*5c60*/  F2FP.F16.F32.PACK_AB R108, R113, R108 ;  /* 0x0000006c716c723e */ /* 0x000fce00000000ff */
.L_x_7525:
        /* <DEDUP_REMOVED lines=13> */
[----:B------:R-:W-:Y:S02]  /*5d40*/  LOP3.LUT R106, R146, 0xff000000, RZ, 0xc0, !PT ;  /* 0xff000000926a7812 */ /* 0x000fe400078ec0ff */
[----:B------:R-:W-:Y:S02]  /*5d50*/  CS2R R174, SRZ ;  /* 0x0000000000ae7805 */ /* 0x000fe4000001ff00 */
[----:B------:R-:W-:Y:S01]  /*5d60*/  ISETP.NE.U32.AND P4, PT, R104, RZ, PT ;  /* 0x000000ff6800720c */ /* 0x000fe20003f85070 */
[----:B------:R-:W-:Y:S02]  /*5d70*/  HADD2.F32 R104, -RZ, R49.H0_H0 ;  /* 0x20000031ff687230 */ /* 0x000fe40000004100 */
[----:B------:R-:W-:Y:S01]  /*5d80*/  FADD.FTZ R105, -R199, R192 ;  /* 0x000000c0c7697221 */ /* 0x000fe20000010100 */
[----:B------:R-:W-:Y:S01]  /*5d90*/  ISETP.GE.U32.AND P2, PT, R146, RZ, PT ;  /* 0x000000ff9200720c */ /* 0x000fe20003f46070 */
[C-C-:B------:R-:W-:Y:S01]  /*5da0*/  FFMA.FTZ R202, R130.reuse, R202, R125.reuse ;  /* 0x000000ca82ca7223 */ /* 0x140fe2000001007d */
[----:B------:R-:W-:Y:S01]  /*5db0*/  ISETP.NE.AND.EX P4, PT, RZ, RZ, PT, P4 ;  /* 0x000000ffff00720c */ /* 0x000fe20003f85340 */
[----:B------:R-:W-:Y:S01]  /*5dc0*/  FFMA.FTZ R105, R171, R105, R104 ;  /* 0x00000069ab697223 */ /* 0x000fe20000010068 */
[--C-:B------:R-:W-:Y:S01]  /*5dd0*/  FFMA.FTZ R201, R130, R201, R125.reuse ;  /* 0x000000c982c97223 */ /* 0x100fe2000001007d */
[----:B------:R-:W-:Y:S01]  /*5de0*/  LOP3.LUT R110, R146, 0xff, RZ, 0xc0, !PT ;  /* 0x000000ff926e7812 */ /* 0x000fe200078ec0ff */
[----:B------:R-:W-:Y:S01]  /*5df0*/  FFMA.FTZ R200, R130, R200, R125 ;  /* 0x000000c882c87223 */ /* 0x000fe2000001007d */
[----:B------:R-:W-:Y:S01]  /*5e00*/  FMUL.FTZ R104, R105, R172 ;  /* 0x000000ac69687220 */ /* 0x000fe20000410000 */
[----:B------:R-:W-:Y:S01]  /*5e10*/  LOP3.LUT R126, R146, 0xff00, RZ, 0xc0, !PT ;  /* 0x0000ff00927e7812 */ /* 0x000fe200078ec0ff */
[----:B------:R-:W-:Y:S01]  /*5e20*/  FADD.FTZ R146, -R202, R193 ;  /* 0x000000c1ca927221 */ /* 0x000fe20000010100 */
[C---:B------:R-:W-:Y:S01]  /*5e30*/  LOP3.LUT P3, RZ, R147.reuse, 0xff, RZ, 0xc0, !PT ;  /* 0x000000ff93ff7812 */ /* 0x040fe2000786c0ff */
[----:B------:R-:W-:Y:S01]  /*5e40*/  FMUL.FTZ R107, R104, UR4 ;  /* 0x00000004686b7c20 */ /* 0x000fe20008410000 */
[C---:B------:R-:W-:Y:S01]  /*5e50*/  LOP3.LUT P6, RZ, R147.reuse, 0xff00, RZ, 0xc0, !PT ;  /* 0x0000ff0093ff7812 */ /* 0x040fe200078cc0ff */
[----:B------:R-:W-:Y:S01]  /*5e60*/  FFMA.FTZ R204, R130, R204, R125 ;  /* 0x000000cc82cc7223 */ /* 0x000fe2000001007d */
[----:B------:R-:W-:Y:S01]  /*5e70*/  LOP3.LUT P5, RZ, R147, 0xff0000, RZ, 0xc0, !PT ;  /* 0x00ff000093ff7812 */ /* 0x000fe200078ac0ff */
[----:B-----5:R-:W-:-:S02]  /*5e80*/  @P4 HADD2.F32 R104, -RZ, R113.H0_H0 ;  /* 0x20000071ff684230 */ /* 0x020fc40000004100 */
[----:B------:R-:W-:Y:S01]  /*5e90*/  FMUL.FTZ R109, R94, R107 ;  /* 0x0000006b5e6d7220 */ /* 0x000fe20000410000 */
[----:B------:R-:W-:Y:S01]  /*5ea0*/  ISETP.GE.U32.AND.EX P2, PT, R147, 0x1000000, PT, P2 ;  /* 0x010000009300780c */ /* 0x000fe20003f46120 */
[----:B------:R-:W-:Y:S01]  /*5eb0*/  FADD.FTZ R147, -R201, R194 ;  /* 0x000000c2c9937221 */ /* 0x000fe20000010100 */
[----:B------:R-:W-:Y:S01]  /*5ec0*/  FADD.FTZ R127, -R200, R191 ;  /* 0x000000bfc87f7221 */ /* 0x000fe20000010100 */
[----:B------:R-:W-:Y:S01]  /*5ed0*/  @P4 FMUL.FTZ R175, R107, R104 ;  /* 0x000000686baf4220 */ /* 0x000fe20000410000 */
[----:B------:R-:W-:Y:S01]  /*5ee0*/  FSEL R109, R109, RZ, P4 ;  /* 0x000000ff6d6d7208 */ /* 0x000fe20002000000 */
[----:B------:R-:W-:Y:S01]  /*5ef0*/  HADD2.F32 R104, -RZ, R49.H1_H1 ;  /* 0x30000031ff687230 */ /* 0x000fe20000004100 */
[----:B------:R-:W-:Y:S01]  /*5f00*/  ISETP.NE.U32.AND P4, PT, R106, RZ, PT ;  /* 0x000000ff6a00720c */ /* 0x000fe20003f85070 */
[----:B------:R-:W-:Y:S02]  /*5f10*/  HADD2.F32 R106, -RZ, R50.H0_H0 ;  /* 0x20000032ff6a7230 */ /* 0x000fe40000004100 */
[----:B------:R-:W-:Y:S01]  /*5f20*/  FADD.FTZ R204, -R204, R195 ;  /* 0x000000c3cccc7221 */ /* 0x000fe20000010100 */
[----:B------:R-:W-:Y:S01]  /*5f30*/  HFMA2 R191, -RZ, RZ, 0, 0 ;  /* 0x00000000ffbf7431 */ /* 0x000fe200000001ff */
[----:B------:R-:W-:Y:S01]  /*5f40*/  ISETP.NE.AND.EX P4, PT, RZ, RZ, PT, P4 ;  /* 0x000000ffff00720c */ /* 0x000fe20003f85340 */
[C---:B------:R-:W-:Y:S01]  /*5f50*/  FFMA.FTZ R146, R171.reuse, R146, R104 ;  /* 0x00000092ab927223 */ /* 0x040fe20000010068 */
[----:B------:R-:W-:Y:S01]  /*5f60*/  FFMA.FTZ R147, R171, R147, R106 ;  /* 0x00000093ab937223 */ /* 0x000fe2000001006a */
[C-C-:B------:R-:W-:Y:S01]  /*5f70*/  FFMA.FTZ R206, R130.reuse, R206, R125.reuse ;  /* 0x000000ce82ce7223 */ /* 0x140fe2000001007d */
[--C-:B------:R-:W-:Y:S01]  /*5f80*/  FFMA.FTZ R198, R130, R198, R125.reuse ;  /* 0x000000c682c67223 */ /* 0x100fe2000001007d */
[-C--:B------:R-:W-:Y:S01]  /*5f90*/  FMUL.FTZ R104, R146, R172.reuse ;  /* 0x000000ac92687220 */ /* 0x080fe20000410000 */
[----:B------:R-:W-:Y:S01]  /*5fa0*/  FMUL.FTZ R106, R147, R172 ;  /* 0x000000ac936a7220 */ /* 0x000fe20000410000 */
[----:B------:R-:W-:Y:S01]  /*5fb0*/  FFMA.FTZ R203, R130, R203, R125 ;  /* 0x000000cb82cb7223 */ /* 0x000fe2000001007d */
[----:B------:R-:W-:Y:S01]  /*5fc0*/  FADD.FTZ R193, -R206, R197 ;  /* 0x000000c5cec17221 */ /* 0x000fe20000010100 */
[----:B------:R-:W-:Y:S01]  /*5fd0*/  FMUL.FTZ R108, R104, UR4 ;  /* 0x00000004686c7c20 */ /* 0x000fe20008410000 */
[----:B------:R-:W-:Y:S01]  /*5fe0*/  FMUL.FTZ R111, R106, UR4 ;  /* 0x000000046a6f7c20 */ /* 0x000fe20008410000 */
[----:B------:R-:W-:-:S02]  /*5ff0*/  @P3 HADD2.F32 R106, -RZ, R114.H0_H0 ;  /* 0x20000072ff6a3230 */ /* 0x000fc40000004100 */
[----:B------:R-:W-:Y:S01]  /*6000*/  FADD.FTZ R199, -R203, R196 ;  /* 0x000000c4cbc77221 */ /* 0x000fe20000010100 */
[----:B------:R-:W-:Y:S02]  /*6010*/  @P4 HADD2.F32 R113, -RZ, R113.H1_H1 ;  /* 0x30000071ff714230 */ /* 0x000fe40000004100 */
[----:B------:R-:W-:Y:S01]  /*6020*/  FMUL.FTZ R104, R95, R108 ;  /* 0x0000006c5f687220 */ /* 0x000fe20000410000 */
[----:B------:R-:W-:Y:S01]  /*6030*/  FMUL.FTZ R107, R88, R111 ;  /* 0x0000006f586b7220 */ /* 0x000fe20000410000 */
[----:B------:R-:W-:Y:S01]  /*6040*/  @P3 FMUL.FTZ R191, R111, R106 ;  /* 0x0000006a6fbf3220 */ /* 0x000fe20000410000 */
[----:B------:R-:W-:Y:S02]  /*6050*/  HADD2.F32 R106, -RZ, R48.H1_H1 ;  /* 0x30000030ff6a7230 */ /* 0x000fe40000004100 */
[----:B------:R-:W-:Y:S01]  /*6060*/  @P4 FMUL.FTZ R174, R108, R113 ;  /* 0x000000716cae4220 */ /* 0x000fe20000410000 */
[----:B------:R-:W-:Y:S01]  /*6070*/  FSEL R200, R104, RZ, P4 ;  /* 0x000000ff68c87208 */ /* 0x000fe20002000000 */
[----:B------:R-:W-:Y:S01]  /*6080*/  HADD2.F32 R108, -RZ, R50.H1_H1 ;  /* 0x30000032ff6c7230 */ /* 0x000fe20000004100 */
[----:B------:R-:W-:Y:S01]  /*6090*/  ISETP.NE.U32.AND P4, PT, R110, RZ, PT ;  /* 0x000000ff6e00720c */ /* 0x000fe20003f85070 */
[----:B------:R-:W-:Y:S01]  /*60a0*/  HADD2.F32 R104, -RZ, R48.H0_H0 ;  /* 0x20000030ff687230 */ /* 0x000fe20000004100 */
[----:B------:R-:W-:Y:S01]  /*60b0*/  FSEL R195, R107, RZ, P3 ;  /* 0x000000ff6bc37208 */ /* 0x000fe20001800000 */
[----:B------:R-:W-:Y:S01]  /*60c0*/  FADD.FTZ R113, -R198, R189 ;  /* 0x000000bdc6717221 */ /* 0x000fe20000010100 */
[----:B------:R-:W-:Y:S01]  /*60d0*/  ISETP.NE.U32.AND P3, PT, R126, RZ, PT ;  /* 0x000000ff7e00720c */ /* 0x000fe20003f65070 */
[--C-:B------:R-:W-:Y:S01]  /*60e0*/  HADD2.F32 R126, -RZ, R51.reuse.H1_H1 ;  /* 0x30000033ff7e7230 */ /* 0x100fe20000004100 */
[----:B------:R-:W-:Y:S01]  /*60f0*/  ISETP.NE.AND.EX P4, PT, RZ, RZ, PT, P4 ;  /* 0x000000ffff00720c */ /* 0x000fe20003f85340 */
[----:B------:R-:W-:Y:S01]  /*6100*/  HADD2.F32 R110, -RZ, R51.H0_H0 ;  /* 0x20000033ff6e7230 */ /* 0x000fe20000004100 */
[----:B------:R-:W-:Y:S01]  /*6110*/  ISETP.NE.AND.EX P3, PT, RZ, RZ, PT, P3 ;  /* 0x000000ffff00720c */ /* 0x000fe20003f65330 */
[C---:B------:R-:W-:Y:S01]  /*6120*/  FFMA.FTZ R197, R171.reuse, R204, R108 ;  /* 0x000000ccabc57223 */ /* 0x040fe2000001006c */
[C---:B------:R-:W-:Y:S01]  /*6130*/  FFMA.FTZ R113, R171.reuse, R113, R104 ;  /* 0x00000071ab717223 */ /* 0x040fe20000010068 */
[C---:B------:R-:W-:Y:S01]  /*6140*/  FFMA.FTZ R202, R171.reuse, R193, R126 ;  /* 0x000000c1abca7223 */ /* 0x040fe2000001007e */
[----:B------:R-:W-:Y:S01]  /*6150*/  FFMA.FTZ R199, R171, R199, R110 ;  /* 0x000000c7abc77223 */ /* 0x000fe2000001006e */
[----:B------:R-:W-:Y:S01]  /*6160*/  FMUL.FTZ R104, R197, R172 ;  /* 0x000000acc5687220 */ /* 0x000fe20000410000 */
[----:B------:R-:W-:Y:S01]  /*6170*/  FFMA.FTZ R126, R171, R127, R106 ;  /* 0x0000007fab7e7223 */ /* 0x000fe2000001006a */
[----:B------:R-:W-:-:S02]  /*6180*/  @P6 HADD2.F32 R114, -RZ, R114.H1_H1 ;  /* 0x30000072ff726230 */ /* 0x000fc40000004100 */
[-C--:B------:R-:W-:Y:S01]  /*6190*/  FMUL.FTZ R108, R199, R172.reuse ;  /* 0x000000acc76c7220 */ /* 0x080fe20000410000 */
[----:B------:R-:W-:Y:S01]  /*61a0*/  FMUL.FTZ R198, R104, UR4 ;  /* 0x0000000468c67c20 */ /* 0x000fe20008410000 */
[-C--:B------:R-:W-:Y:S01]  /*61b0*/  FMUL.FTZ R107, R126, R172.reuse ;  /* 0x000000ac7e6b7220 */ /* 0x080fe20000410000 */
[----:B------:R-:W-:Y:S01]  /*61c0*/  CS2R R192, SRZ ;  /* 0x0000000000c07805 */ /* 0x000fe2000001ff00 */
[-C--:B------:R-:W-:Y:S01]  /*61d0*/  FMUL.FTZ R111, R202, R172.reuse ;  /* 0x000000acca6f7220 */ /* 0x080fe20000410000 */
[--C-:B------:R-:W-:Y:S02]  /*61e0*/  @P4 HADD2.F32 R106, -RZ, R112.reuse.H0_H0 ;  /* 0x20000070ff6a4230 */ /* 0x100fe40000004100 */
[----:B------:R-:W-:Y:S01]  /*61f0*/  FMUL.FTZ R104, R113, R172 ;  /* 0x000000ac71687220 */ /* 0x000fe20000410000 */
[----:B------:R-:W-:Y:S02]  /*6200*/  @P5 HADD2.F32 R110, -RZ, R115.H0_H0 ;  /* 0x20000073ff6e5230 */ /* 0x000fe40000004100 */
[----:B------:R-:W-:Y:S01]  /*6210*/  @P6 FMUL.FTZ R192, R198, R114 ;  /* 0x00000072c6c06220 */ /* 0x000fe20000410000 */
[----:B------:R-:W-:-:S02]  /*6220*/  @P3 HADD2.F32 R112, -RZ, R112.H1_H1 ;  /* 0x30000070ff703230 */ /* 0x000fc40000004100 */
[----:B------:R-:W-:Y:S01]  /*6230*/  FMUL.FTZ R201, R108, UR4 ;  /* 0x000000046cc97c20 */ /* 0x000fe20008410000 */
[----:B------:R-:W-:Y:S02]  /*6240*/  @P2 HADD2.F32 R115, -RZ, R115.H1_H1 ;  /* 0x30000073ff732230 */ /* 0x000fe40000004100 */
[----:B------:R-:W-:Y:S01]  /*6250*/  FMUL.FTZ R114, R107, UR4 ;  /* 0x000000046b727c20 */ /* 0x000fe20008410000 */
[----:B------:R-:W-:Y:S01]  /*6260*/  FMUL.FTZ R108, R111, UR4 ;  /* 0x000000046f6c7c20 */ /* 0x000fe20008410000 */
[----:B------:R-:W-:Y:S01]  /*6270*/  FMUL.FTZ R127, R104, UR4 ;  /* 0x00000004687f7c20 */ /* 0x000fe20008410000 */
        /* <DEDUP_REMOVED lines=18> */
[----:B------:R-:W-:Y:S02]  /*63a0*/  F2FP.F16.F32.PACK_AB R107, R202, R199 ;  /* 0x000000c7ca6b723e */ /* 0x000fe400000000ff */
[----:B------:R-:W-:Y:S02]  /*63b0*/  F2FP.F16.F32.PACK_AB R106, R197, R147 ;  /* 0x00000093c56a723e */ /* 0x000fe400000000ff */
[----:B------:R-:W-:Y:S02]  /*63c0*/  F2FP.F16.F32.PACK_AB R105, R146, R105 ;  /* 0x000000699269723e */ /* 0x000fe400000000ff */
[----:B------:R-:W-:-:S02]  /*63d0*/  F2FP.F16.F32.PACK_AB R111, R113, R114 ;  /* 0x00000072716f723e */ /* 0x000fc400000000ff */
[----:B------:R-:W-:Y:S02]  /*63e0*/  F2FP.F16.F32.PACK_AB R110, R112, R195 ;  /* 0x000000c3706e723e */ /* 0x000fe400000000ff */
[----:B------:R-:W-:Y:S02]  /*63f0*/  F2FP.F16.F32.PACK_AB R109, R200, R109 ;  /* 0x0000006dc86d723e */ /* 0x000fe400000000ff */
[----:B------:R-:W-:Y:S01]  /*6400*/  F2FP.F16.F32.PACK_AB R108, R115, R108 ;  /* 0x0000006c736c723e */ /* 0x000fe200000000ff */
[----:B------:R-:W-:Y:S06]  /*6410*/  BRA `(.L_x_7527) ;  /* 0x0000000400947947 */ /* 0x000fec0003800000 */
.L_x_7526:
[--C-:B------:R-:W-:Y:S01]  /*6420*/  FFMA.FTZ R199, R130, R199, R125.reuse ;  /* 0x000000c782c77223 */ /* 0x100fe2000001007d */
[----:B------:R-:W-:Y:S01]  /*6430*/  LOP3.LUT P6, RZ, R146, 0xff0000, RZ, 0xc0, !PT ;  /* 0x00ff000092ff7812 */ /* 0x000fe200078cc0ff */
[--C-:B0-----:R-:W-:Y:S02]  /*6440*/  HADD2.F32 R108, -RZ, R49.reuse.H0_H0 ;  /* 0x20000031ff6c7230 */ /* 0x101fe40000004100 */
[----:B------:R-:W-:Y:S01]  /*6450*/  FFMA.FTZ R202, R130, R202, R125 ;  /* 0x000000ca82ca7223 */ /* 0x000fe2000001007d */
[----:B------:R-:W-:Y:S01]  /*6460*/  FADD.FTZ R192, -R199, R192 ;  /* 0x000000c0c7c07221 */ /* 0x000fe20000010100 */
[----:B------:R-:W-:Y:S01]  /*6470*/  LOP3.LUT P5, RZ, R146, 0xff000000, RZ, 0xc0, !PT ;  /* 0xff00000092ff7812 */ /* 0x000fe200078ac0ff */
[----:B------:R-:W-:Y:S02]  /*6480*/  HADD2.F32 R126, -RZ, R49.H1_H1 ;  /* 0x30000031ff7e7230 */ /* 0x000fe40000004100 */
[----:B------:R-:W-:Y:S01]  /*6490*/  FADD.FTZ R202, -R202, R193 ;  /* 0x000000c1caca7221 */ /* 0x000fe20000010100 */
[C---:B------:R-:W-:Y:S01]  /*64a0*/  FFMA.FTZ R109, R171.reuse, R192, R108 ;  /* 0x000000c0ab6d7223 */ /* 0x040fe2000001006c */
[----:B------:R-:W-:Y:S01]  /*64b0*/  FFMA.FTZ R201, R130, R201, R125 ;  /* 0x000000c982c97223 */ /* 0x000fe2000001007d */
[----:B------:R-:W-:Y:S01]  /*64c0*/  CS2R R174, SRZ ;  /* 0x0000000000ae7805 */ /* 0x000fe2000001ff00 */
[----:B------:R-:W-:Y:S01]  /*64d0*/  FFMA.FTZ R111, R171, R202, R126 ;  /* 0x000000caab6f7223 */ /* 0x000fe2000001007e */
[----:B------:R-:W-:Y:S01]  /*64e0*/  FMUL.FTZ R108, R172, R109 ;  /* 0x0000006dac6c7220 */ /* 0x000fe20000410000 */
[----:B------:R-:W-:-:S02]  /*64f0*/  HADD2.F32 R126, -RZ, R50.H0_H0 ;  /* 0x20000032ff7e7230 */ /* 0x000fc40000004100 */
[----:B------:R-:W-:Y:S01]  /*6500*/  FADD.FTZ R194, -R201, R194 ;  /* 0x000000c2c9c27221 */ /* 0x000fe20000010100 */
[--C-:B-----5:R-:W-:Y:S02]  /*6510*/  @P6 HADD2.F32 R110, -RZ, R113.reuse.H0_H0 ;  /* 0x20000071ff6e6230 */ /* 0x120fe40000004100 */
[----:B------:R-:W-:Y:S01]  /*6520*/  FMUL.FTZ R109, R108, UR4 ;  /* 0x000000046c6d7c20 */ /* 0x000fe20008410000 */
[----:B------:R-:W-:Y:S01]  /*6530*/  FMUL.FTZ R108, R172, R111 ;  /* 0x0000006fac6c7220 */ /* 0x000fe20000410000 */
[----:B------:R-:W-:Y:S02]  /*6540*/  @P5 HADD2.F32 R113, -RZ, R113.H1_H1 ;  /* 0x30000071ff715230 */ /* 0x000fe40000004100 */
[----:B------:R-:W-:Y:S01]  /*6550*/  FFMA.FTZ R111, R171, R194, R126 ;  /* 0x000000c2ab6f7223 */ /* 0x000fe2000001007e */
[-C--:B------:R-:W-:Y:S01]  /*6560*/  @P6 FMUL.FTZ R175, R110, R109.reuse ;  /* 0x0000006d6eaf6220 */ /* 0x080fe20000410000 */
[----:B------:R-:W-:Y:S01]  /*6570*/  FMUL.FTZ R110, R108, UR4 ;  /* 0x000000046c6e7c20 */ /* 0x000fe20008410000 */
[C---:B------:R-:W-:Y:S01]  /*6580*/  LOP3.LUT P4, RZ, R147.reuse, 0xff, RZ, 0xc0, !PT ;  /* 0x000000ff93ff7812 */ /* 0x040fe2000788c0ff */
[----:B------:R-:W-:Y:S01]  /*6590*/  FMUL.FTZ R109, R94, R109 ;  /* 0x0000006d5e6d7220 */ /* 0x000fe20000410000 */
[----:B------:R-:W-:Y:S01]  /*65a0*/  LOP3.LUT R127, R147, 0xff00, RZ, 0xc0, !PT ;  /* 0x0000ff00937f7812 */ /* 0x000fe200078ec0ff */
[-C--:B------:R-:W-:Y:S01]  /*65b0*/  FMUL.FTZ R108, R95, R110.reuse ;  /* 0x0000006e5f6c7220 */ /* 0x080fe20000410000 */
[----:B------:R-:W-:Y:S01]  /*65c0*/  @P5 FMUL.FTZ R174, R113, R110 ;  /* 0x0000006e71ae5220 */ /* 0x000fe20000410000 */
[----:B------:R-:W-:Y:S01]  /*65d0*/  FMUL.FTZ R110, R172, R111 ;  /* 0x0000006fac6e7220 */ /* 0x000fe20000410000 */
[C-C-:B------:R-:W-:Y:S01]  /*65e0*/  FFMA.FTZ R204, R130.reuse, R204, R125.reuse ;  /* 0x000000cc82cc7223 */ /* 0x140fe2000001007d */
[--C-:B------:R-:W-:Y:S01]  /*65f0*/  FFMA.FTZ R200, R130, R200, R125.reuse ;  /* 0x000000c882c87223 */ /* 0x100fe2000001007d */
[----:B------:R-:W-:Y:S01]  /*6600*/  FSEL R126, R108, RZ, P5 ;  /* 0x000000ff6c7e7208 */ /* 0x000fe20002800000 */
[----:B------:R-:W-:Y:S01]  /*6610*/  FMUL.FTZ R111, R110, UR4 ;  /* 0x000000046e6f7c20 */ /* 0x000fe20008410000 */
[----:B------:R-:W-:Y:S01]  /*6620*/  ISETP.NE.AND.EX P5, PT, R127, RZ, PT, !PT ;  /* 0x000000ff7f00720c */ /* 0x000fe20003fa53f0 */
[----:B------:R-:W-:Y:S01]  /*6630*/  FFMA.FTZ R198, R130, R198, R125 ;  /* 0x000000c682c67223 */ /* 0x000fe2000001007d */
[----:B------:R-:W-:Y:S01]  /*6640*/  FADD.FTZ R204, -R204, R195 ;  /* 0x000000c3cccc7221 */ /* 0x000fe20000010100 */
[----:B------:R-:W-:Y:S01]  /*6650*/  FMUL.FTZ R108, R88, R111 ;  /* 0x0000006f586c7220 */ /* 0x000fe20000410000 */
[----:B------:R-:W-:Y:S01]  /*6660*/  @P4 HADD2.F32 R110, -RZ, R114.H0_H0 ;  /* 0x20000072ff6e4230 */ /* 0x000fe20000004100 */
[----:B------:R-:W-:Y:S01]  /*6670*/  FSEL R109, R109, RZ, P6 ;  /* 0x000000ff6d6d7208 */ /* 0x000fe20003000000 */
[----:B------:R-:W-:Y:S01]  /*6680*/  FFMA.FTZ R203, R130, R203, R125 ;  /* 0x000000cb82cb7223 */ /* 0x000fe2000001007d */
[----:B------:R-:W-:Y:S01]  /*6690*/  LOP3.LUT P3, RZ, R146, 0xff, RZ, 0xc0, !PT ;  /* 0x000000ff92ff7812 */ /* 0x000fe2000786c0ff */
[----:B------:R-:W-:Y:S01]  /*66a0*/  FADD.FTZ R200, -R200, R191 ;  /* 0x000000bfc8c87221 */ /* 0x000fe20000010100 */
[----:B------:R-:W-:Y:S01]  /*66b0*/  FSEL R127, R108, RZ, P4 ;  /* 0x000000ff6c7f7208 */ /* 0x000fe20002000000 */
[----:B------:R-:W-:Y:S01]  /*66c0*/  HADD2.F32 R108, -RZ, R50.H1_H1 ;  /* 0x30000032ff6c7230 */ /* 0x000fe20000004100 */
[C---:B------:R-:W-:Y:S01]  /*66d0*/  ISETP.GE.U32.AND P2, PT, R146.reuse, RZ, PT ;  /* 0x000000ff9200720c */ /* 0x040fe20003f46070 */
[----:B------:R-:W-:Y:S01]  /*66e0*/  HFMA2 R191, -RZ, RZ, 0, 0 ;  /* 0x00000000ffbf7431 */ /* 0x000fe200000001ff */
[----:B------:R-:W-:Y:S01]  /*66f0*/  LOP3.LUT P6, RZ, R146, 0xff00, RZ, 0xc0, !PT ;  /* 0x0000ff0092ff7812 */ /* 0x000fe200078cc0ff */
[----:B------:R-:W-:Y:S01]  /*6700*/  FADD.FTZ R198, -R198, R189 ;  /* 0x000000bdc6c67221 */ /* 0x000fe20000010100 */
[----:B------:R-:W-:Y:S01]  /*6710*/  LOP3.LUT R146, R147, 0xff0000, RZ, 0xc0, !PT ;  /* 0x00ff000093927812 */ /* 0x000fe200078ec0ff */
[----:B------:R-:W-:Y:S01]  /*6720*/  FFMA.FTZ R206, R130, R206, R125 ;  /* 0x000000ce82ce7223 */ /* 0x000fe2000001007d */
[----:B------:R-:W-:Y:S01]  /*6730*/  @P4 FMUL.FTZ R191, R110, R111 ;  /* 0x0000006f6ebf4220 */ /* 0x000fe20000410000 */
[----:B------:R-:W-:-:S02]  /*6740*/  HADD2.F32 R113, -RZ, R51.H0_H0 ;  /* 0x20000033ff717230 */ /* 0x000fc40000004100 */
[----:B------:R-:W-:Y:S01]  /*6750*/  FFMA.FTZ R189, R171, R204, R108 ;  /* 0x000000ccabbd7223 */ /* 0x000fe2000001006c */
[----:B------:R-:W-:Y:S01]  /*6760*/  FADD.FTZ R196, -R203, R196 ;  /* 0x000000c4cbc47221 */ /* 0x000fe20000010100 */
[--C-:B------:R-:W-:Y:S01]  /*6770*/  HADD2.F32 R111, -RZ, R48.reuse.H0_H0 ;  /* 0x20000030ff6f7230 */ /* 0x100fe20000004100 */
[----:B------:R-:W-:Y:S01]  /*6780*/  ISETP.GE.U32.AND.EX P2, PT, R147, 0x1000000, PT, P2 ;  /* 0x010000009300780c */ /* 0x000fe20003f46120 */
[----:B------:R-:W-:Y:S01]  /*6790*/  FADD.FTZ R206, -R206, R197 ;  /* 0x000000c5cece7221 */ /* 0x000fe20000010100 */
[----:B------:R-:W-:Y:S01]  /*67a0*/  ISETP.NE.AND.EX P4, PT, R146, RZ, PT, !PT ;  /* 0x000000ff9200720c */ /* 0x000fe20003f853f0 */
[----:B------:R-:W-:Y:S02]  /*67b0*/  HADD2.F32 R193, -RZ, R51.H1_H1 ;  /* 0x30000033ffc17230 */ /* 0x000fe40000004100 */
[----:B------:R-:W-:Y:S01]  /*67c0*/  FMUL.FTZ R108, R172, R189 ;  /* 0x000000bdac6c7220 */ /* 0x000fe20000410000 */
[----:B------:R-:W-:Y:S02]  /*67d0*/  HADD2.F32 R147, -RZ, R48.H1_H1 ;  /* 0x30000030ff937230 */ /* 0x000fe40000004100 */
[C---:B------:R-:W-:Y:S01]  /*67e0*/  FFMA.FTZ R197, R171.reuse, R196, R113 ;  /* 0x000000c4abc57223 */ /* 0x040fe20000010071 */
[----:B------:R-:W-:Y:S01]  /*67f0*/  FFMA.FTZ R113, R171, R198, R111 ;  /* 0x000000c6ab717223 */ /* 0x000fe2000001006f */
[----:B------:R-:W-:-:S02]  /*6800*/  @P5 HADD2.F32 R111, -RZ, R114.H1_H1 ;  /* 0x30000072ff6f5230 */ /* 0x000fc40000004100 */
[----:B------:R-:W-:Y:S01]  /*6810*/  FMUL.FTZ R114, R108, UR4 ;  /* 0x000000046c727c20 */ /* 0x000fe20008410000 */
[C---:B------:R-:W-:Y:S01]  /*6820*/  FFMA.FTZ R199, R171.reuse, R206, R193 ;  /* 0x000000ceabc77223 */ /* 0x040fe200000100c1 */
[----:B------:R-:W-:Y:S01]  /*6830*/  FFMA.FTZ R147, R171, R200, R147 ;  /* 0x000000c8ab937223 */ /* 0x000fe20000010093 */
[----:B------:R-:W-:Y:S01]  /*6840*/  CS2R R192, SRZ ;  /* 0x0000000000c07805 */ /* 0x000fe2000001ff00 */
[--C-:B------:R-:W-:Y:S02]  /*6850*/  @P3 HADD2.F32 R198, -RZ, R112.reuse.H0_H0 ;  /* 0x20000070ffc63230 */ /* 0x100fe40000004100 */
[----:B------:R-:W-:Y:S01]  /*6860*/  @P5 FMUL.FTZ R192, R111, R114 ;  /* 0x000000726fc05220 */ /* 0x000fe20000410000 */
[----:B------:R-:W-:Y:S02]  /*6870*/  @P6 HADD2.F32 R195, -RZ, R112.H1_H1 ;  /* 0x30000070ffc36230 */ /* 0x000fe40000004100 */
[C---:B------:R-:W-:Y:S01]  /*6880*/  FMUL.FTZ R111, R172.reuse, R197 ;  /* 0x000000c5ac6f7220 */ /* 0x040fe20000410000 */
[C---:B------:R-:W-:Y:S01]  /*6890*/  FMUL.FTZ R110, R172.reuse, R147 ;  /* 0x00000093ac6e7220 */ /* 0x040fe20000410000 */
[C---:B------:R-:W-:Y:S01]  /*68a0*/  FMUL.FTZ R112, R172.reuse, R199 ;  /* 0x000000c7ac707220 */ /* 0x040fe20000410000 */
[----:B------:R-:W-:Y:S01]  /*68b0*/  FMUL.FTZ R108, R172, R113 ;  /* 0x00000071ac6c7220 */ /* 0x000fe20000410000 */
[----:B------:R-:W-:-:S02]  /*68c0*/  @P4 HADD2.F32 R200, -RZ, R115.H0_H0 ;  /* 0x20000073ffc84230 */ /* 0x000fc40000004100 */
[----:B------:R-:W-:Y:S01]  /*68d0*/  FMUL.FTZ R111, R111, UR4 ;  /* 0x000000046f6f7c20 */ /* 0x000fe20008410000 */
[----:B------:R-:W-:Y:S02]  /*68e0*/  @P2 HADD2.F32 R201, -RZ, R115.H1_H1 ;  /* 0x30000073ffc92230 */ /* 0x000fe40000004100 */
        /* <DEDUP_REMOVED lines=24> */
.L_x_7527:
        /* <DEDUP_REMOVED lines=15> */
[--C-:B------:R-:W-:Y:S02]  /*6b60*/  HADD2.F32 R104, -RZ, R45.reuse.H0_H0 ;  /* 0x2000002dff687230 */ /* 0x100fe40000004100 */
[----:B------:R-:W-:Y:S01]  /*6b70*/  FADD.FTZ R129, -R186, R185 ;  /* 0x000000b9ba817221 */ /* 0x000fe20000010100 */
[----:B------:R-:W-:Y:S01]  /*6b80*/  ISETP.NE.AND.EX P2, PT, RZ, RZ, PT, P2 ;  /* 0x000000ffff00720c */ /* 0x000fe20003f45320 */
[C-C-:B------:R-:W-:Y:S01]  /*6b90*/  FFMA.FTZ R182, R130.reuse, R182, R125.reuse ;  /* 0x000000b682b67223 */ /* 0x140fe2000001007d */
[----:B------:R-:W-:Y:S01]  /*6ba0*/  LOP3.LUT R106, R139, 0xff, RZ, 0xc0, !PT ;  /* 0x000000ff8b6a7812 */ /* 0x000fe200078ec0ff */
[----:B------:R-:W-:Y:S01]  /*6bb0*/  FFMA.FTZ R129, R171, R129, R104 ;  /* 0x00000081ab817223 */ /* 0x000fe20000010068 */
[----:B------:R-:W-:Y:S01]  /*6bc0*/  LOP3.LUT R107, R139, 0xff00, RZ, 0xc0, !PT ;  /* 0x0000ff008b6b7812 */ /* 0x000fe200078ec0ff */
[--C-:B------:R-:W-:Y:S01]  /*6bd0*/  FFMA.FTZ R180, R130, R180, R125.reuse ;  /* 0x000000b482b47223 */ /* 0x100fe2000001007d */
[----:B------:R-:W-:Y:S01]  /*6be0*/  ISETP.NE.U32.AND P4, PT, R105, RZ, PT ;  /* 0x000000ff6900720c */ /* 0x000fe20003f85070 */
[----:B------:R-:W-:Y:S01]  /*6bf0*/  FMUL.FTZ R104, R129, R172 ;  /* 0x000000ac81687220 */ /* 0x000fe20000410000 */
[----:B------:R-:W-:Y:S01]  /*6c00*/  ISETP.NE.AND.EX P6, PT, R106, RZ, PT, !PT ;  /* 0x000000ff6a00720c */ /* 0x000fe20003fc53f0 */
[----:B------:R-:W-:Y:S01]  /*6c10*/  HADD2.F32 R106, -RZ, R45.H1_H1 ;  /* 0x3000002dff6a7230 */ /* 0x000fe20000004100 */
[----:B------:R-:W-:Y:S01]  /*6c20*/  ISETP.GE.U32.AND P3, PT, R138, RZ, PT ;  /* 0x000000ff8a00720c */ /* 0x000fe20003f66070 */
[--C-:B------:R-:W-:Y:S01]  /*6c30*/  FFMA.FTZ R178, R130, R178, R125.reuse ;  /* 0x000000b282b27223 */ /* 0x100fe2000001007d */
[----:B------:R-:W-:Y:S01]  /*6c40*/  LOP3.LUT R110, R138, 0xff, RZ, 0xc0, !PT ;  /* 0x000000ff8a6e7812 */ /* 0x000fe200078ec0ff */
[----:B------:R-:W-:Y:S01]  /*6c50*/  FFMA.FTZ R176, R130, R176, R125 ;  /* 0x000000b082b07223 */ /* 0x000fe2000001007d */
[----:B------:R-:W-:Y:S01]  /*6c60*/  LOP3.LUT R111, R138, 0xff00, RZ, 0xc0, !PT ;  /* 0x0000ff008a6f7812 */ /* 0x000fe200078ec0ff */
[----:B------:R-:W-:Y:S01]  /*6c70*/  FADD.FTZ R138, -R184, R183 ;  /* 0x000000b7b88a7221 */ /* 0x000fe20000010100 */
[----:B------:R-:W-:Y:S01]  /*6c80*/  ISETP.NE.AND.EX P5, PT, R107, RZ, PT, !PT ;  /* 0x000000ff6b00720c */ /* 0x000fe20003fa53f0 */
[----:B------:R-:W-:Y:S01]  /*6c90*/  FMUL.FTZ R107, R104, UR4 ;  /* 0x00000004686b7c20 */ /* 0x000fe20008410000 */
[----:B------:R-:W-:Y:S01]  /*6ca0*/  ISETP.NE.AND.EX P4, PT, RZ, RZ, PT, P4 ;  /* 0x000000ffff00720c */ /* 0x000fe20003f85340 */
[----:B-----5:R-:W-:-:S02]  /*6cb0*/  @P2 HADD2.F32 R104, -RZ, R113.H0_H0 ;  /* 0x20000071ff682230 */ /* 0x020fc40000004100 */
[----:B------:R-:W-:Y:S01]  /*6cc0*/  FFMA.FTZ R130, R130, R188, R125 ;  /* 0x000000bc82827223 */ /* 0x000fe2000001007d */
[C---:B------:R-:W-:Y:S01]  /*6cd0*/  LOP3.LUT R125, R139.reuse, 0xff0000, RZ, 0xc0, !PT ;  /* 0x00ff00008b7d7812 */ /* 0x040fe200078ec0ff */
[--C-:B------:R-:W-:Y:S01]  /*6ce0*/  HADD2.F32 R108, -RZ, R46.reuse.H0_H0 ;  /* 0x2000002eff6c7230 */ /* 0x100fe20000004100 */
[----:B------:R-:W-:Y:S01]  /*6cf0*/  ISETP.GE.U32.AND.EX P3, PT, R139, 0x1000000, PT, P3 ;  /* 0x010000008b00780c */ /* 0x000fe20003f66130 */
[----:B------:R-:W-:Y:S01]  /*6d00*/  FFMA.FTZ R138, R171, R138, R106 ;  /* 0x0000008aab8a7223 */ /* 0x000fe2000001006a */
[----:B------:R-:W-:Y:S01]  /*6d10*/  FADD.FTZ R139, -R182, R181 ;  /* 0x000000b5b68b7221 */ /* 0x000fe20000010100 */
[----:B------:R-:W-:Y:S01]  /*6d20*/  CS2R R118, SRZ ;  /* 0x0000000000767805 */ /* 0x000fe2000001ff00 */
[----:B------:R-:W-:Y:S01]  /*6d30*/  FMUL.FTZ R105, R86, R107 ;  /* 0x0000006b56697220 */ /* 0x000fe20000410000 */
[----:B------:R-:W-:Y:S01]  /*6d40*/  @P2 FMUL.FTZ R118, R107, R104 ;  /* 0x000000686b762220 */ /* 0x000fe20000410000 */
[-C--:B------:R-:W-:Y:S01]  /*6d50*/  FMUL.FTZ R104, R138, R172.reuse ;  /* 0x000000ac8a687220 */ /* 0x080fe20000410000 */
[----:B------:R-:W-:Y:S01]  /*6d60*/  FFMA.FTZ R139, R171, R139, R108 ;  /* 0x0000008bab8b7223 */ /* 0x000fe2000001006c */
[----:B------:R-:W-:Y:S01]  /*6d70*/  FADD.FTZ R173, -R178, R177 ;  /* 0x000000b1b2ad7221 */ /* 0x000fe20000010100 */
[----:B------:R-:W-:Y:S01]  /*6d80*/  FADD.FTZ R177, -R176, R131 ;  /* 0x00000083b0b17221 */ /* 0x000fe20000010100 */
[----:B------:R-:W-:Y:S01]  /*6d90*/  FSEL R131, R105, RZ, P2 ;  /* 0x000000ff69837208 */ /* 0x000fe20001000000 */
[----:B------:R-:W-:Y:S01]  /*6da0*/  FMUL.FTZ R108, R104, UR4 ;  /* 0x00000004686c7c20 */ /* 0x000fe20008410000 */
[----:B------:R-:W-:Y:S01]  /*6db0*/  FMUL.FTZ R105, R139, R172 ;  /* 0x000000ac8b697220 */ /* 0x000fe20000410000 */
[----:B------:R-:W-:Y:S01]  /*6dc0*/  @P4 HADD2.F32 R113, -RZ, R113.H1_H1 ;  /* 0x30000071ff714230 */ /* 0x000fe20000004100 */
[----:B------:R-:W-:Y:S01]  /*6dd0*/  ISETP.NE.U32.AND P2, PT, R110, RZ, PT ;  /* 0x000000ff6e00720c */ /* 0x000fe20003f45070 */
[----:B------:R-:W-:Y:S01]  /*6de0*/  FMUL.FTZ R104, R87, R108 ;  /* 0x0000006c57687220 */ /* 0x000fe20000410000 */
[----:B------:R-:W-:Y:S01]  /*6df0*/  FMUL.FTZ R107, R105, UR4 ;  /* 0x00000004696b7c20 */ /* 0x000fe20008410000 */
[----:B------:R-:W-:Y:S01]  /*6e00*/  FADD.FTZ R180, -R180, R179 ;  /* 0x000000b3b4b47221 */ /* 0x000fe20000010100 */
[----:B------:R-:W-:Y:S01]  /*6e10*/  @P4 FMUL.FTZ R119, R108, R113 ;  /* 0x000000716c774220 */ /* 0x000fe20000410000 */
[----:B------:R-:W-:-:S02]  /*6e20*/  HADD2.F32 R108, -RZ, R46.H1_H1 ;  /* 0x3000002eff6c7230 */ /* 0x000fc40000004100 */
[----:B------:R-:W-:Y:S01]  /*6e30*/  FMUL.FTZ R106, R80, R107 ;  /* 0x0000006b506a7220 */ /* 0x000fe20000410000 */
[----:B------:R-:W-:Y:S01]  /*6e40*/  FSEL R146, R104, RZ, P4 ;  /* 0x000000ff68927208 */ /* 0x000fe20002000000 */
[----:B------:R-:W-:Y:S01]  /*6e50*/  @P6 HADD2.F32 R105, -RZ, R114.H0_H0 ;  /* 0x20000072ff696230 */ /* 0x000fe20000004100 */
[----:B------:R-:W-:Y:S01]  /*6e60*/  ISETP.NE.U32.AND P4, PT, R111, RZ, PT ;  /* 0x000000ff6f00720c */ /* 0x000fe20003f85070 */
[--C-:B------:R-:W-:Y:S01]  /*6e70*/  HADD2.F32 R104, -RZ, R44.reuse.H0_H0 ;  /* 0x2000002cff687230 */ /* 0x100fe20000004100 */
[----:B------:R-:W-:Y:S01]  /*6e80*/  CS2R R126, SRZ ;  /* 0x00000000007e7805 */ /* 0x000fe2000001ff00 */
[----:B------:R-:W-:Y:S01]  /*6e90*/  FADD.FTZ R111, -R130, R187 ;  /* 0x000000bb826f7221 */ /* 0x000fe20000010100 */
[----:B------:R-:W-:Y:S01]  /*6ea0*/  ISETP.NE.AND.EX P2, PT, RZ, RZ, PT, P2 ;  /* 0x000000ffff00720c */ /* 0x000fe20003f45320 */
[--C-:B------:R-:W-:Y:S01]  /*6eb0*/  HADD2.F32 R130, -RZ, R47.reuse.H1_H1 ;  /* 0x3000002fff827230 */ /* 0x100fe20000004100 */
[----:B------:R-:W-:Y:S01]  /*6ec0*/  FSEL R147, R106, RZ, P6 ;  /* 0x000000ff6a937208 */ /* 0x000fe20003000000 */
[----:B------:R-:W-:Y:S01]  /*6ed0*/  HADD2.F32 R110, -RZ, R47.H0_H0 ;  /* 0x2000002fff6e7230 */ /* 0x000fe20000004100 */
[----:B------:R-:W-:Y:S01]  /*6ee0*/  ISETP.NE.AND.EX P4, PT, RZ, RZ, PT, P4 ;  /* 0x000000ffff00720c */ /* 0x000fe20003f85340 */
[----:B------:R-:W-:Y:S01]  /*6ef0*/  FFMA.FTZ R113, R171, R180, R108 ;  /* 0x000000b4ab717223 */ /* 0x000fe2000001006c */
[----:B------:R-:W-:Y:S01]  /*6f00*/  @P6 FMUL.FTZ R126, R107, R105 ;  /* 0x000000696b7e6220 */ /* 0x000fe20000410000 */
[----:B------:R-:W-:Y:S01]  /*6f10*/  HADD2.F32 R106, -RZ, R44.H1_H1 ;  /* 0x3000002cff6a7230 */ /* 0x000fe20000004100 */
[----:B------:R-:W-:Y:S01]  /*6f20*/  ISETP.NE.AND.EX P6, PT, R125, RZ, PT, !PT ;  /* 0x000000ff7d00720c */ /* 0x000fe20003fc53f0 */
[----:B------:R-:W-:Y:S01]  /*6f30*/  FFMA.FTZ R111, R171, R111, R104 ;  /* 0x0000006fab6f7223 */ /* 0x000fe20000010068 */
[-C--:B------:R-:W-:Y:S01]  /*6f40*/  FMUL.FTZ R104, R113, R172.reuse ;  /* 0x000000ac71687220 */ /* 0x080fe20000410000 */
[C---:B------:R-:W-:Y:S01]  /*6f50*/  FFMA.FTZ R177, R171.reuse, R177, R130 ;  /* 0x000000b1abb17223 */ /* 0x040fe20000010082 */
[C---:B------:R-:W-:Y:S01]  /*6f60*/  FFMA.FTZ R173, R171.reuse, R173, R110 ;  /* 0x000000adabad7223 */ /* 0x040fe2000001006e */
[----:B------:R-:W-:Y:S01]  /*6f70*/  FFMA.FTZ R171, R171, R109, R106 ;  /* 0x0000006dabab7223 */ /* 0x000fe2000001006a */
[----:B------:R-:W-:Y:S01]  /*6f80*/  FMUL.FTZ R110, R104, UR4 ;  /* 0x00000004686e7c20 */ /* 0x000fe20008410000 */
[-C--:B------:R-:W-:Y:S01]  /*6f90*/  FMUL.FTZ R108, R177, R172.reuse ;  /* 0x000000acb16c7220 */ /* 0x080fe20000410000 */
[-C--:B------:R-:W-:Y:S01]  /*6fa0*/  FMUL.FTZ R106, R173, R172.reuse ;  /* 0x000000acad6a7220 */ /* 0x080fe20000410000 */
[----:B------:R-:W-:Y:S01]  /*6fb0*/  FMUL.FTZ R104, R111, R172 ;  /* 0x000000ac6f687220 */ /* 0x000fe20000410000 */
[----:B------:R-:W-:-:S02]  /*6fc0*/  @P5 HADD2.F32 R114, -RZ, R114.H1_H1 ;  /* 0x30000072ff725230 */ /* 0x000fc40000004100 */
[----:B------:R-:W-:Y:S01]  /*6fd0*/  FMUL.FTZ R172, R171, R172 ;  /* 0x000000acabac7220 */ /* 0x000fe20000410000 */
[--C-:B------:R-:W-:Y:S02]  /*6fe0*/  @P2 HADD2.F32 R105, -RZ, R112.reuse.H0_H0 ;  /* 0x20000070ff692230 */ /* 0x100fe40000004100 */
[----:B------:R-:W-:Y:S01]  /*6ff0*/  FMUL.FTZ R178, R108, UR4 ;  /* 0x000000046cb27c20 */ /* 0x000fe20008410000 */
[--C-:B------:R-:W-:Y:S02]  /*7000*/  @P3 HADD2.F32 R109, -RZ, R115.reuse.H1_H1 ;  /* 0x30000073ff6d3230 */ /* 0x100fe40000004100 */
[----:B------:R-:W-:Y:S02]  /*7010*/  HFMA2 R125, -RZ, RZ, 0, 0 ;  /* 0x00000000ff7d7431 */ /* 0x000fe400000001ff */
[----:B------:R-:W-:Y:S02]  /*7020*/  @P4 HADD2.F32 R112, -RZ, R112.H1_H1 ;  /* 0x30000070ff704230 */ /* 0x000fe40000004100 */
[----:B------:R-:W-:Y:S01]  /*7030*/  FMUL.FTZ R176, R106, UR4 ;  /* 0x000000046ab07c20 */ /* 0x000fe20008410000 */
[----:B------:R-:W-:Y:S01]  /*7040*/  FMUL.FTZ R108, R104, UR4 ;  /* 0x00000004686c7c20 */ /* 0x000fe20008410000 */
[----:B------:R-:W-:Y:S01]  /*7050*/  FMUL.FTZ R172, R172, UR4 ;  /* 0x00000004acac7c20 */ /* 0x000fe20008410000 */
[----:B------:R-:W-:-:S02]  /*7060*/  @P6 HADD2.F32 R107, -RZ, R115.H0_H0 ;  /* 0x20000073ff6b6230 */ /* 0x000fc40000004100 */
[----:B------:R-:W-:Y:S01]  /*7070*/  @P5 FMUL.FTZ R125, R110, R114 ;  /* 0x000000726e7d5220 */ /* 0x000fe20000410000 */
[----:B------:R-:W-:Y:S02]  /*7080*/  CS2R R114, SRZ ;  /* 0x0000000000727805 */ /* 0x000fe4000001ff00 */
[----:B------:R-:W-:Y:S01]  /*7090*/  F2FP.F16.F32.PACK_AB R104, R171, R111 ;  /* 0x0000006fab68723e */ /* 0x000fe200000000ff */
        /* <DEDUP_REMOVED lines=8> */
[----:B------:R-:W-:-:S02]  /*7120*/  F2FP.F16.F32.PACK_AB R105, R138, R129 ;  /* 0x000000818a69723e */ /* 0x000fc400000000ff */
[----:B------:R-:W-:Y:S02]  /*7130*/  F2FP.F16.F32.PACK_AB R106, R113, R139 ;  /* 0x0000008b716a723e */ /* 0x000fe400000000ff */
[----:B------:R-:W-:Y:S02]  /*7140*/  FSEL R138, R111, RZ, P6 ;  /* 0x000000ff6f8a7208 */ /* 0x000fe40003000000 */
[----:B------:R-:W-:Y:S02]  /*7150*/  FSEL R111, R112, RZ, P3 ;  /* 0x000000ff706f7208 */ /* 0x000fe40001800000 */
[----:B------:R-:W-:Y:S02]  /*7160*/  FSEL R110, R110, RZ, P5 ;  /* 0x000000ff6e6e7208 */ /* 0x000fe40002800000 */
[----:B------:R-:W-:Y:S02]  /*7170*/  FSEL R108, R108, RZ, P2 ;  /* 0x000000ff6c6c7208 */ /* 0x000fe40001000000 */
[----:B------:R-:W-:-:S02]  /*7180*/  FSEL R113, R109, RZ, P4 ;  /* 0x000000ff6d717208 */ /* 0x000fc40002000000 */
[----:B------:R-:W-:Y:S01]  /*7190*/  MOV R130, RZ ;  /* 0x000000ff00827202 */ /* 0x000fe20000000f00 */
[----:B------:R-:W-:Y:S01]  /*71a0*/  @P6 FMUL.FTZ R130, R176, R107 ;  /* 0x0000006bb0826220 */ /* 0x000fe20000410000 */
[----:B------:R-:W-:Y:S02]  /*71b0*/  F2FP.F16.F32.PACK_AB R107, R177, R173 ;  /* 0x000000adb16b723e */ /* 0x000fe400000000ff */
[----:B------:R-:W-:Y:S02]  /*71c0*/  F2FP.F16.F32.PACK_AB R111, R111, R138 ;  /* 0x0000008a6f6f723e */ /* 0x000fe400000000ff */
[----:B------:R-:W-:Y:S02]  /*71d0*/  F2FP.F16.F32.PACK_AB R110, R110, R147 ;  /* 0x000000936e6e723e */ /* 0x000fe400000000ff */
[----:B------:R-:W-:Y:S02]  /*71e0*/  F2FP.F16.F32.PACK_AB R109, R146, R131 ;  /* 0x00000083926d723e */ /* 0x000fe400000000ff */
[----:B------:R-:W-:Y:S01]  /*71f0*/  F2FP.F16.F32.PACK_AB R108, R113, R108 ;  /* 0x0000006c716c723e */ /* 0x000fe200000000ff */
[----:B------:R-:W-:Y:S06]  /*7200*/  BRA `(.L_x_7529) ;  /* 0x0000000400bc7947 */ /* 0x000fec0003800000 */
.L_x_7528:
[----:B0-----:R-:W-:Y:S01]  /*7210*/  LOP3.LUT R108, R138, 0xff0000, RZ, 0xc0, !PT ;  /* 0x00ff00008a6c7812 */ /* 0x001fe200078ec0ff */
[--C-:B------:R-:W-:Y:S01]  /*7220*/  FFMA.FTZ R186, R130, R186, R125.reuse ;  /* 0x000000ba82ba7223 */ /* 0x100fe2000001007d */
[----:B------:R-:W-:Y:S01]  /*7230*/  LOP3.LUT R109, R138, 0xff000000, RZ, 0xc0, !PT ;  /* 0xff0000008a6d7812 */ /* 0x000fe200078ec0ff */
[----:B------:R-:W-:Y:S01]  /*7240*/  FFMA.FTZ R184, R130, R184, R125 ;  /* 0x000000b882b87223 */ /* 0x000fe2000001007d */
[----:B------:R-:W-:Y:S01]  /*7250*/  ISETP.NE.U32.AND P2, PT, R108, RZ, PT ;  /* 0x000000ff6c00720c */ /* 0x000fe20003f45070 */
[--C-:B------:R-:W-:Y:S02]  /*7260*/  HADD2.F32 R108, -RZ, R45.reuse.H0_H0 ;  /* 0x2000002dff6c7230 */ /* 0x100fe40000004100 */
[----:B------:R-:W-:Y:S01]  /*7270*/  FADD.FTZ R186, -R186, R185 ;  /* 0x000000b9baba7221 */ /* 0x000fe20000010100 */
[----:B------:R-:W-:Y:S01]  /*7280*/  ISETP.NE.U32.AND P4, PT, R109, RZ, PT ;  /* 0x000000ff6d00720c */ /* 0x000fe20003f85070 */
[----:B------:R-:W-:Y:S01]  /*7290*/  FFMA.FTZ R182, R130, R182, R125 ;  /* 0x000000b682b67223 */ /* 0x000fe2000001007d */
[----:B------:R-:W-:Y:S01]  /*72a0*/  ISETP.NE.AND.EX P2, PT, RZ, RZ, PT, P2 ;  /* 0x000000ffff00720c */ /* 0x000fe20003f45320 */
[----:B------:R-:W-:Y:S01]  /*72b0*/  FFMA.FTZ R109, R171, R186, R108 ;  /* 0x000000baab6d7223 */ /* 0x000fe2000001006c */
[C---:B------:R-:W-:Y:S01]  /*72c0*/  LOP3.LUT R110, R139.reuse, 0xff, RZ, 0xc0, !PT ;  /* 0x000000ff8b6e7812 */ /* 0x040fe200078ec0ff */
[----:B------:R-:W-:Y:S01]  /*72d0*/  HADD2.F32 R126, -RZ, R45.H1_H1 ;  /* 0x3000002dff7e7230 */ /* 0x000fe20000004100 */
[----:B------:R-:W-:Y:S01]  /*72e0*/  LOP3.LUT R111, R139, 0xff00, RZ, 0xc0, !PT ;  /* 0x0000ff008b6f7812 */ /* 0x000fe200078ec0ff */
[----:B------:R-:W-:Y:S01]  /*72f0*/  FMUL.FTZ R108, R172, R109 ;  /* 0x0000006dac6c7220 */ /* 0x000fe20000410000 */
[----:B------:R-:W-:Y:S01]  /*7300*/  FADD.FTZ R184, -R184, R183 ;  /* 0x000000b7b8b87221 */ /* 0x000fe20000010100 */
[----:B------:R-:W-:Y:S01]  /*7310*/  ISETP.NE.AND.EX P6, PT, R110, RZ, PT, !PT ;  /* 0x000000ff6e00720c */ /* 0x000fe20003fc53f0 */
[----:B------:R-:W-:-:S02]  /*7320*/  HADD2.F32 R119, -RZ, R46.H0_H0 ;  /* 0x2000002eff777230 */ /* 0x000fc40000004100 */
[----:B------:R-:W-:Y:S01]  /*7330*/  FMUL.FTZ R109, R108, UR4 ;  /* 0x000000046c6d7c20 */ /* 0x000fe20008410000 */
[----:B------:R-:W-:Y:S01]  /*7340*/  FADD.FTZ R182, -R182, R181 ;  /* 0x000000b5b6b67221 */ /* 0x000fe20000010100 */
[----:B------:R-:W-:Y:S01]  /*7350*/  ISETP.NE.AND.EX P5, PT, R111, RZ, PT, !PT ;  /* 0x000000ff6f00720c */ /* 0x000fe20003fa53f0 */
[----:B------:R-:W-:Y:S01]  /*7360*/  FFMA.FTZ R129, R130, R129, R125 ;  /* 0x0000008182817223 */ /* 0x000fe2000001007d */
[--C-:B-----5:R-:W-:Y:S01]  /*7370*/  @P2 HADD2.F32 R110, -RZ, R113.reuse.H0_H0 ;  /* 0x20000071ff6e2230 */ /* 0x120fe20000004100 */
[----:B------:R-:W-:Y:S01]  /*7380*/  ISETP.NE.AND.EX P4, PT, RZ, RZ, PT, P4 ;  /* 0x000000ffff00720c */ /* 0x000fe20003f85340 */
[C---:B------:R-:W-:Y:S01]  /*7390*/  FFMA.FTZ R111, R171.reuse, R184, R126 ;  /* 0x000000b8ab6f7223 */ /* 0x040fe2000001007e */
[-C--:B------:R-:W-:Y:S01]  /*73a0*/  FMUL.FTZ R108, R86, R109.reuse ;  /* 0x0000006d566c7220 */ /* 0x080fe20000410000 */
[----:B------:R-:W-:Y:S02]  /*73b0*/  HFMA2 R118, -RZ, RZ, 0, 0 ;  /* 0x00000000ff767431 */ /* 0x000fe400000001ff */
[----:B------:R-:W-:Y:S01]  /*73c0*/  FFMA.FTZ R119, R171, R182, R119 ;  /* 0x000000b6ab777223 */ /* 0x000fe20000010077 */
[----:B------:R-:W-:Y:S01]  /*73d0*/  @P2 FMUL.FTZ R118, R110, R109 ;  /* 0x0000006d6e762220 */ /* 0x000fe20000410000 */
[----:B------:R-:W-:Y:S01]  /*73e0*/  FADD.FTZ R190, -R129, R190 ;  /* 0x000000be81be7221 */ /* 0x000fe20000010100 */
[----:B------:R-:W-:Y:S01]  /*73f0*/  FMUL.FTZ R109, R172, R111 ;  /* 0x0000006fac6d7220 */ /* 0x000fe20000410000 */
[----:B------:R-:W-:Y:S01]  /*7400*/  FSEL R129, R108, RZ, P2 ;  /* 0x000000ff6c817208 */ /* 0x000fe20001000000 */
[----:B------:R-:W-:Y:S01]  /*7410*/  FMUL.FTZ R108, R172, R119 ;  /* 0x00000077ac6c7220 */ /* 0x000fe20000410000 */
[C-C-:B------:R-:W-:Y:S01]  /*7420*/  FFMA.FTZ R180, R130.reuse, R180, R125.reuse ;  /* 0x000000b482b47223 */ /* 0x140fe2000001007d */
[----:B------:R-:W-:Y:S01]  /*7430*/  FMUL.FTZ R110, R109, UR4 ;  /* 0x000000046d6e7c20 */ /* 0x000fe20008410000 */
[--C-:B------:R-:W-:Y:S01]  /*7440*/  FFMA.FTZ R178, R130, R178, R125.reuse ;  /* 0x000000b282b27223 */ /* 0x100fe2000001007d */
[----:B------:R-:W-:Y:S01]  /*7450*/  FMUL.FTZ R111, R108, UR4 ;  /* 0x000000046c6f7c20 */ /* 0x000fe20008410000 */
[----:B------:R-:W-:Y:S01]  /*7460*/  FFMA.FTZ R176, R130, R176, R125 ;  /* 0x000000b082b07223 */ /* 0x000fe2000001007d */
[----:B------:R-:W-:-:S02]  /*7470*/  @P4 HADD2.F32 R113, -RZ, R113.H1_H1 ;  /* 0x30000071ff714230 */ /* 0x000fc40000004100 */
[----:B------:R-:W-:Y:S01]  /*7480*/  FMUL.FTZ R108, R87, R110 ;  /* 0x0000006e576c7220 */ /* 0x000fe20000410000 */
[----:B------:R-:W-:Y:S02]  /*7490*/  @P6 HADD2.F32 R146, -RZ, R114.H0_H0 ;  /* 0x20000072ff926230 */ /* 0x000fe40000004100 */
[----:B------:R-:W-:Y:S01]  /*74a0*/  FFMA.FTZ R130, R130, R188, R125 ;  /* 0x000000bc82827223 */ /* 0x000fe2000001007d */
[----:B------:R-:W-:Y:S01]  /*74b0*/  LOP3.LUT R125, R138, 0xff, RZ, 0xc0, !PT ;  /* 0x000000ff8a7d7812 */ /* 0x000fe200078ec0ff */
[-C--:B------:R-:W-:Y:S01]  /*74c0*/  FMUL.FTZ R109, R80, R111.reuse ;  /* 0x0000006f506d7220 */ /* 0x080fe20000410000 */
[C---:B------:R-:W-:Y:S01]  /*74d0*/  LOP3.LUT R127, R138.reuse, 0xff00, RZ, 0xc0, !PT ;  /* 0x0000ff008a7f7812 */ /* 0x040fe200078ec0ff */
[----:B------:R-:W-:Y:S01]  /*74e0*/  HFMA2 R126, -RZ, RZ, 0, 0 ;  /* 0x00000000ff7e7431 */ /* 0x000fe200000001ff */
[----:B------:R-:W-:Y:S01]  /*74f0*/  ISETP.GE.U32.AND P3, PT, R138, RZ, PT ;  /* 0x000000ff8a00720c */ /* 0x000fe20003f66070 */
[----:B------:R-:W-:Y:S01]  /*7500*/  @P6 FMUL.FTZ R126, R146, R111 ;  /* 0x0000006f927e6220 */ /* 0x000fe20000410000 */
[----:B------:R-:W-:Y:S01]  /*7510*/  MOV R119, RZ ;  /* 0x000000ff00777202 */ /* 0x000fe20000000f00 */
[----:B------:R-:W-:Y:S01]  /*7520*/  @P4 FMUL.FTZ R119, R113, R110 ;  /* 0x0000006e71774220 */ /* 0x000fe20000410000 */
[----:B------:R-:W-:Y:S01]  /*7530*/  FSEL R138, R108, RZ, P4 ;  /* 0x000000ff6c8a7208 */ /* 0x000fe20002000000 */
[----:B------:R-:W-:Y:S01]  /*7540*/  FADD.FTZ R176, -R176, R131 ;  /* 0x00000083b0b07221 */ /* 0x000fe20000010100 */
[----:B------:R-:W-:Y:S01]  /*7550*/  ISETP.NE.U32.AND P2, PT, R125, RZ, PT ;  /* 0x000000ff7d00720c */ /* 0x000fe20003f45070 */
[----:B------:R-:W-:Y:S01]  /*7560*/  HADD2.F32 R108, -RZ, R46.H1_H1 ;  /* 0x3000002eff6c7230 */ /* 0x000fe20000004100 */
[----:B------:R-:W-:Y:S01]  /*7570*/  ISETP.NE.U32.AND P4, PT, R127, RZ, PT ;  /* 0x000000ff7f00720c */ /* 0x000fe20003f85070 */
[----:B------:R-:W-:-:S02]  /*7580*/  HADD2.F32 R111, -RZ, R47.H1_H1 ;  /* 0x3000002fff6f7230 */ /* 0x000fc40000004100 */
[----:B------:R-:W-:Y:S01]  /*7590*/  FADD.FTZ R180, -R180, R179 ;  /* 0x000000b3b4b47221 */ /* 0x000fe20000010100 */
[----:B------:R-:W-:Y:S01]  /*75a0*/  FSEL R131, R109, RZ, P6 ;  /* 0x000000ff6d837208 */ /* 0x000fe20003000000 */
[----:B------:R-:W-:Y:S01]  /*75b0*/  HADD2.F32 R113, -RZ, R47.H0_H0 ;  /* 0x2000002fff717230 */ /* 0x000fe20000004100 */
[C---:B------:R-:W-:Y:S01]  /*75c0*/  LOP3.LUT R147, R139.reuse, 0xff0000, RZ, 0xc0, !PT ;  /* 0x00ff00008b937812 */ /* 0x040fe200078ec0ff */
[----:B------:R-:W-:Y:S01]  /*75d0*/  FADD.FTZ R178, -R178, R177 ;  /* 0x000000b1b2b27221 */ /* 0x000fe20000010100 */
[--C-:B------:R-:W-:Y:S02]  /*75e0*/  HADD2.F32 R109, -RZ, R44.reuse.H0_H0 ;  /* 0x2000002cff6d7230 */ /* 0x100fe40000004100 */
[----:B------:R-:W-:Y:S01]  /*75f0*/  FADD.FTZ R130, -R130, R187 ;  /* 0x000000bb82827221 */ /* 0x000fe20000010100 */
[----:B------:R-:W-:Y:S01]  /*7600*/  ISETP.GE.U32.AND.EX P3, PT, R139, 0x1000000, PT, P3 ;  /* 0x010000008b00780c */ /* 0x000fe20003f66130 */
[C---:B------:R-:W-:Y:S01]  /*7610*/  FFMA.FTZ R125, R171.reuse, R180, R108 ;  /* 0x000000b4ab7d7223 */ /* 0x040fe2000001006c */
[----:B------:R-:W-:Y:S01]  /*7620*/  ISETP.NE.AND.EX P2, PT, RZ, RZ, PT, P2 ;  /* 0x000000ffff00720c */ /* 0x000fe20003f45320 */
[----:B------:R-:W-:Y:S01]  /*7630*/  FFMA.FTZ R139, R171, R176, R111 ;  /* 0x000000b0ab8b7223 */ /* 0x000fe2000001006f */
[----:B------:R-:W-:Y:S01]  /*7640*/  ISETP.NE.AND.EX P4, PT, RZ, RZ, PT, P4 ;  /* 0x000000ffff00720c */ /* 0x000fe20003f85340 */
[----:B------:R-:W-:Y:S01]  /*7650*/  HADD2.F32 R111, -RZ, R44.H1_H1 ;  /* 0x3000002cff6f7230 */ /* 0x000fe20000004100 */
[----:B------:R-:W-:Y:S01]  /*7660*/  ISETP.NE.AND.EX P6, PT, R147, RZ, PT, !PT ;  /* 0x000000ff9300720c */ /* 0x000fe20003fc53f0 */
[C---:B------:R-:W-:Y:S01]  /*7670*/  FFMA.FTZ R127, R171.reuse, R178, R113 ;  /* 0x000000b2ab7f7223 */ /* 0x040fe20000010071 */
[C---:B------:R-:W-:Y:S01]  /*7680*/  FFMA.FTZ R113, R171.reuse, R130, R109 ;  /* 0x00000082ab717223 */ /* 0x040fe2000001006d */
[C---:B------:R-:W-:Y:S01]  /*7690*/  FMUL.FTZ R109, R172.reuse, R125 ;  /* 0x0000007dac6d7220 */ /* 0x040fe20000410000 */
[----:B------:R-:W-:Y:S01]  /*76a0*/  FFMA.FTZ R171, R171, R190, R111 ;  /* 0x000000beabab7223 */ /* 0x000fe2000001006f */
[C---:B------:R-:W-:Y:S01]  /*76b0*/  FMUL.FTZ R111, R172.reuse, R139 ;  /* 0x0000008bac6f7220 */ /* 0x040fe20000410000 */
[----:B------:R-:W-:Y:S01]  /*76c0*/  FMUL.FTZ R108, R172, R113 ;  /* 0x00000071ac6c7220 */ /* 0x000fe20000410000 */
[----:B------:R-:W-:-:S02]  /*76d0*/  @P5 HADD2.F32 R113, -RZ, R114.H1_H1 ;  /* 0x30000072ff715230 */ /* 0x000fc40000004100 */
[----:B------:R-:W-:Y:S01]  /*76e0*/  FMUL.FTZ R146, R109, UR4 ;  /* 0x000000046d927c20 */ /* 0x000fe20008410000 */
[C---:B------:R-:W-:Y:S01]  /*76f0*/  FMUL.FTZ R110, R172.reuse, R127 ;  /* 0x0000007fac6e7220 */ /* 0x040fe20000410000 */
        /* <DEDUP_REMOVED lines=28> */
[----:B------:R-:W-:-:S02]  /*78c0*/  F2FP.F16.F32.PACK_AB R111, R111, R146 ;  /* 0x000000926f6f723e */ /* 0x000fc400000000ff */
[----:B------:R-:W-:Y:S02]  /*78d0*/  F2FP.F16.F32.PACK_AB R110, R110, R131 ;  /* 0x000000836e6e723e */ /* 0x000fe400000000ff */
[----:B------:R-:W-:Y:S02]  /*78e0*/  F2FP.F16.F32.PACK_AB R109, R138, R129 ;  /* 0x000000818a6d723e */ /* 0x000fe400000000ff */
[----:B------:R-:W-:-:S07]  /*78f0*/  F2FP.F16.F32.PACK_AB R108, R113, R108 ;  /* 0x0000006c716c723e */ /* 0x000fce00000000ff */
.L_x_7529:
[----:B------:R-:W0:Y:S01]  /*7900*/  @P1 LDC.64 R112, c[0x0][0x478] ;  /* 0x00011e00ff701b82 */ /* 0x000e220000000a00 */
[----:B------:R-:W-:-:S04]  /*7910*/  IMAD.WIDE.U32 R116, R168, 0x10, R116 ;  /* 0x00000010a8747825 */ /* 0x000fc800078e0074 */
[----:B0-----:R-:W-:-:S05]  /*7920*/  @P1 IMAD.WIDE.U32 R112, R168, 0x10, R112 ;  /* 0x00000010a8701825 */ /* 0x001fca00078e0070 */
[----:B------:R0:W-:Y:S04]  /*7930*/  @P1 STG.E.128 desc[UR6][R112.64], R104 ;  /* 0x0000006870001986 */ /* 0x0001e8000c101d06 */
[----:B------:R0:W-:Y:S02]  /*7940*/  STG.E.128 desc[UR6][R116.64], R108 ;  /* 0x0000006c74007986 */ /* 0x0001e4000c101d06 */
.L_x_7523:
        /* <DEDUP_REMOVED lines=29> */
.L_x_7512:
        /* <DEDUP_REMOVED lines=64> */
.L_x_7511:
[----:B------:R-:W-:Y:S05]  /*7f20*/  BSYNC B0 ;  /* 0x0000000000007941 */ /* 0x000fea0003800000 */
.L_x_7510:
        /* <DEDUP_REMOVED lines=209> */
.L_x_7515:
        /* <DEDUP_REMOVED lines=8> */
.L_x_7532:
[----:B------:R-:W-:Y:S05]  /*8cc0*/  BSYNC B2 ;  /* 0x0000000000027941 */ /* 0x000fea0003800000 */
.L_x_7531:
        /* <DEDUP_REMOVED lines=8> */
.L_x_7533:
[----:B------:R-:W-:-:S05]  /*8d50*/  FADD.FTZ R108, R108, R223 ;  /* 0x000000df6c6c7221 */ /* 0x000fca0000010000 */
[----:B------:R-:W-:Y:S01]  /*8d60*/  MOV R207, R108 ;  /* 0x0000006c00cf7202 */ /* 0x000fe20000000f00 */
[----:B------:R-:W-:Y:S01]  /*8d70*/  HFMA2 R209, -RZ, RZ, 0, 1.1920928955078125e-07 ;  /* 0x00000002ffd17431 */ /* 0x000fe200000001ff */
[----:B------:R-:W-:-:S07]  /*8d80*/  MOV R109, R120 ;  /* 0x00000078006d7202 */ /* 0x000fce0000000f00 */
[----:B------:R-:W-:Y:S05]  /*8d90*/  WARPSYNC.COLLECTIVE R130, `(.L_x_7534) ;  /* 0x0000000082087348 */ /* 0x000fea0003c00000 */
[----:B------:R0:W1:Y:S02]  /*8da0*/  SHFL.BFLY P3, R120, R207, R209, R210 ;  /* 0x0c0000d1cf787389 */ /* 0x00006400000600d2 */
[----:B01----:R-:W-:Y:S05]  /*8db0*/  ENDCOLLECTIVE ;  /* 0x000000000000791b */ /* 0x003fea0003800000 */
.L_x_7534:
[----:B------:R-:W-:-:S05]  /*8dc0*/  FADD.FTZ R109, R109, R222 ;  /* 0x000000de6d6d7221 */ /* 0x000fca0000010000 */
[----:B------:R-:W-:Y:S02]  /*8dd0*/  MOV R207, R109 ;  /* 0x0000006d00cf7202 */ /* 0x000fe40000000f00 */
[----:B------:R-:W-:-:S07]  /*8de0*/  MOV R111, R120 ;  /* 0x00000078006f7202 */ /* 0x000fce0000000f00 */
[----:B------:R-:W-:Y:S05]  /*8df0*/  WARPSYNC.COLLECTIVE R130, `(.L_x_7535) ;  /* 0x0000000082087348 */ /* 0x000fea0003c00000 */
[----:B------:R0:W1:Y:S02]  /*8e00*/  SHFL.BFLY P3, R120, R207, R209, R210 ;  /* 0x0c0000d1cf787389 */ /* 0x00006400000600d2 */
[----:B01----:R-:W-:Y:S05]  /*8e10*/  ENDCOLLECTIVE ;  /* 0x000000000000791b */ /* 0x003fea0003800000 */
.L_x_7535:
[----:B------:R-:W-:-:S05]  /*8e20*/  FADD.FTZ R111, R108, R111 ;  /* 0x0000006f6c6f7221 */ /* 0x000fca0000010000 */
[----:B------:R-:W-:Y:S01]  /*8e30*/  MOV R207, R111 ;  /* 0x0000006f00cf7202 */ /* 0x000fe20000000f00 */
[----:B------:R-:W-:Y:S01]  /*8e40*/  HFMA2 R209, -RZ, RZ, 0, 2.384185791015625e-07 ;  /* 0x00000004ffd17431 */ /* 0x000fe200000001ff */
[----:B------:R-:W-:-:S07]  /*8e50*/  MOV R110, R120 ;  /* 0x00000078006e7202 */ /* 0x000fce0000000f00 */
[----:B------:R-:W-:Y:S05]  /*8e60*/  WARPSYNC.COLLECTIVE R130, `(.L_x_7536) ;  /* 0x0000000082087348 */ /* 0x000fea0003c00000 */
[----:B------:R0:W1:Y:S02]  /*8e70*/  SHFL.BFLY P3, R120, R207, R209, R210 ;  /* 0x0c0000d1cf787389 */ /* 0x00006400000600d2 */
[----:B01----:R-:W-:Y:S05]  /*8e80*/  ENDCOLLECTIVE ;  /* 0x000000000000791b */ /* 0x003fea0003800000 */
.L_x_7536:
[----:B------:R-:W-:-:S05]  /*8e90*/  FADD.FTZ R110, R109, R110 ;  /* 0x0000006e6d6e7221 */ /* 0x000fca0000010000 */
[----:B------:R-:W-:Y:S02]  /*8ea0*/  MOV R207, R110 ;  /* 0x0000006e00cf7202 */ /* 0x000fe40000000f00 */
[----:B------:R-:W-:-:S07]  /*8eb0*/  MOV R118, R120 ;  /* 0x0000007800767202 */ /* 0x000fce0000000f00 */
[----:B------:R-:W-:Y:S05]  /*8ec0*/  WARPSYNC.COLLECTIVE R130, `(.L_x_7537) ;  /* 0x0000000082087348 */ /* 0x000fea0003c00000 */
[----:B------:R0:W1:Y:S02]  /*8ed0*/  SHFL.BFLY P3, R120, R207, R209, R210 ;  /* 0x0c0000d1cf787389 */ /* 0x00006400000600d2 */
[----:B01----:R-:W-:Y:S05]  /*8ee0*/  ENDCOLLECTIVE ;  /* 0x000000000000791b */ /* 0x003fea0003800000 */
.L_x_7537:
[----:B------:R-:W-:-:S05]  /*8ef0*/  FADD.FTZ R118, R111, R118 ;  /* 0x000000766f767221 */ /* 0x000fca0000010000 */
[----:B------:R-:W-:Y:S01]  /*8f00*/  MOV R207, R118 ;  /* 0x0000007600cf7202 */ /* 0x000fe20000000f00 */
[----:B------:R-:W-:Y:S01]  /*8f10*/  HFMA2 R209, -RZ, RZ, 0, 4.76837158203125e-07 ;  /* 0x00000008ffd17431 */ /* 0x000fe200000001ff */
[----:B------:R-:W-:-:S07]  /*8f20*/  MOV R119, R120 ;  /* 0x0000007800777202 */ /* 0x000fce0000000f00 */
[----:B------:R-:W-:Y:S05]  /*8f30*/  WARPSYNC.COLLECTIVE R130, `(.L_x_7538) ;  /* 0x0000000082087348 */ /* 0x000fea0003c00000 */
[----:B------:R0:W1:Y:S02]  /*8f40*/  SHFL.BFLY P3, R120, R207, R209, R210 ;  /* 0x0c0000d1cf787389 */ /* 0x00006400000600d2 */
[----:B01----:R-:W-:Y:S05]  /*8f50*/  ENDCOLLECTIVE ;  /* 0x000000000000791b */ /* 0x003fea0003800000 */
.L_x_7538:
[----:B------:R-:W-:-:S05]  /*8f60*/  FADD.FTZ R119, R110, R119 ;  /* 0x000000776e777221 */ /* 0x000fca0000010000 */
[----:B------:R-:W-:Y:S02]  /*8f70*/  MOV R207, R119 ;  /* 0x0000007700cf7202 */ /* 0x000fe40000000f00 */
[----:B------:R-:W-:-:S07]  /*8f80*/  MOV R125, R120 ;  /* 0x00000078007d7202 */ /* 0x000fce0000000f00 */
[----:B------:R-:W-:Y:S05]  /*8f90*/  WARPSYNC.COLLECTIVE R130, `(.L_x_7539) ;  /* 0x0000000082087348 */ /* 0x000fea0003c00000 */
[----:B------:R0:W1:Y:S02]  /*8fa0*/  SHFL.BFLY P3, R120, R207, R209, R210 ;  /* 0x0c0000d1cf787389 */ /* 0x00006400000600d2 */
[----:B01----:R-:W-:Y:S05]  /*8fb0*/  ENDCOLLECTIVE ;  /* 0x000000000000791b */ /* 0x003fea0003800000 */
.L_x_7539:
[----:B------:R-:W-:-:S05]  /*8fc0*/  FADD.FTZ R108, R118, R125 ;  /* 0x0000007d766c7221 */ /* 0x000fca0000010000 */
[----:B------:R-:W-:Y:S01]  /*8fd0*/  MOV R207, R108 ;  /* 0x0000006c00cf7202 */ /* 0x000fe20000000f00 */
[----:B------:R-:W-:Y:S02]  /*8fe0*/  HFMA2 R209, -RZ, RZ, 0, 9.5367431640625e-07 ;  /* 0x00000010ffd17431 */ /* 0x000fe400000001ff */
[----:B------:R-:W-:-:S07]  /*8ff0*/  FADD.FTZ R109, R119, R120 ;  /* 0x00000078776d7221 */ /* 0x000fce0000010000 */
[----:B------:R-:W-:Y:S05]  /*9000*/  WARPSYNC.COLLECTIVE R130, `(.L_x_7540) ;  /* 0x0000000082087348 */ /* 0x000fea0003c00000 */
[----:B------:R0:W1:Y:S02]  /*9010*/  SHFL.BFLY P3, R120, R207, R209, R210 ;  /* 0x0c0000d1cf787389 */ /* 0x00006400000600d2 */
[----:B01----:R-:W-:Y:S05]  /*9020*/  ENDCOLLECTIVE ;  /* 0x000000000000791b */ /* 0x003fea0003800000 */
.L_x_7540:
[----:B------:R-:W-:Y:S02]  /*9030*/  MOV R207, R109 ;  /* 0x0000006d00cf7202 */ /* 0x000fe40000000f00 */
[----:B------:R-:W-:-:S07]  /*9040*/  MOV R111, R120 ;  /* 0x00000078006f7202 */ /* 0x000fce0000000f00 */
[----:B------:R-:W-:Y:S05]  /*9050*/  WARPSYNC.COLLECTIVE R130, `(.L_x_7541) ;  /* 0x0000000082087348 */ /* 0x000fea0003c00000 */
[----:B------:R0:W1:Y:S02]  /*9060*/  SHFL.BFLY P3, R120, R207, R209, R210 ;  /* 0x0c0000d1cf787389 */ /* 0x00006400000600d2 */
[----:B01----:R-:W-:Y:S05]  /*9070*/  ENDCOLLECTIVE ;  /* 0x000000000000791b */ /* 0x003fea0003800000 */
.L_x_7541:
[----:B------:R-:W-:Y:S01]  /*9080*/  MOV R110, R120 ;  /* 0x00000078006e7202 */ /* 0x000fe20000000f00 */
[----:B------:R-:W-:Y:S06]  /*9090*/  BRA `(.L_x_7542) ;  /* 0xffffff9400d47947 */ /* 0x000fec000383ffff */
.L_x_7543:
        /* <DEDUP_REMOVED lines=14> */
.L_x_14526:


//--------------------- .text._ZN10layer_norm22ln_bwd_finalize_kernelINS_22Kernel_traits_finalizeILj768Ef6__halfS2_S2_fjLb1ELj1024ELj4ENS_18Kernel_traits_baseILj768EfS2_S2_S2_fjLj1024EEEEELb1ELb0EEEvNS_9BwdParamsE --------------------------
	.section	.text._ZN10layer_norm22ln_bwd_finalize_kernelINS_22Kernel_traits_finalizeILj768Ef6__halfS2_S2_fjLb1ELj1024ELj4ENS_18Kernel_traits_baseILj768EfS2_S2_S2_fjLj1024EEEEELb1ELb0EEEvNS_9BwdParamsE,"ax",@progbits
	.align	128
        .global         _ZN10layer_norm22ln_bwd_finalize_kernelINS_22Kernel_traits_finalizeILj768Ef6__halfS2_S2_fjLb1ELj1024ELj4ENS_18Kernel_traits_baseILj768EfS2_S2_S2_fjLj1024EEEEELb1ELb0EEEvNS_9BwdParamsE
        .type           _ZN10layer_norm22ln_bwd_finalize_kernelINS_22Kernel_traits_finalizeILj768Ef6__halfS2_S2_fjLb1ELj1024ELj4ENS_18Kernel_traits_baseILj768EfS2_S2_S2_fjLj1024EEEEELb1ELb0EEEvNS_9BwdParamsE,@function
        .size           _ZN10layer_norm22ln_bwd_finalize_kernelINS_22Kernel_traits_finalizeILj768Ef6__halfS2_S2_fjLb1ELj1024ELj4ENS_18Kernel_traits_baseILj768EfS2_S2_S2_fjLj1024EEEEELb1ELb0EEEvNS_9BwdParamsE,(.L_x_14527 - _ZN10layer_norm22ln_bwd_finalize_kernelINS_22Kernel_traits_finalizeILj768Ef6__halfS2_S2_fjLb1ELj1024ELj4ENS_18Kernel_traits_baseILj768EfS2_S2_S2_fjLj1024EEEEELb1ELb0EEEvNS_9BwdParamsE)
        .other          _ZN10layer_norm22ln_bwd_finalize_kernelINS_22Kernel_traits_finalizeILj768Ef6__halfS2_S2_fjLb1ELj1024ELj4ENS_18Kernel_traits_baseILj768EfS2_S2_S2_fjLj1024EEEEELb1ELb0EEEvNS_9BwdParamsE,@"STO_CUDA_ENTRY STV_DEFAULT"
_ZN10layer_norm22ln_bwd_finalize_kernelINS_22Kernel_traits_finalizeILj768Ef6__halfS2_S2_fjLb1ELj1024ELj4ENS_18Kernel_traits_baseILj768EfS2_S2_S2_fjLj1024EEEEELb1ELb0EEEvNS_9BwdParamsE:
.text._ZN10layer_norm22ln_bwd_finalize_kernelINS_22Kernel_traits_finalizeILj768Ef6__halfS2_S2_fjLb1ELj1024ELj4ENS_18Kernel_traits_baseILj768EfS2_S2_S2_fjLj1024EEEEELb1ELb0EEEvNS_9BwdParamsE:
        /* <DEDUP_REMOVED lines=60> */
.L_x_7548:
        /* <DEDUP_REMOVED lines=87> */
.L_x_7547:
[----:B------:R-:W-:Y:S05]  /*0930*/  BSYNC.RECONVERGENT B1 ;  /* 0x0000000000017941 */ /* 0x000fea0003800200 */
.L_x_7546:
        /* <DEDUP_REMOVED lines=49> */
.L_x_7550:
[----:B------:R-:W-:Y:S05]  /*0c50*/  BSYNC.RECONVERGENT B1 ;  /* 0x0000000000017941 */ /* 0x000fea0003800200 */
.L_x_7549:
        /* <DEDUP_REMOVED lines=29> */
.L_x_7552:
[----:B------:R-:W-:Y:S05]  /*0e30*/  BSYNC.RECONVERGENT B1 ;  /* 0x0000000000017941 */ /* 0x000fea0003800200 */
.L_x_7551:
        /* <DEDUP_REMOVED lines=14> */
.L_x_7545:
[----:B------:R-:W-:Y:S05]  /*0f20*/  BSYNC.RECONVERGENT B0 ;  /* 0x0000000000007941 */ /* 0x000fea0003800200 */
.L_x_7544:
        /* <DEDUP_REMOVED lines=72> */
.L_x_7553:
        /* <DEDUP_REMOVED lines=13> */
.L_x_14527:


//--------------------- .text._ZN10layer_norm13ln_bwd_kernelINS_13Kernel_traitsIf6__halfS2_S2_fjLj768ELj1ELj4ELj1ELj16ENS_18Kernel_traits_baseILj768EfS2_S2_S2_fjLj128EEEEELb1ELb1ELb1ELb0EEEvNS_9BwdParamsE --------------------------
	.section	.text._ZN10layer_norm13ln_bwd_kernelINS_13Kernel_traitsIf6__halfS2_S2_fjLj768ELj1ELj4ELj1ELj16ENS_18Kernel_traits_baseILj768EfS2_S2_S2_fjLj128EEEEELb1ELb1ELb1ELb0EEEvNS_9BwdParamsE,"ax",@progbits
	.align	128
        .global         _ZN10layer_norm13ln_bwd_kernelINS_13Kernel_traitsIf6__halfS2_S2_fjLj768ELj1ELj4ELj1ELj16ENS_18Kernel_traits_baseILj768EfS2_S2_S2_fjLj128EEEEELb1ELb1ELb1ELb0EEEvNS_9BwdParamsE
        .type           _ZN10layer_norm13ln_bwd_kernelINS_13Kernel_traitsIf6__halfS2_S2_fjLj768ELj1ELj4ELj1ELj16ENS_18Kernel_traits_baseILj768EfS2_S2_S2_fjLj128EEEEELb1ELb1ELb1ELb0EEEvNS_9BwdParamsE,@function
        .size           _ZN10layer_norm13ln_bwd_kernelINS_13Kernel_traitsIf6__halfS2_S2_fjLj768ELj1ELj4ELj1ELj16ENS_18Kernel_traits_baseILj768EfS2_S2_S2_fjLj128EEEEELb1ELb1ELb1ELb0EEEvNS_9BwdParamsE,(.L_x_14528 - _ZN10layer_norm13ln_bwd_kernelINS_13Kernel_traitsIf6__halfS2_S2_fjLj768ELj1ELj4ELj1ELj16ENS_18Kernel_traits_baseILj768EfS2_S2_S2_fjLj128EEEEELb1ELb1ELb1ELb0EEEvNS_9BwdParamsE)
        .other          _ZN10layer_norm13ln_bwd_kernelINS_13Kernel_traitsIf6__halfS2_S2_fjLj768ELj1ELj4ELj1ELj16ENS_18Kernel_traits_baseILj768EfS2_S2_S2_fjLj128EEEEELb1ELb1ELb1ELb0EEEvNS_9BwdParamsE,@"STO_CUDA_ENTRY STV_DEFAULT"
_ZN10layer_norm13ln_bwd_kernelINS_13Kernel_traitsIf6__halfS2_S2_fjLj768ELj1ELj4ELj1ELj16ENS_18Kernel_traits_baseILj768EfS2_S2_S2_fjLj128EEEEELb1ELb1ELb1ELb0EEEvNS_9BwdParamsE:
.text._ZN10layer_norm13ln_bwd_kernelINS_13Kernel_traitsIf6__halfS2_S2_fjLj768ELj1ELj4ELj1ELj16ENS_18Kernel_traits_baseILj768EfS2_S2_S2_fjLj128EEEEELb1ELb1ELb1ELb0EEEvNS_9BwdParamsE:
        /* <DEDUP_REMOVED lines=125> */
.L_x_7759:
        /* <DEDUP_REMOVED lines=18> */
[----:B------:R-:W-:Y:S01]  /*08f0*/  HFMA2 R220, -RZ, RZ, 0, 0 ;  /* 0x00000000ffdc7431 */ /* 0x000fe200000001ff */
[----:B------:R-:W-:Y:S02]  /*0900*/  IADD3 R178, PT, PT, R5, -0x1, RZ ;  /* 0xffffffff05b27810 */ /* 0x000fe40007ffe0ff */
        /* <DEDUP_REMOVED lines=14> */
[----:B0-----:R-:W-:Y:S01]  /*09f0*/  @P1 LEA.HI R177, R203, R200, RZ, 0x3 ;  /* 0x000000c8cbb11211 */ /* 0x001fe200078f18ff */
[----:B------:R-:W-:Y:S01]  /*0a00*/  HFMA2 R200, -RZ, RZ, 0, 0 ;  /* 0x00000000ffc87431 */ /* 0x000fe200000001ff */
[-C--:B------:R-:W-:Y:S02]  /*0a10*/  LEA.HI.SX32 R203, R201, R204.reuse, 0x1d ;  /* 0x000000ccc9cb7211 */ /* 0x080fe400078feaff */
[----:B------:R-:W-:Y:S02]  /*0a20*/  @P1 LEA.HI.SX32 R200, R177, R204, 0x1d ;  /* 0x000000ccb1c81211 */ /* 0x000fe400078feaff */
[----:B------:R-:W-:-:S02]  /*0a30*/  MOV R217, RZ ;  /* 0x000000ff00d97202 */ /* 0x000fc40000000f00 */
        /* <DEDUP_REMOVED lines=23> */
[C---:B------:R-:W-:Y:S01]  /*0bb0*/  FADD.FTZ R3, -R201.reuse, R8 ;  /* 0x00000008c9037221 */ /* 0x040fe20000010100 */
[----:B------:R-:W-:Y:S02]  /*0bc0*/  HADD2.F32 R22, -RZ, R13.H1_H1 ;  /* 0x3000000dff167230 */ /* 0x000fe40000004100 */
[----:B------:R-:W-:Y:S02]  /*0bd0*/  HADD2.F32 R178, -RZ, R14.H0_H0 ;  /* 0x2000000effb27230 */ /* 0x000fe40000004100 */
[----:B----4-:R-:W-:Y:S02]  /*0be0*/  HADD2.F32 R13, -RZ, R16.H0_H0 ;  /* 0x20000010ff0d7230 */ /* 0x010fe40000004100 */
[----:B0-----:R-:W-:Y:S01]  /*0bf0*/  FADD.FTZ R11, -R201, R12 ;  /* 0x0000000cc90b7221 */ /* 0x001fe20000010100 */
[--C-:B------:R-:W-:Y:S02]  /*0c00*/  HADD2.F32 R206, -RZ, R15.reuse.H0_H0 ;  /* 0x2000000fffce7230 */ /* 0x100fe40000004100 */
[----:B------:R-:W-:Y:S01]  /*0c10*/  FMUL.FTZ R3, R4, R3 ;  /* 0x0000000304037220 */ /* 0x000fe20000410000 */
[----:B------:R-:W-:-:S02]  /*0c20*/  HADD2.F32 R220, -RZ, R15.H1_H1 ;  /* 0x3000000fffdc7230 */ /* 0x000fc40000004100 */
[C---:B------:R-:W-:Y:S01]  /*0c30*/  FADD.FTZ R15, -R201.reuse, R20 ;  /* 0x00000014c90f7221 */ /* 0x040fe20000010100 */
[----:B------:R-:W-:Y:S02]  /*0c40*/  HADD2.F32 R16, -RZ, R16.H1_H1 ;  /* 0x30000010ff107230 */ /* 0x000fe40000004100 */
[----:B------:R-:W-:Y:S01]  /*0c50*/  FMUL.FTZ R10, R152, R13 ;  /* 0x0000000d980a7220 */ /* 0x000fe20000410000 */
[--C-:B------:R-:W-:Y:S02]  /*0c60*/  HADD2.F32 R205, -RZ, R19.reuse.H0_H0 ;  /* 0x20000013ffcd7230 */ /* 0x100fe40000004100 */
[----:B------:R-:W-:Y:S02]  /*0c70*/  HADD2.F32 R222, -RZ, R19.H1_H1 ;  /* 0x30000013ffde7230 */ /* 0x000fe40000004100 */
[----:B------:R-:W-:Y:S01]  /*0c80*/  FADD.FTZ R19, -R201, R178 ;  /* 0x000000b2c9137221 */ /* 0x000fe20000010100 */
[----:B------:R-:W-:Y:S02]  /*0c90*/  HADD2.F32 R14, -RZ, R14.H1_H1 ;  /* 0x3000000eff0e7230 */ /* 0x000fe40000004100 */
[----:B------:R-:W-:Y:S01]  /*0ca0*/  FMUL.FTZ R8, R4, R11 ;  /* 0x0000000b04087220 */ /* 0x000fe20000410000 */
[----:B------:R-:W-:-:S02]  /*0cb0*/  HADD2.F32 R21, -RZ, R17.H0_H0 ;  /* 0x20000011ff157230 */ /* 0x000fc40000004100 */
[----:B------:R-:W-:Y:S01]  /*0cc0*/  FADD.FTZ R80, R80, R13 ;  /* 0x0000000d50507221 */ /* 0x000fe20000010000 */
[----:B------:R-:W-:Y:S01]  /*0cd0*/  FFMA.FTZ R104, R3, R13, R104 ;  /* 0x0000000d03687223 */ /* 0x000fe20000010068 */
[C---:B------:R-:W-:Y:S01]  /*0ce0*/  FMUL.FTZ R11, R4.reuse, R15 ;  /* 0x0000000f040b7220 */ /* 0x040fe20000410000 */
[----:B------:R-:W-:Y:S01]  /*0cf0*/  FMUL.FTZ R13, R153, R16 ;  /* 0x00000010990d7220 */ /* 0x000fe20000410000 */
[----:B------:R-:W-:Y:S01]  /*0d00*/  FMUL.FTZ R15, R4, R19 ;  /* 0x00000013040f7220 */ /* 0x000fe20000410000 */
[----:B------:R-:W-:Y:S01]  /*0d10*/  FADD.FTZ R20, RZ, R10 ;  /* 0x0000000aff147221 */ /* 0x000fe20000010000 */
[----:B------:R-:W-:Y:S01]  /*0d20*/  FFMA.FTZ R19, R3, R10, RZ ;  /* 0x0000000a03137223 */ /* 0x000fe200000100ff */
[----:B------:R-:W-:Y:S02]  /*0d30*/  HADD2.F32 R176, -RZ, R17.H1_H1 ;  /* 0x30000011ffb07230 */ /* 0x000fe40000004100 */
[----:B------:R-:W-:Y:S01]  /*0d40*/  FADD.FTZ R177, -R201, R14 ;  /* 0x0000000ec9b17221 */ /* 0x000fe20000010100 */
[----:B------:R-:W-:-:S02]  /*0d50*/  HADD2.F32 R23, -RZ, R18.H0_H0 ;  /* 0x20000012ff177230 */ /* 0x000fc40000004100 */
        /* <DEDUP_REMOVED lines=18> */
[C---:B------:R-:W-:Y:S01]  /*0e80*/  FFMA.FTZ R22, R12.reuse, R17, R23 ;  /* 0x000000110c167223 */ /* 0x040fe20000010017 */
[----:B------:R-:W-:Y:S01]  /*0e90*/  FADD.FTZ R83, R83, R176 ;  /* 0x000000b053537221 */ /* 0x000fe20000010000 */
[----:B------:R-:W-:Y:S01]  /*0ea0*/  FFMA.FTZ R107, R12, R176, R107 ;  /* 0x000000b00c6b7223 */ /* 0x000fe2000001006b */
[----:B------:R-:W-:Y:S01]  /*0eb0*/  FMUL.FTZ R19, R149, R204 ;  /* 0x000000cc95137220 */ /* 0x000fe20000410000 */
[----:B------:R-:W-:Y:S01]  /*0ec0*/  FADD.FTZ R176, R177, R16 ;  /* 0x00000010b1b07221 */ /* 0x000fe20000010000 */
[----:B------:R-:W-:Y:S01]  /*0ed0*/  FADD.FTZ R179, -R201, R206 ;  /* 0x000000cec9b37221 */ /* 0x000fe20000010100 */
[----:B------:R-:W-:Y:S01]  /*0ee0*/  FFMA.FTZ R23, R15, R16, R22 ;  /* 0x000000100f177223 */ /* 0x000fe20000010016 */
[----:B------:R-:W-:Y:S01]  /*0ef0*/  FMUL.FTZ R20, R150, R205 ;  /* 0x000000cd96147220 */ /* 0x000fe20000410000 */
[----:B------:R-:W-:Y:S01]  /*0f00*/  FADD.FTZ R177, R176, R19 ;  /* 0x00000013b0b17221 */ /* 0x000fe20000010000 */
[----:B------:R-:W-:Y:S01]  /*0f10*/  FADD.FTZ R207, -R201, R220 ;  /* 0x000000dcc9cf7221 */ /* 0x000fe20000010100 */
[----:B------:R-:W-:Y:S01]  /*0f20*/  FMUL.FTZ R21, R4, R179 ;  /* 0x000000b304157220 */ /* 0x000fe20000410000 */
        /* <DEDUP_REMOVED lines=13> */
.L_x_7558:
[----:B------:R-:W-:Y:S05]  /*1000*/  BSYNC.RECONVERGENT B1 ;  /* 0x0000000000017941 */ /* 0x000fea0003800200 */
.L_x_7557:
        /* <DEDUP_REMOVED lines=19> */
[----:B---3--:R-:W-:Y:S02]  /*1140*/  HADD2.F32 R186, -RZ, R24.H0_H0 ;  /* 0x20000018ffba7230 */ /* 0x008fe40000004100 */
[--C-:B------:R-:W-:Y:S02]  /*1150*/  HADD2.F32 R188, -RZ, R25.reuse.H0_H0 ;  /* 0x20000019ffbc7230 */ /* 0x100fe40000004100 */
[----:B------:R-:W-:-:S02]  /*1160*/  HADD2.F32 R196, -RZ, R25.H1_H1 ;  /* 0x30000019ffc47230 */ /* 0x000fc40000004100 */
[----:B------:R-:W-:Y:S01]  /*1170*/  FADD.FTZ R25, -R201, R186 ;  /* 0x000000bac9197221 */ /* 0x000fe20000010100 */
[--C-:B------:R-:W-:Y:S02]  /*1180*/  HADD2.F32 R206, -RZ, R26.reuse.H0_H0 ;  /* 0x2000001affce7230 */ /* 0x100fe40000004100 */
[----:B------:R-:W-:Y:S02]  /*1190*/  HADD2.F32 R26, -RZ, R26.H1_H1 ;  /* 0x3000001aff1a7230 */ /* 0x000fe40000004100 */
[--C-:B------:R-:W-:Y:S02]  /*11a0*/  HADD2.F32 R222, -RZ, R27.reuse.H0_H0 ;  /* 0x2000001bffde7230 */ /* 0x100fe40000004100 */
[----:B------:R-:W-:Y:S02]  /*11b0*/  HADD2.F32 R224, -RZ, R27.H1_H1 ;  /* 0x3000001bffe07230 */ /* 0x000fe40000004100 */
[----:B------:R-:W-:Y:S01]  /*11c0*/  FMUL.FTZ R25, R4, R25 ;  /* 0x0000001904197220 */ /* 0x000fe20000410000 */
[----:B----4-:R-:W-:-:S02]  /*11d0*/  HADD2.F32 R27, -RZ, R176.H0_H0 ;  /* 0x200000b0ff1b7230 */ /* 0x010fc40000004100 */
[C---:B0-----:R-:W-:Y:S01]  /*11e0*/  FADD.FTZ R181, -R201.reuse, R188 ;  /* 0x000000bcc9b57221 */ /* 0x041fe20000010100 */
[----:B------:R-:W-:Y:S02]  /*11f0*/  HADD2.F32 R24, -RZ, R24.H1_H1 ;  /* 0x30000018ff187230 */ /* 0x000fe40000004100 */
[----:B------:R-:W-:Y:S01]  /*1200*/  FADD.FTZ R189, -R201, R26 ;  /* 0x0000001ac9bd7221 */ /* 0x000fe20000010100 */
[----:B-1----:R-:W-:Y:S02]  /*1210*/  HADD2.F32 R183, -RZ, R177.H0_H0 ;  /* 0x200000b1ffb77230 */ /* 0x002fe40000004100 */
[----:B------:R-:W-:Y:S01]  /*1220*/  FADD.FTZ R72, R72, R27 ;  /* 0x0000001b48487221 */ /* 0x000fe20000010000 */
[--C-:B------:R-:W-:Y:S02]  /*1230*/  HADD2.F32 R197, -RZ, R179.reuse.H0_H0 ;  /* 0x200000b3ffc57230 */ /* 0x100fe40000004100 */
[----:B------:R-:W-:Y:S01]  /*1240*/  FFMA.FTZ R96, R25, R27, R96 ;  /* 0x0000001b19607223 */ /* 0x000fe20000010060 */
[----:B------:R-:W-:-:S02]  /*1250*/  HADD2.F32 R204, -RZ, R179.H1_H1 ;  /* 0x300000b3ffcc7230 */ /* 0x000fc40000004100 */
[----:B------:R-:W-:Y:S01]  /*1260*/  FMUL.FTZ R26, R136, R27 ;  /* 0x0000001b881a7220 */ /* 0x000fe20000410000 */
[C---:B------:R-:W-:Y:S01]  /*1270*/  FADD.FTZ R179, -R201.reuse, R24 ;  /* 0x00000018c9b37221 */ /* 0x040fe20000010100 */
[C---:B------:R-:W-:Y:S01]  /*1280*/  FADD.FTZ R185, -R201.reuse, R196 ;  /* 0x000000c4c9b97221 */ /* 0x040fe20000010100 */
[C---:B------:R-:W-:Y:S01]  /*1290*/  FMUL.FTZ R27, R4.reuse, R181 ;  /* 0x000000b5041b7220 */ /* 0x040fe20000410000 */
[----:B------:R-:W-:Y:S01]  /*12a0*/  FADD.FTZ R187, -R201, R206 ;  /* 0x000000cec9bb7221 */ /* 0x000fe20000010100 */
[----:B------:R-:W-:Y:S02]  /*12b0*/  HADD2.F32 R176, -RZ, R176.H1_H1 ;  /* 0x300000b0ffb07230 */ /* 0x000fe40000004100 */
[----:B------:R-:W-:Y:S01]  /*12c0*/  FMUL.FTZ R24, R4, R179 ;  /* 0x000000b304187220 */ /* 0x000fe20000410000 */
[----:B------:R-:W-:Y:S02]  /*12d0*/  HADD2.F32 R184, -RZ, R177.H1_H1 ;  /* 0x300000b1ffb87230 */ /* 0x000fe40000004100 */
[----:B------:R-:W-:Y:S01]  /*12e0*/  FADD.FTZ R74, R74, R183 ;  /* 0x000000b74a4a7221 */ /* 0x000fe20000010000 */
[----:B------:R-:W-:-:S02]  /*12f0*/  HADD2.F32 R177, -RZ, R178.H0_H0 ;  /* 0x200000b2ffb17230 */ /* 0x000fc40000004100 */
[----:B------:R-:W-:Y:S01]  /*1300*/  FMUL.FTZ R180, R4, R185 ;  /* 0x000000b904b47220 */ /* 0x000fe20000410000 */
        /* <DEDUP_REMOVED lines=43> */
.L_x_7560:
[----:B------:R-:W-:Y:S05]  /*15c0*/  BSYNC.RECONVERGENT B1 ;  /* 0x0000000000017941 */ /* 0x000fea0003800200 */
.L_x_7559:
        /* <DEDUP_REMOVED lines=18> */
[----:B------:R-:W-:Y:S02]  /*16f0*/  HADD2.F32 R174, -RZ, R174.H1_H1 ;  /* 0x300000aeffae7230 */ /* 0x000fe40000004100 */
[----:B0-----:R-:W-:Y:S01]  /*1700*/  FADD.FTZ R199, -R201, R172 ;  /* 0x000000acc9c77221 */ /* 0x001fe20000010100 */
[----:B------:R-:W-:-:S02]  /*1710*/  HADD2.F32 R208, -RZ, R175.H0_H0 ;  /* 0x200000afffd07230 */ /* 0x000fc40000004100 */
[----:B------:R-:W-:Y:S02]  /*1720*/  HADD2.F32 R210, -RZ, R175.H1_H1 ;  /* 0x300000afffd27230 */ /* 0x000fe40000004100 */
[--C-:B----4-:R-:W-:Y:S02]  /*1730*/  HADD2.F32 R175, -RZ, R176.reuse.H0_H0 ;  /* 0x200000b0ffaf7230 */ /* 0x110fe40000004100 */
[--C-:B------:R-:W-:Y:S02]  /*1740*/  HADD2.F32 R202, -RZ, R173.reuse.H0_H0 ;  /* 0x200000adffca7230 */ /* 0x100fe40000004100 */
[----:B------:R-:W-:Y:S02]  /*1750*/  HADD2.F32 R204, -RZ, R173.H1_H1 ;  /* 0x300000adffcc7230 */ /* 0x000fe40000004100 */
[C---:B------:R-:W-:Y:S01]  /*1760*/  FADD.FTZ R173, -R201.reuse, R200 ;  /* 0x000000c8c9ad7221 */ /* 0x040fe20000010100 */
[----:B------:R-:W-:Y:S02]  /*1770*/  HADD2.F32 R176, -RZ, R176.H1_H1 ;  /* 0x300000b0ffb07230 */ /* 0x000fe40000004100 */
[C---:B------:R-:W-:Y:S01]  /*1780*/  FADD.FTZ R213, -R201.reuse, R174 ;  /* 0x000000aec9d57221 */ /* 0x040fe20000010100 */
[----:B------:R-:W-:Y:S01]  /*1790*/  FMUL.FTZ R172, R4, R199 ;  /* 0x000000c704ac7220 */ /* 0x000fe20000410000 */
[----:B------:R-:W-:Y:S01]  /*17a0*/  FMUL.FTZ R174, R120, R175 ;  /* 0x000000af78ae7220 */ /* 0x000fe20000410000 */
[----:B------:R-:W-:Y:S01]  /*17b0*/  FMUL.FTZ R173, R4, R173 ;  /* 0x000000ad04ad7220 */ /* 0x000fe20000410000 */
[C---:B------:R-:W-:Y:S01]  /*17c0*/  FADD.FTZ R203, -R201.reuse, R202 ;  /* 0x000000cac9cb7221 */ /* 0x040fe20000010100 */
[C---:B------:R-:W-:Y:S01]  /*17d0*/  FADD.FTZ R205, -R201.reuse, R204 ;  /* 0x000000ccc9cd7221 */ /* 0x040fe20000010100 */
[C---:B------:R-:W-:Y:S01]  /*17e0*/  FADD.FTZ R211, -R201.reuse, R206 ;  /* 0x000000cec9d37221 */ /* 0x040fe20000010100 */
[C---:B------:R-:W-:Y:S01]  /*17f0*/  FADD.FTZ R215, -R201.reuse, R208 ;  /* 0x000000d0c9d77221 */ /* 0x040fe20000010100 */
[----:B------:R-:W-:Y:S01]  /*1800*/  FADD.FTZ R221, -R201, R210 ;  /* 0x000000d2c9dd7221 */ /* 0x000fe20000010100 */
[----:B------:R-:W-:Y:S01]  /*1810*/  FADD.FTZ R65, R65, R176 ;  /* 0x000000b041417221 */ /* 0x000fe20000010000 */
[-C--:B------:R-:W-:Y:S01]  /*1820*/  FFMA.FTZ R89, R172, R176.reuse, R89 ;  /* 0x000000b0ac597223 */ /* 0x080fe20000010059 */
[----:B------:R-:W-:Y:S01]  /*1830*/  FMUL.FTZ R199, R121, R176 ;  /* 0x000000b079c77220 */ /* 0x000fe20000410000 */
[----:B------:R-:W-:-:S02]  /*1840*/  HADD2.F32 R201, -RZ, R177.H0_H0 ;  /* 0x200000b1ffc97230 */ /* 0x000fc40000004100 */
[----:B------:R-:W-:Y:S01]  /*1850*/  FADD.FTZ R176, R217, R174 ;  /* 0x000000aed9b07221 */ /* 0x000fe20000010000 */
[----:B------:R-:W-:Y:S02]  /*1860*/  HADD2.F32 R200, -RZ, R177.H1_H1 ;  /* 0x300000b1ffc87230 */ /* 0x000fe40000004100 */
[C---:B------:R-:W-:Y:S01]  /*1870*/  FFMA.FTZ R177, R173.reuse, R174, R220 ;  /* 0x000000aeadb17223 */ /* 0x040fe200000100dc */
[--C-:B------:R-:W-:Y:S02]  /*1880*/  HADD2.F32 R219, -RZ, R179.reuse.H0_H0 ;  /* 0x200000b3ffdb7230 */ /* 0x100fe40000004100 */
[----:B------:R-:W-:Y:S01]  /*1890*/  FADD.FTZ R64, R64, R175 ;  /* 0x000000af40407221 */ /* 0x000fe20000010000 */
[----:B------:R-:W-:Y:S02]  /*18a0*/  HADD2.F32 R204, -RZ, R179.H1_H1 ;  /* 0x300000b3ffcc7230 */ /* 0x000fe40000004100 */
[----:B------:R-:W-:Y:S01]  /*18b0*/  FFMA.FTZ R88, R173, R175, R88 ;  /* 0x000000afad587223 */ /* 0x000fe20000010058 */
[----:B------:R-:W-:Y:S01]  /*18c0*/  FADD.FTZ R179, R176, R199 ;  /* 0x000000c7b0b37221 */ /* 0x000fe20000010000 */
[----:B------:R-:W-:Y:S01]  /*18d0*/  FMUL.FTZ R175, R4, R203 ;  /* 0x000000cb04af7220 */ /* 0x000fe20000410000 */
[----:B------:R-:W-:Y:S01]  /*18e0*/  FMUL.FTZ R208, R122, R201 ;  /* 0x000000c97ad07220 */ /* 0x000fe20000410000 */
[----:B------:R-:W-:Y:S01]  /*18f0*/  FFMA.FTZ R176, R172, R199, R177 ;  /* 0x000000c7acb07223 */ /* 0x000fe200000100b1 */
[----:B------:R-:W-:-:S02]  /*1900*/  HADD2.F32 R207, -RZ, R178.H0_H0 ;  /* 0x200000b2ffcf7230 */ /* 0x000fc40000004100 */
[C---:B------:R-:W-:Y:S01]  /*1910*/  FMUL.FTZ R198, R4.reuse, R205 ;  /* 0x000000cd04c67220 */ /* 0x040fe20000410000 */
        /* <DEDUP_REMOVED lines=35> */
.L_x_7556:
        /* <DEDUP_REMOVED lines=26> */
[----:B------:R-:W-:Y:S02]  /*1cf0*/  MOV R217, RZ ;  /* 0x000000ff00d97202 */ /* 0x000fe40000000f00 */
[----:B------:R-:W-:Y:S02]  /*1d00*/  MOV R220, RZ ;  /* 0x000000ff00dc7202 */ /* 0x000fe40000000f00 */
[----:B------:R-:W-:-:S07]  /*1d10*/  @P2 IADD3 R219, PT, PT, R219, 0x20, RZ ;  /* 0x00000020dbdb2810 */ /* 0x000fce0007ffe0ff */
[----:B--2---:R-:W-:Y:S05]  /*1d20*/  @!P3 BRA `(.L_x_7561) ;  /* 0x00000000007cb947 */ /* 0x004fea0003800000 */
[----:B------:R-:W0:Y:S02]  /*1d30*/  LDC.64 R176, c[0x0][0x3b0] ;  /* 0x0000ec00ffb07b82 */ /* 0x000e240000000a00 */
[----:B0-----:R-:W-:-:S05]  /*1d40*/  IMAD.WIDE.U32 R176, R219, 0x8, R176 ;  /* 0x00000008dbb07825 */ /* 0x001fca00078e00b0 */
[----:B------:R1:W5:Y:S01]  /*1d50*/  LDG.E.64 R194, desc[UR6][R176.64] ;  /* 0x00000006b0c27981 */ /* 0x000362000c1e1b00 */
[----:B------:R-:W-:Y:S05]  /*1d60*/  BRA `(.L_x_7561) ;  /* 0x00000000006c7947 */ /* 0x000fea0003800000 */
.L_x_7562:
        /* <DEDUP_REMOVED lines=25> */
[----:B------:R-:W-:Y:S02]  /*1f00*/  MOV R217, RZ ;  /* 0x000000ff00d97202 */ /* 0x000fe40000000f00 */
[----:B------:R-:W-:-:S07]  /*1f10*/  MOV R220, RZ ;  /* 0x000000ff00dc7202 */ /* 0x000fce0000000f00 */
.L_x_7561:
[----:B------:R-:W-:Y:S05]  /*1f20*/  BSYNC.RECONVERGENT B0 ;  /* 0x0000000000007941 */ /* 0x000fea0003800200 */
.L_x_7555:
        /* <DEDUP_REMOVED lines=20> */
.L_x_7781:
[----:B------:R-:W3:Y:S01]  /*2070*/  S2R R200, SR_TID.X ;  /* 0x0000000000c87919 */ /* 0x000ee20000002100 */
[----:B------:R-:W-:Y:S01]  /*2080*/  @P1 IADD3 R2, PT, PT, R2, -0x1, RZ ;  /* 0xffffffff02021810 */ /* 0x000fe20007ffe0ff */
[----:B--2---:R-:W-:Y:S01]  /*2090*/  FADD.FTZ R177, R202, R177 ;  /* 0x000000b1cab17221 */ /* 0x004fe20000010000 */
[----:B------:R-:W-:Y:S01]  /*20a0*/  ISETP.NE.AND P0, PT, RZ, UR8, PT ;  /* 0x00000008ff007c0c */ /* 0x000fe2000bf05270 */
[----:B------:R-:W-:Y:S01]  /*20b0*/  BSSY.RECONVERGENT B0, `(.L_x_7564) ;  /* 0x0000289000007945 */ /* 0x000fe20003800200 */
[----:B------:R-:W-:Y:S02]  /*20c0*/  HFMA2 R201, -RZ, RZ, 0, 0 ;  /* 0x00000000ffc97431 */ /* 0x000fe400000001ff */
        /* <DEDUP_REMOVED lines=15> */
.L_x_7567:
[----:B------:R-:W-:Y:S05]  /*21c0*/  BSYNC.RECONVERGENT B1 ;  /* 0x0000000000017941 */ /* 0x000fea0003800200 */
.L_x_7566:
        /* <DEDUP_REMOVED lines=17> */
[----:B------:R-:W-:Y:S02]  /*22e0*/  @P4 HADD2.F32 R176, -RZ, R160.H0_H0 ;  /* 0x200000a0ffb04230 */ /* 0x000fe40000004100 */
[----:B------:R-:W-:-:S04]  /*22f0*/  FMUL.FTZ R177, R177, UR13 ;  /* 0x0000000db1b17c20 */ /* 0x000fc80008410000 */
[----:B------:R-:W-:Y:S01]  /*2300*/  FMUL.FTZ R179, R177, UR12 ;  /* 0x0000000cb1b37c20 */ /* 0x000fe20008410000 */
[----:B------:R-:W-:-:S03]  /*2310*/  MOV R177, RZ ;  /* 0x000000ff00b17202 */ /* 0x000fc60000000f00 */
[----:B------:R-:W-:Y:S01]  /*2320*/  FMUL.FTZ R178, R144, R179 ;  /* 0x000000b390b27220 */ /* 0x000fe20000410000 */
[----:B------:R-:W-:-:S04]  /*2330*/  @P4 FMUL.FTZ R177, R179, R176 ;  /* 0x000000b0b3b14220 */ /* 0x000fc80000410000 */
[----:B------:R-:W-:Y:S01]  /*2340*/  FSEL R178, R178, RZ, P4 ;  /* 0x000000ffb2b27208 */ /* 0x000fe20002000000 */
[----:B------:R-:W-:-:S03]  /*2350*/  FADD.FTZ R56, R56, R177 ;  /* 0x000000b138387221 */ /* 0x000fc60000010000 */
[----:B------:R-:W-:-:S04]  /*2360*/  F2FP.F16.F32.PACK_AB R178, RZ, R178 ;  /* 0x000000b2ffb2723e */ /* 0x000fc800000000ff */
[----:B------:R-:W-:-:S07]  /*2370*/  PRMT R164, R178, 0x7610, R164 ;  /* 0x00007610b2a47816 */ /* 0x000fce00000000a4 */
.L_x_7572:
[----:B------:R-:W-:Y:S05]  /*2380*/  BSYNC.RECONVERGENT B2 ;  /* 0x0000000000027941 */ /* 0x000fea0003800200 */
.L_x_7571:
        /* <DEDUP_REMOVED lines=8> */
[----:B------:R-:W-:-:S05]  /*2410*/  FSEL R177, R177, RZ, P4 ;  /* 0x000000ffb1b17208 */ /* 0x000fca0002000000 */
[----:B------:R-:W-:-:S04]  /*2420*/  FMUL.FTZ R177, R177, UR13 ;  /* 0x0000000db1b17c20 */ /* 0x000fc80008410000 */
[----:B------:R-:W-:Y:S01]  /*2430*/  FMUL.FTZ R220, R177, UR12 ;  /* 0x0000000cb1dc7c20 */ /* 0x000fe20008410000 */
[----:B------:R-:W-:-:S03]  /*2440*/  @P0 HADD2.F32 R177, -RZ, R160.H1_H1 ;  /* 0x300000a0ffb10230 */ /* 0x000fc60000004100 */
[----:B------:R-:W-:Y:S02]  /*2450*/  FMUL.FTZ R178, R145, R220 ;  /* 0x000000dc91b27220 */ /* 0x000fe40000410000 */
[----:B------:R-:W-:-:S03]  /*2460*/  @P0 FMUL.FTZ R176, R220, R177 ;  /* 0x000000b1dcb00220 */ /* 0x000fc60000410000 */
[----:B------:R-:W-:Y:S01]  /*2470*/  FSEL R178, R178, RZ, P0 ;  /* 0x000000ffb2b27208 */ /* 0x000fe20000000000 */
[----:B------:R-:W-:-:S03]  /*2480*/  FADD.FTZ R57, R57, R176 ;  /* 0x000000b039397221 */ /* 0x000fc60000010000 */
[----:B------:R-:W-:-:S04]  /*2490*/  F2FP.F16.F32.PACK_AB R178, RZ, R178 ;  /* 0x000000b2ffb2723e */ /* 0x000fc800000000ff */
[----:B------:R-:W-:-:S07]  /*24a0*/  PRMT R164, R164, 0x5410, R178 ;  /* 0x00005410a4a47816 */ /* 0x000fce00000000b2 */
.L_x_7574:
[----:B------:R-:W-:Y:S05]  /*24b0*/  BSYNC.RECONVERGENT B2 ;  /* 0x0000000000027941 */ /* 0x000fea0003800200 */
.L_x_7573:
        /* <DEDUP_REMOVED lines=18> */
.L_x_7576:
[----:B------:R-:W-:Y:S05]  /*25e0*/  BSYNC.RECONVERGENT B2 ;  /* 0x0000000000027941 */ /* 0x000fea0003800200 */
.L_x_7575:
        /* <DEDUP_REMOVED lines=18> */
.L_x_7578:
[----:B------:R-:W-:Y:S05]  /*2710*/  BSYNC.RECONVERGENT B2 ;  /* 0x0000000000027941 */ /* 0x000fea0003800200 */
.L_x_7577:
        /* <DEDUP_REMOVED lines=18> */
.L_x_7580:
[----:B------:R-:W-:Y:S05]  /*2840*/  BSYNC.RECONVERGENT B2 ;  /* 0x0000000000027941 */ /* 0x000fea0003800200 */
.L_x_7579:
        /* <DEDUP_REMOVED lines=18> */
.L_x_7582:
[----:B------:R-:W-:Y:S05]  /*2970*/  BSYNC.RECONVERGENT B2 ;  /* 0x0000000000027941 */ /* 0x000fea0003800200 */
.L_x_7581:
        /* <DEDUP_REMOVED lines=18> */
.L_x_7584:
[----:B------:R-:W-:Y:S05]  /*2aa0*/  BSYNC.RECONVERGENT B2 ;  /* 0x0000000000027941 */ /* 0x000fea0003800200 */
.L_x_7583:
[----:B------:R-:W-:Y:S05]  /*2ab0*/  @!P1 BRA `(.L_x_7585) ;  /* 0x0000001c00749947 */ /* 0x000fea0003800000 */
[----:B------:R-:W-:Y:S01]  /*2ac0*/  FFMA.FTZ R176, R22, R203, R2 ;  /* 0x000000cb16b07223 */ /* 0x000fe20000010002 */
[----:B------:R-:W-:Y:S02]  /*2ad0*/  ISETP.GT.AND P4, PT, R5, RZ, PT ;  /* 0x000000ff0500720c */ /* 0x000fe40003f84270 */
[----:B-----5:R-:W-:Y:S01]  /*2ae0*/  ISETP.GE.U32.AND P0, PT, R192, RZ, PT ;  /* 0x000000ffc000720c */ /* 0x020fe20003f06070 */
[----:B------:R-:W-:Y:S01]  /*2af0*/  FADD.FTZ R177, R23, -R176 ;  /* 0x800000b017b17221 */ /* 0x000fe20000010000 */
[----:B------:R-:W-:Y:S02]  /*2b00*/  HFMA2 R176, -RZ, RZ, 0, 0 ;  /* 0x00000000ffb07431 */ /* 0x000fe400000001ff */
[----:B------:R-:W-:Y:S01]  /*2b10*/  ISETP.GE.U32.AND.EX P0, PT, R193, 0x1000000, PT, P0 ;  /* 0x01000000c100780c */ /* 0x000fe20003f06100 */
        /* <DEDUP_REMOVED lines=10> */
[----:B------:R-:W-:Y:S01]  /*2bc0*/  PRMT R167, R167, 0x5410, R178 ;  /* 0x00005410a7a77816 */ /* 0x000fe200000000b2 */
[----:B------:R-:W-:Y:S06]  /*2bd0*/  BRA `(.L_x_7585) ;  /* 0x0000001c002c7947 */ /* 0x000fec0003800000 */
.L_x_7570:
        /* <DEDUP_REMOVED lines=14> */
[----:B------:R-:W-:-:S03]  /*2cc0*/  MOV R169, RZ ;  /* 0x000000ff00a97202 */ /* 0x000fc60000000f00 */
[----:B------:R-:W-:-:S04]  /*2cd0*/  FMUL.FTZ R171, R168, UR12 ;  /* 0x0000000ca8ab7c20 */ /* 0x000fc80008410000 */
[----:B------:R-:W-:-:S04]  /*2ce0*/  FMUL.FTZ R168, R144, R171 ;  /* 0x000000ab90a87220 */ /* 0x000fc80000410000 */
[----:B------:R-:W-:Y:S01]  /*2cf0*/  @P4 HADD2.F32 R176, -RZ, R160.H0_H0 ;  /* 0x200000a0ffb04230 */ /* 0x000fe20000004100 */
[----:B------:R-:W-:-:S04]  /*2d00*/  FSEL R168, R168, RZ, P4 ;  /* 0x000000ffa8a87208 */ /* 0x000fc80002000000 */
[----:B------:R-:W-:Y:S01]  /*2d10*/  @P4 FMUL.FTZ R169, R176, R171 ;  /* 0x000000abb0a94220 */ /* 0x000fe20000410000 */
[----:B------:R-:W-:-:S03]  /*2d20*/  F2FP.F16.F32.PACK_AB R168, RZ, R168 ;  /* 0x000000a8ffa8723e */ /* 0x000fc600000000ff */
[----:B------:R-:W-:Y:S01]  /*2d30*/  FADD.FTZ R56, R56, R169 ;  /* 0x000000a938387221 */ /* 0x000fe20000010000 */
[----:B------:R-:W-:-:S07]  /*2d40*/  PRMT R164, R168, 0x7610, R164 ;  /* 0x00007610a8a47816 */ /* 0x000fce00000000a4 */
.L_x_7587:
[----:B------:R-:W-:Y:S05]  /*2d50*/  BSYNC.RECONVERGENT B2 ;  /* 0x0000000000027941 */ /* 0x000fea0003800200 */
.L_x_7586:
        /* <DEDUP_REMOVED lines=11> */
[----:B------:R-:W-:Y:S01]  /*2e10*/  @P4 HADD2.F32 R171, -RZ, R160.H1_H1 ;  /* 0x300000a0ffab4230 */ /* 0x000fe20000004100 */
[----:B------:R-:W-:-:S04]  /*2e20*/  FSEL R169, R169, RZ, P4 ;  /* 0x000000ffa9a97208 */ /* 0x000fc80002000000 */
[----:B------:R-:W-:Y:S01]  /*2e30*/  @P4 FMUL.FTZ R170, R171, R178 ;  /* 0x000000b2abaa4220 */ /* 0x000fe20000410000 */
[----:B------:R-:W-:-:S03]  /*2e40*/  F2FP.F16.F32.PACK_AB R169, RZ, R169 ;  /* 0x000000a9ffa9723e */ /* 0x000fc600000000ff */
[----:B------:R-:W-:Y:S01]  /*2e50*/  FADD.FTZ R57, R57, R170 ;  /* 0x000000aa39397221 */ /* 0x000fe20000010000 */
[----:B------:R-:W-:-:S07]  /*2e60*/  PRMT R164, R164, 0x5410, R169 ;  /* 0x00005410a4a47816 */ /* 0x000fce00000000a9 */
.L_x_7589:
[----:B------:R-:W-:Y:S05]  /*2e70*/  BSYNC.RECONVERGENT B2 ;  /* 0x0000000000027941 */ /* 0x000fea0003800200 */
.L_x_7588:
[----:B------:R-:W-:Y:S01]  /*2e80*/  BSSY.RECONVERGENT B2, `(.L_x_7590) ;  /* 0x0000011000027945 */ /* 0x000fe20003800200 */
[----:B------:R-:W-:Y:S01]  /*2e90*/  F2FP.F16.F32.PACK_AB R176, RZ, R176 ;  /* 0x000000b0ffb0723e */ /* 0x000fe200000000ff */
        /* <DEDUP_REMOVED lines=9> */
[----:B------:R-:W-:Y:S01]  /*2f30*/  @P4 HADD2.F32 R178, -RZ, R161.H0_H0 ;  /* 0x200000a1ffb24230 */ /* 0x000fe20000004100 */
[----:B------:R-:W-:-:S04]  /*2f40*/  FSEL R170, R170, RZ, P4 ;  /* 0x000000ffaaaa7208 */ /* 0x000fc80002000000 */
[----:B------:R-:W-:Y:S01]  /*2f50*/  @P4 FMUL.FTZ R169, R178, R177 ;  /* 0x000000b1b2a94220 */ /* 0x000fe20000410000 */
[----:B------:R-:W-:-:S03]  /*2f60*/  F2FP.F16.F32.PACK_AB R170, RZ, R170 ;  /* 0x000000aaffaa723e */ /* 0x000fc600000000ff */
[----:B------:R-:W-:Y:S01]  /*2f70*/  FADD.FTZ R58, R58, R169 ;  /* 0x000000a93a3a7221 */ /* 0x000fe20000010000 */
[----:B------:R-:W-:-:S07]  /*2f80*/  PRMT R165, R170, 0x7610, R165 ;  /* 0x00007610aaa57816 */ /* 0x000fce00000000a5 */
.L_x_7591:
[----:B------:R-:W-:Y:S05]  /*2f90*/  BSYNC.RECONVERGENT B2 ;  /* 0x0000000000027941 */ /* 0x000fea0003800200 */
.L_x_7590:
        /* <DEDUP_REMOVED lines=16> */
[----:B------:R-:W-:Y:S01]  /*30a0*/  @P4 HADD2.F32 R179, -RZ, R161.H1_H1 ;  /* 0x300000a1ffb34230 */ /* 0x000fe20000004100 */
[----:B------:R-:W-:-:S04]  /*30b0*/  FSEL R171, R171, RZ, P4 ;  /* 0x000000ffabab7208 */ /* 0x000fc80002000000 */
[----:B------:R-:W-:Y:S01]  /*30c0*/  @P4 FMUL.FTZ R170, R179, R178 ;  /* 0x000000b2b3aa4220 */ /* 0x000fe20000410000 */
[----:B------:R-:W-:-:S03]  /*30d0*/  F2FP.F16.F32.PACK_AB R171, RZ, R171 ;  /* 0x000000abffab723e */ /* 0x000fc600000000ff */
[----:B------:R-:W-:Y:S01]  /*30e0*/  FADD.FTZ R59, R59, R170 ;  /* 0x000000aa3b3b7221 */ /* 0x000fe20000010000 */
[----:B------:R-:W-:-:S07]  /*30f0*/  PRMT R165, R165, 0x5410, R171 ;  /* 0x00005410a5a57816 */ /* 0x000fce00000000ab */
.L_x_7593:
[----:B------:R-:W-:Y:S05]  /*3100*/  BSYNC.RECONVERGENT B2 ;  /* 0x0000000000027941 */ /* 0x000fea0003800200 */
.L_x_7592:
        /* <DEDUP_REMOVED lines=18> */
.L_x_7595:
[----:B------:R-:W-:Y:S05]  /*3230*/  BSYNC.RECONVERGENT B2 ;  /* 0x0000000000027941 */ /* 0x000fea0003800200 */
.L_x_7594:
[----:B------:R-:W-:Y:S01]  /*3240*/  BSSY.RECONVERGENT B2, `(.L_x_7596) ;  /* 0x0000011000027945 */ /* 0x000fe20003800200 */
[----:B------:R-:W-:Y:S01]  /*3250*/  F2FP.F16.F32.PACK_AB R178, RZ, R178 ;  /* 0x000000b2ffb2723e */ /* 0x000fe200000000ff */
        /* <DEDUP_REMOVED lines=15> */
.L_x_7597:
[----:B------:R-:W-:Y:S05]  /*3350*/  BSYNC.RECONVERGENT B2 ;  /* 0x0000000000027941 */ /* 0x000fea0003800200 */
.L_x_7596:
[----:B------:R-:W-:Y:S01]  /*3360*/  BSSY.RECONVERGENT B2, `(.L_x_7598) ;  /* 0x0000010000027945 */ /* 0x000fe20003800200 */
[----:B------:R-:W-:Y:S02]  /*3370*/  F2FP.F16.F32.PACK_AB R179, RZ, R179 ;  /* 0x000000b3ffb3723e */ /* 0x000fe400000000ff */
        /* <DEDUP_REMOVED lines=14> */
.L_x_7599:
[----:B------:R-:W-:Y:S05]  /*3460*/  BSYNC.RECONVERGENT B2 ;  /* 0x0000000000027941 */ /* 0x000fea0003800200 */
.L_x_7598:
        /* <DEDUP_REMOVED lines=12> */
[----:B------:R-:W-:Y:S01]  /*3530*/  @P0 HADD2.F32 R179, -RZ, R163.H1_H1 ;  /* 0x300000a3ffb30230 */ /* 0x000fe20000004100 */
[----:B------:R-:W-:-:S04]  /*3540*/  F2FP.F16.F32.PACK_AB R177, RZ, R177 ;  /* 0x000000b1ffb1723e */ /* 0x000fc800000000ff */
[----:B------:R-:W-:Y:S01]  /*3550*/  @P0 FMUL.FTZ R176, R179, R178 ;  /* 0x000000b2b3b00220 */ /* 0x000fe20000410000 */
[----:B------:R-:W-:-:S03]  /*3560*/  PRMT R167, R167, 0x5410, R177 ;  /* 0x00005410a7a77816 */ /* 0x000fc600000000b1 */
[----:B------:R-:W-:Y:S01]  /*3570*/  FADD.FTZ R55, R55, R176 ;  /* 0x000000b037377221 */ /* 0x000fe20000010000 */
[----:B------:R-:W-:Y:S06]  /*3580*/  BRA `(.L_x_7585) ;  /* 0x0000001000c07947 */ /* 0x000fec0003800000 */
.L_x_7569:
        /* <DEDUP_REMOVED lines=9> */
[----:B-----5:R-:W-:Y:S01]  /*3620*/  HADD2.F32 R177, -RZ, R32.H0_H0 ;  /* 0x20000020ffb17230 */ /* 0x020fe20000004100 */
[----:B------:R-:W-:Y:S02]  /*3630*/  LOP3.LUT P0, RZ, R192, 0xff, RZ, 0xc0, !PT ;  /* 0x000000ffc0ff7812 */ /* 0x000fe4000780c0ff */
[----:B------:R-:W-:-:S04]  /*3640*/  @P4 FADD.FTZ R179, R10, -R179 ;  /* 0x800000b30ab34221 */ /* 0x000fc80000010000 */
[----:B------:R-:W-:-:S04]  /*3650*/  @P4 FFMA.FTZ R177, R4, R179, R177 ;  /* 0x000000b304b14223 */ /* 0x000fc800000100b1 */
[----:B------:R-:W-:-:S03]  /*3660*/  FMUL.FTZ R177, R177, UR13 ;  /* 0x0000000db1b17c20 */ /* 0x000fc60008410000 */
[----:B------:R-:W-:Y:S02]  /*3670*/  @P0 HADD2.F32 R178, -RZ, R160.H0_H0 ;  /* 0x200000a0ffb20230 */ /* 0x000fe40000004100 */
[----:B------:R-:W-:Y:S01]  /*3680*/  FMUL.FTZ R179, R177, UR12 ;  /* 0x0000000cb1b37c20 */ /* 0x000fe20008410000 */
[----:B------:R-:W-:-:S03]  /*3690*/  MOV R177, RZ ;  /* 0x000000ff00b17202 */ /* 0x000fc60000000f00 */
[-C--:B------:R-:W-:Y:S01]  /*36a0*/  FMUL.FTZ R176, R144, R179.reuse ;  /* 0x000000b390b07220 */ /* 0x080fe20000410000 */
[----:B------:R-:W-:-:S04]  /*36b0*/  @P0 FMUL.FTZ R177, R178, R179 ;  /* 0x000000b3b2b10220 */ /* 0x000fc80000410000 */
[----:B------:R-:W-:Y:S01]  /*36c0*/  FSEL R176, R176, RZ, P0 ;  /* 0x000000ffb0b07208 */ /* 0x000fe20000000000 */
[----:B------:R-:W-:-:S03]  /*36d0*/  FADD.FTZ R56, R56, R177 ;  /* 0x000000b138387221 */ /* 0x000fc60000010000 */
[----:B------:R-:W-:-:S04]  /*36e0*/  F2FP.F16.F32.PACK_AB R176, RZ, R176 ;  /* 0x000000b0ffb0723e */ /* 0x000fc800000000ff */
[----:B------:R-:W-:-:S07]  /*36f0*/  PRMT R164, R176, 0x7610, R164 ;  /* 0x00007610b0a47816 */ /* 0x000fce00000000a4 */
.L_x_7602:
[----:B------:R-:W-:Y:S05]  /*3700*/  BSYNC.RECONVERGENT B2 ;  /* 0x0000000000027941 */ /* 0x000fea0003800200 */
.L_x_7601:
[----:B------:R-:W-:Y:S04]  /*3710*/  BSSY.RECONVERGENT B2, `(.L_x_7603) ;  /* 0x0000011000027945 */ /* 0x000fe80003800200 */
[----:B------:R-:W-:Y:S05]  /*3720*/  @!P1 BRA `(.L_x_7604) ;  /* 0x00000000003c9947 */ /* 0x000fea0003800000 */
[----:B------:R-:W-:Y:S01]  /*3730*/  @P4 FFMA.FTZ R176, R8, R203, R2 ;  /* 0x000000cb08b04223 */ /* 0x000fe20000010002 */
[----:B-----5:R-:W-:Y:S01]  /*3740*/  HADD2.F32 R177, -RZ, R32.H1_H1 ;  /* 0x30000020ffb17230 */ /* 0x020fe20000004100 */
[----:B------:R-:W-:Y:S02]  /*3750*/  LOP3.LUT P0, RZ, R192, 0xff00, RZ, 0xc0, !PT ;  /* 0x0000ff00c0ff7812 */ /* 0x000fe4000780c0ff */
[----:B------:R-:W-:-:S04]  /*3760*/  @P4 FADD.FTZ R176, R13, -R176 ;  /* 0x800000b00db04221 */ /* 0x000fc80000010000 */
[----:B------:R-:W-:Y:S01]  /*3770*/  @P4 FFMA.FTZ R177, R4, R176, R177 ;  /* 0x000000b004b14223 */ /* 0x000fe200000100b1 */
[----:B------:R-:W-:-:S03]  /*3780*/  HFMA2 R176, -RZ, RZ, 0, 0 ;  /* 0x00000000ffb07431 */ /* 0x000fc600000001ff */
[----:B------:R-:W-:-:S03]  /*3790*/  FMUL.FTZ R177, R177, UR13 ;  /* 0x0000000db1b17c20 */ /* 0x000fc60008410000 */
[----:B------:R-:W-:Y:S02]  /*37a0*/  @P0 HADD2.F32 R179, -RZ, R160.H1_H1 ;  /* 0x300000a0ffb30230 */ /* 0x000fe40000004100 */
[----:B------:R-:W-:-:S04]  /*37b0*/  FMUL.FTZ R178, R177, UR12 ;  /* 0x0000000cb1b27c20 */ /* 0x000fc80008410000 */
[-C--:B------:R-:W-:Y:S01]  /*37c0*/  FMUL.FTZ R177, R145, R178.reuse ;  /* 0x000000b291b17220 */ /* 0x080fe20000410000 */
[----:B------:R-:W-:-:S04]  /*37d0*/  @P0 FMUL.FTZ R176, R179, R178 ;  /* 0x000000b2b3b00220 */ /* 0x000fc80000410000 */
[----:B------:R-:W-:Y:S01]  /*37e0*/  FSEL R177, R177, RZ, P0 ;  /* 0x000000ffb1b17208 */ /* 0x000fe20000000000 */
[----:B------:R-:W-:-:S03]  /*37f0*/  FADD.FTZ R57, R57, R176 ;  /* 0x000000b039397221 */ /* 0x000fc60000010000 */
[----:B------:R-:W-:-:S04]  /*3800*/  F2FP.F16.F32.PACK_AB R177, RZ, R177 ;  /* 0x000000b1ffb1723e */ /* 0x000fc800000000ff */
[----:B------:R-:W-:-:S07]  /*3810*/  PRMT R164, R164, 0x5410, R177 ;  /* 0x00005410a4a47816 */ /* 0x000fce00000000b1 */
.L_x_7604:
[----:B------:R-:W-:Y:S05]  /*3820*/  BSYNC.RECONVERGENT B2 ;  /* 0x0000000000027941 */ /* 0x000fea0003800200 */
.L_x_7603:
[----:B------:R-:W-:Y:S04]  /*3830*/  BSSY.RECONVERGENT B2, `(.L_x_7605) ;  /* 0x0000011000027945 */ /* 0x000fe80003800200 */
[----:B------:R-:W-:Y:S05]  /*3840*/  @!P1 BRA `(.L_x_7606) ;  /* 0x00000000003c9947 */ /* 0x000fea0003800000 */
        /* <DEDUP_REMOVED lines=15> */
.L_x_7606:
[----:B------:R-:W-:Y:S05]  /*3940*/  BSYNC.RECONVERGENT B2 ;  /* 0x0000000000027941 */ /* 0x000fea0003800200 */
.L_x_7605:
        /* <DEDUP_REMOVED lines=17> */
.L_x_7608:
[----:B------:R-:W-:Y:S05]  /*3a60*/  BSYNC.RECONVERGENT B2 ;  /* 0x0000000000027941 */ /* 0x000fea0003800200 */
.L_x_7607:
        /* <DEDUP_REMOVED lines=17> */
.L_x_7610:
[----:B------:R-:W-:Y:S05]  /*3b80*/  BSYNC.RECONVERGENT B2 ;  /* 0x0000000000027941 */ /* 0x000fea0003800200 */
.L_x_7609:
        /* <DEDUP_REMOVED lines=17> */
.L_x_7612:
[----:B------:R-:W-:Y:S05]  /*3ca0*/  BSYNC.RECONVERGENT B2 ;  /* 0x0000000000027941 */ /* 0x000fea0003800200 */
.L_x_7611:
        /* <DEDUP_REMOVED lines=17> */
.L_x_7614:
[----:B------:R-:W-:Y:S05]  /*3dc0*/  BSYNC.RECONVERGENT B2 ;  /* 0x0000000000027941 */ /* 0x000fea0003800200 */
.L_x_7613:
[----:B------:R-:W-:Y:S05]  /*3dd0*/  @!P1 BRA `(.L_x_7585) ;  /* 0x0000000800ac9947 */ /* 0x000fea0003800000 */
[----:B------:R-:W-:Y:S01]  /*3de0*/  @P4 FFMA.FTZ R176, R22, R203, R2 ;  /* 0x000000cb16b04223 */ /* 0x000fe20000010002 */
[----:B-----5:R-:W-:Y:S01]  /*3df0*/  HADD2.F32 R177, -RZ, R35.H1_H1 ;  /* 0x30000023ffb17230 */ /* 0x020fe20000004100 */
[----:B------:R-:W-:Y:S02]  /*3e00*/  ISETP.GE.U32.AND P0, PT, R192, RZ, PT ;  /* 0x000000ffc000720c */ /* 0x000fe40003f06070 */
[----:B------:R-:W-:Y:S02]  /*3e10*/  @P4 FADD.FTZ R176, R23, -R176 ;  /* 0x800000b017b04221 */ /* 0x000fe40000010000 */
[----:B------:R-:W-:Y:S02]  /*3e20*/  ISETP.GE.U32.AND.EX P0, PT, R193, 0x1000000, PT, P0 ;  /* 0x01000000c100780c */ /* 0x000fe40003f06100 */
[----:B------:R-:W-:Y:S01]  /*3e30*/  @P4 FFMA.FTZ R177, R4, R176, R177 ;  /* 0x000000b004b14223 */ /* 0x000fe200000100b1 */
[----:B------:R-:W-:-:S03]  /*3e40*/  HFMA2 R176, -RZ, RZ, 0, 0 ;  /* 0x00000000ffb07431 */ /* 0x000fc600000001ff */
[----:B------:R-:W-:-:S04]  /*3e50*/  FMUL.FTZ R177, R177, UR13 ;  /* 0x0000000db1b17c20 */ /* 0x000fc80008410000 */
[----:B------:R-:W-:-:S03]  /*3e60*/  FMUL.FTZ R178, R177, UR12 ;  /* 0x0000000cb1b27c20 */ /* 0x000fc60008410000 */
[----:B------:R-:W-:Y:S02]  /*3e70*/  @P0 HADD2.F32 R179, -RZ, R163.H1_H1 ;  /* 0x300000a3ffb30230 */ /* 0x000fe40000004100 */
[----:B------:R-:W-:-:S03]  /*3e80*/  FMUL.FTZ R177, R143, R178 ;  /* 0x000000b28fb17220 */ /* 0x000fc60000410000 */
[----:B------:R-:W-:Y:S02]  /*3e90*/  @P0 FMUL.FTZ R176, R179, R178 ;  /* 0x000000b2b3b00220 */ /* 0x000fe40000410000 */
[----:B------:R-:W-:Y:S02]  /*3ea0*/  FSEL R177, R177, RZ, P0 ;  /* 0x000000ffb1b17208 */ /* 0x000fe40000000000 */
[----:B------:R-:W-:Y:S02]  /*3eb0*/  FADD.FTZ R55, R55, R176 ;  /* 0x000000b037377221 */ /* 0x000fe40000010000 */
[----:B------:R-:W-:-:S04]  /*3ec0*/  F2FP.F16.F32.PACK_AB R177, RZ, R177 ;  /* 0x000000b1ffb1723e */ /* 0x000fc800000000ff */
[----:B------:R-:W-:Y:S01]  /*3ed0*/  PRMT R167, R167, 0x5410, R177 ;  /* 0x00005410a7a77816 */ /* 0x000fe200000000b1 */
[----:B------:R-:W-:Y:S06]  /*3ee0*/  BRA `(.L_x_7585) ;  /* 0x0000000800687947 */ /* 0x000fec0003800000 */
.L_x_7600:
[----:B------:R-:W-:Y:S01]  /*3ef0*/  ISETP.GT.AND P0, PT, R5, RZ, PT ;  /* 0x000000ff0500720c */ /* 0x000fe20003f04270 */
[----:B------:R-:W-:Y:S01]  /*3f00*/  @P4 FFMA.FTZ R169, R3, R203, R2 ;  /* 0x000000cb03a94223 */ /* 0x000fe20000010002 */
[--C-:B-----5:R-:W-:Y:S01]  /*3f10*/  HADD2.F32 R219, -RZ, R32.reuse.H0_H0 ;  /* 0x20000020ffdb7230 */ /* 0x120fe20000004100 */
[----:B------:R-:W-:Y:S01]  /*3f20*/  BSSY.RECONVERGENT B2, `(.L_x_7615) ;  /* 0x0000031000027945 */ /* 0x000fe20003800200 */
[----:B------:R-:W-:Y:S02]  /*3f30*/  HADD2.F32 R221, -RZ, R32.H1_H1 ;  /* 0x30000020ffdd7230 */ /* 0x000fe40000004100 */
[----:B------:R-:W-:Y:S01]  /*3f40*/  @P4 FADD.FTZ R169, R10, -R169 ;  /* 0x800000a90aa94221 */ /* 0x000fe20000010000 */
[--C-:B------:R-:W-:Y:S02]  /*3f50*/  HADD2.F32 R207, -RZ, R33.reuse.H1_H1 ;  /* 0x30000021ffcf7230 */ /* 0x100fe40000004100 */
[----:B------:R-:W-:Y:S02]  /*3f60*/  HADD2.F32 R223, -RZ, R33.H0_H0 ;  /* 0x20000021ffdf7230 */ /* 0x000fe40000004100 */
[----:B------:R-:W-:Y:S01]  /*3f70*/  @P4 FFMA.FTZ R219, R4, R169, R219 ;  /* 0x000000a904db4223 */ /* 0x000fe200000100db */
[----:B------:R-:W-:-:S02]  /*3f80*/  HADD2.F32 R217, -RZ, R34.H0_H0 ;  /* 0x20000022ffd97230 */ /* 0x000fc40000004100 */
[----:B------:R-:W-:Y:S02]  /*3f90*/  HADD2.F32 R205, -RZ, R34.H1_H1 ;  /* 0x30000022ffcd7230 */ /* 0x000fe40000004100 */
        /* <DEDUP_REMOVED lines=11> */
[----:B------:R-:W-:Y:S01]  /*4050*/  @P0 FFMA.FTZ R176, R22, R203, R2 ;  /* 0x000000cb16b00223 */ /* 0x000fe20000010002 */
[----:B------:R-:W-:Y:S01]  /*4060*/  @P0 FADD.FTZ R169, R16, -R169 ;  /* 0x800000a910a90221 */ /* 0x000fe20000010000 */
[----:B------:R-:W-:Y:S01]  /*4070*/  @P0 FADD.FTZ R168, R19, -R168 ;  /* 0x800000a813a80221 */ /* 0x000fe20000010000 */
[----:B------:R-:W-:Y:S01]  /*4080*/  @P0 FFMA.FTZ R223, R4, R170, R223 ;  /* 0x000000aa04df0223 */ /* 0x000fe200000100df */
[----:B------:R-:W-:-:S02]  /*4090*/  HADD2.F32 R171, -RZ, R35.H0_H0 ;  /* 0x20000023ffab7230 */ /* 0x000fc40000004100 */
[----:B------:R-:W-:Y:S01]  /*40a0*/  @P0 FADD.FTZ R170, R20, -R179 ;  /* 0x800000b314aa0221 */ /* 0x000fe20000010000 */
[----:B------:R-:W-:Y:S02]  /*40b0*/  HADD2.F32 R177, -RZ, R35.H1_H1 ;  /* 0x30000023ffb17230 */ /* 0x000fe40000004100 */
[----:B------:R-:W-:Y:S01]  /*40c0*/  @P0 FADD.FTZ R176, R23, -R176 ;  /* 0x800000b017b00221 */ /* 0x000fe20000010000 */
[C---:B------:R-:W-:Y:S01]  /*40d0*/  @P0 FFMA.FTZ R217, R4.reuse, R169, R217 ;  /* 0x000000a904d90223 */ /* 0x040fe200000100d9 */
[C---:B------:R-:W-:Y:S01]  /*40e0*/  @P0 FFMA.FTZ R205, R4.reuse, R168, R205 ;  /* 0x000000a804cd0223 */ /* 0x040fe200000100cd */
[C---:B------:R-:W-:Y:S01]  /*40f0*/  @P0 FFMA.FTZ R171, R4.reuse, R170, R171 ;  /* 0x000000aa04ab0223 */ /* 0x040fe200000100ab */
[----:B------:R-:W-:Y:S01]  /*4100*/  @P0 FFMA.FTZ R177, R4, R176, R177 ;  /* 0x000000b004b10223 */ /* 0x000fe200000100b1 */
[----:B------:R-:W-:Y:S02]  /*4110*/  F2FP.F16.F32.PACK_AB R168, RZ, R219 ;  /* 0x000000dbffa8723e */ /* 0x000fe400000000ff */
[----:B------:R-:W-:-:S02]  /*4120*/  F2FP.F16.F32.PACK_AB R176, RZ, R221 ;  /* 0x000000ddffb0723e */ /* 0x000fc400000000ff */
[----:B------:R-:W-:Y:S02]  /*4130*/  F2FP.F16.F32.PACK_AB R169, RZ, R223 ;  /* 0x000000dfffa9723e */ /* 0x000fe400000000ff */
[----:B------:R-:W-:Y:S02]  /*4140*/  F2FP.F16.F32.PACK_AB R178, RZ, R207 ;  /* 0x000000cfffb2723e */ /* 0x000fe400000000ff */
[----:B------:R-:W-:Y:S02]  /*4150*/  F2FP.F16.F32.PACK_AB R179, RZ, R217 ;  /* 0x000000d9ffb3723e */ /* 0x000fe400000000ff */
[----:B------:R-:W-:Y:S01]  /*4160*/  F2FP.F16.F32.PACK_AB R170, RZ, R205 ;  /* 0x000000cdffaa723e */ /* 0x000fe200000000ff */
[----:B------:R-:W-:Y:S06]  /*4170*/  @!P1 BRA `(.L_x_7616) ;  /* 0x00000000002c9947 */ /* 0x000fec0003800000 */
[----:B------:R-:W-:Y:S01]  /*4180*/  LOP3.LUT P0, RZ, R192, 0xff, RZ, 0xc0, !PT ;  /* 0x000000ffc0ff7812 */ /* 0x000fe2000780c0ff */
        /* <DEDUP_REMOVED lines=10> */
.L_x_7616:
[----:B------:R-:W-:Y:S05]  /*4230*/  BSYNC.RECONVERGENT B2 ;  /* 0x0000000000027941 */ /* 0x000fea0003800200 */
.L_x_7615:
[----:B------:R-:W-:Y:S04]  /*4240*/  BSSY.RECONVERGENT B2, `(.L_x_7617) ;  /* 0x000000d000027945 */ /* 0x000fe80003800200 */
[----:B------:R-:W-:Y:S05]  /*4250*/  @!P1 BRA `(.L_x_7618) ;  /* 0x00000000002c9947 */ /* 0x000fea0003800000 */
[----:B------:R-:W-:Y:S01]  /*4260*/  LOP3.LUT P0, RZ, R192, 0xff00, RZ, 0xc0, !PT ;  /* 0x0000ff00c0ff7812 */ /* 0x000fe2000780c0ff */
        /* <DEDUP_REMOVED lines=10> */
.L_x_7618:
[----:B------:R-:W-:Y:S05]  /*4310*/  BSYNC.RECONVERGENT B2 ;  /* 0x0000000000027941 */ /* 0x000fea0003800200 */
.L_x_7617:
[----:B------:R-:W-:Y:S04]  /*4320*/  BSSY.RECONVERGENT B2, `(.L_x_7619) ;  /* 0x000000d000027945 */ /* 0x000fe80003800200 */
[----:B------:R-:W-:Y:S05]  /*4330*/  @!P1 BRA `(.L_x_7620) ;  /* 0x00000000002c9947 */ /* 0x000fea0003800000 */
[----:B------:R-:W-:Y:S01]  /*4340*/  LOP3.LUT P0, RZ, R192, 0xff0000, RZ, 0xc0, !PT ;  /* 0x00ff0000c0ff7812 */ /* 0x000fe2000780c0ff */
        /* <DEDUP_REMOVED lines=10> */
.L_x_7620:
[----:B------:R-:W-:Y:S05]  /*43f0*/  BSYNC.RECONVERGENT B2 ;  /* 0x0000000000027941 */ /* 0x000fea0003800200 */
.L_x_7619:
        /* <DEDUP_REMOVED lines=13> */
.L_x_7622:
[----:B------:R-:W-:Y:S05]  /*44d0*/  BSYNC.RECONVERGENT B2 ;  /* 0x0000000000027941 */ /* 0x000fea0003800200 */
.L_x_7621:
        /* <DEDUP_REMOVED lines=13> */
.L_x_7624:
[----:B------:R-:W-:Y:S05]  /*45b0*/  BSYNC.RECONVERGENT B2 ;  /* 0x0000000000027941 */ /* 0x000fea0003800200 */
.L_x_7623:
        /* <DEDUP_REMOVED lines=13> */
.L_x_7626:
[----:B------:R-:W-:Y:S05]  /*4690*/  BSYNC.RECONVERGENT B2 ;  /* 0x0000000000027941 */ /* 0x000fea0003800200 */
.L_x_7625:
[----:B------:R-:W-:Y:S04]  /*46a0*/  BSSY.RECONVERGENT B2, `(.L_x_7627) ;  /* 0x000000d000027945 */ /* 0x000fe80003800200 */
[----:B------:R-:W-:Y:S05]  /*46b0*/  @!P1 BRA `(.L_x_7628) ;  /* 0x00000000002c9947 */ /* 0x000fea0003800000 */
        /* <DEDUP_REMOVED lines=11> */
.L_x_7628:
[----:B------:R-:W-:Y:S05]  /*4770*/  BSYNC.RECONVERGENT B2 ;  /* 0x0000000000027941 */ /* 0x000fea0003800200 */
.L_x_7627:
[----:B------:R-:W-:Y:S02]  /*4780*/  F2FP.F16.F32.PACK_AB R171, R177, R171 ;  /* 0x000000abb1ab723e */ /* 0x000fe400000000ff */
        /* <DEDUP_REMOVED lines=11> */
[----:B------:R-:W-:Y:S01]  /*4840*/  @P0 HADD2.F32 R179, -RZ, R163.H1_H1 ;  /* 0x300000a3ffb30230 */ /* 0x000fe20000004100 */
[----:B------:R-:W-:-:S04]  /*4850*/  F2FP.F16.F32.PACK_AB R177, RZ, R177 ;  /* 0x000000b1ffb1723e */ /* 0x000fc800000000ff */
[----:B------:R-:W-:Y:S01]  /*4860*/  @P0 FMUL.FTZ R176, R179, R178 ;  /* 0x000000b2b3b00220 */ /* 0x000fe20000410000 */
[----:B------:R-:W-:-:S03]  /*4870*/  PRMT R167, R167, 0x5410, R177 ;  /* 0x00005410a7a77816 */ /* 0x000fc600000000b1 */
[----:B------:R-:W-:-:S07]  /*4880*/  FADD.FTZ R55, R55, R176 ;  /* 0x000000b037377221 */ /* 0x000fce0000010000 */
.L_x_7585:
[----:B------:R-:W-:Y:S05]  /*4890*/  BSYNC.RECONVERGENT B1 ;  /* 0x0000000000017941 */ /* 0x000fea0003800200 */
.L_x_7568:
        /* <DEDUP_REMOVED lines=10> */
.L_x_7565:
[----:B------:R-:W-:Y:S05]  /*4940*/  BSYNC.RECONVERGENT B0 ;  /* 0x0000000000007941 */ /* 0x000fea0003800200 */
.L_x_7564:
[----:B------:R-:W-:Y:S04]  /*4950*/  BSSY.RECONVERGENT B0, `(.L_x_7629) ;  /* 0x000027b000007945 */ /* 0x000fe80003800200 */
[----:B------:R-:W-:Y:S05]  /*4960*/  @!P2 BRA `(.L_x_7630) ;  /* 0x0000002400e4a947 */ /* 0x000fea0003800000 */
[----:B------:R-:W-:Y:S04]  /*4970*/  BSSY.RECONVERGENT B1, `(.L_x_7631) ;  /* 0x0000005000017945 */ /* 0x000fe80003800200 */
[----:B------:R-:W-:Y:S05]  /*4980*/  @!P1 BRA `(.L_x_7632) ;  /* 0x00000000000c9947 */ /* 0x000fea0003800000 */
[----:B-----5:R-:W1:Y:S02]  /*4990*/  LDC.64 R160, c[0x0][0x390] ;  /* 0x0000e400ffa07b82 */ /* 0x020e640000000a00 */
[----:B-1----:R-:W-:-:S06]  /*49a0*/  IMAD.WIDE.U32 R160, R201, 0x10, R160 ;  /* 0x00000010c9a07825 */ /* 0x002fcc00078e00a0 */
[----:B------:R-:W5:Y:S02]  /*49b0*/  LDG.E.128 R160, desc[UR6][R160.64] ;  /* 0x00000006a0a07981 */ /* 0x000f64000c1e1d00 */
.L_x_7632:
[----:B------:R-:W-:Y:S05]  /*49c0*/  BSYNC.RECONVERGENT B1 ;  /* 0x0000000000017941 */ /* 0x000fea0003800200 */
.L_x_7631:
        /* <DEDUP_REMOVED lines=10> */
[----:B------:R-:W-:Y:S01]  /*4a70*/  BSSY.RECONVERGENT B2, `(.L_x_7636) ;  /* 0x0000032000027945 */ /* 0x000fe20003800200 */
[----:B------:R-:W-:Y:S02]  /*4a80*/  HADD2.F32 R221, -RZ, R28.H1_H1 ;  /* 0x3000001cffdd7230 */ /* 0x000fe40000004100 */
[--C-:B------:R-:W-:Y:S02]  /*4a90*/  HADD2.F32 R207, -RZ, R29.reuse.H1_H1 ;  /* 0x3000001dffcf7230 */ /* 0x100fe40000004100 */
[----:B------:R-:W-:Y:S02]  /*4aa0*/  HADD2.F32 R223, -RZ, R29.H0_H0 ;  /* 0x2000001dffdf7230 */ /* 0x000fe40000004100 */
[--C-:B------:R-:W-:Y:S02]  /*4ab0*/  HADD2.F32 R217, -RZ, R30.reuse.H0_H0 ;  /* 0x2000001effd97230 */ /* 0x100fe40000004100 */
[----:B------:R-:W-:-:S02]  /*4ac0*/  HADD2.F32 R205, -RZ, R30.H1_H1 ;  /* 0x3000001effcd7230 */ /* 0x000fc40000004100 */
        /* <DEDUP_REMOVED lines=13> */
[-CC-:B------:R-:W-:Y:S01]  /*4ba0*/  @P0 FFMA.FTZ R179, R189, R203.reuse, R2.reuse ;  /* 0x000000cbbdb30223 */ /* 0x180fe20000010002 */
        /* <DEDUP_REMOVED lines=30> */
.L_x_7637:
[----:B------:R-:W-:Y:S05]  /*4d90*/  BSYNC.RECONVERGENT B2 ;  /* 0x0000000000027941 */ /* 0x000fea0003800200 */
.L_x_7636:
        /* <DEDUP_REMOVED lines=13> */
.L_x_7639:
[----:B------:R-:W-:Y:S05]  /*4e70*/  BSYNC.RECONVERGENT B2 ;  /* 0x0000000000027941 */ /* 0x000fea0003800200 */
.L_x_7638:
        /* <DEDUP_REMOVED lines=13> */
.L_x_7641:
[----:B------:R-:W-:Y:S05]  /*4f50*/  BSYNC.RECONVERGENT B2 ;  /* 0x0000000000027941 */ /* 0x000fea0003800200 */
.L_x_7640:
        /* <DEDUP_REMOVED lines=13> */
.L_x_7643:
[----:B------:R-:W-:Y:S05]  /*5030*/  BSYNC.RECONVERGENT B2 ;  /* 0x0000000000027941 */ /* 0x000fea0003800200 */
.L_x_7642:
        /* <DEDUP_REMOVED lines=13> */
.L_x_7645:
[----:B------:R-:W-:Y:S05]  /*5110*/  BSYNC.RECONVERGENT B2 ;  /* 0x0000000000027941 */ /* 0x000fea0003800200 */
.L_x_7644:
        /* <DEDUP_REMOVED lines=13> */
.L_x_7647:
[----:B------:R-:W-:Y:S05]  /*51f0*/  BSYNC.RECONVERGENT B2 ;  /* 0x0000000000027941 */ /* 0x000fea0003800200 */
.L_x_7646:
        /* <DEDUP_REMOVED lines=13> */
.L_x_7649:
[----:B------:R-:W-:Y:S05]  /*52d0*/  BSYNC.RECONVERGENT B2 ;  /* 0x0000000000027941 */ /* 0x000fea0003800200 */
.L_x_7648:
        /* <DEDUP_REMOVED lines=18> */
.L_x_7635:
[----:B------:R-:W-:Y:S01]  /*5400*/  BSSY.RECONVERGENT B2, `(.L_x_7651) ;  /* 0x0000012000027945 */ /* 0x000fe20003800200 */
[----:B------:R-:W-:-:S03]  /*5410*/  ISETP.GT.AND P4, PT, R5, RZ, PT ;  /* 0x000000ff0500720c */ /* 0x000fc60003f84270 */
[----:B------:R-:W-:Y:S10]  /*5420*/  @!P1 BRA `(.L_x_7652) ;  /* 0x00000000003c9947 */ /* 0x000ff40003800000 */
[----:B0-----:R-:W-:Y:S01]  /*5430*/  @P4 FFMA.FTZ R179, R25, R203, R2 ;  /* 0x000000cb19b34223 */ /* 0x001fe20000010002 */
        /* <DEDUP_REMOVED lines=14> */
.L_x_7652:
[----:B------:R-:W-:Y:S05]  /*5520*/  BSYNC.RECONVERGENT B2 ;  /* 0x0000000000027941 */ /* 0x000fea0003800200 */
.L_x_7651:
[----:B------:R-:W-:Y:S04]  /*5530*/  BSSY.RECONVERGENT B2, `(.L_x_7653) ;  /* 0x0000011000027945 */ /* 0x000fe80003800200 */
[----:B------:R-:W-:Y:S05]  /*5540*/  @!P1 BRA `(.L_x_7654) ;  /* 0x00000000003c9947 */ /* 0x000fea0003800000 */
[----:B0-----:R-:W-:Y:S01]  /*5550*/  @P4 FFMA.FTZ R176, R24, R203, R2 ;  /* 0x000000cb18b04223 */ /* 0x001fe20000010002 */
        /* <DEDUP_REMOVED lines=14> */
.L_x_7654:
[----:B------:R-:W-:Y:S05]  /*5640*/  BSYNC.RECONVERGENT B2 ;  /* 0x0000000000027941 */ /* 0x000fea0003800200 */
.L_x_7653:
[----:B------:R-:W-:Y:S04]  /*5650*/  BSSY.RECONVERGENT B2, `(.L_x_7655) ;  /* 0x0000011000027945 */ /* 0x000fe80003800200 */
[----:B------:R-:W-:Y:S05]  /*5660*/  @!P1 BRA `(.L_x_7656) ;  /* 0x00000000003c9947 */ /* 0x000fea0003800000 */
        /* <DEDUP_REMOVED lines=15> */
.L_x_7656:
[----:B------:R-:W-:Y:S05]  /*5760*/  BSYNC.RECONVERGENT B2 ;  /* 0x0000000000027941 */ /* 0x000fea0003800200 */
.L_x_7655:
        /* <DEDUP_REMOVED lines=17> */
.L_x_7658:
[----:B------:R-:W-:Y:S05]  /*5880*/  BSYNC.RECONVERGENT B2 ;  /* 0x0000000000027941 */ /* 0x000fea0003800200 */
.L_x_7657:
        /* <DEDUP_REMOVED lines=17> */
.L_x_7660:
[----:B------:R-:W-:Y:S05]  /*59a0*/  BSYNC.RECONVERGENT B2 ;  /* 0x0000000000027941 */ /* 0x000fea0003800200 */
.L_x_7659:
        /* <DEDUP_REMOVED lines=17> */
.L_x_7662:
[----:B------:R-:W-:Y:S05]  /*5ac0*/  BSYNC.RECONVERGENT B2 ;  /* 0x0000000000027941 */ /* 0x000fea0003800200 */
.L_x_7661:
        /* <DEDUP_REMOVED lines=17> */
.L_x_7664:
[----:B------:R-:W-:Y:S05]  /*5be0*/  BSYNC.RECONVERGENT B2 ;  /* 0x0000000000027941 */ /* 0x000fea0003800200 */
.L_x_7663:
[----:B------:R-:W-:Y:S05]  /*5bf0*/  @!P1 BRA `(.L_x_7650) ;  /* 0x00000014001c9947 */ /* 0x000fea0003800000 */
[----:B0-----:R-:W-:Y:S01]  /*5c00*/  @P4 FFMA.FTZ R176, R196, R203, R2 ;  /* 0x000000cbc4b04223 */ /* 0x001fe20000010002 */
        /* <DEDUP_REMOVED lines=16> */
.L_x_7634:
        /* <DEDUP_REMOVED lines=27> */
.L_x_7667:
[----:B------:R-:W-:Y:S05]  /*5ec0*/  BSYNC.RECONVERGENT B2 ;  /* 0x0000000000027941 */ /* 0x000fea0003800200 */
.L_x_7666:
        /* <DEDUP_REMOVED lines=17> */
.L_x_7669:
[----:B------:R-:W-:Y:S05]  /*5fe0*/  BSYNC.RECONVERGENT B2 ;  /* 0x0000000000027941 */ /* 0x000fea0003800200 */
.L_x_7668:
        /* <DEDUP_REMOVED lines=17> */
.L_x_7671:
[----:B------:R-:W-:Y:S05]  /*6100*/  BSYNC.RECONVERGENT B2 ;  /* 0x0000000000027941 */ /* 0x000fea0003800200 */
.L_x_7670:
[----:B------:R-:W-:Y:S01]  /*6110*/  FFMA.FTZ R178, R186, R203, R2 ;  /* 0x000000cbbab27223 */ /* 0x000fe20000010002 */
[----:B------:R-:W-:Y:S01]  /*6120*/  FMUL.FTZ R170, R4, R179 ;  /* 0x000000b304aa7220 */ /* 0x000fe20000410000 */
[----:B------:R-:W-:Y:S01]  /*6130*/  FADD.FTZ R177, R184, -R205 ;  /* 0x800000cdb8b17221 */ /* 0x000fe20000010000 */
[----:B------:R-:W-:Y:S01]  /*6140*/  BSSY.RECONVERGENT B2, `(.L_x_7672) ;  /* 0x0000013000027945 */ /* 0x000fe20003800200 */
[----:B------:R-:W-:Y:S01]  /*6150*/  FADD.FTZ R205, R187, -R178 ;  /* 0x800000b2bbcd7221 */ /* 0x000fe20000010000 */
[----:B------:R-:W-:Y:S01]  /*6160*/  F2FP.F16.F32.PACK_AB R169, RZ, R171 ;  /* 0x000000abffa9723e */ /* 0x000fe200000000ff */
        /* <DEDUP_REMOVED lines=16> */
.L_x_7673:
[----:B------:R-:W-:Y:S05]  /*6270*/  BSYNC.RECONVERGENT B2 ;  /* 0x0000000000027941 */ /* 0x000fea0003800200 */
.L_x_7672:
        /* <DEDUP_REMOVED lines=18> */
.L_x_7675:
[----:B------:R-:W-:Y:S05]  /*63a0*/  BSYNC.RECONVERGENT B2 ;  /* 0x0000000000027941 */ /* 0x000fea0003800200 */
.L_x_7674:
        /* <DEDUP_REMOVED lines=17> */
.L_x_7677:
[----:B------:R-:W-:Y:S05]  /*64c0*/  BSYNC.RECONVERGENT B2 ;  /* 0x0000000000027941 */ /* 0x000fea0003800200 */
.L_x_7676:
        /* <DEDUP_REMOVED lines=16> */
.L_x_7679:
[----:B------:R-:W-:Y:S05]  /*65d0*/  BSYNC.RECONVERGENT B2 ;  /* 0x0000000000027941 */ /* 0x000fea0003800200 */
.L_x_7678:
        /* <DEDUP_REMOVED lines=18> */
.L_x_7665:
[----:B------:R-:W-:Y:S04]  /*6700*/  BSSY.RECONVERGENT B2, `(.L_x_7680) ;  /* 0x0000012000027945 */ /* 0x000fe80003800200 */
[----:B------:R-:W-:Y:S05]  /*6710*/  @!P1 BRA `(.L_x_7681) ;  /* 0x0000000000409947 */ /* 0x000fea0003800000 */
[----:B0-----:R-:W-:Y:S01]  /*6720*/  FFMA.FTZ R177, R25, R203, R2 ;  /* 0x000000cb19b17223 */ /* 0x001fe20000010002 */
[----:B------:R-:W-:Y:S02]  /*6730*/  ISETP.GT.AND P0, PT, R5, RZ, PT ;  /* 0x000000ff0500720c */ /* 0x000fe40003f04270 */
[----:B-----5:R-:W-:Y:S01]  /*6740*/  LOP3.LUT P4, RZ, R190, 0xff, RZ, 0xc0, !PT ;  /* 0x000000ffbeff7812 */ /* 0x020fe2000788c0ff */
[----:B------:R-:W-:-:S04]  /*6750*/  FADD.FTZ R177, R26, -R177 ;  /* 0x800000b11ab17221 */ /* 0x000fc80000010000 */
[----:B------:R-:W-:Y:S01]  /*6760*/  FMUL.FTZ R176, R4, R177 ;  /* 0x000000b104b07220 */ /* 0x000fe20000410000 */
[----:B------:R-:W-:-:S04]  /*6770*/  MOV R177, RZ ;  /* 0x000000ff00b17202 */ /* 0x000fc80000000f00 */
[----:B------:R-:W-:-:S03]  /*6780*/  FSEL R176, R176, RZ, P0 ;  /* 0x000000ffb0b07208 */ /* 0x000fc60000000000 */
[----:B------:R-:W-:Y:S02]  /*6790*/  @P4 HADD2.F32 R178, -RZ, R160.H0_H0 ;  /* 0x200000a0ffb24230 */ /* 0x000fe40000004100 */
[----:B------:R-:W-:-:S04]  /*67a0*/  FMUL.FTZ R176, R176, UR13 ;  /* 0x0000000db0b07c20 */ /* 0x000fc80008410000 */
[----:B------:R-:W-:-:S04]  /*67b0*/  FMUL.FTZ R179, R176, UR12 ;  /* 0x0000000cb0b37c20 */ /* 0x000fc80008410000 */
[-C--:B------:R-:W-:Y:S01]  /*67c0*/  FMUL.FTZ R176, R128, R179.reuse ;  /* 0x000000b380b07220 */ /* 0x080fe20000410000 */
[----:B------:R-:W-:-:S04]  /*67d0*/  @P4 FMUL.FTZ R177, R178, R179 ;  /* 0x000000b3b2b14220 */ /* 0x000fc80000410000 */
[----:B------:R-:W-:Y:S01]  /*67e0*/  FSEL R176, R176, RZ, P4 ;  /* 0x000000ffb0b07208 */ /* 0x000fe20002000000 */
[----:B------:R-:W-:-:S03]  /*67f0*/  FADD.FTZ R48, R48, R177 ;  /* 0x000000b130307221 */ /* 0x000fc60000010000 */
[----:B------:R-:W-:-:S04]  /*6800*/  F2FP.F16.F32.PACK_AB R176, RZ, R176 ;  /* 0x000000b0ffb0723e */ /* 0x000fc800000000ff */
[----:B------:R-:W-:-:S07]  /*6810*/  PRMT R164, R176, 0x7610, R164 ;  /* 0x00007610b0a47816 */ /* 0x000fce00000000a4 */
.L_x_7681:
[----:B------:R-:W-:Y:S05]  /*6820*/  BSYNC.RECONVERGENT B2 ;  /* 0x0000000000027941 */ /* 0x000fea0003800200 */
.L_x_7680:
        /* <DEDUP_REMOVED lines=8> */
[----:B------:R-:W-:Y:S02]  /*68b0*/  @P4 HADD2.F32 R179, -RZ, R160.H1_H1 ;  /* 0x300000a0ffb34230 */ /* 0x000fe40000004100 */
[----:B------:R-:W-:-:S04]  /*68c0*/  FMUL.FTZ R176, R176, UR13 ;  /* 0x0000000db0b07c20 */ /* 0x000fc80008410000 */
[----:B------:R-:W-:Y:S01]  /*68d0*/  FMUL.FTZ R178, R176, UR12 ;  /* 0x0000000cb0b27c20 */ /* 0x000fe20008410000 */
[----:B------:R-:W-:-:S03]  /*68e0*/  HFMA2 R176, -RZ, RZ, 0, 0 ;  /* 0x00000000ffb07431 */ /* 0x000fc600000001ff */
[-C--:B------:R-:W-:Y:S01]  /*68f0*/  FMUL.FTZ R177, R129, R178.reuse ;  /* 0x000000b281b17220 */ /* 0x080fe20000410000 */
[----:B------:R-:W-:-:S04]  /*6900*/  @P4 FMUL.FTZ R176, R179, R178 ;  /* 0x000000b2b3b04220 */ /* 0x000fc80000410000 */
[----:B------:R-:W-:Y:S01]  /*6910*/  FSEL R177, R177, RZ, P4 ;  /* 0x000000ffb1b17208 */ /* 0x000fe20002000000 */
[----:B------:R-:W-:-:S03]  /*6920*/  FADD.FTZ R49, R49, R176 ;  /* 0x000000b031317221 */ /* 0x000fc60000010000 */
[----:B------:R-:W-:-:S04]  /*6930*/  F2FP.F16.F32.PACK_AB R177, RZ, R177 ;  /* 0x000000b1ffb1723e */ /* 0x000fc800000000ff */
[----:B------:R-:W-:-:S07]  /*6940*/  PRMT R164, R164, 0x5410, R177 ;  /* 0x00005410a4a47816 */ /* 0x000fce00000000b1 */
.L_x_7683:
[----:B------:R-:W-:Y:S05]  /*6950*/  BSYNC.RECONVERGENT B2 ;  /* 0x0000000000027941 */ /* 0x000fea0003800200 */
.L_x_7682:
        /* <DEDUP_REMOVED lines=18> */
.L_x_7685:
[----:B------:R-:W-:Y:S05]  /*6a80*/  BSYNC.RECONVERGENT B2 ;  /* 0x0000000000027941 */ /* 0x000fea0003800200 */
.L_x_7684:
        /* <DEDUP_REMOVED lines=18> */
.L_x_7687:
[----:B------:R-:W-:Y:S05]  /*6bb0*/  BSYNC.RECONVERGENT B2 ;  /* 0x0000000000027941 */ /* 0x000fea0003800200 */
.L_x_7686:
        /* <DEDUP_REMOVED lines=18> */
.L_x_7689:
[----:B------:R-:W-:Y:S05]  /*6ce0*/  BSYNC.RECONVERGENT B2 ;  /* 0x0000000000027941 */ /* 0x000fea0003800200 */
.L_x_7688:
        /* <DEDUP_REMOVED lines=18> */
.L_x_7691:
[----:B------:R-:W-:Y:S05]  /*6e10*/  BSYNC.RECONVERGENT B2 ;  /* 0x0000000000027941 */ /* 0x000fea0003800200 */
.L_x_7690:
        /* <DEDUP_REMOVED lines=18> */
.L_x_7693:
[----:B------:R-:W-:Y:S05]  /*6f40*/  BSYNC.RECONVERGENT B2 ;  /* 0x0000000000027941 */ /* 0x000fea0003800200 */
.L_x_7692:
[----:B------:R-:W-:Y:S05]  /*6f50*/  @!P1 BRA `(.L_x_7650) ;  /* 0x0000000000449947 */ /* 0x000fea0003800000 */
[----:B0-----:R-:W-:Y:S01]  /*6f60*/  FFMA.FTZ R176, R196, R203, R2 ;  /* 0x000000cbc4b07223 */ /* 0x001fe20000010002 */
[----:B------:R-:W-:Y:S02]  /*6f70*/  ISETP.GT.AND P4, PT, R5, RZ, PT ;  /* 0x000000ff0500720c */ /* 0x000fe40003f84270 */
[----:B-----5:R-:W-:Y:S01]  /*6f80*/  ISETP.GE.U32.AND P0, PT, R190, RZ, PT ;  /* 0x000000ffbe00720c */ /* 0x020fe20003f06070 */
[----:B------:R-:W-:-:S03]  /*6f90*/  FADD.FTZ R177, R197, -R176 ;  /* 0x800000b0c5b17221 */ /* 0x000fc60000010000 */
[----:B------:R-:W-:Y:S01]  /*6fa0*/  ISETP.GE.U32.AND.EX P0, PT, R191, 0x1000000, PT, P0 ;  /* 0x01000000bf00780c */ /* 0x000fe20003f06100 */
[----:B------:R-:W-:-:S05]  /*6fb0*/  FMUL.FTZ R176, R4, R177 ;  /* 0x000000b104b07220 */ /* 0x000fca0000410000 */
[----:B------:R-:W-:-:S05]  /*6fc0*/  FSEL R176, R176, RZ, P4 ;  /* 0x000000ffb0b07208 */ /* 0x000fca0002000000 */
[----:B------:R-:W-:Y:S02]  /*6fd0*/  FMUL.FTZ R176, R176, UR13 ;  /* 0x0000000db0b07c20 */ /* 0x000fe40008410000 */
[----:B------:R-:W-:Y:S02]  /*6fe0*/  @P0 HADD2.F32 R179, -RZ, R163.H1_H1 ;  /* 0x300000a3ffb30230 */ /* 0x000fe40000004100 */
        /* <DEDUP_REMOVED lines=8> */
.L_x_7650:
[----:B------:R-:W-:Y:S05]  /*7070*/  BSYNC.RECONVERGENT B1 ;  /* 0x0000000000017941 */ /* 0x000fea0003800200 */
.L_x_7633:
        /* <DEDUP_REMOVED lines=8> */
.L_x_7630:
[----:B------:R-:W-:Y:S05]  /*7100*/  BSYNC.RECONVERGENT B0 ;  /* 0x0000000000007941 */ /* 0x000fea0003800200 */
.L_x_7629:
[----:B------:R-:W-:Y:S04]  /*7110*/  BSSY.RECONVERGENT B0, `(.L_x_7694) ;  /* 0x0000279000007945 */ /* 0x000fe80003800200 */
[----:B------:R-:W-:Y:S05]  /*7120*/  @!P3 BRA `(.L_x_7695) ;  /* 0x0000002400dcb947 */ /* 0x000fea0003800000 */
[----:B------:R-:W-:Y:S04]  /*7130*/  BSSY.RECONVERGENT B1, `(.L_x_7696) ;  /* 0x0000005000017945 */ /* 0x000fe80003800200 */
[----:B------:R-:W-:Y:S05]  /*7140*/  @!P1 BRA `(.L_x_7697) ;  /* 0x00000000000c9947 */ /* 0x000fea0003800000 */
[----:B-----5:R-:W1:Y:S02]  /*7150*/  LDC.64 R160, c[0x0][0x390] ;  /* 0x0000e400ffa07b82 */ /* 0x020e640000000a00 */
[----:B-1----:R-:W-:-:S06]  /*7160*/  IMAD.WIDE.U32 R160, R201, 0x10, R160 ;  /* 0x00000010c9a07825 */ /* 0x002fcc00078e00a0 */
[----:B------:R-:W5:Y:S02]  /*7170*/  LDG.E.128 R160, desc[UR6][R160.64] ;  /* 0x00000006a0a07981 */ /* 0x000f64000c1e1d00 */
.L_x_7697:
[----:B------:R-:W-:Y:S05]  /*7180*/  BSYNC.RECONVERGENT B1 ;  /* 0x0000000000017941 */ /* 0x000fea0003800200 */
.L_x_7696:
        /* <DEDUP_REMOVED lines=9> */
[----:B-----5:R-:W-:Y:S01]  /*7220*/  HADD2.F32 R205, -RZ, R156.H1_H1 ;  /* 0x3000009cffcd7230 */ /* 0x020fe20000004100 */
[----:B------:R-:W-:Y:S01]  /*7230*/  BSSY.RECONVERGENT B2, `(.L_x_7701) ;  /* 0x0000032000027945 */ /* 0x000fe20003800200 */
[--C-:B------:R-:W-:Y:S02]  /*7240*/  HADD2.F32 R207, -RZ, R157.reuse.H0_H0 ;  /* 0x2000009dffcf7230 */ /* 0x100fe40000004100 */
[----:B0-2---:R-:W-:Y:S02]  /*7250*/  HADD2.F32 R179, -RZ, R157.H1_H1 ;  /* 0x3000009dffb37230 */ /* 0x005fe40000004100 */
[--C-:B------:R-:W-:Y:S02]  /*7260*/  HADD2.F32 R217, -RZ, R158.reuse.H0_H0 ;  /* 0x2000009effd97230 */ /* 0x100fe40000004100 */
[----:B------:R-:W-:Y:S02]  /*7270*/  HADD2.F32 R177, -RZ, R158.H1_H1 ;  /* 0x3000009effb17230 */ /* 0x000fe40000004100 */
[----:B------:R-:W-:-:S02]  /*7280*/  HADD2.F32 R171, -RZ, R159.H0_H0 ;  /* 0x2000009fffab7230 */ /* 0x000fc40000004100 */
        /* <DEDUP_REMOVED lines=8> */
[----:B------:R-:W-:Y:S02]  /*7310*/  HADD2.F32 R203, -RZ, R156.H0_H0 ;  /* 0x2000009cffcb7230 */ /* 0x000fe40000004100 */
[----:B------:R-:W-:Y:S01]  /*7320*/  @P0 FADD.FTZ R5, R174, -R5 ;  /* 0x80000005ae050221 */ /* 0x000fe20000010000 */
[----:B------:R-:W-:Y:S01]  /*7330*/  @P0 FADD.FTZ R168, R199, -R168 ;  /* 0x800000a8c7a80221 */ /* 0x000fe20000010000 */
[----:B------:R-:W-:Y:S01]  /*7340*/  @P0 FADD.FTZ R2, R208, -R169 ;  /* 0x800000a9d0020221 */ /* 0x000fe20000010000 */
[----:B------:R-:W-:Y:S01]  /*7350*/  @P0 FADD.FTZ R170, R209, -R170 ;  /* 0x800000aad1aa0221 */ /* 0x000fe20000010000 */
[----:B------:R-:W-:Y:S01]  /*7360*/  @P0 FADD.FTZ R219, R210, -R219 ;  /* 0x800000dbd2db0221 */ /* 0x000fe20000010000 */
[----:B------:R-:W-:Y:S01]  /*7370*/  @P0 FADD.FTZ R176, R213, -R176 ;  /* 0x800000b0d5b00221 */ /* 0x000fe20000010000 */
[C---:B------:R-:W-:Y:S01]  /*7380*/  @P0 FFMA.FTZ R203, R4.reuse, R5, R203 ;  /* 0x0000000504cb0223 */ /* 0x040fe200000100cb */
[C---:B------:R-:W-:Y:S01]  /*7390*/  @P0 FFMA.FTZ R205, R4.reuse, R168, R205 ;  /* 0x000000a804cd0223 */ /* 0x040fe200000100cd */
[----:B------:R-:W-:Y:S01]  /*73a0*/  @P0 FFMA.FTZ R207, R4, R2, R207 ;  /* 0x0000000204cf0223 */ /* 0x000fe200000100cf */
[----:B------:R-:W-:-:S02]  /*73b0*/  HADD2.F32 R5, -RZ, R159.H1_H1 ;  /* 0x3000009fff057230 */ /* 0x000fc40000004100 */
[----:B------:R-:W-:Y:S01]  /*73c0*/  @P0 FFMA.FTZ R179, R4, R170, R179 ;  /* 0x000000aa04b30223 */ /* 0x000fe200000100b3 */
[----:B------:R-:W-:Y:S01]  /*73d0*/  @P0 FADD.FTZ R2, R214, -R221 ;  /* 0x800000ddd6020221 */ /* 0x000fe20000010000 */
[----:B------:R-:W-:Y:S01]  /*73e0*/  @P0 FADD.FTZ R168, R216, -R223 ;  /* 0x800000dfd8a80221 */ /* 0x000fe20000010000 */
[C---:B------:R-:W-:Y:S01]  /*73f0*/  @P0 FFMA.FTZ R217, R4.reuse, R219, R217 ;  /* 0x000000db04d90223 */ /* 0x040fe200000100d9 */
[C---:B------:R-:W-:Y:S01]  /*7400*/  @P0 FFMA.FTZ R177, R4.reuse, R176, R177 ;  /* 0x000000b004b10223 */ /* 0x040fe200000100b1 */
[C---:B------:R-:W-:Y:S01]  /*7410*/  @P0 FFMA.FTZ R171, R4.reuse, R2, R171 ;  /* 0x0000000204ab0223 */ /* 0x040fe200000100ab */
[----:B------:R-:W-:Y:S01]  /*7420*/  @P0 FFMA.FTZ R5, R4, R168, R5 ;  /* 0x000000a804050223 */ /* 0x000fe20000010005 */
[----:B------:R-:W-:Y:S02]  /*7430*/  F2FP.F16.F32.PACK_AB R168, RZ, R203 ;  /* 0x000000cbffa8723e */ /* 0x000fe400000000ff */
[----:B------:R-:W-:Y:S02]  /*7440*/  F2FP.F16.F32.PACK_AB R2, RZ, R205 ;  /* 0x000000cdff02723e */ /* 0x000fe400000000ff */
[----:B------:R-:W-:-:S02]  /*7450*/  F2FP.F16.F32.PACK_AB R169, RZ, R207 ;  /* 0x000000cfffa9723e */ /* 0x000fc400000000ff */
        /* <DEDUP_REMOVED lines=15> */
.L_x_7702:
[----:B------:R-:W-:Y:S05]  /*7550*/  BSYNC.RECONVERGENT B2 ;  /* 0x0000000000027941 */ /* 0x000fea0003800200 */
.L_x_7701:
        /* <DEDUP_REMOVED lines=13> */
.L_x_7704:
[----:B------:R-:W-:Y:S05]  /*7630*/  BSYNC.RECONVERGENT B2 ;  /* 0x0000000000027941 */ /* 0x000fea0003800200 */
.L_x_7703:
        /* <DEDUP_REMOVED lines=13> */
.L_x_7706:
[----:B------:R-:W-:Y:S05]  /*7710*/  BSYNC.RECONVERGENT B2 ;  /* 0x0000000000027941 */ /* 0x000fea0003800200 */
.L_x_7705:
        /* <DEDUP_REMOVED lines=13> */
.L_x_7708:
[----:B------:R-:W-:Y:S05]  /*77f0*/  BSYNC.RECONVERGENT B2 ;  /* 0x0000000000027941 */ /* 0x000fea0003800200 */
.L_x_7707:
        /* <DEDUP_REMOVED lines=13> */
.L_x_7710:
[----:B------:R-:W-:Y:S05]  /*78d0*/  BSYNC.RECONVERGENT B2 ;  /* 0x0000000000027941 */ /* 0x000fea0003800200 */
.L_x_7709:
        /* <DEDUP_REMOVED lines=13> */
.L_x_7712:
[----:B------:R-:W-:Y:S05]  /*79b0*/  BSYNC.RECONVERGENT B2 ;  /* 0x0000000000027941 */ /* 0x000fea0003800200 */
.L_x_7711:
        /* <DEDUP_REMOVED lines=13> */
.L_x_7714:
[----:B------:R-:W-:Y:S05]  /*7a90*/  BSYNC.RECONVERGENT B2 ;  /* 0x0000000000027941 */ /* 0x000fea0003800200 */
.L_x_7713:
        /* <DEDUP_REMOVED lines=18> */
.L_x_7700:
[----:B------:R-:W-:Y:S01]  /*7bc0*/  BSSY.RECONVERGENT B2, `(.L_x_7716) ;  /* 0x0000012000027945 */ /* 0x000fe20003800200 */
[----:B------:R-:W-:-:S03]  /*7bd0*/  ISETP.GT.AND P3, PT, R5, RZ, PT ;  /* 0x000000ff0500720c */ /* 0x000fc60003f64270 */
[----:B------:R-:W-:Y:S10]  /*7be0*/  @!P1 BRA `(.L_x_7717) ;  /* 0x00000000003c9947 */ /* 0x000ff40003800000 */
[----:B0-2---:R-:W-:Y:S01]  /*7bf0*/  @P3 FFMA.FTZ R177, R173, R203, R2 ;  /* 0x000000cbadb13223 */ /* 0x005fe20000010002 */
        /* <DEDUP_REMOVED lines=14> */
.L_x_7717:
[----:B------:R-:W-:Y:S05]  /*7ce0*/  BSYNC.RECONVERGENT B2 ;  /* 0x0000000000027941 */ /* 0x000fea0003800200 */
.L_x_7716:
[----:B------:R-:W-:Y:S04]  /*7cf0*/  BSSY.RECONVERGENT B2, `(.L_x_7718) ;  /* 0x0000011000027945 */ /* 0x000fe80003800200 */
[----:B------:R-:W-:Y:S05]  /*7d00*/  @!P1 BRA `(.L_x_7719) ;  /* 0x00000000003c9947 */ /* 0x000fea0003800000 */
[----:B0-2---:R-:W-:Y:S01]  /*7d10*/  @P3 FFMA.FTZ R176, R172, R203, R2 ;  /* 0x000000cbacb03223 */ /* 0x005fe20000010002 */
        /* <DEDUP_REMOVED lines=14> */
.L_x_7719:
[----:B------:R-:W-:Y:S05]  /*7e00*/  BSYNC.RECONVERGENT B2 ;  /* 0x0000000000027941 */ /* 0x000fea0003800200 */
.L_x_7718:
[----:B------:R-:W-:Y:S04]  /*7e10*/  BSSY.RECONVERGENT B2, `(.L_x_7720) ;  /* 0x0000011000027945 */ /* 0x000fe80003800200 */
[----:B------:R-:W-:Y:S05]  /*7e20*/  @!P1 BRA `(.L_x_7721) ;  /* 0x00000000003c9947 */ /* 0x000fea0003800000 */
        /* <DEDUP_REMOVED lines=15> */
.L_x_7721:
[----:B------:R-:W-:Y:S05]  /*7f20*/  BSYNC.RECONVERGENT B2 ;  /* 0x0000000000027941 */ /* 0x000fea0003800200 */
.L_x_7720:
        /* <DEDUP_REMOVED lines=17> */
.L_x_7723:
[----:B------:R-:W-:Y:S05]  /*8040*/  BSYNC.RECONVERGENT B2 ;  /* 0x0000000000027941 */ /* 0x000fea0003800200 */
.L_x_7722:
        /* <DEDUP_REMOVED lines=17> */
.L_x_7725:
[----:B------:R-:W-:Y:S05]  /*8160*/  BSYNC.RECONVERGENT B2 ;  /* 0x0000000000027941 */ /* 0x000fea0003800200 */
.L_x_7724:
        /* <DEDUP_REMOVED lines=17> */
.L_x_7727:
[----:B------:R-:W-:Y:S05]  /*8280*/  BSYNC.RECONVERGENT B2 ;  /* 0x0000000000027941 */ /* 0x000fea0003800200 */
.L_x_7726:
        /* <DEDUP_REMOVED lines=17> */
.L_x_7729:
[----:B------:R-:W-:Y:S05]  /*83a0*/  BSYNC.RECONVERGENT B2 ;  /* 0x0000000000027941 */ /* 0x000fea0003800200 */
.L_x_7728:
[----:B------:R-:W-:Y:S05]  /*83b0*/  @!P1 BRA `(.L_x_7715) ;  /* 0x00000014001c9947 */ /* 0x000fea0003800000 */
[----:B------:R-:W-:Y:S01]  /*83c0*/  @P3 FFMA.FTZ R203, R218, R203, R2 ;  /* 0x000000cbdacb3223 */ /* 0x000fe20000010002 */
[----:B-----5:R-:W-:Y:S01]  /*83d0*/  HADD2.F32 R5, -RZ, R159.H1_H1 ;  /* 0x3000009fff057230 */ /* 0x020fe20000004100 */
[----:B------:R-:W-:Y:S01]  /*83e0*/  ISETP.GE.U32.AND P0, PT, R194, RZ, PT ;  /* 0x000000ffc200720c */ /* 0x000fe20003f06070 */
[----:B------:R-:W-:Y:S02]  /*83f0*/  HFMA2 R2, -RZ, RZ, 0, 0 ;  /* 0x00000000ff027431 */ /* 0x000fe400000001ff */
[----:B------:R-:W-:Y:S01]  /*8400*/  @P3 FADD.FTZ R203, R216, -R203 ;  /* 0x800000cbd8cb3221 */ /* 0x000fe20000010000 */
[----:B------:R-:W-:-:S03]  /*8410*/  ISETP.GE.U32.AND.EX P0, PT, R195, 0x1000000, PT, P0 ;  /* 0x01000000c300780c */ /* 0x000fc60003f06100 */
[----:B------:R-:W-:-:S04]  /*8420*/  @P3 FFMA.FTZ R5, R4, R203, R5 ;  /* 0x000000cb04053223 */ /* 0x000fc80000010005 */
[----:B------:R-:W-:-:S04]  /*8430*/  FMUL.FTZ R5, R5, UR13 ;  /* 0x0000000d05057c20 */ /* 0x000fc80008410000 */
[----:B0-2---:R-:W-:Y:S02]  /*8440*/  FMUL.FTZ R176, R5, UR12 ;  /* 0x0000000c05b07c20 */ /* 0x005fe40008410000 */
        /* <DEDUP_REMOVED lines=8> */
.L_x_7699:
        /* <DEDUP_REMOVED lines=43> */
.L_x_7732:
[----:B------:R-:W-:Y:S05]  /*8780*/  BSYNC.RECONVERGENT B2 ;  /* 0x0000000000027941 */ /* 0x000fea0003800200 */
.L_x_7731:
[----:B------:R-:W-:Y:S01]  /*8790*/  BSSY.RECONVERGENT B2, `(.L_x_7733) ;  /* 0x000000f000027945 */ /* 0x000fe20003800200 */
[----:B------:R-:W-:Y:S02]  /*87a0*/  F2FP.F16.F32.PACK_AB R168, RZ, R178 ;  /* 0x000000b2ffa8723e */ /* 0x000fe400000000ff */
        /* <DEDUP_REMOVED lines=13> */
.L_x_7734:
[----:B------:R-:W-:Y:S05]  /*8880*/  BSYNC.RECONVERGENT B2 ;  /* 0x0000000000027941 */ /* 0x000fea0003800200 */
.L_x_7733:
[----:B------:R-:W-:Y:S01]  /*8890*/  BSSY.RECONVERGENT B2, `(.L_x_7735) ;  /* 0x000000f000027945 */ /* 0x000fe20003800200 */
[----:B------:R-:W-:Y:S02]  /*88a0*/  F2FP.F16.F32.PACK_AB R5, RZ, R178 ;  /* 0x000000b2ff05723e */ /* 0x000fe400000000ff */
        /* <DEDUP_REMOVED lines=13> */
.L_x_7736:
[----:B------:R-:W-:Y:S05]  /*8980*/  BSYNC.RECONVERGENT B2 ;  /* 0x0000000000027941 */ /* 0x000fea0003800200 */
.L_x_7735:
[----:B------:R-:W-:Y:S01]  /*8990*/  BSSY.RECONVERGENT B2, `(.L_x_7737) ;  /* 0x000000f000027945 */ /* 0x000fe20003800200 */
[----:B------:R-:W-:Y:S02]  /*89a0*/  F2FP.F16.F32.PACK_AB R178, RZ, R178 ;  /* 0x000000b2ffb2723e */ /* 0x000fe400000000ff */
        /* <DEDUP_REMOVED lines=13> */
.L_x_7738:
[----:B------:R-:W-:Y:S05]  /*8a80*/  BSYNC.RECONVERGENT B2 ;  /* 0x0000000000027941 */ /* 0x000fea0003800200 */
.L_x_7737:
        /* <DEDUP_REMOVED lines=15> */
.L_x_7740:
[----:B------:R-:W-:Y:S05]  /*8b80*/  BSYNC.RECONVERGENT B2 ;  /* 0x0000000000027941 */ /* 0x000fea0003800200 */
.L_x_7739:
        /* <DEDUP_REMOVED lines=15> */
.L_x_7742:
[----:B------:R-:W-:Y:S05]  /*8c80*/  BSYNC.RECONVERGENT B2 ;  /* 0x0000000000027941 */ /* 0x000fea0003800200 */
.L_x_7741:
        /* <DEDUP_REMOVED lines=16> */
.L_x_7744:
[----:B------:R-:W-:Y:S05]  /*8d90*/  BSYNC.RECONVERGENT B2 ;  /* 0x0000000000027941 */ /* 0x000fea0003800200 */
.L_x_7743:
        /* <DEDUP_REMOVED lines=18> */
.L_x_7730:
[----:B------:R-:W-:Y:S04]  /*8ec0*/  BSSY.RECONVERGENT B2, `(.L_x_7745) ;  /* 0x0000012000027945 */ /* 0x000fe80003800200 */
[----:B------:R-:W-:Y:S05]  /*8ed0*/  @!P1 BRA `(.L_x_7746) ;  /* 0x0000000000409947 */ /* 0x000fea0003800000 */
[----:B0-2---:R-:W-:Y:S01]  /*8ee0*/  FFMA.FTZ R177, R173, R203, R2 ;  /* 0x000000cbadb17223 */ /* 0x005fe20000010002 */
        /* <DEDUP_REMOVED lines=15> */
.L_x_7746:
[----:B------:R-:W-:Y:S05]  /*8fe0*/  BSYNC.RECONVERGENT B2 ;  /* 0x0000000000027941 */ /* 0x000fea0003800200 */
.L_x_7745:
[----:B------:R-:W-:Y:S04]  /*8ff0*/  BSSY.RECONVERGENT B2, `(.L_x_7747) ;  /* 0x0000012000027945 */ /* 0x000fe80003800200 */
[----:B------:R-:W-:Y:S05]  /*9000*/  @!P1 BRA `(.L_x_7748) ;  /* 0x0000000000409947 */ /* 0x000fea0003800000 */
[----:B0-2---:R-:W-:Y:S01]  /*9010*/  FFMA.FTZ R176, R172, R203, R2 ;  /* 0x000000cbacb07223 */ /* 0x005fe20000010002 */
[----:B------:R-:W-:Y:S02]  /*9020*/  ISETP.GT.AND P0, PT, R5, RZ, PT ;  /* 0x000000ff0500720c */ /* 0x000fe40003f04270 */
[----:B-----5:R-:W-:Y:S01]  /*9030*/  LOP3.LUT P3, RZ, R194, 0xff00, RZ, 0xc0, !PT ;  /* 0x0000ff00c2ff7812 */ /* 0x020fe2000786c0ff */
[----:B------:R-:W-:Y:S01]  /*9040*/  FADD.FTZ R177, R199, -R176 ;  /* 0x800000b0c7b17221 */ /* 0x000fe20000010000 */
[----:B------:R-:W-:-:S03]  /*9050*/  HFMA2 R176, -RZ, RZ, 0, 0 ;  /* 0x00000000ffb07431 */ /* 0x000fc600000001ff */
[----:B------:R-:W-:-:S05]  /*9060*/  FMUL.FTZ R177, R4, R177 ;  /* 0x000000b104b17220 */ /* 0x000fca0000410000 */
[----:B------:R-:W-:-:S03]  /*9070*/  FSEL R177, R177, RZ, P0 ;  /* 0x000000ffb1b17208 */ /* 0x000fc60000000000 */
[----:B------:R-:W-:Y:S02]  /*9080*/  @P3 HADD2.F32 R179, -RZ, R160.H1_H1 ;  /* 0x300000a0ffb33230 */ /* 0x000fe40000004100 */
        /* <DEDUP_REMOVED lines=8> */
.L_x_7748:
[----:B------:R-:W-:Y:S05]  /*9110*/  BSYNC.RECONVERGENT B2 ;  /* 0x0000000000027941 */ /* 0x000fea0003800200 */
.L_x_7747:
        /* <DEDUP_REMOVED lines=18> */
.L_x_7750:
[----:B------:R-:W-:Y:S05]  /*9240*/  BSYNC.RECONVERGENT B2 ;  /* 0x0000000000027941 */ /* 0x000fea0003800200 */
.L_x_7749:
        /* <DEDUP_REMOVED lines=18> */
.L_x_7752:
[----:B------:R-:W-:Y:S05]  /*9370*/  BSYNC.RECONVERGENT B2 ;  /* 0x0000000000027941 */ /* 0x000fea0003800200 */
.L_x_7751:
        /* <DEDUP_REMOVED lines=18> */
.L_x_7754:
[----:B------:R-:W-:Y:S05]  /*94a0*/  BSYNC.RECONVERGENT B2 ;  /* 0x0000000000027941 */ /* 0x000fea0003800200 */
.L_x_7753:
        /* <DEDUP_REMOVED lines=18> */
.L_x_7756:
[----:B------:R-:W-:Y:S05]  /*95d0*/  BSYNC.RECONVERGENT B2 ;  /* 0x0000000000027941 */ /* 0x000fea0003800200 */
.L_x_7755:
        /* <DEDUP_REMOVED lines=18> */
.L_x_7758:
[----:B------:R-:W-:Y:S05]  /*9700*/  BSYNC.RECONVERGENT B2 ;  /* 0x0000000000027941 */ /* 0x000fea0003800200 */
.L_x_7757:
        /* <DEDUP_REMOVED lines=10> */
[----:B0-2---:R-:W-:Y:S01]  /*97b0*/  FMUL.FTZ R176, R2, UR12 ;  /* 0x0000000c02b07c20 */ /* 0x005fe20008410000 */
[----:B------:R-:W-:-:S03]  /*97c0*/  HFMA2 R2, -RZ, RZ, 0, 0 ;  /* 0x00000000ff027431 */ /* 0x000fc600000001ff */
[-C--:B------:R-:W-:Y:S01]  /*97d0*/  FMUL.FTZ R4, R111, R176.reuse ;  /* 0x000000b06f047220 */ /* 0x080fe20000410000 */
[----:B------:R-:W-:-:S04]  /*97e0*/  @P0 FMUL.FTZ R2, R5, R176 ;  /* 0x000000b005020220 */ /* 0x000fc80000410000 */
[----:B------:R-:W-:Y:S01]  /*97f0*/  FSEL R4, R4, RZ, P0 ;  /* 0x000000ff04047208 */ /* 0x000fe20000000000 */
[----:B------:R-:W-:-:S03]  /*9800*/  FADD.FTZ R39, R39, R2 ;  /* 0x0000000227277221 */ /* 0x000fc60000010000 */
[----:B------:R-:W-:-:S04]  /*9810*/  F2FP.F16.F32.PACK_AB R4, RZ, R4 ;  /* 0x00000004ff04723e */ /* 0x000fc800000000ff */
[----:B------:R-:W-:-:S07]  /*9820*/  PRMT R167, R167, 0x5410, R4 ;  /* 0x00005410a7a77816 */ /* 0x000fce0000000004 */
.L_x_7715:
[----:B------:R-:W-:Y:S05]  /*9830*/  BSYNC.RECONVERGENT B1 ;  /* 0x0000000000017941 */ /* 0x000fea0003800200 */
.L_x_7698:
[----:B0-2---:R-:W0:Y:S08]  /*9840*/  @P2 LDC.64 R176, c[0x0][0x478] ;  /* 0x00011e00ffb02b82 */ /* 0x005e300000000a00 */
[----:B------:R-:W1:Y:S01]  /*9850*/  @P1 LDC.64 R4, c[0x0][0x468] ;  /* 0x00011a00ff041b82 */ /* 0x000e620000000a00 */
[----:B0-----:R-:W-:-:S05]  /*9860*/  @P2 IMAD.WIDE.U32 R176, R0, 0x10, R176 ;  /* 0x0000001000b02825 */ /* 0x001fca00078e00b0 */
[----:B------:R3:W-:Y:S01]  /*9870*/  @P2 STG.E.128 desc[UR6][R176.64], R168 ;  /* 0x000000a8b0002986 */ /* 0x0007e2000c101d06 */
[----:B-1----:R-:W-:-:S05]  /*9880*/  @P1 IMAD.WIDE.U32 R4, R201, 0x10, R4 ;  /* 0x00000010c9041825 */ /* 0x002fca00078e0004 */
[----:B------:R3:W-:Y:S02]  /*9890*/  @P1 STG.E.128 desc[UR6][R4.64], R164 ;  /* 0x000000a404001986 */ /* 0x0007e4000c101d06 */
.L_x_7695:
[----:B------:R-:W-:Y:S05]  /*98a0*/  BSYNC.RECONVERGENT B0 ;  /* 0x0000000000007941 */ /* 0x000fea0003800200 */
.L_x_7694:
[----:B---3--:R-:W1:Y:S02]  /*98b0*/  LDC.64 R4, c[0x0][0x380] ;  /* 0x0000e000ff047b82 */ /* 0x008e640000000a00 */
[----:B-1----:R-:W-:-:S04]  /*98c0*/  LEA R6, R4, R6, 0x2 ;  /* 0x0000000604067211 */ /* 0x002fc800078e10ff */
[----:B------:R-:W-:-:S13]  /*98d0*/  ISETP.GE.AND P0, PT, R6, R5, PT ;  /* 0x000000050600720c */ /* 0x000fda0003f06270 */
[----:B------:R-:W-:Y:S05]  /*98e0*/  @!P0 BRA `(.L_x_7759) ;  /* 0xffffff6c00b88947 */ /* 0x000fea000383ffff */
.L_x_7554:
        /* <DEDUP_REMOVED lines=19> */
[-C--:B------:R-:W-:Y:S02]  /*9a20*/  LEA R204, R204, R3.reuse, 0x5 ;  /* 0x00000003cccc7211 */ /* 0x080fe400078e28ff */
[----:B------:R-:W-:Y:S02]  /*9a30*/  LEA R3, R200, R3, 0x2 ;  /* 0x00000003c8037211 */ /* 0x000fe400078e10ff */
[----:B------:R-:W-:Y:S01]  /*9a40*/  IADD3 R200, P6, PT, R9, R200, RZ ;  /* 0x000000c809c87210 */ /* 0x000fe20007fde0ff */
[----:B------:R-:W-:Y:S03]  /*9a50*/  STS.128 [R204], R80 ;  /* 0x00000050cc007388 */ /* 0x000fe60000000c00 */
[----:B-----5:R-:W-:Y:S01]  /*9a60*/  IADD3.X R33, PT, PT, RZ, RZ, RZ, P6, !PT ;  /* 0x000000ffff217210 */ /* 0x020fe200037fe4ff */
        /* <DEDUP_REMOVED lines=186> */
.L_x_7761:
[----:B------:R-:W-:Y:S05]  /*a610*/  BSYNC.RECONVERGENT B0 ;  /* 0x0000000000007941 */ /* 0x000fea0003800200 */
.L_x_7760:
        /* <DEDUP_REMOVED lines=18> */
.L_x_7763:
[----:B------:R-:W-:Y:S05]  /*a740*/  BSYNC.RECONVERGENT B0 ;  /* 0x0000000000007941 */ /* 0x000fea0003800200 */
.L_x_7762:
        /* <DEDUP_REMOVED lines=18> */
.L_x_7765:
[----:B------:R-:W-:Y:S05]  /*a870*/  BSYNC.RECONVERGENT B0 ;  /* 0x0000000000007941 */ /* 0x000fea0003800200 */
.L_x_7764:
        /* <DEDUP_REMOVED lines=18> */
.L_x_7767:
[----:B------:R-:W-:Y:S05]  /*a9a0*/  BSYNC.RECONVERGENT B0 ;  /* 0x0000000000007941 */ /* 0x000fea0003800200 */
.L_x_7766:
        /* <DEDUP_REMOVED lines=18> */
.L_x_7769:
[----:B------:R-:W-:Y:S05]  /*aad0*/  BSYNC.RECONVERGENT B0 ;  /* 0x0000000000007941 */ /* 0x000fea0003800200 */
.L_x_7768:
        /* <DEDUP_REMOVED lines=11> */
.L_x_7563:
        /* <DEDUP_REMOVED lines=8> */
.L_x_7771:
[----:B------:R-:W-:Y:S05]  /*ac10*/  BSYNC B0 ;  /* 0x0000000000007941 */ /* 0x000fea0003800000 */
.L_x_7770:
        /* <DEDUP_REMOVED lines=8> */
.L_x_7772:
[----:B------:R-:W-:-:S05]  /*aca0*/  FADD.FTZ R176, R176, R217 ;  /* 0x000000d9b0b07221 */ /* 0x000fca0000010000 */
[----:B------:R-:W-:Y:S01]  /*acb0*/  MOV R207, R176 ;  /* 0x000000b000cf7202 */ /* 0x000fe20000000f00 */
[----:B------:R-:W-:Y:S01]  /*acc0*/  HFMA2 R206, -RZ, RZ, 0, 1.1920928955078125e-07 ;  /* 0x00000002ffce7431 */ /* 0x000fe200000001ff */
[----:B------:R-:W-:-:S07]  /*acd0*/  MOV R177, R205 ;  /* 0x000000cd00b17202 */ /* 0x000fce0000000f00 */
[----:B------:R-:W-:Y:S05]  /*ace0*/  WARPSYNC.COLLECTIVE R204, `(.L_x_7773) ;  /* 0x00000000cc087348 */ /* 0x000fea0003c00000 */
[----:B------:R0:W1:Y:S02]  /*acf0*/  SHFL.BFLY P0, R205, R207, R206, R219 ;  /* 0x0c0000cecfcd7389 */ /* 0x00006400000000db */
[----:B01----:R-:W-:Y:S05]  /*ad00*/  ENDCOLLECTIVE ;  /* 0x000000000000791b */ /* 0x003fea0003800000 */
.L_x_7773:
[----:B------:R-:W-:-:S05]  /*ad10*/  FADD.FTZ R177, R177, R220 ;  /* 0x000000dcb1b17221 */ /* 0x000fca0000010000 */
[----:B------:R-:W-:Y:S02]  /*ad20*/  MOV R207, R177 ;  /* 0x000000b100cf7202 */ /* 0x000fe40000000f00 */
[----:B------:R-:W-:-:S07]  /*ad30*/  MOV R179, R205 ;  /* 0x000000cd00b37202 */ /* 0x000fce0000000f00 */
[----:B------:R-:W-:Y:S05]  /*ad40*/  WARPSYNC.COLLECTIVE R204, `(.L_x_7774) ;  /* 0x00000000cc087348 */ /* 0x000fea0003c00000 */
[----:B------:R0:W1:Y:S02]  /*ad50*/  SHFL.BFLY P0, R205, R207, R206, R219 ;  /* 0x0c0000cecfcd7389 */ /* 0x00006400000000db */
[----:B01----:R-:W-:Y:S05]  /*ad60*/  ENDCOLLECTIVE ;  /* 0x000000000000791b */ /* 0x003fea0003800000 */
.L_x_7774:
[----:B------:R-:W-:-:S05]  /*ad70*/  FADD.FTZ R179, R176, R179 ;  /* 0x000000b3b0b37221 */ /* 0x000fca0000010000 */
[----:B------:R-:W-:Y:S01]  /*ad80*/  MOV R207, R179 ;  /* 0x000000b300cf7202 */ /* 0x000fe20000000f00 */
[----:B------:R-:W-:Y:S01]  /*ad90*/  HFMA2 R206, -RZ, RZ, 0, 2.384185791015625e-07 ;  /* 0x00000004ffce7431 */ /* 0x000fe200000001ff */
[----:B------:R-:W-:-:S07]  /*ada0*/  MOV R178, R205 ;  /* 0x000000cd00b27202 */ /* 0x000fce0000000f00 */
[----:B------:R-:W-:Y:S05]  /*adb0*/  WARPSYNC.COLLECTIVE R204, `(.L_x_7775) ;  /* 0x00000000cc087348 */ /* 0x000fea0003c00000 */
[----:B------:R0:W1:Y:S02]  /*adc0*/  SHFL.BFLY P0, R205, R207, R206, R219 ;  /* 0x0c0000cecfcd7389 */ /* 0x00006400000000db */
[----:B01----:R-:W-:Y:S05]  /*add0*/  ENDCOLLECTIVE ;  /* 0x000000000000791b */ /* 0x003fea0003800000 */
.L_x_7775:
[----:B------:R-:W-:-:S05]  /*ade0*/  FADD.FTZ R178, R177, R178 ;  /* 0x000000b2b1b27221 */ /* 0x000fca0000010000 */
[----:B------:R-:W-:Y:S02]  /*adf0*/  MOV R207, R178 ;  /* 0x000000b200cf7202 */ /* 0x000fe40000000f00 */
[----:B------:R-:W-:-:S07]  /*ae00*/  MOV R200, R205 ;  /* 0x000000cd00c87202 */ /* 0x000fce0000000f00 */
[----:B------:R-:W-:Y:S05]  /*ae10*/  WARPSYNC.COLLECTIVE R204, `(.L_x_7776) ;  /* 0x00000000cc087348 */ /* 0x000fea0003c00000 */
[----:B------:R0:W1:Y:S02]  /*ae20*/  SHFL.BFLY P0, R205, R207, R206, R219 ;  /* 0x0c0000cecfcd7389 */ /* 0x00006400000000db */
[----:B01----:R-:W-:Y:S05]  /*ae30*/  ENDCOLLECTIVE ;  /* 0x000000000000791b */ /* 0x003fea0003800000 */
.L_x_7776:
[----:B------:R-:W-:-:S05]  /*ae40*/  FADD.FTZ R200, R179, R200 ;  /* 0x000000c8b3c87221 */ /* 0x000fca0000010000 */
[----:B------:R-:W-:Y:S01]  /*ae50*/  MOV R207, R200 ;  /* 0x000000c800cf7202 */ /* 0x000fe20000000f00 */
[----:B------:R-:W-:Y:S01]  /*ae60*/  HFMA2 R206, -RZ, RZ, 0, 4.76837158203125e-07 ;  /* 0x00000008ffce7431 */ /* 0x000fe200000001ff */
[----:B------:R-:W-:-:S07]  /*ae70*/  MOV R201, R205 ;  /* 0x000000cd00c97202 */ /* 0x000fce0000000f00 */
[----:B------:R-:W-:Y:S05]  /*ae80*/  WARPSYNC.COLLECTIVE R204, `(.L_x_7777) ;  /* 0x00000000cc087348 */ /* 0x000fea0003c00000 */
[----:B------:R0:W1:Y:S02]  /*ae90*/  SHFL.BFLY P0, R205, R207, R206, R219 ;  /* 0x0c0000cecfcd7389 */ /* 0x00006400000000db */
[----:B01----:R-:W-:Y:S05]  /*aea0*/  ENDCOLLECTIVE ;  /* 0x000000000000791b */ /* 0x003fea0003800000 */
.L_x_7777:
[----:B------:R-:W-:-:S05]  /*aeb0*/  FADD.FTZ R201, R178, R201 ;  /* 0x000000c9b2c97221 */ /* 0x000fca0000010000 */
[----:B------:R-:W-:Y:S02]  /*aec0*/  MOV R207, R201 ;  /* 0x000000c900cf7202 */ /* 0x000fe40000000f00 */
[----:B------:R-:W-:-:S07]  /*aed0*/  MOV R203, R205 ;  /* 0x000000cd00cb7202 */ /* 0x000fce0000000f00 */
[----:B------:R-:W-:Y:S05]  /*aee0*/  WARPSYNC.COLLECTIVE R204, `(.L_x_7778) ;  /* 0x00000000cc087348 */ /* 0x000fea0003c00000 */
[----:B------:R0:W1:Y:S02]  /*aef0*/  SHFL.BFLY P0, R205, R207, R206, R219 ;  /* 0x0c0000cecfcd7389 */ /* 0x00006400000000db */
[----:B01----:R-:W-:Y:S05]  /*af00*/  ENDCOLLECTIVE ;  /* 0x000000000000791b */ /* 0x003fea0003800000 */
.L_x_7778:
[----:B------:R-:W-:-:S05]  /*af10*/  FADD.FTZ R203, R200, R203 ;  /* 0x000000cbc8cb7221 */ /* 0x000fca0000010000 */
[----:B------:R-:W-:Y:S01]  /*af20*/  MOV R207, R203 ;  /* 0x000000cb00cf7202 */ /* 0x000fe20000000f00 */
[----:B------:R-:W-:Y:S01]  /*af30*/  HFMA2 R206, -RZ, RZ, 0, 9.5367431640625e-07 ;  /* 0x00000010ffce7431 */ /* 0x000fe200000001ff */
[----:B------:R-:W-:-:S07]  /*af40*/  MOV R202, R205 ;  /* 0x000000cd00ca7202 */ /* 0x000fce0000000f00 */
[----:B------:R-:W-:Y:S05]  /*af50*/  WARPSYNC.COLLECTIVE R204, `(.L_x_7779) ;  /* 0x00000000cc087348 */ /* 0x000fea0003c00000 */
[----:B------:R0:W1:Y:S02]  /*af60*/  SHFL.BFLY P0, R205, R207, R206, R219 ;  /* 0x0c0000cecfcd7389 */ /* 0x00006400000000db */
[----:B01----:R-:W-:Y:S05]  /*af70*/  ENDCOLLECTIVE ;  /* 0x000000000000791b */ /* 0x003fea0003800000 */
.L_x_7779:
[----:B------:R-:W-:-:S05]  /*af80*/  FADD.FTZ R202, R201, R202 ;  /* 0x000000cac9ca7221 */ /* 0x000fca0000010000 */
[----:B------:R-:W-:Y:S02]  /*af90*/  MOV R207, R202 ;  /* 0x000000ca00cf7202 */ /* 0x000fe40000000f00 */
[----:B------:R-:W-:-:S07]  /*afa0*/  MOV R176, R205 ;  /* 0x000000cd00b07202 */ /* 0x000fce0000000f00 */
[----:B------:R-:W-:Y:S05]  /*afb0*/  WARPSYNC.COLLECTIVE R204, `(.L_x_7780) ;  /* 0x00000000cc087348 */ /* 0x000fea0003c00000 */
[----:B------:R0:W1:Y:S02]  /*afc0*/  SHFL.BFLY P0, R205, R207, R206, R219 ;  /* 0x0c0000cecfcd7389 */ /* 0x00006400000000db */
[----:B01----:R-:W-:Y:S05]  /*afd0*/  ENDCOLLECTIVE ;  /* 0x000000000000791b */ /* 0x003fea0003800000 */
.L_x_7780:
[----:B------:R-:W-:Y:S01]  /*afe0*/  MOV R177, R205 ;  /* 0x000000cd00b17202 */ /* 0x000fe20000000f00 */
[----:B------:R-:W-:Y:S06]  /*aff0*/  BRA `(.L_x_7781) ;  /* 0xffffff70001c7947 */ /* 0x000fec000383ffff */
.L_x_7782:
        /* <DEDUP_REMOVED lines=16> */
.L_x_14528:


//--------------------- .text._ZN10layer_norm22ln_bwd_finalize_kernelINS_22Kernel_traits_finalizeILj768Ef6__halfS2_S2_fjLb1ELj1024ELj4ENS_18Kernel_traits_baseILj768EfS2_S2_S2_fjLj1024EEEEELb1ELb1EEEvNS_9BwdParamsE --------------------------
	.section	.text._ZN10layer_norm22ln_bwd_finalize_kernelINS_22Kernel_traits_finalizeILj768Ef6__halfS2_S2_fjLb1ELj1024ELj4ENS_18Kernel_traits_baseILj768EfS2_S2_S2_fjLj1024EEEEELb1ELb1EEEvNS_9BwdParamsE,"ax",@progbits
	.align	128
        .global         _ZN10layer_norm22ln_bwd_finalize_kernelINS_22Kernel_traits_finalizeILj768Ef6__halfS2_S2_fjLb1ELj1024ELj4ENS_18Kernel_traits_baseILj768EfS2_S2_S2_fjLj1024EEEEELb1ELb1EEEvNS_9BwdParamsE
        .type           _ZN10layer_norm22ln_bwd_finalize_kernelINS_22Kernel_traits_finalizeILj768Ef6__halfS2_S2_fjLb1ELj1024ELj4ENS_18Kernel_traits_baseILj768EfS2_S2_S2_fjLj1024EEEEELb1ELb1EEEvNS_9BwdParamsE,@function
        .size           _ZN10layer_norm22ln_bwd_finalize_kernelINS_22Kernel_traits_finalizeILj768Ef6__halfS2_S2_fjLb1ELj1024ELj4ENS_18Kernel_traits_baseILj768EfS2_S2_S2_fjLj1024EEEEELb1ELb1EEEvNS_9BwdParamsE,(.L_x_14529 - _ZN10layer_norm22ln_bwd_finalize_kernelINS_22Kernel_traits_finalizeILj768Ef6__halfS2_S2_fjLb1ELj1024ELj4ENS_18Kernel_traits_baseILj768EfS2_S2_S2_fjLj1024EEEEELb1ELb1EEEvNS_9BwdParamsE)
        .other          _ZN10layer_norm22ln_bwd_finalize_kernelINS_22Kernel_traits_finalizeILj768Ef6__halfS2_S2_fjLb1ELj1024ELj4ENS_18Kernel_traits_baseILj768EfS2_S2_S2_fjLj1024EEEEELb1ELb1EEEvNS_9BwdParamsE,@"STO_CUDA_ENTRY STV_DEFAULT"
_ZN10layer_norm22ln_bwd_finalize_kernelINS_22Kernel_traits_finalizeILj768Ef6__halfS2_S2_fjLb1ELj1024ELj4ENS_18Kernel_traits_baseILj768EfS2_S2_S2_fjLj1024EEEEELb1ELb1EEEvNS_9BwdParamsE:
.text._ZN10layer_norm22ln_bwd_finalize_kernelINS_22Kernel_traits_finalizeILj768Ef6__halfS2_S2_fjLb1ELj1024ELj4ENS_18Kernel_traits_baseILj768EfS2_S2_S2_fjLj1024EEEEELb1ELb1EEEvNS_9BwdParamsE:
        /* <DEDUP_REMOVED lines=60> */
.L_x_7787:
        /* <DEDUP_REMOVED lines=87> */
.L_x_7786:
[----:B------:R-:W-:Y:S05]  /*0930*/  BSYNC.RECONVERGENT B1 ;  /* 0x0000000000017941 */ /* 0x000fea0003800200 */
.L_x_7785:
        /* <DEDUP_REMOVED lines=50> */
.L_x_7789:
[----:B------:R-:W-:Y:S05]  /*0c60*/  BSYNC.RECONVERGENT B1 ;  /* 0x0000000000017941 */ /* 0x000fea0003800200 */
.L_x_7788:
        /* <DEDUP_REMOVED lines=30> */
.L_x_7791:
[----:B------:R-:W-:Y:S05]  /*0e50*/  BSYNC.RECONVERGENT B1 ;  /* 0x0000000000017941 */ /* 0x000fea0003800200 */
.L_x_7790:
        /* <DEDUP_REMOVED lines=15> */
.L_x_7784:
[----:B------:R-:W-:Y:S05]  /*0f50*/  BSYNC.RECONVERGENT B0 ;  /* 0x0000000000007941 */ /* 0x000fea0003800200 */
.L_x_7783:
        /* <DEDUP_REMOVED lines=70> */
.L_x_7792:
        /* <DEDUP_REMOVED lines=12> */
.L_x_14529:


//--------------------- .text._ZN10layer_norm13ln_bwd_kernelINS_13Kernel_traitsIf6__halfS2_S2_fjLj768ELj1ELj4ELj1ELj16ENS_18Kernel_traits_baseILj768EfS2_S2_S2_fjLj128EEEEELb1ELb1ELb1ELb1EEEvNS_9BwdParamsE --------------------------
	.section	.text._ZN10layer_norm13ln_bwd_kernelINS_13Kernel_traitsIf6__halfS2_S2_fjLj768ELj1ELj4ELj1ELj16ENS_18Kernel_traits_baseILj768EfS2_S2_S2_fjLj128EEEEELb1ELb1ELb1ELb1EEEvNS_9BwdParamsE,"ax",@progbits
	.align	128
        .global         _ZN10layer_norm13ln_bwd_kernelINS_13Kernel_traitsIf6__halfS2_S2_fjLj768ELj1ELj4ELj1ELj16ENS_18Kernel_traits_baseILj768EfS2_S2_S2_fjLj128EEEEELb1ELb1ELb1ELb1EEEvNS_9BwdParamsE
        .type           _ZN10layer_norm13ln_bwd_kernelINS_13Kernel_traitsIf6__halfS2_S2_fjLj768ELj1ELj4ELj1ELj16ENS_18Kernel_traits_baseILj768EfS2_S2_S2_fjLj128EEEEELb1ELb1ELb1ELb1EEEvNS_9BwdParamsE,@function
        .size           _ZN10layer_norm13ln_bwd_kernelINS_13Kernel_traitsIf6__halfS2_S2_fjLj768ELj1ELj4ELj1ELj16ENS_18Kernel_traits_baseILj768EfS2_S2_S2_fjLj128EEEEELb1ELb1ELb1ELb1EEEvNS_9BwdParamsE,(.L_x_14530 - _ZN10layer_norm13ln_bwd_kernelINS_13Kernel_traitsIf6__halfS2_S2_fjLj768ELj1ELj4ELj1ELj16ENS_18Kernel_traits_baseILj768EfS2_S2_S2_fjLj128EEEEELb1ELb1ELb1ELb1EEEvNS_9BwdParamsE)
        .other          _ZN10layer_norm13ln_bwd_kernelINS_13Kernel_traitsIf6__halfS2_S2_fjLj768ELj1ELj4ELj1ELj16ENS_18Kernel_traits_baseILj768EfS2_S2_S2_fjLj128EEEEELb1ELb1ELb1ELb1EEEvNS_9BwdParamsE,@"STO_CUDA_ENTRY STV_DEFAULT"
_ZN10layer_norm13ln_bwd_kernelINS_13Kernel_traitsIf6__halfS2_S2_fjLj768ELj1ELj4ELj1ELj16ENS_18Kernel_traits_baseILj768EfS2_S2_S2_fjLj128EEEEELb1ELb1ELb1ELb1EEEvNS_9BwdParamsE:
.text._ZN10layer_norm13ln_bwd_kernelINS_13Kernel_traitsIf6__halfS2_S2_fjLj768ELj1ELj4ELj1ELj16ENS_18Kernel_traits_baseILj768EfS2_S2_S2_fjLj128EEEEELb1ELb1ELb1ELb1EEEvNS_9BwdParamsE:
        /* <DEDUP_REMOVED lines=71> */
.L_x_7986:
        /* <DEDUP_REMOVED lines=13> */
[----:B------:R-:W1:Y:S01]  /*0540*/  LDC.64 R164, c[0x0][0x3a8] ;  /* 0x0000ea00ffa47b82 */ /* 0x000e620000000a00 */
[----:B------:R-:W-:Y:S01]  /*0550*/  IADD3 R148, PT, PT, R202, -0x1, RZ ;  /* 0xffffffffca947810 */ /* 0x000fe20007ffe0ff */
[----:B0-----:R-:W-:-:S04]  /*0560*/  IMAD R2, R0, UR8, RZ ;  /* 0x0000000800027c24 */ /* 0x001fc8000f8e02ff */
[----:B------:R-:W-:Y:S01]  /*0570*/  IMAD R148, R148, UR8, RZ ;  /* 0x0000000894947c24 */ /* 0x000fe2000f8e02ff */
[----:B------:R-:W-:Y:S01]  /*0580*/  SHF.R.S32.HI R3, RZ, 0x1f, R2 ;  /* 0x0000001fff037819 */ /* 0x000fe20000011402 */
[----:B------:R-:W0:Y:S03]  /*0590*/  LDC.64 R156, c[0x0][0x428] ;  /* 0x00010a00ff9c7b82 */ /* 0x000e260000000a00 */
[----:B------:R-:W-:Y:S02]  /*05a0*/  SHF.R.S32.HI R149, RZ, 0x1f, R148 ;  /* 0x0000001fff957819 */ /* 0x000fe40000011494 */
[----:B------:R-:W-:Y:S02]  /*05b0*/  LEA.HI R3, R3, R2, RZ, 0x3 ;  /* 0x0000000203037211 */ /* 0x000fe400078f18ff */
[----:B------:R-:W-:Y:S02]  /*05c0*/  LEA.HI R149, R149, R148, RZ, 0x3 ;  /* 0x0000009495957211 */ /* 0x000fe400078f18ff */
[----:B------:R-:W-:-:S02]  /*05d0*/  LEA.HI.SX32 R155, R3, R204, 0x1d ;  /* 0x000000cc039b7211 */ /* 0x000fc400078feaff */
[----:B------:R-:W-:Y:S02]  /*05e0*/  LEA.HI.SX32 R149, R149, R204, 0x1d ;  /* 0x000000cc95957211 */ /* 0x000fe400078feaff */
[----:B------:R-:W-:Y:S02]  /*05f0*/  IADD3 R185, PT, PT, R155, 0x20, RZ ;  /* 0x000000209bb97810 */ /* 0x000fe40007ffe0ff */
[----:B------:R-:W-:Y:S01]  /*0600*/  IADD3 R161, PT, PT, R149, 0x20, RZ ;  /* 0x0000002095a17810 */ /* 0x000fe20007ffe0ff */
[C---:B-1----:R-:W-:Y:S01]  /*0610*/  IMAD.WIDE.U32 R176, R155.reuse, 0x10, R164 ;  /* 0x000000109bb07825 */ /* 0x042fe200078e00a4 */
[----:B------:R-:W-:-:S03]  /*0620*/  IADD3 R187, PT, PT, R155, 0x40, RZ ;  /* 0x000000409bbb7810 */ /* 0x000fc60007ffe0ff */
[----:B------:R-:W-:Y:S01]  /*0630*/  IMAD.WIDE R152, R0, 0x4, R152 ;  /* 0x0000000400987825 */ /* 0x000fe200078e0298 */
[C---:B------:R-:W-:Y:S01]  /*0640*/  IADD3 R3, PT, PT, R149.reuse, 0x40, RZ ;  /* 0x0000004095037810 */ /* 0x040fe20007ffe0ff */
[----:B------:R-:W2:Y:S02]  /*0650*/  LDG.E.128 R176, desc[UR6][R176.64] ;  /* 0x00000006b0b07981 */ /* 0x000ea4000c1e1d00 */
[----:B0-----:R-:W-:Y:S02]  /*0660*/  IMAD.WIDE.U32 R172, R149, 0x10, R156 ;  /* 0x0000001095ac7825 */ /* 0x001fe400078e009c */
[----:B------:R0:W3:Y:S01]  /*0670*/  LDG.E R200, desc[UR6][R152.64] ;  /* 0x0000000698c87981 */ /* 0x0000e2000c1e1900 */
[----:B------:R-:W-:Y:S01]  /*0680*/  MOV R206, UR14 ;  /* 0x0000000e00ce7c02 */ /* 0x000fe20008000f00 */
[----:B------:R-:W-:Y:S01]  /*0690*/  IMAD.WIDE.U32 R168, R185, 0x10, R164 ;  /* 0x00000010b9a87825 */ /* 0x000fe200078e00a4 */
[----:B------:R-:W-:Y:S01]  /*06a0*/  MOV R205, UR15 ;  /* 0x0000000f00cd7c02 */ /* 0x000fe20008000f00 */
[----:B------:R-:W4:Y:S01]  /*06b0*/  LDG.E.128 R172, desc[UR6][R172.64] ;  /* 0x00000006acac7981 */ /* 0x000f22000c1e1d00 */
[----:B-----5:R-:W-:Y:S01]  /*06c0*/  ISETP.GE.AND P2, PT, R154, 0x1, PT ;  /* 0x000000019a00780c */ /* 0x020fe20003f46270 */
[----:B------:R-:W-:Y:S01]  /*06d0*/  IMAD.WIDE.U32 R160, R161, 0x10, R156 ;  /* 0x00000010a1a07825 */ /* 0x000fe200078e009c */
[----:B------:R-:W1:Y:S01]  /*06e0*/  LDC.64 R148, c[0x0][0x3b0] ;  /* 0x0000ec00ff947b82 */ /* 0x000e620000000a00 */
[----:B------:R-:W4:Y:S02]  /*06f0*/  LDG.E.128 R168, desc[UR6][R168.64] ;  /* 0x00000006a8a87981 */ /* 0x000f24000c1e1d00 */
[----:B------:R-:W-:-:S02]  /*0700*/  IMAD.WIDE.U32 R164, R187, 0x10, R164 ;  /* 0x00000010bba47825 */ /* 0x000fc400078e00a4 */
[----:B------:R-:W4:Y:S02]  /*0710*/  LDG.E.128 R160, desc[UR6][R160.64] ;  /* 0x00000006a0a07981 */ /* 0x000f24000c1e1d00 */
[----:B------:R-:W-:Y:S02]  /*0720*/  IMAD.WIDE.U32 R156, R3, 0x10, R156 ;  /* 0x00000010039c7825 */ /* 0x000fe400078e009c */
[----:B------:R-:W4:Y:S04]  /*0730*/  LDG.E.128 R164, desc[UR6][R164.64] ;  /* 0x00000006a4a47981 */ /* 0x000f28000c1e1d00 */
[----:B------:R-:W4:Y:S01]  /*0740*/  LDG.E.128 R156, desc[UR6][R156.64] ;  /* 0x000000069c9c7981 */ /* 0x000f22000c1e1d00 */
        /* <DEDUP_REMOVED lines=23> */
[----:B------:R0:W5:Y:S04]  /*08c0*/  @P0 LDG.E.128 R140, desc[UR6][R180.64] ;  /* 0x00000006b48c0981 */ /* 0x000168000c1e1d00 */
[----:B------:R0:W5:Y:S01]  /*08d0*/  @P0 LDG.E.128 R144, desc[UR6][R182.64] ;  /* 0x00000006b6900981 */ /* 0x000162000c1e1d00 */
[----:B------:R-:W-:Y:S01]  /*08e0*/  ISETP.NE.AND P0, PT, RZ, UR9, PT ;  /* 0x00000009ff007c0c */ /* 0x000fe2000bf05270 */
[--C-:B--2---:R-:W-:Y:S02]  /*08f0*/  HADD2.F32 R188, -RZ, R176.reuse.H0_H0 ;  /* 0x200000b0ffbc7230 */ /* 0x104fe40000004100 */
[----:B------:R-:W-:Y:S01]  /*0900*/  HADD2.F32 R189, -RZ, R176.H1_H1 ;  /* 0x300000b0ffbd7230 */ /* 0x000fe20000004100 */
[----:B---3--:R-:W-:Y:S01]  /*0910*/  FSEL R204, R200, RZ, !P0 ;  /* 0x000000ffc8cc7208 */ /* 0x008fe20004000000 */
[----:B------:R-:W-:-:S02]  /*0920*/  HADD2.F32 R192, -RZ, R178.H0_H0 ;  /* 0x200000b2ffc07230 */ /* 0x000fc40000004100 */
[----:B-1----:R-:W-:Y:S02]  /*0930*/  HADD2.F32 R3, -RZ, R178.H1_H1 ;  /* 0x300000b2ff037230 */ /* 0x002fe40000004100 */
[----:B------:R-:W-:Y:S02]  /*0940*/  HADD2.F32 R193, -RZ, R179.H0_H0 ;  /* 0x200000b3ffc17230 */ /* 0x000fe40000004100 */
[----:B------:R-:W-:Y:S02]  /*0950*/  HADD2.F32 R190, -RZ, R177.H0_H0 ;  /* 0x200000b1ffbe7230 */ /* 0x000fe40000004100 */
[----:B------:R-:W-:Y:S02]  /*0960*/  HADD2.F32 R194, -RZ, R179.H1_H1 ;  /* 0x300000b3ffc27230 */ /* 0x000fe40000004100 */
[--C-:B----4-:R-:W-:Y:S02]  /*0970*/  HADD2.F32 R187, -RZ, R172.reuse.H0_H0 ;  /* 0x200000acffbb7230 */ /* 0x110fe40000004100 */
[----:B------:R-:W-:-:S02]  /*0980*/  HADD2.F32 R178, -RZ, R172.H1_H1 ;  /* 0x300000acffb27230 */ /* 0x000fc40000004100 */
[--C-:B------:R-:W-:Y:S02]  /*0990*/  HADD2.F32 R185, -RZ, R173.reuse.H0_H0 ;  /* 0x200000adffb97230 */ /* 0x100fe40000004100 */
[----:B------:R-:W-:Y:S02]  /*09a0*/  HADD2.F32 R176, -RZ, R173.H1_H1 ;  /* 0x300000adffb07230 */ /* 0x000fe40000004100 */
[--C-:B------:R-:W-:Y:S02]  /*09b0*/  HADD2.F32 R173, -RZ, R175.reuse.H0_H0 ;  /* 0x200000afffad7230 */ /* 0x100fe40000004100 */
[----:B------:R-:W-:Y:S02]  /*09c0*/  HADD2.F32 R172, -RZ, R175.H1_H1 ;  /* 0x300000afffac7230 */ /* 0x000fe40000004100 */
[--C-:B0-----:R-:W-:Y:S02]  /*09d0*/  HADD2.F32 R181, -RZ, R161.reuse.H0_H0 ;  /* 0x200000a1ffb57230 */ /* 0x101fe40000004100 */
[----:B------:R-:W-:-:S02]  /*09e0*/  HADD2.F32 R182, -RZ, R161.H1_H1 ;  /* 0x300000a1ffb67230 */ /* 0x000fc40000004100 */
[----:B------:R-:W-:Y:S01]  /*09f0*/  FADD.FTZ R2, -R204, R188 ;  /* 0x000000bccc027221 */ /* 0x000fe20000010100 */
[----:B------:R-:W-:Y:S02]  /*0a00*/  HADD2.F32 R175, -RZ, R168.H0_H0 ;  /* 0x200000a8ffaf7230 */ /* 0x000fe40000004100 */
[----:B------:R-:W-:Y:S02]  /*0a10*/  HADD2.F32 R196, -RZ, R169.H0_H0 ;  /* 0x200000a9ffc47230 */ /* 0x000fe40000004100 */
[----:B------:R-:W-:Y:S02]  /*0a20*/  HADD2.F32 R197, -RZ, R170.H0_H0 ;  /* 0x200000aaffc57230 */ /* 0x000fe40000004100 */
[----:B------:R-:W-:Y:S02]  /*0a30*/  HADD2.F32 R161, -RZ, R166.H1_H1 ;  /* 0x300000a6ffa17230 */ /* 0x000fe40000004100 */
[----:B------:R-:W-:Y:S02]  /*0a40*/  HADD2.F32 R195, -RZ, R168.H1_H1 ;  /* 0x300000a8ffc37230 */ /* 0x000fe40000004100 */
[----:B------:R-:W-:-:S02]  /*0a50*/  HADD2.F32 R198, -RZ, R170.H1_H1 ;  /* 0x300000aaffc67230 */ /* 0x000fc40000004100 */
[C---:B------:R-:W-:Y:S01]  /*0a60*/  FADD.FTZ R170, -R204.reuse, R193 ;  /* 0x000000c1ccaa7221 */ /* 0x040fe20000010100 */
[--C-:B------:R-:W-:Y:S02]  /*0a70*/  HADD2.F32 R179, -RZ, R160.reuse.H0_H0 ;  /* 0x200000a0ffb37230 */ /* 0x100fe40000004100 */
[----:B------:R-:W-:Y:S02]  /*0a80*/  HADD2.F32 R180, -RZ, R160.H1_H1 ;  /* 0x300000a0ffb47230 */ /* 0x000fe40000004100 */
[C---:B------:R-:W-:Y:S01]  /*0a90*/  FADD.FTZ R160, -R204.reuse, R189 ;  /* 0x000000bdcca07221 */ /* 0x040fe20000010100 */
[----:B------:R-:W-:Y:S02]  /*0aa0*/  HADD2.F32 R191, -RZ, R177.H1_H1 ;  /* 0x300000b1ffbf7230 */ /* 0x000fe40000004100 */
[----:B------:R-:W-:Y:S01]  /*0ab0*/  FADD.FTZ R216, -R204, R194 ;  /* 0x000000c2ccd87221 */ /* 0x000fe20000010100 */
[----:B------:R-:W-:Y:S02]  /*0ac0*/  HADD2.F32 R199, -RZ, R171.H0_H0 ;  /* 0x200000abffc77230 */ /* 0x000fe40000004100 */
[----:B------:R-:W-:-:S02]  /*0ad0*/  HADD2.F32 R183, -RZ, R162.H0_H0 ;  /* 0x200000a2ffb77230 */ /* 0x000fc40000004100 */
[----:B------:R-:W-:Y:S02]  /*0ae0*/  HADD2.F32 R184, -RZ, R162.H1_H1 ;  /* 0x300000a2ffb87230 */ /* 0x000fe40000004100 */
        /* <DEDUP_REMOVED lines=10> */
[C---:B------:R-:W-:Y:S01]  /*0b90*/  FMUL.FTZ R3, R203.reuse, R2 ;  /* 0x00000002cb037220 */ /* 0x040fe20000410000 */
[--C-:B------:R-:W-:Y:S02]  /*0ba0*/  HADD2.F32 R214, -RZ, R164.reuse.H0_H0 ;  /* 0x200000a4ffd67230 */ /* 0x100fe40000004100 */
[----:B------:R-:W-:Y:S01]  /*0bb0*/  FADD.FTZ R220, -R204, R195 ;  /* 0x000000c3ccdc7221 */ /* 0x000fe20000010100 */
[----:B------:R-:W-:Y:S02]  /*0bc0*/  HADD2.F32 R212, -RZ, R164.H1_H1 ;  /* 0x300000a4ffd47230 */ /* 0x000fe40000004100 */
[C---:B------:R-:W-:Y:S01]  /*0bd0*/  FMUL.FTZ R2, R203.reuse, R160 ;  /* 0x000000a0cb027220 */ /* 0x040fe20000410000 */
[----:B------:R-:W-:Y:S02]  /*0be0*/  HADD2.F32 R163, -RZ, R167.H0_H0 ;  /* 0x200000a7ffa37230 */ /* 0x000fe40000004100 */
[----:B------:R-:W-:Y:S01]  /*0bf0*/  FMUL.FTZ R161, R203, R170 ;  /* 0x000000aacba17220 */ /* 0x000fe20000410000 */
[----:B------:R-:W-:-:S02]  /*0c00*/  HADD2.F32 R197, -RZ, R157.H0_H0 ;  /* 0x2000009dffc57230 */ /* 0x000fc40000004100 */
[C---:B------:R-:W-:Y:S01]  /*0c10*/  FADD.FTZ R164, -R204.reuse, R191 ;  /* 0x000000bfcca47221 */ /* 0x040fe20000010100 */
[----:B------:R-:W-:Y:S02]  /*0c20*/  HADD2.F32 R196, -RZ, R157.H1_H1 ;  /* 0x3000009dffc47230 */ /* 0x000fe40000004100 */
[C---:B------:R-:W-:Y:S01]  /*0c30*/  FADD.FTZ R228, -R204.reuse, R198 ;  /* 0x000000c6cce47221 */ /* 0x040fe20000010100 */
[C---:B------:R-:W-:Y:S01]  /*0c40*/  FADD.FTZ R230, -R204.reuse, R199 ;  /* 0x000000c7cce67221 */ /* 0x040fe20000010100 */
[C---:B------:R-:W-:Y:S01]  /*0c50*/  FMUL.FTZ R157, R203.reuse, R162 ;  /* 0x000000a2cb9d7220 */ /* 0x040fe20000410000 */
[----:B------:R-:W-:Y:S01]  /*0c60*/  FMUL.FTZ R160, R203, R216 ;  /* 0x000000d8cba07220 */ /* 0x000fe20000410000 */
[C---:B------:R-:W-:Y:S01]  /*0c70*/  FADD.FTZ R224, -R204.reuse, R169 ;  /* 0x000000a9cce07221 */ /* 0x040fe20000010100 */
[----:B------:R-:W-:Y:S01]  /*0c80*/  FADD.FTZ R232, -R204, R171 ;  /* 0x000000abcce87221 */ /* 0x000fe20000010100 */
[--C-:B------:R-:W-:Y:S02]  /*0c90*/  HADD2.F32 R199, -RZ, R158.reuse.H0_H0 ;  /* 0x2000009effc77230 */ /* 0x100fe40000004100 */
[----:B------:R-:W-:Y:S01]  /*0ca0*/  FMUL.FTZ R162, R48, R187 ;  /* 0x000000bb30a27220 */ /* 0x000fe20000410000 */
[----:B------:R-:W-:-:S02]  /*0cb0*/  HADD2.F32 R198, -RZ, R158.H1_H1 ;  /* 0x3000009effc67230 */ /* 0x000fc40000004100 */
[C---:B------:R-:W-:Y:S01]  /*0cc0*/  FMUL.FTZ R158, R203.reuse, R168 ;  /* 0x000000a8cb9e7220 */ /* 0x040fe20000410000 */
[----:B------:R-:W-:Y:S02]  /*0cd0*/  HADD2.F32 R208, -RZ, R166.H0_H0 ;  /* 0x200000a6ffd07230 */ /* 0x000fe40000004100 */
[----:B------:R-:W-:Y:S01]  /*0ce0*/  FMUL.FTZ R171, R203, R218 ;  /* 0x000000dacbab7220 */ /* 0x000fe20000410000 */
[----:B------:R-:W-:Y:S01]  /*0cf0*/  FADD.FTZ R166, -R204, R192 ;  /* 0x000000c0cca67221 */ /* 0x000fe20000010100 */
[--C-:B------:R-:W-:Y:S02]  /*0d00*/  HADD2.F32 R195, -RZ, R156.reuse.H0_H0 ;  /* 0x2000009cffc37230 */ /* 0x100fe40000004100 */
[----:B------:R-:W-:Y:S01]  /*0d10*/  FADD.FTZ R82, R82, R173 ;  /* 0x000000ad52527221 */ /* 0x000fe20000010000 */
[----:B------:R-:W-:Y:S02]  /*0d20*/  HADD2.F32 R194, -RZ, R156.H1_H1 ;  /* 0x3000009cffc27230 */ /* 0x000fe40000004100 */
[-C--:B------:R-:W-:Y:S01]  /*0d30*/  FFMA.FTZ R58, R161, R173.reuse, R58 ;  /* 0x000000ada13a7223 */ /* 0x080fe2000001003a */
[----:B------:R-:W-:Y:S01]  /*0d40*/  FMUL.FTZ R168, R46, R173 ;  /* 0x000000ad2ea87220 */ /* 0x000fe20000410000 */
[C---:B------:R-:W-:Y:S01]  /*0d50*/  FMUL.FTZ R170, R203.reuse, R220 ;  /* 0x000000dccbaa7220 */ /* 0x040fe20000410000 */
[----:B------:R-:W-:Y:S01]  /*0d60*/  FADD.FTZ R192, -R204, R163 ;  /* 0x000000a3ccc07221 */ /* 0x000fe20000010100 */
        /* <DEDUP_REMOVED lines=13> */
[----:B------:R-:W-:-:S02]  /*0e40*/  HADD2.F32 R210, -RZ, R165.H0_H0 ;  /* 0x200000a5ffd27230 */ /* 0x000fc40000004100 */
[----:B------:R-:W-:Y:S01]  /*0e50*/  FFMA.FTZ R185, R3, R162, RZ ;  /* 0x000000a203b97223 */ /* 0x000fe200000100ff */
[----:B------:R-:W-:Y:S01]  /*0e60*/  FADD.FTZ R84, R84, R179 ;  /* 0x000000b354547221 */ /* 0x000fe20000010000 */
[-C--:B------:R-:W-:Y:S01]  /*0e70*/  FFMA.FTZ R60, R171, R179.reuse, R60 ;  /* 0x000000b3ab3c7223 */ /* 0x080fe2000001003c */
[----:B------:R-:W-:Y:S01]  /*0e80*/  FMUL.FTZ R178, R40, R179 ;  /* 0x000000b328b27220 */ /* 0x000fe20000410000 */
[----:B------:R-:W-:Y:S02]  /*0e90*/  HADD2.F32 R165, -RZ, R165.H1_H1 ;  /* 0x300000a5ffa57230 */ /* 0x000fe40000004100 */
        /* <DEDUP_REMOVED lines=8> */
[----:B------:R-:W-:-:S02]  /*0f20*/  HADD2.F32 R177, -RZ, R174.H0_H0 ;  /* 0x200000aeffb17230 */ /* 0x000fc40000004100 */
[----:B------:R-:W-:Y:S01]  /*0f30*/  FADD.FTZ R87, R87, R182 ;  /* 0x000000b657577221 */ /* 0x000fe20000010000 */
[----:B------:R-:W-:Y:S02]  /*0f40*/  HADD2.F32 R200, -RZ, R167.H1_H1 ;  /* 0x300000a7ffc87230 */ /* 0x000fe40000004100 */
[-C--:B------:R-:W-:Y:S01]  /*0f50*/  FFMA.FTZ R63, R172, R182.reuse, R63 ;  /* 0x000000b6ac3f7223 */ /* 0x080fe2000001003f */
[----:B------:R-:W-:Y:S01]  /*0f60*/  FMUL.FTZ R181, R43, R182 ;  /* 0x000000b62bb57220 */ /* 0x000fe20000410000 */
[----:B------:R-:W-:Y:S01]  /*0f70*/  FADD.FTZ R187, R216, R163 ;  /* 0x000000a3d8bb7221 */ /* 0x000fe20000010000 */
[----:B------:R-:W-:Y:S02]  /*0f80*/  HADD2.F32 R174, -RZ, R174.H1_H1 ;  /* 0x300000aeffae7230 */ /* 0x000fe40000004100 */
[----:B------:R-:W-:Y:S01]  /*0f90*/  FFMA.FTZ R182, R2, R163, R185 ;  /* 0x000000a302b67223 */ /* 0x000fe200000100b9 */
[C---:B------:R-:W-:Y:S01]  /*0fa0*/  FADD.FTZ R188, -R204.reuse, R165 ;  /* 0x000000a5ccbc7221 */ /* 0x040fe20000010100 */
[----:B------:R-:W-:Y:S01]  /*0fb0*/  FMUL.FTZ R165, R51, R176 ;  /* 0x000000b033a57220 */ /* 0x000fe20000410000 */
[----:B------:R-:W-:Y:S01]  /*0fc0*/  FADD.FTZ R216, R187, R164 ;  /* 0x000000a4bbd87221 */ /* 0x000fe20000010000 */
[C---:B------:R-:W-:Y:S01]  /*0fd0*/  FADD.FTZ R214, -R204.reuse, R214 ;  /* 0x000000d6ccd67221 */ /* 0x040fe20000010100 */
[C---:B------:R-:W-:Y:S01]  /*0fe0*/  FADD.FTZ R212, -R204.reuse, R212 ;  /* 0x000000d4ccd47221 */ /* 0x040fe20000010100 */
[C---:B------:R-:W-:Y:S01]  /*0ff0*/  FADD.FTZ R210, -R204.reuse, R210 ;  /* 0x000000d2ccd27221 */ /* 0x040fe20000010100 */
[C---:B------:R-:W-:Y:S01]  /*1000*/  FADD.FTZ R208, -R204.reuse, R208 ;  /* 0x000000d0ccd07221 */ /* 0x040fe20000010100 */
[----:B------:R-:W-:Y:S01]  /*1010*/  FADD.FTZ R200, -R204, R200 ;  /* 0x000000c8ccc87221 */ /* 0x000fe20000010100 */
[----:B------:R-:W-:Y:S01]  /*1020*/  FFMA.FTZ R185, R157, R164, R182 ;  /* 0x000000a49db97223 */ /* 0x000fe200000100b6 */
[----:B------:R-:W-:-:S02]  /*1030*/  HADD2.F32 R201, -RZ, R159.H0_H0 ;  /* 0x2000009fffc97230 */ /* 0x000fc40000004100 */
[----:B------:R-:W-:Y:S01]  /*1040*/  FADD.FTZ R81, R81, R174 ;  /* 0x000000ae51517221 */ /* 0x000fe20000010000 */
[----:B------:R-:W-:Y:S02]  /*1050*/  HADD2.F32 R204, -RZ, R159.H1_H1 ;  /* 0x3000009fffcc7230 */ /* 0x000fe40000004100 */
[-C--:B------:R-:W-:Y:S01]  /*1060*/  FFMA.FTZ R57, R158, R174.reuse, R57 ;  /* 0x000000ae9e397223 */ /* 0x080fe20000010039 */
[----:B------:R-:W-:Y:S01]  /*1070*/  FMUL.FTZ R167, R45, R174 ;  /* 0x000000ae2da77220 */ /* 0x000fe20000410000 */
[C---:B------:R-:W-:Y:S01]  /*1080*/  FMUL.FTZ R175, R203.reuse, R226 ;  /* 0x000000e2cbaf7220 */ /* 0x040fe20000410000 */
        /* <DEDUP_REMOVED lines=37> */
[----:B------:R-:W-:Y:S02]  /*12e0*/  FMUL.FTZ R191, R203, R208 ;  /* 0x000000d0cbbf7220 */ /* 0x000fe40000410000 */
[----:B------:R-:W-:Y:S01]  /*12f0*/  FADD.FTZ R208, R193, R180 ;  /* 0x000000b4c1d07221 */ /* 0x000fe20000010000 */
[----:B------:R-:W-:-:S03]  /*1300*/  FFMA.FTZ R155, R173, R180, R210 ;  /* 0x000000b4ad9b7223 */ /* 0x000fc600000100d2 */
[----:B------:R-:W-:Y:S01]  /*1310*/  FADD.FTZ R207, R208, R181 ;  /* 0x000000b5d0cf7221 */ /* 0x000fe20000010000 */
[----:B------:R-:W-:-:S03]  /*1320*/  FFMA.FTZ R208, R172, R181, R155 ;  /* 0x000000b5acd07223 */ /* 0x000fc6000001009b */
[----:B------:R-:W-:Y:S01]  /*1330*/  FADD.FTZ R210, R207, R182 ;  /* 0x000000b6cfd27221 */ /* 0x000fe20000010000 */
[----:B------:R-:W-:Y:S01]  /*1340*/  FFMA.FTZ R155, R175, R182, R208 ;  /* 0x000000b6af9b7223 */ /* 0x000fe200000100d0 */
[C---:B------:R-:W-:Y:S02]  /*1350*/  FMUL.FTZ R187, R203.reuse, R214 ;  /* 0x000000d6cbbb7220 */ /* 0x040fe40000410000 */
[----:B------:R-:W-:Y:S01]  /*1360*/  FADD.FTZ R207, R210, R183 ;  /* 0x000000b7d2cf7221 */ /* 0x000fe20000010000 */
        /* <DEDUP_REMOVED lines=50> */
.L_x_7796:
        /* <DEDUP_REMOVED lines=46> */
.L_x_7797:
[----:B------:R-:W-:Y:S05]  /*1970*/  BSYNC.RECONVERGENT B1 ;  /* 0x0000000000017941 */ /* 0x000fea0003800200 */
.L_x_7795:
        /* <DEDUP_REMOVED lines=20> */
.L_x_7998:
        /* <DEDUP_REMOVED lines=41> */
[----:B------:R-:W-:-:S03]  /*1d50*/  @P1 HADD2.F32 R154, -RZ, R124.H0_H0 ;  /* 0x2000007cff9a1230 */ /* 0x000fc60000004100 */
[----:B------:R-:W-:Y:S02]  /*1d60*/  FMUL.FTZ R210, R4, R219 ;  /* 0x000000db04d27220 */ /* 0x000fe40000410000 */
[----:B------:R-:W-:-:S03]  /*1d70*/  @P1 FMUL.FTZ R155, R219, R154 ;  /* 0x0000009adb9b1220 */ /* 0x000fc60000410000 */
[----:B------:R-:W-:Y:S01]  /*1d80*/  FSEL R210, R210, RZ, P1 ;  /* 0x000000ffd2d27208 */ /* 0x000fe20000800000 */
[----:B------:R-:W-:-:S03]  /*1d90*/  FADD.FTZ R120, R120, R155 ;  /* 0x0000009b78787221 */ /* 0x000fc60000010000 */
[----:B------:R-:W-:-:S04]  /*1da0*/  F2FP.F16.F32.PACK_AB R210, RZ, R210 ;  /* 0x000000d2ffd2723e */ /* 0x000fc800000000ff */
[----:B------:R-:W-:-:S07]  /*1db0*/  PRMT R128, R210, 0x7610, R128 ;  /* 0x00007610d2807816 */ /* 0x000fce0000000080 */
.L_x_7803:
[----:B------:R-:W-:Y:S05]  /*1dc0*/  BSYNC.RECONVERGENT B2 ;  /* 0x0000000000027941 */ /* 0x000fea0003800200 */
.L_x_7802:
        /* <DEDUP_REMOVED lines=12> */
[----:B------:R-:W-:Y:S01]  /*1e90*/  FMUL.FTZ R210, R5, R212 ;  /* 0x000000d405d27220 */ /* 0x000fe20000410000 */
[----:B------:R-:W-:-:S04]  /*1ea0*/  @P0 FMUL.FTZ R154, R212, R155 ;  /* 0x0000009bd49a0220 */ /* 0x000fc80000410000 */
[----:B------:R-:W-:Y:S01]  /*1eb0*/  FSEL R210, R210, RZ, P0 ;  /* 0x000000ffd2d27208 */ /* 0x000fe20000000000 */
[----:B------:R-:W-:-:S03]  /*1ec0*/  FADD.FTZ R121, R121, R154 ;  /* 0x0000009a79797221 */ /* 0x000fc60000010000 */
[----:B------:R-:W-:-:S04]  /*1ed0*/  F2FP.F16.F32.PACK_AB R210, RZ, R210 ;  /* 0x000000d2ffd2723e */ /* 0x000fc800000000ff */
[----:B------:R-:W-:-:S07]  /*1ee0*/  PRMT R128, R128, 0x5410, R210 ;  /* 0x0000541080807816 */ /* 0x000fce00000000d2 */
.L_x_7805:
[----:B------:R-:W-:Y:S05]  /*1ef0*/  BSYNC.RECONVERGENT B2 ;  /* 0x0000000000027941 */ /* 0x000fea0003800200 */
.L_x_7804:
        /* <DEDUP_REMOVED lines=18> */
.L_x_7807:
[----:B------:R-:W-:Y:S05]  /*2020*/  BSYNC.RECONVERGENT B2 ;  /* 0x0000000000027941 */ /* 0x000fea0003800200 */
.L_x_7806:
        /* <DEDUP_REMOVED lines=18> */
.L_x_7809:
[----:B------:R-:W-:Y:S05]  /*2150*/  BSYNC.RECONVERGENT B2 ;  /* 0x0000000000027941 */ /* 0x000fea0003800200 */
.L_x_7808:
        /* <DEDUP_REMOVED lines=18> */
.L_x_7811:
[----:B------:R-:W-:Y:S05]  /*2280*/  BSYNC.RECONVERGENT B2 ;  /* 0x0000000000027941 */ /* 0x000fea0003800200 */
.L_x_7810:
        /* <DEDUP_REMOVED lines=18> */
.L_x_7813:
[----:B------:R-:W-:Y:S05]  /*23b0*/  BSYNC.RECONVERGENT B2 ;  /* 0x0000000000027941 */ /* 0x000fea0003800200 */
.L_x_7812:
        /* <DEDUP_REMOVED lines=18> */
.L_x_7815:
[----:B------:R-:W-:Y:S05]  /*24e0*/  BSYNC.RECONVERGENT B2 ;  /* 0x0000000000027941 */ /* 0x000fea0003800200 */
.L_x_7814:
        /* <DEDUP_REMOVED lines=9> */
[----:B------:R-:W-:Y:S02]  /*2580*/  FMUL.FTZ R154, R154, UR13 ;  /* 0x0000000d9a9a7c20 */ /* 0x000fe40008410000 */
[----:B------:R-:W-:Y:S02]  /*2590*/  @P0 HADD2.F32 R153, -RZ, R127.H1_H1 ;  /* 0x3000007fff990230 */ /* 0x000fe40000004100 */
[----:B------:R-:W-:-:S04]  /*25a0*/  FMUL.FTZ R210, R154, UR12 ;  /* 0x0000000c9ad27c20 */ /* 0x000fc80008410000 */
[----:B------:R-:W-:Y:S01]  /*25b0*/  FMUL.FTZ R154, R11, R210 ;  /* 0x000000d20b9a7220 */ /* 0x000fe20000410000 */
[----:B------:R-:W-:-:S04]  /*25c0*/  @P0 FMUL.FTZ R152, R210, R153 ;  /* 0x00000099d2980220 */ /* 0x000fc80000410000 */
[----:B------:R-:W-:Y:S01]  /*25d0*/  FSEL R154, R154, RZ, P0 ;  /* 0x000000ff9a9a7208 */ /* 0x000fe20000000000 */
[----:B------:R-:W-:-:S03]  /*25e0*/  FADD.FTZ R119, R119, R152 ;  /* 0x0000009877777221 */ /* 0x000fc60000010000 */
[----:B------:R-:W-:-:S04]  /*25f0*/  F2FP.F16.F32.PACK_AB R154, RZ, R154 ;  /* 0x0000009aff9a723e */ /* 0x000fc800000000ff */
[----:B------:R-:W-:Y:S01]  /*2600*/  PRMT R131, R131, 0x5410, R154 ;  /* 0x0000541083837816 */ /* 0x000fe2000000009a */
[----:B------:R-:W-:Y:S06]  /*2610*/  BRA `(.L_x_7816) ;  /* 0x0000001c002c7947 */ /* 0x000fec0003800000 */
.L_x_7801:
        /* <DEDUP_REMOVED lines=23> */
.L_x_7818:
[----:B------:R-:W-:Y:S05]  /*2790*/  BSYNC.RECONVERGENT B2 ;  /* 0x0000000000027941 */ /* 0x000fea0003800200 */
.L_x_7817:
[----:B------:R-:W-:Y:S01]  /*27a0*/  BSSY.RECONVERGENT B2, `(.L_x_7819) ;  /* 0x0000011000027945 */ /* 0x000fe20003800200 */
[----:B------:R-:W-:Y:S01]  /*27b0*/  F2FP.F16.F32.PACK_AB R132, RZ, R135 ;  /* 0x00000087ff84723e */ /* 0x000fe200000000ff */
[----:B------:R-:W-:Y:S01]  /*27c0*/  FMUL.FTZ R135, R203, R154 ;  /* 0x0000009acb877220 */ /* 0x000fe20000410000 */
        /* <DEDUP_REMOVED lines=14> */
.L_x_7820:
[----:B------:R-:W-:Y:S05]  /*28b0*/  BSYNC.RECONVERGENT B2 ;  /* 0x0000000000027941 */ /* 0x000fea0003800200 */
.L_x_7819:
        /* <DEDUP_REMOVED lines=17> */
.L_x_7822:
[----:B------:R-:W-:Y:S05]  /*29d0*/  BSYNC.RECONVERGENT B2 ;  /* 0x0000000000027941 */ /* 0x000fea0003800200 */
.L_x_7821:
        /* <DEDUP_REMOVED lines=22> */
.L_x_7824:
[----:B------:R-:W-:Y:S05]  /*2b40*/  BSYNC.RECONVERGENT B2 ;  /* 0x0000000000027941 */ /* 0x000fea0003800200 */
.L_x_7823:
        /* <DEDUP_REMOVED lines=18> */
.L_x_7826:
[----:B------:R-:W-:Y:S05]  /*2c70*/  BSYNC.RECONVERGENT B2 ;  /* 0x0000000000027941 */ /* 0x000fea0003800200 */
.L_x_7825:
        /* <DEDUP_REMOVED lines=17> */
.L_x_7828:
[----:B------:R-:W-:Y:S05]  /*2d90*/  BSYNC.RECONVERGENT B2 ;  /* 0x0000000000027941 */ /* 0x000fea0003800200 */
.L_x_7827:
        /* <DEDUP_REMOVED lines=16> */
.L_x_7830:
[----:B------:R-:W-:Y:S05]  /*2ea0*/  BSYNC.RECONVERGENT B2 ;  /* 0x0000000000027941 */ /* 0x000fea0003800200 */
.L_x_7829:
        /* <DEDUP_REMOVED lines=18> */
.L_x_7800:
        /* <DEDUP_REMOVED lines=12> */
[----:B------:R-:W-:Y:S01]  /*3090*/  @P1 FFMA.FTZ R154, R203, R155, R154 ;  /* 0x0000009bcb9a1223 */ /* 0x000fe2000001009a */
[----:B------:R-:W-:-:S03]  /*30a0*/  MOV R155, RZ ;  /* 0x000000ff009b7202 */ /* 0x000fc60000000f00 */
[----:B------:R-:W-:-:S03]  /*30b0*/  FMUL.FTZ R154, R154, UR13 ;  /* 0x0000000d9a9a7c20 */ /* 0x000fc60008410000 */
[----:B------:R-:W-:Y:S02]  /*30c0*/  @P0 HADD2.F32 R210, -RZ, R124.H0_H0 ;  /* 0x2000007cffd20230 */ /* 0x000fe40000004100 */
[----:B------:R-:W-:-:S04]  /*30d0*/  FMUL.FTZ R219, R154, UR12 ;  /* 0x0000000c9adb7c20 */ /* 0x000fc80008410000 */
[-C--:B------:R-:W-:Y:S01]  /*30e0*/  FMUL.FTZ R154, R4, R219.reuse ;  /* 0x000000db049a7220 */ /* 0x080fe20000410000 */
[----:B------:R-:W-:-:S04]  /*30f0*/  @P0 FMUL.FTZ R155, R210, R219 ;  /* 0x000000dbd29b0220 */ /* 0x000fc80000410000 */
[----:B------:R-:W-:Y:S01]  /*3100*/  FSEL R154, R154, RZ, P0 ;  /* 0x000000ff9a9a7208 */ /* 0x000fe20000000000 */
[----:B------:R-:W-:-:S03]  /*3110*/  FADD.FTZ R120, R120, R155 ;  /* 0x0000009b78787221 */ /* 0x000fc60000010000 */
[----:B------:R-:W-:-:S04]  /*3120*/  F2FP.F16.F32.PACK_AB R154, RZ, R154 ;  /* 0x0000009aff9a723e */ /* 0x000fc800000000ff */
[----:B------:R-:W-:-:S07]  /*3130*/  PRMT R128, R154, 0x7610, R128 ;  /* 0x000076109a807816 */ /* 0x000fce0000000080 */
.L_x_7833:
[----:B------:R-:W-:Y:S05]  /*3140*/  BSYNC.RECONVERGENT B2 ;  /* 0x0000000000027941 */ /* 0x000fea0003800200 */
.L_x_7832:
[----:B------:R-:W-:Y:S04]  /*3150*/  BSSY.RECONVERGENT B2, `(.L_x_7834) ;  /* 0x0000011000027945 */ /* 0x000fe80003800200 */
[----:B------:R-:W-:Y:S05]  /*3160*/  @!P2 BRA `(.L_x_7835) ;  /* 0x00000000003ca947 */ /* 0x000fea0003800000 */
[----:B------:R-:W-:Y:S01]  /*3170*/  @P1 FFMA.FTZ R210, R2, R211, R208 ;  /* 0x000000d302d21223 */ /* 0x000fe200000100d0 */
[----:B-----5:R-:W-:Y:S01]  /*3180*/  HADD2.F32 R154, -RZ, R136.H1_H1 ;  /* 0x30000088ff9a7230 */ /* 0x020fe20000004100 */
[----:B------:R-:W-:Y:S02]  /*3190*/  LOP3.LUT P0, RZ, R152, 0xff00, RZ, 0xc0, !PT ;  /* 0x0000ff0098ff7812 */ /* 0x000fe4000780c0ff */
[----:B------:R-:W-:-:S04]  /*31a0*/  @P1 FADD.FTZ R210, R163, -R210 ;  /* 0x800000d2a3d21221 */ /* 0x000fc80000010000 */
[----:B------:R-:W-:-:S04]  /*31b0*/  @P1 FFMA.FTZ R154, R203, R210, R154 ;  /* 0x000000d2cb9a1223 */ /* 0x000fc8000001009a */
[----:B------:R-:W-:-:S03]  /*31c0*/  FMUL.FTZ R154, R154, UR13 ;  /* 0x0000000d9a9a7c20 */ /* 0x000fc60008410000 */
        /* <DEDUP_REMOVED lines=9> */
.L_x_7835:
[----:B------:R-:W-:Y:S05]  /*3260*/  BSYNC.RECONVERGENT B2 ;  /* 0x0000000000027941 */ /* 0x000fea0003800200 */
.L_x_7834:
[----:B------:R-:W-:Y:S04]  /*3270*/  BSSY.RECONVERGENT B2, `(.L_x_7836) ;  /* 0x0000011000027945 */ /* 0x000fe80003800200 */
[----:B------:R-:W-:Y:S05]  /*3280*/  @!P2 BRA `(.L_x_7837) ;  /* 0x00000000003ca947 */ /* 0x000fea0003800000 */
        /* <DEDUP_REMOVED lines=15> */
.L_x_7837:
[----:B------:R-:W-:Y:S05]  /*3380*/  BSYNC.RECONVERGENT B2 ;  /* 0x0000000000027941 */ /* 0x000fea0003800200 */
.L_x_7836:
        /* <DEDUP_REMOVED lines=17> */
.L_x_7839:
[----:B------:R-:W-:Y:S05]  /*34a0*/  BSYNC.RECONVERGENT B2 ;  /* 0x0000000000027941 */ /* 0x000fea0003800200 */
.L_x_7838:
        /* <DEDUP_REMOVED lines=17> */
.L_x_7841:
[----:B------:R-:W-:Y:S05]  /*35c0*/  BSYNC.RECONVERGENT B2 ;  /* 0x0000000000027941 */ /* 0x000fea0003800200 */
.L_x_7840:
        /* <DEDUP_REMOVED lines=17> */
.L_x_7843:
[----:B------:R-:W-:Y:S05]  /*36e0*/  BSYNC.RECONVERGENT B2 ;  /* 0x0000000000027941 */ /* 0x000fea0003800200 */
.L_x_7842:
        /* <DEDUP_REMOVED lines=17> */
.L_x_7845:
[----:B------:R-:W-:Y:S05]  /*3800*/  BSYNC.RECONVERGENT B2 ;  /* 0x0000000000027941 */ /* 0x000fea0003800200 */
.L_x_7844:
        /* <DEDUP_REMOVED lines=9> */
[----:B------:R-:W-:Y:S02]  /*38a0*/  FMUL.FTZ R154, R154, UR12 ;  /* 0x0000000c9a9a7c20 */ /* 0x000fe40008410000 */
        /* <DEDUP_REMOVED lines=8> */
.L_x_7831:
[----:B------:R-:W-:Y:S01]  /*3930*/  ISETP.GT.AND P0, PT, R202, RZ, PT ;  /* 0x000000ffca00720c */ /* 0x000fe20003f04270 */
[----:B------:R-:W-:Y:S01]  /*3940*/  @P1 FFMA.FTZ R133, R3, R211, R208 ;  /* 0x000000d303851223 */ /* 0x000fe200000100d0 */
[--C-:B-----5:R-:W-:Y:S01]  /*3950*/  HADD2.F32 R220, -RZ, R136.reuse.H0_H0 ;  /* 0x20000088ffdc7230 */ /* 0x120fe20000004100 */
[----:B------:R-:W-:Y:S01]  /*3960*/  BSSY.RECONVERGENT B2, `(.L_x_7846) ;  /* 0x0000031000027945 */ /* 0x000fe20003800200 */
[--C-:B------:R-:W-:Y:S02]  /*3970*/  HADD2.F32 R224, -RZ, R137.reuse.H0_H0 ;  /* 0x20000089ffe07230 */ /* 0x100fe40000004100 */
[----:B------:R-:W-:Y:S01]  /*3980*/  @P1 FADD.FTZ R133, R162, -R133 ;  /* 0x80000085a2851221 */ /* 0x000fe20000010000 */
[----:B------:R-:W-:Y:S02]  /*3990*/  HADD2.F32 R216, -RZ, R137.H1_H1 ;  /* 0x30000089ffd87230 */ /* 0x000fe40000004100 */
[----:B------:R-:W-:Y:S02]  /*39a0*/  HADD2.F32 R222, -RZ, R136.H1_H1 ;  /* 0x30000088ffde7230 */ /* 0x000fe40000004100 */
        /* <DEDUP_REMOVED lines=12> */
[C---:B------:R-:W-:Y:S01]  /*3a70*/  @P0 FFMA.FTZ R224, R203.reuse, R155, R224 ;  /* 0x0000009bcbe00223 */ /* 0x040fe200000100e0 */
[----:B------:R-:W-:Y:S01]  /*3a80*/  @P0 FFMA.FTZ R216, R203, R219, R216 ;  /* 0x000000dbcbd80223 */ /* 0x000fe200000100d8 */
[-C--:B------:R-:W-:Y:S01]  /*3a90*/  @P0 FFMA.FTZ R219, R161, R211.reuse, R208 ;  /* 0x000000d3a1db0223 */ /* 0x080fe200000100d0 */
        /* <DEDUP_REMOVED lines=29> */
.L_x_7847:
[----:B------:R-:W-:Y:S05]  /*3c70*/  BSYNC.RECONVERGENT B2 ;  /* 0x0000000000027941 */ /* 0x000fea0003800200 */
.L_x_7846:
        /* <DEDUP_REMOVED lines=13> */
.L_x_7849:
[----:B------:R-:W-:Y:S05]  /*3d50*/  BSYNC.RECONVERGENT B2 ;  /* 0x0000000000027941 */ /* 0x000fea0003800200 */
.L_x_7848:
        /* <DEDUP_REMOVED lines=13> */
.L_x_7851:
[----:B------:R-:W-:Y:S05]  /*3e30*/  BSYNC.RECONVERGENT B2 ;  /* 0x0000000000027941 */ /* 0x000fea0003800200 */
.L_x_7850:
[----:B------:R-:W-:Y:S04]  /*3e40*/  BSSY.RECONVERGENT B2, `(.L_x_7852) ;  /* 0x000000d000027945 */ /* 0x000fe80003800200 */
[----:B------:R-:W-:Y:S05]  /*3e50*/  @!P2 BRA `(.L_x_7853) ;  /* 0x00000000002ca947 */ /* 0x000fea0003800000 */
[----:B------:R-:W-:Y:S01]  /*3e60*/  LOP3.LUT P0, RZ, R152, 0xff000000, RZ, 0xc0, !PT ;  /* 0xff00000098ff7812 */ /* 0x000fe2000780c0ff */
        /* <DEDUP_REMOVED lines=10> */
.L_x_7853:
[----:B------:R-:W-:Y:S05]  /*3f10*/  BSYNC.RECONVERGENT B2 ;  /* 0x0000000000027941 */ /* 0x000fea0003800200 */
.L_x_7852:
        /* <DEDUP_REMOVED lines=13> */
.L_x_7855:
[----:B------:R-:W-:Y:S05]  /*3ff0*/  BSYNC.RECONVERGENT B2 ;  /* 0x0000000000027941 */ /* 0x000fea0003800200 */
.L_x_7854:
        /* <DEDUP_REMOVED lines=13> */
.L_x_7857:
[----:B------:R-:W-:Y:S05]  /*40d0*/  BSYNC.RECONVERGENT B2 ;  /* 0x0000000000027941 */ /* 0x000fea0003800200 */
.L_x_7856:
        /* <DEDUP_REMOVED lines=13> */
.L_x_7859:
[----:B------:R-:W-:Y:S05]  /*41b0*/  BSYNC.RECONVERGENT B2 ;  /* 0x0000000000027941 */ /* 0x000fea0003800200 */
.L_x_7858:
        /* <DEDUP_REMOVED lines=17> */
.L_x_7816:
[----:B------:R-:W-:Y:S05]  /*42d0*/  BSYNC.RECONVERGENT B1 ;  /* 0x0000000000017941 */ /* 0x000fea0003800200 */
.L_x_7799:
        /* <DEDUP_REMOVED lines=16> */
.L_x_7861:
[----:B------:R-:W-:Y:S05]  /*43e0*/  BSYNC.RECONVERGENT B1 ;  /* 0x0000000000017941 */ /* 0x000fea0003800200 */
.L_x_7860:
[----:B------:R-:W-:Y:S04]  /*43f0*/  BSSY.RECONVERGENT B1, `(.L_x_7862) ;  /* 0x0000262000017945 */ /* 0x000fe80003800200 */
[----:B------:R-:W-:Y:S05]  /*4400*/  @!P1 BRA `(.L_x_7863) ;  /* 0x0000001000b49947 */ /* 0x000fea0003800000 */
[----:B------:R-:W-:Y:S05]  /*4410*/  @!P0 BRA `(.L_x_7864) ;  /* 0x00000008006c8947 */ /* 0x000fea0003800000 */
[----:B------:R-:W-:Y:S01]  /*4420*/  ISETP.GT.AND P3, PT, R202, RZ, PT ;  /* 0x000000ffca00720c */ /* 0x000fe20003f64270 */
[--C-:B------:R-:W-:Y:S01]  /*4430*/  HADD2.F32 R212, -RZ, R140.reuse.H0_H0 ;  /* 0x2000008cffd47230 */ /* 0x100fe20000004100 */
[----:B------:R-:W-:Y:S01]  /*4440*/  BSSY.RECONVERGENT B2, `(.L_x_7865) ;  /* 0x0000032000027945 */ /* 0x000fe20003800200 */
[--C-:B------:R-:W-:Y:S02]  /*4450*/  HADD2.F32 R210, -RZ, R141.reuse.H1_H1 ;  /* 0x3000008dffd27230 */ /* 0x100fe40000004100 */
[----:B------:R-:W-:Y:S02]  /*4460*/  HADD2.F32 R216, -RZ, R141.H0_H0 ;  /* 0x2000008dffd87230 */ /* 0x000fe40000004100 */
[----:B------:R-:W-:Y:S02]  /*4470*/  HADD2.F32 R214, -RZ, R140.H1_H1 ;  /* 0x3000008cffd67230 */ /* 0x000fe40000004100 */
        /* <DEDUP_REMOVED lines=40> */
[----:B-----5:R-:W-:Y:S01]  /*4700*/  @P3 HADD2.F32 R220, -RZ, R124.H0_H0 ;  /* 0x2000007cffdc3230 */ /* 0x020fe20000004100 */
[----:B------:R-:W-:-:S04]  /*4710*/  FSEL R212, R212, RZ, P3 ;  /* 0x000000ffd4d47208 */ /* 0x000fc80001800000 */
[----:B------:R-:W-:Y:S01]  /*4720*/  @P3 FMUL.FTZ R215, R220, R217 ;  /* 0x000000d9dcd73220 */ /* 0x000fe20000410000 */
[----:B------:R-:W-:-:S03]  /*4730*/  F2FP.F16.F32.PACK_AB R212, RZ, R212 ;  /* 0x000000d4ffd4723e */ /* 0x000fc600000000ff */
[----:B------:R-:W-:Y:S01]  /*4740*/  FADD.FTZ R112, R112, R215 ;  /* 0x000000d770707221 */ /* 0x000fe20000010000 */
[----:B------:R-:W-:-:S07]  /*4750*/  PRMT R128, R212, 0x7610, R128 ;  /* 0x00007610d4807816 */ /* 0x000fce0000000080 */
.L_x_7866:
[----:B------:R-:W-:Y:S05]  /*4760*/  BSYNC.RECONVERGENT B2 ;  /* 0x0000000000027941 */ /* 0x000fea0003800200 */
.L_x_7865:
[----:B------:R-:W-:Y:S04]  /*4770*/  BSSY.RECONVERGENT B2, `(.L_x_7867) ;  /* 0x000000d000027945 */ /* 0x000fe80003800200 */
[----:B------:R-:W-:Y:S05]  /*4780*/  @!P2 BRA `(.L_x_7868) ;  /* 0x00000000002ca947 */ /* 0x000fea0003800000 */
[----:B------:R-:W-:Y:S01]  /*4790*/  LOP3.LUT P3, RZ, R150, 0xff00, RZ, 0xc0, !PT ;  /* 0x0000ff0096ff7812 */ /* 0x000fe2000786c0ff */
[----:B------:R-:W-:Y:S01]  /*47a0*/  FMUL.FTZ R214, R214, UR13 ;  /* 0x0000000dd6d67c20 */ /* 0x000fe20008410000 */
[----:B------:R-:W-:-:S03]  /*47b0*/  HFMA2 R212, -RZ, RZ, 0, 0 ;  /* 0x00000000ffd47431 */ /* 0x000fc600000001ff */
[----:B------:R-:W-:-:S04]  /*47c0*/  FMUL.FTZ R220, R214, UR12 ;  /* 0x0000000cd6dc7c20 */ /* 0x000fc80008410000 */
[----:B------:R-:W-:-:S04]  /*47d0*/  FMUL.FTZ R214, R13, R220 ;  /* 0x000000dc0dd67220 */ /* 0x000fc80000410000 */
[----:B-----5:R-:W-:Y:S01]  /*47e0*/  @P3 HADD2.F32 R215, -RZ, R124.H1_H1 ;  /* 0x3000007cffd73230 */ /* 0x020fe20000004100 */
[----:B------:R-:W-:-:S04]  /*47f0*/  FSEL R214, R214, RZ, P3 ;  /* 0x000000ffd6d67208 */ /* 0x000fc80001800000 */
[----:B------:R-:W-:Y:S01]  /*4800*/  @P3 FMUL.FTZ R212, R215, R220 ;  /* 0x000000dcd7d43220 */ /* 0x000fe20000410000 */
[----:B------:R-:W-:-:S03]  /*4810*/  F2FP.F16.F32.PACK_AB R214, RZ, R214 ;  /* 0x000000d6ffd6723e */ /* 0x000fc600000000ff */
[----:B------:R-:W-:Y:S01]  /*4820*/  FADD.FTZ R113, R113, R212 ;  /* 0x000000d471717221 */ /* 0x000fe20000010000 */
[----:B------:R-:W-:-:S07]  /*4830*/  PRMT R128, R128, 0x5410, R214 ;  /* 0x0000541080807816 */ /* 0x000fce00000000d6 */
.L_x_7868:
[----:B------:R-:W-:Y:S05]  /*4840*/  BSYNC.RECONVERGENT B2 ;  /* 0x0000000000027941 */ /* 0x000fea0003800200 */
.L_x_7867:
[----:B------:R-:W-:Y:S04]  /*4850*/  BSSY.RECONVERGENT B2, `(.L_x_7869) ;  /* 0x000000d000027945 */ /* 0x000fe80003800200 */
[----:B------:R-:W-:Y:S05]  /*4860*/  @!P2 BRA `(.L_x_7870) ;  /* 0x00000000002ca947 */ /* 0x000fea0003800000 */
        /* <DEDUP_REMOVED lines=11> */
.L_x_7870:
[----:B------:R-:W-:Y:S05]  /*4920*/  BSYNC.RECONVERGENT B2 ;  /* 0x0000000000027941 */ /* 0x000fea0003800200 */
.L_x_7869:
[----:B------:R-:W-:Y:S04]  /*4930*/  BSSY.RECONVERGENT B2, `(.L_x_7871) ;  /* 0x000000d000027945 */ /* 0x000fe80003800200 */
[----:B------:R-:W-:Y:S05]  /*4940*/  @!P2 BRA `(.L_x_7872) ;  /* 0x00000000002ca947 */ /* 0x000fea0003800000 */
[----:B------:R-:W-:Y:S01]  /*4950*/  LOP3.LUT P3, RZ, R150, 0xff000000, RZ, 0xc0, !PT ;  /* 0xff00000096ff7812 */ /* 0x000fe2000786c0ff */
[----:B------:R-:W-:-:S04]  /*4960*/  FMUL.FTZ R210, R210, UR13 ;  /* 0x0000000dd2d27c20 */ /* 0x000fc80008410000 */
[----:B------:R-:W-:Y:S01]  /*4970*/  FMUL.FTZ R214, R210, UR12 ;  /* 0x0000000cd2d67c20 */ /* 0x000fe20008410000 */
[----:B------:R-:W-:-:S03]  /*4980*/  HFMA2 R210, -RZ, RZ, 0, 0 ;  /* 0x00000000ffd27431 */ /* 0x000fc600000001ff */
[----:B------:R-:W-:-:S04]  /*4990*/  FMUL.FTZ R212, R15, R214 ;  /* 0x000000d60fd47220 */ /* 0x000fc80000410000 */
[----:B-----5:R-:W-:Y:S01]  /*49a0*/  @P3 HADD2.F32 R215, -RZ, R125.H1_H1 ;  /* 0x3000007dffd73230 */ /* 0x020fe20000004100 */
[----:B------:R-:W-:-:S04]  /*49b0*/  FSEL R212, R212, RZ, P3 ;  /* 0x000000ffd4d47208 */ /* 0x000fc80001800000 */
[----:B------:R-:W-:Y:S01]  /*49c0*/  @P3 FMUL.FTZ R210, R215, R214 ;  /* 0x000000d6d7d23220 */ /* 0x000fe20000410000 */
[----:B------:R-:W-:-:S03]  /*49d0*/  F2FP.F16.F32.PACK_AB R212, RZ, R212 ;  /* 0x000000d4ffd4723e */ /* 0x000fc600000000ff */
[----:B------:R-:W-:Y:S01]  /*49e0*/  FADD.FTZ R115, R115, R210 ;  /* 0x000000d273737221 */ /* 0x000fe20000010000 */
[----:B------:R-:W-:-:S07]  /*49f0*/  PRMT R129, R129, 0x5410, R212 ;  /* 0x0000541081817816 */ /* 0x000fce00000000d4 */
.L_x_7872:
[----:B------:R-:W-:Y:S05]  /*4a00*/  BSYNC.RECONVERGENT B2 ;  /* 0x0000000000027941 */ /* 0x000fea0003800200 */
.L_x_7871:
        /* <DEDUP_REMOVED lines=13> */
.L_x_7874:
[----:B------:R-:W-:Y:S05]  /*4ae0*/  BSYNC.RECONVERGENT B2 ;  /* 0x0000000000027941 */ /* 0x000fea0003800200 */
.L_x_7873:
        /* <DEDUP_REMOVED lines=13> */
.L_x_7876:
[----:B------:R-:W-:Y:S05]  /*4bc0*/  BSYNC.RECONVERGENT B2 ;  /* 0x0000000000027941 */ /* 0x000fea0003800200 */
.L_x_7875:
        /* <DEDUP_REMOVED lines=13> */
.L_x_7878:
[----:B------:R-:W-:Y:S05]  /*4ca0*/  BSYNC.RECONVERGENT B2 ;  /* 0x0000000000027941 */ /* 0x000fea0003800200 */
.L_x_7877:
        /* <DEDUP_REMOVED lines=12> */
[----:B-----5:R-:W-:Y:S01]  /*4d70*/  @P3 HADD2.F32 R153, -RZ, R127.H1_H1 ;  /* 0x3000007fff993230 */ /* 0x020fe20000004100 */
[----:B------:R-:W-:-:S04]  /*4d80*/  F2FP.F16.F32.PACK_AB R151, RZ, R151 ;  /* 0x00000097ff97723e */ /* 0x000fc800000000ff */
[----:B------:R-:W-:Y:S01]  /*4d90*/  @P3 FMUL.FTZ R150, R153, R152 ;  /* 0x0000009899963220 */ /* 0x000fe20000410000 */
[----:B------:R-:W-:-:S03]  /*4da0*/  PRMT R131, R131, 0x5410, R151 ;  /* 0x0000541083837816 */ /* 0x000fc60000000097 */
[----:B------:R-:W-:Y:S01]  /*4db0*/  FADD.FTZ R111, R111, R150 ;  /* 0x000000966f6f7221 */ /* 0x000fe20000010000 */
[----:B------:R-:W-:Y:S06]  /*4dc0*/  BRA `(.L_x_7879) ;  /* 0x0000001c00107947 */ /* 0x000fec0003800000 */
.L_x_7864:
[----:B------:R-:W-:Y:S01]  /*4dd0*/  BSSY.RECONVERGENT B2, `(.L_x_7880) ;  /* 0x0000012000027945 */ /* 0x000fe20003800200 */
[----:B------:R-:W-:-:S03]  /*4de0*/  ISETP.GT.AND P4, PT, R202, RZ, PT ;  /* 0x000000ffca00720c */ /* 0x000fc60003f84270 */
[----:B------:R-:W-:Y:S10]  /*4df0*/  @!P2 BRA `(.L_x_7881) ;  /* 0x00000000003ca947 */ /* 0x000ff40003800000 */
[----:B0-----:R-:W-:Y:S01]  /*4e00*/  @P4 FFMA.FTZ R153, R171, R211, R208 ;  /* 0x000000d3ab994223 */ /* 0x001fe200000100d0 */
[----:B------:R-:W-:Y:S01]  /*4e10*/  HADD2.F32 R152, -RZ, R140.H0_H0 ;  /* 0x2000008cff987230 */ /* 0x000fe20000004100 */
[----:B------:R-:W-:Y:S02]  /*4e20*/  LOP3.LUT P3, RZ, R150, 0xff, RZ, 0xc0, !PT ;  /* 0x000000ff96ff7812 */ /* 0x000fe4000786c0ff */
[----:B------:R-:W-:-:S04]  /*4e30*/  @P4 FADD.FTZ R153, R178, -R153 ;  /* 0x80000099b2994221 */ /* 0x000fc80000010000 */
[----:B------:R-:W-:Y:S01]  /*4e40*/  @P4 FFMA.FTZ R152, R203, R153, R152 ;  /* 0x00000099cb984223 */ /* 0x000fe20000010098 */
[----:B------:R-:W-:-:S03]  /*4e50*/  MOV R153, RZ ;  /* 0x000000ff00997202 */ /* 0x000fc60000000f00 */
[----:B------:R-:W-:-:S03]  /*4e60*/  FMUL.FTZ R152, R152, UR13 ;  /* 0x0000000d98987c20 */ /* 0x000fc60008410000 */
[----:B-----5:R-:W-:Y:S02]  /*4e70*/  @P3 HADD2.F32 R154, -RZ, R124.H0_H0 ;  /* 0x2000007cff9a3230 */ /* 0x020fe40000004100 */
[----:B------:R-:W-:-:S04]  /*4e80*/  FMUL.FTZ R155, R152, UR12 ;  /* 0x0000000c989b7c20 */ /* 0x000fc80008410000 */
[-C--:B------:R-:W-:Y:S01]  /*4e90*/  FMUL.FTZ R152, R12, R155.reuse ;  /* 0x0000009b0c987220 */ /* 0x080fe20000410000 */
[----:B------:R-:W-:-:S04]  /*4ea0*/  @P3 FMUL.FTZ R153, R154, R155 ;  /* 0x0000009b9a993220 */ /* 0x000fc80000410000 */
[----:B------:R-:W-:Y:S01]  /*4eb0*/  FSEL R152, R152, RZ, P3 ;  /* 0x000000ff98987208 */ /* 0x000fe20001800000 */
[----:B------:R-:W-:-:S03]  /*4ec0*/  FADD.FTZ R112, R112, R153 ;  /* 0x0000009970707221 */ /* 0x000fc60000010000 */
[----:B------:R-:W-:-:S04]  /*4ed0*/  F2FP.F16.F32.PACK_AB R152, RZ, R152 ;  /* 0x00000098ff98723e */ /* 0x000fc800000000ff */
[----:B------:R-:W-:-:S07]  /*4ee0*/  PRMT R128, R152, 0x7610, R128 ;  /* 0x0000761098807816 */ /* 0x000fce0000000080 */
.L_x_7881:
[----:B------:R-:W-:Y:S05]  /*4ef0*/  BSYNC.RECONVERGENT B2 ;  /* 0x0000000000027941 */ /* 0x000fea0003800200 */
.L_x_7880:
[----:B------:R-:W-:Y:S04]  /*4f00*/  BSSY.RECONVERGENT B2, `(.L_x_7882) ;  /* 0x0000011000027945 */ /* 0x000fe80003800200 */
[----:B------:R-:W-:Y:S05]  /*4f10*/  @!P2 BRA `(.L_x_7883) ;  /* 0x00000000003ca947 */ /* 0x000fea0003800000 */
[----:B0-----:R-:W-:Y:S01]  /*4f20*/  @P4 FFMA.FTZ R154, R170, R211, R208 ;  /* 0x000000d3aa9a4223 */ /* 0x001fe200000100d0 */
[----:B------:R-:W-:Y:S01]  /*4f30*/  HADD2.F32 R152, -RZ, R140.H1_H1 ;  /* 0x3000008cff987230 */ /* 0x000fe20000004100 */
[----:B------:R-:W-:Y:S02]  /*4f40*/  LOP3.LUT P3, RZ, R150, 0xff00, RZ, 0xc0, !PT ;  /* 0x0000ff0096ff7812 */ /* 0x000fe4000786c0ff */
[----:B------:R-:W-:-:S04]  /*4f50*/  @P4 FADD.FTZ R154, R179, -R154 ;  /* 0x8000009ab39a4221 */ /* 0x000fc80000010000 */
[----:B------:R-:W-:-:S04]  /*4f60*/  @P4 FFMA.FTZ R152, R203, R154, R152 ;  /* 0x0000009acb984223 */ /* 0x000fc80000010098 */
[----:B------:R-:W-:-:S03]  /*4f70*/  FMUL.FTZ R152, R152, UR13 ;  /* 0x0000000d98987c20 */ /* 0x000fc60008410000 */
[----:B-----5:R-:W-:Y:S02]  /*4f80*/  @P3 HADD2.F32 R155, -RZ, R124.H1_H1 ;  /* 0x3000007cff9b3230 */ /* 0x020fe40000004100 */
        /* <DEDUP_REMOVED lines=8> */
.L_x_7883:
[----:B------:R-:W-:Y:S05]  /*5010*/  BSYNC.RECONVERGENT B2 ;  /* 0x0000000000027941 */ /* 0x000fea0003800200 */
.L_x_7882:
[----:B------:R-:W-:Y:S04]  /*5020*/  BSSY.RECONVERGENT B2, `(.L_x_7884) ;  /* 0x0000011000027945 */ /* 0x000fe80003800200 */
[----:B------:R-:W-:Y:S05]  /*5030*/  @!P2 BRA `(.L_x_7885) ;  /* 0x00000000003ca947 */ /* 0x000fea0003800000 */
        /* <DEDUP_REMOVED lines=15> */
.L_x_7885:
[----:B------:R-:W-:Y:S05]  /*5130*/  BSYNC.RECONVERGENT B2 ;  /* 0x0000000000027941 */ /* 0x000fea0003800200 */
.L_x_7884:
        /* <DEDUP_REMOVED lines=17> */
.L_x_7887:
[----:B------:R-:W-:Y:S05]  /*5250*/  BSYNC.RECONVERGENT B2 ;  /* 0x0000000000027941 */ /* 0x000fea0003800200 */
.L_x_7886:
        /* <DEDUP_REMOVED lines=17> */
.L_x_7889:
[----:B------:R-:W-:Y:S05]  /*5370*/  BSYNC.RECONVERGENT B2 ;  /* 0x0000000000027941 */ /* 0x000fea0003800200 */
.L_x_7888:
        /* <DEDUP_REMOVED lines=17> */
.L_x_7891:
[----:B------:R-:W-:Y:S05]  /*5490*/  BSYNC.RECONVERGENT B2 ;  /* 0x0000000000027941 */ /* 0x000fea0003800200 */
.L_x_7890:
        /* <DEDUP_REMOVED lines=17> */
.L_x_7893:
[----:B------:R-:W-:Y:S05]  /*55b0*/  BSYNC.RECONVERGENT B2 ;  /* 0x0000000000027941 */ /* 0x000fea0003800200 */
.L_x_7892:
[----:B------:R-:W-:Y:S05]  /*55c0*/  @!P2 BRA `(.L_x_7879) ;  /* 0x000000140010a947 */ /* 0x000fea0003800000 */
[----:B0-----:R-:W-:Y:S01]  /*55d0*/  @P4 FFMA.FTZ R154, R176, R211, R208 ;  /* 0x000000d3b09a4223 */ /* 0x001fe200000100d0 */
[----:B------:R-:W-:Y:S01]  /*55e0*/  HADD2.F32 R152, -RZ, R143.H1_H1 ;  /* 0x3000008fff987230 */ /* 0x000fe20000004100 */
[----:B------:R-:W-:Y:S01]  /*55f0*/  ISETP.GE.U32.AND P3, PT, R150, RZ, PT ;  /* 0x000000ff9600720c */ /* 0x000fe20003f66070 */
[----:B------:R-:W-:Y:S02]  /*5600*/  HFMA2 R150, -RZ, RZ, 0, 0 ;  /* 0x00000000ff967431 */ /* 0x000fe400000001ff */
[----:B------:R-:W-:Y:S01]  /*5610*/  @P4 FADD.FTZ R154, R185, -R154 ;  /* 0x8000009ab99a4221 */ /* 0x000fe20000010000 */
[----:B------:R-:W-:-:S03]  /*5620*/  ISETP.GE.U32.AND.EX P3, PT, R151, 0x1000000, PT, P3 ;  /* 0x010000009700780c */ /* 0x000fc60003f66130 */
[----:B------:R-:W-:-:S04]  /*5630*/  @P4 FFMA.FTZ R152, R203, R154, R152 ;  /* 0x0000009acb984223 */ /* 0x000fc80000010098 */
[----:B------:R-:W-:-:S04]  /*5640*/  FMUL.FTZ R152, R152, UR13 ;  /* 0x0000000d98987c20 */ /* 0x000fc80008410000 */
[----:B------:R-:W-:Y:S02]  /*5650*/  FMUL.FTZ R152, R152, UR12 ;  /* 0x0000000c98987c20 */ /* 0x000fe40008410000 */
[----:B-----5:R-:W-:Y:S02]  /*5660*/  @P3 HADD2.F32 R153, -RZ, R127.H1_H1 ;  /* 0x3000007fff993230 */ /* 0x020fe40000004100 */
[----:B------:R-:W-:-:S03]  /*5670*/  FMUL.FTZ R151, R19, R152 ;  /* 0x0000009813977220 */ /* 0x000fc60000410000 */
[----:B------:R-:W-:Y:S02]  /*5680*/  @P3 FMUL.FTZ R150, R153, R152 ;  /* 0x0000009899963220 */ /* 0x000fe40000410000 */
[----:B------:R-:W-:Y:S02]  /*5690*/  FSEL R151, R151, RZ, P3 ;  /* 0x000000ff97977208 */ /* 0x000fe40001800000 */
[----:B------:R-:W-:Y:S02]  /*56a0*/  FADD.FTZ R111, R111, R150 ;  /* 0x000000966f6f7221 */ /* 0x000fe40000010000 */
[----:B------:R-:W-:-:S04]  /*56b0*/  F2FP.F16.F32.PACK_AB R151, RZ, R151 ;  /* 0x00000097ff97723e */ /* 0x000fc800000000ff */
[----:B------:R-:W-:Y:S01]  /*56c0*/  PRMT R131, R131, 0x5410, R151 ;  /* 0x0000541083837816 */ /* 0x000fe20000000097 */
[----:B------:R-:W-:Y:S06]  /*56d0*/  BRA `(.L_x_7879) ;  /* 0x0000001000cc7947 */ /* 0x000fec0003800000 */
.L_x_7863:
        /* <DEDUP_REMOVED lines=24> */
.L_x_7896:
[----:B------:R-:W-:Y:S05]  /*5860*/  BSYNC.RECONVERGENT B2 ;  /* 0x0000000000027941 */ /* 0x000fea0003800200 */
.L_x_7895:
        /* <DEDUP_REMOVED lines=17> */
.L_x_7898:
[----:B------:R-:W-:Y:S05]  /*5980*/  BSYNC.RECONVERGENT B2 ;  /* 0x0000000000027941 */ /* 0x000fea0003800200 */
.L_x_7897:
[----:B------:R-:W-:Y:S01]  /*5990*/  BSSY.RECONVERGENT B2, `(.L_x_7899) ;  /* 0x0000011000027945 */ /* 0x000fe20003800200 */
[----:B------:R-:W-:Y:S01]  /*59a0*/  F2FP.F16.F32.PACK_AB R152, RZ, R152 ;  /* 0x00000098ff98723e */ /* 0x000fe200000000ff */
[----:B------:R-:W-:Y:S01]  /*59b0*/  FFMA.FTZ R155, R175, R211, R208 ;  /* 0x000000d3af9b7223 */ /* 0x000fe200000100d0 */
[----:B------:R-:W-:Y:S01]  /*59c0*/  FADD.FTZ R206, R181, -R206 ;  /* 0x800000ceb5ce7221 */ /* 0x000fe20000010000 */
[----:B------:R-:W-:Y:S01]  /*59d0*/  FSEL R135, R135, RZ, P3 ;  /* 0x000000ff87877208 */ /* 0x000fe20001800000 */
[----:B------:R-:W-:Y:S06]  /*59e0*/  @!P2 BRA `(.L_x_7900) ;  /* 0x00000000002ca947 */ /* 0x000fec0003800000 */
[----:B------:R-:W-:Y:S01]  /*59f0*/  LOP3.LUT P4, RZ, R150, 0xff0000, RZ, 0xc0, !PT ;  /* 0x00ff000096ff7812 */ /* 0x000fe2000788c0ff */
[----:B------:R-:W-:-:S04]  /*5a00*/  FMUL.FTZ R133, R135, UR13 ;  /* 0x0000000d87857c20 */ /* 0x000fc80008410000 */
[----:B------:R-:W-:Y:S01]  /*5a10*/  FMUL.FTZ R153, R133, UR12 ;  /* 0x0000000c85997c20 */ /* 0x000fe20008410000 */
[----:B------:R-:W-:-:S03]  /*5a20*/  MOV R133, RZ ;  /* 0x000000ff00857202 */ /* 0x000fc60000000f00 */
[----:B------:R-:W-:-:S04]  /*5a30*/  FMUL.FTZ R134, R14, R153 ;  /* 0x000000990e867220 */ /* 0x000fc80000410000 */
[----:B-----5:R-:W-:Y:S01]  /*5a40*/  @P4 HADD2.F32 R154, -RZ, R125.H0_H0 ;  /* 0x2000007dff9a4230 */ /* 0x020fe20000004100 */
[----:B------:R-:W-:-:S04]  /*5a50*/  FSEL R134, R134, RZ, P4 ;  /* 0x000000ff86867208 */ /* 0x000fc80002000000 */
[----:B------:R-:W-:Y:S01]  /*5a60*/  @P4 FMUL.FTZ R133, R154, R153 ;  /* 0x000000999a854220 */ /* 0x000fe20000410000 */
[----:B------:R-:W-:-:S03]  /*5a70*/  F2FP.F16.F32.PACK_AB R134, RZ, R134 ;  /* 0x00000086ff86723e */ /* 0x000fc600000000ff */
[----:B------:R-:W-:Y:S01]  /*5a80*/  FADD.FTZ R114, R114, R133 ;  /* 0x0000008572727221 */ /* 0x000fe20000010000 */
[----:B------:R-:W-:-:S07]  /*5a90*/  PRMT R129, R134, 0x7610, R129 ;  /* 0x0000761086817816 */ /* 0x000fce0000000081 */
.L_x_7900:
[----:B------:R-:W-:Y:S05]  /*5aa0*/  BSYNC.RECONVERGENT B2 ;  /* 0x0000000000027941 */ /* 0x000fea0003800200 */
.L_x_7899:
[----:B------:R-:W-:Y:S01]  /*5ab0*/  FADD.FTZ R154, R182, -R155 ;  /* 0x8000009bb69a7221 */ /* 0x000fe20000010000 */
[C---:B------:R-:W-:Y:S01]  /*5ac0*/  FMUL.FTZ R134, R203.reuse, R206 ;  /* 0x000000cecb867220 */ /* 0x040fe20000410000 */
[--C-:B------:R-:W-:Y:S01]  /*5ad0*/  FFMA.FTZ R210, R174, R211, R208.reuse ;  /* 0x000000d3aed27223 */ /* 0x100fe200000100d0 */
[----:B------:R-:W-:Y:S01]  /*5ae0*/  BSSY.RECONVERGENT B2, `(.L_x_7901) ;  /* 0x0000013000027945 */ /* 0x000fe20003800200 */
[----:B------:R-:W-:Y:S01]  /*5af0*/  FMUL.FTZ R153, R203, R154 ;  /* 0x0000009acb997220 */ /* 0x000fe20000410000 */
[----:B------:R-:W-:Y:S01]  /*5b00*/  F2FP.F16.F32.PACK_AB R133, RZ, R135 ;  /* 0x00000087ff85723e */ /* 0x000fe200000000ff */
[-CC-:B------:R-:W-:Y:S01]  /*5b10*/  FFMA.FTZ R215, R177, R211.reuse, R208.reuse ;  /* 0x000000d3b1d77223 */ /* 0x180fe200000100d0 */
        /* <DEDUP_REMOVED lines=15> */
.L_x_7902:
[----:B------:R-:W-:Y:S05]  /*5c10*/  BSYNC.RECONVERGENT B2 ;  /* 0x0000000000027941 */ /* 0x000fea0003800200 */
.L_x_7901:
        /* <DEDUP_REMOVED lines=18> */
.L_x_7904:
[----:B------:R-:W-:Y:S05]  /*5d40*/  BSYNC.RECONVERGENT B2 ;  /* 0x0000000000027941 */ /* 0x000fea0003800200 */
.L_x_7903:
[----:B------:R-:W-:Y:S01]  /*5d50*/  BSSY.RECONVERGENT B2, `(.L_x_7905) ;  /* 0x0000011000027945 */ /* 0x000fe20003800200 */
[----:B------:R-:W-:Y:S01]  /*5d60*/  F2FP.F16.F32.PACK_AB R210, RZ, R153 ;  /* 0x00000099ffd2723e */ /* 0x000fe200000000ff */
[C---:B------:R-:W-:Y:S01]  /*5d70*/  FMUL.FTZ R153, R203.reuse, R212 ;  /* 0x000000d4cb997220 */ /* 0x040fe20000410000 */
[----:B------:R-:W-:Y:S01]  /*5d80*/  FMUL.FTZ R155, R203, R214 ;  /* 0x000000d6cb9b7220 */ /* 0x000fe20000410000 */
        /* <DEDUP_REMOVED lines=13> */
.L_x_7906:
[----:B------:R-:W-:Y:S05]  /*5e60*/  BSYNC.RECONVERGENT B2 ;  /* 0x0000000000027941 */ /* 0x000fea0003800200 */
.L_x_7905:
[----:B------:R-:W-:Y:S01]  /*5e70*/  BSSY.RECONVERGENT B2, `(.L_x_7907) ;  /* 0x0000010000027945 */ /* 0x000fe20003800200 */
[----:B------:R-:W-:Y:S02]  /*5e80*/  F2FP.F16.F32.PACK_AB R154, RZ, R154 ;  /* 0x0000009aff9a723e */ /* 0x000fe400000000ff */
        /* <DEDUP_REMOVED lines=14> */
.L_x_7908:
[----:B------:R-:W-:Y:S05]  /*5f70*/  BSYNC.RECONVERGENT B2 ;  /* 0x0000000000027941 */ /* 0x000fea0003800200 */
.L_x_7907:
        /* <DEDUP_REMOVED lines=18> */
.L_x_7894:
        /* <DEDUP_REMOVED lines=9> */
[----:B-----5:R-:W-:Y:S02]  /*6130*/  @P4 HADD2.F32 R154, -RZ, R124.H0_H0 ;  /* 0x2000007cff9a4230 */ /* 0x020fe40000004100 */
        /* <DEDUP_REMOVED lines=8> */
.L_x_7910:
[----:B------:R-:W-:Y:S05]  /*61c0*/  BSYNC.RECONVERGENT B2 ;  /* 0x0000000000027941 */ /* 0x000fea0003800200 */
.L_x_7909:
        /* <DEDUP_REMOVED lines=8> */
[----:B-----5:R-:W-:Y:S02]  /*6250*/  @P4 HADD2.F32 R155, -RZ, R124.H1_H1 ;  /* 0x3000007cff9b4230 */ /* 0x020fe40000004100 */
        /* <DEDUP_REMOVED lines=9> */
.L_x_7912:
[----:B------:R-:W-:Y:S05]  /*62f0*/  BSYNC.RECONVERGENT B2 ;  /* 0x0000000000027941 */ /* 0x000fea0003800200 */
.L_x_7911:
        /* <DEDUP_REMOVED lines=18> */
.L_x_7914:
[----:B------:R-:W-:Y:S05]  /*6420*/  BSYNC.RECONVERGENT B2 ;  /* 0x0000000000027941 */ /* 0x000fea0003800200 */
.L_x_7913:
        /* <DEDUP_REMOVED lines=18> */
.L_x_7916:
[----:B------:R-:W-:Y:S05]  /*6550*/  BSYNC.RECONVERGENT B2 ;  /* 0x0000000000027941 */ /* 0x000fea0003800200 */
.L_x_7915:
        /* <DEDUP_REMOVED lines=18> */
.L_x_7918:
[----:B------:R-:W-:Y:S05]  /*6680*/  BSYNC.RECONVERGENT B2 ;  /* 0x0000000000027941 */ /* 0x000fea0003800200 */
.L_x_7917:
        /* <DEDUP_REMOVED lines=18> */
.L_x_7920:
[----:B------:R-:W-:Y:S05]  /*67b0*/  BSYNC.RECONVERGENT B2 ;  /* 0x0000000000027941 */ /* 0x000fea0003800200 */
.L_x_7919:
        /* <DEDUP_REMOVED lines=18> */
.L_x_7922:
[----:B------:R-:W-:Y:S05]  /*68e0*/  BSYNC.RECONVERGENT B2 ;  /* 0x0000000000027941 */ /* 0x000fea0003800200 */
.L_x_7921:
[----:B------:R-:W-:Y:S05]  /*68f0*/  @!P2 BRA `(.L_x_7879) ;  /* 0x000000000044a947 */ /* 0x000fea0003800000 */
[----:B0-----:R-:W-:Y:S01]  /*6900*/  FFMA.FTZ R152, R176, R211, R208 ;  /* 0x000000d3b0987223 */ /* 0x001fe200000100d0 */
[----:B------:R-:W-:Y:S02]  /*6910*/  ISETP.GT.AND P4, PT, R202, RZ, PT ;  /* 0x000000ffca00720c */ /* 0x000fe40003f84270 */
[----:B------:R-:W-:Y:S01]  /*6920*/  ISETP.GE.U32.AND P3, PT, R150, RZ, PT ;  /* 0x000000ff9600720c */ /* 0x000fe20003f66070 */
[----:B------:R-:W-:Y:S01]  /*6930*/  FADD.FTZ R152, R185, -R152 ;  /* 0x80000098b9987221 */ /* 0x000fe20000010000 */
[----:B------:R-:W-:Y:S02]  /*6940*/  HFMA2 R150, -RZ, RZ, 0, 0 ;  /* 0x00000000ff967431 */ /* 0x000fe400000001ff */
[----:B------:R-:W-:Y:S01]  /*6950*/  ISETP.GE.U32.AND.EX P3, PT, R151, 0x1000000, PT, P3 ;  /* 0x010000009700780c */ /* 0x000fe20003f66130 */
[----:B------:R-:W-:-:S05]  /*6960*/  FMUL.FTZ R152, R203, R152 ;  /* 0x00000098cb987220 */ /* 0x000fca0000410000 */
[----:B------:R-:W-:-:S05]  /*6970*/  FSEL R152, R152, RZ, P4 ;  /* 0x000000ff98987208 */ /* 0x000fca0002000000 */
[----:B------:R-:W-:Y:S02]  /*6980*/  FMUL.FTZ R152, R152, UR13 ;  /* 0x0000000d98987c20 */ /* 0x000fe40008410000 */
[----:B-----5:R-:W-:Y:S02]  /*6990*/  @P3 HADD2.F32 R153, -RZ, R127.H1_H1 ;  /* 0x3000007fff993230 */ /* 0x020fe40000004100 */
[----:B------:R-:W-:-:S04]  /*69a0*/  FMUL.FTZ R152, R152, UR12 ;  /* 0x0000000c98987c20 */ /* 0x000fc80008410000 */
[-C--:B------:R-:W-:Y:S01]  /*69b0*/  FMUL.FTZ R151, R19, R152.reuse ;  /* 0x0000009813977220 */ /* 0x080fe20000410000 */
[----:B------:R-:W-:-:S04]  /*69c0*/  @P3 FMUL.FTZ R150, R153, R152 ;  /* 0x0000009899963220 */ /* 0x000fc80000410000 */
[----:B------:R-:W-:Y:S01]  /*69d0*/  FSEL R151, R151, RZ, P3 ;  /* 0x000000ff97977208 */ /* 0x000fe20001800000 */
[----:B------:R-:W-:-:S03]  /*69e0*/  FADD.FTZ R111, R111, R150 ;  /* 0x000000966f6f7221 */ /* 0x000fc60000010000 */
[----:B------:R-:W-:-:S04]  /*69f0*/  F2FP.F16.F32.PACK_AB R151, RZ, R151 ;  /* 0x00000097ff97723e */ /* 0x000fc800000000ff */
[----:B------:R-:W-:-:S07]  /*6a00*/  PRMT R131, R131, 0x5410, R151 ;  /* 0x0000541083837816 */ /* 0x000fce0000000097 */
.L_x_7879:
[----:B------:R-:W-:Y:S05]  /*6a10*/  BSYNC.RECONVERGENT B1 ;  /* 0x0000000000017941 */ /* 0x000fea0003800200 */
.L_x_7862:
        /* <DEDUP_REMOVED lines=13> */
.L_x_7924:
[----:B------:R-:W-:Y:S05]  /*6af0*/  BSYNC.RECONVERGENT B1 ;  /* 0x0000000000017941 */ /* 0x000fea0003800200 */
.L_x_7923:
[----:B------:R-:W-:Y:S04]  /*6b00*/  BSSY.RECONVERGENT B1, `(.L_x_7925) ;  /* 0x000025c000017945 */ /* 0x000fe80003800200 */
[----:B------:R-:W-:Y:S05]  /*6b10*/  @!P1 BRA `(.L_x_7926) ;  /* 0x0000001000b49947 */ /* 0x000fea0003800000 */
[----:B------:R-:W-:Y:S05]  /*6b20*/  @!P0 BRA `(.L_x_7927) ;  /* 0x00000008006c8947 */ /* 0x000fea0003800000 */
[----:B------:R-:W-:Y:S01]  /*6b30*/  ISETP.GT.AND P1, PT, R202, RZ, PT ;  /* 0x000000ffca00720c */ /* 0x000fe20003f24270 */
[--C-:B------:R-:W-:Y:S01]  /*6b40*/  HADD2.F32 R202, -RZ, R144.reuse.H0_H0 ;  /* 0x20000090ffca7230 */ /* 0x100fe20000004100 */
[----:B------:R-:W-:Y:S01]  /*6b50*/  BSSY.RECONVERGENT B2, `(.L_x_7928) ;  /* 0x0000032000027945 */ /* 0x000fe20003800200 */
[----:B------:R-:W-:Y:S02]  /*6b60*/  HADD2.F32 R206, -RZ, R144.H1_H1 ;  /* 0x30000090ffce7230 */ /* 0x000fe40000004100 */
[----:B------:R-:W-:Y:S02]  /*6b70*/  HADD2.F32 R210, -RZ, R145.H1_H1 ;  /* 0x30000091ffd27230 */ /* 0x000fe40000004100 */
[--C-:B------:R-:W-:Y:S02]  /*6b80*/  HADD2.F32 R212, -RZ, R146.reuse.H0_H0 ;  /* 0x20000092ffd47230 */ /* 0x100fe40000004100 */
[----:B------:R-:W-:Y:S02]  /*6b90*/  HADD2.F32 R154, -RZ, R146.H1_H1 ;  /* 0x30000092ff9a7230 */ /* 0x000fe40000004100 */
[----:B0-----:R-:W-:-:S02]  /*6ba0*/  HADD2.F32 R150, -RZ, R147.H1_H1 ;  /* 0x30000093ff967230 */ /* 0x001fc40000004100 */
        /* <DEDUP_REMOVED lines=9> */
[----:B------:R-:W-:Y:S02]  /*6c40*/  HADD2.F32 R208, -RZ, R145.H0_H0 ;  /* 0x20000091ffd07230 */ /* 0x000fe40000004100 */
[----:B------:R-:W-:Y:S01]  /*6c50*/  @P1 FADD.FTZ R135, R195, -R132 ;  /* 0x80000084c3871221 */ /* 0x000fe20000010000 */
[----:B------:R-:W-:Y:S01]  /*6c60*/  @P1 FADD.FTZ R151, R194, -R151 ;  /* 0x80000097c2971221 */ /* 0x000fe20000010000 */
[----:B------:R-:W-:Y:S01]  /*6c70*/  @P1 FFMA.FTZ R202, R203, R133, R202 ;  /* 0x00000085cbca1223 */ /* 0x000fe200000100ca */
[----:B------:R-:W-:Y:S01]  /*6c80*/  @P1 FADD.FTZ R153, R197, -R134 ;  /* 0x80000086c5991221 */ /* 0x000fe20000010000 */
[----:B------:R-:W-:Y:S01]  /*6c90*/  @P1 FADD.FTZ R155, R196, -R155 ;  /* 0x8000009bc49b1221 */ /* 0x000fe20000010000 */
[----:B------:R-:W-:Y:S01]  /*6ca0*/  @P1 FADD.FTZ R133, R199, -R152 ;  /* 0x80000098c7851221 */ /* 0x000fe20000010000 */
[C---:B------:R-:W-:Y:S01]  /*6cb0*/  @P1 FFMA.FTZ R206, R203.reuse, R135, R206 ;  /* 0x00000087cbce1223 */ /* 0x040fe200000100ce */
[----:B------:R-:W-:Y:S01]  /*6cc0*/  @P1 FFMA.FTZ R208, R203, R151, R208 ;  /* 0x00000097cbd01223 */ /* 0x000fe200000100d0 */
[----:B------:R-:W-:-:S02]  /*6cd0*/  HADD2.F32 R135, -RZ, R147.H0_H0 ;  /* 0x20000093ff877230 */ /* 0x000fc40000004100 */
        /* <DEDUP_REMOVED lines=25> */
.L_x_7929:
[----:B------:R-:W-:Y:S05]  /*6e70*/  BSYNC.RECONVERGENT B2 ;  /* 0x0000000000027941 */ /* 0x000fea0003800200 */
.L_x_7928:
        /* <DEDUP_REMOVED lines=13> */
.L_x_7931:
[----:B------:R-:W-:Y:S05]  /*6f50*/  BSYNC.RECONVERGENT B2 ;  /* 0x0000000000027941 */ /* 0x000fea0003800200 */
.L_x_7930:
        /* <DEDUP_REMOVED lines=13> */
.L_x_7933:
[----:B------:R-:W-:Y:S05]  /*7030*/  BSYNC.RECONVERGENT B2 ;  /* 0x0000000000027941 */ /* 0x000fea0003800200 */
.L_x_7932:
        /* <DEDUP_REMOVED lines=13> */
.L_x_7935:
[----:B------:R-:W-:Y:S05]  /*7110*/  BSYNC.RECONVERGENT B2 ;  /* 0x0000000000027941 */ /* 0x000fea0003800200 */
.L_x_7934:
        /* <DEDUP_REMOVED lines=13> */
.L_x_7937:
[----:B------:R-:W-:Y:S05]  /*71f0*/  BSYNC.RECONVERGENT B2 ;  /* 0x0000000000027941 */ /* 0x000fea0003800200 */
.L_x_7936:
        /* <DEDUP_REMOVED lines=13> */
.L_x_7939:
[----:B------:R-:W-:Y:S05]  /*72d0*/  BSYNC.RECONVERGENT B2 ;  /* 0x0000000000027941 */ /* 0x000fea0003800200 */
.L_x_7938:
        /* <DEDUP_REMOVED lines=13> */
.L_x_7941:
[----:B------:R-:W-:Y:S05]  /*73b0*/  BSYNC.RECONVERGENT B2 ;  /* 0x0000000000027941 */ /* 0x000fea0003800200 */
.L_x_7940:
        /* <DEDUP_REMOVED lines=18> */
.L_x_7927:
        /* <DEDUP_REMOVED lines=18> */
.L_x_7944:
[----:B------:R-:W-:Y:S05]  /*7600*/  BSYNC.RECONVERGENT B2 ;  /* 0x0000000000027941 */ /* 0x000fea0003800200 */
.L_x_7943:
        /* <DEDUP_REMOVED lines=17> */
.L_x_7946:
[----:B------:R-:W-:Y:S05]  /*7720*/  BSYNC.RECONVERGENT B2 ;  /* 0x0000000000027941 */ /* 0x000fea0003800200 */
.L_x_7945:
        /* <DEDUP_REMOVED lines=17> */
.L_x_7948:
[----:B------:R-:W-:Y:S05]  /*7840*/  BSYNC.RECONVERGENT B2 ;  /* 0x0000000000027941 */ /* 0x000fea0003800200 */
.L_x_7947:
        /* <DEDUP_REMOVED lines=17> */
.L_x_7950:
[----:B------:R-:W-:Y:S05]  /*7960*/  BSYNC.RECONVERGENT B2 ;  /* 0x0000000000027941 */ /* 0x000fea0003800200 */
.L_x_7949:
        /* <DEDUP_REMOVED lines=17> */
.L_x_7952:
[----:B------:R-:W-:Y:S05]  /*7a80*/  BSYNC.RECONVERGENT B2 ;  /* 0x0000000000027941 */ /* 0x000fea0003800200 */
.L_x_7951:
        /* <DEDUP_REMOVED lines=17> */
.L_x_7954:
[----:B------:R-:W-:Y:S05]  /*7ba0*/  BSYNC.RECONVERGENT B2 ;  /* 0x0000000000027941 */ /* 0x000fea0003800200 */
.L_x_7953:
        /* <DEDUP_REMOVED lines=17> */
.L_x_7956:
[----:B------:R-:W-:Y:S05]  /*7cc0*/  BSYNC.RECONVERGENT B2 ;  /* 0x0000000000027941 */ /* 0x000fea0003800200 */
.L_x_7955:
[----:B------:R-:W-:Y:S05]  /*7cd0*/  @!P2 BRA `(.L_x_7942) ;  /* 0x0000001000f8a947 */ /* 0x000fea0003800000 */
[----:B------:R-:W-:Y:S01]  /*7ce0*/  @P3 FFMA.FTZ R208, R200, R211, R208 ;  /* 0x000000d3c8d03223 */ /* 0x000fe200000100d0 */
[----:B0-----:R-:W-:Y:S01]  /*7cf0*/  HADD2.F32 R150, -RZ, R147.H1_H1 ;  /* 0x30000093ff967230 */ /* 0x001fe20000004100 */
        /* <DEDUP_REMOVED lines=15> */
.L_x_7926:
[----:B------:R-:W-:Y:S05]  /*7df0*/  @!P0 BRA `(.L_x_7957) ;  /* 0x0000000800548947 */ /* 0x000fea0003800000 */
[-CC-:B0-----:R-:W-:Y:S01]  /*7e00*/  FFMA.FTZ R133, R187, R211.reuse, R208.reuse ;  /* 0x000000d3bb857223 */ /* 0x181fe200000100d0 */
[-CC-:B------:R-:W-:Y:S01]  /*7e10*/  FFMA.FTZ R134, R186, R211.reuse, R208.reuse ;  /* 0x000000d3ba867223 */ /* 0x180fe200000100d0 */
[----:B------:R-:W-:Y:S01]  /*7e20*/  ISETP.GT.AND P1, PT, R202, RZ, PT ;  /* 0x000000ffca00720c */ /* 0x000fe20003f24270 */
        /* <DEDUP_REMOVED lines=37> */
.L_x_7959:
[----:B------:R-:W-:Y:S05]  /*8080*/  BSYNC.RECONVERGENT B2 ;  /* 0x0000000000027941 */ /* 0x000fea0003800200 */
.L_x_7958:
        /* <DEDUP_REMOVED lines=13> */
.L_x_7961:
[----:B------:R-:W-:Y:S05]  /*8160*/  BSYNC.RECONVERGENT B2 ;  /* 0x0000000000027941 */ /* 0x000fea0003800200 */
.L_x_7960:
[----:B------:R-:W-:Y:S01]  /*8170*/  BSSY.RECONVERGENT B2, `(.L_x_7962) ;  /* 0x0000010000027945 */ /* 0x000fe20003800200 */
[----:B------:R-:W-:Y:S02]  /*8180*/  F2FP.F16.F32.PACK_AB R132, R154, R153 ;  /* 0x000000999a84723e */ /* 0x000fe400000000ff */
[----:B------:R-:W-:Y:S02]  /*8190*/  FSEL R154, R135, RZ, P1 ;  /* 0x000000ff879a7208 */ /* 0x000fe40000800000 */
        /* <DEDUP_REMOVED lines=13> */
.L_x_7963:
[----:B------:R-:W-:Y:S05]  /*8270*/  BSYNC.RECONVERGENT B2 ;  /* 0x0000000000027941 */ /* 0x000fea0003800200 */
.L_x_7962:
        /* <DEDUP_REMOVED lines=13> */
.L_x_7965:
[----:B------:R-:W-:Y:S05]  /*8350*/  BSYNC.RECONVERGENT B2 ;  /* 0x0000000000027941 */ /* 0x000fea0003800200 */
.L_x_7964:
        /* <DEDUP_REMOVED lines=18> */
.L_x_7967:
[----:B------:R-:W-:Y:S05]  /*8480*/  BSYNC.RECONVERGENT B2 ;  /* 0x0000000000027941 */ /* 0x000fea0003800200 */
.L_x_7966:
        /* <DEDUP_REMOVED lines=13> */
.L_x_7969:
[----:B------:R-:W-:Y:S05]  /*8560*/  BSYNC.RECONVERGENT B2 ;  /* 0x0000000000027941 */ /* 0x000fea0003800200 */
.L_x_7968:
        /* <DEDUP_REMOVED lines=13> */
.L_x_7971:
[----:B------:R-:W-:Y:S05]  /*8640*/  BSYNC.RECONVERGENT B2 ;  /* 0x0000000000027941 */ /* 0x000fea0003800200 */
.L_x_7970:
[----:B------:R-:W-:Y:S02]  /*8650*/  F2FP.F16.F32.PACK_AB R134, R153, R150 ;  /* 0x000000969986723e */ /* 0x000fe400000000ff */
[----:B------:R-:W-:Y:S01]  /*8660*/  F2FP.F16.F32.PACK_AB R135, R203, R154 ;  /* 0x0000009acb87723e */ /* 0x000fe200000000ff */
        /* <DEDUP_REMOVED lines=14> */
.L_x_7957:
        /* <DEDUP_REMOVED lines=18> */
.L_x_7973:
[----:B------:R-:W-:Y:S05]  /*8870*/  BSYNC.RECONVERGENT B2 ;  /* 0x0000000000027941 */ /* 0x000fea0003800200 */
.L_x_7972:
        /* <DEDUP_REMOVED lines=18> */
.L_x_7975:
[----:B------:R-:W-:Y:S05]  /*89a0*/  BSYNC.RECONVERGENT B2 ;  /* 0x0000000000027941 */ /* 0x000fea0003800200 */
.L_x_7974:
        /* <DEDUP_REMOVED lines=18> */
.L_x_7977:
[----:B------:R-:W-:Y:S05]  /*8ad0*/  BSYNC.RECONVERGENT B2 ;  /* 0x0000000000027941 */ /* 0x000fea0003800200 */
.L_x_7976:
        /* <DEDUP_REMOVED lines=18> */
.L_x_7979:
[----:B------:R-:W-:Y:S05]  /*8c00*/  BSYNC.RECONVERGENT B2 ;  /* 0x0000000000027941 */ /* 0x000fea0003800200 */
.L_x_7978:
        /* <DEDUP_REMOVED lines=18> */
.L_x_7981:
[----:B------:R-:W-:Y:S05]  /*8d30*/  BSYNC.RECONVERGENT B2 ;  /* 0x0000000000027941 */ /* 0x000fea0003800200 */
.L_x_7980:
        /* <DEDUP_REMOVED lines=18> */
.L_x_7983:
[----:B------:R-:W-:Y:S05]  /*8e60*/  BSYNC.RECONVERGENT B2 ;  /* 0x0000000000027941 */ /* 0x000fea0003800200 */
.L_x_7982:
        /* <DEDUP_REMOVED lines=18> */
.L_x_7985:
[----:B------:R-:W-:Y:S05]  /*8f90*/  BSYNC.RECONVERGENT B2 ;  /* 0x0000000000027941 */ /* 0x000fea0003800200 */
.L_x_7984:
        /* <DEDUP_REMOVED lines=9> */
[----:B0----5:R-:W-:-:S03]  /*9030*/  @P1 HADD2.F32 R151, -RZ, R127.H1_H1 ;  /* 0x3000007fff971230 */ /* 0x021fc60000004100 */
        /* <DEDUP_REMOVED lines=8> */
.L_x_7942:
[----:B------:R-:W-:Y:S05]  /*90c0*/  BSYNC.RECONVERGENT B1 ;  /* 0x0000000000017941 */ /* 0x000fea0003800200 */
.L_x_7925:
        /* <DEDUP_REMOVED lines=11> */
.L_x_7794:
[----:B------:R-:W-:Y:S05]  /*9180*/  BSYNC B0 ;  /* 0x0000000000007941 */ /* 0x000fea0003800000 */
.L_x_7793:
        /* <DEDUP_REMOVED lines=209> */
.L_x_7798:
        /* <DEDUP_REMOVED lines=8> */
.L_x_7988:
[----:B------:R-:W-:Y:S05]  /*9f20*/  BSYNC B1 ;  /* 0x0000000000017941 */ /* 0x000fea0003800000 */
.L_x_7987:
        /* <DEDUP_REMOVED lines=8> */
.L_x_7989:
[----:B------:R-:W-:-:S05]  /*9fb0*/  FADD.FTZ R155, R155, R210 ;  /* 0x000000d29b9b7221 */ /* 0x000fca0000010000 */
[----:B------:R-:W-:Y:S01]  /*9fc0*/  MOV R214, R155 ;  /* 0x0000009b00d67202 */ /* 0x000fe20000000f00 */
[----:B------:R-:W-:Y:S01]  /*9fd0*/  HFMA2 R216, -RZ, RZ, 0, 1.1920928955078125e-07 ;  /* 0x00000002ffd87431 */ /* 0x000fe200000001ff */
[----:B------:R-:W-:-:S07]  /*9fe0*/  MOV R207, R217 ;  /* 0x000000d900cf7202 */ /* 0x000fce0000000f00 */
[----:B------:R-:W-:Y:S05]  /*9ff0*/  WARPSYNC.COLLECTIVE R213, `(.L_x_7990) ;  /* 0x00000000d5087348 */ /* 0x000fea0003c00000 */
[----:B------:R0:W1:Y:S02]  /*a000*/  SHFL.BFLY P0, R217, R214, R216, R219 ;  /* 0x0c0000d8d6d97389 */ /* 0x00006400000000db */
[----:B01----:R-:W-:Y:S05]  /*a010*/  ENDCOLLECTIVE ;  /* 0x000000000000791b */ /* 0x003fea0003800000 */
.L_x_7990:
[----:B------:R-:W-:-:S05]  /*a020*/  FADD.FTZ R207, R207, R208 ;  /* 0x000000d0cfcf7221 */ /* 0x000fca0000010000 */
[----:B------:R-:W-:Y:S02]  /*a030*/  MOV R214, R207 ;  /* 0x000000cf00d67202 */ /* 0x000fe40000000f00 */
[----:B------:R-:W-:-:S07]  /*a040*/  MOV R204, R217 ;  /* 0x000000d900cc7202 */ /* 0x000fce0000000f00 */
[----:B------:R-:W-:Y:S05]  /*a050*/  WARPSYNC.COLLECTIVE R213, `(.L_x_7991) ;  /* 0x00000000d5087348 */ /* 0x000fea0003c00000 */
[----:B------:R0:W1:Y:S02]  /*a060*/  SHFL.BFLY P0, R217, R214, R216, R219 ;  /* 0x0c0000d8d6d97389 */ /* 0x00006400000000db */
[----:B01----:R-:W-:Y:S05]  /*a070*/  ENDCOLLECTIVE ;  /* 0x000000000000791b */ /* 0x003fea0003800000 */
.L_x_7991:
[----:B------:R-:W-:-:S05]  /*a080*/  FADD.FTZ R204, R155, R204 ;  /* 0x000000cc9bcc7221 */ /* 0x000fca0000010000 */
[----:B------:R-:W-:Y:S01]  /*a090*/  MOV R214, R204 ;  /* 0x000000cc00d67202 */ /* 0x000fe20000000f00 */
[----:B------:R-:W-:Y:S01]  /*a0a0*/  HFMA2 R216, -RZ, RZ, 0, 2.384185791015625e-07 ;  /* 0x00000004ffd87431 */ /* 0x000fe200000001ff */
[----:B------:R-:W-:-:S07]  /*a0b0*/  MOV R212, R217 ;  /* 0x000000d900d47202 */ /* 0x000fce0000000f00 */
[----:B------:R-:W-:Y:S05]  /*a0c0*/  WARPSYNC.COLLECTIVE R213, `(.L_x_7992) ;  /* 0x00000000d5087348 */ /* 0x000fea0003c00000 */
[----:B------:R0:W1:Y:S02]  /*a0d0*/  SHFL.BFLY P0, R217, R214, R216, R219 ;  /* 0x0c0000d8d6d97389 */ /* 0x00006400000000db */
[----:B01----:R-:W-:Y:S05]  /*a0e0*/  ENDCOLLECTIVE ;  /* 0x000000000000791b */ /* 0x003fea0003800000 */
.L_x_7992:
[----:B------:R-:W-:-:S05]  /*a0f0*/  FADD.FTZ R212, R207, R212 ;  /* 0x000000d4cfd47221 */ /* 0x000fca0000010000 */
[----:B------:R-:W-:Y:S02]  /*a100*/  MOV R214, R212 ;  /* 0x000000d400d67202 */ /* 0x000fe40000000f00 */
[----:B------:R-:W-:-:S07]  /*a110*/  MOV R209, R217 ;  /* 0x000000d900d17202 */ /* 0x000fce0000000f00 */
[----:B------:R-:W-:Y:S05]  /*a120*/  WARPSYNC.COLLECTIVE R213, `(.L_x_7993) ;  /* 0x00000000d5087348 */ /* 0x000fea0003c00000 */
[----:B------:R0:W1:Y:S02]  /*a130*/  SHFL.BFLY P0, R217, R214, R216, R219 ;  /* 0x0c0000d8d6d97389 */ /* 0x00006400000000db */
[----:B01----:R-:W-:Y:S05]  /*a140*/  ENDCOLLECTIVE ;  /* 0x000000000000791b */ /* 0x003fea0003800000 */
.L_x_7993:
[----:B------:R-:W-:-:S05]  /*a150*/  FADD.FTZ R209, R204, R209 ;  /* 0x000000d1ccd17221 */ /* 0x000fca0000010000 */
[----:B------:R-:W-:Y:S01]  /*a160*/  MOV R214, R209 ;  /* 0x000000d100d67202 */ /* 0x000fe20000000f00 */
[----:B------:R-:W-:Y:S01]  /*a170*/  HFMA2 R216, -RZ, RZ, 0, 4.76837158203125e-07 ;  /* 0x00000008ffd87431 */ /* 0x000fe200000001ff */
[----:B------:R-:W-:-:S07]  /*a180*/  MOV R211, R217 ;  /* 0x000000d900d37202 */ /* 0x000fce0000000f00 */
[----:B------:R-:W-:Y:S05]  /*a190*/  WARPSYNC.COLLECTIVE R213, `(.L_x_7994) ;  /* 0x00000000d5087348 */ /* 0x000fea0003c00000 */
[----:B------:R0:W1:Y:S02]  /*a1a0*/  SHFL.BFLY P0, R217, R214, R216, R219 ;  /* 0x0c0000d8d6d97389 */ /* 0x00006400000000db */
[----:B01----:R-:W-:Y:S05]  /*a1b0*/  ENDCOLLECTIVE ;  /* 0x000000000000791b */ /* 0x003fea0003800000 */
.L_x_7994:
[----:B------:R-:W-:-:S05]  /*a1c0*/  FADD.FTZ R211, R212, R211 ;  /* 0x000000d3d4d37221 */ /* 0x000fca0000010000 */
[----:B------:R-:W-:Y:S02]  /*a1d0*/  MOV R214, R211 ;  /* 0x000000d300d67202 */ /* 0x000fe40000000f00 */
[----:B------:R-:W-:-:S07]  /*a1e0*/  MOV R208, R217 ;  /* 0x000000d900d07202 */ /* 0x000fce0000000f00 */
[----:B------:R-:W-:Y:S05]  /*a1f0*/  WARPSYNC.COLLECTIVE R213, `(.L_x_7995) ;  /* 0x00000000d5087348 */ /* 0x000fea0003c00000 */
[----:B------:R0:W1:Y:S02]  /*a200*/  SHFL.BFLY P0, R217, R214, R216, R219 ;  /* 0x0c0000d8d6d97389 */ /* 0x00006400000000db */
[----:B01----:R-:W-:Y:S05]  /*a210*/  ENDCOLLECTIVE ;  /* 0x000000000000791b */ /* 0x003fea0003800000 */
.L_x_7995:
[----:B------:R-:W-:-:S05]  /*a220*/  FADD.FTZ R208, R209, R208 ;  /* 0x000000d0d1d07221 */ /* 0x000fca0000010000 */
[----:B------:R-:W-:Y:S01]  /*a230*/  MOV R214, R208 ;  /* 0x000000d000d67202 */ /* 0x000fe20000000f00 */
[----:B------:R-:W-:Y:S01]  /*a240*/  HFMA2 R216, -RZ, RZ, 0, 9.5367431640625e-07 ;  /* 0x00000010ffd87431 */ /* 0x000fe200000001ff */
[----:B------:R-:W-:-:S07]  /*a250*/  MOV R210, R217 ;  /* 0x000000d900d27202 */ /* 0x000fce0000000f00 */
[----:B------:R-:W-:Y:S05]  /*a260*/  WARPSYNC.COLLECTIVE R213, `(.L_x_7996) ;  /* 0x00000000d5087348 */ /* 0x000fea0003c00000 */
[----:B------:R0:W1:Y:S02]  /*a270*/  SHFL.BFLY P0, R217, R214, R216, R219 ;  /* 0x0c0000d8d6d97389 */ /* 0x00006400000000db */
[----:B01----:R-:W-:Y:S05]  /*a280*/  ENDCOLLECTIVE ;  /* 0x000000000000791b */ /* 0x003fea0003800000 */
.L_x_7996:
[----:B------:R-:W-:-:S05]  /*a290*/  FADD.FTZ R210, R211, R210 ;  /* 0x000000d2d3d27221 */ /* 0x000fca0000010000 */
[----:B------:R-:W-:Y:S02]  /*a2a0*/  MOV R214, R210 ;  /* 0x000000d200d67202 */ /* 0x000fe40000000f00 */
[----:B------:R-:W-:-:S07]  /*a2b0*/  MOV R215, R217 ;  /* 0x000000d900d77202 */ /* 0x000fce0000000f00 */
[----:B------:R-:W-:Y:S05]  /*a2c0*/  WARPSYNC.COLLECTIVE R213, `(.L_x_7997) ;  /* 0x00000000d5087348 */ /* 0x000fea0003c00000 */
[----:B------:R0:W1:Y:S02]  /*a2d0*/  SHFL.BFLY P0, R217, R214, R216, R219 ;  /* 0x0c0000d8d6d97389 */ /* 0x00006400000000db */
[----:B01----:R-:W-:Y:S05]  /*a2e0*/  ENDCOLLECTIVE ;  /* 0x000000000000791b */ /* 0x003fea0003800000 */
.L_x_7997:
[----:B------:R-:W-:Y:S05]  /*a2f0*/  BRA `(.L_x_7998) ;  /* 0xffffff7400f07947 */ /* 0x000fea000383ffff */
.L_x_7999:
        /* <DEDUP_REMOVED lines=16> */
.L_x_14530:


//--------------------- .text._ZN10layer_norm13ln_bwd_kernelINS_13Kernel_traitsI6__halfS2_fS2_fjLj768ELj1ELj4ELj1ELj16ENS_18Kernel_traits_baseILj768ES2_S2_fS2_fjLj128EEEEELb0ELb0ELb0ELb0EEEvNS_9BwdParamsE --------------------------
	.section	.text._ZN10layer_norm13ln_bwd_kernelINS_13Kernel_traitsI6__halfS2_fS2_fjLj768ELj1ELj4ELj1ELj16ENS_18Kernel_traits_baseILj768ES2_S2_fS2_fjLj128EEEEELb0ELb0ELb0ELb0EEEvNS_9BwdParamsE,"ax",@progbits
	.align	128
        .global         _ZN10layer_norm13ln_bwd_kernelINS_13Kernel_traitsI6__halfS2_fS2_fjLj768ELj1ELj4ELj1ELj16ENS_18Kernel_traits_baseILj768ES2_S2_fS2_fjLj128EEEEELb0ELb0ELb0ELb0EEEvNS_9BwdParamsE
        .type           _ZN10layer_norm13ln_bwd_kernelINS_13Kernel_traitsI6__halfS2_fS2_fjLj768ELj1ELj4ELj1ELj16ENS_18Kernel_traits_baseILj768ES2_S2_fS2_fjLj128EEEEELb0ELb0ELb0ELb0EEEvNS_9BwdParamsE,@function
        .size           _ZN10layer_norm13ln_bwd_kernelINS_13Kernel_traitsI6__halfS2_fS2_fjLj768ELj1ELj4ELj1ELj16ENS_18Kernel_traits_baseILj768ES2_S2_fS2_fjLj128EEEEELb0ELb0ELb0ELb0EEEvNS_9BwdParamsE,(.L_x_14531 - _ZN10layer_norm13ln_bwd_kernelINS_13Kernel_traitsI6__halfS2_fS2_fjLj768ELj1ELj4ELj1ELj16ENS_18Kernel_traits_baseILj768ES2_S2_fS2_fjLj128EEEEELb0ELb0ELb0ELb0EEEvNS_9BwdParamsE)
        .other          _ZN10layer_norm13ln_bwd_kernelINS_13Kernel_traitsI6__halfS2_fS2_fjLj768ELj1ELj4ELj1ELj16ENS_18Kernel_traits_baseILj768ES2_S2_fS2_fjLj128EEEEELb0ELb0ELb0ELb0EEEvNS_9BwdParamsE,@"STO_CUDA_ENTRY STV_DEFAULT"
_ZN10layer_norm13ln_bwd_kernelINS_13Kernel_traitsI6__halfS2_fS2_fjLj768ELj1ELj4ELj1ELj16ENS_18Kernel_traits_baseILj768ES2_S2_fS2_fjLj128EEEEELb0ELb0ELb0ELb0EEEvNS_9BwdParamsE:
.text._ZN10layer_norm13ln_bwd_kernelINS_13Kernel_traitsI6__halfS2_fS2_fjLj768ELj1ELj4ELj1ELj16ENS_18Kernel_traits_baseILj768ES2_S2_fS2_fjLj128EEEEELb0ELb0ELb0ELb0EEEvNS_9BwdParamsE:
        /* <DEDUP_REMOVED lines=26> */
[----:B--2---:R2:W5:Y:S01]  /*01a0*/  @P0 LDG.E.128 R24, desc[UR6][R6.64] ;  /* 0x0000000606180981 */ /* 0x004562000c1e1d00 */
[C---:B---3--:R-:W-:Y:S01]  /*01b0*/  @P1 IMAD.WIDE.U32 R10, R3.reuse, 0x10, R8 ;  /* 0x00000010030a1825 */ /* 0x048fe200078e0008 */
[----:B------:R-:W-:-:S04]  /*01c0*/  @P1 IADD3 R3, PT, PT, R3, 0x20, RZ ;  /* 0x0000002003031810 */ /* 0x000fc80007ffe0ff */
[----:B------:R3:W5:Y:S01]  /*01d0*/  @P1 LDG.E.128 R28, desc[UR6][R10.64] ;  /* 0x000000060a1c1981 */ /* 0x000762000c1e1d00 */
[----:B----4-:R-:W-:-:S05]  /*01e0*/  @P2 IMAD.WIDE.U32 R8, R3, 0x10, R12 ;  /* 0x0000001003082825 */ /* 0x010fca00078e000c */
[----:B------:R3:W5:Y:S01]  /*01f0*/  @P2 LDG.E.128 R32, desc[UR6][R8.64] ;  /* 0x0000000608202981 */ /* 0x000762000c1e1d00 */
[----:B--2---:R-:W-:Y:S01]  /*0200*/  SHF.R.U32.HI R7, RZ, 0x5, R0 ;  /* 0x00000005ff077819 */ /* 0x004fe20000011600 */
        /* <DEDUP_REMOVED lines=27> */
[----:B-1-3--:R-:W-:Y:S06]  /*03c0*/  @P0 BRA `(.L_x_8000) ;  /* 0x0000003400c40947 */ /* 0x00afec0003800000 */
        /* <DEDUP_REMOVED lines=27> */
.L_x_8030:
        /* <DEDUP_REMOVED lines=16> */
[----:B------:R-:W-:Y:S01]  /*0680*/  ISETP.NE.AND P4, PT, RZ, UR8, PT ;  /* 0x00000008ff007c0c */ /* 0x000fe2000bf85270 */
[----:B------:R-:W-:Y:S01]  /*0690*/  HFMA2 R164, -RZ, RZ, 0, 0 ;  /* 0x00000000ffa47431 */ /* 0x000fe200000001ff */
[C---:B------:R-:W-:Y:S01]  /*06a0*/  ISETP.GE.U32.AND P2, PT, R5.reuse, 0x40, PT ;  /* 0x000000400500780c */ /* 0x040fe20003f46070 */
[----:B------:R-:W-:Y:S01]  /*06b0*/  HFMA2 R159, -RZ, RZ, 1.875, 0 ;  /* 0x3f800000ff9f7431 */ /* 0x000fe200000001ff */
[----:B------:R-:W-:Y:S02]  /*06c0*/  ISETP.GE.U32.AND P3, PT, R5, 0x60, PT ;  /* 0x000000600500780c */ /* 0x000fe40003f66070 */
[----:B------:R-:W-:Y:S02]  /*06d0*/  MOV R163, RZ ;  /* 0x000000ff00a37202 */ /* 0x000fe40000000f00 */
[----:B-1----:R-:W-:-:S04]  /*06e0*/  LOP3.LUT R4, R0, 0x1f, RZ, 0xc0, !PT ;  /* 0x0000001f00047812 */ /* 0x002fc800078ec0ff */
[----:B------:R-:W-:-:S04]  /*06f0*/  LEA.HI.SX32 R6, R115, R4, 0x1d ;  /* 0x0000000473067211 */ /* 0x000fc800078feaff */
[----:B------:R-:W-:Y:S01]  /*0700*/  MOV R162, R6 ;  /* 0x0000000600a27202 */ /* 0x000fe20000000f00 */
[----:B---3--:R-:W-:Y:S01]  /*0710*/  @P0 HADD2.F32 R159, -RZ, R108.H0_H0 ;  /* 0x2000006cff9f0230 */ /* 0x008fe20000004100 */
[----:B----4-:R-:W-:Y:S01]  /*0720*/  FSEL R160, R110, RZ, !P4 ;  /* 0x000000ff6ea07208 */ /* 0x010fe20006000000 */
        /* <DEDUP_REMOVED lines=11> */
[----:B------:R-:W-:Y:S02]  /*07e0*/  HADD2.F32 R140, -RZ, R26.H0_H0 ;  /* 0x2000001aff8c7230 */ /* 0x000fe40000004100 */
[----:B------:R-:W-:Y:S02]  /*07f0*/  HADD2.F32 R144, -RZ, R27.H0_H0 ;  /* 0x2000001bff907230 */ /* 0x000fe40000004100 */
[----:B0-----:R-:W-:-:S05]  /*0800*/  @P1 IMAD.WIDE.U32 R12, R6, 0x20, R12 ;  /* 0x00000020060c1825 */ /* 0x001fca00078e000c */
[----:B------:R-:W5:Y:S04]  /*0810*/  @P1 LDG.E.128 R84, desc[UR6][R12.64] ;  /* 0x000000060c541981 */ /* 0x000f68000c1e1d00 */
[----:B------:R0:W5:Y:S01]  /*0820*/  @P1 LDG.E.128 R88, desc[UR6][R12.64+0x10] ;  /* 0x000010060c581981 */ /* 0x000162000c1e1d00 */
[----:B------:R-:W-:Y:S02]  /*0830*/  HADD2.F32 R149, -RZ, R26.H1_H1 ;  /* 0x3000001aff957230 */ /* 0x000fe40000004100 */
[----:B------:R-:W-:Y:S01]  /*0840*/  HADD2.F32 R157, -RZ, R27.H1_H1 ;  /* 0x3000001bff9d7230 */ /* 0x000fe20000004100 */
[----:B------:R-:W-:Y:S01]  /*0850*/  IADD3 R162, PT, PT, R6, 0x20, RZ ;  /* 0x0000002006a27810 */ /* 0x000fe20007ffe0ff */
[C---:B--2---:R-:W-:Y:S01]  /*0860*/  FADD.FTZ R8, -R160.reuse, R8 ;  /* 0x00000008a0087221 */ /* 0x044fe20000010100 */
[C---:B------:R-:W-:Y:S01]  /*0870*/  FADD.FTZ R14, -R160.reuse, R9 ;  /* 0x00000009a00e7221 */ /* 0x040fe20000010100 */
[C---:B------:R-:W-:Y:S01]  /*0880*/  FADD.FTZ R118, -R160.reuse, R10 ;  /* 0x0000000aa0767221 */ /* 0x040fe20000010100 */
[----:B------:R-:W-:Y:S01]  /*0890*/  FADD.FTZ R138, -R160, R11 ;  /* 0x0000000ba08a7221 */ /* 0x000fe20000010100 */
[----:B------:R-:W-:-:S02]  /*08a0*/  HADD2.F32 R10, -RZ, R24.H0_H0 ;  /* 0x20000018ff0a7230 */ /* 0x000fc40000004100 */
[C---:B-----5:R-:W-:Y:S01]  /*08b0*/  FMUL.FTZ R3, R161.reuse, R8 ;  /* 0x00000008a1037220 */ /* 0x060fe20000410000 */
[----:B------:R-:W-:Y:S02]  /*08c0*/  HADD2.F32 R11, -RZ, R24.H1_H1 ;  /* 0x30000018ff0b7230 */ /* 0x000fe40000004100 */
[----:B------:R-:W-:Y:S01]  /*08d0*/  FMUL.FTZ R8, R161, R14 ;  /* 0x0000000ea1087220 */ /* 0x000fe20000410000 */
[--C-:B----4-:R-:W-:Y:S02]  /*08e0*/  HADD2.F32 R9, -RZ, R108.reuse.H0_H0 ;  /* 0x2000006cff097230 */ /* 0x110fe40000004100 */
[----:B------:R-:W-:Y:S02]  /*08f0*/  HADD2.F32 R108, -RZ, R108.H1_H1 ;  /* 0x3000006cff6c7230 */ /* 0x000fe40000004100 */
[----:B------:R-:W-:Y:S02]  /*0900*/  HADD2.F32 R14, -RZ, R25.H0_H0 ;  /* 0x20000019ff0e7230 */ /* 0x000fe40000004100 */
[-C--:B------:R-:W-:Y:S01]  /*0910*/  FMUL.FTZ R10, R10, R9.reuse ;  /* 0x000000090a0a7220 */ /* 0x080fe20000410000 */
[----:B------:R-:W-:Y:S01]  /*0920*/  FADD.FTZ R56, R56, R9 ;  /* 0x0000000938387221 */ /* 0x000fe20000010000 */
[----:B------:R-:W-:Y:S01]  /*0930*/  FFMA.FTZ R36, R3, R9, R36 ;  /* 0x0000000903247223 */ /* 0x000fe20000010024 */
[-C--:B------:R-:W-:Y:S01]  /*0940*/  FMUL.FTZ R9, R11, R108.reuse ;  /* 0x0000006c0b097220 */ /* 0x080fe20000410000 */
[----:B------:R-:W-:Y:S01]  /*0950*/  FADD.FTZ R57, R57, R108 ;  /* 0x0000006c39397221 */ /* 0x000fe20000010000 */
[----:B------:R-:W-:Y:S01]  /*0960*/  FFMA.FTZ R37, R8, R108, R37 ;  /* 0x0000006c08257223 */ /* 0x000fe20000010025 */
[----:B0-----:R-:W-:-:S02]  /*0970*/  HADD2.F32 R13, -RZ, R109.H0_H0 ;  /* 0x2000006dff0d7230 */ /* 0x001fc40000004100 */
[C---:B------:R-:W-:Y:S01]  /*0980*/  FMUL.FTZ R11, R161.reuse, R118 ;  /* 0x00000076a10b7220 */ /* 0x040fe20000410000 */
[----:B------:R-:W-:Y:S02]  /*0990*/  HADD2.F32 R108, -RZ, R25.H1_H1 ;  /* 0x30000019ff6c7230 */ /* 0x000fe40000004100 */
[----:B------:R-:W-:Y:S01]  /*09a0*/  FMUL.FTZ R12, R161, R138 ;  /* 0x0000008aa10c7220 */ /* 0x000fe20000410000 */
[----:B------:R-:W-:Y:S02]  /*09b0*/  HADD2.F32 R109, -RZ, R109.H1_H1 ;  /* 0x3000006dff6d7230 */ /* 0x000fe40000004100 */
[----:B---3--:R-:W-:Y:S01]  /*09c0*/  FADD.FTZ R112, -R160, R112 ;  /* 0x00000070a0707221 */ /* 0x008fe20000010100 */
        /* <DEDUP_REMOVED lines=8> */
[----:B------:R-:W-:Y:S02]  /*0a50*/  FADD.FTZ R114, -R160, R114 ;  /* 0x00000072a0727221 */ /* 0x000fe40000010100 */
[----:B------:R-:W-:Y:S01]  /*0a60*/  FADD.FTZ R60, R60, R109 ;  /* 0x0000006d3c3c7221 */ /* 0x000fe20000010000 */
[-C--:B------:R-:W-:Y:S01]  /*0a70*/  FFMA.FTZ R40, R129, R109.reuse, R40 ;  /* 0x0000006d81287223 */ /* 0x080fe20000010028 */
[----:B------:R-:W-:Y:S01]  /*0a80*/  FMUL.FTZ R140, R140, R109 ;  /* 0x0000006d8c8c7220 */ /* 0x000fe20000410000 */
[----:B------:R-:W-:Y:S02]  /*0a90*/  HADD2.F32 R109, -RZ, R111.H0_H0 ;  /* 0x2000006fff6d7230 */ /* 0x000fe40000004100 */
[----:B------:R-:W-:Y:S01]  /*0aa0*/  FMUL.FTZ R147, R161, R114 ;  /* 0x00000072a1937220 */ /* 0x000fe20000410000 */
[----:B------:R-:W-:Y:S01]  /*0ab0*/  FADD.FTZ R138, -R160, R113 ;  /* 0x00000071a08a7221 */ /* 0x000fe20000010100 */
[----:B------:R-:W-:Y:S01]  /*0ac0*/  FADD.FTZ R108, RZ, R10 ;  /* 0x0000000aff6c7221 */ /* 0x000fe20000010000 */
[----:B------:R-:W-:Y:S01]  /*0ad0*/  FADD.FTZ R62, R62, R109 ;  /* 0x0000006d3e3e7221 */ /* 0x000fe20000010000 */
[-C--:B------:R-:W-:Y:S01]  /*0ae0*/  FFMA.FTZ R42, R147, R109.reuse, R42 ;  /* 0x0000006d932a7223 */ /* 0x080fe2000001002a */
[----:B------:R-:W-:Y:S01]  /*0af0*/  FMUL.FTZ R144, R144, R109 ;  /* 0x0000006d90907220 */ /* 0x000fe20000410000 */
[----:B------:R-:W-:Y:S01]  /*0b00*/  FFMA.FTZ R109, R3, R10, RZ ;  /* 0x0000000a036d7223 */ /* 0x000fe200000100ff */
[----:B------:R-:W-:-:S02]  /*0b10*/  HADD2.F32 R110, -RZ, R110.H1_H1 ;  /* 0x3000006eff6e7230 */ /* 0x000fc40000004100 */
        /* <DEDUP_REMOVED lines=24> */
.L_x_8002:
[----:B------:R-:W-:Y:S05]  /*0ca0*/  BSYNC.RECONVERGENT B0 ;  /* 0x0000000000007941 */ /* 0x000fea0003800200 */
.L_x_8001:
        /* <DEDUP_REMOVED lines=12> */
[----:B------:R-:W-:Y:S02]  /*0d70*/  HADD2.F32 R127, -RZ, R29.H1_H1 ;  /* 0x3000001dff7f7230 */ /* 0x000fe40000004100 */
[----:B0-----:R-:W-:Y:S02]  /*0d80*/  HADD2.F32 R123, -RZ, R28.H1_H1 ;  /* 0x3000001cff7b7230 */ /* 0x001fe40000004100 */
[----:B------:R-:W-:Y:S02]  /*0d90*/  HADD2.F32 R128, -RZ, R30.H0_H0 ;  /* 0x2000001eff807230 */ /* 0x000fe40000004100 */
[----:B-1----:R-:W-:-:S04]  /*0da0*/  @P1 IMAD.WIDE.U32 R124, R162, 0x20, R120 ;  /* 0x00000020a27c1825 */ /* 0x002fc800078e0078 */
[----:B------:R-:W-:Y:S01]  /*0db0*/  HADD2.F32 R120, -RZ, R28.H0_H0 ;  /* 0x2000001cff787230 */ /* 0x000fe20000004100 */
[----:B------:R-:W5:Y:S04]  /*0dc0*/  @P1 LDG.E.128 R92, desc[UR6][R124.64] ;  /* 0x000000067c5c1981 */ /* 0x000f68000c1e1d00 */
[----:B------:R0:W5:Y:S02]  /*0dd0*/  @P1 LDG.E.128 R96, desc[UR6][R124.64+0x10] ;  /* 0x000010067c601981 */ /* 0x000164000c1e1d00 */
[----:B0-----:R-:W-:Y:S02]  /*0de0*/  HADD2.F32 R124, -RZ, R29.H0_H0 ;  /* 0x2000001dff7c7230 */ /* 0x001fe40000004100 */
[----:B------:R-:W-:Y:S02]  /*0df0*/  HADD2.F32 R143, -RZ, R31.H0_H0 ;  /* 0x2000001fff8f7230 */ /* 0x000fe40000004100 */
[----:B------:R-:W-:-:S02]  /*0e00*/  HADD2.F32 R134, -RZ, R30.H1_H1 ;  /* 0x3000001eff867230 */ /* 0x000fc40000004100 */
[----:B------:R-:W-:Y:S01]  /*0e10*/  HADD2.F32 R155, -RZ, R31.H1_H1 ;  /* 0x3000001fff9b7230 */ /* 0x000fe20000004100 */
[----:B------:R-:W-:Y:S01]  /*0e20*/  IADD3 R162, PT, PT, R162, 0x20, RZ ;  /* 0x00000020a2a27810 */ /* 0x000fe20007ffe0ff */
[C---:B--2---:R-:W-:Y:S01]  /*0e30*/  FADD.FTZ R108, -R160.reuse, R108 ;  /* 0x0000006ca06c7221 */ /* 0x044fe20000010100 */
[----:B------:R-:W-:-:S03]  /*0e40*/  FADD.FTZ R110, -R160, R110 ;  /* 0x0000006ea06e7221 */ /* 0x000fc60000010100 */
[----:B-----5:R-:W-:Y:S01]  /*0e50*/  FMUL.FTZ R15, R161, R108 ;  /* 0x0000006ca10f7220 */ /* 0x020fe20000410000 */
[C---:B------:R-:W-:Y:S01]  /*0e60*/  FADD.FTZ R122, -R160.reuse, R109 ;  /* 0x0000006da07a7221 */ /* 0x040fe20000010100 */
[----:B----4-:R-:W-:Y:S02]  /*0e70*/  HADD2.F32 R121, -RZ, R112.H0_H0 ;  /* 0x20000070ff797230 */ /* 0x010fe40000004100 */
[--C-:B------:R-:W-:Y:S02]  /*0e80*/  HADD2.F32 R109, -RZ, R113.reuse.H0_H0 ;  /* 0x20000071ff6d7230 */ /* 0x100fe40000004100 */
[----:B------:R-:W-:Y:S01]  /*0e90*/  FADD.FTZ R126, -R160, R111 ;  /* 0x0000006fa07e7221 */ /* 0x000fe20000010100 */
[----:B------:R-:W-:Y:S01]  /*0ea0*/  FADD.FTZ R64, R64, R121 ;  /* 0x0000007940407221 */ /* 0x000fe20000010000 */
[-C--:B------:R-:W-:Y:S01]  /*0eb0*/  FFMA.FTZ R44, R15, R121.reuse, R44 ;  /* 0x000000790f2c7223 */ /* 0x080fe2000001002c */
[----:B------:R-:W-:Y:S01]  /*0ec0*/  FMUL.FTZ R120, R120, R121 ;  /* 0x0000007978787220 */ /* 0x000fe20000410000 */
[----:B------:R-:W-:Y:S01]  /*0ed0*/  FMUL.FTZ R121, R161, R110 ;  /* 0x0000006ea1797220 */ /* 0x000fe20000410000 */
[----:B---3--:R-:W-:Y:S01]  /*0ee0*/  FADD.FTZ R116, -R160, R116 ;  /* 0x00000074a0747221 */ /* 0x008fe20000010100 */
[----:B------:R-:W-:Y:S01]  /*0ef0*/  FADD.FTZ R66, R66, R109 ;  /* 0x0000006d42427221 */ /* 0x000fe20000010000 */
[-C--:B------:R-:W-:Y:S01]  /*0f00*/  FMUL.FTZ R124, R124, R109.reuse ;  /* 0x0000006d7c7c7220 */ /* 0x080fe20000410000 */
[----:B------:R-:W-:Y:S01]  /*0f10*/  FFMA.FTZ R46, R121, R109, R46 ;  /* 0x0000006d792e7223 */ /* 0x000fe2000001002e */
[----:B------:R-:W-:-:S02]  /*0f20*/  HADD2.F32 R108, -RZ, R113.H1_H1 ;  /* 0x30000071ff6c7230 */ /* 0x000fc40000004100 */
[C---:B------:R-:W-:Y:S01]  /*0f30*/  FMUL.FTZ R126, R161.reuse, R126 ;  /* 0x0000007ea17e7220 */ /* 0x040fe20000410000 */
[----:B------:R-:W-:Y:S02]  /*0f40*/  HADD2.F32 R112, -RZ, R112.H1_H1 ;  /* 0x30000070ff707230 */ /* 0x000fe40000004100 */
[----:B------:R-:W-:Y:S01]  /*0f50*/  FMUL.FTZ R125, R161, R116 ;  /* 0x00000074a17d7220 */ /* 0x000fe20000410000 */
[----:B------:R-:W-:Y:S02]  /*0f60*/  HADD2.F32 R109, -RZ, R114.H0_H0 ;  /* 0x20000072ff6d7230 */ /* 0x000fe40000004100 */
[----:B------:R-:W-:Y:S01]  /*0f70*/  FADD.FTZ R67, R67, R108 ;  /* 0x0000006c43437221 */ /* 0x000fe20000010000 */
        /* <DEDUP_REMOVED lines=8> */
[----:B------:R-:W-:Y:S01]  /*1000*/  FMUL.FTZ R122, R161, R122 ;  /* 0x0000007aa17a7220 */ /* 0x000fe20000410000 */
[----:B------:R-:W-:Y:S01]  /*1010*/  FFMA.FTZ R109, R15, R120, R164 ;  /* 0x000000780f6d7223 */ /* 0x000fe200000100a4 */
[----:B------:R-:W-:-:S02]  /*1020*/  HADD2.F32 R110, -RZ, R115.H0_H0 ;  /* 0x20000073ff6e7230 */ /* 0x000fc40000004100 */
        /* <DEDUP_REMOVED lines=8> */
[----:B------:R-:W-:Y:S02]  /*10b0*/  HADD2.F32 R114, -RZ, R114.H1_H1 ;  /* 0x30000072ff727230 */ /* 0x000fe40000004100 */
        /* <DEDUP_REMOVED lines=23> */
.L_x_8004:
[----:B------:R-:W-:Y:S05]  /*1230*/  BSYNC.RECONVERGENT B0 ;  /* 0x0000000000007941 */ /* 0x000fea0003800200 */
.L_x_8003:
        /* <DEDUP_REMOVED lines=13> */
[--C-:B------:R-:W-:Y:S02]  /*1310*/  HADD2.F32 R139, -RZ, R33.reuse.H0_H0 ;  /* 0x20000021ff8b7230 */ /* 0x100fe40000004100 */
[----:B------:R-:W-:Y:S02]  /*1320*/  HADD2.F32 R137, -RZ, R33.H1_H1 ;  /* 0x30000021ff897230 */ /* 0x000fe40000004100 */
[----:B0-----:R-:W-:-:S05]  /*1330*/  @P1 IMAD.WIDE.U32 R130, R162, 0x20, R130 ;  /* 0x00000020a2821825 */ /* 0x001fca00078e0082 */
[----:B------:R-:W5:Y:S04]  /*1340*/  @P1 LDG.E.128 R20, desc[UR6][R130.64] ;  /* 0x0000000682141981 */ /* 0x000f68000c1e1d00 */
[----:B------:R0:W5:Y:S01]  /*1350*/  @P1 LDG.E.128 R16, desc[UR6][R130.64+0x10] ;  /* 0x0000100682101981 */ /* 0x000162000c1e1d00 */
[----:B------:R-:W-:Y:S02]  /*1360*/  HADD2.F32 R153, -RZ, R35.H1_H1 ;  /* 0x30000023ff997230 */ /* 0x000fe40000004100 */
[--C-:B0-----:R-:W-:Y:S02]  /*1370*/  HADD2.F32 R130, -RZ, R32.reuse.H1_H1 ;  /* 0x30000020ff827230 */ /* 0x101fe40000004100 */
[C---:B--2---:R-:W-:Y:S01]  /*1380*/  FADD.FTZ R142, -R160.reuse, R109 ;  /* 0x0000006da08e7221 */ /* 0x044fe20000010100 */
[----:B------:R-:W-:Y:S01]  /*1390*/  FADD.FTZ R146, -R160, R110 ;  /* 0x0000006ea0927221 */ /* 0x000fe20000010100 */
[----:B------:R-:W-:-:S02]  /*13a0*/  HADD2.F32 R109, -RZ, R32.H0_H0 ;  /* 0x20000020ff6d7230 */ /* 0x000fc40000004100 */
[C---:B------:R-:W-:Y:S01]  /*13b0*/  FADD.FTZ R108, -R160.reuse, R108 ;  /* 0x0000006ca06c7221 */ /* 0x040fe20000010100 */
[C---:B---3--:R-:W-:Y:S01]  /*13c0*/  FADD.FTZ R112, -R160.reuse, R112 ;  /* 0x00000070a0707221 */ /* 0x048fe20000010100 */
[----:B------:R-:W-:Y:S01]  /*13d0*/  FADD.FTZ R148, -R160, R111 ;  /* 0x0000006fa0947221 */ /* 0x000fe20000010100 */
[C---:B-----5:R-:W-:Y:S01]  /*13e0*/  FMUL.FTZ R132, R161.reuse, R142 ;  /* 0x0000008ea1847220 */ /* 0x060fe20000410000 */
[C---:B------:R-:W-:Y:S01]  /*13f0*/  FMUL.FTZ R133, R161.reuse, R108 ;  /* 0x0000006ca1857220 */ /* 0x040fe20000410000 */
[C---:B------:R-:W-:Y:S01]  /*1400*/  FMUL.FTZ R135, R161.reuse, R112 ;  /* 0x00000070a1877220 */ /* 0x040fe20000410000 */
[--C-:B----4-:R-:W-:Y:S02]  /*1410*/  HADD2.F32 R110, -RZ, R116.reuse.H0_H0 ;  /* 0x20000074ff6e7230 */ /* 0x110fe40000004100 */
[C---:B------:R-:W-:Y:S01]  /*1420*/  FMUL.FTZ R141, R161.reuse, R146 ;  /* 0x00000092a18d7220 */ /* 0x040fe20000410000 */
[----:B------:R-:W-:Y:S02]  /*1430*/  HADD2.F32 R116, -RZ, R116.H1_H1 ;  /* 0x30000074ff747230 */ /* 0x000fe40000004100 */
[----:B------:R-:W-:Y:S01]  /*1440*/  FMUL.FTZ R142, R161, R148 ;  /* 0x00000094a18e7220 */ /* 0x000fe20000410000 */
[----:B------:R-:W-:-:S02]  /*1450*/  HADD2.F32 R108, -RZ, R117.H0_H0 ;  /* 0x20000075ff6c7230 */ /* 0x000fc40000004100 */
[-C--:B------:R-:W-:Y:S01]  /*1460*/  FMUL.FTZ R131, R109, R110.reuse ;  /* 0x0000006e6d837220 */ /* 0x080fe20000410000 */
[----:B------:R-:W-:Y:S02]  /*1470*/  HADD2.F32 R109, -RZ, R118.H0_H0 ;  /* 0x20000076ff6d7230 */ /* 0x000fe40000004100 */
[----:B------:R-:W-:Y:S01]  /*1480*/  FADD.FTZ R100, R100, R110 ;  /* 0x0000006e64647221 */ /* 0x000fe20000010000 */
        /* <DEDUP_REMOVED lines=8> */
[----:B------:R-:W-:Y:S01]  /*1510*/  FADD.FTZ R114, -R160, R114 ;  /* 0x00000072a0727221 */ /* 0x000fe20000010100 */
[----:B------:R-:W-:Y:S01]  /*1520*/  FADD.FTZ R102, R102, R108 ;  /* 0x0000006c66667221 */ /* 0x000fe20000010000 */
[-C--:B------:R-:W-:Y:S01]  /*1530*/  FFMA.FTZ R74, R141, R108.reuse, R74 ;  /* 0x0000006c8d4a7223 */ /* 0x080fe2000001004a */
[----:B------:R-:W-:Y:S01]  /*1540*/  FMUL.FTZ R139, R139, R108 ;  /* 0x0000006c8b8b7220 */ /* 0x000fe20000410000 */
[-C--:B------:R-:W-:Y:S01]  /*1550*/  FMUL.FTZ R137, R137, R110.reuse ;  /* 0x0000006e89897220 */ /* 0x080fe20000410000 */
[----:B------:R-:W-:Y:S01]  /*1560*/  FADD.FTZ R103, R103, R110 ;  /* 0x0000006e67677221 */ /* 0x000fe20000010000 */
[----:B------:R-:W-:Y:S01]  /*1570*/  FFMA.FTZ R75, R142, R110, R75 ;  /* 0x0000006e8e4b7223 */ /* 0x000fe2000001004b */
[----:B------:R-:W-:Y:S01]  /*1580*/  FADD.FTZ R108, R163, R130 ;  /* 0x00000082a36c7221 */ /* 0x000fe20000010000 */
[----:B------:R-:W-:Y:S01]  /*1590*/  FFMA.FTZ R110, R132, R130, R109 ;  /* 0x00000082846e7223 */ /* 0x000fe2000001006d */
[----:B------:R-:W-:-:S02]  /*15a0*/  HADD2.F32 R111, -RZ, R119.H0_H0 ;  /* 0x20000077ff6f7230 */ /* 0x000fc40000004100 */
[----:B------:R-:W-:Y:S01]  /*15b0*/  FMUL.FTZ R151, R161, R114 ;  /* 0x00000072a1977220 */ /* 0x000fe20000410000 */
[----:B------:R-:W-:Y:S02]  /*15c0*/  HADD2.F32 R146, -RZ, R35.H0_H0 ;  /* 0x20000023ff927230 */ /* 0x000fe40000004100 */
[----:B------:R-:W-:Y:S01]  /*15d0*/  FADD.FTZ R108, R108, R139 ;  /* 0x0000008b6c6c7221 */ /* 0x000fe20000010000 */
[----:B------:R-:W-:Y:S01]  /*15e0*/  FFMA.FTZ R109, R141, R139, R110 ;  /* 0x0000008b8d6d7223 */ /* 0x000fe2000001006e */
[----:B------:R-:W-:Y:S01]  /*15f0*/  FADD.FTZ R54, R54, R111 ;  /* 0x0000006f36367221 */ /* 0x000fe20000010000 */
[-C--:B------:R-:W-:Y:S01]  /*1600*/  FFMA.FTZ R78, R151, R111.reuse, R78 ;  /* 0x0000006f974e7223 */ /* 0x080fe2000001004e */
[----:B------:R-:W-:Y:S01]  /*1610*/  FMUL.FTZ R146, R146, R111 ;  /* 0x0000006f92927220 */ /* 0x000fe20000410000 */
[----:B------:R-:W-:Y:S02]  /*1620*/  HADD2.F32 R118, -RZ, R118.H1_H1 ;  /* 0x30000076ff767230 */ /* 0x000fe40000004100 */
[----:B------:R-:W-:Y:S01]  /*1630*/  FADD.FTZ R111, R108, R137 ;  /* 0x000000896c6f7221 */ /* 0x000fe20000010000 */
[----:B------:R-:W-:-:S02]  /*1640*/  HADD2.F32 R148, -RZ, R34.H1_H1 ;  /* 0x30000022ff947230 */ /* 0x000fc40000004100 */
[----:B------:R-:W-:Y:S01]  /*1650*/  FADD.FTZ R150, -R160, R113 ;  /* 0x00000071a0967221 */ /* 0x000fe20000010100 */
[----:B------:R-:W-:Y:S01]  /*1660*/  FFMA.FTZ R108, R142, R137, R109 ;  /* 0x000000898e6c7223 */ /* 0x000fe2000001006d */
[----:B------:R-:W-:Y:S01]  /*1670*/  FADD.FTZ R154, -R160, R115 ;  /* 0x00000073a09a7221 */ /* 0x000fe20000010100 */
[----:B------:R-:W-:Y:S01]  /*1680*/  FADD.FTZ R111, R111, R152 ;  /* 0x000000986f6f7221 */ /* 0x000fe20000010000 */
[----:B------:R-:W-:Y:S01]  /*1690*/  FMUL.FTZ R150, R161, R150 ;  /* 0x00000096a1967220 */ /* 0x000fe20000410000 */
[----:B------:R-:W-:Y:S01]  /*16a0*/  FMUL.FTZ R148, R148, R118 ;  /* 0x0000007694947220 */ /* 0x000fe20000410000 */
[----:B------:R-:W-:Y:S01]  /*16b0*/  FFMA.FTZ R109, R135, R152, R108 ;  /* 0x00000098876d7223 */ /* 0x000fe2000001006c */
[----:B------:R-:W-:Y:S02]  /*16c0*/  HADD2.F32 R110, -RZ, R119.H1_H1 ;  /* 0x30000077ff6e7230 */ /* 0x000fe40000004100 */
        /* <DEDUP_REMOVED lines=14> */
.L_x_8006:
[----:B------:R-:W-:Y:S05]  /*17b0*/  BSYNC.RECONVERGENT B0 ;  /* 0x0000000000007941 */ /* 0x000fea0003800200 */
.L_x_8005:
        /* <DEDUP_REMOVED lines=22> */
.L_x_8042:
        /* <DEDUP_REMOVED lines=18> */
[-CC-:B0-----:R-:W-:Y:S01]  /*1a40*/  FFMA.FTZ R114, R12, R113.reuse, R112.reuse ;  /* 0x000000710c727223 */ /* 0x181fe20000010070 */
[----:B------:R-:W-:Y:S01]  /*1a50*/  FFMA.FTZ R162, R158, R113, R112 ;  /* 0x000000719ea27223 */ /* 0x000fe20000010070 */
[C---:B-----5:R-:W-:Y:S01]  /*1a60*/  FMUL.FTZ R108, R161.reuse, R108 ;  /* 0x0000006ca16c7220 */ /* 0x060fe20000410000 */
[----:B------:R-:W-:Y:S01]  /*1a70*/  FMUL.FTZ R110, R161, R110 ;  /* 0x0000006ea16e7220 */ /* 0x000fe20000410000 */
[----:B------:R-:W-:Y:S01]  /*1a80*/  FADD.FTZ R116, R140, -R111 ;  /* 0x8000006f8c747221 */ /* 0x000fe20000010000 */
[----:B------:R-:W-:Y:S01]  /*1a90*/  FADD.FTZ R118, R149, -R118 ;  /* 0x8000007695767221 */ /* 0x000fe20000010000 */
[-C--:B------:R-:W-:Y:S01]  /*1aa0*/  FMUL.FTZ R108, R108, R159.reuse ;  /* 0x0000009f6c6c7220 */ /* 0x080fe20000410000 */
[----:B------:R-:W-:Y:S01]  /*1ab0*/  FMUL.FTZ R109, R110, R159 ;  /* 0x0000009f6e6d7220 */ /* 0x000fe20000410000 */
[----:B------:R-:W-:Y:S01]  /*1ac0*/  FADD.FTZ R114, R13, -R114 ;  /* 0x800000720d727221 */ /* 0x000fe20000010000 */
[----:B------:R-:W-:Y:S01]  /*1ad0*/  FADD.FTZ R162, R157, -R162 ;  /* 0x800000a29da27221 */ /* 0x000fe20000010000 */
[C---:B------:R-:W-:Y:S01]  /*1ae0*/  FMUL.FTZ R116, R161.reuse, R116 ;  /* 0x00000074a1747220 */ /* 0x040fe20000410000 */
[----:B------:R-:W-:Y:S01]  /*1af0*/  FMUL.FTZ R118, R161, R118 ;  /* 0x00000076a1767220 */ /* 0x000fe20000410000 */
[----:B------:R-:W-:Y:S01]  /*1b00*/  F2FP.F16.F32.PACK_AB R108, R109, R108 ;  /* 0x0000006c6d6c723e */ /* 0x000fe200000000ff */
[--C-:B------:R-:W-:Y:S01]  /*1b10*/  FFMA.FTZ R109, R11, R113, R112.reuse ;  /* 0x000000710b6d7223 */ /* 0x100fe20000010070 */
[C---:B------:R-:W-:Y:S01]  /*1b20*/  FMUL.FTZ R114, R161.reuse, R114 ;  /* 0x00000072a1727220 */ /* 0x040fe20000410000 */
[----:B------:R-:W-:Y:S01]  /*1b30*/  FMUL.FTZ R162, R161, R162 ;  /* 0x000000a2a1a27220 */ /* 0x000fe20000410000 */
[----:B------:R-:W-:Y:S01]  /*1b40*/  FMUL.FTZ R111, R118, R159 ;  /* 0x0000009f766f7220 */ /* 0x000fe20000410000 */
[----:B------:R-:W-:Y:S01]  /*1b50*/  FADD.FTZ R110, R14, -R109 ;  /* 0x8000006d0e6e7221 */ /* 0x000fe20000010000 */
[----:B------:R-:W-:Y:S01]  /*1b60*/  FFMA.FTZ R109, R147, R113, R112 ;  /* 0x00000071936d7223 */ /* 0x000fe20000010070 */
[-C--:B------:R-:W-:Y:S01]  /*1b70*/  FMUL.FTZ R114, R114, R159.reuse ;  /* 0x0000009f72727220 */ /* 0x080fe20000410000 */
[----:B------:R-:W-:Y:S01]  /*1b80*/  FMUL.FTZ R115, R162, R159 ;  /* 0x0000009fa2737220 */ /* 0x000fe20000410000 */
[----:B------:R-:W-:Y:S01]  /*1b90*/  FMUL.FTZ R110, R161, R110 ;  /* 0x0000006ea16e7220 */ /* 0x000fe20000410000 */
[----:B------:R-:W-:-:S03]  /*1ba0*/  FADD.FTZ R160, R144, -R109 ;  /* 0x8000006d90a07221 */ /* 0x000fc60000010000 */
[-C--:B------:R-:W-:Y:S01]  /*1bb0*/  FMUL.FTZ R109, R110, R159.reuse ;  /* 0x0000009f6e6d7220 */ /* 0x080fe20000410000 */
[----:B------:R-:W-:Y:S01]  /*1bc0*/  FMUL.FTZ R160, R161, R160 ;  /* 0x000000a0a1a07220 */ /* 0x000fe20000410000 */
[----:B------:R-:W-:-:S03]  /*1bd0*/  FMUL.FTZ R110, R116, R159 ;  /* 0x0000009f746e7220 */ /* 0x000fc60000410000 */
[----:B------:R-:W-:Y:S01]  /*1be0*/  FMUL.FTZ R160, R160, R159 ;  /* 0x0000009fa0a07220 */ /* 0x000fe20000410000 */
[----:B------:R-:W-:Y:S02]  /*1bf0*/  F2FP.F16.F32.PACK_AB R109, R114, R109 ;  /* 0x0000006d726d723e */ /* 0x000fe400000000ff */
[----:B------:R-:W-:Y:S02]  /*1c00*/  F2FP.F16.F32.PACK_AB R110, R111, R110 ;  /* 0x0000006e6f6e723e */ /* 0x000fe400000000ff */
[----:B------:R-:W-:Y:S01]  /*1c10*/  F2FP.F16.F32.PACK_AB R111, R115, R160 ;  /* 0x000000a0736f723e */ /* 0x000fe200000000ff */
[----:B------:R-:W-:Y:S06]  /*1c20*/  BRA `(.L_x_8013) ;  /* 0x0000000000907947 */ /* 0x000fec0003800000 */
.L_x_8012:
        /* <DEDUP_REMOVED lines=9> */
[C---:B------:R-:W-:Y:S01]  /*1cc0*/  FMUL.FTZ R83, R161.reuse, R108 ;  /* 0x0000006ca1537220 */ /* 0x040fe20000410000 */
[----:B------:R-:W-:Y:S01]  /*1cd0*/  FMUL.FTZ R81, R161, R104 ;  /* 0x00000068a1517220 */ /* 0x000fe20000410000 */
[--C-:B------:R-:W-:Y:S01]  /*1ce0*/  FFMA.FTZ R105, R11, R113, R112.reuse ;  /* 0x000000710b697223 */ /* 0x100fe20000010070 */
[-C--:B------:R-:W-:Y:S01]  /*1cf0*/  FMUL.FTZ R111, R82, R159.reuse ;  /* 0x0000009f526f7220 */ /* 0x080fe20000410000 */
[----:B------:R-:W-:Y:S01]  /*1d00*/  FMUL.FTZ R104, R83, R159 ;  /* 0x0000009f53687220 */ /* 0x000fe20000410000 */
[----:B------:R-:W-:Y:S01]  /*1d10*/  FMUL.FTZ R80, R161, R80 ;  /* 0x00000050a1507220 */ /* 0x000fe20000410000 */
[----:B0-----:R-:W-:Y:S01]  /*1d20*/  FADD.FTZ R114, R14, -R105 ;  /* 0x800000690e727221 */ /* 0x001fe20000010000 */
[-CC-:B------:R-:W-:Y:S01]  /*1d30*/  FFMA.FTZ R105, R3, R113.reuse, R112.reuse ;  /* 0x0000007103697223 */ /* 0x180fe20000010070 */
[--C-:B------:R-:W-:Y:S01]  /*1d40*/  FFMA.FTZ R106, R8, R113, R112.reuse ;  /* 0x00000071086a7223 */ /* 0x100fe20000010070 */
[----:B------:R-:W-:Y:S01]  /*1d50*/  F2FP.F16.F32.PACK_AB R111, R104, R111 ;  /* 0x0000006f686f723e */ /* 0x000fe200000000ff */
[----:B------:R-:W-:Y:S01]  /*1d60*/  FFMA.FTZ R104, R12, R113, R112 ;  /* 0x000000710c687223 */ /* 0x000fe20000010070 */
[-C--:B------:R-:W-:Y:S01]  /*1d70*/  FMUL.FTZ R110, R80, R159.reuse ;  /* 0x0000009f506e7220 */ /* 0x080fe20000410000 */
[-C--:B------:R-:W-:Y:S01]  /*1d80*/  FMUL.FTZ R107, R81, R159.reuse ;  /* 0x0000009f516b7220 */ /* 0x080fe20000410000 */
[----:B------:R-:W-:Y:S01]  /*1d90*/  FADD.FTZ R108, R9, -R106 ;  /* 0x8000006a096c7221 */ /* 0x000fe20000010000 */
[----:B------:R-:W-:Y:S01]  /*1da0*/  FADD.FTZ R116, R13, -R104 ;  /* 0x800000680d747221 */ /* 0x000fe20000010000 */
[----:B------:R-:W-:Y:S01]  /*1db0*/  FADD.FTZ R104, R10, -R105 ;  /* 0x800000690a687221 */ /* 0x000fe20000010000 */
[----:B------:R-:W-:Y:S01]  /*1dc0*/  FMUL.FTZ R106, R161, R114 ;  /* 0x00000072a16a7220 */ /* 0x000fe20000410000 */
[----:B------:R-:W-:Y:S01]  /*1dd0*/  F2FP.F16.F32.PACK_AB R110, R107, R110 ;  /* 0x0000006e6b6e723e */ /* 0x000fe200000000ff */
[C---:B------:R-:W-:Y:S01]  /*1de0*/  FMUL.FTZ R107, R161.reuse, R116 ;  /* 0x00000074a16b7220 */ /* 0x040fe20000410000 */
[C---:B------:R-:W-:Y:S01]  /*1df0*/  FMUL.FTZ R104, R161.reuse, R104 ;  /* 0x00000068a1687220 */ /* 0x040fe20000410000 */
[----:B------:R-:W-:Y:S01]  /*1e00*/  FMUL.FTZ R105, R161, R108 ;  /* 0x0000006ca1697220 */ /* 0x000fe20000410000 */
[-C--:B------:R-:W-:Y:S01]  /*1e10*/  FMUL.FTZ R109, R106, R159.reuse ;  /* 0x0000009f6a6d7220 */ /* 0x080fe20000410000 */
[-C--:B------:R-:W-:Y:S01]  /*1e20*/  FMUL.FTZ R114, R107, R159.reuse ;  /* 0x0000009f6b727220 */ /* 0x080fe20000410000 */
[-C--:B------:R-:W-:Y:S01]  /*1e30*/  FMUL.FTZ R108, R104, R159.reuse ;  /* 0x0000009f686c7220 */ /* 0x080fe20000410000 */
[----:B------:R-:W-:-:S03]  /*1e40*/  FMUL.FTZ R115, R105, R159 ;  /* 0x0000009f69737220 */ /* 0x000fc60000410000 */
[----:B------:R-:W-:Y:S02]  /*1e50*/  F2FP.F16.F32.PACK_AB R109, R114, R109 ;  /* 0x0000006d726d723e */ /* 0x000fe400000000ff */
[----:B------:R-:W-:-:S07]  /*1e60*/  F2FP.F16.F32.PACK_AB R108, R115, R108 ;  /* 0x0000006c736c723e */ /* 0x000fce00000000ff */
.L_x_8013:
        /* <DEDUP_REMOVED lines=8> */
.L_x_8011:
[----:B------:R-:W-:Y:S05]  /*1ef0*/  BSYNC.RECONVERGENT B1 ;  /* 0x0000000000017941 */ /* 0x000fea0003800200 */
.L_x_8010:
        /* <DEDUP_REMOVED lines=40> */
[----:B------:R-:W-:Y:S01]  /*2180*/  F2FP.F16.F32.PACK_AB R108, R115, R108 ;  /* 0x0000006c736c723e */ /* 0x000fe200000000ff */
[----:B------:R-:W-:Y:S06]  /*2190*/  BRA `(.L_x_8017) ;  /* 0x0000000000907947 */ /* 0x000fec0003800000 */
.L_x_8016:
[-CC-:B--2---:R-:W-:Y:S01]  /*21a0*/  FFMA.FTZ R109, R15, R113.reuse, R112.reuse ;  /* 0x000000710f6d7223 */ /* 0x184fe20000010070 */
[-CC-:B------:R-:W-:Y:S01]  /*21b0*/  FFMA.FTZ R110, R122, R113.reuse, R112.reuse ;  /* 0x000000717a6e7223 */ /* 0x180fe20000010070 */
[-CC-:B------:R-:W-:Y:S01]  /*21c0*/  FFMA.FTZ R111, R125, R113.reuse, R112.reuse ;  /* 0x000000717d6f7223 */ /* 0x180fe20000010070 */
[-C--:B0-----:R-:W-:Y:S01]  /*21d0*/  FFMA.FTZ R114, R126, R113.reuse, R112 ;  /* 0x000000717e727223 */ /* 0x081fe20000010070 */
[----:B------:R-:W-:Y:S01]  /*21e0*/  FADD.FTZ R108, R120, -R109 ;  /* 0x8000006d786c7221 */ /* 0x000fe20000010000 */
[----:B------:R-:W-:Y:S01]  /*21f0*/  FADD.FTZ R110, R123, -R110 ;  /* 0x8000006e7b6e7221 */ /* 0x000fe20000010000 */
[-CC-:B------:R-:W-:Y:S01]  /*2200*/  FFMA.FTZ R160, R145, R113.reuse, R112.reuse ;  /* 0x0000007191a07223 */ /* 0x180fe20000010070 */
        /* <DEDUP_REMOVED lines=14> */
[C---:B------:R-:W-:Y:S01]  /*22f0*/  FMUL.FTZ R162, R161.reuse, R162 ;  /* 0x000000a2a1a27220 */ /* 0x040fe20000410000 */
        /* <DEDUP_REMOVED lines=11> */
[----:B------:R-:W-:-:S04]  /*23b0*/  F2FP.F16.F32.PACK_AB R109, R114, R109 ;  /* 0x0000006d726d723e */ /* 0x000fc800000000ff */
[----:B------:R-:W-:Y:S02]  /*23c0*/  F2FP.F16.F32.PACK_AB R110, R111, R110 ;  /* 0x0000006e6f6e723e */ /* 0x000fe400000000ff */
[----:B------:R-:W-:-:S07]  /*23d0*/  F2FP.F16.F32.PACK_AB R111, R115, R160 ;  /* 0x000000a0736f723e */ /* 0x000fce00000000ff */
.L_x_8017:
        /* <DEDUP_REMOVED lines=8> */
.L_x_8015:
[----:B------:R-:W-:Y:S05]  /*2460*/  BSYNC.RECONVERGENT B1 ;  /* 0x0000000000017941 */ /* 0x000fea0003800200 */
.L_x_8014:
        /* <DEDUP_REMOVED lines=19> */
[----:B0-----:R-:W-:Y:S01]  /*25a0*/  FADD.FTZ R114, R148, -R105 ;  /* 0x8000006994727221 */ /* 0x001fe20000010000 */
        /* <DEDUP_REMOVED lines=21> */
.L_x_8019:
        /* <DEDUP_REMOVED lines=36> */
.L_x_8020:
        /* <DEDUP_REMOVED lines=8> */
.L_x_8009:
        /* <DEDUP_REMOVED lines=8> */
[----:B0-----:R-:W0:Y:S01]  /*2a40*/  LDC.64 R114, c[0x0][0x468] ;  /* 0x00011a00ff727b82 */ /* 0x001e220000000a00 */
[-C--:B------:R-:W-:Y:S01]  /*2a50*/  FFMA.FTZ R111, R129, R113.reuse, R112 ;  /* 0x00000071816f7223 */ /* 0x080fe20000010070 */
[----:B------:R-:W-:Y:S01]  /*2a60*/  FADD.FTZ R108, R10, -R109 ;  /* 0x8000006d0a6c7221 */ /* 0x000fe20000010000 */
[----:B------:R-:W-:Y:S01]  /*2a70*/  FADD.FTZ R110, R9, -R110 ;  /* 0x8000006e096e7221 */ /* 0x000fe20000010000 */
[-CC-:B------:R-:W-:Y:S01]  /*2a80*/  FFMA.FTZ R117, R147, R113.reuse, R112.reuse ;  /* 0x0000007193757223 */ /* 0x180fe20000010070 */
[----:B------:R-:W-:Y:S01]  /*2a90*/  FFMA.FTZ R118, R158, R113, R112 ;  /* 0x000000719e767223 */ /* 0x000fe20000010070 */
[C---:B-----5:R-:W-:Y:S01]  /*2aa0*/  FFMA.FTZ R108, R161.reuse, R108, R84 ;  /* 0x0000006ca16c7223 */ /* 0x060fe20000010054 */
[----:B------:R-:W-:Y:S01]  /*2ab0*/  FFMA.FTZ R110, R161, R110, R85 ;  /* 0x0000006ea16e7223 */ /* 0x000fe20000010055 */
[----:B------:R-:W-:Y:S01]  /*2ac0*/  FADD.FTZ R111, R140, -R111 ;  /* 0x8000006f8c6f7221 */ /* 0x000fe20000010000 */
[----:B------:R-:W-:Y:S01]  /*2ad0*/  FADD.FTZ R117, R144, -R117 ;  /* 0x8000007590757221 */ /* 0x000fe20000010000 */
[-C--:B------:R-:W-:Y:S01]  /*2ae0*/  FMUL.FTZ R108, R108, R159.reuse ;  /* 0x0000009f6c6c7220 */ /* 0x080fe20000410000 */
[----:B------:R-:W-:Y:S01]  /*2af0*/  FMUL.FTZ R109, R110, R159 ;  /* 0x0000009f6e6d7220 */ /* 0x000fe20000410000 */
[----:B------:R-:W-:Y:S01]  /*2b00*/  FFMA.FTZ R110, R12, R113, R112 ;  /* 0x000000710c6e7223 */ /* 0x000fe20000010070 */
[----:B------:R-:W-:Y:S01]  /*2b10*/  FADD.FTZ R164, R157, -R118 ;  /* 0x800000769da47221 */ /* 0x000fe20000010000 */
[C---:B------:R-:W-:Y:S01]  /*2b20*/  FFMA.FTZ R118, R161.reuse, R111, R88 ;  /* 0x0000006fa1767223 */ /* 0x040fe20000010058 */
[----:B------:R-:W-:Y:S01]  /*2b30*/  FFMA.FTZ R162, R161, R117, R90 ;  /* 0x00000075a1a27223 */ /* 0x000fe2000001005a */
[----:B------:R-:W-:Y:S01]  /*2b40*/  F2FP.F16.F32.PACK_AB R108, R109, R108 ;  /* 0x0000006c6d6c723e */ /* 0x000fe200000000ff */
[-C--:B------:R-:W-:Y:S01]  /*2b50*/  FFMA.FTZ R109, R11, R113.reuse, R112 ;  /* 0x000000710b6d7223 */ /* 0x080fe20000010070 */
[----:B------:R-:W-:Y:S01]  /*2b60*/  FADD.FTZ R116, R13, -R110 ;  /* 0x8000006e0d747221 */ /* 0x000fe20000010000 */
[----:B------:R-:W-:Y:S01]  /*2b70*/  FFMA.FTZ R110, R138, R113, R112 ;  /* 0x000000718a6e7223 */ /* 0x000fe20000010070 */
[C---:B------:R-:W-:Y:S01]  /*2b80*/  FFMA.FTZ R164, R161.reuse, R164, R91 ;  /* 0x000000a4a1a47223 */ /* 0x040fe2000001005b */
[----:B------:R-:W-:Y:S01]  /*2b90*/  FADD.FTZ R109, R14, -R109 ;  /* 0x8000006d0e6d7221 */ /* 0x000fe20000010000 */
[----:B------:R-:W-:Y:S01]  /*2ba0*/  FFMA.FTZ R116, R161, R116, R87 ;  /* 0x00000074a1747223 */ /* 0x000fe20000010057 */
[----:B------:R-:W-:Y:S01]  /*2bb0*/  FADD.FTZ R160, R149, -R110 ;  /* 0x8000006e95a07221 */ /* 0x000fe20000010000 */
[----:B------:R-:W-:Y:S01]  /*2bc0*/  FMUL.FTZ R162, R162, R159 ;  /* 0x0000009fa2a27220 */ /* 0x000fe20000410000 */
[C---:B------:R-:W-:Y:S01]  /*2bd0*/  FFMA.FTZ R110, R161.reuse, R109, R86 ;  /* 0x0000006da16e7223 */ /* 0x040fe20000010056 */
[-C--:B------:R-:W-:Y:S01]  /*2be0*/  FMUL.FTZ R116, R116, R159.reuse ;  /* 0x0000009f74747220 */ /* 0x080fe20000410000 */
[----:B------:R-:W-:Y:S01]  /*2bf0*/  FFMA.FTZ R160, R161, R160, R89 ;  /* 0x000000a0a1a07223 */ /* 0x000fe20000010059 */
[-C--:B------:R-:W-:Y:S01]  /*2c00*/  FMUL.FTZ R117, R164, R159.reuse ;  /* 0x0000009fa4757220 */ /* 0x080fe20000410000 */
[-C--:B------:R-:W-:Y:S01]  /*2c10*/  FMUL.FTZ R109, R110, R159.reuse ;  /* 0x0000009f6e6d7220 */ /* 0x080fe20000410000 */
[-C--:B------:R-:W-:Y:S01]  /*2c20*/  FMUL.FTZ R110, R118, R159.reuse ;  /* 0x0000009f766e7220 */ /* 0x080fe20000410000 */
[----:B------:R-:W-:Y:S01]  /*2c30*/  FMUL.FTZ R111, R160, R159 ;  /* 0x0000009fa06f7220 */ /* 0x000fe20000410000 */
[C---:B0-----:R-:W-:Y:S01]  /*2c40*/  IMAD.WIDE.U32 R114, R6.reuse, 0x10, R114 ;  /* 0x0000001006727825 */ /* 0x041fe200078e0072 */
[----:B------:R-:W-:-:S02]  /*2c50*/  IADD3 R6, PT, PT, R6, 0x20, RZ ;  /* 0x0000002006067810 */ /* 0x000fc40007ffe0ff */
[----:B------:R-:W-:Y:S02]  /*2c60*/  F2FP.F16.F32.PACK_AB R109, R116, R109 ;  /* 0x0000006d746d723e */ /* 0x000fe400000000ff */
[----:B------:R-:W-:Y:S02]  /*2c70*/  F2FP.F16.F32.PACK_AB R110, R111, R110 ;  /* 0x0000006e6f6e723e */ /* 0x000fe400000000ff */
[----:B------:R-:W-:-:S05]  /*2c80*/  F2FP.F16.F32.PACK_AB R111, R117, R162 ;  /* 0x000000a2756f723e */ /* 0x000fca00000000ff */
[----:B------:R1:W-:Y:S02]  /*2c90*/  STG.E.128 desc[UR6][R114.64], R108 ;  /* 0x0000006c72007986 */ /* 0x0003e4000c101d06 */
.L_x_8023:
[----:B------:R-:W-:Y:S05]  /*2ca0*/  BSYNC.RECONVERGENT B1 ;  /* 0x0000000000017941 */ /* 0x000fea0003800200 */
.L_x_8022:
[----:B------:R-:W-:Y:S04]  /*2cb0*/  BSSY.RECONVERGENT B1, `(.L_x_8024) ;  /* 0x000002a000017945 */ /* 0x000fe80003800200 */
[----:B------:R-:W-:Y:S05]  /*2cc0*/  @!P2 BRA `(.L_x_8025) ;  /* 0x0000000000a0a947 */ /* 0x000fea0003800000 */
[-CC-:B-1----:R-:W-:Y:S01]  /*2cd0*/  FFMA.FTZ R109, R15, R113.reuse, R112.reuse ;  /* 0x000000710f6d7223 */ /* 0x182fe20000010070 */
        /* <DEDUP_REMOVED lines=27> */
[----:B------:R-:W-:Y:S01]  /*2e90*/  FMUL.FTZ R116, R116, R159 ;  /* 0x0000009f74747220 */ /* 0x000fe20000410000 */
        /* <DEDUP_REMOVED lines=11> */
.L_x_8025:
[----:B------:R-:W-:Y:S05]  /*2f50*/  BSYNC.RECONVERGENT B1 ;  /* 0x0000000000017941 */ /* 0x000fea0003800200 */
.L_x_8024:
        /* <DEDUP_REMOVED lines=14> */
[----:B------:R-:W0:Y:S01]  /*3040*/  LDC.64 R112, c[0x0][0x468] ;  /* 0x00011a00ff707b82 */ /* 0x000e220000000a00 */
        /* <DEDUP_REMOVED lines=21> */
[----:B------:R-:W-:Y:S01]  /*31a0*/  F2FP.F16.F32.PACK_AB R110, R117, R110 ;  /* 0x0000006e756e723e */ /* 0x000fe200000000ff */
[----:B0-----:R-:W-:Y:S01]  /*31b0*/  IMAD.WIDE.U32 R112, R6, 0x10, R112 ;  /* 0x0000001006707825 */ /* 0x001fe200078e0070 */
[----:B------:R-:W-:-:S05]  /*31c0*/  F2FP.F16.F32.PACK_AB R111, R111, R162 ;  /* 0x000000a26f6f723e */ /* 0x000fca00000000ff */
[----:B------:R0:W-:Y:S01]  /*31d0*/  STG.E.128 desc[UR6][R112.64], R108 ;  /* 0x0000006c70007986 */ /* 0x0001e2000c101d06 */
[----:B------:R-:W-:Y:S05]  /*31e0*/  BRA `(.L_x_8018) ;  /* 0x0000000800287947 */ /* 0x000fea0003800000 */
.L_x_8021:
[----:B------:R-:W-:Y:S04]  /*31f0*/  BSSY.RECONVERGENT B1, `(.L_x_8026) ;  /* 0x000002e000017945 */ /* 0x000fe80003800200 */
[----:B------:R-:W-:Y:S05]  /*3200*/  @!P5 BRA `(.L_x_8027) ;  /* 0x0000000000b0d947 */ /* 0x000fea0003800000 */
[-CC-:B------:R-:W-:Y:S01]  /*3210*/  FFMA.FTZ R105, R129, R113.reuse, R112.reuse ;  /* 0x0000007181697223 */ /* 0x180fe20000010070 */
[-CC-:B------:R-:W-:Y:S01]  /*3220*/  FFMA.FTZ R83, R11, R113.reuse, R112.reuse ;  /* 0x000000710b537223 */ /* 0x180fe20000010070 */
[-CC-:B------:R-:W-:Y:S01]  /*3230*/  FFMA.FTZ R82, R12, R113.reuse, R112.reuse ;  /* 0x000000710c527223 */ /* 0x180fe20000010070 */
[-CC-:B------:R-:W-:Y:S01]  /*3240*/  FFMA.FTZ R106, R158, R113.reuse, R112.reuse ;  /* 0x000000719e6a7223 */ /* 0x180fe20000010070 */
[----:B------:R-:W-:Y:S01]  /*3250*/  FADD.FTZ R111, R140, -R105 ;  /* 0x800000698c6f7221 */ /* 0x000fe20000010000 */
[----:B------:R-:W-:Y:S01]  /*3260*/  FFMA.FTZ R105, R147, R113, R112 ;  /* 0x0000007193697223 */ /* 0x000fe20000010070 */
[----:B------:R-:W1:Y:S01]  /*3270*/  LDC.64 R108, c[0x0][0x478] ;  /* 0x00011e00ff6c7b82 */ /* 0x000e620000000a00 */
[----:B------:R-:W-:Y:S01]  /*3280*/  FADD.FTZ R83, R14, -R83 ;  /* 0x800000530e537221 */ /* 0x000fe20000010000 */
[----:B------:R-:W-:Y:S01]  /*3290*/  FADD.FTZ R82, R13, -R82 ;  /* 0x800000520d527221 */ /* 0x000fe20000010000 */
[----:B0-----:R-:W-:Y:S01]  /*32a0*/  FADD.FTZ R115, R144, -R105 ;  /* 0x8000006990737221 */ /* 0x001fe20000010000 */
[----:B------:R-:W-:Y:S01]  /*32b0*/  FADD.FTZ R114, R157, -R106 ;  /* 0x8000006a9d727221 */ /* 0x000fe20000010000 */
[C---:B-----5:R-:W-:Y:S01]  /*32c0*/  FFMA.FTZ R106, R161.reuse, R83, R86 ;  /* 0x00000053a16a7223 */ /* 0x060fe20000010056 */
[C---:B------:R-:W-:Y:S01]  /*32d0*/  FFMA.FTZ R107, R161.reuse, R82, R87 ;  /* 0x00000052a16b7223 */ /* 0x040fe20000010057 */
[C---:B------:R-:W-:Y:S01]  /*32e0*/  FFMA.FTZ R82, R161.reuse, R115, R90 ;  /* 0x00000073a1527223 */ /* 0x040fe2000001005a */
[----:B------:R-:W-:Y:S01]  /*32f0*/  FFMA.FTZ R83, R161, R114, R91 ;  /* 0x00000072a1537223 */ /* 0x000fe2000001005b */
[-CC-:B------:R-:W-:Y:S01]  /*3300*/  FFMA.FTZ R81, R3, R113.reuse, R112.reuse ;  /* 0x0000007103517223 */ /* 0x180fe20000010070 */
[-CC-:B------:R-:W-:Y:S01]  /*3310*/  FFMA.FTZ R80, R8, R113.reuse, R112.reuse ;  /* 0x0000007108507223 */ /* 0x180fe20000010070 */
[----:B------:R-:W0:Y:S01]  /*3320*/  LDC.64 R114, c[0x0][0x468] ;  /* 0x00011a00ff727b82 */ /* 0x000e220000000a00 */
[----:B------:R-:W-:Y:S01]  /*3330*/  FFMA.FTZ R104, R138, R113, R112 ;  /* 0x000000718a687223 */ /* 0x000fe20000010070 */
[----:B------:R-:W-:Y:S01]  /*3340*/  FADD.FTZ R81, R10, -R81 ;  /* 0x800000510a517221 */ /* 0x000fe20000010000 */
[----:B------:R-:W-:Y:S01]  /*3350*/  FADD.FTZ R80, R9, -R80 ;  /* 0x8000005009507221 */ /* 0x000fe20000010000 */
[----:B------:R-:W-:Y:S01]  /*3360*/  FMUL.FTZ R116, R83, R159 ;  /* 0x0000009f53747220 */ /* 0x000fe20000410000 */
        /* <DEDUP_REMOVED lines=9> */
[----:B-1----:R-:W-:Y:S01]  /*3400*/  IMAD.WIDE.U32 R108, R6, 0x20, R108 ;  /* 0x00000020066c7825 */ /* 0x002fe200078e006c */
[----:B------:R-:W-:-:S03]  /*3410*/  F2FP.F16.F32.PACK_AB R111, R116, R111 ;  /* 0x0000006f746f723e */ /* 0x000fc600000000ff */
[-C--:B------:R-:W-:Y:S01]  /*3420*/  FMUL.FTZ R119, R107, R159.reuse ;  /* 0x0000009f6b777220 */ /* 0x080fe20000410000 */
[-C--:B------:R-:W-:Y:S01]  /*3430*/  FMUL.FTZ R116, R104, R159.reuse ;  /* 0x0000009f68747220 */ /* 0x080fe20000410000 */
[----:B------:R-:W-:Y:S01]  /*3440*/  F2FP.F16.F32.PACK_AB R110, R117, R110 ;  /* 0x0000006e756e723e */ /* 0x000fe200000000ff */
[----:B------:R-:W-:Y:S01]  /*3450*/  FMUL.FTZ R117, R105, R159 ;  /* 0x0000009f69757220 */ /* 0x000fe20000410000 */
[----:B------:R-:W-:Y:S04]  /*3460*/  STG.E.128 desc[UR6][R108.64], R104 ;  /* 0x000000686c007986 */ /* 0x000fe8000c101d06 */
[----:B------:R1:W-:Y:S01]  /*3470*/  STG.E.128 desc[UR6][R108.64+0x10], R80 ;  /* 0x000010506c007986 */ /* 0x0003e2000c101d06 */
[C---:B0-----:R-:W-:Y:S01]  /*3480*/  IMAD.WIDE.U32 R114, R6.reuse, 0x10, R114 ;  /* 0x0000001006727825 */ /* 0x041fe200078e0072 */
[----:B------:R-:W-:-:S02]  /*3490*/  IADD3 R6, PT, PT, R6, 0x20, RZ ;  /* 0x0000002006067810 */ /* 0x000fc40007ffe0ff */
[----:B-1----:R-:W-:Y:S02]  /*34a0*/  F2FP.F16.F32.PACK_AB R109, R119, R118 ;  /* 0x00000076776d723e */ /* 0x002fe400000000ff */
[----:B------:R-:W-:-:S05]  /*34b0*/  F2FP.F16.F32.PACK_AB R108, R117, R116 ;  /* 0x00000074756c723e */ /* 0x000fca00000000ff */
[----:B------:R1:W-:Y:S02]  /*34c0*/  STG.E.128 desc[UR6][R114.64], R108 ;  /* 0x0000006c72007986 */ /* 0x0003e4000c101d06 */
.L_x_8027:
[----:B------:R-:W-:Y:S05]  /*34d0*/  BSYNC.RECONVERGENT B1 ;  /* 0x0000000000017941 */ /* 0x000fea0003800200 */
.L_x_8026:
[----:B------:R-:W-:Y:S04]  /*34e0*/  BSSY.RECONVERGENT B1, `(.L_x_8028) ;  /* 0x000002e000017945 */ /* 0x000fe80003800200 */
[----:B------:R-:W-:Y:S05]  /*34f0*/  @!P2 BRA `(.L_x_8029) ;  /* 0x0000000000b0a947 */ /* 0x000fea0003800000 */
[-CC-:B------:R-:W-:Y:S01]  /*3500*/  FFMA.FTZ R83, R121, R113.reuse, R112.reuse ;  /* 0x0000007179537223 */ /* 0x180fe20000010070 */
[-CC-:B------:R-:W-:Y:S01]  /*3510*/  FFMA.FTZ R82, R126, R113.reuse, R112.reuse ;  /* 0x000000717e527223 */ /* 0x180fe20000010070 */
[-CC-:B------:R-:W-:Y:S01]  /*3520*/  FFMA.FTZ R104, R145, R113.reuse, R112.reuse ;  /* 0x0000007191687223 */ /* 0x180fe20000010070 */
[-C--:B------:R-:W-:Y:S01]  /*3530*/  FFMA.FTZ R106, R156, R113.reuse, R112 ;  /* 0x000000719c6a7223 */ /* 0x080fe20000010070 */
[----:B-1----:R-:W1:Y:S01]  /*3540*/  LDC.64 R108, c[0x0][0x478] ;  /* 0x00011e00ff6c7b82 */ /* 0x002e620000000a00 */
[----:B------:R-:W-:Y:S01]  /*3550*/  FADD.FTZ R83, R124, -R83 ;  /* 0x800000537c537221 */ /* 0x000fe20000010000 */
[----:B------:R-:W-:Y:S01]  /*3560*/  FADD.FTZ R82, R127, -R82 ;  /* 0x800000527f527221 */ /* 0x000fe20000010000 */
[----:B0-----:R-:W-:Y:S01]  /*3570*/  FADD.FTZ R115, R143, -R104 ;  /* 0x800000688f737221 */ /* 0x001fe20000010000 */
[----:B------:R-:W-:Y:S01]  /*3580*/  FADD.FTZ R114, R155, -R106 ;  /* 0x8000006a9b727221 */ /* 0x000fe20000010000 */
[----:B------:R-:W-:Y:S01]  /*3590*/  FFMA.FTZ R105, R125, R113, R112 ;  /* 0x000000717d697223 */ /* 0x000fe20000010070 */
[C---:B-----5:R-:W-:Y:S01]  /*35a0*/  FFMA.FTZ R106, R161.reuse, R83, R94 ;  /* 0x00000053a16a7223 */ /* 0x060fe2000001005e */
[C---:B------:R-:W-:Y:S01]  /*35b0*/  FFMA.FTZ R107, R161.reuse, R82, R95 ;  /* 0x00000052a16b7223 */ /* 0x040fe2000001005f */
[C---:B------:R-:W-:Y:S01]  /*35c0*/  FFMA.FTZ R82, R161.reuse, R115, R98 ;  /* 0x00000073a1527223 */ /* 0x040fe20000010062 */
[----:B------:R-:W-:Y:S01]  /*35d0*/  FFMA.FTZ R83, R161, R114, R99 ;  /* 0x00000072a1537223 */ /* 0x000fe20000010063 */
[-CC-:B------:R-:W-:Y:S01]  /*35e0*/  FFMA.FTZ R81, R15, R113.reuse, R112.reuse ;  /* 0x000000710f517223 */ /* 0x180fe20000010070 */
[-CC-:B------:R-:W-:Y:S01]  /*35f0*/  FFMA.FTZ R80, R122, R113.reuse, R112.reuse ;  /* 0x000000717a507223 */ /* 0x180fe20000010070 */
[----:B------:R-:W-:Y:S01]  /*3600*/  FADD.FTZ R111, R128, -R105 ;  /* 0x80000069806f7221 */ /* 0x000fe20000010000 */
        /* <DEDUP_REMOVED lines=10> */
[----:B------:R-:W-:Y:S01]  /*36b0*/  FMUL.FTZ R111, R82, R159 ;  /* 0x0000009f526f7220 */ /* 0x000fe20000410000 */
[----:B-1----:R-:W-:-:S04]  /*36c0*/  IMAD.WIDE.U32 R108, R6, 0x20, R108 ;  /* 0x00000020066c7825 */ /* 0x002fc800078e006c */
[-C--:B------:R-:W-:Y:S01]  /*36d0*/  FMUL.FTZ R110, R80, R159.reuse ;  /* 0x0000009f506e7220 */ /* 0x080fe20000410000 */
[-C--:B------:R-:W-:Y:S01]  /*36e0*/  FMUL.FTZ R117, R81, R159.reuse ;  /* 0x0000009f51757220 */ /* 0x080fe20000410000 */
[----:B------:R-:W-:Y:S01]  /*36f0*/  FMUL.FTZ R118, R106, R159 ;  /* 0x0000009f6a767220 */ /* 0x000fe20000410000 */
[----:B------:R-:W-:Y:S01]  /*3700*/  F2FP.F16.F32.PACK_AB R111, R116, R111 ;  /* 0x0000006f746f723e */ /* 0x000fe200000000ff */
        /* <DEDUP_REMOVED lines=11> */
.L_x_8029:
[----:B------:R-:W-:Y:S05]  /*37c0*/  BSYNC.RECONVERGENT B1 ;  /* 0x0000000000017941 */ /* 0x000fea0003800200 */
.L_x_8028:
[----:B------:R-:W-:Y:S05]  /*37d0*/  @!P3 BRA `(.L_x_8018) ;  /* 0x0000000000acb947 */ /* 0x000fea0003800000 */
[-CC-:B------:R-:W-:Y:S01]  /*37e0*/  FFMA.FTZ R106, R154, R113.reuse, R112.reuse ;  /* 0x000000719a6a7223 */ /* 0x180fe20000010070 */
[-CC-:B------:R-:W-:Y:S01]  /*37f0*/  FFMA.FTZ R80, R133, R113.reuse, R112.reuse ;  /* 0x0000007185507223 */ /* 0x180fe20000010070 */
[-CC-:B------:R-:W-:Y:S01]  /*3800*/  FFMA.FTZ R83, R132, R113.reuse, R112.reuse ;  /* 0x0000007184537223 */ /* 0x180fe20000010070 */
[-CC-:B------:R-:W-:Y:S01]  /*3810*/  FFMA.FTZ R82, R141, R113.reuse, R112.reuse ;  /* 0x000000718d527223 */ /* 0x180fe20000010070 */
[-CC-:B------:R-:W-:Y:S01]  /*3820*/  FFMA.FTZ R104, R142, R113.reuse, R112.reuse ;  /* 0x000000718e687223 */ /* 0x180fe20000010070 */
[-CC-:B------:R-:W-:Y:S01]  /*3830*/  FFMA.FTZ R105, R135, R113.reuse, R112.reuse ;  /* 0x0000007187697223 */ /* 0x180fe20000010070 */
[-CC-:B-12---:R-:W-:Y:S01]  /*3840*/  FFMA.FTZ R111, R150, R113.reuse, R112.reuse ;  /* 0x00000071966f7223 */ /* 0x186fe20000010070 */
[----:B------:R-:W-:Y:S01]  /*3850*/  FFMA.FTZ R113, R151, R113, R112 ;  /* 0x0000007197717223 */ /* 0x000fe20000010070 */
        /* <DEDUP_REMOVED lines=10> */
[----:B0-----:R-:W0:Y:S01]  /*3900*/  LDC.64 R114, c[0x0][0x478] ;  /* 0x00011e00ff727b82 */ /* 0x001e220000000a00 */
[----:B------:R-:W-:Y:S01]  /*3910*/  FADD.FTZ R108, R148, -R111 ;  /* 0x8000006f946c7221 */ /* 0x000fe20000010000 */
[----:B------:R-:W-:Y:S01]  /*3920*/  FADD.FTZ R109, R152, -R105 ;  /* 0x80000069986d7221 */ /* 0x000fe20000010000 */
[C---:B------:R-:W-:Y:S01]  /*3930*/  FFMA.FTZ R104, R161.reuse, R81, R20 ;  /* 0x00000051a1687223 */ /* 0x040fe20000010014 */
[-C--:B------:R-:W-:Y:S01]  /*3940*/  FMUL.FTZ R111, R82, R159.reuse ;  /* 0x0000009f526f7220 */ /* 0x080fe20000410000 */
[----:B------:R-:W-:Y:S01]  /*3950*/  FFMA.FTZ R81, R161, R108, R17 ;  /* 0x0000006ca1517223 */ /* 0x000fe20000010011 */
[----:B------:R-:W-:Y:S01]  /*3960*/  FMUL.FTZ R108, R83, R159 ;  /* 0x0000009f536c7220 */ /* 0x000fe20000410000 */
[C---:B------:R-:W-:Y:S01]  /*3970*/  FFMA.FTZ R105, R161.reuse, R80, R21 ;  /* 0x00000050a1697223 */ /* 0x040fe20000010015 */
[----:B------:R-:W1:Y:S01]  /*3980*/  LDC.64 R112, c[0x0][0x468] ;  /* 0x00011a00ff707b82 */ /* 0x000e620000000a00 */
[----:B------:R-:W-:Y:S01]  /*3990*/  FFMA.FTZ R80, R161, R109, R16 ;  /* 0x0000006da1507223 */ /* 0x000fe20000010010 */
[----:B------:R-:W-:Y:S01]  /*39a0*/  FMUL.FTZ R117, R81, R159 ;  /* 0x0000009f51757220 */ /* 0x000fe20000410000 */
[----:B------:R-:W-:Y:S01]  /*39b0*/  F2FP.F16.F32.PACK_AB R111, R108, R111 ;  /* 0x0000006f6c6f723e */ /* 0x000fe200000000ff */
        /* <DEDUP_REMOVED lines=8> */
[----:B0-----:R-:W-:-:S05]  /*3a40*/  IMAD.WIDE.U32 R114, R6, 0x20, R114 ;  /* 0x0000002006727825 */ /* 0x001fca00078e0072 */
[----:B------:R0:W-:Y:S01]  /*3a50*/  STG.E.128 desc[UR6][R114.64], R104 ;  /* 0x0000006872007986 */ /* 0x0001e2000c101d06 */
[----:B-1----:R-:W-:-:S03]  /*3a60*/  IMAD.WIDE.U32 R112, R6, 0x10, R112 ;  /* 0x0000001006707825 */ /* 0x002fc600078e0070 */
[----:B------:R0:W-:Y:S04]  /*3a70*/  STG.E.128 desc[UR6][R114.64+0x10], R80 ;  /* 0x0000105072007986 */ /* 0x0001e8000c101d06 */
[----:B------:R0:W-:Y:S02]  /*3a80*/  STG.E.128 desc[UR6][R112.64], R108 ;  /* 0x0000006c70007986 */ /* 0x0001e4000c101d06 */
.L_x_8018:
[----:B------:R-:W-:Y:S05]  /*3a90*/  BSYNC.RECONVERGENT B0 ;  /* 0x0000000000007941 */ /* 0x000fea0003800200 */
.L_x_8008:
[----:B01234-:R-:W0:Y:S02]  /*3aa0*/  LDC.64 R108, c[0x0][0x380] ;  /* 0x0000e000ff6c7b82 */ /* 0x01fe240000000a00 */
[----:B0-----:R-:W-:-:S04]  /*3ab0*/  LEA R7, R108, R7, 0x2 ;  /* 0x000000076c077211 */ /* 0x001fc800078e10ff */
[----:B------:R-:W-:-:S13]  /*3ac0*/  ISETP.GE.AND P1, PT, R7, R109, PT ;  /* 0x0000006d0700720c */ /* 0x000fda0003f26270 */
[----:B------:R-:W-:Y:S05]  /*3ad0*/  @!P1 BRA `(.L_x_8030) ;  /* 0xffffffc800a89947 */ /* 0x000fea000383ffff */
.L_x_8000:
        /* <DEDUP_REMOVED lines=88> */
[----:B--2---:R-:W-:Y:S02]  /*4060*/  IADD3.X R47, PT, PT, R30, UR19, RZ, P6, !PT ;  /* 0x000000131e2f7c10 */ /* 0x004fe4000b7fe4ff */
[----:B------:R-:W-:Y:S02]  /*4070*/  IADD3 R24, P6, PT, R28, UR16, RZ ;  /* 0x000000101c187c10 */ /* 0x000fe4000ffde0ff */
[----:B------:R-:W-:-:S02]  /*4080*/  @P5 MOV R3, R47 ;  /* 0x0000002f00035202 */ /* 0x000fc40000000f00 */
        /* <DEDUP_REMOVED lines=105> */
.L_x_8007:
[----:B------:R-:W-:Y:S01]  /*4720*/  HFMA2 R118, -RZ, RZ, 0, 5.9604644775390625e-08 ;  /* 0x00000001ff767431 */ /* 0x000fe200000001ff */
[----:B------:R-:W-:Y:S01]  /*4730*/  BSSY B0, `(.L_x_8031) ;  /* 0x0000006000007945 */ /* 0x000fe20003800000 */
[----:B------:R-:W-:Y:S02]  /*4740*/  MOV R119, 0x1f ;  /* 0x0000001f00777802 */ /* 0x000fe40000000f00 */
[----:B------:R-:W-:-:S07]  /*4750*/  MOV R116, 0xffffffff ;  /* 0xffffffff00747802 */ /* 0x000fce0000000f00 */
[----:B-----5:R-:W-:Y:S05]  /*4760*/  WARPSYNC.COLLECTIVE R116, `(.L_x_8032) ;  /* 0x0000000074087348 */ /* 0x020fea0003c00000 */
[----:B------:R0:W1:Y:S02]  /*4770*/  SHFL.BFLY P6, R117, R163, R118, R119 ;  /* 0x0c000076a3757389 */ /* 0x00006400000c0077 */
[----:B01---5:R-:W-:Y:S05]  /*4780*/  ENDCOLLECTIVE ;  /* 0x000000000000791b */ /* 0x023fea0003800000 */
.L_x_8032:
[----:B------:R-:W-:Y:S05]  /*4790*/  BSYNC B0 ;  /* 0x0000000000007941 */ /* 0x000fea0003800000 */
.L_x_8031:
        /* <DEDUP_REMOVED lines=9> */
.L_x_8033:
[----:B------:R-:W-:Y:S01]  /*4830*/  MOV R163, R108 ;  /* 0x0000006c00a37202 */ /* 0x000fe20000000f00 */
[----:B------:R-:W-:Y:S01]  /*4840*/  HFMA2 R118, -RZ, RZ, 0, 1.1920928955078125e-07 ;  /* 0x00000002ff767431 */ /* 0x000fe200000001ff */
[----:B------:R-:W-:-:S07]  /*4850*/  MOV R109, R117 ;  /* 0x00000075006d7202 */ /* 0x000fce0000000f00 */
[----:B------:R-:W-:Y:S05]  /*4860*/  WARPSYNC.COLLECTIVE R116, `(.L_x_8034) ;  /* 0x0000000074087348 */ /* 0x000fea0003c00000 */
[----:B------:R0:W1:Y:S02]  /*4870*/  SHFL.BFLY P6, R117, R163, R118, R119 ;  /* 0x0c000076a3757389 */ /* 0x00006400000c0077 */
[----:B01----:R-:W-:Y:S05]  /*4880*/  ENDCOLLECTIVE ;  /* 0x000000000000791b */ /* 0x003fea0003800000 */
.L_x_8034:
[----:B------:R-:W-:-:S05]  /*4890*/  FADD.FTZ R109, R109, R164 ;  /* 0x000000a46d6d7221 */ /* 0x000fca0000010000 */
[----:B------:R-:W-:Y:S02]  /*48a0*/  MOV R163, R109 ;  /* 0x0000006d00a37202 */ /* 0x000fe40000000f00 */
[----:B------:R-:W-:-:S07]  /*48b0*/  MOV R111, R117 ;  /* 0x00000075006f7202 */ /* 0x000fce0000000f00 */
[----:B------:R-:W-:Y:S05]  /*48c0*/  WARPSYNC.COLLECTIVE R116, `(.L_x_8035) ;  /* 0x0000000074087348 */ /* 0x000fea0003c00000 */
[----:B------:R0:W1:Y:S02]  /*48d0*/  SHFL.BFLY P6, R117, R163, R118, R119 ;  /* 0x0c000076a3757389 */ /* 0x00006400000c0077 */
[----:B01----:R-:W-:Y:S05]  /*48e0*/  ENDCOLLECTIVE ;  /* 0x000000000000791b */ /* 0x003fea0003800000 */
.L_x_8035:
[----:B------:R-:W-:-:S05]  /*48f0*/  FADD.FTZ R111, R108, R111 ;  /* 0x0000006f6c6f7221 */ /* 0x000fca0000010000 */
[----:B------:R-:W-:Y:S01]  /*4900*/  MOV R163, R111 ;  /* 0x0000006f00a37202 */ /* 0x000fe20000000f00 */
[----:B------:R-:W-:Y:S01]  /*4910*/  HFMA2 R118, -RZ, RZ, 0, 2.384185791015625e-07 ;  /* 0x00000004ff767431 */ /* 0x000fe200000001ff */
[----:B------:R-:W-:-:S07]  /*4920*/  MOV R110, R117 ;  /* 0x00000075006e7202 */ /* 0x000fce0000000f00 */
[----:B------:R-:W-:Y:S05]  /*4930*/  WARPSYNC.COLLECTIVE R116, `(.L_x_8036) ;  /* 0x0000000074087348 */ /* 0x000fea0003c00000 */
[----:B------:R0:W1:Y:S02]  /*4940*/  SHFL.BFLY P6, R117, R163, R118, R119 ;  /* 0x0c000076a3757389 */ /* 0x00006400000c0077 */
[----:B01----:R-:W-:Y:S05]  /*4950*/  ENDCOLLECTIVE ;  /* 0x000000000000791b */ /* 0x003fea0003800000 */
.L_x_8036:
[----:B------:R-:W-:-:S05]  /*4960*/  FADD.FTZ R110, R109, R110 ;  /* 0x0000006e6d6e7221 */ /* 0x000fca0000010000 */
[----:B------:R-:W-:Y:S02]  /*4970*/  MOV R163, R110 ;  /* 0x0000006e00a37202 */ /* 0x000fe40000000f00 */
[----:B------:R-:W-:-:S07]  /*4980*/  MOV R112, R117 ;  /* 0x0000007500707202 */ /* 0x000fce0000000f00 */
[----:B------:R-:W-:Y:S05]  /*4990*/  WARPSYNC.COLLECTIVE R116, `(.L_x_8037) ;  /* 0x0000000074087348 */ /* 0x000fea0003c00000 */
[----:B------:R0:W1:Y:S02]  /*49a0*/  SHFL.BFLY P6, R117, R163, R118, R119 ;  /* 0x0c000076a3757389 */ /* 0x00006400000c0077 */
[----:B01----:R-:W-:Y:S05]  /*49b0*/  ENDCOLLECTIVE ;  /* 0x000000000000791b */ /* 0x003fea0003800000 */
.L_x_8037:
[----:B------:R-:W-:-:S05]  /*49c0*/  FADD.FTZ R112, R111, R112 ;  /* 0x000000706f707221 */ /* 0x000fca0000010000 */
[----:B------:R-:W-:Y:S01]  /*49d0*/  MOV R163, R112 ;  /* 0x0000007000a37202 */ /* 0x000fe20000000f00 */
[----:B------:R-:W-:Y:S01]  /*49e0*/  HFMA2 R118, -RZ, RZ, 0, 4.76837158203125e-07 ;  /* 0x00000008ff767431 */ /* 0x000fe200000001ff */
[----:B------:R-:W-:-:S07]  /*49f0*/  MOV R113, R117 ;  /* 0x0000007500717202 */ /* 0x000fce0000000f00 */
[----:B------:R-:W-:Y:S05]  /*4a00*/  WARPSYNC.COLLECTIVE R116, `(.L_x_8038) ;  /* 0x0000000074087348 */ /* 0x000fea0003c00000 */
[----:B------:R0:W1:Y:S02]  /*4a10*/  SHFL.BFLY P6, R117, R163, R118, R119 ;  /* 0x0c000076a3757389 */ /* 0x00006400000c0077 */
[----:B01----:R-:W-:Y:S05]  /*4a20*/  ENDCOLLECTIVE ;  /* 0x000000000000791b */ /* 0x003fea0003800000 */
.L_x_8038:
[----:B------:R-:W-:-:S05]  /*4a30*/  FADD.FTZ R113, R110, R113 ;  /* 0x000000716e717221 */ /* 0x000fca0000010000 */
[----:B------:R-:W-:Y:S02]  /*4a40*/  MOV R163, R113 ;  /* 0x0000007100a37202 */ /* 0x000fe40000000f00 */
[----:B------:R-:W-:-:S07]  /*4a50*/  MOV R115, R117 ;  /* 0x0000007500737202 */ /* 0x000fce0000000f00 */
[----:B------:R-:W-:Y:S05]  /*4a60*/  WARPSYNC.COLLECTIVE R116, `(.L_x_8039) ;  /* 0x0000000074087348 */ /* 0x000fea0003c00000 */
[----:B------:R0:W1:Y:S02]  /*4a70*/  SHFL.BFLY P6, R117, R163, R118, R119 ;  /* 0x0c000076a3757389 */ /* 0x00006400000c0077 */
[----:B01----:R-:W-:Y:S05]  /*4a80*/  ENDCOLLECTIVE ;  /* 0x000000000000791b */ /* 0x003fea0003800000 */
.L_x_8039:
[----:B------:R-:W-:-:S05]  /*4a90*/  FADD.FTZ R115, R112, R115 ;  /* 0x0000007370737221 */ /* 0x000fca0000010000 */
[----:B------:R-:W-:Y:S01]  /*4aa0*/  MOV R163, R115 ;  /* 0x0000007300a37202 */ /* 0x000fe20000000f00 */
[----:B------:R-:W-:Y:S01]  /*4ab0*/  HFMA2 R118, -RZ, RZ, 0, 9.5367431640625e-07 ;  /* 0x00000010ff767431 */ /* 0x000fe200000001ff */
[----:B------:R-:W-:-:S07]  /*4ac0*/  MOV R114, R117 ;  /* 0x0000007500727202 */ /* 0x000fce0000000f00 */
[----:B------:R-:W-:Y:S05]  /*4ad0*/  WARPSYNC.COLLECTIVE R116, `(.L_x_8040) ;  /* 0x0000000074087348 */ /* 0x000fea0003c00000 */
[----:B------:R0:W1:Y:S02]  /*4ae0*/  SHFL.BFLY P6, R117, R163, R118, R119 ;  /* 0x0c000076a3757389 */ /* 0x00006400000c0077 */
[----:B01----:R-:W-:Y:S05]  /*4af0*/  ENDCOLLECTIVE ;  /* 0x000000000000791b */ /* 0x003fea0003800000 */
.L_x_8040:
[----:B------:R-:W-:-:S05]  /*4b00*/  FADD.FTZ R114, R113, R114 ;  /* 0x0000007271727221 */ /* 0x000fca0000010000 */
[----:B------:R-:W-:Y:S02]  /*4b10*/  MOV R163, R114 ;  /* 0x0000007200a37202 */ /* 0x000fe40000000f00 */
[----:B------:R-:W-:-:S07]  /*4b20*/  MOV R108, R117 ;  /* 0x00000075006c7202 */ /* 0x000fce0000000f00 */
[----:B------:R-:W-:Y:S05]  /*4b30*/  WARPSYNC.COLLECTIVE R116, `(.L_x_8041) ;  /* 0x0000000074087348 */ /* 0x000fea0003c00000 */
[----:B------:R0:W1:Y:S02]  /*4b40*/  SHFL.BFLY P6, R117, R163, R118, R119 ;  /* 0x0c000076a3757389 */ /* 0x00006400000c0077 */
[----:B01----:R-:W-:Y:S05]  /*4b50*/  ENDCOLLECTIVE ;  /* 0x000000000000791b */ /* 0x003fea0003800000 */
.L_x_8041:
[----:B------:R-:W-:Y:S01]  /*4b60*/  MOV R109, R117 ;  /* 0x00000075006d7202 */ /* 0x000fe20000000f00 */
[----:B------:R-:W-:Y:S06]  /*4b70*/  BRA `(.L_x_8042) ;  /* 0xffffffcc00687947 */ /* 0x000fec000383ffff */
.L_x_8043:
        /* <DEDUP_REMOVED lines=16> */
.L_x_14531:


//--------------------- .text._ZN10layer_norm13ln_bwd_kernelINS_13Kernel_traitsI6__halfS2_fS2_fjLj768ELj1ELj4ELj1ELj16ENS_18Kernel_traits_baseILj768ES2_S2_fS2_fjLj128EEEEELb0ELb0ELb0ELb1EEEvNS_9BwdParamsE --------------------------
	.section	.text._ZN10layer_norm13ln_bwd_kernelINS_13Kernel_traitsI6__halfS2_fS2_fjLj768ELj1ELj4ELj1ELj16ENS_18Kernel_traits_baseILj768ES2_S2_fS2_fjLj128EEEEELb0ELb0ELb0ELb1EEEvNS_9BwdParamsE,"ax",@progbits
	.align	128
        .global         _ZN10layer_norm13ln_bwd_kernelINS_13Kernel_traitsI6__halfS2_fS2_fjLj768ELj1ELj4ELj1ELj16ENS_18Kernel_traits_baseILj768ES2_S2_fS2_fjLj128EEEEELb0ELb0ELb0ELb1EEEvNS_9BwdParamsE
        .type           _ZN10layer_norm13ln_bwd_kernelINS_13Kernel_traitsI6__halfS2_fS2_fjLj768ELj1ELj4ELj1ELj16ENS_18Kernel_traits_baseILj768ES2_S2_fS2_fjLj128EEEEELb0ELb0ELb0ELb1EEEvNS_9BwdParamsE,@function
        .size           _ZN10layer_norm13ln_bwd_kernelINS_13Kernel_traitsI6__halfS2_fS2_fjLj768ELj1ELj4ELj1ELj16ENS_18Kernel_traits_baseILj768ES2_S2_fS2_fjLj128EEEEELb0ELb0ELb0ELb1EEEvNS_9BwdParamsE,(.L_x_14532 - _ZN10layer_norm13ln_bwd_kernelINS_13Kernel_traitsI6__halfS2_fS2_fjLj768ELj1ELj4ELj1ELj16ENS_18Kernel_traits_baseILj768ES2_S2_fS2_fjLj128EEEEELb0ELb0ELb0ELb1EEEvNS_9BwdParamsE)
        .other          _ZN10layer_norm13ln_bwd_kernelINS_13Kernel_traitsI6__halfS2_fS2_fjLj768ELj1ELj4ELj1ELj16ENS_18Kernel_traits_baseILj768ES2_S2_fS2_fjLj128EEEEELb0ELb0ELb0ELb1EEEvNS_9BwdParamsE,@"STO_CUDA_ENTRY STV_DEFAULT"
_ZN10layer_norm13ln_bwd_kernelINS_13Kernel_traitsI6__halfS2_fS2_fjLj768ELj1ELj4ELj1ELj16ENS_18Kernel_traits_baseILj768ES2_S2_fS2_fjLj128EEEEELb0ELb0ELb0ELb1EEEvNS_9BwdParamsE:
.text._ZN10layer_norm13ln_bwd_kernelINS_13Kernel_traitsI6__halfS2_fS2_fjLj768ELj1ELj4ELj1ELj16ENS_18Kernel_traits_baseILj768ES2_S2_fS2_fjLj128EEEEELb0ELb0ELb0ELb1EEEvNS_9BwdParamsE:
        /* <DEDUP_REMOVED lines=73> */
[--C-:B--2---:R-:W-:Y:S02]  /*0490*/  HADD2.F32 R142, -RZ, R132.reuse.H0_H0 ;  /* 0x20000084ff8e7230 */ /* 0x104fe40000004100 */
[----:B------:R-:W-:Y:S02]  /*04a0*/  HADD2.F32 R141, -RZ, R132.H1_H1 ;  /* 0x30000084ff8d7230 */ /* 0x000fe40000004100 */
[--C-:B------:R-:W-:Y:S02]  /*04b0*/  HADD2.F32 R140, -RZ, R133.reuse.H0_H0 ;  /* 0x20000085ff8c7230 */ /* 0x100fe40000004100 */
[----:B------:R-:W-:-:S02]  /*04c0*/  HADD2.F32 R139, -RZ, R133.H1_H1 ;  /* 0x30000085ff8b7230 */ /* 0x000fc40000004100 */
[--C-:B------:R-:W-:Y:S02]  /*04d0*/  HADD2.F32 R138, -RZ, R134.reuse.H0_H0 ;  /* 0x20000086ff8a7230 */ /* 0x100fe40000004100 */
[----:B------:R-:W-:Y:S02]  /*04e0*/  HADD2.F32 R137, -RZ, R134.H1_H1 ;  /* 0x30000086ff897230 */ /* 0x000fe40000004100 */
[--C-:B---3--:R-:W-:Y:S02]  /*04f0*/  HADD2.F32 R134, -RZ, R124.reuse.H0_H0 ;  /* 0x2000007cff867230 */ /* 0x108fe40000004100 */
[----:B------:R-:W-:Y:S02]  /*0500*/  HADD2.F32 R133, -RZ, R124.H1_H1 ;  /* 0x3000007cff857230 */ /* 0x000fe40000004100 */
[--C-:B------:R-:W-:Y:S02]  /*0510*/  HADD2.F32 R132, -RZ, R125.reuse.H0_H0 ;  /* 0x2000007dff847230 */ /* 0x100fe40000004100 */
[----:B------:R-:W-:-:S02]  /*0520*/  HADD2.F32 R131, -RZ, R125.H1_H1 ;  /* 0x3000007dff837230 */ /* 0x000fc40000004100 */
[--C-:B------:R-:W-:Y:S02]  /*0530*/  HADD2.F32 R130, -RZ, R126.reuse.H0_H0 ;  /* 0x2000007eff827230 */ /* 0x100fe40000004100 */
[----:B------:R-:W-:Y:S02]  /*0540*/  HADD2.F32 R129, -RZ, R126.H1_H1 ;  /* 0x3000007eff817230 */ /* 0x000fe40000004100 */
[----:B------:R-:W-:Y:S02]  /*0550*/  HADD2.F32 R136, -RZ, R135.H0_H0 ;  /* 0x20000087ff887230 */ /* 0x000fe40000004100 */
[----:B------:R-:W-:Y:S02]  /*0560*/  HADD2.F32 R128, -RZ, R127.H0_H0 ;  /* 0x2000007fff807230 */ /* 0x000fe40000004100 */
[--C-:B----4-:R-:W-:Y:S02]  /*0570*/  HADD2.F32 R126, -RZ, R116.reuse.H0_H0 ;  /* 0x20000074ff7e7230 */ /* 0x110fe40000004100 */
[----:B------:R-:W-:-:S02]  /*0580*/  HADD2.F32 R125, -RZ, R116.H1_H1 ;  /* 0x30000074ff7d7230 */ /* 0x000fc40000004100 */
[--C-:B------:R-:W-:Y:S02]  /*0590*/  HADD2.F32 R124, -RZ, R117.reuse.H0_H0 ;  /* 0x20000075ff7c7230 */ /* 0x100fe40000004100 */
[----:B------:R-:W-:Y:S01]  /*05a0*/  HADD2.F32 R123, -RZ, R117.H1_H1 ;  /* 0x30000075ff7b7230 */ /* 0x000fe20000004100 */
[----:B------:R-:W-:Y:S01]  /*05b0*/  CS2R R116, SRZ ;  /* 0x0000000000747805 */ /* 0x000fe2000001ff00 */
[--C-:B------:R-:W-:Y:S02]  /*05c0*/  HADD2.F32 R122, -RZ, R118.reuse.H0_H0 ;  /* 0x20000076ff7a7230 */ /* 0x100fe40000004100 */
[----:B------:R-:W-:Y:S01]  /*05d0*/  HADD2.F32 R121, -RZ, R118.H1_H1 ;  /* 0x30000076ff797230 */ /* 0x000fe20000004100 */
[----:B------:R-:W-:Y:S01]  /*05e0*/  MOV R118, RZ ;  /* 0x000000ff00767202 */ /* 0x000fe20000000f00 */
[----:B------:R-:W-:Y:S02]  /*05f0*/  HADD2.F32 R120, -RZ, R119.H0_H0 ;  /* 0x20000077ff787230 */ /* 0x000fe40000004100 */
[----:B------:R-:W-:-:S02]  /*0600*/  HADD2.F32 R135, -RZ, R135.H1_H1 ;  /* 0x30000087ff877230 */ /* 0x000fc40000004100 */
[----:B------:R-:W-:Y:S02]  /*0610*/  HADD2.F32 R127, -RZ, R127.H1_H1 ;  /* 0x3000007fff7f7230 */ /* 0x000fe40000004100 */
[----:B------:R-:W-:-:S07]  /*0620*/  HADD2.F32 R119, -RZ, R119.H1_H1 ;  /* 0x30000077ff777230 */ /* 0x000fce0000004100 */
.L_x_8057:
        /* <DEDUP_REMOVED lines=14> */
[----:B--2---:R-:W-:-:S04]  /*0710*/  IMAD.WIDE.U32 R86, R146, 0x20, R148 ;  /* 0x0000002092567825 */ /* 0x004fc800078e0094 */
[C-C-:B---3--:R-:W-:Y:S01]  /*0720*/  IMAD.WIDE.U32 R80, R146.reuse, 0x10, R88.reuse ;  /* 0x0000001092507825 */ /* 0x148fe200078e0058 */
[----:B------:R-:W2:Y:S03]  /*0730*/  LDG.E.128 R56, desc[UR6][R86.64] ;  /* 0x0000000656387981 */ /* 0x000ea6000c1e1d00 */
[----:B------:R-:W-:Y:S01]  /*0740*/  IMAD.WIDE.U32 R84, R155, 0x10, R88 ;  /* 0x000000109b547825 */ /* 0x000fe200078e0058 */
[----:B------:R-:W3:Y:S03]  /*0750*/  LDG.E.128 R60, desc[UR6][R86.64+0x10] ;  /* 0x00001006563c7981 */ /* 0x000ee6000c1e1d00 */
[----:B----4-:R-:W-:Y:S01]  /*0760*/  IMAD.WIDE R144, R143, 0x4, R144 ;  /* 0x000000048f907825 */ /* 0x010fe200078e0290 */
[----:B------:R-:W-:Y:S01]  /*0770*/  IADD3 R157, PT, PT, R146, 0x40, RZ ;  /* 0x00000040929d7810 */ /* 0x000fe20007ffe0ff */
[----:B------:R-:W4:Y:S02]  /*0780*/  LDG.E.128 R80, desc[UR6][R80.64] ;  /* 0x0000000650507981 */ /* 0x000f24000c1e1d00 */
[----:B------:R-:W-:-:S02]  /*0790*/  IMAD.WIDE.U32 R150, R155, 0x20, R148 ;  /* 0x000000209b967825 */ /* 0x000fc400078e0094 */
[----:B------:R-:W4:Y:S02]  /*07a0*/  LDG.E R145, desc[UR6][R144.64] ;  /* 0x0000000690917981 */ /* 0x000f24000c1e1900 */
[----:B0-----:R-:W-:Y:S02]  /*07b0*/  @P0 IMAD.WIDE R158, R143, 0x2, R158 ;  /* 0x000000028f9e0825 */ /* 0x001fe400078e029e */
[----:B------:R-:W4:Y:S02]  /*07c0*/  LDG.E.128 R84, desc[UR6][R84.64] ;  /* 0x0000000654547981 */ /* 0x000f24000c1e1d00 */
[C---:B------:R-:W-:Y:S02]  /*07d0*/  IMAD.WIDE.U32 R148, R157.reuse, 0x20, R148 ;  /* 0x000000209d947825 */ /* 0x040fe400078e0094 */
[----:B------:R-:W4:Y:S04]  /*07e0*/  LDG.E.128 R64, desc[UR6][R150.64] ;  /* 0x0000000696407981 */ /* 0x000f28000c1e1d00 */
[----:B------:R-:W4:Y:S04]  /*07f0*/  @P0 LDG.E.U16 R158, desc[UR6][R158.64] ;  /* 0x000000069e9e0981 */ /* 0x000f28000c1e1500 */
[----:B------:R0:W4:Y:S04]  /*0800*/  LDG.E.128 R68, desc[UR6][R150.64+0x10] ;  /* 0x0000100696447981 */ /* 0x000128000c1e1d00 */
[----:B------:R-:W4:Y:S04]  /*0810*/  LDG.E.128 R72, desc[UR6][R148.64] ;  /* 0x0000000694487981 */ /* 0x000f28000c1e1d00 */
[----:B------:R1:W4:Y:S01]  /*0820*/  LDG.E.128 R76, desc[UR6][R148.64+0x10] ;  /* 0x00001006944c7981 */ /* 0x000322000c1e1d00 */
[----:B------:R-:W-:-:S06]  /*0830*/  IMAD.WIDE.U32 R88, R157, 0x10, R88 ;  /* 0x000000109d587825 */ /* 0x000fcc00078e0058 */
[----:B------:R-:W4:Y:S01]  /*0840*/  LDG.E.128 R88, desc[UR6][R88.64] ;  /* 0x0000000658587981 */ /* 0x000f22000c1e1d00 */
[----:B------:R-:W-:-:S04]  /*0850*/  ISETP.NE.U32.AND P1, PT, RZ, UR10, PT ;  /* 0x0000000aff007c0c */ /* 0x000fc8000bf25070 */
[----:B------:R-:W-:-:S13]  /*0860*/  ISETP.NE.AND.EX P1, PT, RZ, UR11, PT, P1 ;  /* 0x0000000bff007c0c */ /* 0x000fda000bf25310 */
[----:B------:R-:W1:Y:S08]  /*0870*/  @P1 LDC.64 R152, c[0x0][0x438] ;  /* 0x00010e00ff981b82 */ /* 0x000e700000000a00 */
[----:B0-----:R-:W0:Y:S08]  /*0880*/  @P1 LDC.64 R150, c[0x0][0x438] ;  /* 0x00010e00ff961b82 */ /* 0x001e300000000a00 */
[----:B-1----:R-:W1:Y:S01]  /*0890*/  @P1 LDC.64 R148, c[0x0][0x438] ;  /* 0x00010e00ff941b82 */ /* 0x002e620000000a00 */
[----:B------:R-:W-:Y:S01]  /*08a0*/  ISETP.NE.AND P2, PT, RZ, UR8, PT ;  /* 0x00000008ff007c0c */ /* 0x000fe2000bf45270 */
[----:B------:R-:W-:-:S05]  /*08b0*/  @P1 IMAD.WIDE.U32 R152, R146, 0x20, R152 ;  /* 0x0000002092981825 */ /* 0x000fca00078e0098 */
[----:B-----5:R-:W5:Y:S01]  /*08c0*/  @P1 LDG.E.128 R24, desc[UR6][R152.64] ;  /* 0x0000000698181981 */ /* 0x020f62000c1e1d00 */
[----:B0-----:R-:W-:-:S03]  /*08d0*/  @P1 IMAD.WIDE.U32 R154, R155, 0x20, R150 ;  /* 0x000000209b9a1825 */ /* 0x001fc600078e0096 */
[----:B------:R3:W5:Y:S04]  /*08e0*/  @P1 LDG.E.128 R28, desc[UR6][R152.64+0x10] ;  /* 0x00001006981c1981 */ /* 0x000768000c1e1d00 */
[----:B------:R-:W5:Y:S01]  /*08f0*/  @P1 LDG.E.128 R32, desc[UR6][R154.64] ;  /* 0x000000069a201981 */ /* 0x000f62000c1e1d00 */
[----:B-1----:R-:W-:-:S03]  /*0900*/  @P1 IMAD.WIDE.U32 R156, R157, 0x20, R148 ;  /* 0x000000209d9c1825 */ /* 0x002fc600078e0094 */
[----:B------:R-:W5:Y:S04]  /*0910*/  @P1 LDG.E.128 R36, desc[UR6][R154.64+0x10] ;  /* 0x000010069a241981 */ /* 0x000f68000c1e1d00 */
[----:B------:R-:W5:Y:S04]  /*0920*/  @P1 LDG.E.128 R40, desc[UR6][R156.64] ;  /* 0x000000069c281981 */ /* 0x000f68000c1e1d00 */
[----:B------:R0:W5:Y:S01]  /*0930*/  @P1 LDG.E.128 R44, desc[UR6][R156.64+0x10] ;  /* 0x000010069c2c1981 */ /* 0x000162000c1e1d00 */
[----:B------:R-:W-:Y:S01]  /*0940*/  MOV R144, 0x3f800000 ;  /* 0x3f80000000907802 */ /* 0x000fe20000000f00 */
[----:B------:R-:W-:Y:S01]  /*0950*/  UMOV UR4, 0xffffffff ;  /* 0xffffffff00047882 */ /* 0x000fe20000000000 */
[----:B------:R-:W-:-:S05]  /*0960*/  FSEL R147, R147, RZ, !P2 ;  /* 0x000000ff93937208 */ /* 0x000fca0005000000 */
[C---:B--2---:R-:W-:Y:S01]  /*0970*/  FADD.FTZ R150, -R147.reuse, R59 ;  /* 0x0000003b93967221 */ /* 0x044fe20000010100 */
[C---:B---3--:R-:W-:Y:S01]  /*0980*/  FADD.FTZ R152, -R147.reuse, R61 ;  /* 0x0000003d93987221 */ /* 0x048fe20000010100 */
[----:B------:R-:W-:Y:S01]  /*0990*/  FADD.FTZ R60, -R147, R60 ;  /* 0x0000003c933c7221 */ /* 0x000fe20000010100 */
[--C-:B----4-:R-:W-:Y:S02]  /*09a0*/  HADD2.F32 R161, -RZ, R80.reuse.H0_H0 ;  /* 0x20000050ffa17230 */ /* 0x110fe40000004100 */
[----:B------:R-:W-:Y:S02]  /*09b0*/  HADD2.F32 R159, -RZ, R80.H1_H1 ;  /* 0x30000050ff9f7230 */ /* 0x000fe40000004100 */
[----:B------:R-:W-:Y:S02]  /*09c0*/  HADD2.F32 R149, -RZ, R81.H1_H1 ;  /* 0x30000051ff957230 */ /* 0x000fe40000004100 */
[----:B------:R-:W-:Y:S02]  /*09d0*/  HADD2.F32 R151, -RZ, R82.H0_H0 ;  /* 0x20000052ff977230 */ /* 0x000fe40000004100 */
[----:B------:R-:W-:-:S02]  /*09e0*/  HADD2.F32 R61, -RZ, R85.H0_H0 ;  /* 0x20000055ff3d7230 */ /* 0x000fc40000004100 */
[----:B------:R-:W-:Y:S02]  /*09f0*/  HADD2.F32 R80, -RZ, R85.H1_H1 ;  /* 0x30000055ff507230 */ /* 0x000fe40000004100 */
[----:B------:R-:W-:Y:S01]  /*0a00*/  FMUL.FTZ R85, R145, R150 ;  /* 0x0000009691557220 */ /* 0x000fe20000410000 */
[----:B0-----:R-:W-:Y:S01]  /*0a10*/  FADD.FTZ R156, -R147, R65 ;  /* 0x00000041939c7221 */ /* 0x001fe20000010100 */
[----:B------:R-:W-:Y:S02]  /*0a20*/  HADD2.F32 R155, -RZ, R82.H1_H1 ;  /* 0x30000052ff9b7230 */ /* 0x000fe40000004100 */
[--C-:B------:R-:W-:Y:S02]  /*0a30*/  HADD2.F32 R65, -RZ, R87.reuse.H0_H0 ;  /* 0x20000057ff417230 */ /* 0x100fe40000004100 */
[----:B------:R-:W-:Y:S02]  /*0a40*/  HADD2.F32 R82, -RZ, R87.H1_H1 ;  /* 0x30000057ff527230 */ /* 0x000fe40000004100 */
[----:B------:R-:W-:Y:S01]  /*0a50*/  FMUL.FTZ R87, R145, R60 ;  /* 0x0000003c91577220 */ /* 0x000fe20000410000 */
[----:B------:R-:W-:Y:S01]  /*0a60*/  FADD.FTZ R62, -R147, R62 ;  /* 0x0000003e933e7221 */ /* 0x000fe20000010100 */
[----:B------:R-:W-:Y:S01]  /*0a70*/  FADD.FTZ R111, R149, R111 ;  /* 0x0000006f956f7221 */ /* 0x000fe20000010000 */
[-C--:B------:R-:W-:Y:S01]  /*0a80*/  FFMA.FTZ R112, R85, R149.reuse, R112 ;  /* 0x0000009555707223 */ /* 0x080fe20000010070 */
[----:B------:R-:W-:Y:S01]  /*0a90*/  FMUL.FTZ R60, R139, R149 ;  /* 0x000000958b3c7220 */ /* 0x000fe20000410000 */
[----:B------:R-:W-:Y:S01]  /*0aa0*/  FMUL.FTZ R149, R145, R152 ;  /* 0x0000009891957220 */ /* 0x000fe20000410000 */
[----:B------:R-:W-:Y:S01]  /*0ab0*/  FADD.FTZ R154, -R147, R63 ;  /* 0x0000003f939a7221 */ /* 0x000fe20000010100 */
[----:B------:R-:W-:-:S02]  /*0ac0*/  @P0 HADD2.F32 R144, -RZ, R158.H0_H0 ;  /* 0x2000009eff900230 */ /* 0x000fc40000004100 */
[C---:B------:R-:W-:Y:S01]  /*0ad0*/  FADD.FTZ R148, -R147.reuse, R57 ;  /* 0x0000003993947221 */ /* 0x040fe20000010100 */
[----:B------:R-:W-:Y:S01]  /*0ae0*/  FADD.FTZ R58, -R147, R58 ;  /* 0x0000003a933a7221 */ /* 0x000fe20000010100 */
[----:B------:R-:W-:Y:S01]  /*0af0*/  FADD.FTZ R109, R151, R109 ;  /* 0x0000006d976d7221 */ /* 0x000fe20000010000 */
[-C--:B------:R-:W-:Y:S01]  /*0b00*/  FFMA.FTZ R110, R87, R151.reuse, R110 ;  /* 0x00000097576e7223 */ /* 0x080fe2000001006e */
        /* <DEDUP_REMOVED lines=18> */
[----:B------:R-:W-:-:S02]  /*0c30*/  HADD2.F32 R147, -RZ, R83.H1_H1 ;  /* 0x30000053ff937230 */ /* 0x000fc40000004100 */
[----:B------:R-:W-:Y:S01]  /*0c40*/  FADD.FTZ R107, R155, R107 ;  /* 0x0000006b9b6b7221 */ /* 0x000fe20000010000 */
[-C--:B------:R-:W-:Y:S01]  /*0c50*/  FFMA.FTZ R108, R149, R155.reuse, R108 ;  /* 0x0000009b956c7223 */ /* 0x080fe2000001006c */
[----:B------:R-:W-:Y:S01]  /*0c60*/  FMUL.FTZ R62, R137, R155 ;  /* 0x0000009b893e7220 */ /* 0x000fe20000410000 */
[----:B------:R-:W-:Y:S02]  /*0c70*/  HADD2.F32 R157, -RZ, R81.H0_H0 ;  /* 0x20000051ff9d7230 */ /* 0x000fe40000004100 */
[C---:B------:R-:W-:Y:S01]  /*0c80*/  FMUL.FTZ R155, R145.reuse, R154 ;  /* 0x0000009a919b7220 */ /* 0x040fe20000410000 */
[----:B------:R-:W-:Y:S02]  /*0c90*/  HADD2.F32 R153, -RZ, R83.H0_H0 ;  /* 0x20000053ff997230 */ /* 0x000fe40000004100 */
[C---:B------:R-:W-:Y:S01]  /*0ca0*/  FMUL.FTZ R81, R145.reuse, R148 ;  /* 0x0000009491517220 */ /* 0x040fe20000410000 */
[----:B------:R-:W-:Y:S02]  /*0cb0*/  HADD2.F32 R59, -RZ, R84.H0_H0 ;  /* 0x20000054ff3b7230 */ /* 0x000fe40000004100 */
[C---:B------:R-:W-:Y:S01]  /*0cc0*/  FMUL.FTZ R83, R145.reuse, R58 ;  /* 0x0000003a91537220 */ /* 0x040fe20000410000 */
[C---:B------:R-:W-:Y:S01]  /*0cd0*/  FMUL.FTZ R57, R145.reuse, R56 ;  /* 0x0000003891397220 */ /* 0x040fe20000410000 */
        /* <DEDUP_REMOVED lines=9> */
[----:B------:R-:W-:Y:S01]  /*0d70*/  FMUL.FTZ R58, R141, R159 ;  /* 0x0000009f8d3a7220 */ /* 0x000fe20000410000 */
[----:B------:R-:W-:Y:S01]  /*0d80*/  FADD.FTZ R18, R59, R18 ;  /* 0x000000123b127221 */ /* 0x000fe20000010000 */
[-C--:B------:R-:W-:Y:S01]  /*0d90*/  FFMA.FTZ R103, R64, R59.reuse, R103 ;  /* 0x0000003b40677223 */ /* 0x080fe20000010067 */
[----:B------:R-:W-:Y:S01]  /*0da0*/  FMUL.FTZ R157, R134, R59 ;  /* 0x0000003b869d7220 */ /* 0x000fe20000410000 */
[----:B------:R-:W-:Y:S01]  /*0db0*/  FFMA.FTZ R156, R57, R148, RZ ;  /* 0x00000094399c7223 */ /* 0x000fe200000100ff */
[----:B------:R-:W-:Y:S01]  /*0dc0*/  FADD.FTZ R59, RZ, R148 ;  /* 0x00000094ff3b7221 */ /* 0x000fe20000010000 */
[----:B------:R-:W-:-:S02]  /*0dd0*/  FADD.FTZ R105, R153, R105 ;  /* 0x0000006999697221 */ /* 0x000fc40000010000 */
[----:B------:R-:W-:Y:S01]  /*0de0*/  FFMA.FTZ R156, R81, R58, R156 ;  /* 0x0000003a519c7223 */ /* 0x000fe2000001009c */
[----:B------:R-:W-:Y:S01]  /*0df0*/  FADD.FTZ R59, R58, R59 ;  /* 0x0000003b3a3b7221 */ /* 0x000fe20000010000 */
[-C--:B------:R-:W-:Y:S01]  /*0e00*/  FFMA.FTZ R106, R151, R153.reuse, R106 ;  /* 0x00000099976a7223 */ /* 0x080fe2000001006a */
[----:B------:R-:W-:Y:S01]  /*0e10*/  FMUL.FTZ R154, R136, R153 ;  /* 0x00000099889a7220 */ /* 0x000fe20000410000 */
[----:B------:R-:W-:Y:S01]  /*0e20*/  FMUL.FTZ R153, R145, R158 ;  /* 0x0000009e91997220 */ /* 0x000fe20000410000 */
[----:B------:R-:W-:Y:S01]  /*0e30*/  FFMA.FTZ R158, R83, R56, R156 ;  /* 0x00000038539e7223 */ /* 0x000fe2000001009c */
[----:B------:R-:W-:-:S03]  /*0e40*/  FADD.FTZ R59, R56, R59 ;  /* 0x0000003b383b7221 */ /* 0x000fc60000010000 */
[----:B------:R-:W-:Y:S01]  /*0e50*/  FFMA.FTZ R158, R85, R60, R158 ;  /* 0x0000003c559e7223 */ /* 0x000fe2000001009e */
[----:B------:R-:W-:-:S03]  /*0e60*/  FADD.FTZ R59, R60, R59 ;  /* 0x0000003b3c3b7221 */ /* 0x000fc60000010000 */
[----:B------:R-:W-:Y:S01]  /*0e70*/  FFMA.FTZ R158, R87, R150, R158 ;  /* 0x00000096579e7223 */ /* 0x000fe2000001009e */
[----:B------:R-:W-:-:S03]  /*0e80*/  FADD.FTZ R59, R150, R59 ;  /* 0x0000003b963b7221 */ /* 0x000fc60000010000 */
[----:B------:R-:W-:Y:S01]  /*0e90*/  FFMA.FTZ R158, R149, R62, R158 ;  /* 0x0000003e959e7223 */ /* 0x000fe2000001009e */
[----:B------:R-:W-:Y:S01]  /*0ea0*/  FADD.FTZ R59, R62, R59 ;  /* 0x0000003b3e3b7221 */ /* 0x000fe20000010000 */
[----:B------:R-:W-:Y:S02]  /*0eb0*/  HADD2.F32 R84, -RZ, R84.H1_H1 ;  /* 0x30000054ff547230 */ /* 0x000fe40000004100 */
[----:B------:R-:W-:Y:S01]  /*0ec0*/  FFMA.FTZ R158, R151, R154, R158 ;  /* 0x0000009a979e7223 */ /* 0x000fe2000001009e */
[----:B------:R-:W-:-:S03]  /*0ed0*/  FADD.FTZ R165, R154, R59 ;  /* 0x0000003b9aa57221 */ /* 0x000fc60000010000 */
[----:B------:R-:W-:Y:S01]  /*0ee0*/  FFMA.FTZ R59, R155, R152, R158 ;  /* 0x000000989b3b7223 */ /* 0x000fe2000001009e */
[----:B------:R-:W-:Y:S01]  /*0ef0*/  FADD.FTZ R158, R152, R165 ;  /* 0x000000a5989e7221 */ /* 0x000fe20000010000 */
[----:B------:R-:W-:Y:S01]  /*0f00*/  FMUL.FTZ R66, R145, R66 ;  /* 0x0000004291427220 */ /* 0x000fe20000410000 */
[----:B------:R-:W-:Y:S01]  /*0f10*/  FADD.FTZ R17, R84, R17 ;  /* 0x0000001154117221 */ /* 0x000fe20000010000 */
[----:B------:R-:W-:Y:S01]  /*0f20*/  FFMA.FTZ R102, R147, R84, R102 ;  /* 0x0000005493667223 */ /* 0x000fe20000010066 */
        /* <DEDUP_REMOVED lines=9> */
[----:B------:R-:W-:-:S02]  /*0fc0*/  HADD2.F32 R63, -RZ, R86.H0_H0 ;  /* 0x20000056ff3f7230 */ /* 0x000fc40000004100 */
[----:B------:R-:W-:Y:S01]  /*0fd0*/  FADD.FTZ R15, R80, R15 ;  /* 0x0000000f500f7221 */ /* 0x000fe20000010000 */
[----:B------:R-:W-:Y:S01]  /*0fe0*/  FMUL.FTZ R68, R145, R68 ;  /* 0x0000004491447220 */ /* 0x000fe20000410000 */
[-C--:B------:R-:W-:Y:S01]  /*0ff0*/  FFMA.FTZ R100, R153, R80.reuse, R100 ;  /* 0x0000005099647223 */ /* 0x080fe20000010064 */
[----:B------:R-:W-:Y:S01]  /*1000*/  FMUL.FTZ R80, R131, R80 ;  /* 0x0000005083507220 */ /* 0x000fe20000410000 */
[----:B------:R-:W-:Y:S01]  /*1010*/  FFMA.FTZ R70, R66, R61, R59 ;  /* 0x0000003d42467223 */ /* 0x000fe2000001003b */
[----:B------:R-:W-:Y:S01]  /*1020*/  FADD.FTZ R165, R61, R158 ;  /* 0x0000009e3da57221 */ /* 0x000fe20000010000 */
[----:B------:R-:W-:Y:S02]  /*1030*/  HADD2.F32 R86, -RZ, R86.H1_H1 ;  /* 0x30000056ff567230 */ /* 0x000fe40000004100 */
[----:B------:R-:W-:Y:S01]  /*1040*/  FADD.FTZ R115, R159, R115 ;  /* 0x000000739f737221 */ /* 0x000fe20000010000 */
        /* <DEDUP_REMOVED lines=18> */
[----:B------:R-:W-:-:S02]  /*1170*/  HADD2.F32 R69, -RZ, R89.H0_H0 ;  /* 0x20000059ff457230 */ /* 0x000fc40000004100 */
[----:B------:R-:W-:Y:S01]  /*1180*/  FADD.FTZ R11, R82, R11 ;  /* 0x0000000b520b7221 */ /* 0x000fe20000010000 */
[--C-:B------:R-:W-:Y:S02]  /*1190*/  HADD2.F32 R67, -RZ, R88.reuse.H0_H0 ;  /* 0x20000058ff437230 */ /* 0x100fe40000004100 */
[----:B------:R-:W-:Y:S01]  /*11a0*/  FFMA.FTZ R96, R163, R82, R96 ;  /* 0x00000052a3607223 */ /* 0x000fe20000010060 */
[----:B------:R-:W-:Y:S01]  /*11b0*/  FMUL.FTZ R74, R145, R74 ;  /* 0x0000004a914a7220 */ /* 0x000fe20000410000 */
[----:B------:R-:W-:Y:S01]  /*11c0*/  FMUL.FTZ R82, R127, R82 ;  /* 0x000000527f527220 */ /* 0x000fe20000410000 */
[----:B------:R-:W-:Y:S01]  /*11d0*/  FMUL.FTZ R72, R145, R72 ;  /* 0x0000004891487220 */ /* 0x000fe20000410000 */
[C---:B------:R-:W-:Y:S01]  /*11e0*/  FFMA.FTZ R70, R156.reuse, R161, R59 ;  /* 0x000000a19c467223 */ /* 0x040fe2000001003b */
        /* <DEDUP_REMOVED lines=18> */
[----:B------:R-:W-:-:S02]  /*1310*/  HADD2.F32 R89, -RZ, R89.H1_H1 ;  /* 0x30000059ff597230 */ /* 0x000fc40000004100 */
[----:B------:R-:W-:Y:S01]  /*1320*/  FFMA.FTZ R69, R65, R88, R160 ;  /* 0x0000005841457223 */ /* 0x000fe200000100a0 */
[----:B------:R-:W-:Y:S01]  /*1330*/  FADD.FTZ R70, R59, R88 ;  /* 0x000000583b467221 */ /* 0x000fe20000010000 */
[--C-:B------:R-:W-:Y:S02]  /*1340*/  HADD2.F32 R71, -RZ, R90.reuse.H0_H0 ;  /* 0x2000005aff477230 */ /* 0x100fe40000004100 */
[C---:B------:R-:W-:Y:S01]  /*1350*/  FMUL.FTZ R76, R145.reuse, R76 ;  /* 0x0000004c914c7220 */ /* 0x040fe20000410000 */
[----:B------:R-:W-:Y:S01]  /*1360*/  FMUL.FTZ R75, R145, R75 ;  /* 0x0000004b914b7220 */ /* 0x000fe20000410000 */
[----:B------:R-:W-:Y:S01]  /*1370*/  FMUL.FTZ R158, R123, R89 ;  /* 0x000000597b9e7220 */ /* 0x000fe20000410000 */
[----:B------:R-:W-:Y:S01]  /*1380*/  FFMA.FTZ R160, R74, R165, R69 ;  /* 0x000000a54aa07223 */ /* 0x000fe20000010045 */
[----:B------:R-:W-:Y:S01]  /*1390*/  FADD.FTZ R59, R70, R165 ;  /* 0x000000a5463b7221 */ /* 0x000fe20000010000 */
[----:B------:R-:W-:Y:S02]  /*13a0*/  HADD2.F32 R90, -RZ, R90.H1_H1 ;  /* 0x3000005aff5a7230 */ /* 0x000fe40000004100 */
[----:B------:R-:W-:Y:S01]  /*13b0*/  FMUL.FTZ R77, R145, R77 ;  /* 0x0000004d914d7220 */ /* 0x000fe20000410000 */
[----:B------:R-:W-:Y:S01]  /*13c0*/  FADD.FTZ R6, R71, R6 ;  /* 0x0000000647067221 */ /* 0x000fe20000010000 */
[-C--:B------:R-:W-:Y:S01]  /*13d0*/  FFMA.FTZ R23, R76, R71.reuse, R23 ;  /* 0x000000474c177223 */ /* 0x080fe20000010017 */
[----:B------:R-:W-:Y:S01]  /*13e0*/  FMUL.FTZ R71, R122, R71 ;  /* 0x000000477a477220 */ /* 0x000fe20000410000 */
[----:B------:R-:W-:Y:S01]  /*13f0*/  FFMA.FTZ R69, R75, R158, R160 ;  /* 0x0000009e4b457223 */ /* 0x000fe200000100a0 */
[----:B------:R-:W-:Y:S01]  /*1400*/  FADD.FTZ R70, R59, R158 ;  /* 0x0000009e3b467221 */ /* 0x000fe20000010000 */
[----:B------:R-:W-:-:S02]  /*1410*/  HADD2.F32 R73, -RZ, R91.H0_H0 ;  /* 0x2000005bff497230 */ /* 0x000fc40000004100 */
[----:B------:R-:W-:Y:S01]  /*1420*/  FMUL.FTZ R78, R145, R78 ;  /* 0x0000004e914e7220 */ /* 0x000fe20000410000 */
[----:B------:R-:W-:Y:S01]  /*1430*/  FADD.FTZ R5, R90, R5 ;  /* 0x000000055a057221 */ /* 0x000fe20000010000 */
[-C--:B------:R-:W-:Y:S01]  /*1440*/  FFMA.FTZ R22, R77, R90.reuse, R22 ;  /* 0x0000005a4d167223 */ /* 0x080fe20000010016 */
[----:B------:R-:W-:Y:S01]  /*1450*/  FMUL.FTZ R90, R121, R90 ;  /* 0x0000005a795a7220 */ /* 0x000fe20000410000 */
[----:B------:R-:W-:Y:S01]  /*1460*/  FFMA.FTZ R160, R76, R71, R69 ;  /* 0x000000474ca07223 */ /* 0x000fe20000010045 */
[----:B------:R-:W-:Y:S01]  /*1470*/  FADD.FTZ R59, R70, R71 ;  /* 0x00000047463b7221 */ /* 0x000fe20000010000 */
[----:B------:R-:W-:Y:S02]  /*1480*/  HADD2.F32 R91, -RZ, R91.H1_H1 ;  /* 0x3000005bff5b7230 */ /* 0x000fe40000004100 */
        /* <DEDUP_REMOVED lines=12> */
[C---:B------:R-:W-:Y:S01]  /*1550*/  FFMA.FTZ R20, R79.reuse, R91, R20 ;  /* 0x0000005b4f147223 */ /* 0x040fe20000010014 */
[----:B------:R-:W-:Y:S01]  /*1560*/  FFMA.FTZ R69, R79, R160, R162 ;  /* 0x000000a04f457223 */ /* 0x000fe200000100a2 */
[----:B------:R-:W-:Y:S01]  /*1570*/  FADD.FTZ R70, R59, R160 ;  /* 0x000000a03b467221 */ /* 0x000fe20000010000 */
[----:B------:R-:W-:Y:S06]  /*1580*/  BRA.DIV UR4, `(.L_x_8047) ;  /* 0x0000002e04207947 */ /* 0x000fec000b800000 */
[----:B------:R-:W0:Y:S04]  /*1590*/  SHFL.BFLY PT, R59, R70, 0x1, 0x1f ;  /* 0x0c201f00463b7f89 */ /* 0x000e2800000e0000 */
[----:B------:R-:W1:Y:S01]  /*15a0*/  SHFL.BFLY PT, R162, R69, 0x1, 0x1f ;  /* 0x0c201f0045a27f89 */ /* 0x000e6200000e0000 */
[----:B0-----:R-:W-:Y:S01]  /*15b0*/  FADD.FTZ R70, R70, R59 ;  /* 0x0000003b46467221 */ /* 0x001fe20000010000 */
[----:B-1----:R-:W-:-:S04]  /*15c0*/  FADD.FTZ R69, R69, R162 ;  /* 0x000000a245457221 */ /* 0x002fc80000010000 */
[----:B------:R-:W0:Y:S02]  /*15d0*/  SHFL.BFLY PT, R162, R70, 0x2, 0x1f ;  /* 0x0c401f0046a27f89 */ /* 0x000e2400000e0000 */
[----:B0-----:R-:W-:Y:S02]  /*15e0*/  FADD.FTZ R162, R70, R162 ;  /* 0x000000a246a27221 */ /* 0x001fe40000010000 */
        /* <DEDUP_REMOVED lines=9> */
[----:B------:R1:W2:Y:S01]  /*1680*/  SHFL.BFLY PT, R69, R162, 0x10, 0x1f ;  /* 0x0e001f00a2457f89 */ /* 0x0002a200000e0000 */
[----:B0-----:R-:W-:-:S05]  /*1690*/  FADD.FTZ R70, R70, R59 ;  /* 0x0000003b46467221 */ /* 0x001fca0000010000 */
[----:B--2---:R1:W0:Y:S02]  /*16a0*/  SHFL.BFLY PT, R59, R70, 0x10, 0x1f ;  /* 0x0e001f00463b7f89 */ /* 0x00422400000e0000 */
.L_x_8069:
[----:B------:R-:W-:Y:S01]  /*16b0*/  FADD.FTZ R69, R162, R69 ;  /* 0x00000045a2457221 */ /* 0x000fe20000010000 */
[----:B0-----:R-:W-:Y:S01]  /*16c0*/  FADD.FTZ R59, R70, R59 ;  /* 0x0000003b463b7221 */ /* 0x001fe20000010000 */
[----:B-1----:R-:W-:Y:S02]  /*16d0*/  IADD3 R70, PT, PT, R146, 0x20, RZ ;  /* 0x0000002092467810 */ /* 0x002fe40007ffe0ff */
        /* <DEDUP_REMOVED lines=16> */
[----:B------:R-:W-:Y:S01]  /*17e0*/  FFMA.FTZ R155, R155, R89, R162 ;  /* 0x000000599b9b7223 */ /* 0x000fe200000100a2 */
[----:B-----5:R-:W-:Y:S01]  /*17f0*/  FFMA.FTZ R153, R145, R57, R44 ;  /* 0x0000003991997223 */ /* 0x020fe2000001002c */
        /* <DEDUP_REMOVED lines=103> */
[----:B------:R1:W-:Y:S04]  /*1e70*/  STG.E.128 desc[UR6][R70.64], R60 ;  /* 0x0000003c46007986 */ /* 0x0003e8000c101d06 */
[----:B------:R1:W-:Y:S01]  /*1e80*/  STG.E.128 desc[UR6][R68.64], R64 ;  /* 0x0000004044007986 */ /* 0x0003e2000c101d06 */
[----:B------:R-:W-:Y:S05]  /*1e90*/  BRA `(.L_x_8050) ;  /* 0x0000001400c47947 */ /* 0x000fea0003800000 */
.L_x_8049:
[-CC-:B------:R-:W-:Y:S01]  /*1ea0*/  FFMA.FTZ R57, R57, R89.reuse, R162.reuse ;  /* 0x0000005939397223 */ /* 0x180fe200000100a2 */
[-CC-:B------:R-:W-:Y:S01]  /*1eb0*/  FFMA.FTZ R83, R83, R89.reuse, R162.reuse ;  /* 0x0000005953537223 */ /* 0x180fe200000100a2 */
[-CC-:B------:R-:W-:Y:S01]  /*1ec0*/  FFMA.FTZ R81, R81, R89.reuse, R162.reuse ;  /* 0x0000005951517223 */ /* 0x180fe200000100a2 */
[-CC-:B------:R-:W-:Y:S01]  /*1ed0*/  FFMA.FTZ R85, R85, R89.reuse, R162.reuse ;  /* 0x0000005955557223 */ /* 0x180fe200000100a2 */
[----:B------:R-:W-:Y:S01]  /*1ee0*/  FADD.FTZ R48, R148, -R57 ;  /* 0x8000003994307221 */ /* 0x000fe20000010000 */
[----:B------:R-:W-:Y:S01]  /*1ef0*/  FADD.FTZ R83, R56, -R83 ;  /* 0x8000005338537221 */ /* 0x000fe20000010000 */
[----:B------:R-:W-:Y:S01]  /*1f00*/  FADD.FTZ R50, R58, -R81 ;  /* 0x800000513a327221 */ /* 0x000fe20000010000 */
[----:B------:R-:W0:Y:S01]  /*1f10*/  LDC.64 R56, c[0x0][0x478] ;  /* 0x00011e00ff387b82 */ /* 0x000e220000000a00 */
[-CC-:B------:R-:W-:Y:S01]  /*1f20*/  FFMA.FTZ R87, R87, R89.reuse, R162.reuse ;  /* 0x0000005957577223 */ /* 0x180fe200000100a2 */
[-CC-:B------:R-:W-:Y:S01]  /*1f30*/  FFMA.FTZ R149, R149, R89.reuse, R162.reuse ;  /* 0x0000005995957223 */ /* 0x180fe200000100a2 */
[-CC-:B------:R-:W-:Y:S01]  /*1f40*/  FFMA.FTZ R151, R151, R89.reuse, R162.reuse ;  /* 0x0000005997977223 */ /* 0x180fe200000100a2 */
[-CC-:B------:R-:W-:Y:S01]  /*1f50*/  FFMA.FTZ R155, R155, R89.reuse, R162.reuse ;  /* 0x000000599b9b7223 */ /* 0x180fe200000100a2 */
        /* <DEDUP_REMOVED lines=20> */
[-C--:B------:R-:W-:Y:S01]  /*20a0*/  FFMA.FTZ R159, R159, R89.reuse, R162 ;  /* 0x000000599f9f7223 */ /* 0x080fe200000100a2 */
[----:B------:R-:W-:Y:S01]  /*20b0*/  FADD.FTZ R81, R61, -R66 ;  /* 0x800000423d517221 */ /* 0x000fe20000010000 */
[----:B------:R-:W-:Y:S01]  /*20c0*/  FADD.FTZ R68, R63, -R68 ;  /* 0x800000443f447221 */ /* 0x000fe20000010000 */
[----:B------:R-:W-:Y:S01]  /*20d0*/  FADD.FTZ R85, R67, -R72 ;  /* 0x8000004843557221 */ /* 0x000fe20000010000 */
[----:B------:R-:W-:Y:S01]  /*20e0*/  FADD.FTZ R88, R88, -R65 ;  /* 0x8000004158587221 */ /* 0x000fe20000010000 */
[----:B------:R-:W-:Y:S01]  /*20f0*/  FADD.FTZ R165, R165, -R74 ;  /* 0x8000004aa5a57221 */ /* 0x000fe20000010000 */
[----:B------:R-:W-:Y:S01]  /*2100*/  FADD.FTZ R158, R158, -R75 ;  /* 0x8000004b9e9e7221 */ /* 0x000fe20000010000 */
[-CC-:B------:R-:W-:Y:S01]  /*2110*/  FFMA.FTZ R147, R147, R89.reuse, R162.reuse ;  /* 0x0000005993937223 */ /* 0x180fe200000100a2 */
[-CC-:B------:R-:W-:Y:S01]  /*2120*/  FFMA.FTZ R153, R153, R89.reuse, R162.reuse ;  /* 0x0000005999997223 */ /* 0x180fe200000100a2 */
[----:B------:R-:W-:Y:S01]  /*2130*/  FFMA.FTZ R77, R77, R89, R162 ;  /* 0x000000594d4d7223 */ /* 0x000fe200000100a2 */
[----:B0-----:R-:W-:-:S04]  /*2140*/  IMAD.WIDE.U32 R74, R146, 0x20, R56 ;  /* 0x00000020924a7825 */ /* 0x001fc800078e0038 */
        /* <DEDUP_REMOVED lines=8> */
[-CC-:B------:R-:W-:Y:S01]  /*21d0*/  FFMA.FTZ R78, R78, R89.reuse, R162.reuse ;  /* 0x000000594e4e7223 */ /* 0x180fe200000100a2 */
[-CC-:B------:R-:W-:Y:S01]  /*21e0*/  FFMA.FTZ R156, R156, R89.reuse, R162.reuse ;  /* 0x000000599c9c7223 */ /* 0x180fe200000100a2 */
[-CC-:B------:R-:W-:Y:S01]  /*21f0*/  FFMA.FTZ R163, R163, R89.reuse, R162.reuse ;  /* 0x00000059a3a37223 */ /* 0x180fe200000100a2 */
[----:B------:R-:W-:Y:S01]  /*2200*/  FADD.FTZ R86, R86, -R159 ;  /* 0x8000009f56567221 */ /* 0x000fe20000010000 */
[-CC-:B------:R-:W-:Y:S01]  /*2210*/  FFMA.FTZ R64, R64, R89.reuse, R162.reuse ;  /* 0x0000005940407223 */ /* 0x180fe200000100a2 */
[----:B------:R-:W-:Y:S01]  /*2220*/  FADD.FTZ R84, R84, -R147 ;  /* 0x8000009354547221 */ /* 0x000fe20000010000 */
[----:B------:R-:W-:Y:S01]  /*2230*/  FADD.FTZ R80, R80, -R153 ;  /* 0x8000009950507221 */ /* 0x000fe20000010000 */
[----:B------:R-:W-:Y:S01]  /*2240*/  FADD.FTZ R90, R90, -R77 ;  /* 0x8000004d5a5a7221 */ /* 0x000fe20000010000 */
[----:B------:R-:W-:Y:S01]  /*2250*/  FFMA.FTZ R79, R79, R89, R162 ;  /* 0x000000594f4f7223 */ /* 0x000fe200000100a2 */
[----:B------:R-:W-:Y:S01]  /*2260*/  FADD.FTZ R77, R73, -R78 ;  /* 0x8000004e494d7221 */ /* 0x000fe20000010000 */
[----:B------:R-:W-:Y:S01]  /*2270*/  STG.E.128 desc[UR6][R74.64], R48 ;  /* 0x000000304a007986 */ /* 0x000fe2000c101d06 */
[----:B------:R-:W-:Y:S01]  /*2280*/  F2FP.F16.F32.PACK_AB R63, R72, R63 ;  /* 0x0000003f483f723e */ /* 0x000fe200000000ff */
[----:B-1----:R-:W-:Y:S01]  /*2290*/  IMAD.WIDE.U32 R146, R146, 0x10, R58 ;  /* 0x0000001092927825 */ /* 0x002fe200078e003a */
[----:B------:R-:W-:Y:S01]  /*22a0*/  F2FP.F16.F32.PACK_AB R62, R67, R62 ;  /* 0x0000003e433e723e */ /* 0x000fe200000000ff */
[----:B------:R0:W-:Y:S01]  /*22b0*/  STG.E.128 desc[UR6][R74.64+0x10], R52 ;  /* 0x000010344a007986 */ /* 0x0001e2000c101d06 */
[----:B------:R-:W-:Y:S01]  /*22c0*/  F2FP.F16.F32.PACK_AB R61, R66, R61 ;  /* 0x0000003d423d723e */ /* 0x000fe200000000ff */
[----:B------:R-:W-:Y:S01]  /*22d0*/  FFMA.FTZ R76, R76, R89, R162 ;  /* 0x000000594c4c7223 */ /* 0x000fe200000100a2 */
[----:B------:R-:W-:Y:S01]  /*22e0*/  F2FP.F16.F32.PACK_AB R60, R65, R60 ;  /* 0x0000003c413c723e */ /* 0x000fe200000000ff */
[----:B------:R-:W-:-:S04]  /*22f0*/  IMAD.WIDE.U32 R72, R70, 0x20, R56 ;  /* 0x0000002046487825 */ /* 0x000fc800078e0038 */
[----:B------:R-:W-:Y:S01]  /*2300*/  FADD.FTZ R161, R161, -R156 ;  /* 0x8000009ca1a17221 */ /* 0x000fe20000010000 */
[----:B------:R-:W-:Y:S01]  /*2310*/  FADD.FTZ R82, R82, -R163 ;  /* 0x800000a352527221 */ /* 0x000fe20000010000 */
[----:B------:R-:W-:Y:S01]  /*2320*/  FADD.FTZ R64, R157, -R64 ;  /* 0x800000409d407221 */ /* 0x000fe20000010000 */
[C---:B------:R-:W-:Y:S01]  /*2330*/  FFMA.FTZ R66, R145.reuse, R81, R34 ;  /* 0x0000005191427223 */ /* 0x040fe20000010022 */
[----:B------:R-:W-:Y:S01]  /*2340*/  FFMA.FTZ R67, R145, R80, R35 ;  /* 0x0000005091437223 */ /* 0x000fe20000010023 */
[----:B------:R-:W-:Y:S01]  /*2350*/  FADD.FTZ R160, R160, -R79 ;  /* 0x8000004fa0a07221 */ /* 0x000fe20000010000 */
[----:B------:R-:W-:Y:S01]  /*2360*/  FADD.FTZ R71, R71, -R76 ;  /* 0x8000004c47477221 */ /* 0x000fe20000010000 */
[----:B------:R-:W-:Y:S01]  /*2370*/  IMAD.WIDE.U32 R78, R70, 0x10, R58 ;  /* 0x00000010464e7825 */ /* 0x000fe200078e003a */
[----:B------:R1:W-:Y:S03]  /*2380*/  STG.E.128 desc[UR6][R146.64], R60 ;  /* 0x0000003c92007986 */ /* 0x0003e6000c101d06 */
[C---:B------:R-:W-:Y:S01]  /*2390*/  FFMA.FTZ R64, R145.reuse, R64, R32 ;  /* 0x0000004091407223 */ /* 0x040fe20000010020 */
[----:B------:R-:W-:Y:S01]  /*23a0*/  FFMA.FTZ R65, R145, R84, R33 ;  /* 0x0000005491417223 */ /* 0x000fe20000010021 */
[----:B------:R-:W-:-:S04]  /*23b0*/  IMAD.WIDE.U32 R80, R69, 0x10, R58 ;  /* 0x0000001045507825 */ /* 0x000fc800078e003a */
[C---:B------:R-:W-:Y:S01]  /*23c0*/  FFMA.FTZ R58, R145.reuse, R161, R38 ;  /* 0x000000a1913a7223 */ /* 0x040fe20000010026 */
[----:B------:R-:W-:Y:S01]  /*23d0*/  FFMA.FTZ R59, R145, R82, R39 ;  /* 0x00000052913b7223 */ /* 0x000fe20000010027 */
[----:B------:R-:W-:Y:S01]  /*23e0*/  FMUL.FTZ R76, R66, R144 ;  /* 0x00000090424c7220 */ /* 0x000fe20000410000 */
[----:B0-----:R-:W-:-:S04]  /*23f0*/  IMAD.WIDE.U32 R74, R69, 0x20, R56 ;  /* 0x00000020454a7825 */ /* 0x001fc800078e0038 */
[C---:B------:R-:W-:Y:S01]  /*2400*/  FFMA.FTZ R56, R145.reuse, R68, R36 ;  /* 0x0000004491387223 */ /* 0x040fe20000010024 */
[----:B------:R-:W-:Y:S01]  /*2410*/  FFMA.FTZ R57, R145, R86, R37 ;  /* 0x0000005691397223 */ /* 0x000fe20000010025 */
[----:B------:R-:W-:Y:S01]  /*2420*/  FMUL.FTZ R83, R67, R144 ;  /* 0x0000009043537220 */ /* 0x000fe20000410000 */
[C---:B------:R-:W-:Y:S01]  /*2430*/  FFMA.FTZ R48, R145.reuse, R85, R40 ;  /* 0x0000005591307223 */ /* 0x040fe20000010028 */
[C---:B------:R-:W-:Y:S01]  /*2440*/  FFMA.FTZ R49, R145.reuse, R88, R41 ;  /* 0x0000005891317223 */ /* 0x040fe20000010029 */
[C---:B------:R-:W-:Y:S01]  /*2450*/  FFMA.FTZ R50, R145.reuse, R165, R42 ;  /* 0x000000a591327223 */ /* 0x040fe2000001002a */
[C---:B------:R-:W-:Y:S01]  /*2460*/  FFMA.FTZ R51, R145.reuse, R158, R43 ;  /* 0x0000009e91337223 */ /* 0x040fe2000001002b */
[C---:B------:R-:W-:Y:S01]  /*2470*/  FFMA.FTZ R52, R145.reuse, R71, R44 ;  /* 0x0000004791347223 */ /* 0x040fe2000001002c */
[C---:B------:R-:W-:Y:S01]  /*2480*/  FFMA.FTZ R53, R145.reuse, R90, R45 ;  /* 0x0000005a91357223 */ /* 0x040fe2000001002d */
[----:B------:R-:W-:Y:S01]  /*2490*/  FFMA.FTZ R54, R145, R77, R46 ;  /* 0x0000004d91367223 */ /* 0x000fe2000001002e */
[-C--:B-1----:R-:W-:Y:S01]  /*24a0*/  FMUL.FTZ R62, R56, R144.reuse ;  /* 0x00000090383e7220 */ /* 0x082fe20000410000 */
[----:B------:R-:W-:Y:S01]  /*24b0*/  FMUL.FTZ R61, R57, R144 ;  /* 0x00000090393d7220 */ /* 0x000fe20000410000 */
[----:B------:R-:W-:Y:S01]  /*24c0*/  FFMA.FTZ R55, R145, R160, R47 ;  /* 0x000000a091377223 */ /* 0x000fe2000001002f */
[-C--:B------:R-:W-:Y:S01]  /*24d0*/  FMUL.FTZ R63, R58, R144.reuse ;  /* 0x000000903a3f7220 */ /* 0x080fe20000410000 */
[-C--:B------:R-:W-:Y:S01]  /*24e0*/  FMUL.FTZ R60, R59, R144.reuse ;  /* 0x000000903b3c7220 */ /* 0x080fe20000410000 */
[-C--:B------:R-:W-:Y:S01]  /*24f0*/  FMUL.FTZ R69, R64, R144.reuse ;  /* 0x0000009040457220 */ /* 0x080fe20000410000 */
[----:B------:R-:W-:Y:S01]  /*2500*/  FMUL.FTZ R70, R65, R144 ;  /* 0x0000009041467220 */ /* 0x000fe20000410000 */
[----:B------:R-:W-:Y:S01]  /*2510*/  F2FP.F16.F32.PACK_AB R62, R61, R62 ;  /* 0x0000003e3d3e723e */ /* 0x000fe200000000ff */
[----:B------:R0:W-:Y:S01]  /*2520*/  STG.E.128 desc[UR6][R72.64], R64 ;  /* 0x0000004048007986 */ /* 0x0001e2000c101d06 */
[----:B------:R-:W-:Y:S01]  /*2530*/  F2FP.F16.F32.PACK_AB R61, R83, R76 ;  /* 0x0000004c533d723e */ /* 0x000fe200000000ff */
[-C--:B------:R-:W-:Y:S01]  /*2540*/  FMUL.FTZ R76, R55, R144.reuse ;  /* 0x00000090374c7220 */ /* 0x080fe20000410000 */
[-C--:B------:R-:W-:Y:S01]  /*2550*/  FMUL.FTZ R77, R53, R144.reuse ;  /* 0x00000090354d7220 */ /* 0x080fe20000410000 */
[-C--:B------:R-:W-:Y:S01]  /*2560*/  FMUL.FTZ R68, R51, R144.reuse ;  /* 0x0000009033447220 */ /* 0x080fe20000410000 */
[----:B------:R-:W-:Y:S01]  /*2570*/  FMUL.FTZ R71, R49, R144 ;  /* 0x0000009031477220 */ /* 0x000fe20000410000 */
[----:B------:R-:W-:Y:S01]  /*2580*/  F2FP.F16.F32.PACK_AB R63, R60, R63 ;  /* 0x0000003f3c3f723e */ /* 0x000fe200000000ff */
[----:B------:R2:W-:Y:S01]  /*2590*/  STG.E.128 desc[UR6][R72.64+0x10], R56 ;  /* 0x0000103848007986 */ /* 0x0005e2000c101d06 */
[----:B------:R-:W-:-:S05]  /*25a0*/  F2FP.F16.F32.PACK_AB R60, R70, R69 ;  /* 0x00000045463c723e */ /* 0x000fca00000000ff */
[----:B------:R2:W-:Y:S04]  /*25b0*/  STG.E.128 desc[UR6][R78.64], R60 ;  /* 0x0000003c4e007986 */ /* 0x0005e8000c101d06 */
[----:B------:R2:W-:Y:S01]  /*25c0*/  STG.E.128 desc[UR6][R74.64], R48 ;  /* 0x000000304a007986 */ /* 0x0005e2000c101d06 */
[-C--:B0-----:R-:W-:Y:S01]  /*25d0*/  FMUL.FTZ R67, R54, R144.reuse ;  /* 0x0000009036437220 */ /* 0x081fe20000410000 */
[-C--:B------:R-:W-:Y:S01]  /*25e0*/  FMUL.FTZ R66, R52, R144.reuse ;  /* 0x0000009034427220 */ /* 0x080fe20000410000 */
[-C--:B------:R-:W-:Y:S01]  /*25f0*/  FMUL.FTZ R65, R50, R144.reuse ;  /* 0x0000009032417220 */ /* 0x080fe20000410000 */
[----:B------:R-:W-:Y:S01]  /*2600*/  FMUL.FTZ R64, R48, R144 ;  /* 0x0000009030407220 */ /* 0x000fe20000410000 */
[----:B------:R2:W-:Y:S01]  /*2610*/  STG.E.128 desc[UR6][R74.64+0x10], R52 ;  /* 0x000010344a007986 */ /* 0x0005e2000c101d06 */
[----:B------:R-:W-:-:S02]  /*2620*/  F2FP.F16.F32.PACK_AB R67, R76, R67 ;  /* 0x000000434c43723e */ /* 0x000fc400000000ff */
[----:B------:R-:W-:Y:S02]  /*2630*/  F2FP.F16.F32.PACK_AB R66, R77, R66 ;  /* 0x000000424d42723e */ /* 0x000fe400000000ff */
[----:B------:R-:W-:Y:S02]  /*2640*/  F2FP.F16.F32.PACK_AB R65, R68, R65 ;  /* 0x000000414441723e */ /* 0x000fe400000000ff */
[----:B------:R-:W-:-:S05]  /*2650*/  F2FP.F16.F32.PACK_AB R64, R71, R64 ;  /* 0x000000404740723e */ /* 0x000fca00000000ff */
[----:B------:R2:W-:Y:S01]  /*2660*/  STG.E.128 desc[UR6][R80.64], R64 ;  /* 0x0000004050007986 */ /* 0x0005e2000c101d06 */
[----:B------:R-:W-:Y:S05]  /*2670*/  BRA `(.L_x_8050) ;  /* 0x0000000c00cc7947 */ /* 0x000fea0003800000 */
.L_x_8048:
        /* <DEDUP_REMOVED lines=11> */
[C---:B------:R-:W-:Y:S01]  /*2730*/  FMUL.FTZ R57, R145.reuse, R154 ;  /* 0x0000009a91397220 */ /* 0x040fe20000410000 */
[----:B------:R-:W-:Y:S01]  /*2740*/  FMUL.FTZ R59, R145, R152 ;  /* 0x00000098913b7220 */ /* 0x000fe20000410000 */
[-CC-:B------:R-:W-:Y:S01]  /*2750*/  FFMA.FTZ R85, R85, R89.reuse, R162.reuse ;  /* 0x0000005955557223 */ /* 0x180fe200000100a2 */
[-CC-:B------:R-:W-:Y:S01]  /*2760*/  FFMA.FTZ R87, R87, R89.reuse, R162.reuse ;  /* 0x0000005957577223 */ /* 0x180fe200000100a2 */
[----:B------:R-:W-:Y:S01]  /*2770*/  FFMA.FTZ R149, R149, R89, R162 ;  /* 0x0000005995957223 */ /* 0x000fe200000100a2 */
[-C--:B------:R-:W-:Y:S01]  /*2780*/  FMUL.FTZ R57, R57, R144.reuse ;  /* 0x0000009039397220 */ /* 0x080fe20000410000 */
[----:B------:R-:W-:Y:S01]  /*2790*/  FMUL.FTZ R152, R59, R144 ;  /* 0x000000903b987220 */ /* 0x000fe20000410000 */
[----:B------:R-:W-:Y:S01]  /*27a0*/  FADD.FTZ R58, R58, -R81 ;  /* 0x800000513a3a7221 */ /* 0x000fe20000010000 */
[----:B------:R-:W-:Y:S01]  /*27b0*/  FADD.FTZ R56, R56, -R83 ;  /* 0x8000005338387221 */ /* 0x000fe20000010000 */
[----:B------:R-:W-:Y:S01]  /*27c0*/  FADD.FTZ R60, R60, -R85 ;  /* 0x800000553c3c7221 */ /* 0x000fe20000010000 */
[----:B------:R-:W-:Y:S01]  /*27d0*/  FADD.FTZ R150, R150, -R87 ;  /* 0x8000005796967221 */ /* 0x000fe20000010000 */
[----:B------:R-:W-:Y:S01]  /*27e0*/  FADD.FTZ R62, R62, -R149 ;  /* 0x800000953e3e7221 */ /* 0x000fe20000010000 */
[----:B------:R-:W-:Y:S01]  /*27f0*/  F2FP.F16.F32.PACK_AB R59, R152, R57 ;  /* 0x00000039983b723e */ /* 0x000fe200000000ff */
        /* <DEDUP_REMOVED lines=12> */
[----:B------:R-:W-:Y:S02]  /*28c0*/  F2FP.F16.F32.PACK_AB R58, R91, R58 ;  /* 0x0000003a5b3a723e */ /* 0x000fe400000000ff */
[----:B------:R-:W-:Y:S02]  /*28d0*/  F2FP.F16.F32.PACK_AB R57, R60, R57 ;  /* 0x000000393c39723e */ /* 0x000fe400000000ff */
[----:B------:R-:W-:Y:S01]  /*28e0*/  F2FP.F16.F32.PACK_AB R56, R81, R56 ;  /* 0x000000385138723e */ /* 0x000fe200000000ff */
[----:B------:R-:W-:Y:S06]  /*28f0*/  BRA `(.L_x_8052) ;  /* 0x0000000000907947 */ /* 0x000fec0003800000 */
.L_x_8051:
        /* <DEDUP_REMOVED lines=8> */
[----:B------:R-:W-:Y:S01]  /*2980*/  FADD.FTZ R54, R154, -R151 ;  /* 0x800000979a367221 */ /* 0x000fe20000010000 */
[----:B------:R-:W-:Y:S01]  /*2990*/  FADD.FTZ R152, R152, -R155 ;  /* 0x8000009b98987221 */ /* 0x000fe20000010000 */
[C---:B------:R-:W-:Y:S01]  /*29a0*/  FMUL.FTZ R52, R145.reuse, R52 ;  /* 0x0000003491347220 */ /* 0x040fe20000410000 */
[----:B------:R-:W-:Y:S01]  /*29b0*/  FMUL.FTZ R53, R145, R62 ;  /* 0x0000003e91357220 */ /* 0x000fe20000410000 */
[----:B------:R-:W-:Y:S01]  /*29c0*/  FADD.FTZ R48, R148, -R57 ;  /* 0x8000003994307221 */ /* 0x000fe20000010000 */
        /* <DEDUP_REMOVED lines=9> */
[-C--:B------:R-:W-:Y:S01]  /*2a60*/  FMUL.FTZ R59, R54, R144.reuse ;  /* 0x00000090363b7220 */ /* 0x080fe20000410000 */
[----:B------:R-:W-:Y:S01]  /*2a70*/  FMUL.FTZ R56, R55, R144 ;  /* 0x0000009037387220 */ /* 0x000fe20000410000 */
[----:B------:R-:W-:Y:S01]  /*2a80*/  F2FP.F16.F32.PACK_AB R58, R49, R58 ;  /* 0x0000003a313a723e */ /* 0x000fe200000000ff */
[C---:B------:R-:W-:Y:S01]  /*2a90*/  FMUL.FTZ R50, R145.reuse, R50 ;  /* 0x0000003291327220 */ /* 0x040fe20000410000 */
[C---:B------:R-:W-:Y:S01]  /*2aa0*/  FMUL.FTZ R51, R145.reuse, R60 ;  /* 0x0000003c91337220 */ /* 0x040fe20000410000 */
[C---:B------:R-:W-:Y:S01]  /*2ab0*/  FMUL.FTZ R48, R145.reuse, R48 ;  /* 0x0000003091307220 */ /* 0x040fe20000410000 */
[----:B------:R-:W-:Y:S01]  /*2ac0*/  FMUL.FTZ R49, R145, R148 ;  /* 0x0000009491317220 */ /* 0x000fe20000410000 */
[----:B------:R-:W-:Y:S01]  /*2ad0*/  F2FP.F16.F32.PACK_AB R59, R56, R59 ;  /* 0x0000003b383b723e */ /* 0x000fe200000000ff */
[-C--:B------:R-:W-:Y:S01]  /*2ae0*/  FMUL.FTZ R57, R50, R144.reuse ;  /* 0x0000009032397220 */ /* 0x080fe20000410000 */
[-C--:B------:R-:W-:Y:S01]  /*2af0*/  FMUL.FTZ R60, R51, R144.reuse ;  /* 0x00000090333c7220 */ /* 0x080fe20000410000 */
[-C--:B------:R-:W-:Y:S01]  /*2b00*/  FMUL.FTZ R56, R48, R144.reuse ;  /* 0x0000009030387220 */ /* 0x080fe20000410000 */
[----:B------:R-:W-:-:S03]  /*2b10*/  FMUL.FTZ R81, R49, R144 ;  /* 0x0000009031517220 */ /* 0x000fc60000410000 */
[----:B------:R-:W-:Y:S02]  /*2b20*/  F2FP.F16.F32.PACK_AB R57, R60, R57 ;  /* 0x000000393c39723e */ /* 0x000fe400000000ff */
[----:B------:R-:W-:-:S07]  /*2b30*/  F2FP.F16.F32.PACK_AB R56, R81, R56 ;  /* 0x000000385138723e */ /* 0x000fce00000000ff */
.L_x_8052:
        /* <DEDUP_REMOVED lines=24> */
[C---:B0-----:R-:W-:Y:S01]  /*2cc0*/  FMUL.FTZ R48, R145.reuse, R64 ;  /* 0x0000004091307220 */ /* 0x041fe20000410000 */
        /* <DEDUP_REMOVED lines=20> */
.L_x_8053:
        /* <DEDUP_REMOVED lines=32> */
[----:B------:R-:W-:Y:S02]  /*3010*/  F2FP.F16.F32.PACK_AB R59, R62, R85 ;  /* 0x000000553e3b723e */ /* 0x000fe400000000ff */
[----:B------:R-:W-:Y:S02]  /*3020*/  F2FP.F16.F32.PACK_AB R58, R83, R58 ;  /* 0x0000003a533a723e */ /* 0x000fe400000000ff */
[----:B------:R-:W-:Y:S02]  /*3030*/  F2FP.F16.F32.PACK_AB R57, R60, R57 ;  /* 0x000000393c39723e */ /* 0x000fe400000000ff */
[----:B------:R-:W-:-:S07]  /*3040*/  F2FP.F16.F32.PACK_AB R56, R61, R56 ;  /* 0x000000383d38723e */ /* 0x000fce00000000ff */
.L_x_8054:
        /* <DEDUP_REMOVED lines=44> */
.L_x_8055:
        /* <DEDUP_REMOVED lines=36> */
.L_x_8056:
[----:B------:R-:W0:Y:S01]  /*3550*/  @P1 LDC.64 R60, c[0x0][0x478] ;  /* 0x00011e00ff3c1b82 */ /* 0x000e220000000a00 */
[----:B------:R-:W-:-:S04]  /*3560*/  IMAD.WIDE.U32 R148, R69, 0x10, R148 ;  /* 0x0000001045947825 */ /* 0x000fc800078e0094 */
[----:B0-----:R-:W-:-:S05]  /*3570*/  @P1 IMAD.WIDE.U32 R60, R69, 0x20, R60 ;  /* 0x00000020453c1825 */ /* 0x001fca00078e003c */
[----:B------:R0:W-:Y:S04]  /*3580*/  @P1 STG.E.128 desc[UR6][R60.64], R48 ;  /* 0x000000303c001986 */ /* 0x0001e8000c101d06 */
[----:B------:R0:W-:Y:S04]  /*3590*/  @P1 STG.E.128 desc[UR6][R60.64+0x10], R52 ;  /* 0x000010343c001986 */ /* 0x0001e8000c101d06 */
[----:B------:R0:W-:Y:S02]  /*35a0*/  STG.E.128 desc[UR6][R148.64], R56 ;  /* 0x0000003894007986 */ /* 0x0001e4000c101d06 */
.L_x_8050:
[----:B012---:R-:W0:Y:S02]  /*35b0*/  LDC.64 R56, c[0x0][0x380] ;  /* 0x0000e000ff387b82 */ /* 0x007e240000000a00 */
[----:B0-----:R-:W-:-:S04]  /*35c0*/  LEA R143, R56, R143, 0x2 ;  /* 0x0000008f388f7211 */ /* 0x001fc800078e10ff */
[----:B------:R-:W-:-:S13]  /*35d0*/  ISETP.GE.AND P1, PT, R143, R57, PT ;  /* 0x000000398f00720c */ /* 0x000fda0003f26270 */
[----:B------:R-:W-:Y:S05]  /*35e0*/  @!P1 BRA `(.L_x_8057) ;  /* 0xffffffd000109947 */ /* 0x000fea000383ffff */
[----:B------:R-:W-:Y:S05]  /*35f0*/  BSYNC B1 ;  /* 0x0000000000017941 */ /* 0x000fea0003800000 */
.L_x_8046:
        /* <DEDUP_REMOVED lines=48> */
.L_x_8045:
[----:B------:R-:W-:Y:S05]  /*3900*/  BSYNC B0 ;  /* 0x0000000000007941 */ /* 0x000fea0003800000 */
.L_x_8044:
        /* <DEDUP_REMOVED lines=144> */
.L_x_8047:
        /* <DEDUP_REMOVED lines=8> */
.L_x_8059:
[----:B------:R-:W-:Y:S05]  /*4290*/  BSYNC B2 ;  /* 0x0000000000027941 */ /* 0x000fea0003800000 */
.L_x_8058:
        /* <DEDUP_REMOVED lines=8> */
.L_x_8060:
[----:B------:R-:W-:Y:S01]  /*4320*/  HFMA2 R91, -RZ, RZ, 0, 1.1920928955078125e-07 ;  /* 0x00000002ff5b7431 */ /* 0x000fe200000001ff */
[----:B------:R-:W-:Y:S02]  /*4330*/  MOV R162, R59 ;  /* 0x0000003b00a27202 */ /* 0x000fe40000000f00 */
[----:B------:R-:W-:-:S03]  /*4340*/  MOV R59, R70 ;  /* 0x00000046003b7202 */ /* 0x000fc60000000f00 */
[----:B------:R-:W-:-:S07]  /*4350*/  FADD.FTZ R69, R69, R162 ;  /* 0x000000a245457221 */ /* 0x000fce0000010000 */
[----:B------:R-:W-:Y:S05]  /*4360*/  WARPSYNC.COLLECTIVE R89, `(.L_x_8061) ;  /* 0x0000000059087348 */ /* 0x000fea0003c00000 */
[----:B------:R0:W1:Y:S02]  /*4370*/  SHFL.BFLY P3, R59, R59, R91, R164 ;  /* 0x0c00005b3b3b7389 */ /* 0x00006400000600a4 */
[----:B01----:R-:W-:Y:S05]  /*4380*/  ENDCOLLECTIVE ;  /* 0x000000000000791b */ /* 0x003fea0003800000 */
.L_x_8061:
[----:B------:R-:W-:Y:S02]  /*4390*/  MOV R162, R59 ;  /* 0x0000003b00a27202 */ /* 0x000fe40000000f00 */
[----:B------:R-:W-:-:S03]  /*43a0*/  MOV R59, R69 ;  /* 0x00000045003b7202 */ /* 0x000fc60000000f00 */
[----:B------:R-:W-:-:S07]  /*43b0*/  FADD.FTZ R162, R70, R162 ;  /* 0x000000a246a27221 */ /* 0x000fce0000010000 */
[----:B------:R-:W-:Y:S05]  /*43c0*/  WARPSYNC.COLLECTIVE R89, `(.L_x_8062) ;  /* 0x0000000059087348 */ /* 0x000fea0003c00000 */
[----:B------:R0:W1:Y:S02]  /*43d0*/  SHFL.BFLY P3, R59, R59, R91, R164 ;  /* 0x0c00005b3b3b7389 */ /* 0x00006400000600a4 */
[----:B01----:R-:W-:Y:S05]  /*43e0*/  ENDCOLLECTIVE ;  /* 0x000000000000791b */ /* 0x003fea0003800000 */
.L_x_8062:
[----:B------:R-:W-:Y:S01]  /*43f0*/  HFMA2 R91, -RZ, RZ, 0, 2.384185791015625e-07 ;  /* 0x00000004ff5b7431 */ /* 0x000fe200000001ff */
[----:B------:R-:W-:Y:S02]  /*4400*/  MOV R70, R59 ;  /* 0x0000003b00467202 */ /* 0x000fe40000000f00 */
[----:B------:R-:W-:-:S03]  /*4410*/  MOV R59, R162 ;  /* 0x000000a2003b7202 */ /* 0x000fc60000000f00 */
[----:B------:R-:W-:-:S07]  /*4420*/  FADD.FTZ R69, R69, R70 ;  /* 0x0000004645457221 */ /* 0x000fce0000010000 */
[----:B------:R-:W-:Y:S05]  /*4430*/  WARPSYNC.COLLECTIVE R89, `(.L_x_8063) ;  /* 0x0000000059087348 */ /* 0x000fea0003c00000 */
[----:B------:R0:W1:Y:S02]  /*4440*/  SHFL.BFLY P3, R59, R59, R91, R164 ;  /* 0x0c00005b3b3b7389 */ /* 0x00006400000600a4 */
[----:B01----:R-:W-:Y:S05]  /*4450*/  ENDCOLLECTIVE ;  /* 0x000000000000791b */ /* 0x003fea0003800000 */
.L_x_8063:
[----:B------:R-:W-:Y:S01]  /*4460*/  FADD.FTZ R162, R162, R59 ;  /* 0x0000003ba2a27221 */ /* 0x000fe20000010000 */
[----:B------:R-:W-:-:S07]  /*4470*/  MOV R59, R69 ;  /* 0x00000045003b7202 */ /* 0x000fce0000000f00 */
[----:B------:R-:W-:Y:S05]  /*4480*/  WARPSYNC.COLLECTIVE R89, `(.L_x_8064) ;  /* 0x0000000059087348 */ /* 0x000fea0003c00000 */
[----:B------:R0:W1:Y:S02]  /*4490*/  SHFL.BFLY P3, R59, R59, R91, R164 ;  /* 0x0c00005b3b3b7389 */ /* 0x00006400000600a4 */
[----:B01----:R-:W-:Y:S05]  /*44a0*/  ENDCOLLECTIVE ;  /* 0x000000000000791b */ /* 0x003fea0003800000 */
.L_x_8064:
[----:B------:R-:W-:Y:S01]  /*44b0*/  HFMA2 R91, -RZ, RZ, 0, 4.76837158203125e-07 ;  /* 0x00000008ff5b7431 */ /* 0x000fe200000001ff */
[----:B------:R-:W-:Y:S02]  /*44c0*/  MOV R70, R59 ;  /* 0x0000003b00467202 */ /* 0x000fe40000000f00 */
[----:B------:R-:W-:-:S03]  /*44d0*/  MOV R59, R162 ;  /* 0x000000a2003b7202 */ /* 0x000fc60000000f00 */
[----:B------:R-:W-:-:S07]  /*44e0*/  FADD.FTZ R70, R69, R70 ;  /* 0x0000004645467221 */ /* 0x000fce0000010000 */
[----:B------:R-:W-:Y:S05]  /*44f0*/  WARPSYNC.COLLECTIVE R89, `(.L_x_8065) ;  /* 0x0000000059087348 */ /* 0x000fea0003c00000 */
[----:B------:R0:W1:Y:S02]  /*4500*/  SHFL.BFLY P3, R59, R59, R91, R164 ;  /* 0x0c00005b3b3b7389 */ /* 0x00006400000600a4 */
[----:B01----:R-:W-:Y:S05]  /*4510*/  ENDCOLLECTIVE ;  /* 0x000000000000791b */ /* 0x003fea0003800000 */
.L_x_8065:
[----:B------:R-:W-:Y:S01]  /*4520*/  FADD.FTZ R162, R162, R59 ;  /* 0x0000003ba2a27221 */ /* 0x000fe20000010000 */
[----:B------:R-:W-:-:S07]  /*4530*/  MOV R59, R70 ;  /* 0x00000046003b7202 */ /* 0x000fce0000000f00 */
[----:B------:R-:W-:Y:S05]  /*4540*/  WARPSYNC.COLLECTIVE R89, `(.L_x_8066) ;  /* 0x0000000059087348 */ /* 0x000fea0003c00000 */
[----:B------:R0:W1:Y:S02]  /*4550*/  SHFL.BFLY P3, R59, R59, R91, R164 ;  /* 0x0c00005b3b3b7389 */ /* 0x00006400000600a4 */
[----:B01----:R-:W-:Y:S05]  /*4560*/  ENDCOLLECTIVE ;  /* 0x000000000000791b */ /* 0x003fea0003800000 */
.L_x_8066:
[----:B------:R-:W-:Y:S02]  /*4570*/  HFMA2 R91, -RZ, RZ, 0, 9.5367431640625e-07 ;  /* 0x00000010ff5b7431 */ /* 0x000fe400000001ff */
[----:B------:R-:W-:Y:S01]  /*4580*/  FADD.FTZ R70, R70, R59 ;  /* 0x0000003b46467221 */ /* 0x000fe20000010000 */
[----:B------:R-:W-:-:S07]  /*4590*/  MOV R59, R162 ;  /* 0x000000a2003b7202 */ /* 0x000fce0000000f00 */
[----:B------:R-:W-:Y:S05]  /*45a0*/  WARPSYNC.COLLECTIVE R89, `(.L_x_8067) ;  /* 0x0000000059087348 */ /* 0x000fea0003c00000 */
[----:B------:R0:W1:Y:S02]  /*45b0*/  SHFL.BFLY P3, R59, R59, R91, R164 ;  /* 0x0c00005b3b3b7389 */ /* 0x00006400000600a4 */
[----:B01----:R-:W-:Y:S05]  /*45c0*/  ENDCOLLECTIVE ;  /* 0x000000000000791b */ /* 0x003fea0003800000 */
.L_x_8067:
[----:B------:R-:W-:Y:S02]  /*45d0*/  MOV R69, R59 ;  /* 0x0000003b00457202 */ /* 0x000fe40000000f00 */
[----:B------:R-:W-:-:S07]  /*45e0*/  MOV R59, R70 ;  /* 0x00000046003b7202 */ /* 0x000fce0000000f00 */
[----:B------:R-:W-:Y:S05]  /*45f0*/  WARPSYNC.COLLECTIVE R89, `(.L_x_8068) ;  /* 0x0000000059087348 */ /* 0x000fea0003c00000 */
[----:B------:R0:W1:Y:S02]  /*4600*/  SHFL.BFLY P3, R59, R59, R91, R164 ;  /* 0x0c00005b3b3b7389 */ /* 0x00006400000600a4 */
[----:B01----:R-:W-:Y:S05]  /*4610*/  ENDCOLLECTIVE ;  /* 0x000000000000791b */ /* 0x003fea0003800000 */
.L_x_8068:
[----:B------:R-:W-:Y:S05]  /*4620*/  BRA `(.L_x_8069) ;  /* 0xffffffd000207947 */ /* 0x000fea000383ffff */
.L_x_8070:
        /* <DEDUP_REMOVED lines=13> */
.L_x_14532:


//--------------------- .text._ZN10layer_norm13ln_bwd_kernelINS_13Kernel_traitsI6__halfS2_fS2_fjLj768ELj1ELj4ELj1ELj16ENS_18Kernel_traits_baseILj768ES2_S2_fS2_fjLj128EEEEELb0ELb0ELb1ELb0EEEvNS_9BwdParamsE --------------------------
	.section	.text._ZN10layer_norm13ln_bwd_kernelINS_13Kernel_traitsI6__halfS2_fS2_fjLj768ELj1ELj4ELj1ELj16ENS_18Kernel_traits_baseILj768ES2_S2_fS2_fjLj128EEEEELb0ELb0ELb1ELb0EEEvNS_9BwdParamsE,"ax",@progbits
	.align	128
        .global         _ZN10layer_norm13ln_bwd_kernelINS_13Kernel_traitsI6__halfS2_fS2_fjLj768ELj1ELj4ELj1ELj16ENS_18Kernel_traits_baseILj768ES2_S2_fS2_fjLj128EEEEELb0ELb0ELb1ELb0EEEvNS_9BwdParamsE
        .type           _ZN10layer_norm13ln_bwd_kernelINS_13Kernel_traitsI6__halfS2_fS2_fjLj768ELj1ELj4ELj1ELj16ENS_18Kernel_traits_baseILj768ES2_S2_fS2_fjLj128EEEEELb0ELb0ELb1ELb0EEEvNS_9BwdParamsE,@function
        .size           _ZN10layer_norm13ln_bwd_kernelINS_13Kernel_traitsI6__halfS2_fS2_fjLj768ELj1ELj4ELj1ELj16ENS_18Kernel_traits_baseILj768ES2_S2_fS2_fjLj128EEEEELb0ELb0ELb1ELb0EEEvNS_9BwdParamsE,(.L_x_14533 - _ZN10layer_norm13ln_bwd_kernelINS_13Kernel_traitsI6__halfS2_fS2_fjLj768ELj1ELj4ELj1ELj16ENS_18Kernel_traits_baseILj768ES2_S2_fS2_fjLj128EEEEELb0ELb0ELb1ELb0EEEvNS_9BwdParamsE)
        .other          _ZN10layer_norm13ln_bwd_kernelINS_13Kernel_traitsI6__halfS2_fS2_fjLj768ELj1ELj4ELj1ELj16ENS_18Kernel_traits_baseILj768ES2_S2_fS2_fjLj128EEEEELb0ELb0ELb1ELb0EEEvNS_9BwdParamsE,@"STO_CUDA_ENTRY STV_DEFAULT"
_ZN10layer_norm13ln_bwd_kernelINS_13Kernel_traitsI6__halfS2_fS2_fjLj768ELj1ELj4ELj1ELj16ENS_18Kernel_traits_baseILj768ES2_S2_fS2_fjLj128EEEEELb0ELb0ELb1ELb0EEEvNS_9BwdParamsE:
.text._ZN10layer_norm13ln_bwd_kernelINS_13Kernel_traitsI6__halfS2_fS2_fjLj768ELj1ELj4ELj1ELj16ENS_18Kernel_traits_baseILj768ES2_S2_fS2_fjLj128EEEEELb0ELb0ELb1ELb0EEEvNS_9BwdParamsE:
        /* <DEDUP_REMOVED lines=86> */
.L_x_8185:
        /* <DEDUP_REMOVED lines=50> */
[----:B------:R-:W-:Y:S02]  /*0880*/  HADD2.F32 R131, -RZ, R25.H1_H1 ;  /* 0x30000019ff837230 */ /* 0x000fe40000004100 */
[----:B------:R-:W-:Y:S02]  /*0890*/  HADD2.F32 R142, -RZ, R26.H0_H0 ;  /* 0x2000001aff8e7230 */ /* 0x000fe40000004100 */
[----:B------:R-:W-:Y:S02]  /*08a0*/  HADD2.F32 R153, -RZ, R27.H0_H0 ;  /* 0x2000001bff997230 */ /* 0x000fe40000004100 */
[----:B0-----:R-:W-:-:S05]  /*08b0*/  @P0 IMAD.WIDE.U32 R132, R0, 0x20, R128 ;  /* 0x0000002000840825 */ /* 0x001fca00078e0080 */
[----:B------:R-:W5:Y:S04]  /*08c0*/  @P0 LDG.E.128 R92, desc[UR6][R132.64] ;  /* 0x00000006845c0981 */ /* 0x000f68000c1e1d00 */
[----:B------:R0:W5:Y:S01]  /*08d0*/  @P0 LDG.E.128 R96, desc[UR6][R132.64+0x10] ;  /* 0x0000100684600981 */ /* 0x000162000c1e1d00 */
[----:B------:R-:W-:Y:S02]  /*08e0*/  HADD2.F32 R129, -RZ, R24.H1_H1 ;  /* 0x30000018ff817230 */ /* 0x000fe40000004100 */
[----:B0-----:R-:W-:Y:S02]  /*08f0*/  HADD2.F32 R132, -RZ, R25.H0_H0 ;  /* 0x20000019ff847230 */ /* 0x001fe40000004100 */
[----:B------:R-:W-:Y:S02]  /*0900*/  HADD2.F32 R157, -RZ, R26.H1_H1 ;  /* 0x3000001aff9d7230 */ /* 0x000fe40000004100 */
[----:B------:R-:W-:Y:S01]  /*0910*/  HADD2.F32 R167, -RZ, R27.H1_H1 ;  /* 0x3000001bffa77230 */ /* 0x000fe20000004100 */
[----:B------:R-:W-:-:S02]  /*0920*/  IADD3 R158, PT, PT, R158, 0x20, RZ ;  /* 0x000000209e9e7810 */ /* 0x000fc40007ffe0ff */
[----:B------:R-:W-:Y:S01]  /*0930*/  IADD3 R0, PT, PT, R0, 0x20, RZ ;  /* 0x0000002000007810 */ /* 0x000fe20007ffe0ff */
[C---:B--2---:R-:W-:Y:S01]  /*0940*/  FADD.FTZ R3, -R4.reuse, R112 ;  /* 0x0000007004037221 */ /* 0x044fe20000010100 */
[----:B------:R-:W-:-:S03]  /*0950*/  FADD.FTZ R113, -R4, R113 ;  /* 0x0000007104717221 */ /* 0x000fc60000010100 */
[----:B-----5:R-:W-:Y:S01]  /*0960*/  FMUL.FTZ R3, R6, R3 ;  /* 0x0000000306037220 */ /* 0x020fe20000410000 */
[----:B----4-:R-:W-:Y:S02]  /*0970*/  HADD2.F32 R127, -RZ, R116.H0_H0 ;  /* 0x20000074ff7f7230 */ /* 0x010fe40000004100 */
[----:B------:R-:W-:Y:S01]  /*0980*/  FADD.FTZ R115, -R4, R115 ;  /* 0x0000007304737221 */ /* 0x000fe20000010100 */
[----:B------:R-:W-:Y:S02]  /*0990*/  FMUL.FTZ R128, R6, R113 ;  /* 0x0000007106807220 */ /* 0x000fe40000410000 */
[----:B------:R-:W-:Y:S01]  /*09a0*/  FADD.FTZ R68, R68, R127 ;  /* 0x0000007f44447221 */ /* 0x000fe20000010000 */
[-C--:B------:R-:W-:Y:S01]  /*09b0*/  FFMA.FTZ R36, R3, R127.reuse, R36 ;  /* 0x0000007f03247223 */ /* 0x080fe20000010024 */
[----:B------:R-:W-:Y:S01]  /*09c0*/  FMUL.FTZ R14, R14, R127 ;  /* 0x0000007f0e0e7220 */ /* 0x000fe20000410000 */
[----:B------:R-:W-:Y:S01]  /*09d0*/  FADD.FTZ R127, -R4, R114 ;  /* 0x00000072047f7221 */ /* 0x000fe20000010100 */
[----:B------:R-:W-:-:S02]  /*09e0*/  HADD2.F32 R113, -RZ, R117.H0_H0 ;  /* 0x20000075ff717230 */ /* 0x000fc40000004100 */
[C---:B------:R-:W-:Y:S01]  /*09f0*/  FMUL.FTZ R134, R6.reuse, R115 ;  /* 0x0000007306867220 */ /* 0x040fe20000410000 */
[----:B------:R-:W-:Y:S02]  /*0a00*/  HADD2.F32 R112, -RZ, R117.H1_H1 ;  /* 0x30000075ff707230 */ /* 0x000fe40000004100 */
[----:B------:R-:W-:Y:S01]  /*0a10*/  FMUL.FTZ R127, R6, R127 ;  /* 0x0000007f067f7220 */ /* 0x000fe20000410000 */
[C---:B---3--:R-:W-:Y:S01]  /*0a20*/  FADD.FTZ R133, -R4.reuse, R120 ;  /* 0x0000007804857221 */ /* 0x048fe20000010100 */
[----:B------:R-:W-:Y:S01]  /*0a30*/  FADD.FTZ R155, -R4, R122 ;  /* 0x0000007a049b7221 */ /* 0x000fe20000010100 */
[----:B------:R-:W-:Y:S01]  /*0a40*/  FADD.FTZ R70, R70, R113 ;  /* 0x0000007146467221 */ /* 0x000fe20000010000 */
[-C--:B------:R-:W-:Y:S01]  /*0a50*/  FFMA.FTZ R38, R127, R113.reuse, R38 ;  /* 0x000000717f267223 */ /* 0x080fe20000010026 */
[----:B------:R-:W-:Y:S01]  /*0a60*/  FMUL.FTZ R132, R132, R113 ;  /* 0x0000007184847220 */ /* 0x000fe20000410000 */
[----:B------:R-:W-:Y:S01]  /*0a70*/  FADD.FTZ R71, R71, R112 ;  /* 0x0000007047477221 */ /* 0x000fe20000010000 */
[-C--:B------:R-:W-:Y:S01]  /*0a80*/  FFMA.FTZ R39, R134, R112.reuse, R39 ;  /* 0x0000007086277223 */ /* 0x080fe20000010027 */
[----:B------:R-:W-:Y:S01]  /*0a90*/  FMUL.FTZ R131, R131, R112 ;  /* 0x0000007083837220 */ /* 0x000fe20000410000 */
[----:B------:R-:W-:-:S02]  /*0aa0*/  HADD2.F32 R113, -RZ, R118.H0_H0 ;  /* 0x20000076ff717230 */ /* 0x000fc40000004100 */
[C---:B------:R-:W-:Y:S01]  /*0ab0*/  FMUL.FTZ R133, R6.reuse, R133 ;  /* 0x0000008506857220 */ /* 0x040fe20000410000 */
[----:B------:R-:W-:Y:S02]  /*0ac0*/  HADD2.F32 R112, -RZ, R119.H0_H0 ;  /* 0x20000077ff707230 */ /* 0x000fe40000004100 */
[----:B------:R-:W-:Y:S01]  /*0ad0*/  FMUL.FTZ R155, R6, R155 ;  /* 0x0000009b069b7220 */ /* 0x000fe20000410000 */
[----:B------:R-:W-:Y:S02]  /*0ae0*/  HADD2.F32 R116, -RZ, R116.H1_H1 ;  /* 0x30000074ff747230 */ /* 0x000fe40000004100 */
        /* <DEDUP_REMOVED lines=8> */
[----:B------:R-:W-:-:S03]  /*0b70*/  FFMA.FTZ R113, R3, R14, RZ ;  /* 0x0000000e03717223 */ /* 0x000fc600000100ff */
        /* <DEDUP_REMOVED lines=14> */
[----:B------:R-:W-:Y:S02]  /*0c60*/  HADD2.F32 R112, -RZ, R119.H1_H1 ;  /* 0x30000077ff707230 */ /* 0x000fe40000004100 */
        /* <DEDUP_REMOVED lines=13> */
.L_x_8075:
[----:B------:R-:W-:Y:S05]  /*0d40*/  BSYNC.RECONVERGENT B1 ;  /* 0x0000000000017941 */ /* 0x000fea0003800200 */
.L_x_8074:
        /* <DEDUP_REMOVED lines=12> */
[--C-:B------:R-:W-:Y:S02]  /*0e10*/  HADD2.F32 R15, -RZ, R28.reuse.H0_H0 ;  /* 0x2000001cff0f7230 */ /* 0x100fe40000004100 */
[--C-:B------:R-:W-:Y:S02]  /*0e20*/  HADD2.F32 R130, -RZ, R29.reuse.H0_H0 ;  /* 0x2000001dff827230 */ /* 0x100fe40000004100 */
[----:B------:R-:W-:Y:S02]  /*0e30*/  HADD2.F32 R135, -RZ, R29.H1_H1 ;  /* 0x3000001dff877230 */ /* 0x000fe40000004100 */
[----:B0-----:R-:W-:Y:S02]  /*0e40*/  HADD2.F32 R125, -RZ, R28.H1_H1 ;  /* 0x3000001cff7d7230 */ /* 0x001fe40000004100 */
[----:B------:R-:W-:Y:S02]  /*0e50*/  HADD2.F32 R140, -RZ, R30.H0_H0 ;  /* 0x2000001eff8c7230 */ /* 0x000fe40000004100 */
[----:B------:R-:W-:-:S02]  /*0e60*/  HADD2.F32 R156, -RZ, R31.H0_H0 ;  /* 0x2000001fff9c7230 */ /* 0x000fc40000004100 */
[----:B-1----:R-:W-:-:S05]  /*0e70*/  @P0 IMAD.WIDE.U32 R136, R0, 0x20, R136 ;  /* 0x0000002000880825 */ /* 0x002fca00078e0088 */
[----:B------:R-:W5:Y:S04]  /*0e80*/  @P0 LDG.E.128 R20, desc[UR6][R136.64] ;  /* 0x0000000688140981 */ /* 0x000f68000c1e1d00 */
[----:B------:R3:W5:Y:S01]  /*0e90*/  @P0 LDG.E.128 R16, desc[UR6][R136.64+0x10] ;  /* 0x0000100688100981 */ /* 0x000762000c1e1d00 */
[----:B------:R-:W-:Y:S01]  /*0ea0*/  HADD2.F32 R141, -RZ, R30.H1_H1 ;  /* 0x3000001eff8d7230 */ /* 0x000fe20000004100 */
[----:B------:R-:W-:Y:S02]  /*0eb0*/  IADD3 R158, PT, PT, R158, 0x20, RZ ;  /* 0x000000209e9e7810 */ /* 0x000fe40007ffe0ff */
[----:B------:R-:W-:Y:S01]  /*0ec0*/  IADD3 R0, PT, PT, R0, 0x20, RZ ;  /* 0x0000002000007810 */ /* 0x000fe20007ffe0ff */
[C---:B--2---:R-:W-:Y:S01]  /*0ed0*/  FADD.FTZ R13, -R4.reuse, R112 ;  /* 0x00000070040d7221 */ /* 0x044fe20000010100 */
[----:B------:R-:W-:Y:S01]  /*0ee0*/  FADD.FTZ R113, -R4, R113 ;  /* 0x0000007104717221 */ /* 0x000fe20000010100 */
[----:B----4-:R-:W-:-:S03]  /*0ef0*/  HADD2.F32 R112, -RZ, R116.H0_H0 ;  /* 0x20000074ff707230 */ /* 0x010fc60000004100 */
[----:B-----5:R-:W-:Y:S02]  /*0f00*/  FMUL.FTZ R126, R6, R113 ;  /* 0x00000071067e7220 */ /* 0x020fe40000410000 */
[-C--:B------:R-:W-:Y:S01]  /*0f10*/  FMUL.FTZ R124, R15, R112.reuse ;  /* 0x000000700f7c7220 */ /* 0x080fe20000410000 */
[----:B------:R-:W-:Y:S01]  /*0f20*/  FADD.FTZ R15, -R4, R114 ;  /* 0x00000072040f7221 */ /* 0x000fe20000010100 */
[----:B------:R-:W-:Y:S01]  /*0f30*/  FMUL.FTZ R13, R6, R13 ;  /* 0x0000000d060d7220 */ /* 0x000fe20000410000 */
[--C-:B------:R-:W-:Y:S02]  /*0f40*/  HADD2.F32 R113, -RZ, R117.reuse.H0_H0 ;  /* 0x20000075ff717230 */ /* 0x100fe40000004100 */
[----:B------:R-:W-:Y:S01]  /*0f50*/  FADD.FTZ R115, -R4, R115 ;  /* 0x0000007304737221 */ /* 0x000fe20000010100 */
[----:B------:R-:W-:Y:S01]  /*0f60*/  FMUL.FTZ R15, R6, R15 ;  /* 0x0000000f060f7220 */ /* 0x000fe20000410000 */
[----:B---3--:R-:W-:Y:S01]  /*0f70*/  FADD.FTZ R137, -R4, R120 ;  /* 0x0000007804897221 */ /* 0x008fe20000010100 */
[----:B------:R-:W-:Y:S01]  /*0f80*/  FADD.FTZ R44, R44, R112 ;  /* 0x000000702c2c7221 */ /* 0x000fe20000010000 */
[----:B------:R-:W-:Y:S01]  /*0f90*/  FFMA.FTZ R76, R13, R112, R76 ;  /* 0x000000700d4c7223 */ /* 0x000fe2000001004c */
[----:B------:R-:W-:Y:S01]  /*0fa0*/  FADD.FTZ R46, R46, R113 ;  /* 0x000000712e2e7221 */ /* 0x000fe20000010000 */
[-C--:B------:R-:W-:Y:S01]  /*0fb0*/  FFMA.FTZ R78, R15, R113.reuse, R78 ;  /* 0x000000710f4e7223 */ /* 0x080fe2000001004e */
[----:B------:R-:W-:Y:S01]  /*0fc0*/  FMUL.FTZ R130, R130, R113 ;  /* 0x0000007182827220 */ /* 0x000fe20000410000 */
[----:B------:R-:W-:-:S02]  /*0fd0*/  HADD2.F32 R112, -RZ, R117.H1_H1 ;  /* 0x30000075ff707230 */ /* 0x000fc40000004100 */
[----:B------:R-:W-:Y:S01]  /*0fe0*/  FMUL.FTZ R136, R6, R115 ;  /* 0x0000007306887220 */ /* 0x000fe20000410000 */
[----:B------:R-:W-:Y:S02]  /*0ff0*/  HADD2.F32 R116, -RZ, R116.H1_H1 ;  /* 0x30000074ff747230 */ /* 0x000fe40000004100 */
[----:B------:R-:W-:Y:S01]  /*1000*/  FADD.FTZ R147, -R4, R122 ;  /* 0x0000007a04937221 */ /* 0x000fe20000010100 */
[----:B------:R-:W-:Y:S02]  /*1010*/  HADD2.F32 R113, -RZ, R118.H0_H0 ;  /* 0x20000076ff717230 */ /* 0x000fe40000004100 */
[----:B------:R-:W-:Y:S01]  /*1020*/  FMUL.FTZ R137, R6, R137 ;  /* 0x0000008906897220 */ /* 0x000fe20000410000 */
[----:B------:R-:W-:Y:S02]  /*1030*/  HADD2.F32 R115, -RZ, R119.H0_H0 ;  /* 0x20000077ff737230 */ /* 0x000fe40000004100 */
        /* <DEDUP_REMOVED lines=17> */
[----:B------:R-:W-:Y:S02]  /*1150*/  HADD2.F32 R118, -RZ, R118.H1_H1 ;  /* 0x30000076ff767230 */ /* 0x000fe40000004100 */
[----:B------:R-:W-:Y:S01]  /*1160*/  FADD.FTZ R121, -R4, R121 ;  /* 0x0000007904797221 */ /* 0x000fe20000010100 */
        /* <DEDUP_REMOVED lines=9> */
[----:B------:R-:W-:Y:S02]  /*1200*/  HADD2.F32 R117, -RZ, R31.H1_H1 ;  /* 0x3000001fff757230 */ /* 0x000fe40000004100 */
        /* <DEDUP_REMOVED lines=13> */
.L_x_8077:
[----:B------:R-:W-:Y:S05]  /*12e0*/  BSYNC.RECONVERGENT B1 ;  /* 0x0000000000017941 */ /* 0x000fea0003800200 */
.L_x_8076:
        /* <DEDUP_REMOVED lines=11> */
[--C-:B0-----:R-:W-:Y:S02]  /*13a0*/  HADD2.F32 R150, -RZ, R33.reuse.H0_H0 ;  /* 0x20000021ff967230 */ /* 0x101fe40000004100 */
[----:B------:R-:W-:Y:S02]  /*13b0*/  HADD2.F32 R152, -RZ, R33.H1_H1 ;  /* 0x30000021ff987230 */ /* 0x000fe40000004100 */
[----:B-1----:R-:W-:-:S04]  /*13c0*/  @P0 IMAD.WIDE.U32 R148, R0, 0x20, R138 ;  /* 0x0000002000940825 */ /* 0x002fc800078e008a */
[----:B------:R-:W-:Y:S01]  /*13d0*/  HADD2.F32 R138, -RZ, R32.H0_H0 ;  /* 0x20000020ff8a7230 */ /* 0x000fe20000004100 */
[----:B------:R-:W5:Y:S04]  /*13e0*/  @P0 LDG.E.128 R100, desc[UR6][R148.64] ;  /* 0x0000000694640981 */ /* 0x000f68000c1e1d00 */
[----:B------:R0:W5:Y:S01]  /*13f0*/  @P0 LDG.E.128 R104, desc[UR6][R148.64+0x10] ;  /* 0x0000100694680981 */ /* 0x000162000c1e1d00 */
[--C-:B------:R-:W-:Y:S02]  /*1400*/  HADD2.F32 R159, -RZ, R35.reuse.H0_H0 ;  /* 0x20000023ff9f7230 */ /* 0x100fe40000004100 */
[----:B------:R-:W-:Y:S02]  /*1410*/  HADD2.F32 R160, -RZ, R34.H1_H1 ;  /* 0x30000022ffa07230 */ /* 0x000fe40000004100 */
[----:B------:R-:W-:-:S02]  /*1420*/  HADD2.F32 R163, -RZ, R35.H1_H1 ;  /* 0x30000023ffa37230 */ /* 0x000fc40000004100 */
[----:B0-----:R-:W-:Y:S02]  /*1430*/  HADD2.F32 R149, -RZ, R34.H0_H0 ;  /* 0x20000022ff957230 */ /* 0x001fe40000004100 */
[C---:B--2---:R-:W-:Y:S01]  /*1440*/  FADD.FTZ R139, -R4.reuse, R112 ;  /* 0x00000070048b7221 */ /* 0x044fe20000010100 */
[C---:B------:R-:W-:Y:S01]  /*1450*/  FADD.FTZ R143, -R4.reuse, R113 ;  /* 0x00000071048f7221 */ /* 0x040fe20000010100 */
[C---:B------:R-:W-:Y:S01]  /*1460*/  FADD.FTZ R145, -R4.reuse, R114 ;  /* 0x0000007204917221 */ /* 0x040fe20000010100 */
[----:B------:R-:W-:Y:S01]  /*1470*/  FADD.FTZ R115, -R4, R115 ;  /* 0x0000007304737221 */ /* 0x000fe20000010100 */
[----:B-----5:R-:W-:Y:S01]  /*1480*/  FMUL.FTZ R139, R6, R139 ;  /* 0x0000008b068b7220 */ /* 0x020fe20000410000 */
[----:B---3--:R-:W-:Y:S01]  /*1490*/  FADD.FTZ R151, -R4, R116 ;  /* 0x0000007404977221 */ /* 0x008fe20000010100 */
[C---:B------:R-:W-:Y:S01]  /*14a0*/  FMUL.FTZ R148, R6.reuse, R143 ;  /* 0x0000008f06947220 */ /* 0x040fe20000410000 */
[----:B------:R-:W-:Y:S02]  /*14b0*/  HADD2.F32 R143, -RZ, R32.H1_H1 ;  /* 0x30000020ff8f7230 */ /* 0x000fe40000004100 */
[----:B------:R-:W-:Y:S01]  /*14c0*/  FMUL.FTZ R145, R6, R145 ;  /* 0x0000009106917220 */ /* 0x000fe20000410000 */
[----:B----4-:R-:W-:-:S02]  /*14d0*/  HADD2.F32 R113, -RZ, R120.H0_H0 ;  /* 0x20000078ff717230 */ /* 0x010fc40000004100 */
[C---:B------:R-:W-:Y:S01]  /*14e0*/  FMUL.FTZ R151, R6.reuse, R151 ;  /* 0x0000009706977220 */ /* 0x040fe20000410000 */
[----:B------:R-:W-:Y:S02]  /*14f0*/  HADD2.F32 R0, -RZ, R122.H0_H0 ;  /* 0x2000007aff007230 */ /* 0x000fe40000004100 */
[----:B------:R-:W-:Y:S01]  /*1500*/  FMUL.FTZ R154, R6, R115 ;  /* 0x00000073069a7220 */ /* 0x000fe20000410000 */
[----:B------:R-:W-:Y:S02]  /*1510*/  HADD2.F32 R120, -RZ, R120.H1_H1 ;  /* 0x30000078ff787230 */ /* 0x000fe40000004100 */
[----:B------:R-:W-:Y:S01]  /*1520*/  FADD.FTZ R84, R84, R113 ;  /* 0x0000007154547221 */ /* 0x000fe20000010000 */
[-C--:B------:R-:W-:Y:S01]  /*1530*/  FFMA.FTZ R60, R139, R113.reuse, R60 ;  /* 0x000000718b3c7223 */ /* 0x080fe2000001003c */
[----:B------:R-:W-:Y:S01]  /*1540*/  FMUL.FTZ R138, R138, R113 ;  /* 0x000000718a8a7220 */ /* 0x000fe20000410000 */
[--C-:B------:R-:W-:Y:S02]  /*1550*/  HADD2.F32 R113, -RZ, R121.reuse.H0_H0 ;  /* 0x20000079ff717230 */ /* 0x100fe40000004100 */
        /* <DEDUP_REMOVED lines=9> */
[----:B------:R-:W-:Y:S01]  /*15f0*/  FADD.FTZ R161, -R4, R118 ;  /* 0x0000007604a17221 */ /* 0x000fe20000010100 */
[----:B------:R-:W-:-:S02]  /*1600*/  HADD2.F32 R121, -RZ, R121.H1_H1 ;  /* 0x30000079ff797230 */ /* 0x000fc40000004100 */
[----:B------:R-:W-:Y:S01]  /*1610*/  FADD.FTZ R115, R0, R143 ;  /* 0x0000008f00737221 */ /* 0x000fe20000010000 */
[----:B------:R-:W-:Y:S01]  /*1620*/  FFMA.FTZ R0, R148, R143, R113 ;  /* 0x0000008f94007223 */ /* 0x000fe20000010071 */
[C---:B------:R-:W-:Y:S01]  /*1630*/  FADD.FTZ R117, -R4.reuse, R117 ;  /* 0x0000007504757221 */ /* 0x040fe20000010100 */
[----:B------:R-:W-:Y:S01]  /*1640*/  FADD.FTZ R119, -R4, R119 ;  /* 0x0000007704777221 */ /* 0x000fe20000010100 */
[----:B------:R-:W-:Y:S02]  /*1650*/  HADD2.F32 R4, -RZ, R123.H0_H0 ;  /* 0x2000007bff047230 */ /* 0x000fe40000004100 */
        /* <DEDUP_REMOVED lines=14> */
[----:B------:R-:W-:Y:S02]  /*1740*/  HADD2.F32 R112, -RZ, R123.H1_H1 ;  /* 0x3000007bff707230 */ /* 0x000fe40000004100 */
[----:B------:R-:W-:Y:S01]  /*1750*/  FMUL.FTZ R165, R6, R119 ;  /* 0x0000007706a57220 */ /* 0x000fe20000410000 */
[----:B------:R-:W-:Y:S01]  /*1760*/  FADD.FTZ R0, R113, R160 ;  /* 0x000000a071007221 */ /* 0x000fe20000010000 */
[----:B------:R-:W-:Y:S01]  /*1770*/  FFMA.FTZ R4, R162, R160, R115 ;  /* 0x000000a0a2047223 */ /* 0x000fe20000010073 */
[----:B------:R-:W-:Y:S01]  /*1780*/  FADD.FTZ R85, R85, R120 ;  /* 0x0000007855557221 */ /* 0x000fe20000010000 */
        /* <DEDUP_REMOVED lines=13> */
.L_x_8073:
        /* <DEDUP_REMOVED lines=28> */
.L_x_8078:
[----:B------:R-:W-:Y:S05]  /*1a20*/  BSYNC.RECONVERGENT B0 ;  /* 0x0000000000007941 */ /* 0x000fea0003800200 */
.L_x_8072:
        /* <DEDUP_REMOVED lines=21> */
.L_x_8197:
        /* <DEDUP_REMOVED lines=32> */
[----:B------:R-:W-:-:S04]  /*1d80*/  F2FP.F16.F32.PACK_AB R113, RZ, R113 ;  /* 0x00000071ff71723e */ /* 0x000fc800000000ff */
[----:B------:R-:W-:-:S07]  /*1d90*/  PRMT R108, R113, 0x7610, R108 ;  /* 0x00007610716c7816 */ /* 0x000fce000000006c */
.L_x_8086:
[----:B------:R-:W-:Y:S05]  /*1da0*/  BSYNC.RECONVERGENT B2 ;  /* 0x0000000000027941 */ /* 0x000fea0003800200 */
.L_x_8085:
        /* <DEDUP_REMOVED lines=8> */
[----:B------:R-:W-:-:S04]  /*1e30*/  F2FP.F16.F32.PACK_AB R113, RZ, R113 ;  /* 0x00000071ff71723e */ /* 0x000fc800000000ff */
[----:B------:R-:W-:-:S07]  /*1e40*/  PRMT R108, R108, 0x5410, R113 ;  /* 0x000054106c6c7816 */ /* 0x000fce0000000071 */
.L_x_8088:
[----:B------:R-:W-:Y:S05]  /*1e50*/  BSYNC.RECONVERGENT B2 ;  /* 0x0000000000027941 */ /* 0x000fea0003800200 */
.L_x_8087:
        /* <DEDUP_REMOVED lines=10> */
.L_x_8090:
[----:B------:R-:W-:Y:S05]  /*1f00*/  BSYNC.RECONVERGENT B2 ;  /* 0x0000000000027941 */ /* 0x000fea0003800200 */
.L_x_8089:
        /* <DEDUP_REMOVED lines=10> */
.L_x_8092:
[----:B------:R-:W-:Y:S05]  /*1fb0*/  BSYNC.RECONVERGENT B2 ;  /* 0x0000000000027941 */ /* 0x000fea0003800200 */
.L_x_8091:
        /* <DEDUP_REMOVED lines=10> */
.L_x_8094:
[----:B------:R-:W-:Y:S05]  /*2060*/  BSYNC.RECONVERGENT B2 ;  /* 0x0000000000027941 */ /* 0x000fea0003800200 */
.L_x_8093:
        /* <DEDUP_REMOVED lines=10> */
.L_x_8096:
[----:B------:R-:W-:Y:S05]  /*2110*/  BSYNC.RECONVERGENT B2 ;  /* 0x0000000000027941 */ /* 0x000fea0003800200 */
.L_x_8095:
        /* <DEDUP_REMOVED lines=10> */
.L_x_8098:
[----:B------:R-:W-:Y:S05]  /*21c0*/  BSYNC.RECONVERGENT B2 ;  /* 0x0000000000027941 */ /* 0x000fea0003800200 */
.L_x_8097:
        /* <DEDUP_REMOVED lines=10> */
.L_x_8084:
[-CC-:B------:R-:W-:Y:S01]  /*2270*/  FFMA.FTZ R48, R155, R0.reuse, R117.reuse ;  /* 0x000000009b307223 */ /* 0x180fe20000010075 */
[-CC-:B------:R-:W-:Y:S01]  /*2280*/  FFMA.FTZ R50, R146, R0.reuse, R117.reuse ;  /* 0x0000000092327223 */ /* 0x180fe20000010075 */
[-CC-:B------:R-:W-:Y:S01]  /*2290*/  FFMA.FTZ R57, R133, R0.reuse, R117.reuse ;  /* 0x0000000085397223 */ /* 0x180fe20000010075 */
[-CC-:B------:R-:W-:Y:S01]  /*22a0*/  FFMA.FTZ R113, R127, R0.reuse, R117.reuse ;  /* 0x000000007f717223 */ /* 0x180fe20000010075 */
[----:B------:R-:W-:Y:S01]  /*22b0*/  FADD.FTZ R49, R153, -R48 ;  /* 0x8000003099317221 */ /* 0x000fe20000010000 */
[-CC-:B------:R-:W-:Y:S01]  /*22c0*/  FFMA.FTZ R48, R134, R0.reuse, R117.reuse ;  /* 0x0000000086307223 */ /* 0x180fe20000010075 */
[----:B------:R-:W-:Y:S01]  /*22d0*/  FADD.FTZ R51, R157, -R50 ;  /* 0x800000329d337221 */ /* 0x000fe20000010000 */
        /* <DEDUP_REMOVED lines=36> */
.L_x_8101:
[----:B------:R-:W-:Y:S05]  /*2520*/  BSYNC.RECONVERGENT B2 ;  /* 0x0000000000027941 */ /* 0x000fea0003800200 */
.L_x_8100:
        /* <DEDUP_REMOVED lines=10> */
.L_x_8103:
[----:B------:R-:W-:Y:S05]  /*25d0*/  BSYNC.RECONVERGENT B2 ;  /* 0x0000000000027941 */ /* 0x000fea0003800200 */
.L_x_8102:
        /* <DEDUP_REMOVED lines=10> */
.L_x_8105:
[----:B------:R-:W-:Y:S05]  /*2680*/  BSYNC.RECONVERGENT B2 ;  /* 0x0000000000027941 */ /* 0x000fea0003800200 */
.L_x_8104:
        /* <DEDUP_REMOVED lines=10> */
.L_x_8107:
[----:B------:R-:W-:Y:S05]  /*2730*/  BSYNC.RECONVERGENT B2 ;  /* 0x0000000000027941 */ /* 0x000fea0003800200 */
.L_x_8106:
        /* <DEDUP_REMOVED lines=10> */
.L_x_8109:
[----:B------:R-:W-:Y:S05]  /*27e0*/  BSYNC.RECONVERGENT B2 ;  /* 0x0000000000027941 */ /* 0x000fea0003800200 */
.L_x_8108:
        /* <DEDUP_REMOVED lines=10> */
.L_x_8111:
[----:B------:R-:W-:Y:S05]  /*2890*/  BSYNC.RECONVERGENT B2 ;  /* 0x0000000000027941 */ /* 0x000fea0003800200 */
.L_x_8110:
        /* <DEDUP_REMOVED lines=10> */
.L_x_8113:
[----:B------:R-:W-:Y:S05]  /*2940*/  BSYNC.RECONVERGENT B2 ;  /* 0x0000000000027941 */ /* 0x000fea0003800200 */
.L_x_8112:
[----:B------:R-:W-:Y:S05]  /*2950*/  @!P2 BRA `(.L_x_8099) ;  /* 0x000000080028a947 */ /* 0x000fea0003800000 */
[----:B0-----:R-:W-:-:S05]  /*2960*/  FMUL.FTZ R112, R51, UR12 ;  /* 0x0000000c33707c20 */ /* 0x001fca0008410000 */
[----:B------:R-:W-:-:S04]  /*2970*/  F2FP.F16.F32.PACK_AB R112, RZ, R112 ;  /* 0x00000070ff70723e */ /* 0x000fc800000000ff */
[----:B------:R-:W-:Y:S01]  /*2980*/  PRMT R111, R111, 0x5410, R112 ;  /* 0x000054106f6f7816 */ /* 0x000fe20000000070 */
[----:B------:R-:W-:Y:S06]  /*2990*/  BRA `(.L_x_8099) ;  /* 0x0000000800187947 */ /* 0x000fec0003800000 */
.L_x_8083:
        /* <DEDUP_REMOVED lines=17> */
[----:B------:R-:W-:Y:S01]  /*2ab0*/  @P2 F2FP.F16.F32.PACK_AB R113, RZ, R113 ;  /* 0x00000071ff71223e */ /* 0x000fe200000000ff */
        /* <DEDUP_REMOVED lines=9> */
[----:B------:R-:W-:-:S03]  /*2b50*/  @P2 F2FP.F16.F32.PACK_AB R112, RZ, R112 ;  /* 0x00000070ff70223e */ /* 0x000fc600000000ff */
[----:B------:R-:W-:Y:S01]  /*2b60*/  @P1 FFMA.FTZ R114, R6, R119, R94 ;  /* 0x0000007706721223 */ /* 0x000fe2000001005e */
[----:B------:R-:W-:Y:S01]  /*2b70*/  @P2 PRMT R108, R108, 0x5410, R112 ;  /* 0x000054106c6c2816 */ /* 0x000fe20000000070 */
[----:B------:R-:W0:Y:S01]  /*2b80*/  @P2 LDC R119, c[0x0][0x40c] ;  /* 0x00010300ff772b82 */ /* 0x000e220000000800 */
[----:B------:R-:W-:Y:S01]  /*2b90*/  MOV R112, R96 ;  /* 0x0000006000707202 */ /* 0x000fe20000000f00 */
[----:B-1----:R-:W-:-:S05]  /*2ba0*/  @P2 FMUL.FTZ R113, R113, R116 ;  /* 0x0000007471712220 */ /* 0x002fca0000410000 */
[----:B------:R-:W-:Y:S01]  /*2bb0*/  @P2 F2FP.F16.F32.PACK_AB R113, RZ, R113 ;  /* 0x00000071ff71223e */ /* 0x000fe200000000ff */
[----:B0-----:R-:W-:Y:S01]  /*2bc0*/  @P2 FMUL.FTZ R114, R114, R119 ;  /* 0x0000007772722220 */ /* 0x001fe20000410000 */
[----:B------:R-:W-:-:S04]  /*2bd0*/  @P1 FFMA.FTZ R119, R133, R0, R117 ;  /* 0x0000000085771223 */ /* 0x000fc80000010075 */
[----:B------:R-:W-:Y:S01]  /*2be0*/  @P2 F2FP.F16.F32.PACK_AB R114, RZ, R114 ;  /* 0x00000072ff72223e */ /* 0x000fe200000000ff */
[----:B------:R-:W-:-:S03]  /*2bf0*/  @P1 FADD.FTZ R119, R142, -R119 ;  /* 0x800000778e771221 */ /* 0x000fc60000010000 */
[----:B------:R-:W-:Y:S01]  /*2c00*/  @P2 PRMT R109, R114, 0x7610, R109 ;  /* 0x00007610726d2816 */ /* 0x000fe2000000006d */
[----:B------:R-:W-:Y:S01]  /*2c10*/  @P1 FFMA.FTZ R114, R146, R0, R117 ;  /* 0x0000000092721223 */ /* 0x000fe20000010075 */
[C---:B------:R-:W-:Y:S02]  /*2c20*/  @P1 FFMA.FTZ R112, R6.reuse, R119, R96 ;  /* 0x0000007706701223 */ /* 0x040fe40000010060 */
[----:B------:R-:W-:Y:S01]  /*2c30*/  @P2 PRMT R109, R109, 0x5410, R113 ;  /* 0x000054106d6d2816 */ /* 0x000fe20000000071 */
[----:B------:R-:W-:Y:S01]  /*2c40*/  @P1 FADD.FTZ R114, R157, -R114 ;  /* 0x800000729d721221 */ /* 0x000fe20000010000 */
[----:B------:R-:W-:Y:S01]  /*2c50*/  MOV R113, R97 ;  /* 0x0000006100717202 */ /* 0x000fe20000000f00 */
[----:B------:R-:W0:Y:S02]  /*2c60*/  @P2 LDC R119, c[0x0][0x40c] ;  /* 0x00010300ff772b82 */ /* 0x000e240000000800 */
[----:B------:R-:W-:-:S06]  /*2c70*/  @P1 FFMA.FTZ R113, R6, R114, R97 ;  /* 0x0000007206711223 */ /* 0x000fcc0000010061 */
[----:B------:R-:W1:Y:S01]  /*2c80*/  @P2 LDC R114, c[0x0][0x40c] ;  /* 0x00010300ff722b82 */ /* 0x000e620000000800 */
[----:B0-----:R-:W-:-:S05]  /*2c90*/  @P2 FMUL.FTZ R112, R112, R119 ;  /* 0x0000007770702220 */ /* 0x001fca0000410000 */
[----:B------:R-:W-:Y:S01]  /*2ca0*/  @P2 F2FP.F16.F32.PACK_AB R112, RZ, R112 ;  /* 0x00000070ff70223e */ /* 0x000fe200000000ff */
[----:B-1----:R-:W-:Y:S01]  /*2cb0*/  @P2 FMUL.FTZ R113, R113, R114 ;  /* 0x0000007271712220 */ /* 0x002fe20000410000 */
[----:B------:R-:W-:Y:S02]  /*2cc0*/  @P1 FFMA.FTZ R114, R155, R0, R117 ;  /* 0x000000009b721223 */ /* 0x000fe40000010075 */
[----:B------:R-:W-:Y:S02]  /*2cd0*/  @P2 PRMT R110, R112, 0x7610, R110 ;  /* 0x00007610706e2816 */ /* 0x000fe4000000006e */
[----:B------:R-:W-:Y:S01]  /*2ce0*/  @P1 FADD.FTZ R119, R153, -R114 ;  /* 0x8000007299771221 */ /* 0x000fe20000010000 */
[----:B------:R-:W-:Y:S02]  /*2cf0*/  MOV R114, R98 ;  /* 0x0000006200727202 */ /* 0x000fe40000000f00 */
[----:B------:R-:W-:Y:S01]  /*2d00*/  @P2 F2FP.F16.F32.PACK_AB R113, RZ, R113 ;  /* 0x00000071ff71223e */ /* 0x000fe200000000ff */
[----:B------:R-:W-:-:S02]  /*2d10*/  @P1 FFMA.FTZ R114, R6, R119, R98 ;  /* 0x0000007706721223 */ /* 0x000fc40000010062 */
[----:B------:R-:W0:Y:S01]  /*2d20*/  @P2 LDC R119, c[0x0][0x40c] ;  /* 0x00010300ff772b82 */ /* 0x000e220000000800 */
[----:B------:R-:W-:Y:S01]  /*2d30*/  @P2 PRMT R110, R110, 0x5410, R113 ;  /* 0x000054106e6e2816 */ /* 0x000fe20000000071 */
[----:B0-----:R-:W-:-:S05]  /*2d40*/  @P2 FMUL.FTZ R114, R114, R119 ;  /* 0x0000007772722220 */ /* 0x001fca0000410000 */
[----:B------:R-:W-:-:S04]  /*2d50*/  @P2 F2FP.F16.F32.PACK_AB R114, RZ, R114 ;  /* 0x00000072ff72223e */ /* 0x000fc800000000ff */
[----:B------:R-:W-:Y:S01]  /*2d60*/  @P2 PRMT R111, R114, 0x7610, R111 ;  /* 0x00007610726f2816 */ /* 0x000fe2000000006f */
[----:B------:R-:W-:Y:S06]  /*2d70*/  @!P2 BRA `(.L_x_8099) ;  /* 0x000000040020a947 */ /* 0x000fec0003800000 */
[----:B------:R-:W-:-:S04]  /*2d80*/  @P1 FFMA.FTZ R112, R168, R0, R117 ;  /* 0x00000000a8701223 */ /* 0x000fc80000010075 */
[----:B------:R-:W-:Y:S01]  /*2d90*/  @P1 FADD.FTZ R113, R167, -R112 ;  /* 0x80000070a7711221 */ /* 0x000fe20000010000 */
[----:B------:R-:W-:-:S03]  /*2da0*/  MOV R112, R99 ;  /* 0x0000006300707202 */ /* 0x000fc60000000f00 */
[----:B------:R-:W-:-:S04]  /*2db0*/  @P1 FFMA.FTZ R112, R6, R113, R99 ;  /* 0x0000007106701223 */ /* 0x000fc80000010063 */
[----:B------:R-:W-:-:S05]  /*2dc0*/  FMUL.FTZ R112, R112, UR12 ;  /* 0x0000000c70707c20 */ /* 0x000fca0008410000 */
[----:B------:R-:W-:-:S04]  /*2dd0*/  F2FP.F16.F32.PACK_AB R112, RZ, R112 ;  /* 0x00000070ff70723e */ /* 0x000fc800000000ff */
[----:B------:R-:W-:Y:S01]  /*2de0*/  PRMT R111, R111, 0x5410, R112 ;  /* 0x000054106f6f7816 */ /* 0x000fe20000000070 */
[----:B------:R-:W-:Y:S06]  /*2df0*/  BRA `(.L_x_8099) ;  /* 0x0000000400007947 */ /* 0x000fec0003800000 */
.L_x_8114:
[----:B------:R-:W1:Y:S01]  /*2e00*/  @P2 LDC R59, c[0x0][0x40c] ;  /* 0x00010300ff3b2b82 */ /* 0x000e620000000800 */
[-CC-:B------:R-:W-:Y:S01]  /*2e10*/  @P1 FFMA.FTZ R48, R168, R0.reuse, R117.reuse ;  /* 0x00000000a8301223 */ /* 0x180fe20000010075 */
[----:B------:R-:W-:Y:S01]  /*2e20*/  MOV R51, R99 ;  /* 0x0000006300337202 */ /* 0x000fe20000000f00 */
[----:B------:R-:W-:Y:S01]  /*2e30*/  @P1 FFMA.FTZ R119, R133, R0, R117 ;  /* 0x0000000085771223 */ /* 0x000fe20000010075 */
[----:B------:R-:W-:Y:S01]  /*2e40*/  MOV R50, R98 ;  /* 0x0000006200327202 */ /* 0x000fe20000000f00 */
[----:B------:R-:W-:Y:S01]  /*2e50*/  @P1 FADD.FTZ R48, R167, -R48 ;  /* 0x80000030a7301221 */ /* 0x000fe20000010000 */
[----:B------:R-:W-:Y:S01]  /*2e60*/  MOV R56, R92 ;  /* 0x0000005c00387202 */ /* 0x000fe20000000f00 */
[----:B------:R-:W-:Y:S01]  /*2e70*/  @P1 FADD.FTZ R119, R142, -R119 ;  /* 0x800000778e771221 */ /* 0x000fe20000010000 */
[----:B------:R-:W2:Y:S01]  /*2e80*/  @P2 LDC R113, c[0x0][0x40c] ;  /* 0x00010300ff712b82 */ /* 0x000ea20000000800 */
[----:B------:R-:W-:Y:S01]  /*2e90*/  @P1 FFMA.FTZ R51, R6, R48, R99 ;  /* 0x0000003006331223 */ /* 0x000fe20000010063 */
[--C-:B------:R-:W-:Y:S01]  /*2ea0*/  @P1 FFMA.FTZ R48, R155, R0, R117.reuse ;  /* 0x000000009b301223 */ /* 0x100fe20000010075 */
[----:B------:R-:W-:Y:S01]  /*2eb0*/  MOV R58, R94 ;  /* 0x0000005e003a7202 */ /* 0x000fe20000000f00 */
[----:B------:R-:W-:-:S02]  /*2ec0*/  @P1 FFMA.FTZ R118, R146, R0, R117 ;  /* 0x0000000092761223 */ /* 0x000fc40000010075 */
[----:B------:R-:W-:Y:S01]  /*2ed0*/  @P1 FADD.FTZ R49, R153, -R48 ;  /* 0x8000003099311221 */ /* 0x000fe20000010000 */
[-CC-:B------:R-:W-:Y:S01]  /*2ee0*/  @P1 FFMA.FTZ R48, R128, R0.reuse, R117.reuse ;  /* 0x0000000080301223 */ /* 0x180fe20000010075 */
[----:B0-----:R-:W0:Y:S01]  /*2ef0*/  @P2 LDC R112, c[0x0][0x40c] ;  /* 0x00010300ff702b82 */ /* 0x001e220000000800 */
[----:B------:R-:W-:Y:S01]  /*2f00*/  @P1 FADD.FTZ R118, R157, -R118 ;  /* 0x800000769d761221 */ /* 0x000fe20000010000 */
[----:B------:R-:W-:Y:S01]  /*2f10*/  @P1 FFMA.FTZ R50, R6, R49, R98 ;  /* 0x0000003106321223 */ /* 0x000fe20000010062 */
[----:B------:R-:W-:Y:S01]  /*2f20*/  @P1 FFMA.FTZ R49, R3, R0, R117 ;  /* 0x0000000003311223 */ /* 0x000fe20000010075 */
[----:B------:R-:W-:-:S03]  /*2f30*/  @P1 FADD.FTZ R48, R129, -R48 ;  /* 0x8000003081301221 */ /* 0x000fc60000010000 */
[----:B------:R-:W-:Y:S01]  /*2f40*/  @P1 FADD.FTZ R57, R14, -R49 ;  /* 0x800000310e391221 */ /* 0x000fe20000010000 */
[----:B-1----:R-:W-:Y:S01]  /*2f50*/  @P2 FMUL.FTZ R49, R50, R59 ;  /* 0x0000003b32312220 */ /* 0x002fe20000410000 */
[----:B------:R-:W-:Y:S01]  /*2f60*/  @P1 FFMA.FTZ R59, R127, R0, R117 ;  /* 0x000000007f3b1223 */ /* 0x000fe20000010075 */
[----:B------:R-:W1:Y:S01]  /*2f70*/  @P2 LDC R114, c[0x0][0x40c] ;  /* 0x00010300ff722b82 */ /* 0x000e620000000800 */
[C---:B------:R-:W-:Y:S01]  /*2f80*/  @P1 FFMA.FTZ R56, R6.reuse, R57, R92 ;  /* 0x0000003906381223 */ /* 0x040fe2000001005c */
[----:B------:R-:W-:Y:S01]  /*2f90*/  MOV R57, R93 ;  /* 0x0000005d00397202 */ /* 0x000fe20000000f00 */
[----:B------:R-:W-:Y:S01]  /*2fa0*/  @P1 FFMA.FTZ R57, R6, R48, R93 ;  /* 0x0000003006391223 */ /* 0x000fe2000001005d */
[----:B------:R-:W-:Y:S01]  /*2fb0*/  @P2 F2FP.F16.F32.PACK_AB R49, RZ, R49 ;  /* 0x00000031ff31223e */ /* 0x000fe200000000ff */
[----:B------:R-:W-:Y:S01]  /*2fc0*/  @P1 FFMA.FTZ R48, R134, R0, R117 ;  /* 0x0000000086301223 */ /* 0x000fe20000010075 */
[----:B------:R-:W-:Y:S01]  /*2fd0*/  @P1 FADD.FTZ R59, R132, -R59 ;  /* 0x8000003b843b1221 */ /* 0x000fe20000010000 */
[----:B--2---:R-:W-:Y:S01]  /*2fe0*/  @P2 FMUL.FTZ R113, R56, R113 ;  /* 0x0000007138712220 */ /* 0x004fe20000410000 */
[----:B------:R-:W-:Y:S01]  /*2ff0*/  @P2 PRMT R111, R49, 0x7610, R111 ;  /* 0x00007610316f2816 */ /* 0x000fe2000000006f */
[----:B------:R-:W-:Y:S01]  /*3000*/  @P1 FADD.FTZ R48, R131, -R48 ;  /* 0x8000003083301221 */ /* 0x000fe20000010000 */
[----:B------:R-:W2:Y:S01]  /*3010*/  @P2 LDC R49, c[0x0][0x40c] ;  /* 0x00010300ff312b82 */ /* 0x000ea20000000800 */
[C---:B------:R-:W-:Y:S01]  /*3020*/  @P1 FFMA.FTZ R58, R6.reuse, R59, R94 ;  /* 0x0000003b063a1223 */ /* 0x040fe2000001005e */
[----:B------:R-:W-:Y:S01]  /*3030*/  MOV R59, R95 ;  /* 0x0000005f003b7202 */ /* 0x000fe20000000f00 */
[----:B------:R-:W-:Y:S01]  /*3040*/  @P1 FFMA.FTZ R59, R6, R48, R95 ;  /* 0x00000030063b1223 */ /* 0x000fe2000001005f */
[----:B0-----:R-:W-:Y:S01]  /*3050*/  @P2 FMUL.FTZ R112, R51, R112 ;  /* 0x0000007033702220 */ /* 0x001fe20000410000 */
[----:B------:R-:W-:-:S02]  /*3060*/  @P2 F2FP.F16.F32.PACK_AB R113, RZ, R113 ;  /* 0x00000071ff71223e */ /* 0x000fc400000000ff */
[----:B------:R-:W-:Y:S01]  /*3070*/  MOV R48, R96 ;  /* 0x0000006000307202 */ /* 0x000fe20000000f00 */
[----:B------:R-:W-:Y:S01]  /*3080*/  @P1 FFMA.FTZ R48, R6, R119, R96 ;  /* 0x0000007706301223 */ /* 0x000fe20000010060 */
[----:B------:R-:W-:Y:S02]  /*3090*/  @P2 F2FP.F16.F32.PACK_AB R112, RZ, R112 ;  /* 0x00000070ff70223e */ /* 0x000fe400000000ff */
[----:B------:R-:W-:Y:S02]  /*30a0*/  @P2 PRMT R108, R113, 0x7610, R108 ;  /* 0x00007610716c2816 */ /* 0x000fe4000000006c */
[----:B------:R-:W0:Y:S01]  /*30b0*/  @P2 LDC R113, c[0x0][0x40c] ;  /* 0x00010300ff712b82 */ /* 0x000e220000000800 */
[----:B------:R-:W-:Y:S01]  /*30c0*/  @P2 PRMT R111, R111, 0x5410, R112 ;  /* 0x000054106f6f2816 */ /* 0x000fe20000000070 */
[----:B-1----:R-:W-:-:S05]  /*30d0*/  @P2 FMUL.FTZ R114, R59, R114 ;  /* 0x000000723b722220 */ /* 0x002fca0000410000 */
[----:B------:R-:W-:Y:S01]  /*30e0*/  @P2 F2FP.F16.F32.PACK_AB R114, RZ, R114 ;  /* 0x00000072ff72223e */ /* 0x000fe200000000ff */
[----:B------:R-:W1:Y:S01]  /*30f0*/  @P2 LDC R112, c[0x0][0x40c] ;  /* 0x00010300ff702b82 */ /* 0x000e620000000800 */
[----:B--2---:R-:W-:Y:S01]  /*3100*/  @P2 FMUL.FTZ R116, R48, R49 ;  /* 0x0000003130742220 */ /* 0x004fe20000410000 */
[----:B------:R-:W-:Y:S01]  /*3110*/  MOV R49, R97 ;  /* 0x0000006100317202 */ /* 0x000fe20000000f00 */
[----:B------:R-:W-:-:S05]  /*3120*/  @P1 FFMA.FTZ R49, R6, R118, R97 ;  /* 0x0000007606311223 */ /* 0x000fca0000010061 */
[----:B------:R-:W2:Y:S01]  /*3130*/  @P2 LDC R118, c[0x0][0x40c] ;  /* 0x00010300ff762b82 */ /* 0x000ea20000000800 */
[----:B------:R-:W-:-:S04]  /*3140*/  @P2 F2FP.F16.F32.PACK_AB R116, RZ, R116 ;  /* 0x00000074ff74223e */ /* 0x000fc800000000ff */
[----:B------:R-:W-:Y:S01]  /*3150*/  @P2 PRMT R110, R116, 0x7610, R110 ;  /* 0x00007610746e2816 */ /* 0x000fe2000000006e */
[----:B0-----:R-:W-:-:S05]  /*3160*/  @P2 FMUL.FTZ R113, R58, R113 ;  /* 0x000000713a712220 */ /* 0x001fca0000410000 */
[----:B------:R-:W-:Y:S01]  /*3170*/  @P2 F2FP.F16.F32.PACK_AB R113, RZ, R113 ;  /* 0x00000071ff71223e */ /* 0x000fe200000000ff */
[----:B-1----:R-:W-:-:S03]  /*3180*/  @P2 FMUL.FTZ R112, R57, R112 ;  /* 0x0000007039702220 */ /* 0x002fc60000410000 */
[----:B------:R-:W-:Y:S02]  /*3190*/  @P2 PRMT R109, R113, 0x7610, R109 ;  /* 0x00007610716d2816 */ /* 0x000fe4000000006d */
[----:B------:R-:W-:Y:S02]  /*31a0*/  @P2 F2FP.F16.F32.PACK_AB R112, RZ, R112 ;  /* 0x00000070ff70223e */ /* 0x000fe400000000ff */
[----:B------:R-:W-:Y:S01]  /*31b0*/  @P2 PRMT R109, R109, 0x5410, R114 ;  /* 0x000054106d6d2816 */ /* 0x000fe20000000072 */
[----:B--2---:R-:W-:Y:S01]  /*31c0*/  @P2 FMUL.FTZ R118, R49, R118 ;  /* 0x0000007631762220 */ /* 0x004fe20000410000 */
[----:B------:R-:W-:-:S04]  /*31d0*/  @P2 PRMT R108, R108, 0x5410, R112 ;  /* 0x000054106c6c2816 */ /* 0x000fc80000000070 */
[----:B------:R-:W-:-:S04]  /*31e0*/  @P2 F2FP.F16.F32.PACK_AB R118, RZ, R118 ;  /* 0x00000076ff76223e */ /* 0x000fc800000000ff */
[----:B------:R-:W-:-:S07]  /*31f0*/  @P2 PRMT R110, R110, 0x5410, R118 ;  /* 0x000054106e6e2816 */ /* 0x000fce0000000076 */
.L_x_8099:
[----:B------:R-:W-:Y:S05]  /*3200*/  BSYNC.RECONVERGENT B0 ;  /* 0x0000000000007941 */ /* 0x000fea0003800200 */
.L_x_8082:
        /* <DEDUP_REMOVED lines=11> */
.L_x_8081:
[----:B------:R-:W-:Y:S05]  /*32c0*/  BSYNC.RECONVERGENT B1 ;  /* 0x0000000000017941 */ /* 0x000fea0003800200 */
.L_x_8080:
        /* <DEDUP_REMOVED lines=24> */
[----:B------:R-:W-:Y:S01]  /*3450*/  @P1 FADD.FTZ R50, R141, -R50 ;  /* 0x800000328d321221 */ /* 0x000fe20000010000 */
[----:B------:R-:W-:Y:S01]  /*3460*/  @P1 FADD.FTZ R49, R130, -R5 ;  /* 0x8000000582311221 */ /* 0x000fe20000010000 */
[----:B------:R-:W-:Y:S01]  /*3470*/  MOV R59, R23 ;  /* 0x00000017003b7202 */ /* 0x000fe20000000f00 */
[----:B------:R-:W3:Y:S02]  /*3480*/  @P2 LDC R114, c[0x0][0x40c] ;  /* 0x00010300ff722b82 */ /* 0x000ee40000000800 */
[----:B------:R-:W-:Y:S01]  /*3490*/  @P1 FFMA.FTZ R58, R6, R49, R22 ;  /* 0x00000031063a1223 */ /* 0x000fe20000010016 */
[----:B------:R-:W-:-:S04]  /*34a0*/  @P1 FFMA.FTZ R49, R137, R0, R117 ;  /* 0x0000000089311223 */ /* 0x000fc80000010075 */
[----:B------:R-:W-:Y:S01]  /*34b0*/  @P1 FADD.FTZ R49, R140, -R49 ;  /* 0x800000318c311221 */ /* 0x000fe20000010000 */
[----:B------:R-:W4:Y:S01]  /*34c0*/  @P2 LDC R121, c[0x0][0x40c] ;  /* 0x00010300ff792b82 */ /* 0x000f220000000800 */
[----:B-1----:R-:W-:Y:S01]  /*34d0*/  @P2 FMUL.FTZ R5, R57, R48 ;  /* 0x0000003039052220 */ /* 0x002fe20000410000 */
[----:B------:R-:W-:-:S04]  /*34e0*/  @P1 FFMA.FTZ R48, R136, R0, R117 ;  /* 0x0000000088301223 */ /* 0x000fc80000010075 */
[----:B------:R-:W-:Y:S01]  /*34f0*/  @P1 FADD.FTZ R48, R135, -R48 ;  /* 0x8000003087301221 */ /* 0x000fe20000010000 */
[----:B------:R-:W-:Y:S01]  /*3500*/  @P2 F2FP.F16.F32.PACK_AB R5, RZ, R5 ;  /* 0x00000005ff05223e */ /* 0x000fe200000000ff */
[----:B------:R-:W1:Y:S01]  /*3510*/  @P2 LDC R119, c[0x0][0x40c] ;  /* 0x00010300ff772b82 */ /* 0x000e620000000800 */
[----:B--2---:R-:W-:Y:S01]  /*3520*/  @P2 FMUL.FTZ R4, R56, R51 ;  /* 0x0000003338042220 */ /* 0x004fe20000410000 */
[----:B------:R-:W-:Y:S01]  /*3530*/  @P1 FFMA.FTZ R51, R147, R0, R117 ;  /* 0x0000000093331223 */ /* 0x000fe20000010075 */
[C---:B------:R-:W-:Y:S01]  /*3540*/  @P1 FFMA.FTZ R59, R6.reuse, R48, R23 ;  /* 0x00000030063b1223 */ /* 0x040fe20000010017 */
[----:B------:R-:W-:Y:S01]  /*3550*/  MOV R48, R16 ;  /* 0x0000001000307202 */ /* 0x000fe20000000f00 */
[----:B------:R-:W-:Y:S01]  /*3560*/  @P1 FFMA.FTZ R48, R6, R49, R16 ;  /* 0x0000003106301223 */ /* 0x000fe20000010010 */
[----:B------:R-:W-:Y:S01]  /*3570*/  @P2 F2FP.F16.F32.PACK_AB R4, RZ, R4 ;  /* 0x00000004ff04223e */ /* 0x000fe200000000ff */
[----:B------:R-:W-:Y:S01]  /*3580*/  @P1 FADD.FTZ R51, R156, -R51 ;  /* 0x800000339c331221 */ /* 0x000fe20000010000 */
[----:B0-----:R-:W0:Y:S01]  /*3590*/  @P2 LDC R112, c[0x0][0x40c] ;  /* 0x00010300ff702b82 */ /* 0x001e220000000800 */
[----:B------:R-:W-:Y:S01]  /*35a0*/  MOV R49, R17 ;  /* 0x0000001100317202 */ /* 0x000fe20000000f00 */
[----:B------:R-:W-:Y:S01]  /*35b0*/  @P1 FFMA.FTZ R49, R6, R50, R17 ;  /* 0x0000003206311223 */ /* 0x000fe20000010011 */
[----:B------:R-:W-:Y:S01]  /*35c0*/  @P2 PRMT R108, R4, 0x7610, R108 ;  /* 0x00007610046c2816 */ /* 0x000fe2000000006c */
[----:B---3--:R-:W-:Y:S01]  /*35d0*/  @P2 FMUL.FTZ R114, R59, R114 ;  /* 0x000000723b722220 */ /* 0x008fe20000410000 */
[----:B------:R-:W-:Y:S01]  /*35e0*/  MOV R50, R18 ;  /* 0x0000001200327202 */ /* 0x000fe20000000f00 */
[----:B------:R-:W-:Y:S01]  /*35f0*/  @P1 FFMA.FTZ R50, R6, R51, R18 ;  /* 0x0000003306321223 */ /* 0x000fe20000010012 */
[----:B------:R-:W-:Y:S01]  /*3600*/  @P2 PRMT R108, R108, 0x5410, R5 ;  /* 0x000054106c6c2816 */ /* 0x000fe20000000005 */
[----:B------:R-:W2:Y:S01]  /*3610*/  @P2 LDC R113, c[0x0][0x40c] ;  /* 0x00010300ff712b82 */ /* 0x000ea20000000800 */
[----:B----4-:R-:W-:Y:S01]  /*3620*/  @P2 FMUL.FTZ R51, R58, R121 ;  /* 0x000000793a332220 */ /* 0x010fe20000410000 */
[----:B------:R-:W-:Y:S01]  /*3630*/  @P1 FFMA.FTZ R5, R164, R0, R117 ;  /* 0x00000000a4051223 */ /* 0x000fe20000010075 */
[----:B------:R-:W-:-:S03]  /*3640*/  @P2 F2FP.F16.F32.PACK_AB R4, RZ, R114 ;  /* 0x00000072ff04223e */ /* 0x000fc600000000ff */
[----:B------:R-:W-:Y:S01]  /*3650*/  @P1 FADD.FTZ R114, R166, -R5 ;  /* 0x80000005a6721221 */ /* 0x000fe20000010000 */
[----:B------:R-:W-:Y:S01]  /*3660*/  @P2 F2FP.F16.F32.PACK_AB R51, RZ, R51 ;  /* 0x00000033ff33223e */ /* 0x000fe200000000ff */
[----:B-1----:R-:W-:Y:S01]  /*3670*/  @P2 FMUL.FTZ R119, R48, R119 ;  /* 0x0000007730772220 */ /* 0x002fe20000410000 */
[----:B------:R-:W-:Y:S01]  /*3680*/  MOV R5, R19 ;  /* 0x0000001300057202 */ /* 0x000fe20000000f00 */
[----:B------:R-:W-:Y:S01]  /*3690*/  @P1 FFMA.FTZ R5, R6, R114, R19 ;  /* 0x0000007206051223 */ /* 0x000fe20000010013 */
[----:B------:R-:W-:Y:S02]  /*36a0*/  @P2 PRMT R109, R51, 0x7610, R109 ;  /* 0x00007610336d2816 */ /* 0x000fe4000000006d */
[----:B------:R-:W-:Y:S02]  /*36b0*/  @P2 F2FP.F16.F32.PACK_AB R119, RZ, R119 ;  /* 0x00000077ff77223e */ /* 0x000fe400000000ff */
[----:B------:R-:W-:Y:S01]  /*36c0*/  @P2 PRMT R109, R109, 0x5410, R4 ;  /* 0x000054106d6d2816 */ /* 0x000fe20000000004 */
[----:B0-----:R-:W-:Y:S01]  /*36d0*/  @P2 FMUL.FTZ R112, R49, R112 ;  /* 0x0000007031702220 */ /* 0x001fe20000410000 */
[----:B------:R-:W-:-:S02]  /*36e0*/  @P2 PRMT R110, R119, 0x7610, R110 ;  /* 0x00007610776e2816 */ /* 0x000fc4000000006e */
[----:B------:R-:W-:Y:S02]  /*36f0*/  MOV R51, R5 ;  /* 0x0000000500337202 */ /* 0x000fe40000000f00 */
[----:B------:R-:W-:Y:S01]  /*3700*/  @P2 F2FP.F16.F32.PACK_AB R112, RZ, R112 ;  /* 0x00000070ff70223e */ /* 0x000fe200000000ff */
[----:B--2---:R-:W-:-:S03]  /*3710*/  @P2 FMUL.FTZ R113, R50, R113 ;  /* 0x0000007132712220 */ /* 0x004fc60000410000 */
        /* <DEDUP_REMOVED lines=8> */
.L_x_8119:
        /* <DEDUP_REMOVED lines=16> */
[----:B------:R-:W-:-:S02]  /*38a0*/  @P2 F2FP.F16.F32.PACK_AB R112, RZ, R5 ;  /* 0x00000005ff70223e */ /* 0x000fc400000000ff */
[----:B------:R-:W-:Y:S01]  /*38b0*/  MOV R5, R23 ;  /* 0x0000001700057202 */ /* 0x000fe20000000f00 */
[----:B------:R-:W-:Y:S01]  /*38c0*/  @P1 FADD.FTZ R119, R130, -R119 ;  /* 0x8000007782771221 */ /* 0x000fe20000010000 */
[C---:B------:R-:W-:Y:S01]  /*38d0*/  @P1 FFMA.FTZ R5, R6.reuse, R114, R23 ;  /* 0x0000007206051223 */ /* 0x040fe20000010017 */
[----:B------:R-:W-:Y:S01]  /*38e0*/  @P2 F2FP.F16.F32.PACK_AB R113, RZ, R113 ;  /* 0x00000071ff71223e */ /* 0x000fe200000000ff */
        /* <DEDUP_REMOVED lines=13> */
[----:B------:R-:W-:Y:S01]  /*39c0*/  @P2 F2FP.F16.F32.PACK_AB R5, RZ, R5 ;  /* 0x00000005ff05223e */ /* 0x000fe200000000ff */
[----:B-1----:R-:W-:Y:S02]  /*39d0*/  @P2 FMUL.FTZ R4, R4, R119 ;  /* 0x0000007704042220 */ /* 0x002fe40000410000 */
[----:B------:R-:W-:Y:S01]  /*39e0*/  @P1 FFMA.FTZ R113, R6, R114, R17 ;  /* 0x0000007206711223 */ /* 0x000fe20000010011 */
[----:B------:R-:W0:Y:S02]  /*39f0*/  @P2 LDC R119, c[0x0][0x40c] ;  /* 0x00010300ff772b82 */ /* 0x000e240000000800 */
[----:B------:R-:W-:-:S04]  /*3a00*/  @P2 F2FP.F16.F32.PACK_AB R4, RZ, R4 ;  /* 0x00000004ff04223e */ /* 0x000fc800000000ff */
[----:B------:R-:W-:Y:S02]  /*3a10*/  @P2 PRMT R109, R4, 0x7610, R109 ;  /* 0x00007610046d2816 */ /* 0x000fe4000000006d */
[----:B------:R-:W1:Y:S02]  /*3a20*/  @P2 LDC R114, c[0x0][0x40c] ;  /* 0x00010300ff722b82 */ /* 0x000e640000000800 */
[----:B------:R-:W-:Y:S01]  /*3a30*/  @P2 PRMT R109, R109, 0x5410, R5 ;  /* 0x000054106d6d2816 */ /* 0x000fe20000000005 */
[----:B0-----:R-:W-:Y:S01]  /*3a40*/  @P2 FMUL.FTZ R112, R112, R119 ;  /* 0x0000007770702220 */ /* 0x001fe20000410000 */
[----:B------:R-:W-:-:S04]  /*3a50*/  @P1 FFMA.FTZ R119, R147, R0, R117 ;  /* 0x0000000093771223 */ /* 0x000fc80000010075 */
[----:B------:R-:W-:Y:S01]  /*3a60*/  @P1 FADD.FTZ R119, R156, -R119 ;  /* 0x800000779c771221 */ /* 0x000fe20000010000 */
[----:B------:R-:W-:Y:S01]  /*3a70*/  @P2 F2FP.F16.F32.PACK_AB R112, RZ, R112 ;  /* 0x00000070ff70223e */ /* 0x000fe200000000ff */
[----:B-1----:R-:W-:Y:S01]  /*3a80*/  @P2 FMUL.FTZ R113, R113, R114 ;  /* 0x0000007271712220 */ /* 0x002fe20000410000 */
[----:B------:R-:W-:Y:S01]  /*3a90*/  MOV R114, R18 ;  /* 0x0000001200727202 */ /* 0x000fe20000000f00 */
[----:B------:R-:W-:Y:S01]  /*3aa0*/  @P1 FFMA.FTZ R114, R6, R119, R18 ;  /* 0x0000007706721223 */ /* 0x000fe20000010012 */
[----:B------:R-:W-:Y:S01]  /*3ab0*/  @P2 PRMT R110, R112, 0x7610, R110 ;  /* 0x00007610706e2816 */ /* 0x000fe2000000006e */
[----:B------:R-:W0:Y:S01]  /*3ac0*/  @P2 LDC R119, c[0x0][0x40c] ;  /* 0x00010300ff772b82 */ /* 0x000e220000000800 */
[----:B------:R-:W-:-:S04]  /*3ad0*/  @P2 F2FP.F16.F32.PACK_AB R113, RZ, R113 ;  /* 0x00000071ff71223e */ /* 0x000fc800000000ff */
[----:B------:R-:W-:Y:S01]  /*3ae0*/  @P2 PRMT R110, R110, 0x5410, R113 ;  /* 0x000054106e6e2816 */ /* 0x000fe20000000071 */
[----:B0-----:R-:W-:-:S05]  /*3af0*/  @P2 FMUL.FTZ R114, R114, R119 ;  /* 0x0000007772722220 */ /* 0x001fca0000410000 */
[----:B------:R-:W-:-:S04]  /*3b00*/  @P2 F2FP.F16.F32.PACK_AB R114, RZ, R114 ;  /* 0x00000072ff72223e */ /* 0x000fc800000000ff */
[----:B------:R-:W-:Y:S01]  /*3b10*/  @P2 PRMT R111, R114, 0x7610, R111 ;  /* 0x00007610726f2816 */ /* 0x000fe2000000006f */
[----:B------:R-:W-:Y:S06]  /*3b20*/  @!P2 BRA `(.L_x_8120) ;  /* 0x0000000c0054a947 */ /* 0x000fec0003800000 */
[----:B------:R-:W-:Y:S01]  /*3b30*/  @P1 FFMA.FTZ R5, R164, R0, R117 ;  /* 0x00000000a4051223 */ /* 0x000fe20000010075 */
[----:B------:R-:W-:-:S03]  /*3b40*/  MOV R4, R19 ;  /* 0x0000001300047202 */ /* 0x000fc60000000f00 */
[----:B------:R-:W-:-:S04]  /*3b50*/  @P1 FADD.FTZ R5, R166, -R5 ;  /* 0x80000005a6051221 */ /* 0x000fc80000010000 */
[----:B------:R-:W-:-:S04]  /*3b60*/  @P1 FFMA.FTZ R4, R6, R5, R19 ;  /* 0x0000000506041223 */ /* 0x000fc80000010013 */
[----:B------:R-:W-:-:S05]  /*3b70*/  FMUL.FTZ R4, R4, UR12 ;  /* 0x0000000c04047c20 */ /* 0x000fca0008410000 */
[----:B------:R-:W-:-:S04]  /*3b80*/  F2FP.F16.F32.PACK_AB R4, RZ, R4 ;  /* 0x00000004ff04723e */ /* 0x000fc800000000ff */
[----:B------:R-:W-:Y:S01]  /*3b90*/  PRMT R111, R111, 0x5410, R4 ;  /* 0x000054106f6f7816 */ /* 0x000fe20000000004 */
[----:B------:R-:W-:Y:S06]  /*3ba0*/  BRA `(.L_x_8120) ;  /* 0x0000000c00347947 */ /* 0x000fec0003800000 */
.L_x_8118:
        /* <DEDUP_REMOVED lines=47> */
.L_x_8123:
[----:B------:R-:W-:Y:S05]  /*3ea0*/  BSYNC.RECONVERGENT B2 ;  /* 0x0000000000027941 */ /* 0x000fea0003800200 */
.L_x_8122:
        /* <DEDUP_REMOVED lines=10> */
.L_x_8125:
[----:B------:R-:W-:Y:S05]  /*3f50*/  BSYNC.RECONVERGENT B2 ;  /* 0x0000000000027941 */ /* 0x000fea0003800200 */
.L_x_8124:
        /* <DEDUP_REMOVED lines=10> */
.L_x_8127:
[----:B------:R-:W-:Y:S05]  /*4000*/  BSYNC.RECONVERGENT B2 ;  /* 0x0000000000027941 */ /* 0x000fea0003800200 */
.L_x_8126:
        /* <DEDUP_REMOVED lines=10> */
.L_x_8129:
[----:B------:R-:W-:Y:S05]  /*40b0*/  BSYNC.RECONVERGENT B2 ;  /* 0x0000000000027941 */ /* 0x000fea0003800200 */
.L_x_8128:
        /* <DEDUP_REMOVED lines=10> */
.L_x_8131:
[----:B------:R-:W-:Y:S05]  /*4160*/  BSYNC.RECONVERGENT B2 ;  /* 0x0000000000027941 */ /* 0x000fea0003800200 */
.L_x_8130:
        /* <DEDUP_REMOVED lines=10> */
.L_x_8133:
[----:B------:R-:W-:Y:S05]  /*4210*/  BSYNC.RECONVERGENT B2 ;  /* 0x0000000000027941 */ /* 0x000fea0003800200 */
.L_x_8132:
        /* <DEDUP_REMOVED lines=10> */
.L_x_8135:
[----:B------:R-:W-:Y:S05]  /*42c0*/  BSYNC.RECONVERGENT B2 ;  /* 0x0000000000027941 */ /* 0x000fea0003800200 */
.L_x_8134:
[----:B------:R-:W-:Y:S05]  /*42d0*/  @!P2 BRA `(.L_x_8120) ;  /* 0x000000040068a947 */ /* 0x000fea0003800000 */
[----:B------:R-:W-:-:S05]  /*42e0*/  FMUL.FTZ R4, R51, UR12 ;  /* 0x0000000c33047c20 */ /* 0x000fca0008410000 */
[----:B------:R-:W-:-:S04]  /*42f0*/  F2FP.F16.F32.PACK_AB R4, RZ, R4 ;  /* 0x00000004ff04723e */ /* 0x000fc800000000ff */
[----:B------:R-:W-:Y:S01]  /*4300*/  PRMT R111, R111, 0x5410, R4 ;  /* 0x000054106f6f7816 */ /* 0x000fe20000000004 */
[----:B------:R-:W-:Y:S06]  /*4310*/  BRA `(.L_x_8120) ;  /* 0x0000000400587947 */ /* 0x000fec0003800000 */
.L_x_8121:
        /* <DEDUP_REMOVED lines=8> */
[----:B------:R-:W-:-:S04]  /*43a0*/  F2FP.F16.F32.PACK_AB R5, RZ, R5 ;  /* 0x00000005ff05723e */ /* 0x000fc800000000ff */
[----:B------:R-:W-:-:S07]  /*43b0*/  PRMT R108, R5, 0x7610, R108 ;  /* 0x00007610056c7816 */ /* 0x000fce000000006c */
.L_x_8137:
[----:B------:R-:W-:Y:S05]  /*43c0*/  BSYNC.RECONVERGENT B2 ;  /* 0x0000000000027941 */ /* 0x000fea0003800200 */
.L_x_8136:
        /* <DEDUP_REMOVED lines=10> */
.L_x_8139:
[----:B------:R-:W-:Y:S05]  /*4470*/  BSYNC.RECONVERGENT B2 ;  /* 0x0000000000027941 */ /* 0x000fea0003800200 */
.L_x_8138:
        /* <DEDUP_REMOVED lines=10> */
.L_x_8141:
[----:B------:R-:W-:Y:S05]  /*4520*/  BSYNC.RECONVERGENT B2 ;  /* 0x0000000000027941 */ /* 0x000fea0003800200 */
.L_x_8140:
        /* <DEDUP_REMOVED lines=10> */
.L_x_8143:
[----:B------:R-:W-:Y:S05]  /*45d0*/  BSYNC.RECONVERGENT B2 ;  /* 0x0000000000027941 */ /* 0x000fea0003800200 */
.L_x_8142:
        /* <DEDUP_REMOVED lines=10> */
.L_x_8145:
[----:B------:R-:W-:Y:S05]  /*4680*/  BSYNC.RECONVERGENT B2 ;  /* 0x0000000000027941 */ /* 0x000fea0003800200 */
.L_x_8144:
        /* <DEDUP_REMOVED lines=10> */
.L_x_8147:
[----:B------:R-:W-:Y:S05]  /*4730*/  BSYNC.RECONVERGENT B2 ;  /* 0x0000000000027941 */ /* 0x000fea0003800200 */
.L_x_8146:
        /* <DEDUP_REMOVED lines=10> */
.L_x_8149:
[----:B------:R-:W-:Y:S05]  /*47e0*/  BSYNC.RECONVERGENT B2 ;  /* 0x0000000000027941 */ /* 0x000fea0003800200 */
.L_x_8148:
        /* <DEDUP_REMOVED lines=9> */
.L_x_8120:
[----:B------:R-:W-:Y:S05]  /*4880*/  BSYNC.RECONVERGENT B0 ;  /* 0x0000000000007941 */ /* 0x000fea0003800200 */
.L_x_8117:
        /* <DEDUP_REMOVED lines=9> */
.L_x_8116:
[----:B------:R-:W-:Y:S05]  /*4920*/  BSYNC.RECONVERGENT B1 ;  /* 0x0000000000017941 */ /* 0x000fea0003800200 */
.L_x_8115:
        /* <DEDUP_REMOVED lines=11> */
[-CC-:B------:R-:W-:Y:S01]  /*49e0*/  @P1 FFMA.FTZ R7, R139, R0.reuse, R117.reuse ;  /* 0x000000008b071223 */ /* 0x180fe20000010075 */
[-CC-:B-12---:R-:W-:Y:S01]  /*49f0*/  @P1 FFMA.FTZ R4, R148, R0.reuse, R117.reuse ;  /* 0x0000000094041223 */ /* 0x186fe20000010075 */
[----:B------:R-:W-:Y:S01]  /*4a00*/  @P1 FFMA.FTZ R48, R151, R0, R117 ;  /* 0x0000000097301223 */ /* 0x000fe20000010075 */
[----:B------:R-:W-:Y:S01]  /*4a10*/  MOV R56, R100 ;  /* 0x0000006400387202 */ /* 0x000fe20000000f00 */
[----:B------:R-:W-:Y:S01]  /*4a20*/  @P1 FADD.FTZ R7, R138, -R7 ;  /* 0x800000078a071221 */ /* 0x000fe20000010000 */
[-CC-:B------:R-:W-:Y:S01]  /*4a30*/  @P1 FFMA.FTZ R49, R145, R0.reuse, R117.reuse ;  /* 0x0000000091311223 */ /* 0x180fe20000010075 */
[----:B------:R-:W-:Y:S01]  /*4a40*/  @P1 FADD.FTZ R4, R143, -R4 ;  /* 0x800000048f041221 */ /* 0x000fe20000010000 */
[-CC-:B------:R-:W-:Y:S01]  /*4a50*/  @P1 FFMA.FTZ R59, R154, R0.reuse, R117.reuse ;  /* 0x000000009a3b1223 */ /* 0x180fe20000010075 */
[----:B------:R-:W-:Y:S01]  /*4a60*/  @P1 FFMA.FTZ R56, R6, R7, R100 ;  /* 0x0000000706381223 */ /* 0x000fe20000010064 */
[-CC-:B------:R-:W-:Y:S01]  /*4a70*/  @P1 FFMA.FTZ R5, R162, R0.reuse, R117.reuse ;  /* 0x00000000a2051223 */ /* 0x180fe20000010075 */
[----:B------:R-:W-:Y:S01]  /*4a80*/  @P1 FADD.FTZ R7, R149, -R48 ;  /* 0x8000003095071221 */ /* 0x000fe20000010000 */
[----:B------:R-:W-:Y:S01]  /*4a90*/  MOV R57, R101 ;  /* 0x0000006500397202 */ /* 0x000fe20000000f00 */
[----:B------:R-:W-:Y:S01]  /*4aa0*/  @P1 FFMA.FTZ R50, R165, R0, R117 ;  /* 0x00000000a5321223 */ /* 0x000fe20000010075 */
[----:B------:R-:W-:Y:S01]  /*4ab0*/  @P1 FFMA.FTZ R57, R6, R4, R101 ;  /* 0x0000000406391223 */ /* 0x000fe20000010065 */
[----:B------:R-:W-:Y:S01]  /*4ac0*/  @P1 FADD.FTZ R49, R150, -R49 ;  /* 0x8000003196311221 */ /* 0x000fe20000010000 */
[----:B------:R-:W-:Y:S01]  /*4ad0*/  @P1 FFMA.FTZ R0, R161, R0, R117 ;  /* 0x00000000a1001223 */ /* 0x000fe20000010075 */
[----:B------:R-:W-:Y:S01]  /*4ae0*/  @P1 FADD.FTZ R4, R152, -R59 ;  /* 0x8000003b98041221 */ /* 0x000fe20000010000 */
[----:B------:R-:W-:Y:S01]  /*4af0*/  MOV R48, R104 ;  /* 0x0000006800307202 */ /* 0x000fe20000000f00 */
[----:B------:R-:W-:Y:S01]  /*4b00*/  @P1 FADD.FTZ R5, R160, -R5 ;  /* 0x80000005a0051221 */ /* 0x000fe20000010000 */
[C---:B------:R-:W-:Y:S01]  /*4b10*/  @P1 FFMA.FTZ R48, R6.reuse, R7, R104 ;  /* 0x0000000706301223 */ /* 0x040fe20000010068 */
[----:B------:R-:W-:Y:S01]  /*4b20*/  MOV R58, R102 ;  /* 0x00000066003a7202 */ /* 0x000fe20000000f00 */
[----:B------:R-:W1:Y:S01]  /*4b30*/  @P2 LDC R117, c[0x0][0x40c] ;  /* 0x00010300ff752b82 */ /* 0x000e620000000800 */
[C---:B------:R-:W-:Y:S01]  /*4b40*/  @P1 FFMA.FTZ R58, R6.reuse, R49, R102 ;  /* 0x00000031063a1223 */ /* 0x040fe20000010066 */
[----:B------:R-:W-:Y:S01]  /*4b50*/  MOV R59, R103 ;  /* 0x00000067003b7202 */ /* 0x000fe20000000f00 */
[C---:B------:R-:W-:Y:S01]  /*4b60*/  @P1 FFMA.FTZ R59, R6.reuse, R4, R103 ;  /* 0x00000004063b1223 */ /* 0x040fe20000010067 */
[----:B------:R-:W-:Y:S01]  /*4b70*/  MOV R49, R105 ;  /* 0x0000006900317202 */ /* 0x000fe20000000f00 */
[----:B------:R-:W-:Y:S01]  /*4b80*/  @P1 FFMA.FTZ R49, R6, R5, R105 ;  /* 0x0000000506311223 */ /* 0x000fe20000010069 */
[----:B------:R-:W-:Y:S01]  /*4b90*/  @P1 FADD.FTZ R113, R159, -R0 ;  /* 0x800000009f711221 */ /* 0x000fe20000010000 */
[----:B------:R-:W-:Y:S01]  /*4ba0*/  @P1 FADD.FTZ R50, R163, -R50 ;  /* 0x80000032a3321221 */ /* 0x000fe20000010000 */
[----:B------:R-:W2:Y:S01]  /*4bb0*/  @P2 LDC R119, c[0x0][0x40c] ;  /* 0x00010300ff772b82 */ /* 0x000ea20000000800 */
[----:B------:R-:W-:-:S02]  /*4bc0*/  MOV R51, R107 ;  /* 0x0000006b00337202 */ /* 0x000fc40000000f00 */
[C---:B------:R-:W-:Y:S01]  /*4bd0*/  @P1 FFMA.FTZ R51, R6.reuse, R50, R107 ;  /* 0x0000003206331223 */ /* 0x040fe2000001006b */
[----:B------:R-:W-:Y:S01]  /*4be0*/  MOV R50, R106 ;  /* 0x0000006a00327202 */ /* 0x000fe20000000f00 */
[----:B------:R-:W-:-:S03]  /*4bf0*/  @P1 FFMA.FTZ R50, R6, R113, R106 ;  /* 0x0000007106321223 */ /* 0x000fc6000001006a */
[----:B------:R-:W3:Y:S08]  /*4c00*/  @P2 LDC R7, c[0x0][0x40c] ;  /* 0x00010300ff072b82 */ /* 0x000ef00000000800 */
[----:B0-----:R-:W0:Y:S01]  /*4c10*/  @P2 LDC R112, c[0x0][0x40c] ;  /* 0x00010300ff702b82 */ /* 0x001e220000000800 */
[----:B-1----:R-:W-:-:S05]  /*4c20*/  @P2 FMUL.FTZ R6, R56, R117 ;  /* 0x0000007538062220 */ /* 0x002fca0000410000 */
[----:B------:R-:W-:Y:S02]  /*4c30*/  @P2 F2FP.F16.F32.PACK_AB R6, RZ, R6 ;  /* 0x00000006ff06223e */ /* 0x000fe400000000ff */
[----:B------:R-:W1:Y:S01]  /*4c40*/  @P2 LDC R4, c[0x0][0x40c] ;  /* 0x00010300ff042b82 */ /* 0x000e620000000800 */
[----:B--2---:R-:W-:Y:S01]  /*4c50*/  @P2 FMUL.FTZ R113, R58, R119 ;  /* 0x000000773a712220 */ /* 0x004fe20000410000 */
[----:B------:R-:W-:-:S04]  /*4c60*/  @P2 PRMT R108, R6, 0x7610, R108 ;  /* 0x00007610066c2816 */ /* 0x000fc8000000006c */
[----:B------:R-:W-:Y:S02]  /*4c70*/  @P2 F2FP.F16.F32.PACK_AB R113, RZ, R113 ;  /* 0x00000071ff71223e */ /* 0x000fe400000000ff */
[----:B------:R-:W2:Y:S01]  /*4c80*/  @P2 LDC R0, c[0x0][0x40c] ;  /* 0x00010300ff002b82 */ /* 0x000ea20000000800 */
[----:B---3--:R-:W-:Y:S01]  /*4c90*/  @P2 FMUL.FTZ R7, R48, R7 ;  /* 0x0000000730072220 */ /* 0x008fe20000410000 */
[----:B------:R-:W-:-:S04]  /*4ca0*/  @P2 PRMT R109, R113, 0x7610, R109 ;  /* 0x00007610716d2816 */ /* 0x000fc8000000006d */
[----:B------:R-:W-:Y:S02]  /*4cb0*/  @P2 F2FP.F16.F32.PACK_AB R7, RZ, R7 ;  /* 0x00000007ff07223e */ /* 0x000fe400000000ff */
[----:B------:R-:W3:Y:S01]  /*4cc0*/  @P2 LDC R5, c[0x0][0x40c] ;  /* 0x00010300ff052b82 */ /* 0x000ee20000000800 */
[----:B0-----:R-:W-:Y:S01]  /*4cd0*/  @P2 FMUL.FTZ R112, R57, R112 ;  /* 0x0000007039702220 */ /* 0x001fe20000410000 */
[----:B------:R-:W-:-:S04]  /*4ce0*/  @P2 PRMT R110, R7, 0x7610, R110 ;  /* 0x00007610076e2816 */ /* 0x000fc8000000006e */
[----:B------:R-:W-:Y:S01]  /*4cf0*/  @P2 F2FP.F16.F32.PACK_AB R112, RZ, R112 ;  /* 0x00000070ff70223e */ /* 0x000fe200000000ff */
[----:B-1----:R-:W-:-:S03]  /*4d00*/  @P2 FMUL.FTZ R4, R59, R4 ;  /* 0x000000043b042220 */ /* 0x002fc60000410000 */
[----:B------:R-:W-:Y:S02]  /*4d10*/  @P2 PRMT R108, R108, 0x5410, R112 ;  /* 0x000054106c6c2816 */ /* 0x000fe40000000070 */
[----:B------:R-:W-:Y:S01]  /*4d20*/  @P2 F2FP.F16.F32.PACK_AB R4, RZ, R4 ;  /* 0x00000004ff04223e */ /* 0x000fe200000000ff */
[----:B--2---:R-:W-:-:S03]  /*4d30*/  @P2 FMUL.FTZ R0, R49, R0 ;  /* 0x0000000031002220 */ /* 0x004fc60000410000 */
[----:B------:R-:W-:Y:S02]  /*4d40*/  @P2 PRMT R109, R109, 0x5410, R4 ;  /* 0x000054106d6d2816 */ /* 0x000fe40000000004 */
[----:B------:R-:W-:Y:S01]  /*4d50*/  @P2 F2FP.F16.F32.PACK_AB R0, RZ, R0 ;  /* 0x00000000ff00223e */ /* 0x000fe200000000ff */
[----:B---3--:R-:W-:-:S03]  /*4d60*/  @P2 FMUL.FTZ R5, R50, R5 ;  /* 0x0000000532052220 */ /* 0x008fc60000410000 */
        /* <DEDUP_REMOVED lines=8> */
.L_x_8154:
        /* <DEDUP_REMOVED lines=11> */
[----:B------:R-:W-:-:S04]  /*4ea0*/  @P1 FFMA.FTZ R7, R145, R0, R117 ;  /* 0x0000000091071223 */ /* 0x000fc80000010075 */
[----:B------:R-:W-:Y:S01]  /*4eb0*/  @P1 FADD.FTZ R7, R150, -R7 ;  /* 0x8000000796071221 */ /* 0x000fe20000010000 */
[----:B------:R-:W-:Y:S01]  /*4ec0*/  @P2 F2FP.F16.F32.PACK_AB R112, RZ, R112 ;  /* 0x00000070ff70223e */ /* 0x000fe200000000ff */
[----:B0-----:R-:W-:Y:S01]  /*4ed0*/  @P2 FMUL.FTZ R5, R4, R113 ;  /* 0x0000007104052220 */ /* 0x001fe20000410000 */
[----:B------:R-:W-:Y:S01]  /*4ee0*/  MOV R4, R102 ;  /* 0x0000006600047202 */ /* 0x000fe20000000f00 */
[----:B------:R-:W-:Y:S01]  /*4ef0*/  @P1 FFMA.FTZ R4, R6, R7, R102 ;  /* 0x0000000706041223 */ /* 0x000fe20000010066 */
[----:B------:R-:W0:Y:S02]  /*4f00*/  @P2 LDC R113, c[0x0][0x40c] ;  /* 0x00010300ff712b82 */ /* 0x000e240000000800 */
[----:B------:R-:W-:Y:S01]  /*4f10*/  @P2 F2FP.F16.F32.PACK_AB R7, RZ, R5 ;  /* 0x00000005ff07223e */ /* 0x000fe200000000ff */
[----:B------:R-:W-:-:S03]  /*4f20*/  @P1 FFMA.FTZ R5, R154, R0, R117 ;  /* 0x000000009a051223 */ /* 0x000fc60000010075 */
[----:B------:R-:W-:Y:S01]  /*4f30*/  @P2 PRMT R108, R7, 0x7610, R108 ;  /* 0x00007610076c2816 */ /* 0x000fe2000000006c */
[----:B------:R-:W-:Y:S01]  /*4f40*/  @P1 FADD.FTZ R114, R152, -R5 ;  /* 0x8000000598721221 */ /* 0x000fe20000010000 */
[----:B------:R-:W-:Y:S02]  /*4f50*/  MOV R5, R103 ;  /* 0x0000006700057202 */ /* 0x000fe40000000f00 */
[----:B------:R-:W-:Y:S01]  /*4f60*/  @P2 PRMT R108, R108, 0x5410, R112 ;  /* 0x000054106c6c2816 */ /* 0x000fe20000000070 */
[----:B------:R-:W-:Y:S01]  /*4f70*/  @P1 FFMA.FTZ R5, R6, R114, R103 ;  /* 0x0000007206051223 */ /* 0x000fe20000010067 */
[----:B------:R-:W-:Y:S01]  /*4f80*/  @P1 FFMA.FTZ R112, R151, R0, R117 ;  /* 0x0000000097701223 */ /* 0x000fe20000010075 */
[----:B------:R-:W1:Y:S01]  /*4f90*/  @P2 LDC R114, c[0x0][0x40c] ;  /* 0x00010300ff722b82 */ /* 0x000e620000000800 */
[----:B------:R-:W-:Y:S02]  /*4fa0*/  MOV R7, R104 ;  /* 0x0000006800077202 */ /* 0x000fe40000000f00 */
[----:B------:R-:W-:Y:S01]  /*4fb0*/  @P1 FADD.FTZ R119, R149, -R112 ;  /* 0x8000007095771221 */ /* 0x000fe20000010000 */
[----:B------:R-:W-:-:S03]  /*4fc0*/  MOV R112, R105 ;  /* 0x0000006900707202 */ /* 0x000fc60000000f00 */
[----:B------:R-:W-:Y:S01]  /*4fd0*/  @P1 FFMA.FTZ R7, R6, R119, R104 ;  /* 0x0000007706071223 */ /* 0x000fe20000010068 */
[----:B0-----:R-:W-:Y:S01]  /*4fe0*/  @P2 FMUL.FTZ R4, R4, R113 ;  /* 0x0000007104042220 */ /* 0x001fe20000410000 */
[----:B------:R-:W-:-:S04]  /*4ff0*/  @P1 FFMA.FTZ R113, R162, R0, R117 ;  /* 0x00000000a2711223 */ /* 0x000fc80000010075 */
[----:B------:R-:W-:Y:S01]  /*5000*/  @P1 FADD.FTZ R113, R160, -R113 ;  /* 0x80000071a0711221 */ /* 0x000fe20000010000 */
[----:B------:R-:W-:-:S03]  /*5010*/  @P2 F2FP.F16.F32.PACK_AB R4, RZ, R4 ;  /* 0x00000004ff04223e */ /* 0x000fc600000000ff */
[----:B------:R-:W-:Y:S01]  /*5020*/  @P1 FFMA.FTZ R112, R6, R113, R105 ;  /* 0x0000007106701223 */ /* 0x000fe20000010069 */
[----:B------:R-:W-:Y:S01]  /*5030*/  @P2 PRMT R109, R4, 0x7610, R109 ;  /* 0x00007610046d2816 */ /* 0x000fe2000000006d */
[----:B------:R-:W0:Y:S01]  /*5040*/  @P2 LDC R113, c[0x0][0x40c] ;  /* 0x00010300ff712b82 */ /* 0x000e220000000800 */
[----:B-1----:R-:W-:-:S05]  /*5050*/  @P2 FMUL.FTZ R5, R5, R114 ;  /* 0x0000007205052220 */ /* 0x002fca0000410000 */
[----:B------:R-:W-:Y:S02]  /*5060*/  @P2 F2FP.F16.F32.PACK_AB R5, RZ, R5 ;  /* 0x00000005ff05223e */ /* 0x000fe400000000ff */
[----:B------:R-:W1:Y:S02]  /*5070*/  @P2 LDC R114, c[0x0][0x40c] ;  /* 0x00010300ff722b82 */ /* 0x000e640000000800 */
[----:B------:R-:W-:Y:S01]  /*5080*/  @P2 PRMT R109, R109, 0x5410, R5 ;  /* 0x000054106d6d2816 */ /* 0x000fe20000000005 */
[----:B0-----:R-:W-:Y:S01]  /*5090*/  @P2 FMUL.FTZ R112, R112, R113 ;  /* 0x0000007170702220 */ /* 0x001fe20000410000 */
[----:B------:R-:W-:-:S04]  /*50a0*/  MOV R113, R106 ;  /* 0x0000006a00717202 */ /* 0x000fc80000000f00 */
[----:B------:R-:W-:Y:S01]  /*50b0*/  @P2 F2FP.F16.F32.PACK_AB R112, RZ, R112 ;  /* 0x00000070ff70223e */ /* 0x000fe200000000ff */
[----:B-1----:R-:W-:Y:S01]  /*50c0*/  @P2 FMUL.FTZ R7, R7, R114 ;  /* 0x0000007207072220 */ /* 0x002fe20000410000 */
[----:B------:R-:W-:-:S04]  /*50d0*/  @P1 FFMA.FTZ R114, R161, R0, R117 ;  /* 0x00000000a1721223 */ /* 0x000fc80000010075 */
[----:B------:R-:W-:Y:S01]  /*50e0*/  @P1 FADD.FTZ R119, R159, -R114 ;  /* 0x800000729f771221 */ /* 0x000fe20000010000 */
[----:B------:R-:W-:Y:S01]  /*50f0*/  @P2 F2FP.F16.F32.PACK_AB R7, RZ, R7 ;  /* 0x00000007ff07223e */ /* 0x000fe200000000ff */
[----:B------:R-:W0:Y:S02]  /*5100*/  @P2 LDC R114, c[0x0][0x40c] ;  /* 0x00010300ff722b82 */ /* 0x000e240000000800 */
[----:B------:R-:W-:Y:S01]  /*5110*/  @P1 FFMA.FTZ R113, R6, R119, R106 ;  /* 0x0000007706711223 */ /* 0x000fe2000001006a */
[----:B------:R-:W-:-:S04]  /*5120*/  @P2 PRMT R110, R7, 0x7610, R110 ;  /* 0x00007610076e2816 */ /* 0x000fc8000000006e */
        /* <DEDUP_REMOVED lines=13> */
.L_x_8153:
        /* <DEDUP_REMOVED lines=16> */
.L_x_8158:
[----:B------:R-:W-:Y:S05]  /*5300*/  BSYNC.RECONVERGENT B2 ;  /* 0x0000000000027941 */ /* 0x000fea0003800200 */
.L_x_8157:
        /* <DEDUP_REMOVED lines=10> */
.L_x_8160:
[----:B------:R-:W-:Y:S05]  /*53b0*/  BSYNC.RECONVERGENT B2 ;  /* 0x0000000000027941 */ /* 0x000fea0003800200 */
.L_x_8159:
        /* <DEDUP_REMOVED lines=10> */
.L_x_8162:
[----:B------:R-:W-:Y:S05]  /*5460*/  BSYNC.RECONVERGENT B2 ;  /* 0x0000000000027941 */ /* 0x000fea0003800200 */
.L_x_8161:
        /* <DEDUP_REMOVED lines=10> */
.L_x_8164:
[----:B------:R-:W-:Y:S05]  /*5510*/  BSYNC.RECONVERGENT B2 ;  /* 0x0000000000027941 */ /* 0x000fea0003800200 */
.L_x_8163:
        /* <DEDUP_REMOVED lines=10> */
.L_x_8166:
[----:B------:R-:W-:Y:S05]  /*55c0*/  BSYNC.RECONVERGENT B2 ;  /* 0x0000000000027941 */ /* 0x000fea0003800200 */
.L_x_8165:
        /* <DEDUP_REMOVED lines=10> */
.L_x_8168:
[----:B------:R-:W-:Y:S05]  /*5670*/  BSYNC.RECONVERGENT B2 ;  /* 0x0000000000027941 */ /* 0x000fea0003800200 */
.L_x_8167:
        /* <DEDUP_REMOVED lines=10> */
.L_x_8170:
[----:B------:R-:W-:Y:S05]  /*5720*/  BSYNC.RECONVERGENT B2 ;  /* 0x0000000000027941 */ /* 0x000fea0003800200 */
.L_x_8169:
        /* <DEDUP_REMOVED lines=33> */
[----:B------:R-:W-:-:S04]  /*5940*/  F2FP.F16.F32.PACK_AB R0, RZ, R0 ;  /* 0x00000000ff00723e */ /* 0x000fc800000000ff */
[----:B------:R-:W-:Y:S01]  /*5950*/  PRMT R111, R111, 0x5410, R0 ;  /* 0x000054106f6f7816 */ /* 0x000fe20000000000 */
[----:B------:R-:W-:Y:S06]  /*5960*/  BRA `(.L_x_8155) ;  /* 0x0000000400587947 */ /* 0x000fec0003800000 */
.L_x_8156:
        /* <DEDUP_REMOVED lines=11> */
.L_x_8172:
[----:B------:R-:W-:Y:S05]  /*5a20*/  BSYNC.RECONVERGENT B2 ;  /* 0x0000000000027941 */ /* 0x000fea0003800200 */
.L_x_8171:
        /* <DEDUP_REMOVED lines=10> */
.L_x_8174:
[----:B------:R-:W-:Y:S05]  /*5ad0*/  BSYNC.RECONVERGENT B2 ;  /* 0x0000000000027941 */ /* 0x000fea0003800200 */
.L_x_8173:
        /* <DEDUP_REMOVED lines=10> */
.L_x_8176:
[----:B------:R-:W-:Y:S05]  /*5b80*/  BSYNC.RECONVERGENT B2 ;  /* 0x0000000000027941 */ /* 0x000fea0003800200 */
.L_x_8175:
        /* <DEDUP_REMOVED lines=10> */
.L_x_8178:
[----:B------:R-:W-:Y:S05]  /*5c30*/  BSYNC.RECONVERGENT B2 ;  /* 0x0000000000027941 */ /* 0x000fea0003800200 */
.L_x_8177:
        /* <DEDUP_REMOVED lines=10> */
.L_x_8180:
[----:B------:R-:W-:Y:S05]  /*5ce0*/  BSYNC.RECONVERGENT B2 ;  /* 0x0000000000027941 */ /* 0x000fea0003800200 */
.L_x_8179:
        /* <DEDUP_REMOVED lines=10> */
.L_x_8182:
[----:B------:R-:W-:Y:S05]  /*5d90*/  BSYNC.RECONVERGENT B2 ;  /* 0x0000000000027941 */ /* 0x000fea0003800200 */
.L_x_8181:
        /* <DEDUP_REMOVED lines=11> */
.L_x_8184:
[----:B------:R-:W-:Y:S05]  /*5e50*/  BSYNC.RECONVERGENT B2 ;  /* 0x0000000000027941 */ /* 0x000fea0003800200 */
.L_x_8183:
[----:B------:R-:W-:Y:S01]  /*5e60*/  FADD.FTZ R5, R163, -R112 ;  /* 0x80000070a3057221 */ /* 0x000fe20000010000 */
[----:B------:R-:W-:-:S03]  /*5e70*/  ISETP.GT.AND P1, PT, R7, RZ, PT ;  /* 0x000000ff0700720c */ /* 0x000fc60003f24270 */
[----:B------:R-:W-:-:S05]  /*5e80*/  FMUL.FTZ R5, R6, R5 ;  /* 0x0000000506057220 */ /* 0x000fca0000410000 */
[----:B------:R-:W-:-:S05]  /*5e90*/  FSEL R5, R5, RZ, P1 ;  /* 0x000000ff05057208 */ /* 0x000fca0000800000 */
[----:B-1----:R-:W-:-:S05]  /*5ea0*/  @P2 FMUL.FTZ R4, R5, R4 ;  /* 0x0000000405042220 */ /* 0x002fca0000410000 */
[----:B------:R-:W-:-:S04]  /*5eb0*/  @P2 F2FP.F16.F32.PACK_AB R4, RZ, R4 ;  /* 0x00000004ff04223e */ /* 0x000fc800000000ff */
[----:B------:R-:W-:-:S07]  /*5ec0*/  @P2 PRMT R111, R111, 0x5410, R4 ;  /* 0x000054106f6f2816 */ /* 0x000fce0000000004 */
.L_x_8155:
[----:B------:R-:W-:Y:S05]  /*5ed0*/  BSYNC.RECONVERGENT B0 ;  /* 0x0000000000007941 */ /* 0x000fea0003800200 */
.L_x_8152:
[----:B------:R-:W1:Y:S08]  /*5ee0*/  @P0 LDC.64 R6, c[0x0][0x478] ;  /* 0x00011e00ff060b82 */ /* 0x000e700000000a00 */
[----:B------:R-:W2:Y:S01]  /*5ef0*/  @P2 LDC.64 R4, c[0x0][0x468] ;  /* 0x00011a00ff042b82 */ /* 0x000ea20000000a00 */
[----:B-1----:R-:W-:-:S05]  /*5f00*/  @P0 IMAD.WIDE.U32 R6, R2, 0x20, R6 ;  /* 0x0000002002060825 */ /* 0x002fca00078e0006 */
[----:B------:R3:W-:Y:S01]  /*5f10*/  @P0 STG.E.128 desc[UR6][R6.64], R56 ;  /* 0x0000003806000986 */ /* 0x0007e2000c101d06 */
[----:B--2---:R-:W-:-:S03]  /*5f20*/  @P2 IMAD.WIDE.U32 R4, R115, 0x10, R4 ;  /* 0x0000001073042825 */ /* 0x004fc600078e0004 */
[----:B------:R3:W-:Y:S04]  /*5f30*/  @P0 STG.E.128 desc[UR6][R6.64+0x10], R48 ;  /* 0x0000103006000986 */ /* 0x0007e8000c101d06 */
[----:B------:R3:W-:Y:S02]  /*5f40*/  @P2 STG.E.128 desc[UR6][R4.64], R108 ;  /* 0x0000006c04002986 */ /* 0x0007e4000c101d06 */
.L_x_8151:
[----:B------:R-:W-:Y:S05]  /*5f50*/  BSYNC.RECONVERGENT B1 ;  /* 0x0000000000017941 */ /* 0x000fea0003800200 */
.L_x_8150:
[----:B-123--:R-:W1:Y:S02]  /*5f60*/  LDC.64 R4, c[0x0][0x380] ;  /* 0x0000e000ff047b82 */ /* 0x00ee640000000a00 */
[----:B-1----:R-:W-:-:S04]  /*5f70*/  LEA R8, R4, R8, 0x2 ;  /* 0x0000000804087211 */ /* 0x002fc800078e10ff */
[----:B------:R-:W-:-:S13]  /*5f80*/  ISETP.GE.AND P0, PT, R8, R5, PT ;  /* 0x000000050800720c */ /* 0x000fda0003f06270 */
[----:B------:R-:W-:Y:S05]  /*5f90*/  @!P0 BRA `(.L_x_8185) ;  /* 0xffffffa400708947 */ /* 0x000fea000383ffff */
.L_x_8071:
        /* <DEDUP_REMOVED lines=196> */
.L_x_8079:
[----:B------:R-:W-:Y:S01]  /*6be0*/  HFMA2 R4, -RZ, RZ, 0, 5.9604644775390625e-08 ;  /* 0x00000001ff047431 */ /* 0x000fe200000001ff */
[----:B------:R-:W-:Y:S01]  /*6bf0*/  BSSY B0, `(.L_x_8186) ;  /* 0x0000006000007945 */ /* 0x000fe20003800000 */
[----:B--2---:R-:W-:Y:S02]  /*6c00*/  MOV R113, 0x1f ;  /* 0x0000001f00717802 */ /* 0x004fe40000000f00 */
[----:B------:R-:W-:-:S07]  /*6c10*/  MOV R0, 0xffffffff ;  /* 0xffffffff00007802 */ /* 0x000fce0000000f00 */
[----:B------:R-:W-:Y:S05]  /*6c20*/  WARPSYNC.COLLECTIVE R0, `(.L_x_8187) ;  /* 0x0000000000087348 */ /* 0x000fea0003c00000 */
[----:B------:R0:W1:Y:S02]  /*6c30*/  SHFL.BFLY P0, R121, R169, R4, R113 ;  /* 0x0c000004a9797389 */ /* 0x0000640000000071 */
[----:B01----:R-:W-:Y:S05]  /*6c40*/  ENDCOLLECTIVE ;  /* 0x000000000000791b */ /* 0x003fea0003800000 */
.L_x_8187:
[----:B------:R-:W-:Y:S05]  /*6c50*/  BSYNC B0 ;  /* 0x0000000000007941 */ /* 0x000fea0003800000 */
.L_x_8186:
        /* <DEDUP_REMOVED lines=9> */
.L_x_8188:
[----:B------:R-:W-:Y:S01]  /*6cf0*/  MOV R169, R114 ;  /* 0x0000007200a97202 */ /* 0x000fe20000000f00 */
[----:B------:R-:W-:Y:S01]  /*6d00*/  HFMA2 R4, -RZ, RZ, 0, 1.1920928955078125e-07 ;  /* 0x00000002ff047431 */ /* 0x000fe200000001ff */
[----:B------:R-:W-:-:S07]  /*6d10*/  MOV R115, R121 ;  /* 0x0000007900737202 */ /* 0x000fce0000000f00 */
[----:B------:R-:W-:Y:S05]  /*6d20*/  WARPSYNC.COLLECTIVE R0, `(.L_x_8189) ;  /* 0x0000000000087348 */ /* 0x000fea0003c00000 */
[----:B------:R0:W1:Y:S02]  /*6d30*/  SHFL.BFLY P0, R121, R169, R4, R113 ;  /* 0x0c000004a9797389 */ /* 0x0000640000000071 */
[----:B01----:R-:W-:Y:S05]  /*6d40*/  ENDCOLLECTIVE ;  /* 0x000000000000791b */ /* 0x003fea0003800000 */
.L_x_8189:
[----:B------:R-:W-:-:S05]  /*6d50*/  FADD.FTZ R115, R115, R170 ;  /* 0x000000aa73737221 */ /* 0x000fca0000010000 */
[----:B------:R-:W-:Y:S02]  /*6d60*/  MOV R169, R115 ;  /* 0x0000007300a97202 */ /* 0x000fe40000000f00 */
[----:B------:R-:W-:-:S07]  /*6d70*/  MOV R117, R121 ;  /* 0x0000007900757202 */ /* 0x000fce0000000f00 */
[----:B------:R-:W-:Y:S05]  /*6d80*/  WARPSYNC.COLLECTIVE R0, `(.L_x_8190) ;  /* 0x0000000000087348 */ /* 0x000fea0003c00000 */
[----:B------:R0:W1:Y:S02]  /*6d90*/  SHFL.BFLY P0, R121, R169, R4, R113 ;  /* 0x0c000004a9797389 */ /* 0x0000640000000071 */
[----:B01----:R-:W-:Y:S05]  /*6da0*/  ENDCOLLECTIVE ;  /* 0x000000000000791b */ /* 0x003fea0003800000 */
.L_x_8190:
[----:B------:R-:W-:-:S05]  /*6db0*/  FADD.FTZ R117, R114, R117 ;  /* 0x0000007572757221 */ /* 0x000fca0000010000 */
[----:B------:R-:W-:Y:S01]  /*6dc0*/  MOV R169, R117 ;  /* 0x0000007500a97202 */ /* 0x000fe20000000f00 */
[----:B------:R-:W-:Y:S01]  /*6dd0*/  HFMA2 R4, -RZ, RZ, 0, 2.384185791015625e-07 ;  /* 0x00000004ff047431 */ /* 0x000fe200000001ff */
[----:B------:R-:W-:-:S07]  /*6de0*/  MOV R112, R121 ;  /* 0x0000007900707202 */ /* 0x000fce0000000f00 */
[----:B------:R-:W-:Y:S05]  /*6df0*/  WARPSYNC.COLLECTIVE R0, `(.L_x_8191) ;  /* 0x0000000000087348 */ /* 0x000fea0003c00000 */
[----:B------:R0:W1:Y:S02]  /*6e00*/  SHFL.BFLY P0, R121, R169, R4, R113 ;  /* 0x0c000004a9797389 */ /* 0x0000640000000071 */
[----:B01----:R-:W-:Y:S05]  /*6e10*/  ENDCOLLECTIVE ;  /* 0x000000000000791b */ /* 0x003fea0003800000 */
.L_x_8191:
[----:B------:R-:W-:-:S05]  /*6e20*/  FADD.FTZ R116, R115, R112 ;  /* 0x0000007073747221 */ /* 0x000fca0000010000 */
[----:B------:R-:W-:Y:S02]  /*6e30*/  MOV R169, R116 ;  /* 0x0000007400a97202 */ /* 0x000fe40000000f00 */
[----:B------:R-:W-:-:S07]  /*6e40*/  MOV R112, R121 ;  /* 0x0000007900707202 */ /* 0x000fce0000000f00 */
[----:B------:R-:W-:Y:S05]  /*6e50*/  WARPSYNC.COLLECTIVE R0, `(.L_x_8192) ;  /* 0x0000000000087348 */ /* 0x000fea0003c00000 */
[----:B------:R0:W1:Y:S02]  /*6e60*/  SHFL.BFLY P0, R121, R169, R4, R113 ;  /* 0x0c000004a9797389 */ /* 0x0000640000000071 */
[----:B01----:R-:W-:Y:S05]  /*6e70*/  ENDCOLLECTIVE ;  /* 0x000000000000791b */ /* 0x003fea0003800000 */
.L_x_8192:
[----:B------:R-:W-:-:S05]  /*6e80*/  FADD.FTZ R118, R117, R112 ;  /* 0x0000007075767221 */ /* 0x000fca0000010000 */
[----:B------:R-:W-:Y:S01]  /*6e90*/  MOV R169, R118 ;  /* 0x0000007600a97202 */ /* 0x000fe20000000f00 */
[----:B------:R-:W-:Y:S01]  /*6ea0*/  HFMA2 R4, -RZ, RZ, 0, 4.76837158203125e-07 ;  /* 0x00000008ff047431 */ /* 0x000fe200000001ff */
[----:B------:R-:W-:-:S07]  /*6eb0*/  MOV R119, R121 ;  /* 0x0000007900777202 */ /* 0x000fce0000000f00 */
[----:B------:R-:W-:Y:S05]  /*6ec0*/  WARPSYNC.COLLECTIVE R0, `(.L_x_8193) ;  /* 0x0000000000087348 */ /* 0x000fea0003c00000 */
[----:B------:R0:W1:Y:S02]  /*6ed0*/  SHFL.BFLY P0, R121, R169, R4, R113 ;  /* 0x0c000004a9797389 */ /* 0x0000640000000071 */
[----:B01----:R-:W-:Y:S05]  /*6ee0*/  ENDCOLLECTIVE ;  /* 0x000000000000791b */ /* 0x003fea0003800000 */
.L_x_8193:
[----:B------:R-:W-:-:S05]  /*6ef0*/  FADD.FTZ R119, R116, R119 ;  /* 0x0000007774777221 */ /* 0x000fca0000010000 */
[----:B------:R-:W-:Y:S01]  /*6f00*/  MOV R169, R119 ;  /* 0x0000007700a97202 */ /* 0x000fe20000000f00 */
[----:B------:R-:W-:-:S07]  /*6f10*/  FADD.FTZ R112, R118, R121 ;  /* 0x0000007976707221 */ /* 0x000fce0000010000 */
[----:B------:R-:W-:Y:S05]  /*6f20*/  WARPSYNC.COLLECTIVE R0, `(.L_x_8194) ;  /* 0x0000000000087348 */ /* 0x000fea0003c00000 */
[----:B------:R0:W1:Y:S02]  /*6f30*/  SHFL.BFLY P0, R121, R169, R4, R113 ;  /* 0x0c000004a9797389 */ /* 0x0000640000000071 */
[----:B01----:R-:W-:Y:S05]  /*6f40*/  ENDCOLLECTIVE ;  /* 0x000000000000791b */ /* 0x003fea0003800000 */
.L_x_8194:
[----:B------:R-:W-:Y:S01]  /*6f50*/  MOV R169, R112 ;  /* 0x0000007000a97202 */ /* 0x000fe20000000f00 */
[----:B------:R-:W-:Y:S01]  /*6f60*/  HFMA2 R4, -RZ, RZ, 0, 9.5367431640625e-07 ;  /* 0x00000010ff047431 */ /* 0x000fe200000001ff */
[----:B------:R-:W-:-:S07]  /*6f70*/  MOV R120, R121 ;  /* 0x0000007900787202 */ /* 0x000fce0000000f00 */
[----:B------:R-:W-:Y:S05]  /*6f80*/  WARPSYNC.COLLECTIVE R0, `(.L_x_8195) ;  /* 0x0000000000087348 */ /* 0x000fea0003c00000 */
[----:B------:R0:W1:Y:S02]  /*6f90*/  SHFL.BFLY P0, R121, R169, R4, R113 ;  /* 0x0c000004a9797389 */ /* 0x0000640000000071 */
[----:B01----:R-:W-:Y:S05]  /*6fa0*/  ENDCOLLECTIVE ;  /* 0x000000000000791b */ /* 0x003fea0003800000 */
.L_x_8195:
[----:B------:R-:W-:-:S05]  /*6fb0*/  FADD.FTZ R120, R119, R120 ;  /* 0x0000007877787221 */ /* 0x000fca0000010000 */
[----:B------:R-:W-:Y:S02]  /*6fc0*/  MOV R169, R120 ;  /* 0x0000007800a97202 */ /* 0x000fe40000000f00 */
[----:B------:R-:W-:-:S07]  /*6fd0*/  MOV R115, R121 ;  /* 0x0000007900737202 */ /* 0x000fce0000000f00 */
[----:B------:R-:W-:Y:S05]  /*6fe0*/  WARPSYNC.COLLECTIVE R0, `(.L_x_8196) ;  /* 0x0000000000087348 */ /* 0x000fea0003c00000 */
[----:B------:R0:W1:Y:S02]  /*6ff0*/  SHFL.BFLY P0, R121, R169, R4, R113 ;  /* 0x0c000004a9797389 */ /* 0x0000640000000071 */
[----:B01----:R-:W-:Y:S05]  /*7000*/  ENDCOLLECTIVE ;  /* 0x000000000000791b */ /* 0x003fea0003800000 */
.L_x_8196:
[----:B------:R-:W-:Y:S05]  /*7010*/  BRA `(.L_x_8197) ;  /* 0xffffffa800d87947 */ /* 0x000fea000383ffff */
.L_x_8198:
        /* <DEDUP_REMOVED lines=14> */
.L_x_14533:


//--------------------- .text._ZN10layer_norm13ln_bwd_kernelINS_13Kernel_traitsI6__halfS2_fS2_fjLj768ELj1ELj4ELj1ELj16ENS_18Kernel_traits_baseILj768ES2_S2_fS2_fjLj128EEEEELb0ELb0ELb1ELb1EEEvNS_9BwdParamsE --------------------------
	.section	.text._ZN10layer_norm13ln_bwd_kernelINS_13Kernel_traitsI6__halfS2_fS2_fjLj768ELj1ELj4ELj1ELj16ENS_18Kernel_traits_baseILj768ES2_S2_fS2_fjLj128EEEEELb0ELb0ELb1ELb1EEEvNS_9BwdParamsE,"ax",@progbits
	.align	128
        .global         _ZN10layer_norm13ln_bwd_kernelINS_13Kernel_traitsI6__halfS2_fS2_fjLj768ELj1ELj4ELj1ELj16ENS_18Kernel_traits_baseILj768ES2_S2_fS2_fjLj128EEEEELb0ELb0ELb1ELb1EEEvNS_9BwdParamsE
        .type           _ZN10layer_norm13ln_bwd_kernelINS_13Kernel_traitsI6__halfS2_fS2_fjLj768ELj1ELj4ELj1ELj16ENS_18Kernel_traits_baseILj768ES2_S2_fS2_fjLj128EEEEELb0ELb0ELb1ELb1EEEvNS_9BwdParamsE,@function
        .size           _ZN10layer_norm13ln_bwd_kernelINS_13Kernel_traitsI6__halfS2_fS2_fjLj768ELj1ELj4ELj1ELj16ENS_18Kernel_traits_baseILj768ES2_S2_fS2_fjLj128EEEEELb0ELb0ELb1ELb1EEEvNS_9BwdParamsE,(.L_x_14534 - _ZN10layer_norm13ln_bwd_kernelINS_13Kernel_traitsI6__halfS2_fS2_fjLj768ELj1ELj4ELj1ELj16ENS_18Kernel_traits_baseILj768ES2_S2_fS2_fjLj128EEEEELb0ELb0ELb1ELb1EEEvNS_9BwdParamsE)
        .other          _ZN10layer_norm13ln_bwd_kernelINS_13Kernel_traitsI6__halfS2_fS2_fjLj768ELj1ELj4ELj1ELj16ENS_18Kernel_traits_baseILj768ES2_S2_fS2_fjLj128EEEEELb0ELb0ELb1ELb1EEEvNS_9BwdParamsE,@"STO_CUDA_ENTRY STV_DEFAULT"
_ZN10layer_norm13ln_bwd_kernelINS_13Kernel_traitsI6__halfS2_fS2_fjLj768ELj1ELj4ELj1ELj16ENS_18Kernel_traits_baseILj768ES2_S2_fS2_fjLj128EEEEELb0ELb0ELb1ELb1EEEvNS_9BwdParamsE:
.text._ZN10layer_norm13ln_bwd_kernelINS_13Kernel_traitsI6__halfS2_fS2_fjLj768ELj1ELj4ELj1ELj16ENS_18Kernel_traits_baseILj768ES2_S2_fS2_fjLj128EEEEELb0ELb0ELb1ELb1EEEvNS_9BwdParamsE:
        /* <DEDUP_REMOVED lines=49> */
.L_x_8304:
        /* <DEDUP_REMOVED lines=15> */
[----:B------:R-:W-:Y:S01]  /*0400*/  IADD3 R106, PT, PT, R2, -0x1, RZ ;  /* 0xffffffff026a7810 */ /* 0x000fe20007ffe0ff */
[----:B------:R-:W2:Y:S01]  /*0410*/  LDC.64 R104, c[0x0][0x3a8] ;  /* 0x0000ea00ff687b82 */ /* 0x000ea20000000a00 */
[----:B------:R-:W-:Y:S01]  /*0420*/  IMAD R3, R0, UR9, RZ ;  /* 0x0000000900037c24 */ /* 0x000fe2000f8e02ff */
[----:B------:R-:W-:Y:S02]  /*0430*/  SHF.R.S32.HI R109, RZ, 0x1f, R0 ;  /* 0x0000001fff6d7819 */ /* 0x000fe40000011400 */
[----:B------:R-:W-:Y:S01]  /*0440*/  IMAD R107, R106, UR9, RZ ;  /* 0x000000096a6b7c24 */ /* 0x000fe2000f8e02ff */
[----:B------:R-:W-:Y:S02]  /*0450*/  LEA R108, P0, R0, UR10, 0x2 ;  /* 0x0000000a006c7c11 */ /* 0x000fe4000f8010ff */
[----:B------:R-:W-:Y:S01]  /*0460*/  SHF.R.S32.HI R106, RZ, 0x1f, R3 ;  /* 0x0000001fff6a7819 */ /* 0x000fe20000011403 */
[----:B------:R-:W3:Y:S01]  /*0470*/  LDC.64 R6, c[0x0][0x428] ;  /* 0x00010a00ff067b82 */ /* 0x000ee20000000a00 */
[----:B------:R-:W-:-:S02]  /*0480*/  SHF.R.S32.HI R110, RZ, 0x1f, R107 ;  /* 0x0000001fff6e7819 */ /* 0x000fc4000001146b */
[----:B------:R-:W-:Y:S02]  /*0490*/  LEA.HI R106, R106, R3, RZ, 0x3 ;  /* 0x000000036a6a7211 */ /* 0x000fe400078f18ff */
[----:B------:R-:W-:Y:S02]  /*04a0*/  LEA.HI R110, R110, R107, RZ, 0x3 ;  /* 0x0000006b6e6e7211 */ /* 0x000fe400078f18ff */
[----:B------:R-:W-:-:S05]  /*04b0*/  LEA.HI.X R109, R0, UR11, R109, 0x2, P0 ;  /* 0x0000000b006d7c11 */ /* 0x000fca00080f146d */
[----:B------:R-:W4:Y:S01]  /*04c0*/  LDG.E R3, desc[UR6][R108.64] ;  /* 0x000000066c037981 */ /* 0x000f22000c1e1900 */
[----:B-1----:R-:W-:-:S04]  /*04d0*/  LOP3.LUT R111, R111, 0x1f, RZ, 0xc0, !PT ;  /* 0x0000001f6f6f7812 */ /* 0x002fc800078ec0ff */
[-C--:B------:R-:W-:Y:S02]  /*04e0*/  LEA.HI.SX32 R147, R110, R111.reuse, 0x1d ;  /* 0x0000006f6e937211 */ /* 0x080fe400078feaff */
[----:B------:R-:W-:Y:S02]  /*04f0*/  LEA.HI.SX32 R140, R106, R111, 0x1d ;  /* 0x0000006f6a8c7211 */ /* 0x000fe400078feaff */
[----:B------:R-:W-:Y:S02]  /*0500*/  IADD3 R129, PT, PT, R147, 0x20, RZ ;  /* 0x0000002093817810 */ /* 0x000fe40007ffe0ff */
[C---:B------:R-:W-:Y:S02]  /*0510*/  IADD3 R141, PT, PT, R140.reuse, 0x20, RZ ;  /* 0x000000208c8d7810 */ /* 0x040fe40007ffe0ff */
[C---:B------:R-:W-:Y:S01]  /*0520*/  IADD3 R153, PT, PT, R140.reuse, 0x40, RZ ;  /* 0x000000408c997810 */ /* 0x040fe20007ffe0ff */
[----:B--2---:R-:W-:-:S04]  /*0530*/  IMAD.WIDE.U32 R106, R140, 0x20, R104 ;  /* 0x000000208c6a7825 */ /* 0x004fc800078e0068 */
[--C-:B---3--:R-:W-:Y:S01]  /*0540*/  IMAD.WIDE.U32 R116, R147, 0x10, R6.reuse ;  /* 0x0000001093747825 */ /* 0x108fe200078e0006 */
[----:B------:R-:W2:Y:S03]  /*0550*/  LDG.E.128 R136, desc[UR6][R106.64] ;  /* 0x000000066a887981 */ /* 0x000ea6000c1e1d00 */
[----:B------:R-:W-:Y:S01]  /*0560*/  IMAD.WIDE.U32 R128, R129, 0x10, R6 ;  /* 0x0000001081807825 */ /* 0x000fe200078e0006 */
[----:B------:R-:W3:Y:S03]  /*0570*/  LDG.E.128 R120, desc[UR6][R106.64+0x10] ;  /* 0x000010066a787981 */ /* 0x000ee6000c1e1d00 */
[--C-:B------:R-:W-:Y:S01]  /*0580*/  IMAD.WIDE.U32 R142, R141, 0x20, R104.reuse ;  /* 0x000000208d8e7825 */ /* 0x100fe200078e0068 */
[----:B------:R-:W3:Y:S03]  /*0590*/  LDG.E.128 R116, desc[UR6][R116.64] ;  /* 0x0000000674747981 */ /* 0x000ee6000c1e1d00 */
[----:B------:R-:W-:Y:S01]  /*05a0*/  IMAD.WIDE.U32 R144, R153, 0x20, R104 ;  /* 0x0000002099907825 */ /* 0x000fe200078e0068 */
[----:B------:R-:W3:Y:S04]  /*05b0*/  LDG.E.128 R128, desc[UR6][R128.64] ;  /* 0x0000000680807981 */ /* 0x000ee8000c1e1d00 */
[----:B------:R-:W3:Y:S04]  /*05c0*/  LDG.E.128 R124, desc[UR6][R142.64] ;  /* 0x000000068e7c7981 */ /* 0x000ee8000c1e1d00 */
[----:B------:R1:W3:Y:S04]  /*05d0*/  LDG.E.128 R132, desc[UR6][R142.64+0x10] ;  /* 0x000010068e847981 */ /* 0x0002e8000c1e1d00 */
[----:B------:R-:W3:Y:S04]  /*05e0*/  LDG.E.128 R108, desc[UR6][R144.64] ;  /* 0x00000006906c7981 */ /* 0x000ee8000c1e1d00 */
[----:B------:R1:W3:Y:S01]  /*05f0*/  LDG.E.128 R112, desc[UR6][R144.64+0x10] ;  /* 0x0000100690707981 */ /* 0x0002e2000c1e1d00 */
[----:B------:R-:W-:-:S05]  /*0600*/  IADD3 R105, PT, PT, R147, 0x40, RZ ;  /* 0x0000004093697810 */ /* 0x000fca0007ffe0ff */
[----:B------:R-:W-:-:S06]  /*0610*/  IMAD.WIDE.U32 R104, R105, 0x10, R6 ;  /* 0x0000001069687825 */ /* 0x000fcc00078e0006 */
[----:B------:R-:W3:Y:S01]  /*0620*/  LDG.E.128 R104, desc[UR6][R104.64] ;  /* 0x0000000668687981 */ /* 0x000ee2000c1e1d00 */
[----:B------:R-:W-:Y:S02]  /*0630*/  MOV R6, UR14 ;  /* 0x0000000e00067c02 */ /* 0x000fe40008000f00 */
[----:B------:R-:W-:Y:S02]  /*0640*/  MOV R7, UR15 ;  /* 0x0000000f00077c02 */ /* 0x000fe40008000f00 */
[----:B------:R-:W-:-:S04]  /*0650*/  ISETP.NE.U32.AND P0, PT, R6, RZ, PT ;  /* 0x000000ff0600720c */ /* 0x000fc80003f05070 */
[----:B------:R-:W-:-:S13]  /*0660*/  ISETP.NE.AND.EX P0, PT, R7, RZ, PT, P0 ;  /* 0x000000ff0700720c */ /* 0x000fda0003f05300 */
[----:B0-----:R-:W0:Y:S08]  /*0670*/  @P0 LDC.64 R150, c[0x0][0x438] ;  /* 0x00010e00ff960b82 */ /* 0x001e300000000a00 */
[----:B------:R-:W1:Y:S08]  /*0680*/  @P0 LDC.64 R148, c[0x0][0x438] ;  /* 0x00010e00ff940b82 */ /* 0x000e700000000a00 */
[----:B------:R-:W1:Y:S01]  /*0690*/  @P0 LDC.64 R146, c[0x0][0x438] ;  /* 0x00010e00ff920b82 */ /* 0x000e620000000a00 */
[----:B------:R-:W-:Y:S01]  /*06a0*/  ISETP.NE.AND P1, PT, RZ, UR8, PT ;  /* 0x00000008ff007c0c */ /* 0x000fe2000bf25270 */
        /* <DEDUP_REMOVED lines=9> */
[----:B------:R-:W-:Y:S02]  /*0740*/  HADD2.F32 R140, -RZ, R76.H0_H0 ;  /* 0x2000004cff8c7230 */ /* 0x000fe40000004100 */
[----:B------:R-:W-:-:S02]  /*0750*/  HADD2.F32 R142, -RZ, R77.H0_H0 ;  /* 0x2000004dff8e7230 */ /* 0x000fc40000004100 */
[----:B------:R-:W-:Y:S01]  /*0760*/  HADD2.F32 R144, -RZ, R79.H0_H0 ;  /* 0x2000004fff907230 */ /* 0x000fe20000004100 */
[----:B----4-:R-:W-:-:S05]  /*0770*/  FSEL R3, R3, RZ, !P1 ;  /* 0x000000ff03037208 */ /* 0x010fca0004800000 */
[C---:B--2---:R-:W-:Y:S01]  /*0780*/  FADD.FTZ R141, -R3.reuse, R136 ;  /* 0x00000088038d7221 */ /* 0x044fe20000010100 */
[C---:B------:R-:W-:Y:S01]  /*0790*/  FADD.FTZ R143, -R3.reuse, R138 ;  /* 0x0000008a038f7221 */ /* 0x040fe20000010100 */
[C---:B------:R-:W-:Y:S01]  /*07a0*/  FADD.FTZ R137, -R3.reuse, R137 ;  /* 0x0000008903897221 */ /* 0x040fe20000010100 */
[C---:B---3--:R-:W-:Y:S01]  /*07b0*/  FADD.FTZ R151, -R3.reuse, R122 ;  /* 0x0000007a03977221 */ /* 0x048fe20000010100 */
[C---:B------:R-:W-:Y:S01]  /*07c0*/  FADD.FTZ R145, -R3.reuse, R139 ;  /* 0x0000008b03917221 */ /* 0x040fe20000010100 */
[C---:B------:R-:W-:Y:S01]  /*07d0*/  FADD.FTZ R121, -R3.reuse, R121 ;  /* 0x0000007903797221 */ /* 0x040fe20000010100 */
[C---:B------:R-:W-:Y:S01]  /*07e0*/  FADD.FTZ R123, -R3.reuse, R123 ;  /* 0x0000007b037b7221 */ /* 0x040fe20000010100 */
[--C-:B0-----:R-:W-:Y:S02]  /*07f0*/  HADD2.F32 R149, -RZ, R119.reuse.H0_H0 ;  /* 0x20000077ff957230 */ /* 0x101fe40000004100 */
[----:B------:R-:W-:Y:S02]  /*0800*/  HADD2.F32 R138, -RZ, R119.H1_H1 ;  /* 0x30000077ff8a7230 */ /* 0x000fe40000004100 */
[----:B------:R-:W-:Y:S01]  /*0810*/  FADD.FTZ R119, -R3, R120 ;  /* 0x0000007803777221 */ /* 0x000fe20000010100 */
[----:B------:R-:W-:-:S02]  /*0820*/  HADD2.F32 R161, -RZ, R131.H0_H0 ;  /* 0x20000083ffa17230 */ /* 0x000fc40000004100 */
        /* <DEDUP_REMOVED lines=18> */
[C---:B-----5:R-:W-:Y:S01]  /*0950*/  FMUL.FTZ R3, R4.reuse, R141 ;  /* 0x0000008d04037220 */ /* 0x060fe20000410000 */
[----:B------:R-:W-:Y:S02]  /*0960*/  HADD2.F32 R116, -RZ, R116.H1_H1 ;  /* 0x30000074ff747230 */ /* 0x000fe40000004100 */
[----:B------:R-:W-:Y:S01]  /*0970*/  FMUL.FTZ R124, R4, R137 ;  /* 0x00000089047c7220 */ /* 0x000fe20000410000 */
[----:B------:R-:W-:Y:S02]  /*0980*/  HADD2.F32 R141, -RZ, R80.H1_H1 ;  /* 0x30000050ff8d7230 */ /* 0x000fe40000004100 */
[----:B-1----:R-:W-:Y:S02]  /*0990*/  HADD2.F32 R147, -RZ, R117.H0_H0 ;  /* 0x20000075ff937230 */ /* 0x002fe40000004100 */
[----:B------:R-:W-:Y:S02]  /*09a0*/  HADD2.F32 R132, -RZ, R81.H0_H0 ;  /* 0x20000051ff847230 */ /* 0x000fe40000004100 */
[-C--:B------:R-:W-:Y:S01]  /*09b0*/  FMUL.FTZ R137, R141, R116.reuse ;  /* 0x000000748d897220 */ /* 0x080fe20000410000 */
[----:B------:R-:W-:Y:S01]  /*09c0*/  FFMA.FTZ R89, R124, R116, R89 ;  /* 0x000000747c597223 */ /* 0x000fe20000010059 */
[----:B------:R-:W-:Y:S01]  /*09d0*/  FADD.FTZ R85, R85, R116 ;  /* 0x0000007455557221 */ /* 0x000fe20000010000 */
[----:B------:R-:W-:-:S02]  /*09e0*/  HADD2.F32 R136, -RZ, R117.H1_H1 ;  /* 0x30000075ff887230 */ /* 0x000fc40000004100 */
[----:B------:R-:W-:Y:S01]  /*09f0*/  FMUL.FTZ R116, R132, R147 ;  /* 0x0000009384747220 */ /* 0x000fe20000410000 */
[----:B------:R-:W-:Y:S02]  /*0a00*/  HADD2.F32 R117, -RZ, R118.H0_H0 ;  /* 0x20000076ff757230 */ /* 0x000fe40000004100 */
[----:B------:R-:W-:Y:S02]  /*0a10*/  HADD2.F32 R132, -RZ, R82.H0_H0 ;  /* 0x20000052ff847230 */ /* 0x000fe40000004100 */
[----:B------:R-:W-:Y:S02]  /*0a20*/  HADD2.F32 R108, -RZ, R80.H0_H0 ;  /* 0x20000050ff6c7230 */ /* 0x000fe40000004100 */
[C---:B------:R-:W-:Y:S01]  /*0a30*/  FMUL.FTZ R126, R4.reuse, R145 ;  /* 0x00000091047e7220 */ /* 0x040fe20000410000 */
[----:B------:R-:W-:Y:S01]  /*0a40*/  FMUL.FTZ R141, R4, R119 ;  /* 0x00000077048d7220 */ /* 0x000fe20000410000 */
[----:B------:R-:W-:Y:S02]  /*0a50*/  HADD2.F32 R118, -RZ, R118.H1_H1 ;  /* 0x30000076ff767230 */ /* 0x000fe40000004100 */
[----:B------:R-:W-:Y:S01]  /*0a60*/  FMUL.FTZ R119, R132, R117 ;  /* 0x0000007584777220 */ /* 0x000fe20000410000 */
[----:B------:R-:W-:-:S02]  /*0a70*/  HADD2.F32 R145, -RZ, R82.H1_H1 ;  /* 0x30000052ff917230 */ /* 0x000fc40000004100 */
[----:B------:R-:W-:Y:S01]  /*0a80*/  FMUL.FTZ R132, R4, R121 ;  /* 0x0000007904847220 */ /* 0x000fe20000410000 */
[----:B------:R-:W-:Y:S02]  /*0a90*/  HADD2.F32 R134, -RZ, R83.H0_H0 ;  /* 0x20000053ff867230 */ /* 0x000fe40000004100 */
[-C--:B------:R-:W-:Y:S01]  /*0aa0*/  FMUL.FTZ R108, R108, R139.reuse ;  /* 0x0000008b6c6c7220 */ /* 0x080fe20000410000 */
[----:B------:R-:W-:Y:S01]  /*0ab0*/  FFMA.FTZ R88, R3, R139, R88 ;  /* 0x0000008b03587223 */ /* 0x000fe20000010058 */
[----:B------:R-:W-:Y:S01]  /*0ac0*/  FADD.FTZ R84, R84, R139 ;  /* 0x0000008b54547221 */ /* 0x000fe20000010000 */
[----:B------:R-:W-:Y:S02]  /*0ad0*/  HADD2.F32 R139, -RZ, R81.H1_H1 ;  /* 0x30000051ff8b7230 */ /* 0x000fe40000004100 */
[----:B------:R-:W-:Y:S01]  /*0ae0*/  FADD.FTZ R92, R92, R117 ;  /* 0x000000755c5c7221 */ /* 0x000fe20000010000 */
[----:B------:R-:W-:Y:S01]  /*0af0*/  FFMA.FTZ R44, R141, R117, R44 ;  /* 0x000000758d2c7223 */ /* 0x000fe2000001002c */
[-C--:B------:R-:W-:Y:S01]  /*0b00*/  FMUL.FTZ R117, R145, R118.reuse ;  /* 0x0000007691757220 */ /* 0x080fe20000410000 */
[----:B------:R-:W-:Y:S01]  /*0b10*/  FADD.FTZ R93, R93, R118 ;  /* 0x000000765d5d7221 */ /* 0x000fe20000010000 */
[----:B------:R-:W-:Y:S01]  /*0b20*/  FFMA.FTZ R45, R132, R118, R45 ;  /* 0x00000076842d7223 */ /* 0x000fe2000001002d */
[----:B------:R-:W-:Y:S01]  /*0b30*/  FMUL.FTZ R118, R134, R149 ;  /* 0x0000009586767220 */ /* 0x000fe20000410000 */
[----:B------:R-:W-:-:S02]  /*0b40*/  HADD2.F32 R157, -RZ, R128.H0_H0 ;  /* 0x20000080ff9d7230 */ /* 0x000fc40000004100 */
[----:B------:R-:W-:Y:S01]  /*0b50*/  FMUL.FTZ R134, R4, R123 ;  /* 0x0000007b04867220 */ /* 0x000fe20000410000 */
[----:B------:R-:W-:Y:S02]  /*0b60*/  HADD2.F32 R128, -RZ, R128.H1_H1 ;  /* 0x30000080ff807230 */ /* 0x000fe40000004100 */
[-C--:B------:R-:W-:Y:S01]  /*0b70*/  FMUL.FTZ R139, R139, R136.reuse ;  /* 0x000000888b8b7220 */ /* 0x080fe20000410000 */
[----:B------:R-:W-:Y:S01]  /*0b80*/  FFMA.FTZ R91, R126, R136, R91 ;  /* 0x000000887e5b7223 */ /* 0x000fe2000001005b */
[----:B------:R-:W-:Y:S01]  /*0b90*/  FADD.FTZ R87, R87, R136 ;  /* 0x0000008857577221 */ /* 0x000fe20000010000 */
[----:B------:R-:W-:Y:S02]  /*0ba0*/  HADD2.F32 R121, -RZ, R83.H1_H1 ;  /* 0x30000053ff797230 */ /* 0x000fe40000004100 */
[----:B------:R-:W-:Y:S01]  /*0bb0*/  FMUL.FTZ R136, R4, R125 ;  /* 0x0000007d04887220 */ /* 0x000fe20000410000 */
[----:B------:R-:W-:Y:S02]  /*0bc0*/  HADD2.F32 R123, -RZ, R76.H1_H1 ;  /* 0x3000004cff7b7230 */ /* 0x000fe40000004100 */
[----:B------:R-:W-:-:S02]  /*0bd0*/  HADD2.F32 R159, -RZ, R129.H0_H0 ;  /* 0x20000081ff9f7230 */ /* 0x000fc40000004100 */
[-C--:B------:R-:W-:Y:S01]  /*0be0*/  FMUL.FTZ R121, R121, R138.reuse ;  /* 0x0000008a79797220 */ /* 0x080fe20000410000 */
[----:B------:R-:W-:Y:S01]  /*0bf0*/  FADD.FTZ R95, R95, R138 ;  /* 0x0000008a5f5f7221 */ /* 0x000fe20000010000 */
[----:B------:R-:W-:Y:S01]  /*0c00*/  FFMA.FTZ R47, R134, R138, R47 ;  /* 0x0000008a862f7223 */ /* 0x000fe2000001002f */
[-C--:B------:R-:W-:Y:S01]  /*0c10*/  FMUL.FTZ R123, R123, R128.reuse ;  /* 0x000000807b7b7220 */ /* 0x080fe20000410000 */
[----:B------:R-:W-:Y:S01]  /*0c20*/  FFMA.FTZ R97, R136, R128, R97 ;  /* 0x0000008088617223 */ /* 0x000fe20000010061 */
[----:B------:R-:W-:Y:S01]  /*0c30*/  FADD.FTZ R101, R101, R128 ;  /* 0x0000008065657221 */ /* 0x000fe20000010000 */
[----:B------:R-:W-:Y:S02]  /*0c40*/  HADD2.F32 R120, -RZ, R129.H1_H1 ;  /* 0x30000081ff787230 */ /* 0x000fe40000004100 */
[----:B------:R-:W-:Y:S01]  /*0c50*/  FMUL.FTZ R138, R140, R157 ;  /* 0x0000009d8c8a7220 */ /* 0x000fe20000410000 */
[----:B------:R-:W-:Y:S02]  /*0c60*/  HADD2.F32 R125, -RZ, R77.H1_H1 ;  /* 0x3000004dff7d7230 */ /* 0x000fe40000004100 */
[----:B------:R-:W-:Y:S01]  /*0c70*/  FMUL.FTZ R128, R142, R159 ;  /* 0x0000009f8e807220 */ /* 0x000fe20000410000 */
[----:B------:R-:W-:-:S02]  /*0c80*/  HADD2.F32 R129, -RZ, R130.H0_H0 ;  /* 0x20000082ff817230 */ /* 0x000fc40000004100 */
[----:B------:R-:W-:Y:S01]  /*0c90*/  FMUL.FTZ R140, R4, R127 ;  /* 0x0000007f048c7220 */ /* 0x000fe20000410000 */
[----:B------:R-:W-:Y:S02]  /*0ca0*/  HADD2.F32 R142, -RZ, R78.H0_H0 ;  /* 0x2000004eff8e7230 */ /* 0x000fe40000004100 */
[-C--:B------:R-:W-:Y:S01]  /*0cb0*/  FMUL.FTZ R125, R125, R120.reuse ;  /* 0x000000787d7d7220 */ /* 0x080fe20000410000 */
[----:B------:R-:W-:Y:S01]  /*0cc0*/  FADD.FTZ R103, R103, R120 ;  /* 0x0000007867677221 */ /* 0x000fe20000010000 */
[----:B------:R-:W-:Y:S01]  /*0cd0*/  FFMA.FTZ R99, R140, R120, R99 ;  /* 0x000000788c637223 */ /* 0x000fe20000010063 */
[----:B------:R-:W-:Y:S02]  /*0ce0*/  HADD2.F32 R130, -RZ, R130.H1_H1 ;  /* 0x30000082ff827230 */ /* 0x000fe40000004100 */
[----:B------:R-:W-:Y:S01]  /*0cf0*/  FMUL.FTZ R120, R142, R129 ;  /* 0x000000818e787220 */ /* 0x000fe20000410000 */
[----:B------:R-:W-:Y:S02]  /*0d00*/  HADD2.F32 R127, -RZ, R78.H1_H1 ;  /* 0x3000004eff7f7230 */ /* 0x000fe40000004100 */
[C---:B------:R-:W-:Y:S01]  /*0d10*/  FMUL.FTZ R142, R4.reuse, R133 ;  /* 0x00000085048e7220 */ /* 0x040fe20000410000 */
[----:B------:R-:W-:Y:S01]  /*0d20*/  FMUL.FTZ R131, R4, R131 ;  /* 0x0000008304837220 */ /* 0x000fe20000410000 */
[----:B------:R-:W-:Y:S01]  /*0d30*/  FADD.FTZ R65, R65, R130 ;  /* 0x0000008241417221 */ /* 0x000fe20000010000 */
[----:B------:R-:W-:Y:S01]  /*0d40*/  FADD.FTZ R64, R64, R129 ;  /* 0x0000008140407221 */ /* 0x000fe20000010000 */
[-C--:B------:R-:W-:Y:S01]  /*0d50*/  FMUL.FTZ R127, R127, R130.reuse ;  /* 0x000000827f7f7220 */ /* 0x080fe20000410000 */
[----:B------:R-:W-:Y:S01]  /*0d60*/  FFMA.FTZ R49, R142, R130, R49 ;  /* 0x000000828e317223 */ /* 0x000fe20000010031 */
[----:B------:R-:W-:Y:S01]  /*0d70*/  FFMA.FTZ R48, R131, R129, R48 ;  /* 0x0000008183307223 */ /* 0x000fe20000010030 */
        /* <DEDUP_REMOVED lines=11> */
[----:B------:R-:W-:Y:S01]  /*0e30*/  FFMA.FTZ R60, R165, R135, R60 ;  /* 0x00000087a53c7223 */ /* 0x000fe2000001003c */
[----:B------:R-:W-:Y:S01]  /*0e40*/  FADD.FTZ R32, R32, R135 ;  /* 0x0000008720207221 */ /* 0x000fe20000010000 */
[----:B------:R-:W-:-:S02]  /*0e50*/  HADD2.F32 R109, -RZ, R73.H0_H0 ;  /* 0x20000049ff6d7230 */ /* 0x000fc40000004100 */
[----:B------:R-:W-:Y:S01]  /*0e60*/  FMUL.FTZ R135, R4, R110 ;  /* 0x0000006e04877220 */ /* 0x000fe20000410000 */
[--C-:B------:R-:W-:Y:S02]  /*0e70*/  HADD2.F32 R145, -RZ, R105.reuse.H0_H0 ;  /* 0x20000069ff917230 */ /* 0x100fe40000004100 */
[----:B------:R-:W-:Y:S02]  /*0e80*/  HADD2.F32 R133, -RZ, R72.H1_H1 ;  /* 0x30000048ff857230 */ /* 0x000fe40000004100 */
[----:B------:R-:W-:Y:S02]  /*0e90*/  HADD2.F32 R104, -RZ, R104.H1_H1 ;  /* 0x30000068ff687230 */ /* 0x000fe40000004100 */
[-C--:B------:R-:W-:Y:S01]  /*0ea0*/  FMUL.FTZ R109, R109, R145.reuse ;  /* 0x000000916d6d7220 */ /* 0x080fe20000410000 */
[----:B------:R-:W-:Y:S01]  /*0eb0*/  FFMA.FTZ R62, R135, R145, R62 ;  /* 0x00000091873e7223 */ /* 0x000fe2000001003e */
[----:B------:R-:W-:Y:S01]  /*0ec0*/  FADD.FTZ R34, R34, R145 ;  /* 0x0000009122227221 */ /* 0x000fe20000010000 */
[----:B------:R-:W-:Y:S01]  /*0ed0*/  FFMA.FTZ R145, R3, R108, RZ ;  /* 0x0000006c03917223 */ /* 0x000fe200000100ff */
[----:B------:R-:W-:Y:S01]  /*0ee0*/  FADD.FTZ R110, RZ, R108 ;  /* 0x0000006cff6e7221 */ /* 0x000fe20000010000 */
[-C--:B------:R-:W-:Y:S01]  /*0ef0*/  FFMA.FTZ R61, R146, R104.reuse, R61 ;  /* 0x00000068923d7223 */ /* 0x080fe2000001003d */
[----:B------:R-:W-:Y:S01]  /*0f00*/  FADD.FTZ R33, R33, R104 ;  /* 0x0000006821217221 */ /* 0x000fe20000010000 */
[----:B------:R-:W-:Y:S01]  /*0f10*/  FMUL.FTZ R133, R133, R104 ;  /* 0x0000006885857220 */ /* 0x000fe20000410000 */
[C---:B------:R-:W-:Y:S01]  /*0f20*/  FMUL.FTZ R143, R4.reuse, R143 ;  /* 0x0000008f048f7220 */ /* 0x040fe20000410000 */
[----:B------:R-:W-:Y:S01]  /*0f30*/  FMUL.FTZ R148, R4, R111 ;  /* 0x0000006f04947220 */ /* 0x000fe20000410000 */
[----:B------:R-:W-:Y:S01]  /*0f40*/  FFMA.FTZ R104, R124, R137, R145 ;  /* 0x000000897c687223 */ /* 0x000fe20000010091 */
[----:B------:R-:W-:Y:S01]  /*0f50*/  FADD.FTZ R111, R137, R110 ;  /* 0x0000006e896f7221 */ /* 0x000fe20000010000 */
[----:B------:R-:W-:-:S02]  /*0f60*/  HADD2.F32 R152, -RZ, R105.H1_H1 ;  /* 0x30000069ff987230 */ /* 0x000fc40000004100 */
[----:B------:R-:W-:Y:S01]  /*0f70*/  FFMA.FTZ R105, R143, R116, R104 ;  /* 0x000000748f697223 */ /* 0x000fe20000010068 */
[----:B------:R-:W-:-:S03]  /*0f80*/  FADD.FTZ R110, R116, R111 ;  /* 0x0000006f746e7221 */ /* 0x000fc60000010000 */
[----:B------:R-:W-:Y:S01]  /*0f90*/  FFMA.FTZ R104, R126, R139, R105 ;  /* 0x0000008b7e687223 */ /* 0x000fe20000010069 */
[----:B------:R-:W-:Y:S01]  /*0fa0*/  FADD.FTZ R150, R139, R110 ;  /* 0x0000006e8b967221 */ /* 0x000fe20000010000 */
[----:B------:R-:W-:Y:S02]  /*0fb0*/  HADD2.F32 R111, -RZ, R73.H1_H1 ;  /* 0x30000049ff6f7230 */ /* 0x000fe40000004100 */
        /* <DEDUP_REMOVED lines=15> */
[----:B------:R-:W-:Y:S01]  /*10b0*/  FFMA.FTZ R46, R151, R149, R46 ;  /* 0x00000095972e7223 */ /* 0x000fe2000001002e */
[----:B------:R-:W-:-:S02]  /*10c0*/  HADD2.F32 R149, -RZ, R106.H0_H0 ;  /* 0x2000006aff957230 */ /* 0x000fc40000004100 */
[----:B------:R-:W-:Y:S01]  /*10d0*/  FFMA.FTZ R105, R153, R138, R104 ;  /* 0x0000008a99697223 */ /* 0x000fe20000010068 */
[----:B------:R-:W-:Y:S02]  /*10e0*/  HADD2.F32 R147, -RZ, R74.H0_H0 ;  /* 0x2000004aff937230 */ /* 0x000fe40000004100 */
[----:B------:R-:W-:Y:S01]  /*10f0*/  FADD.FTZ R112, R138, R111 ;  /* 0x0000006f8a707221 */ /* 0x000fe20000010000 */
[----:B------:R-:W-:Y:S01]  /*1100*/  FMUL.FTZ R155, R4, R155 ;  /* 0x0000009b049b7220 */ /* 0x000fe20000410000 */
[----:B------:R-:W-:Y:S01]  /*1110*/  FFMA.FTZ R104, R136, R123, R105 ;  /* 0x0000007b88687223 */ /* 0x000fe20000010069 */
[-C--:B------:R-:W-:Y:S01]  /*1120*/  FMUL.FTZ R111, R147, R149.reuse ;  /* 0x00000095936f7220 */ /* 0x080fe20000410000 */
[----:B------:R-:W-:Y:S01]  /*1130*/  FADD.FTZ R147, R123, R112 ;  /* 0x000000707b937221 */ /* 0x000fe20000010000 */
[----:B------:R-:W-:Y:S01]  /*1140*/  FFMA.FTZ R36, R145, R149, R36 ;  /* 0x0000009591247223 */ /* 0x000fe20000010024 */
[----:B------:R-:W-:Y:S01]  /*1150*/  FADD.FTZ R56, R56, R149 ;  /* 0x0000009538387221 */ /* 0x000fe20000010000 */
[----:B------:R-:W-:-:S02]  /*1160*/  HADD2.F32 R149, -RZ, R106.H1_H1 ;  /* 0x3000006aff957230 */ /* 0x000fc40000004100 */
[----:B------:R-:W-:Y:S01]  /*1170*/  FFMA.FTZ R105, R155, R128, R104 ;  /* 0x000000809b697223 */ /* 0x000fe20000010068 */
[----:B------:R-:W-:Y:S01]  /*1180*/  FADD.FTZ R106, R128, R147 ;  /* 0x00000093806a7221 */ /* 0x000fe20000010000 */
[----:B------:R-:W-:Y:S02]  /*1190*/  FMUL.FTZ R112, R4, R113 ;  /* 0x0000007104707220 */ /* 0x000fe40000410000 */
[----:B------:R-:W-:Y:S01]  /*11a0*/  FFMA.FTZ R104, R140, R125, R105 ;  /* 0x0000007d8c687223 */ /* 0x000fe20000010069 */
[----:B------:R-:W-:-:S03]  /*11b0*/  FADD.FTZ R113, R125, R106 ;  /* 0x0000006a7d717221 */ /* 0x000fc60000010000 */
[----:B------:R-:W-:Y:S01]  /*11c0*/  FFMA.FTZ R105, R131, R120, R104 ;  /* 0x0000007883697223 */ /* 0x000fe20000010068 */
[----:B------:R-:W-:Y:S01]  /*11d0*/  FADD.FTZ R150, R120, R113 ;  /* 0x0000007178967221 */ /* 0x000fe20000010000 */
[----:B------:R-:W-:Y:S02]  /*11e0*/  FMUL.FTZ R163, R4, R163 ;  /* 0x000000a304a37220 */ /* 0x000fe40000410000 */
[----:B------:R-:W-:Y:S01]  /*11f0*/  FFMA.FTZ R104, R142, R127, R105 ;  /* 0x0000007f8e687223 */ /* 0x000fe20000010069 */
[----:B------:R-:W-:-:S03]  /*1200*/  FADD.FTZ R113, R127, R150 ;  /* 0x000000967f717221 */ /* 0x000fc60000010000 */
[----:B------:R-:W-:Y:S01]  /*1210*/  FFMA.FTZ R105, R163, R130, R104 ;  /* 0x00000082a3697223 */ /* 0x000fe20000010068 */
[----:B------:R-:W-:Y:S01]  /*1220*/  FADD.FTZ R104, R130, R113 ;  /* 0x0000007182687221 */ /* 0x000fe20000010000 */
[----:B------:R-:W-:Y:S01]  /*1230*/  FMUL.FTZ R147, R4, R114 ;  /* 0x0000007204937220 */ /* 0x000fe20000410000 */
[----:B------:R-:W-:Y:S02]  /*1240*/  HADD2.F32 R106, -RZ, R74.H1_H1 ;  /* 0x3000004aff6a7230 */ /* 0x000fe40000004100 */
[----:B------:R-:W-:Y:S01]  /*1250*/  FFMA.FTZ R114, R144, R129, R105 ;  /* 0x0000008190727223 */ /* 0x000fe20000010069 */
[----:B------:R-:W-:Y:S01]  /*1260*/  FADD.FTZ R105, R129, R104 ;  /* 0x0000006881697221 */ /* 0x000fe20000010000 */
[-C--:B------:R-:W-:Y:S01]  /*1270*/  FFMA.FTZ R37, R112, R149.reuse, R37 ;  /* 0x0000009570257223 */ /* 0x080fe20000010025 */
[----:B------:R-:W-:Y:S01]  /*1280*/  FADD.FTZ R57, R57, R149 ;  /* 0x0000009539397221 */ /* 0x000fe20000010000 */
[----:B------:R-:W-:Y:S01]  /*1290*/  FFMA.FTZ R113, R165, R122, R114 ;  /* 0x0000007aa5717223 */ /* 0x000fe20000010072 */
[----:B------:R-:W-:Y:S01]  /*12a0*/  FADD.FTZ R104, R122, R105 ;  /* 0x000000697a687221 */ /* 0x000fe20000010000 */
[----:B------:R-:W-:Y:S01]  /*12b0*/  FMUL.FTZ R106, R106, R149 ;  /* 0x000000956a6a7220 */ /* 0x000fe20000410000 */
[----:B------:R-:W-:-:S02]  /*12c0*/  HADD2.F32 R149, -RZ, R107.H0_H0 ;  /* 0x2000006bff957230 */ /* 0x000fc40000004100 */
[----:B------:R-:W-:Y:S02]  /*12d0*/  HADD2.F32 R105, -RZ, R75.H0_H0 ;  /* 0x2000004bff697230 */ /* 0x000fe40000004100 */
[----:B------:R-:W-:Y:S01]  /*12e0*/  FFMA.FTZ R114, R146, R133, R113 ;  /* 0x0000008592727223 */ /* 0x000fe20000010071 */
[----:B------:R-:W-:Y:S01]  /*12f0*/  FADD.FTZ R104, R104, R133 ;  /* 0x0000008568687221 */ /* 0x000fe20000010000 */
[-C--:B------:R-:W-:Y:S01]  /*1300*/  FFMA.FTZ R38, R147, R149.reuse, R38 ;  /* 0x0000009593267223 */ /* 0x080fe20000010026 */
[----:B------:R-:W-:Y:S01]  /*1310*/  FADD.FTZ R58, R58, R149 ;  /* 0x000000953a3a7221 */ /* 0x000fe20000010000 */
[----:B------:R-:W-:Y:S01]  /*1320*/  FMUL.FTZ R113, R105, R149 ;  /* 0x0000009569717220 */ /* 0x000fe20000410000 */
[----:B------:R-:W-:Y:S01]  /*1330*/  FFMA.FTZ R149, R135, R109, R114 ;  /* 0x0000006d87957223 */ /* 0x000fe20000010072 */
[----:B------:R-:W-:Y:S01]  /*1340*/  FADD.FTZ R105, R104, R109 ;  /* 0x0000006d68697221 */ /* 0x000fe20000010000 */
[C---:B------:R-:W-:Y:S02]  /*1350*/  FFMA.FTZ R63, R148.reuse, R152, R63 ;  /* 0x00000098943f7223 */ /* 0x040fe4000001003f */
[----:B------:R-:W-:Y:S01]  /*1360*/  FFMA.FTZ R150, R148, R110, R149 ;  /* 0x0000006e94967223 */ /* 0x000fe20000010095 */
[----:B------:R-:W-:Y:S01]  /*1370*/  FADD.FTZ R104, R105, R110 ;  /* 0x0000006e69687221 */ /* 0x000fe20000010000 */
[----:B------:R-:W-:Y:S01]  /*1380*/  FADD.FTZ R35, R35, R152 ;  /* 0x0000009823237221 */ /* 0x000fe20000010000 */
[----:B------:R-:W-:-:S02]  /*1390*/  HADD2.F32 R152, -RZ, R107.H1_H1 ;  /* 0x3000006bff987230 */ /* 0x000fc40000004100 */
[----:B------:R-:W-:Y:S01]  /*13a0*/  FFMA.FTZ R107, R145, R111, R150 ;  /* 0x0000006f916b7223 */ /* 0x000fe20000010096 */
[----:B------:R-:W-:Y:S01]  /*13b0*/  FADD.FTZ R105, R104, R111 ;  /* 0x0000006f68697221 */ /* 0x000fe20000010000 */
[----:B------:R-:W-:Y:S01]  /*13c0*/  FMUL.FTZ R114, R4, R115 ;  /* 0x0000007304727220 */ /* 0x000fe20000410000 */
[----:B------:R-:W-:Y:S02]  /*13d0*/  HADD2.F32 R115, -RZ, R75.H1_H1 ;  /* 0x3000004bff737230 */ /* 0x000fe40000004100 */
[----:B------:R-:W-:Y:S01]  /*13e0*/  FFMA.FTZ R150, R112, R106, R107 ;  /* 0x0000006a70967223 */ /* 0x000fe2000001006b */
[----:B------:R-:W-:Y:S02]  /*13f0*/  FADD.FTZ R104, R105, R106 ;  /* 0x0000006a69687221 */ /* 0x000fe40000010000 */
[-C--:B------:R-:W-:Y:S01]  /*1400*/  FMUL.FTZ R107, R115, R152.reuse ;  /* 0x00000098736b7220 */ /* 0x080fe20000410000 */
        /* <DEDUP_REMOVED lines=8> */
[C---:B------:R-:W-:Y:S01]  /*1490*/  FFMA.FTZ R39, R114.reuse, R152, R39 ;  /* 0x0000009872277223 */ /* 0x040fe20000010027 */
[----:B------:R-:W-:Y:S01]  /*14a0*/  FADD.FTZ R59, R59, R152 ;  /* 0x000000983b3b7221 */ /* 0x000fe20000010000 */
[----:B------:R-:W-:Y:S01]  /*14b0*/  FFMA.FTZ R115, R114, R107, R115 ;  /* 0x0000006b72737223 */ /* 0x000fe20000010073 */
[----:B------:R-:W-:Y:S01]  /*14c0*/  FADD.FTZ R149, R104, R107 ;  /* 0x0000006b68957221 */ /* 0x000fe20000010000 */
[----:B------:R-:W-:Y:S06]  /*14d0*/  BRA `(.L_x_8203) ;  /* 0x00000000005c7947 */ /* 0x000fec0003800000 */
.L_x_8202:
        /* <DEDUP_REMOVED lines=11> */
[----:B------:R-:W-:-:S04]  /*1590*/  LEA.HI.SX32 R159, R9, R10, 0x1d ;  /* 0x0000000a099f7211 */ /* 0x000fc800078feaff */
        /* <DEDUP_REMOVED lines=11> */
.L_x_8203:
[----:B------:R-:W-:Y:S05]  /*1650*/  BSYNC.RECONVERGENT B1 ;  /* 0x0000000000017941 */ /* 0x000fea0003800200 */
.L_x_8201:
[----:B------:R-:W-:Y:S01]  /*1660*/  UMOV UR4, 0xffffffff ;  /* 0xffffffff00047882 */ /* 0x000fe20000000000 */
[----:B-----5:R-:W-:Y:S02]  /*1670*/  ISETP.GE.AND P3, PT, R5, 0x1, PT ;  /* 0x000000010500780c */ /* 0x020fe40003f66270 */
[----:B------:R-:W-:Y:S11]  /*1680*/  BRA.DIV UR4, `(.L_x_8204) ;  /* 0x0000004e04387947 */ /* 0x000ff6000b800000 */
[----:B-1----:R-:W1:Y:S04]  /*1690*/  SHFL.BFLY PT, R104, R149, 0x1, 0x1f ;  /* 0x0c201f0095687f89 */ /* 0x002e6800000e0000 */
        /* <DEDUP_REMOVED lines=17> */
.L_x_8316:
[----:B------:R-:W3:Y:S01]  /*17b0*/  S2R R115, SR_TID.X ;  /* 0x0000000000737919 */ /* 0x000ee20000002100 */
[----:B------:R-:W-:Y:S01]  /*17c0*/  ISETP.NE.U32.AND P1, PT, R6, RZ, PT ;  /* 0x000000ff0600720c */ /* 0x000fe20003f25070 */
[----:B------:R-:W-:Y:S01]  /*17d0*/  IMAD R6, R0, UR9, RZ ;  /* 0x0000000900067c24 */ /* 0x000fe2000f8e02ff */
[----:B------:R-:W-:Y:S01]  /*17e0*/  @P3 IADD3 R5, PT, PT, R5, -0x1, RZ ;  /* 0xffffffff05053810 */ /* 0x000fe20007ffe0ff */
[----:B-1----:R-:W-:Y:S01]  /*17f0*/  FADD.FTZ R159, R156, R159 ;  /* 0x0000009f9c9f7221 */ /* 0x002fe20000010000 */
[----:B------:R-:W-:Y:S01]  /*1800*/  ISETP.NE.AND.EX P1, PT, R7, RZ, PT, P1 ;  /* 0x000000ff0700720c */ /* 0x000fe20003f25310 */
[----:B--2---:R-:W-:Y:S01]  /*1810*/  FADD.FTZ R104, R149, R104 ;  /* 0x0000006895687221 */ /* 0x004fe20000010000 */
[----:B------:R-:W-:Y:S01]  /*1820*/  SHF.R.S32.HI R7, RZ, 0x1f, R6 ;  /* 0x0000001fff077819 */ /* 0x000fe20000011406 */
[----:B------:R-:W-:Y:S01]  /*1830*/  @P3 IMAD R5, R5, UR9, RZ ;  /* 0x0000000905053c24 */ /* 0x000fe2000f8e02ff */
[----:B------:R-:W-:Y:S01]  /*1840*/  ISETP.NE.AND P4, PT, RZ, UR8, PT ;  /* 0x00000008ff007c0c */ /* 0x000fe2000bf85270 */
[----:B------:R-:W-:Y:S01]  /*1850*/  BSSY.RECONVERGENT B1, `(.L_x_8205) ;  /* 0x0000161000017945 */ /* 0x000fe20003800200 */
[----:B------:R-:W-:Y:S01]  /*1860*/  LEA.HI R7, R7, R6, RZ, 0x3 ;  /* 0x0000000607077211 */ /* 0x000fe200078f18ff */
[----:B0-----:R-:W-:Y:S01]  /*1870*/  HFMA2 R149, -RZ, RZ, 0, 0 ;  /* 0x00000000ff957431 */ /* 0x001fe200000001ff */
[----:B------:R-:W-:Y:S01]  /*1880*/  @P3 SHF.R.S32.HI R6, RZ, 0x1f, R5 ;  /* 0x0000001fff063819 */ /* 0x000fe20000011405 */
[----:B------:R-:W-:-:S03]  /*1890*/  FMUL.FTZ R152, R104, UR12 ;  /* 0x0000000c68987c20 */ /* 0x000fc60008410000 */
[----:B------:R-:W-:Y:S01]  /*18a0*/  @P3 LEA.HI R5, R6, R5, RZ, 0x3 ;  /* 0x0000000506053211 */ /* 0x000fe200078f18ff */
[----:B------:R-:W-:Y:S01]  /*18b0*/  FMUL.FTZ R6, R159, UR12 ;  /* 0x0000000c9f067c20 */ /* 0x000fe20008410000 */
[----:B---3--:R-:W-:-:S04]  /*18c0*/  LOP3.LUT R150, R115, 0x1f, RZ, 0xc0, !PT ;  /* 0x0000001f73967812 */ /* 0x008fc800078ec0ff */
[-C--:B------:R-:W-:Y:S02]  /*18d0*/  @P3 LEA.HI.SX32 R149, R5, R150.reuse, 0x1d ;  /* 0x0000009605953211 */ /* 0x080fe400078feaff */
[----:B------:R-:W-:Y:S02]  /*18e0*/  FSEL R5, R6, RZ, !P4 ;  /* 0x000000ff06057208 */ /* 0x000fe40006000000 */
        /* <DEDUP_REMOVED lines=17> */
.L_x_8209:
[----:B------:R-:W-:Y:S05]  /*1a00*/  BSYNC.RECONVERGENT B2 ;  /* 0x0000000000027941 */ /* 0x000fea0003800200 */
.L_x_8208:
        /* <DEDUP_REMOVED lines=10> */
.L_x_8211:
[----:B------:R-:W-:Y:S05]  /*1ab0*/  BSYNC.RECONVERGENT B2 ;  /* 0x0000000000027941 */ /* 0x000fea0003800200 */
.L_x_8210:
        /* <DEDUP_REMOVED lines=10> */
.L_x_8213:
[----:B------:R-:W-:Y:S05]  /*1b60*/  BSYNC.RECONVERGENT B2 ;  /* 0x0000000000027941 */ /* 0x000fea0003800200 */
.L_x_8212:
        /* <DEDUP_REMOVED lines=10> */
.L_x_8215:
[----:B------:R-:W-:Y:S05]  /*1c10*/  BSYNC.RECONVERGENT B2 ;  /* 0x0000000000027941 */ /* 0x000fea0003800200 */
.L_x_8214:
        /* <DEDUP_REMOVED lines=10> */
.L_x_8217:
[----:B------:R-:W-:Y:S05]  /*1cc0*/  BSYNC.RECONVERGENT B2 ;  /* 0x0000000000027941 */ /* 0x000fea0003800200 */
.L_x_8216:
        /* <DEDUP_REMOVED lines=10> */
.L_x_8219:
[----:B------:R-:W-:Y:S05]  /*1d70*/  BSYNC.RECONVERGENT B2 ;  /* 0x0000000000027941 */ /* 0x000fea0003800200 */
.L_x_8218:
        /* <DEDUP_REMOVED lines=10> */
.L_x_8221:
[----:B------:R-:W-:Y:S05]  /*1e20*/  BSYNC.RECONVERGENT B2 ;  /* 0x0000000000027941 */ /* 0x000fea0003800200 */
.L_x_8220:
        /* <DEDUP_REMOVED lines=10> */
.L_x_8207:
        /* <DEDUP_REMOVED lines=18> */
[----:B------:R-:W-:Y:S01]  /*1ff0*/  FMUL.FTZ R42, R4, R55 ;  /* 0x00000037042a7220 */ /* 0x000fe20000410000 */
        /* <DEDUP_REMOVED lines=24> */
.L_x_8224:
[----:B------:R-:W-:Y:S05]  /*2180*/  BSYNC.RECONVERGENT B2 ;  /* 0x0000000000027941 */ /* 0x000fea0003800200 */
.L_x_8223:
        /* <DEDUP_REMOVED lines=10> */
.L_x_8226:
[----:B------:R-:W-:Y:S05]  /*2230*/  BSYNC.RECONVERGENT B2 ;  /* 0x0000000000027941 */ /* 0x000fea0003800200 */
.L_x_8225:
        /* <DEDUP_REMOVED lines=10> */
.L_x_8228:
[----:B------:R-:W-:Y:S05]  /*22e0*/  BSYNC.RECONVERGENT B2 ;  /* 0x0000000000027941 */ /* 0x000fea0003800200 */
.L_x_8227:
        /* <DEDUP_REMOVED lines=10> */
.L_x_8230:
[----:B------:R-:W-:Y:S05]  /*2390*/  BSYNC.RECONVERGENT B2 ;  /* 0x0000000000027941 */ /* 0x000fea0003800200 */
.L_x_8229:
        /* <DEDUP_REMOVED lines=10> */
.L_x_8232:
[----:B------:R-:W-:Y:S05]  /*2440*/  BSYNC.RECONVERGENT B2 ;  /* 0x0000000000027941 */ /* 0x000fea0003800200 */
.L_x_8231:
        /* <DEDUP_REMOVED lines=10> */
.L_x_8234:
[----:B------:R-:W-:Y:S05]  /*24f0*/  BSYNC.RECONVERGENT B2 ;  /* 0x0000000000027941 */ /* 0x000fea0003800200 */
.L_x_8233:
        /* <DEDUP_REMOVED lines=10> */
.L_x_8236:
[----:B------:R-:W-:Y:S05]  /*25a0*/  BSYNC.RECONVERGENT B2 ;  /* 0x0000000000027941 */ /* 0x000fea0003800200 */
.L_x_8235:
[----:B------:R-:W-:Y:S05]  /*25b0*/  @!P3 BRA `(.L_x_8222) ;  /* 0x000000080028b947 */ /* 0x000fea0003800000 */
[----:B------:R-:W-:-:S05]  /*25c0*/  FMUL.FTZ R6, R55, UR13 ;  /* 0x0000000d37067c20 */ /* 0x000fca0008410000 */
[----:B------:R-:W-:-:S04]  /*25d0*/  F2FP.F16.F32.PACK_AB R6, RZ, R6 ;  /* 0x00000006ff06723e */ /* 0x000fc800000000ff */
[----:B------:R-:W-:Y:S01]  /*25e0*/  PRMT R71, R71, 0x5410, R6 ;  /* 0x0000541047477816 */ /* 0x000fe20000000006 */
[----:B------:R-:W-:Y:S06]  /*25f0*/  BRA `(.L_x_8222) ;  /* 0x0000000800187947 */ /* 0x000fec0003800000 */
.L_x_8206:
        /* <DEDUP_REMOVED lines=10> */
[----:B------:R-:W-:-:S03]  /*26a0*/  @P2 FADD.FTZ R7, R108, -R7 ;  /* 0x800000076c072221 */ /* 0x000fc60000010000 */
[----:B------:R-:W1:Y:S01]  /*26b0*/  @P3 LDC R161, c[0x0][0x40c] ;  /* 0x00010300ffa13b82 */ /* 0x000e620000000800 */
[C---:B------:R-:W-:Y:S01]  /*26c0*/  @P2 FFMA.FTZ R6, R4.reuse, R7, R28 ;  /* 0x0000000704062223 */ /* 0x040fe2000001001c */
[----:B------:R-:W-:Y:S01]  /*26d0*/  @P2 FADD.FTZ R7, R137, -R154 ;  /* 0x8000009a89072221 */ /* 0x000fe20000010000 */
[----:B------:R-:W-:Y:S01]  /*26e0*/  MOV R154, R29 ;  /* 0x0000001d009a7202 */ /* 0x000fe20000000f00 */
[----:B------:R-:W-:Y:S02]  /*26f0*/  @P2 FADD.FTZ R158, R139, -R158 ;  /* 0x8000009e8b9e2221 */ /* 0x000fe40000010000 */
[----:B------:R-:W-:Y:S01]  /*2700*/  @P2 FFMA.FTZ R154, R4, R7, R29 ;  /* 0x00000007049a2223 */ /* 0x000fe2000001001d */
[----:B0-----:R-:W-:Y:S01]  /*2710*/  @P3 FMUL.FTZ R7, R6, R159 ;  /* 0x0000009f06073220 */ /* 0x001fe20000410000 */
[----:B------:R-:W-:Y:S01]  /*2720*/  @P2 FFMA.FTZ R159, R143, R152, R5 ;  /* 0x000000988f9f2223 */ /* 0x000fe20000010005 */
[----:B------:R-:W-:-:S03]  /*2730*/  MOV R6, R30 ;  /* 0x0000001e00067202 */ /* 0x000fc60000000f00 */
[----:B------:R-:W-:Y:S01]  /*2740*/  @P2 FADD.FTZ R159, R116, -R159 ;  /* 0x8000009f749f2221 */ /* 0x000fe20000010000 */
[----:B-1----:R-:W-:-:S03]  /*2750*/  @P3 FMUL.FTZ R156, R154, R161 ;  /* 0x000000a19a9c3220 */ /* 0x002fc60000410000 */
[C---:B------:R-:W-:Y:S01]  /*2760*/  @P2 FFMA.FTZ R6, R4.reuse, R159, R30 ;  /* 0x0000009f04062223 */ /* 0x040fe2000001001e */
[----:B------:R-:W-:Y:S01]  /*2770*/  @P3 F2FP.F16.F32.PACK_AB R154, RZ, R7 ;  /* 0x00000007ff9a323e */ /* 0x000fe200000000ff */
[----:B------:R-:W0:Y:S01]  /*2780*/  @P3 LDC R159, c[0x0][0x40c] ;  /* 0x00010300ff9f3b82 */ /* 0x000e220000000800 */
[----:B------:R-:W-:Y:S01]  /*2790*/  MOV R7, R31 ;  /* 0x0000001f00077202 */ /* 0x000fe20000000f00 */
[----:B------:R-:W-:Y:S01]  /*27a0*/  @P2 FFMA.FTZ R7, R4, R158, R31 ;  /* 0x0000009e04072223 */ /* 0x000fe2000001001f */
[----:B------:R-:W-:Y:S01]  /*27b0*/  @P3 PRMT R68, R154, 0x7610, R68 ;  /* 0x000076109a443816 */ /* 0x000fe20000000044 */
[----:B------:R-:W-:Y:S01]  /*27c0*/  @P2 FFMA.FTZ R154, R141, R152, R5 ;  /* 0x000000988d9a2223 */ /* 0x000fe20000010005 */
[----:B------:R-:W-:-:S03]  /*27d0*/  @P3 F2FP.F16.F32.PACK_AB R156, RZ, R156 ;  /* 0x0000009cff9c323e */ /* 0x000fc600000000ff */
[----:B------:R-:W1:Y:S01]  /*27e0*/  @P3 LDC R158, c[0x0][0x40c] ;  /* 0x00010300ff9e3b82 */ /* 0x000e620000000800 */
[----:B------:R-:W-:Y:S01]  /*27f0*/  @P3 PRMT R68, R68, 0x5410, R156 ;  /* 0x0000541044443816 */ /* 0x000fe2000000009c */
[----:B------:R-:W-:-:S06]  /*2800*/  @P2 FFMA.FTZ R156, R132, R152, R5 ;  /* 0x00000098849c2223 */ /* 0x000fcc0000010005 */
[----:B------:R-:W2:Y:S01]  /*2810*/  @P3 LDC R161, c[0x0][0x40c] ;  /* 0x00010300ffa13b82 */ /* 0x000ea20000000800 */
[----:B0-----:R-:W-:Y:S01]  /*2820*/  @P3 FMUL.FTZ R6, R6, R159 ;  /* 0x0000009f06063220 */ /* 0x001fe20000410000 */
[----:B------:R-:W-:Y:S01]  /*2830*/  @P2 FADD.FTZ R159, R119, -R154 ;  /* 0x8000009a779f2221 */ /* 0x000fe20000010000 */
[----:B------:R-:W-:-:S03]  /*2840*/  MOV R154, R24 ;  /* 0x00000018009a7202 */ /* 0x000fc60000000f00 */
[----:B------:R-:W-:Y:S01]  /*2850*/  @P2 FFMA.FTZ R154, R4, R159, R24 ;  /* 0x0000009f049a2223 */ /* 0x000fe20000010018 */
[----:B------:R-:W-:Y:S01]  /*2860*/  @P3 F2FP.F16.F32.PACK_AB R6, RZ, R6 ;  /* 0x00000006ff06323e */ /* 0x000fe200000000ff */
[----:B------:R-:W0:Y:S01]  /*2870*/  @P3 LDC R159, c[0x0][0x40c] ;  /* 0x00010300ff9f3b82 */ /* 0x000e220000000800 */
[----:B-1----:R-:W-:Y:S01]  /*2880*/  @P3 FMUL.FTZ R7, R7, R158 ;  /* 0x0000009e07073220 */ /* 0x002fe20000410000 */
[----:B------:R-:W-:Y:S01]  /*2890*/  @P2 FADD.FTZ R158, R117, -R156 ;  /* 0x8000009c759e2221 */ /* 0x000fe20000010000 */
[----:B------:R-:W-:Y:S02]  /*28a0*/  MOV R156, R25 ;  /* 0x00000019009c7202 */ /* 0x000fe40000000f00 */
[----:B------:R-:W-:Y:S01]  /*28b0*/  @P3 PRMT R69, R6, 0x7610, R69 ;  /* 0x0000761006453816 */ /* 0x000fe20000000045 */
[----:B------:R-:W-:Y:S01]  /*28c0*/  @P2 FFMA.FTZ R156, R4, R158, R25 ;  /* 0x0000009e049c2223 */ /* 0x000fe20000010019 */
[----:B------:R-:W-:Y:S02]  /*28d0*/  MOV R158, R26 ;  /* 0x0000001a009e7202 */ /* 0x000fe40000000f00 */
[----:B------:R-:W-:Y:S01]  /*28e0*/  @P3 F2FP.F16.F32.PACK_AB R7, RZ, R7 ;  /* 0x00000007ff07323e */ /* 0x000fe200000000ff */
[----:B--2---:R-:W-:-:S03]  /*28f0*/  @P3 FMUL.FTZ R156, R156, R161 ;  /* 0x000000a19c9c3220 */ /* 0x004fc60000410000 */
[----:B------:R-:W-:Y:S02]  /*2900*/  @P3 PRMT R69, R69, 0x5410, R7 ;  /* 0x0000541045453816 */ /* 0x000fe40000000007 */
[----:B------:R-:W-:Y:S01]  /*2910*/  @P3 F2FP.F16.F32.PACK_AB R156, RZ, R156 ;  /* 0x0000009cff9c323e */ /* 0x000fe200000000ff */
[----:B0-----:R-:W-:Y:S01]  /*2920*/  @P3 FMUL.FTZ R154, R154, R159 ;  /* 0x0000009f9a9a3220 */ /* 0x001fe20000410000 */
[----:B------:R-:W-:-:S04]  /*2930*/  @P2 FFMA.FTZ R159, R151, R152, R5 ;  /* 0x00000098979f2223 */ /* 0x000fc80000010005 */
[----:B------:R-:W-:Y:S01]  /*2940*/  @P2 FADD.FTZ R159, R118, -R159 ;  /* 0x8000009f769f2221 */ /* 0x000fe20000010000 */
[----:B------:R-:W-:-:S03]  /*2950*/  @P3 F2FP.F16.F32.PACK_AB R154, RZ, R154 ;  /* 0x0000009aff9a323e */ /* 0x000fc600000000ff */
[----:B------:R-:W-:Y:S01]  /*2960*/  @P2 FFMA.FTZ R158, R4, R159, R26 ;  /* 0x0000009f049e2223 */ /* 0x000fe2000001001a */
[----:B------:R-:W-:Y:S01]  /*2970*/  @P3 PRMT R70, R154, 0x7610, R70 ;  /* 0x000076109a463816 */ /* 0x000fe20000000046 */
[----:B------:R-:W0:Y:S03]  /*2980*/  @P3 LDC R159, c[0x0][0x40c] ;  /* 0x00010300ff9f3b82 */ /* 0x000e260000000800 */
        /* <DEDUP_REMOVED lines=13> */
.L_x_8237:
[----:B------:R-:W0:Y:S01]  /*2a60*/  @P3 LDC R43, c[0x0][0x40c] ;  /* 0x00010300ff2b3b82 */ /* 0x000e220000000800 */
[-CC-:B------:R-:W-:Y:S01]  /*2a70*/  @P2 FFMA.FTZ R7, R151, R152.reuse, R5.reuse ;  /* 0x0000009897072223 */ /* 0x180fe20000010005 */
[----:B------:R-:W-:Y:S01]  /*2a80*/  @P2 FFMA.FTZ R6, R134, R152, R5 ;  /* 0x0000009886062223 */ /* 0x000fe20000010005 */
[----:B------:R-:W-:Y:S02]  /*2a90*/  MOV R54, R26 ;  /* 0x0000001a00367202 */ /* 0x000fe40000000f00 */
[----:B------:R-:W-:Y:S01]  /*2aa0*/  @P2 FADD.FTZ R7, R118, -R7 ;  /* 0x8000000776072221 */ /* 0x000fe20000010000 */
[----:B------:R-:W-:Y:S01]  /*2ab0*/  @P2 FADD.FTZ R6, R121, -R6 ;  /* 0x8000000679062221 */ /* 0x000fe20000010000 */
[----:B------:R-:W-:Y:S01]  /*2ac0*/  MOV R55, R27 ;  /* 0x0000001b00377202 */ /* 0x000fe20000000f00 */
[----:B------:R-:W1:Y:S01]  /*2ad0*/  @P3 LDC R156, c[0x0][0x40c] ;  /* 0x00010300ff9c3b82 */ /* 0x000e620000000800 */
[C---:B------:R-:W-:Y:S01]  /*2ae0*/  @P2 FFMA.FTZ R54, R4.reuse, R7, R26 ;  /* 0x0000000704362223 */ /* 0x040fe2000001001a */
[----:B------:R-:W-:Y:S01]  /*2af0*/  @P2 FFMA.FTZ R7, R3, R152, R5 ;  /* 0x0000009803072223 */ /* 0x000fe20000010005 */
[----:B------:R-:W-:Y:S01]  /*2b00*/  @P2 FFMA.FTZ R55, R4, R6, R27 ;  /* 0x0000000604372223 */ /* 0x000fe2000001001b */
[----:B------:R-:W-:Y:S01]  /*2b10*/  @P2 FFMA.FTZ R6, R124, R152, R5 ;  /* 0x000000987c062223 */ /* 0x000fe20000010005 */
[----:B------:R-:W-:Y:S01]  /*2b20*/  MOV R40, R28 ;  /* 0x0000001c00287202 */ /* 0x000fe20000000f00 */
[----:B------:R-:W-:Y:S01]  /*2b30*/  @P2 FADD.FTZ R41, R108, -R7 ;  /* 0x800000076c292221 */ /* 0x000fe20000010000 */
[----:B------:R-:W-:Y:S01]  /*2b40*/  MOV R42, R30 ;  /* 0x0000001e002a7202 */ /* 0x000fe20000000f00 */
[----:B------:R-:W-:Y:S01]  /*2b50*/  @P2 FADD.FTZ R6, R137, -R6 ;  /* 0x8000000689062221 */ /* 0x000fe20000010000 */
[----:B------:R-:W2:Y:S01]  /*2b60*/  @P3 LDC R159, c[0x0][0x40c] ;  /* 0x00010300ff9f3b82 */ /* 0x000ea20000000800 */
[C---:B------:R-:W-:Y:S01]  /*2b70*/  @P2 FFMA.FTZ R40, R4.reuse, R41, R28 ;  /* 0x0000002904282223 */ /* 0x040fe2000001001c */
[----:B------:R-:W-:Y:S01]  /*2b80*/  MOV R41, R29 ;  /* 0x0000001d00297202 */ /* 0x000fe20000000f00 */
[----:B------:R-:W-:Y:S01]  /*2b90*/  @P2 FFMA.FTZ R41, R4, R6, R29 ;  /* 0x0000000604292223 */ /* 0x000fe2000001001d */
[--C-:B------:R-:W-:Y:S01]  /*2ba0*/  @P2 FFMA.FTZ R6, R126, R152, R5.reuse ;  /* 0x000000987e062223 */ /* 0x100fe20000010005 */
[----:B------:R-:W-:Y:S01]  /*2bb0*/  MOV R52, R24 ;  /* 0x0000001800347202 */ /* 0x000fe20000000f00 */
[----:B0-----:R-:W-:Y:S01]  /*2bc0*/  @P3 FMUL.FTZ R7, R54, R43 ;  /* 0x0000002b36073220 */ /* 0x001fe20000410000 */
[----:B------:R-:W-:Y:S01]  /*2bd0*/  @P2 FFMA.FTZ R43, R143, R152, R5 ;  /* 0x000000988f2b2223 */ /* 0x000fe20000010005 */
[----:B------:R-:W-:Y:S01]  /*2be0*/  @P2 FADD.FTZ R6, R139, -R6 ;  /* 0x800000068b062221 */ /* 0x000fe20000010000 */
[----:B------:R-:W0:Y:S02]  /*2bf0*/  @P3 LDC R154, c[0x0][0x40c] ;  /* 0x00010300ff9a3b82 */ /* 0x000e240000000800 */
[----:B------:R-:W-:Y:S01]  /*2c00*/  @P2 FADD.FTZ R43, R116, -R43 ;  /* 0x8000002b742b2221 */ /* 0x000fe20000010000 */
[----:B------:R-:W-:Y:S01]  /*2c10*/  @P3 F2FP.F16.F32.PACK_AB R7, RZ, R7 ;  /* 0x00000007ff07323e */ /* 0x000fe200000000ff */
[----:B-1----:R-:W-:-:S02]  /*2c20*/  @P3 FMUL.FTZ R156, R41, R156 ;  /* 0x0000009c299c3220 */ /* 0x002fc40000410000 */
[C---:B------:R-:W-:Y:S01]  /*2c30*/  @P2 FFMA.FTZ R42, R4.reuse, R43, R30 ;  /* 0x0000002b042a2223 */ /* 0x040fe2000001001e */
[----:B------:R-:W-:Y:S01]  /*2c40*/  MOV R43, R31 ;  /* 0x0000001f002b7202 */ /* 0x000fe20000000f00 */
[----:B------:R-:W-:Y:S01]  /*2c50*/  @P2 FFMA.FTZ R43, R4, R6, R31 ;  /* 0x00000006042b2223 */ /* 0x000fe2000001001f */
[-C--:B------:R-:W-:Y:S01]  /*2c60*/  @P2 FFMA.FTZ R6, R141, R152.reuse, R5 ;  /* 0x000000988d062223 */ /* 0x080fe20000010005 */
[----:B------:R-:W1:Y:S01]  /*2c70*/  @P3 LDC R161, c[0x0][0x40c] ;  /* 0x00010300ffa13b82 */ /* 0x000e620000000800 */
[----:B------:R-:W-:Y:S02]  /*2c80*/  @P3 PRMT R71, R7, 0x7610, R71 ;  /* 0x0000761007473816 */ /* 0x000fe40000000047 */
[----:B------:R-:W-:Y:S01]  /*2c90*/  @P2 FADD.FTZ R53, R119, -R6 ;  /* 0x8000000677352221 */ /* 0x000fe20000010000 */
[----:B------:R-:W-:Y:S01]  /*2ca0*/  @P2 FFMA.FTZ R6, R132, R152, R5 ;  /* 0x0000009884062223 */ /* 0x000fe20000010005 */
[----:B------:R-:W-:Y:S02]  /*2cb0*/  @P3 F2FP.F16.F32.PACK_AB R7, RZ, R156 ;  /* 0x0000009cff07323e */ /* 0x000fe400000000ff */
[C---:B------:R-:W-:Y:S01]  /*2cc0*/  @P2 FFMA.FTZ R52, R4.reuse, R53, R24 ;  /* 0x0000003504342223 */ /* 0x040fe20000010018 */
[----:B------:R-:W-:Y:S01]  /*2cd0*/  @P2 FADD.FTZ R6, R117, -R6 ;  /* 0x8000000675062221 */ /* 0x000fe20000010000 */
[----:B------:R-:W-:Y:S01]  /*2ce0*/  MOV R53, R25 ;  /* 0x0000001900357202 */ /* 0x000fe20000000f00 */
[----:B------:R-:W3:Y:S02]  /*2cf0*/  @P3 LDC R156, c[0x0][0x40c] ;  /* 0x00010300ff9c3b82 */ /* 0x000ee40000000800 */
[----:B------:R-:W-:Y:S01]  /*2d00*/  @P2 FFMA.FTZ R53, R4, R6, R25 ;  /* 0x0000000604352223 */ /* 0x000fe20000010019 */
[----:B--2---:R-:W-:Y:S01]  /*2d10*/  @P3 FMUL.FTZ R6, R40, R159 ;  /* 0x0000009f28063220 */ /* 0x004fe20000410000 */
[----:B0-----:R-:W-:-:S04]  /*2d20*/  @P3 FMUL.FTZ R154, R55, R154 ;  /* 0x0000009a379a3220 */ /* 0x001fc80000410000 */
[----:B------:R-:W0:Y:S01]  /*2d30*/  @P3 LDC R159, c[0x0][0x40c] ;  /* 0x00010300ff9f3b82 */ /* 0x000e220000000800 */
[----:B------:R-:W-:Y:S02]  /*2d40*/  @P3 F2FP.F16.F32.PACK_AB R154, RZ, R154 ;  /* 0x0000009aff9a323e */ /* 0x000fe400000000ff */
[----:B------:R-:W-:Y:S02]  /*2d50*/  @P3 F2FP.F16.F32.PACK_AB R6, RZ, R6 ;  /* 0x00000006ff06323e */ /* 0x000fe400000000ff */
[----:B------:R-:W-:Y:S01]  /*2d60*/  @P3 PRMT R71, R71, 0x5410, R154 ;  /* 0x0000541047473816 */ /* 0x000fe2000000009a */
[----:B-1----:R-:W-:Y:S01]  /*2d70*/  @P3 FMUL.FTZ R158, R52, R161 ;  /* 0x000000a1349e3220 */ /* 0x002fe20000410000 */
[----:B------:R-:W-:Y:S01]  /*2d80*/  @P3 PRMT R68, R6, 0x7610, R68 ;  /* 0x0000761006443816 */ /* 0x000fe20000000044 */
[----:B------:R-:W1:Y:S03]  /*2d90*/  @P3 LDC R160, c[0x0][0x40c] ;  /* 0x00010300ffa03b82 */ /* 0x000e660000000800 */
[----:B------:R-:W-:-:S02]  /*2da0*/  @P3 F2FP.F16.F32.PACK_AB R158, RZ, R158 ;  /* 0x0000009eff9e323e */ /* 0x000fc400000000ff */
[----:B------:R-:W-:Y:S02]  /*2db0*/  @P3 PRMT R68, R68, 0x5410, R7 ;  /* 0x0000541044443816 */ /* 0x000fe40000000007 */
[----:B------:R-:W-:Y:S01]  /*2dc0*/  @P3 PRMT R70, R158, 0x7610, R70 ;  /* 0x000076109e463816 */ /* 0x000fe20000000046 */
[----:B---3--:R-:W-:-:S05]  /*2dd0*/  @P3 FMUL.FTZ R156, R43, R156 ;  /* 0x0000009c2b9c3220 */ /* 0x008fca0000410000 */
[----:B------:R-:W-:Y:S01]  /*2de0*/  @P3 F2FP.F16.F32.PACK_AB R156, RZ, R156 ;  /* 0x0000009cff9c323e */ /* 0x000fe200000000ff */
[----:B0-----:R-:W-:-:S05]  /*2df0*/  @P3 FMUL.FTZ R154, R42, R159 ;  /* 0x0000009f2a9a3220 */ /* 0x001fca0000410000 */
[----:B------:R-:W-:Y:S01]  /*2e00*/  @P3 F2FP.F16.F32.PACK_AB R154, RZ, R154 ;  /* 0x0000009aff9a323e */ /* 0x000fe200000000ff */
[----:B-1----:R-:W-:-:S03]  /*2e10*/  @P3 FMUL.FTZ R159, R53, R160 ;  /* 0x000000a0359f3220 */ /* 0x002fc60000410000 */
[----:B------:R-:W-:Y:S02]  /*2e20*/  @P3 PRMT R69, R154, 0x7610, R69 ;  /* 0x000076109a453816 */ /* 0x000fe40000000045 */
[----:B------:R-:W-:Y:S02]  /*2e30*/  @P3 F2FP.F16.F32.PACK_AB R159, RZ, R159 ;  /* 0x0000009fff9f323e */ /* 0x000fe400000000ff */
[----:B------:R-:W-:Y:S02]  /*2e40*/  @P3 PRMT R69, R69, 0x5410, R156 ;  /* 0x0000541045453816 */ /* 0x000fe4000000009c */
[----:B------:R-:W-:-:S07]  /*2e50*/  @P3 PRMT R70, R70, 0x5410, R159 ;  /* 0x0000541046463816 */ /* 0x000fce000000009f */
.L_x_8222:
[----:B------:R-:W-:Y:S05]  /*2e60*/  BSYNC.RECONVERGENT B1 ;  /* 0x0000000000017941 */ /* 0x000fea0003800200 */
.L_x_8205:
[----:B------:R-:W-:Y:S01]  /*2e70*/  ISETP.NE.U32.AND P1, PT, R105, RZ, PT ;  /* 0x000000ff6900720c */ /* 0x000fe20003f25070 */
[----:B------:R-:W-:Y:S03]  /*2e80*/  BSSY.RECONVERGENT B1, `(.L_x_8238) ;  /* 0x0000157000017945 */ /* 0x000fe60003800200 */
[----:B------:R-:W-:Y:S02]  /*2e90*/  ISETP.NE.AND.EX P1, PT, R104, RZ, PT, P1 ;  /* 0x000000ff6800720c */ /* 0x000fe40003f25310 */
[----:B------:R-:W0:Y:S11]  /*2ea0*/  @P3 LDC.64 R104, c[0x0][0x468] ;  /* 0x00011a00ff683b82 */ /* 0x000e360000000a00 */
        /* <DEDUP_REMOVED lines=17> */
[C---:B------:R-:W-:Y:S01]  /*2fc0*/  @P2 FFMA.FTZ R40, R4.reuse, R7, R20 ;  /* 0x0000000704282223 */ /* 0x040fe20000010014 */
[----:B------:R-:W-:Y:S01]  /*2fd0*/  @P2 FFMA.FTZ R7, R155, R152, R5 ;  /* 0x000000989b072223 */ /* 0x000fe20000010005 */
[----:B------:R-:W-:Y:S01]  /*2fe0*/  @P2 FFMA.FTZ R41, R4, R6, R21 ;  /* 0x0000000604292223 */ /* 0x000fe20000010015 */
[----:B------:R-:W-:Y:S01]  /*2ff0*/  MOV R42, R22 ;  /* 0x00000016002a7202 */ /* 0x000fe20000000f00 */
[-C--:B------:R-:W-:Y:S01]  /*3000*/  @P2 FFMA.FTZ R55, R163, R152.reuse, R5 ;  /* 0x00000098a3372223 */ /* 0x080fe20000010005 */
[----:B------:R-:W-:Y:S01]  /*3010*/  @P2 FADD.FTZ R43, R128, -R7 ;  /* 0x80000007802b2221 */ /* 0x000fe20000010000 */
[----:B------:R-:W-:Y:S01]  /*3020*/  @P2 FADD.FTZ R54, R127, -R54 ;  /* 0x800000367f362221 */ /* 0x000fe20000010000 */
[----:B------:R-:W2:Y:S01]  /*3030*/  @P3 LDC R161, c[0x0][0x40c] ;  /* 0x00010300ffa13b82 */ /* 0x000ea20000000800 */
[----:B------:R-:W-:Y:S01]  /*3040*/  @P2 FFMA.FTZ R154, R144, R152, R5 ;  /* 0x00000098909a2223 */ /* 0x000fe20000010005 */
[----:B------:R-:W-:Y:S01]  /*3050*/  @P2 FFMA.FTZ R42, R4, R43, R22 ;  /* 0x0000002b042a2223 */ /* 0x000fe20000010016 */
[----:B------:R-:W-:Y:S01]  /*3060*/  MOV R43, R23 ;  /* 0x00000017002b7202 */ /* 0x000fe20000000f00 */
[----:B------:R-:W-:Y:S01]  /*3070*/  @P2 FADD.FTZ R55, R130, -R55 ;  /* 0x8000003782372221 */ /* 0x000fe20000010000 */
[----:B------:R-:W-:-:S03]  /*3080*/  @P2 FADD.FTZ R154, R129, -R154 ;  /* 0x8000009a819a2221 */ /* 0x000fc60000010000 */
[----:B------:R-:W3:Y:S01]  /*3090*/  @P3 LDC R159, c[0x0][0x40c] ;  /* 0x00010300ff9f3b82 */ /* 0x000ee20000000800 */
[----:B0-----:R-:W-:Y:S01]  /*30a0*/  @P3 FMUL.FTZ R7, R41, R52 ;  /* 0x0000003429073220 */ /* 0x001fe20000410000 */
[----:B------:R-:W-:-:S04]  /*30b0*/  @P2 FFMA.FTZ R52, R140, R152, R5 ;  /* 0x000000988c342223 */ /* 0x000fc80000010005 */
[----:B------:R-:W-:Y:S01]  /*30c0*/  @P2 FADD.FTZ R52, R125, -R52 ;  /* 0x800000347d342221 */ /* 0x000fe20000010000 */
[----:B------:R-:W-:Y:S01]  /*30d0*/  @P3 F2FP.F16.F32.PACK_AB R7, RZ, R7 ;  /* 0x00000007ff07323e */ /* 0x000fe200000000ff */
[----:B------:R-:W0:Y:S01]  /*30e0*/  @P3 LDC R156, c[0x0][0x40c] ;  /* 0x00010300ff9c3b82 */ /* 0x000e220000000800 */
[----:B-1----:R-:W-:Y:S01]  /*30f0*/  @P3 FMUL.FTZ R6, R40, R53 ;  /* 0x0000003528063220 */ /* 0x002fe20000410000 */
[----:B------:R-:W-:Y:S01]  /*3100*/  @P2 FFMA.FTZ R53, R131, R152, R5 ;  /* 0x0000009883352223 */ /* 0x000fe20000010005 */
[----:B------:R-:W-:Y:S01]  /*3110*/  @P2 FFMA.FTZ R43, R4, R52, R23 ;  /* 0x00000034042b2223 */ /* 0x000fe20000010017 */
[----:B------:R-:W-:Y:S02]  /*3120*/  MOV R52, R16 ;  /* 0x0000001000347202 */ /* 0x000fe40000000f00 */
[----:B------:R-:W-:Y:S01]  /*3130*/  @P2 FADD.FTZ R53, R120, -R53 ;  /* 0x8000003578352221 */ /* 0x000fe20000010000 */
[----:B------:R-:W-:Y:S01]  /*3140*/  @P3 F2FP.F16.F32.PACK_AB R6, RZ, R6 ;  /* 0x00000006ff06323e */ /* 0x000fe200000000ff */
[----:B------:R-:W1:Y:S02]  /*3150*/  @P3 LDC R104, c[0x0][0x40c] ;  /* 0x00010300ff683b82 */ /* 0x000e640000000800 */
[C---:B------:R-:W-:Y:S01]  /*3160*/  @P2 FFMA.FTZ R52, R4.reuse, R53, R16 ;  /* 0x0000003504342223 */ /* 0x040fe20000010010 */
[----:B------:R-:W-:Y:S01]  /*3170*/  MOV R53, R17 ;  /* 0x0000001100357202 */ /* 0x000fe20000000f00 */
[C---:B------:R-:W-:Y:S01]  /*3180*/  @P2 FFMA.FTZ R53, R4.reuse, R54, R17 ;  /* 0x0000003604352223 */ /* 0x040fe20000010011 */
[----:B------:R-:W-:Y:S01]  /*3190*/  MOV R54, R18 ;  /* 0x0000001200367202 */ /* 0x000fe20000000f00 */
[C---:B------:R-:W-:Y:S01]  /*31a0*/  @P2 FFMA.FTZ R54, R4.reuse, R55, R18 ;  /* 0x0000003704362223 */ /* 0x040fe20000010012 */
[----:B------:R-:W-:Y:S01]  /*31b0*/  MOV R55, R19 ;  /* 0x0000001300377202 */ /* 0x000fe20000000f00 */
[----:B------:R-:W4:Y:S01]  /*31c0*/  @P3 LDC R105, c[0x0][0x40c] ;  /* 0x00010300ff693b82 */ /* 0x000f220000000800 */
[----:B------:R-:W-:Y:S01]  /*31d0*/  @P2 FFMA.FTZ R55, R4, R154, R19 ;  /* 0x0000009a04372223 */ /* 0x000fe20000010013 */
[----:B--2---:R-:W-:Y:S01]  /*31e0*/  @P3 FMUL.FTZ R154, R42, R161 ;  /* 0x000000a12a9a3220 */ /* 0x004fe20000410000 */
[----:B---3--:R-:W-:Y:S01]  /*31f0*/  @P3 FMUL.FTZ R159, R52, R159 ;  /* 0x0000009f349f3220 */ /* 0x008fe20000410000 */
[----:B------:R-:W-:-:S03]  /*3200*/  @P3 PRMT R68, R6, 0x7610, R68 ;  /* 0x0000761006443816 */ /* 0x000fc60000000044 */
        /* <DEDUP_REMOVED lines=9> */
[----:B------:R-:W-:Y:S01]  /*32a0*/  @P3 F2FP.F16.F32.PACK_AB R104, RZ, R104 ;  /* 0x00000068ff68323e */ /* 0x000fe200000000ff */
[----:B----4-:R-:W-:-:S03]  /*32b0*/  @P3 FMUL.FTZ R105, R54, R105 ;  /* 0x0000006936693220 */ /* 0x010fc60000410000 */
        /* <DEDUP_REMOVED lines=8> */
.L_x_8240:
[----:B------:R-:W1:Y:S01]  /*3340*/  @P3 LDC R154, c[0x0][0x40c] ;  /* 0x00010300ff9a3b82 */ /* 0x000e620000000800 */
[-CC-:B0-----:R-:W-:Y:S01]  /*3350*/  @P2 FFMA.FTZ R7, R153, R152.reuse, R5.reuse ;  /* 0x0000009899072223 */ /* 0x181fe20000010005 */
[-CC-:B------:R-:W-:Y:S01]  /*3360*/  @P2 FFMA.FTZ R6, R136, R152.reuse, R5.reuse ;  /* 0x0000009888062223 */ /* 0x180fe20000010005 */
[-CC-:B------:R-:W-:Y:S01]  /*3370*/  @P2 FFMA.FTZ R159, R155, R152.reuse, R5.reuse ;  /* 0x000000989b9f2223 */ /* 0x180fe20000010005 */
[----:B------:R-:W-:Y:S01]  /*3380*/  @P2 FFMA.FTZ R156, R140, R152, R5 ;  /* 0x000000988c9c2223 */ /* 0x000fe20000010005 */
[----:B------:R-:W-:Y:S01]  /*3390*/  @P2 FADD.FTZ R105, R138, -R7 ;  /* 0x800000078a692221 */ /* 0x000fe20000010000 */
[----:B------:R-:W-:Y:S01]  /*33a0*/  @P2 FADD.FTZ R6, R123, -R6 ;  /* 0x800000067b062221 */ /* 0x000fe20000010000 */
[----:B------:R-:W-:Y:S01]  /*33b0*/  MOV R7, R20 ;  /* 0x0000001400077202 */ /* 0x000fe20000000f00 */
[----:B------:R-:W0:Y:S01]  /*33c0*/  @P3 LDC R104, c[0x0][0x40c] ;  /* 0x00010300ff683b82 */ /* 0x000e220000000800 */
[C---:B------:R-:W-:Y:S01]  /*33d0*/  @P2 FFMA.FTZ R7, R4.reuse, R105, R20 ;  /* 0x0000006904072223 */ /* 0x040fe20000010014 */
[----:B------:R-:W-:Y:S01]  /*33e0*/  MOV R105, R21 ;  /* 0x0000001500697202 */ /* 0x000fe20000000f00 */
[----:B------:R-:W-:Y:S01]  /*33f0*/  @P2 FFMA.FTZ R105, R4, R6, R21 ;  /* 0x0000000604692223 */ /* 0x000fe20000010015 */
[----:B------:R-:W-:Y:S01]  /*3400*/  @P2 FADD.FTZ R159, R128, -R159 ;  /* 0x8000009f809f2221 */ /* 0x000fe20000010000 */
[----:B------:R-:W-:Y:S01]  /*3410*/  MOV R6, R22 ;  /* 0x0000001600067202 */ /* 0x000fe20000000f00 */
[----:B------:R-:W-:-:S02]  /*3420*/  @P2 FADD.FTZ R156, R125, -R156 ;  /* 0x8000009c7d9c2221 */ /* 0x000fc40000010000 */
[----:B------:R-:W-:Y:S01]  /*3430*/  @P2 FFMA.FTZ R6, R4, R159, R22 ;  /* 0x0000009f04062223 */ /* 0x000fe20000010016 */
[----:B------:R-:W-:Y:S01]  /*3440*/  @P2 FFMA.FTZ R159, R131, R152, R5 ;  /* 0x00000098839f2223 */ /* 0x000fe20000010005 */
[----:B------:R-:W2:Y:S03]  /*3450*/  @P3 LDC R161, c[0x0][0x40c] ;  /* 0x00010300ffa13b82 */ /* 0x000ea60000000800 */
[----:B------:R-:W-:Y:S01]  /*3460*/  @P2 FADD.FTZ R159, R120, -R159 ;  /* 0x8000009f789f2221 */ /* 0x000fe20000010000 */
[----:B-1----:R-:W-:-:S04]  /*3470*/  @P3 FMUL.FTZ R154, R105, R154 ;  /* 0x0000009a699a3220 */ /* 0x002fc80000410000 */
[----:B------:R-:W1:Y:S01]  /*3480*/  @P3 LDC R105, c[0x0][0x40c] ;  /* 0x00010300ff693b82 */ /* 0x000e620000000800 */
[----:B------:R-:W-:Y:S01]  /*3490*/  @P3 F2FP.F16.F32.PACK_AB R158, RZ, R154 ;  /* 0x0000009aff9e323e */ /* 0x000fe200000000ff */
[----:B0-----:R-:W-:Y:S01]  /*34a0*/  @P3 FMUL.FTZ R104, R7, R104 ;  /* 0x0000006807683220 */ /* 0x001fe20000410000 */
[----:B------:R-:W-:-:S05]  /*34b0*/  MOV R7, R23 ;  /* 0x0000001700077202 */ /* 0x000fca0000000f00 */
[----:B------:R-:W0:Y:S01]  /*34c0*/  @P3 LDC R154, c[0x0][0x40c] ;  /* 0x00010300ff9a3b82 */ /* 0x000e220000000800 */
[C---:B------:R-:W-:Y:S01]  /*34d0*/  @P2 FFMA.FTZ R7, R4.reuse, R156, R23 ;  /* 0x0000009c04072223 */ /* 0x040fe20000010017 */
[----:B------:R-:W-:Y:S02]  /*34e0*/  @P3 F2FP.F16.F32.PACK_AB R156, RZ, R104 ;  /* 0x00000068ff9c323e */ /* 0x000fe400000000ff */
[----:B------:R-:W-:Y:S01]  /*34f0*/  MOV R104, R16 ;  /* 0x0000001000687202 */ /* 0x000fe20000000f00 */
[----:B------:R-:W-:Y:S01]  /*3500*/  @P2 FFMA.FTZ R104, R4, R159, R16 ;  /* 0x0000009f04682223 */ /* 0x000fe20000010010 */
[----:B------:R-:W-:Y:S02]  /*3510*/  @P3 PRMT R68, R156, 0x7610, R68 ;  /* 0x000076109c443816 */ /* 0x000fe40000000044 */
[----:B------:R-:W3:Y:S02]  /*3520*/  @P3 LDC R159, c[0x0][0x40c] ;  /* 0x00010300ff9f3b82 */ /* 0x000ee40000000800 */
[----:B------:R-:W-:Y:S01]  /*3530*/  @P3 PRMT R68, R68, 0x5410, R158 ;  /* 0x0000541044443816 */ /* 0x000fe2000000009e */
[----:B-1----:R-:W-:Y:S01]  /*3540*/  @P3 FMUL.FTZ R105, R6, R105 ;  /* 0x0000006906693220 */ /* 0x002fe20000410000 */
[----:B------:R-:W-:-:S04]  /*3550*/  @P2 FFMA.FTZ R6, R142, R152, R5 ;  /* 0x000000988e062223 */ /* 0x000fc80000010005 */
[----:B------:R-:W-:Y:S01]  /*3560*/  @P2 FADD.FTZ R156, R127, -R6 ;  /* 0x800000067f9c2221 */ /* 0x000fe20000010000 */
[----:B------:R-:W-:Y:S01]  /*3570*/  MOV R6, R17 ;  /* 0x0000001100067202 */ /* 0x000fe20000000f00 */
[----:B0-----:R-:W-:Y:S01]  /*3580*/  @P3 FMUL.FTZ R154, R7, R154 ;  /* 0x0000009a079a3220 */ /* 0x001fe20000410000 */
[----:B------:R-:W-:Y:S01]  /*3590*/  @P2 FFMA.FTZ R7, R163, R152, R5 ;  /* 0x00000098a3072223 */ /* 0x000fe20000010005 */
[----:B------:R-:W-:Y:S01]  /*35a0*/  @P2 FFMA.FTZ R6, R4, R156, R17 ;  /* 0x0000009c04062223 */ /* 0x000fe20000010011 */
[----:B------:R-:W-:Y:S02]  /*35b0*/  MOV R156, R18 ;  /* 0x00000012009c7202 */ /* 0x000fe40000000f00 */
[----:B------:R-:W-:Y:S01]  /*35c0*/  @P2 FADD.FTZ R7, R130, -R7 ;  /* 0x8000000782072221 */ /* 0x000fe20000010000 */
[----:B------:R-:W-:Y:S02]  /*35d0*/  @P3 F2FP.F16.F32.PACK_AB R105, RZ, R105 ;  /* 0x00000069ff69323e */ /* 0x000fe400000000ff */
[----:B------:R-:W-:Y:S01]  /*35e0*/  @P3 F2FP.F16.F32.PACK_AB R154, RZ, R154 ;  /* 0x0000009aff9a323e */ /* 0x000fe200000000ff */
[----:B------:R-:W-:Y:S01]  /*35f0*/  @P2 FFMA.FTZ R156, R4, R7, R18 ;  /* 0x00000007049c2223 */ /* 0x000fe20000010012 */
[----:B---3--:R-:W-:Y:S01]  /*3600*/  @P3 FMUL.FTZ R7, R104, R159 ;  /* 0x0000009f68073220 */ /* 0x008fe20000410000 */
[----:B------:R-:W-:Y:S01]  /*3610*/  @P3 PRMT R69, R105, 0x7610, R69 ;  /* 0x0000761069453816 */ /* 0x000fe20000000045 */
[----:B------:R-:W0:Y:S01]  /*3620*/  @P3 LDC R159, c[0x0][0x40c] ;  /* 0x00010300ff9f3b82 */ /* 0x000e220000000800 */
[----:B--2---:R-:W-:-:S02]  /*3630*/  @P3 FMUL.FTZ R104, R156, R161 ;  /* 0x000000a19c683220 */ /* 0x004fc40000410000 */
[----:B------:R-:W-:Y:S02]  /*3640*/  @P3 F2FP.F16.F32.PACK_AB R7, RZ, R7 ;  /* 0x00000007ff07323e */ /* 0x000fe400000000ff */
[----:B------:R-:W-:Y:S02]  /*3650*/  @P3 PRMT R69, R69, 0x5410, R154 ;  /* 0x0000541045453816 */ /* 0x000fe4000000009a */
[----:B------:R-:W-:Y:S02]  /*3660*/  @P3 F2FP.F16.F32.PACK_AB R104, RZ, R104 ;  /* 0x00000068ff68323e */ /* 0x000fe400000000ff */
[----:B------:R-:W-:Y:S02]  /*3670*/  @P3 PRMT R70, R7, 0x7610, R70 ;  /* 0x0000761007463816 */ /* 0x000fe40000000046 */
        /* <DEDUP_REMOVED lines=13> */
.L_x_8239:
[----:B------:R-:W-:Y:S05]  /*3750*/  @!P1 BRA `(.L_x_8242) ;  /* 0x0000000400cc9947 */ /* 0x000fea0003800000 */
[-CC-:B0-----:R-:W-:Y:S01]  /*3760*/  FFMA.FTZ R6, R142, R152.reuse, R5.reuse ;  /* 0x000000988e067223 */ /* 0x181fe20000010005 */
[-CC-:B------:R-:W-:Y:S01]  /*3770*/  FFMA.FTZ R40, R140, R152.reuse, R5.reuse ;  /* 0x000000988c287223 */ /* 0x180fe20000010005 */
[-CC-:B------:R-:W-:Y:S01]  /*3780*/  FFMA.FTZ R43, R131, R152.reuse, R5.reuse ;  /* 0x00000098832b7223 */ /* 0x180fe20000010005 */
[-CC-:B------:R-:W-:Y:S01]  /*3790*/  FFMA.FTZ R55, R155, R152.reuse, R5.reuse ;  /* 0x000000989b377223 */ /* 0x180fe20000010005 */
[----:B------:R-:W-:Y:S01]  /*37a0*/  FADD.FTZ R41, R127, -R6 ;  /* 0x800000067f297221 */ /* 0x000fe20000010000 */
        /* <DEDUP_REMOVED lines=38> */
.L_x_8244:
[----:B------:R-:W-:Y:S05]  /*3a10*/  BSYNC.RECONVERGENT B2 ;  /* 0x0000000000027941 */ /* 0x000fea0003800200 */
.L_x_8243:
        /* <DEDUP_REMOVED lines=10> */
.L_x_8246:
[----:B------:R-:W-:Y:S05]  /*3ac0*/  BSYNC.RECONVERGENT B2 ;  /* 0x0000000000027941 */ /* 0x000fea0003800200 */
.L_x_8245:
        /* <DEDUP_REMOVED lines=10> */
.L_x_8248:
[----:B------:R-:W-:Y:S05]  /*3b70*/  BSYNC.RECONVERGENT B2 ;  /* 0x0000000000027941 */ /* 0x000fea0003800200 */
.L_x_8247:
        /* <DEDUP_REMOVED lines=10> */
.L_x_8250:
[----:B------:R-:W-:Y:S05]  /*3c20*/  BSYNC.RECONVERGENT B2 ;  /* 0x0000000000027941 */ /* 0x000fea0003800200 */
.L_x_8249:
        /* <DEDUP_REMOVED lines=10> */
.L_x_8252:
[----:B------:R-:W-:Y:S05]  /*3cd0*/  BSYNC.RECONVERGENT B2 ;  /* 0x0000000000027941 */ /* 0x000fea0003800200 */
.L_x_8251:
        /* <DEDUP_REMOVED lines=10> */
.L_x_8254:
[----:B------:R-:W-:Y:S05]  /*3d80*/  BSYNC.RECONVERGENT B2 ;  /* 0x0000000000027941 */ /* 0x000fea0003800200 */
.L_x_8253:
        /* <DEDUP_REMOVED lines=10> */
.L_x_8256:
[----:B------:R-:W-:Y:S05]  /*3e30*/  BSYNC.RECONVERGENT B2 ;  /* 0x0000000000027941 */ /* 0x000fea0003800200 */
.L_x_8255:
[----:B------:R-:W-:Y:S05]  /*3e40*/  @!P3 BRA `(.L_x_8241) ;  /* 0x000000040068b947 */ /* 0x000fea0003800000 */
[----:B------:R-:W-:-:S05]  /*3e50*/  FMUL.FTZ R6, R55, UR13 ;  /* 0x0000000d37067c20 */ /* 0x000fca0008410000 */
[----:B------:R-:W-:-:S04]  /*3e60*/  F2FP.F16.F32.PACK_AB R6, RZ, R6 ;  /* 0x00000006ff06723e */ /* 0x000fc800000000ff */
[----:B------:R-:W-:Y:S01]  /*3e70*/  PRMT R71, R71, 0x5410, R6 ;  /* 0x0000541047477816 */ /* 0x000fe20000000006 */
[----:B------:R-:W-:Y:S06]  /*3e80*/  BRA `(.L_x_8241) ;  /* 0x0000000400587947 */ /* 0x000fec0003800000 */
.L_x_8242:
        /* <DEDUP_REMOVED lines=10> */
.L_x_8258:
[----:B------:R-:W-:Y:S05]  /*3f30*/  BSYNC.RECONVERGENT B2 ;  /* 0x0000000000027941 */ /* 0x000fea0003800200 */
.L_x_8257:
        /* <DEDUP_REMOVED lines=10> */
.L_x_8260:
[----:B------:R-:W-:Y:S05]  /*3fe0*/  BSYNC.RECONVERGENT B2 ;  /* 0x0000000000027941 */ /* 0x000fea0003800200 */
.L_x_8259:
        /* <DEDUP_REMOVED lines=10> */
.L_x_8262:
[----:B------:R-:W-:Y:S05]  /*4090*/  BSYNC.RECONVERGENT B2 ;  /* 0x0000000000027941 */ /* 0x000fea0003800200 */
.L_x_8261:
        /* <DEDUP_REMOVED lines=10> */
.L_x_8264:
[----:B------:R-:W-:Y:S05]  /*4140*/  BSYNC.RECONVERGENT B2 ;  /* 0x0000000000027941 */ /* 0x000fea0003800200 */
.L_x_8263:
        /* <DEDUP_REMOVED lines=10> */
.L_x_8266:
[----:B------:R-:W-:Y:S05]  /*41f0*/  BSYNC.RECONVERGENT B2 ;  /* 0x0000000000027941 */ /* 0x000fea0003800200 */
.L_x_8265:
        /* <DEDUP_REMOVED lines=10> */
.L_x_8268:
[----:B------:R-:W-:Y:S05]  /*42a0*/  BSYNC.RECONVERGENT B2 ;  /* 0x0000000000027941 */ /* 0x000fea0003800200 */
.L_x_8267:
        /* <DEDUP_REMOVED lines=10> */
.L_x_8270:
[----:B------:R-:W-:Y:S05]  /*4350*/  BSYNC.RECONVERGENT B2 ;  /* 0x0000000000027941 */ /* 0x000fea0003800200 */
.L_x_8269:
        /* <DEDUP_REMOVED lines=9> */
.L_x_8241:
[----:B------:R-:W-:Y:S05]  /*43f0*/  BSYNC.RECONVERGENT B1 ;  /* 0x0000000000017941 */ /* 0x000fea0003800200 */
.L_x_8238:
[----:B0-----:R-:W0:Y:S01]  /*4400*/  @P1 LDC.64 R104, c[0x0][0x478] ;  /* 0x00011e00ff681b82 */ /* 0x001e220000000a00 */
[----:B------:R-:W-:Y:S01]  /*4410*/  @P1 IADD3 R159, PT, PT, R157, 0x20, RZ ;  /* 0x000000209d9f1810 */ /* 0x000fe20007ffe0ff */
[----:B------:R-:W-:Y:S06]  /*4420*/  BSSY.RECONVERGENT B1, `(.L_x_8271) ;  /* 0x0000156000017945 */ /* 0x000fec0003800200 */
[----:B------:R-:W1:Y:S01]  /*4430*/  @P3 LDC.64 R6, c[0x0][0x468] ;  /* 0x00011a00ff063b82 */ /* 0x000e620000000a00 */
[----:B0-----:R-:W-:Y:S01]  /*4440*/  @P1 IMAD.WIDE.U32 R104, R159, 0x20, R104 ;  /* 0x000000209f681825 */ /* 0x001fe200078e0068 */
[----:B------:R-:W-:-:S04]  /*4450*/  @P3 IADD3 R159, PT, PT, R149, 0x20, RZ ;  /* 0x00000020959f3810 */ /* 0x000fc80007ffe0ff */
[----:B------:R0:W-:Y:S01]  /*4460*/  @P1 STG.E.128 desc[UR6][R104.64], R40 ;  /* 0x0000002868001986 */ /* 0x0001e2000c101d06 */
[----:B-1----:R-:W-:-:S03]  /*4470*/  @P3 IMAD.WIDE.U32 R6, R159, 0x10, R6 ;  /* 0x000000109f063825 */ /* 0x002fc600078e0006 */
[----:B------:R0:W-:Y:S04]  /*4480*/  @P1 STG.E.128 desc[UR6][R104.64+0x10], R52 ;  /* 0x0000103468001986 */ /* 0x0001e8000c101d06 */
[----:B------:R0:W-:Y:S01]  /*4490*/  @P3 STG.E.128 desc[UR6][R6.64], R68 ;  /* 0x0000004406003986 */ /* 0x0001e2000c101d06 */
[----:B------:R-:W-:Y:S05]  /*44a0*/  @!P0 BRA `(.L_x_8272) ;  /* 0x00000008000c8947 */ /* 0x000fea0003800000 */
[----:B------:R-:W-:Y:S05]  /*44b0*/  @!P1 BRA `(.L_x_8273) ;  /* 0x0000000400049947 */ /* 0x000fea0003800000 */
[-CC-:B------:R-:W-:Y:S01]  /*44c0*/  @P2 FFMA.FTZ R2, R146, R152.reuse, R5.reuse ;  /* 0x0000009892022223 */ /* 0x180fe20000010005 */
[-CC-:B0-----:R-:W-:Y:S01]  /*44d0*/  @P2 FFMA.FTZ R40, R114, R152.reuse, R5.reuse ;  /* 0x0000009872282223 */ /* 0x181fe20000010005 */
[-CC-:B------:R-:W-:Y:S01]  /*44e0*/  @P2 FFMA.FTZ R6, R135, R152.reuse, R5.reuse ;  /* 0x0000009887062223 */ /* 0x180fe20000010005 */
[-CC-:B------:R-:W-:Y:S01]  /*44f0*/  @P2 FFMA.FTZ R43, R148, R152.reuse, R5.reuse ;  /* 0x00000098942b2223 */ /* 0x180fe20000010005 */
        /* <DEDUP_REMOVED lines=9> */
[----:B------:R-:W-:Y:S01]  /*4590*/  @P2 FADD.FTZ R2, R110, -R43 ;  /* 0x8000002b6e022221 */ /* 0x000fe20000010000 */
[----:B------:R-:W-:Y:S01]  /*45a0*/  @P2 FADD.FTZ R7, R122, -R7 ;  /* 0x800000077a072221 */ /* 0x000fe20000010000 */
[----:B------:R-:W-:Y:S01]  /*45b0*/  MOV R55, R11 ;  /* 0x0000000b00377202 */ /* 0x000fe20000000f00 */
[C---:B------:R-:W-:Y:S01]  /*45c0*/  @P2 FFMA.FTZ R55, R4.reuse, R40, R11 ;  /* 0x0000002804372223 */ /* 0x040fe2000001000b */
[----:B------:R-:W-:Y:S01]  /*45d0*/  MOV R42, R14 ;  /* 0x0000000e002a7202 */ /* 0x000fe20000000f00 */
[C---:B------:R-:W-:Y:S01]  /*45e0*/  @P2 FFMA.FTZ R42, R4.reuse, R5, R14 ;  /* 0x00000005042a2223 */ /* 0x040fe2000001000e */
[----:B------:R-:W-:Y:S01]  /*45f0*/  MOV R43, R15 ;  /* 0x0000000f002b7202 */ /* 0x000fe20000000f00 */
[----:B------:R-:W-:Y:S01]  /*4600*/  @P2 FFMA.FTZ R43, R4, R2, R15 ;  /* 0x00000002042b2223 */ /* 0x000fe2000001000f */
[----:B------:R-:W-:Y:S01]  /*4610*/  MOV R40, R12 ;  /* 0x0000000c00287202 */ /* 0x000fe20000000f00 */
[----:B------:R-:W-:Y:S01]  /*4620*/  @P2 FADD.FTZ R5, R111, -R52 ;  /* 0x800000346f052221 */ /* 0x000fe20000010000 */
[----:B------:R-:W-:Y:S01]  /*4630*/  @P2 FADD.FTZ R2, R106, -R53 ;  /* 0x800000356a022221 */ /* 0x000fe20000010000 */
[C---:B------:R-:W-:Y:S01]  /*4640*/  @P2 FFMA.FTZ R40, R4.reuse, R7, R12 ;  /* 0x0000000704282223 */ /* 0x040fe2000001000c */
[----:B------:R-:W0:Y:S01]  /*4650*/  @P3 LDC R159, c[0x0][0x40c] ;  /* 0x00010300ff9f3b82 */ /* 0x000e220000000800 */
[----:B------:R-:W-:Y:S01]  /*4660*/  MOV R52, R8 ;  /* 0x0000000800347202 */ /* 0x000fe20000000f00 */
[C---:B------:R-:W-:Y:S01]  /*4670*/  @P2 FFMA.FTZ R52, R4.reuse, R5, R8 ;  /* 0x0000000504342223 */ /* 0x040fe20000010008 */
[----:B------:R-:W-:Y:S01]  /*4680*/  MOV R53, R9 ;  /* 0x0000000900357202 */ /* 0x000fe20000000f00 */
[----:B------:R-:W-:Y:S01]  /*4690*/  @P2 FFMA.FTZ R53, R4, R2, R9 ;  /* 0x0000000204352223 */ /* 0x000fe20000010009 */
[----:B------:R-:W-:Y:S01]  /*46a0*/  @P2 FADD.FTZ R105, R113, -R152 ;  /* 0x8000009871692221 */ /* 0x000fe20000010000 */
[----:B------:R-:W-:-:S02]  /*46b0*/  MOV R54, R10 ;  /* 0x0000000a00367202 */ /* 0x000fc40000000f00 */
[----:B------:R-:W1:Y:S01]  /*46c0*/  @P3 LDC R161, c[0x0][0x40c] ;  /* 0x00010300ffa13b82 */ /* 0x000e620000000800 */
[----:B------:R-:W-:-:S07]  /*46d0*/  @P2 FFMA.FTZ R54, R4, R105, R10 ;  /* 0x0000006904362223 */ /* 0x000fce000001000a */
[----:B------:R-:W2:Y:S08]  /*46e0*/  @P3 LDC R7, c[0x0][0x40c] ;  /* 0x00010300ff073b82 */ /* 0x000eb00000000800 */
[----:B------:R-:W3:Y:S01]  /*46f0*/  @P3 LDC R6, c[0x0][0x40c] ;  /* 0x00010300ff063b82 */ /* 0x000ee20000000800 */
[----:B0-----:R-:W-:-:S05]  /*4700*/  @P3 FMUL.FTZ R4, R40, R159 ;  /* 0x0000009f28043220 */ /* 0x001fca0000410000 */
[----:B------:R-:W-:Y:S02]  /*4710*/  @P3 F2FP.F16.F32.PACK_AB R4, RZ, R4 ;  /* 0x00000004ff04323e */ /* 0x000fe400000000ff */
[----:B------:R-:W0:Y:S01]  /*4720*/  @P3 LDC R154, c[0x0][0x40c] ;  /* 0x00010300ff9a3b82 */ /* 0x000e220000000800 */
[----:B-1----:R-:W-:Y:S01]  /*4730*/  @P3 FMUL.FTZ R104, R42, R161 ;  /* 0x000000a12a683220 */ /* 0x002fe20000410000 */
[----:B------:R-:W-:-:S04]  /*4740*/  @P3 PRMT R68, R4, 0x7610, R68 ;  /* 0x0000761004443816 */ /* 0x000fc80000000044 */
        /* <DEDUP_REMOVED lines=8> */
[----:B------:R-:W-:Y:S01]  /*47d0*/  @P3 F2FP.F16.F32.PACK_AB R6, RZ, R6 ;  /* 0x00000006ff06323e */ /* 0x000fe200000000ff */
[----:B0-----:R-:W-:-:S03]  /*47e0*/  @P3 FMUL.FTZ R105, R43, R154 ;  /* 0x0000009a2b693220 */ /* 0x001fc60000410000 */
[----:B------:R-:W-:Y:S02]  /*47f0*/  @P3 PRMT R68, R68, 0x5410, R6 ;  /* 0x0000541044443816 */ /* 0x000fe40000000006 */
        /* <DEDUP_REMOVED lines=13> */
.L_x_8273:
[-CC-:B0-----:R-:W-:Y:S01]  /*48d0*/  @P2 FFMA.FTZ R7, R165, R152.reuse, R5.reuse ;  /* 0x00000098a5072223 */ /* 0x181fe20000010005 */
[----:B------:R-:W0:Y:S01]  /*48e0*/  @P3 LDC R154, c[0x0][0x40c] ;  /* 0x00010300ff9a3b82 */ /* 0x000e220000000800 */
[----:B------:R-:W-:Y:S01]  /*48f0*/  @P2 FFMA.FTZ R2, R146, R152, R5 ;  /* 0x0000009892022223 */ /* 0x000fe20000010005 */
[----:B------:R-:W-:Y:S01]  /*4900*/  MOV R6, R14 ;  /* 0x0000000e00067202 */ /* 0x000fe20000000f00 */
[----:B------:R-:W-:Y:S01]  /*4910*/  @P2 FADD.FTZ R105, R122, -R7 ;  /* 0x800000077a692221 */ /* 0x000fe20000010000 */
[----:B------:R-:W-:Y:S01]  /*4920*/  MOV R7, R12 ;  /* 0x0000000c00077202 */ /* 0x000fe20000000f00 */
[----:B------:R-:W-:Y:S01]  /*4930*/  @P2 FADD.FTZ R2, R133, -R2 ;  /* 0x8000000285022221 */ /* 0x000fe20000010000 */
[----:B------:R-:W-:Y:S01]  /*4940*/  @P2 FFMA.FTZ R161, R112, R152, R5 ;  /* 0x0000009870a12223 */ /* 0x000fe20000010005 */
[C---:B------:R-:W-:Y:S01]  /*4950*/  @P2 FFMA.FTZ R7, R4.reuse, R105, R12 ;  /* 0x0000006904072223 */ /* 0x040fe2000001000c */
[----:B------:R-:W1:Y:S01]  /*4960*/  @P3 LDC R104, c[0x0][0x40c] ;  /* 0x00010300ff683b82 */ /* 0x000e620000000800 */
[----:B------:R-:W-:Y:S01]  /*4970*/  MOV R105, R13 ;  /* 0x0000000d00697202 */ /* 0x000fe20000000f00 */
[----:B------:R-:W-:Y:S01]  /*4980*/  @P2 FFMA.FTZ R105, R4, R2, R13 ;  /* 0x0000000204692223 */ /* 0x000fe2000001000d */
[----:B------:R-:W-:Y:S01]  /*4990*/  @P2 FFMA.FTZ R2, R135, R152, R5 ;  /* 0x0000009887022223 */ /* 0x000fe20000010005 */
[----:B------:R-:W-:-:S03]  /*49a0*/  @P2 FADD.FTZ R161, R106, -R161 ;  /* 0x800000a16aa12221 */ /* 0x000fc60000010000 */
[----:B------:R-:W-:Y:S01]  /*49b0*/  @P2 FADD.FTZ R159, R109, -R2 ;  /* 0x800000026d9f2221 */ /* 0x000fe20000010000 */
[----:B------:R-:W-:-:S03]  /*49c0*/  MOV R2, R15 ;  /* 0x0000000f00027202 */ /* 0x000fc60000000f00 */
[----:B------:R-:W-:Y:S01]  /*49d0*/  @P2 FFMA.FTZ R6, R4, R159, R14 ;  /* 0x0000009f04062223 */ /* 0x000fe2000001000e */
[----:B------:R-:W-:-:S04]  /*49e0*/  @P2 FFMA.FTZ R159, R148, R152, R5 ;  /* 0x00000098949f2223 */ /* 0x000fc80000010005 */
[----:B------:R-:W-:Y:S01]  /*49f0*/  @P2 FADD.FTZ R159, R110, -R159 ;  /* 0x8000009f6e9f2221 */ /* 0x000fe20000010000 */
[----:B0-----:R-:W-:Y:S01]  /*4a00*/  @P3 FMUL.FTZ R105, R105, R154 ;  /* 0x0000009a69693220 */ /* 0x001fe20000410000 */
[----:B------:R-:W-:Y:S02]  /*4a10*/  @P2 FFMA.FTZ R154, R145, R152, R5 ;  /* 0x00000098919a2223 */ /* 0x000fe40000010005 */
[C---:B------:R-:W-:Y:S02]  /*4a20*/  @P2 FFMA.FTZ R2, R4.reuse, R159, R15 ;  /* 0x0000009f04022223 */ /* 0x040fe4000001000f */
[----:B------:R-:W-:Y:S01]  /*4a30*/  @P2 FADD.FTZ R159, R111, -R154 ;  /* 0x8000009a6f9f2221 */ /* 0x000fe20000010000 */
[----:B------:R-:W-:Y:S01]  /*4a40*/  @P3 F2FP.F16.F32.PACK_AB R156, RZ, R105 ;  /* 0x00000069ff9c323e */ /* 0x000fe200000000ff */
[----:B-1----:R-:W-:Y:S01]  /*4a50*/  @P3 FMUL.FTZ R104, R7, R104 ;  /* 0x0000006807683220 */ /* 0x002fe20000410000 */
[----:B------:R-:W0:Y:S01]  /*4a60*/  @P3 LDC R105, c[0x0][0x40c] ;  /* 0x00010300ff693b82 */ /* 0x000e220000000800 */
[----:B------:R-:W-:Y:S01]  /*4a70*/  MOV R7, R8 ;  /* 0x0000000800077202 */ /* 0x000fe20000000f00 */
[----:B------:R-:W-:-:S02]  /*4a80*/  @P2 FFMA.FTZ R7, R4, R159, R8 ;  /* 0x0000009f04072223 */ /* 0x000fc40000010008 */
[----:B------:R-:W-:Y:S02]  /*4a90*/  @P3 F2FP.F16.F32.PACK_AB R154, RZ, R104 ;  /* 0x00000068ff9a323e */ /* 0x000fe400000000ff */
[----:B------:R-:W-:Y:S01]  /*4aa0*/  MOV R104, R9 ;  /* 0x0000000900687202 */ /* 0x000fe20000000f00 */
[----:B------:R-:W-:Y:S01]  /*4ab0*/  @P2 FFMA.FTZ R104, R4, R161, R9 ;  /* 0x000000a104682223 */ /* 0x000fe20000010009 */
[----:B------:R-:W1:Y:S01]  /*4ac0*/  @P3 LDC R159, c[0x0][0x40c] ;  /* 0x00010300ff9f3b82 */ /* 0x000e620000000800 */
[----:B------:R-:W-:Y:S01]  /*4ad0*/  @P3 PRMT R68, R154, 0x7610, R68 ;  /* 0x000076109a443816 */ /* 0x000fe20000000044 */
[----:B------:R-:W-:-:S03]  /*4ae0*/  @P2 FFMA.FTZ R154, R147, R152, R5 ;  /* 0x00000098939a2223 */ /* 0x000fc60000010005 */
[----:B------:R-:W-:Y:S01]  /*4af0*/  @P3 PRMT R68, R68, 0x5410, R156 ;  /* 0x0000541044443816 */ /* 0x000fe2000000009c */
[----:B------:R-:W-:Y:S01]  /*4b00*/  @P2 FADD.FTZ R161, R113, -R154 ;  /* 0x8000009a71a12221 */ /* 0x000fe20000010000 */
[----:B------:R-:W-:-:S03]  /*4b10*/  MOV R154, R10 ;  /* 0x0000000a009a7202 */ /* 0x000fc60000000f00 */
[----:B------:R-:W-:Y:S02]  /*4b20*/  @P2 FFMA.FTZ R154, R4, R161, R10 ;  /* 0x000000a1049a2223 */ /* 0x000fe4000001000a */
[----:B------:R-:W2:Y:S01]  /*4b30*/  @P3 LDC R161, c[0x0][0x40c] ;  /* 0x00010300ffa13b82 */ /* 0x000ea20000000800 */
[----:B0-----:R-:W-:-:S07]  /*4b40*/  @P3 FMUL.FTZ R105, R2, R105 ;  /* 0x0000006902693220 */ /* 0x001fce0000410000 */
[----:B------:R-:W0:Y:S01]  /*4b50*/  @P3 LDC R2, c[0x0][0x40c] ;  /* 0x00010300ff023b82 */ /* 0x000e220000000800 */
[----:B------:R-:W-:Y:S01]  /*4b60*/  @P3 F2FP.F16.F32.PACK_AB R105, RZ, R105 ;  /* 0x00000069ff69323e */ /* 0x000fe200000000ff */
[----:B-1----:R-:W-:-:S06]  /*4b70*/  @P3 FMUL.FTZ R6, R6, R159 ;  /* 0x0000009f06063220 */ /* 0x002fcc0000410000 */
[----:B------:R-:W1:Y:S01]  /*4b80*/  @P3 LDC R159, c[0x0][0x40c] ;  /* 0x00010300ff9f3b82 */ /* 0x000e620000000800 */
[----:B------:R-:W-:-:S04]  /*4b90*/  @P3 F2FP.F16.F32.PACK_AB R6, RZ, R6 ;  /* 0x00000006ff06323e */ /* 0x000fc800000000ff */
[----:B------:R-:W-:-:S04]  /*4ba0*/  @P3 PRMT R69, R6, 0x7610, R69 ;  /* 0x0000761006453816 */ /* 0x000fc80000000045 */
[----:B------:R-:W-:Y:S01]  /*4bb0*/  @P3 PRMT R69, R69, 0x5410, R105 ;  /* 0x0000541045453816 */ /* 0x000fe20000000069 */
[----:B0-----:R-:W-:-:S05]  /*4bc0*/  @P3 FMUL.FTZ R2, R7, R2 ;  /* 0x0000000207023220 */ /* 0x001fca0000410000 */
[----:B------:R-:W-:Y:S01]  /*4bd0*/  @P3 F2FP.F16.F32.PACK_AB R2, RZ, R2 ;  /* 0x00000002ff02323e */ /* 0x000fe200000000ff */
[----:B-1----:R-:W-:Y:S01]  /*4be0*/  @P3 FMUL.FTZ R7, R104, R159 ;  /* 0x0000009f68073220 */ /* 0x002fe20000410000 */
[----:B--2---:R-:W-:Y:S02]  /*4bf0*/  @P3 FMUL.FTZ R104, R154, R161 ;  /* 0x000000a19a683220 */ /* 0x004fe40000410000 */
[----:B------:R-:W-:Y:S02]  /*4c00*/  @P3 PRMT R70, R2, 0x7610, R70 ;  /* 0x0000761002463816 */ /* 0x000fe40000000046 */
[----:B------:R-:W-:Y:S02]  /*4c10*/  @P3 F2FP.F16.F32.PACK_AB R7, RZ, R7 ;  /* 0x00000007ff07323e */ /* 0x000fe400000000ff */
[----:B------:R-:W-:Y:S02]  /*4c20*/  @P3 F2FP.F16.F32.PACK_AB R104, RZ, R104 ;  /* 0x00000068ff68323e */ /* 0x000fe400000000ff */
[----:B------:R-:W-:-:S02]  /*4c30*/  @P3 PRMT R70, R70, 0x5410, R7 ;  /* 0x0000541046463816 */ /* 0x000fc40000000007 */
        /* <DEDUP_REMOVED lines=10> */
.L_x_8272:
[----:B------:R-:W-:Y:S05]  /*4ce0*/  @!P1 BRA `(.L_x_8275) ;  /* 0x0000000400cc9947 */ /* 0x000fea0003800000 */
[----:B------:R-:W-:Y:S01]  /*4cf0*/  BSSY.RECONVERGENT B2, `(.L_x_8276) ;  /* 0x000000c000027945 */ /* 0x000fe20003800200 */
[----:B------:R-:W-:Y:S01]  /*4d00*/  ISETP.GT.AND P0, PT, R2, RZ, PT ;  /* 0x000000ff0200720c */ /* 0x000fe20003f04270 */
[----:B0-----:R-:W-:Y:S02]  /*4d10*/  FFMA.FTZ R6, R114, R152, R5 ;  /* 0x0000009872067223 */ /* 0x001fe40000010005 */
        /* <DEDUP_REMOVED lines=9> */
.L_x_8277:
[----:B------:R-:W-:Y:S05]  /*4db0*/  BSYNC.RECONVERGENT B2 ;  /* 0x0000000000027941 */ /* 0x000fea0003800200 */
.L_x_8276:
        /* <DEDUP_REMOVED lines=10> */
.L_x_8279:
[----:B------:R-:W-:Y:S05]  /*4e60*/  BSYNC.RECONVERGENT B2 ;  /* 0x0000000000027941 */ /* 0x000fea0003800200 */
.L_x_8278:
        /* <DEDUP_REMOVED lines=10> */
.L_x_8281:
[----:B------:R-:W-:Y:S05]  /*4f10*/  BSYNC.RECONVERGENT B2 ;  /* 0x0000000000027941 */ /* 0x000fea0003800200 */
.L_x_8280:
        /* <DEDUP_REMOVED lines=10> */
.L_x_8283:
[----:B------:R-:W-:Y:S05]  /*4fc0*/  BSYNC.RECONVERGENT B2 ;  /* 0x0000000000027941 */ /* 0x000fea0003800200 */
.L_x_8282:
        /* <DEDUP_REMOVED lines=10> */
.L_x_8285:
[----:B------:R-:W-:Y:S05]  /*5070*/  BSYNC.RECONVERGENT B2 ;  /* 0x0000000000027941 */ /* 0x000fea0003800200 */
.L_x_8284:
        /* <DEDUP_REMOVED lines=10> */
.L_x_8287:
[----:B------:R-:W-:Y:S05]  /*5120*/  BSYNC.RECONVERGENT B2 ;  /* 0x0000000000027941 */ /* 0x000fea0003800200 */
.L_x_8286:
        /* <DEDUP_REMOVED lines=10> */
.L_x_8289:
[----:B------:R-:W-:Y:S05]  /*51d0*/  BSYNC.RECONVERGENT B2 ;  /* 0x0000000000027941 */ /* 0x000fea0003800200 */
.L_x_8288:
        /* <DEDUP_REMOVED lines=36> */
.L_x_8275:
[----:B0-----:R-:W0:Y:S01]  /*5420*/  @P3 LDC R6, c[0x0][0x40c] ;  /* 0x00010300ff063b82 */ /* 0x001e220000000800 */
        /* <DEDUP_REMOVED lines=10> */
.L_x_8291:
[----:B------:R-:W-:Y:S05]  /*54d0*/  BSYNC.RECONVERGENT B2 ;  /* 0x0000000000027941 */ /* 0x000fea0003800200 */
.L_x_8290:
        /* <DEDUP_REMOVED lines=10> */
.L_x_8293:
[----:B------:R-:W-:Y:S05]  /*5580*/  BSYNC.RECONVERGENT B2 ;  /* 0x0000000000027941 */ /* 0x000fea0003800200 */
.L_x_8292:
        /* <DEDUP_REMOVED lines=10> */
.L_x_8295:
[----:B------:R-:W-:Y:S05]  /*5630*/  BSYNC.RECONVERGENT B2 ;  /* 0x0000000000027941 */ /* 0x000fea0003800200 */
.L_x_8294:
        /* <DEDUP_REMOVED lines=10> */
.L_x_8297:
[----:B------:R-:W-:Y:S05]  /*56e0*/  BSYNC.RECONVERGENT B2 ;  /* 0x0000000000027941 */ /* 0x000fea0003800200 */
.L_x_8296:
        /* <DEDUP_REMOVED lines=10> */
.L_x_8299:
[----:B------:R-:W-:Y:S05]  /*5790*/  BSYNC.RECONVERGENT B2 ;  /* 0x0000000000027941 */ /* 0x000fea0003800200 */
.L_x_8298:
        /* <DEDUP_REMOVED lines=10> */
.L_x_8301:
[----:B------:R-:W-:Y:S05]  /*5840*/  BSYNC.RECONVERGENT B2 ;  /* 0x0000000000027941 */ /* 0x000fea0003800200 */
.L_x_8300:
[----:B------:R-:W-:Y:S01]  /*5850*/  BSSY.RECONVERGENT B2, `(.L_x_8302) ;  /* 0x000000b000027945 */ /* 0x000fe20003800200 */
[----:B------:R-:W-:-:S03]  /*5860*/  FFMA.FTZ R104, R114, R152, R5 ;  /* 0x0000009872687223 */ /* 0x000fc60000010005 */
        /* <DEDUP_REMOVED lines=9> */
.L_x_8303:
[----:B------:R-:W-:Y:S05]  /*5900*/  BSYNC.RECONVERGENT B2 ;  /* 0x0000000000027941 */ /* 0x000fea0003800200 */
.L_x_8302:
[----:B------:R-:W-:Y:S01]  /*5910*/  FADD.FTZ R5, R107, -R104 ;  /* 0x800000686b057221 */ /* 0x000fe20000010000 */
[----:B------:R-:W-:-:S03]  /*5920*/  ISETP.GT.AND P0, PT, R2, RZ, PT ;  /* 0x000000ff0200720c */ /* 0x000fc60003f04270 */
[----:B------:R-:W-:-:S05]  /*5930*/  FMUL.FTZ R5, R4, R5 ;  /* 0x0000000504057220 */ /* 0x000fca0000410000 */
[----:B------:R-:W-:-:S05]  /*5940*/  FSEL R5, R5, RZ, P0 ;  /* 0x000000ff05057208 */ /* 0x000fca0000000000 */
[----:B0-----:R-:W-:-:S05]  /*5950*/  @P3 FMUL.FTZ R6, R5, R6 ;  /* 0x0000000605063220 */ /* 0x001fca0000410000 */
[----:B------:R-:W-:-:S04]  /*5960*/  @P3 F2FP.F16.F32.PACK_AB R6, RZ, R6 ;  /* 0x00000006ff06323e */ /* 0x000fc800000000ff */
[----:B------:R-:W-:-:S07]  /*5970*/  @P3 PRMT R71, R71, 0x5410, R6 ;  /* 0x0000541047473816 */ /* 0x000fce0000000006 */
.L_x_8274:
[----:B------:R-:W-:Y:S05]  /*5980*/  BSYNC.RECONVERGENT B1 ;  /* 0x0000000000017941 */ /* 0x000fea0003800200 */
.L_x_8271:
        /* <DEDUP_REMOVED lines=13> */
.L_x_8200:
[----:B------:R-:W-:Y:S05]  /*5a60*/  BSYNC B0 ;  /* 0x0000000000007941 */ /* 0x000fea0003800000 */
.L_x_8199:
        /* <DEDUP_REMOVED lines=144> */
.L_x_8204:
[----:B------:R-:W-:Y:S01]  /*6370*/  HFMA2 R162, -RZ, RZ, 0, 5.9604644775390625e-08 ;  /* 0x00000001ffa27431 */ /* 0x000fe200000001ff */
[----:B------:R-:W-:Y:S01]  /*6380*/  BSSY B1, `(.L_x_8305) ;  /* 0x0000007000017945 */ /* 0x000fe20003800000 */
[----:B------:R-:W-:Y:S02]  /*6390*/  MOV R161, R149 ;  /* 0x0000009500a17202 */ /* 0x000fe40000000f00 */
[----:B------:R-:W-:Y:S02]  /*63a0*/  MOV R164, 0x1f ;  /* 0x0000001f00a47802 */ /* 0x000fe40000000f00 */
[----:B-1----:R-:W-:-:S07]  /*63b0*/  MOV R158, 0xffffffff ;  /* 0xffffffff009e7802 */ /* 0x002fce0000000f00 */
[----:B0-----:R-:W-:Y:S05]  /*63c0*/  WARPSYNC.COLLECTIVE R158, `(.L_x_8306) ;  /* 0x000000009e087348 */ /* 0x001fea0003c00000 */
[----:B------:R1:W2:Y:S02]  /*63d0*/  SHFL.BFLY P1, R160, R161, R162, R164 ;  /* 0x0c0000a2a1a07389 */ /* 0x0002a400000200a4 */
[----:B012---:R-:W-:Y:S05]  /*63e0*/  ENDCOLLECTIVE ;  /* 0x000000000000791b */ /* 0x007fea0003800000 */
.L_x_8306:
[----:B------:R-:W-:Y:S05]  /*63f0*/  BSYNC B1 ;  /* 0x0000000000017941 */ /* 0x000fea0003800000 */
.L_x_8305:
        /* <DEDUP_REMOVED lines=8> */
.L_x_8307:
[----:B------:R-:W-:-:S05]  /*6480*/  FADD.FTZ R104, R104, R149 ;  /* 0x0000009568687221 */ /* 0x000fca0000010000 */
[----:B------:R-:W-:Y:S01]  /*6490*/  MOV R161, R104 ;  /* 0x0000006800a17202 */ /* 0x000fe20000000f00 */
[----:B------:R-:W-:Y:S01]  /*64a0*/  HFMA2 R162, -RZ, RZ, 0, 1.1920928955078125e-07 ;  /* 0x00000002ffa27431 */ /* 0x000fe200000001ff */
[----:B------:R-:W-:-:S07]  /*64b0*/  MOV R150, R160 ;  /* 0x000000a000967202 */ /* 0x000fce0000000f00 */
[----:B------:R-:W-:Y:S05]  /*64c0*/  WARPSYNC.COLLECTIVE R158, `(.L_x_8308) ;  /* 0x000000009e087348 */ /* 0x000fea0003c00000 */
[----:B------:R0:W1:Y:S02]  /*64d0*/  SHFL.BFLY P1, R160, R161, R162, R164 ;  /* 0x0c0000a2a1a07389 */ /* 0x00006400000200a4 */
[----:B01----:R-:W-:Y:S05]  /*64e0*/  ENDCOLLECTIVE ;  /* 0x000000000000791b */ /* 0x003fea0003800000 */
.L_x_8308:
[----:B------:R-:W-:-:S05]  /*64f0*/  FADD.FTZ R150, R150, R115 ;  /* 0x0000007396967221 */ /* 0x000fca0000010000 */
[----:B------:R-:W-:Y:S02]  /*6500*/  MOV R161, R150 ;  /* 0x0000009600a17202 */ /* 0x000fe40000000f00 */
[----:B------:R-:W-:-:S07]  /*6510*/  MOV R105, R160 ;  /* 0x000000a000697202 */ /* 0x000fce0000000f00 */
[----:B------:R-:W-:Y:S05]  /*6520*/  WARPSYNC.COLLECTIVE R158, `(.L_x_8309) ;  /* 0x000000009e087348 */ /* 0x000fea0003c00000 */
[----:B------:R0:W1:Y:S02]  /*6530*/  SHFL.BFLY P1, R160, R161, R162, R164 ;  /* 0x0c0000a2a1a07389 */ /* 0x00006400000200a4 */
[----:B01----:R-:W-:Y:S05]  /*6540*/  ENDCOLLECTIVE ;  /* 0x000000000000791b */ /* 0x003fea0003800000 */
.L_x_8309:
[----:B------:R-:W-:-:S05]  /*6550*/  FADD.FTZ R105, R104, R105 ;  /* 0x0000006968697221 */ /* 0x000fca0000010000 */
[----:B------:R-:W-:Y:S01]  /*6560*/  MOV R161, R105 ;  /* 0x0000006900a17202 */ /* 0x000fe20000000f00 */
[----:B------:R-:W-:Y:S01]  /*6570*/  HFMA2 R162, -RZ, RZ, 0, 2.384185791015625e-07 ;  /* 0x00000004ffa27431 */ /* 0x000fe200000001ff */
[----:B------:R-:W-:-:S07]  /*6580*/  MOV R157, R160 ;  /* 0x000000a0009d7202 */ /* 0x000fce0000000f00 */
[----:B------:R-:W-:Y:S05]  /*6590*/  WARPSYNC.COLLECTIVE R158, `(.L_x_8310) ;  /* 0x000000009e087348 */ /* 0x000fea0003c00000 */
[----:B------:R0:W1:Y:S02]  /*65a0*/  SHFL.BFLY P1, R160, R161, R162, R164 ;  /* 0x0c0000a2a1a07389 */ /* 0x00006400000200a4 */
[----:B01----:R-:W-:Y:S05]  /*65b0*/  ENDCOLLECTIVE ;  /* 0x000000000000791b */ /* 0x003fea0003800000 */
.L_x_8310:
[----:B------:R-:W-:-:S05]  /*65c0*/  FADD.FTZ R157, R150, R157 ;  /* 0x0000009d969d7221 */ /* 0x000fca0000010000 */
[----:B------:R-:W-:Y:S02]  /*65d0*/  MOV R161, R157 ;  /* 0x0000009d00a17202 */ /* 0x000fe40000000f00 */
[----:B------:R-:W-:-:S07]  /*65e0*/  MOV R152, R160 ;  /* 0x000000a000987202 */ /* 0x000fce0000000f00 */
[----:B------:R-:W-:Y:S05]  /*65f0*/  WARPSYNC.COLLECTIVE R158, `(.L_x_8311) ;  /* 0x000000009e087348 */ /* 0x000fea0003c00000 */
[----:B------:R0:W1:Y:S02]  /*6600*/  SHFL.BFLY P1, R160, R161, R162, R164 ;  /* 0x0c0000a2a1a07389 */ /* 0x00006400000200a4 */
[----:B01----:R-:W-:Y:S05]  /*6610*/  ENDCOLLECTIVE ;  /* 0x000000000000791b */ /* 0x003fea0003800000 */
.L_x_8311:
[----:B------:R-:W-:-:S05]  /*6620*/  FADD.FTZ R152, R105, R152 ;  /* 0x0000009869987221 */ /* 0x000fca0000010000 */
[----:B------:R-:W-:Y:S01]  /*6630*/  MOV R161, R152 ;  /* 0x0000009800a17202 */ /* 0x000fe20000000f00 */
[----:B------:R-:W-:Y:S01]  /*6640*/  HFMA2 R162, -RZ, RZ, 0, 4.76837158203125e-07 ;  /* 0x00000008ffa27431 */ /* 0x000fe200000001ff */
[----:B------:R-:W-:-:S07]  /*6650*/  MOV R154, R160 ;  /* 0x000000a0009a7202 */ /* 0x000fce0000000f00 */
[----:B------:R-:W-:Y:S05]  /*6660*/  WARPSYNC.COLLECTIVE R158, `(.L_x_8312) ;  /* 0x000000009e087348 */ /* 0x000fea0003c00000 */
[----:B------:R0:W1:Y:S02]  /*6670*/  SHFL.BFLY P1, R160, R161, R162, R164 ;  /* 0x0c0000a2a1a07389 */ /* 0x00006400000200a4 */
[----:B01----:R-:W-:Y:S05]  /*6680*/  ENDCOLLECTIVE ;  /* 0x000000000000791b */ /* 0x003fea0003800000 */
.L_x_8312:
[----:B------:R-:W-:-:S05]  /*6690*/  FADD.FTZ R154, R157, R154 ;  /* 0x0000009a9d9a7221 */ /* 0x000fca0000010000 */
[----:B------:R-:W-:Y:S02]  /*66a0*/  MOV R161, R154 ;  /* 0x0000009a00a17202 */ /* 0x000fe40000000f00 */
[----:B------:R-:W-:-:S07]  /*66b0*/  MOV R115, R160 ;  /* 0x000000a000737202 */ /* 0x000fce0000000f00 */
[----:B------:R-:W-:Y:S05]  /*66c0*/  WARPSYNC.COLLECTIVE R158, `(.L_x_8313) ;  /* 0x000000009e087348 */ /* 0x000fea0003c00000 */
[----:B------:R0:W1:Y:S02]  /*66d0*/  SHFL.BFLY P1, R160, R161, R162, R164 ;  /* 0x0c0000a2a1a07389 */ /* 0x00006400000200a4 */
[----:B01----:R-:W-:Y:S05]  /*66e0*/  ENDCOLLECTIVE ;  /* 0x000000000000791b */ /* 0x003fea0003800000 */
.L_x_8313:
[----:B------:R-:W-:-:S05]  /*66f0*/  FADD.FTZ R156, R152, R115 ;  /* 0x00000073989c7221 */ /* 0x000fca0000010000 */
[----:B------:R-:W-:Y:S01]  /*6700*/  MOV R161, R156 ;  /* 0x0000009c00a17202 */ /* 0x000fe20000000f00 */
[----:B------:R-:W-:Y:S01]  /*6710*/  HFMA2 R162, -RZ, RZ, 0, 9.5367431640625e-07 ;  /* 0x00000010ffa27431 */ /* 0x000fe200000001ff */
[----:B------:R-:W-:-:S07]  /*6720*/  MOV R149, R160 ;  /* 0x000000a000957202 */ /* 0x000fce0000000f00 */
[----:B------:R-:W-:Y:S05]  /*6730*/  WARPSYNC.COLLECTIVE R158, `(.L_x_8314) ;  /* 0x000000009e087348 */ /* 0x000fea0003c00000 */
[----:B------:R0:W1:Y:S02]  /*6740*/  SHFL.BFLY P1, R160, R161, R162, R164 ;  /* 0x0c0000a2a1a07389 */ /* 0x00006400000200a4 */
[----:B01----:R-:W-:Y:S05]  /*6750*/  ENDCOLLECTIVE ;  /* 0x000000000000791b */ /* 0x003fea0003800000 */
.L_x_8314:
[----:B------:R-:W-:-:S05]  /*6760*/  FADD.FTZ R149, R154, R149 ;  /* 0x000000959a957221 */ /* 0x000fca0000010000 */
[----:B------:R-:W-:Y:S02]  /*6770*/  MOV R161, R149 ;  /* 0x0000009500a17202 */ /* 0x000fe40000000f00 */
[----:B------:R-:W-:-:S07]  /*6780*/  MOV R159, R160 ;  /* 0x000000a0009f7202 */ /* 0x000fce0000000f00 */
[----:B------:R-:W-:Y:S05]  /*6790*/  WARPSYNC.COLLECTIVE R158, `(.L_x_8315) ;  /* 0x000000009e087348 */ /* 0x000fea0003c00000 */
[----:B------:R0:W1:Y:S02]  /*67a0*/  SHFL.BFLY P1, R160, R161, R162, R164 ;  /* 0x0c0000a2a1a07389 */ /* 0x00006400000200a4 */
[----:B01----:R-:W-:Y:S05]  /*67b0*/  ENDCOLLECTIVE ;  /* 0x000000000000791b */ /* 0x003fea0003800000 */
.L_x_8315:
[----:B------:R-:W-:Y:S01]  /*67c0*/  MOV R104, R160 ;  /* 0x000000a000687202 */ /* 0x000fe20000000f00 */
[----:B------:R-:W-:Y:S06]  /*67d0*/  BRA `(.L_x_8316) ;  /* 0xffffffac00f47947 */ /* 0x000fec000383ffff */
.L_x_8317:
        /* <DEDUP_REMOVED lines=10> */
.L_x_14534:


//--------------------- .text._ZN10layer_norm13ln_bwd_kernelINS_13Kernel_traitsI6__halfS2_fS2_fjLj768ELj1ELj4ELj1ELj16ENS_18Kernel_traits_baseILj768ES2_S2_fS2_fjLj128EEEEELb0ELb1ELb0ELb0EEEvNS_9BwdParamsE --------------------------
	.section	.text._ZN10layer_norm13ln_bwd_kernelINS_13Kernel_traitsI6__halfS2_fS2_fjLj768ELj1ELj4ELj1ELj16ENS_18Kernel_traits_baseILj768ES2_S2_fS2_fjLj128EEEEELb0ELb1ELb0ELb0EEEvNS_9BwdParamsE,"ax",@progbits
	.align	128
        .global         _ZN10layer_norm13ln_bwd_kernelINS_13Kernel_traitsI6__halfS2_fS2_fjLj768ELj1ELj4ELj1ELj16ENS_18Kernel_traits_baseILj768ES2_S2_fS2_fjLj128EEEEELb0ELb1ELb0ELb0EEEvNS_9BwdParamsE
        .type           _ZN10layer_norm13ln_bwd_kernelINS_13Kernel_traitsI6__halfS2_fS2_fjLj768ELj1ELj4ELj1ELj16ENS_18Kernel_traits_baseILj768ES2_S2_fS2_fjLj128EEEEELb0ELb1ELb0ELb0EEEvNS_9BwdParamsE,@function
        .size           _ZN10layer_norm13ln_bwd_kernelINS_13Kernel_traitsI6__halfS2_fS2_fjLj768ELj1ELj4ELj1ELj16ENS_18Kernel_traits_baseILj768ES2_S2_fS2_fjLj128EEEEELb0ELb1ELb0ELb0EEEvNS_9BwdParamsE,(.L_x_14535 - _ZN10layer_norm13ln_bwd_kernelINS_13Kernel_traitsI6__halfS2_fS2_fjLj768ELj1ELj4ELj1ELj16ENS_18Kernel_traits_baseILj768ES2_S2_fS2_fjLj128EEEEELb0ELb1ELb0ELb0EEEvNS_9BwdParamsE)
        .other          _ZN10layer_norm13ln_bwd_kernelINS_13Kernel_traitsI6__halfS2_fS2_fjLj768ELj1ELj4ELj1ELj16ENS_18Kernel_traits_baseILj768ES2_S2_fS2_fjLj128EEEEELb0ELb1ELb0ELb0EEEvNS_9BwdParamsE,@"STO_CUDA_ENTRY STV_DEFAULT"
_ZN10layer_norm13ln_bwd_kernelINS_13Kernel_traitsI6__halfS2_fS2_fjLj768ELj1ELj4ELj1ELj16ENS_18Kernel_traits_baseILj768ES2_S2_fS2_fjLj128EEEEELb0ELb1ELb0ELb0EEEvNS_9BwdParamsE:
.text._ZN10layer_norm13ln_bwd_kernelINS_13Kernel_traitsI6__halfS2_fS2_fjLj768ELj1ELj4ELj1ELj16ENS_18Kernel_traits_baseILj768ES2_S2_fS2_fjLj128EEEEELb0ELb1ELb0ELb0EEEvNS_9BwdParamsE:
        /* <DEDUP_REMOVED lines=121> */
.L_x_8349:
[----:B------:R-:W0:Y:S08]  /*0790*/  LDC.64 R156, c[0x0][0x3c0] ;  /* 0x0000f000ff9c7b82 */ /* 0x000e300000000a00 */
[----:B------:R-:W1:Y:S08]  /*07a0*/  LDC.64 R158, c[0x0][0x3c8] ;  /* 0x0000f200ff9e7b82 */ /* 0x000e700000000a00 */
[----:B------:R-:W2:Y:S01]  /*07b0*/  @P0 LDC.64 R190, c[0x0][0x3e0] ;  /* 0x0000f800ffbe0b82 */ /* 0x000ea20000000a00 */
[----:B0-----:R-:W-:-:S06]  /*07c0*/  IMAD.WIDE R156, R5, 0x4, R156 ;  /* 0x00000004059c7825 */ /* 0x001fcc00078e029c */
[----:B------:R-:W3:Y:S01]  /*07d0*/  LDG.E R156, desc[UR6][R156.64] ;  /* 0x000000069c9c7981 */ /* 0x000ee2000c1e1900 */
[----:B-1----:R-:W-:-:S05]  /*07e0*/  IMAD.WIDE R158, R5, 0x4, R158 ;  /* 0x00000004059e7825 */ /* 0x002fca00078e029e */
[----:B-----5:R-:W5:Y:S01]  /*07f0*/  LDG.E R176, desc[UR6][R158.64] ;  /* 0x000000069eb07981 */ /* 0x020f62000c1e1900 */
[----:B------:R-:W0:Y:S01]  /*0800*/  S2R R0, SR_TID.X ;  /* 0x0000000000007919 */ /* 0x000e220000002100 */
[----:B------:R-:W-:Y:S01]  /*0810*/  MOV R2, UR14 ;  /* 0x0000000e00027c02 */ /* 0x000fe20008000f00 */
[----:B--2---:R-:W-:Y:S01]  /*0820*/  @P0 IMAD.WIDE R190, R5, 0x2, R190 ;  /* 0x0000000205be0825 */ /* 0x004fe200078e02be */
[----:B------:R-:W-:-:S03]  /*0830*/  ISETP.GE.U32.AND P5, PT, R4, 0x20, PT ;  /* 0x000000200400780c */ /* 0x000fc60003fa6070 */
[----:B------:R-:W-:Y:S01]  /*0840*/  IMAD R3, R5, R2, RZ ;  /* 0x0000000205037224 */ /* 0x000fe200078e02ff */
[----:B------:R-:W-:Y:S01]  /*0850*/  ISETP.NE.U32.AND P1, PT, RZ, UR10, PT ;  /* 0x0000000aff007c0c */ /* 0x000fe2000bf25070 */
[----:B------:R-:W-:Y:S01]  /*0860*/  BSSY.RECONVERGENT B0, `(.L_x_8319) ;  /* 0x0000065000007945 */ /* 0x000fe20003800200 */
[----:B------:R-:W-:Y:S01]  /*0870*/  ISETP.NE.AND P6, PT, RZ, UR8, PT ;  /* 0x00000008ff007c0c */ /* 0x000fe2000bfc5270 */
[----:B------:R-:W-:Y:S01]  /*0880*/  HFMA2 R175, -RZ, RZ, 1.875, 0 ;  /* 0x3f800000ffaf7431 */ /* 0x000fe200000001ff */
[----:B------:R-:W-:Y:S01]  /*0890*/  SHF.R.S32.HI R6, RZ, 0x1f, R3 ;  /* 0x0000001fff067819 */ /* 0x000fe20000011403 */
[----:B------:R1:W5:Y:S03]  /*08a0*/  @P0 LDG.E.U16 R188, desc[UR6][R190.64] ;  /* 0x00000006bebc0981 */ /* 0x000366000c1e1500 */
[----:B------:R-:W-:Y:S02]  /*08b0*/  LEA.HI R6, R6, R3, RZ, 0x3 ;  /* 0x0000000306067211 */ /* 0x000fe400078f18ff */
[----:B------:R-:W-:-:S02]  /*08c0*/  CS2R R192, SRZ ;  /* 0x0000000000c07805 */ /* 0x000fc4000001ff00 */
[C---:B------:R-:W-:Y:S02]  /*08d0*/  ISETP.GE.U32.AND P4, PT, R4.reuse, 0x40, PT ;  /* 0x000000400400780c */ /* 0x040fe40003f86070 */
[----:B------:R-:W-:Y:S02]  /*08e0*/  ISETP.GE.U32.AND P3, PT, R4, 0x60, PT ;  /* 0x000000600400780c */ /* 0x000fe40003f66070 */
[----:B------:R-:W-:Y:S02]  /*08f0*/  ISETP.NE.AND.EX P1, PT, RZ, UR11, PT, P1 ;  /* 0x0000000bff007c0c */ /* 0x000fe4000bf25310 */
[----:B0-----:R-:W-:-:S04]  /*0900*/  LOP3.LUT R3, R0, 0x1f, RZ, 0xc0, !PT ;  /* 0x0000001f00037812 */ /* 0x001fc800078ec0ff */
[----:B------:R-:W-:-:S04]  /*0910*/  LEA.HI.SX32 R6, R6, R3, 0x1d ;  /* 0x0000000306067211 */ /* 0x000fc800078feaff */
[----:B-1----:R-:W-:Y:S02]  /*0920*/  MOV R191, R6 ;  /* 0x0000000600bf7202 */ /* 0x002fe40000000f00 */
[----:B---3--:R-:W-:Y:S01]  /*0930*/  FSEL R190, R156, RZ, !P6 ;  /* 0x000000ff9cbe7208 */ /* 0x008fe20007000000 */
[----:B------:R-:W-:Y:S06]  /*0940*/  @!P5 BRA `(.L_x_8320) ;  /* 0x000000040058d947 */ /* 0x000fec0003800000 */
[----:B------:R-:W0:Y:S08]  /*0950*/  LDC.64 R12, c[0x0][0x428] ;  /* 0x00010a00ff0c7b82 */ /* 0x000e300000000a00 */
[----:B------:R-:W1:Y:S01]  /*0960*/  LDC.64 R186, c[0x0][0x3a8] ;  /* 0x0000ea00ffba7b82 */ /* 0x000e620000000a00 */
[----:B0-----:R-:W-:-:S06]  /*0970*/  IMAD.WIDE.U32 R12, R6, 0x10, R12 ;  /* 0x00000010060c7825 */ /* 0x001fcc00078e000c */
[----:B------:R-:W2:Y:S01]  /*0980*/  LDG.E.128 R12, desc[UR6][R12.64] ;  /* 0x000000060c0c7981 */ /* 0x000ea2000c1e1d00 */
[----:B-1----:R-:W-:-:S05]  /*0990*/  IMAD.WIDE.U32 R186, R6, 0x20, R186 ;  /* 0x0000002006ba7825 */ /* 0x002fca00078e00ba */
[----:B------:R-:W3:Y:S04]  /*09a0*/  LDG.E.128 R8, desc[UR6][R186.64] ;  /* 0x00000006ba087981 */ /* 0x000ee8000c1e1d00 */
[----:B------:R0:W4:Y:S01]  /*09b0*/  LDG.E.128 R156, desc[UR6][R186.64+0x10] ;  /* 0x00001006ba9c7981 */ /* 0x000122000c1e1d00 */
[----:B------:R-:W-:-:S04]  /*09c0*/  ISETP.NE.U32.AND P2, PT, RZ, UR10, PT ;  /* 0x0000000aff007c0c */ /* 0x000fc8000bf45070 */
[----:B------:R-:W-:-:S13]  /*09d0*/  ISETP.NE.AND.EX P2, PT, RZ, UR11, PT, P2 ;  /* 0x0000000bff007c0c */ /* 0x000fda000bf45320 */
[----:B------:R-:W1:Y:S01]  /*09e0*/  @P2 LDC.64 R16, c[0x0][0x438] ;  /* 0x00010e00ff102b82 */ /* 0x000e620000000a00 */
[--C-:B0-----:R-:W-:Y:S02]  /*09f0*/  HADD2.F32 R187, -RZ, R136.reuse.H0_H0 ;  /* 0x20000088ffbb7230 */ /* 0x101fe40000004100 */
[----:B------:R-:W-:Y:S02]  /*0a00*/  HADD2.F32 R185, -RZ, R136.H1_H1 ;  /* 0x30000088ffb97230 */ /* 0x000fe40000004100 */
[----:B-1----:R-:W-:-:S05]  /*0a10*/  @P2 IMAD.WIDE.U32 R16, R6, 0x20, R16 ;  /* 0x0000002006102825 */ /* 0x002fca00078e0010 */
[----:B------:R-:W5:Y:S04]  /*0a20*/  @P2 LDG.E.128 R40, desc[UR6][R16.64] ;  /* 0x0000000610282981 */ /* 0x000f68000c1e1d00 */
[----:B------:R0:W5:Y:S01]  /*0a30*/  @P2 LDG.E.128 R36, desc[UR6][R16.64+0x10] ;  /* 0x0000100610242981 */ /* 0x000162000c1e1d00 */
[--C-:B--2---:R-:W-:Y:S02]  /*0a40*/  HADD2.F32 R7, -RZ, R12.reuse.H0_H0 ;  /* 0x2000000cff077230 */ /* 0x104fe40000004100 */
[----:B------:R-:W-:Y:S02]  /*0a50*/  HADD2.F32 R12, -RZ, R12.H1_H1 ;  /* 0x3000000cff0c7230 */ /* 0x000fe40000004100 */
[C---:B---3--:R-:W-:Y:S01]  /*0a60*/  FADD.FTZ R189, -R190.reuse, R8 ;  /* 0x00000008bebd7221 */ /* 0x048fe20000010100 */
[----:B------:R-:W-:Y:S01]  /*0a70*/  FMUL.FTZ R187, R187, R7 ;  /* 0x00000007bbbb7220 */ /* 0x000fe20000410000 */
[C---:B------:R-:W-:Y:S01]  /*0a80*/  FADD.FTZ R9, -R190.reuse, R9 ;  /* 0x00000009be097221 */ /* 0x040fe20000010100 */
[----:B------:R-:W-:Y:S01]  /*0a90*/  FADD.FTZ R193, -R190, R11 ;  /* 0x0000000bbec17221 */ /* 0x000fe20000010100 */
[----:B-----5:R-:W-:Y:S01]  /*0aa0*/  FMUL.FTZ R189, R176, R189 ;  /* 0x000000bdb0bd7220 */ /* 0x020fe20000410000 */
[----:B------:R-:W-:-:S02]  /*0ab0*/  HADD2.F32 R11, -RZ, R13.H0_H0 ;  /* 0x2000000dff0b7230 */ /* 0x000fc40000004100 */
[----:B------:R-:W-:Y:S01]  /*0ac0*/  FMUL.FTZ R185, R185, R12 ;  /* 0x0000000cb9b97220 */ /* 0x000fe20000410000 */
[----:B------:R-:W-:Y:S02]  /*0ad0*/  HADD2.F32 R8, -RZ, R137.H0_H0 ;  /* 0x20000089ff087230 */ /* 0x000fe40000004100 */
[----:B0-----:R-:W-:Y:S01]  /*0ae0*/  FADD.FTZ R16, RZ, R187 ;  /* 0x000000bbff107221 */ /* 0x001fe20000010000 */
[--C-:B------:R-:W-:Y:S02]  /*0af0*/  HADD2.F32 R199, -RZ, R15.reuse.H0_H0 ;  /* 0x2000000fffc77230 */ /* 0x100fe40000004100 */
[----:B------:R-:W-:Y:S01]  /*0b00*/  FADD.FTZ R191, -R190, R10 ;  /* 0x0000000abebf7221 */ /* 0x000fe20000010100 */
[----:B------:R-:W-:Y:S02]  /*0b10*/  HADD2.F32 R194, -RZ, R15.H1_H1 ;  /* 0x3000000fffc27230 */ /* 0x000fe40000004100 */
[----:B------:R-:W-:Y:S01]  /*0b20*/  FMUL.FTZ R186, R176, R9 ;  /* 0x00000009b0ba7220 */ /* 0x000fe20000410000 */
[----:B------:R-:W-:Y:S01]  /*0b30*/  FFMA.FTZ R15, R189, R187, RZ ;  /* 0x000000bbbd0f7223 */ /* 0x000fe200000100ff */
[----:B------:R-:W-:-:S02]  /*0b40*/  HADD2.F32 R18, -RZ, R13.H1_H1 ;  /* 0x3000000dff127230 */ /* 0x000fc40000004100 */
[----:B------:R-:W-:Y:S01]  /*0b50*/  FMUL.FTZ R10, R176, R193 ;  /* 0x000000c1b00a7220 */ /* 0x000fe20000410000 */
[----:B------:R-:W-:Y:S02]  /*0b60*/  HADD2.F32 R9, -RZ, R137.H1_H1 ;  /* 0x30000089ff097230 */ /* 0x000fe40000004100 */
        /* <DEDUP_REMOVED lines=8> */
[----:B------:R-:W-:-:S02]  /*0bf0*/  HADD2.F32 R195, -RZ, R14.H0_H0 ;  /* 0x2000000effc37230 */ /* 0x000fc40000004100 */
[C---:B----4-:R-:W-:Y:S01]  /*0c00*/  FADD.FTZ R13, -R190.reuse, R156 ;  /* 0x0000009cbe0d7221 */ /* 0x050fe20000010100 */
[----:B------:R-:W-:Y:S01]  /*0c10*/  FADD.FTZ R157, -R190, R157 ;  /* 0x0000009dbe9d7221 */ /* 0x000fe20000010100 */
[----:B------:R-:W-:Y:S02]  /*0c20*/  HADD2.F32 R12, -RZ, R138.H0_H0 ;  /* 0x2000008aff0c7230 */ /* 0x000fe40000004100 */
[-C--:B------:R-:W-:Y:S01]  /*0c30*/  FMUL.FTZ R9, R9, R18.reuse ;  /* 0x0000001209097220 */ /* 0x080fe20000410000 */
[----:B------:R-:W-:Y:S01]  /*0c40*/  FADD.FTZ R91, R91, R18 ;  /* 0x000000125b5b7221 */ /* 0x000fe20000010000 */
[----:B------:R-:W-:Y:S01]  /*0c50*/  FFMA.FTZ R115, R10, R18, R115 ;  /* 0x000000120a737223 */ /* 0x000fe20000010073 */
[----:B------:R-:W-:Y:S01]  /*0c60*/  FADD.FTZ R18, R17, R8 ;  /* 0x0000000811127221 */ /* 0x000fe20000010000 */
[C---:B------:R-:W-:Y:S01]  /*0c70*/  FFMA.FTZ R17, R7.reuse, R8, R16 ;  /* 0x0000000807117223 */ /* 0x040fe20000010010 */
[----:B------:R-:W-:Y:S02]  /*0c80*/  HADD2.F32 R192, -RZ, R14.H1_H1 ;  /* 0x3000000effc07230 */ /* 0x000fe40000004100 */
[----:B------:R-:W-:Y:S01]  /*0c90*/  FADD.FTZ R90, R90, R11 ;  /* 0x0000000b5a5a7221 */ /* 0x000fe20000010000 */
[----:B------:R-:W-:Y:S01]  /*0ca0*/  FFMA.FTZ R114, R7, R11, R114 ;  /* 0x0000000b07727223 */ /* 0x000fe20000010072 */
[C---:B------:R-:W-:Y:S01]  /*0cb0*/  FMUL.FTZ R11, R176.reuse, R13 ;  /* 0x0000000db00b7220 */ /* 0x040fe20000410000 */
[----:B------:R-:W-:Y:S01]  /*0cc0*/  FMUL.FTZ R14, R176, R157 ;  /* 0x0000009db00e7220 */ /* 0x000fe20000410000 */
[----:B------:R-:W-:-:S02]  /*0cd0*/  HADD2.F32 R13, -RZ, R138.H1_H1 ;  /* 0x3000008aff0d7230 */ /* 0x000fc40000004100 */
[----:B------:R-:W-:Y:S01]  /*0ce0*/  FMUL.FTZ R12, R12, R195 ;  /* 0x000000c30c0c7220 */ /* 0x000fe20000410000 */
[----:B------:R-:W-:Y:S01]  /*0cf0*/  FADD.FTZ R157, R18, R9 ;  /* 0x00000009129d7221 */ /* 0x000fe20000010000 */
[----:B------:R-:W-:Y:S01]  /*0d00*/  FFMA.FTZ R16, R10, R9, R17 ;  /* 0x000000090a107223 */ /* 0x000fe20000010011 */
[----:B------:R-:W-:Y:S01]  /*0d10*/  FADD.FTZ R197, -R190, R158 ;  /* 0x0000009ebec57221 */ /* 0x000fe20000010100 */
[--C-:B------:R-:W-:Y:S02]  /*0d20*/  HADD2.F32 R156, -RZ, R139.reuse.H0_H0 ;  /* 0x2000008bff9c7230 */ /* 0x100fe40000004100 */
[----:B------:R-:W-:Y:S01]  /*0d30*/  FADD.FTZ R18, R157, R12 ;  /* 0x0000000c9d127221 */ /* 0x000fe20000010000 */
[----:B------:R-:W-:Y:S02]  /*0d40*/  HADD2.F32 R158, -RZ, R139.H1_H1 ;  /* 0x3000008bff9e7230 */ /* 0x000fe40000004100 */
[----:B------:R-:W-:Y:S01]  /*0d50*/  FMUL.FTZ R13, R13, R192 ;  /* 0x000000c00d0d7220 */ /* 0x000fe20000410000 */
[----:B------:R-:W-:Y:S01]  /*0d60*/  FFMA.FTZ R157, R11, R12, R16 ;  /* 0x0000000c0b9d7223 */ /* 0x000fe20000010010 */
[----:B------:R-:W-:Y:S01]  /*0d70*/  FMUL.FTZ R15, R156, R199 ;  /* 0x000000c79c0f7220 */ /* 0x000fe20000410000 */
[----:B------:R-:W-:Y:S01]  /*0d80*/  FADD.FTZ R159, -R190, R159 ;  /* 0x0000009fbe9f7221 */ /* 0x000fe20000010100 */
[----:B------:R-:W-:Y:S01]  /*0d90*/  FMUL.FTZ R16, R158, R194 ;  /* 0x000000c29e107220 */ /* 0x000fe20000410000 */
        /* <DEDUP_REMOVED lines=17> */
.L_x_8320:
[----:B------:R-:W-:Y:S05]  /*0eb0*/  BSYNC.RECONVERGENT B0 ;  /* 0x0000000000007941 */ /* 0x000fea0003800200 */
.L_x_8319:
        /* <DEDUP_REMOVED lines=14> */
[----:B------:R0:W5:Y:S02]  /*0fa0*/  @P2 LDG.E.128 R28, desc[UR6][R168.64+0x10] ;  /* 0x00001006a81c2981 */ /* 0x000164000c1e1d00 */
[----:B0-----:R-:W-:Y:S01]  /*0fb0*/  HADD2.F32 R168, -RZ, R130.H0_H0 ;  /* 0x20000082ffa87230 */ /* 0x001fe20000004100 */
[----:B------:R-:W-:Y:S01]  /*0fc0*/  IADD3 R191, PT, PT, R191, 0x20, RZ ;  /* 0x00000020bfbf7810 */ /* 0x000fe20007ffe0ff */
[C---:B--2---:R-:W-:Y:S01]  /*0fd0*/  FADD.FTZ R19, -R190.reuse, R20 ;  /* 0x00000014be137221 */ /* 0x044fe20000010100 */
[----:B------:R-:W-:Y:S01]  /*0fe0*/  FADD.FTZ R173, -R190, R21 ;  /* 0x00000015bead7221 */ /* 0x000fe20000010100 */
[----:B------:R-:W-:-:S02]  /*0ff0*/  HADD2.F32 R20, -RZ, R128.H0_H0 ;  /* 0x20000080ff147230 */ /* 0x000fc40000004100 */
[----:B------:R-:W-:Y:S01]  /*1000*/  FADD.FTZ R197, -R190, R23 ;  /* 0x00000017bec57221 */ /* 0x000fe20000010100 */
[----:B-----5:R-:W-:Y:S01]  /*1010*/  FMUL.FTZ R19, R176, R19 ;  /* 0x00000013b0137220 */ /* 0x020fe20000410000 */
[----:B------:R-:W-:Y:S02]  /*1020*/  HADD2.F32 R23, -RZ, R128.H1_H1 ;  /* 0x30000080ff177230 */ /* 0x000fe40000004100 */
[--C-:B----4-:R-:W-:Y:S02]  /*1030*/  HADD2.F32 R21, -RZ, R24.reuse.H0_H0 ;  /* 0x20000018ff157230 */ /* 0x110fe40000004100 */
[----:B------:R-:W-:-:S03]  /*1040*/  HADD2.F32 R24, -RZ, R24.H1_H1 ;  /* 0x30000018ff187230 */ /* 0x000fc60000004100 */
[-C--:B------:R-:W-:Y:S01]  /*1050*/  FMUL.FTZ R20, R20, R21.reuse ;  /* 0x0000001514147220 */ /* 0x080fe20000410000 */
[C---:B------:R-:W-:Y:S01]  /*1060*/  FADD.FTZ R195, -R190.reuse, R22 ;  /* 0x00000016bec37221 */ /* 0x040fe20000010100 */
[--C-:B------:R-:W-:Y:S02]  /*1070*/  HADD2.F32 R170, -RZ, R25.reuse.H0_H0 ;  /* 0x20000019ffaa7230 */ /* 0x100fe40000004100 */
[----:B---3--:R-:W-:Y:S01]  /*1080*/  FADD.FTZ R169, -R190, R156 ;  /* 0x0000009cbea97221 */ /* 0x008fe20000010100 */
[----:B------:R-:W-:Y:S02]  /*1090*/  HADD2.F32 R172, -RZ, R25.H1_H1 ;  /* 0x30000019ffac7230 */ /* 0x000fe40000004100 */
[----:B------:R-:W-:Y:S01]  /*10a0*/  FADD.FTZ R80, R80, R21 ;  /* 0x0000001550507221 */ /* 0x000fe20000010000 */
[----:B------:R-:W-:Y:S01]  /*10b0*/  FFMA.FTZ R104, R19, R21, R104 ;  /* 0x0000001513687223 */ /* 0x000fe20000010068 */
[----:B------:R-:W-:Y:S01]  /*10c0*/  FADD.FTZ R199, -R190, R157 ;  /* 0x0000009dbec77221 */ /* 0x000fe20000010100 */
[----:B------:R-:W-:Y:S01]  /*10d0*/  FMUL.FTZ R22, R176, R173 ;  /* 0x000000adb0167220 */ /* 0x000fe20000410000 */
[----:B------:R-:W-:-:S02]  /*10e0*/  HADD2.F32 R25, -RZ, R129.H0_H0 ;  /* 0x20000081ff197230 */ /* 0x000fc40000004100 */
[----:B------:R-:W-:Y:S01]  /*10f0*/  FMUL.FTZ R21, R23, R24 ;  /* 0x0000001817157220 */ /* 0x000fe20000410000 */
[----:B------:R-:W-:Y:S01]  /*1100*/  FADD.FTZ R156, R193, R20 ;  /* 0x00000014c19c7221 */ /* 0x000fe20000010000 */
[----:B------:R-:W-:Y:S01]  /*1110*/  FFMA.FTZ R157, R19, R20, R192 ;  /* 0x00000014139d7223 */ /* 0x000fe200000100c0 */
[--C-:B------:R-:W-:Y:S02]  /*1120*/  HADD2.F32 R194, -RZ, R27.reuse.H0_H0 ;  /* 0x2000001bffc27230 */ /* 0x100fe40000004100 */
[----:B------:R-:W-:Y:S01]  /*1130*/  FADD.FTZ R203, -R190, R159 ;  /* 0x0000009fbecb7221 */ /* 0x000fe20000010100 */
[----:B------:R-:W-:Y:S02]  /*1140*/  HADD2.F32 R196, -RZ, R27.H1_H1 ;  /* 0x3000001bffc47230 */ /* 0x000fe40000004100 */
[----:B------:R-:W-:Y:S01]  /*1150*/  FADD.FTZ R81, R81, R24 ;  /* 0x0000001851517221 */ /* 0x000fe20000010000 */
[----:B------:R-:W-:Y:S01]  /*1160*/  FFMA.FTZ R105, R22, R24, R105 ;  /* 0x0000001816697223 */ /* 0x000fe20000010069 */
[----:B------:R-:W-:-:S02]  /*1170*/  HADD2.F32 R27, -RZ, R129.H1_H1 ;  /* 0x30000081ff1b7230 */ /* 0x000fc40000004100 */
[----:B------:R-:W-:Y:S01]  /*1180*/  FADD.FTZ R159, R156, R21 ;  /* 0x000000159c9f7221 */ /* 0x000fe20000010000 */
[----:B------:R-:W-:Y:S01]  /*1190*/  FMUL.FTZ R23, R176, R195 ;  /* 0x000000c3b0177220 */ /* 0x000fe20000410000 */
[----:B------:R-:W-:Y:S01]  /*11a0*/  FMUL.FTZ R24, R25, R170 ;  /* 0x000000aa19187220 */ /* 0x000fe20000410000 */
[----:B------:R-:W-:Y:S01]  /*11b0*/  FFMA.FTZ R156, R22, R21, R157 ;  /* 0x00000015169c7223 */ /* 0x000fe2000001009d */
[--C-:B------:R-:W-:Y:S02]  /*11c0*/  HADD2.F32 R171, -RZ, R26.reuse.H0_H0 ;  /* 0x2000001affab7230 */ /* 0x100fe40000004100 */
[----:B------:R-:W-:Y:S01]  /*11d0*/  FADD.FTZ R201, -R190, R158 ;  /* 0x0000009ebec97221 */ /* 0x000fe20000010100 */
[----:B------:R-:W-:Y:S02]  /*11e0*/  HADD2.F32 R174, -RZ, R26.H1_H1 ;  /* 0x3000001affae7230 */ /* 0x000fe40000004100 */
[C---:B------:R-:W-:Y:S01]  /*11f0*/  FMUL.FTZ R26, R176.reuse, R197 ;  /* 0x000000c5b01a7220 */ /* 0x040fe20000410000 */
[----:B------:R-:W-:Y:S01]  /*1200*/  FMUL.FTZ R25, R27, R172 ;  /* 0x000000ac1b197220 */ /* 0x000fe20000410000 */
[----:B------:R-:W-:Y:S01]  /*1210*/  FADD.FTZ R158, R159, R24 ;  /* 0x000000189f9e7221 */ /* 0x000fe20000010000 */
[----:B------:R-:W-:Y:S01]  /*1220*/  FFMA.FTZ R157, R23, R24, R156 ;  /* 0x00000018179d7223 */ /* 0x000fe2000001009c */
[----:B------:R-:W-:Y:S01]  /*1230*/  FMUL.FTZ R27, R176, R169 ;  /* 0x000000a9b01b7220 */ /* 0x000fe20000410000 */
[----:B------:R-:W-:-:S02]  /*1240*/  HADD2.F32 R169, -RZ, R130.H1_H1 ;  /* 0x30000082ffa97230 */ /* 0x000fc40000004100 */
[----:B------:R-:W-:Y:S01]  /*1250*/  FMUL.FTZ R168, R168, R171 ;  /* 0x000000aba8a87220 */ /* 0x000fe20000410000 */
[----:B------:R-:W-:Y:S01]  /*1260*/  FADD.FTZ R159, R158, R25 ;  /* 0x000000199e9f7221 */ /* 0x000fe20000010000 */
[----:B------:R-:W-:Y:S01]  /*1270*/  FFMA.FTZ R156, R26, R25, R157 ;  /* 0x000000191a9c7223 */ /* 0x000fe2000001009d */
[----:B------:R-:W-:Y:S01]  /*1280*/  FADD.FTZ R76, R76, R171 ;  /* 0x000000ab4c4c7221 */ /* 0x000fe20000010000 */
        /* <DEDUP_REMOVED lines=27> */
.L_x_8322:
[----:B------:R-:W-:Y:S05]  /*1440*/  BSYNC.RECONVERGENT B0 ;  /* 0x0000000000007941 */ /* 0x000fea0003800200 */
.L_x_8321:
        /* <DEDUP_REMOVED lines=15> */
[----:B0-----:R-:W-:Y:S02]  /*1540*/  HADD2.F32 R178, -RZ, R122.H0_H0 ;  /* 0x2000007affb27230 */ /* 0x001fe40000004100 */
[C---:B--2---:R-:W-:Y:S01]  /*1550*/  FADD.FTZ R183, -R190.reuse, R157 ;  /* 0x0000009dbeb77221 */ /* 0x044fe20000010100 */
[C---:B------:R-:W-:Y:S01]  /*1560*/  FADD.FTZ R177, -R190.reuse, R156 ;  /* 0x0000009cbeb17221 */ /* 0x040fe20000010100 */
[----:B------:R-:W-:Y:S01]  /*1570*/  FADD.FTZ R181, -R190, R159 ;  /* 0x0000009fbeb57221 */ /* 0x000fe20000010100 */
[----:B------:R-:W-:-:S02]  /*1580*/  HADD2.F32 R156, -RZ, R121.H0_H0 ;  /* 0x20000079ff9c7230 */ /* 0x000fc40000004100 */
[C---:B---3--:R-:W-:Y:S01]  /*1590*/  FADD.FTZ R195, -R190.reuse, R160 ;  /* 0x000000a0bec37221 */ /* 0x048fe20000010100 */
[--C-:B------:R-:W-:Y:S02]  /*15a0*/  HADD2.F32 R160, -RZ, R120.reuse.H0_H0 ;  /* 0x20000078ffa07230 */ /* 0x100fe40000004100 */
[C---:B------:R-:W-:Y:S01]  /*15b0*/  FADD.FTZ R203, -R190.reuse, R163 ;  /* 0x000000a3becb7221 */ /* 0x040fe20000010100 */
[----:B------:R-:W-:Y:S01]  /*15c0*/  FADD.FTZ R199, -R190, R162 ;  /* 0x000000a2bec77221 */ /* 0x000fe20000010100 */
[----:B------:R-:W-:Y:S02]  /*15d0*/  HADD2.F32 R163, -RZ, R120.H1_H1 ;  /* 0x30000078ffa37230 */ /* 0x000fe40000004100 */
[----:B-----5:R-:W-:Y:S01]  /*15e0*/  FMUL.FTZ R162, R176, R183 ;  /* 0x000000b7b0a27220 */ /* 0x020fe20000410000 */
[--C-:B----4-:R-:W-:Y:S02]  /*15f0*/  HADD2.F32 R157, -RZ, R164.reuse.H0_H0 ;  /* 0x200000a4ff9d7230 */ /* 0x110fe40000004100 */
[----:B------:R-:W-:Y:S01]  /*1600*/  FADD.FTZ R191, -R190, R158 ;  /* 0x0000009ebebf7221 */ /* 0x000fe20000010100 */
[----:B------:R-:W-:-:S02]  /*1610*/  HADD2.F32 R164, -RZ, R164.H1_H1 ;  /* 0x300000a4ffa47230 */ /* 0x000fc40000004100 */
[----:B------:R-:W-:Y:S01]  /*1620*/  FADD.FTZ R197, -R190, R161 ;  /* 0x000000a1bec57221 */ /* 0x000fe20000010100 */
[----:B------:R-:W-:Y:S02]  /*1630*/  HADD2.F32 R159, -RZ, R165.H0_H0 ;  /* 0x200000a5ff9f7230 */ /* 0x000fe40000004100 */
[----:B------:R-:W-:Y:S01]  /*1640*/  FMUL.FTZ R161, R176, R177 ;  /* 0x000000b1b0a17220 */ /* 0x000fe20000410000 */
[--C-:B------:R-:W-:Y:S02]  /*1650*/  HADD2.F32 R201, -RZ, R167.reuse.H0_H0 ;  /* 0x200000a7ffc97230 */ /* 0x100fe40000004100 */
[----:B------:R-:W-:Y:S01]  /*1660*/  FMUL.FTZ R160, R160, R157 ;  /* 0x0000009da0a07220 */ /* 0x000fe20000410000 */
[----:B------:R-:W-:Y:S02]  /*1670*/  HADD2.F32 R190, -RZ, R167.H1_H1 ;  /* 0x300000a7ffbe7230 */ /* 0x000fe40000004100 */
[----:B------:R-:W-:Y:S01]  /*1680*/  FMUL.FTZ R163, R163, R164 ;  /* 0x000000a4a3a37220 */ /* 0x000fe20000410000 */
[----:B------:R-:W-:-:S02]  /*1690*/  HADD2.F32 R158, -RZ, R165.H1_H1 ;  /* 0x300000a5ff9e7230 */ /* 0x000fc40000004100 */
[----:B------:R-:W-:Y:S01]  /*16a0*/  FADD.FTZ R73, R73, R164 ;  /* 0x000000a449497221 */ /* 0x000fe20000010000 */
[--C-:B------:R-:W-:Y:S02]  /*16b0*/  HADD2.F32 R179, -RZ, R166.reuse.H0_H0 ;  /* 0x200000a6ffb37230 */ /* 0x100fe40000004100 */
[----:B------:R-:W-:Y:S01]  /*16c0*/  FFMA.FTZ R97, R162, R164, R97 ;  /* 0x000000a4a2617223 */ /* 0x000fe20000010061 */
[----:B------:R-:W-:Y:S02]  /*16d0*/  HADD2.F32 R182, -RZ, R166.H1_H1 ;  /* 0x300000a6ffb67230 */ /* 0x000fe40000004100 */
[C---:B------:R-:W-:Y:S01]  /*16e0*/  FMUL.FTZ R166, R176.reuse, R181 ;  /* 0x000000b5b0a67220 */ /* 0x040fe20000410000 */
[----:B------:R-:W-:Y:S02]  /*16f0*/  HADD2.F32 R167, -RZ, R121.H1_H1 ;  /* 0x30000079ffa77230 */ /* 0x000fe40000004100 */
[----:B------:R-:W-:Y:S01]  /*1700*/  FMUL.FTZ R165, R176, R191 ;  /* 0x000000bfb0a57220 */ /* 0x000fe20000410000 */
[----:B------:R-:W-:Y:S01]  /*1710*/  FMUL.FTZ R164, R156, R159 ;  /* 0x0000009f9ca47220 */ /* 0x000fe20000410000 */
        /* <DEDUP_REMOVED lines=10> */
[----:B------:R-:W-:-:S02]  /*17c0*/  HADD2.F32 R158, -RZ, R122.H1_H1 ;  /* 0x3000007aff9e7230 */ /* 0x000fc40000004100 */
[----:B------:R-:W-:Y:S01]  /*17d0*/  FADD.FTZ R159, R156, R163 ;  /* 0x000000a39c9f7221 */ /* 0x000fe20000010000 */
[----:B------:R-:W-:Y:S01]  /*17e0*/  FFMA.FTZ R156, R162, R163, R157 ;  /* 0x000000a3a29c7223 */ /* 0x000fe2000001009d */
[-C--:B------:R-:W-:Y:S01]  /*17f0*/  FMUL.FTZ R178, R178, R179.reuse ;  /* 0x000000b3b2b27220 */ /* 0x080fe20000410000 */
[----:B------:R-:W-:Y:S01]  /*1800*/  FADD.FTZ R68, R68, R179 ;  /* 0x000000b344447221 */ /* 0x000fe20000010000 */
[----:B------:R-:W-:Y:S01]  /*1810*/  FFMA.FTZ R92, R177, R179, R92 ;  /* 0x000000b3b15c7223 */ /* 0x000fe2000001005c */
        /* <DEDUP_REMOVED lines=8> */
[----:B------:R-:W-:-:S02]  /*18a0*/  HADD2.F32 R182, -RZ, R123.H0_H0 ;  /* 0x2000007bffb67230 */ /* 0x000fc40000004100 */
        /* <DEDUP_REMOVED lines=17> */
.L_x_8324:
[----:B------:R-:W-:Y:S05]  /*19c0*/  BSYNC.RECONVERGENT B0 ;  /* 0x0000000000007941 */ /* 0x000fea0003800200 */
.L_x_8323:
        /* <DEDUP_REMOVED lines=21> */
.L_x_8371:
        /* <DEDUP_REMOVED lines=16> */
[-C--:B------:R-:W-:Y:S01]  /*1c20*/  FFMA.FTZ R195, R18, R188.reuse, R191 ;  /* 0x000000bc12c37223 */ /* 0x080fe200000100bf */
[--C-:B-----5:R-:W-:Y:S02]  /*1c30*/  HADD2.F32 R192, -RZ, R159.reuse.H0_H0 ;  /* 0x2000009fffc07230 */ /* 0x120fe40000004100 */
[----:B------:R-:W-:Y:S01]  /*1c40*/  FADD.FTZ R193, R15, -R190 ;  /* 0x800000be0fc17221 */ /* 0x000fe20000010000 */
[----:B------:R-:W-:Y:S01]  /*1c50*/  FADD.FTZ R195, R16, -R195 ;  /* 0x800000c310c37221 */ /* 0x000fe20000010000 */
[----:B------:R-:W-:Y:S02]  /*1c60*/  HADD2.F32 R159, -RZ, R159.H1_H1 ;  /* 0x3000009fff9f7230 */ /* 0x000fe40000004100 */
[C---:B------:R-:W-:Y:S01]  /*1c70*/  FMUL.FTZ R190, R176.reuse, R193 ;  /* 0x000000c1b0be7220 */ /* 0x040fe20000410000 */
[----:B------:R-:W-:Y:S01]  /*1c80*/  FFMA.FTZ R193, R11, R188, R191 ;  /* 0x000000bc0bc17223 */ /* 0x000fe200000100bf */
[----:B------:R-:W-:Y:S01]  /*1c90*/  FMUL.FTZ R194, R176, R195 ;  /* 0x000000c3b0c27220 */ /* 0x000fe20000410000 */
[----:B------:R-:W-:-:S02]  /*1ca0*/  HADD2.F32 R196, -RZ, R158.H1_H1 ;  /* 0x3000009effc47230 */ /* 0x000fc40000004100 */
[-C--:B------:R-:W-:Y:S01]  /*1cb0*/  FMUL.FTZ R197, R190, R175.reuse ;  /* 0x000000afbec57220 */ /* 0x080fe20000410000 */
[----:B------:R-:W-:Y:S01]  /*1cc0*/  FADD.FTZ R193, R12, -R193 ;  /* 0x800000c10cc17221 */ /* 0x000fe20000010000 */
[----:B------:R-:W-:Y:S01]  /*1cd0*/  FMUL.FTZ R198, R194, R175 ;  /* 0x000000afc2c67220 */ /* 0x000fe20000410000 */
[----:B------:R-:W-:Y:S01]  /*1ce0*/  FFMA.FTZ R194, R14, R188, R191 ;  /* 0x000000bc0ec27223 */ /* 0x000fe200000100bf */
[----:B------:R-:W-:Y:S01]  /*1cf0*/  FFMA.FTZ R62, R197, R192, R62 ;  /* 0x000000c0c53e7223 */ /* 0x000fe2000001003e */
[----:B------:R-:W-:Y:S01]  /*1d00*/  FMUL.FTZ R190, R176, R193 ;  /* 0x000000c1b0be7220 */ /* 0x000fe20000410000 */
[----:B------:R-:W-:Y:S02]  /*1d10*/  HADD2.F32 R192, -RZ, R158.H0_H0 ;  /* 0x2000009effc07230 */ /* 0x000fe40000004100 */
[----:B------:R-:W-:Y:S01]  /*1d20*/  FFMA.FTZ R63, R198, R159, R63 ;  /* 0x0000009fc63f7223 */ /* 0x000fe2000001003f */
[----:B------:R-:W-:Y:S01]  /*1d30*/  FFMA.FTZ R159, R7, R188, R191 ;  /* 0x000000bc079f7223 */ /* 0x000fe200000100bf */
[----:B------:R-:W-:Y:S01]  /*1d40*/  FMUL.FTZ R195, R190, R175 ;  /* 0x000000afbec37220 */ /* 0x000fe20000410000 */
[----:B------:R-:W-:Y:S01]  /*1d50*/  FADD.FTZ R193, R13, -R194 ;  /* 0x800000c20dc17221 */ /* 0x000fe20000010000 */
[----:B------:R-:W-:-:S02]  /*1d60*/  HADD2.F32 R158, -RZ, R157.H0_H0 ;  /* 0x2000009dff9e7230 */ /* 0x000fc40000004100 */
[----:B------:R-:W-:Y:S01]  /*1d70*/  FADD.FTZ R159, R8, -R159 ;  /* 0x8000009f089f7221 */ /* 0x000fe20000010000 */
[----:B------:R-:W-:Y:S01]  /*1d80*/  FFMA.FTZ R190, R195, R192, R60 ;  /* 0x000000c0c3be7223 */ /* 0x000fe2000001003c */
[----:B------:R-:W-:Y:S01]  /*1d90*/  FFMA.FTZ R60, R10, R188, R191 ;  /* 0x000000bc0a3c7223 */ /* 0x000fe200000100bf */
[C---:B------:R-:W-:Y:S01]  /*1da0*/  FMUL.FTZ R192, R176.reuse, R193 ;  /* 0x000000c1b0c07220 */ /* 0x040fe20000410000 */
[----:B------:R-:W-:Y:S02]  /*1db0*/  HADD2.F32 R157, -RZ, R157.H1_H1 ;  /* 0x3000009dff9d7230 */ /* 0x000fe40000004100 */
[----:B------:R-:W-:Y:S01]  /*1dc0*/  FADD.FTZ R193, R9, -R60 ;  /* 0x8000003c09c17221 */ /* 0x000fe20000010000 */
[----:B------:R-:W-:Y:S01]  /*1dd0*/  FMUL.FTZ R60, R176, R159 ;  /* 0x0000009fb03c7220 */ /* 0x000fe20000410000 */
[----:B------:R-:W-:Y:S01]  /*1de0*/  FMUL.FTZ R200, R192, R175 ;  /* 0x000000afc0c87220 */ /* 0x000fe20000410000 */
[----:B------:R-:W-:Y:S02]  /*1df0*/  HADD2.F32 R159, -RZ, R134.H1_H1 ;  /* 0x30000086ff9f7230 */ /* 0x000fe40000004100 */
[----:B------:R-:W-:Y:S01]  /*1e00*/  FMUL.FTZ R192, R176, R193 ;  /* 0x000000c1b0c07220 */ /* 0x000fe20000410000 */
[----:B------:R-:W-:Y:S01]  /*1e10*/  FMUL.FTZ R193, R60, R175 ;  /* 0x000000af3cc17220 */ /* 0x000fe20000410000 */
[----:B------:R-:W-:-:S02]  /*1e20*/  HADD2.F32 R60, -RZ, R135.H0_H0 ;  /* 0x20000087ff3c7230 */ /* 0x000fc40000004100 */
[----:B------:R-:W-:Y:S01]  /*1e30*/  FFMA.FTZ R196, R200, R196, R61 ;  /* 0x000000c4c8c47223 */ /* 0x000fe2000001003d */
[----:B------:R-:W-:Y:S01]  /*1e40*/  FMUL.FTZ R194, R192, R175 ;  /* 0x000000afc0c27220 */ /* 0x000fe20000410000 */
[----:B------:R-:W-:Y:S02]  /*1e50*/  HADD2.F32 R61, -RZ, R135.H1_H1 ;  /* 0x30000087ff3d7230 */ /* 0x000fe40000004100 */
[----:B------:R-:W-:Y:S01]  /*1e60*/  FFMA.FTZ R66, R193, R158, R66 ;  /* 0x0000009ec1427223 */ /* 0x000fe20000010042 */
[----:B------:R-:W-:Y:S01]  /*1e70*/  FMUL.FTZ R199, R197, R60 ;  /* 0x0000003cc5c77220 */ /* 0x000fe20000410000 */
[----:B------:R-:W-:Y:S01]  /*1e80*/  FFMA.FTZ R67, R194, R157, R67 ;  /* 0x0000009dc2437223 */ /* 0x000fe20000010043 */
[--C-:B------:R-:W-:Y:S02]  /*1e90*/  HADD2.F32 R157, -RZ, R156.reuse.H0_H0 ;  /* 0x2000009cff9d7230 */ /* 0x100fe40000004100 */
[----:B------:R-:W-:Y:S01]  /*1ea0*/  FFMA.FTZ R60, R189, R188, R191 ;  /* 0x000000bcbd3c7223 */ /* 0x000fe200000100bf */
[----:B------:R-:W-:-:S02]  /*1eb0*/  HADD2.F32 R192, -RZ, R156.H1_H1 ;  /* 0x3000009cffc07230 */ /* 0x000fc40000004100 */
[----:B------:R-:W-:Y:S01]  /*1ec0*/  FFMA.FTZ R156, R186, R188, R191 ;  /* 0x000000bcba9c7223 */ /* 0x000fe200000100bf */
[----:B------:R-:W-:Y:S01]  /*1ed0*/  FMUL.FTZ R202, R198, R61 ;  /* 0x0000003dc6ca7220 */ /* 0x000fe20000410000 */
[----:B------:R-:W-:Y:S02]  /*1ee0*/  HADD2.F32 R158, -RZ, R133.H0_H0 ;  /* 0x20000085ff9e7230 */ /* 0x000fe40000004100 */
[----:B------:R-:W-:Y:S01]  /*1ef0*/  FADD.FTZ R61, R187, -R60 ;  /* 0x8000003cbb3d7221 */ /* 0x000fe20000010000 */
[----:B------:R-:W-:Y:S01]  /*1f00*/  FMUL.FTZ R197, R200, R159 ;  /* 0x0000009fc8c57220 */ /* 0x000fe20000410000 */
[----:B------:R-:W-:Y:S01]  /*1f10*/  FADD.FTZ R159, R185, -R156 ;  /* 0x8000009cb99f7221 */ /* 0x000fe20000010000 */
[----:B------:R-:W-:Y:S02]  /*1f20*/  HADD2.F32 R198, -RZ, R134.H0_H0 ;  /* 0x20000086ffc67230 */ /* 0x000fe40000004100 */
        /* <DEDUP_REMOVED lines=9> */
[C---:B------:R-:W-:Y:S01]  /*1fc0*/  FFMA.FTZ R64, R61.reuse, R157, R64 ;  /* 0x0000009d3d407223 */ /* 0x040fe20000010040 */
[----:B------:R-:W-:Y:S01]  /*1fd0*/  FMUL.FTZ R156, R61, R156 ;  /* 0x0000009c3d9c7220 */ /* 0x000fe20000410000 */
[----:B------:R-:W-:Y:S01]  /*1fe0*/  FMUL.FTZ R194, R194, R195 ;  /* 0x000000c3c2c27220 */ /* 0x000fe20000410000 */
[C---:B------:R-:W-:Y:S01]  /*1ff0*/  FMUL.FTZ R61, R158.reuse, R159 ;  /* 0x0000009f9e3d7220 */ /* 0x040fe20000410000 */
[----:B------:R-:W-:Y:S01]  /*2000*/  FFMA.FTZ R65, R158, R192, R65 ;  /* 0x000000c09e417223 */ /* 0x000fe20000010041 */
[----:B------:R-:W-:-:S02]  /*2010*/  F2FP.F16.F32.PACK_AB R159, R202, R199 ;  /* 0x000000c7ca9f723e */ /* 0x000fc400000000ff */
[----:B------:R-:W-:Y:S02]  /*2020*/  F2FP.F16.F32.PACK_AB R158, R197, R198 ;  /* 0x000000c6c59e723e */ /* 0x000fe400000000ff */
[----:B------:R-:W-:Y:S02]  /*2030*/  F2FP.F16.F32.PACK_AB R157, R194, R193 ;  /* 0x000000c1c29d723e */ /* 0x000fe400000000ff */
[----:B------:R-:W-:Y:S01]  /*2040*/  F2FP.F16.F32.PACK_AB R156, R61, R156 ;  /* 0x0000009c3d9c723e */ /* 0x000fe200000000ff */
[----:B------:R-:W-:Y:S06]  /*2050*/  BRA `(.L_x_8331) ;  /* 0x0000000400107947 */ /* 0x000fec0003800000 */
.L_x_8330:
[-CC-:B------:R-:W-:Y:S01]  /*2060*/  FFMA.FTZ R148, R17, R188.reuse, R191.reuse ;  /* 0x000000bc11947223 */ /* 0x180fe200000100bf */
[-CC-:B------:R-:W-:Y:S01]  /*2070*/  FFMA.FTZ R151, R18, R188.reuse, R191.reuse ;  /* 0x000000bc12977223 */ /* 0x180fe200000100bf */
[----:B0----5:R-:W-:Y:S02]  /*2080*/  HADD2.F32 R190, -RZ, R158.H0_H0 ;  /* 0x2000009effbe7230 */ /* 0x021fe40000004100 */
[-C--:B------:R-:W-:Y:S01]  /*2090*/  FFMA.FTZ R152, R14, R188.reuse, R191 ;  /* 0x000000bc0e987223 */ /* 0x080fe200000100bf */
[----:B------:R-:W-:Y:S01]  /*20a0*/  FADD.FTZ R149, R15, -R148 ;  /* 0x800000940f957221 */ /* 0x000fe20000010000 */
[--C-:B------:R-:W-:Y:S02]  /*20b0*/  HADD2.F32 R148, -RZ, R159.reuse.H0_H0 ;  /* 0x2000009fff947230 */ /* 0x100fe40000004100 */
[----:B------:R-:W-:Y:S01]  /*20c0*/  FADD.FTZ R151, R16, -R151 ;  /* 0x8000009710977221 */ /* 0x000fe20000010000 */
[----:B------:R-:W-:Y:S01]  /*20d0*/  FADD.FTZ R155, R13, -R152 ;  /* 0x800000980d9b7221 */ /* 0x000fe20000010000 */
[C---:B------:R-:W-:Y:S01]  /*20e0*/  FMUL.FTZ R150, R176.reuse, R149 ;  /* 0x00000095b0967220 */ /* 0x040fe20000410000 */
[----:B------:R-:W-:Y:S01]  /*20f0*/  FFMA.FTZ R149, R11, R188, R191 ;  /* 0x000000bc0b957223 */ /* 0x000fe200000100bf */
[----:B------:R-:W-:Y:S01]  /*2100*/  FMUL.FTZ R151, R176, R151 ;  /* 0x00000097b0977220 */ /* 0x000fe20000410000 */
[----:B------:R-:W-:-:S02]  /*2110*/  HADD2.F32 R159, -RZ, R159.H1_H1 ;  /* 0x3000009fff9f7230 */ /* 0x000fc40000004100 */
[-C--:B------:R-:W-:Y:S01]  /*2120*/  FMUL.FTZ R195, R150, R175.reuse ;  /* 0x000000af96c37220 */ /* 0x080fe20000410000 */
[----:B------:R-:W-:Y:S01]  /*2130*/  FADD.FTZ R149, R12, -R149 ;  /* 0x800000950c957221 */ /* 0x000fe20000010000 */
[----:B------:R-:W-:Y:S01]  /*2140*/  FMUL.FTZ R192, R151, R175 ;  /* 0x000000af97c07220 */ /* 0x000fe20000410000 */
[----:B------:R-:W-:Y:S02]  /*2150*/  HADD2.F32 R158, -RZ, R158.H1_H1 ;  /* 0x3000009eff9e7230 */ /* 0x000fe40000004100 */
[----:B------:R-:W-:Y:S01]  /*2160*/  FFMA.FTZ R62, R195, R148, R62 ;  /* 0x00000094c33e7223 */ /* 0x000fe2000001003e */
[----:B------:R-:W-:Y:S01]  /*2170*/  FMUL.FTZ R148, R176, R149 ;  /* 0x00000095b0947220 */ /* 0x000fe20000410000 */
[-C--:B------:R-:W-:Y:S01]  /*2180*/  FFMA.FTZ R149, R7, R188.reuse, R191 ;  /* 0x000000bc07957223 */ /* 0x080fe200000100bf */
[----:B------:R-:W-:Y:S01]  /*2190*/  FFMA.FTZ R63, R192, R159, R63 ;  /* 0x0000009fc03f7223 */ /* 0x000fe2000001003f */
[----:B------:R-:W-:Y:S01]  /*21a0*/  FFMA.FTZ R152, R186, R188, R191 ;  /* 0x000000bcba987223 */ /* 0x000fe200000100bf */
[----:B------:R-:W-:Y:S01]  /*21b0*/  FMUL.FTZ R193, R148, R175 ;  /* 0x000000af94c17220 */ /* 0x000fe20000410000 */
[----:B------:R-:W-:Y:S01]  /*21c0*/  FADD.FTZ R153, R8, -R149 ;  /* 0x8000009508997221 */ /* 0x000fe20000010000 */
[----:B------:R-:W-:-:S02]  /*21d0*/  FMUL.FTZ R149, R176, R155 ;  /* 0x0000009bb0957220 */ /* 0x000fc40000410000 */
[----:B------:R-:W-:Y:S01]  /*21e0*/  FFMA.FTZ R190, R193, R190, R60 ;  /* 0x000000bec1be7223 */ /* 0x000fe2000001003c */
[----:B------:R-:W-:Y:S01]  /*21f0*/  FFMA.FTZ R60, R10, R188, R191 ;  /* 0x000000bc0a3c7223 */ /* 0x000fe200000100bf */
[----:B------:R-:W-:Y:S01]  /*2200*/  FMUL.FTZ R154, R176, R153 ;  /* 0x00000099b09a7220 */ /* 0x000fe20000410000 */
[-C--:B------:R-:W-:Y:S01]  /*2210*/  FMUL.FTZ R198, R149, R175.reuse ;  /* 0x000000af95c67220 */ /* 0x080fe20000410000 */
[----:B------:R-:W-:Y:S02]  /*2220*/  HADD2.F32 R153, -RZ, R134.H1_H1 ;  /* 0x30000086ff997230 */ /* 0x000fe40000004100 */
[----:B------:R-:W-:Y:S01]  /*2230*/  FADD.FTZ R155, R9, -R60 ;  /* 0x8000003c099b7221 */ /* 0x000fe20000010000 */
[----:B------:R-:W-:Y:S02]  /*2240*/  HADD2.F32 R60, -RZ, R157.H0_H0 ;  /* 0x2000009dff3c7230 */ /* 0x000fe40000004100 */
[----:B------:R-:W-:Y:S01]  /*2250*/  FMUL.FTZ R159, R154, R175 ;  /* 0x000000af9a9f7220 */ /* 0x000fe20000410000 */
[----:B------:R-:W-:Y:S01]  /*2260*/  FFMA.FTZ R196, R198, R158, R61 ;  /* 0x0000009ec6c47223 */ /* 0x000fe2000001003d */
[----:B------:R-:W-:Y:S01]  /*2270*/  FMUL.FTZ R155, R176, R155 ;  /* 0x0000009bb09b7220 */ /* 0x000fe20000410000 */
[----:B------:R-:W-:-:S02]  /*2280*/  HADD2.F32 R61, -RZ, R135.H1_H1 ;  /* 0x30000087ff3d7230 */ /* 0x000fc40000004100 */
[----:B------:R-:W-:Y:S01]  /*2290*/  FFMA.FTZ R66, R159, R60, R66 ;  /* 0x0000003c9f427223 */ /* 0x000fe20000010042 */
[----:B------:R-:W-:Y:S02]  /*22a0*/  HADD2.F32 R60, -RZ, R135.H0_H0 ;  /* 0x20000087ff3c7230 */ /* 0x000fe40000004100 */
[----:B------:R-:W-:Y:S01]  /*22b0*/  FMUL.FTZ R194, R155, R175 ;  /* 0x000000af9bc27220 */ /* 0x000fe20000410000 */
[----:B------:R-:W-:Y:S02]  /*22c0*/  HADD2.F32 R157, -RZ, R157.H1_H1 ;  /* 0x3000009dff9d7230 */ /* 0x000fe40000004100 */
[----:B------:R-:W-:Y:S01]  /*22d0*/  FMUL.FTZ R200, R192, R61 ;  /* 0x0000003dc0c87220 */ /* 0x000fe20000410000 */
[----:B------:R-:W-:Y:S01]  /*22e0*/  FMUL.FTZ R198, R198, R153 ;  /* 0x00000099c6c67220 */ /* 0x000fe20000410000 */
[----:B------:R-:W-:Y:S01]  /*22f0*/  FMUL.FTZ R197, R195, R60 ;  /* 0x0000003cc3c57220 */ /* 0x000fe20000410000 */
[----:B------:R-:W-:Y:S01]  /*2300*/  FFMA.FTZ R60, R189, R188, R191 ;  /* 0x000000bcbd3c7223 */ /* 0x000fe200000100bf */
[----:B------:R-:W-:Y:S01]  /*2310*/  FFMA.FTZ R67, R194, R157, R67 ;  /* 0x0000009dc2437223 */ /* 0x000fe20000010043 */
[----:B------:R-:W-:-:S02]  /*2320*/  HADD2.F32 R157, -RZ, R156.H0_H0 ;  /* 0x2000009cff9d7230 */ /* 0x000fc40000004100 */
[----:B------:R-:W-:Y:S01]  /*2330*/  FADD.FTZ R153, R185, -R152 ;  /* 0x80000098b9997221 */ /* 0x000fe20000010000 */
[----:B------:R-:W-:Y:S01]  /*2340*/  FADD.FTZ R61, R187, -R60 ;  /* 0x8000003cbb3d7221 */ /* 0x000fe20000010000 */
[----:B------:R-:W-:Y:S02]  /*2350*/  HADD2.F32 R158, -RZ, R156.H1_H1 ;  /* 0x3000009cff9e7230 */ /* 0x000fe40000004100 */
[----:B------:R-:W-:Y:S02]  /*2360*/  HADD2.F32 R192, -RZ, R134.H0_H0 ;  /* 0x20000086ffc07230 */ /* 0x000fe40000004100 */
[C---:B------:R-:W-:Y:S01]  /*2370*/  FMUL.FTZ R152, R176.reuse, R61 ;  /* 0x0000003db0987220 */ /* 0x040fe20000410000 */
[----:B------:R-:W-:Y:S02]  /*2380*/  HADD2.F32 R156, -RZ, R133.H0_H0 ;  /* 0x20000085ff9c7230 */ /* 0x000fe40000004100 */
[----:B------:R-:W-:Y:S01]  /*2390*/  FMUL.FTZ R153, R176, R153 ;  /* 0x00000099b0997220 */ /* 0x000fe20000410000 */
[----:B------:R-:W-:-:S02]  /*23a0*/  HADD2.F32 R60, -RZ, R132.H0_H0 ;  /* 0x20000084ff3c7230 */ /* 0x000fc40000004100 */
[----:B------:R-:W-:Y:S01]  /*23b0*/  FMUL.FTZ R195, R193, R192 ;  /* 0x000000c0c1c37220 */ /* 0x000fe20000410000 */
[----:B------:R-:W-:Y:S02]  /*23c0*/  HADD2.F32 R193, -RZ, R133.H1_H1 ;  /* 0x30000085ffc17230 */ /* 0x000fe40000004100 */
[----:B------:R-:W-:Y:S01]  /*23d0*/  FMUL.FTZ R192, R159, R156 ;  /* 0x0000009c9fc07220 */ /* 0x000fe20000410000 */
[-C--:B------:R-:W-:Y:S01]  /*23e0*/  FMUL.FTZ R61, R152, R175.reuse ;  /* 0x000000af983d7220 */ /* 0x080fe20000410000 */
[----:B------:R-:W-:Y:S02]  /*23f0*/  HADD2.F32 R159, -RZ, R132.H1_H1 ;  /* 0x30000084ff9f7230 */ /* 0x000fe40000004100 */
[----:B------:R-:W-:Y:S01]  /*2400*/  FMUL.FTZ R156, R153, R175 ;  /* 0x000000af999c7220 */ /* 0x000fe20000410000 */
[----:B------:R-:W-:Y:S01]  /*2410*/  FMUL.FTZ R193, R194, R193 ;  /* 0x000000c1c2c17220 */ /* 0x000fe20000410000 */
[C---:B------:R-:W-:Y:S01]  /*2420*/  FFMA.FTZ R64, R61.reuse, R157, R64 ;  /* 0x0000009d3d407223 */ /* 0x040fe20000010040 */
[----:B------:R-:W-:Y:S01]  /*2430*/  FMUL.FTZ R60, R61, R60 ;  /* 0x0000003c3d3c7220 */ /* 0x000fe20000410000 */
[C---:B------:R-:W-:Y:S01]  /*2440*/  FMUL.FTZ R61, R156.reuse, R159 ;  /* 0x0000009f9c3d7220 */ /* 0x040fe20000410000 */
[----:B------:R-:W-:Y:S01]  /*2450*/  FFMA.FTZ R65, R156, R158, R65 ;  /* 0x0000009e9c417223 */ /* 0x000fe20000010041 */
[----:B------:R-:W-:-:S02]  /*2460*/  F2FP.F16.F32.PACK_AB R159, R200, R197 ;  /* 0x000000c5c89f723e */ /* 0x000fc400000000ff */
[----:B------:R-:W-:Y:S02]  /*2470*/  F2FP.F16.F32.PACK_AB R158, R198, R195 ;  /* 0x000000c3c69e723e */ /* 0x000fe400000000ff */
[----:B------:R-:W-:Y:S02]  /*2480*/  F2FP.F16.F32.PACK_AB R157, R193, R192 ;  /* 0x000000c0c19d723e */ /* 0x000fe400000000ff */
[----:B------:R-:W-:-:S07]  /*2490*/  F2FP.F16.F32.PACK_AB R156, R61, R60 ;  /* 0x0000003c3d9c723e */ /* 0x000fce00000000ff */
.L_x_8331:
[----:B------:R-:W0:Y:S08]  /*24a0*/  @P1 LDC.64 R192, c[0x0][0x478] ;  /* 0x00011e00ffc01b82 */ /* 0x000e300000000a00 */
[----:B------:R-:W1:Y:S01]  /*24b0*/  LDC.64 R60, c[0x0][0x468] ;  /* 0x00011a00ff3c7b82 */ /* 0x000e620000000a00 */
[----:B0-----:R-:W-:-:S05]  /*24c0*/  @P1 IMAD.WIDE.U32 R192, R6, 0x20, R192 ;  /* 0x0000002006c01825 */ /* 0x001fca00078e00c0 */
[----:B------:R2:W-:Y:S01]  /*24d0*/  @P1 STG.E.128 desc[UR6][R192.64], R152 ;  /* 0x00000098c0001986 */ /* 0x0005e2000c101d06 */
[----:B-1----:R-:W-:-:S03]  /*24e0*/  IMAD.WIDE.U32 R194, R6, 0x10, R60 ;  /* 0x0000001006c27825 */ /* 0x002fc600078e003c */
[----:B------:R2:W-:Y:S01]  /*24f0*/  @P1 STG.E.128 desc[UR6][R192.64+0x10], R148 ;  /* 0x00001094c0001986 */ /* 0x0005e2000c101d06 */
[----:B------:R-:W-:Y:S02]  /*2500*/  MOV R60, R190 ;  /* 0x000000be003c7202 */ /* 0x000fe40000000f00 */
[----:B------:R-:W-:Y:S01]  /*2510*/  MOV R61, R196 ;  /* 0x000000c4003d7202 */ /* 0x000fe20000000f00 */
[----:B------:R2:W-:Y:S01]  /*2520*/  STG.E.128 desc[UR6][R194.64], R156 ;  /* 0x0000009cc2007986 */ /* 0x0005e2000c101d06 */
[----:B------:R-:W-:-:S07]  /*2530*/  IADD3 R6, PT, PT, R6, 0x20, RZ ;  /* 0x0000002006067810 */ /* 0x000fce0007ffe0ff */
.L_x_8329:
[----:B------:R-:W-:Y:S05]  /*2540*/  BSYNC.RECONVERGENT B1 ;  /* 0x0000000000017941 */ /* 0x000fea0003800200 */
.L_x_8328:
        /* <DEDUP_REMOVED lines=10> */
[--C-:B0----5:R-:W-:Y:S02]  /*25f0*/  HADD2.F32 R190, -RZ, R158.reuse.H0_H0 ;  /* 0x2000009effbe7230 */ /* 0x121fe40000004100 */
[-C--:B------:R-:W-:Y:S01]  /*2600*/  FFMA.FTZ R151, R174, R188.reuse, R191 ;  /* 0x000000bcae977223 */ /* 0x080fe200000100bf */
[----:B------:R-:W-:Y:S01]  /*2610*/  FADD.FTZ R149, R171, -R148 ;  /* 0x80000094ab957221 */ /* 0x000fe20000010000 */
[----:B------:R-:W-:Y:S02]  /*2620*/  HADD2.F32 R148, -RZ, R159.H0_H0 ;  /* 0x2000009fff947230 */ /* 0x000fe40000004100 */
[----:B------:R-:W-:Y:S01]  /*2630*/  FADD.FTZ R155, R169, -R152 ;  /* 0x80000098a99b7221 */ /* 0x000fe20000010000 */
[----:B------:R-:W-:Y:S01]  /*2640*/  FADD.FTZ R151, R172, -R151 ;  /* 0x80000097ac977221 */ /* 0x000fe20000010000 */
[----:B------:R-:W-:Y:S01]  /*2650*/  FMUL.FTZ R150, R176, R149 ;  /* 0x00000095b0967220 */ /* 0x000fe20000410000 */
[----:B------:R-:W-:Y:S01]  /*2660*/  FFMA.FTZ R149, R27, R188, R191 ;  /* 0x000000bc1b957223 */ /* 0x000fe200000100bf */
[----:B------:R-:W-:-:S02]  /*2670*/  HADD2.F32 R158, -RZ, R158.H1_H1 ;  /* 0x3000009eff9e7230 */ /* 0x000fc40000004100 */
[----:B------:R-:W-:Y:S01]  /*2680*/  FMUL.FTZ R151, R176, R151 ;  /* 0x00000097b0977220 */ /* 0x000fe20000410000 */
[-C--:B------:R-:W-:Y:S01]  /*2690*/  FMUL.FTZ R195, R150, R175.reuse ;  /* 0x000000af96c37220 */ /* 0x080fe20000410000 */
[----:B------:R-:W-:Y:S01]  /*26a0*/  FADD.FTZ R149, R168, -R149 ;  /* 0x80000095a8957221 */ /* 0x000fe20000010000 */
[----:B------:R-:W-:Y:S02]  /*26b0*/  HADD2.F32 R159, -RZ, R159.H1_H1 ;  /* 0x3000009fff9f7230 */ /* 0x000fe40000004100 */
[----:B------:R-:W-:Y:S01]  /*26c0*/  FMUL.FTZ R198, R151, R175 ;  /* 0x000000af97c67220 */ /* 0x000fe20000410000 */
[----:B------:R-:W-:Y:S01]  /*26d0*/  FFMA.FTZ R54, R195, R148, R54 ;  /* 0x00000094c3367223 */ /* 0x000fe20000010036 */
[----:B------:R-:W-:Y:S01]  /*26e0*/  FMUL.FTZ R148, R176, R149 ;  /* 0x00000095b0947220 */ /* 0x000fe20000410000 */
[----:B------:R-:W-:Y:S01]  /*26f0*/  FFMA.FTZ R149, R23, R188, R191 ;  /* 0x000000bc17957223 */ /* 0x000fe200000100bf */
[----:B------:R-:W-:Y:S02]  /*2700*/  HADD2.F32 R152, -RZ, R127.H0_H0 ;  /* 0x2000007fff987230 */ /* 0x000fe40000004100 */
[----:B------:R-:W-:Y:S01]  /*2710*/  FFMA.FTZ R55, R198, R159, R55 ;  /* 0x0000009fc6377223 */ /* 0x000fe20000010037 */
[----:B------:R-:W-:Y:S01]  /*2720*/  FMUL.FTZ R193, R148, R175 ;  /* 0x000000af94c17220 */ /* 0x000fe20000410000 */
[----:B------:R-:W-:Y:S01]  /*2730*/  FADD.FTZ R153, R24, -R149 ;  /* 0x8000009518997221 */ /* 0x000fe20000010000 */
[----:B------:R-:W-:Y:S01]  /*2740*/  FMUL.FTZ R149, R176, R155 ;  /* 0x0000009bb0957220 */ /* 0x000fe20000410000 */
[----:B------:R-:W-:Y:S01]  /*2750*/  FMUL.FTZ R197, R195, R152 ;  /* 0x00000098c3c57220 */ /* 0x000fe20000410000 */
[----:B------:R-:W-:Y:S01]  /*2760*/  FFMA.FTZ R190, R193, R190, R52 ;  /* 0x000000bec1be7223 */ /* 0x000fe20000010034 */
[----:B------:R-:W-:Y:S01]  /*2770*/  FFMA.FTZ R52, R26, R188, R191 ;  /* 0x000000bc1a347223 */ /* 0x000fe200000100bf */
[----:B------:R-:W-:Y:S01]  /*2780*/  FMUL.FTZ R192, R149, R175 ;  /* 0x000000af95c07220 */ /* 0x000fe20000410000 */
[----:B------:R-:W-:Y:S01]  /*2790*/  FMUL.FTZ R154, R176, R153 ;  /* 0x00000099b09a7220 */ /* 0x000fe20000410000 */
[----:B------:R-:W-:-:S02]  /*27a0*/  HADD2.F32 R153, -RZ, R126.H1_H1 ;  /* 0x3000007eff997230 */ /* 0x000fc40000004100 */
[----:B------:R-:W-:Y:S01]  /*27b0*/  FADD.FTZ R155, R25, -R52 ;  /* 0x80000034199b7221 */ /* 0x000fe20000010000 */
[----:B------:R-:W-:Y:S01]  /*27c0*/  FFMA.FTZ R196, R192, R158, R53 ;  /* 0x0000009ec0c47223 */ /* 0x000fe20000010035 */
[----:B------:R-:W-:Y:S02]  /*27d0*/  HADD2.F32 R53, -RZ, R127.H1_H1 ;  /* 0x3000007fff357230 */ /* 0x000fe40000004100 */
[----:B------:R-:W-:Y:S01]  /*27e0*/  FMUL.FTZ R159, R154, R175 ;  /* 0x000000af9a9f7220 */ /* 0x000fe20000410000 */
[----:B------:R-:W-:Y:S01]  /*27f0*/  FMUL.FTZ R155, R176, R155 ;  /* 0x0000009bb09b7220 */ /* 0x000fe20000410000 */
[--C-:B------:R-:W-:Y:S02]  /*2800*/  HADD2.F32 R52, -RZ, R157.reuse.H0_H0 ;  /* 0x2000009dff347230 */ /* 0x100fe40000004100 */
[-CC-:B------:R-:W-:Y:S01]  /*2810*/  FFMA.FTZ R152, R22, R188.reuse, R191.reuse ;  /* 0x000000bc16987223 */ /* 0x180fe200000100bf */
[----:B------:R-:W-:Y:S02]  /*2820*/  HADD2.F32 R157, -RZ, R157.H1_H1 ;  /* 0x3000009dff9d7230 */ /* 0x000fe40000004100 */
[----:B------:R-:W-:Y:S01]  /*2830*/  FMUL.FTZ R194, R155, R175 ;  /* 0x000000af9bc27220 */ /* 0x000fe20000410000 */
[----:B------:R-:W-:Y:S01]  /*2840*/  FMUL.FTZ R200, R198, R53 ;  /* 0x00000035c6c87220 */ /* 0x000fe20000410000 */
[----:B------:R-:W-:Y:S01]  /*2850*/  FFMA.FTZ R53, R19, R188, R191 ;  /* 0x000000bc13357223 */ /* 0x000fe200000100bf */
[----:B------:R-:W-:Y:S01]  /*2860*/  FFMA.FTZ R58, R159, R52, R58 ;  /* 0x000000349f3a7223 */ /* 0x000fe2000001003a */
[----:B------:R-:W-:Y:S01]  /*2870*/  FFMA.FTZ R59, R194, R157, R59 ;  /* 0x0000009dc23b7223 */ /* 0x000fe2000001003b */
[----:B------:R-:W-:-:S02]  /*2880*/  HADD2.F32 R52, -RZ, R156.H0_H0 ;  /* 0x2000009cff347230 */ /* 0x000fc40000004100 */
[----:B------:R-:W-:Y:S01]  /*2890*/  FADD.FTZ R53, R20, -R53 ;  /* 0x8000003514357221 */ /* 0x000fe20000010000 */
[----:B------:R-:W-:Y:S02]  /*28a0*/  HADD2.F32 R157, -RZ, R156.H1_H1 ;  /* 0x3000009cff9d7230 */ /* 0x000fe40000004100 */
[----:B------:R-:W-:Y:S01]  /*28b0*/  FMUL.FTZ R198, R192, R153 ;  /* 0x00000099c0c67220 */ /* 0x000fe20000410000 */
[----:B------:R-:W-:Y:S02]  /*28c0*/  HADD2.F32 R156, -RZ, R125.H0_H0 ;  /* 0x2000007dff9c7230 */ /* 0x000fe40000004100 */
[----:B------:R-:W-:Y:S01]  /*28d0*/  FADD.FTZ R153, R21, -R152 ;  /* 0x8000009815997221 */ /* 0x000fe20000010000 */
[----:B------:R-:W-:Y:S02]  /*28e0*/  HADD2.F32 R158, -RZ, R126.H0_H0 ;  /* 0x2000007eff9e7230 */ /* 0x000fe40000004100 */
[C---:B------:R-:W-:Y:S01]  /*28f0*/  FMUL.FTZ R152, R176.reuse, R53 ;  /* 0x00000035b0987220 */ /* 0x040fe20000410000 */
[----:B------:R-:W-:Y:S01]  /*2900*/  FMUL.FTZ R153, R176, R153 ;  /* 0x00000099b0997220 */ /* 0x000fe20000410000 */
[----:B------:R-:W-:Y:S01]  /*2910*/  FMUL.FTZ R192, R159, R156 ;  /* 0x0000009c9fc07220 */ /* 0x000fe20000410000 */
[----:B------:R-:W-:Y:S01]  /*2920*/  FMUL.FTZ R195, R193, R158 ;  /* 0x0000009ec1c37220 */ /* 0x000fe20000410000 */
[----:B------:R-:W-:-:S02]  /*2930*/  HADD2.F32 R156, -RZ, R124.H0_H0 ;  /* 0x2000007cff9c7230 */ /* 0x000fc40000004100 */
[-C--:B------:R-:W-:Y:S01]  /*2940*/  FMUL.FTZ R53, R152, R175.reuse ;  /* 0x000000af98357220 */ /* 0x080fe20000410000 */
[----:B------:R-:W-:Y:S02]  /*2950*/  HADD2.F32 R193, -RZ, R125.H1_H1 ;  /* 0x3000007dffc17230 */ /* 0x000fe40000004100 */
[----:B------:R-:W-:Y:S01]  /*2960*/  FMUL.FTZ R158, R153, R175 ;  /* 0x000000af999e7220 */ /* 0x000fe20000410000 */
[----:B------:R-:W-:Y:S02]  /*2970*/  HADD2.F32 R159, -RZ, R124.H1_H1 ;  /* 0x3000007cff9f7230 */ /* 0x000fe40000004100 */
[C---:B------:R-:W-:Y:S01]  /*2980*/  FFMA.FTZ R56, R53.reuse, R52, R56 ;  /* 0x0000003435387223 */ /* 0x040fe20000010038 */
[----:B------:R-:W-:Y:S01]  /*2990*/  FMUL.FTZ R156, R53, R156 ;  /* 0x0000009c359c7220 */ /* 0x000fe20000410000 */
[----:B------:R-:W-:Y:S01]  /*29a0*/  FMUL.FTZ R193, R194, R193 ;  /* 0x000000c1c2c17220 */ /* 0x000fe20000410000 */
[C---:B------:R-:W-:Y:S01]  /*29b0*/  FFMA.FTZ R57, R158.reuse, R157, R57 ;  /* 0x0000009d9e397223 */ /* 0x040fe20000010039 */
[----:B------:R-:W-:Y:S01]  /*29c0*/  FMUL.FTZ R53, R158, R159 ;  /* 0x0000009f9e357220 */ /* 0x000fe20000410000 */
[----:B------:R-:W-:-:S02]  /*29d0*/  F2FP.F16.F32.PACK_AB R159, R200, R197 ;  /* 0x000000c5c89f723e */ /* 0x000fc400000000ff */
[----:B------:R-:W-:Y:S02]  /*29e0*/  F2FP.F16.F32.PACK_AB R158, R198, R195 ;  /* 0x000000c3c69e723e */ /* 0x000fe400000000ff */
[----:B------:R-:W-:Y:S02]  /*29f0*/  F2FP.F16.F32.PACK_AB R157, R193, R192 ;  /* 0x000000c0c19d723e */ /* 0x000fe400000000ff */
[----:B------:R-:W-:Y:S01]  /*2a00*/  F2FP.F16.F32.PACK_AB R156, R53, R156 ;  /* 0x0000009c359c723e */ /* 0x000fe200000000ff */
[----:B------:R-:W-:Y:S06]  /*2a10*/  BRA `(.L_x_8335) ;  /* 0x0000000400107947 */ /* 0x000fec0003800000 */
.L_x_8334:
        /* <DEDUP_REMOVED lines=18> */
[----:B------:R-:W-:Y:S01]  /*2b40*/  FADD.FTZ R193, R169, -R194 ;  /* 0x800000c2a9c17221 */ /* 0x000fe20000010000 */
[----:B------:R-:W-:Y:S01]  /*2b50*/  FMUL.FTZ R195, R190, R175 ;  /* 0x000000afbec37220 */ /* 0x000fe20000410000 */
[----:B------:R-:W-:Y:S01]  /*2b60*/  FFMA.FTZ R159, R23, R188, R191 ;  /* 0x000000bc179f7223 */ /* 0x000fe200000100bf */
[----:B------:R-:W-:-:S02]  /*2b70*/  HADD2.F32 R158, -RZ, R157.H0_H0 ;  /* 0x2000009dff9e7230 */ /* 0x000fc40000004100 */
[----:B------:R-:W-:Y:S01]  /*2b80*/  FFMA.FTZ R190, R195, R192, R52 ;  /* 0x000000c0c3be7223 */ /* 0x000fe20000010034 */
[----:B------:R-:W-:Y:S01]  /*2b90*/  FFMA.FTZ R52, R26, R188, R191 ;  /* 0x000000bc1a347223 */ /* 0x000fe200000100bf */
[----:B------:R-:W-:Y:S01]  /*2ba0*/  FMUL.FTZ R192, R176, R193 ;  /* 0x000000c1b0c07220 */ /* 0x000fe20000410000 */
[----:B------:R-:W-:Y:S01]  /*2bb0*/  FADD.FTZ R159, R24, -R159 ;  /* 0x8000009f189f7221 */ /* 0x000fe20000010000 */
[----:B------:R-:W-:Y:S02]  /*2bc0*/  HADD2.F32 R157, -RZ, R157.H1_H1 ;  /* 0x3000009dff9d7230 */ /* 0x000fe40000004100 */
[----:B------:R-:W-:Y:S01]  /*2bd0*/  FADD.FTZ R193, R25, -R52 ;  /* 0x8000003419c17221 */ /* 0x000fe20000010000 */
[----:B------:R-:W-:Y:S01]  /*2be0*/  FMUL.FTZ R198, R192, R175 ;  /* 0x000000afc0c67220 */ /* 0x000fe20000410000 */
[C---:B------:R-:W-:Y:S01]  /*2bf0*/  FMUL.FTZ R52, R176.reuse, R159 ;  /* 0x0000009fb0347220 */ /* 0x040fe20000410000 */
[----:B------:R-:W-:Y:S02]  /*2c00*/  HADD2.F32 R159, -RZ, R126.H1_H1 ;  /* 0x3000007eff9f7230 */ /* 0x000fe40000004100 */
[----:B------:R-:W-:Y:S01]  /*2c10*/  FMUL.FTZ R192, R176, R193 ;  /* 0x000000c1b0c07220 */ /* 0x000fe20000410000 */
[----:B------:R-:W-:Y:S01]  /*2c20*/  FFMA.FTZ R196, R198, R196, R53 ;  /* 0x000000c4c6c47223 */ /* 0x000fe20000010035 */
[----:B------:R-:W-:Y:S01]  /*2c30*/  FMUL.FTZ R193, R52, R175 ;  /* 0x000000af34c17220 */ /* 0x000fe20000410000 */
[----:B------:R-:W-:-:S02]  /*2c40*/  HADD2.F32 R53, -RZ, R127.H1_H1 ;  /* 0x3000007fff357230 */ /* 0x000fc40000004100 */
[----:B------:R-:W-:Y:S01]  /*2c50*/  FMUL.FTZ R194, R192, R175 ;  /* 0x000000afc0c27220 */ /* 0x000fe20000410000 */
[----:B------:R-:W-:Y:S02]  /*2c60*/  HADD2.F32 R52, -RZ, R127.H0_H0 ;  /* 0x2000007fff347230 */ /* 0x000fe40000004100 */
[----:B------:R-:W-:Y:S01]  /*2c70*/  FFMA.FTZ R58, R193, R158, R58 ;  /* 0x0000009ec13a7223 */ /* 0x000fe2000001003a */
[----:B------:R-:W-:Y:S02]  /*2c80*/  HADD2.F32 R158, -RZ, R126.H0_H0 ;  /* 0x2000007eff9e7230 */ /* 0x000fe40000004100 */
[----:B------:R-:W-:Y:S01]  /*2c90*/  FMUL.FTZ R200, R200, R53 ;  /* 0x00000035c8c87220 */ /* 0x000fe20000410000 */
[--C-:B------:R-:W-:Y:S01]  /*2ca0*/  FFMA.FTZ R53, R19, R188, R191.reuse ;  /* 0x000000bc13357223 */ /* 0x100fe200000100bf */
[----:B------:R-:W-:Y:S01]  /*2cb0*/  FMUL.FTZ R199, R197, R52 ;  /* 0x00000034c5c77220 */ /* 0x000fe20000410000 */
[----:B------:R-:W-:Y:S01]  /*2cc0*/  FFMA.FTZ R52, R22, R188, R191 ;  /* 0x000000bc16347223 */ /* 0x000fe200000100bf */
[----:B------:R-:W-:Y:S01]  /*2cd0*/  FFMA.FTZ R59, R194, R157, R59 ;  /* 0x0000009dc23b7223 */ /* 0x000fe2000001003b */
[----:B------:R-:W-:-:S02]  /*2ce0*/  HADD2.F32 R157, -RZ, R156.H0_H0 ;  /* 0x2000009cff9d7230 */ /* 0x000fc40000004100 */
[----:B------:R-:W-:Y:S01]  /*2cf0*/  FADD.FTZ R53, R20, -R53 ;  /* 0x8000003514357221 */ /* 0x000fe20000010000 */
[----:B------:R-:W-:Y:S02]  /*2d00*/  HADD2.F32 R192, -RZ, R156.H1_H1 ;  /* 0x3000009cffc07230 */ /* 0x000fe40000004100 */
[----:B------:R-:W-:Y:S01]  /*2d10*/  FMUL.FTZ R198, R198, R159 ;  /* 0x0000009fc6c67220 */ /* 0x000fe20000410000 */
[--C-:B------:R-:W-:Y:S02]  /*2d20*/  HADD2.F32 R156, -RZ, R125.reuse.H0_H0 ;  /* 0x2000007dff9c7230 */ /* 0x100fe40000004100 */
[----:B------:R-:W-:Y:S01]  /*2d30*/  FADD.FTZ R159, R21, -R52 ;  /* 0x80000034159f7221 */ /* 0x000fe20000010000 */
[----:B------:R-:W-:Y:S01]  /*2d40*/  FMUL.FTZ R197, R195, R158 ;  /* 0x0000009ec3c57220 */ /* 0x000fe20000410000 */
[C---:B------:R-:W-:Y:S01]  /*2d50*/  FMUL.FTZ R52, R176.reuse, R53 ;  /* 0x00000035b0347220 */ /* 0x040fe20000410000 */
        /* <DEDUP_REMOVED lines=12> */
[----:B------:R-:W-:Y:S02]  /*2e20*/  F2FP.F16.F32.PACK_AB R159, R200, R199 ;  /* 0x000000c7c89f723e */ /* 0x000fe400000000ff */
[----:B------:R-:W-:-:S02]  /*2e30*/  F2FP.F16.F32.PACK_AB R158, R198, R197 ;  /* 0x000000c5c69e723e */ /* 0x000fc400000000ff */
[----:B------:R-:W-:Y:S02]  /*2e40*/  F2FP.F16.F32.PACK_AB R157, R194, R193 ;  /* 0x000000c1c29d723e */ /* 0x000fe400000000ff */
[----:B------:R-:W-:-:S07]  /*2e50*/  F2FP.F16.F32.PACK_AB R156, R53, R156 ;  /* 0x0000009c359c723e */ /* 0x000fce00000000ff */
.L_x_8335:
        /* <DEDUP_REMOVED lines=10> */
.L_x_8333:
[----:B------:R-:W-:Y:S05]  /*2f00*/  BSYNC.RECONVERGENT B1 ;  /* 0x0000000000017941 */ /* 0x000fea0003800200 */
.L_x_8332:
        /* <DEDUP_REMOVED lines=12> */
[----:B------:R-:W-:Y:S01]  /*2fd0*/  FADD.FTZ R149, R182, -R149 ;  /* 0x80000095b6957221 */ /* 0x000fe20000010000 */
[----:B------:R-:W-:Y:S02]  /*2fe0*/  HADD2.F32 R159, -RZ, R159.H1_H1 ;  /* 0x3000009fff9f7230 */ /* 0x000fe40000004100 */
[-CC-:B------:R-:W-:Y:S01]  /*2ff0*/  FFMA.FTZ R154, R180, R188.reuse, R191.reuse ;  /* 0x000000bcb49a7223 */ /* 0x180fe200000100bf */
[C---:B------:R-:W-:Y:S01]  /*3000*/  FMUL.FTZ R151, R176.reuse, R151 ;  /* 0x00000097b0977220 */ /* 0x040fe20000410000 */
[----:B------:R-:W-:Y:S01]  /*3010*/  FMUL.FTZ R150, R176, R149 ;  /* 0x00000095b0967220 */ /* 0x000fe20000410000 */
[-CC-:B------:R-:W-:Y:S01]  /*3020*/  FFMA.FTZ R149, R165, R188.reuse, R191.reuse ;  /* 0x000000bca5957223 */ /* 0x180fe200000100bf */
[-CC-:B------:R-:W-:Y:S01]  /*3030*/  FFMA.FTZ R148, R166, R188.reuse, R191.reuse ;  /* 0x000000bca6947223 */ /* 0x180fe200000100bf */
[----:B------:R-:W-:Y:S01]  /*3040*/  FMUL.FTZ R196, R151, R175 ;  /* 0x000000af97c47220 */ /* 0x000fe20000410000 */
[-CC-:B------:R-:W-:Y:S01]  /*3050*/  FFMA.FTZ R153, R161, R188.reuse, R191.reuse ;  /* 0x000000bca1997223 */ /* 0x180fe200000100bf */
[----:B------:R-:W-:Y:S01]  /*3060*/  FFMA.FTZ R152, R162, R188, R191 ;  /* 0x000000bca2987223 */ /* 0x000fe200000100bf */
[----:B------:R-:W-:Y:S01]  /*3070*/  FADD.FTZ R191, R178, -R155 ;  /* 0x8000009bb2bf7221 */ /* 0x000fe20000010000 */
[----:B------:R-:W-:Y:S01]  /*3080*/  FADD.FTZ R193, R179, -R154 ;  /* 0x8000009ab3c17221 */ /* 0x000fe20000010000 */
[----:B------:R-:W-:Y:S01]  /*3090*/  FADD.FTZ R155, R164, -R149 ;  /* 0x80000095a49b7221 */ /* 0x000fe20000010000 */
[----:B------:R-:W-:Y:S01]  /*30a0*/  FFMA.FTZ R47, R196, R159, R47 ;  /* 0x0000009fc42f7223 */ /* 0x000fe2000001002f */
[----:B------:R-:W-:-:S02]  /*30b0*/  HADD2.F32 R188, -RZ, R158.H0_H0 ;  /* 0x2000009effbc7230 */ /* 0x000fc40000004100 */
[----:B------:R-:W-:Y:S01]  /*30c0*/  FMUL.FTZ R195, R150, R175 ;  /* 0x000000af96c37220 */ /* 0x000fe20000410000 */
[----:B------:R-:W-:Y:S02]  /*30d0*/  HADD2.F32 R192, -RZ, R158.H1_H1 ;  /* 0x3000009effc07230 */ /* 0x000fe40000004100 */
[C---:B------:R-:W-:Y:S01]  /*30e0*/  FMUL.FTZ R149, R176.reuse, R193 ;  /* 0x000000c1b0957220 */ /* 0x040fe20000410000 */
[--C-:B------:R-:W-:Y:S02]  /*30f0*/  HADD2.F32 R158, -RZ, R157.reuse.H0_H0 ;  /* 0x2000009dff9e7230 */ /* 0x100fe40000004100 */
[C---:B------:R-:W-:Y:S01]  /*3100*/  FMUL.FTZ R154, R176.reuse, R155 ;  /* 0x0000009bb09a7220 */ /* 0x040fe20000410000 */
[----:B------:R-:W-:Y:S02]  /*3110*/  HADD2.F32 R159, -RZ, R157.H1_H1 ;  /* 0x3000009dff9f7230 */ /* 0x000fe40000004100 */
[----:B------:R-:W-:Y:S01]  /*3120*/  FADD.FTZ R157, R167, -R148 ;  /* 0x80000094a79d7221 */ /* 0x000fe20000010000 */
[----:B------:R-:W-:Y:S01]  /*3130*/  FFMA.FTZ R46, R195, R190, R46 ;  /* 0x000000bec32e7223 */ /* 0x000fe2000001002e */
[C---:B------:R-:W-:Y:S01]  /*3140*/  FMUL.FTZ R148, R176.reuse, R191 ;  /* 0x000000bfb0947220 */ /* 0x040fe20000410000 */
[----:B------:R-:W-:Y:S01]  /*3150*/  FMUL.FTZ R190, R149, R175 ;  /* 0x000000af95be7220 */ /* 0x000fe20000410000 */
[----:B------:R-:W-:Y:S01]  /*3160*/  FMUL.FTZ R155, R176, R157 ;  /* 0x0000009db09b7220 */ /* 0x000fe20000410000 */
[-C--:B------:R-:W-:Y:S01]  /*3170*/  FMUL.FTZ R157, R154, R175.reuse ;  /* 0x000000af9a9d7220 */ /* 0x080fe20000410000 */
[-C--:B------:R-:W-:Y:S01]  /*3180*/  FMUL.FTZ R191, R148, R175.reuse ;  /* 0x000000af94bf7220 */ /* 0x080fe20000410000 */
[----:B------:R-:W-:Y:S01]  /*3190*/  FFMA.FTZ R192, R190, R192, R45 ;  /* 0x000000c0bec07223 */ /* 0x000fe2000001002d */
[----:B------:R-:W-:Y:S01]  /*31a0*/  FMUL.FTZ R194, R155, R175 ;  /* 0x000000af9bc27220 */ /* 0x000fe20000410000 */
[----:B------:R-:W-:Y:S01]  /*31b0*/  FFMA.FTZ R193, R157, R158, R50 ;  /* 0x0000009e9dc17223 */ /* 0x000fe20000010032 */
[----:B------:R-:W-:-:S02]  /*31c0*/  HADD2.F32 R50, -RZ, R119.H0_H0 ;  /* 0x20000077ff327230 */ /* 0x000fc40000004100 */
[----:B------:R-:W-:Y:S01]  /*31d0*/  FFMA.FTZ R188, R191, R188, R44 ;  /* 0x000000bcbfbc7223 */ /* 0x000fe2000001002c */
[----:B------:R-:W-:Y:S02]  /*31e0*/  HADD2.F32 R45, -RZ, R119.H1_H1 ;  /* 0x30000077ff2d7230 */ /* 0x000fe40000004100 */
[----:B------:R-:W-:Y:S01]  /*31f0*/  FFMA.FTZ R197, R194, R159, R51 ;  /* 0x0000009fc2c57223 */ /* 0x000fe20000010033 */
[--C-:B------:R-:W-:Y:S02]  /*3200*/  HADD2.F32 R44, -RZ, R156.reuse.H0_H0 ;  /* 0x2000009cff2c7230 */ /* 0x100fe40000004100 */
[----:B------:R-:W-:Y:S01]  /*3210*/  FMUL.FTZ R195, R195, R50 ;  /* 0x00000032c3c37220 */ /* 0x000fe20000410000 */
[----:B------:R-:W-:Y:S02]  /*3220*/  HADD2.F32 R51, -RZ, R156.H1_H1 ;  /* 0x3000009cff337230 */ /* 0x000fe40000004100 */
[----:B------:R-:W-:Y:S01]  /*3230*/  FMUL.FTZ R196, R196, R45 ;  /* 0x0000002dc4c47220 */ /* 0x000fe20000410000 */
[----:B------:R-:W-:-:S02]  /*3240*/  HADD2.F32 R156, -RZ, R118.H0_H0 ;  /* 0x20000076ff9c7230 */ /* 0x000fc40000004100 */
[----:B------:R-:W-:Y:S01]  /*3250*/  FADD.FTZ R153, R160, -R153 ;  /* 0x80000099a0997221 */ /* 0x000fe20000010000 */
[----:B------:R-:W-:Y:S02]  /*3260*/  HADD2.F32 R159, -RZ, R118.H1_H1 ;  /* 0x30000076ff9f7230 */ /* 0x000fe40000004100 */
[----:B------:R-:W-:Y:S01]  /*3270*/  FADD.FTZ R45, R163, -R152 ;  /* 0x80000098a32d7221 */ /* 0x000fe20000010000 */
[----:B------:R-:W-:Y:S02]  /*3280*/  HADD2.F32 R50, -RZ, R117.H0_H0 ;  /* 0x20000075ff327230 */ /* 0x000fe40000004100 */
[----:B------:R-:W-:Y:S01]  /*3290*/  FMUL.FTZ R158, R191, R156 ;  /* 0x0000009cbf9e7220 */ /* 0x000fe20000410000 */
[----:B------:R-:W-:Y:S01]  /*32a0*/  FMUL.FTZ R152, R176, R153 ;  /* 0x00000099b0987220 */ /* 0x000fe20000410000 */
        /* <DEDUP_REMOVED lines=18> */
.L_x_8337:
[-CC-:B------:R-:W-:Y:S01]  /*33d0*/  FFMA.FTZ R201, R181, R188.reuse, R191.reuse ;  /* 0x000000bcb5c97223 */ /* 0x180fe200000100bf */
[-CC-:B------:R-:W-:Y:S01]  /*33e0*/  FFMA.FTZ R198, R184, R188.reuse, R191.reuse ;  /* 0x000000bcb8c67223 */ /* 0x180fe200000100bf */
[-CC-:B------:R-:W-:Y:S01]  /*33f0*/  FFMA.FTZ R199, R177, R188.reuse, R191.reuse ;  /* 0x000000bcb1c77223 */ /* 0x180fe200000100bf */
[-CC-:B------:R-:W-:Y:S01]  /*3400*/  FFMA.FTZ R194, R180, R188.reuse, R191.reuse ;  /* 0x000000bcb4c27223 */ /* 0x180fe200000100bf */
[-CC-:B------:R-:W-:Y:S01]  /*3410*/  FFMA.FTZ R195, R165, R188.reuse, R191.reuse ;  /* 0x000000bca5c37223 */ /* 0x180fe200000100bf */
[-CC-:B------:R-:W-:Y:S01]  /*3420*/  FFMA.FTZ R192, R166, R188.reuse, R191.reuse ;  /* 0x000000bca6c07223 */ /* 0x180fe200000100bf */
[-CC-:B0-----:R-:W-:Y:S01]  /*3430*/  FFMA.FTZ R193, R161, R188.reuse, R191.reuse ;  /* 0x000000bca1c17223 */ /* 0x181fe200000100bf */
[----:B------:R-:W-:Y:S01]  /*3440*/  FFMA.FTZ R188, R162, R188, R191 ;  /* 0x000000bca2bc7223 */ /* 0x000fe200000100bf */
[----:B------:R-:W-:Y:S01]  /*3450*/  FADD.FTZ R203, R182, -R201 ;  /* 0x800000c9b6cb7221 */ /* 0x000fe20000010000 */
[--C-:B-----5:R-:W-:Y:S02]  /*3460*/  HADD2.F32 R190, -RZ, R157.reuse.H0_H0 ;  /* 0x2000009dffbe7230 */ /* 0x120fe40000004100 */
        /* <DEDUP_REMOVED lines=8> */
[--C-:B------:R-:W-:Y:S02]  /*34f0*/  HADD2.F32 R204, -RZ, R159.reuse.H0_H0 ;  /* 0x2000009fffcc7230 */ /* 0x100fe40000004100 */
[C---:B------:R-:W-:Y:S01]  /*3500*/  FMUL.FTZ R206, R176.reuse, R205 ;  /* 0x000000cdb0ce7220 */ /* 0x040fe20000410000 */
[----:B------:R-:W-:Y:S02]  /*3510*/  HADD2.F32 R207, -RZ, R159.H1_H1 ;  /* 0x3000009fffcf7230 */ /* 0x000fe40000004100 */
[----:B------:R-:W-:Y:S01]  /*3520*/  FMUL.FTZ R202, R176, R203 ;  /* 0x000000cbb0ca7220 */ /* 0x000fe20000410000 */
        /* <DEDUP_REMOVED lines=18> */
[----:B------:R-:W-:-:S02]  /*3650*/  HADD2.F32 R188, -RZ, R119.H0_H0 ;  /* 0x20000077ffbc7230 */ /* 0x000fc40000004100 */
[C---:B------:R-:W-:Y:S01]  /*3660*/  FFMA.FTZ R47, R206.reuse, R207, R47 ;  /* 0x000000cfce2f7223 */ /* 0x040fe2000001002f */
[----:B------:R-:W-:Y:S02]  /*3670*/  HADD2.F32 R175, -RZ, R119.H1_H1 ;  /* 0x30000077ffaf7230 */ /* 0x000fe40000004100 */
[C---:B------:R-:W-:Y:S01]  /*3680*/  FFMA.FTZ R46, R195.reuse, R204, R46 ;  /* 0x000000ccc32e7223 */ /* 0x040fe2000001002e */
[--C-:B------:R-:W-:Y:S02]  /*3690*/  HADD2.F32 R156, -RZ, R118.reuse.H0_H0 ;  /* 0x20000076ff9c7230 */ /* 0x100fe40000004100 */
[----:B------:R-:W-:Y:S01]  /*36a0*/  FMUL.FTZ R199, R195, R188 ;  /* 0x000000bcc3c77220 */ /* 0x000fe20000410000 */
[C---:B------:R-:W-:Y:S01]  /*36b0*/  FFMA.FTZ R188, R193.reuse, R196, R44 ;  /* 0x000000c4c1bc7223 */ /* 0x040fe2000001002c */
[----:B------:R-:W-:Y:S01]  /*36c0*/  FMUL.FTZ R206, R206, R175 ;  /* 0x000000afcece7220 */ /* 0x000fe20000410000 */
[----:B------:R-:W-:Y:S02]  /*36d0*/  HADD2.F32 R175, -RZ, R118.H1_H1 ;  /* 0x30000076ffaf7230 */ /* 0x000fe40000004100 */
[----:B------:R-:W-:Y:S01]  /*36e0*/  FMUL.FTZ R156, R193, R156 ;  /* 0x0000009cc19c7220 */ /* 0x000fe20000410000 */
[----:B------:R-:W-:-:S02]  /*36f0*/  HADD2.F32 R44, -RZ, R117.H0_H0 ;  /* 0x20000075ff2c7230 */ /* 0x000fc40000004100 */
[C---:B------:R-:W-:Y:S01]  /*3700*/  FFMA.FTZ R193, R191.reuse, R190, R50 ;  /* 0x000000bebfc17223 */ /* 0x040fe20000010032 */
[C---:B------:R-:W-:Y:S01]  /*3710*/  FFMA.FTZ R192, R198.reuse, R200, R45 ;  /* 0x000000c8c6c07223 */ /* 0x040fe2000001002d */
[----:B------:R-:W-:Y:S01]  /*3720*/  FMUL.FTZ R195, R198, R175 ;  /* 0x000000afc6c37220 */ /* 0x000fe20000410000 */
[----:B------:R-:W-:Y:S02]  /*3730*/  HADD2.F32 R175, -RZ, R117.H1_H1 ;  /* 0x30000075ffaf7230 */ /* 0x000fe40000004100 */
[----:B------:R-:W-:Y:S01]  /*3740*/  FMUL.FTZ R191, R191, R44 ;  /* 0x0000002cbfbf7220 */ /* 0x000fe20000410000 */
[--C-:B------:R-:W-:Y:S02]  /*3750*/  HADD2.F32 R44, -RZ, R116.reuse.H0_H0 ;  /* 0x20000074ff2c7230 */ /* 0x100fe40000004100 */
[C---:B------:R-:W-:Y:S01]  /*3760*/  FFMA.FTZ R197, R194.reuse, R197, R51 ;  /* 0x000000c5c2c57223 */ /* 0x040fe20000010033 */
[----:B------:R-:W-:Y:S02]  /*3770*/  HADD2.F32 R45, -RZ, R116.H1_H1 ;  /* 0x30000074ff2d7230 */ /* 0x000fe40000004100 */
[----:B------:R-:W-:Y:S01]  /*3780*/  FMUL.FTZ R194, R194, R175 ;  /* 0x000000afc2c27220 */ /* 0x000fe20000410000 */
[C---:B------:R-:W-:Y:S01]  /*3790*/  FFMA.FTZ R48, R157.reuse, R158, R48 ;  /* 0x0000009e9d307223 */ /* 0x040fe20000010030 */
[----:B------:R-:W-:Y:S01]  /*37a0*/  FMUL.FTZ R44, R157, R44 ;  /* 0x0000002c9d2c7220 */ /* 0x000fe20000410000 */
[C---:B------:R-:W-:Y:S01]  /*37b0*/  FFMA.FTZ R49, R176.reuse, R159, R49 ;  /* 0x0000009fb0317223 */ /* 0x040fe20000010031 */
[----:B------:R-:W-:Y:S01]  /*37c0*/  FMUL.FTZ R45, R176, R45 ;  /* 0x0000002db02d7220 */ /* 0x000fe20000410000 */
[----:B------:R-:W-:-:S02]  /*37d0*/  F2FP.F16.F32.PACK_AB R158, R195, R156 ;  /* 0x0000009cc39e723e */ /* 0x000fc400000000ff */
[----:B------:R-:W-:Y:S02]  /*37e0*/  F2FP.F16.F32.PACK_AB R159, R206, R199 ;  /* 0x000000c7ce9f723e */ /* 0x000fe400000000ff */
[----:B------:R-:W-:Y:S02]  /*37f0*/  F2FP.F16.F32.PACK_AB R157, R194, R191 ;  /* 0x000000bfc29d723e */ /* 0x000fe400000000ff */
[----:B------:R-:W-:-:S07]  /*3800*/  F2FP.F16.F32.PACK_AB R156, R45, R44 ;  /* 0x0000002c2d9c723e */ /* 0x000fce00000000ff */
.L_x_8338:
[----:B------:R-:W0:Y:S01]  /*3810*/  @P1 LDC.64 R190, c[0x0][0x478] ;  /* 0x00011e00ffbe1b82 */ /* 0x000e220000000a00 */
[----:B------:R-:W-:Y:S02]  /*3820*/  MOV R50, R193 ;  /* 0x000000c100327202 */ /* 0x000fe40000000f00 */
[----:B------:R-:W-:-:S05]  /*3830*/  MOV R51, R197 ;  /* 0x000000c500337202 */ /* 0x000fca0000000f00 */
        /* <DEDUP_REMOVED lines=8> */
[----:B------:R-:W-:Y:S05]  /*38c0*/  BRA `(.L_x_8336) ;  /* 0x0000001c00547947 */ /* 0x000fea0003800000 */
.L_x_8327:
        /* <DEDUP_REMOVED lines=10> */
[----:B-----5:R-:W-:Y:S02]  /*3970*/  HADD2.F32 R192, -RZ, R159.H0_H0 ;  /* 0x2000009fffc07230 */ /* 0x020fe40000004100 */
[-C--:B------:R-:W-:Y:S01]  /*3980*/  FFMA.FTZ R197, R7, R188.reuse, R191 ;  /* 0x000000bc07c57223 */ /* 0x080fe200000100bf */
[----:B------:R-:W-:Y:S01]  /*3990*/  FADD.FTZ R193, R15, -R190 ;  /* 0x800000be0fc17221 */ /* 0x000fe20000010000 */
[----:B------:R-:W-:Y:S01]  /*39a0*/  FADD.FTZ R194, R16, -R195 ;  /* 0x800000c310c27221 */ /* 0x000fe20000010000 */
[----:B------:R-:W-:Y:S02]  /*39b0*/  HADD2.F32 R196, -RZ, R158.H1_H1 ;  /* 0x3000009effc47230 */ /* 0x000fe40000004100 */
        /* <DEDUP_REMOVED lines=9> */
[----:B------:R-:W-:Y:S01]  /*3a50*/  FFMA.FTZ R62, R195, R192, R62 ;  /* 0x000000c0c33e7223 */ /* 0x000fe2000001003e */
[----:B------:R-:W-:Y:S01]  /*3a60*/  FFMA.FTZ R190, R176, R193, R36 ;  /* 0x000000c1b0be7223 */ /* 0x000fe20000010024 */
[----:B------:R-:W-:Y:S02]  /*3a70*/  HADD2.F32 R192, -RZ, R159.H1_H1 ;  /* 0x3000009fffc07230 */ /* 0x000fe40000004100 */
[----:B------:R-:W-:Y:S02]  /*3a80*/  HADD2.F32 R159, -RZ, R158.H0_H0 ;  /* 0x2000009eff9f7230 */ /* 0x000fe40000004100 */
[----:B------:R-:W-:Y:S01]  /*3a90*/  FMUL.FTZ R193, R190, R175 ;  /* 0x000000afbec17220 */ /* 0x000fe20000410000 */
[----:B------:R-:W-:-:S02]  /*3aa0*/  HADD2.F32 R158, -RZ, R157.H0_H0 ;  /* 0x2000009dff9e7230 */ /* 0x000fc40000004100 */
[----:B------:R-:W-:Y:S01]  /*3ab0*/  FFMA.FTZ R63, R200, R192, R63 ;  /* 0x000000c0c83f7223 */ /* 0x000fe2000001003f */
[----:B------:R-:W-:Y:S01]  /*3ac0*/  FADD.FTZ R192, R13, -R194 ;  /* 0x800000c20dc07221 */ /* 0x000fe20000010000 */
[----:B------:R-:W-:Y:S01]  /*3ad0*/  FFMA.FTZ R190, R193, R159, R60 ;  /* 0x0000009fc1be7223 */ /* 0x000fe2000001003c */
[----:B------:R-:W-:Y:S01]  /*3ae0*/  FFMA.FTZ R60, R10, R188, R191 ;  /* 0x000000bc0a3c7223 */ /* 0x000fe200000100bf */
[----:B------:R-:W-:Y:S02]  /*3af0*/  HADD2.F32 R157, -RZ, R157.H1_H1 ;  /* 0x3000009dff9d7230 */ /* 0x000fe40000004100 */
[C---:B------:R-:W-:Y:S01]  /*3b00*/  FFMA.FTZ R192, R176.reuse, R192, R37 ;  /* 0x000000c0b0c07223 */ /* 0x040fe20000010025 */
[----:B------:R-:W-:Y:S02]  /*3b10*/  HADD2.F32 R199, -RZ, R134.H1_H1 ;  /* 0x30000086ffc77230 */ /* 0x000fe40000004100 */
[----:B------:R-:W-:Y:S01]  /*3b20*/  FADD.FTZ R194, R9, -R60 ;  /* 0x8000003c09c27221 */ /* 0x000fe20000010000 */
[----:B------:R-:W-:Y:S01]  /*3b30*/  FFMA.FTZ R60, R176, R197, R42 ;  /* 0x000000c5b03c7223 */ /* 0x000fe2000001002a */
[----:B------:R-:W-:-:S02]  /*3b40*/  FMUL.FTZ R198, R192, R175 ;  /* 0x000000afc0c67220 */ /* 0x000fc40000410000 */
[----:B------:R-:W-:Y:S01]  /*3b50*/  FFMA.FTZ R192, R176, R194, R43 ;  /* 0x000000c2b0c07223 */ /* 0x000fe2000001002b */
[-C--:B------:R-:W-:Y:S01]  /*3b60*/  FMUL.FTZ R159, R60, R175.reuse ;  /* 0x000000af3c9f7220 */ /* 0x080fe20000410000 */
[--C-:B------:R-:W-:Y:S02]  /*3b70*/  HADD2.F32 R60, -RZ, R135.reuse.H0_H0 ;  /* 0x20000087ff3c7230 */ /* 0x100fe40000004100 */
[----:B------:R-:W-:Y:S01]  /*3b80*/  FFMA.FTZ R196, R198, R196, R61 ;  /* 0x000000c4c6c47223 */ /* 0x000fe2000001003d */
[----:B------:R-:W-:Y:S01]  /*3b90*/  FMUL.FTZ R194, R192, R175 ;  /* 0x000000afc0c27220 */ /* 0x000fe20000410000 */
[----:B------:R-:W-:Y:S02]  /*3ba0*/  HADD2.F32 R61, -RZ, R135.H1_H1 ;  /* 0x30000087ff3d7230 */ /* 0x000fe40000004100 */
[----:B------:R-:W-:Y:S01]  /*3bb0*/  FFMA.FTZ R66, R159, R158, R66 ;  /* 0x0000009e9f427223 */ /* 0x000fe20000010042 */
[----:B------:R-:W-:Y:S01]  /*3bc0*/  FMUL.FTZ R197, R60, R195 ;  /* 0x000000c33cc57220 */ /* 0x000fe20000410000 */
[----:B------:R-:W-:Y:S01]  /*3bd0*/  FFMA.FTZ R67, R194, R157, R67 ;  /* 0x0000009dc2437223 */ /* 0x000fe20000010043 */
[----:B------:R-:W-:-:S02]  /*3be0*/  HADD2.F32 R157, -RZ, R156.H0_H0 ;  /* 0x2000009cff9d7230 */ /* 0x000fc40000004100 */
[-CC-:B------:R-:W-:Y:S01]  /*3bf0*/  FFMA.FTZ R60, R189, R188.reuse, R191.reuse ;  /* 0x000000bcbd3c7223 */ /* 0x180fe200000100bf */
[----:B------:R-:W-:Y:S02]  /*3c00*/  HADD2.F32 R158, -RZ, R156.H1_H1 ;  /* 0x3000009cff9e7230 */ /* 0x000fe40000004100 */
[----:B------:R-:W-:Y:S01]  /*3c10*/  FFMA.FTZ R156, R186, R188, R191 ;  /* 0x000000bcba9c7223 */ /* 0x000fe200000100bf */
[----:B------:R-:W-:Y:S01]  /*3c20*/  FMUL.FTZ R200, R61, R200 ;  /* 0x000000c83dc87220 */ /* 0x000fe20000410000 */
[----:B------:R-:W-:Y:S01]  /*3c30*/  FADD.FTZ R61, R187, -R60 ;  /* 0x8000003cbb3d7221 */ /* 0x000fe20000010000 */
[----:B------:R-:W-:Y:S02]  /*3c40*/  HADD2.F32 R192, -RZ, R133.H0_H0 ;  /* 0x20000085ffc07230 */ /* 0x000fe40000004100 */
[----:B------:R-:W-:Y:S01]  /*3c50*/  FADD.FTZ R156, R185, -R156 ;  /* 0x8000009cb99c7221 */ /* 0x000fe20000010000 */
[----:B------:R-:W-:Y:S01]  /*3c60*/  FMUL.FTZ R195, R202, R193 ;  /* 0x000000c1cac37220 */ /* 0x000fe20000410000 */
[----:B------:R-:W-:Y:S01]  /*3c70*/  FFMA.FTZ R60, R176, R61, R40 ;  /* 0x0000003db03c7223 */ /* 0x000fe20000010028 */
[----:B------:R-:W-:-:S02]  /*3c80*/  HADD2.F32 R202, -RZ, R132.H0_H0 ;  /* 0x20000084ffca7230 */ /* 0x000fc40000004100 */
[----:B------:R-:W-:Y:S01]  /*3c90*/  FFMA.FTZ R156, R176, R156, R41 ;  /* 0x0000009cb09c7223 */ /* 0x000fe20000010029 */
[----:B------:R-:W-:Y:S01]  /*3ca0*/  FMUL.FTZ R192, R192, R159 ;  /* 0x0000009fc0c07220 */ /* 0x000fe20000410000 */
[----:B------:R-:W-:Y:S02]  /*3cb0*/  HADD2.F32 R193, -RZ, R133.H1_H1 ;  /* 0x30000085ffc17230 */ /* 0x000fe40000004100 */
[-C--:B------:R-:W-:Y:S01]  /*3cc0*/  FMUL.FTZ R61, R60, R175.reuse ;  /* 0x000000af3c3d7220 */ /* 0x080fe20000410000 */
[----:B------:R-:W-:Y:S02]  /*3cd0*/  HADD2.F32 R159, -RZ, R132.H1_H1 ;  /* 0x30000084ff9f7230 */ /* 0x000fe40000004100 */
[----:B------:R-:W-:Y:S01]  /*3ce0*/  FMUL.FTZ R60, R156, R175 ;  /* 0x000000af9c3c7220 */ /* 0x000fe20000410000 */
[----:B------:R-:W-:Y:S01]  /*3cf0*/  FMUL.FTZ R198, R199, R198 ;  /* 0x000000c6c7c67220 */ /* 0x000fe20000410000 */
[----:B------:R-:W-:Y:S01]  /*3d00*/  FFMA.FTZ R64, R61, R157, R64 ;  /* 0x0000009d3d407223 */ /* 0x000fe20000010040 */
        /* <DEDUP_REMOVED lines=9> */
.L_x_8341:
[-CC-:B------:R-:W-:Y:S01]  /*3da0*/  FFMA.FTZ R148, R17, R188.reuse, R191.reuse ;  /* 0x000000bc11947223 */ /* 0x180fe200000100bf */
[-CC-:B------:R-:W-:Y:S01]  /*3db0*/  FFMA.FTZ R151, R18, R188.reuse, R191.reuse ;  /* 0x000000bc12977223 */ /* 0x180fe200000100bf */
[--C-:B-----5:R-:W-:Y:S02]  /*3dc0*/  HADD2.F32 R153, -RZ, R159.reuse.H1_H1 ;  /* 0x3000009fff997230 */ /* 0x120fe40000004100 */
[-C--:B------:R-:W-:Y:S01]  /*3dd0*/  FFMA.FTZ R152, R14, R188.reuse, R191 ;  /* 0x000000bc0e987223 */ /* 0x080fe200000100bf */
[----:B------:R-:W-:Y:S01]  /*3de0*/  FADD.FTZ R149, R15, -R148 ;  /* 0x800000940f957221 */ /* 0x000fe20000010000 */
[----:B------:R-:W-:Y:S02]  /*3df0*/  HADD2.F32 R148, -RZ, R159.H0_H0 ;  /* 0x2000009fff947230 */ /* 0x000fe40000004100 */
[----:B------:R-:W-:Y:S01]  /*3e00*/  FADD.FTZ R151, R16, -R151 ;  /* 0x8000009710977221 */ /* 0x000fe20000010000 */
[--C-:B0-----:R-:W-:Y:S02]  /*3e10*/  HADD2.F32 R190, -RZ, R158.reuse.H0_H0 ;  /* 0x2000009effbe7230 */ /* 0x101fe40000004100 */
[C---:B------:R-:W-:Y:S01]  /*3e20*/  FFMA.FTZ R150, R176.reuse, R149, R38 ;  /* 0x00000095b0967223 */ /* 0x040fe20000010026 */
[----:B------:R-:W-:Y:S01]  /*3e30*/  FFMA.FTZ R149, R11, R188, R191 ;  /* 0x000000bc0b957223 */ /* 0x000fe200000100bf */
[----:B------:R-:W-:Y:S01]  /*3e40*/  FFMA.FTZ R151, R176, R151, R39 ;  /* 0x00000097b0977223 */ /* 0x000fe20000010027 */
[----:B------:R-:W-:Y:S01]  /*3e50*/  FADD.FTZ R152, R13, -R152 ;  /* 0x800000980d987221 */ /* 0x000fe20000010000 */
[-C--:B------:R-:W-:Y:S01]  /*3e60*/  FMUL.FTZ R193, R150, R175.reuse ;  /* 0x000000af96c17220 */ /* 0x080fe20000410000 */
[----:B------:R-:W-:Y:S01]  /*3e70*/  FADD.FTZ R149, R12, -R149 ;  /* 0x800000950c957221 */ /* 0x000fe20000010000 */
[----:B------:R-:W-:Y:S01]  /*3e80*/  FMUL.FTZ R192, R151, R175 ;  /* 0x000000af97c07220 */ /* 0x000fe20000410000 */
[----:B------:R-:W-:-:S02]  /*3e90*/  HADD2.F32 R158, -RZ, R158.H1_H1 ;  /* 0x3000009eff9e7230 */ /* 0x000fc40000004100 */
[----:B------:R-:W-:Y:S01]  /*3ea0*/  FFMA.FTZ R62, R193, R148, R62 ;  /* 0x00000094c13e7223 */ /* 0x000fe2000001003e */
[----:B------:R-:W-:Y:S01]  /*3eb0*/  FFMA.FTZ R148, R176, R149, R36 ;  /* 0x00000095b0947223 */ /* 0x000fe20000010024 */
[----:B------:R-:W-:Y:S01]  /*3ec0*/  FFMA.FTZ R149, R7, R188, R191 ;  /* 0x000000bc07957223 */ /* 0x000fe200000100bf */
[----:B------:R-:W-:Y:S02]  /*3ed0*/  FFMA.FTZ R63, R192, R153, R63 ;  /* 0x00000099c03f7223 */ /* 0x000fe4000001003f */
[----:B------:R-:W-:Y:S01]  /*3ee0*/  FMUL.FTZ R159, R148, R175 ;  /* 0x000000af949f7220 */ /* 0x000fe20000410000 */
[----:B------:R-:W-:Y:S01]  /*3ef0*/  FADD.FTZ R153, R8, -R149 ;  /* 0x8000009508997221 */ /* 0x000fe20000010000 */
[----:B------:R-:W-:Y:S02]  /*3f00*/  FFMA.FTZ R149, R176, R152, R37 ;  /* 0x00000098b0957223 */ /* 0x000fe40000010025 */
[----:B------:R-:W-:Y:S01]  /*3f10*/  FFMA.FTZ R190, R159, R190, R60 ;  /* 0x000000be9fbe7223 */ /* 0x000fe2000001003c */
[----:B------:R-:W-:Y:S01]  /*3f20*/  FFMA.FTZ R60, R10, R188, R191 ;  /* 0x000000bc0a3c7223 */ /* 0x000fe200000100bf */
[----:B------:R-:W-:Y:S01]  /*3f30*/  FFMA.FTZ R154, R176, R153, R42 ;  /* 0x00000099b09a7223 */ /* 0x000fe2000001002a */
[----:B------:R-:W-:-:S02]  /*3f40*/  FMUL.FTZ R198, R149, R175 ;  /* 0x000000af95c67220 */ /* 0x000fc40000410000 */
[----:B------:R-:W-:Y:S01]  /*3f50*/  FADD.FTZ R152, R9, -R60 ;  /* 0x8000003c09987221 */ /* 0x000fe20000010000 */
[--C-:B------:R-:W-:Y:S02]  /*3f60*/  HADD2.F32 R60, -RZ, R157.reuse.H0_H0 ;  /* 0x2000009dff3c7230 */ /* 0x100fe40000004100 */
[-C--:B------:R-:W-:Y:S01]  /*3f70*/  FMUL.FTZ R153, R154, R175.reuse ;  /* 0x000000af9a997220 */ /* 0x080fe20000410000 */
[----:B------:R-:W-:Y:S01]  /*3f80*/  FFMA.FTZ R196, R198, R158, R61 ;  /* 0x0000009ec6c47223 */ /* 0x000fe2000001003d */
[----:B------:R-:W-:Y:S01]  /*3f90*/  FFMA.FTZ R155, R176, R152, R43 ;  /* 0x00000098b09b7223 */ /* 0x000fe2000001002b */
[----:B------:R-:W-:Y:S02]  /*3fa0*/  HADD2.F32 R157, -RZ, R157.H1_H1 ;  /* 0x3000009dff9d7230 */ /* 0x000fe40000004100 */
[----:B------:R-:W-:Y:S01]  /*3fb0*/  FFMA.FTZ R66, R153, R60, R66 ;  /* 0x0000003c99427223 */ /* 0x000fe20000010042 */
[--C-:B------:R-:W-:Y:S02]  /*3fc0*/  HADD2.F32 R60, -RZ, R135.reuse.H0_H0 ;  /* 0x20000087ff3c7230 */ /* 0x100fe40000004100 */
[----:B------:R-:W-:Y:S01]  /*3fd0*/  FMUL.FTZ R194, R155, R175 ;  /* 0x000000af9bc27220 */ /* 0x000fe20000410000 */
[----:B------:R-:W-:-:S02]  /*3fe0*/  HADD2.F32 R61, -RZ, R135.H1_H1 ;  /* 0x30000087ff3d7230 */ /* 0x000fc40000004100 */
[-CC-:B------:R-:W-:Y:S01]  /*3ff0*/  FFMA.FTZ R152, R186, R188.reuse, R191.reuse ;  /* 0x000000bcba987223 */ /* 0x180fe200000100bf */
[--C-:B------:R-:W-:Y:S02]  /*4000*/  HADD2.F32 R158, -RZ, R156.reuse.H1_H1 ;  /* 0x3000009cff9e7230 */ /* 0x100fe40000004100 */
[----:B------:R-:W-:Y:S01]  /*4010*/  FMUL.FTZ R197, R60, R193 ;  /* 0x000000c13cc57220 */ /* 0x000fe20000410000 */
[----:B------:R-:W-:Y:S01]  /*4020*/  FFMA.FTZ R60, R189, R188, R191 ;  /* 0x000000bcbd3c7223 */ /* 0x000fe200000100bf */
[----:B------:R-:W-:Y:S01]  /*4030*/  FFMA.FTZ R67, R194, R157, R67 ;  /* 0x0000009dc2437223 */ /* 0x000fe20000010043 */
[----:B------:R-:W-:Y:S01]  /*4040*/  FMUL.FTZ R200, R61, R192 ;  /* 0x000000c03dc87220 */ /* 0x000fe20000410000 */
[----:B------:R-:W-:Y:S02]  /*4050*/  HADD2.F32 R157, -RZ, R156.H0_H0 ;  /* 0x2000009cff9d7230 */ /* 0x000fe40000004100 */
[----:B------:R-:W-:Y:S01]  /*4060*/  FADD.FTZ R61, R187, -R60 ;  /* 0x8000003cbb3d7221 */ /* 0x000fe20000010000 */
[----:B------:R-:W-:-:S02]  /*4070*/  HADD2.F32 R192, -RZ, R134.H0_H0 ;  /* 0x20000086ffc07230 */ /* 0x000fc40000004100 */
[----:B------:R-:W-:Y:S01]  /*4080*/  FADD.FTZ R60, R185, -R152 ;  /* 0x80000098b93c7221 */ /* 0x000fe20000010000 */
[----:B------:R-:W-:Y:S02]  /*4090*/  HADD2.F32 R156, -RZ, R133.H0_H0 ;  /* 0x20000085ff9c7230 */ /* 0x000fe40000004100 */
[----:B------:R-:W-:Y:S01]  /*40a0*/  FFMA.FTZ R152, R176, R61, R40 ;  /* 0x0000003db0987223 */ /* 0x000fe20000010028 */
[----:B------:R-:W-:Y:S02]  /*40b0*/  HADD2.F32 R193, -RZ, R134.H1_H1 ;  /* 0x30000086ffc17230 */ /* 0x000fe40000004100 */
[----:B------:R-:W-:Y:S01]  /*40c0*/  FMUL.FTZ R195, R192, R159 ;  /* 0x0000009fc0c37220 */ /* 0x000fe20000410000 */
[--C-:B------:R-:W-:Y:S02]  /*40d0*/  HADD2.F32 R159, -RZ, R132.reuse.H1_H1 ;  /* 0x30000084ff9f7230 */ /* 0x100fe40000004100 */
[----:B------:R-:W-:Y:S01]  /*40e0*/  FMUL.FTZ R192, R156, R153 ;  /* 0x000000999cc07220 */ /* 0x000fe20000410000 */
[----:B------:R-:W-:Y:S01]  /*40f0*/  FFMA.FTZ R153, R176, R60, R41 ;  /* 0x0000003cb0997223 */ /* 0x000fe20000010029 */
[----:B------:R-:W-:Y:S01]  /*4100*/  FMUL.FTZ R198, R193, R198 ;  /* 0x000000c6c1c67220 */ /* 0x000fe20000410000 */
[----:B------:R-:W-:-:S02]  /*4110*/  HADD2.F32 R60, -RZ, R132.H0_H0 ;  /* 0x20000084ff3c7230 */ /* 0x000fc40000004100 */
        /* <DEDUP_REMOVED lines=8> */
[----:B------:R-:W-:Y:S02]  /*41a0*/  F2FP.F16.F32.PACK_AB R159, R200, R197 ;  /* 0x000000c5c89f723e */ /* 0x000fe400000000ff */
[----:B------:R-:W-:-:S02]  /*41b0*/  F2FP.F16.F32.PACK_AB R158, R198, R195 ;  /* 0x000000c3c69e723e */ /* 0x000fc400000000ff */
[----:B------:R-:W-:Y:S02]  /*41c0*/  F2FP.F16.F32.PACK_AB R157, R193, R192 ;  /* 0x000000c0c19d723e */ /* 0x000fe400000000ff */
[----:B------:R-:W-:-:S07]  /*41d0*/  F2FP.F16.F32.PACK_AB R156, R61, R60 ;  /* 0x0000003c3d9c723e */ /* 0x000fce00000000ff */
.L_x_8342:
[----:B------:R-:W-:Y:S01]  /*41e0*/  ISETP.NE.U32.AND P1, PT, RZ, UR12, PT ;  /* 0x0000000cff007c0c */ /* 0x000fe2000bf25070 */
[----:B------:R-:W0:Y:S03]  /*41f0*/  LDC.64 R60, c[0x0][0x468] ;  /* 0x00011a00ff3c7b82 */ /* 0x000e260000000a00 */
[----:B------:R-:W-:-:S13]  /*4200*/  ISETP.NE.AND.EX P1, PT, RZ, UR13, PT, P1 ;  /* 0x0000000dff007c0c */ /* 0x000fda000bf25310 */
[----:B------:R-:W1:Y:S01]  /*4210*/  @P1 LDC.64 R192, c[0x0][0x478] ;  /* 0x00011e00ffc01b82 */ /* 0x000e620000000a00 */
[C---:B0-----:R-:W-:Y:S01]  /*4220*/  IMAD.WIDE.U32 R194, R6.reuse, 0x10, R60 ;  /* 0x0000001006c27825 */ /* 0x041fe200078e003c */
[----:B------:R-:W-:Y:S02]  /*4230*/  MOV R60, R190 ;  /* 0x000000be003c7202 */ /* 0x000fe40000000f00 */
[----:B------:R-:W-:Y:S01]  /*4240*/  MOV R61, R196 ;  /* 0x000000c4003d7202 */ /* 0x000fe20000000f00 */
[C---:B-1----:R-:W-:Y:S01]  /*4250*/  @P1 IMAD.WIDE.U32 R192, R6.reuse, 0x20, R192 ;  /* 0x0000002006c01825 */ /* 0x042fe200078e00c0 */
[----:B------:R-:W-:-:S04]  /*4260*/  IADD3 R6, PT, PT, R6, 0x20, RZ ;  /* 0x0000002006067810 */ /* 0x000fc80007ffe0ff */
[----:B------:R1:W-:Y:S04]  /*4270*/  @P1 STG.E.128 desc[UR6][R192.64], R152 ;  /* 0x00000098c0001986 */ /* 0x0003e8000c101d06 */
[----:B------:R1:W-:Y:S04]  /*4280*/  @P1 STG.E.128 desc[UR6][R192.64+0x10], R148 ;  /* 0x00001094c0001986 */ /* 0x0003e8000c101d06 */
[----:B------:R1:W-:Y:S02]  /*4290*/  STG.E.128 desc[UR6][R194.64], R156 ;  /* 0x0000009cc2007986 */ /* 0x0003e4000c101d06 */
.L_x_8340:
[----:B------:R-:W-:Y:S05]  /*42a0*/  BSYNC.RECONVERGENT B1 ;  /* 0x0000000000017941 */ /* 0x000fea0003800200 */
.L_x_8339:
        /* <DEDUP_REMOVED lines=14> */
[----:B------:R-:W-:Y:S02]  /*4390*/  HADD2.F32 R148, -RZ, R159.H0_H0 ;  /* 0x2000009fff947230 */ /* 0x000fe40000004100 */
[----:B------:R-:W-:Y:S01]  /*43a0*/  FADD.FTZ R152, R169, -R152 ;  /* 0x80000098a9987221 */ /* 0x000fe20000010000 */
[C---:B------:R-:W-:Y:S01]  /*43b0*/  FFMA.FTZ R150, R176.reuse, R149, R30 ;  /* 0x00000095b0967223 */ /* 0x040fe2000001001e */
[----:B------:R-:W-:Y:S01]  /*43c0*/  FFMA.FTZ R149, R27, R188, R191 ;  /* 0x000000bc1b957223 */ /* 0x000fe200000100bf */
[----:B------:R-:W-:Y:S01]  /*43d0*/  FFMA.FTZ R151, R176, R151, R31 ;  /* 0x00000097b0977223 */ /* 0x000fe2000001001f */
[----:B------:R-:W-:-:S02]  /*43e0*/  HADD2.F32 R158, -RZ, R158.H1_H1 ;  /* 0x3000009eff9e7230 */ /* 0x000fc40000004100 */
[-C--:B------:R-:W-:Y:S01]  /*43f0*/  FMUL.FTZ R193, R150, R175.reuse ;  /* 0x000000af96c17220 */ /* 0x080fe20000410000 */
[----:B------:R-:W-:Y:S01]  /*4400*/  FADD.FTZ R153, R168, -R149 ;  /* 0x80000095a8997221 */ /* 0x000fe20000010000 */
[----:B------:R-:W-:Y:S02]  /*4410*/  HADD2.F32 R149, -RZ, R159.H1_H1 ;  /* 0x3000009fff957230 */ /* 0x000fe40000004100 */
[----:B------:R-:W-:Y:S01]  /*4420*/  FMUL.FTZ R192, R151, R175 ;  /* 0x000000af97c07220 */ /* 0x000fe20000410000 */
[----:B------:R-:W-:Y:S01]  /*4430*/  FFMA.FTZ R54, R193, R148, R54 ;  /* 0x00000094c1367223 */ /* 0x000fe20000010036 */
[----:B------:R-:W-:Y:S02]  /*4440*/  FFMA.FTZ R148, R176, R153, R28 ;  /* 0x00000099b0947223 */ /* 0x000fe4000001001c */
[----:B------:R-:W-:Y:S01]  /*4450*/  FFMA.FTZ R55, R192, R149, R55 ;  /* 0x00000095c0377223 */ /* 0x000fe20000010037 */
[----:B------:R-:W-:Y:S01]  /*4460*/  FFMA.FTZ R149, R23, R188, R191 ;  /* 0x000000bc17957223 */ /* 0x000fe200000100bf */
[----:B------:R-:W-:-:S03]  /*4470*/  FMUL.FTZ R159, R148, R175 ;  /* 0x000000af949f7220 */ /* 0x000fc60000410000 */
[----:B------:R-:W-:Y:S01]  /*4480*/  FADD.FTZ R153, R24, -R149 ;  /* 0x8000009518997221 */ /* 0x000fe20000010000 */
[----:B------:R-:W-:Y:S01]  /*4490*/  FFMA.FTZ R190, R159, R190, R52 ;  /* 0x000000be9fbe7223 */ /* 0x000fe20000010034 */
[----:B------:R-:W-:Y:S01]  /*44a0*/  FFMA.FTZ R52, R26, R188, R191 ;  /* 0x000000bc1a347223 */ /* 0x000fe200000100bf */
[C---:B------:R-:W-:Y:S01]  /*44b0*/  FFMA.FTZ R149, R176.reuse, R152, R29 ;  /* 0x00000098b0957223 */ /* 0x040fe2000001001d */
[----:B------:R-:W-:Y:S02]  /*44c0*/  FFMA.FTZ R154, R176, R153, R34 ;  /* 0x00000099b09a7223 */ /* 0x000fe40000010022 */
[----:B------:R-:W-:Y:S01]  /*44d0*/  FADD.FTZ R194, R25, -R52 ;  /* 0x8000003419c27221 */ /* 0x000fe20000010000 */
[-C--:B------:R-:W-:Y:S01]  /*44e0*/  FMUL.FTZ R152, R149, R175.reuse ;  /* 0x000000af95987220 */ /* 0x080fe20000410000 */
[--C-:B------:R-:W-:Y:S02]  /*44f0*/  HADD2.F32 R52, -RZ, R157.reuse.H0_H0 ;  /* 0x2000009dff347230 */ /* 0x100fe40000004100 */
[----:B------:R-:W-:Y:S01]  /*4500*/  FMUL.FTZ R153, R154, R175 ;  /* 0x000000af9a997220 */ /* 0x000fe20000410000 */
[----:B------:R-:W-:Y:S01]  /*4510*/  FFMA.FTZ R155, R176, R194, R35 ;  /* 0x000000c2b09b7223 */ /* 0x000fe20000010023 */
[----:B------:R-:W-:Y:S01]  /*4520*/  FFMA.FTZ R196, R152, R158, R53 ;  /* 0x0000009e98c47223 */ /* 0x000fe20000010035 */
[----:B------:R-:W-:-:S02]  /*4530*/  HADD2.F32 R157, -RZ, R157.H1_H1 ;  /* 0x3000009dff9d7230 */ /* 0x000fc40000004100 */
[----:B------:R-:W-:Y:S01]  /*4540*/  FFMA.FTZ R58, R153, R52, R58 ;  /* 0x00000034993a7223 */ /* 0x000fe2000001003a */
[--C-:B------:R-:W-:Y:S02]  /*4550*/  HADD2.F32 R53, -RZ, R127.reuse.H1_H1 ;  /* 0x3000007fff357230 */ /* 0x100fe40000004100 */
[----:B------:R-:W-:Y:S01]  /*4560*/  FMUL.FTZ R194, R155, R175 ;  /* 0x000000af9bc27220 */ /* 0x000fe20000410000 */
[----:B------:R-:W-:Y:S02]  /*4570*/  HADD2.F32 R158, -RZ, R127.H0_H0 ;  /* 0x2000007fff9e7230 */ /* 0x000fe40000004100 */
[--C-:B------:R-:W-:Y:S02]  /*4580*/  HADD2.F32 R52, -RZ, R156.reuse.H0_H0 ;  /* 0x2000009cff347230 */ /* 0x100fe40000004100 */
[----:B------:R-:W-:Y:S01]  /*4590*/  FFMA.FTZ R59, R194, R157, R59 ;  /* 0x0000009dc23b7223 */ /* 0x000fe2000001003b */
[----:B------:R-:W-:Y:S01]  /*45a0*/  FMUL.FTZ R200, R53, R192 ;  /* 0x000000c035c87220 */ /* 0x000fe20000410000 */
[----:B------:R-:W-:-:S02]  /*45b0*/  HADD2.F32 R157, -RZ, R156.H1_H1 ;  /* 0x3000009cff9d7230 */ /* 0x000fc40000004100 */
[-CC-:B------:R-:W-:Y:S01]  /*45c0*/  FFMA.FTZ R53, R19, R188.reuse, R191.reuse ;  /* 0x000000bc13357223 */ /* 0x180fe200000100bf */
[----:B------:R-:W-:Y:S01]  /*45d0*/  FMUL.FTZ R197, R158, R193 ;  /* 0x000000c19ec57220 */ /* 0x000fe20000410000 */
[----:B------:R-:W-:Y:S01]  /*45e0*/  FFMA.FTZ R156, R22, R188, R191 ;  /* 0x000000bc169c7223 */ /* 0x000fe200000100bf */
[--C-:B------:R-:W-:Y:S02]  /*45f0*/  HADD2.F32 R193, -RZ, R126.reuse.H1_H1 ;  /* 0x3000007effc17230 */ /* 0x100fe40000004100 */
[----:B------:R-:W-:Y:S01]  /*4600*/  FADD.FTZ R53, R20, -R53 ;  /* 0x8000003514357221 */ /* 0x000fe20000010000 */
[----:B------:R-:W-:Y:S02]  /*4610*/  HADD2.F32 R192, -RZ, R125.H0_H0 ;  /* 0x2000007dffc07230 */ /* 0x000fe40000004100 */
[----:B------:R-:W-:Y:S01]  /*4620*/  FADD.FTZ R156, R21, -R156 ;  /* 0x8000009c159c7221 */ /* 0x000fe20000010000 */
[----:B------:R-:W-:Y:S02]  /*4630*/  HADD2.F32 R158, -RZ, R126.H0_H0 ;  /* 0x2000007eff9e7230 */ /* 0x000fe40000004100 */
[----:B------:R-:W-:Y:S01]  /*4640*/  FMUL.FTZ R198, R193, R152 ;  /* 0x00000098c1c67220 */ /* 0x000fe20000410000 */
[----:B------:R-:W-:Y:S01]  /*4650*/  FFMA.FTZ R152, R176, R53, R32 ;  /* 0x00000035b0987223 */ /* 0x000fe20000010020 */
[----:B------:R-:W-:Y:S01]  /*4660*/  FMUL.FTZ R192, R192, R153 ;  /* 0x00000099c0c07220 */ /* 0x000fe20000410000 */
[----:B------:R-:W-:Y:S01]  /*4670*/  FFMA.FTZ R153, R176, R156, R33 ;  /* 0x0000009cb0997223 */ /* 0x000fe20000010021 */
[----:B------:R-:W-:Y:S01]  /*4680*/  FMUL.FTZ R195, R158, R159 ;  /* 0x0000009f9ec37220 */ /* 0x000fe20000410000 */
[----:B------:R-:W-:-:S02]  /*4690*/  HADD2.F32 R156, -RZ, R124.H0_H0 ;  /* 0x2000007cff9c7230 */ /* 0x000fc40000004100 */
[-C--:B------:R-:W-:Y:S01]  /*46a0*/  FMUL.FTZ R53, R152, R175.reuse ;  /* 0x000000af98357220 */ /* 0x080fe20000410000 */
[----:B------:R-:W-:Y:S02]  /*46b0*/  HADD2.F32 R193, -RZ, R125.H1_H1 ;  /* 0x3000007dffc17230 */ /* 0x000fe40000004100 */
[----:B------:R-:W-:Y:S01]  /*46c0*/  FMUL.FTZ R158, R153, R175 ;  /* 0x000000af999e7220 */ /* 0x000fe20000410000 */
[----:B------:R-:W-:Y:S02]  /*46d0*/  HADD2.F32 R159, -RZ, R124.H1_H1 ;  /* 0x3000007cff9f7230 */ /* 0x000fe40000004100 */
[----:B------:R-:W-:Y:S01]  /*46e0*/  FFMA.FTZ R56, R53, R52, R56 ;  /* 0x0000003435387223 */ /* 0x000fe20000010038 */
[----:B------:R-:W-:Y:S01]  /*46f0*/  FMUL.FTZ R156, R156, R53 ;  /* 0x000000359c9c7220 */ /* 0x000fe20000410000 */
[----:B------:R-:W-:Y:S01]  /*4700*/  FMUL.FTZ R193, R193, R194 ;  /* 0x000000c2c1c17220 */ /* 0x000fe20000410000 */
[----:B------:R-:W-:Y:S01]  /*4710*/  FFMA.FTZ R57, R158, R157, R57 ;  /* 0x0000009d9e397223 */ /* 0x000fe20000010039 */
[----:B------:R-:W-:Y:S01]  /*4720*/  FMUL.FTZ R53, R159, R158 ;  /* 0x0000009e9f357220 */ /* 0x000fe20000410000 */
[----:B------:R-:W-:-:S02]  /*4730*/  F2FP.F16.F32.PACK_AB R159, R200, R197 ;  /* 0x000000c5c89f723e */ /* 0x000fc400000000ff */
[----:B------:R-:W-:Y:S02]  /*4740*/  F2FP.F16.F32.PACK_AB R158, R198, R195 ;  /* 0x000000c3c69e723e */ /* 0x000fe400000000ff */
[----:B------:R-:W-:Y:S02]  /*4750*/  F2FP.F16.F32.PACK_AB R157, R193, R192 ;  /* 0x000000c0c19d723e */ /* 0x000fe400000000ff */
[----:B------:R-:W-:Y:S01]  /*4760*/  F2FP.F16.F32.PACK_AB R156, R53, R156 ;  /* 0x0000009c359c723e */ /* 0x000fe200000000ff */
[----:B------:R-:W-:Y:S06]  /*4770*/  BRA `(.L_x_8346) ;  /* 0x0000000400107947 */ /* 0x000fec0003800000 */
.L_x_8345:
[-CC-:B0-----:R-:W-:Y:S01]  /*4780*/  FFMA.FTZ R190, R173, R188.reuse, R191.reuse ;  /* 0x000000bcadbe7223 */ /* 0x181fe200000100bf */
[-C--:B------:R-:W-:Y:S01]  /*4790*/  FFMA.FTZ R195, R174, R188.reuse, R191 ;  /* 0x000000bcaec37223 */ /* 0x080fe200000100bf */
[--C-:B-----5:R-:W-:Y:S02]  /*47a0*/  HADD2.F32 R192, -RZ, R159.reuse.H0_H0 ;  /* 0x2000009fffc07230 */ /* 0x120fe40000004100 */
[----:B------:R-:W-:Y:S01]  /*47b0*/  FADD.FTZ R193, R171, -R190 ;  /* 0x800000beabc17221 */ /* 0x000fe20000010000 */
[----:B------:R-:W-:Y:S01]  /*47c0*/  FADD.FTZ R195, R172, -R195 ;  /* 0x800000c3acc37221 */ /* 0x000fe20000010000 */
[----:B------:R-:W-:Y:S02]  /*47d0*/  HADD2.F32 R159, -RZ, R159.H1_H1 ;  /* 0x3000009fff9f7230 */ /* 0x000fe40000004100 */
[C---:B------:R-:W-:Y:S01]  /*47e0*/  FFMA.FTZ R190, R176.reuse, R193, R30 ;  /* 0x000000c1b0be7223 */ /* 0x040fe2000001001e */
[----:B------:R-:W-:Y:S01]  /*47f0*/  FFMA.FTZ R193, R27, R188, R191 ;  /* 0x000000bc1bc17223 */ /* 0x000fe200000100bf */
[----:B------:R-:W-:Y:S01]  /*4800*/  FFMA.FTZ R194, R176, R195, R31 ;  /* 0x000000c3b0c27223 */ /* 0x000fe2000001001f */
[----:B------:R-:W-:-:S02]  /*4810*/  HADD2.F32 R196, -RZ, R158.H1_H1 ;  /* 0x3000009effc47230 */ /* 0x000fc40000004100 */
[-C--:B------:R-:W-:Y:S01]  /*4820*/  FMUL.FTZ R197, R190, R175.reuse ;  /* 0x000000afbec57220 */ /* 0x080fe20000410000 */
[----:B------:R-:W-:Y:S01]  /*4830*/  FADD.FTZ R193, R168, -R193 ;  /* 0x800000c1a8c17221 */ /* 0x000fe20000010000 */
[----:B------:R-:W-:Y:S01]  /*4840*/  FMUL.FTZ R202, R194, R175 ;  /* 0x000000afc2ca7220 */ /* 0x000fe20000410000 */
[----:B------:R-:W-:Y:S01]  /*4850*/  FFMA.FTZ R194, R170, R188, R191 ;  /* 0x000000bcaac27223 */ /* 0x000fe200000100bf */
[----:B------:R-:W-:Y:S01]  /*4860*/  FFMA.FTZ R54, R197, R192, R54 ;  /* 0x000000c0c5367223 */ /* 0x000fe20000010036 */
[----:B------:R-:W-:Y:S01]  /*4870*/  FFMA.FTZ R190, R176, R193, R28 ;  /* 0x000000c1b0be7223 */ /* 0x000fe2000001001c */
        /* <DEDUP_REMOVED lines=9> */
[C---:B------:R-:W-:Y:S01]  /*4910*/  FFMA.FTZ R194, R176.reuse, R194, R29 ;  /* 0x000000c2b0c27223 */ /* 0x040fe2000001001d */
[----:B------:R-:W-:Y:S02]  /*4920*/  HADD2.F32 R157, -RZ, R157.H1_H1 ;  /* 0x3000009dff9d7230 */ /* 0x000fe40000004100 */
[----:B------:R-:W-:Y:S01]  /*4930*/  FADD.FTZ R192, R25, -R52 ;  /* 0x8000003419c07221 */ /* 0x000fe20000010000 */
[----:B------:R-:W-:Y:S01]  /*4940*/  FFMA.FTZ R52, R176, R159, R34 ;  /* 0x0000009fb0347223 */ /* 0x000fe20000010022 */
[-C--:B------:R-:W-:Y:S01]  /*4950*/  FMUL.FTZ R198, R194, R175.reuse ;  /* 0x000000afc2c67220 */ /* 0x080fe20000410000 */
[----:B------:R-:W-:Y:S02]  /*4960*/  HADD2.F32 R159, -RZ, R156.H1_H1 ;  /* 0x3000009cff9f7230 */ /* 0x000fe40000004100 */
[----:B------:R-:W-:Y:S01]  /*4970*/  FFMA.FTZ R192, R176, R192, R35 ;  /* 0x000000c0b0c07223 */ /* 0x000fe20000010023 */
[----:B------:R-:W-:Y:S01]  /*4980*/  FMUL.FTZ R193, R52, R175 ;  /* 0x000000af34c17220 */ /* 0x000fe20000410000 */
[----:B------:R-:W-:Y:S01]  /*4990*/  FFMA.FTZ R196, R198, R196, R53 ;  /* 0x000000c4c6c47223 */ /* 0x000fe20000010035 */
[----:B------:R-:W-:-:S02]  /*49a0*/  HADD2.F32 R52, -RZ, R127.H0_H0 ;  /* 0x2000007fff347230 */ /* 0x000fc40000004100 */
[----:B------:R-:W-:Y:S01]  /*49b0*/  FMUL.FTZ R194, R192, R175 ;  /* 0x000000afc0c27220 */ /* 0x000fe20000410000 */
[----:B------:R-:W-:Y:S02]  /*49c0*/  HADD2.F32 R53, -RZ, R127.H1_H1 ;  /* 0x3000007fff357230 */ /* 0x000fe40000004100 */
[----:B------:R-:W-:Y:S01]  /*49d0*/  FFMA.FTZ R58, R193, R158, R58 ;  /* 0x0000009ec13a7223 */ /* 0x000fe2000001003a */
[----:B------:R-:W-:Y:S02]  /*49e0*/  HADD2.F32 R158, -RZ, R125.H0_H0 ;  /* 0x2000007dff9e7230 */ /* 0x000fe40000004100 */
[----:B------:R-:W-:Y:S01]  /*49f0*/  FFMA.FTZ R59, R194, R157, R59 ;  /* 0x0000009dc23b7223 */ /* 0x000fe2000001003b */
[----:B------:R-:W-:Y:S02]  /*4a00*/  HADD2.F32 R157, -RZ, R156.H0_H0 ;  /* 0x2000009cff9d7230 */ /* 0x000fe40000004100 */
[----:B------:R-:W-:Y:S01]  /*4a10*/  FMUL.FTZ R200, R52, R197 ;  /* 0x000000c534c87220 */ /* 0x000fe20000410000 */
[----:B------:R-:W-:-:S02]  /*4a20*/  HADD2.F32 R156, -RZ, R126.H0_H0 ;  /* 0x2000007eff9c7230 */ /* 0x000fc40000004100 */
[----:B------:R-:W-:Y:S01]  /*4a30*/  FMUL.FTZ R201, R53, R202 ;  /* 0x000000ca35c97220 */ /* 0x000fe20000410000 */
[-CC-:B------:R-:W-:Y:S01]  /*4a40*/  FFMA.FTZ R53, R19, R188.reuse, R191.reuse ;  /* 0x000000bc13357223 */ /* 0x180fe200000100bf */
[----:B------:R-:W-:Y:S01]  /*4a50*/  FFMA.FTZ R52, R22, R188, R191 ;  /* 0x000000bc16347223 */ /* 0x000fe200000100bf */
[----:B------:R-:W-:Y:S01]  /*4a60*/  FMUL.FTZ R192, R158, R193 ;  /* 0x000000c19ec07220 */ /* 0x000fe20000410000 */
[----:B------:R-:W-:Y:S01]  /*4a70*/  FMUL.FTZ R197, R156, R195 ;  /* 0x000000c39cc57220 */ /* 0x000fe20000410000 */
[----:B------:R-:W-:Y:S01]  /*4a80*/  FADD.FTZ R53, R20, -R53 ;  /* 0x8000003514357221 */ /* 0x000fe20000010000 */
[----:B------:R-:W-:Y:S01]  /*4a90*/  FADD.FTZ R156, R21, -R52 ;  /* 0x80000034159c7221 */ /* 0x000fe20000010000 */
[----:B------:R-:W-:Y:S02]  /*4aa0*/  HADD2.F32 R199, -RZ, R126.H1_H1 ;  /* 0x3000007effc77230 */ /* 0x000fe40000004100 */
[C---:B------:R-:W-:Y:S01]  /*4ab0*/  FFMA.FTZ R52, R176.reuse, R53, R32 ;  /* 0x00000035b0347223 */ /* 0x040fe20000010020 */
[----:B------:R-:W-:Y:S01]  /*4ac0*/  FFMA.FTZ R158, R176, R156, R33 ;  /* 0x0000009cb09e7223 */ /* 0x000fe20000010021 */
[----:B------:R-:W-:-:S02]  /*4ad0*/  HADD2.F32 R195, -RZ, R125.H1_H1 ;  /* 0x3000007dffc37230 */ /* 0x000fc40000004100 */
[----:B------:R-:W-:Y:S01]  /*4ae0*/  FMUL.FTZ R198, R199, R198 ;  /* 0x000000c6c7c67220 */ /* 0x000fe20000410000 */
[--C-:B------:R-:W-:Y:S02]  /*4af0*/  HADD2.F32 R156, -RZ, R124.reuse.H0_H0 ;  /* 0x2000007cff9c7230 */ /* 0x100fe40000004100 */
        /* <DEDUP_REMOVED lines=8> */
[----:B------:R-:W-:-:S02]  /*4b80*/  F2FP.F16.F32.PACK_AB R159, R201, R200 ;  /* 0x000000c8c99f723e */ /* 0x000fc400000000ff */
[----:B------:R-:W-:Y:S02]  /*4b90*/  F2FP.F16.F32.PACK_AB R158, R198, R197 ;  /* 0x000000c5c69e723e */ /* 0x000fe400000000ff */
[----:B------:R-:W-:Y:S02]  /*4ba0*/  F2FP.F16.F32.PACK_AB R157, R195, R192 ;  /* 0x000000c0c39d723e */ /* 0x000fe400000000ff */
[----:B------:R-:W-:-:S07]  /*4bb0*/  F2FP.F16.F32.PACK_AB R156, R193, R156 ;  /* 0x0000009cc19c723e */ /* 0x000fce00000000ff */
.L_x_8346:
        /* <DEDUP_REMOVED lines=10> */
.L_x_8344:
[----:B------:R-:W-:Y:S05]  /*4c60*/  BSYNC.RECONVERGENT B1 ;  /* 0x0000000000017941 */ /* 0x000fea0003800200 */
.L_x_8343:
        /* <DEDUP_REMOVED lines=13> */
[----:B------:R-:W-:Y:S01]  /*4d40*/  FADD.FTZ R155, R178, -R153 ;  /* 0x80000099b29b7221 */ /* 0x000fe20000010000 */
[----:B------:R-:W-:Y:S01]  /*4d50*/  FFMA.FTZ R194, R180, R188, R191 ;  /* 0x000000bcb4c27223 */ /* 0x000fe200000100bf */
[C---:B------:R-:W-:Y:S01]  /*4d60*/  FFMA.FTZ R151, R176.reuse, R150, R147 ;  /* 0x00000096b0977223 */ /* 0x040fe20000010093 */
[----:B------:R-:W-:Y:S01]  /*4d70*/  FFMA.FTZ R150, R176, R149, R146 ;  /* 0x00000095b0967223 */ /* 0x000fe20000010092 */
[-CC-:B------:R-:W-:Y:S01]  /*4d80*/  FFMA.FTZ R149, R165, R188.reuse, R191.reuse ;  /* 0x000000bca5957223 */ /* 0x180fe200000100bf */
[-CC-:B------:R-:W-:Y:S01]  /*4d90*/  FFMA.FTZ R195, R161, R188.reuse, R191.reuse ;  /* 0x000000bca1c37223 */ /* 0x180fe200000100bf */
[----:B------:R-:W-:Y:S01]  /*4da0*/  FFMA.FTZ R200, R162, R188, R191 ;  /* 0x000000bca2c87223 */ /* 0x000fe200000100bf */
[----:B-----5:R-:W-:-:S02]  /*4db0*/  HADD2.F32 R188, -RZ, R158.H0_H0 ;  /* 0x2000009effbc7230 */ /* 0x020fc40000004100 */
[----:B------:R-:W-:Y:S01]  /*4dc0*/  FADD.FTZ R153, R164, -R149 ;  /* 0x80000095a4997221 */ /* 0x000fe20000010000 */
[----:B------:R-:W-:Y:S02]  /*4dd0*/  HADD2.F32 R192, -RZ, R158.H1_H1 ;  /* 0x3000009effc07230 */ /* 0x000fe40000004100 */
[----:B------:R-:W-:Y:S01]  /*4de0*/  FADD.FTZ R158, R167, -R154 ;  /* 0x8000009aa79e7221 */ /* 0x000fe20000010000 */
[----:B------:R-:W-:Y:S01]  /*4df0*/  FADD.FTZ R194, R179, -R194 ;  /* 0x800000c2b3c27221 */ /* 0x000fe20000010000 */
[----:B------:R-:W-:Y:S01]  /*4e00*/  FFMA.FTZ R154, R176, R153, R142 ;  /* 0x00000099b09a7223 */ /* 0x000fe2000001008e */
[----:B------:R-:W-:Y:S02]  /*4e10*/  HADD2.F32 R152, -RZ, R157.H0_H0 ;  /* 0x2000009dff987230 */ /* 0x000fe40000004100 */
[-C--:B0-----:R-:W-:Y:S01]  /*4e20*/  FMUL.FTZ R193, R150, R175.reuse ;  /* 0x000000af96c17220 */ /* 0x081fe20000410000 */
[--C-:B------:R-:W-:Y:S02]  /*4e30*/  HADD2.F32 R148, -RZ, R159.reuse.H0_H0 ;  /* 0x2000009fff947230 */ /* 0x100fe40000004100 */
[----:B------:R-:W-:Y:S01]  /*4e40*/  FFMA.FTZ R149, R176, R194, R145 ;  /* 0x000000c2b0957223 */ /* 0x000fe20000010091 */
[----:B------:R-:W-:Y:S01]  /*4e50*/  FMUL.FTZ R153, R154, R175 ;  /* 0x000000af9a997220 */ /* 0x000fe20000410000 */
[----:B------:R-:W-:-:S02]  /*4e60*/  HADD2.F32 R159, -RZ, R159.H1_H1 ;  /* 0x3000009fff9f7230 */ /* 0x000fc40000004100 */
[-C--:B------:R-:W-:Y:S01]  /*4e70*/  FMUL.FTZ R190, R151, R175.reuse ;  /* 0x000000af97be7220 */ /* 0x080fe20000410000 */
[----:B------:R-:W-:Y:S01]  /*4e80*/  FMUL.FTZ R194, R149, R175 ;  /* 0x000000af95c27220 */ /* 0x000fe20000410000 */
[----:B------:R-:W-:Y:S01]  /*4e90*/  FFMA.FTZ R197, R153, R152, R50 ;  /* 0x0000009899c57223 */ /* 0x000fe20000010032 */
[----:B------:R-:W-:Y:S01]  /*4ea0*/  FFMA.FTZ R46, R193, R148, R46 ;  /* 0x00000094c12e7223 */ /* 0x000fe2000001002e */
[--C-:B------:R-:W-:Y:S02]  /*4eb0*/  HADD2.F32 R50, -RZ, R119.reuse.H0_H0 ;  /* 0x20000077ff327230 */ /* 0x100fe40000004100 */
[C---:B------:R-:W-:Y:S01]  /*4ec0*/  FFMA.FTZ R148, R176.reuse, R155, R144 ;  /* 0x0000009bb0947223 */ /* 0x040fe20000010090 */
[----:B------:R-:W-:Y:S01]  /*4ed0*/  FFMA.FTZ R155, R176, R158, R143 ;  /* 0x0000009eb09b7223 */ /* 0x000fe2000001008f */
[----:B------:R-:W-:Y:S01]  /*4ee0*/  FFMA.FTZ R192, R194, R192, R45 ;  /* 0x000000c0c2c07223 */ /* 0x000fe2000001002d */
[----:B------:R-:W-:Y:S02]  /*4ef0*/  HADD2.F32 R45, -RZ, R119.H1_H1 ;  /* 0x30000077ff2d7230 */ /* 0x000fe40000004100 */
[----:B------:R-:W-:Y:S01]  /*4f00*/  FFMA.FTZ R47, R190, R159, R47 ;  /* 0x0000009fbe2f7223 */ /* 0x000fe2000001002f */
[----:B------:R-:W-:-:S02]  /*4f10*/  HADD2.F32 R157, -RZ, R157.H1_H1 ;  /* 0x3000009dff9d7230 */ /* 0x000fc40000004100 */
[----:B------:R-:W-:Y:S01]  /*4f20*/  FMUL.FTZ R193, R50, R193 ;  /* 0x000000c132c17220 */ /* 0x000fe20000410000 */
[----:B------:R-:W-:Y:S02]  /*4f30*/  HADD2.F32 R152, -RZ, R118.H0_H0 ;  /* 0x20000076ff987230 */ /* 0x000fe40000004100 */
[-C--:B------:R-:W-:Y:S01]  /*4f40*/  FMUL.FTZ R159, R148, R175.reuse ;  /* 0x000000af949f7220 */ /* 0x080fe20000410000 */
[----:B------:R-:W-:Y:S01]  /*4f50*/  FMUL.FTZ R158, R155, R175 ;  /* 0x000000af9b9e7220 */ /* 0x000fe20000410000 */
[----:B------:R-:W-:Y:S02]  /*4f60*/  HADD2.F32 R50, -RZ, R117.H0_H0 ;  /* 0x20000075ff327230 */ /* 0x000fe40000004100 */
[----:B------:R-:W-:Y:S01]  /*4f70*/  FADD.FTZ R195, R160, -R195 ;  /* 0x800000c3a0c37221 */ /* 0x000fe20000010000 */
[----:B------:R-:W-:Y:S01]  /*4f80*/  FADD.FTZ R200, R163, -R200 ;  /* 0x800000c8a3c87221 */ /* 0x000fe20000010000 */
[----:B------:R-:W-:Y:S01]  /*4f90*/  FMUL.FTZ R196, R45, R190 ;  /* 0x000000be2dc47220 */ /* 0x000fe20000410000 */
[----:B------:R-:W-:Y:S01]  /*4fa0*/  FFMA.FTZ R198, R158, R157, R51 ;  /* 0x0000009d9ec67223 */ /* 0x000fe20000010033 */
[----:B------:R-:W-:Y:S01]  /*4fb0*/  FMUL.FTZ R190, R152, R159 ;  /* 0x0000009f98be7220 */ /* 0x000fe20000410000 */
[----:B------:R-:W-:Y:S01]  /*4fc0*/  FMUL.FTZ R157, R50, R153 ;  /* 0x00000099329d7220 */ /* 0x000fe20000410000 */
[C---:B------:R-:W-:Y:S01]  /*4fd0*/  FFMA.FTZ R152, R176.reuse, R195, R140 ;  /* 0x000000c3b0987223 */ /* 0x040fe2000001008c */
[----:B------:R-:W-:Y:S01]  /*4fe0*/  FFMA.FTZ R188, R159, R188, R44 ;  /* 0x000000bc9fbc7223 */ /* 0x000fe2000001002c */
[----:B------:R-:W-:Y:S01]  /*4ff0*/  FFMA.FTZ R153, R176, R200, R141 ;  /* 0x000000c8b0997223 */ /* 0x000fe2000001008d */
[----:B------:R-:W-:-:S02]  /*5000*/  HADD2.F32 R44, -RZ, R156.H0_H0 ;  /* 0x2000009cff2c7230 */ /* 0x000fc40000004100 */
[-C--:B------:R-:W-:Y:S01]  /*5010*/  FMUL.FTZ R45, R152, R175.reuse ;  /* 0x000000af982d7220 */ /* 0x080fe20000410000 */
[----:B------:R-:W-:Y:S02]  /*5020*/  HADD2.F32 R51, -RZ, R156.H1_H1 ;  /* 0x3000009cff337230 */ /* 0x000fe40000004100 */
[----:B------:R-:W-:Y:S01]  /*5030*/  FMUL.FTZ R50, R153, R175 ;  /* 0x000000af99327220 */ /* 0x000fe20000410000 */
[----:B------:R-:W-:Y:S02]  /*5040*/  HADD2.F32 R156, -RZ, R116.H0_H0 ;  /* 0x20000074ff9c7230 */ /* 0x000fe40000004100 */
[----:B------:R-:W-:Y:S01]  /*5050*/  FFMA.FTZ R48, R45, R44, R48 ;  /* 0x0000002c2d307223 */ /* 0x000fe20000010030 */
[----:B------:R-:W-:Y:S02]  /*5060*/  HADD2.F32 R191, -RZ, R118.H1_H1 ;  /* 0x30000076ffbf7230 */ /* 0x000fe40000004100 */
[----:B------:R-:W-:Y:S01]  /*5070*/  FFMA.FTZ R49, R50, R51, R49 ;  /* 0x0000003332317223 */ /* 0x000fe20000010031 */
[----:B------:R-:W-:-:S02]  /*5080*/  HADD2.F32 R195, -RZ, R117.H1_H1 ;  /* 0x30000075ffc37230 */ /* 0x000fc40000004100 */
[----:B------:R-:W-:Y:S01]  /*5090*/  FMUL.FTZ R156, R156, R45 ;  /* 0x0000002d9c9c7220 */ /* 0x000fe20000410000 */
[----:B------:R-:W-:Y:S02]  /*50a0*/  HADD2.F32 R159, -RZ, R116.H1_H1 ;  /* 0x30000074ff9f7230 */ /* 0x000fe40000004100 */
[----:B------:R-:W-:Y:S01]  /*50b0*/  FMUL.FTZ R191, R191, R194 ;  /* 0x000000c2bfbf7220 */ /* 0x000fe20000410000 */
[----:B------:R-:W-:Y:S02]  /*50c0*/  FMUL.FTZ R176, R195, R158 ;  /* 0x0000009ec3b07220 */ /* 0x000fe40000410000 */
[----:B------:R-:W-:Y:S01]  /*50d0*/  FMUL.FTZ R45, R159, R50 ;  /* 0x000000329f2d7220 */ /* 0x000fe20000410000 */
[----:B------:R-:W-:Y:S02]  /*50e0*/  F2FP.F16.F32.PACK_AB R159, R196, R193 ;  /* 0x000000c1c49f723e */ /* 0x000fe400000000ff */
[----:B------:R-:W-:Y:S02]  /*50f0*/  F2FP.F16.F32.PACK_AB R158, R191, R190 ;  /* 0x000000bebf9e723e */ /* 0x000fe400000000ff */
[----:B------:R-:W-:-:S02]  /*5100*/  F2FP.F16.F32.PACK_AB R157, R176, R157 ;  /* 0x0000009db09d723e */ /* 0x000fc400000000ff */
[----:B------:R-:W-:Y:S01]  /*5110*/  F2FP.F16.F32.PACK_AB R156, R45, R156 ;  /* 0x0000009c2d9c723e */ /* 0x000fe200000000ff */
[----:B------:R-:W-:Y:S06]  /*5120*/  BRA `(.L_x_8348) ;  /* 0x0000000400107947 */ /* 0x000fec0003800000 */
.L_x_8347:
        /* <DEDUP_REMOVED lines=41> */
[----:B------:R-:W-:Y:S01]  /*53c0*/  FFMA.FTZ R46, R195, R204, R46 ;  /* 0x000000ccc32e7223 */ /* 0x000fe2000001002e */
[----:B------:R-:W-:Y:S02]  /*53d0*/  HADD2.F32 R175, -RZ, R119.H1_H1 ;  /* 0x30000077ffaf7230 */ /* 0x000fe40000004100 */
[----:B------:R-:W-:Y:S01]  /*53e0*/  FFMA.FTZ R47, R206, R205, R47 ;  /* 0x000000cdce2f7223 */ /* 0x000fe2000001002f */
[--C-:B------:R-:W-:Y:S02]  /*53f0*/  HADD2.F32 R190, -RZ, R118.reuse.H0_H0 ;  /* 0x20000076ffbe7230 */ /* 0x100fe40000004100 */
[----:B------:R-:W-:Y:S01]  /*5400*/  FMUL.FTZ R195, R188, R195 ;  /* 0x000000c3bcc37220 */ /* 0x000fe20000410000 */
[----:B------:R-:W-:Y:S01]  /*5410*/  FFMA.FTZ R188, R193, R196, R44 ;  /* 0x000000c4c1bc7223 */ /* 0x000fe2000001002c */
        /* <DEDUP_REMOVED lines=9> */
[--C-:B------:R-:W-:Y:S02]  /*54b0*/  HADD2.F32 R44, -RZ, R116.reuse.H0_H0 ;  /* 0x20000074ff2c7230 */ /* 0x100fe40000004100 */
[----:B------:R-:W-:Y:S01]  /*54c0*/  FFMA.FTZ R198, R176, R198, R51 ;  /* 0x000000c6b0c67223 */ /* 0x000fe20000010033 */
[----:B------:R-:W-:Y:S02]  /*54d0*/  HADD2.F32 R45, -RZ, R116.H1_H1 ;  /* 0x30000074ff2d7230 */ /* 0x000fe40000004100 */
[----:B------:R-:W-:Y:S01]  /*54e0*/  FMUL.FTZ R176, R175, R176 ;  /* 0x000000b0afb07220 */ /* 0x000fe20000410000 */
[----:B------:R-:W-:Y:S01]  /*54f0*/  FFMA.FTZ R48, R157, R158, R48 ;  /* 0x0000009e9d307223 */ /* 0x000fe20000010030 */
[----:B------:R-:W-:Y:S01]  /*5500*/  FMUL.FTZ R44, R44, R157 ;  /* 0x0000009d2c2c7220 */ /* 0x000fe20000410000 */
[----:B------:R-:W-:Y:S01]  /*5510*/  FFMA.FTZ R49, R156, R159, R49 ;  /* 0x0000009f9c317223 */ /* 0x000fe20000010031 */
[----:B------:R-:W-:Y:S01]  /*5520*/  FMUL.FTZ R45, R45, R156 ;  /* 0x0000009c2d2d7220 */ /* 0x000fe20000410000 */
[----:B------:R-:W-:-:S02]  /*5530*/  F2FP.F16.F32.PACK_AB R159, R206, R195 ;  /* 0x000000c3ce9f723e */ /* 0x000fc400000000ff */
[----:B------:R-:W-:Y:S02]  /*5540*/  F2FP.F16.F32.PACK_AB R158, R193, R190 ;  /* 0x000000bec19e723e */ /* 0x000fe400000000ff */
[----:B------:R-:W-:Y:S02]  /*5550*/  F2FP.F16.F32.PACK_AB R157, R176, R191 ;  /* 0x000000bfb09d723e */ /* 0x000fe400000000ff */
[----:B------:R-:W-:-:S07]  /*5560*/  F2FP.F16.F32.PACK_AB R156, R45, R44 ;  /* 0x0000002c2d9c723e */ /* 0x000fce00000000ff */
.L_x_8348:
        /* <DEDUP_REMOVED lines=10> */
[----:B------:R0:W-:Y:S06]  /*5610*/  STG.E.128 desc[UR6][R194.64], R156 ;  /* 0x0000009cc2007986 */ /* 0x0001ec000c101d06 */
.L_x_8336:
[----:B------:R-:W-:Y:S05]  /*5620*/  BSYNC.RECONVERGENT B0 ;  /* 0x0000000000007941 */ /* 0x000fea0003800200 */
.L_x_8326:
[----:B01234-:R-:W0:Y:S02]  /*5630*/  LDC.64 R156, c[0x0][0x380] ;  /* 0x0000e000ff9c7b82 */ /* 0x01fe240000000a00 */
[----:B0-----:R-:W-:-:S04]  /*5640*/  LEA R5, R156, R5, 0x2 ;  /* 0x000000059c057211 */ /* 0x001fc800078e10ff */
[----:B------:R-:W-:-:S13]  /*5650*/  ISETP.GE.AND P1, PT, R5, R157, PT ;  /* 0x0000009d0500720c */ /* 0x000fda0003f26270 */
[----:B------:R-:W-:Y:S05]  /*5660*/  @!P1 BRA `(.L_x_8349) ;  /* 0xffffffb000489947 */ /* 0x000fea000383ffff */
.L_x_8318:
        /* <DEDUP_REMOVED lines=210> */
.L_x_8351:
[----:B------:R-:W-:Y:S05]  /*6390*/  BSYNC.RECONVERGENT B0 ;  /* 0x0000000000007941 */ /* 0x000fea0003800200 */
.L_x_8350:
        /* <DEDUP_REMOVED lines=18> */
.L_x_8353:
[----:B------:R-:W-:Y:S05]  /*64c0*/  BSYNC.RECONVERGENT B0 ;  /* 0x0000000000007941 */ /* 0x000fea0003800200 */
.L_x_8352:
        /* <DEDUP_REMOVED lines=18> */
.L_x_8355:
[----:B------:R-:W-:Y:S05]  /*65f0*/  BSYNC.RECONVERGENT B0 ;  /* 0x0000000000007941 */ /* 0x000fea0003800200 */
.L_x_8354:
        /* <DEDUP_REMOVED lines=18> */
.L_x_8357:
[----:B------:R-:W-:Y:S05]  /*6720*/  BSYNC.RECONVERGENT B0 ;  /* 0x0000000000007941 */ /* 0x000fea0003800200 */
.L_x_8356:
        /* <DEDUP_REMOVED lines=18> */
.L_x_8359:
[----:B------:R-:W-:Y:S05]  /*6850*/  BSYNC.RECONVERGENT B0 ;  /* 0x0000000000007941 */ /* 0x000fea0003800200 */
.L_x_8358:
        /* <DEDUP_REMOVED lines=11> */
.L_x_8325:
        /* <DEDUP_REMOVED lines=8> */
.L_x_8361:
[----:B------:R-:W-:Y:S05]  /*6990*/  BSYNC B0 ;  /* 0x0000000000007941 */ /* 0x000fea0003800000 */
.L_x_8360:
        /* <DEDUP_REMOVED lines=8> */
.L_x_8362:
[----:B------:R-:W-:-:S05]  /*6a20*/  FADD.FTZ R156, R156, R193 ;  /* 0x000000c19c9c7221 */ /* 0x000fca0000010000 */
[----:B------:R-:W-:Y:S01]  /*6a30*/  MOV R197, R156 ;  /* 0x0000009c00c57202 */ /* 0x000fe20000000f00 */
[----:B------:R-:W-:Y:S01]  /*6a40*/  HFMA2 R196, -RZ, RZ, 0, 1.1920928955078125e-07 ;  /* 0x00000002ffc47431 */ /* 0x000fe200000001ff */
[----:B------:R-:W-:-:S07]  /*6a50*/  MOV R157, R195 ;  /* 0x000000c3009d7202 */ /* 0x000fce0000000f00 */
[----:B------:R-:W-:Y:S05]  /*6a60*/  WARPSYNC.COLLECTIVE R194, `(.L_x_8363) ;  /* 0x00000000c2087348 */ /* 0x000fea0003c00000 */
[----:B------:R0:W1:Y:S02]  /*6a70*/  SHFL.BFLY P2, R195, R197, R196, R199 ;  /* 0x0c0000c4c5c37389 */ /* 0x00006400000400c7 */
[----:B01----:R-:W-:Y:S05]  /*6a80*/  ENDCOLLECTIVE ;  /* 0x000000000000791b */ /* 0x003fea0003800000 */
.L_x_8363:
[----:B------:R-:W-:-:S05]  /*6a90*/  FADD.FTZ R157, R157, R192 ;  /* 0x000000c09d9d7221 */ /* 0x000fca0000010000 */
[----:B------:R-:W-:Y:S02]  /*6aa0*/  MOV R197, R157 ;  /* 0x0000009d00c57202 */ /* 0x000fe40000000f00 */
[----:B------:R-:W-:-:S07]  /*6ab0*/  MOV R159, R195 ;  /* 0x000000c3009f7202 */ /* 0x000fce0000000f00 */
[----:B------:R-:W-:Y:S05]  /*6ac0*/  WARPSYNC.COLLECTIVE R194, `(.L_x_8364) ;  /* 0x00000000c2087348 */ /* 0x000fea0003c00000 */
[----:B------:R0:W1:Y:S02]  /*6ad0*/  SHFL.BFLY P2, R195, R197, R196, R199 ;  /* 0x0c0000c4c5c37389 */ /* 0x00006400000400c7 */
[----:B01----:R-:W-:Y:S05]  /*6ae0*/  ENDCOLLECTIVE ;  /* 0x000000000000791b */ /* 0x003fea0003800000 */
.L_x_8364:
[----:B------:R-:W-:-:S05]  /*6af0*/  FADD.FTZ R159, R156, R159 ;  /* 0x0000009f9c9f7221 */ /* 0x000fca0000010000 */
[----:B------:R-:W-:Y:S01]  /*6b00*/  MOV R197, R159 ;  /* 0x0000009f00c57202 */ /* 0x000fe20000000f00 */
[----:B------:R-:W-:Y:S01]  /*6b10*/  HFMA2 R196, -RZ, RZ, 0, 2.384185791015625e-07 ;  /* 0x00000004ffc47431 */ /* 0x000fe200000001ff */
[----:B------:R-:W-:-:S07]  /*6b20*/  MOV R158, R195 ;  /* 0x000000c3009e7202 */ /* 0x000fce0000000f00 */
[----:B------:R-:W-:Y:S05]  /*6b30*/  WARPSYNC.COLLECTIVE R194, `(.L_x_8365) ;  /* 0x00000000c2087348 */ /* 0x000fea0003c00000 */
[----:B------:R0:W1:Y:S02]  /*6b40*/  SHFL.BFLY P2, R195, R197, R196, R199 ;  /* 0x0c0000c4c5c37389 */ /* 0x00006400000400c7 */
[----:B01----:R-:W-:Y:S05]  /*6b50*/  ENDCOLLECTIVE ;  /* 0x000000000000791b */ /* 0x003fea0003800000 */
.L_x_8365:
[----:B------:R-:W-:-:S05]  /*6b60*/  FADD.FTZ R158, R157, R158 ;  /* 0x0000009e9d9e7221 */ /* 0x000fca0000010000 */
[----:B------:R-:W-:Y:S02]  /*6b70*/  MOV R197, R158 ;  /* 0x0000009e00c57202 */ /* 0x000fe40000000f00 */
[----:B------:R-:W-:-:S07]  /*6b80*/  MOV R188, R195 ;  /* 0x000000c300bc7202 */ /* 0x000fce0000000f00 */
[----:B------:R-:W-:Y:S05]  /*6b90*/  WARPSYNC.COLLECTIVE R194, `(.L_x_8366) ;  /* 0x00000000c2087348 */ /* 0x000fea0003c00000 */
[----:B------:R0:W1:Y:S02]  /*6ba0*/  SHFL.BFLY P2, R195, R197, R196, R199 ;  /* 0x0c0000c4c5c37389 */ /* 0x00006400000400c7 */
[----:B01----:R-:W-:Y:S05]  /*6bb0*/  ENDCOLLECTIVE ;  /* 0x000000000000791b */ /* 0x003fea0003800000 */
.L_x_8366:
[----:B------:R-:W-:-:S05]  /*6bc0*/  FADD.FTZ R188, R159, R188 ;  /* 0x000000bc9fbc7221 */ /* 0x000fca0000010000 */
[----:B------:R-:W-:Y:S01]  /*6bd0*/  MOV R197, R188 ;  /* 0x000000bc00c57202 */ /* 0x000fe20000000f00 */
[----:B------:R-:W-:Y:S01]  /*6be0*/  HFMA2 R196, -RZ, RZ, 0, 4.76837158203125e-07 ;  /* 0x00000008ffc47431 */ /* 0x000fe200000001ff */
[----:B------:R-:W-:-:S07]  /*6bf0*/  MOV R191, R195 ;  /* 0x000000c300bf7202 */ /* 0x000fce0000000f00 */
[----:B------:R-:W-:Y:S05]  /*6c00*/  WARPSYNC.COLLECTIVE R194, `(.L_x_8367) ;  /* 0x00000000c2087348 */ /* 0x000fea0003c00000 */
[----:B------:R0:W1:Y:S02]  /*6c10*/  SHFL.BFLY P2, R195, R197, R196, R199 ;  /* 0x0c0000c4c5c37389 */ /* 0x00006400000400c7 */
[----:B01----:R-:W-:Y:S05]  /*6c20*/  ENDCOLLECTIVE ;  /* 0x000000000000791b */ /* 0x003fea0003800000 */
.L_x_8367:
[----:B------:R-:W-:-:S05]  /*6c30*/  FADD.FTZ R191, R158, R191 ;  /* 0x000000bf9ebf7221 */ /* 0x000fca0000010000 */
[----:B------:R-:W-:Y:S02]  /*6c40*/  MOV R197, R191 ;  /* 0x000000bf00c57202 */ /* 0x000fe40000000f00 */
[----:B------:R-:W-:-:S07]  /*6c50*/  MOV R193, R195 ;  /* 0x000000c300c17202 */ /* 0x000fce0000000f00 */
[----:B------:R-:W-:Y:S05]  /*6c60*/  WARPSYNC.COLLECTIVE R194, `(.L_x_8368) ;  /* 0x00000000c2087348 */ /* 0x000fea0003c00000 */
[----:B------:R0:W1:Y:S02]  /*6c70*/  SHFL.BFLY P2, R195, R197, R196, R199 ;  /* 0x0c0000c4c5c37389 */ /* 0x00006400000400c7 */
[----:B01----:R-:W-:Y:S05]  /*6c80*/  ENDCOLLECTIVE ;  /* 0x000000000000791b */ /* 0x003fea0003800000 */
.L_x_8368:
[----:B------:R-:W-:-:S05]  /*6c90*/  FADD.FTZ R193, R188, R193 ;  /* 0x000000c1bcc17221 */ /* 0x000fca0000010000 */
[----:B------:R-:W-:Y:S01]  /*6ca0*/  MOV R197, R193 ;  /* 0x000000c100c57202 */ /* 0x000fe20000000f00 */
[----:B------:R-:W-:Y:S01]  /*6cb0*/  HFMA2 R196, -RZ, RZ, 0, 9.5367431640625e-07 ;  /* 0x00000010ffc47431 */ /* 0x000fe200000001ff */
[----:B------:R-:W-:-:S07]  /*6cc0*/  MOV R190, R195 ;  /* 0x000000c300be7202 */ /* 0x000fce0000000f00 */
[----:B------:R-:W-:Y:S05]  /*6cd0*/  WARPSYNC.COLLECTIVE R194, `(.L_x_8369) ;  /* 0x00000000c2087348 */ /* 0x000fea0003c00000 */
[----:B------:R0:W1:Y:S02]  /*6ce0*/  SHFL.BFLY P2, R195, R197, R196, R199 ;  /* 0x0c0000c4c5c37389 */ /* 0x00006400000400c7 */
[----:B01----:R-:W-:Y:S05]  /*6cf0*/  ENDCOLLECTIVE ;  /* 0x000000000000791b */ /* 0x003fea0003800000 */
.L_x_8369:
[----:B------:R-:W-:-:S05]  /*6d00*/  FADD.FTZ R190, R191, R190 ;  /* 0x000000bebfbe7221 */ /* 0x000fca0000010000 */
[----:B------:R-:W-:Y:S02]  /*6d10*/  MOV R197, R190 ;  /* 0x000000be00c57202 */ /* 0x000fe40000000f00 */
[----:B------:R-:W-:-:S07]  /*6d20*/  MOV R156, R195 ;  /* 0x000000c3009c7202 */ /* 0x000fce0000000f00 */
[----:B------:R-:W-:Y:S05]  /*6d30*/  WARPSYNC.COLLECTIVE R194, `(.L_x_8370) ;  /* 0x00000000c2087348 */ /* 0x000fea0003c00000 */
[----:B------:R0:W1:Y:S02]  /*6d40*/  SHFL.BFLY P2, R195, R197, R196, R199 ;  /* 0x0c0000c4c5c37389 */ /* 0x00006400000400c7 */
[----:B01----:R-:W-:Y:S05]  /*6d50*/  ENDCOLLECTIVE ;  /* 0x000000000000791b */ /* 0x003fea0003800000 */
.L_x_8370:
[----:B------:R-:W-:Y:S01]  /*6d60*/  MOV R157, R195 ;  /* 0x000000c3009d7202 */ /* 0x000fe20000000f00 */
[----:B------:R-:W-:Y:S06]  /*6d70*/  BRA `(.L_x_8371) ;  /* 0xffffffac00687947 */ /* 0x000fec000383ffff */
.L_x_8372:
        /* <DEDUP_REMOVED lines=16> */
.L_x_14535:


//--------------------- .text._ZN10layer_norm13ln_bwd_kernelINS_13Kernel_traitsI6__halfS2_fS2_fjLj768ELj1ELj4ELj1ELj16ENS_18Kernel_traits_baseILj768ES2_S2_fS2_fjLj128EEEEELb0ELb1ELb0ELb1EEEvNS_9BwdParamsE --------------------------
	.section	.text._ZN10layer_norm13ln_bwd_kernelINS_13Kernel_traitsI6__halfS2_fS2_fjLj768ELj1ELj4ELj1ELj16ENS_18Kernel_traits_baseILj768ES2_S2_fS2_fjLj128EEEEELb0ELb1ELb0ELb1EEEvNS_9BwdParamsE,"ax",@progbits
	.align	128
        .global         _ZN10layer_norm13ln_bwd_kernelINS_13Kernel_traitsI6__halfS2_fS2_fjLj768ELj1ELj4ELj1ELj16ENS_18Kernel_traits_baseILj768ES2_S2_fS2_fjLj128EEEEELb0ELb1ELb0ELb1EEEvNS_9BwdParamsE
        .type           _ZN10layer_norm13ln_bwd_kernelINS_13Kernel_traitsI6__halfS2_fS2_fjLj768ELj1ELj4ELj1ELj16ENS_18Kernel_traits_baseILj768ES2_S2_fS2_fjLj128EEEEELb0ELb1ELb0ELb1EEEvNS_9BwdParamsE,@function
        .size           _ZN10layer_norm13ln_bwd_kernelINS_13Kernel_traitsI6__halfS2_fS2_fjLj768ELj1ELj4ELj1ELj16ENS_18Kernel_traits_baseILj768ES2_S2_fS2_fjLj128EEEEELb0ELb1ELb0ELb1EEEvNS_9BwdParamsE,(.L_x_14536 - _ZN10layer_norm13ln_bwd_kernelINS_13Kernel_traitsI6__halfS2_fS2_fjLj768ELj1ELj4ELj1ELj16ENS_18Kernel_traits_baseILj768ES2_S2_fS2_fjLj128EEEEELb0ELb1ELb0ELb1EEEvNS_9BwdParamsE)
        .other          _ZN10layer_norm13ln_bwd_kernelINS_13Kernel_traitsI6__halfS2_fS2_fjLj768ELj1ELj4ELj1ELj16ENS_18Kernel_traits_baseILj768ES2_S2_fS2_fjLj128EEEEELb0ELb1ELb0ELb1EEEvNS_9BwdParamsE,@"STO_CUDA_ENTRY STV_DEFAULT"
_ZN10layer_norm13ln_bwd_kernelINS_13Kernel_traitsI6__halfS2_fS2_fjLj768ELj1ELj4ELj1ELj16ENS_18Kernel_traits_baseILj768ES2_S2_fS2_fjLj128EEEEELb0ELb1ELb0ELb1EEEvNS_9BwdParamsE:
.text._ZN10layer_norm13ln_bwd_kernelINS_13Kernel_traitsI6__halfS2_fS2_fjLj768ELj1ELj4ELj1ELj16ENS_18Kernel_traits_baseILj768ES2_S2_fS2_fjLj128EEEEELb0ELb1ELb0ELb1EEEvNS_9BwdParamsE:
        /* <DEDUP_REMOVED lines=57> */
[----:B------:R-:W3:Y:S04]  /*0390*/  LDG.E.128 R16, desc[UR6][R4.64] ;  /* 0x0000000604107981 */ /* 0x000ee8000c1e1d00 */
[----:B------:R-:W4:Y:S04]  /*03a0*/  LDG.E.128 R12, desc[UR6][R4.64+0x200] ;  /* 0x00020006040c7981 */ /* 0x000f28000c1e1d00 */
[----:B------:R0:W4:Y:S01]  /*03b0*/  LDG.E.128 R8, desc[UR6][R4.64+0x400] ;  /* 0x0004000604087981 */ /* 0x000122000c1e1d00 */
[----:B--2---:R-:W-:Y:S01]  /*03c0*/  IMAD.WIDE.U32 R2, R2, 0x10, R6 ;  /* 0x0000001002027825 */ /* 0x004fe200078e0006 */
[----:B-1----:R-:W-:-:S03]  /*03d0*/  ISETP.NE.U32.AND P0, PT, RZ, UR4, PT ;  /* 0x00000004ff007c0c */ /* 0x002fc6000bf05070 */
[----:B------:R-:W-:Y:S01]  /*03e0*/  HFMA2 R179, -RZ, RZ, 0, 0 ;  /* 0x00000000ffb37431 */ /* 0x000fe200000001ff */
[----:B------:R-:W-:Y:S01]  /*03f0*/  BSSY B1, `(.L_x_8375) ;  /* 0x00004e9000017945 */ /* 0x000fe20003800000 */
[----:B------:R-:W-:Y:S01]  /*0400*/  CS2R R152, SRZ ;  /* 0x0000000000987805 */ /* 0x000fe2000001ff00 */
[----:B------:R-:W5:Y:S01]  /*0410*/  LDG.E.128 R52, desc[UR6][R2.64+0x400] ;  /* 0x0004000602347981 */ /* 0x000f62000c1e1d00 */
[----:B------:R-:W-:Y:S02]  /*0420*/  ISETP.NE.AND.EX P0, PT, RZ, UR5, PT, P0 ;  /* 0x00000005ff007c0c */ /* 0x000fe4000bf05300 */
[----:B------:R-:W-:Y:S02]  /*0430*/  CS2R R150, SRZ ;  /* 0x0000000000967805 */ /* 0x000fe4000001ff00 */
[----:B------:R-:W-:Y:S01]  /*0440*/  CS2R R148, SRZ ;  /* 0x0000000000947805 */ /* 0x000fe2000001ff00 */
[----:B------:R-:W5:Y:S01]  /*0450*/  LDG.E.128 R48, desc[UR6][R2.64+0x200] ;  /* 0x0002000602307981 */ /* 0x000f62000c1e1d00 */
[----:B------:R-:W-:-:S02]  /*0460*/  CS2R R146, SRZ ;  /* 0x0000000000927805 */ /* 0x000fc4000001ff00 */
[----:B------:R-:W-:Y:S02]  /*0470*/  CS2R R144, SRZ ;  /* 0x0000000000907805 */ /* 0x000fe4000001ff00 */
[----:B------:R-:W-:Y:S01]  /*0480*/  CS2R R142, SRZ ;  /* 0x00000000008e7805 */ /* 0x000fe2000001ff00 */
[----:B------:R1:W5:Y:S01]  /*0490*/  LDG.E.128 R44, desc[UR6][R2.64] ;  /* 0x00000006022c7981 */ /* 0x000362000c1e1d00 */
[----:B------:R-:W-:Y:S02]  /*04a0*/  CS2R R140, SRZ ;  /* 0x00000000008c7805 */ /* 0x000fe4000001ff00 */
[----:B------:R-:W-:Y:S02]  /*04b0*/  CS2R R138, SRZ ;  /* 0x00000000008a7805 */ /* 0x000fe4000001ff00 */
[----:B0-----:R-:W-:Y:S02]  /*04c0*/  CS2R R4, SRZ ;  /* 0x0000000000047805 */ /* 0x001fe4000001ff00 */
[----:B------:R-:W-:-:S02]  /*04d0*/  CS2R R6, SRZ ;  /* 0x0000000000067805 */ /* 0x000fc4000001ff00 */
[----:B------:R-:W-:Y:S02]  /*04e0*/  CS2R R20, SRZ ;  /* 0x0000000000147805 */ /* 0x000fe4000001ff00 */
[----:B------:R-:W-:Y:S02]  /*04f0*/  CS2R R22, SRZ ;  /* 0x0000000000167805 */ /* 0x000fe4000001ff00 */
[----:B------:R-:W-:Y:S02]  /*0500*/  CS2R R24, SRZ ;  /* 0x0000000000187805 */ /* 0x000fe4000001ff00 */
[----:B------:R-:W-:Y:S02]  /*0510*/  CS2R R26, SRZ ;  /* 0x00000000001a7805 */ /* 0x000fe4000001ff00 */
[----:B------:R-:W-:Y:S02]  /*0520*/  CS2R R28, SRZ ;  /* 0x00000000001c7805 */ /* 0x000fe4000001ff00 */
[----:B-1----:R-:W-:-:S02]  /*0530*/  MOV R3, RZ ;  /* 0x000000ff00037202 */ /* 0x002fc40000000f00 */
        /* <DEDUP_REMOVED lines=13> */
[----:B------:R-:W-:Y:S01]  /*0610*/  CS2R R136, SRZ ;  /* 0x0000000000887805 */ /* 0x000fe2000001ff00 */
[--C-:B---3--:R-:W-:Y:S02]  /*0620*/  HADD2.F32 R154, -RZ, R16.reuse.H0_H0 ;  /* 0x20000010ff9a7230 */ /* 0x108fe40000004100 */
[----:B------:R-:W-:Y:S02]  /*0630*/  HADD2.F32 R155, -RZ, R16.H1_H1 ;  /* 0x30000010ff9b7230 */ /* 0x000fe40000004100 */
[--C-:B------:R-:W-:Y:S02]  /*0640*/  HADD2.F32 R156, -RZ, R17.reuse.H0_H0 ;  /* 0x20000011ff9c7230 */ /* 0x100fe40000004100 */
[----:B------:R-:W-:Y:S01]  /*0650*/  HADD2.F32 R157, -RZ, R17.H1_H1 ;  /* 0x30000011ff9d7230 */ /* 0x000fe20000004100 */
[----:B------:R-:W-:Y:S01]  /*0660*/  CS2R R16, SRZ ;  /* 0x0000000000107805 */ /* 0x000fe2000001ff00 */
[----:B------:R-:W-:-:S02]  /*0670*/  HADD2.F32 R158, -RZ, R18.H0_H0 ;  /* 0x20000012ff9e7230 */ /* 0x000fc40000004100 */
[----:B------:R-:W-:Y:S02]  /*0680*/  HADD2.F32 R159, -RZ, R18.H1_H1 ;  /* 0x30000012ff9f7230 */ /* 0x000fe40000004100 */
[--C-:B------:R-:W-:Y:S02]  /*0690*/  HADD2.F32 R160, -RZ, R19.reuse.H0_H0 ;  /* 0x20000013ffa07230 */ /* 0x100fe40000004100 */
[----:B------:R-:W-:Y:S01]  /*06a0*/  HADD2.F32 R161, -RZ, R19.H1_H1 ;  /* 0x30000013ffa17230 */ /* 0x000fe20000004100 */
[----:B------:R-:W-:Y:S01]  /*06b0*/  CS2R R18, SRZ ;  /* 0x0000000000127805 */ /* 0x000fe2000001ff00 */
[--C-:B----4-:R-:W-:Y:S02]  /*06c0*/  HADD2.F32 R162, -RZ, R12.reuse.H0_H0 ;  /* 0x2000000cffa27230 */ /* 0x110fe40000004100 */
[----:B------:R-:W-:Y:S02]  /*06d0*/  HADD2.F32 R163, -RZ, R12.H1_H1 ;  /* 0x3000000cffa37230 */ /* 0x000fe40000004100 */
[----:B------:R-:W-:-:S02]  /*06e0*/  HADD2.F32 R164, -RZ, R13.H0_H0 ;  /* 0x2000000dffa47230 */ /* 0x000fc40000004100 */
[----:B------:R-:W-:Y:S01]  /*06f0*/  HADD2.F32 R165, -RZ, R13.H1_H1 ;  /* 0x3000000dffa57230 */ /* 0x000fe20000004100 */
[----:B------:R-:W-:Y:S01]  /*0700*/  CS2R R12, SRZ ;  /* 0x00000000000c7805 */ /* 0x000fe2000001ff00 */
[--C-:B------:R-:W-:Y:S02]  /*0710*/  HADD2.F32 R166, -RZ, R14.reuse.H0_H0 ;  /* 0x2000000effa67230 */ /* 0x100fe40000004100 */
        /* <DEDUP_REMOVED lines=9> */
[--C-:B------:R-:W-:Y:S02]  /*07b0*/  HADD2.F32 R174, -RZ, R10.reuse.H0_H0 ;  /* 0x2000000affae7230 */ /* 0x100fe40000004100 */
[----:B------:R-:W-:Y:S02]  /*07c0*/  HADD2.F32 R175, -RZ, R10.H1_H1 ;  /* 0x3000000affaf7230 */ /* 0x000fe40000004100 */
[----:B------:R-:W-:-:S02]  /*07d0*/  HADD2.F32 R176, -RZ, R11.H0_H0 ;  /* 0x2000000bffb07230 */ /* 0x000fc40000004100 */
[----:B------:R-:W-:Y:S01]  /*07e0*/  HADD2.F32 R177, -RZ, R11.H1_H1 ;  /* 0x3000000bffb17230 */ /* 0x000fe20000004100 */
[----:B------:R-:W-:-:S07]  /*07f0*/  CS2R R10, SRZ ;  /* 0x00000000000a7805 */ /* 0x000fce000001ff00 */
.L_x_8391:
        /* <DEDUP_REMOVED lines=12> */
[----:B------:R-:W-:-:S05]  /*08c0*/  LEA.HI.SX32 R193, R89, R2, 0x1d ;  /* 0x0000000259c17211 */ /* 0x000fca00078feaff */
[C---:B--2---:R-:W-:Y:S01]  /*08d0*/  IMAD.WIDE.U32 R92, R193.reuse, 0x10, R120 ;  /* 0x00000010c15c7825 */ /* 0x044fe200078e0078 */
[C---:B------:R-:W-:Y:S02]  /*08e0*/  IADD3 R185, PT, PT, R193.reuse, 0x20, RZ ;  /* 0x00000020c1b97810 */ /* 0x040fe40007ffe0ff */
[C---:B------:R-:W-:Y:S01]  /*08f0*/  IADD3 R181, PT, PT, R193.reuse, 0x40, RZ ;  /* 0x00000040c1b57810 */ /* 0x040fe20007ffe0ff */
[----:B---3--:R-:W-:Y:S02]  /*0900*/  IMAD.WIDE.U32 R122, R193, 0x20, R194 ;  /* 0x00000020c17a7825 */ /* 0x008fe400078e00c2 */
[----:B------:R-:W2:Y:S02]  /*0910*/  LDG.E.128 R92, desc[UR6][R92.64] ;  /* 0x000000065c5c7981 */ /* 0x000ea4000c1e1d00 */
[----:B----4-:R-:W-:Y:S02]  /*0920*/  IMAD.WIDE R182, R178, 0x4, R182 ;  /* 0x00000004b2b67825 */ /* 0x010fe400078e02b6 */
[----:B------:R-:W3:Y:S02]  /*0930*/  LDG.E.128 R88, desc[UR6][R122.64] ;  /* 0x000000067a587981 */ /* 0x000ee4000c1e1d00 */
[----:B------:R-:W-:-:S02]  /*0940*/  IMAD.WIDE.U32 R186, R185, 0x20, R194 ;  /* 0x00000020b9ba7825 */ /* 0x000fc400078e00c2 */
[----:B------:R-:W4:Y:S02]  /*0950*/  LDG.E R183, desc[UR6][R182.64] ;  /* 0x00000006b6b77981 */ /* 0x000f24000c1e1900 */
[----:B------:R-:W-:Y:S02]  /*0960*/  IMAD.WIDE.U32 R104, R185, 0x10, R120 ;  /* 0x00000010b9687825 */ /* 0x000fe400078e0078 */
[----:B------:R-:W4:Y:S02]  /*0970*/  LDG.E.128 R96, desc[UR6][R122.64+0x10] ;  /* 0x000010067a607981 */ /* 0x000f24000c1e1d00 */
[C---:B------:R-:W-:Y:S02]  /*0980*/  IMAD.WIDE.U32 R194, R181.reuse, 0x20, R194 ;  /* 0x00000020b5c27825 */ /* 0x040fe400078e00c2 */
[----:B------:R-:W4:Y:S02]  /*0990*/  LDG.E.128 R100, desc[UR6][R186.64] ;  /* 0x00000006ba647981 */ /* 0x000f24000c1e1d00 */
[----:B------:R-:W-:-:S02]  /*09a0*/  IMAD.WIDE.U32 R120, R181, 0x10, R120 ;  /* 0x00000010b5787825 */ /* 0x000fc400078e0078 */
[----:B------:R-:W4:Y:S02]  /*09b0*/  LDG.E.128 R112, desc[UR6][R194.64] ;  /* 0x00000006c2707981 */ /* 0x000f24000c1e1d00 */
[----:B0-----:R-:W-:Y:S02]  /*09c0*/  @P0 IMAD.WIDE R108, R178, 0x2, R108 ;  /* 0x00000002b26c0825 */ /* 0x001fe400078e026c */
[----:B------:R-:W4:Y:S04]  /*09d0*/  LDG.E.128 R120, desc[UR6][R120.64] ;  /* 0x0000000678787981 */ /* 0x000f28000c1e1d00 */
[----:B------:R-:W4:Y:S04]  /*09e0*/  LDG.E.128 R104, desc[UR6][R104.64] ;  /* 0x0000000668687981 */ /* 0x000f28000c1e1d00 */
[----:B------:R-:W4:Y:S04]  /*09f0*/  @P0 LDG.E.U16 R184, desc[UR6][R108.64] ;  /* 0x000000066cb80981 */ /* 0x000f28000c1e1500 */
[----:B------:R-:W4:Y:S04]  /*0a00*/  LDG.E.128 R116, desc[UR6][R194.64+0x10] ;  /* 0x00001006c2747981 */ /* 0x000f28000c1e1d00 */
[----:B------:R0:W4:Y:S01]  /*0a10*/  LDG.E.128 R108, desc[UR6][R186.64+0x10] ;  /* 0x00001006ba6c7981 */ /* 0x000122000c1e1d00 */
[----:B------:R-:W-:-:S04]  /*0a20*/  ISETP.NE.U32.AND P1, PT, RZ, UR10, PT ;  /* 0x0000000aff007c0c */ /* 0x000fc8000bf25070 */
[----:B------:R-:W-:-:S13]  /*0a30*/  ISETP.NE.AND.EX P1, PT, RZ, UR11, PT, P1 ;  /* 0x0000000bff007c0c */ /* 0x000fda000bf25310 */
[----:B------:R-:W1:Y:S08]  /*0a40*/  @P1 LDC.64 R188, c[0x0][0x438] ;  /* 0x00010e00ffbc1b82 */ /* 0x000e700000000a00 */
[----:B0-----:R-:W0:Y:S08]  /*0a50*/  @P1 LDC.64 R186, c[0x0][0x438] ;  /* 0x00010e00ffba1b82 */ /* 0x001e300000000a00 */
[----:B------:R-:W0:Y:S01]  /*0a60*/  @P1 LDC.64 R190, c[0x0][0x438] ;  /* 0x00010e00ffbe1b82 */ /* 0x000e220000000a00 */
[----:B------:R-:W-:Y:S01]  /*0a70*/  ISETP.NE.AND P2, PT, RZ, UR8, PT ;  /* 0x00000008ff007c0c */ /* 0x000fe2000bf45270 */
[----:B-1----:R-:W-:-:S05]  /*0a80*/  @P1 IMAD.WIDE.U32 R188, R185, 0x20, R188 ;  /* 0x00000020b9bc1825 */ /* 0x002fca00078e00bc */
[----:B-----5:R-:W5:Y:S01]  /*0a90*/  @P1 LDG.E.128 R64, desc[UR6][R188.64] ;  /* 0x00000006bc401981 */ /* 0x020f62000c1e1d00 */
[----:B0-----:R-:W-:-:S03]  /*0aa0*/  @P1 IMAD.WIDE.U32 R186, R181, 0x20, R186 ;  /* 0x00000020b5ba1825 */ /* 0x001fc600078e00ba */
        /* <DEDUP_REMOVED lines=10> */
[----:B------:R-:W-:Y:S01]  /*0b50*/  FSEL R201, R192, RZ, !P2 ;  /* 0x000000ffc0c97208 */ /* 0x000fe20005000000 */
[----:B--2---:R-:W-:-:S04]  /*0b60*/  HADD2.F32 R189, -RZ, R92.H0_H0 ;  /* 0x2000005cffbd7230 */ /* 0x004fc80000004100 */
[C---:B---3--:R-:W-:Y:S01]  /*0b70*/  FADD.FTZ R192, -R201.reuse, R88 ;  /* 0x00000058c9c07221 */ /* 0x048fe20000010100 */
[----:B------:R-:W-:Y:S02]  /*0b80*/  HADD2.F32 R188, -RZ, R92.H1_H1 ;  /* 0x3000005cffbc7230 */ /* 0x000fe40000004100 */
[----:B------:R-:W-:Y:S01]  /*0b90*/  FADD.FTZ R194, -R201, R89 ;  /* 0x00000059c9c27221 */ /* 0x000fe20000010100 */
[--C-:B0-----:R-:W-:Y:S02]  /*0ba0*/  HADD2.F32 R187, -RZ, R93.reuse.H0_H0 ;  /* 0x2000005dffbb7230 */ /* 0x101fe40000004100 */
[----:B----4-:R-:W-:Y:S01]  /*0bb0*/  FMUL.FTZ R92, R183, R192 ;  /* 0x000000c0b75c7220 */ /* 0x010fe20000410000 */
[----:B------:R-:W-:Y:S02]  /*0bc0*/  HADD2.F32 R198, -RZ, R93.H1_H1 ;  /* 0x3000005dffc67230 */ /* 0x000fe40000004100 */
[----:B------:R-:W-:Y:S01]  /*0bd0*/  FMUL.FTZ R93, R154, R189 ;  /* 0x000000bd9a5d7220 */ /* 0x000fe20000410000 */
[C---:B-1----:R-:W-:Y:S01]  /*0be0*/  FADD.FTZ R190, -R201.reuse, R90 ;  /* 0x0000005ac9be7221 */ /* 0x042fe20000010100 */
[----:B------:R-:W-:Y:S01]  /*0bf0*/  FADD.FTZ R196, -R201, R91 ;  /* 0x0000005bc9c47221 */ /* 0x000fe20000010100 */
[----:B------:R-:W-:-:S02]  /*0c00*/  HADD2.F32 R195, -RZ, R95.H0_H0 ;  /* 0x2000005fffc37230 */ /* 0x000fc40000004100 */
[----:B------:R-:W-:Y:S01]  /*0c10*/  FADD.FTZ R200, -R201, R96 ;  /* 0x00000060c9c87221 */ /* 0x000fe20000010100 */
[----:B------:R-:W-:Y:S02]  /*0c20*/  HADD2.F32 R212, -RZ, R95.H1_H1 ;  /* 0x3000005fffd47230 */ /* 0x000fe40000004100 */
[----:B------:R-:W-:Y:S01]  /*0c30*/  FMUL.FTZ R96, R183, R194 ;  /* 0x000000c2b7607220 */ /* 0x000fe20000410000 */
[----:B------:R-:W-:Y:S01]  /*0c40*/  FMUL.FTZ R95, R155, R188 ;  /* 0x000000bc9b5f7220 */ /* 0x000fe20000410000 */
[C---:B------:R-:W-:Y:S01]  /*0c50*/  FADD.FTZ R204, -R201.reuse, R112 ;  /* 0x00000070c9cc7221 */ /* 0x040fe20000010100 */
[----:B------:R-:W-:Y:S01]  /*0c60*/  FADD.FTZ R112, -R201, R113 ;  /* 0x00000071c9707221 */ /* 0x000fe20000010100 */
[----:B------:R-:W-:Y:S01]  /*0c70*/  FFMA.FTZ R113, R92, R93, RZ ;  /* 0x0000005d5c717223 */ /* 0x000fe200000100ff */
[--C-:B------:R-:W-:Y:S02]  /*0c80*/  HADD2.F32 R91, -RZ, R122.reuse.H0_H0 ;  /* 0x2000007aff5b7230 */ /* 0x100fe40000004100 */
[----:B------:R-:W-:-:S02]  /*0c90*/  HADD2.F32 R90, -RZ, R122.H1_H1 ;  /* 0x3000007aff5a7230 */ /* 0x000fc40000004100 */
[----:B------:R-:W-:Y:S01]  /*0ca0*/  FADD.FTZ R122, RZ, R93 ;  /* 0x0000005dff7a7221 */ /* 0x000fe20000010000 */
[C---:B------:R-:W-:Y:S01]  /*0cb0*/  FADD.FTZ R202, -R201.reuse, R97 ;  /* 0x00000061c9ca7221 */ /* 0x040fe20000010100 */
[----:B------:R-:W-:Y:S01]  /*0cc0*/  FADD.FTZ R214, -R201, R100 ;  /* 0x00000064c9d67221 */ /* 0x000fe20000010100 */
[----:B------:R-:W-:Y:S01]  /*0cd0*/  FMUL.FTZ R100, R183, R190 ;  /* 0x000000beb7647220 */ /* 0x000fe20000410000 */
[----:B------:R-:W-:Y:S01]  /*0ce0*/  FMUL.FTZ R97, R156, R187 ;  /* 0x000000bb9c617220 */ /* 0x000fe20000410000 */
[----:B------:R-:W-:Y:S01]  /*0cf0*/  FFMA.FTZ R113, R96, R95, R113 ;  /* 0x0000005f60717223 */ /* 0x000fe20000010071 */
[----:B------:R-:W-:Y:S01]  /*0d00*/  FADD.FTZ R122, R95, R122 ;  /* 0x0000007a5f7a7221 */ /* 0x000fe20000010000 */
[--C-:B------:R-:W-:Y:S02]  /*0d10*/  HADD2.F32 R191, -RZ, R94.reuse.H0_H0 ;  /* 0x2000005effbf7230 */ /* 0x100fe40000004100 */
[----:B------:R-:W-:Y:S01]  /*0d20*/  FADD.FTZ R216, -R201, R101 ;  /* 0x00000065c9d87221 */ /* 0x000fe20000010100 */
[----:B------:R-:W-:-:S02]  /*0d30*/  HADD2.F32 R206, -RZ, R94.H1_H1 ;  /* 0x3000005effce7230 */ /* 0x000fc40000004100 */
[----:B------:R-:W-:Y:S01]  /*0d40*/  FMUL.FTZ R94, R183, R196 ;  /* 0x000000c4b75e7220 */ /* 0x000fe20000410000 */
[----:B------:R-:W-:Y:S01]  /*0d50*/  FMUL.FTZ R101, R157, R198 ;  /* 0x000000c69d657220 */ /* 0x000fe20000410000 */
[----:B------:R-:W-:Y:S01]  /*0d60*/  FFMA.FTZ R113, R100, R97, R113 ;  /* 0x0000006164717223 */ /* 0x000fe20000010071 */
[----:B------:R-:W-:Y:S01]  /*0d70*/  FADD.FTZ R122, R97, R122 ;  /* 0x0000007a617a7221 */ /* 0x000fe20000010000 */
[C---:B------:R-:W-:Y:S01]  /*0d80*/  FADD.FTZ R220, -R201.reuse, R102 ;  /* 0x00000066c9dc7221 */ /* 0x040fe20000010100 */
[----:B------:R-:W-:Y:S01]  /*0d90*/  FADD.FTZ R222, -R201, R103 ;  /* 0x00000067c9de7221 */ /* 0x000fe20000010100 */
[----:B------:R-:W-:Y:S01]  /*0da0*/  FMUL.FTZ R102, R183, R200 ;  /* 0x000000c8b7667220 */ /* 0x000fe20000410000 */
[----:B------:R-:W-:Y:S01]  /*0db0*/  FMUL.FTZ R103, R158, R191 ;  /* 0x000000bf9e677220 */ /* 0x000fe20000410000 */
[----:B------:R-:W-:Y:S01]  /*0dc0*/  FFMA.FTZ R113, R94, R101, R113 ;  /* 0x000000655e717223 */ /* 0x000fe20000010071 */
[----:B------:R-:W-:Y:S01]  /*0dd0*/  FADD.FTZ R122, R101, R122 ;  /* 0x0000007a657a7221 */ /* 0x000fe20000010000 */
[----:B------:R-:W-:-:S02]  /*0de0*/  HADD2.F32 R197, -RZ, R104.H0_H0 ;  /* 0x20000068ffc57230 */ /* 0x000fc40000004100 */
[----:B------:R-:W-:Y:S01]  /*0df0*/  FADD.FTZ R208, -R201, R98 ;  /* 0x00000062c9d07221 */ /* 0x000fe20000010100 */
[----:B------:R-:W-:Y:S02]  /*0e00*/  HADD2.F32 R218, -RZ, R104.H1_H1 ;  /* 0x30000068ffda7230 */ /* 0x000fe40000004100 */
[----:B------:R-:W-:Y:S01]  /*0e10*/  FMUL.FTZ R104, R183, R202 ;  /* 0x000000cab7687220 */ /* 0x000fe20000410000 */
[--C-:B------:R-:W-:Y:S02]  /*0e20*/  HADD2.F32 R199, -RZ, R105.reuse.H0_H0 ;  /* 0x20000069ffc77230 */ /* 0x100fe40000004100 */
[----:B------:R-:W-:Y:S01]  /*0e30*/  FFMA.FTZ R113, R102, R103, R113 ;  /* 0x0000006766717223 */ /* 0x000fe20000010071 */
[----:B------:R-:W-:Y:S02]  /*0e40*/  HADD2.F32 R224, -RZ, R105.H1_H1 ;  /* 0x30000069ffe07230 */ /* 0x000fe40000004100 */
[----:B------:R-:W-:Y:S01]  /*0e50*/  FMUL.FTZ R105, R159, R206 ;  /* 0x000000ce9f697220 */ /* 0x000fe20000410000 */
        /* <DEDUP_REMOVED lines=10> */
[C---:B------:R-:W-:Y:S01]  /*0f00*/  FADD.FTZ R226, -R201.reuse, R108 ;  /* 0x0000006cc9e27221 */ /* 0x040fe20000010100 */
[----:B------:R-:W-:Y:S01]  /*0f10*/  FADD.FTZ R228, -R201, R109 ;  /* 0x0000006dc9e47221 */ /* 0x000fe20000010100 */
[----:B------:R-:W-:Y:S01]  /*0f20*/  FMUL.FTZ R108, R183, R210 ;  /* 0x000000d2b76c7220 */ /* 0x000fe20000410000 */
[----:B------:R-:W-:Y:S01]  /*0f30*/  FMUL.FTZ R109, R161, R212 ;  /* 0x000000d4a16d7220 */ /* 0x000fe20000410000 */
[----:B------:R-:W-:Y:S01]  /*0f40*/  FFMA.FTZ R113, R106, R107, R113 ;  /* 0x0000006b6a717223 */ /* 0x000fe20000010071 */
[----:B------:R-:W-:Y:S01]  /*0f50*/  FADD.FTZ R122, R107, R122 ;  /* 0x0000007a6b7a7221 */ /* 0x000fe20000010000 */
[C---:B------:R-:W-:Y:S01]  /*0f60*/  FADD.FTZ R186, -R201.reuse, R114 ;  /* 0x00000072c9ba7221 */ /* 0x040fe20000010100 */
[----:B------:R-:W-:Y:S01]  /*0f70*/  FADD.FTZ R33, R188, R33 ;  /* 0x00000021bc217221 */ /* 0x000fe20000010000 */
[----:B------:R-:W-:Y:S01]  /*0f80*/  FFMA.FTZ R137, R96, R188, R137 ;  /* 0x000000bc60897223 */ /* 0x000fe20000010089 */
[----:B------:R-:W-:Y:S01]  /*0f90*/  FADD.FTZ R114, -R201, R115 ;  /* 0x00000073c9727221 */ /* 0x000fe20000010100 */
[----:B------:R-:W-:Y:S01]  /*0fa0*/  FADD.FTZ R28, R195, R28 ;  /* 0x0000001cc31c7221 */ /* 0x000fe20000010000 */
[----:B------:R-:W-:Y:S01]  /*0fb0*/  FFMA.FTZ R132, R106, R195, R132 ;  /* 0x000000c36a847223 */ /* 0x000fe20000010084 */
[----:B------:R-:W-:Y:S01]  /*0fc0*/  FMUL.FTZ R188, R183, R214 ;  /* 0x000000d6b7bc7220 */ /* 0x000fe20000410000 */
[----:B------:R-:W-:Y:S01]  /*0fd0*/  FMUL.FTZ R195, R162, R197 ;  /* 0x000000c5a2c37220 */ /* 0x000fe20000410000 */
[----:B------:R-:W-:Y:S01]  /*0fe0*/  FFMA.FTZ R115, R108, R109, R113 ;  /* 0x0000006d6c737223 */ /* 0x000fe20000010071 */
[----:B------:R-:W-:Y:S01]  /*0ff0*/  FADD.FTZ R232, -R201, R110 ;  /* 0x0000006ec9e87221 */ /* 0x000fe20000010100 */
[----:B------:R-:W-:Y:S01]  /*1000*/  FADD.FTZ R122, R109, R122 ;  /* 0x0000007a6d7a7221 */ /* 0x000fe20000010000 */
[C---:B------:R-:W-:Y:S01]  /*1010*/  FADD.FTZ R110, -R201.reuse, R116 ;  /* 0x00000074c96e7221 */ /* 0x040fe20000010100 */
[----:B------:R-:W-:Y:S01]  /*1020*/  FADD.FTZ R116, -R201, R117 ;  /* 0x00000075c9747221 */ /* 0x000fe20000010100 */
[----:B------:R-:W-:Y:S01]  /*1030*/  FMUL.FTZ R192, R183, R220 ;  /* 0x000000dcb7c07220 */ /* 0x000fe20000410000 */
[----:B------:R-:W-:Y:S01]  /*1040*/  FADD.FTZ R26, R197, R26 ;  /* 0x0000001ac51a7221 */ /* 0x000fe20000010000 */
[C---:B------:R-:W-:Y:S01]  /*1050*/  FFMA.FTZ R130, R188.reuse, R197, R130 ;  /* 0x000000c5bc827223 */ /* 0x040fe20000010082 */
[----:B------:R-:W-:Y:S01]  /*1060*/  FMUL.FTZ R190, R183, R216 ;  /* 0x000000d8b7be7220 */ /* 0x000fe20000410000 */
[----:B------:R-:W-:Y:S01]  /*1070*/  FMUL.FTZ R197, R163, R218 ;  /* 0x000000daa3c57220 */ /* 0x000fe20000410000 */
[----:B------:R-:W-:Y:S01]  /*1080*/  FFMA.FTZ R117, R188, R195, R115 ;  /* 0x000000c3bc757223 */ /* 0x000fe20000010073 */
[----:B------:R-:W-:Y:S01]  /*1090*/  FADD.FTZ R122, R195, R122 ;  /* 0x0000007ac37a7221 */ /* 0x000fe20000010000 */
[----:B------:R-:W-:-:S02]  /*10a0*/  @P0 HADD2.F32 R180, -RZ, R184.H0_H0 ;  /* 0x200000b8ffb40230 */ /* 0x000fc40000004100 */
        /* <DEDUP_REMOVED lines=8> */
[--C-:B------:R-:W-:Y:S02]  /*1130*/  HADD2.F32 R99, -RZ, R121.reuse.H0_H0 ;  /* 0x20000079ff637230 */ /* 0x100fe40000004100 */
[----:B------:R-:W-:Y:S01]  /*1140*/  FMUL.FTZ R196, R183, R226 ;  /* 0x000000e2b7c47220 */ /* 0x000fe20000410000 */
[----:B------:R-:W-:-:S02]  /*1150*/  HADD2.F32 R98, -RZ, R121.H1_H1 ;  /* 0x30000079ff627230 */ /* 0x000fc40000004100 */
        /* <DEDUP_REMOVED lines=9> */
[--C-:B------:R-:W-:Y:S02]  /*11f0*/  HADD2.F32 R111, -RZ, R120.reuse.H0_H0 ;  /* 0x20000078ff6f7230 */ /* 0x100fe40000004100 */
[----:B------:R-:W-:Y:S01]  /*1200*/  FADD.FTZ R31, R198, R31 ;  /* 0x0000001fc61f7221 */ /* 0x000fe20000010000 */
[----:B------:R-:W-:Y:S01]  /*1210*/  FFMA.FTZ R135, R94, R198, R135 ;  /* 0x000000c65e877223 */ /* 0x000fe20000010087 */
[C---:B------:R-:W-:Y:S01]  /*1220*/  FMUL.FTZ R200, R183.reuse, R232 ;  /* 0x000000e8b7c87220 */ /* 0x040fe20000410000 */
[C---:B------:R-:W-:Y:S01]  /*1230*/  FMUL.FTZ R113, R183.reuse, R204 ;  /* 0x000000ccb7717220 */ /* 0x040fe20000410000 */
[----:B------:R-:W-:Y:S01]  /*1240*/  FMUL.FTZ R198, R183, R228 ;  /* 0x000000e4b7c67220 */ /* 0x000fe20000410000 */
        /* <DEDUP_REMOVED lines=12> */
[----:B------:R-:W-:-:S02]  /*1310*/  HADD2.F32 R120, -RZ, R120.H1_H1 ;  /* 0x30000078ff787230 */ /* 0x000fc40000004100 */
[C---:B------:R-:W-:Y:S01]  /*1320*/  FMUL.FTZ R112, R183.reuse, R112 ;  /* 0x00000070b7707220 */ /* 0x040fe20000410000 */
[----:B------:R-:W-:Y:S01]  /*1330*/  FMUL.FTZ R202, R183, R234 ;  /* 0x000000eab7ca7220 */ /* 0x000fe20000410000 */
[----:B------:R-:W-:Y:S01]  /*1340*/  FMUL.FTZ R209, R169, R182 ;  /* 0x000000b6a9d17220 */ /* 0x000fe20000410000 */
[----:B------:R-:W-:Y:S01]  /*1350*/  FMUL.FTZ R115, R183, R186 ;  /* 0x000000bab7737220 */ /* 0x000fe20000410000 */
[----:B------:R-:W-:Y:S01]  /*1360*/  FFMA.FTZ R111, R200, R207, R111 ;  /* 0x000000cfc86f7223 */ /* 0x000fe2000001006f */
        /* <DEDUP_REMOVED lines=10> */
[----:B------:R-:W-:-:S02]  /*1410*/  FMUL.FTZ R114, R183, R114 ;  /* 0x00000072b7727220 */ /* 0x000fc40000410000 */
[----:B------:R-:W-:Y:S01]  /*1420*/  FFMA.FTZ R111, R113, R118, R110 ;  /* 0x00000076716f7223 */ /* 0x000fe2000001006e */
[----:B------:R-:W-:Y:S01]  /*1430*/  FADD.FTZ R110, R118, R99 ;  /* 0x00000063766e7221 */ /* 0x000fe20000010000 */
[--C-:B------:R-:W-:Y:S02]  /*1440*/  HADD2.F32 R89, -RZ, R123.reuse.H0_H0 ;  /* 0x2000007bff597230 */ /* 0x100fe40000004100 */
[----:B------:R-:W-:Y:S01]  /*1450*/  FADD.FTZ R15, R98, R15 ;  /* 0x0000000f620f7221 */ /* 0x000fe20000010000 */
[----:B------:R-:W-:Y:S02]  /*1460*/  HADD2.F32 R88, -RZ, R123.H1_H1 ;  /* 0x3000007bff587230 */ /* 0x000fe40000004100 */
        /* <DEDUP_REMOVED lines=19> */
[----:B------:R-:W-:Y:S01]  /*15a0*/  FADD.FTZ R12, R13, R122 ;  /* 0x0000007a0d0c7221 */ /* 0x000fe20000010000 */
[----:B------:R-:W-:Y:S01]  /*15b0*/  FADD.FTZ R19, R182, R19 ;  /* 0x00000013b6137221 */ /* 0x000fe20000010000 */
[----:B------:R-:W-:Y:S01]  /*15c0*/  FFMA.FTZ R43, R202, R182, R43 ;  /* 0x000000b6ca2b7223 */ /* 0x000fe2000001002b */
        /* <DEDUP_REMOVED lines=42> */
[----:B------:R-:W0:Y:S04]  /*1870*/  SHFL.BFLY PT, R12, R89, 0x8, 0x1f ;  /* 0x0d001f00590c7f89 */ /* 0x000e2800000e0000 */
[----:B------:R-:W1:Y:S01]  /*1880*/  SHFL.BFLY PT, R36, R191, 0x8, 0x1f ;  /* 0x0d001f00bf247f89 */ /* 0x000e6200000e0000 */
[----:B0-----:R-:W-:Y:S01]  /*1890*/  FADD.FTZ R98, R89, R12 ;  /* 0x0000000c59627221 */ /* 0x001fe20000010000 */
[----:B------:R-:W-:Y:S01]  /*18a0*/  MOV R12, R91 ;  /* 0x0000005b000c7202 */ /* 0x000fe20000000f00 */
[----:B-1----:R-:W-:-:S03]  /*18b0*/  FADD.FTZ R186, R191, R36 ;  /* 0x00000024bfba7221 */ /* 0x002fc60000010000 */
[----:B------:R0:W1:Y:S01]  /*18c0*/  SHFL.BFLY PT, R211, R98, 0x10, 0x1f ;  /* 0x0e001f0062d37f89 */ /* 0x00006200000e0000 */
[----:B------:R-:W-:-:S03]  /*18d0*/  MOV R36, R90 ;  /* 0x0000005a00247202 */ /* 0x000fc60000000f00 */
[----:B------:R0:W2:Y:S04]  /*18e0*/  SHFL.BFLY PT, R213, R186, 0x10, 0x1f ;  /* 0x0e001f00bad57f89 */ /* 0x0000a800000e0000 */
.L_x_8403:
        /* <DEDUP_REMOVED lines=15> */
[--C-:B-----5:R-:W-:Y:S02]  /*19e0*/  HADD2.F32 R208, -RZ, R91.reuse.H0_H0 ;  /* 0x2000005bffd07230 */ /* 0x120fe40000004100 */
[----:B------:R-:W-:Y:S01]  /*19f0*/  FADD.FTZ R206, R107, -R206 ;  /* 0x800000ce6bce7221 */ /* 0x000fe20000010000 */
[----:B------:R-:W-:Y:S02]  /*1a00*/  HADD2.F32 R210, -RZ, R91.H1_H1 ;  /* 0x3000005bffd27230 */ /* 0x000fe40000004100 */
[----:B------:R-:W-:Y:S01]  /*1a10*/  FADD.FTZ R108, R109, -R108 ;  /* 0x8000006c6d6c7221 */ /* 0x000fe20000010000 */
[--C-:B------:R-:W-:Y:S01]  /*1a20*/  FFMA.FTZ R94, R94, R186, R191.reuse ;  /* 0x000000ba5e5e7223 */ /* 0x100fe200000100bf */
[----:B------:R-:W-:Y:S01]  /*1a30*/  FMUL.FTZ R91, R183, R206 ;  /* 0x000000ceb75b7220 */ /* 0x000fe20000410000 */
[-CC-:B------:R-:W-:Y:S01]  /*1a40*/  FFMA.FTZ R100, R100, R186.reuse, R191.reuse ;  /* 0x000000ba64647223 */ /* 0x180fe200000100bf */
[----:B------:R-:W-:Y:S01]  /*1a50*/  FADD.FTZ R92, R93, -R92 ;  /* 0x8000005c5d5c7221 */ /* 0x000fe20000010000 */
[--C-:B------:R-:W-:Y:S01]  /*1a60*/  FFMA.FTZ R104, R104, R186, R191.reuse ;  /* 0x000000ba68687223 */ /* 0x100fe200000100bf */
[----:B------:R-:W-:Y:S01]  /*1a70*/  FMUL.FTZ R93, R183, R108 ;  /* 0x0000006cb75d7220 */ /* 0x000fe20000410000 */
[----:B------:R-:W-:Y:S01]  /*1a80*/  FFMA.FTZ R106, R102, R186, R191 ;  /* 0x000000ba666a7223 */ /* 0x000fe200000100bf */
[----:B------:R-:W-:-:S02]  /*1a90*/  HADD2.F32 R108, -RZ, R47.H0_H0 ;  /* 0x2000002fff6c7230 */ /* 0x000fc40000004100 */
[----:B------:R-:W-:Y:S01]  /*1aa0*/  FMUL.FTZ R91, R91, R180 ;  /* 0x000000b45b5b7220 */ /* 0x000fe20000410000 */
[----:B------:R-:W-:Y:S01]  /*1ab0*/  FFMA.FTZ R96, R96, R186, R191 ;  /* 0x000000ba60607223 */ /* 0x000fe200000100bf */
[----:B------:R-:W-:Y:S01]  /*1ac0*/  FADD.FTZ R102, R101, -R94 ;  /* 0x8000005e65667221 */ /* 0x000fe20000010000 */
[----:B------:R-:W-:Y:S01]  /*1ad0*/  FADD.FTZ R100, R97, -R100 ;  /* 0x8000006461647221 */ /* 0x000fe20000010000 */
[----:B------:R-:W-:Y:S01]  /*1ae0*/  FADD.FTZ R94, R105, -R104 ;  /* 0x80000068695e7221 */ /* 0x000fe20000010000 */
[----:B------:R-:W-:Y:S02]  /*1af0*/  HADD2.F32 R206, -RZ, R47.H1_H1 ;  /* 0x3000002fffce7230 */ /* 0x000fe40000004100 */
[----:B------:R-:W-:Y:S01]  /*1b00*/  FMUL.FTZ R93, R93, R180 ;  /* 0x000000b45d5d7220 */ /* 0x000fe20000410000 */
[----:B------:R-:W-:Y:S01]  /*1b10*/  FMUL.FTZ R105, R91, R208 ;  /* 0x000000d05b697220 */ /* 0x000fe20000410000 */
[----:B------:R-:W-:Y:S01]  /*1b20*/  FADD.FTZ R96, R95, -R96 ;  /* 0x800000605f607221 */ /* 0x000fe20000010000 */
[----:B------:R-:W-:Y:S01]  /*1b30*/  FADD.FTZ R106, R103, -R106 ;  /* 0x8000006a676a7221 */ /* 0x000fe20000010000 */
[----:B------:R-:W-:Y:S01]  /*1b40*/  FMUL.FTZ R208, R91, R108 ;  /* 0x0000006c5bd07220 */ /* 0x000fe20000410000 */
[C---:B------:R-:W-:Y:S01]  /*1b50*/  FMUL.FTZ R95, R183.reuse, R94 ;  /* 0x0000005eb75f7220 */ /* 0x040fe20000410000 */
[----:B------:R-:W-:Y:S01]  /*1b60*/  FMUL.FTZ R91, R183, R100 ;  /* 0x00000064b75b7220 */ /* 0x000fe20000410000 */
[----:B------:R-:W-:-:S02]  /*1b70*/  HADD2.F32 R110, -RZ, R90.H0_H0 ;  /* 0x2000005aff6e7230 */ /* 0x000fc40000004100 */
[C---:B------:R-:W-:Y:S01]  /*1b80*/  FMUL.FTZ R104, R93.reuse, R210 ;  /* 0x000000d25d687220 */ /* 0x040fe20000410000 */
[----:B------:R-:W-:Y:S02]  /*1b90*/  HADD2.F32 R204, -RZ, R90.H1_H1 ;  /* 0x3000005affcc7230 */ /* 0x000fe40000004100 */
[----:B------:R-:W-:Y:S01]  /*1ba0*/  FMUL.FTZ R211, R93, R206 ;  /* 0x000000ce5dd37220 */ /* 0x000fe20000410000 */
[----:B------:R-:W-:Y:S02]  /*1bb0*/  HADD2.F32 R90, -RZ, R89.H0_H0 ;  /* 0x20000059ff5a7230 */ /* 0x000fe40000004100 */
[----:B------:R-:W-:Y:S01]  /*1bc0*/  FMUL.FTZ R93, R183, R106 ;  /* 0x0000006ab75d7220 */ /* 0x000fe20000410000 */
[----:B------:R-:W-:Y:S02]  /*1bd0*/  HADD2.F32 R206, -RZ, R46.H1_H1 ;  /* 0x3000002effce7230 */ /* 0x000fe40000004100 */
[----:B------:R-:W-:Y:S01]  /*1be0*/  FMUL.FTZ R95, R95, R180 ;  /* 0x000000b45f5f7220 */ /* 0x000fe20000410000 */
[----:B------:R-:W-:-:S02]  /*1bf0*/  HADD2.F32 R94, -RZ, R45.H0_H0 ;  /* 0x2000002dff5e7230 */ /* 0x000fc40000004100 */
[-C--:B------:R-:W-:Y:S01]  /*1c00*/  FMUL.FTZ R91, R91, R180.reuse ;  /* 0x000000b45b5b7220 */ /* 0x080fe20000410000 */
[----:B------:R-:W-:Y:S02]  /*1c10*/  HADD2.F32 R108, -RZ, R46.H0_H0 ;  /* 0x2000002eff6c7230 */ /* 0x000fe40000004100 */
        /* <DEDUP_REMOVED lines=9> */
[C---:B------:R-:W-:Y:S01]  /*1cb0*/  FMUL.FTZ R107, R93.reuse, R110 ;  /* 0x0000006e5d6b7220 */ /* 0x040fe20000410000 */
[----:B------:R-:W-:Y:S01]  /*1cc0*/  FMUL.FTZ R100, R93, R108 ;  /* 0x0000006c5d647220 */ /* 0x000fe20000410000 */
[----:B------:R-:W-:Y:S02]  /*1cd0*/  HADD2.F32 R101, -RZ, R45.H1_H1 ;  /* 0x3000002dff657230 */ /* 0x000fe40000004100 */
[-C--:B------:R-:W-:Y:S01]  /*1ce0*/  FMUL.FTZ R96, R97, R180.reuse ;  /* 0x000000b461607220 */ /* 0x080fe20000410000 */
[--C-:B------:R-:W-:Y:S02]  /*1cf0*/  HADD2.F32 R93, -RZ, R44.reuse.H0_H0 ;  /* 0x2000002cff5d7230 */ /* 0x100fe40000004100 */
[-C--:B------:R-:W-:Y:S01]  /*1d00*/  FMUL.FTZ R90, R91, R180.reuse ;  /* 0x000000b45b5a7220 */ /* 0x080fe20000410000 */
[----:B------:R-:W-:Y:S02]  /*1d10*/  HADD2.F32 R92, -RZ, R44.H1_H1 ;  /* 0x3000002cff5c7230 */ /* 0x000fe40000004100 */
[----:B------:R-:W-:Y:S01]  /*1d20*/  FMUL.FTZ R95, R95, R180 ;  /* 0x000000b45f5f7220 */ /* 0x000fe20000410000 */
[----:B------:R-:W-:-:S02]  /*1d30*/  HADD2.F32 R111, -RZ, R88.H0_H0 ;  /* 0x20000058ff6f7230 */ /* 0x000fc40000004100 */
[C---:B------:R-:W-:Y:S01]  /*1d40*/  FMUL.FTZ R108, R96.reuse, R89 ;  /* 0x00000059606c7220 */ /* 0x040fe20000410000 */
[----:B------:R-:W-:Y:S02]  /*1d50*/  HADD2.F32 R88, -RZ, R88.H1_H1 ;  /* 0x30000058ff587230 */ /* 0x000fe40000004100 */
[----:B------:R-:W-:Y:S01]  /*1d60*/  FMUL.FTZ R89, R96, R101 ;  /* 0x0000006560597220 */ /* 0x000fe20000410000 */
[C---:B------:R-:W-:Y:S01]  /*1d70*/  FMUL.FTZ R93, R90.reuse, R93 ;  /* 0x0000005d5a5d7220 */ /* 0x040fe20000410000 */
[C---:B------:R-:W-:Y:S01]  /*1d80*/  FMUL.FTZ R92, R95.reuse, R92 ;  /* 0x0000005c5f5c7220 */ /* 0x040fe20000410000 */
[----:B------:R-:W-:Y:S01]  /*1d90*/  FMUL.FTZ R111, R90, R111 ;  /* 0x0000006f5a6f7220 */ /* 0x000fe20000410000 */
[----:B------:R-:W-:Y:S01]  /*1da0*/  FMUL.FTZ R110, R95, R88 ;  /* 0x000000585f6e7220 */ /* 0x000fe20000410000 */
[----:B------:R-:W-:Y:S02]  /*1db0*/  F2FP.F16.F32.PACK_AB R91, R211, R208 ;  /* 0x000000d0d35b723e */ /* 0x000fe400000000ff */
[----:B------:R-:W-:-:S02]  /*1dc0*/  F2FP.F16.F32.PACK_AB R90, R103, R100 ;  /* 0x00000064675a723e */ /* 0x000fc400000000ff */
[----:B------:R-:W-:Y:S02]  /*1dd0*/  F2FP.F16.F32.PACK_AB R89, R89, R94 ;  /* 0x0000005e5959723e */ /* 0x000fe400000000ff */
[----:B------:R-:W-:Y:S01]  /*1de0*/  F2FP.F16.F32.PACK_AB R88, R92, R93 ;  /* 0x0000005d5c58723e */ /* 0x000fe200000000ff */
[----:B------:R-:W-:Y:S06]  /*1df0*/  BRA `(.L_x_8379) ;  /* 0x0000000400107947 */ /* 0x000fec0003800000 */
.L_x_8378:
[-CC-:B------:R-:W-:Y:S01]  /*1e00*/  FFMA.FTZ R106, R106, R186.reuse, R191.reuse ;  /* 0x000000ba6a6a7223 */ /* 0x180fe200000100bf */
[-CC-:B------:R-:W-:Y:S01]  /*1e10*/  FFMA.FTZ R108, R108, R186.reuse, R191.reuse ;  /* 0x000000ba6c6c7223 */ /* 0x180fe200000100bf */
[-CC-:B------:R-:W-:Y:S01]  /*1e20*/  FFMA.FTZ R104, R104, R186.reuse, R191.reuse ;  /* 0x000000ba68687223 */ /* 0x180fe200000100bf */
[----:B------:R-:W-:Y:S01]  /*1e30*/  FFMA.FTZ R100, R100, R186, R191 ;  /* 0x000000ba64647223 */ /* 0x000fe200000100bf */
[----:B------:R-:W-:Y:S01]  /*1e40*/  FADD.FTZ R106, R107, -R106 ;  /* 0x8000006a6b6a7221 */ /* 0x000fe20000010000 */
[----:B------:R-:W-:Y:S01]  /*1e50*/  FADD.FTZ R108, R109, -R108 ;  /* 0x8000006c6d6c7221 */ /* 0x000fe20000010000 */
[----:B-----5:R-:W-:Y:S02]  /*1e60*/  HADD2.F32 R81, -RZ, R91.H0_H0 ;  /* 0x2000005bff517230 */ /* 0x020fe40000004100 */
[----:B------:R-:W-:Y:S01]  /*1e70*/  FADD.FTZ R84, R105, -R104 ;  /* 0x8000006869547221 */ /* 0x000fe20000010000 */
[C---:B------:R-:W-:Y:S01]  /*1e80*/  FMUL.FTZ R82, R183.reuse, R106 ;  /* 0x0000006ab7527220 */ /* 0x040fe20000410000 */
[----:B------:R-:W-:Y:S01]  /*1e90*/  FMUL.FTZ R83, R183, R108 ;  /* 0x0000006cb7537220 */ /* 0x000fe20000410000 */
[----:B------:R-:W-:-:S02]  /*1ea0*/  HADD2.F32 R85, -RZ, R89.H0_H0 ;  /* 0x20000059ff557230 */ /* 0x000fc40000004100 */
[----:B------:R-:W-:Y:S01]  /*1eb0*/  FADD.FTZ R100, R97, -R100 ;  /* 0x8000006461647221 */ /* 0x000fe20000010000 */
[----:B------:R-:W-:Y:S02]  /*1ec0*/  HADD2.F32 R211, -RZ, R89.H1_H1 ;  /* 0x30000059ffd37230 */ /* 0x000fe40000004100 */
[-C--:B------:R-:W-:Y:S01]  /*1ed0*/  FMUL.FTZ R80, R82, R180.reuse ;  /* 0x000000b452507220 */ /* 0x080fe20000410000 */
[----:B------:R-:W-:Y:S02]  /*1ee0*/  HADD2.F32 R213, -RZ, R91.H1_H1 ;  /* 0x3000005bffd57230 */ /* 0x000fe40000004100 */
[----:B------:R-:W-:Y:S01]  /*1ef0*/  FMUL.FTZ R86, R83, R180 ;  /* 0x000000b453567220 */ /* 0x000fe20000410000 */
[--C-:B------:R-:W-:Y:S02]  /*1f00*/  HADD2.F32 R89, -RZ, R47.reuse.H1_H1 ;  /* 0x3000002fff597230 */ /* 0x100fe40000004100 */
[-CC-:B------:R-:W-:Y:S01]  /*1f10*/  FFMA.FTZ R102, R102, R186.reuse, R191.reuse ;  /* 0x000000ba66667223 */ /* 0x180fe200000100bf */
[----:B------:R-:W-:Y:S01]  /*1f20*/  FFMA.FTZ R94, R94, R186, R191 ;  /* 0x000000ba5e5e7223 */ /* 0x000fe200000100bf */
[----:B------:R-:W-:-:S02]  /*1f30*/  HADD2.F32 R87, -RZ, R47.H0_H0 ;  /* 0x2000002fff577230 */ /* 0x000fc40000004100 */
[--C-:B------:R-:W-:Y:S01]  /*1f40*/  FFMA.FTZ R92, R92, R186, R191.reuse ;  /* 0x000000ba5c5c7223 */ /* 0x100fe200000100bf */
[----:B------:R-:W-:Y:S01]  /*1f50*/  FMUL.FTZ R105, R80, R81 ;  /* 0x0000005150697220 */ /* 0x000fe20000410000 */
[C---:B------:R-:W-:Y:S01]  /*1f60*/  FMUL.FTZ R104, R86.reuse, R213 ;  /* 0x000000d556687220 */ /* 0x040fe20000410000 */
[----:B------:R-:W-:Y:S01]  /*1f70*/  FMUL.FTZ R206, R86, R89 ;  /* 0x0000005956ce7220 */ /* 0x000fe20000410000 */
[----:B------:R-:W-:Y:S01]  /*1f80*/  FMUL.FTZ R81, R183, R84 ;  /* 0x00000054b7517220 */ /* 0x000fe20000410000 */
[--C-:B------:R-:W-:Y:S02]  /*1f90*/  HADD2.F32 R111, -RZ, R88.reuse.H0_H0 ;  /* 0x20000058ff6f7230 */ /* 0x100fe40000004100 */
[----:B------:R-:W-:Y:S01]  /*1fa0*/  FADD.FTZ R102, R103, -R102 ;  /* 0x8000006667667221 */ /* 0x000fe20000010000 */
[----:B------:R-:W-:Y:S02]  /*1fb0*/  HADD2.F32 R91, -RZ, R88.H1_H1 ;  /* 0x30000058ff5b7230 */ /* 0x000fe40000004100 */
[----:B------:R-:W-:Y:S01]  /*1fc0*/  FMUL.FTZ R86, R183, R100 ;  /* 0x00000064b7567220 */ /* 0x000fe20000410000 */
[----:B------:R-:W-:Y:S01]  /*1fd0*/  FADD.FTZ R88, R101, -R94 ;  /* 0x8000005e65587221 */ /* 0x000fe20000010000 */
[----:B------:R-:W-:Y:S01]  /*1fe0*/  FFMA.FTZ R96, R96, R186, R191 ;  /* 0x000000ba60607223 */ /* 0x000fe200000100bf */
[----:B------:R-:W-:Y:S01]  /*1ff0*/  FADD.FTZ R92, R93, -R92 ;  /* 0x8000005c5d5c7221 */ /* 0x000fe20000010000 */
[----:B------:R-:W-:Y:S01]  /*2000*/  FMUL.FTZ R101, R80, R87 ;  /* 0x0000005750657220 */ /* 0x000fe20000410000 */
[----:B------:R-:W-:-:S02]  /*2010*/  HADD2.F32 R94, -RZ, R46.H1_H1 ;  /* 0x3000002eff5e7230 */ /* 0x000fc40000004100 */
[----:B------:R-:W-:Y:S01]  /*2020*/  FMUL.FTZ R93, R81, R180 ;  /* 0x000000b4515d7220 */ /* 0x000fe20000410000 */
[----:B------:R-:W-:Y:S02]  /*2030*/  HADD2.F32 R87, -RZ, R45.H0_H0 ;  /* 0x2000002dff577230 */ /* 0x000fe40000004100 */
[----:B------:R-:W-:Y:S01]  /*2040*/  FMUL.FTZ R80, R183, R102 ;  /* 0x00000066b7507220 */ /* 0x000fe20000410000 */
[----:B------:R-:W-:Y:S01]  /*2050*/  FMUL.FTZ R84, R86, R180 ;  /* 0x000000b456547220 */ /* 0x000fe20000410000 */
[--C-:B------:R-:W-:Y:S02]  /*2060*/  HADD2.F32 R110, -RZ, R90.reuse.H0_H0 ;  /* 0x2000005aff6e7230 */ /* 0x100fe40000004100 */
[----:B------:R-:W-:Y:S01]  /*2070*/  FADD.FTZ R96, R95, -R96 ;  /* 0x800000605f607221 */ /* 0x000fe20000010000 */
[----:B------:R-:W-:Y:S02]  /*2080*/  HADD2.F32 R204, -RZ, R90.H1_H1 ;  /* 0x3000005affcc7230 */ /* 0x000fe40000004100 */
[----:B------:R-:W-:Y:S01]  /*2090*/  FMUL.FTZ R100, R93, R94 ;  /* 0x0000005e5d647220 */ /* 0x000fe20000410000 */
[----:B------:R-:W-:-:S02]  /*20a0*/  HADD2.F32 R90, -RZ, R46.H0_H0 ;  /* 0x2000002eff5a7230 */ /* 0x000fc40000004100 */
[----:B------:R-:W-:Y:S01]  /*20b0*/  FMUL.FTZ R89, R80, R180 ;  /* 0x000000b450597220 */ /* 0x000fe20000410000 */
[C---:B------:R-:W-:Y:S01]  /*20c0*/  FMUL.FTZ R109, R84.reuse, R85 ;  /* 0x00000055546d7220 */ /* 0x040fe20000410000 */
[----:B------:R-:W-:Y:S01]  /*20d0*/  FMUL.FTZ R94, R84, R87 ;  /* 0x00000057545e7220 */ /* 0x000fe20000410000 */
[C---:B------:R-:W-:Y:S01]  /*20e0*/  FMUL.FTZ R84, R183.reuse, R92 ;  /* 0x0000005cb7547220 */ /* 0x040fe20000410000 */
[C---:B------:R-:W-:Y:S01]  /*20f0*/  FMUL.FTZ R87, R183.reuse, R88 ;  /* 0x00000058b7577220 */ /* 0x040fe20000410000 */
[----:B------:R-:W-:Y:S01]  /*2100*/  FMUL.FTZ R85, R183, R96 ;  /* 0x00000060b7557220 */ /* 0x000fe20000410000 */
[C---:B------:R-:W-:Y:S01]  /*2110*/  FMUL.FTZ R107, R89.reuse, R110 ;  /* 0x0000006e596b7220 */ /* 0x040fe20000410000 */
[----:B------:R-:W-:Y:S01]  /*2120*/  FMUL.FTZ R97, R89, R90 ;  /* 0x0000005a59617220 */ /* 0x000fe20000410000 */
        /* <DEDUP_REMOVED lines=17> */
.L_x_8379:
        /* <DEDUP_REMOVED lines=14> */
[----:B------:R-:W-:Y:S01]  /*2320*/  FADD.FTZ R200, R207, -R200 ;  /* 0x800000c8cfc87221 */ /* 0x000fe20000010000 */
[----:B------:R-:W-:Y:S01]  /*2330*/  FADD.FTZ R202, R209, -R202 ;  /* 0x800000cad1ca7221 */ /* 0x000fe20000010000 */
[--C-:B------:R-:W-:Y:S01]  /*2340*/  FFMA.FTZ R192, R192, R186, R191.reuse ;  /* 0x000000bac0c07223 */ /* 0x100fe200000100bf */
[----:B0----5:R-:W-:Y:S02]  /*2350*/  HADD2.F32 R81, -RZ, R95.H0_H0 ;  /* 0x2000005fff517230 */ /* 0x021fe40000004100 */
[----:B------:R-:W-:Y:S01]  /*2360*/  FMUL.FTZ R82, R183, R200 ;  /* 0x000000c8b7527220 */ /* 0x000fe20000410000 */
[----:B------:R-:W-:Y:S01]  /*2370*/  FFMA.FTZ R188, R188, R186, R191 ;  /* 0x000000babcbc7223 */ /* 0x000fe200000100bf */
[----:B------:R-:W-:-:S02]  /*2380*/  HADD2.F32 R85, -RZ, R51.H0_H0 ;  /* 0x20000033ff557230 */ /* 0x000fc40000004100 */
[----:B------:R-:W-:Y:S01]  /*2390*/  FMUL.FTZ R83, R183, R202 ;  /* 0x000000cab7537220 */ /* 0x000fe20000410000 */
[----:B------:R-:W-:Y:S01]  /*23a0*/  FMUL.FTZ R80, R82, R180 ;  /* 0x000000b452507220 */ /* 0x000fe20000410000 */
[----:B------:R-:W-:Y:S01]  /*23b0*/  FADD.FTZ R196, R203, -R196 ;  /* 0x800000c4cbc47221 */ /* 0x000fe20000010000 */
[----:B------:R-:W-:Y:S01]  /*23c0*/  FADD.FTZ R86, R205, -R198 ;  /* 0x800000c6cd567221 */ /* 0x000fe20000010000 */
[--C-:B------:R-:W-:Y:S02]  /*23d0*/  HADD2.F32 R102, -RZ, R94.reuse.H0_H0 ;  /* 0x2000005eff667230 */ /* 0x100fe40000004100 */
[----:B------:R-:W-:Y:S01]  /*23e0*/  FADD.FTZ R192, R199, -R192 ;  /* 0x800000c0c7c07221 */ /* 0x000fe20000010000 */
[----:B------:R-:W-:Y:S02]  /*23f0*/  HADD2.F32 R204, -RZ, R94.H1_H1 ;  /* 0x3000005effcc7230 */ /* 0x000fe40000004100 */
[----:B------:R-:W-:Y:S01]  /*2400*/  FADD.FTZ R84, R195, -R188 ;  /* 0x800000bcc3547221 */ /* 0x000fe20000010000 */
[----:B------:R-:W-:-:S02]  /*2410*/  HADD2.F32 R206, -RZ, R95.H1_H1 ;  /* 0x3000005fffce7230 */ /* 0x000fc40000004100 */
[----:B------:R-:W-:Y:S01]  /*2420*/  FMUL.FTZ R87, R83, R180 ;  /* 0x000000b453577220 */ /* 0x000fe20000410000 */
[----:B------:R-:W-:Y:S02]  /*2430*/  HADD2.F32 R94, -RZ, R51.H1_H1 ;  /* 0x30000033ff5e7230 */ /* 0x000fe40000004100 */
[C---:B------:R-:W-:Y:S01]  /*2440*/  FMUL.FTZ R188, R80.reuse, R81 ;  /* 0x0000005150bc7220 */ /* 0x040fe20000410000 */
[----:B------:R-:W-:Y:S01]  /*2450*/  FMUL.FTZ R103, R80, R85 ;  /* 0x0000005550677220 */ /* 0x000fe20000410000 */
[C---:B------:R-:W-:Y:S01]  /*2460*/  FMUL.FTZ R80, R183.reuse, R196 ;  /* 0x000000c4b7507220 */ /* 0x040fe20000410000 */
[C---:B------:R-:W-:Y:S01]  /*2470*/  FMUL.FTZ R81, R183.reuse, R86 ;  /* 0x00000056b7517220 */ /* 0x040fe20000410000 */
[--C-:B------:R-:W-:Y:S01]  /*2480*/  FFMA.FTZ R194, R194, R186, R191.reuse ;  /* 0x000000bac2c27223 */ /* 0x100fe200000100bf */
[----:B------:R-:W-:Y:S01]  /*2490*/  FMUL.FTZ R86, R183, R192 ;  /* 0x000000c0b7567220 */ /* 0x000fe20000410000 */
[----:B------:R-:W-:Y:S01]  /*24a0*/  FFMA.FTZ R190, R190, R186, R191 ;  /* 0x000000babebe7223 */ /* 0x000fe200000100bf */
[C---:B------:R-:W-:Y:S01]  /*24b0*/  FMUL.FTZ R193, R87.reuse, R206 ;  /* 0x000000ce57c17220 */ /* 0x040fe20000410000 */
[----:B------:R-:W-:Y:S01]  /*24c0*/  FMUL.FTZ R200, R87, R94 ;  /* 0x0000005e57c87220 */ /* 0x000fe20000410000 */
[----:B------:R-:W-:-:S02]  /*24d0*/  HADD2.F32 R198, -RZ, R50.H0_H0 ;  /* 0x20000032ffc67230 */ /* 0x000fc40000004100 */
[-C--:B------:R-:W-:Y:S01]  /*24e0*/  FMUL.FTZ R87, R80, R180.reuse ;  /* 0x000000b450577220 */ /* 0x080fe20000410000 */
[----:B------:R-:W-:Y:S02]  /*24f0*/  HADD2.F32 R90, -RZ, R93.H0_H0 ;  /* 0x2000005dff5a7230 */ /* 0x000fe40000004100 */
[----:B------:R-:W-:Y:S01]  /*2500*/  FADD.FTZ R194, R201, -R194 ;  /* 0x800000c2c9c27221 */ /* 0x000fe20000010000 */
[----:B------:R-:W-:Y:S02]  /*2510*/  HADD2.F32 R94, -RZ, R49.H0_H0 ;  /* 0x20000031ff5e7230 */ /* 0x000fe40000004100 */
[-C--:B------:R-:W-:Y:S01]  /*2520*/  FMUL.FTZ R85, R86, R180.reuse ;  /* 0x000000b456557220 */ /* 0x080fe20000410000 */
[----:B------:R-:W-:Y:S01]  /*2530*/  FADD.FTZ R88, R197, -R190 ;  /* 0x800000bec5587221 */ /* 0x000fe20000010000 */
[----:B------:R-:W-:Y:S02]  /*2540*/  HADD2.F32 R196, -RZ, R50.H1_H1 ;  /* 0x30000032ffc47230 */ /* 0x000fe40000004100 */
        /* <DEDUP_REMOVED lines=10> */
[----:B------:R-:W-:Y:S02]  /*25f0*/  HADD2.F32 R89, -RZ, R92.H0_H0 ;  /* 0x2000005cff597230 */ /* 0x000fe40000004100 */
[----:B------:R-:W-:Y:S01]  /*2600*/  FMUL.FTZ R101, R91, R196 ;  /* 0x000000c45b657220 */ /* 0x000fe20000410000 */
[----:B------:R-:W-:Y:S02]  /*2610*/  HADD2.F32 R102, -RZ, R49.H1_H1 ;  /* 0x30000031ff667230 */ /* 0x000fe40000004100 */
[-C--:B------:R-:W-:Y:S01]  /*2620*/  FMUL.FTZ R93, R87, R180.reuse ;  /* 0x000000b4575d7220 */ /* 0x080fe20000410000 */
[--C-:B------:R-:W-:Y:S02]  /*2630*/  HADD2.F32 R91, -RZ, R48.reuse.H0_H0 ;  /* 0x20000030ff5b7230 */ /* 0x100fe40000004100 */
[----:B------:R-:W-:Y:S01]  /*2640*/  FMUL.FTZ R88, R84, R180 ;  /* 0x000000b454587220 */ /* 0x000fe20000410000 */
[----:B------:R-:W-:-:S02]  /*2650*/  HADD2.F32 R90, -RZ, R48.H1_H1 ;  /* 0x30000030ff5a7230 */ /* 0x000fc40000004100 */
[----:B------:R-:W-:Y:S01]  /*2660*/  FMUL.FTZ R199, R85, R180 ;  /* 0x000000b455c77220 */ /* 0x000fe20000410000 */
[C---:B------:R-:W-:Y:S01]  /*2670*/  FMUL.FTZ R197, R93.reuse, R100 ;  /* 0x000000645dc57220 */ /* 0x040fe20000410000 */
[----:B------:R-:W-:Y:S01]  /*2680*/  FMUL.FTZ R95, R93, R102 ;  /* 0x000000665d5f7220 */ /* 0x000fe20000410000 */
[C---:B------:R-:W-:Y:S01]  /*2690*/  FMUL.FTZ R194, R88.reuse, R89 ;  /* 0x0000005958c27220 */ /* 0x040fe20000410000 */
[----:B------:R-:W-:Y:S02]  /*26a0*/  HADD2.F32 R92, -RZ, R92.H1_H1 ;  /* 0x3000005cff5c7230 */ /* 0x000fe40000004100 */
[----:B------:R-:W-:Y:S01]  /*26b0*/  FMUL.FTZ R88, R88, R91 ;  /* 0x0000005b58587220 */ /* 0x000fe20000410000 */
[C---:B------:R-:W-:Y:S01]  /*26c0*/  FMUL.FTZ R93, R199.reuse, R90 ;  /* 0x0000005ac75d7220 */ /* 0x040fe20000410000 */
[----:B------:R-:W-:Y:S01]  /*26d0*/  F2FP.F16.F32.PACK_AB R91, R200, R103 ;  /* 0x00000067c85b723e */ /* 0x000fe200000000ff */
[----:B------:R-:W-:Y:S01]  /*26e0*/  FMUL.FTZ R199, R199, R92 ;  /* 0x0000005cc7c77220 */ /* 0x000fe20000410000 */
[----:B------:R-:W-:-:S02]  /*26f0*/  F2FP.F16.F32.PACK_AB R90, R101, R198 ;  /* 0x000000c6655a723e */ /* 0x000fc400000000ff */
[----:B------:R-:W-:Y:S02]  /*2700*/  F2FP.F16.F32.PACK_AB R89, R95, R94 ;  /* 0x0000005e5f59723e */ /* 0x000fe400000000ff */
[----:B------:R-:W-:Y:S01]  /*2710*/  F2FP.F16.F32.PACK_AB R88, R93, R88 ;  /* 0x000000585d58723e */ /* 0x000fe200000000ff */
[----:B------:R-:W-:Y:S06]  /*2720*/  BRA `(.L_x_8381) ;  /* 0x0000000400107947 */ /* 0x000fec0003800000 */
.L_x_8380:
[-CC-:B------:R-:W-:Y:S01]  /*2730*/  FFMA.FTZ R200, R200, R186.reuse, R191.reuse ;  /* 0x000000bac8c87223 */ /* 0x180fe200000100bf */
[-CC-:B------:R-:W-:Y:S01]  /*2740*/  FFMA.FTZ R202, R202, R186.reuse, R191.reuse ;  /* 0x000000bacaca7223 */ /* 0x180fe200000100bf */
[-CC-:B------:R-:W-:Y:S01]  /*2750*/  FFMA.FTZ R190, R190, R186.reuse, R191.reuse ;  /* 0x000000babebe7223 */ /* 0x180fe200000100bf */
[-CC-:B------:R-:W-:Y:S01]  /*2760*/  FFMA.FTZ R198, R198, R186.reuse, R191.reuse ;  /* 0x000000bac6c67223 */ /* 0x180fe200000100bf */
[----:B------:R-:W-:Y:S01]  /*2770*/  FADD.FTZ R200, R207, -R200 ;  /* 0x800000c8cfc87221 */ /* 0x000fe20000010000 */
[----:B------:R-:W-:Y:S01]  /*2780*/  FADD.FTZ R202, R209, -R202 ;  /* 0x800000cad1ca7221 */ /* 0x000fe20000010000 */
[-CC-:B------:R-:W-:Y:S01]  /*2790*/  FFMA.FTZ R192, R192, R186.reuse, R191.reuse ;  /* 0x000000bac0c07223 */ /* 0x180fe200000100bf */
[----:B------:R-:W-:Y:S01]  /*27a0*/  FFMA.FTZ R196, R196, R186, R191 ;  /* 0x000000bac4c47223 */ /* 0x000fe200000100bf */
[C---:B0-----:R-:W-:Y:S01]  /*27b0*/  FMUL.FTZ R89, R183.reuse, R200 ;  /* 0x000000c8b7597220 */ /* 0x041fe20000410000 */
[----:B------:R-:W-:Y:S01]  /*27c0*/  FMUL.FTZ R91, R183, R202 ;  /* 0x000000cab75b7220 */ /* 0x000fe20000410000 */
[----:B------:R-:W-:Y:S01]  /*27d0*/  FADD.FTZ R100, R197, -R190 ;  /* 0x800000bec5647221 */ /* 0x000fe20000010000 */
[----:B-----5:R-:W-:-:S02]  /*27e0*/  HADD2.F32 R210, -RZ, R95.H0_H0 ;  /* 0x2000005fffd27230 */ /* 0x020fc40000004100 */
[----:B------:R-:W-:Y:S01]  /*27f0*/  FFMA.FTZ R188, R188, R186, R191 ;  /* 0x000000babcbc7223 */ /* 0x000fe200000100bf */
[----:B------:R-:W-:Y:S02]  /*2800*/  HADD2.F32 R212, -RZ, R95.H1_H1 ;  /* 0x3000005fffd47230 */ /* 0x000fe40000004100 */
[-C--:B------:R-:W-:Y:S01]  /*2810*/  FMUL.FTZ R89, R89, R180.reuse ;  /* 0x000000b459597220 */ /* 0x080fe20000410000 */
[--C-:B------:R-:W-:Y:S02]  /*2820*/  HADD2.F32 R190, -RZ, R51.reuse.H0_H0 ;  /* 0x20000033ffbe7230 */ /* 0x100fe40000004100 */
[----:B------:R-:W-:Y:S01]  /*2830*/  FMUL.FTZ R91, R91, R180 ;  /* 0x000000b45b5b7220 */ /* 0x000fe20000410000 */
[----:B------:R-:W-:Y:S02]  /*2840*/  HADD2.F32 R200, -RZ, R51.H1_H1 ;  /* 0x30000033ffc87230 */ /* 0x000fe40000004100 */
[----:B------:R-:W-:Y:S01]  /*2850*/  FADD.FTZ R102, R205, -R198 ;  /* 0x800000c6cd667221 */ /* 0x000fe20000010000 */
[----:B------:R-:W-:Y:S01]  /*2860*/  FADD.FTZ R192, R199, -R192 ;  /* 0x800000c0c7c07221 */ /* 0x000fe20000010000 */
[----:B------:R-:W-:Y:S01]  /*2870*/  FADD.FTZ R196, R203, -R196 ;  /* 0x800000c4cbc47221 */ /* 0x000fe20000010000 */
[----:B------:R-:W-:-:S02]  /*2880*/  HADD2.F32 R206, -RZ, R94.H0_H0 ;  /* 0x2000005effce7230 */ /* 0x000fc40000004100 */
[----:B------:R-:W-:Y:S01]  /*2890*/  FADD.FTZ R88, R195, -R188 ;  /* 0x800000bcc3587221 */ /* 0x000fe20000010000 */
[----:B------:R-:W-:Y:S02]  /*28a0*/  HADD2.F32 R208, -RZ, R94.H1_H1 ;  /* 0x3000005effd07230 */ /* 0x000fe40000004100 */
[C---:B------:R-:W-:Y:S01]  /*28b0*/  FMUL.FTZ R188, R89.reuse, R210 ;  /* 0x000000d259bc7220 */ /* 0x040fe20000410000 */
[--C-:B------:R-:W-:Y:S02]  /*28c0*/  HADD2.F32 R94, -RZ, R93.reuse.H0_H0 ;  /* 0x2000005dff5e7230 */ /* 0x100fe40000004100 */
[----:B------:R-:W-:Y:S01]  /*28d0*/  FMUL.FTZ R103, R89, R190 ;  /* 0x000000be59677220 */ /* 0x000fe20000410000 */
[----:B------:R-:W-:Y:S02]  /*28e0*/  HADD2.F32 R204, -RZ, R93.H1_H1 ;  /* 0x3000005dffcc7230 */ /* 0x000fe40000004100 */
[C---:B------:R-:W-:Y:S01]  /*28f0*/  FMUL.FTZ R193, R91.reuse, R212 ;  /* 0x000000d45bc17220 */ /* 0x040fe20000410000 */
[----:B------:R-:W-:Y:S01]  /*2900*/  FMUL.FTZ R200, R91, R200 ;  /* 0x000000c85bc87220 */ /* 0x000fe20000410000 */
[C---:B------:R-:W-:Y:S01]  /*2910*/  FMUL.FTZ R93, R183.reuse, R102 ;  /* 0x00000066b75d7220 */ /* 0x040fe20000410000 */
[----:B------:R-:W-:Y:S01]  /*2920*/  FFMA.FTZ R194, R194, R186, R191 ;  /* 0x000000bac2c27223 */ /* 0x000fe200000100bf */
[C---:B------:R-:W-:Y:S01]  /*2930*/  FMUL.FTZ R91, R183.reuse, R196 ;  /* 0x000000c4b75b7220 */ /* 0x040fe20000410000 */
[----:B------:R-:W-:Y:S01]  /*2940*/  FMUL.FTZ R89, R183, R192 ;  /* 0x000000c0b7597220 */ /* 0x000fe20000410000 */
[----:B------:R-:W-:-:S02]  /*2950*/  HADD2.F32 R196, -RZ, R50.H1_H1 ;  /* 0x30000032ffc47230 */ /* 0x000fc40000004100 */
[-C--:B------:R-:W-:Y:S01]  /*2960*/  FMUL.FTZ R93, R93, R180.reuse ;  /* 0x000000b45d5d7220 */ /* 0x080fe20000410000 */
[----:B------:R-:W-:Y:S02]  /*2970*/  HADD2.F32 R198, -RZ, R50.H0_H0 ;  /* 0x20000032ffc67230 */ /* 0x000fe40000004100 */
[----:B------:R-:W-:Y:S01]  /*2980*/  FADD.FTZ R194, R201, -R194 ;  /* 0x800000c2c9c27221 */ /* 0x000fe20000010000 */
[--C-:B------:R-:W-:Y:S02]  /*2990*/  HADD2.F32 R102, -RZ, R49.reuse.H0_H0 ;  /* 0x20000031ff667230 */ /* 0x100fe40000004100 */
[-C--:B------:R-:W-:Y:S01]  /*29a0*/  FMUL.FTZ R91, R91, R180.reuse ;  /* 0x000000b45b5b7220 */ /* 0x080fe20000410000 */
        /* <DEDUP_REMOVED lines=24> */
[----:B------:R-:W-:Y:S02]  /*2b30*/  F2FP.F16.F32.PACK_AB R91, R200, R103 ;  /* 0x00000067c85b723e */ /* 0x000fe400000000ff */
[----:B------:R-:W-:Y:S02]  /*2b40*/  F2FP.F16.F32.PACK_AB R90, R101, R198 ;  /* 0x000000c6655a723e */ /* 0x000fe400000000ff */
[----:B------:R-:W-:Y:S02]  /*2b50*/  F2FP.F16.F32.PACK_AB R89, R95, R102 ;  /* 0x000000665f59723e */ /* 0x000fe400000000ff */
[----:B------:R-:W-:-:S07]  /*2b60*/  F2FP.F16.F32.PACK_AB R88, R93, R88 ;  /* 0x000000585d58723e */ /* 0x000fce00000000ff */
.L_x_8381:
        /* <DEDUP_REMOVED lines=18> */
[----:B-----5:R-:W-:Y:S02]  /*2c90*/  HADD2.F32 R88, -RZ, R95.H0_H0 ;  /* 0x2000005fff587230 */ /* 0x020fe40000004100 */
[----:B------:R-:W-:Y:S01]  /*2ca0*/  FADD.FTZ R80, R122, -R117 ;  /* 0x800000757a507221 */ /* 0x000fe20000010000 */
[----:B------:R-:W-:Y:S01]  /*2cb0*/  FADD.FTZ R186, R189, -R186 ;  /* 0x800000babdba7221 */ /* 0x000fe20000010000 */
[----:B------:R-:W-:Y:S01]  /*2cc0*/  FMUL.FTZ R82, R183, R82 ;  /* 0x00000052b7527220 */ /* 0x000fe20000410000 */
[----:B------:R-:W-:-:S02]  /*2cd0*/  HADD2.F32 R90, -RZ, R55.H0_H0 ;  /* 0x20000037ff5a7230 */ /* 0x000fc40000004100 */
[----:B------:R-:W-:Y:S01]  /*2ce0*/  FADD.FTZ R116, R187, -R116 ;  /* 0x80000074bb747221 */ /* 0x000fe20000010000 */
[----:B------:R-:W-:Y:S01]  /*2cf0*/  FMUL.FTZ R83, R183, R186 ;  /* 0x000000bab7537220 */ /* 0x000fe20000410000 */
[--C-:B------:R-:W-:Y:S02]  /*2d00*/  HADD2.F32 R102, -RZ, R93.reuse.H0_H0 ;  /* 0x2000005dff667230 */ /* 0x100fe40000004100 */
[-C--:B------:R-:W-:Y:S01]  /*2d10*/  FMUL.FTZ R81, R82, R180.reuse ;  /* 0x000000b452517220 */ /* 0x080fe20000410000 */
[----:B------:R-:W-:Y:S02]  /*2d20*/  HADD2.F32 R99, -RZ, R93.H1_H1 ;  /* 0x3000005dff637230 */ /* 0x000fe40000004100 */
[----:B------:R-:W-:Y:S01]  /*2d30*/  FADD.FTZ R86, R120, -R115 ;  /* 0x8000007378567221 */ /* 0x000fe20000010000 */
[--C-:B------:R-:W-:Y:S02]  /*2d40*/  HADD2.F32 R89, -RZ, R92.reuse.H0_H0 ;  /* 0x2000005cff597230 */ /* 0x100fe40000004100 */
[----:B------:R-:W-:Y:S01]  /*2d50*/  FMUL.FTZ R85, R83, R180 ;  /* 0x000000b453557220 */ /* 0x000fe20000410000 */
[----:B------:R-:W-:-:S02]  /*2d60*/  HADD2.F32 R93, -RZ, R92.H1_H1 ;  /* 0x3000005cff5d7230 */ /* 0x000fc40000004100 */
[----:B------:R-:W-:Y:S01]  /*2d70*/  FMUL.FTZ R115, R81, R90 ;  /* 0x0000005a51737220 */ /* 0x000fe20000410000 */
[----:B------:R-:W-:Y:S02]  /*2d80*/  HADD2.F32 R92, -RZ, R55.H1_H1 ;  /* 0x30000037ff5c7230 */ /* 0x000fe40000004100 */
[----:B------:R-:W-:Y:S01]  /*2d90*/  FMUL.FTZ R80, R183, R80 ;  /* 0x00000050b7507220 */ /* 0x000fe20000410000 */
[--C-:B------:R-:W-:Y:S02]  /*2da0*/  HADD2.F32 R100, -RZ, R94.reuse.H0_H0 ;  /* 0x2000005eff647230 */ /* 0x100fe40000004100 */
[----:B------:R-:W-:Y:S01]  /*2db0*/  FADD.FTZ R84, R118, -R113 ;  /* 0x8000007176547221 */ /* 0x000fe20000010000 */
[----:B------:R-:W-:Y:S02]  /*2dc0*/  HADD2.F32 R184, -RZ, R94.H1_H1 ;  /* 0x3000005effb87230 */ /* 0x000fe40000004100 */
[----:B------:R-:W-:Y:S01]  /*2dd0*/  FMUL.FTZ R94, R81, R88 ;  /* 0x00000058515e7220 */ /* 0x000fe20000410000 */
[----:B------:R-:W-:-:S02]  /*2de0*/  HADD2.F32 R98, -RZ, R95.H1_H1 ;  /* 0x3000005fff627230 */ /* 0x000fc40000004100 */
[C---:B------:R-:W-:Y:S01]  /*2df0*/  FMUL.FTZ R81, R183.reuse, R116 ;  /* 0x00000074b7517220 */ /* 0x040fe20000410000 */
[----:B------:R-:W-:Y:S01]  /*2e00*/  FMUL.FTZ R86, R183, R86 ;  /* 0x00000056b7567220 */ /* 0x000fe20000410000 */
[C---:B------:R-:W-:Y:S01]  /*2e10*/  FMUL.FTZ R118, R85.reuse, R92 ;  /* 0x0000005c55767220 */ /* 0x040fe20000410000 */
[--C-:B------:R-:W-:Y:S02]  /*2e20*/  HADD2.F32 R90, -RZ, R54.reuse.H0_H0 ;  /* 0x20000036ff5a7230 */ /* 0x100fe40000004100 */
[----:B------:R-:W-:Y:S01]  /*2e30*/  FMUL.FTZ R98, R85, R98 ;  /* 0x0000006255627220 */ /* 0x000fe20000410000 */
[----:B------:R-:W-:Y:S02]  /*2e40*/  HADD2.F32 R92, -RZ, R54.H1_H1 ;  /* 0x30000036ff5c7230 */ /* 0x000fe40000004100 */
[-C--:B------:R-:W-:Y:S01]  /*2e50*/  FMUL.FTZ R87, R80, R180.reuse ;  /* 0x000000b450577220 */ /* 0x080fe20000410000 */
[--C-:B------:R-:W-:Y:S02]  /*2e60*/  HADD2.F32 R88, -RZ, R53.reuse.H0_H0 ;  /* 0x20000035ff587230 */ /* 0x100fe40000004100 */
[-C--:B------:R-:W-:Y:S01]  /*2e70*/  FMUL.FTZ R91, R81, R180.reuse ;  /* 0x000000b4515b7220 */ /* 0x080fe20000410000 */
[----:B------:R-:W-:Y:S01]  /*2e80*/  FADD.FTZ R114, R123, -R114 ;  /* 0x800000727b727221 */ /* 0x000fe20000010000 */
[----:B------:R-:W-:Y:S01]  /*2e90*/  FMUL.FTZ R85, R86, R180 ;  /* 0x000000b456557220 */ /* 0x000fe20000410000 */
        /* <DEDUP_REMOVED lines=27> */
.L_x_8382:
[-CC-:B------:R-:W-:Y:S01]  /*3050*/  FFMA.FTZ R119, R119, R186.reuse, R191.reuse ;  /* 0x000000ba77777223 */ /* 0x180fe200000100bf */
[-CC-:B0-----:R-:W-:Y:S01]  /*3060*/  FFMA.FTZ R88, R112, R186.reuse, R191.reuse ;  /* 0x000000ba70587223 */ /* 0x181fe200000100bf */
        /* <DEDUP_REMOVED lines=15> */
[----:B------:R-:W-:Y:S01]  /*3160*/  FMUL.FTZ R91, R183, R88 ;  /* 0x00000058b75b7220 */ /* 0x000fe20000410000 */
[----:B-----5:R-:W-:-:S02]  /*3170*/  HADD2.F32 R98, -RZ, R95.H0_H0 ;  /* 0x2000005fff627230 */ /* 0x020fc40000004100 */
[C---:B------:R-:W-:Y:S01]  /*3180*/  FMUL.FTZ R89, R183.reuse, R118 ;  /* 0x00000076b7597220 */ /* 0x040fe20000410000 */
[----:B------:R-:W-:Y:S02]  /*3190*/  HADD2.F32 R196, -RZ, R95.H1_H1 ;  /* 0x3000005fffc47230 */ /* 0x000fe40000004100 */
[C---:B------:R-:W-:Y:S01]  /*31a0*/  FMUL.FTZ R95, R183.reuse, R114 ;  /* 0x00000072b75f7220 */ /* 0x040fe20000410000 */
[--C-:B------:R-:W-:Y:S02]  /*31b0*/  HADD2.F32 R102, -RZ, R93.reuse.H0_H0 ;  /* 0x2000005dff667230 */ /* 0x100fe40000004100 */
[C---:B------:R-:W-:Y:S01]  /*31c0*/  FMUL.FTZ R99, R183.reuse, R122 ;  /* 0x0000007ab7637220 */ /* 0x040fe20000410000 */
[----:B------:R-:W-:Y:S02]  /*31d0*/  HADD2.F32 R116, -RZ, R93.H1_H1 ;  /* 0x3000005dff747230 */ /* 0x000fe40000004100 */
[----:B------:R-:W-:Y:S01]  /*31e0*/  FMUL.FTZ R93, R183, R120 ;  /* 0x00000078b75d7220 */ /* 0x000fe20000410000 */
[----:B------:R-:W-:-:S02]  /*31f0*/  HADD2.F32 R88, -RZ, R55.H0_H0 ;  /* 0x20000037ff587230 */ /* 0x000fc40000004100 */
[----:B------:R-:W-:Y:S01]  /*3200*/  FMUL.FTZ R101, R183, R90 ;  /* 0x0000005ab7657220 */ /* 0x000fe20000410000 */
[----:B------:R-:W-:Y:S01]  /*3210*/  FMUL.FTZ R113, R113, R180 ;  /* 0x000000b471717220 */ /* 0x000fe20000410000 */
[----:B------:R-:W-:Y:S01]  /*3220*/  FMUL.FTZ R183, R183, R186 ;  /* 0x000000bab7b77220 */ /* 0x000fe20000410000 */
[----:B------:R-:W-:Y:S02]  /*3230*/  HADD2.F32 R90, -RZ, R55.H1_H1 ;  /* 0x30000037ff5a7230 */ /* 0x000fe40000004100 */
[----:B------:R-:W-:Y:S01]  /*3240*/  FMUL.FTZ R99, R99, R180 ;  /* 0x000000b463637220 */ /* 0x000fe20000410000 */
[----:B------:R-:W-:Y:S01]  /*3250*/  FMUL.FTZ R115, R113, R88 ;  /* 0x0000005871737220 */ /* 0x000fe20000410000 */
[-C--:B------:R-:W-:Y:S01]  /*3260*/  FMUL.FTZ R183, R183, R180.reuse ;  /* 0x000000b4b7b77220 */ /* 0x080fe20000410000 */
[----:B------:R-:W-:Y:S02]  /*3270*/  HADD2.F32 R88, -RZ, R54.H0_H0 ;  /* 0x20000036ff587230 */ /* 0x000fe40000004100 */
[----:B------:R-:W-:Y:S01]  /*3280*/  FMUL.FTZ R101, R101, R180 ;  /* 0x000000b465657220 */ /* 0x000fe20000410000 */
[----:B------:R-:W-:-:S02]  /*3290*/  HADD2.F32 R100, -RZ, R94.H0_H0 ;  /* 0x2000005eff647230 */ /* 0x000fc40000004100 */
[----:B------:R-:W-:Y:S01]  /*32a0*/  FMUL.FTZ R120, R183, R90 ;  /* 0x0000005ab7787220 */ /* 0x000fe20000410000 */
[----:B------:R-:W-:Y:S02]  /*32b0*/  HADD2.F32 R184, -RZ, R94.H1_H1 ;  /* 0x3000005effb87230 */ /* 0x000fe40000004100 */
[----:B------:R-:W-:Y:S01]  /*32c0*/  FMUL.FTZ R94, R113, R98 ;  /* 0x00000062715e7220 */ /* 0x000fe20000410000 */
[----:B------:R-:W-:Y:S02]  /*32d0*/  HADD2.F32 R90, -RZ, R54.H1_H1 ;  /* 0x30000036ff5a7230 */ /* 0x000fe40000004100 */
[----:B------:R-:W-:Y:S01]  /*32e0*/  FMUL.FTZ R113, R99, R88 ;  /* 0x0000005863717220 */ /* 0x000fe20000410000 */
[--C-:B------:R-:W-:Y:S02]  /*32f0*/  HADD2.F32 R88, -RZ, R53.reuse.H0_H0 ;  /* 0x20000035ff587230 */ /* 0x100fe40000004100 */
[-C--:B------:R-:W-:Y:S01]  /*3300*/  FMUL.FTZ R93, R93, R180.reuse ;  /* 0x000000b45d5d7220 */ /* 0x080fe20000410000 */
[----:B------:R-:W-:Y:S01]  /*3310*/  FMUL.FTZ R103, R95, R180 ;  /* 0x000000b45f677220 */ /* 0x000fe20000410000 */
[C---:B------:R-:W-:Y:S01]  /*3320*/  FMUL.FTZ R95, R101.reuse, R184 ;  /* 0x000000b8655f7220 */ /* 0x040fe20000410000 */
[----:B------:R-:W-:Y:S01]  /*3330*/  FMUL.FTZ R118, R101, R90 ;  /* 0x0000005a65767220 */ /* 0x000fe20000410000 */
[----:B------:R-:W-:Y:S01]  /*3340*/  FMUL.FTZ R101, R93, R88 ;  /* 0x000000585d657220 */ /* 0x000fe20000410000 */
[----:B------:R-:W-:-:S02]  /*3350*/  HADD2.F32 R114, -RZ, R53.H1_H1 ;  /* 0x30000035ff727230 */ /* 0x000fc40000004100 */
[-C--:B------:R-:W-:Y:S01]  /*3360*/  FMUL.FTZ R89, R89, R180.reuse ;  /* 0x000000b459597220 */ /* 0x080fe20000410000 */
[--C-:B------:R-:W-:Y:S02]  /*3370*/  HADD2.F32 R88, -RZ, R52.reuse.H0_H0 ;  /* 0x20000034ff587230 */ /* 0x100fe40000004100 */
[----:B------:R-:W-:Y:S01]  /*3380*/  FMUL.FTZ R91, R91, R180 ;  /* 0x000000b45b5b7220 */ /* 0x000fe20000410000 */
        /* <DEDUP_REMOVED lines=13> */
[----:B------:R-:W-:Y:S02]  /*3460*/  F2FP.F16.F32.PACK_AB R90, R118, R113 ;  /* 0x00000071765a723e */ /* 0x000fe400000000ff */
[----:B------:R-:W-:-:S02]  /*3470*/  F2FP.F16.F32.PACK_AB R89, R114, R101 ;  /* 0x000000657259723e */ /* 0x000fc400000000ff */
[----:B------:R-:W-:-:S07]  /*3480*/  F2FP.F16.F32.PACK_AB R88, R93, R88 ;  /* 0x000000585d58723e */ /* 0x000fce00000000ff */
.L_x_8383:
[----:B------:R-:W0:Y:S01]  /*3490*/  @P1 LDC.64 R92, c[0x0][0x478] ;  /* 0x00011e00ff5c1b82 */ /* 0x000e220000000a00 */
[----:B------:R-:W-:-:S04]  /*34a0*/  IMAD.WIDE.U32 R96, R181, 0x10, R96 ;  /* 0x00000010b5607825 */ /* 0x000fc800078e0060 */
[----:B0-----:R-:W-:-:S05]  /*34b0*/  @P1 IMAD.WIDE.U32 R92, R181, 0x20, R92 ;  /* 0x00000020b55c1825 */ /* 0x001fca00078e005c */
[----:B------:R1:W-:Y:S04]  /*34c0*/  @P1 STG.E.128 desc[UR6][R92.64], R84 ;  /* 0x000000545c001986 */ /* 0x0003e8000c101d06 */
[----:B------:R1:W-:Y:S04]  /*34d0*/  @P1 STG.E.128 desc[UR6][R92.64+0x10], R80 ;  /* 0x000010505c001986 */ /* 0x0003e8000c101d06 */
[----:B------:R1:W-:Y:S01]  /*34e0*/  STG.E.128 desc[UR6][R96.64], R88 ;  /* 0x0000005860007986 */ /* 0x0003e2000c101d06 */
[----:B------:R-:W-:Y:S05]  /*34f0*/  BRA `(.L_x_8384) ;  /* 0x0000001800f07947 */ /* 0x000fea0003800000 */
.L_x_8377:
        /* <DEDUP_REMOVED lines=11> */
[--C-:B-----5:R-:W-:Y:S02]  /*35b0*/  HADD2.F32 R206, -RZ, R91.reuse.H0_H0 ;  /* 0x2000005bffce7230 */ /* 0x120fe40000004100 */
[----:B------:R-:W-:Y:S01]  /*35c0*/  FADD.FTZ R211, R93, -R92 ;  /* 0x8000005c5dd37221 */ /* 0x000fe20000010000 */
[----:B------:R-:W-:Y:S02]  /*35d0*/  HADD2.F32 R208, -RZ, R91.H1_H1 ;  /* 0x3000005bffd07230 */ /* 0x000fe40000004100 */
[----:B------:R-:W-:Y:S01]  /*35e0*/  FADD.FTZ R91, R107, -R106 ;  /* 0x8000006a6b5b7221 */ /* 0x000fe20000010000 */
[----:B------:R-:W-:Y:S01]  /*35f0*/  FADD.FTZ R92, R95, -R96 ;  /* 0x800000605f5c7221 */ /* 0x000fe20000010000 */
[C---:B------:R-:W-:Y:S01]  /*3600*/  FFMA.FTZ R93, R183.reuse, R108, R63 ;  /* 0x0000006cb75d7223 */ /* 0x040fe2000001003f */
[-CC-:B------:R-:W-:Y:S01]  /*3610*/  FFMA.FTZ R100, R100, R186.reuse, R191.reuse ;  /* 0x000000ba64647223 */ /* 0x180fe200000100bf */
[-CC-:B------:R-:W-:Y:S01]  /*3620*/  FFMA.FTZ R94, R94, R186.reuse, R191.reuse ;  /* 0x000000ba5e5e7223 */ /* 0x180fe200000100bf */
[-CC-:B------:R-:W-:Y:S01]  /*3630*/  FFMA.FTZ R96, R102, R186.reuse, R191.reuse ;  /* 0x000000ba66607223 */ /* 0x180fe200000100bf */
[----:B------:R-:W-:Y:S01]  /*3640*/  FFMA.FTZ R104, R104, R186, R191 ;  /* 0x000000ba68687223 */ /* 0x000fe200000100bf */
[----:B------:R-:W-:Y:S01]  /*3650*/  FFMA.FTZ R91, R183, R91, R62 ;  /* 0x0000005bb75b7223 */ /* 0x000fe2000001003e */
[----:B------:R-:W-:-:S02]  /*3660*/  HADD2.F32 R106, -RZ, R47.H1_H1 ;  /* 0x3000002fff6a7230 */ /* 0x000fc40000004100 */
[-C--:B------:R-:W-:Y:S01]  /*3670*/  FMUL.FTZ R93, R93, R180.reuse ;  /* 0x000000b45d5d7220 */ /* 0x080fe20000410000 */
[----:B------:R-:W-:Y:S01]  /*3680*/  FADD.FTZ R97, R97, -R100 ;  /* 0x8000006461617221 */ /* 0x000fe20000010000 */
[----:B------:R-:W-:Y:S01]  /*3690*/  FADD.FTZ R102, R101, -R94 ;  /* 0x8000005e65667221 */ /* 0x000fe20000010000 */
[----:B------:R-:W-:Y:S01]  /*36a0*/  FADD.FTZ R96, R103, -R96 ;  /* 0x8000006067607221 */ /* 0x000fe20000010000 */
[----:B------:R-:W-:Y:S02]  /*36b0*/  HADD2.F32 R100, -RZ, R47.H0_H0 ;  /* 0x2000002fff647230 */ /* 0x000fe40000004100 */
[----:B------:R-:W-:Y:S01]  /*36c0*/  FADD.FTZ R94, R105, -R104 ;  /* 0x80000068695e7221 */ /* 0x000fe20000010000 */
[----:B------:R-:W-:Y:S01]  /*36d0*/  FMUL.FTZ R91, R91, R180 ;  /* 0x000000b45b5b7220 */ /* 0x000fe20000410000 */
[----:B------:R-:W-:Y:S01]  /*36e0*/  FMUL.FTZ R104, R93, R208 ;  /* 0x000000d05d687220 */ /* 0x000fe20000410000 */
[----:B------:R-:W-:Y:S01]  /*36f0*/  FMUL.FTZ R101, R106, R93 ;  /* 0x0000005d6a657220 */ /* 0x000fe20000410000 */
[C---:B------:R-:W-:Y:S01]  /*3700*/  FFMA.FTZ R93, R183.reuse, R96, R60 ;  /* 0x00000060b75d7223 */ /* 0x040fe2000001003c */
[----:B------:R-:W-:Y:S01]  /*3710*/  FFMA.FTZ R95, R183, R94, R61 ;  /* 0x0000005eb75f7223 */ /* 0x000fe2000001003d */
[----:B------:R-:W-:Y:S01]  /*3720*/  FMUL.FTZ R105, R91, R206 ;  /* 0x000000ce5b697220 */ /* 0x000fe20000410000 */
[----:B------:R-:W-:Y:S01]  /*3730*/  FMUL.FTZ R100, R100, R91 ;  /* 0x0000005b64647220 */ /* 0x000fe20000410000 */
[----:B------:R-:W-:-:S02]  /*3740*/  HADD2.F32 R106, -RZ, R46.H0_H0 ;  /* 0x2000002eff6a7230 */ /* 0x000fc40000004100 */
[----:B------:R-:W-:Y:S01]  /*3750*/  FFMA.FTZ R91, R183, R97, R58 ;  /* 0x00000061b75b7223 */ /* 0x000fe2000001003a */
[----:B------:R-:W-:Y:S02]  /*3760*/  HADD2.F32 R204, -RZ, R90.H1_H1 ;  /* 0x3000005affcc7230 */ /* 0x000fe40000004100 */
[-C--:B------:R-:W-:Y:S01]  /*3770*/  FMUL.FTZ R93, R93, R180.reuse ;  /* 0x000000b45d5d7220 */ /* 0x080fe20000410000 */
[----:B------:R-:W-:Y:S02]  /*3780*/  HADD2.F32 R108, -RZ, R46.H1_H1 ;  /* 0x3000002eff6c7230 */ /* 0x000fe40000004100 */
[-C--:B------:R-:W-:Y:S01]  /*3790*/  FMUL.FTZ R95, R95, R180.reuse ;  /* 0x000000b45f5f7220 */ /* 0x080fe20000410000 */
[----:B------:R-:W-:Y:S02]  /*37a0*/  HADD2.F32 R110, -RZ, R90.H0_H0 ;  /* 0x2000005aff6e7230 */ /* 0x000fe40000004100 */
[----:B------:R-:W-:Y:S01]  /*37b0*/  FMUL.FTZ R91, R91, R180 ;  /* 0x000000b45b5b7220 */ /* 0x000fe20000410000 */
[----:B------:R-:W-:-:S02]  /*37c0*/  HADD2.F32 R90, -RZ, R89.H0_H0 ;  /* 0x20000059ff5a7230 */ /* 0x000fc40000004100 */
[----:B------:R-:W-:Y:S01]  /*37d0*/  FMUL.FTZ R96, R106, R93 ;  /* 0x0000005d6a607220 */ /* 0x000fe20000410000 */
[----:B------:R-:W-:Y:S02]  /*37e0*/  HADD2.F32 R94, -RZ, R45.H0_H0 ;  /* 0x2000002dff5e7230 */ /* 0x000fe40000004100 */
[----:B------:R-:W-:Y:S01]  /*37f0*/  FMUL.FTZ R106, R95, R204 ;  /* 0x000000cc5f6a7220 */ /* 0x000fe20000410000 */
[----:B------:R-:W-:Y:S01]  /*3800*/  FMUL.FTZ R97, R108, R95 ;  /* 0x0000005f6c617220 */ /* 0x000fe20000410000 */
[----:B------:R-:W-:Y:S01]  /*3810*/  FFMA.FTZ R95, R183, R102, R59 ;  /* 0x00000066b75f7223 */ /* 0x000fe2000001003b */
[----:B------:R-:W-:Y:S01]  /*3820*/  FMUL.FTZ R107, R93, R110 ;  /* 0x0000006e5d6b7220 */ /* 0x000fe20000410000 */
[----:B------:R-:W-:Y:S01]  /*3830*/  FMUL.FTZ R109, R91, R90 ;  /* 0x0000005a5b6d7220 */ /* 0x000fe20000410000 */
[----:B------:R-:W-:Y:S01]  /*3840*/  FMUL.FTZ R94, R94, R91 ;  /* 0x0000005b5e5e7220 */ /* 0x000fe20000410000 */
[C---:B------:R-:W-:Y:S01]  /*3850*/  FFMA.FTZ R91, R183.reuse, R211, R56 ;  /* 0x000000d3b75b7223 */ /* 0x040fe20000010038 */
[----:B------:R-:W-:Y:S01]  /*3860*/  FFMA.FTZ R93, R183, R92, R57 ;  /* 0x0000005cb75d7223 */ /* 0x000fe20000010039 */
[----:B------:R-:W-:-:S02]  /*3870*/  HADD2.F32 R89, -RZ, R89.H1_H1 ;  /* 0x30000059ff597230 */ /* 0x000fc40000004100 */
[-C--:B------:R-:W-:Y:S01]  /*3880*/  FMUL.FTZ R92, R95, R180.reuse ;  /* 0x000000b45f5c7220 */ /* 0x080fe20000410000 */
[----:B------:R-:W-:Y:S02]  /*3890*/  HADD2.F32 R213, -RZ, R45.H1_H1 ;  /* 0x3000002dffd57230 */ /* 0x000fe40000004100 */
[-C--:B------:R-:W-:Y:S01]  /*38a0*/  FMUL.FTZ R90, R91, R180.reuse ;  /* 0x000000b45b5a7220 */ /* 0x080fe20000410000 */
[--C-:B------:R-:W-:Y:S02]  /*38b0*/  HADD2.F32 R103, -RZ, R44.reuse.H0_H0 ;  /* 0x2000002cff677230 */ /* 0x100fe40000004100 */
[----:B------:R-:W-:Y:S01]  /*38c0*/  FMUL.FTZ R93, R93, R180 ;  /* 0x000000b45d5d7220 */ /* 0x000fe20000410000 */
[----:B------:R-:W-:Y:S02]  /*38d0*/  HADD2.F32 R102, -RZ, R44.H1_H1 ;  /* 0x3000002cff667230 */ /* 0x000fe40000004100 */
[----:B------:R-:W-:Y:S01]  /*38e0*/  FMUL.FTZ R108, R92, R89 ;  /* 0x000000595c6c7220 */ /* 0x000fe20000410000 */
[----:B------:R-:W-:-:S02]  /*38f0*/  HADD2.F32 R111, -RZ, R88.H0_H0 ;  /* 0x20000058ff6f7230 */ /* 0x000fc40000004100 */
[----:B------:R-:W-:Y:S01]  /*3900*/  FMUL.FTZ R89, R213, R92 ;  /* 0x0000005cd5597220 */ /* 0x000fe20000410000 */
[----:B------:R-:W-:Y:S02]  /*3910*/  HADD2.F32 R88, -RZ, R88.H1_H1 ;  /* 0x30000058ff587230 */ /* 0x000fe40000004100 */
[----:B------:R-:W-:Y:S01]  /*3920*/  FMUL.FTZ R92, R103, R90 ;  /* 0x0000005a675c7220 */ /* 0x000fe20000410000 */
[----:B------:R-:W-:Y:S01]  /*3930*/  FMUL.FTZ R95, R102, R93 ;  /* 0x0000005d665f7220 */ /* 0x000fe20000410000 */
[----:B------:R-:W-:Y:S01]  /*3940*/  FMUL.FTZ R111, R90, R111 ;  /* 0x0000006f5a6f7220 */ /* 0x000fe20000410000 */
[----:B------:R-:W-:Y:S01]  /*3950*/  F2FP.F16.F32.PACK_AB R91, R101, R100 ;  /* 0x00000064655b723e */ /* 0x000fe200000000ff */
[----:B------:R-:W-:Y:S01]  /*3960*/  FMUL.FTZ R110, R93, R88 ;  /* 0x000000585d6e7220 */ /* 0x000fe20000410000 */
[----:B------:R-:W-:Y:S02]  /*3970*/  F2FP.F16.F32.PACK_AB R90, R97, R96 ;  /* 0x00000060615a723e */ /* 0x000fe400000000ff */
[----:B------:R-:W-:-:S02]  /*3980*/  F2FP.F16.F32.PACK_AB R89, R89, R94 ;  /* 0x0000005e5959723e */ /* 0x000fc400000000ff */
[----:B------:R-:W-:Y:S01]  /*3990*/  F2FP.F16.F32.PACK_AB R88, R95, R92 ;  /* 0x0000005c5f58723e */ /* 0x000fe200000000ff */
[----:B------:R-:W-:Y:S06]  /*39a0*/  BRA `(.L_x_8386) ;  /* 0x0000000400107947 */ /* 0x000fec0003800000 */
.L_x_8385:
[-CC-:B------:R-:W-:Y:S01]  /*39b0*/  FFMA.FTZ R108, R108, R186.reuse, R191.reuse ;  /* 0x000000ba6c6c7223 */ /* 0x180fe200000100bf */
[-CC-:B------:R-:W-:Y:S01]  /*39c0*/  FFMA.FTZ R106, R106, R186.reuse, R191.reuse ;  /* 0x000000ba6a6a7223 */ /* 0x180fe200000100bf */
[-CC-:B------:R-:W-:Y:S01]  /*39d0*/  FFMA.FTZ R100, R100, R186.reuse, R191.reuse ;  /* 0x000000ba64647223 */ /* 0x180fe200000100bf */
[--C-:B-----5:R-:W-:Y:S02]  /*39e0*/  HADD2.F32 R85, -RZ, R89.reuse.H0_H0 ;  /* 0x20000059ff557230 */ /* 0x120fe40000004100 */
[----:B------:R-:W-:Y:S01]  /*39f0*/  FADD.FTZ R108, R109, -R108 ;  /* 0x8000006c6d6c7221 */ /* 0x000fe20000010000 */
[----:B------:R-:W-:Y:S01]  /*3a00*/  FADD.FTZ R106, R107, -R106 ;  /* 0x8000006a6b6a7221 */ /* 0x000fe20000010000 */
[----:B------:R-:W-:Y:S02]  /*3a10*/  HADD2.F32 R211, -RZ, R89.H1_H1 ;  /* 0x30000059ffd37230 */ /* 0x000fe40000004100 */
[----:B------:R-:W-:Y:S01]  /*3a20*/  FFMA.FTZ R104, R104, R186, R191 ;  /* 0x000000ba68687223 */ /* 0x000fe200000100bf */
[----:B------:R-:W-:Y:S01]  /*3a30*/  FFMA.FTZ R83, R183, R108, R63 ;  /* 0x0000006cb7537223 */ /* 0x000fe2000001003f */
[----:B------:R-:W-:-:S02]  /*3a40*/  HADD2.F32 R217, -RZ, R91.H1_H1 ;  /* 0x3000005bffd97230 */ /* 0x000fc40000004100 */
[----:B------:R-:W-:Y:S01]  /*3a50*/  FFMA.FTZ R82, R183, R106, R62 ;  /* 0x0000006ab7527223 */ /* 0x000fe2000001003e */
[----:B------:R-:W-:Y:S02]  /*3a60*/  HADD2.F32 R89, -RZ, R47.H1_H1 ;  /* 0x3000002fff597230 */ /* 0x000fe40000004100 */
[----:B------:R-:W-:Y:S01]  /*3a70*/  FMUL.FTZ R86, R83, R180 ;  /* 0x000000b453567220 */ /* 0x000fe20000410000 */
[----:B------:R-:W-:Y:S01]  /*3a80*/  FADD.FTZ R97, R97, -R100 ;  /* 0x8000006461617221 */ /* 0x000fe20000010000 */
[-CC-:B------:R-:W-:Y:S01]  /*3a90*/  FFMA.FTZ R102, R102, R186.reuse, R191.reuse ;  /* 0x000000ba66667223 */ /* 0x180fe200000100bf */
[----:B------:R-:W-:Y:S02]  /*3aa0*/  HADD2.F32 R81, -RZ, R91.H0_H0 ;  /* 0x2000005bff517230 */ /* 0x000fe40000004100 */
[--C-:B------:R-:W-:Y:S01]  /*3ab0*/  FFMA.FTZ R94, R94, R186, R191.reuse ;  /* 0x000000ba5e5e7223 */ /* 0x100fe200000100bf */
[----:B------:R-:W-:Y:S02]  /*3ac0*/  HADD2.F32 R87, -RZ, R47.H0_H0 ;  /* 0x2000002fff577230 */ /* 0x000fe40000004100 */
[----:B------:R-:W-:Y:S01]  /*3ad0*/  FMUL.FTZ R80, R82, R180 ;  /* 0x000000b452507220 */ /* 0x000fe20000410000 */
[----:B------:R-:W-:Y:S01]  /*3ae0*/  FADD.FTZ R84, R105, -R104 ;  /* 0x8000006869547221 */ /* 0x000fe20000010000 */
[----:B------:R-:W-:Y:S01]  /*3af0*/  FMUL.FTZ R104, R86, R217 ;  /* 0x000000d956687220 */ /* 0x000fe20000410000 */
[----:B------:R-:W-:Y:S01]  /*3b00*/  FMUL.FTZ R204, R89, R86 ;  /* 0x0000005659cc7220 */ /* 0x000fe20000410000 */
[----:B------:R-:W-:Y:S01]  /*3b10*/  FADD.FTZ R102, R103, -R102 ;  /* 0x8000006667667221 */ /* 0x000fe20000010000 */
[----:B------:R-:W-:Y:S01]  /*3b20*/  FFMA.FTZ R86, R183, R97, R58 ;  /* 0x00000061b7567223 */ /* 0x000fe2000001003a */
[-CC-:B------:R-:W-:Y:S01]  /*3b30*/  FFMA.FTZ R92, R92, R186.reuse, R191.reuse ;  /* 0x000000ba5c5c7223 */ /* 0x180fe200000100bf */
[----:B------:R-:W-:Y:S01]  /*3b40*/  FADD.FTZ R94, R101, -R94 ;  /* 0x8000005e655e7221 */ /* 0x000fe20000010000 */
[----:B------:R-:W-:Y:S01]  /*3b50*/  FFMA.FTZ R96, R96, R186, R191 ;  /* 0x000000ba60607223 */ /* 0x000fe200000100bf */
[----:B------:R-:W-:Y:S01]  /*3b60*/  FMUL.FTZ R105, R80, R81 ;  /* 0x0000005150697220 */ /* 0x000fe20000410000 */
[----:B------:R-:W-:Y:S01]  /*3b70*/  FMUL.FTZ R101, R87, R80 ;  /* 0x0000005057657220 */ /* 0x000fe20000410000 */
[----:B------:R-:W-:Y:S01]  /*3b80*/  FFMA.FTZ R81, R183, R84, R61 ;  /* 0x00000054b7517223 */ /* 0x000fe2000001003d */
[----:B------:R-:W-:-:S02]  /*3b90*/  HADD2.F32 R87, -RZ, R45.H0_H0 ;  /* 0x2000002dff577230 */ /* 0x000fc40000004100 */
[----:B------:R-:W-:Y:S01]  /*3ba0*/  FFMA.FTZ R80, R183, R102, R60 ;  /* 0x00000066b7507223 */ /* 0x000fe2000001003c */
[-C--:B------:R-:W-:Y:S01]  /*3bb0*/  FMUL.FTZ R84, R86, R180.reuse ;  /* 0x000000b456547220 */ /* 0x080fe20000410000 */
[----:B------:R-:W-:Y:S01]  /*3bc0*/  FADD.FTZ R93, R93, -R92 ;  /* 0x8000005c5d5d7221 */ /* 0x000fe20000010000 */
[----:B------:R-:W-:Y:S01]  /*3bd0*/  FADD.FTZ R96, R95, -R96 ;  /* 0x800000605f607221 */ /* 0x000fe20000010000 */
        /* <DEDUP_REMOVED lines=8> */
[--C-:B------:R-:W-:Y:S02]  /*3c60*/  HADD2.F32 R89, -RZ, R46.reuse.H0_H0 ;  /* 0x2000002eff597230 */ /* 0x100fe40000004100 */
[C---:B------:R-:W-:Y:S01]  /*3c70*/  FFMA.FTZ R84, R183.reuse, R93, R56 ;  /* 0x0000005db7547223 */ /* 0x040fe20000010038 */
[----:B------:R-:W-:Y:S02]  /*3c80*/  HADD2.F32 R95, -RZ, R46.H1_H1 ;  /* 0x3000002eff5f7230 */ /* 0x000fe40000004100 */
[C---:B------:R-:W-:Y:S01]  /*3c90*/  FFMA.FTZ R87, R183.reuse, R94, R59 ;  /* 0x0000005eb7577223 */ /* 0x040fe2000001003b */
[----:B------:R-:W-:Y:S01]  /*3ca0*/  FFMA.FTZ R85, R183, R96, R57 ;  /* 0x00000060b7557223 */ /* 0x000fe20000010039 */
[----:B------:R-:W-:Y:S01]  /*3cb0*/  FMUL.FTZ R107, R88, R213 ;  /* 0x000000d5586b7220 */ /* 0x000fe20000410000 */
        /* <DEDUP_REMOVED lines=19> */
.L_x_8386:
        /* <DEDUP_REMOVED lines=18> */
[----:B0----5:R-:W-:Y:S02]  /*3f10*/  HADD2.F32 R81, -RZ, R95.H0_H0 ;  /* 0x2000005fff517230 */ /* 0x021fe40000004100 */
[----:B------:R-:W-:Y:S01]  /*3f20*/  FFMA.FTZ R188, R188, R186, R191 ;  /* 0x000000babcbc7223 */ /* 0x000fe200000100bf */
[C---:B------:R-:W-:Y:S01]  /*3f30*/  FFMA.FTZ R82, R183.reuse, R200, R70 ;  /* 0x000000c8b7527223 */ /* 0x040fe20000010046 */
[----:B------:R-:W-:Y:S01]  /*3f40*/  FFMA.FTZ R83, R183, R202, R71 ;  /* 0x000000cab7537223 */ /* 0x000fe20000010047 */
[----:B------:R-:W-:-:S02]  /*3f50*/  HADD2.F32 R87, -RZ, R51.H0_H0 ;  /* 0x20000033ff577230 */ /* 0x000fc40000004100 */
[----:B------:R-:W-:Y:S01]  /*3f60*/  FADD.FTZ R199, R199, -R192 ;  /* 0x800000c0c7c77221 */ /* 0x000fe20000010000 */
[----:B------:R-:W-:Y:S01]  /*3f70*/  FMUL.FTZ R80, R82, R180 ;  /* 0x000000b452507220 */ /* 0x000fe20000410000 */
[----:B------:R-:W-:Y:S01]  /*3f80*/  FADD.FTZ R196, R203, -R196 ;  /* 0x800000c4cbc47221 */ /* 0x000fe20000010000 */
[--C-:B------:R-:W-:Y:S01]  /*3f90*/  FFMA.FTZ R198, R198, R186, R191.reuse ;  /* 0x000000bac6c67223 */ /* 0x100fe200000100bf */
[----:B------:R-:W-:Y:S02]  /*3fa0*/  HADD2.F32 R95, -RZ, R95.H1_H1 ;  /* 0x3000005fff5f7230 */ /* 0x000fe40000004100 */
[----:B------:R-:W-:Y:S01]  /*3fb0*/  FADD.FTZ R211, R195, -R188 ;  /* 0x800000bcc3d37221 */ /* 0x000fe20000010000 */
[----:B------:R-:W-:Y:S02]  /*3fc0*/  HADD2.F32 R103, -RZ, R51.H1_H1 ;  /* 0x30000033ff677230 */ /* 0x000fe40000004100 */
[----:B------:R-:W-:Y:S01]  /*3fd0*/  FMUL.FTZ R84, R83, R180 ;  /* 0x000000b453547220 */ /* 0x000fe20000410000 */
[----:B------:R-:W-:Y:S01]  /*3fe0*/  FMUL.FTZ R188, R80, R81 ;  /* 0x0000005150bc7220 */ /* 0x000fe20000410000 */
[----:B------:R-:W-:Y:S01]  /*3ff0*/  FMUL.FTZ R102, R87, R80 ;  /* 0x0000005057667220 */ /* 0x000fe20000410000 */
[----:B------:R-:W-:Y:S01]  /*4000*/  FADD.FTZ R198, R205, -R198 ;  /* 0x800000c6cdc67221 */ /* 0x000fe20000010000 */
[C---:B------:R-:W-:Y:S01]  /*4010*/  FFMA.FTZ R80, R183.reuse, R196, R68 ;  /* 0x000000c4b7507223 */ /* 0x040fe20000010044 */
[----:B------:R-:W-:Y:S01]  /*4020*/  FFMA.FTZ R86, R183, R199, R66 ;  /* 0x000000c7b7567223 */ /* 0x000fe20000010042 */
[-CC-:B------:R-:W-:Y:S01]  /*4030*/  FFMA.FTZ R194, R194, R186.reuse, R191.reuse ;  /* 0x000000bac2c27223 */ /* 0x180fe200000100bf */
[----:B------:R-:W-:Y:S01]  /*4040*/  FFMA.FTZ R190, R190, R186, R191 ;  /* 0x000000babebe7223 */ /* 0x000fe200000100bf */
[----:B------:R-:W-:Y:S01]  /*4050*/  FMUL.FTZ R193, R84, R95 ;  /* 0x0000005f54c17220 */ /* 0x000fe20000410000 */
[----:B------:R-:W-:-:S02]  /*4060*/  HADD2.F32 R88, -RZ, R94.H0_H0 ;  /* 0x2000005eff587230 */ /* 0x000fc40000004100 */
[----:B------:R-:W-:Y:S01]  /*4070*/  FMUL.FTZ R103, R103, R84 ;  /* 0x0000005467677220 */ /* 0x000fe20000410000 */
[----:B------:R-:W-:Y:S02]  /*4080*/  HADD2.F32 R85, -RZ, R93.H0_H0 ;  /* 0x2000005dff557230 */ /* 0x000fe40000004100 */
[----:B------:R-:W-:Y:S01]  /*4090*/  FFMA.FTZ R81, R183, R198, R69 ;  /* 0x000000c6b7517223 */ /* 0x000fe20000010045 */
[----:B------:R-:W-:Y:S02]  /*40a0*/  HADD2.F32 R100, -RZ, R50.H0_H0 ;  /* 0x20000032ff647230 */ /* 0x000fe40000004100 */
[-C--:B------:R-:W-:Y:S01]  /*40b0*/  FMUL.FTZ R87, R80, R180.reuse ;  /* 0x000000b450577220 */ /* 0x080fe20000410000 */
[----:B------:R-:W-:Y:S02]  /*40c0*/  HADD2.F32 R95, -RZ, R49.H0_H0 ;  /* 0x20000031ff5f7230 */ /* 0x000fe40000004100 */
[----:B------:R-:W-:Y:S01]  /*40d0*/  FMUL.FTZ R84, R86, R180 ;  /* 0x000000b456547220 */ /* 0x000fe20000410000 */
[----:B------:R-:W-:Y:S01]  /*40e0*/  FADD.FTZ R194, R201, -R194 ;  /* 0x800000c2c9c27221 */ /* 0x000fe20000010000 */
[----:B------:R-:W-:Y:S01]  /*40f0*/  FADD.FTZ R204, R197, -R190 ;  /* 0x800000bec5cc7221 */ /* 0x000fe20000010000 */
[----:B------:R-:W-:-:S02]  /*4100*/  HADD2.F32 R91, -RZ, R94.H1_H1 ;  /* 0x3000005eff5b7230 */ /* 0x000fc40000004100 */
[----:B------:R-:W-:Y:S01]  /*4110*/  FMUL.FTZ R90, R81, R180 ;  /* 0x000000b4515a7220 */ /* 0x000fe20000410000 */
[----:B------:R-:W-:Y:S02]  /*4120*/  HADD2.F32 R101, -RZ, R50.H1_H1 ;  /* 0x30000032ff657230 */ /* 0x000fe40000004100 */
[----:B------:R-:W-:Y:S01]  /*4130*/  FMUL.FTZ R190, R87, R88 ;  /* 0x0000005857be7220 */ /* 0x000fe20000410000 */
[----:B------:R-:W-:Y:S01]  /*4140*/  FMUL.FTZ R100, R100, R87 ;  /* 0x0000005764647220 */ /* 0x000fe20000410000 */
[----:B------:R-:W-:Y:S01]  /*4150*/  FMUL.FTZ R192, R84, R85 ;  /* 0x0000005554c07220 */ /* 0x000fe20000410000 */
[----:B------:R-:W-:Y:S01]  /*4160*/  FMUL.FTZ R94, R95, R84 ;  /* 0x000000545f5e7220 */ /* 0x000fe20000410000 */
[C---:B------:R-:W-:Y:S01]  /*4170*/  FFMA.FTZ R87, R183.reuse, R194, R67 ;  /* 0x000000c2b7577223 */ /* 0x040fe20000010043 */
[C---:B------:R-:W-:Y:S01]  /*4180*/  FFMA.FTZ R84, R183.reuse, R211, R64 ;  /* 0x000000d3b7547223 */ /* 0x040fe20000010040 */
[----:B------:R-:W-:Y:S01]  /*4190*/  FFMA.FTZ R85, R183, R204, R65 ;  /* 0x000000ccb7557223 */ /* 0x000fe20000010041 */
[----:B------:R-:W-:-:S02]  /*41a0*/  HADD2.F32 R93, -RZ, R93.H1_H1 ;  /* 0x3000005dff5d7230 */ /* 0x000fc40000004100 */
[----:B------:R-:W-:Y:S01]  /*41b0*/  FMUL.FTZ R195, R90, R91 ;  /* 0x0000005b5ac37220 */ /* 0x000fe20000410000 */
        /* <DEDUP_REMOVED lines=10> */
[----:B------:R-:W-:Y:S02]  /*4260*/  HADD2.F32 R92, -RZ, R92.H1_H1 ;  /* 0x3000005cff5c7230 */ /* 0x000fe40000004100 */
[----:B------:R-:W-:Y:S01]  /*4270*/  FMUL.FTZ R95, R95, R90 ;  /* 0x0000005a5f5f7220 */ /* 0x000fe20000410000 */
[----:B------:R-:W-:Y:S01]  /*4280*/  FMUL.FTZ R88, R91, R88 ;  /* 0x000000585b587220 */ /* 0x000fe20000410000 */
[----:B------:R-:W-:Y:S01]  /*4290*/  FMUL.FTZ R93, R196, R199 ;  /* 0x000000c7c45d7220 */ /* 0x000fe20000410000 */
[----:B------:R-:W-:Y:S01]  /*42a0*/  F2FP.F16.F32.PACK_AB R91, R103, R102 ;  /* 0x00000066675b723e */ /* 0x000fe200000000ff */
[----:B------:R-:W-:Y:S01]  /*42b0*/  FMUL.FTZ R199, R199, R92 ;  /* 0x0000005cc7c77220 */ /* 0x000fe20000410000 */
[----:B------:R-:W-:-:S02]  /*42c0*/  F2FP.F16.F32.PACK_AB R90, R101, R100 ;  /* 0x00000064655a723e */ /* 0x000fc400000000ff */
[----:B------:R-:W-:Y:S02]  /*42d0*/  F2FP.F16.F32.PACK_AB R89, R95, R94 ;  /* 0x0000005e5f59723e */ /* 0x000fe400000000ff */
[----:B------:R-:W-:Y:S01]  /*42e0*/  F2FP.F16.F32.PACK_AB R88, R93, R88 ;  /* 0x000000585d58723e */ /* 0x000fe200000000ff */
[----:B------:R-:W-:Y:S06]  /*42f0*/  BRA `(.L_x_8388) ;  /* 0x0000000400107947 */ /* 0x000fec0003800000 */
.L_x_8387:
[-CC-:B------:R-:W-:Y:S01]  /*4300*/  FFMA.FTZ R202, R202, R186.reuse, R191.reuse ;  /* 0x000000bacaca7223 */ /* 0x180fe200000100bf */
[-CC-:B------:R-:W-:Y:S01]  /*4310*/  FFMA.FTZ R200, R200, R186.reuse, R191.reuse ;  /* 0x000000bac8c87223 */ /* 0x180fe200000100bf */
[-CC-:B------:R-:W-:Y:S01]  /*4320*/  FFMA.FTZ R192, R192, R186.reuse, R191.reuse ;  /* 0x000000bac0c07223 */ /* 0x180fe200000100bf */
[--C-:B0----5:R-:W-:Y:S02]  /*4330*/  HADD2.F32 R90, -RZ, R93.reuse.H0_H0 ;  /* 0x2000005dff5a7230 */ /* 0x121fe40000004100 */
[----:B------:R-:W-:Y:S01]  /*4340*/  FADD.FTZ R202, R209, -R202 ;  /* 0x800000cad1ca7221 */ /* 0x000fe20000010000 */
[----:B------:R-:W-:Y:S01]  /*4350*/  FADD.FTZ R200, R207, -R200 ;  /* 0x800000c8cfc87221 */ /* 0x000fe20000010000 */
[----:B------:R-:W-:Y:S02]  /*4360*/  HADD2.F32 R102, -RZ, R93.H1_H1 ;  /* 0x3000005dff667230 */ /* 0x000fe40000004100 */
[----:B------:R-:W-:Y:S01]  /*4370*/  FFMA.FTZ R190, R190, R186, R191 ;  /* 0x000000babebe7223 */ /* 0x000fe200000100bf */
[C---:B------:R-:W-:Y:S01]  /*4380*/  FFMA.FTZ R93, R183.reuse, R202, R71 ;  /* 0x000000cab75d7223 */ /* 0x040fe20000010047 */
[----:B------:R-:W-:Y:S01]  /*4390*/  FFMA.FTZ R91, R183, R200, R70 ;  /* 0x000000c8b75b7223 */ /* 0x000fe20000010046 */
[----:B------:R-:W-:Y:S01]  /*43a0*/  FFMA.FTZ R198, R198, R186, R191 ;  /* 0x000000bac6c67223 */ /* 0x000fe200000100bf */
[----:B------:R-:W-:-:S02]  /*43b0*/  HADD2.F32 R204, -RZ, R94.H0_H0 ;  /* 0x2000005effcc7230 */ /* 0x000fc40000004100 */
[----:B------:R-:W-:Y:S01]  /*43c0*/  FADD.FTZ R199, R199, -R192 ;  /* 0x800000c0c7c77221 */ /* 0x000fe20000010000 */
[----:B------:R-:W-:Y:S02]  /*43d0*/  HADD2.F32 R206, -RZ, R94.H1_H1 ;  /* 0x3000005effce7230 */ /* 0x000fe40000004100 */
[-CC-:B------:R-:W-:Y:S01]  /*43e0*/  FFMA.FTZ R196, R196, R186.reuse, R191.reuse ;  /* 0x000000bac4c47223 */ /* 0x180fe200000100bf */
[----:B------:R-:W-:Y:S02]  /*43f0*/  HADD2.F32 R208, -RZ, R95.H1_H1 ;  /* 0x3000005fffd07230 */ /* 0x000fe40000004100 */
[----:B------:R-:W-:Y:S01]  /*4400*/  FADD.FTZ R94, R197, -R190 ;  /* 0x800000bec55e7221 */ /* 0x000fe20000010000 */
[----:B------:R-:W-:Y:S02]  /*4410*/  HADD2.F32 R192, -RZ, R51.H1_H1 ;  /* 0x30000033ffc07230 */ /* 0x000fe40000004100 */
[----:B------:R-:W-:Y:S01]  /*4420*/  FFMA.FTZ R188, R188, R186, R191 ;  /* 0x000000babcbc7223 */ /* 0x000fe200000100bf */
[----:B------:R-:W-:-:S02]  /*4430*/  HADD2.F32 R100, -RZ, R95.H0_H0 ;  /* 0x2000005fff647230 */ /* 0x000fc40000004100 */
[-C--:B------:R-:W-:Y:S01]  /*4440*/  FMUL.FTZ R93, R93, R180.reuse ;  /* 0x000000b45d5d7220 */ /* 0x080fe20000410000 */
[----:B------:R-:W-:Y:S02]  /*4450*/  HADD2.F32 R190, -RZ, R51.H0_H0 ;  /* 0x20000033ffbe7230 */ /* 0x000fe40000004100 */
[----:B------:R-:W-:Y:S01]  /*4460*/  FMUL.FTZ R91, R91, R180 ;  /* 0x000000b45b5b7220 */ /* 0x000fe20000410000 */
[----:B------:R-:W-:Y:S01]  /*4470*/  FADD.FTZ R198, R205, -R198 ;  /* 0x800000c6cdc67221 */ /* 0x000fe20000010000 */
[----:B------:R-:W-:Y:S01]  /*4480*/  FADD.FTZ R196, R203, -R196 ;  /* 0x800000c4cbc47221 */ /* 0x000fe20000010000 */
[----:B------:R-:W-:Y:S01]  /*4490*/  FADD.FTZ R89, R195, -R188 ;  /* 0x800000bcc3597221 */ /* 0x000fe20000010000 */
[----:B------:R-:W-:Y:S01]  /*44a0*/  FMUL.FTZ R193, R93, R208 ;  /* 0x000000d05dc17220 */ /* 0x000fe20000410000 */
[----:B------:R-:W-:Y:S01]  /*44b0*/  FMUL.FTZ R200, R192, R93 ;  /* 0x0000005dc0c87220 */ /* 0x000fe20000410000 */
[----:B------:R-:W-:Y:S01]  /*44c0*/  FMUL.FTZ R188, R91, R100 ;  /* 0x000000645bbc7220 */ /* 0x000fe20000410000 */
[----:B------:R-:W-:Y:S01]  /*44d0*/  FMUL.FTZ R103, R190, R91 ;  /* 0x0000005bbe677220 */ /* 0x000fe20000410000 */
[C---:B------:R-:W-:Y:S01]  /*44e0*/  FFMA.FTZ R93, R183.reuse, R198, R69 ;  /* 0x000000c6b75d7223 */ /* 0x040fe20000010045 */
[----:B------:R-:W-:Y:S01]  /*44f0*/  FFMA.FTZ R194, R194, R186, R191 ;  /* 0x000000bac2c27223 */ /* 0x000fe200000100bf */
[----:B------:R-:W-:Y:S01]  /*4500*/  FFMA.FTZ R91, R183, R196, R68 ;  /* 0x000000c4b75b7223 */ /* 0x000fe20000010044 */
[----:B------:R-:W-:-:S02]  /*4510*/  HADD2.F32 R196, -RZ, R50.H1_H1 ;  /* 0x30000032ffc47230 */ /* 0x000fc40000004100 */
[----:B------:R-:W-:Y:S01]  /*4520*/  FFMA.FTZ R199, R183, R199, R66 ;  /* 0x000000c7b7c77223 */ /* 0x000fe20000010042 */
[----:B------:R-:W-:Y:S02]  /*4530*/  HADD2.F32 R192, -RZ, R50.H0_H0 ;  /* 0x20000032ffc07230 */ /* 0x000fe40000004100 */
[-C--:B------:R-:W-:Y:S01]  /*4540*/  FMUL.FTZ R93, R93, R180.reuse ;  /* 0x000000b45d5d7220 */ /* 0x080fe20000410000 */
[----:B------:R-:W-:Y:S01]  /*4550*/  FADD.FTZ R194, R201, -R194 ;  /* 0x800000c2c9c27221 */ /* 0x000fe20000010000 */
[-C--:B------:R-:W-:Y:S01]  /*4560*/  FMUL.FTZ R91, R91, R180.reuse ;  /* 0x000000b45b5b7220 */ /* 0x080fe20000410000 */
[----:B------:R-:W-:Y:S01]  /*4570*/  FMUL.FTZ R199, R199, R180 ;  /* 0x000000b4c7c77220 */ /* 0x000fe20000410000 */
[----:B------:R-:W-:Y:S01]  /*4580*/  FMUL.FTZ R195, R93, R206 ;  /* 0x000000ce5dc37220 */ /* 0x000fe20000410000 */
[----:B------:R-:W-:Y:S01]  /*4590*/  FMUL.FTZ R198, R196, R93 ;  /* 0x0000005dc4c67220 */ /* 0x000fe20000410000 */
[----:B------:R-:W-:Y:S01]  /*45a0*/  FMUL.FTZ R190, R91, R204 ;  /* 0x000000cc5bbe7220 */ /* 0x000fe20000410000 */
[----:B------:R-:W-:Y:S01]  /*45b0*/  FMUL.FTZ R101, R192, R91 ;  /* 0x0000005bc0657220 */ /* 0x000fe20000410000 */
[C---:B------:R-:W-:Y:S01]  /*45c0*/  FFMA.FTZ R93, R183.reuse, R194, R67 ;  /* 0x000000c2b75d7223 */ /* 0x040fe20000010043 */
[C---:B------:R-:W-:Y:S01]  /*45d0*/  FFMA.FTZ R89, R183.reuse, R89, R64 ;  /* 0x00000059b7597223 */ /* 0x040fe20000010040 */
[----:B------:R-:W-:Y:S01]  /*45e0*/  FFMA.FTZ R91, R183, R94, R65 ;  /* 0x0000005eb75b7223 */ /* 0x000fe20000010041 */
[----:B------:R-:W-:-:S02]  /*45f0*/  HADD2.F32 R88, -RZ, R92.H0_H0 ;  /* 0x2000005cff587230 */ /* 0x000fc40000004100 */
[----:B------:R-:W-:Y:S01]  /*4600*/  FMUL.FTZ R192, R199, R90 ;  /* 0x0000005ac7c07220 */ /* 0x000fe20000410000 */
[--C-:B------:R-:W-:Y:S02]  /*4610*/  HADD2.F32 R196, -RZ, R49.reuse.H1_H1 ;  /* 0x30000031ffc47230 */ /* 0x100fe40000004100 */
[-C--:B------:R-:W-:Y:S01]  /*4620*/  FMUL.FTZ R93, R93, R180.reuse ;  /* 0x000000b45d5d7220 */ /* 0x080fe20000410000 */
[----:B------:R-:W-:Y:S02]  /*4630*/  HADD2.F32 R100, -RZ, R49.H0_H0 ;  /* 0x20000031ff647230 */ /* 0x000fe40000004100 */
[-C--:B------:R-:W-:Y:S01]  /*4640*/  FMUL.FTZ R89, R89, R180.reuse ;  /* 0x000000b459597220 */ /* 0x080fe20000410000 */
[--C-:B------:R-:W-:Y:S02]  /*4650*/  HADD2.F32 R90, -RZ, R48.reuse.H0_H0 ;  /* 0x20000030ff5a7230 */ /* 0x100fe40000004100 */
[----:B------:R-:W-:Y:S01]  /*4660*/  FMUL.FTZ R91, R91, R180 ;  /* 0x000000b45b5b7220 */ /* 0x000fe20000410000 */
[----:B------:R-:W-:-:S02]  /*4670*/  HADD2.F32 R94, -RZ, R48.H1_H1 ;  /* 0x30000030ff5e7230 */ /* 0x000fc40000004100 */
        /* <DEDUP_REMOVED lines=11> */
[----:B------:R-:W-:-:S07]  /*4730*/  F2FP.F16.F32.PACK_AB R88, R93, R88 ;  /* 0x000000585d58723e */ /* 0x000fce00000000ff */
.L_x_8388:
        /* <DEDUP_REMOVED lines=15> */
[----:B0----5:R-:W-:Y:S02]  /*4830*/  HADD2.F32 R81, -RZ, R95.H0_H0 ;  /* 0x2000005fff517230 */ /* 0x021fe40000004100 */
[----:B------:R-:W-:Y:S01]  /*4840*/  FFMA.FTZ R116, R116, R186, R191 ;  /* 0x000000ba74747223 */ /* 0x000fe200000100bf */
[----:B------:R-:W-:Y:S01]  /*4850*/  FFMA.FTZ R82, R183, R119, R78 ;  /* 0x00000077b7527223 */ /* 0x000fe2000001004e */
[----:B------:R-:W-:-:S02]  /*4860*/  HADD2.F32 R91, -RZ, R55.H0_H0 ;  /* 0x20000037ff5b7230 */ /* 0x000fc40000004100 */
[----:B------:R-:W-:Y:S01]  /*4870*/  FFMA.FTZ R83, R183, R184, R79 ;  /* 0x000000b8b7537223 */ /* 0x000fe2000001004f */
[----:B------:R-:W-:Y:S01]  /*4880*/  FADD.FTZ R115, R120, -R115 ;  /* 0x8000007378737221 */ /* 0x000fe20000010000 */
[----:B------:R-:W-:Y:S01]  /*4890*/  FMUL.FTZ R80, R82, R180 ;  /* 0x000000b452507220 */ /* 0x000fe20000410000 */
[----:B------:R-:W-:Y:S01]  /*48a0*/  FADD.FTZ R117, R122, -R117 ;  /* 0x800000757a757221 */ /* 0x000fe20000010000 */
[----:B------:R-:W-:Y:S02]  /*48b0*/  HADD2.F32 R87, -RZ, R95.H1_H1 ;  /* 0x3000005fff577230 */ /* 0x000fe40000004100 */
[----:B------:R-:W-:Y:S01]  /*48c0*/  FFMA.FTZ R113, R113, R186, R191 ;  /* 0x000000ba71717223 */ /* 0x000fe200000100bf */
[--C-:B------:R-:W-:Y:S02]  /*48d0*/  HADD2.F32 R100, -RZ, R94.reuse.H0_H0 ;  /* 0x2000005eff647230 */ /* 0x100fe40000004100 */
[----:B------:R-:W-:Y:S01]  /*48e0*/  FMUL.FTZ R84, R83, R180 ;  /* 0x000000b453547220 */ /* 0x000fe20000410000 */
[----:B------:R-:W-:-:S02]  /*48f0*/  HADD2.F32 R95, -RZ, R94.H1_H1 ;  /* 0x3000005eff5f7230 */ /* 0x000fc40000004100 */
[----:B------:R-:W-:Y:S01]  /*4900*/  FMUL.FTZ R94, R80, R81 ;  /* 0x00000051505e7220 */ /* 0x000fe20000410000 */
[----:B------:R-:W-:Y:S02]  /*4910*/  HADD2.F32 R99, -RZ, R55.H1_H1 ;  /* 0x30000037ff637230 */ /* 0x000fe40000004100 */
[----:B------:R-:W-:Y:S01]  /*4920*/  FMUL.FTZ R91, R91, R80 ;  /* 0x000000505b5b7220 */ /* 0x000fe20000410000 */
[----:B------:R-:W-:Y:S01]  /*4930*/  FADD.FTZ R116, R187, -R116 ;  /* 0x80000074bb747221 */ /* 0x000fe20000010000 */
[C---:B------:R-:W-:Y:S01]  /*4940*/  FFMA.FTZ R80, R183.reuse, R117, R76 ;  /* 0x00000075b7507223 */ /* 0x040fe2000001004c */
[----:B------:R-:W-:Y:S01]  /*4950*/  FFMA.FTZ R86, R183, R115, R74 ;  /* 0x00000073b7567223 */ /* 0x000fe2000001004a */
[-CC-:B------:R-:W-:Y:S01]  /*4960*/  FFMA.FTZ R114, R114, R186.reuse, R191.reuse ;  /* 0x000000ba72727223 */ /* 0x180fe200000100bf */
[----:B------:R-:W-:Y:S01]  /*4970*/  FFMA.FTZ R112, R112, R186, R191 ;  /* 0x000000ba70707223 */ /* 0x000fe200000100bf */
[----:B------:R-:W-:Y:S01]  /*4980*/  FADD.FTZ R113, R118, -R113 ;  /* 0x8000007176717221 */ /* 0x000fe20000010000 */
[----:B------:R-:W-:-:S02]  /*4990*/  HADD2.F32 R85, -RZ, R93.H0_H0 ;  /* 0x2000005dff557230 */ /* 0x000fc40000004100 */
[----:B------:R-:W-:Y:S01]  /*49a0*/  FMUL.FTZ R98, R84, R87 ;  /* 0x0000005754627220 */ /* 0x000fe20000410000 */
[----:B------:R-:W-:Y:S01]  /*49b0*/  FMUL.FTZ R118, R99, R84 ;  /* 0x0000005463767220 */ /* 0x000fe20000410000 */
[--C-:B------:R-:W-:Y:S02]  /*49c0*/  HADD2.F32 R90, -RZ, R54.reuse.H0_H0 ;  /* 0x20000036ff5a7230 */ /* 0x100fe40000004100 */
[----:B------:R-:W-:Y:S01]  /*49d0*/  FFMA.FTZ R81, R183, R116, R77 ;  /* 0x00000074b7517223 */ /* 0x000fe2000001004d */
[----:B------:R-:W-:Y:S02]  /*49e0*/  HADD2.F32 R101, -RZ, R53.H0_H0 ;  /* 0x20000035ff657230 */ /* 0x000fe40000004100 */
[-C--:B------:R-:W-:Y:S01]  /*49f0*/  FMUL.FTZ R87, R80, R180.reuse ;  /* 0x000000b450577220 */ /* 0x080fe20000410000 */
[----:B------:R-:W-:Y:S01]  /*4a00*/  FMUL.FTZ R84, R86, R180 ;  /* 0x000000b456547220 */ /* 0x000fe20000410000 */
[----:B------:R-:W-:Y:S01]  /*4a10*/  FADD.FTZ R114, R123, -R114 ;  /* 0x800000727b727221 */ /* 0x000fe20000010000 */
[----:B------:R-:W-:Y:S01]  /*4a20*/  FADD.FTZ R112, R121, -R112 ;  /* 0x8000007079707221 */ /* 0x000fe20000010000 */
[----:B------:R-:W-:-:S02]  /*4a30*/  HADD2.F32 R99, -RZ, R54.H1_H1 ;  /* 0x30000036ff637230 */ /* 0x000fc40000004100 */
        /* <DEDUP_REMOVED lines=8> */
[----:B------:R-:W-:Y:S02]  /*4ac0*/  HADD2.F32 R93, -RZ, R93.H1_H1 ;  /* 0x3000005dff5d7230 */ /* 0x000fe40000004100 */
[----:B------:R-:W-:Y:S01]  /*4ad0*/  FMUL.FTZ R95, R88, R95 ;  /* 0x0000005f585f7220 */ /* 0x000fe20000410000 */
[----:B------:R-:W-:-:S02]  /*4ae0*/  HADD2.F32 R89, -RZ, R92.H0_H0 ;  /* 0x2000005cff597230 */ /* 0x000fc40000004100 */
[----:B------:R-:W-:Y:S01]  /*4af0*/  FMUL.FTZ R116, R99, R88 ;  /* 0x0000005863747220 */ /* 0x000fe20000410000 */
[----:B------:R-:W-:Y:S02]  /*4b00*/  HADD2.F32 R115, -RZ, R53.H1_H1 ;  /* 0x30000035ff737230 */ /* 0x000fe40000004100 */
[-C--:B------:R-:W-:Y:S01]  /*4b10*/  FMUL.FTZ R90, R87, R180.reuse ;  /* 0x000000b4575a7220 */ /* 0x080fe20000410000 */
[--C-:B------:R-:W-:Y:S02]  /*4b20*/  HADD2.F32 R113, -RZ, R52.reuse.H0_H0 ;  /* 0x20000034ff717230 */ /* 0x100fe40000004100 */
[-C--:B------:R-:W-:Y:S01]  /*4b30*/  FMUL.FTZ R88, R84, R180.reuse ;  /* 0x000000b454587220 */ /* 0x080fe20000410000 */
[----:B------:R-:W-:Y:S02]  /*4b40*/  HADD2.F32 R120, -RZ, R52.H1_H1 ;  /* 0x30000034ff787230 */ /* 0x000fe40000004100 */
[----:B------:R-:W-:Y:S01]  /*4b50*/  FMUL.FTZ R117, R85, R180 ;  /* 0x000000b455757220 */ /* 0x000fe20000410000 */
[----:B------:R-:W-:Y:S01]  /*4b60*/  FMUL.FTZ R99, R90, R93 ;  /* 0x0000005d5a637220 */ /* 0x000fe20000410000 */
[----:B------:R-:W-:Y:S01]  /*4b70*/  FMUL.FTZ R112, R88, R89 ;  /* 0x0000005958707220 */ /* 0x000fe20000410000 */
[----:B------:R-:W-:-:S02]  /*4b80*/  HADD2.F32 R92, -RZ, R92.H1_H1 ;  /* 0x3000005cff5c7230 */ /* 0x000fc40000004100 */
[----:B------:R-:W-:Y:S01]  /*4b90*/  FMUL.FTZ R114, R115, R90 ;  /* 0x0000005a73727220 */ /* 0x000fe20000410000 */
[----:B------:R-:W-:Y:S01]  /*4ba0*/  FMUL.FTZ R88, R113, R88 ;  /* 0x0000005871587220 */ /* 0x000fe20000410000 */
[----:B------:R-:W-:Y:S01]  /*4bb0*/  FMUL.FTZ R93, R120, R117 ;  /* 0x00000075785d7220 */ /* 0x000fe20000410000 */
[----:B------:R-:W-:Y:S01]  /*4bc0*/  F2FP.F16.F32.PACK_AB R91, R118, R91 ;  /* 0x0000005b765b723e */ /* 0x000fe200000000ff */
[----:B------:R-:W-:Y:S01]  /*4bd0*/  FMUL.FTZ R117, R117, R92 ;  /* 0x0000005c75757220 */ /* 0x000fe20000410000 */
[----:B------:R-:W-:Y:S02]  /*4be0*/  F2FP.F16.F32.PACK_AB R90, R116, R103 ;  /* 0x00000067745a723e */ /* 0x000fe400000000ff */
[----:B------:R-:W-:Y:S02]  /*4bf0*/  F2FP.F16.F32.PACK_AB R89, R114, R101 ;  /* 0x000000657259723e */ /* 0x000fe400000000ff */
[----:B------:R-:W-:Y:S01]  /*4c00*/  F2FP.F16.F32.PACK_AB R88, R93, R88 ;  /* 0x000000585d58723e */ /* 0x000fe200000000ff */
[----:B------:R-:W-:Y:S06]  /*4c10*/  BRA `(.L_x_8390) ;  /* 0x0000000400107947 */ /* 0x000fec0003800000 */
.L_x_8389:
        /* <DEDUP_REMOVED lines=16> */
[----:B-----5:R-:W-:-:S02]  /*4d20*/  HADD2.F32 R98, -RZ, R95.H0_H0 ;  /* 0x2000005fff627230 */ /* 0x020fc40000004100 */
[----:B------:R-:W-:Y:S01]  /*4d30*/  FADD.FTZ R186, R189, -R186 ;  /* 0x800000babdba7221 */ /* 0x000fe20000010000 */
[----:B------:R-:W-:Y:S01]  /*4d40*/  FFMA.FTZ R89, R183, R88, R73 ;  /* 0x00000058b7597223 */ /* 0x000fe20000010049 */
[----:B------:R-:W-:Y:S02]  /*4d50*/  HADD2.F32 R88, -RZ, R55.H0_H0 ;  /* 0x20000037ff587230 */ /* 0x000fe40000004100 */
[----:B------:R-:W-:Y:S01]  /*4d60*/  FMUL.FTZ R119, R119, R180 ;  /* 0x000000b477777220 */ /* 0x000fe20000410000 */
        /* <DEDUP_REMOVED lines=8> */
[----:B------:R-:W-:Y:S01]  /*4df0*/  FFMA.FTZ R183, R183, R186, R79 ;  /* 0x000000bab7b77223 */ /* 0x000fe2000001004f */
[----:B------:R-:W-:Y:S02]  /*4e00*/  HADD2.F32 R184, -RZ, R94.H1_H1 ;  /* 0x3000005effb87230 */ /* 0x000fe40000004100 */
[----:B------:R-:W-:Y:S01]  /*4e10*/  FMUL.FTZ R94, R119, R98 ;  /* 0x00000062775e7220 */ /* 0x000fe20000410000 */
[----:B------:R-:W-:Y:S01]  /*4e20*/  FMUL.FTZ R119, R88, R119 ;  /* 0x0000007758777220 */ /* 0x000fe20000410000 */
[----:B------:R-:W-:Y:S02]  /*4e30*/  HADD2.F32 R90, -RZ, R55.H1_H1 ;  /* 0x30000037ff5a7230 */ /* 0x000fe40000004100 */
[-C--:B------:R-:W-:Y:S01]  /*4e40*/  FMUL.FTZ R117, R117, R180.reuse ;  /* 0x000000b475757220 */ /* 0x080fe20000410000 */
[----:B------:R-:W-:Y:S02]  /*4e50*/  HADD2.F32 R88, -RZ, R54.H0_H0 ;  /* 0x20000036ff587230 */ /* 0x000fe40000004100 */
[-C--:B------:R-:W-:Y:S01]  /*4e60*/  FMUL.FTZ R183, R183, R180.reuse ;  /* 0x000000b4b7b77220 */ /* 0x080fe20000410000 */
[-C--:B------:R-:W-:Y:S01]  /*4e70*/  FMUL.FTZ R115, R115, R180.reuse ;  /* 0x000000b473737220 */ /* 0x080fe20000410000 */
[----:B------:R-:W-:Y:S01]  /*4e80*/  FMUL.FTZ R93, R93, R180 ;  /* 0x000000b45d5d7220 */ /* 0x000fe20000410000 */
[----:B------:R-:W-:-:S02]  /*4e90*/  HADD2.F32 R114, -RZ, R53.H1_H1 ;  /* 0x30000035ff727230 */ /* 0x000fc40000004100 */
[----:B------:R-:W-:Y:S01]  /*4ea0*/  FMUL.FTZ R120, R90, R183 ;  /* 0x000000b75a787220 */ /* 0x000fe20000410000 */
[----:B------:R-:W-:Y:S01]  /*4eb0*/  FMUL.FTZ R101, R88, R117 ;  /* 0x0000007558657220 */ /* 0x000fe20000410000 */
[----:B------:R-:W-:Y:S02]  /*4ec0*/  HADD2.F32 R90, -RZ, R54.H1_H1 ;  /* 0x30000036ff5a7230 */ /* 0x000fe40000004100 */
[----:B------:R-:W-:Y:S01]  /*4ed0*/  FMUL.FTZ R102, R115, R102 ;  /* 0x0000006673667220 */ /* 0x000fe20000410000 */
[----:B------:R-:W-:Y:S02]  /*4ee0*/  HADD2.F32 R88, -RZ, R53.H0_H0 ;  /* 0x20000035ff587230 */ /* 0x000fe40000004100 */
[-C--:B------:R-:W-:Y:S01]  /*4ef0*/  FMUL.FTZ R113, R113, R180.reuse ;  /* 0x000000b471717220 */ /* 0x080fe20000410000 */
[----:B------:R-:W-:Y:S01]  /*4f00*/  FMUL.FTZ R89, R89, R180 ;  /* 0x000000b459597220 */ /* 0x000fe20000410000 */
[----:B------:R-:W-:Y:S01]  /*4f10*/  FMUL.FTZ R118, R90, R93 ;  /* 0x0000005d5a767220 */ /* 0x000fe20000410000 */
[----:B------:R-:W-:-:S02]  /*4f20*/  HADD2.F32 R90, -RZ, R52.H1_H1 ;  /* 0x30000034ff5a7230 */ /* 0x000fc40000004100 */
[----:B------:R-:W-:Y:S01]  /*4f30*/  FMUL.FTZ R115, R88, R115 ;  /* 0x0000007358737220 */ /* 0x000fe20000410000 */
[----:B------:R-:W-:Y:S02]  /*4f40*/  HADD2.F32 R88, -RZ, R52.H0_H0 ;  /* 0x20000034ff587230 */ /* 0x000fe40000004100 */
        /* <DEDUP_REMOVED lines=17> */
.L_x_8390:
[----:B------:R-:W0:Y:S01]  /*5060*/  @P1 LDC.64 R92, c[0x0][0x478] ;  /* 0x00011e00ff5c1b82 */ /* 0x000e220000000a00 */
[----:B------:R-:W-:-:S04]  /*5070*/  IMAD.WIDE.U32 R96, R181, 0x10, R96 ;  /* 0x00000010b5607825 */ /* 0x000fc800078e0060 */
[----:B0-----:R-:W-:-:S05]  /*5080*/  @P1 IMAD.WIDE.U32 R92, R181, 0x20, R92 ;  /* 0x00000020b55c1825 */ /* 0x001fca00078e005c */
[----:B------:R0:W-:Y:S04]  /*5090*/  @P1 STG.E.128 desc[UR6][R92.64], R84 ;  /* 0x000000545c001986 */ /* 0x0001e8000c101d06 */
[----:B------:R0:W-:Y:S04]  /*50a0*/  @P1 STG.E.128 desc[UR6][R92.64+0x10], R80 ;  /* 0x000010505c001986 */ /* 0x0001e8000c101d06 */
[----:B------:R0:W-:Y:S02]  /*50b0*/  STG.E.128 desc[UR6][R96.64], R88 ;  /* 0x0000005860007986 */ /* 0x0001e4000c101d06 */
.L_x_8384:
        /* <DEDUP_REMOVED lines=29> */
.L_x_8375:
        /* <DEDUP_REMOVED lines=69> */
.L_x_8374:
[----:B------:R-:W-:Y:S05]  /*56e0*/  BSYNC B0 ;  /* 0x0000000000007941 */ /* 0x000fea0003800000 */
.L_x_8373:
        /* <DEDUP_REMOVED lines=128> */
[----:B------:R-:W-:Y:S08]  /*5ef0*/  BAR.SYNC.DEFER_BLOCKING 0x0 ;  /* 0x0000000000007b1d */ /* 0x000ff00000010000 */
[----:B0-----:R-:W0:Y:S01]  /*5f00*/  LDC R2, c[0x0][0x388] ;  /* 0x0000e200ff027b82 */ /* 0x001e220000000800 */
[----:B------:R-:W1:Y:S04]  /*5f10*/  LDS R65, [R12] ;  /* 0x000000000c417984 */ /* 0x000e680000000800 */
[----:B------:R-:W2:Y:S04]  /*5f20*/  LDS R4, [R12+0xc00] ;  /* 0x000c00000c047984 */ /* 0x000ea80000000800 */
[----:B------:R-:W3:Y:S04]  /*5f30*/  LDS R3, [R12+0x1800] ;  /* 0x001800000c037984 */ /* 0x000ee80000000800 */
[----:B------:R-:W4:Y:S01]  /*5f40*/  LDS R6, [R12+0x200] ;  /* 0x000200000c067984 */ /* 0x000f220000000800 */
[----:B0-----:R-:W-:Y:S01]  /*5f50*/  IMAD R23, R2, UR4, RZ ;  /* 0x0000000402177c24 */ /* 0x001fe2000f8e02ff */
[----:B------:R-:W0:Y:S02]  /*5f60*/  LDCU.64 UR4, c[0x0][0x460] ;  /* 0x00008c00ff0477ac */ /* 0x000e240008000a00 */
[----:B------:R-:W5:Y:S02]  /*5f70*/  LDS R8, [R12+0x400] ;  /* 0x000400000c087984 */ /* 0x000f640000000800 */
[----:B------:R-:W-:-:S02]  /*5f80*/  IADD3 R0, P0, PT, R23, R0, RZ ;  /* 0x0000000017007210 */ /* 0x000fc40007f1e0ff */
[----:B------:R-:W0:Y:S02]  /*5f90*/  LDS R7, [R12+0xe00] ;  /* 0x000e00000c077984 */ /* 0x000e240000000800 */
[----:B------:R-:W-:Y:S02]  /*5fa0*/  SHF.L.U32 R20, R0, 0x2, RZ ;  /* 0x0000000200147819 */ /* 0x000fe400000006ff */
        /* <DEDUP_REMOVED lines=12> */
[----:B------:R-:W-:Y:S02]  /*6070*/  IADD3 R2, P0, PT, R20, UR18, RZ ;  /* 0x0000001214027c10 */ /* 0x000fe4000ff1e0ff */
[----:B------:R-:W-:Y:S01]  /*6080*/  SHF.L.U64.HI R22, R0, 0x2, R3 ;  /* 0x0000000200167819 */ /* 0x000fe20000010203 */
[----:B------:R-:W3:Y:S01]  /*6090*/  LDS R16, [R12+0xa00] ;  /* 0x000a00000c107984 */ /* 0x000ee20000000800 */
[----:B----4-:R-:W-:Y:S01]  /*60a0*/  FADD.FTZ R0, RZ, R6 ;  /* 0x00000006ff007221 */ /* 0x010fe20000010000 */
[----:B-----5:R-:W-:Y:S01]  /*60b0*/  FADD.FTZ R8, RZ, R8 ;  /* 0x00000008ff087221 */ /* 0x020fe20000010000 */
[----:B------:R-:W-:Y:S01]  /*60c0*/  IADD3 R4, P1, PT, R20, UR16, RZ ;  /* 0x0000001014047c10 */ /* 0x000fe2000ff3e0ff */
[----:B------:R-:W4:Y:S01]  /*60d0*/  LDS R29, [R12+0x1400] ;  /* 0x001400000c1d7984 */ /* 0x000f220000000800 */
[----:B------:R-:W-:Y:S01]  /*60e0*/  IADD3.X R3, PT, PT, R22, UR19, RZ, P0, !PT ;  /* 0x0000001316037c10 */ /* 0x000fe200087fe4ff */
[----:B0-----:R-:W-:Y:S01]  /*60f0*/  FADD.FTZ R0, R0, R7 ;  /* 0x0000000700007221 */ /* 0x001fe20000010000 */
[----:B------:R-:W-:Y:S01]  /*6100*/  IADD3 R6, P0, PT, R20, UR4, RZ ;  /* 0x0000000414067c10 */ /* 0x000fe2000ff1e0ff */
[----:B------:R-:W0:Y:S01]  /*6110*/  LDS R45, [R12+0x1e00] ;  /* 0x001e00000c2d7984 */ /* 0x000e220000000800 */
[----:B------:R-:W-:-:S02]  /*6120*/  FADD.FTZ R10, RZ, R10 ;  /* 0x0000000aff0a7221 */ /* 0x000fc40000010000 */
[C---:B------:R-:W-:Y:S01]  /*6130*/  IADD3.X R7, PT, PT, R22.reuse, UR5, RZ, P0, !PT ;  /* 0x0000000516077c10 */ /* 0x040fe200087fe4ff */
        /* <DEDUP_REMOVED lines=10> */
[----:B-1----:R-:W-:-:S03]  /*61e0*/  FADD.FTZ R10, R10, R23 ;  /* 0x000000170a0a7221 */ /* 0x002fc60000010000 */
[----:B------:R-:W1:Y:S01]  /*61f0*/  LDS R59, [R12+0x2c00] ;  /* 0x002c00000c3b7984 */ /* 0x000e620000000800 */
[----:B--2---:R-:W-:-:S03]  /*6200*/  FADD.FTZ R8, R8, R43 ;  /* 0x0000002b08087221 */ /* 0x004fc60000010000 */
[----:B------:R-:W2:Y:S01]  /*6210*/  LDS R61, [R12+0x2e00] ;  /* 0x002e00000c3d7984 */ /* 0x000ea20000000800 */
[----:B---3--:R-:W-:-:S03]  /*6220*/  FADD.FTZ R53, R0, R53 ;  /* 0x0000003500357221 */ /* 0x008fc60000010000 */
[----:B------:R-:W-:Y:S01]  /*6230*/  STG.E desc[UR6][R2.64], R31 ;  /* 0x0000001f02007986 */ /* 0x000fe2000c101906 */
[----:B------:R-:W-:-:S03]  /*6240*/  FADD.FTZ R16, RZ, R16 ;  /* 0x00000010ff107221 */ /* 0x000fc60000010000 */
[----:B------:R-:W-:Y:S01]  /*6250*/  STG.E desc[UR6][R4.64], R15 ;  /* 0x0000000f04007986 */ /* 0x000fe2000c101906 */
[----:B----4-:R-:W-:-:S03]  /*6260*/  FADD.FTZ R14, R14, R29 ;  /* 0x0000001d0e0e7221 */ /* 0x010fc60000010000 */
        /* <DEDUP_REMOVED lines=25> */
.L_x_8376:
        /* <DEDUP_REMOVED lines=8> */
.L_x_8393:
[----:B------:R-:W-:Y:S05]  /*6480*/  BSYNC B2 ;  /* 0x0000000000027941 */ /* 0x000fea0003800000 */
.L_x_8392:
        /* <DEDUP_REMOVED lines=8> */
.L_x_8394:
[----:B------:R-:W-:-:S05]  /*6510*/  FADD.FTZ R13, R12, R13 ;  /* 0x0000000d0c0d7221 */ /* 0x000fca0000010000 */
[----:B------:R-:W-:Y:S01]  /*6520*/  MOV R215, R13 ;  /* 0x0000000d00d77202 */ /* 0x000fe20000000f00 */
[----:B------:R-:W-:Y:S01]  /*6530*/  HFMA2 R206, -RZ, RZ, 0, 1.1920928955078125e-07 ;  /* 0x00000002ffce7431 */ /* 0x000fe200000001ff */
[----:B------:R-:W-:-:S07]  /*6540*/  MOV R37, R213 ;  /* 0x000000d500257202 */ /* 0x000fce0000000f00 */
[----:B------:R-:W-:Y:S05]  /*6550*/  WARPSYNC.COLLECTIVE R204, `(.L_x_8395) ;  /* 0x00000000cc087348 */ /* 0x000fea0003c00000 */
[----:B------:R0:W1:Y:S02]  /*6560*/  SHFL.BFLY P3, R213, R215, R206, R217 ;  /* 0x0c0000ced7d57389 */ /* 0x00006400000600d9 */
[----:B01----:R-:W-:Y:S05]  /*6570*/  ENDCOLLECTIVE ;  /* 0x000000000000791b */ /* 0x003fea0003800000 */
.L_x_8395:
[----:B------:R-:W-:-:S05]  /*6580*/  FADD.FTZ R37, R36, R37 ;  /* 0x0000002524257221 */ /* 0x000fca0000010000 */
[----:B------:R-:W-:Y:S02]  /*6590*/  MOV R215, R37 ;  /* 0x0000002500d77202 */ /* 0x000fe40000000f00 */
[----:B------:R-:W-:-:S07]  /*65a0*/  MOV R38, R213 ;  /* 0x000000d500267202 */ /* 0x000fce0000000f00 */
[----:B------:R-:W-:Y:S05]  /*65b0*/  WARPSYNC.COLLECTIVE R204, `(.L_x_8396) ;  /* 0x00000000cc087348 */ /* 0x000fea0003c00000 */
[----:B------:R0:W1:Y:S02]  /*65c0*/  SHFL.BFLY P3, R213, R215, R206, R217 ;  /* 0x0c0000ced7d57389 */ /* 0x00006400000600d9 */
[----:B01----:R-:W-:Y:S05]  /*65d0*/  ENDCOLLECTIVE ;  /* 0x000000000000791b */ /* 0x003fea0003800000 */
.L_x_8396:
        /* <DEDUP_REMOVED lines=8> */
.L_x_8397:
[----:B------:R-:W-:Y:S01]  /*6660*/  FADD.FTZ R88, R37, R88 ;  /* 0x0000005825587221 */ /* 0x000fe20000010000 */
[----:B------:R-:W-:-:S04]  /*6670*/  MOV R37, R99 ;  /* 0x0000006300257202 */ /* 0x000fc80000000f00 */
[----:B------:R-:W-:Y:S02]  /*6680*/  MOV R215, R88 ;  /* 0x0000005800d77202 */ /* 0x000fe40000000f00 */
[----:B------:R-:W-:-:S07]  /*6690*/  MOV R89, R213 ;  /* 0x000000d500597202 */ /* 0x000fce0000000f00 */
[----:B------:R-:W-:Y:S05]  /*66a0*/  WARPSYNC.COLLECTIVE R204, `(.L_x_8398) ;  /* 0x00000000cc087348 */ /* 0x000fea0003c00000 */
[----:B------:R0:W1:Y:S02]  /*66b0*/  SHFL.BFLY P3, R213, R215, R206, R217 ;  /* 0x0c0000ced7d57389 */ /* 0x00006400000600d9 */
[----:B01----:R-:W-:Y:S05]  /*66c0*/  ENDCOLLECTIVE ;  /* 0x000000000000791b */ /* 0x003fea0003800000 */
.L_x_8398:
        /* <DEDUP_REMOVED lines=8> */
.L_x_8399:
[----:B------:R-:W-:-:S05]  /*6750*/  FADD.FTZ R191, R88, R191 ;  /* 0x000000bf58bf7221 */ /* 0x000fca0000010000 */
[----:B------:R-:W-:Y:S02]  /*6760*/  MOV R215, R191 ;  /* 0x000000bf00d77202 */ /* 0x000fe40000000f00 */
[----:B------:R-:W-:-:S07]  /*6770*/  MOV R12, R213 ;  /* 0x000000d5000c7202 */ /* 0x000fce0000000f00 */
[----:B------:R-:W-:Y:S05]  /*6780*/  WARPSYNC.COLLECTIVE R204, `(.L_x_8400) ;  /* 0x00000000cc087348 */ /* 0x000fea0003c00000 */
[----:B------:R0:W1:Y:S02]  /*6790*/  SHFL.BFLY P3, R213, R215, R206, R217 ;  /* 0x0c0000ced7d57389 */ /* 0x00006400000600d9 */
[----:B01----:R-:W-:Y:S05]  /*67a0*/  ENDCOLLECTIVE ;  /* 0x000000000000791b */ /* 0x003fea0003800000 */
.L_x_8400:
        /* <DEDUP_REMOVED lines=8> */
.L_x_8401:
[----:B------:R-:W-:Y:S01]  /*6830*/  FADD.FTZ R186, R191, R36 ;  /* 0x00000024bfba7221 */ /* 0x000fe20000010000 */
[----:B------:R-:W-:-:S04]  /*6840*/  MOV R36, R90 ;  /* 0x0000005a00247202 */ /* 0x000fc80000000f00 */
[----:B------:R-:W-:Y:S02]  /*6850*/  MOV R215, R186 ;  /* 0x000000ba00d77202 */ /* 0x000fe40000000f00 */
[----:B------:R-:W-:-:S07]  /*6860*/  MOV R211, R213 ;  /* 0x000000d500d37202 */ /* 0x000fce0000000f00 */
[----:B------:R-:W-:Y:S05]  /*6870*/  WARPSYNC.COLLECTIVE R204, `(.L_x_8402) ;  /* 0x00000000cc087348 */ /* 0x000fea0003c00000 */
[----:B------:R0:W1:Y:S02]  /*6880*/  SHFL.BFLY P3, R213, R215, R206, R217 ;  /* 0x0c0000ced7d57389 */ /* 0x00006400000600d9 */
[----:B01----:R-:W-:Y:S05]  /*6890*/  ENDCOLLECTIVE ;  /* 0x000000000000791b */ /* 0x003fea0003800000 */
.L_x_8402:
[----:B------:R-:W-:Y:S05]  /*68a0*/  BRA `(.L_x_8403) ;  /* 0xffffffb000107947 */ /* 0x000fea000383ffff */
.L_x_8404:
        /* <DEDUP_REMOVED lines=13> */
.L_x_14536:


//--------------------- .text._ZN10layer_norm13ln_bwd_kernelINS_13Kernel_traitsI6__halfS2_fS2_fjLj768ELj1ELj4ELj1ELj16ENS_18Kernel_traits_baseILj768ES2_S2_fS2_fjLj128EEEEELb0ELb1ELb1ELb0EEEvNS_9BwdParamsE --------------------------
	.section	.text._ZN10layer_norm13ln_bwd_kernelINS_13Kernel_traitsI6__halfS2_fS2_fjLj768ELj1ELj4ELj1ELj16ENS_18Kernel_traits_baseILj768ES2_S2_fS2_fjLj128EEEEELb0ELb1ELb1ELb0EEEvNS_9BwdParamsE,"ax",@progbits
	.align	128
        .global         _ZN10layer_norm13ln_bwd_kernelINS_13Kernel_traitsI6__halfS2_fS2_fjLj768ELj1ELj4ELj1ELj16ENS_18Kernel_traits_baseILj768ES2_S2_fS2_fjLj128EEEEELb0ELb1ELb1ELb0EEEvNS_9BwdParamsE
        .type           _ZN10layer_norm13ln_bwd_kernelINS_13Kernel_traitsI6__halfS2_fS2_fjLj768ELj1ELj4ELj1ELj16ENS_18Kernel_traits_baseILj768ES2_S2_fS2_fjLj128EEEEELb0ELb1ELb1ELb0EEEvNS_9BwdParamsE,@function
        .size           _ZN10layer_norm13ln_bwd_kernelINS_13Kernel_traitsI6__halfS2_fS2_fjLj768ELj1ELj4ELj1ELj16ENS_18Kernel_traits_baseILj768ES2_S2_fS2_fjLj128EEEEELb0ELb1ELb1ELb0EEEvNS_9BwdParamsE,(.L_x_14537 - _ZN10layer_norm13ln_bwd_kernelINS_13Kernel_traitsI6__halfS2_fS2_fjLj768ELj1ELj4ELj1ELj16ENS_18Kernel_traits_baseILj768ES2_S2_fS2_fjLj128EEEEELb0ELb1ELb1ELb0EEEvNS_9BwdParamsE)
        .other          _ZN10layer_norm13ln_bwd_kernelINS_13Kernel_traitsI6__halfS2_fS2_fjLj768ELj1ELj4ELj1ELj16ENS_18Kernel_traits_baseILj768ES2_S2_fS2_fjLj128EEEEELb0ELb1ELb1ELb0EEEvNS_9BwdParamsE,@"STO_CUDA_ENTRY STV_DEFAULT"
_ZN10layer_norm13ln_bwd_kernelINS_13Kernel_traitsI6__halfS2_fS2_fjLj768ELj1ELj4ELj1ELj16ENS_18Kernel_traits_baseILj768ES2_S2_fS2_fjLj128EEEEELb0ELb1ELb1ELb0EEEvNS_9BwdParamsE:
.text._ZN10layer_norm13ln_bwd_kernelINS_13Kernel_traitsI6__halfS2_fS2_fjLj768ELj1ELj4ELj1ELj16ENS_18Kernel_traits_baseILj768ES2_S2_fS2_fjLj128EEEEELb0ELb1ELb1ELb0EEEvNS_9BwdParamsE:
        /* <DEDUP_REMOVED lines=17> */
[----:B------:R-:W2:Y:S01]  /*0110*/  S2UR UR4, SR_CTAID.X ;  /* 0x00000000000479c3 */ /* 0x000ea20000002500 */
[----:B------:R-:W-:Y:S01]  /*0120*/  MOV R39, R148 ;  /* 0x0000009400277202 */ /* 0x000fe20000000f00 */
[----:B------:R-:W0:Y:S01]  /*0130*/  LDCU.64 UR10, c[0x0][0x3c0] ;  /* 0x00007800ff0a77ac */ /* 0x000e220008000a00 */
        /* <DEDUP_REMOVED lines=9> */
[----:B------:R2:W5:Y:S02]  /*01d0*/  @P0 LDG.E.128 R152, desc[UR6][R2.64] ;  /* 0x0000000602980981 */ /* 0x000564000c1e1d00 */
[----:B------:R-:W3:Y:S01]  /*01e0*/  @P2 LDC.64 R34, c[0x0][0x3d0] ;  /* 0x0000f400ff222b82 */ /* 0x000ee20000000a00 */
[C---:B----4-:R-:W-:Y:S01]  /*01f0*/  @P0 IMAD.WIDE.U32 R24, R39.reuse, 0x10, R24 ;  /* 0x0000001027180825 */ /* 0x050fe200078e0018 */
[----:B------:R-:W-:-:S04]  /*0200*/  @P0 LOP3.LUT R39, R39, 0x20, RZ, 0xfc, !PT ;  /* 0x0000002027270812 */ /* 0x000fc800078efcff */
[----:B------:R4:W5:Y:S02]  /*0210*/  @P0 LDG.E.128 R4, desc[UR6][R24.64] ;  /* 0x0000000618040981 */ /* 0x000964000c1e1d00 */
[----:B------:R-:W3:Y:S01]  /*0220*/  @P2 LDC.64 R36, c[0x0][0x3e8] ;  /* 0x0000fa00ff242b82 */ /* 0x000ee20000000a00 */
[----:B--2---:R-:W-:Y:S01]  /*0230*/  SHF.R.U32.HI R2, RZ, 0x5, R84 ;  /* 0x00000005ff027819 */ /* 0x004fe20000011654 */
[----:B-1----:R-:W-:-:S03]  /*0240*/  @P1 IMAD.WIDE.U32 R30, R39, 0x10, R26 ;  /* 0x00000010271e1825 */ /* 0x002fc600078e001a */
[----:B------:R-:W-:Y:S01]  /*0250*/  LOP3.LUT R2, R2, UR4, RZ, 0xfc, !PT ;  /* 0x0000000402027c12 */ /* 0x000fe2000f8efcff */
[----:B0-----:R-:W-:-:S03]  /*0260*/  @P1 IMAD.WIDE.U32 R32, R39, 0x10, R28 ;  /* 0x0000001027201825 */ /* 0x001fc600078e001c */
[----:B------:R-:W-:Y:S01]  /*0270*/  ISETP.GE.AND P0, PT, R2, UR5, PT ;  /* 0x0000000502007c0c */ /* 0x000fe2000bf06270 */
[----:B------:R0:W5:Y:S01]  /*0280*/  @P1 LDG.E.128 R8, desc[UR6][R30.64] ;  /* 0x000000061e081981 */ /* 0x000162000c1e1d00 */
[----:B------:R-:W-:Y:S02]  /*0290*/  @P1 IADD3 R39, PT, PT, R39, 0x20, RZ ;  /* 0x0000002027271810 */ /* 0x000fe40007ffe0ff */
[----:B----4-:R-:W-:Y:S02]  /*02a0*/  CS2R R24, SRZ ;  /* 0x0000000000187805 */ /* 0x010fe4000001ff00 */
[----:B------:R-:W-:Y:S01]  /*02b0*/  CS2R R40, SRZ ;  /* 0x0000000000287805 */ /* 0x000fe2000001ff00 */
[----:B------:R1:W5:Y:S01]  /*02c0*/  @P1 LDG.E.128 R12, desc[UR6][R32.64] ;  /* 0x00000006200c1981 */ /* 0x000362000c1e1d00 */
[----:B---3--:R-:W-:Y:S01]  /*02d0*/  @P2 IMAD.WIDE.U32 R26, R39, 0x10, R34 ;  /* 0x00000010271a2825 */ /* 0x008fe200078e0022 */
[----:B------:R-:W-:Y:S02]  /*02e0*/  CS2R R34, SRZ ;  /* 0x0000000000227805 */ /* 0x000fe4000001ff00 */
[----:B------:R-:W-:-:S02]  /*02f0*/  CS2R R42, SRZ ;  /* 0x00000000002a7805 */ /* 0x000fc4000001ff00 */
[----:B------:R-:W-:Y:S02]  /*0300*/  CS2R R44, SRZ ;  /* 0x00000000002c7805 */ /* 0x000fe4000001ff00 */
[----:B0-----:R-:W-:Y:S01]  /*0310*/  CS2R R30, SRZ ;  /* 0x00000000001e7805 */ /* 0x001fe2000001ff00 */
[----:B------:R0:W5:Y:S01]  /*0320*/  @P2 LDG.E.128 R16, desc[UR6][R26.64] ;  /* 0x000000061a102981 */ /* 0x000162000c1e1d00 */
[----:B------:R-:W-:Y:S01]  /*0330*/  @P2 IMAD.WIDE.U32 R28, R39, 0x10, R36 ;  /* 0x00000010271c2825 */ /* 0x000fe200078e0024 */
[----:B-1----:R-:W-:Y:S02]  /*0340*/  CS2R R32, SRZ ;  /* 0x0000000000207805 */ /* 0x002fe4000001ff00 */
[----:B------:R-:W-:Y:S02]  /*0350*/  CS2R R36, SRZ ;  /* 0x0000000000247805 */ /* 0x000fe4000001ff00 */
[----:B------:R-:W-:Y:S02]  /*0360*/  CS2R R38, SRZ ;  /* 0x0000000000267805 */ /* 0x000fe4000001ff00 */
[----:B------:R-:W-:Y:S01]  /*0370*/  CS2R R46, SRZ ;  /* 0x00000000002e7805 */ /* 0x000fe2000001ff00 */
[----:B------:R1:W5:Y:S01]  /*0380*/  @P2 LDG.E.128 R20, desc[UR6][R28.64] ;  /* 0x000000061c142981 */ /* 0x000362000c1e1d00 */
[----:B------:R-:W-:-:S02]  /*0390*/  CS2R R48, SRZ ;  /* 0x0000000000307805 */ /* 0x000fc4000001ff00 */
[----:B0-----:R-:W-:Y:S02]  /*03a0*/  CS2R R26, SRZ ;  /* 0x00000000001a7805 */ /* 0x001fe4000001ff00 */
[----:B------:R-:W-:Y:S02]  /*03b0*/  CS2R R50, SRZ ;  /* 0x0000000000327805 */ /* 0x000fe4000001ff00 */
[----:B------:R-:W-:Y:S02]  /*03c0*/  CS2R R52, SRZ ;  /* 0x0000000000347805 */ /* 0x000fe4000001ff00 */
[----:B------:R-:W-:Y:S02]  /*03d0*/  CS2R R54, SRZ ;  /* 0x0000000000367805 */ /* 0x000fe4000001ff00 */
[----:B------:R-:W-:Y:S02]  /*03e0*/  CS2R R56, SRZ ;  /* 0x0000000000387805 */ /* 0x000fe4000001ff00 */
[----:B------:R-:W-:-:S02]  /*03f0*/  CS2R R58, SRZ ;  /* 0x00000000003a7805 */ /* 0x000fc4000001ff00 */
[----:B------:R-:W-:Y:S02]  /*0400*/  CS2R R60, SRZ ;  /* 0x00000000003c7805 */ /* 0x000fe4000001ff00 */
[----:B------:R-:W-:Y:S02]  /*0410*/  CS2R R62, SRZ ;  /* 0x00000000003e7805 */ /* 0x000fe4000001ff00 */
[----:B-1----:R-:W-:Y:S02]  /*0420*/  CS2R R28, SRZ ;  /* 0x00000000001c7805 */ /* 0x002fe4000001ff00 */
        /* <DEDUP_REMOVED lines=53> */
.L_x_8483:
        /* <DEDUP_REMOVED lines=46> */
[----:B------:R-:W-:Y:S01]  /*0a60*/  ISETP.NE.AND.EX P0, PT, RZ, UR13, PT, P0 ;  /* 0x0000000dff007c0c */ /* 0x000fe2000bf05300 */
[--C-:B------:R-:W-:Y:S02]  /*0a70*/  HADD2.F32 R204, -RZ, R152.reuse.H0_H0 ;  /* 0x20000098ffcc7230 */ /* 0x100fe40000004100 */
[----:B------:R-:W-:-:S10]  /*0a80*/  HADD2.F32 R200, -RZ, R152.H1_H1 ;  /* 0x30000098ffc87230 */ /* 0x000fd40000004100 */
[----:B------:R-:W1:Y:S01]  /*0a90*/  @P0 LDC.64 R188, c[0x0][0x438] ;  /* 0x00010e00ffbc0b82 */ /* 0x000e620000000a00 */
[--C-:B------:R-:W-:Y:S02]  /*0aa0*/  HADD2.F32 R197, -RZ, R153.reuse.H0_H0 ;  /* 0x20000099ffc57230 */ /* 0x100fe40000004100 */
[----:B------:R-:W-:Y:S02]  /*0ab0*/  HADD2.F32 R196, -RZ, R153.H1_H1 ;  /* 0x30000099ffc47230 */ /* 0x000fe40000004100 */
[--C-:B------:R-:W-:Y:S02]  /*0ac0*/  HADD2.F32 R194, -RZ, R154.reuse.H0_H0 ;  /* 0x2000009affc27230 */ /* 0x100fe40000004100 */
[----:B------:R-:W-:Y:S02]  /*0ad0*/  HADD2.F32 R193, -RZ, R154.H1_H1 ;  /* 0x3000009affc17230 */ /* 0x000fe40000004100 */
[----:B0-----:R-:W-:Y:S02]  /*0ae0*/  HADD2.F32 R190, -RZ, R155.H0_H0 ;  /* 0x2000009bffbe7230 */ /* 0x001fe40000004100 */
[----:B-1----:R-:W-:-:S05]  /*0af0*/  @P0 IMAD.WIDE.U32 R188, R206, 0x20, R188 ;  /* 0x00000020cebc0825 */ /* 0x002fca00078e00bc */
[----:B------:R-:W5:Y:S04]  /*0b00*/  @P0 LDG.E.128 R96, desc[UR6][R188.64] ;  /* 0x00000006bc600981 */ /* 0x000f68000c1e1d00 */
[----:B------:R0:W5:Y:S01]  /*0b10*/  @P0 LDG.E.128 R100, desc[UR6][R188.64+0x10] ;  /* 0x00001006bc640981 */ /* 0x000162000c1e1d00 */
[----:B------:R-:W-:Y:S02]  /*0b20*/  IADD3 R207, PT, PT, R207, 0x20, RZ ;  /* 0x00000020cfcf7810 */ /* 0x000fe40007ffe0ff */
[----:B------:R-:W-:Y:S01]  /*0b30*/  IADD3 R206, PT, PT, R206, 0x20, RZ ;  /* 0x00000020cece7810 */ /* 0x000fe20007ffe0ff */
[C---:B--2---:R-:W-:Y:S01]  /*0b40*/  FADD.FTZ R202, -R205.reuse, R137 ;  /* 0x00000089cdca7221 */ /* 0x044fe20000010100 */
[C---:B------:R-:W-:Y:S01]  /*0b50*/  FADD.FTZ R136, -R205.reuse, R136 ;  /* 0x00000088cd887221 */ /* 0x040fe20000010100 */
[C---:B------:R-:W-:Y:S01]  /*0b60*/  FADD.FTZ R138, -R205.reuse, R138 ;  /* 0x0000008acd8a7221 */ /* 0x040fe20000010100 */
[----:B------:R-:W-:-:S02]  /*0b70*/  FADD.FTZ R198, -R205, R139 ;  /* 0x0000008bcdc67221 */ /* 0x000fc40000010100 */
[C---:B-----5:R-:W-:Y:S01]  /*0b80*/  FMUL.FTZ R3, R149.reuse, R136 ;  /* 0x0000008895037220 */ /* 0x060fe20000410000 */
[--C-:B----4-:R-:W-:Y:S02]  /*0b90*/  HADD2.F32 R137, -RZ, R140.reuse.H0_H0 ;  /* 0x2000008cff897230 */ /* 0x110fe40000004100 */
[----:B------:R-:W-:Y:S01]  /*0ba0*/  FMUL.FTZ R199, R149, R138 ;  /* 0x0000008a95c77220 */ /* 0x000fe20000410000 */
[----:B------:R-:W-:Y:S02]  /*0bb0*/  HADD2.F32 R140, -RZ, R140.H1_H1 ;  /* 0x3000008cff8c7230 */ /* 0x000fe40000004100 */
[--C-:B------:R-:W-:Y:S02]  /*0bc0*/  HADD2.F32 R139, -RZ, R141.reuse.H0_H0 ;  /* 0x2000008dff8b7230 */ /* 0x100fe40000004100 */
[-C--:B------:R-:W-:Y:S01]  /*0bd0*/  FMUL.FTZ R204, R204, R137.reuse ;  /* 0x00000089cccc7220 */ /* 0x080fe20000410000 */
[----:B------:R-:W-:Y:S01]  /*0be0*/  FADD.FTZ R48, R48, R137 ;  /* 0x0000008930307221 */ /* 0x000fe20000010000 */
[----:B------:R-:W-:Y:S01]  /*0bf0*/  FFMA.FTZ R24, R3, R137, R24 ;  /* 0x0000008903187223 */ /* 0x000fe20000010018 */
[----:B------:R-:W-:Y:S01]  /*0c00*/  FMUL.FTZ R200, R200, R140 ;  /* 0x0000008cc8c87220 */ /* 0x000fe20000410000 */
[-C--:B------:R-:W-:Y:S01]  /*0c10*/  FMUL.FTZ R197, R197, R139.reuse ;  /* 0x0000008bc5c57220 */ /* 0x080fe20000410000 */
[----:B------:R-:W-:Y:S01]  /*0c20*/  FADD.FTZ R50, R50, R139 ;  /* 0x0000008b32327221 */ /* 0x000fe20000010000 */
[----:B------:R-:W-:Y:S01]  /*0c30*/  FFMA.FTZ R26, R199, R139, R26 ;  /* 0x0000008bc71a7223 */ /* 0x000fe2000001001a */
[----:B------:R-:W-:Y:S01]  /*0c40*/  FADD.FTZ R137, RZ, R204 ;  /* 0x000000ccff897221 */ /* 0x000fe20000010000 */
[----:B------:R-:W-:Y:S01]  /*0c50*/  FMUL.FTZ R202, R149, R202 ;  /* 0x000000ca95ca7220 */ /* 0x000fe20000410000 */
[----:B------:R-:W-:Y:S01]  /*0c60*/  FFMA.FTZ R139, R3, R204, RZ ;  /* 0x000000cc038b7223 */ /* 0x000fe200000100ff */
[----:B------:R-:W-:-:S02]  /*0c70*/  HADD2.F32 R141, -RZ, R141.H1_H1 ;  /* 0x3000008dff8d7230 */ /* 0x000fc40000004100 */
[----:B------:R-:W-:Y:S01]  /*0c80*/  FADD.FTZ R136, R137, R200 ;  /* 0x000000c889887221 */ /* 0x000fe20000010000 */
[----:B------:R-:W-:Y:S01]  /*0c90*/  FFMA.FTZ R138, R202, R200, R139 ;  /* 0x000000c8ca8a7223 */ /* 0x000fe2000001008b */
[--C-:B------:R-:W-:Y:S02]  /*0ca0*/  HADD2.F32 R191, -RZ, R142.reuse.H0_H0 ;  /* 0x2000008effbf7230 */ /* 0x100fe40000004100 */
[----:B------:R-:W-:Y:S01]  /*0cb0*/  FMUL.FTZ R196, R196, R141 ;  /* 0x0000008dc4c47220 */ /* 0x000fe20000410000 */
[----:B------:R-:W-:Y:S01]  /*0cc0*/  FADD.FTZ R137, R136, R197 ;  /* 0x000000c588897221 */ /* 0x000fe20000010000 */
[----:B---3--:R-:W-:Y:S01]  /*0cd0*/  FADD.FTZ R144, -R205, R144 ;  /* 0x00000090cd907221 */ /* 0x008fe20000010100 */
[----:B------:R-:W-:Y:S01]  /*0ce0*/  FMUL.FTZ R198, R149, R198 ;  /* 0x000000c695c67220 */ /* 0x000fe20000410000 */
[----:B------:R-:W-:Y:S01]  /*0cf0*/  FFMA.FTZ R139, R199, R197, R138 ;  /* 0x000000c5c78b7223 */ /* 0x000fe2000001008a */
[----:B------:R-:W-:Y:S02]  /*0d00*/  HADD2.F32 R142, -RZ, R142.H1_H1 ;  /* 0x3000008eff8e7230 */ /* 0x000fe40000004100 */
[----:B------:R-:W-:Y:S01]  /*0d10*/  FMUL.FTZ R194, R194, R191 ;  /* 0x000000bfc2c27220 */ /* 0x000fe20000410000 */
[----:B------:R-:W-:Y:S01]  /*0d20*/  FADD.FTZ R137, R137, R196 ;  /* 0x000000c489897221 */ /* 0x000fe20000010000 */
[----:B------:R-:W-:Y:S01]  /*0d30*/  FADD.FTZ R192, -R205, R145 ;  /* 0x00000091cdc07221 */ /* 0x000fe20000010100 */
[----:B------:R-:W-:Y:S01]  /*0d40*/  FMUL.FTZ R195, R149, R144 ;  /* 0x0000009095c37220 */ /* 0x000fe20000410000 */
[----:B------:R-:W-:Y:S01]  /*0d50*/  FFMA.FTZ R136, R198, R196, R139 ;  /* 0x000000c4c6887223 */ /* 0x000fe2000001008b */
[----:B0-----:R-:W-:-:S02]  /*0d60*/  HADD2.F32 R189, -RZ, R143.H0_H0 ;  /* 0x2000008fffbd7230 */ /* 0x001fc40000004100 */
[----:B------:R-:W-:Y:S01]  /*0d70*/  FADD.FTZ R146, -R205, R146 ;  /* 0x00000092cd927221 */ /* 0x000fe20000010100 */
        /* <DEDUP_REMOVED lines=8> */
[----:B------:R-:W-:Y:S02]  /*0e00*/  HADD2.F32 R143, -RZ, R143.H1_H1 ;  /* 0x3000008fff8f7230 */ /* 0x000fe40000004100 */
[----:B------:R-:W-:Y:S01]  /*0e10*/  FMUL.FTZ R191, R149, R146 ;  /* 0x0000009295bf7220 */ /* 0x000fe20000410000 */
[----:B------:R-:W-:-:S02]  /*0e20*/  HADD2.F32 R140, -RZ, R155.H1_H1 ;  /* 0x3000009bff8c7230 */ /* 0x000fc40000004100 */
        /* <DEDUP_REMOVED lines=18> */
.L_x_8409:
[----:B------:R-:W-:Y:S05]  /*0f50*/  BSYNC.RECONVERGENT B1 ;  /* 0x0000000000017941 */ /* 0x000fea0003800200 */
.L_x_8408:
        /* <DEDUP_REMOVED lines=11> */
[----:B------:R-:W-:-:S12]  /*1010*/  HADD2.F32 R185, -RZ, R8.H0_H0 ;  /* 0x20000008ffb97230 */ /* 0x000fd80000004100 */
[----:B------:R-:W1:Y:S01]  /*1020*/  @P0 LDC.64 R172, c[0x0][0x438] ;  /* 0x00010e00ffac0b82 */ /* 0x000e620000000a00 */
[--C-:B------:R-:W-:Y:S02]  /*1030*/  HADD2.F32 R181, -RZ, R9.reuse.H0_H0 ;  /* 0x20000009ffb57230 */ /* 0x100fe40000004100 */
[----:B------:R-:W-:Y:S02]  /*1040*/  HADD2.F32 R184, -RZ, R8.H1_H1 ;  /* 0x30000008ffb87230 */ /* 0x000fe40000004100 */
[--C-:B------:R-:W-:Y:S02]  /*1050*/  HADD2.F32 R178, -RZ, R10.reuse.H0_H0 ;  /* 0x2000000affb27230 */ /* 0x100fe40000004100 */
[----:B------:R-:W-:Y:S02]  /*1060*/  HADD2.F32 R180, -RZ, R9.H1_H1 ;  /* 0x30000009ffb47230 */ /* 0x000fe40000004100 */
[----:B------:R-:W-:Y:S02]  /*1070*/  HADD2.F32 R177, -RZ, R10.H1_H1 ;  /* 0x3000000affb17230 */ /* 0x000fe40000004100 */
[----:B0-----:R-:W-:-:S02]  /*1080*/  HADD2.F32 R174, -RZ, R11.H0_H0 ;  /* 0x2000000bffae7230 */ /* 0x001fc40000004100 */
[----:B-1----:R-:W-:-:S05]  /*1090*/  @P0 IMAD.WIDE.U32 R172, R206, 0x20, R172 ;  /* 0x00000020ceac0825 */ /* 0x002fca00078e00ac */
        /* <DEDUP_REMOVED lines=8> */
[----:B----4-:R-:W-:-:S02]  /*1120*/  HADD2.F32 R136, -RZ, R140.H0_H0 ;  /* 0x2000008cff887230 */ /* 0x010fc40000004100 */
[----:B------:R-:W-:Y:S01]  /*1130*/  FADD.FTZ R182, -R205, R139 ;  /* 0x0000008bcdb67221 */ /* 0x000fe20000010100 */
[--C-:B------:R-:W-:Y:S02]  /*1140*/  HADD2.F32 R137, -RZ, R141.reuse.H0_H0 ;  /* 0x2000008dff897230 */ /* 0x100fe40000004100 */
[----:B-----5:R-:W-:Y:S01]  /*1150*/  FMUL.FTZ R183, R149, R138 ;  /* 0x0000008a95b77220 */ /* 0x020fe20000410000 */
[----:B------:R-:W-:Y:S02]  /*1160*/  HADD2.F32 R140, -RZ, R140.H1_H1 ;  /* 0x3000008cff8c7230 */ /* 0x000fe40000004100 */
[----:B------:R-:W-:Y:S01]  /*1170*/  FMUL.FTZ R185, R185, R136 ;  /* 0x00000088b9b97220 */ /* 0x000fe20000410000 */
[----:B------:R-:W-:Y:S02]  /*1180*/  HADD2.F32 R139, -RZ, R142.H0_H0 ;  /* 0x2000008eff8b7230 */ /* 0x000fe40000004100 */
[C---:B------:R-:W-:Y:S01]  /*1190*/  FMUL.FTZ R179, R149.reuse, R144 ;  /* 0x0000009095b37220 */ /* 0x040fe20000410000 */
[----:B------:R-:W-:Y:S01]  /*11a0*/  FMUL.FTZ R187, R149, R176 ;  /* 0x000000b095bb7220 */ /* 0x000fe20000410000 */
        /* <DEDUP_REMOVED lines=8> */
[----:B------:R-:W-:Y:S01]  /*1230*/  FMUL.FTZ R186, R149, R186 ;  /* 0x000000ba95ba7220 */ /* 0x000fe20000410000 */
[----:B------:R-:W-:Y:S01]  /*1240*/  FFMA.FTZ R139, R187, R185, R210 ;  /* 0x000000b9bb8b7223 */ /* 0x000fe200000100d2 */
[----:B------:R-:W-:-:S02]  /*1250*/  HADD2.F32 R141, -RZ, R141.H1_H1 ;  /* 0x3000008dff8d7230 */ /* 0x000fc40000004100 */
        /* <DEDUP_REMOVED lines=8> */
[----:B------:R-:W-:Y:S02]  /*12e0*/  HADD2.F32 R142, -RZ, R142.H1_H1 ;  /* 0x3000008eff8e7230 */ /* 0x000fe40000004100 */
[----:B0-----:R-:W-:Y:S01]  /*12f0*/  FADD.FTZ R172, -R205, R145 ;  /* 0x00000091cdac7221 */ /* 0x001fe20000010100 */
[----:B------:R-:W-:Y:S01]  /*1300*/  FADD.FTZ R137, R137, R180 ;  /* 0x000000b489897221 */ /* 0x000fe20000010000 */
[----:B------:R-:W-:Y:S01]  /*1310*/  FFMA.FTZ R136, R182, R180, R139 ;  /* 0x000000b4b6887223 */ /* 0x000fe2000001008b */
[----:B------:R-:W-:-:S02]  /*1320*/  HADD2.F32 R173, -RZ, R143.H0_H0 ;  /* 0x2000008fffad7230 */ /* 0x000fc40000004100 */
[----:B------:R-:W-:Y:S01]  /*1330*/  FADD.FTZ R146, -R205, R146 ;  /* 0x00000092cd927221 */ /* 0x000fe20000010100 */
[----:B------:R-:W-:Y:S01]  /*1340*/  FADD.FTZ R138, R137, R178 ;  /* 0x000000b2898a7221 */ /* 0x000fe20000010000 */
[----:B------:R-:W-:Y:S01]  /*1350*/  FMUL.FTZ R177, R177, R142 ;  /* 0x0000008eb1b17220 */ /* 0x000fe20000410000 */
[----:B------:R-:W-:Y:S01]  /*1360*/  FMUL.FTZ R176, R149, R172 ;  /* 0x000000ac95b07220 */ /* 0x000fe20000410000 */
        /* <DEDUP_REMOVED lines=24> */
.L_x_8411:
[----:B------:R-:W-:Y:S05]  /*14f0*/  BSYNC.RECONVERGENT B1 ;  /* 0x0000000000017941 */ /* 0x000fea0003800200 */
.L_x_8410:
        /* <DEDUP_REMOVED lines=9> */
[----:B------:R-:W-:Y:S01]  /*1590*/  ISETP.NE.AND.EX P0, PT, RZ, UR13, PT, P0 ;  /* 0x0000000dff007c0c */ /* 0x000fe2000bf05300 */
[----:B------:R-:W-:Y:S02]  /*15a0*/  HADD2.F32 R169, -RZ, R16.H0_H0 ;  /* 0x20000010ffa97230 */ /* 0x000fe40000004100 */
[----:B------:R-:W-:-:S10]  /*15b0*/  HADD2.F32 R165, -RZ, R17.H0_H0 ;  /* 0x20000011ffa57230 */ /* 0x000fd40000004100 */
[----:B------:R-:W0:Y:S01]  /*15c0*/  @P0 LDC.64 R156, c[0x0][0x438] ;  /* 0x00010e00ff9c0b82 */ /* 0x000e220000000a00 */
[----:B------:R-:W-:Y:S02]  /*15d0*/  HADD2.F32 R168, -RZ, R16.H1_H1 ;  /* 0x30000010ffa87230 */ /* 0x000fe40000004100 */
[----:B------:R-:W-:Y:S02]  /*15e0*/  HADD2.F32 R164, -RZ, R17.H1_H1 ;  /* 0x30000011ffa47230 */ /* 0x000fe40000004100 */
[--C-:B------:R-:W-:Y:S02]  /*15f0*/  HADD2.F32 R161, -RZ, R18.reuse.H0_H0 ;  /* 0x20000012ffa17230 */ /* 0x100fe40000004100 */
[----:B------:R-:W-:Y:S02]  /*1600*/  HADD2.F32 R160, -RZ, R18.H1_H1 ;  /* 0x30000012ffa07230 */ /* 0x000fe40000004100 */
[----:B0-----:R-:W-:-:S05]  /*1610*/  @P0 IMAD.WIDE.U32 R156, R206, 0x20, R156 ;  /* 0x00000020ce9c0825 */ /* 0x001fca00078e009c */
[----:B------:R-:W5:Y:S04]  /*1620*/  @P0 LDG.E.128 R112, desc[UR6][R156.64] ;  /* 0x000000069c700981 */ /* 0x000f68000c1e1d00 */
[----:B------:R0:W5:Y:S02]  /*1630*/  @P0 LDG.E.128 R116, desc[UR6][R156.64+0x10] ;  /* 0x000010069c740981 */ /* 0x000164000c1e1d00 */
[--C-:B0-----:R-:W-:Y:S02]  /*1640*/  HADD2.F32 R157, -RZ, R19.reuse.H0_H0 ;  /* 0x20000013ff9d7230 */ /* 0x101fe40000004100 */
[----:B------:R-:W-:Y:S02]  /*1650*/  HADD2.F32 R156, -RZ, R19.H1_H1 ;  /* 0x30000013ff9c7230 */ /* 0x000fe40000004100 */
[C---:B--2---:R-:W-:Y:S01]  /*1660*/  FADD.FTZ R170, -R205.reuse, R137 ;  /* 0x00000089cdaa7221 */ /* 0x044fe20000010100 */
[C---:B------:R-:W-:Y:S01]  /*1670*/  FADD.FTZ R136, -R205.reuse, R136 ;  /* 0x00000088cd887221 */ /* 0x040fe20000010100 */
[C---:B------:R-:W-:Y:S01]  /*1680*/  FADD.FTZ R138, -R205.reuse, R138 ;  /* 0x0000008acd8a7221 */ /* 0x040fe20000010100 */
[----:B------:R-:W-:Y:S01]  /*1690*/  FADD.FTZ R166, -R205, R139 ;  /* 0x0000008bcda67221 */ /* 0x000fe20000010100 */
[C---:B-----5:R-:W-:Y:S01]  /*16a0*/  FMUL.FTZ R170, R149.reuse, R170 ;  /* 0x000000aa95aa7220 */ /* 0x060fe20000410000 */
[C---:B------:R-:W-:Y:S01]  /*16b0*/  FMUL.FTZ R171, R149.reuse, R136 ;  /* 0x0000008895ab7220 */ /* 0x040fe20000410000 */
[----:B------:R-:W-:Y:S01]  /*16c0*/  FMUL.FTZ R167, R149, R138 ;  /* 0x0000008a95a77220 */ /* 0x000fe20000410000 */
[C---:B---3--:R-:W-:Y:S01]  /*16d0*/  FADD.FTZ R162, -R205.reuse, R141 ;  /* 0x0000008dcda27221 */ /* 0x048fe20000010100 */
[----:B------:R-:W-:Y:S01]  /*16e0*/  FADD.FTZ R140, -R205, R140 ;  /* 0x0000008ccd8c7221 */ /* 0x000fe20000010100 */
[----:B----4-:R-:W-:-:S02]  /*16f0*/  HADD2.F32 R137, -RZ, R144.H0_H0 ;  /* 0x20000090ff897230 */ /* 0x010fc40000004100 */
[C---:B------:R-:W-:Y:S01]  /*1700*/  FMUL.FTZ R166, R149.reuse, R166 ;  /* 0x000000a695a67220 */ /* 0x040fe20000410000 */
[--C-:B------:R-:W-:Y:S02]  /*1710*/  HADD2.F32 R139, -RZ, R145.reuse.H0_H0 ;  /* 0x20000091ff8b7230 */ /* 0x100fe40000004100 */
[----:B------:R-:W-:Y:S01]  /*1720*/  FMUL.FTZ R163, R149, R140 ;  /* 0x0000008c95a37220 */ /* 0x000fe20000410000 */
[----:B------:R-:W-:Y:S02]  /*1730*/  HADD2.F32 R144, -RZ, R144.H1_H1 ;  /* 0x30000090ff907230 */ /* 0x000fe40000004100 */
[-C--:B------:R-:W-:Y:S01]  /*1740*/  FMUL.FTZ R169, R169, R137.reuse ;  /* 0x00000089a9a97220 */ /* 0x080fe20000410000 */
        /* <DEDUP_REMOVED lines=8> */
[----:B------:R-:W-:-:S02]  /*17d0*/  HADD2.F32 R145, -RZ, R145.H1_H1 ;  /* 0x30000091ff917230 */ /* 0x000fc40000004100 */
[----:B------:R-:W-:Y:S01]  /*17e0*/  FADD.FTZ R158, -R205, R143 ;  /* 0x0000008fcd9e7221 */ /* 0x000fe20000010100 */
        /* <DEDUP_REMOVED lines=40> */
.L_x_8407:
        /* <DEDUP_REMOVED lines=26> */
.L_x_8412:
[----:B------:R-:W-:Y:S05]  /*1c10*/  BSYNC.RECONVERGENT B0 ;  /* 0x0000000000007941 */ /* 0x000fea0003800200 */
.L_x_8406:
        /* <DEDUP_REMOVED lines=21> */
.L_x_8505:
        /* <DEDUP_REMOVED lines=8> */
[----:B0-----:R-:W-:Y:S01]  /*1df0*/  FMUL.FTZ R140, R139, UR9 ;  /* 0x000000098b8c7c20 */ /* 0x001fe20008410000 */
[----:B------:R-:W-:-:S02]  /*1e00*/  @P2 SHF.R.S32.HI R141, RZ, 0x1f, R136 ;  /* 0x0000001fff8d2819 */ /* 0x000fc40000011488 */
[----:B------:R-:W-:Y:S02]  /*1e10*/  FSEL R143, R143, RZ, !P0 ;  /* 0x000000ff8f8f7208 */ /* 0x000fe40004000000 */
[----:B------:R-:W-:Y:S01]  /*1e20*/  @P2 LEA.HI R137, R141, R136, RZ, 0x3 ;  /* 0x000000888d892211 */ /* 0x000fe200078f18ff */
[----:B------:R-:W-:-:S03]  /*1e30*/  HFMA2 R141, -RZ, RZ, 0, 0 ;  /* 0x00000000ff8d7431 */ /* 0x000fc600000001ff */
[----:B------:R-:W-:Y:S01]  /*1e40*/  @P2 LEA.HI.SX32 R141, R137, R148, 0x1d ;  /* 0x00000094898d2211 */ /* 0x000fe200078feaff */
[----:B------:R-:W-:Y:S06]  /*1e50*/  @!P3 BRA `(.L_x_8415) ;  /* 0x0000001800e8b947 */ /* 0x000fec0003800000 */
[----:B------:R-:W-:Y:S04]  /*1e60*/  BSSY.RECONVERGENT B1, `(.L_x_8416) ;  /* 0x0000005000017945 */ /* 0x000fe80003800200 */
[----:B------:R-:W-:Y:S05]  /*1e70*/  @!P2 BRA `(.L_x_8417) ;  /* 0x00000000000ca947 */ /* 0x000fea0003800000 */
[----:B------:R-:W0:Y:S02]  /*1e80*/  LDC.64 R120, c[0x0][0x390] ;  /* 0x0000e400ff787b82 */ /* 0x000e240000000a00 */
[----:B0-----:R-:W-:-:S06]  /*1e90*/  IMAD.WIDE.U32 R120, R141, 0x10, R120 ;  /* 0x000000108d787825 */ /* 0x001fcc00078e0078 */
[----:B------:R-:W5:Y:S02]  /*1ea0*/  LDG.E.128 R120, desc[UR6][R120.64] ;  /* 0x0000000678787981 */ /* 0x000f64000c1e1d00 */
.L_x_8417:
[----:B------:R-:W-:Y:S05]  /*1eb0*/  BSYNC.RECONVERGENT B1 ;  /* 0x0000000000017941 */ /* 0x000fea0003800200 */
.L_x_8416:
        /* <DEDUP_REMOVED lines=23> */
.L_x_8422:
[----:B------:R-:W-:Y:S05]  /*2030*/  BSYNC.RECONVERGENT B2 ;  /* 0x0000000000027941 */ /* 0x000fea0003800200 */
.L_x_8421:
[----:B------:R-:W-:Y:S04]  /*2040*/  BSSY.RECONVERGENT B2, `(.L_x_8423) ;  /* 0x000000e000027945 */ /* 0x000fe80003800200 */
[----:B------:R-:W-:Y:S05]  /*2050*/  @!P2 BRA `(.L_x_8424) ;  /* 0x000000000030a947 */ /* 0x000fea0003800000 */
[----:B------:R-:W-:Y:S01]  /*2060*/  FFMA.FTZ R137, R202, R140, R143 ;  /* 0x0000008cca897223 */ /* 0x000fe2000001008f */
        /* <DEDUP_REMOVED lines=11> */
.L_x_8424:
[----:B------:R-:W-:Y:S05]  /*2120*/  BSYNC.RECONVERGENT B2 ;  /* 0x0000000000027941 */ /* 0x000fea0003800200 */
.L_x_8423:
        /* <DEDUP_REMOVED lines=14> */
.L_x_8426:
[----:B------:R-:W-:Y:S05]  /*2210*/  BSYNC.RECONVERGENT B2 ;  /* 0x0000000000027941 */ /* 0x000fea0003800200 */
.L_x_8425:
        /* <DEDUP_REMOVED lines=14> */
.L_x_8428:
[----:B------:R-:W-:Y:S05]  /*2300*/  BSYNC.RECONVERGENT B2 ;  /* 0x0000000000027941 */ /* 0x000fea0003800200 */
.L_x_8427:
        /* <DEDUP_REMOVED lines=14> */
.L_x_8430:
[----:B------:R-:W-:Y:S05]  /*23f0*/  BSYNC.RECONVERGENT B2 ;  /* 0x0000000000027941 */ /* 0x000fea0003800200 */
.L_x_8429:
        /* <DEDUP_REMOVED lines=14> */
.L_x_8432:
[----:B------:R-:W-:Y:S05]  /*24e0*/  BSYNC.RECONVERGENT B2 ;  /* 0x0000000000027941 */ /* 0x000fea0003800200 */
.L_x_8431:
        /* <DEDUP_REMOVED lines=14> */
.L_x_8434:
[----:B------:R-:W-:Y:S05]  /*25d0*/  BSYNC.RECONVERGENT B2 ;  /* 0x0000000000027941 */ /* 0x000fea0003800200 */
.L_x_8433:
        /* <DEDUP_REMOVED lines=14> */
.L_x_8420:
[----:B------:R-:W0:Y:S01]  /*26c0*/  @P2 LDC R135, c[0x0][0x40c] ;  /* 0x00010300ff872b82 */ /* 0x000e220000000800 */
[-CC-:B------:R-:W-:Y:S01]  /*26d0*/  FFMA.FTZ R129, R3, R140.reuse, R143.reuse ;  /* 0x0000008c03817223 */ /* 0x180fe2000001008f */
[-C--:B------:R-:W-:Y:S01]  /*26e0*/  FFMA.FTZ R132, R199, R140.reuse, R143 ;  /* 0x0000008cc7847223 */ /* 0x080fe2000001008f */
[----:B------:R-:W-:Y:S01]  /*26f0*/  ISETP.GT.AND P0, PT, R0, RZ, PT ;  /* 0x000000ff0000720c */ /* 0x000fe20003f04270 */
[--C-:B------:R-:W-:Y:S02]  /*2700*/  @P2 HADD2.F32 R133, -RZ, R4.reuse.H1_H1 ;  /* 0x30000004ff852230 */ /* 0x100fe40000004100 */
[----:B------:R-:W-:Y:S01]  /*2710*/  FADD.FTZ R128, R204, -R129 ;  /* 0x80000081cc807221 */ /* 0x000fe20000010000 */
[----:B------:R-:W-:Y:S01]  /*2720*/  FFMA.FTZ R129, R202, R140, R143 ;  /* 0x0000008cca817223 */ /* 0x000fe2000001008f */
[----:B------:R-:W-:Y:S01]  /*2730*/  FADD.FTZ R132, R197, -R132 ;  /* 0x80000084c5847221 */ /* 0x000fe20000010000 */
[----:B------:R-:W1:Y:S01]  /*2740*/  @P2 LDC R136, c[0x0][0x40c] ;  /* 0x00010300ff882b82 */ /* 0x000e620000000800 */
[C---:B------:R-:W-:Y:S01]  /*2750*/  FMUL.FTZ R128, R149.reuse, R128 ;  /* 0x0000008095807220 */ /* 0x040fe20000410000 */
[----:B------:R-:W-:Y:S01]  /*2760*/  FADD.FTZ R130, R200, -R129 ;  /* 0x80000081c8827221 */ /* 0x000fe20000010000 */
[----:B------:R-:W-:Y:S01]  /*2770*/  FMUL.FTZ R131, R149, R132 ;  /* 0x0000008495837220 */ /* 0x000fe20000410000 */
[----:B------:R-:W-:-:S02]  /*2780*/  @P2 HADD2.F32 R132, -RZ, R4.H0_H0 ;  /* 0x20000004ff842230 */ /* 0x000fc40000004100 */
[--C-:B------:R-:W-:Y:S01]  /*2790*/  FFMA.FTZ R139, R195, R140, R143.reuse ;  /* 0x0000008cc38b7223 */ /* 0x100fe2000001008f */
[----:B------:R-:W-:Y:S01]  /*27a0*/  FMUL.FTZ R130, R149, R130 ;  /* 0x0000008295827220 */ /* 0x000fe20000410000 */
[----:B------:R-:W-:Y:S01]  /*27b0*/  FSEL R128, R128, RZ, P0 ;  /* 0x000000ff80807208 */ /* 0x000fe20000000000 */
[----:B------:R-:W2:Y:S01]  /*27c0*/  @P2 LDC R137, c[0x0][0x40c] ;  /* 0x00010300ff892b82 */ /* 0x000ea20000000800 */
[----:B------:R-:W-:Y:S02]  /*27d0*/  @P2 HADD2.F32 R134, -RZ, R5.H0_H0 ;  /* 0x20000005ff862230 */ /* 0x000fe40000004100 */
[-CC-:B------:R-:W-:Y:S01]  /*27e0*/  FFMA.FTZ R146, R192, R140.reuse, R143.reuse ;  /* 0x0000008cc0927223 */ /* 0x180fe2000001008f */
[----:B------:R-:W-:Y:S01]  /*27f0*/  FSEL R129, R130, RZ, P0 ;  /* 0x000000ff82817208 */ /* 0x000fe20000000000 */
[----:B------:R-:W-:Y:S01]  /*2800*/  FFMA.FTZ R147, R191, R140, R143 ;  /* 0x0000008cbf937223 */ /* 0x000fe2000001008f */
[----:B------:R-:W-:Y:S01]  /*2810*/  FSEL R130, R131, RZ, P0 ;  /* 0x000000ff83827208 */ /* 0x000fe20000000000 */
[----:B------:R-:W-:Y:S01]  /*2820*/  FADD.FTZ R146, R193, -R146 ;  /* 0x80000092c1927221 */ /* 0x000fe20000010000 */
[----:B------:R-:W-:-:S02]  /*2830*/  @P2 HADD2.F32 R208, -RZ, R7.H0_H0 ;  /* 0x20000007ffd02230 */ /* 0x000fc40000004100 */
[----:B0-----:R-:W-:Y:S01]  /*2840*/  @P2 FMUL.FTZ R135, R128, R135 ;  /* 0x0000008780872220 */ /* 0x001fe20000410000 */
[----:B------:R-:W0:Y:S01]  /*2850*/  @P2 LDC R145, c[0x0][0x40c] ;  /* 0x00010300ff912b82 */ /* 0x000e220000000800 */
[----:B-----5:R-:W-:Y:S02]  /*2860*/  @P2 HADD2.F32 R205, -RZ, R120.H0_H0 ;  /* 0x20000078ffcd2230 */ /* 0x020fe40000004100 */
[-C--:B------:R-:W-:Y:S01]  /*2870*/  @P2 FMUL.FTZ R131, R132, R135.reuse ;  /* 0x0000008784832220 */ /* 0x080fe20000410000 */
[----:B------:R-:W-:Y:S02]  /*2880*/  @P2 HADD2.F32 R207, -RZ, R121.H0_H0 ;  /* 0x20000079ffcf2230 */ /* 0x000fe40000004100 */
[----:B------:R-:W-:Y:S01]  /*2890*/  @P2 FFMA.FTZ R72, R205, R135, R72 ;  /* 0x00000087cd482223 */ /* 0x000fe20000010048 */
[----:B-1----:R-:W-:Y:S01]  /*28a0*/  @P2 FMUL.FTZ R136, R129, R136 ;  /* 0x0000008881882220 */ /* 0x002fe20000410000 */
[----:B------:R-:W-:Y:S01]  /*28b0*/  @P2 F2FP.F16.F32.PACK_AB R131, RZ, R131 ;  /* 0x00000083ff83223e */ /* 0x000fe200000000ff */
[----:B------:R-:W1:Y:S01]  /*28c0*/  @P2 LDC R138, c[0x0][0x40c] ;  /* 0x00010300ff8a2b82 */ /* 0x000e620000000800 */
[----:B------:R-:W-:-:S02]  /*28d0*/  @P2 HADD2.F32 R205, -RZ, R123.H0_H0 ;  /* 0x2000007bffcd2230 */ /* 0x000fc40000004100 */
[----:B------:R-:W-:Y:S01]  /*28e0*/  @P2 FMUL.FTZ R132, R133, R136 ;  /* 0x0000008885842220 */ /* 0x000fe20000410000 */
[----:B------:R-:W-:Y:S01]  /*28f0*/  @P2 PRMT R124, R131, 0x7610, R124 ;  /* 0x00007610837c2816 */ /* 0x000fe2000000007c */
[----:B------:R-:W-:Y:S01]  /*2900*/  FFMA.FTZ R131, R198, R140, R143 ;  /* 0x0000008cc6837223 */ /* 0x000fe2000001008f */
[----:B--2---:R-:W-:Y:S02]  /*2910*/  @P2 FMUL.FTZ R137, R130, R137 ;  /* 0x0000008982892220 */ /* 0x004fe40000410000 */
[----:B------:R-:W-:Y:S01]  /*2920*/  @P2 F2FP.F16.F32.PACK_AB R132, RZ, R132 ;  /* 0x00000084ff84223e */ /* 0x000fe200000000ff */
[----:B------:R-:W2:Y:S01]  /*2930*/  @P2 LDC R201, c[0x0][0x40c] ;  /* 0x00010300ffc92b82 */ /* 0x000ea20000000800 */
[----:B------:R-:W-:Y:S02]  /*2940*/  @P2 FMUL.FTZ R133, R134, R137 ;  /* 0x0000008986852220 */ /* 0x000fe40000410000 */
[----:B------:R-:W-:Y:S01]  /*2950*/  @P2 PRMT R124, R124, 0x5410, R132 ;  /* 0x000054107c7c2816 */ /* 0x000fe20000000084 */
[----:B------:R-:W-:Y:S01]  /*2960*/  FADD.FTZ R132, R196, -R131 ;  /* 0x80000083c4847221 */ /* 0x000fe20000010000 */
[----:B------:R-:W-:Y:S01]  /*2970*/  FADD.FTZ R134, R194, -R139 ;  /* 0x8000008bc2867221 */ /* 0x000fe20000010000 */
[----:B------:R-:W-:Y:S01]  /*2980*/  @P2 HADD2.F32 R139, -RZ, R5.H1_H1 ;  /* 0x30000005ff8b2230 */ /* 0x000fe20000004100 */
[----:B------:R-:W-:Y:S01]  /*2990*/  @P2 F2FP.F16.F32.PACK_AB R133, RZ, R133 ;  /* 0x00000085ff85223e */ /* 0x000fe200000000ff */
[C---:B------:R-:W-:Y:S01]  /*29a0*/  FMUL.FTZ R132, R149.reuse, R132 ;  /* 0x0000008495847220 */ /* 0x040fe20000410000 */
[----:B------:R-:W3:Y:S01]  /*29b0*/  @P2 LDC R206, c[0x0][0x40c] ;  /* 0x00010300ffce2b82 */ /* 0x000ee20000000800 */
[----:B------:R-:W-:Y:S01]  /*29c0*/  FMUL.FTZ R134, R149, R134 ;  /* 0x0000008695867220 */ /* 0x000fe20000410000 */
[----:B------:R-:W-:Y:S01]  /*29d0*/  @P2 PRMT R125, R133, 0x7610, R125 ;  /* 0x00007610857d2816 */ /* 0x000fe2000000007d */
[----:B------:R-:W-:Y:S01]  /*29e0*/  FMUL.FTZ R133, R149, R146 ;  /* 0x0000009295857220 */ /* 0x000fe20000410000 */
[----:B------:R-:W-:Y:S01]  /*29f0*/  FSEL R131, R132, RZ, P0 ;  /* 0x000000ff84837208 */ /* 0x000fe20000000000 */
[--C-:B------:R-:W-:Y:S01]  /*2a00*/  @P2 HADD2.F32 R146, -RZ, R6.reuse.H0_H0 ;  /* 0x20000006ff922230 */ /* 0x100fe20000004100 */
[----:B------:R-:W-:Y:S01]  /*2a10*/  FSEL R132, R134, RZ, P0 ;  /* 0x000000ff86847208 */ /* 0x000fe20000000000 */
[----:B------:R-:W-:Y:S01]  /*2a20*/  FADD.FTZ R134, R190, -R147 ;  /* 0x80000093be867221 */ /* 0x000fe20000010000 */
[----:B------:R-:W-:Y:S01]  /*2a30*/  FSEL R133, R133, RZ, P0 ;  /* 0x000000ff85857208 */ /* 0x000fe20000000000 */
[----:B-1----:R-:W-:Y:S01]  /*2a40*/  @P2 FMUL.FTZ R138, R131, R138 ;  /* 0x0000008a838a2220 */ /* 0x002fe20000410000 */
[----:B------:R-:W-:-:S02]  /*2a50*/  @P2 HADD2.F32 R147, -RZ, R6.H1_H1 ;  /* 0x30000006ff932230 */ /* 0x000fc40000004100 */
[----:B0-----:R-:W-:Y:S01]  /*2a60*/  @P2 FMUL.FTZ R145, R132, R145 ;  /* 0x0000009184912220 */ /* 0x001fe20000410000 */
[----:B------:R-:W-:Y:S01]  /*2a70*/  FMUL.FTZ R134, R149, R134 ;  /* 0x0000008695867220 */ /* 0x000fe20000410000 */
[----:B------:R-:W-:Y:S01]  /*2a80*/  @P2 FMUL.FTZ R139, R139, R138 ;  /* 0x0000008a8b8b2220 */ /* 0x000fe20000410000 */
[----:B------:R-:W-:Y:S01]  /*2a90*/  @P2 FFMA.FTZ R74, R207, R137, R74 ;  /* 0x00000089cf4a2223 */ /* 0x000fe2000001004a */
[----:B------:R-:W-:Y:S01]  /*2aa0*/  @P2 FMUL.FTZ R146, R146, R145 ;  /* 0x0000009192922220 */ /* 0x000fe20000410000 */
[----:B------:R-:W-:Y:S01]  /*2ab0*/  @P2 HADD2.F32 R137, -RZ, R122.H0_H0 ;  /* 0x2000007aff892230 */ /* 0x000fe20000004100 */
[----:B------:R-:W-:Y:S02]  /*2ac0*/  FSEL R134, R134, RZ, P0 ;  /* 0x000000ff86867208 */ /* 0x000fe40000000000 */
[----:B------:R-:W-:Y:S02]  /*2ad0*/  @P2 F2FP.F16.F32.PACK_AB R139, RZ, R139 ;  /* 0x0000008bff8b223e */ /* 0x000fe400000000ff */
[----:B------:R-:W-:Y:S01]  /*2ae0*/  @P2 F2FP.F16.F32.PACK_AB R146, RZ, R146 ;  /* 0x00000092ff92223e */ /* 0x000fe200000000ff */
[----:B--2---:R-:W-:Y:S01]  /*2af0*/  @P2 FMUL.FTZ R201, R134, R201 ;  /* 0x000000c986c92220 */ /* 0x004fe20000410000 */
[----:B------:R-:W-:Y:S01]  /*2b00*/  @P2 PRMT R125, R125, 0x5410, R139 ;  /* 0x000054107d7d2816 */ /* 0x000fe2000000008b */
[----:B---3--:R-:W-:Y:S01]  /*2b10*/  @P2 FMUL.FTZ R206, R133, R206 ;  /* 0x000000ce85ce2220 */ /* 0x008fe20000410000 */
[----:B------:R-:W-:Y:S01]  /*2b20*/  @P2 PRMT R126, R146, 0x7610, R126 ;  /* 0x00007610927e2816 */ /* 0x000fe2000000007e */
[----:B------:R-:W-:Y:S01]  /*2b30*/  FFMA.FTZ R146, R188, R140, R143 ;  /* 0x0000008cbc927223 */ /* 0x000fe2000001008f */
[----:B------:R-:W-:Y:S01]  /*2b40*/  @P2 FMUL.FTZ R139, R208, R201 ;  /* 0x000000c9d08b2220 */ /* 0x000fe20000410000 */
[----:B------:R-:W-:-:S02]  /*2b50*/  @P2 HADD2.F32 R208, -RZ, R120.H1_H1 ;  /* 0x30000078ffd02230 */ /* 0x000fc40000004100 */
[----:B------:R-:W-:Y:S01]  /*2b60*/  @P2 FMUL.FTZ R147, R147, R206 ;  /* 0x000000ce93932220 */ /* 0x000fe20000410000 */
[----:B------:R-:W-:Y:S01]  /*2b70*/  FADD.FTZ R146, R189, -R146 ;  /* 0x80000092bd927221 */ /* 0x000fe20000010000 */
[----:B------:R-:W-:Y:S01]  /*2b80*/  @P2 FFMA.FTZ R76, R137, R145, R76 ;  /* 0x00000091894c2223 */ /* 0x000fe2000001004c */
[----:B------:R-:W-:Y:S01]  /*2b90*/  @P2 F2FP.F16.F32.PACK_AB R139, RZ, R139 ;  /* 0x0000008bff8b223e */ /* 0x000fe200000000ff */
[----:B------:R-:W-:Y:S01]  /*2ba0*/  @P2 FFMA.FTZ R73, R208, R136, R73 ;  /* 0x00000088d0492223 */ /* 0x000fe20000010049 */
[----:B------:R-:W-:Y:S02]  /*2bb0*/  @P2 HADD2.F32 R136, -RZ, R121.H1_H1 ;  /* 0x30000079ff882230 */ /* 0x000fe40000004100 */
[----:B------:R-:W-:Y:S01]  /*2bc0*/  FMUL.FTZ R146, R149, R146 ;  /* 0x0000009295927220 */ /* 0x000fe20000410000 */
[----:B------:R-:W-:Y:S01]  /*2bd0*/  @P2 HADD2.F32 R208, -RZ, R122.H1_H1 ;  /* 0x3000007affd02230 */ /* 0x000fe20000004100 */
[----:B------:R-:W-:Y:S01]  /*2be0*/  @P2 F2FP.F16.F32.PACK_AB R147, RZ, R147 ;  /* 0x00000093ff93223e */ /* 0x000fe200000000ff */
[----:B------:R-:W-:Y:S01]  /*2bf0*/  @P2 FFMA.FTZ R78, R205, R201, R78 ;  /* 0x000000c9cd4e2223 */ /* 0x000fe2000001004e */
[----:B------:R-:W-:Y:S01]  /*2c00*/  @P2 FFMA.FTZ R75, R136, R138, R75 ;  /* 0x0000008a884b2223 */ /* 0x000fe2000001004b */
[----:B------:R-:W-:Y:S01]  /*2c10*/  FSEL R135, R146, RZ, P0 ;  /* 0x000000ff92877208 */ /* 0x000fe20000000000 */
[----:B------:R-:W-:Y:S01]  /*2c20*/  @P2 FFMA.FTZ R77, R208, R206, R77 ;  /* 0x000000ced04d2223 */ /* 0x000fe2000001004d */
[----:B------:R-:W-:-:S02]  /*2c30*/  @P2 PRMT R126, R126, 0x5410, R147 ;  /* 0x000054107e7e2816 */ /* 0x000fc40000000093 */
        /* <DEDUP_REMOVED lines=10> */
.L_x_8419:
[----:B------:R-:W-:Y:S02]  /*2ce0*/  MOV R142, UR20 ;  /* 0x00000014008e7c02 */ /* 0x000fe40008000f00 */
[----:B------:R-:W-:Y:S02]  /*2cf0*/  MOV R144, UR21 ;  /* 0x0000001500907c02 */ /* 0x000fe40008000f00 */
[----:B------:R-:W-:-:S04]  /*2d00*/  ISETP.NE.U32.AND P0, PT, R142, RZ, PT ;  /* 0x000000ff8e00720c */ /* 0x000fc80003f05070 */
[----:B------:R-:W-:-:S13]  /*2d10*/  ISETP.NE.AND.EX P0, PT, R144, RZ, PT, P0 ;  /* 0x000000ff9000720c */ /* 0x000fda0003f05300 */
[----:B------:R-:W-:Y:S05]  /*2d20*/  @P0 BRA `(.L_x_8436) ;  /* 0x0000000400840947 */ /* 0x000fea0003800000 */
[----:B------:R-:W0:Y:S01]  /*2d30*/  @P2 LDC R139, c[0x0][0x40c] ;  /* 0x00010300ff8b2b82 */ /* 0x000e220000000800 */
[--C-:B------:R-:W-:Y:S01]  /*2d40*/  @P1 FFMA.FTZ R137, R3, R140, R143.reuse ;  /* 0x0000008c03891223 */ /* 0x100fe2000001008f */
[----:B------:R-:W-:Y:S01]  /*2d50*/  MOV R136, R96 ;  /* 0x0000006000887202 */ /* 0x000fe20000000f00 */
[-C--:B------:R-:W-:Y:S01]  /*2d60*/  @P1 FFMA.FTZ R145, R202, R140.reuse, R143 ;  /* 0x0000008cca911223 */ /* 0x080fe2000001008f */
[--C-:B------:R-:W-:Y:S02]  /*2d70*/  @P2 HADD2.F32 R206, -RZ, R4.reuse.H0_H0 ;  /* 0x20000004ffce2230 */ /* 0x100fe40000004100 */
[----:B------:R-:W-:Y:S01]  /*2d80*/  @P1 FADD.FTZ R137, R204, -R137 ;  /* 0x80000089cc891221 */ /* 0x000fe20000010000 */
[----:B------:R-:W-:Y:S01]  /*2d90*/  @P1 FFMA.FTZ R205, R198, R140, R143 ;  /* 0x0000008cc6cd1223 */ /* 0x000fe2000001008f */
[----:B------:R-:W-:Y:S01]  /*2da0*/  @P1 FADD.FTZ R146, R200, -R145 ;  /* 0x80000091c8921221 */ /* 0x000fe20000010000 */
[----:B------:R-:W1:Y:S01]  /*2db0*/  @P2 LDC R147, c[0x0][0x40c] ;  /* 0x00010300ff932b82 */ /* 0x000e620000000800 */
[C---:B------:R-:W-:Y:S01]  /*2dc0*/  @P1 FFMA.FTZ R136, R149.reuse, R137, R96 ;  /* 0x0000008995881223 */ /* 0x040fe20000010060 */
[----:B------:R-:W-:Y:S01]  /*2dd0*/  MOV R138, R97 ;  /* 0x00000061008a7202 */ /* 0x000fe20000000f00 */
[----:B------:R-:W-:Y:S01]  /*2de0*/  @P1 FFMA.FTZ R138, R149, R146, R97 ;  /* 0x00000092958a1223 */ /* 0x000fe20000010061 */
[-C--:B------:R-:W-:Y:S01]  /*2df0*/  @P1 FFMA.FTZ R146, R199, R140.reuse, R143 ;  /* 0x0000008cc7921223 */ /* 0x080fe2000001008f */
[----:B------:R-:W-:Y:S01]  /*2e00*/  @P1 FADD.FTZ R208, R196, -R205 ;  /* 0x800000cdc4d01221 */ /* 0x000fe20000010000 */
[----:B------:R-:W-:Y:S01]  /*2e10*/  @P1 FFMA.FTZ R209, R195, R140, R143 ;  /* 0x0000008cc3d11223 */ /* 0x000fe2000001008f */
[----:B------:R-:W-:Y:S01]  /*2e20*/  MOV R145, R98 ;  /* 0x0000006200917202 */ /* 0x000fe20000000f00 */
[----:B------:R-:W2:Y:S01]  /*2e30*/  @P2 LDC R207, c[0x0][0x40c] ;  /* 0x00010300ffcf2b82 */ /* 0x000ea20000000800 */
[----:B------:R-:W-:Y:S01]  /*2e40*/  @P1 FADD.FTZ R201, R197, -R146 ;  /* 0x80000092c5c91221 */ /* 0x000fe20000010000 */
[----:B------:R-:W-:Y:S01]  /*2e50*/  MOV R146, R99 ;  /* 0x0000006300927202 */ /* 0x000fe20000000f00 */
[C---:B------:R-:W-:Y:S01]  /*2e60*/  @P1 FFMA.FTZ R146, R149.reuse, R208, R99 ;  /* 0x000000d095921223 */ /* 0x040fe20000010063 */
[----:B------:R-:W-:Y:S01]  /*2e70*/  @P1 FADD.FTZ R209, R194, -R209 ;  /* 0x800000d1c2d11221 */ /* 0x000fe20000010000 */
[----:B------:R-:W-:Y:S01]  /*2e80*/  @P1 FFMA.FTZ R145, R149, R201, R98 ;  /* 0x000000c995911223 */ /* 0x000fe20000010062 */
[-CC-:B------:R-:W-:Y:S01]  /*2e90*/  @P1 FFMA.FTZ R210, R192, R140.reuse, R143.reuse ;  /* 0x0000008cc0d21223 */ /* 0x180fe2000001008f */
[----:B------:R-:W-:Y:S01]  /*2ea0*/  @P1 FFMA.FTZ R211, R191, R140, R143 ;  /* 0x0000008cbfd31223 */ /* 0x000fe2000001008f */
[----:B0-----:R-:W-:Y:S01]  /*2eb0*/  @P2 FMUL.FTZ R137, R136, R139 ;  /* 0x0000008b88892220 */ /* 0x001fe20000410000 */
[----:B------:R-:W0:Y:S01]  /*2ec0*/  @P2 LDC R208, c[0x0][0x40c] ;  /* 0x00010300ffd02b82 */ /* 0x000e220000000800 */
[----:B------:R-:W-:-:S02]  /*2ed0*/  @P2 HADD2.F32 R139, -RZ, R4.H1_H1 ;  /* 0x30000004ff8b2230 */ /* 0x000fc40000004100 */
[----:B------:R-:W-:Y:S01]  /*2ee0*/  @P1 FADD.FTZ R210, R193, -R210 ;  /* 0x800000d2c1d21221 */ /* 0x000fe20000010000 */
[----:B------:R-:W-:Y:S01]  /*2ef0*/  @P2 FMUL.FTZ R136, R206, R137 ;  /* 0x00000089ce882220 */ /* 0x000fe20000410000 */
[----:B------:R-:W-:Y:S01]  /*2f00*/  MOV R201, R101 ;  /* 0x0000006500c97202 */ /* 0x000fe20000000f00 */
[----:B------:R-:W-:Y:S01]  /*2f10*/  @P1 FADD.FTZ R211, R190, -R211 ;  /* 0x800000d3bed31221 */ /* 0x000fe20000010000 */
[----:B------:R-:W-:Y:S01]  /*2f20*/  @P1 FFMA.FTZ R201, R149, R210, R101 ;  /* 0x000000d295c91223 */ /* 0x000fe20000010065 */
[----:B-1----:R-:W-:Y:S01]  /*2f30*/  @P2 FMUL.FTZ R138, R138, R147 ;  /* 0x000000938a8a2220 */ /* 0x002fe20000410000 */
[----:B------:R-:W1:Y:S01]  /*2f40*/  @P2 LDC R206, c[0x0][0x40c] ;  /* 0x00010300ffce2b82 */ /* 0x000e620000000800 */
[----:B------:R-:W-:Y:S01]  /*2f50*/  @P2 F2FP.F16.F32.PACK_AB R136, RZ, R136 ;  /* 0x00000088ff88223e */ /* 0x000fe200000000ff */
[----:B------:R-:W-:Y:S02]  /*2f60*/  @P2 HADD2.F32 R210, -RZ, R7.H0_H0 ;  /* 0x20000007ffd22230 */ /* 0x000fe40000004100 */
[----:B------:R-:W-:Y:S01]  /*2f70*/  @P2 FMUL.FTZ R139, R139, R138 ;  /* 0x0000008a8b8b2220 */ /* 0x000fe20000410000 */
[----:B------:R-:W-:Y:S01]  /*2f80*/  MOV R147, R100 ;  /* 0x0000006400937202 */ /* 0x000fe20000000f00 */
[----:B------:R-:W-:Y:S01]  /*2f90*/  @P1 FFMA.FTZ R147, R149, R209, R100 ;  /* 0x000000d195931223 */ /* 0x000fe20000010064 */
[----:B------:R-:W-:Y:S01]  /*2fa0*/  @P2 PRMT R124, R136, 0x7610, R124 ;  /* 0x00007610887c2816 */ /* 0x000fe2000000007c */
[--C-:B------:R-:W-:Y:S01]  /*2fb0*/  @P2 HADD2.F32 R136, -RZ, R5.reuse.H0_H0 ;  /* 0x20000005ff882230 */ /* 0x100fe20000004100 */
[----:B------:R-:W3:Y:S01]  /*2fc0*/  @P2 LDC R212, c[0x0][0x40c] ;  /* 0x00010300ffd42b82 */ /* 0x000ee20000000800 */
[----:B------:R-:W-:Y:S01]  /*2fd0*/  @P2 F2FP.F16.F32.PACK_AB R139, RZ, R139 ;  /* 0x0000008bff8b223e */ /* 0x000fe200000000ff */
[----:B------:R-:W-:-:S02]  /*2fe0*/  @P2 HADD2.F32 R209, -RZ, R5.H1_H1 ;  /* 0x30000005ffd12230 */ /* 0x000fc40000004100 */
[----:B--2---:R-:W-:Y:S01]  /*2ff0*/  @P2 FMUL.FTZ R146, R146, R207 ;  /* 0x000000cf92922220 */ /* 0x004fe20000410000 */
[----:B------:R-:W-:Y:S01]  /*3000*/  MOV R205, R102 ;  /* 0x0000006600cd7202 */ /* 0x000fe20000000f00 */
[----:B------:R-:W-:Y:S01]  /*3010*/  @P1 FFMA.FTZ R205, R149, R211, R102 ;  /* 0x000000d395cd1223 */ /* 0x000fe20000010066 */
[----:B------:R-:W-:Y:S01]  /*3020*/  @P2 PRMT R124, R124, 0x5410, R139 ;  /* 0x000054107c7c2816 */ /* 0x000fe2000000008b */
[----:B------:R-:W-:Y:S01]  /*3030*/  @P2 FMUL.FTZ R139, R209, R146 ;  /* 0x00000092d18b2220 */ /* 0x000fe20000410000 */
[----:B------:R-:W2:Y:S01]  /*3040*/  @P2 LDC R214, c[0x0][0x40c] ;  /* 0x00010300ffd62b82 */ /* 0x000ea20000000800 */
[----:B0-----:R-:W-:Y:S01]  /*3050*/  @P2 FMUL.FTZ R147, R147, R208 ;  /* 0x000000d093932220 */ /* 0x001fe20000410000 */
[--C-:B------:R-:W-:Y:S02]  /*3060*/  @P2 HADD2.F32 R208, -RZ, R6.reuse.H0_H0 ;  /* 0x20000006ffd02230 */ /* 0x100fe40000004100 */
[----:B------:R-:W-:Y:S01]  /*3070*/  @P2 HADD2.F32 R207, -RZ, R6.H1_H1 ;  /* 0x30000006ffcf2230 */ /* 0x000fe20000004100 */
[----:B------:R-:W-:Y:S01]  /*3080*/  @P2 F2FP.F16.F32.PACK_AB R139, RZ, R139 ;  /* 0x0000008bff8b223e */ /* 0x000fe200000000ff */
[----:B-----5:R-:W-:-:S02]  /*3090*/  @P2 HADD2.F32 R209, -RZ, R121.H0_H0 ;  /* 0x20000079ffd12230 */ /* 0x020fc40000004100 */
[----:B-1----:R-:W-:-:S04]  /*30a0*/  @P2 FMUL.FTZ R145, R145, R206 ;  /* 0x000000ce91912220 */ /* 0x002fc80000410000 */
[-C--:B------:R-:W-:Y:S01]  /*30b0*/  @P2 FMUL.FTZ R136, R136, R145.reuse ;  /* 0x0000009188882220 */ /* 0x080fe20000410000 */
[----:B------:R-:W-:Y:S01]  /*30c0*/  @P2 FFMA.FTZ R74, R209, R145, R74 ;  /* 0x00000091d14a2223 */ /* 0x000fe2000001004a */
[----:B------:R-:W-:Y:S02]  /*30d0*/  @P2 HADD2.F32 R145, -RZ, R123.H0_H0 ;  /* 0x2000007bff912230 */ /* 0x000fe40000004100 */
[----:B---3--:R-:W-:Y:S01]  /*30e0*/  @P2 FMUL.FTZ R206, R201, R212 ;  /* 0x000000d4c9ce2220 */ /* 0x008fe20000410000 */
[----:B------:R-:W-:Y:S01]  /*30f0*/  @P2 F2FP.F16.F32.PACK_AB R136, RZ, R136 ;  /* 0x00000088ff88223e */ /* 0x000fe200000000ff */
[----:B------:R-:W-:Y:S01]  /*3100*/  @P2 FMUL.FTZ R201, R208, R147 ;  /* 0x00000093d0c92220 */ /* 0x000fe20000410000 */
[--C-:B------:R-:W-:Y:S02]  /*3110*/  @P2 HADD2.F32 R208, -RZ, R120.reuse.H1_H1 ;  /* 0x30000078ffd02230 */ /* 0x100fe40000004100 */
[----:B------:R-:W-:Y:S01]  /*3120*/  @P2 PRMT R125, R136, 0x7610, R125 ;  /* 0x00007610887d2816 */ /* 0x000fe2000000007d */
[----:B------:R-:W-:Y:S01]  /*3130*/  @P2 FMUL.FTZ R136, R207, R206 ;  /* 0x000000cecf882220 */ /* 0x000fe20000410000 */
[----:B------:R-:W-:-:S02]  /*3140*/  @P2 HADD2.F32 R207, -RZ, R120.H0_H0 ;  /* 0x20000078ffcf2230 */ /* 0x000fc40000004100 */
[----:B--2---:R-:W-:Y:S01]  /*3150*/  @P2 FMUL.FTZ R205, R205, R214 ;  /* 0x000000d6cdcd2220 */ /* 0x004fe20000410000 */
        /* <DEDUP_REMOVED lines=19> */
[----:B------:R-:W-:Y:S01]  /*3290*/  MOV R136, R103 ;  /* 0x0000006700887202 */ /* 0x000fe20000000f00 */
        /* <DEDUP_REMOVED lines=10> */
.L_x_8436:
        /* <DEDUP_REMOVED lines=11> */
[----:B------:R-:W-:-:S02]  /*33f0*/  @P2 HADD2.F32 R132, -RZ, R4.H0_H0 ;  /* 0x20000004ff842230 */ /* 0x000fc40000004100 */
[----:B------:R-:W-:Y:S01]  /*3400*/  @P1 FADD.FTZ R134, R197, -R134 ;  /* 0x80000086c5861221 */ /* 0x000fe20000010000 */
[----:B------:R-:W-:Y:S01]  /*3410*/  @P2 HADD2.F32 R133, -RZ, R4.H1_H1 ;  /* 0x30000004ff852230 */ /* 0x000fe20000004100 */
[----:B------:R-:W-:Y:S01]  /*3420*/  MOV R130, R98 ;  /* 0x0000006200827202 */ /* 0x000fe20000000f00 */
[--C-:B------:R-:W-:Y:S01]  /*3430*/  @P1 FFMA.FTZ R136, R188, R140, R143.reuse ;  /* 0x0000008cbc881223 */ /* 0x100fe2000001008f */
[----:B------:R-:W2:Y:S01]  /*3440*/  @P2 LDC R145, c[0x0][0x40c] ;  /* 0x00010300ff912b82 */ /* 0x000ea20000000800 */
[----:B------:R-:W-:Y:S01]  /*3450*/  @P1 FFMA.FTZ R130, R149, R134, R98 ;  /* 0x0000008695821223 */ /* 0x000fe20000010062 */
[--C-:B------:R-:W-:Y:S02]  /*3460*/  @P2 HADD2.F32 R134, -RZ, R5.reuse.H0_H0 ;  /* 0x20000005ff862230 */ /* 0x100fe40000004100 */
[-CC-:B------:R-:W-:Y:S01]  /*3470*/  @P1 FFMA.FTZ R208, R192, R140.reuse, R143.reuse ;  /* 0x0000008cc0d01223 */ /* 0x180fe2000001008f */
[----:B------:R-:W-:Y:S01]  /*3480*/  @P1 FADD.FTZ R136, R189, -R136 ;  /* 0x80000088bd881221 */ /* 0x000fe20000010000 */
[-CC-:B------:R-:W-:Y:S01]  /*3490*/  @P1 FFMA.FTZ R207, R191, R140.reuse, R143.reuse ;  /* 0x0000008cbfcf1223 */ /* 0x180fe2000001008f */
[----:B------:R-:W-:Y:S01]  /*34a0*/  @P1 FFMA.FTZ R201, R195, R140, R143 ;  /* 0x0000008cc3c91223 */ /* 0x000fe2000001008f */
[----:B------:R-:W-:Y:S01]  /*34b0*/  MOV R135, R103 ;  /* 0x0000006700877202 */ /* 0x000fe20000000f00 */
[----:B------:R-:W3:Y:S01]  /*34c0*/  @P2 LDC R212, c[0x0][0x40c] ;  /* 0x00010300ffd42b82 */ /* 0x000ee20000000800 */
[----:B0-----:R-:W-:Y:S01]  /*34d0*/  @P2 FMUL.FTZ R137, R128, R137 ;  /* 0x0000008980892220 */ /* 0x001fe20000410000 */
[----:B------:R-:W-:Y:S01]  /*34e0*/  @P1 FADD.FTZ R208, R193, -R208 ;  /* 0x800000d0c1d01221 */ /* 0x000fe20000010000 */
[----:B------:R-:W-:Y:S01]  /*34f0*/  @P1 FFMA.FTZ R135, R149, R136, R103 ;  /* 0x0000008895871223 */ /* 0x000fe20000010067 */
[----:B------:R-:W-:Y:S01]  /*3500*/  @P1 FADD.FTZ R207, R190, -R207 ;  /* 0x800000cfbecf1221 */ /* 0x000fe20000010000 */
[----:B------:R-:W-:Y:S01]  /*3510*/  @P2 FMUL.FTZ R131, R132, R137 ;  /* 0x0000008984832220 */ /* 0x000fe20000410000 */
[----:B------:R-:W-:Y:S01]  /*3520*/  @P1 FADD.FTZ R201, R194, -R201 ;  /* 0x800000c9c2c91221 */ /* 0x000fe20000010000 */
[----:B------:R-:W-:Y:S01]  /*3530*/  @P2 HADD2.F32 R210, -RZ, R6.H0_H0 ;  /* 0x20000006ffd22230 */ /* 0x000fe20000004100 */
[----:B------:R-:W0:Y:S01]  /*3540*/  @P2 LDC R205, c[0x0][0x40c] ;  /* 0x00010300ffcd2b82 */ /* 0x000e220000000800 */
[----:B-1----:R-:W-:Y:S01]  /*3550*/  @P2 FMUL.FTZ R138, R129, R138 ;  /* 0x0000008a818a2220 */ /* 0x002fe20000410000 */
[----:B------:R-:W-:Y:S01]  /*3560*/  @P2 F2FP.F16.F32.PACK_AB R136, RZ, R131 ;  /* 0x00000083ff88223e */ /* 0x000fe200000000ff */
[----:B------:R-:W-:Y:S01]  /*3570*/  @P2 HADD2.F32 R147, -RZ, R5.H1_H1 ;  /* 0x30000005ff932230 */ /* 0x000fe20000004100 */
[----:B------:R-:W-:Y:S01]  /*3580*/  MOV R131, R99 ;  /* 0x0000006300837202 */ /* 0x000fe20000000f00 */
[----:B------:R-:W-:Y:S01]  /*3590*/  @P2 FMUL.FTZ R132, R133, R138 ;  /* 0x0000008a85842220 */ /* 0x000fe20000410000 */
[----:B------:R-:W-:Y:S01]  /*35a0*/  @P1 FFMA.FTZ R133, R198, R140, R143 ;  /* 0x0000008cc6851223 */ /* 0x000fe2000001008f */
[----:B------:R-:W-:Y:S01]  /*35b0*/  @P2 PRMT R124, R136, 0x7610, R124 ;  /* 0x00007610887c2816 */ /* 0x000fe2000000007c */
[----:B------:R-:W1:Y:S01]  /*35c0*/  @P2 LDC R209, c[0x0][0x40c] ;  /* 0x00010300ffd12b82 */ /* 0x000e620000000800 */
[----:B--2---:R-:W-:Y:S01]  /*35d0*/  @P2 FMUL.FTZ R145, R130, R145 ;  /* 0x0000009182912220 */ /* 0x004fe20000410000 */
[----:B------:R-:W-:Y:S01]  /*35e0*/  @P2 F2FP.F16.F32.PACK_AB R139, RZ, R132 ;  /* 0x00000084ff8b223e */ /* 0x000fe200000000ff */
[----:B------:R-:W-:-:S02]  /*35f0*/  @P2 HADD2.F32 R211, -RZ, R7.H1_H1 ;  /* 0x30000007ffd32230 */ /* 0x000fc40000004100 */
[----:B------:R-:W-:Y:S01]  /*3600*/  @P2 FMUL.FTZ R132, R134, R145 ;  /* 0x0000009186842220 */ /* 0x000fe20000410000 */
[----:B------:R-:W-:Y:S01]  /*3610*/  @P1 FADD.FTZ R134, R196, -R133 ;  /* 0x80000085c4861221 */ /* 0x000fe20000010000 */
[----:B------:R-:W-:Y:S01]  /*3620*/  MOV R133, R101 ;  /* 0x0000006500857202 */ /* 0x000fe20000000f00 */
[----:B------:R-:W2:Y:S01]  /*3630*/  @P2 LDC R206, c[0x0][0x40c] ;  /* 0x00010300ffce2b82 */ /* 0x000ea20000000800 */
[C---:B------:R-:W-:Y:S01]  /*3640*/  @P1 FFMA.FTZ R133, R149.reuse, R208, R101 ;  /* 0x000000d095851223 */ /* 0x040fe20000010065 */
[C---:B------:R-:W-:Y:S01]  /*3650*/  @P1 FFMA.FTZ R131, R149.reuse, R134, R99 ;  /* 0x0000008695831223 */ /* 0x040fe20000010063 */
[----:B------:R-:W-:Y:S01]  /*3660*/  @P2 F2FP.F16.F32.PACK_AB R146, RZ, R132 ;  /* 0x00000084ff92223e */ /* 0x000fe200000000ff */
[----:B-----5:R-:W-:Y:S01]  /*3670*/  @P2 HADD2.F32 R213, -RZ, R120.H0_H0 ;  /* 0x20000078ffd52230 */ /* 0x020fe20000004100 */
[----:B------:R-:W-:Y:S01]  /*3680*/  MOV R134, R102 ;  /* 0x0000006600867202 */ /* 0x000fe20000000f00 */
[C---:B------:R-:W-:Y:S01]  /*3690*/  @P1 FFMA.FTZ R134, R149.reuse, R207, R102 ;  /* 0x000000cf95861223 */ /* 0x040fe20000010066 */
[----:B------:R-:W-:Y:S01]  /*36a0*/  MOV R132, R100 ;  /* 0x0000006400847202 */ /* 0x000fe20000000f00 */
[----:B------:R-:W4:Y:S01]  /*36b0*/  @P2 LDC R214, c[0x0][0x40c] ;  /* 0x00010300ffd62b82 */ /* 0x000f220000000800 */
[----:B------:R-:W-:Y:S01]  /*36c0*/  @P1 FFMA.FTZ R132, R149, R201, R100 ;  /* 0x000000c995841223 */ /* 0x000fe20000010064 */
[----:B------:R-:W-:-:S02]  /*36d0*/  @P2 HADD2.F32 R207, -RZ, R6.H1_H1 ;  /* 0x30000006ffcf2230 */ /* 0x000fc40000004100 */
[----:B---3--:R-:W-:Y:S01]  /*36e0*/  @P2 FMUL.FTZ R208, R133, R212 ;  /* 0x000000d485d02220 */ /* 0x008fe20000410000 */
[----:B------:R-:W-:Y:S02]  /*36f0*/  @P2 HADD2.F32 R212, -RZ, R7.H0_H0 ;  /* 0x20000007ffd42230 */ /* 0x000fe40000004100 */
[----:B0-----:R-:W-:Y:S01]  /*3700*/  @P2 FMUL.FTZ R201, R132, R205 ;  /* 0x000000cd84c92220 */ /* 0x001fe20000410000 */
[----:B------:R-:W-:Y:S02]  /*3710*/  @P2 HADD2.F32 R215, -RZ, R121.H0_H0 ;  /* 0x20000079ffd72230 */ /* 0x000fe40000004100 */
[----:B------:R-:W-:Y:S01]  /*3720*/  @P2 FMUL.FTZ R205, R207, R208 ;  /* 0x000000d0cfcd2220 */ /* 0x000fe20000410000 */
[----:B-1----:R-:W-:Y:S01]  /*3730*/  @P2 FMUL.FTZ R207, R134, R209 ;  /* 0x000000d186cf2220 */ /* 0x002fe20000410000 */
[----:B------:R-:W-:Y:S01]  /*3740*/  @P2 FMUL.FTZ R136, R210, R201 ;  /* 0x000000c9d2882220 */ /* 0x000fe20000410000 */
[----:B------:R-:W-:Y:S01]  /*3750*/  @P2 FFMA.FTZ R72, R213, R137, R72 ;  /* 0x00000089d5482223 */ /* 0x000fe20000010048 */
[----:B------:R-:W-:Y:S01]  /*3760*/  @P2 FFMA.FTZ R74, R215, R145, R74 ;  /* 0x00000091d74a2223 */ /* 0x000fe2000001004a */
[----:B------:R-:W-:Y:S01]  /*3770*/  @P2 FMUL.FTZ R209, R212, R207 ;  /* 0x000000cfd4d12220 */ /* 0x000fe20000410000 */
[----:B------:R-:W-:Y:S01]  /*3780*/  @P2 HADD2.F32 R212, -RZ, R120.H1_H1 ;  /* 0x30000078ffd42230 */ /* 0x000fe20000004100 */
[----:B------:R-:W-:Y:S01]  /*3790*/  @P2 F2FP.F16.F32.PACK_AB R136, RZ, R136 ;  /* 0x00000088ff88223e */ /* 0x000fe200000000ff */
[----:B------:R-:W-:-:S02]  /*37a0*/  @P2 HADD2.F32 R137, -RZ, R122.H0_H0 ;  /* 0x2000007aff892230 */ /* 0x000fc40000004100 */
[----:B--2---:R-:W-:Y:S01]  /*37b0*/  @P2 FMUL.FTZ R206, R131, R206 ;  /* 0x000000ce83ce2220 */ /* 0x004fe20000410000 */
[----:B------:R-:W-:Y:S01]  /*37c0*/  @P2 F2FP.F16.F32.PACK_AB R209, RZ, R209 ;  /* 0x000000d1ffd1223e */ /* 0x000fe200000000ff */
[----:B------:R-:W-:Y:S01]  /*37d0*/  @P2 FFMA.FTZ R73, R212, R138, R73 ;  /* 0x0000008ad4492223 */ /* 0x000fe20000010049 */
[----:B------:R-:W-:Y:S02]  /*37e0*/  @P2 HADD2.F32 R138, -RZ, R121.H1_H1 ;  /* 0x30000079ff8a2230 */ /* 0x000fe40000004100 */
[----:B------:R-:W-:Y:S01]  /*37f0*/  @P2 FMUL.FTZ R147, R147, R206 ;  /* 0x000000ce93932220 */ /* 0x000fe20000410000 */
[----:B------:R-:W-:Y:S01]  /*3800*/  @P2 HADD2.F32 R212, -RZ, R122.H1_H1 ;  /* 0x3000007affd42230 */ /* 0x000fe20000004100 */
[----:B------:R-:W-:Y:S01]  /*3810*/  @P2 F2FP.F16.F32.PACK_AB R205, RZ, R205 ;  /* 0x000000cdffcd223e */ /* 0x000fe200000000ff */
[--C-:B------:R-:W-:Y:S02]  /*3820*/  @P2 HADD2.F32 R145, -RZ, R123.reuse.H0_H0 ;  /* 0x2000007bff912230 */ /* 0x100fe40000004100 */
[----:B----4-:R-:W-:Y:S01]  /*3830*/  @P2 FMUL.FTZ R210, R135, R214 ;  /* 0x000000d687d22220 */ /* 0x010fe20000410000 */
[----:B------:R-:W-:Y:S01]  /*3840*/  @P2 HADD2.F32 R214, -RZ, R123.H1_H1 ;  /* 0x3000007bffd62230 */ /* 0x000fe20000004100 */
[----:B------:R-:W-:Y:S01]  /*3850*/  @P2 F2FP.F16.F32.PACK_AB R147, RZ, R147 ;  /* 0x00000093ff93223e */ /* 0x000fe200000000ff */
[----:B------:R-:W-:Y:S01]  /*3860*/  @P2 FFMA.FTZ R75, R138, R206, R75 ;  /* 0x000000ce8a4b2223 */ /* 0x000fe2000001004b */
[----:B------:R-:W-:Y:S01]  /*3870*/  @P2 FMUL.FTZ R211, R211, R210 ;  /* 0x000000d2d3d32220 */ /* 0x000fe20000410000 */
[----:B------:R-:W-:Y:S01]  /*3880*/  @P2 PRMT R125, R146, 0x7610, R125 ;  /* 0x00007610927d2816 */ /* 0x000fe2000000007d */
[----:B------:R-:W-:Y:S01]  /*3890*/  @P2 FFMA.FTZ R76, R137, R201, R76 ;  /* 0x000000c9894c2223 */ /* 0x000fe2000001004c */
[----:B------:R-:W-:Y:S01]  /*38a0*/  @P2 PRMT R126, R136, 0x7610, R126 ;  /* 0x00007610887e2816 */ /* 0x000fe2000000007e */
[----:B------:R-:W-:Y:S01]  /*38b0*/  @P2 FFMA.FTZ R77, R212, R208, R77 ;  /* 0x000000d0d44d2223 */ /* 0x000fe2000001004d */
[----:B------:R-:W-:Y:S01]  /*38c0*/  @P2 F2FP.F16.F32.PACK_AB R211, RZ, R211 ;  /* 0x000000d3ffd3223e */ /* 0x000fe200000000ff */
[----:B------:R-:W-:Y:S01]  /*38d0*/  @P2 FFMA.FTZ R78, R145, R207, R78 ;  /* 0x000000cf914e2223 */ /* 0x000fe2000001004e */
[----:B------:R-:W-:Y:S01]  /*38e0*/  @P2 PRMT R127, R209, 0x7610, R127 ;  /* 0x00007610d17f2816 */ /* 0x000fe2000000007f */
[----:B------:R-:W-:Y:S01]  /*38f0*/  @P2 FFMA.FTZ R79, R214, R210, R79 ;  /* 0x000000d2d64f2223 */ /* 0x000fe2000001004f */
[----:B------:R-:W-:-:S02]  /*3900*/  @P2 PRMT R124, R124, 0x5410, R139 ;  /* 0x000054107c7c2816 */ /* 0x000fc4000000008b */
[----:B------:R-:W-:Y:S02]  /*3910*/  @P2 PRMT R125, R125, 0x5410, R147 ;  /* 0x000054107d7d2816 */ /* 0x000fe40000000093 */
[----:B------:R-:W-:Y:S02]  /*3920*/  @P2 PRMT R126, R126, 0x5410, R205 ;  /* 0x000054107e7e2816 */ /* 0x000fe400000000cd */
[----:B------:R-:W-:-:S07]  /*3930*/  @P2 PRMT R127, R127, 0x5410, R211 ;  /* 0x000054107f7f2816 */ /* 0x000fce00000000d3 */
.L_x_8435:
[----:B------:R-:W-:Y:S05]  /*3940*/  BSYNC.RECONVERGENT B1 ;  /* 0x0000000000017941 */ /* 0x000fea0003800200 */
.L_x_8418:
        /* <DEDUP_REMOVED lines=11> */
.L_x_8415:
[----:B------:R-:W-:Y:S05]  /*3a00*/  BSYNC.RECONVERGENT B0 ;  /* 0x0000000000007941 */ /* 0x000fea0003800200 */
.L_x_8414:
        /* <DEDUP_REMOVED lines=8> */
.L_x_8440:
[----:B------:R-:W-:Y:S05]  /*3a90*/  BSYNC.RECONVERGENT B1 ;  /* 0x0000000000017941 */ /* 0x000fea0003800200 */
.L_x_8439:
        /* <DEDUP_REMOVED lines=11> */
[--C-:B------:R-:W-:Y:S01]  /*3b50*/  @P1 FFMA.FTZ R131, R186, R140, R143.reuse ;  /* 0x0000008cba831223 */ /* 0x100fe2000001008f */
[----:B------:R-:W-:Y:S01]  /*3b60*/  MOV R128, R104 ;  /* 0x0000006800807202 */ /* 0x000fe20000000f00 */
[----:B------:R-:W-:Y:S01]  /*3b70*/  @P1 FADD.FTZ R130, R185, -R130 ;  /* 0x80000082b9821221 */ /* 0x000fe20000010000 */
[----:B------:R-:W-:Y:S01]  /*3b80*/  @P1 FFMA.FTZ R136, R183, R140, R143 ;  /* 0x0000008cb7881223 */ /* 0x000fe2000001008f */
[----:B------:R-:W-:Y:S01]  /*3b90*/  @P1 FADD.FTZ R138, R173, -R134 ;  /* 0x80000086ad8a1221 */ /* 0x000fe20000010000 */
[----:B------:R-:W1:Y:S01]  /*3ba0*/  @P2 LDC R142, c[0x0][0x40c] ;  /* 0x00010300ff8e2b82 */ /* 0x000e620000000800 */
[----:B------:R-:W-:Y:S01]  /*3bb0*/  @P1 FFMA.FTZ R128, R149, R130, R104 ;  /* 0x0000008295801223 */ /* 0x000fe20000010068 */
[----:B------:R-:W-:Y:S01]  /*3bc0*/  @P1 FADD.FTZ R134, R184, -R131 ;  /* 0x80000083b8861221 */ /* 0x000fe20000010000 */
[----:B------:R-:W-:-:S02]  /*3bd0*/  @P2 HADD2.F32 R132, -RZ, R12.H0_H0 ;  /* 0x2000000cff842230 */ /* 0x000fc40000004100 */
[----:B------:R-:W-:Y:S01]  /*3be0*/  @P1 FADD.FTZ R131, R181, -R136 ;  /* 0x80000088b5831221 */ /* 0x000fe20000010000 */
[----:B------:R-:W-:Y:S01]  /*3bf0*/  MOV R129, R105 ;  /* 0x0000006900817202 */ /* 0x000fe20000000f00 */
[C---:B------:R-:W-:Y:S01]  /*3c00*/  @P1 FFMA.FTZ R129, R149.reuse, R134, R105 ;  /* 0x0000008695811223 */ /* 0x040fe20000010069 */
[----:B------:R-:W-:Y:S01]  /*3c10*/  MOV R130, R106 ;  /* 0x0000006a00827202 */ /* 0x000fe20000000f00 */
[----:B------:R-:W2:Y:S01]  /*3c20*/  @P2 LDC R139, c[0x0][0x40c] ;  /* 0x00010300ff8b2b82 */ /* 0x000ea20000000800 */
[----:B------:R-:W-:Y:S01]  /*3c30*/  MOV R205, R111 ;  /* 0x0000006f00cd7202 */ /* 0x000fe20000000f00 */
[C---:B------:R-:W-:Y:S01]  /*3c40*/  @P1 FFMA.FTZ R130, R149.reuse, R131, R106 ;  /* 0x0000008395821223 */ /* 0x040fe2000001006a */
[----:B------:R-:W-:Y:S01]  /*3c50*/  @P1 FFMA.FTZ R133, R182, R140, R143 ;  /* 0x0000008cb6851223 */ /* 0x000fe2000001008f */
[----:B------:R-:W-:Y:S01]  /*3c60*/  @P1 FFMA.FTZ R205, R149, R138, R111 ;  /* 0x0000008a95cd1223 */ /* 0x000fe2000001006f */
[----:B------:R-:W-:Y:S02]  /*3c70*/  @P2 HADD2.F32 R131, -RZ, R12.H1_H1 ;  /* 0x3000000cff832230 */ /* 0x000fe40000004100 */
[----:B------:R-:W-:Y:S01]  /*3c80*/  @P1 FFMA.FTZ R147, R179, R140, R143 ;  /* 0x0000008cb3931223 */ /* 0x000fe2000001008f */
[----:B------:R-:W-:Y:S01]  /*3c90*/  @P1 FADD.FTZ R144, R180, -R133 ;  /* 0x80000085b4901221 */ /* 0x000fe20000010000 */
[----:B------:R-:W3:Y:S01]  /*3ca0*/  @P2 LDC R206, c[0x0][0x40c] ;  /* 0x00010300ffce2b82 */ /* 0x000ee20000000800 */
[----:B0-----:R-:W-:Y:S01]  /*3cb0*/  @P2 FMUL.FTZ R135, R128, R135 ;  /* 0x0000008780872220 */ /* 0x001fe20000410000 */
[----:B------:R-:W-:-:S02]  /*3cc0*/  @P2 HADD2.F32 R134, -RZ, R13.H0_H0 ;  /* 0x2000000dff862230 */ /* 0x000fc40000004100 */
[----:B------:R-:W-:Y:S01]  /*3cd0*/  @P1 FADD.FTZ R147, R178, -R147 ;  /* 0x80000093b2931221 */ /* 0x000fe20000010000 */
[----:B------:R-:W-:Y:S02]  /*3ce0*/  @P2 HADD2.F32 R145, -RZ, R13.H1_H1 ;  /* 0x3000000dff912230 */ /* 0x000fe40000004100 */
[----:B------:R-:W-:Y:S01]  /*3cf0*/  @P2 FMUL.FTZ R132, R135, R132 ;  /* 0x0000008487842220 */ /* 0x000fe20000410000 */
[-CC-:B------:R-:W-:Y:S01]  /*3d00*/  @P1 FFMA.FTZ R146, R176, R140.reuse, R143.reuse ;  /* 0x0000008cb0921223 */ /* 0x180fe2000001008f */
[----:B------:R-:W-:Y:S01]  /*3d10*/  @P1 FFMA.FTZ R201, R175, R140, R143 ;  /* 0x0000008cafc91223 */ /* 0x000fe2000001008f */
[----:B------:R-:W0:Y:S01]  /*3d20*/  @P2 LDC R207, c[0x0][0x40c] ;  /* 0x00010300ffcf2b82 */ /* 0x000e220000000800 */
[----:B-1----:R-:W-:Y:S01]  /*3d30*/  @P2 FMUL.FTZ R138, R129, R142 ;  /* 0x0000008e818a2220 */ /* 0x002fe20000410000 */
[----:B------:R-:W-:Y:S01]  /*3d40*/  @P2 F2FP.F16.F32.PACK_AB R136, RZ, R132 ;  /* 0x00000084ff88223e */ /* 0x000fe200000000ff */
[----:B------:R-:W-:Y:S01]  /*3d50*/  @P1 FADD.FTZ R146, R177, -R146 ;  /* 0x80000092b1921221 */ /* 0x000fe20000010000 */
[----:B------:R-:W-:Y:S01]  /*3d60*/  @P1 FADD.FTZ R201, R174, -R201 ;  /* 0x800000c9aec91221 */ /* 0x000fe20000010000 */
[----:B------:R-:W-:Y:S01]  /*3d70*/  @P2 FMUL.FTZ R132, R138, R131 ;  /* 0x000000838a842220 */ /* 0x000fe20000410000 */
[----:B------:R-:W-:Y:S01]  /*3d80*/  MOV R131, R107 ;  /* 0x0000006b00837202 */ /* 0x000fe20000000f00 */
[----:B------:R-:W-:Y:S01]  /*3d90*/  @P1 FFMA.FTZ R131, R149, R144, R107 ;  /* 0x0000009095831223 */ /* 0x000fe2000001006b */
[----:B------:R-:W1:Y:S01]  /*3da0*/  @P2 LDC R208, c[0x0][0x40c] ;  /* 0x00010300ffd02b82 */ /* 0x000e620000000800 */
[----:B--2---:R-:W-:Y:S01]  /*3db0*/  @P2 FMUL.FTZ R139, R130, R139 ;  /* 0x0000008b828b2220 */ /* 0x004fe20000410000 */
[----:B------:R-:W-:-:S02]  /*3dc0*/  @P2 F2FP.F16.F32.PACK_AB R137, RZ, R132 ;  /* 0x00000084ff89223e */ /* 0x000fc400000000ff */
[----:B------:R-:W-:Y:S01]  /*3dd0*/  MOV R132, R108 ;  /* 0x0000006c00847202 */ /* 0x000fe20000000f00 */
[----:B------:R-:W-:Y:S01]  /*3de0*/  @P2 FMUL.FTZ R134, R139, R134 ;  /* 0x000000868b862220 */ /* 0x000fe20000410000 */
[----:B------:R-:W-:Y:S01]  /*3df0*/  @P1 FFMA.FTZ R132, R149, R147, R108 ;  /* 0x0000009395841223 */ /* 0x000fe2000001006c */
[----:B------:R-:W-:Y:S01]  /*3e00*/  @P2 PRMT R124, R136, 0x7610, R124 ;  /* 0x00007610887c2816 */ /* 0x000fe2000000007c */
[----:B------:R-:W2:Y:S01]  /*3e10*/  @P2 LDC R209, c[0x0][0x40c] ;  /* 0x00010300ffd12b82 */ /* 0x000ea20000000800 */
[----:B---3--:R-:W-:Y:S01]  /*3e20*/  @P2 FMUL.FTZ R144, R131, R206 ;  /* 0x000000ce83902220 */ /* 0x008fe20000410000 */
[----:B------:R-:W-:Y:S01]  /*3e30*/  @P2 F2FP.F16.F32.PACK_AB R142, RZ, R134 ;  /* 0x00000086ff8e223e */ /* 0x000fe200000000ff */
[--C-:B------:R-:W-:Y:S01]  /*3e40*/  @P2 HADD2.F32 R136, -RZ, R14.reuse.H0_H0 ;  /* 0x2000000eff882230 */ /* 0x100fe20000004100 */
[----:B------:R-:W-:Y:S01]  /*3e50*/  MOV R133, R109 ;  /* 0x0000006d00857202 */ /* 0x000fe20000000f00 */
[----:B------:R-:W-:Y:S01]  /*3e60*/  @P2 FMUL.FTZ R145, R144, R145 ;  /* 0x0000009190912220 */ /* 0x000fe20000410000 */
[----:B------:R-:W-:Y:S01]  /*3e70*/  MOV R134, R110 ;  /* 0x0000006e00867202 */ /* 0x000fe20000000f00 */
[C---:B------:R-:W-:Y:S01]  /*3e80*/  @P1 FFMA.FTZ R133, R149.reuse, R146, R109 ;  /* 0x0000009295851223 */ /* 0x040fe2000001006d */
[----:B0-----:R-:W-:Y:S01]  /*3e90*/  @P2 FMUL.FTZ R147, R132, R207 ;  /* 0x000000cf84932220 */ /* 0x001fe20000410000 */
[----:B------:R-:W-:Y:S01]  /*3ea0*/  @P1 FFMA.FTZ R134, R149, R201, R110 ;  /* 0x000000c995861223 */ /* 0x000fe2000001006e */
[----:B------:R-:W-:Y:S01]  /*3eb0*/  @P2 F2FP.F16.F32.PACK_AB R145, RZ, R145 ;  /* 0x00000091ff91223e */ /* 0x000fe200000000ff */
[----:B------:R-:W-:Y:S01]  /*3ec0*/  @P2 HADD2.F32 R146, -RZ, R15.H0_H0 ;  /* 0x2000000fff922230 */ /* 0x000fe20000004100 */
[----:B------:R-:W-:Y:S01]  /*3ed0*/  @P2 PRMT R125, R142, 0x7610, R125 ;  /* 0x000076108e7d2816 */ /* 0x000fe2000000007d */
[----:B------:R-:W-:Y:S01]  /*3ee0*/  @P2 FMUL.FTZ R136, R147, R136 ;  /* 0x0000008893882220 */ /* 0x000fe20000410000 */
[----:B------:R-:W-:Y:S01]  /*3ef0*/  @P2 PRMT R124, R124, 0x5410, R137 ;  /* 0x000054107c7c2816 */ /* 0x000fe20000000089 */
[----:B------:R-:W-:-:S02]  /*3f00*/  @P2 HADD2.F32 R137, -RZ, R14.H1_H1 ;  /* 0x3000000eff892230 */ /* 0x000fc40000004100 */
[----:B-1----:R-:W-:Y:S01]  /*3f10*/  @P2 FMUL.FTZ R142, R133, R208 ;  /* 0x000000d0858e2220 */ /* 0x002fe20000410000 */
[----:B------:R-:W-:Y:S01]  /*3f20*/  @P2 PRMT R125, R125, 0x5410, R145 ;  /* 0x000054107d7d2816 */ /* 0x000fe20000000091 */
[--C-:B-----5:R-:W-:Y:S01]  /*3f30*/  @P2 HADD2.F32 R145, -RZ, R120.reuse.H0_H0 ;  /* 0x20000078ff912230 */ /* 0x120fe20000004100 */
[----:B------:R-:W-:Y:S01]  /*3f40*/  @P2 F2FP.F16.F32.PACK_AB R136, RZ, R136 ;  /* 0x00000088ff88223e */ /* 0x000fe200000000ff */
[----:B------:R-:W-:Y:S02]  /*3f50*/  @P2 HADD2.F32 R206, -RZ, R120.H1_H1 ;  /* 0x30000078ffce2230 */ /* 0x000fe40000004100 */
[----:B------:R-:W-:Y:S01]  /*3f60*/  @P2 FMUL.FTZ R137, R142, R137 ;  /* 0x000000898e892220 */ /* 0x000fe20000410000 */
[----:B------:R-:W-:Y:S02]  /*3f70*/  @P2 HADD2.F32 R207, -RZ, R123.H0_H0 ;  /* 0x2000007bffcf2230 */ /* 0x000fe40000004100 */
[----:B------:R-:W-:Y:S01]  /*3f80*/  @P2 FFMA.FTZ R80, R145, R135, R80 ;  /* 0x0000008791502223 */ /* 0x000fe20000010050 */
[----:B--2---:R-:W-:Y:S01]  /*3f90*/  @P2 FMUL.FTZ R201, R134, R209 ;  /* 0x000000d186c92220 */ /* 0x004fe20000410000 */
[----:B------:R-:W-:Y:S01]  /*3fa0*/  @P2 PRMT R126, R136, 0x7610, R126 ;  /* 0x00007610887e2816 */ /* 0x000fe2000000007e */
[----:B------:R-:W-:Y:S01]  /*3fb0*/  @P2 FFMA.FTZ R81, R206, R138, R81 ;  /* 0x0000008ace512223 */ /* 0x000fe20000010051 */
[----:B------:R-:W-:-:S02]  /*3fc0*/  @P2 HADD2.F32 R135, -RZ, R121.H0_H0 ;  /* 0x20000079ff872230 */ /* 0x000fc40000004100 */
[----:B------:R-:W-:Y:S01]  /*3fd0*/  @P2 FMUL.FTZ R146, R201, R146 ;  /* 0x00000092c9922220 */ /* 0x000fe20000410000 */
[----:B------:R-:W-:Y:S01]  /*3fe0*/  @P2 HADD2.F32 R136, -RZ, R121.H1_H1 ;  /* 0x30000079ff882230 */ /* 0x000fe20000004100 */
[----:B------:R-:W-:Y:S01]  /*3ff0*/  @P2 F2FP.F16.F32.PACK_AB R137, RZ, R137 ;  /* 0x00000089ff89223e */ /* 0x000fe200000000ff */
[--C-:B------:R-:W-:Y:S02]  /*4000*/  @P2 HADD2.F32 R145, -RZ, R122.reuse.H0_H0 ;  /* 0x2000007aff912230 */ /* 0x100fe40000004100 */
[----:B------:R-:W-:Y:S01]  /*4010*/  @P2 FFMA.FTZ R82, R135, R139, R82 ;  /* 0x0000008b87522223 */ /* 0x000fe20000010052 */
[----:B------:R-:W-:Y:S01]  /*4020*/  @P2 HADD2.F32 R138, -RZ, R122.H1_H1 ;  /* 0x3000007aff8a2230 */ /* 0x000fe20000004100 */
[----:B------:R-:W-:Y:S01]  /*4030*/  @P2 F2FP.F16.F32.PACK_AB R146, RZ, R146 ;  /* 0x00000092ff92223e */ /* 0x000fe200000000ff */
[----:B------:R-:W-:Y:S01]  /*4040*/  @P2 FFMA.FTZ R83, R136, R144, R83 ;  /* 0x0000009088532223 */ /* 0x000fe20000010053 */
[----:B------:R-:W-:Y:S01]  /*4050*/  @P2 FFMA.FTZ R84, R145, R147, R84 ;  /* 0x0000009391542223 */ /* 0x000fe20000010054 */
[----:B------:R-:W-:Y:S01]  /*4060*/  @P2 FFMA.FTZ R86, R207, R201, R86 ;  /* 0x000000c9cf562223 */ /* 0x000fe20000010056 */
[----:B------:R-:W-:Y:S01]  /*4070*/  @P2 FFMA.FTZ R85, R138, R142, R85 ;  /* 0x0000008e8a552223 */ /* 0x000fe20000010055 */
[----:B------:R-:W-:-:S02]  /*4080*/  MOV R135, R205 ;  /* 0x000000cd00877202 */ /* 0x000fc40000000f00 */
        /* <DEDUP_REMOVED lines=11> */
.L_x_8443:
        /* <DEDUP_REMOVED lines=12> */
[--C-:B------:R-:W-:Y:S01]  /*4200*/  @P1 FFMA.FTZ R144, R183, R140, R143.reuse ;  /* 0x0000008cb7901223 */ /* 0x100fe2000001008f */
[--C-:B------:R-:W-:Y:S01]  /*4210*/  @P2 HADD2.F32 R146, -RZ, R12.reuse.H0_H0 ;  /* 0x2000000cff922230 */ /* 0x100fe20000004100 */
[----:B------:R-:W-:Y:S01]  /*4220*/  MOV R142, R106 ;  /* 0x0000006a008e7202 */ /* 0x000fe20000000f00 */
[----:B------:R-:W-:Y:S01]  /*4230*/  @P1 FFMA.FTZ R209, R175, R140, R143 ;  /* 0x0000008cafd11223 */ /* 0x000fe2000001008f */
[----:B------:R-:W2:Y:S01]  /*4240*/  @P2 LDC R147, c[0x0][0x40c] ;  /* 0x00010300ff932b82 */ /* 0x000ea20000000800 */
[----:B------:R-:W-:Y:S01]  /*4250*/  @P1 FADD.FTZ R139, R181, -R144 ;  /* 0x80000090b58b1221 */ /* 0x000fe20000010000 */
[----:B------:R-:W-:Y:S01]  /*4260*/  MOV R144, R107 ;  /* 0x0000006b00907202 */ /* 0x000fe20000000f00 */
[C---:B------:R-:W-:Y:S01]  /*4270*/  @P1 FFMA.FTZ R144, R149.reuse, R206, R107 ;  /* 0x000000ce95901223 */ /* 0x040fe2000001006b */
[----:B------:R-:W-:Y:S01]  /*4280*/  @P1 FADD.FTZ R209, R174, -R209 ;  /* 0x800000d1aed11221 */ /* 0x000fe20000010000 */
[----:B------:R-:W-:Y:S01]  /*4290*/  @P1 FFMA.FTZ R142, R149, R139, R106 ;  /* 0x0000008b958e1223 */ /* 0x000fe2000001006a */
[----:B------:R-:W-:-:S02]  /*42a0*/  @P2 HADD2.F32 R139, -RZ, R12.H1_H1 ;  /* 0x3000000cff8b2230 */ /* 0x000fc40000004100 */
[--C-:B------:R-:W-:Y:S01]  /*42b0*/  @P1 FFMA.FTZ R206, R176, R140, R143.reuse ;  /* 0x0000008cb0ce1223 */ /* 0x100fe2000001008f */
[----:B------:R-:W3:Y:S01]  /*42c0*/  @P2 LDC R207, c[0x0][0x40c] ;  /* 0x00010300ffcf2b82 */ /* 0x000ee20000000800 */
[----:B0-----:R-:W-:Y:S01]  /*42d0*/  @P2 FMUL.FTZ R137, R136, R137 ;  /* 0x0000008988892220 */ /* 0x001fe20000410000 */
[----:B------:R-:W-:Y:S01]  /*42e0*/  MOV R205, R110 ;  /* 0x0000006e00cd7202 */ /* 0x000fe20000000f00 */
[----:B------:R-:W-:Y:S01]  /*42f0*/  @P1 FFMA.FTZ R205, R149, R209, R110 ;  /* 0x000000d195cd1223 */ /* 0x000fe2000001006e */
[----:B------:R-:W-:Y:S01]  /*4300*/  @P1 FADD.FTZ R206, R177, -R206 ;  /* 0x800000ceb1ce1221 */ /* 0x000fe20000010000 */
[----:B------:R-:W-:Y:S01]  /*4310*/  @P2 FMUL.FTZ R136, R146, R137 ;  /* 0x0000008992882220 */ /* 0x000fe20000410000 */
[----:B------:R-:W-:Y:S01]  /*4320*/  MOV R146, R108 ;  /* 0x0000006c00927202 */ /* 0x000fe20000000f00 */
[----:B------:R-:W-:Y:S01]  /*4330*/  @P2 HADD2.F32 R209, -RZ, R13.H1_H1 ;  /* 0x3000000dffd12230 */ /* 0x000fe20000004100 */
[----:B------:R-:W0:Y:S01]  /*4340*/  @P2 LDC R211, c[0x0][0x40c] ;  /* 0x00010300ffd32b82 */ /* 0x000e220000000800 */
[----:B-1----:R-:W-:Y:S01]  /*4350*/  @P2 FMUL.FTZ R138, R138, R145 ;  /* 0x000000918a8a2220 */ /* 0x002fe20000410000 */
[----:B------:R-:W-:Y:S01]  /*4360*/  @P1 FFMA.FTZ R145, R179, R140, R143 ;  /* 0x0000008cb3911223 */ /* 0x000fe2000001008f */
[----:B------:R-:W-:-:S02]  /*4370*/  @P2 F2FP.F16.F32.PACK_AB R136, RZ, R136 ;  /* 0x00000088ff88223e */ /* 0x000fc400000000ff */
[----:B------:R-:W-:Y:S01]  /*4380*/  @P2 FMUL.FTZ R139, R139, R138 ;  /* 0x0000008a8b8b2220 */ /* 0x000fe20000410000 */
[----:B------:R-:W-:Y:S01]  /*4390*/  @P1 FADD.FTZ R145, R178, -R145 ;  /* 0x80000091b2911221 */ /* 0x000fe20000010000 */
[----:B------:R-:W-:Y:S01]  /*43a0*/  @P2 PRMT R124, R136, 0x7610, R124 ;  /* 0x00007610887c2816 */ /* 0x000fe2000000007c */
[----:B------:R-:W1:Y:S01]  /*43b0*/  @P2 LDC R208, c[0x0][0x40c] ;  /* 0x00010300ffd02b82 */ /* 0x000e620000000800 */
[----:B------:R-:W-:Y:S02]  /*43c0*/  @P2 HADD2.F32 R136, -RZ, R13.H0_H0 ;  /* 0x2000000dff882230 */ /* 0x000fe40000004100 */
[C---:B------:R-:W-:Y:S01]  /*43d0*/  @P1 FFMA.FTZ R146, R149.reuse, R145, R108 ;  /* 0x0000009195921223 */ /* 0x040fe2000001006c */
[----:B--2---:R-:W-:Y:S01]  /*43e0*/  @P2 FMUL.FTZ R145, R142, R147 ;  /* 0x000000938e912220 */ /* 0x004fe20000410000 */
[----:B------:R-:W-:Y:S02]  /*43f0*/  @P2 F2FP.F16.F32.PACK_AB R139, RZ, R139 ;  /* 0x0000008bff8b223e */ /* 0x000fe400000000ff */
[----:B------:R-:W-:Y:S01]  /*4400*/  MOV R201, R109 ;  /* 0x0000006d00c97202 */ /* 0x000fe20000000f00 */
[----:B------:R-:W-:Y:S01]  /*4410*/  @P2 FMUL.FTZ R136, R136, R145 ;  /* 0x0000009188882220 */ /* 0x000fe20000410000 */
[----:B------:R-:W2:Y:S01]  /*4420*/  @P2 LDC R210, c[0x0][0x40c] ;  /* 0x00010300ffd22b82 */ /* 0x000ea20000000800 */
[----:B---3--:R-:W-:Y:S01]  /*4430*/  @P2 FMUL.FTZ R142, R144, R207 ;  /* 0x000000cf908e2220 */ /* 0x008fe20000410000 */
[----:B------:R-:W-:Y:S01]  /*4440*/  @P1 FFMA.FTZ R201, R149, R206, R109 ;  /* 0x000000ce95c91223 */ /* 0x000fe2000001006d */
[----:B------:R-:W-:Y:S01]  /*4450*/  @P2 PRMT R124, R124, 0x5410, R139 ;  /* 0x000054107c7c2816 */ /* 0x000fe2000000008b */
[----:B------:R-:W-:-:S02]  /*4460*/  @P2 HADD2.F32 R144, -RZ, R14.H0_H0 ;  /* 0x2000000eff902230 */ /* 0x000fc40000004100 */
[----:B------:R-:W-:Y:S01]  /*4470*/  @P2 FMUL.FTZ R139, R209, R142 ;  /* 0x0000008ed18b2220 */ /* 0x000fe20000410000 */
[----:B------:R-:W-:Y:S01]  /*4480*/  @P2 F2FP.F16.F32.PACK_AB R136, RZ, R136 ;  /* 0x00000088ff88223e */ /* 0x000fe200000000ff */
[----:B------:R-:W-:Y:S02]  /*4490*/  @P2 HADD2.F32 R206, -RZ, R15.H0_H0 ;  /* 0x2000000fffce2230 */ /* 0x000fe40000004100 */
[----:B0-----:R-:W-:Y:S01]  /*44a0*/  @P2 FMUL.FTZ R147, R146, R211 ;  /* 0x000000d392932220 */ /* 0x001fe20000410000 */
[----:B-----5:R-:W-:Y:S01]  /*44b0*/  @P2 HADD2.F32 R207, -RZ, R121.H0_H0 ;  /* 0x20000079ffcf2230 */ /* 0x020fe20000004100 */
[----:B------:R-:W-:Y:S02]  /*44c0*/  @P2 F2FP.F16.F32.PACK_AB R139, RZ, R139 ;  /* 0x0000008bff8b223e */ /* 0x000fe400000000ff */
[----:B------:R-:W-:Y:S01]  /*44d0*/  @P2 PRMT R125, R136, 0x7610, R125 ;  /* 0x00007610887d2816 */ /* 0x000fe2000000007d */
[----:B------:R-:W-:Y:S01]  /*44e0*/  @P2 FMUL.FTZ R144, R144, R147 ;  /* 0x0000009390902220 */ /* 0x000fe20000410000 */
[----:B------:R-:W-:Y:S01]  /*44f0*/  @P2 FFMA.FTZ R82, R207, R145, R82 ;  /* 0x00000091cf522223 */ /* 0x000fe20000010052 */
[----:B------:R-:W-:-:S02]  /*4500*/  @P2 HADD2.F32 R145, -RZ, R123.H0_H0 ;  /* 0x2000007bff912230 */ /* 0x000fc40000004100 */
[----:B-1----:R-:W-:Y:S01]  /*4510*/  @P2 FMUL.FTZ R146, R201, R208 ;  /* 0x000000d0c9922220 */ /* 0x002fe20000410000 */
[----:B------:R-:W-:Y:S02]  /*4520*/  @P2 PRMT R125, R125, 0x5410, R139 ;  /* 0x000054107d7d2816 */ /* 0x000fe4000000008b */
[----:B------:R-:W-:-:S04]  /*4530*/  @P2 F2FP.F16.F32.PACK_AB R144, RZ, R144 ;  /* 0x00000090ff90223e */ /* 0x000fc800000000ff */
[----:B------:R-:W-:Y:S01]  /*4540*/  @P2 PRMT R126, R144, 0x7610, R126 ;  /* 0x00007610907e2816 */ /* 0x000fe2000000007e */
[----:B--2---:R-:W-:Y:S01]  /*4550*/  @P2 FMUL.FTZ R201, R205, R210 ;  /* 0x000000d2cdc92220 */ /* 0x004fe20000410000 */
[----:B------:R-:W-:-:S03]  /*4560*/  @P2 HADD2.F32 R205, -RZ, R14.H1_H1 ;  /* 0x3000000effcd2230 */ /* 0x000fc60000004100 */
[-C--:B------:R-:W-:Y:S01]  /*4570*/  @P2 FMUL.FTZ R139, R206, R201.reuse ;  /* 0x000000c9ce8b2220 */ /* 0x080fe20000410000 */
[--C-:B------:R-:W-:Y:S02]  /*4580*/  @P2 HADD2.F32 R206, -RZ, R120.reuse.H1_H1 ;  /* 0x30000078ffce2230 */ /* 0x100fe40000004100 */
[----:B------:R-:W-:Y:S01]  /*4590*/  @P2 FMUL.FTZ R136, R205, R146 ;  /* 0x00000092cd882220 */ /* 0x000fe20000410000 */
[----:B------:R-:W-:Y:S02]  /*45a0*/  @P2 HADD2.F32 R205, -RZ, R120.H0_H0 ;  /* 0x20000078ffcd2230 */ /* 0x000fe40000004100 */
[----:B------:R-:W-:Y:S01]  /*45b0*/  @P2 FFMA.FTZ R86, R145, R201, R86 ;  /* 0x000000c991562223 */ /* 0x000fe20000010056 */
[----:B------:R-:W-:Y:S01]  /*45c0*/  @P2 F2FP.F16.F32.PACK_AB R139, RZ, R139 ;  /* 0x0000008bff8b223e */ /* 0x000fe200000000ff */
[----:B------:R-:W-:Y:S01]  /*45d0*/  @P2 FFMA.FTZ R81, R206, R138, R81 ;  /* 0x0000008ace512223 */ /* 0x000fe20000010051 */
[----:B------:R-:W-:Y:S02]  /*45e0*/  @P2 HADD2.F32 R138, -RZ, R121.H1_H1 ;  /* 0x30000079ff8a2230 */ /* 0x000fe40000004100 */
[----:B------:R-:W-:Y:S01]  /*45f0*/  @P2 FFMA.FTZ R80, R205, R137, R80 ;  /* 0x00000089cd502223 */ /* 0x000fe20000010050 */
[--C-:B------:R-:W-:Y:S01]  /*4600*/  @P2 HADD2.F32 R137, -RZ, R122.reuse.H0_H0 ;  /* 0x2000007aff892230 */ /* 0x100fe20000004100 */
[----:B------:R-:W-:Y:S01]  /*4610*/  @P2 F2FP.F16.F32.PACK_AB R136, RZ, R136 ;  /* 0x00000088ff88223e */ /* 0x000fe200000000ff */
[----:B------:R-:W-:-:S02]  /*4620*/  @P2 HADD2.F32 R206, -RZ, R122.H1_H1 ;  /* 0x3000007affce2230 */ /* 0x000fc40000004100 */
[----:B------:R-:W-:Y:S01]  /*4630*/  @P2 FFMA.FTZ R83, R138, R142, R83 ;  /* 0x0000008e8a532223 */ /* 0x000fe20000010053 */
[----:B------:R-:W-:Y:S01]  /*4640*/  @P2 PRMT R127, R139, 0x7610, R127 ;  /* 0x000076108b7f2816 */ /* 0x000fe2000000007f */
[----:B------:R-:W-:Y:S01]  /*4650*/  @P2 FFMA.FTZ R84, R137, R147, R84 ;  /* 0x0000009389542223 */ /* 0x000fe20000010054 */
[----:B------:R-:W-:Y:S01]  /*4660*/  @P2 PRMT R126, R126, 0x5410, R136 ;  /* 0x000054107e7e2816 */ /* 0x000fe20000000088 */
[----:B------:R-:W-:Y:S01]  /*4670*/  @P2 FFMA.FTZ R85, R206, R146, R85 ;  /* 0x00000092ce552223 */ /* 0x000fe20000010055 */
        /* <DEDUP_REMOVED lines=13> */
.L_x_8442:
[----:B------:R-:W-:-:S04]  /*4750*/  UISETP.NE.U32.AND UP0, UPT, UR20, URZ, UPT ;  /* 0x000000ff1400728c */ /* 0x000fc8000bf05070 */
[----:B------:R-:W-:-:S06]  /*4760*/  UISETP.NE.AND.EX UP0, UPT, UR21, URZ, UPT, UP0 ;  /* 0x000000ff1500728c */ /* 0x000fcc000bf05300 */
[----:B------:R-:W-:-:S13]  /*4770*/  PLOP3.LUT P0, PT, PT, PT, UP0, 0x80, 0x8 ;  /* 0x000000000008781c */ /* 0x000fda0003f0f008 */
        /* <DEDUP_REMOVED lines=13> */
[----:B------:R-:W-:-:S02]  /*4850*/  @P2 HADD2.F32 R132, -RZ, R12.H0_H0 ;  /* 0x2000000cff842230 */ /* 0x000fc40000004100 */
[-CC-:B------:R-:W-:Y:S01]  /*4860*/  FFMA.FTZ R139, R179, R140.reuse, R143.reuse ;  /* 0x0000008cb38b7223 */ /* 0x180fe2000001008f */
[----:B------:R-:W-:Y:S01]  /*4870*/  FSEL R128, R128, RZ, P3 ;  /* 0x000000ff80807208 */ /* 0x000fe20001800000 */
[----:B------:R-:W-:Y:S01]  /*4880*/  @P2 HADD2.F32 R133, -RZ, R12.H1_H1 ;  /* 0x3000000cff852230 */ /* 0x000fe20000004100 */
[----:B------:R-:W2:Y:S01]  /*4890*/  @P2 LDC R137, c[0x0][0x40c] ;  /* 0x00010300ff892b82 */ /* 0x000ea20000000800 */
[----:B------:R-:W-:Y:S01]  /*48a0*/  FSEL R129, R129, RZ, P3 ;  /* 0x000000ff81817208 */ /* 0x000fe20001800000 */
[----:B------:R-:W-:Y:S01]  /*48b0*/  @P2 HADD2.F32 R134, -RZ, R13.H0_H0 ;  /* 0x2000000dff862230 */ /* 0x000fe20000004100 */
[----:B------:R-:W-:Y:S01]  /*48c0*/  FSEL R130, R130, RZ, P3 ;  /* 0x000000ff82827208 */ /* 0x000fe20001800000 */
[-CC-:B------:R-:W-:Y:S01]  /*48d0*/  FFMA.FTZ R142, R176, R140.reuse, R143.reuse ;  /* 0x0000008cb08e7223 */ /* 0x180fe2000001008f */
[----:B------:R-:W-:Y:S01]  /*48e0*/  FFMA.FTZ R147, R175, R140, R143 ;  /* 0x0000008caf937223 */ /* 0x000fe2000001008f */
[----:B------:R-:W-:Y:S02]  /*48f0*/  @P2 HADD2.F32 R206, -RZ, R15.H0_H0 ;  /* 0x2000000fffce2230 */ /* 0x000fe40000004100 */
[----:B0-----:R-:W-:Y:S01]  /*4900*/  @P2 FMUL.FTZ R135, R128, R135 ;  /* 0x0000008780872220 */ /* 0x001fe20000410000 */
[----:B------:R-:W0:Y:S01]  /*4910*/  @P2 LDC R138, c[0x0][0x40c] ;  /* 0x00010300ff8a2b82 */ /* 0x000e220000000800 */
[----:B------:R-:W-:Y:S01]  /*4920*/  FADD.FTZ R142, R177, -R142 ;  /* 0x8000008eb18e7221 */ /* 0x000fe20000010000 */
[----:B-----5:R-:W-:-:S02]  /*4930*/  @P2 HADD2.F32 R205, -RZ, R121.H0_H0 ;  /* 0x20000079ffcd2230 */ /* 0x020fc40000004100 */
[----:B------:R-:W-:Y:S01]  /*4940*/  @P2 FMUL.FTZ R131, R132, R135 ;  /* 0x0000008784832220 */ /* 0x000fe20000410000 */
[----:B-1----:R-:W-:-:S04]  /*4950*/  @P2 FMUL.FTZ R136, R129, R136 ;  /* 0x0000008881882220 */ /* 0x002fc80000410000 */
[----:B------:R-:W-:Y:S01]  /*4960*/  @P2 F2FP.F16.F32.PACK_AB R131, RZ, R131 ;  /* 0x00000083ff83223e */ /* 0x000fe200000000ff */
[----:B------:R-:W1:Y:S01]  /*4970*/  @P2 LDC R145, c[0x0][0x40c] ;  /* 0x00010300ff912b82 */ /* 0x000e620000000800 */
[----:B------:R-:W-:Y:S02]  /*4980*/  @P2 FMUL.FTZ R132, R133, R136 ;  /* 0x0000008885842220 */ /* 0x000fe40000410000 */
[----:B------:R-:W-:Y:S01]  /*4990*/  @P2 PRMT R124, R131, 0x7610, R124 ;  /* 0x00007610837c2816 */ /* 0x000fe2000000007c */
[----:B------:R-:W-:Y:S01]  /*49a0*/  FFMA.FTZ R131, R182, R140, R143 ;  /* 0x0000008cb6837223 */ /* 0x000fe2000001008f */
[----:B--2---:R-:W-:Y:S01]  /*49b0*/  @P2 FMUL.FTZ R137, R130, R137 ;  /* 0x0000008982892220 */ /* 0x004fe20000410000 */
[----:B------:R-:W-:Y:S02]  /*49c0*/  @P2 F2FP.F16.F32.PACK_AB R132, RZ, R132 ;  /* 0x00000084ff84223e */ /* 0x000fe400000000ff */
[----:B------:R-:W2:Y:S01]  /*49d0*/  @P2 LDC R144, c[0x0][0x40c] ;  /* 0x00010300ff902b82 */ /* 0x000ea20000000800 */
[----:B------:R-:W-:Y:S01]  /*49e0*/  @P2 FMUL.FTZ R133, R134, R137 ;  /* 0x0000008986852220 */ /* 0x000fe20000410000 */
[----:B------:R-:W-:Y:S01]  /*49f0*/  @P2 PRMT R124, R124, 0x5410, R132 ;  /* 0x000054107c7c2816 */ /* 0x000fe20000000084 */
[----:B------:R-:W-:Y:S01]  /*4a00*/  FADD.FTZ R132, R180, -R131 ;  /* 0x80000083b4847221 */ /* 0x000fe20000010000 */
[----:B------:R-:W-:Y:S01]  /*4a10*/  FADD.FTZ R134, R178, -R139 ;  /* 0x8000008bb2867221 */ /* 0x000fe20000010000 */
[----:B------:R-:W-:Y:S01]  /*4a20*/  @P2 HADD2.F32 R139, -RZ, R13.H1_H1 ;  /* 0x3000000dff8b2230 */ /* 0x000fe20000004100 */
[----:B------:R-:W-:-:S02]  /*4a30*/  @P2 F2FP.F16.F32.PACK_AB R133, RZ, R133 ;  /* 0x00000085ff85223e */ /* 0x000fc400000000ff */
[----:B------:R-:W3:Y:S01]  /*4a40*/  @P2 LDC R201, c[0x0][0x40c] ;  /* 0x00010300ffc92b82 */ /* 0x000ee20000000800 */
[C---:B------:R-:W-:Y:S01]  /*4a50*/  FMUL.FTZ R131, R149.reuse, R132 ;  /* 0x0000008495837220 */ /* 0x040fe20000410000 */
[----:B------:R-:W-:Y:S01]  /*4a60*/  FMUL.FTZ R132, R149, R134 ;  /* 0x0000008695847220 */ /* 0x000fe20000410000 */
[----:B------:R-:W-:Y:S01]  /*4a70*/  @P2 PRMT R125, R133, 0x7610, R125 ;  /* 0x00007610857d2816 */ /* 0x000fe2000000007d */
[----:B------:R-:W-:Y:S01]  /*4a80*/  FMUL.FTZ R133, R149, R142 ;  /* 0x0000008e95857220 */ /* 0x000fe20000410000 */
[----:B------:R-:W-:Y:S01]  /*4a90*/  FADD.FTZ R134, R174, -R147 ;  /* 0x80000093ae867221 */ /* 0x000fe20000010000 */
[----:B------:R-:W-:Y:S01]  /*4aa0*/  FSEL R131, R131, RZ, P3 ;  /* 0x000000ff83837208 */ /* 0x000fe20001800000 */
[--C-:B------:R-:W-:Y:S01]  /*4ab0*/  @P2 HADD2.F32 R142, -RZ, R14.reuse.H0_H0 ;  /* 0x2000000eff8e2230 */ /* 0x100fe20000004100 */
[----:B------:R-:W-:Y:S01]  /*4ac0*/  FSEL R132, R132, RZ, P3 ;  /* 0x000000ff84847208 */ /* 0x000fe20001800000 */
[----:B------:R-:W-:Y:S01]  /*4ad0*/  FMUL.FTZ R134, R149, R134 ;  /* 0x0000008695867220 */ /* 0x000fe20000410000 */
[----:B------:R-:W-:Y:S01]  /*4ae0*/  FSEL R133, R133, RZ, P3 ;  /* 0x000000ff85857208 */ /* 0x000fe20001800000 */
[----:B0-----:R-:W-:Y:S01]  /*4af0*/  @P2 FMUL.FTZ R138, R131, R138 ;  /* 0x0000008a838a2220 */ /* 0x001fe20000410000 */
[----:B------:R-:W-:-:S02]  /*4b00*/  @P2 HADD2.F32 R147, -RZ, R14.H1_H1 ;  /* 0x3000000eff932230 */ /* 0x000fc40000004100 */
[----:B-1----:R-:W-:Y:S01]  /*4b10*/  @P2 FMUL.FTZ R145, R132, R145 ;  /* 0x0000009184912220 */ /* 0x002fe20000410000 */
[----:B------:R-:W-:Y:S01]  /*4b20*/  FSEL R134, R134, RZ, P3 ;  /* 0x000000ff86867208 */ /* 0x000fe20001800000 */
[----:B------:R-:W-:Y:S01]  /*4b30*/  @P2 FMUL.FTZ R139, R139, R138 ;  /* 0x0000008a8b8b2220 */ /* 0x000fe20000410000 */
[----:B--2---:R-:W-:Y:S01]  /*4b40*/  @P2 FMUL.FTZ R144, R133, R144 ;  /* 0x0000009085902220 */ /* 0x004fe20000410000 */
[----:B------:R-:W-:Y:S01]  /*4b50*/  @P2 FMUL.FTZ R142, R142, R145 ;  /* 0x000000918e8e2220 */ /* 0x000fe20000410000 */
[----:B------:R-:W-:Y:S01]  /*4b60*/  @P2 FFMA.FTZ R82, R205, R137, R82 ;  /* 0x00000089cd522223 */ /* 0x000fe20000010052 */
[----:B------:R-:W-:Y:S01]  /*4b70*/  @P2 HADD2.F32 R137, -RZ, R122.H0_H0 ;  /* 0x2000007aff892230 */ /* 0x000fe20000004100 */
[----:B------:R-:W-:Y:S01]  /*4b80*/  @P2 F2FP.F16.F32.PACK_AB R139, RZ, R139 ;  /* 0x0000008bff8b223e */ /* 0x000fe200000000ff */
[----:B------:R-:W-:Y:S01]  /*4b90*/  @P2 FMUL.FTZ R146, R147, R144 ;  /* 0x0000009093922220 */ /* 0x000fe20000410000 */
[----:B------:R-:W-:Y:S01]  /*4ba0*/  @P2 F2FP.F16.F32.PACK_AB R142, RZ, R142 ;  /* 0x0000008eff8e223e */ /* 0x000fe200000000ff */
[----:B---3--:R-:W-:Y:S01]  /*4bb0*/  @P2 FMUL.FTZ R147, R134, R201 ;  /* 0x000000c986932220 */ /* 0x008fe20000410000 */
[----:B------:R-:W-:Y:S01]  /*4bc0*/  @P2 PRMT R125, R125, 0x5410, R139 ;  /* 0x000054107d7d2816 */ /* 0x000fe2000000008b */
[--C-:B------:R-:W-:Y:S01]  /*4bd0*/  @P2 HADD2.F32 R201, -RZ, R120.reuse.H0_H0 ;  /* 0x20000078ffc92230 */ /* 0x100fe20000004100 */
[----:B------:R-:W-:Y:S01]  /*4be0*/  @P2 PRMT R126, R142, 0x7610, R126 ;  /* 0x000076108e7e2816 */ /* 0x000fe2000000007e */
[----:B------:R-:W-:Y:S01]  /*4bf0*/  @P2 FMUL.FTZ R139, R206, R147 ;  /* 0x00000093ce8b2220 */ /* 0x000fe20000410000 */
[----:B------:R-:W-:Y:S01]  /*4c00*/  FFMA.FTZ R206, R172, R140, R143 ;  /* 0x0000008cacce7223 */ /* 0x000fe2000001008f */
[----:B------:R-:W-:-:S02]  /*4c10*/  @P2 HADD2.F32 R142, -RZ, R120.H1_H1 ;  /* 0x30000078ff8e2230 */ /* 0x000fc40000004100 */
[----:B------:R-:W-:Y:S01]  /*4c20*/  @P2 FFMA.FTZ R80, R201, R135, R80 ;  /* 0x00000087c9502223 */ /* 0x000fe20000010050 */
[----:B------:R-:W-:Y:S02]  /*4c30*/  @P2 HADD2.F32 R201, -RZ, R123.H0_H0 ;  /* 0x2000007bffc92230 */ /* 0x000fe40000004100 */
[----:B------:R-:W-:Y:S01]  /*4c40*/  FADD.FTZ R206, R173, -R206 ;  /* 0x800000ceadce7221 */ /* 0x000fe20000010000 */
        /* <DEDUP_REMOVED lines=22> */
.L_x_8445:
        /* <DEDUP_REMOVED lines=14> */
.L_x_8447:
[----:B------:R-:W-:Y:S05]  /*4e90*/  BSYNC.RECONVERGENT B2 ;  /* 0x0000000000027941 */ /* 0x000fea0003800200 */
.L_x_8446:
[----:B------:R-:W-:Y:S04]  /*4ea0*/  BSSY.RECONVERGENT B2, `(.L_x_8448) ;  /* 0x000000e000027945 */ /* 0x000fe80003800200 */
[----:B------:R-:W-:Y:S05]  /*4eb0*/  @!P2 BRA `(.L_x_8449) ;  /* 0x000000000030a947 */ /* 0x000fea0003800000 */
[----:B0-----:R-:W-:Y:S01]  /*4ec0*/  FFMA.FTZ R137, R186, R140, R143 ;  /* 0x0000008cba897223 */ /* 0x001fe2000001008f */
[----:B------:R-:W-:Y:S01]  /*4ed0*/  ISETP.GT.AND P3, PT, R0, RZ, PT ;  /* 0x000000ff0000720c */ /* 0x000fe20003f64270 */
[----:B-----5:R-:W-:Y:S02]  /*4ee0*/  HADD2.F32 R138, -RZ, R120.H1_H1 ;  /* 0x30000078ff8a7230 */ /* 0x020fe40000004100 */
        /* <DEDUP_REMOVED lines=9> */
.L_x_8449:
[----:B------:R-:W-:Y:S05]  /*4f80*/  BSYNC.RECONVERGENT B2 ;  /* 0x0000000000027941 */ /* 0x000fea0003800200 */
.L_x_8448:
        /* <DEDUP_REMOVED lines=14> */
.L_x_8451:
[----:B------:R-:W-:Y:S05]  /*5070*/  BSYNC.RECONVERGENT B2 ;  /* 0x0000000000027941 */ /* 0x000fea0003800200 */
.L_x_8450:
        /* <DEDUP_REMOVED lines=14> */
.L_x_8453:
[----:B------:R-:W-:Y:S05]  /*5160*/  BSYNC.RECONVERGENT B2 ;  /* 0x0000000000027941 */ /* 0x000fea0003800200 */
.L_x_8452:
        /* <DEDUP_REMOVED lines=14> */
.L_x_8455:
[----:B------:R-:W-:Y:S05]  /*5250*/  BSYNC.RECONVERGENT B2 ;  /* 0x0000000000027941 */ /* 0x000fea0003800200 */
.L_x_8454:
        /* <DEDUP_REMOVED lines=14> */
.L_x_8457:
[----:B------:R-:W-:Y:S05]  /*5340*/  BSYNC.RECONVERGENT B2 ;  /* 0x0000000000027941 */ /* 0x000fea0003800200 */
.L_x_8456:
        /* <DEDUP_REMOVED lines=14> */
.L_x_8459:
[----:B------:R-:W-:Y:S05]  /*5430*/  BSYNC.RECONVERGENT B2 ;  /* 0x0000000000027941 */ /* 0x000fea0003800200 */
.L_x_8458:
        /* <DEDUP_REMOVED lines=13> */
.L_x_8444:
[----:B------:R-:W-:Y:S05]  /*5510*/  BSYNC.RECONVERGENT B1 ;  /* 0x0000000000017941 */ /* 0x000fea0003800200 */
.L_x_8441:
        /* <DEDUP_REMOVED lines=9> */
.L_x_8438:
[----:B------:R-:W-:Y:S05]  /*55b0*/  BSYNC.RECONVERGENT B0 ;  /* 0x0000000000007941 */ /* 0x000fea0003800200 */
.L_x_8437:
        /* <DEDUP_REMOVED lines=8> */
.L_x_8463:
[----:B------:R-:W-:Y:S05]  /*5640*/  BSYNC.RECONVERGENT B1 ;  /* 0x0000000000017941 */ /* 0x000fea0003800200 */
.L_x_8462:
        /* <DEDUP_REMOVED lines=17> */
[----:B------:R-:W-:Y:S01]  /*5760*/  @P1 FFMA.FTZ R143, R158, R140, R143 ;  /* 0x0000008c9e8f1223 */ /* 0x000fe2000001008f */
[----:B------:R-:W-:Y:S01]  /*5770*/  @P1 FADD.FTZ R131, R169, -R0 ;  /* 0x80000000a9831221 */ /* 0x000fe20000010000 */
[----:B------:R-:W-:Y:S01]  /*5780*/  @P1 FADD.FTZ R0, R168, -R133 ;  /* 0x80000085a8001221 */ /* 0x000fe20000010000 */
[----:B------:R-:W-:Y:S01]  /*5790*/  MOV R129, R113 ;  /* 0x0000007100817202 */ /* 0x000fe20000000f00 */
[----:B------:R-:W-:Y:S01]  /*57a0*/  @P1 FADD.FTZ R133, R165, -R132 ;  /* 0x80000084a5851221 */ /* 0x000fe20000010000 */
[----:B------:R-:W-:Y:S01]  /*57b0*/  MOV R128, R112 ;  /* 0x0000007000807202 */ /* 0x000fe20000000f00 */
[C---:B------:R-:W-:Y:S01]  /*57c0*/  @P1 FFMA.FTZ R129, R149.reuse, R0, R113 ;  /* 0x0000000095811223 */ /* 0x040fe20000010071 */
[----:B------:R-:W2:Y:S01]  /*57d0*/  @P2 LDC R139, c[0x0][0x40c] ;  /* 0x00010300ff8b2b82 */ /* 0x000ea20000000800 */
[C---:B------:R-:W-:Y:S01]  /*57e0*/  @P1 FFMA.FTZ R128, R149.reuse, R131, R112 ;  /* 0x0000008395801223 */ /* 0x040fe20000010070 */
[----:B------:R-:W-:Y:S01]  /*57f0*/  @P1 FADD.FTZ R134, R156, -R143 ;  /* 0x8000008f9c861221 */ /* 0x000fe20000010000 */
[--C-:B------:R-:W-:Y:S01]  /*5800*/  @P2 HADD2.F32 R131, -RZ, R20.reuse.H1_H1 ;  /* 0x30000014ff832230 */ /* 0x100fe20000004100 */
[----:B------:R-:W-:Y:S01]  /*5810*/  MOV R130, R114 ;  /* 0x0000007200827202 */ /* 0x000fe20000000f00 */
[----:B------:R-:W-:Y:S01]  /*5820*/  @P1 FFMA.FTZ R130, R149, R133, R114 ;  /* 0x0000008595821223 */ /* 0x000fe20000010072 */
[----:B------:R-:W-:Y:S01]  /*5830*/  @P2 HADD2.F32 R0, -RZ, R20.H0_H0 ;  /* 0x20000014ff002230 */ /* 0x000fe20000004100 */
[----:B------:R-:W-:Y:S01]  /*5840*/  MOV R201, R119 ;  /* 0x0000007700c97202 */ /* 0x000fe20000000f00 */
[----:B------:R-:W3:Y:S01]  /*5850*/  @P2 LDC R140, c[0x0][0x40c] ;  /* 0x00010300ff8c2b82 */ /* 0x000ee20000000800 */
[----:B0-----:R-:W-:Y:S01]  /*5860*/  @P2 FMUL.FTZ R136, R129, R136 ;  /* 0x0000008881882220 */ /* 0x001fe20000410000 */
[----:B------:R-:W-:Y:S01]  /*5870*/  @P1 FADD.FTZ R138, R164, -R137 ;  /* 0x80000089a48a1221 */ /* 0x000fe20000010000 */
[----:B------:R-:W-:Y:S01]  /*5880*/  @P1 FFMA.FTZ R201, R149, R134, R119 ;  /* 0x0000008695c91223 */ /* 0x000fe20000010077 */
[----:B------:R-:W-:-:S02]  /*5890*/  @P2 HADD2.F32 R134, -RZ, R21.H0_H0 ;  /* 0x20000015ff862230 */ /* 0x000fc40000004100 */
[----:B------:R-:W-:Y:S01]  /*58a0*/  @P2 FMUL.FTZ R132, R136, R131 ;  /* 0x0000008388842220 */ /* 0x000fe20000410000 */
[----:B------:R-:W-:Y:S01]  /*58b0*/  MOV R131, R115 ;  /* 0x0000007300837202 */ /* 0x000fe20000000f00 */
[----:B------:R-:W-:Y:S01]  /*58c0*/  @P1 FFMA.FTZ R131, R149, R138, R115 ;  /* 0x0000008a95831223 */ /* 0x000fe20000010073 */
[----:B------:R-:W0:Y:S01]  /*58d0*/  @P2 LDC R147, c[0x0][0x40c] ;  /* 0x00010300ff932b82 */ /* 0x000e220000000800 */
[----:B-1----:R-:W-:Y:S01]  /*58e0*/  @P2 FMUL.FTZ R135, R128, R135 ;  /* 0x0000008780872220 */ /* 0x002fe20000410000 */
[----:B------:R-:W-:Y:S02]  /*58f0*/  @P2 HADD2.F32 R143, -RZ, R21.H1_H1 ;  /* 0x30000015ff8f2230 */ /* 0x000fe40000004100 */
[----:B------:R-:W-:Y:S01]  /*5900*/  @P1 FADD.FTZ R142, R161, -R142 ;  /* 0x8000008ea18e1221 */ /* 0x000fe20000010000 */
[----:B------:R-:W-:Y:S01]  /*5910*/  @P2 F2FP.F16.F32.PACK_AB R137, RZ, R132 ;  /* 0x00000084ff89223e */ /* 0x000fe200000000ff */
[----:B------:R-:W-:Y:S01]  /*5920*/  @P2 FMUL.FTZ R0, R135, R0 ;  /* 0x0000000087002220 */ /* 0x000fe20000410000 */
[----:B------:R-:W-:Y:S01]  /*5930*/  @P1 FADD.FTZ R144, R160, -R145 ;  /* 0x80000091a0901221 */ /* 0x000fe20000010000 */
[----:B------:R-:W-:Y:S01]  /*5940*/  MOV R132, R116 ;  /* 0x0000007400847202 */ /* 0x000fe20000000f00 */
[----:B------:R-:W1:Y:S01]  /*5950*/  @P2 LDC R206, c[0x0][0x40c] ;  /* 0x00010300ffce2b82 */ /* 0x000e620000000800 */
[----:B--2---:R-:W-:Y:S01]  /*5960*/  @P2 FMUL.FTZ R139, R130, R139 ;  /* 0x0000008b828b2220 */ /* 0x004fe20000410000 */
[----:B------:R-:W-:Y:S01]  /*5970*/  @P2 F2FP.F16.F32.PACK_AB R0, RZ, R0 ;  /* 0x00000000ff00223e */ /* 0x000fe200000000ff */
[----:B------:R-:W-:Y:S01]  /*5980*/  @P1 FADD.FTZ R145, R157, -R146 ;  /* 0x800000929d911221 */ /* 0x000fe20000010000 */
[----:B------:R-:W-:Y:S01]  /*5990*/  @P1 FFMA.FTZ R132, R149, R142, R116 ;  /* 0x0000008e95841223 */ /* 0x000fe20000010074 */
[----:B------:R-:W-:Y:S01]  /*59a0*/  @P2 FMUL.FTZ R134, R139, R134 ;  /* 0x000000868b862220 */ /* 0x000fe20000410000 */
[----:B------:R-:W-:Y:S01]  /*59b0*/  @P2 PRMT R124, R0, 0x7610, R124 ;  /* 0x00007610007c2816 */ /* 0x000fe2000000007c */
[----:B------:R-:W-:Y:S01]  /*59c0*/  @P2 HADD2.F32 R0, -RZ, R22.H0_H0 ;  /* 0x20000016ff002230 */ /* 0x000fe20000004100 */
[----:B------:R-:W2:Y:S01]  /*59d0*/  @P2 LDC R205, c[0x0][0x40c] ;  /* 0x00010300ffcd2b82 */ /* 0x000ea20000000800 */
[----:B---3--:R-:W-:Y:S01]  /*59e0*/  @P2 FMUL.FTZ R140, R131, R140 ;  /* 0x0000008c838c2220 */ /* 0x008fe20000410000 */
[----:B------:R-:W-:Y:S01]  /*59f0*/  @P2 F2FP.F16.F32.PACK_AB R138, RZ, R134 ;  /* 0x00000086ff8a223e */ /* 0x000fe200000000ff */
[----:B------:R-:W-:Y:S01]  /*5a00*/  @P2 HADD2.F32 R142, -RZ, R23.H0_H0 ;  /* 0x20000017ff8e2230 */ /* 0x000fe20000004100 */
[----:B------:R-:W-:Y:S01]  /*5a10*/  MOV R134, R118 ;  /* 0x0000007600867202 */ /* 0x000fe20000000f00 */
[----:B------:R-:W-:Y:S01]  /*5a20*/  @P2 FMUL.FTZ R143, R140, R143 ;  /* 0x0000008f8c8f2220 */ /* 0x000fe20000410000 */
[C---:B------:R-:W-:Y:S01]  /*5a30*/  @P1 FFMA.FTZ R134, R149.reuse, R145, R118 ;  /* 0x0000009195861223 */ /* 0x040fe20000010076 */
[----:B------:R-:W-:Y:S01]  /*5a40*/  MOV R133, R117 ;  /* 0x0000007500857202 */ /* 0x000fe20000000f00 */
[----:B0-----:R-:W-:Y:S01]  /*5a50*/  @P2 FMUL.FTZ R145, R132, R147 ;  /* 0x0000009384912220 */ /* 0x001fe20000410000 */
[----:B------:R-:W-:Y:S01]  /*5a60*/  @P1 FFMA.FTZ R133, R149, R144, R117 ;  /* 0x0000009095851223 */ /* 0x000fe20000010075 */
[----:B------:R-:W-:Y:S01]  /*5a70*/  @P2 F2FP.F16.F32.PACK_AB R143, RZ, R143 ;  /* 0x0000008fff8f223e */ /* 0x000fe200000000ff */
[----:B-----5:R-:W-:Y:S01]  /*5a80*/  @P2 HADD2.F32 R144, -RZ, R120.H1_H1 ;  /* 0x30000078ff902230 */ /* 0x020fe20000004100 */
[----:B------:R-:W-:Y:S01]  /*5a90*/  @P2 PRMT R125, R138, 0x7610, R125 ;  /* 0x000076108a7d2816 */ /* 0x000fe2000000007d */
[----:B------:R-:W-:Y:S01]  /*5aa0*/  @P2 FMUL.FTZ R0, R145, R0 ;  /* 0x0000000091002220 */ /* 0x000fe20000410000 */
[----:B------:R-:W-:Y:S01]  /*5ab0*/  @P2 PRMT R124, R124, 0x5410, R137 ;  /* 0x000054107c7c2816 */ /* 0x000fe20000000089 */
[----:B------:R-:W-:-:S02]  /*5ac0*/  @P2 HADD2.F32 R137, -RZ, R22.H1_H1 ;  /* 0x30000016ff892230 */ /* 0x000fc40000004100 */
[----:B-1----:R-:W-:Y:S01]  /*5ad0*/  @P2 FMUL.FTZ R138, R133, R206 ;  /* 0x000000ce858a2220 */ /* 0x002fe20000410000 */
[----:B------:R-:W-:Y:S01]  /*5ae0*/  @P2 PRMT R125, R125, 0x5410, R143 ;  /* 0x000054107d7d2816 */ /* 0x000fe2000000008f */
[----:B------:R-:W-:Y:S01]  /*5af0*/  @P2 HADD2.F32 R143, -RZ, R120.H0_H0 ;  /* 0x20000078ff8f2230 */ /* 0x000fe20000004100 */
[----:B------:R-:W-:Y:S01]  /*5b00*/  @P2 F2FP.F16.F32.PACK_AB R0, RZ, R0 ;  /* 0x00000000ff00223e */ /* 0x000fe200000000ff */
[----:B------:R-:W-:Y:S01]  /*5b10*/  @P2 FMUL.FTZ R137, R138, R137 ;  /* 0x000000898a892220 */ /* 0x000fe20000410000 */
[----:B------:R-:W-:Y:S01]  /*5b20*/  @P2 FFMA.FTZ R89, R144, R136, R89 ;  /* 0x0000008890592223 */ /* 0x000fe20000010059 */
[----:B------:R-:W-:Y:S02]  /*5b30*/  @P2 HADD2.F32 R136, -RZ, R122.H1_H1 ;  /* 0x3000007aff882230 */ /* 0x000fe40000004100 */
[----:B------:R-:W-:Y:S01]  /*5b40*/  @P2 FFMA.FTZ R88, R143, R135, R88 ;  /* 0x000000878f582223 */ /* 0x000fe20000010058 */
[----:B--2---:R-:W-:Y:S01]  /*5b50*/  @P2 FMUL.FTZ R147, R134, R205 ;  /* 0x000000cd86932220 */ /* 0x004fe20000410000 */
[----:B------:R-:W-:Y:S01]  /*5b60*/  @P2 PRMT R126, R0, 0x7610, R126 ;  /* 0x00007610007e2816 */ /* 0x000fe2000000007e */
[--C-:B------:R-:W-:Y:S01]  /*5b70*/  @P2 HADD2.F32 R135, -RZ, R121.reuse.H0_H0 ;  /* 0x20000079ff872230 */ /* 0x100fe20000004100 */
[----:B------:R-:W-:Y:S01]  /*5b80*/  @P2 F2FP.F16.F32.PACK_AB R137, RZ, R137 ;  /* 0x00000089ff89223e */ /* 0x000fe200000000ff */
[----:B------:R-:W-:Y:S01]  /*5b90*/  @P2 FMUL.FTZ R142, R147, R142 ;  /* 0x0000008e938e2220 */ /* 0x000fe20000410000 */
[----:B------:R-:W-:-:S02]  /*5ba0*/  @P2 HADD2.F32 R0, -RZ, R121.H1_H1 ;  /* 0x30000079ff002230 */ /* 0x000fc40000004100 */
[----:B------:R-:W-:Y:S01]  /*5bb0*/  @P2 FFMA.FTZ R93, R136, R138, R93 ;  /* 0x0000008a885d2223 */ /* 0x000fe2000001005d */
[----:B------:R-:W-:Y:S02]  /*5bc0*/  @P2 HADD2.F32 R143, -RZ, R122.H0_H0 ;  /* 0x2000007aff8f2230 */ /* 0x000fe40000004100 */
[----:B------:R-:W-:Y:S01]  /*5bd0*/  @P2 FFMA.FTZ R90, R135, R139, R90 ;  /* 0x0000008b875a2223 */ /* 0x000fe2000001005a */
[----:B------:R-:W-:Y:S01]  /*5be0*/  @P2 HADD2.F32 R149, -RZ, R123.H0_H0 ;  /* 0x2000007bff952230 */ /* 0x000fe20000004100 */
[----:B------:R-:W-:Y:S01]  /*5bf0*/  @P2 F2FP.F16.F32.PACK_AB R142, RZ, R142 ;  /* 0x0000008eff8e223e */ /* 0x000fe200000000ff */
[----:B------:R-:W-:Y:S01]  /*5c00*/  @P2 FFMA.FTZ R91, R0, R140, R91 ;  /* 0x0000008c005b2223 */ /* 0x000fe2000001005b */
[----:B------:R-:W-:Y:S01]  /*5c10*/  @P2 FFMA.FTZ R92, R143, R145, R92 ;  /* 0x000000918f5c2223 */ /* 0x000fe2000001005c */
[----:B------:R-:W-:Y:S01]  /*5c20*/  MOV R135, R201 ;  /* 0x000000c900877202 */ /* 0x000fe20000000f00 */
[----:B------:R-:W-:Y:S01]  /*5c30*/  @P2 FFMA.FTZ R94, R149, R147, R94 ;  /* 0x00000093955e2223 */ /* 0x000fe2000001005e */
[----:B------:R-:W-:-:S02]  /*5c40*/  @P2 PRMT R126, R126, 0x5410, R137 ;  /* 0x000054107e7e2816 */ /* 0x000fc40000000089 */
        /* <DEDUP_REMOVED lines=10> */
.L_x_8466:
[----:B0-2---:R-:W0:Y:S01]  /*5cf0*/  @P2 LDC R137, c[0x0][0x40c] ;  /* 0x00010300ff892b82 */ /* 0x005e220000000800 */
        /* <DEDUP_REMOVED lines=8> */
[----:B------:R-:W-:Y:S01]  /*5d80*/  @P1 FFMA.FTZ R0, R149, R138, R112 ;  /* 0x0000008a95001223 */ /* 0x000fe20000010070 */
[----:B------:R-:W-:-:S02]  /*5d90*/  @P2 HADD2.F32 R138, -RZ, R20.H0_H0 ;  /* 0x20000014ff8a2230 */ /* 0x000fc40000004100 */
[----:B------:R-:W-:Y:S01]  /*5da0*/  @P1 FFMA.FTZ R136, R149, R142, R113 ;  /* 0x0000008e95881223 */ /* 0x000fe20000010071 */
[----:B------:R-:W-:Y:S01]  /*5db0*/  @P1 FFMA.FTZ R142, R167, R140, R143 ;  /* 0x0000008ca78e1223 */ /* 0x000fe2000001008f */
[----:B------:R-:W-:Y:S01]  /*5dc0*/  MOV R139, R114 ;  /* 0x00000072008b7202 */ /* 0x000fe20000000f00 */
[----:B------:R-:W-:Y:S01]  /*5dd0*/  @P1 FADD.FTZ R146, R164, -R147 ;  /* 0x80000093a4921221 */ /* 0x000fe20000010000 */
[----:B------:R-:W-:Y:S01]  /*5de0*/  @P1 FFMA.FTZ R209, R162, R140, R143 ;  /* 0x0000008ca2d11223 */ /* 0x000fe2000001008f */
[----:B------:R-:W2:Y:S01]  /*5df0*/  @P2 LDC R206, c[0x0][0x40c] ;  /* 0x00010300ffce2b82 */ /* 0x000ea20000000800 */
[----:B------:R-:W-:Y:S01]  /*5e00*/  @P1 FADD.FTZ R144, R165, -R142 ;  /* 0x8000008ea5901221 */ /* 0x000fe20000010000 */
[----:B------:R-:W-:Y:S01]  /*5e10*/  MOV R142, R115 ;  /* 0x00000073008e7202 */ /* 0x000fe20000000f00 */
[----:B------:R-:W-:Y:S01]  /*5e20*/  @P1 FFMA.FTZ R142, R149, R146, R115 ;  /* 0x00000092958e1223 */ /* 0x000fe20000010073 */
[----:B------:R-:W-:Y:S01]  /*5e30*/  @P1 FFMA.FTZ R210, R159, R140, R143 ;  /* 0x0000008c9fd21223 */ /* 0x000fe2000001008f */
[----:B------:R-:W-:Y:S01]  /*5e40*/  @P1 FFMA.FTZ R139, R149, R144, R114 ;  /* 0x00000090958b1223 */ /* 0x000fe20000010072 */
[----:B------:R-:W-:Y:S01]  /*5e50*/  MOV R144, R116 ;  /* 0x0000007400907202 */ /* 0x000fe20000000f00 */
[----:B------:R-:W-:Y:S01]  /*5e60*/  @P1 FADD.FTZ R208, R160, -R209 ;  /* 0x800000d1a0d01221 */ /* 0x000fe20000010000 */
[----:B------:R-:W3:Y:S01]  /*5e70*/  @P2 LDC R201, c[0x0][0x40c] ;  /* 0x00010300ffc92b82 */ /* 0x000ee20000000800 */
[----:B0-----:R-:W-:Y:S01]  /*5e80*/  @P2 FMUL.FTZ R137, R0, R137 ;  /* 0x0000008900892220 */ /* 0x001fe20000410000 */
[----:B------:R-:W-:Y:S01]  /*5e90*/  @P1 FADD.FTZ R209, R157, -R210 ;  /* 0x800000d29dd11221 */ /* 0x000fe20000010000 */
[----:B------:R-:W-:Y:S01]  /*5ea0*/  MOV R146, R117 ;  /* 0x0000007500927202 */ /* 0x000fe20000000f00 */
[----:B------:R-:W-:Y:S01]  /*5eb0*/  @P1 FFMA.FTZ R146, R149, R208, R117 ;  /* 0x000000d095921223 */ /* 0x000fe20000010075 */
[----:B------:R-:W-:Y:S01]  /*5ec0*/  @P2 FMUL.FTZ R0, R138, R137 ;  /* 0x000000898a002220 */ /* 0x000fe20000410000 */
[----:B------:R-:W-:Y:S01]  /*5ed0*/  @P1 FFMA.FTZ R138, R163, R140, R143 ;  /* 0x0000008ca38a1223 */ /* 0x000fe2000001008f */
[----:B------:R-:W-:Y:S01]  /*5ee0*/  MOV R147, R118 ;  /* 0x0000007600937202 */ /* 0x000fe20000000f00 */
[----:B------:R-:W0:Y:S01]  /*5ef0*/  @P2 LDC R207, c[0x0][0x40c] ;  /* 0x00010300ffcf2b82 */ /* 0x000e220000000800 */
[----:B-1----:R-:W-:Y:S01]  /*5f00*/  @P2 FMUL.FTZ R136, R136, R145 ;  /* 0x0000009188882220 */ /* 0x002fe20000410000 */
[----:B------:R-:W-:Y:S01]  /*5f10*/  @P2 HADD2.F32 R145, -RZ, R20.H1_H1 ;  /* 0x30000014ff912230 */ /* 0x000fe20000004100 */
[----:B------:R-:W-:Y:S01]  /*5f20*/  @P2 F2FP.F16.F32.PACK_AB R0, RZ, R0 ;  /* 0x00000000ff00223e */ /* 0x000fe200000000ff */
[----:B------:R-:W-:Y:S01]  /*5f30*/  @P1 FADD.FTZ R205, R161, -R138 ;  /* 0x8000008aa1cd1221 */ /* 0x000fe20000010000 */
[----:B------:R-:W-:-:S02]  /*5f40*/  @P1 FFMA.FTZ R147, R149, R209, R118 ;  /* 0x000000d195931223 */ /* 0x000fc40000010076 */
[----:B------:R-:W-:Y:S01]  /*5f50*/  @P2 FMUL.FTZ R138, R145, R136 ;  /* 0x00000088918a2220 */ /* 0x000fe20000410000 */
[----:B------:R-:W1:Y:S01]  /*5f60*/  @P2 LDC R211, c[0x0][0x40c] ;  /* 0x00010300ffd32b82 */ /* 0x000e620000000800 */
[----:B------:R-:W-:Y:S01]  /*5f70*/  @P2 PRMT R124, R0, 0x7610, R124 ;  /* 0x00007610007c2816 */ /* 0x000fe2000000007c */
[--C-:B------:R-:W-:Y:S02]  /*5f80*/  @P2 HADD2.F32 R0, -RZ, R21.reuse.H0_H0 ;  /* 0x20000015ff002230 */ /* 0x100fe40000004100 */
[----:B--2---:R-:W-:Y:S01]  /*5f90*/  @P2 FMUL.FTZ R139, R139, R206 ;  /* 0x000000ce8b8b2220 */ /* 0x004fe20000410000 */
[----:B------:R-:W-:Y:S01]  /*5fa0*/  @P1 FFMA.FTZ R144, R149, R205, R116 ;  /* 0x000000cd95901223 */ /* 0x000fe20000010074 */
[----:B------:R-:W-:Y:S01]  /*5fb0*/  @P2 F2FP.F16.F32.PACK_AB R138, RZ, R138 ;  /* 0x0000008aff8a223e */ /* 0x000fe200000000ff */
[----:B------:R-:W-:Y:S02]  /*5fc0*/  @P2 HADD2.F32 R205, -RZ, R21.H1_H1 ;  /* 0x30000015ffcd2230 */ /* 0x000fe40000004100 */
[----:B------:R-:W-:Y:S01]  /*5fd0*/  @P2 FMUL.FTZ R0, R0, R139 ;  /* 0x0000008b00002220 */ /* 0x000fe20000410000 */
[----:B------:R-:W2:Y:S01]  /*5fe0*/  @P2 LDC R212, c[0x0][0x40c] ;  /* 0x00010300ffd42b82 */ /* 0x000ea20000000800 */
[----:B---3--:R-:W-:Y:S01]  /*5ff0*/  @P2 FMUL.FTZ R142, R142, R201 ;  /* 0x000000c98e8e2220 */ /* 0x008fe20000410000 */
[----:B------:R-:W-:Y:S01]  /*6000*/  @P2 PRMT R124, R124, 0x5410, R138 ;  /* 0x000054107c7c2816 */ /* 0x000fe2000000008a */
[----:B------:R-:W-:Y:S01]  /*6010*/  @P2 HADD2.F32 R201, -RZ, R22.H1_H1 ;  /* 0x30000016ffc92230 */ /* 0x000fe20000004100 */
[----:B------:R-:W-:Y:S01]  /*6020*/  @P2 F2FP.F16.F32.PACK_AB R0, RZ, R0 ;  /* 0x00000000ff00223e */ /* 0x000fe200000000ff */
[----:B------:R-:W-:Y:S01]  /*6030*/  @P2 FMUL.FTZ R138, R205, R142 ;  /* 0x0000008ecd8a2220 */ /* 0x000fe20000410000 */
[----:B------:R-:W-:-:S02]  /*6040*/  @P2 HADD2.F32 R206, -RZ, R23.H0_H0 ;  /* 0x20000017ffce2230 */ /* 0x000fc40000004100 */
[----:B0-----:R-:W-:Y:S01]  /*6050*/  @P2 FMUL.FTZ R145, R144, R207 ;  /* 0x000000cf90912220 */ /* 0x001fe20000410000 */
[----:B------:R-:W-:Y:S01]  /*6060*/  @P2 HADD2.F32 R144, -RZ, R22.H0_H0 ;  /* 0x20000016ff902230 */ /* 0x000fe20000004100 */
[----:B------:R-:W-:Y:S01]  /*6070*/  @P2 F2FP.F16.F32.PACK_AB R138, RZ, R138 ;  /* 0x0000008aff8a223e */ /* 0x000fe200000000ff */
[----:B-----5:R-:W-:Y:S01]  /*6080*/  @P2 HADD2.F32 R205, -RZ, R121.H0_H0 ;  /* 0x20000079ffcd2230 */ /* 0x020fe20000004100 */
[----:B------:R-:W-:Y:S02]  /*6090*/  @P2 PRMT R125, R0, 0x7610, R125 ;  /* 0x00007610007d2816 */ /* 0x000fe4000000007d */
[----:B------:R-:W-:Y:S01]  /*60a0*/  @P2 FMUL.FTZ R144, R144, R145 ;  /* 0x0000009190902220 */ /* 0x000fe20000410000 */
[----:B-1----:R-:W-:Y:S01]  /*60b0*/  @P2 FMUL.FTZ R146, R146, R211 ;  /* 0x000000d392922220 */ /* 0x002fe20000410000 */
[----:B------:R-:W-:Y:S01]  /*60c0*/  @P2 PRMT R125, R125, 0x5410, R138 ;  /* 0x000054107d7d2816 */ /* 0x000fe2000000008a */
[----:B------:R-:W-:Y:S02]  /*60d0*/  @P2 FFMA.FTZ R90, R205, R139, R90 ;  /* 0x0000008bcd5a2223 */ /* 0x000fe4000001005a */
[----:B------:R-:W-:Y:S01]  /*60e0*/  @P2 F2FP.F16.F32.PACK_AB R144, RZ, R144 ;  /* 0x00000090ff90223e */ /* 0x000fe200000000ff */
[----:B------:R-:W-:Y:S01]  /*60f0*/  @P2 FMUL.FTZ R0, R201, R146 ;  /* 0x00000092c9002220 */ /* 0x000fe20000410000 */
[----:B------:R-:W-:-:S02]  /*6100*/  @P2 HADD2.F32 R201, -RZ, R120.H0_H0 ;  /* 0x20000078ffc92230 */ /* 0x000fc40000004100 */
[----:B------:R-:W-:Y:S02]  /*6110*/  @P2 HADD2.F32 R139, -RZ, R123.H0_H0 ;  /* 0x2000007bff8b2230 */ /* 0x000fe40000004100 */
[----:B--2---:R-:W-:Y:S01]  /*6120*/  @P2 FMUL.FTZ R147, R147, R212 ;  /* 0x000000d493932220 */ /* 0x004fe20000410000 */
[----:B------:R-:W-:Y:S01]  /*6130*/  @P2 F2FP.F16.F32.PACK_AB R0, RZ, R0 ;  /* 0x00000000ff00223e */ /* 0x000fe200000000ff */
[----:B------:R-:W-:Y:S01]  /*6140*/  @P2 FFMA.FTZ R88, R201, R137, R88 ;  /* 0x00000089c9582223 */ /* 0x000fe20000010058 */
[----:B------:R-:W-:Y:S02]  /*6150*/  @P2 HADD2.F32 R137, -RZ, R122.H0_H0 ;  /* 0x2000007aff892230 */ /* 0x000fe40000004100 */
[-C--:B------:R-:W-:Y:S01]  /*6160*/  @P2 FMUL.FTZ R138, R206, R147.reuse ;  /* 0x00000093ce8a2220 */ /* 0x080fe20000410000 */
[----:B------:R-:W-:Y:S01]  /*6170*/  @P2 HADD2.F32 R206, -RZ, R120.H1_H1 ;  /* 0x30000078ffce2230 */ /* 0x000fe20000004100 */
[----:B------:R-:W-:Y:S01]  /*6180*/  @P2 PRMT R126, R144, 0x7610, R126 ;  /* 0x00007610907e2816 */ /* 0x000fe2000000007e */
[----:B------:R-:W-:Y:S01]  /*6190*/  @P2 FFMA.FTZ R94, R139, R147, R94 ;  /* 0x000000938b5e2223 */ /* 0x000fe2000001005e */
[----:B------:R-:W-:Y:S01]  /*61a0*/  @P2 FFMA.FTZ R92, R137, R145, R92 ;  /* 0x00000091895c2223 */ /* 0x000fe2000001005c */
[----:B------:R-:W-:Y:S01]  /*61b0*/  @P2 F2FP.F16.F32.PACK_AB R138, RZ, R138 ;  /* 0x0000008aff8a223e */ /* 0x000fe200000000ff */
[----:B------:R-:W-:Y:S01]  /*61c0*/  @P2 FFMA.FTZ R89, R206, R136, R89 ;  /* 0x00000088ce592223 */ /* 0x000fe20000010059 */
[----:B------:R-:W-:Y:S01]  /*61d0*/  @P2 HADD2.F32 R136, -RZ, R121.H1_H1 ;  /* 0x30000079ff882230 */ /* 0x000fe20000004100 */
[----:B------:R-:W-:Y:S01]  /*61e0*/  @P2 PRMT R126, R126, 0x5410, R0 ;  /* 0x000054107e7e2816 */ /* 0x000fe20000000000 */
[----:B------:R-:W-:Y:S01]  /*61f0*/  @P2 HADD2.F32 R206, -RZ, R122.H1_H1 ;  /* 0x3000007affce2230 */ /* 0x000fe20000004100 */
[----:B------:R-:W-:-:S02]  /*6200*/  @P2 PRMT R127, R138, 0x7610, R127 ;  /* 0x000076108a7f2816 */ /* 0x000fc4000000007f */
[----:B------:R-:W-:Y:S02]  /*6210*/  @P2 FFMA.FTZ R91, R136, R142, R91 ;  /* 0x0000008e885b2223 */ /* 0x000fe4000001005b */
[----:B------:R-:W-:Y:S01]  /*6220*/  @P2 FFMA.FTZ R93, R206, R146, R93 ;  /* 0x00000092ce5d2223 */ /* 0x000fe2000001005d */
[----:B------:R-:W-:Y:S06]  /*6230*/  @!P2 BRA `(.L_x_8467) ;  /* 0x0000000c00a0a947 */ /* 0x000fec0003800000 */
[----:B------:R-:W-:Y:S01]  /*6240*/  @P1 FFMA.FTZ R143, R158, R140, R143 ;  /* 0x0000008c9e8f1223 */ /* 0x000fe2000001008f */
[----:B------:R-:W-:Y:S01]  /*6250*/  MOV R0, R119 ;  /* 0x0000007700007202 */ /* 0x000fe20000000f00 */
        /* <DEDUP_REMOVED lines=10> */
.L_x_8465:
[----:B------:R-:W-:-:S04]  /*6300*/  UISETP.NE.U32.AND UP0, UPT, UR20, URZ, UPT ;  /* 0x000000ff1400728c */ /* 0x000fc8000bf05070 */
[----:B------:R-:W-:-:S06]  /*6310*/  UISETP.NE.AND.EX UP0, UPT, UR21, URZ, UPT, UP0 ;  /* 0x000000ff1500728c */ /* 0x000fcc000bf05300 */
[----:B------:R-:W-:-:S13]  /*6320*/  PLOP3.LUT P0, PT, PT, PT, UP0, 0x80, 0x8 ;  /* 0x000000000008781c */ /* 0x000fda0003f0f008 */
[----:B------:R-:W-:Y:S05]  /*6330*/  @!P0 BRA `(.L_x_8468) ;  /* 0x0000000400888947 */ /* 0x000fea0003800000 */
[----:B0-2---:R-:W0:Y:S01]  /*6340*/  @P2 LDC R135, c[0x0][0x40c] ;  /* 0x00010300ff872b82 */ /* 0x005e220000000800 */
[----:B------:R-:W-:Y:S01]  /*6350*/  ISETP.GT.AND P1, PT, R0, RZ, PT ;  /* 0x000000ff0000720c */ /* 0x000fe20003f24270 */
[-CC-:B------:R-:W-:Y:S01]  /*6360*/  FFMA.FTZ R0, R171, R140.reuse, R143.reuse ;  /* 0x0000008cab007223 */ /* 0x180fe2000001008f */
[-CC-:B------:R-:W-:Y:S01]  /*6370*/  FFMA.FTZ R129, R170, R140.reuse, R143.reuse ;  /* 0x0000008caa817223 */ /* 0x180fe2000001008f */
[-CC-:B------:R-:W-:Y:S01]  /*6380*/  FFMA.FTZ R128, R167, R140.reuse, R143.reuse ;  /* 0x0000008ca7807223 */ /* 0x180fe2000001008f */
[----:B------:R-:W-:Y:S01]  /*6390*/  FFMA.FTZ R131, R166, R140, R143 ;  /* 0x0000008ca6837223 */ /* 0x000fe2000001008f */
[----:B------:R-:W-:Y:S01]  /*63a0*/  FADD.FTZ R0, R169, -R0 ;  /* 0x80000000a9007221 */ /* 0x000fe20000010000 */
[----:B------:R-:W-:Y:S01]  /*63b0*/  FADD.FTZ R130, R168, -R129 ;  /* 0x80000081a8827221 */ /* 0x000fe20000010000 */
[----:B------:R-:W1:Y:S01]  /*63c0*/  @P2 LDC R136, c[0x0][0x40c] ;  /* 0x00010300ff882b82 */ /* 0x000e620000000800 */
[----:B------:R-:W-:Y:S01]  /*63d0*/  FADD.FTZ R134, R165, -R128 ;  /* 0x80000080a5867221 */ /* 0x000fe20000010000 */
[C---:B------:R-:W-:Y:S01]  /*63e0*/  FMUL.FTZ R128, R149.reuse, R0 ;  /* 0x0000000095807220 */ /* 0x040fe20000410000 */
[----:B------:R-:W-:Y:S01]  /*63f0*/  FMUL.FTZ R129, R149, R130 ;  /* 0x0000008295817220 */ /* 0x000fe20000410000 */
[----:B------:R-:W-:Y:S01]  /*6400*/  FFMA.FTZ R142, R163, R140, R143 ;  /* 0x0000008ca38e7223 */ /* 0x000fe2000001008f */
[----:B------:R-:W-:Y:S01]  /*6410*/  FMUL.FTZ R130, R149, R134 ;  /* 0x0000008695827220 */ /* 0x000fe20000410000 */
[--C-:B------:R-:W-:Y:S01]  /*6420*/  @P2 HADD2.F32 R132, -RZ, R20.reuse.H0_H0 ;  /* 0x20000014ff842230 */ /* 0x100fe20000004100 */
[----:B------:R-:W-:Y:S01]  /*6430*/  FSEL R128, R128, RZ, P1 ;  /* 0x000000ff80807208 */ /* 0x000fe20000800000 */
[----:B------:R-:W2:Y:S01]  /*6440*/  @P2 LDC R137, c[0x0][0x40c] ;  /* 0x00010300ff892b82 */ /* 0x000ea20000000800 */
[----:B------:R-:W-:Y:S01]  /*6450*/  FSEL R129, R129, RZ, P1 ;  /* 0x000000ff81817208 */ /* 0x000fe20000800000 */
[----:B------:R-:W-:-:S02]  /*6460*/  @P2 HADD2.F32 R133, -RZ, R20.H1_H1 ;  /* 0x30000014ff852230 */ /* 0x000fc40000004100 */
[-CC-:B------:R-:W-:Y:S01]  /*6470*/  FFMA.FTZ R145, R162, R140.reuse, R143.reuse ;  /* 0x0000008ca2917223 */ /* 0x180fe2000001008f */
[-C--:B------:R-:W-:Y:S01]  /*6480*/  FFMA.FTZ R208, R159, R140.reuse, R143 ;  /* 0x0000008c9fd07223 */ /* 0x080fe2000001008f */
[----:B------:R-:W-:Y:S01]  /*6490*/  FADD.FTZ R138, R164, -R131 ;  /* 0x80000083a48a7221 */ /* 0x000fe20000010000 */
[----:B------:R-:W-:Y:S01]  /*64a0*/  FFMA.FTZ R143, R158, R140, R143 ;  /* 0x0000008c9e8f7223 */ /* 0x000fe2000001008f */
[----:B------:R-:W-:Y:S01]  /*64b0*/  FADD.FTZ R142, R161, -R142 ;  /* 0x8000008ea18e7221 */ /* 0x000fe20000010000 */
[----:B------:R-:W3:Y:S01]  /*64c0*/  @P2 LDC R144, c[0x0][0x40c] ;  /* 0x00010300ff902b82 */ /* 0x000ee20000000800 */
[----:B0-----:R-:W-:Y:S01]  /*64d0*/  @P2 FMUL.FTZ R135, R128, R135 ;  /* 0x0000008780872220 */ /* 0x001fe20000410000 */
[----:B------:R-:W-:Y:S01]  /*64e0*/  FSEL R130, R130, RZ, P1 ;  /* 0x000000ff82827208 */ /* 0x000fe20000800000 */
[----:B------:R-:W-:Y:S01]  /*64f0*/  FADD.FTZ R146, R160, -R145 ;  /* 0x80000091a0927221 */ /* 0x000fe20000010000 */
[----:B------:R-:W-:Y:S01]  /*6500*/  FADD.FTZ R208, R157, -R208 ;  /* 0x800000d09dd07221 */ /* 0x000fe20000010000 */
[----:B------:R-:W-:Y:S01]  /*6510*/  @P2 FMUL.FTZ R0, R132, R135 ;  /* 0x0000008784002220 */ /* 0x000fe20000410000 */
[----:B------:R-:W-:Y:S01]  /*6520*/  FMUL.FTZ R131, R149, R138 ;  /* 0x0000008a95837220 */ /* 0x000fe20000410000 */
[--C-:B------:R-:W-:Y:S01]  /*6530*/  @P2 HADD2.F32 R140, -RZ, R21.reuse.H0_H0 ;  /* 0x20000015ff8c2230 */ /* 0x100fe20000004100 */
[----:B------:R-:W0:Y:S01]  /*6540*/  @P2 LDC R139, c[0x0][0x40c] ;  /* 0x00010300ff8b2b82 */ /* 0x000e220000000800 */
[----:B-1----:R-:W-:Y:S01]  /*6550*/  @P2 FMUL.FTZ R136, R129, R136 ;  /* 0x0000008881882220 */ /* 0x002fe20000410000 */
[----:B------:R-:W-:Y:S01]  /*6560*/  FADD.FTZ R134, R156, -R143 ;  /* 0x8000008f9c867221 */ /* 0x000fe20000010000 */
[C---:B------:R-:W-:Y:S01]  /*6570*/  FMUL.FTZ R138, R149.reuse, R142 ;  /* 0x0000008e958a7220 */ /* 0x040fe20000410000 */
[----:B------:R-:W-:Y:S01]  /*6580*/  FMUL.FTZ R142, R149, R146 ;  /* 0x00000092958e7220 */ /* 0x000fe20000410000 */
[----:B------:R-:W-:Y:S01]  /*6590*/  @P2 FMUL.FTZ R132, R133, R136 ;  /* 0x0000008885842220 */ /* 0x000fe20000410000 */
[C---:B------:R-:W-:Y:S01]  /*65a0*/  FMUL.FTZ R143, R149.reuse, R208 ;  /* 0x000000d0958f7220 */ /* 0x040fe20000410000 */
[----:B------:R-:W-:Y:S01]  /*65b0*/  FMUL.FTZ R149, R149, R134 ;  /* 0x0000008695957220 */ /* 0x000fe20000410000 */
[----:B------:R-:W1:Y:S01]  /*65c0*/  @P2 LDC R206, c[0x0][0x40c] ;  /* 0x00010300ffce2b82 */ /* 0x000e620000000800 */
[----:B--2---:R-:W-:Y:S01]  /*65d0*/  @P2 FMUL.FTZ R137, R130, R137 ;  /* 0x0000008982892220 */ /* 0x004fe20000410000 */
[----:B------:R-:W-:Y:S01]  /*65e0*/  @P2 F2FP.F16.F32.PACK_AB R133, RZ, R132 ;  /* 0x00000084ff85223e */ /* 0x000fe200000000ff */
[----:B------:R-:W-:Y:S01]  /*65f0*/  @P2 HADD2.F32 R145, -RZ, R21.H1_H1 ;  /* 0x30000015ff912230 */ /* 0x000fe20000004100 */
[----:B------:R-:W-:Y:S01]  /*6600*/  FSEL R131, R131, RZ, P1 ;  /* 0x000000ff83837208 */ /* 0x000fe20000800000 */
[----:B------:R-:W-:Y:S01]  /*6610*/  @P2 FMUL.FTZ R134, R140, R137 ;  /* 0x000000898c862220 */ /* 0x000fe20000410000 */
[----:B------:R-:W-:Y:S01]  /*6620*/  FSEL R132, R138, RZ, P1 ;  /* 0x000000ff8a847208 */ /* 0x000fe20000800000 */
[--C-:B------:R-:W-:Y:S01]  /*6630*/  @P2 HADD2.F32 R140, -RZ, R22.reuse.H0_H0 ;  /* 0x20000016ff8c2230 */ /* 0x100fe20000004100 */
[----:B------:R-:W2:Y:S01]  /*6640*/  @P2 LDC R147, c[0x0][0x40c] ;  /* 0x00010300ff932b82 */ /* 0x000ea20000000800 */
[----:B------:R-:W-:Y:S01]  /*6650*/  @P2 F2FP.F16.F32.PACK_AB R0, RZ, R0 ;  /* 0x00000000ff00223e */ /* 0x000fe200000000ff */
[----:B---3--:R-:W-:Y:S01]  /*6660*/  @P2 FMUL.FTZ R138, R131, R144 ;  /* 0x00000090838a2220 */ /* 0x008fe20000410000 */
[----:B------:R-:W-:Y:S01]  /*6670*/  @P2 F2FP.F16.F32.PACK_AB R134, RZ, R134 ;  /* 0x00000086ff86223e */ /* 0x000fe200000000ff */
[----:B------:R-:W-:Y:S01]  /*6680*/  @P2 HADD2.F32 R144, -RZ, R23.H0_H0 ;  /* 0x20000017ff902230 */ /* 0x000fe20000004100 */
[----:B------:R-:W-:Y:S01]  /*6690*/  @P2 PRMT R124, R0, 0x7610, R124 ;  /* 0x00007610007c2816 */ /* 0x000fe2000000007c */
[----:B------:R-:W-:Y:S01]  /*66a0*/  @P2 FMUL.FTZ R0, R145, R138 ;  /* 0x0000008a91002220 */ /* 0x000fe20000410000 */
[----:B------:R-:W-:Y:S01]  /*66b0*/  @P2 PRMT R125, R134, 0x7610, R125 ;  /* 0x00007610867d2816 */ /* 0x000fe2000000007d */
[----:B0-----:R-:W-:Y:S01]  /*66c0*/  @P2 FMUL.FTZ R139, R132, R139 ;  /* 0x0000008b848b2220 */ /* 0x001fe20000410000 */
[----:B------:R-:W-:Y:S01]  /*66d0*/  @P2 PRMT R124, R124, 0x5410, R133 ;  /* 0x000054107c7c2816 */ /* 0x000fe20000000085 */
[----:B------:R-:W-:Y:S01]  /*66e0*/  @P2 HADD2.F32 R145, -RZ, R22.H1_H1 ;  /* 0x30000016ff912230 */ /* 0x000fe20000004100 */
[----:B------:R-:W-:Y:S01]  /*66f0*/  FSEL R133, R142, RZ, P1 ;  /* 0x000000ff8e857208 */ /* 0x000fe20000800000 */
[----:B------:R-:W-:Y:S01]  /*6700*/  @P2 FMUL.FTZ R140, R140, R139 ;  /* 0x0000008b8c8c2220 */ /* 0x000fe20000410000 */
[----:B------:R-:W-:-:S02]  /*6710*/  FSEL R134, R143, RZ, P1 ;  /* 0x000000ff8f867208 */ /* 0x000fc40000800000 */
[----:B------:R-:W-:Y:S01]  /*6720*/  @P2 F2FP.F16.F32.PACK_AB R0, RZ, R0 ;  /* 0x00000000ff00223e */ /* 0x000fe200000000ff */
[----:B-1----:R-:W-:Y:S01]  /*6730*/  @P2 FMUL.FTZ R142, R133, R206 ;  /* 0x000000ce858e2220 */ /* 0x002fe20000410000 */
[----:B------:R-:W-:Y:S02]  /*6740*/  @P2 F2FP.F16.F32.PACK_AB R140, RZ, R140 ;  /* 0x0000008cff8c223e */ /* 0x000fe400000000ff */
[----:B------:R-:W-:Y:S01]  /*6750*/  @P2 PRMT R125, R125, 0x5410, R0 ;  /* 0x000054107d7d2816 */ /* 0x000fe20000000000 */
[----:B------:R-:W-:Y:S01]  /*6760*/  @P2 FMUL.FTZ R0, R145, R142 ;  /* 0x0000008e91002220 */ /* 0x000fe20000410000 */
[----:B------:R-:W-:Y:S01]  /*6770*/  @P2 PRMT R126, R140, 0x7610, R126 ;  /* 0x000076108c7e2816 */ /* 0x000fe2000000007e */
[--C-:B-----5:R-:W-:Y:S02]  /*6780*/  @P2 HADD2.F32 R145, -RZ, R120.reuse.H0_H0 ;  /* 0x20000078ff912230 */ /* 0x120fe40000004100 */
[----:B--2---:R-:W-:Y:S01]  /*6790*/  @P2 FMUL.FTZ R143, R134, R147 ;  /* 0x00000093868f2220 */ /* 0x004fe20000410000 */
[----:B------:R-:W-:Y:S01]  /*67a0*/  @P2 HADD2.F32 R147, -RZ, R121.H0_H0 ;  /* 0x20000079ff932230 */ /* 0x000fe20000004100 */
[----:B------:R-:W-:Y:S01]  /*67b0*/  @P2 F2FP.F16.F32.PACK_AB R0, RZ, R0 ;  /* 0x00000000ff00223e */ /* 0x000fe200000000ff */
[----:B------:R-:W-:Y:S01]  /*67c0*/  @P2 FFMA.FTZ R88, R145, R135, R88 ;  /* 0x0000008791582223 */ /* 0x000fe20000010058 */
[----:B------:R-:W-:Y:S01]  /*67d0*/  @P2 FMUL.FTZ R140, R144, R143 ;  /* 0x0000008f908c2220 */ /* 0x000fe20000410000 */
[----:B------:R-:W-:-:S02]  /*67e0*/  @P2 HADD2.F32 R144, -RZ, R120.H1_H1 ;  /* 0x30000078ff902230 */ /* 0x000fc40000004100 */
[----:B------:R-:W-:Y:S01]  /*67f0*/  @P2 FFMA.FTZ R90, R147, R137, R90 ;  /* 0x00000089935a2223 */ /* 0x000fe2000001005a */
[--C-:B------:R-:W-:Y:S01]  /*6800*/  @P2 HADD2.F32 R137, -RZ, R122.reuse.H0_H0 ;  /* 0x2000007aff892230 */ /* 0x100fe20000004100 */
[----:B------:R-:W-:Y:S01]  /*6810*/  FSEL R135, R149, RZ, P1 ;  /* 0x000000ff95877208 */ /* 0x000fe20000800000 */
[----:B------:R-:W-:Y:S02]  /*6820*/  @P2 HADD2.F32 R145, -RZ, R123.H0_H0 ;  /* 0x2000007bff912230 */ /* 0x000fe40000004100 */
[----:B------:R-:W-:Y:S01]  /*6830*/  @P2 FFMA.FTZ R89, R144, R136, R89 ;  /* 0x0000008890592223 */ /* 0x000fe20000010059 */
[----:B------:R-:W-:Y:S01]  /*6840*/  @P2 HADD2.F32 R136, -RZ, R121.H1_H1 ;  /* 0x30000079ff882230 */ /* 0x000fe20000004100 */
[----:B------:R-:W-:Y:S01]  /*6850*/  @P2 F2FP.F16.F32.PACK_AB R140, RZ, R140 ;  /* 0x0000008cff8c223e */ /* 0x000fe200000000ff */
[----:B------:R-:W-:Y:S02]  /*6860*/  @P2 HADD2.F32 R144, -RZ, R122.H1_H1 ;  /* 0x3000007aff902230 */ /* 0x000fe40000004100 */
[----:B------:R-:W-:Y:S01]  /*6870*/  @P2 FFMA.FTZ R92, R137, R139, R92 ;  /* 0x0000008b895c2223 */ /* 0x000fe2000001005c */
[----:B------:R-:W-:Y:S01]  /*6880*/  @P2 FFMA.FTZ R94, R145, R143, R94 ;  /* 0x0000008f915e2223 */ /* 0x000fe2000001005e */
[----:B------:R-:W-:Y:S01]  /*6890*/  @P2 FFMA.FTZ R91, R136, R138, R91 ;  /* 0x0000008a885b2223 */ /* 0x000fe2000001005b */
[----:B------:R-:W-:Y:S01]  /*68a0*/  @P2 PRMT R126, R126, 0x5410, R0 ;  /* 0x000054107e7e2816 */ /* 0x000fe20000000000 */
[----:B------:R-:W-:Y:S01]  /*68b0*/  @P2 FFMA.FTZ R93, R144, R142, R93 ;  /* 0x0000008e905d2223 */ /* 0x000fe2000001005d */
        /* <DEDUP_REMOVED lines=10> */
.L_x_8468:
[----:B0-2---:R-:W0:Y:S01]  /*6960*/  @P2 LDC R139, c[0x0][0x40c] ;  /* 0x00010300ff8b2b82 */ /* 0x005e220000000800 */
[----:B------:R-:W-:Y:S01]  /*6970*/  FFMA.FTZ R137, R158, R140, R143 ;  /* 0x0000008c9e897223 */ /* 0x000fe2000001008f */
[----:B------:R-:W-:Y:S01]  /*6980*/  ISETP.GT.AND P1, PT, R0, RZ, PT ;  /* 0x000000ff0000720c */ /* 0x000fe20003f24270 */
[----:B------:R-:W-:Y:S01]  /*6990*/  BSSY.RECONVERGENT B2, `(.L_x_8469) ;  /* 0x0000015000027945 */ /* 0x000fe20003800200 */
[----:B-----5:R-:W-:Y:S02]  /*69a0*/  @P2 HADD2.F32 R142, -RZ, R123.H1_H1 ;  /* 0x3000007bff8e2230 */ /* 0x020fe40000004100 */
[----:B------:R-:W-:Y:S01]  /*69b0*/  FADD.FTZ R136, R156, -R137 ;  /* 0x800000899c887221 */ /* 0x000fe20000010000 */
[----:B------:R-:W-:-:S03]  /*69c0*/  @P2 HADD2.F32 R137, -RZ, R23.H1_H1 ;  /* 0x30000017ff892230 */ /* 0x000fc60000004100 */
        /* <DEDUP_REMOVED lines=9> */
[----:B------:R-:W-:Y:S01]  /*6a60*/  FMUL.FTZ R137, R149, R144 ;  /* 0x0000009095897220 */ /* 0x000fe20000410000 */
[----:B------:R-:W-:-:S04]  /*6a70*/  HADD2.F32 R144, -RZ, R20.H0_H0 ;  /* 0x20000014ff907230 */ /* 0x000fc80000004100 */
[----:B------:R-:W-:-:S05]  /*6a80*/  FSEL R137, R137, RZ, P1 ;  /* 0x000000ff89897208 */ /* 0x000fca0000800000 */
[----:B------:R-:W-:-:S04]  /*6a90*/  FMUL.FTZ R137, R137, UR14 ;  /* 0x0000000e89897c20 */ /* 0x000fc80008410000 */
[-C--:B------:R-:W-:Y:S01]  /*6aa0*/  FMUL.FTZ R139, R144, R137.reuse ;  /* 0x00000089908b7220 */ /* 0x080fe20000410000 */
[----:B------:R-:W-:-:S04]  /*6ab0*/  FFMA.FTZ R88, R145, R137, R88 ;  /* 0x0000008991587223 */ /* 0x000fc80000010058 */
[----:B------:R-:W-:-:S04]  /*6ac0*/  F2FP.F16.F32.PACK_AB R139, RZ, R139 ;  /* 0x0000008bff8b723e */ /* 0x000fc800000000ff */
[----:B------:R-:W-:-:S07]  /*6ad0*/  PRMT R124, R139, 0x7610, R124 ;  /* 0x000076108b7c7816 */ /* 0x000fce000000007c */
.L_x_8470:
[----:B------:R-:W-:Y:S05]  /*6ae0*/  BSYNC.RECONVERGENT B2 ;  /* 0x0000000000027941 */ /* 0x000fea0003800200 */
.L_x_8469:
        /* <DEDUP_REMOVED lines=14> */
.L_x_8472:
[----:B------:R-:W-:Y:S05]  /*6bd0*/  BSYNC.RECONVERGENT B2 ;  /* 0x0000000000027941 */ /* 0x000fea0003800200 */
.L_x_8471:
[----:B------:R-:W-:Y:S04]  /*6be0*/  BSSY.RECONVERGENT B2, `(.L_x_8473) ;  /* 0x000000e000027945 */ /* 0x000fe80003800200 */
[----:B------:R-:W-:Y:S05]  /*6bf0*/  @!P2 BRA `(.L_x_8474) ;  /* 0x000000000030a947 */ /* 0x000fea0003800000 */
        /* <DEDUP_REMOVED lines=12> */
.L_x_8474:
[----:B------:R-:W-:Y:S05]  /*6cc0*/  BSYNC.RECONVERGENT B2 ;  /* 0x0000000000027941 */ /* 0x000fea0003800200 */
.L_x_8473:
        /* <DEDUP_REMOVED lines=14> */
.L_x_8476:
[----:B------:R-:W-:Y:S05]  /*6db0*/  BSYNC.RECONVERGENT B2 ;  /* 0x0000000000027941 */ /* 0x000fea0003800200 */
.L_x_8475:
        /* <DEDUP_REMOVED lines=14> */
.L_x_8478:
[----:B------:R-:W-:Y:S05]  /*6ea0*/  BSYNC.RECONVERGENT B2 ;  /* 0x0000000000027941 */ /* 0x000fea0003800200 */
.L_x_8477:
        /* <DEDUP_REMOVED lines=14> */
.L_x_8480:
[----:B------:R-:W-:Y:S05]  /*6f90*/  BSYNC.RECONVERGENT B2 ;  /* 0x0000000000027941 */ /* 0x000fea0003800200 */
.L_x_8479:
[----:B------:R-:W-:Y:S04]  /*6fa0*/  BSSY.RECONVERGENT B2, `(.L_x_8481) ;  /* 0x000000e000027945 */ /* 0x000fe80003800200 */
[----:B------:R-:W-:Y:S05]  /*6fb0*/  @!P2 BRA `(.L_x_8482) ;  /* 0x000000000030a947 */ /* 0x000fea0003800000 */
[----:B------:R-:W-:Y:S01]  /*6fc0*/  FFMA.FTZ R140, R159, R140, R143 ;  /* 0x0000008c9f8c7223 */ /* 0x000fe2000001008f */
[----:B------:R-:W-:Y:S01]  /*6fd0*/  ISETP.GT.AND P1, PT, R0, RZ, PT ;  /* 0x000000ff0000720c */ /* 0x000fe20003f24270 */
[----:B------:R-:W-:Y:S02]  /*6fe0*/  HADD2.F32 R139, -RZ, R123.H0_H0 ;  /* 0x2000007bff8b7230 */ /* 0x000fe40000004100 */
[----:B------:R-:W-:-:S04]  /*6ff0*/  FADD.FTZ R140, R157, -R140 ;  /* 0x8000008c9d8c7221 */ /* 0x000fc80000010000 */
[----:B------:R-:W-:-:S05]  /*7000*/  FMUL.FTZ R140, R149, R140 ;  /* 0x0000008c958c7220 */ /* 0x000fca0000410000 */
[----:B------:R-:W-:Y:S01]  /*7010*/  FSEL R0, R140, RZ, P1 ;  /* 0x000000ff8c007208 */ /* 0x000fe20000800000 */
[----:B------:R-:W-:-:S04]  /*7020*/  HADD2.F32 R140, -RZ, R23.H0_H0 ;  /* 0x20000017ff8c7230 */ /* 0x000fc80000004100 */
[----:B------:R-:W-:-:S04]  /*7030*/  FMUL.FTZ R137, R0, UR14 ;  /* 0x0000000e00897c20 */ /* 0x000fc80008410000 */
[-C--:B------:R-:W-:Y:S01]  /*7040*/  FMUL.FTZ R0, R140, R137.reuse ;  /* 0x000000898c007220 */ /* 0x080fe20000410000 */
[----:B------:R-:W-:-:S04]  /*7050*/  FFMA.FTZ R94, R139, R137, R94 ;  /* 0x000000898b5e7223 */ /* 0x000fc8000001005e */
[----:B------:R-:W-:-:S04]  /*7060*/  F2FP.F16.F32.PACK_AB R0, RZ, R0 ;  /* 0x00000000ff00723e */ /* 0x000fc800000000ff */
[----:B------:R-:W-:-:S07]  /*7070*/  PRMT R127, R0, 0x7610, R127 ;  /* 0x00007610007f7816 */ /* 0x000fce000000007f */
.L_x_8482:
[----:B------:R-:W-:Y:S05]  /*7080*/  BSYNC.RECONVERGENT B2 ;  /* 0x0000000000027941 */ /* 0x000fea0003800200 */
.L_x_8481:
[----:B------:R-:W-:Y:S01]  /*7090*/  @P2 F2FP.F16.F32.PACK_AB R136, RZ, R136 ;  /* 0x00000088ff88223e */ /* 0x000fe200000000ff */
[----:B------:R-:W-:-:S03]  /*70a0*/  @P2 FFMA.FTZ R95, R142, R138, R95 ;  /* 0x0000008a8e5f2223 */ /* 0x000fc6000001005f */
[----:B------:R-:W-:-:S07]  /*70b0*/  @P2 PRMT R127, R127, 0x5410, R136 ;  /* 0x000054107f7f2816 */ /* 0x000fce0000000088 */
.L_x_8467:
[----:B------:R-:W-:Y:S05]  /*70c0*/  BSYNC.RECONVERGENT B1 ;  /* 0x0000000000017941 */ /* 0x000fea0003800200 */
.L_x_8464:
[----:B------:R-:W0:Y:S08]  /*70d0*/  @P0 LDC.64 R136, c[0x0][0x478] ;  /* 0x00011e00ff880b82 */ /* 0x000e300000000a00 */
[----:B------:R-:W1:Y:S01]  /*70e0*/  @P2 LDC.64 R138, c[0x0][0x468] ;  /* 0x00011a00ff8a2b82 */ /* 0x000e620000000a00 */
[----:B0-----:R-:W-:-:S05]  /*70f0*/  @P0 IMAD.WIDE.U32 R136, R203, 0x20, R136 ;  /* 0x00000020cb880825 */ /* 0x001fca00078e0088 */
[----:B------:R3:W-:Y:S01]  /*7100*/  @P0 STG.E.128 desc[UR6][R136.64], R128 ;  /* 0x0000008088000986 */ /* 0x0007e2000c101d06 */
[----:B-1----:R-:W-:-:S03]  /*7110*/  @P2 IMAD.WIDE.U32 R138, R141, 0x10, R138 ;  /* 0x000000108d8a2825 */ /* 0x002fc600078e008a */
[----:B------:R3:W-:Y:S04]  /*7120*/  @P0 STG.E.128 desc[UR6][R136.64+0x10], R132 ;  /* 0x0000108488000986 */ /* 0x0007e8000c101d06 */
[----:B------:R3:W-:Y:S02]  /*7130*/  @P2 STG.E.128 desc[UR6][R138.64], R124 ;  /* 0x0000007c8a002986 */ /* 0x0007e4000c101d06 */
.L_x_8461:
[----:B------:R-:W-:Y:S05]  /*7140*/  BSYNC.RECONVERGENT B0 ;  /* 0x0000000000007941 */ /* 0x000fea0003800200 */
.L_x_8460:
[----:B0-23--:R-:W0:Y:S02]  /*7150*/  LDC.64 R136, c[0x0][0x380] ;  /* 0x0000e000ff887b82 */ /* 0x00de240000000a00 */
[----:B0-----:R-:W-:-:S04]  /*7160*/  LEA R2, R136, R2, 0x2 ;  /* 0x0000000288027211 */ /* 0x001fc800078e10ff */
[----:B------:R-:W-:-:S13]  /*7170*/  ISETP.GE.AND P0, PT, R2, R137, PT ;  /* 0x000000890200720c */ /* 0x000fda0003f06270 */
[----:B------:R-:W-:Y:S05]  /*7180*/  @!P0 BRA `(.L_x_8483) ;  /* 0xffffff94007c8947 */ /* 0x000fea000383ffff */
.L_x_8405:
        /* <DEDUP_REMOVED lines=13> */
[----:B------:R-:W-:Y:S01]  /*7260*/  IADD3 R4, PT, PT, R4, R151, RZ ;  /* 0x0000009704047210 */ /* 0x000fe20007ffe0ff */
[----:B------:R-:W0:Y:S01]  /*7270*/  LDCU.64 UR4, c[0x0][0x460] ;  /* 0x00008c00ff0477ac */ /* 0x000e220008000a00 */
[-C--:B------:R-:W-:Y:S02]  /*7280*/  LEA R0, R0, R3.reuse, 0x5 ;  /* 0x0000000300007211 */ /* 0x080fe400078e28ff */
[----:B------:R-:W-:Y:S02]  /*7290*/  LEA R3, R22, R3, 0x2 ;  /* 0x0000000316037211 */ /* 0x000fe400078e10ff */
[----:B------:R-:W-:Y:S01]  /*72a0*/  IADD3 R22, P6, PT, R5, R22, RZ ;  /* 0x0000001605167210 */ /* 0x000fe20007fde0ff */
[----:B------:R1:W-:Y:S01]  /*72b0*/  STS.128 [R0], R48 ;  /* 0x0000003000007388 */ /* 0x0003e20000000c00 */
[----:B------:R-:W-:-:S02]  /*72c0*/  ISETP.GE.U32.AND P5, PT, R4, 0x80, PT ;  /* 0x000000800400780c */ /* 0x000fc40003fa6070 */
[C---:B------:R-:W-:Y:S01]  /*72d0*/  ISETP.GE.U32.AND P4, PT, R4.reuse, 0x100, PT ;  /* 0x000001000400780c */ /* 0x040fe20003f86070 */
[----:B------:R-:W-:Y:S01]  /*72e0*/  STS.128 [R0+0x10], R52 ;  /* 0x0000103400007388 */ /* 0x000fe20000000c00 */
[C---:B------:R-:W-:Y:S02]  /*72f0*/  ISETP.GE.U32.AND P3, PT, R4.reuse, 0x180, PT ;  /* 0x000001800400780c */ /* 0x040fe40003f66070 */
[C---:B------:R-:W-:Y:S01]  /*7300*/  ISETP.GE.U32.AND P2, PT, R4.reuse, 0x200, PT ;  /* 0x000002000400780c */ /* 0x040fe20003f46070 */
[----:B------:R2:W-:Y:S01]  /*7310*/  STS.128 [R0+0x400], R56 ;  /* 0x0004003800007388 */ /* 0x0005e20000000c00 */
[C---:B------:R-:W-:Y:S02]  /*7320*/  ISETP.GE.U32.AND P1, PT, R4.reuse, 0x280, PT ;  /* 0x000002800400780c */ /* 0x040fe40003f26070 */
[----:B------:R-:W-:Y:S01]  /*7330*/  ISETP.GE.U32.AND P0, PT, R4, 0x300, PT ;  /* 0x000003000400780c */ /* 0x000fe20003f06070 */
[----:B------:R-:W-:Y:S04]  /*7340*/  STS.128 [R0+0x410], R60 ;  /* 0x0004103c00007388 */ /* 0x000fe80000000c00 */
[----:B------:R-:W-:Y:S01]  /*7350*/  STS.128 [R0+0x800], R64 ;  /* 0x0008004000007388 */ /* 0x000fe20000000c00 */
[----:B-1----:R-:W-:-:S03]  /*7360*/  SHF.L.U32 R48, R22, 0x2, RZ ;  /* 0x0000000216307819 */ /* 0x002fc600000006ff */
[----:B------:R-:W-:Y:S01]  /*7370*/  STS.128 [R0+0x810], R68 ;  /* 0x0008104400007388 */ /* 0x000fe20000000c00 */
[----:B------:R-:W-:Y:S01]  /*7380*/  BAR.SYNC.DEFER_BLOCKING 0x0 ;  /* 0x0000000000007b1d */ /* 0x000fe20000010000 */
[----:B--2---:R-:W-:-:S04]  /*7390*/  IADD3.X R57, PT, PT, RZ, RZ, RZ, P6, !PT ;  /* 0x000000ffff397210 */ /* 0x004fc800037fe4ff */
[----:B------:R-:W-:Y:S01]  /*73a0*/  SHF.L.U64.HI R50, R22, 0x2, R57 ;  /* 0x0000000216327819 */ /* 0x000fe20000010239 */
[----:B------:R-:W1:Y:S04]  /*73b0*/  LDS R2, [R3] ;  /* 0x0000000003027984 */ /* 0x000e680000000800 */
[----:B------:R-:W2:Y:S04]  /*73c0*/  LDS R9, [R3+0xc00] ;  /* 0x000c000003097984 */ /* 0x000ea80000000800 */
[----:B------:R-:W4:Y:S04]  /*73d0*/  LDS R4, [R3+0x200] ;  /* 0x0002000003047984 */ /* 0x000f280000000800 */
        /* <DEDUP_REMOVED lines=12> */
[----:B----4-:R-:W-:-:S03]  /*74a0*/  FADD.FTZ R4, RZ, R4 ;  /* 0x00000004ff047221 */ /* 0x010fc60000010000 */
[----:B------:R-:W4:Y:S01]  /*74b0*/  LDS R19, [R3+0x1a00] ;  /* 0x001a000003137984 */ /* 0x000f220000000800 */
        /* <DEDUP_REMOVED lines=20> */
[----:B----4-:R-:W-:Y:S01]  /*7600*/  FADD.FTZ R4, R4, R19 ;  /* 0x0000001304047221 */ /* 0x010fe20000010000 */
        /* <DEDUP_REMOVED lines=18> */
[----:B0-----:R-:W-:-:S04]  /*7730*/  IADD3 R44, P6, PT, R48, UR18, RZ ;  /* 0x00000012302c7c10 */ /* 0x001fc8000ffde0ff */
        /* <DEDUP_REMOVED lines=121> */
.L_x_8485:
[----:B------:R-:W-:Y:S05]  /*7ed0*/  BSYNC.RECONVERGENT B0 ;  /* 0x0000000000007941 */ /* 0x000fea0003800200 */
.L_x_8484:
        /* <DEDUP_REMOVED lines=18> */
.L_x_8487:
[----:B------:R-:W-:Y:S05]  /*8000*/  BSYNC.RECONVERGENT B0 ;  /* 0x0000000000007941 */ /* 0x000fea0003800200 */
.L_x_8486:
        /* <DEDUP_REMOVED lines=18> */
.L_x_8489:
[----:B------:R-:W-:Y:S05]  /*8130*/  BSYNC.RECONVERGENT B0 ;  /* 0x0000000000007941 */ /* 0x000fea0003800200 */
.L_x_8488:
        /* <DEDUP_REMOVED lines=18> */
.L_x_8491:
[----:B------:R-:W-:Y:S05]  /*8260*/  BSYNC.RECONVERGENT B0 ;  /* 0x0000000000007941 */ /* 0x000fea0003800200 */
.L_x_8490:
        /* <DEDUP_REMOVED lines=18> */
.L_x_8493:
[----:B------:R-:W-:Y:S05]  /*8390*/  BSYNC.RECONVERGENT B0 ;  /* 0x0000000000007941 */ /* 0x000fea0003800200 */
.L_x_8492:
        /* <DEDUP_REMOVED lines=11> */
.L_x_8413:
        /* <DEDUP_REMOVED lines=8> */
.L_x_8495:
[----:B------:R-:W-:Y:S05]  /*84d0*/  BSYNC B0 ;  /* 0x0000000000007941 */ /* 0x000fea0003800000 */
.L_x_8494:
        /* <DEDUP_REMOVED lines=8> */
.L_x_8496:
[----:B------:R-:W-:-:S05]  /*8560*/  FADD.FTZ R137, R137, R208 ;  /* 0x000000d089897221 */ /* 0x000fca0000010000 */
[----:B------:R-:W-:Y:S01]  /*8570*/  MOV R147, R137 ;  /* 0x0000008900937202 */ /* 0x000fe20000000f00 */
[----:B------:R-:W-:Y:S01]  /*8580*/  HFMA2 R146, -RZ, RZ, 0, 1.1920928955078125e-07 ;  /* 0x00000002ff927431 */ /* 0x000fe200000001ff */
[----:B------:R-:W-:-:S07]  /*8590*/  MOV R139, R145 ;  /* 0x00000091008b7202 */ /* 0x000fce0000000f00 */
[----:B------:R-:W-:Y:S05]  /*85a0*/  WARPSYNC.COLLECTIVE R144, `(.L_x_8497) ;  /* 0x0000000090087348 */ /* 0x000fea0003c00000 */
[----:B------:R0:W1:Y:S02]  /*85b0*/  SHFL.BFLY P0, R145, R147, R146, R205 ;  /* 0x0c00009293917389 */ /* 0x00006400000000cd */
[----:B01----:R-:W-:Y:S05]  /*85c0*/  ENDCOLLECTIVE ;  /* 0x000000000000791b */ /* 0x003fea0003800000 */
.L_x_8497:
[----:B------:R-:W-:-:S05]  /*85d0*/  FADD.FTZ R139, R139, R210 ;  /* 0x000000d28b8b7221 */ /* 0x000fca0000010000 */
[----:B------:R-:W-:Y:S02]  /*85e0*/  MOV R147, R139 ;  /* 0x0000008b00937202 */ /* 0x000fe40000000f00 */
[----:B------:R-:W-:-:S07]  /*85f0*/  MOV R136, R145 ;  /* 0x0000009100887202 */ /* 0x000fce0000000f00 */
[----:B------:R-:W-:Y:S05]  /*8600*/  WARPSYNC.COLLECTIVE R144, `(.L_x_8498) ;  /* 0x0000000090087348 */ /* 0x000fea0003c00000 */
[----:B------:R0:W1:Y:S02]  /*8610*/  SHFL.BFLY P0, R145, R147, R146, R205 ;  /* 0x0c00009293917389 */ /* 0x00006400000000cd */
[----:B01----:R-:W-:Y:S05]  /*8620*/  ENDCOLLECTIVE ;  /* 0x000000000000791b */ /* 0x003fea0003800000 */
.L_x_8498:
[----:B------:R-:W-:-:S05]  /*8630*/  FADD.FTZ R136, R137, R136 ;  /* 0x0000008889887221 */ /* 0x000fca0000010000 */
[----:B------:R-:W-:Y:S01]  /*8640*/  MOV R147, R136 ;  /* 0x0000008800937202 */ /* 0x000fe20000000f00 */
[----:B------:R-:W-:Y:S01]  /*8650*/  HFMA2 R146, -RZ, RZ, 0, 2.384185791015625e-07 ;  /* 0x00000004ff927431 */ /* 0x000fe200000001ff */
[----:B------:R-:W-:-:S07]  /*8660*/  MOV R138, R145 ;  /* 0x00000091008a7202 */ /* 0x000fce0000000f00 */
[----:B------:R-:W-:Y:S05]  /*8670*/  WARPSYNC.COLLECTIVE R144, `(.L_x_8499) ;  /* 0x0000000090087348 */ /* 0x000fea0003c00000 */
[----:B------:R0:W1:Y:S02]  /*8680*/  SHFL.BFLY P0, R145, R147, R146, R205 ;  /* 0x0c00009293917389 */ /* 0x00006400000000cd */
[----:B01----:R-:W-:Y:S05]  /*8690*/  ENDCOLLECTIVE ;  /* 0x000000000000791b */ /* 0x003fea0003800000 */
.L_x_8499:
[----:B------:R-:W-:-:S05]  /*86a0*/  FADD.FTZ R138, R139, R138 ;  /* 0x0000008a8b8a7221 */ /* 0x000fca0000010000 */
[----:B------:R-:W-:Y:S02]  /*86b0*/  MOV R147, R138 ;  /* 0x0000008a00937202 */ /* 0x000fe40000000f00 */
[----:B------:R-:W-:-:S07]  /*86c0*/  MOV R141, R145 ;  /* 0x00000091008d7202 */ /* 0x000fce0000000f00 */
[----:B------:R-:W-:Y:S05]  /*86d0*/  WARPSYNC.COLLECTIVE R144, `(.L_x_8500) ;  /* 0x0000000090087348 */ /* 0x000fea0003c00000 */
[----:B------:R0:W1:Y:S02]  /*86e0*/  SHFL.BFLY P0, R145, R147, R146, R205 ;  /* 0x0c00009293917389 */ /* 0x00006400000000cd */
[----:B01----:R-:W-:Y:S05]  /*86f0*/  ENDCOLLECTIVE ;  /* 0x000000000000791b */ /* 0x003fea0003800000 */
.L_x_8500:
[----:B------:R-:W-:-:S05]  /*8700*/  FADD.FTZ R141, R136, R141 ;  /* 0x0000008d888d7221 */ /* 0x000fca0000010000 */
[----:B------:R-:W-:Y:S01]  /*8710*/  MOV R147, R141 ;  /* 0x0000008d00937202 */ /* 0x000fe20000000f00 */
[----:B------:R-:W-:Y:S01]  /*8720*/  HFMA2 R146, -RZ, RZ, 0, 4.76837158203125e-07 ;  /* 0x00000008ff927431 */ /* 0x000fe200000001ff */
[----:B------:R-:W-:-:S07]  /*8730*/  MOV R143, R145 ;  /* 0x00000091008f7202 */ /* 0x000fce0000000f00 */
[----:B------:R-:W-:Y:S05]  /*8740*/  WARPSYNC.COLLECTIVE R144, `(.L_x_8501) ;  /* 0x0000000090087348 */ /* 0x000fea0003c00000 */
[----:B------:R0:W1:Y:S02]  /*8750*/  SHFL.BFLY P0, R145, R147, R146, R205 ;  /* 0x0c00009293917389 */ /* 0x00006400000000cd */
[----:B01----:R-:W-:Y:S05]  /*8760*/  ENDCOLLECTIVE ;  /* 0x000000000000791b */ /* 0x003fea0003800000 */
.L_x_8501:
[----:B------:R-:W-:-:S05]  /*8770*/  FADD.FTZ R143, R138, R143 ;  /* 0x0000008f8a8f7221 */ /* 0x000fca0000010000 */
[----:B------:R-:W-:Y:S02]  /*8780*/  MOV R147, R143 ;  /* 0x0000008f00937202 */ /* 0x000fe40000000f00 */
[----:B------:R-:W-:-:S07]  /*8790*/  MOV R140, R145 ;  /* 0x00000091008c7202 */ /* 0x000fce0000000f00 */
[----:B------:R-:W-:Y:S05]  /*87a0*/  WARPSYNC.COLLECTIVE R144, `(.L_x_8502) ;  /* 0x0000000090087348 */ /* 0x000fea0003c00000 */
[----:B------:R0:W1:Y:S02]  /*87b0*/  SHFL.BFLY P0, R145, R147, R146, R205 ;  /* 0x0c00009293917389 */ /* 0x00006400000000cd */
[----:B01----:R-:W-:Y:S05]  /*87c0*/  ENDCOLLECTIVE ;  /* 0x000000000000791b */ /* 0x003fea0003800000 */
.L_x_8502:
[----:B------:R-:W-:-:S05]  /*87d0*/  FADD.FTZ R140, R141, R140 ;  /* 0x0000008c8d8c7221 */ /* 0x000fca0000010000 */
[----:B------:R-:W-:Y:S01]  /*87e0*/  MOV R147, R140 ;  /* 0x0000008c00937202 */ /* 0x000fe20000000f00 */
[----:B------:R-:W-:Y:S01]  /*87f0*/  HFMA2 R146, -RZ, RZ, 0, 9.5367431640625e-07 ;  /* 0x00000010ff927431 */ /* 0x000fe200000001ff */
[----:B------:R-:W-:-:S07]  /*8800*/  MOV R142, R145 ;  /* 0x00000091008e7202 */ /* 0x000fce0000000f00 */
[----:B------:R-:W-:Y:S05]  /*8810*/  WARPSYNC.COLLECTIVE R144, `(.L_x_8503) ;  /* 0x0000000090087348 */ /* 0x000fea0003c00000 */
[----:B------:R0:W1:Y:S02]  /*8820*/  SHFL.BFLY P0, R145, R147, R146, R205 ;  /* 0x0c00009293917389 */ /* 0x00006400000000cd */
[----:B01----:R-:W-:Y:S05]  /*8830*/  ENDCOLLECTIVE ;  /* 0x000000000000791b */ /* 0x003fea0003800000 */
.L_x_8503:
[----:B------:R-:W-:-:S05]  /*8840*/  FADD.FTZ R142, R143, R142 ;  /* 0x0000008e8f8e7221 */ /* 0x000fca0000010000 */
[----:B------:R-:W-:Y:S02]  /*8850*/  MOV R147, R142 ;  /* 0x0000008e00937202 */ /* 0x000fe40000000f00 */
[----:B------:R-:W-:-:S07]  /*8860*/  MOV R137, R145 ;  /* 0x0000009100897202 */ /* 0x000fce0000000f00 */
[----:B------:R-:W-:Y:S05]  /*8870*/  WARPSYNC.COLLECTIVE R144, `(.L_x_8504) ;  /* 0x0000000090087348 */ /* 0x000fea0003c00000 */
[----:B------:R0:W1:Y:S02]  /*8880*/  SHFL.BFLY P0, R145, R147, R146, R205 ;  /* 0x0c00009293917389 */ /* 0x00006400000000cd */
[----:B01----:R-:W-:Y:S05]  /*8890*/  ENDCOLLECTIVE ;  /* 0x000000000000791b */ /* 0x003fea0003800000 */
.L_x_8504:
[----:B------:R-:W-:Y:S01]  /*88a0*/  MOV R139, R145 ;  /* 0x00000091008b7202 */ /* 0x000fe20000000f00 */
[----:B------:R-:W-:Y:S06]  /*88b0*/  BRA `(.L_x_8505) ;  /* 0xffffff94002c7947 */ /* 0x000fec000383ffff */
.L_x_8506:
        /* <DEDUP_REMOVED lines=12> */
.L_x_14537:


//--------------------- .text._ZN10layer_norm13ln_bwd_kernelINS_13Kernel_traitsI6__halfS2_fS2_fjLj768ELj1ELj4ELj1ELj16ENS_18Kernel_traits_baseILj768ES2_S2_fS2_fjLj128EEEEELb0ELb1ELb1ELb1EEEvNS_9BwdParamsE --------------------------
	.section	.text._ZN10layer_norm13ln_bwd_kernelINS_13Kernel_traitsI6__halfS2_fS2_fjLj768ELj1ELj4ELj1ELj16ENS_18Kernel_traits_baseILj768ES2_S2_fS2_fjLj128EEEEELb0ELb1ELb1ELb1EEEvNS_9BwdParamsE,"ax",@progbits
	.align	128
        .global         _ZN10layer_norm13ln_bwd_kernelINS_13Kernel_traitsI6__halfS2_fS2_fjLj768ELj1ELj4ELj1ELj16ENS_18Kernel_traits_baseILj768ES2_S2_fS2_fjLj128EEEEELb0ELb1ELb1ELb1EEEvNS_9BwdParamsE
        .type           _ZN10layer_norm13ln_bwd_kernelINS_13Kernel_traitsI6__halfS2_fS2_fjLj768ELj1ELj4ELj1ELj16ENS_18Kernel_traits_baseILj768ES2_S2_fS2_fjLj128EEEEELb0ELb1ELb1ELb1EEEvNS_9BwdParamsE,@function
        .size           _ZN10layer_norm13ln_bwd_kernelINS_13Kernel_traitsI6__halfS2_fS2_fjLj768ELj1ELj4ELj1ELj16ENS_18Kernel_traits_baseILj768ES2_S2_fS2_fjLj128EEEEELb0ELb1ELb1ELb1EEEvNS_9BwdParamsE,(.L_x_14538 - _ZN10layer_norm13ln_bwd_kernelINS_13Kernel_traitsI6__halfS2_fS2_fjLj768ELj1ELj4ELj1ELj16ENS_18Kernel_traits_baseILj768ES2_S2_fS2_fjLj128EEEEELb0ELb1ELb1ELb1EEEvNS_9BwdParamsE)
        .other          _ZN10layer_norm13ln_bwd_kernelINS_13Kernel_traitsI6__halfS2_fS2_fjLj768ELj1ELj4ELj1ELj16ENS_18Kernel_traits_baseILj768ES2_S2_fS2_fjLj128EEEEELb0ELb1ELb1ELb1EEEvNS_9BwdParamsE,@"STO_CUDA_ENTRY STV_DEFAULT"
_ZN10layer_norm13ln_bwd_kernelINS_13Kernel_traitsI6__halfS2_fS2_fjLj768ELj1ELj4ELj1ELj16ENS_18Kernel_traits_baseILj768ES2_S2_fS2_fjLj128EEEEELb0ELb1ELb1ELb1EEEvNS_9BwdParamsE:
.text._ZN10layer_norm13ln_bwd_kernelINS_13Kernel_traitsI6__halfS2_fS2_fjLj768ELj1ELj4ELj1ELj16ENS_18Kernel_traits_baseILj768ES2_S2_fS2_fjLj128EEEEELb0ELb1ELb1ELb1EEEvNS_9BwdParamsE:
        /* <DEDUP_REMOVED lines=66> */
.L_x_8574:
[----:B------:R-:W1:Y:S08]  /*0420*/  LDC.64 R140, c[0x0][0x3f8] ;  /* 0x0000fe00ff8c7b82 */ /* 0x000e700000000a00 */
[----:B------:R-:W2:Y:S08]  /*0430*/  LDC.64 R136, c[0x0][0x3c8] ;  /* 0x0000f200ff887b82 */ /* 0x000eb00000000a00 */
[----:B------:R-:W3:Y:S01]  /*0440*/  LDC.64 R138, c[0x0][0x3f0] ;  /* 0x0000fc00ff8a7b82 */ /* 0x000ee20000000a00 */
[----:B-1----:R-:W-:-:S05]  /*0450*/  IMAD.WIDE R140, R0, 0x4, R140 ;  /* 0x00000004008c7825 */ /* 0x002fca00078e028c */
[----:B0-----:R-:W4:Y:S01]  /*0460*/  LDG.E R2, desc[UR6][R140.64] ;  /* 0x000000068c027981 */ /* 0x001f22000c1e1900 */
[----:B--2---:R-:W-:-:S06]  /*0470*/  IMAD.WIDE R136, R0, 0x4, R136 ;  /* 0x0000000400887825 */ /* 0x004fcc00078e0288 */
[----:B-----5:R0:W5:Y:S01]  /*0480*/  LDG.E R137, desc[UR6][R136.64] ;  /* 0x0000000688897981 */ /* 0x020162000c1e1900 */
[----:B---3--:R-:W-:-:S06]  /*0490*/  IMAD.WIDE R138, R0, 0x4, R138 ;  /* 0x00000004008a7825 */ /* 0x008fcc00078e028a */
        /* <DEDUP_REMOVED lines=16> */
[----:B------:R-:W-:Y:S02]  /*05a0*/  LEA.HI R136, R136, R3, RZ, 0x3 ;  /* 0x0000000388887211 */ /* 0x000fe400078f18ff */
[----:B------:R-:W-:-:S04]  /*05b0*/  SHF.R.S32.HI R3, RZ, 0x1f, R138 ;  /* 0x0000001fff037819 */ /* 0x000fc8000001148a */
[----:B------:R-:W-:Y:S02]  /*05c0*/  LEA.HI R138, R3, R138, RZ, 0x3 ;  /* 0x0000008a038a7211 */ /* 0x000fe400078f18ff */
[----:B------:R3:W4:Y:S01]  /*05d0*/  LDG.E R3, desc[UR6][R142.64] ;  /* 0x000000068e037981 */ /* 0x000722000c1e1900 */
[----:B0-----:R-:W-:-:S04]  /*05e0*/  LOP3.LUT R147, R140, 0x1f, RZ, 0xc0, !PT ;  /* 0x0000001f8c937812 */ /* 0x001fc800078ec0ff */
[-C--:B------:R-:W-:Y:S02]  /*05f0*/  LEA.HI.SX32 R191, R136, R147.reuse, 0x1d ;  /* 0x0000009388bf7211 */ /* 0x080fe400078feaff */
[----:B------:R-:W-:Y:S02]  /*0600*/  LEA.HI.SX32 R147, R138, R147, 0x1d ;  /* 0x000000938a937211 */ /* 0x000fe400078feaff */
[C---:B------:R-:W-:Y:S02]  /*0610*/  IADD3 R193, PT, PT, R191.reuse, 0x20, RZ ;  /* 0x00000020bfc17810 */ /* 0x040fe40007ffe0ff */
[C---:B------:R-:W-:Y:S01]  /*0620*/  IADD3 R195, PT, PT, R191.reuse, 0x40, RZ ;  /* 0x00000040bfc37810 */ /* 0x040fe20007ffe0ff */
[----:B-1----:R-:W-:Y:S01]  /*0630*/  IMAD.WIDE.U32 R140, R191, 0x20, R184 ;  /* 0x00000020bf8c7825 */ /* 0x002fe200078e00b8 */
[C---:B------:R-:W-:Y:S02]  /*0640*/  IADD3 R169, PT, PT, R147.reuse, 0x20, RZ ;  /* 0x0000002093a97810 */ /* 0x040fe40007ffe0ff */
[C---:B---3--:R-:W-:Y:S01]  /*0650*/  IADD3 R143, PT, PT, R147.reuse, 0x40, RZ ;  /* 0x00000040938f7810 */ /* 0x048fe20007ffe0ff */
[----:B--2---:R-:W-:Y:S01]  /*0660*/  IMAD.WIDE.U32 R160, R147, 0x10, R144 ;  /* 0x0000001093a07825 */ /* 0x004fe200078e0090 */
[----:B------:R-:W2:Y:S03]  /*0670*/  LDG.E.128 R164, desc[UR6][R140.64+0x10] ;  /* 0x000010068ca47981 */ /* 0x000ea6000c1e1d00 */
[--C-:B------:R-:W-:Y:S01]  /*0680*/  IMAD.WIDE.U32 R180, R193, 0x20, R184.reuse ;  /* 0x00000020c1b47825 */ /* 0x100fe200078e00b8 */
[----:B------:R-:W3:Y:S03]  /*0690*/  LDG.E.128 R152, desc[UR6][R140.64] ;  /* 0x000000068c987981 */ /* 0x000ee6000c1e1d00 */
[----:B------:R-:W-:Y:S01]  /*06a0*/  IMAD.WIDE.U32 R184, R195, 0x20, R184 ;  /* 0x00000020c3b87825 */ /* 0x000fe200078e00b8 */
[----:B------:R-:W3:Y:S03]  /*06b0*/  LDG.E.128 R160, desc[UR6][R160.64] ;  /* 0x00000006a0a07981 */ /* 0x000ee6000c1e1d00 */
[--C-:B------:R-:W-:Y:S01]  /*06c0*/  IMAD.WIDE.U32 R168, R169, 0x10, R144.reuse ;  /* 0x00000010a9a87825 */ /* 0x100fe200078e0090 */
[----:B------:R-:W3:Y:S03]  /*06d0*/  LDG.E.128 R148, desc[UR6][R184.64] ;  /* 0x00000006b8947981 */ /* 0x000ee6000c1e1d00 */
[----:B------:R-:W-:Y:S01]  /*06e0*/  IMAD.WIDE.U32 R142, R143, 0x10, R144 ;  /* 0x000000108f8e7825 */ /* 0x000fe200078e0090 */
[----:B------:R-:W3:Y:S04]  /*06f0*/  LDG.E.128 R172, desc[UR6][R180.64] ;  /* 0x00000006b4ac7981 */ /* 0x000ee8000c1e1d00 */
[----:B------:R-:W3:Y:S04]  /*0700*/  LDG.E.128 R168, desc[UR6][R168.64] ;  /* 0x00000006a8a87981 */ /* 0x000ee8000c1e1d00 */
[----:B------:R-:W3:Y:S04]  /*0710*/  LDG.E.128 R144, desc[UR6][R184.64+0x10] ;  /* 0x00001006b8907981 */ /* 0x000ee8000c1e1d00 */
[----:B------:R0:W3:Y:S04]  /*0720*/  LDG.E.128 R176, desc[UR6][R180.64+0x10] ;  /* 0x00001006b4b07981 */ /* 0x0000e8000c1e1d00 */
[----:B------:R-:W3:Y:S01]  /*0730*/  LDG.E.128 R140, desc[UR6][R142.64] ;  /* 0x000000068e8c7981 */ /* 0x000ee2000c1e1d00 */
        /* <DEDUP_REMOVED lines=17> */
[----:B------:R-:W-:Y:S02]  /*0850*/  HADD2.F32 R189, -RZ, R156.H1_H1 ;  /* 0x3000009cffbd7230 */ /* 0x000fe40000004100 */
[----:B------:R-:W-:Y:S01]  /*0860*/  HADD2.F32 R191, -RZ, R157.H1_H1 ;  /* 0x3000009dffbf7230 */ /* 0x000fe20000004100 */
[----:B----4-:R-:W-:-:S05]  /*0870*/  FSEL R3, R3, RZ, !P1 ;  /* 0x000000ff03037208 */ /* 0x010fca0004800000 */
[C---:B--2---:R-:W-:Y:S01]  /*0880*/  FADD.FTZ R164, -R3.reuse, R164 ;  /* 0x000000a403a47221 */ /* 0x044fe20000010100 */
[C---:B---3--:R-:W-:Y:S01]  /*0890*/  FADD.FTZ R204, -R3.reuse, R155 ;  /* 0x0000009b03cc7221 */ /* 0x048fe20000010100 */
[C---:B------:R-:W-:Y:S01]  /*08a0*/  FADD.FTZ R152, -R3.reuse, R152 ;  /* 0x0000009803987221 */ /* 0x040fe20000010100 */
[--C-:B------:R-:W-:Y:S02]  /*08b0*/  HADD2.F32 R155, -RZ, R161.reuse.H0_H0 ;  /* 0x200000a1ff9b7230 */ /* 0x100fe40000004100 */
[----:B------:R-:W-:Y:S02]  /*08c0*/  HADD2.F32 R206, -RZ, R161.H1_H1 ;  /* 0x300000a1ffce7230 */ /* 0x000fe40000004100 */
[C---:B0-----:R-:W-:Y:S01]  /*08d0*/  FADD.FTZ R182, -R3.reuse, R150 ;  /* 0x0000009603b67221 */ /* 0x041fe20000010100 */
[----:B------:R-:W-:Y:S02]  /*08e0*/  HADD2.F32 R161, -RZ, R162.H0_H0 ;  /* 0x200000a2ffa17230 */ /* 0x000fe40000004100 */
[----:B------:R-:W-:Y:S01]  /*08f0*/  FADD.FTZ R180, -R3, R149 ;  /* 0x0000009503b47221 */ /* 0x000fe20000010100 */
[----:B------:R-:W-:-:S02]  /*0900*/  HADD2.F32 R150, -RZ, R42.H0_H0 ;  /* 0x2000002aff967230 */ /* 0x000fc40000004100 */
[----:B-----5:R-:W-:Y:S01]  /*0910*/  FMUL.FTZ R149, R137, R164 ;  /* 0x000000a489957220 */ /* 0x020fe20000410000 */
[----:B------:R-:W-:Y:S02]  /*0920*/  HADD2.F32 R208, -RZ, R162.H1_H1 ;  /* 0x300000a2ffd07230 */ /* 0x000fe40000004100 */
[C---:B------:R-:W-:Y:S01]  /*0930*/  FADD.FTZ R202, -R3.reuse, R153 ;  /* 0x0000009903ca7221 */ /* 0x040fe20000010100 */
[C---:B------:R-:W-:Y:S01]  /*0940*/  FADD.FTZ R162, -R3.reuse, R165 ;  /* 0x000000a503a27221 */ /* 0x040fe20000010100 */
[C---:B------:R-:W-:Y:S01]  /*0950*/  FADD.FTZ R172, -R3.reuse, R172 ;  /* 0x000000ac03ac7221 */ /* 0x040fe20000010100 */
[--C-:B-1----:R-:W-:Y:S02]  /*0960*/  HADD2.F32 R185, -RZ, R170.reuse.H0_H0 ;  /* 0x200000aaffb97230 */ /* 0x102fe40000004100 */
[C---:B------:R-:W-:Y:S01]  /*0970*/  FADD.FTZ R214, -R3.reuse, R173 ;  /* 0x000000ad03d67221 */ /* 0x040fe20000010100 */
[----:B------:R-:W-:Y:S02]  /*0980*/  HADD2.F32 R222, -RZ, R170.H1_H1 ;  /* 0x300000aaffde7230 */ /* 0x000fe40000004100 */
[----:B------:R-:W-:Y:S01]  /*0990*/  FADD.FTZ R186, -R3, R144 ;  /* 0x0000009003ba7221 */ /* 0x000fe20000010100 */
[----:B------:R-:W-:-:S02]  /*09a0*/  HADD2.F32 R153, -RZ, R160.H0_H0 ;  /* 0x200000a0ff997230 */ /* 0x000fc40000004100 */
[C---:B------:R-:W-:Y:S01]  /*09b0*/  FADD.FTZ R154, -R3.reuse, R154 ;  /* 0x0000009a039a7221 */ /* 0x040fe20000010100 */
[----:B------:R-:W-:Y:S02]  /*09c0*/  HADD2.F32 R144, -RZ, R40.H0_H0 ;  /* 0x20000028ff907230 */ /* 0x000fe40000004100 */
[C---:B------:R-:W-:Y:S01]  /*09d0*/  FADD.FTZ R170, -R3.reuse, R176 ;  /* 0x000000b003aa7221 */ /* 0x040fe20000010100 */
[C---:B------:R-:W-:Y:S01]  /*09e0*/  FADD.FTZ R224, -R3.reuse, R178 ;  /* 0x000000b203e07221 */ /* 0x040fe20000010100 */
        /* <DEDUP_REMOVED lines=14> */
[----:B------:R-:W-:Y:S01]  /*0ad0*/  FMUL.FTZ R3, R137, R152 ;  /* 0x0000009889037220 */ /* 0x000fe20000410000 */
[--C-:B------:R-:W-:Y:S02]  /*0ae0*/  HADD2.F32 R179, -RZ, R140.reuse.H0_H0 ;  /* 0x2000008cffb37230 */ /* 0x100fe40000004100 */
[-C--:B------:R-:W-:Y:S01]  /*0af0*/  FMUL.FTZ R150, R150, R161.reuse ;  /* 0x000000a196967220 */ /* 0x080fe20000410000 */
[----:B------:R-:W-:Y:S02]  /*0b00*/  HADD2.F32 R200, -RZ, R140.H1_H1 ;  /* 0x3000008cffc87230 */ /* 0x000fe40000004100 */
[----:B------:R-:W-:Y:S01]  /*0b10*/  FADD.FTZ R112, R112, R161 ;  /* 0x000000a170707221 */ /* 0x000fe20000010000 */
[--C-:B------:R-:W-:Y:S02]  /*0b20*/  HADD2.F32 R183, -RZ, R141.reuse.H0_H0 ;  /* 0x2000008dffb77230 */ /* 0x100fe40000004100 */
[----:B------:R-:W-:Y:S01]  /*0b30*/  FFMA.FTZ R52, R149, R161, R52 ;  /* 0x000000a195347223 */ /* 0x000fe20000010034 */
[----:B------:R-:W-:-:S02]  /*0b40*/  HADD2.F32 R196, -RZ, R141.H1_H1 ;  /* 0x3000008dffc47230 */ /* 0x000fc40000004100 */
[C---:B------:R-:W-:Y:S01]  /*0b50*/  FMUL.FTZ R152, R137.reuse, R162 ;  /* 0x000000a289987220 */ /* 0x040fe20000410000 */
[----:B------:R-:W-:Y:S02]  /*0b60*/  HADD2.F32 R164, -RZ, R44.H0_H0 ;  /* 0x2000002cffa47230 */ /* 0x000fe40000004100 */
[C---:B------:R-:W-:Y:S01]  /*0b70*/  FMUL.FTZ R161, R137.reuse, R172 ;  /* 0x000000ac89a17220 */ /* 0x040fe20000410000 */
[----:B------:R-:W-:Y:S02]  /*0b80*/  HADD2.F32 R168, -RZ, R168.H1_H1 ;  /* 0x300000a8ffa87230 */ /* 0x000fe40000004100 */
[----:B------:R-:W-:Y:S01]  /*0b90*/  FMUL.FTZ R162, R137, R214 ;  /* 0x000000d689a27220 */ /* 0x000fe20000410000 */
[--C-:B------:R-:W-:Y:S02]  /*0ba0*/  HADD2.F32 R141, -RZ, R143.reuse.H0_H0 ;  /* 0x2000008fff8d7230 */ /* 0x100fe40000004100 */
[----:B------:R-:W-:Y:S02]  /*0bb0*/  HADD2.F32 R140, -RZ, R143.H1_H1 ;  /* 0x3000008fff8c7230 */ /* 0x000fe40000004100 */
[----:B------:R-:W-:-:S02]  /*0bc0*/  HADD2.F32 R165, -RZ, R44.H1_H1 ;  /* 0x3000002cffa57230 */ /* 0x000fc40000004100 */
[----:B------:R-:W-:Y:S01]  /*0bd0*/  FMUL.FTZ R144, R144, R153 ;  /* 0x0000009990907220 */ /* 0x000fe20000410000 */
[----:B------:R-:W-:Y:S02]  /*0be0*/  HADD2.F32 R160, -RZ, R160.H1_H1 ;  /* 0x300000a0ffa07230 */ /* 0x000fe40000004100 */
[--C-:B------:R-:W-:Y:S02]  /*0bf0*/  HADD2.F32 R173, -RZ, R169.reuse.H0_H0 ;  /* 0x200000a9ffad7230 */ /* 0x100fe40000004100 */
[----:B------:R-:W-:Y:S02]  /*0c00*/  HADD2.F32 R218, -RZ, R169.H1_H1 ;  /* 0x300000a9ffda7230 */ /* 0x000fe40000004100 */
[----:B------:R-:W-:Y:S02]  /*0c10*/  HADD2.F32 R143, -RZ, R40.H1_H1 ;  /* 0x30000028ff8f7230 */ /* 0x000fe40000004100 */
[--C-:B------:R-:W-:Y:S02]  /*0c20*/  HADD2.F32 R167, -RZ, R45.reuse.H0_H0 ;  /* 0x2000002dffa77230 */ /* 0x100fe40000004100 */
[----:B------:R-:W-:Y:S01]  /*0c30*/  FMUL.FTZ R145, R137, R154 ;  /* 0x0000009a89917220 */ /* 0x000fe20000410000 */
[----:B------:R-:W-:-:S02]  /*0c40*/  HADD2.F32 R169, -RZ, R45.H1_H1 ;  /* 0x3000002dffa97230 */ /* 0x000fc40000004100 */
[----:B------:R-:W-:Y:S01]  /*0c50*/  FFMA.FTZ R48, R3, R153, R48 ;  /* 0x0000009903307223 */ /* 0x000fe20000010030 */
[--C-:B------:R-:W-:Y:S02]  /*0c60*/  HADD2.F32 R187, -RZ, R142.reuse.H0_H0 ;  /* 0x2000008effbb7230 */ /* 0x100fe40000004100 */
[----:B------:R-:W-:Y:S01]  /*0c70*/  FADD.FTZ R116, R116, R153 ;  /* 0x0000009974747221 */ /* 0x000fe20000010000 */
[----:B------:R-:W-:Y:S02]  /*0c80*/  HADD2.F32 R194, -RZ, R142.H1_H1 ;  /* 0x3000008effc27230 */ /* 0x000fe40000004100 */
[-C--:B------:R-:W-:Y:S01]  /*0c90*/  FMUL.FTZ R164, R164, R163.reuse ;  /* 0x000000a3a4a47220 */ /* 0x080fe20000410000 */
[----:B------:R-:W-:Y:S02]  /*0ca0*/  HADD2.F32 R154, -RZ, R43.H0_H0 ;  /* 0x2000002bff9a7230 */ /* 0x000fe40000004100 */
[----:B------:R-:W-:Y:S01]  /*0cb0*/  FFMA.FTZ R56, R161, R163, R56 ;  /* 0x000000a3a1387223 */ /* 0x000fe20000010038 */
[----:B------:R-:W-:Y:S01]  /*0cc0*/  FADD.FTZ R108, R108, R163 ;  /* 0x000000a36c6c7221 */ /* 0x000fe20000010000 */
[----:B------:R-:W-:Y:S01]  /*0cd0*/  FMUL.FTZ R142, R137, R202 ;  /* 0x000000ca898e7220 */ /* 0x000fe20000410000 */
[----:B------:R-:W-:-:S02]  /*0ce0*/  HADD2.F32 R148, -RZ, R41.H0_H0 ;  /* 0x20000029ff947230 */ /* 0x000fc40000004100 */
[----:B------:R-:W-:Y:S01]  /*0cf0*/  FMUL.FTZ R153, R137, R166 ;  /* 0x000000a689997220 */ /* 0x000fe20000410000 */
[-C--:B------:R-:W-:Y:S01]  /*0d00*/  FMUL.FTZ R163, R165, R168.reuse ;  /* 0x000000a8a5a37220 */ /* 0x080fe20000410000 */
[----:B------:R-:W-:Y:S01]  /*0d10*/  FFMA.FTZ R57, R162, R168, R57 ;  /* 0x000000a8a2397223 */ /* 0x000fe20000010039 */
[----:B------:R-:W-:Y:S01]  /*0d20*/  FADD.FTZ R109, R109, R168 ;  /* 0x000000a86d6d7221 */ /* 0x000fe20000010000 */
[----:B------:R-:W-:Y:S01]  /*0d30*/  FMUL.FTZ R143, R143, R160 ;  /* 0x000000a08f8f7220 */ /* 0x000fe20000410000 */
[----:B------:R-:W-:Y:S01]  /*0d40*/  FMUL.FTZ R168, R167, R173 ;  /* 0x000000ada7a87220 */ /* 0x000fe20000410000 */
[----:B------:R-:W-:Y:S01]  /*0d50*/  FADD.FTZ R202, RZ, R144 ;  /* 0x00000090ffca7221 */ /* 0x000fe20000010000 */
[----:B------:R-:W-:Y:S02]  /*0d60*/  HADD2.F32 R172, -RZ, R46.H0_H0 ;  /* 0x2000002effac7230 */ /* 0x000fe40000004100 */
[----:B------:R-:W-:Y:S01]  /*0d70*/  FMUL.FTZ R167, R169, R218 ;  /* 0x000000daa9a77220 */ /* 0x000fe20000410000 */
[----:B------:R-:W-:Y:S01]  /*0d80*/  FFMA.FTZ R177, R3, R144, RZ ;  /* 0x0000009003b17223 */ /* 0x000fe200000100ff */
[C---:B------:R-:W-:Y:S01]  /*0d90*/  FMUL.FTZ R165, R137.reuse, R174 ;  /* 0x000000ae89a57220 */ /* 0x040fe20000410000 */
[----:B------:R-:W-:Y:S01]  /*0da0*/  FMUL.FTZ R169, R137, R170 ;  /* 0x000000aa89a97220 */ /* 0x000fe20000410000 */
[----:B------:R-:W-:-:S02]  /*0db0*/  HADD2.F32 R147, -RZ, R41.H1_H1 ;  /* 0x30000029ff937230 */ /* 0x000fc40000004100 */
[-C--:B------:R-:W-:Y:S01]  /*0dc0*/  FMUL.FTZ R154, R154, R181.reuse ;  /* 0x000000b59a9a7220 */ /* 0x080fe20000410000 */
[----:B------:R-:W-:Y:S01]  /*0dd0*/  FADD.FTZ R114, R114, R181 ;  /* 0x000000b572727221 */ /* 0x000fe20000010000 */
[----:B------:R-:W-:Y:S01]  /*0de0*/  FFMA.FTZ R54, R153, R181, R54 ;  /* 0x000000b599367223 */ /* 0x000fe20000010036 */
[----:B------:R-:W-:Y:S01]  /*0df0*/  FMUL.FTZ R148, R148, R155 ;  /* 0x0000009b94947220 */ /* 0x000fe20000410000 */
[----:B------:R-:W-:Y:S01]  /*0e00*/  FADD.FTZ R181, R202, R143 ;  /* 0x0000008fcab57221 */ /* 0x000fe20000010000 */
[----:B------:R-:W-:Y:S01]  /*0e10*/  FFMA.FTZ R202, R142, R143, R177 ;  /* 0x0000008f8eca7223 */ /* 0x000fe200000100b1 */
[----:B------:R-:W-:Y:S02]  /*0e20*/  HADD2.F32 R175, -RZ, R171.H0_H0 ;  /* 0x200000abffaf7230 */ /* 0x000fe40000004100 */
[----:B------:R-:W-:Y:S01]  /*0e30*/  FFMA.FTZ R58, R165, R173, R58 ;  /* 0x000000ada53a7223 */ /* 0x000fe2000001003a */
[----:B------:R-:W-:Y:S01]  /*0e40*/  FADD.FTZ R110, R110, R173 ;  /* 0x000000ad6e6e7221 */ /* 0x000fe20000010000 */
[-C--:B------:R-:W-:Y:S01]  /*0e50*/  FMUL.FTZ R172, R172, R185.reuse ;  /* 0x000000b9acac7220 */ /* 0x080fe20000410000 */
[----:B------:R-:W-:Y:S01]  /*0e60*/  FADD.FTZ R104, R104, R185 ;  /* 0x000000b968687221 */ /* 0x000fe20000010000 */
[----:B------:R-:W-:Y:S01]  /*0e70*/  FFMA.FTZ R60, R169, R185, R60 ;  /* 0x000000b9a93c7223 */ /* 0x000fe2000001003c */
[----:B------:R-:W-:-:S02]  /*0e80*/  HADD2.F32 R174, -RZ, R47.H0_H0 ;  /* 0x2000002fffae7230 */ /* 0x000fc40000004100 */
[C---:B------:R-:W-:Y:S01]  /*0e90*/  FMUL.FTZ R146, R137.reuse, R204 ;  /* 0x000000cc89927220 */ /* 0x040fe20000410000 */
[----:B------:R-:W-:Y:S02]  /*0ea0*/  HADD2.F32 R198, -RZ, R171.H1_H1 ;  /* 0x300000abffc67230 */ /* 0x000fe40000004100 */
[----:B------:R-:W-:Y:S01]  /*0eb0*/  FMUL.FTZ R173, R137, R224 ;  /* 0x000000e089ad7220 */ /* 0x000fe20000410000 */
[----:B------:R-:W-:Y:S02]  /*0ec0*/  HADD2.F32 R185, -RZ, R47.H1_H1 ;  /* 0x3000002fffb97230 */ /* 0x000fe40000004100 */
        /* <DEDUP_REMOVED lines=13> */
[----:B------:R-:W-:Y:S02]  /*0fa0*/  FMUL.FTZ R151, R151, R208 ;  /* 0x000000d097977220 */ /* 0x000fe40000410000 */
[----:B------:R-:W-:Y:S01]  /*0fb0*/  FADD.FTZ R202, R181, R150 ;  /* 0x00000096b5ca7221 */ /* 0x000fe20000010000 */
[----:B------:R-:W-:Y:S01]  /*0fc0*/  FFMA.FTZ R181, R149, R150, R198 ;  /* 0x0000009695b57223 */ /* 0x000fe200000100c6 */
[----:B------:R-:W-:Y:S01]  /*0fd0*/  FFMA.FTZ R50, R145, R155, R50 ;  /* 0x0000009b91327223 */ /* 0x000fe20000010032 */
[----:B------:R-:W-:Y:S01]  /*0fe0*/  FADD.FTZ R118, R118, R155 ;  /* 0x0000009b76767221 */ /* 0x000fe20000010000 */
[----:B------:R-:W-:-:S02]  /*0ff0*/  HADD2.F32 R155, -RZ, R43.H1_H1 ;  /* 0x3000002bff9b7230 */ /* 0x000fc40000004100 */
        /* <DEDUP_REMOVED lines=8> */
[----:B------:R-:W-:Y:S02]  /*1080*/  HADD2.F32 R204, -RZ, R156.H0_H0 ;  /* 0x2000009cffcc7230 */ /* 0x000fe40000004100 */
[C---:B------:R-:W-:Y:S01]  /*1090*/  FMUL.FTZ R177, R137.reuse, R178 ;  /* 0x000000b289b17220 */ /* 0x040fe20000410000 */
[----:B------:R-:W-:Y:S01]  /*10a0*/  FADD.FTZ R185, R202, R155 ;  /* 0x0000009bcab97221 */ /* 0x000fe20000010000 */
[----:B------:R-:W-:Y:S01]  /*10b0*/  FMUL.FTZ R180, R137, R180 ;  /* 0x000000b489b47220 */ /* 0x000fe20000410000 */
[----:B------:R-:W-:Y:S01]  /*10c0*/  FFMA.FTZ R202, R160, R155, R181 ;  /* 0x0000009ba0ca7223 */ /* 0x000fe200000100b5 */
[-C--:B------:R-:W-:Y:S01]  /*10d0*/  FMUL.FTZ R178, R204, R179.reuse ;  /* 0x000000b3ccb27220 */ /* 0x080fe20000410000 */
[----:B------:R-:W-:Y:S01]  /*10e0*/  FFMA.FTZ R64, R177, R179, R64 ;  /* 0x000000b3b1407223 */ /* 0x000fe20000010040 */
[----:B------:R-:W-:Y:S01]  /*10f0*/  FADD.FTZ R100, R100, R179 ;  /* 0x000000b364647221 */ /* 0x000fe20000010000 */
[----:B------:R-:W-:Y:S01]  /*1100*/  FADD.FTZ R198, R185, R164 ;  /* 0x000000a4b9c67221 */ /* 0x000fe20000010000 */
[-C--:B------:R-:W-:Y:S01]  /*1110*/  FMUL.FTZ R179, R189, R200.reuse ;  /* 0x000000c8bdb37220 */ /* 0x080fe20000410000 */
        /* <DEDUP_REMOVED lines=9> */
[----:B------:R-:W-:Y:S01]  /*11b0*/  FMUL.FTZ R166, R137, R216 ;  /* 0x000000d889a67220 */ /* 0x000fe20000410000 */
[----:B------:R-:W-:Y:S01]  /*11c0*/  FFMA.FTZ R185, R165, R168, R198 ;  /* 0x000000a8a5b97223 */ /* 0x000fe200000100c6 */
[----:B------:R-:W-:Y:S02]  /*11d0*/  HADD2.F32 R171, -RZ, R46.H1_H1 ;  /* 0x3000002effab7230 */ /* 0x000fe40000004100 */
[----:B------:R-:W-:Y:S01]  /*11e0*/  FADD.FTZ R189, R200, R167 ;  /* 0x000000a7c8bd7221 */ /* 0x000fe20000010000 */
[----:B------:R-:W-:Y:S01]  /*11f0*/  FFMA.FTZ R198, R166, R167, R185 ;  /* 0x000000a7a6c67223 */ /* 0x000fe200000100b9 */
[----:B------:R-:W-:Y:S01]  /*1200*/  FMUL.FTZ R184, R137, R184 ;  /* 0x000000b889b87220 */ /* 0x000fe20000410000 */
[----:B------:R-:W-:Y:S01]  /*1210*/  FMUL.FTZ R171, R171, R222 ;  /* 0x000000deabab7220 */ /* 0x000fe20000410000 */
[----:B------:R-:W-:Y:S01]  /*1220*/  FADD.FTZ R200, R189, R172 ;  /* 0x000000acbdc87221 */ /* 0x000fe20000010000 */
[----:B------:R-:W-:Y:S01]  /*1230*/  FMUL.FTZ R170, R137, R220 ;  /* 0x000000dc89aa7220 */ /* 0x000fe20000410000 */
[----:B------:R-:W-:Y:S01]  /*1240*/  FFMA.FTZ R185, R169, R172, R198 ;  /* 0x000000aca9b97223 */ /* 0x000fe200000100c6 */
[----:B------:R-:W-:Y:S01]  /*1250*/  FFMA.FTZ R66, R181, R183, R66 ;  /* 0x000000b7b5427223 */ /* 0x000fe20000010042 */
[----:B------:R-:W-:Y:S01]  /*1260*/  FADD.FTZ R102, R102, R183 ;  /* 0x000000b766667221 */ /* 0x000fe20000010000 */
[-C--:B------:R-:W-:Y:S01]  /*1270*/  FMUL.FTZ R183, R191, R196.reuse ;  /* 0x000000c4bfb77220 */ /* 0x080fe20000410000 */
[----:B------:R-:W-:Y:S01]  /*1280*/  FFMA.FTZ R67, R184, R196, R67 ;  /* 0x000000c4b8437223 */ /* 0x000fe20000010043 */
[----:B------:R-:W-:Y:S01]  /*1290*/  FADD.FTZ R103, R103, R196 ;  /* 0x000000c467677221 */ /* 0x000fe20000010000 */
[----:B------:R-:W-:Y:S01]  /*12a0*/  FADD.FTZ R189, R200, R171 ;  /* 0x000000abc8bd7221 */ /* 0x000fe20000010000 */
[----:B------:R-:W-:-:S03]  /*12b0*/  FFMA.FTZ R196, R170, R171, R185 ;  /* 0x000000abaac47223 */ /* 0x000fc600000100b9 */
[----:B------:R-:W-:Y:S01]  /*12c0*/  FADD.FTZ R198, R189, R174 ;  /* 0x000000aebdc67221 */ /* 0x000fe20000010000 */
[----:B------:R-:W-:Y:S01]  /*12d0*/  FFMA.FTZ R189, R173, R174, R196 ;  /* 0x000000aeadbd7223 */ /* 0x000fe200000100c4 */
[--C-:B------:R-:W-:Y:S02]  /*12e0*/  HADD2.F32 R200, -RZ, R158.reuse.H0_H0 ;  /* 0x2000009effc87230 */ /* 0x100fe40000004100 */
[----:B------:R-:W-:Y:S01]  /*12f0*/  FADD.FTZ R193, R198, R175 ;  /* 0x000000afc6c17221 */ /* 0x000fe20000010000 */
[----:B------:R-:W-:Y:S01]  /*1300*/  FFMA.FTZ R198, R176, R175, R189 ;  /* 0x000000afb0c67223 */ /* 0x000fe200000100bd */
[----:B------:R-:W-:Y:S02]  /*1310*/  HADD2.F32 R191, -RZ, R158.H1_H1 ;  /* 0x3000009effbf7230 */ /* 0x000fe40000004100 */
[----:B------:R-:W-:Y:S01]  /*1320*/  FMUL.FTZ R185, R137, R186 ;  /* 0x000000ba89b97220 */ /* 0x000fe20000410000 */
[----:B------:R-:W-:Y:S01]  /*1330*/  FADD.FTZ R196, R193, R178 ;  /* 0x000000b2c1c47221 */ /* 0x000fe20000010000 */
[----:B------:R-:W-:Y:S01]  /*1340*/  FFMA.FTZ R189, R177, R178, R198 ;  /* 0x000000b2b1bd7223 */ /* 0x000fe200000100c6 */
[-C--:B------:R-:W-:Y:S01]  /*1350*/  FMUL.FTZ R186, R200, R187.reuse ;  /* 0x000000bbc8ba7220 */ /* 0x080fe20000410000 */
[----:B------:R-:W-:Y:S01]  /*1360*/  FFMA.FTZ R68, R185, R187, R68 ;  /* 0x000000bbb9447223 */ /* 0x000fe20000010044 */
[----:B------:R-:W-:Y:S01]  /*1370*/  FADD.FTZ R96, R96, R187 ;  /* 0x000000bb60607221 */ /* 0x000fe20000010000 */
[----:B------:R-:W-:Y:S01]  /*1380*/  FMUL.FTZ R188, R137, R188 ;  /* 0x000000bc89bc7220 */ /* 0x000fe20000410000 */
[-C--:B------:R-:W-:Y:S01]  /*1390*/  FMUL.FTZ R187, R191, R194.reuse ;  /* 0x000000c2bfbb7220 */ /* 0x080fe20000410000 */
[----:B------:R-:W-:Y:S01]  /*13a0*/  FADD.FTZ R191, R196, R179 ;  /* 0x000000b3c4bf7221 */ /* 0x000fe20000010000 */
[----:B------:R-:W-:Y:S01]  /*13b0*/  FFMA.FTZ R196, R180, R179, R189 ;  /* 0x000000b3b4c47223 */ /* 0x000fe200000100bd */
[----:B------:R-:W-:Y:S01]  /*13c0*/  FFMA.FTZ R69, R188, R194, R69 ;  /* 0x000000c2bc457223 */ /* 0x000fe20000010045 */
[----:B------:R-:W-:Y:S01]  /*13d0*/  FADD.FTZ R97, R97, R194 ;  /* 0x000000c261617221 */ /* 0x000fe20000010000 */
[----:B------:R-:W-:Y:S01]  /*13e0*/  FADD.FTZ R194, R191, R182 ;  /* 0x000000b6bfc27221 */ /* 0x000fe20000010000 */
[----:B------:R-:W-:Y:S01]  /*13f0*/  FFMA.FTZ R189, R181, R182, R196 ;  /* 0x000000b6b5bd7223 */ /* 0x000fe200000100c4 */
[----:B------:R-:W-:-:S02]  /*1400*/  HADD2.F32 R196, -RZ, R159.H0_H0 ;  /* 0x2000009fffc47230 */ /* 0x000fc40000004100 */
[----:B------:R-:W-:Y:S01]  /*1410*/  FADD.FTZ R191, R194, R183 ;  /* 0x000000b7c2bf7221 */ /* 0x000fe20000010000 */
[----:B------:R-:W-:Y:S01]  /*1420*/  FFMA.FTZ R194, R184, R183, R189 ;  /* 0x000000b7b8c27223 */ /* 0x000fe200000100bd */
[----:B------:R-:W-:Y:S01]  /*1430*/  FMUL.FTZ R189, R137, R190 ;  /* 0x000000be89bd7220 */ /* 0x000fe20000410000 */
[-C--:B------:R-:W-:Y:S01]  /*1440*/  FMUL.FTZ R190, R196, R141.reuse ;  /* 0x0000008dc4be7220 */ /* 0x080fe20000410000 */
[----:B------:R-:W-:Y:S01]  /*1450*/  FADD.FTZ R196, R191, R186 ;  /* 0x000000babfc47221 */ /* 0x000fe20000010000 */
[----:B------:R-:W-:Y:S01]  /*1460*/  FFMA.FTZ R191, R185, R186, R194 ;  /* 0x000000bab9bf7223 */ /* 0x000fe200000100c2 */
[----:B------:R-:W-:Y:S02]  /*1470*/  HADD2.F32 R193, -RZ, R159.H1_H1 ;  /* 0x3000009fffc17230 */ /* 0x000fe40000004100 */
[----:B------:R-:W-:Y:S01]  /*1480*/  FFMA.FTZ R70, R189, R141, R70 ;  /* 0x0000008dbd467223 */ /* 0x000fe20000010046 */
[----:B------:R-:W-:Y:S01]  /*1490*/  FADD.FTZ R98, R98, R141 ;  /* 0x0000008d62627221 */ /* 0x000fe20000010000 */
        /* <DEDUP_REMOVED lines=20> */
[----:B------:R-:W-:Y:S06]  /*15e0*/  BRA `(.L_x_8511) ;  /* 0x00000000005c7947 */ /* 0x000fec0003800000 */
.L_x_8510:
        /* <DEDUP_REMOVED lines=23> */
.L_x_8511:
[----:B------:R-:W-:Y:S05]  /*1760*/  BSYNC.RECONVERGENT B1 ;  /* 0x0000000000017941 */ /* 0x000fea0003800200 */
.L_x_8509:
        /* <DEDUP_REMOVED lines=21> */
.L_x_8586:
        /* <DEDUP_REMOVED lines=44> */
.L_x_8517:
[----:B------:R-:W-:Y:S05]  /*1b80*/  BSYNC.RECONVERGENT B2 ;  /* 0x0000000000027941 */ /* 0x000fea0003800200 */
.L_x_8516:
        /* <DEDUP_REMOVED lines=14> */
.L_x_8519:
[----:B------:R-:W-:Y:S05]  /*1c70*/  BSYNC.RECONVERGENT B2 ;  /* 0x0000000000027941 */ /* 0x000fea0003800200 */
.L_x_8518:
        /* <DEDUP_REMOVED lines=14> */
.L_x_8521:
[----:B------:R-:W-:Y:S05]  /*1d60*/  BSYNC.RECONVERGENT B2 ;  /* 0x0000000000027941 */ /* 0x000fea0003800200 */
.L_x_8520:
        /* <DEDUP_REMOVED lines=14> */
.L_x_8523:
[----:B------:R-:W-:Y:S05]  /*1e50*/  BSYNC.RECONVERGENT B2 ;  /* 0x0000000000027941 */ /* 0x000fea0003800200 */
.L_x_8522:
        /* <DEDUP_REMOVED lines=14> */
.L_x_8525:
[----:B------:R-:W-:Y:S05]  /*1f40*/  BSYNC.RECONVERGENT B2 ;  /* 0x0000000000027941 */ /* 0x000fea0003800200 */
.L_x_8524:
        /* <DEDUP_REMOVED lines=14> */
.L_x_8527:
[----:B------:R-:W-:Y:S05]  /*2030*/  BSYNC.RECONVERGENT B2 ;  /* 0x0000000000027941 */ /* 0x000fea0003800200 */
.L_x_8526:
        /* <DEDUP_REMOVED lines=14> */
.L_x_8529:
[----:B------:R-:W-:Y:S05]  /*2120*/  BSYNC.RECONVERGENT B2 ;  /* 0x0000000000027941 */ /* 0x000fea0003800200 */
.L_x_8528:
        /* <DEDUP_REMOVED lines=14> */
.L_x_8515:
[----:B------:R-:W0:Y:S01]  /*2210*/  @P3 LDC R135, c[0x0][0x40c] ;  /* 0x00010300ff873b82 */ /* 0x000e220000000800 */
[-CC-:B------:R-:W-:Y:S01]  /*2220*/  FFMA.FTZ R129, R3, R136.reuse, R199.reuse ;  /* 0x0000008803817223 */ /* 0x180fe200000100c7 */
[-C--:B------:R-:W-:Y:S01]  /*2230*/  FFMA.FTZ R130, R142, R136.reuse, R199 ;  /* 0x000000888e827223 */ /* 0x080fe200000100c7 */
[----:B------:R-:W-:Y:S01]  /*2240*/  ISETP.GT.AND P1, PT, R2, RZ, PT ;  /* 0x000000ff0200720c */ /* 0x000fe20003f24270 */
[----:B------:R-:W-:Y:S02]  /*2250*/  @P3 HADD2.F32 R133, -RZ, R28.H1_H1 ;  /* 0x3000001cff853230 */ /* 0x000fe40000004100 */
        /* <DEDUP_REMOVED lines=9> */
[----:B------:R-:W-:Y:S01]  /*22f0*/  FSEL R128, R128, RZ, P1 ;  /* 0x000000ff80807208 */ /* 0x000fe20000800000 */
[----:B------:R-:W-:Y:S01]  /*2300*/  FMUL.FTZ R131, R137, R132 ;  /* 0x0000008489837220 */ /* 0x000fe20000410000 */
[----:B------:R-:W2:Y:S01]  /*2310*/  @P3 LDC R139, c[0x0][0x40c] ;  /* 0x00010300ff8b3b82 */ /* 0x000ea20000000800 */
[----:B------:R-:W-:Y:S01]  /*2320*/  @P3 HADD2.F32 R132, -RZ, R28.H0_H0 ;  /* 0x2000001cff843230 */ /* 0x000fe20000004100 */
[----:B------:R-:W-:Y:S01]  /*2330*/  FSEL R129, R130, RZ, P1 ;  /* 0x000000ff82817208 */ /* 0x000fe20000800000 */
[----:B------:R-:W-:Y:S01]  /*2340*/  FFMA.FTZ R203, R153, R136, R199 ;  /* 0x0000008899cb7223 */ /* 0x000fe200000100c7 */
[----:B------:R-:W-:Y:S01]  /*2350*/  FSEL R130, R131, RZ, P1 ;  /* 0x000000ff83827208 */ /* 0x000fe20000800000 */
[----:B------:R-:W-:Y:S01]  /*2360*/  FADD.FTZ R200, R151, -R200 ;  /* 0x800000c897c87221 */ /* 0x000fe20000010000 */
[----:B------:R-:W-:Y:S02]  /*2370*/  @P3 HADD2.F32 R141, -RZ, R29.H1_H1 ;  /* 0x3000001dff8d3230 */ /* 0x000fe40000004100 */
[----:B0-----:R-:W-:Y:S01]  /*2380*/  @P3 FMUL.FTZ R135, R128, R135 ;  /* 0x0000008780873220 */ /* 0x001fe20000410000 */
[----:B------:R-:W0:Y:S01]  /*2390*/  @P3 LDC R201, c[0x0][0x40c] ;  /* 0x00010300ffc93b82 */ /* 0x000e220000000800 */
[----:B------:R-:W-:-:S02]  /*23a0*/  @P3 HADD2.F32 R204, -RZ, R31.H0_H0 ;  /* 0x2000001fffcc3230 */ /* 0x000fc40000004100 */
[----:B------:R-:W-:Y:S01]  /*23b0*/  @P3 FMUL.FTZ R131, R132, R135 ;  /* 0x0000008784833220 */ /* 0x000fe20000410000 */
[----:B-----5:R-:W-:Y:S02]  /*23c0*/  @P3 HADD2.F32 R207, -RZ, R120.H0_H0 ;  /* 0x20000078ffcf3230 */ /* 0x020fe40000004100 */
[----:B------:R-:W-:Y:S02]  /*23d0*/  @P3 HADD2.F32 R209, -RZ, R121.H0_H0 ;  /* 0x20000079ffd13230 */ /* 0x000fe40000004100 */
[----:B-1----:R-:W-:Y:S01]  /*23e0*/  @P3 FMUL.FTZ R138, R129, R138 ;  /* 0x0000008a818a3220 */ /* 0x002fe20000410000 */
[----:B------:R-:W-:Y:S01]  /*23f0*/  @P3 F2FP.F16.F32.PACK_AB R131, RZ, R131 ;  /* 0x00000083ff83323e */ /* 0x000fe200000000ff */
[----:B------:R-:W1:Y:S01]  /*2400*/  @P3 LDC R140, c[0x0][0x40c] ;  /* 0x00010300ff8c3b82 */ /* 0x000e620000000800 */
[----:B------:R-:W-:Y:S01]  /*2410*/  @P3 FFMA.FTZ R92, R207, R135, R92 ;  /* 0x00000087cf5c3223 */ /* 0x000fe2000001005c */
[----:B------:R-:W-:Y:S01]  /*2420*/  @P3 FMUL.FTZ R132, R133, R138 ;  /* 0x0000008a85843220 */ /* 0x000fe20000410000 */
[----:B------:R-:W-:Y:S01]  /*2430*/  @P3 PRMT R124, R131, 0x7610, R124 ;  /* 0x00007610837c3816 */ /* 0x000fe2000000007c */
[----:B------:R-:W-:Y:S01]  /*2440*/  FFMA.FTZ R131, R149, R136, R199 ;  /* 0x0000008895837223 */ /* 0x000fe200000100c7 */
[----:B------:R-:W-:-:S02]  /*2450*/  @P3 HADD2.F32 R207, -RZ, R123.H0_H0 ;  /* 0x2000007bffcf3230 */ /* 0x000fc40000004100 */
[----:B--2---:R-:W-:Y:S01]  /*2460*/  @P3 FMUL.FTZ R139, R130, R139 ;  /* 0x0000008b828b3220 */ /* 0x004fe20000410000 */
[----:B------:R-:W-:Y:S01]  /*2470*/  @P3 F2FP.F16.F32.PACK_AB R132, RZ, R132 ;  /* 0x00000084ff84323e */ /* 0x000fe200000000ff */
[----:B------:R-:W2:Y:S02]  /*2480*/  @P3 LDC R205, c[0x0][0x40c] ;  /* 0x00010300ffcd3b82 */ /* 0x000ea40000000800 */
[-C--:B------:R-:W-:Y:S01]  /*2490*/  @P3 FMUL.FTZ R133, R134, R139.reuse ;  /* 0x0000008b86853220 */ /* 0x080fe20000410000 */
[----:B------:R-:W-:Y:S01]  /*24a0*/  FFMA.FTZ R134, R146, R136, R199 ;  /* 0x0000008892867223 */ /* 0x000fe200000100c7 */
[----:B------:R-:W-:Y:S01]  /*24b0*/  @P3 PRMT R124, R124, 0x5410, R132 ;  /* 0x000054107c7c3816 */ /* 0x000fe20000000084 */
[----:B------:R-:W-:Y:S01]  /*24c0*/  FADD.FTZ R132, R150, -R131 ;  /* 0x8000008396847221 */ /* 0x000fe20000010000 */
[----:B------:R-:W-:Y:S01]  /*24d0*/  @P3 FFMA.FTZ R94, R209, R139, R94 ;  /* 0x0000008bd15e3223 */ /* 0x000fe2000001005e */
[----:B------:R-:W-:Y:S01]  /*24e0*/  FADD.FTZ R134, R147, -R134 ;  /* 0x8000008693867221 */ /* 0x000fe20000010000 */
[----:B------:R-:W3:Y:S01]  /*24f0*/  @P3 LDC R202, c[0x0][0x40c] ;  /* 0x00010300ffca3b82 */ /* 0x000ee20000000800 */
[C---:B------:R-:W-:Y:S01]  /*2500*/  FMUL.FTZ R132, R137.reuse, R132 ;  /* 0x0000008489847220 */ /* 0x040fe20000410000 */
[----:B------:R-:W-:Y:S01]  /*2510*/  @P3 F2FP.F16.F32.PACK_AB R133, RZ, R133 ;  /* 0x00000085ff85323e */ /* 0x000fe200000000ff */
[----:B------:R-:W-:Y:S01]  /*2520*/  FMUL.FTZ R134, R137, R134 ;  /* 0x0000008689867220 */ /* 0x000fe20000410000 */
[----:B------:R-:W-:-:S02]  /*2530*/  @P3 HADD2.F32 R139, -RZ, R122.H0_H0 ;  /* 0x2000007aff8b3230 */ /* 0x000fc40000004100 */
[----:B------:R-:W-:Y:S02]  /*2540*/  FSEL R132, R132, RZ, P1 ;  /* 0x000000ff84847208 */ /* 0x000fe40000800000 */
[----:B------:R-:W-:Y:S01]  /*2550*/  FSEL R131, R134, RZ, P1 ;  /* 0x000000ff86837208 */ /* 0x000fe20000800000 */
[----:B------:R-:W-:Y:S01]  /*2560*/  FADD.FTZ R134, R154, -R203 ;  /* 0x800000cb9a867221 */ /* 0x000fe20000010000 */
[----:B------:R-:W-:Y:S01]  /*2570*/  @P3 PRMT R125, R133, 0x7610, R125 ;  /* 0x00007610857d3816 */ /* 0x000fe2000000007d */
[----:B------:R-:W-:Y:S01]  /*2580*/  FMUL.FTZ R133, R137, R200 ;  /* 0x000000c889857220 */ /* 0x000fe20000410000 */
[--C-:B------:R-:W-:Y:S02]  /*2590*/  @P3 HADD2.F32 R200, -RZ, R30.reuse.H0_H0 ;  /* 0x2000001effc83230 */ /* 0x100fe40000004100 */
[----:B0-----:R-:W-:Y:S01]  /*25a0*/  @P3 FMUL.FTZ R201, R132, R201 ;  /* 0x000000c984c93220 */ /* 0x001fe20000410000 */
[----:B-1----:R-:W-:Y:S01]  /*25b0*/  @P3 FMUL.FTZ R140, R131, R140 ;  /* 0x0000008c838c3220 */ /* 0x002fe20000410000 */
[----:B------:R-:W-:Y:S01]  /*25c0*/  FMUL.FTZ R134, R137, R134 ;  /* 0x0000008689867220 */ /* 0x000fe20000410000 */
[----:B------:R-:W-:Y:S01]  /*25d0*/  FSEL R133, R133, RZ, P1 ;  /* 0x000000ff85857208 */ /* 0x000fe20000800000 */
[-C--:B------:R-:W-:Y:S01]  /*25e0*/  @P3 FMUL.FTZ R200, R200, R201.reuse ;  /* 0x000000c9c8c83220 */ /* 0x080fe20000410000 */
[----:B------:R-:W-:Y:S01]  /*25f0*/  @P3 FMUL.FTZ R141, R141, R140 ;  /* 0x0000008c8d8d3220 */ /* 0x000fe20000410000 */
[----:B------:R-:W-:Y:S01]  /*2600*/  @P3 HADD2.F32 R203, -RZ, R30.H1_H1 ;  /* 0x3000001effcb3230 */ /* 0x000fe20000004100 */
[----:B------:R-:W-:Y:S01]  /*2610*/  FSEL R134, R134, RZ, P1 ;  /* 0x000000ff86867208 */ /* 0x000fe20000800000 */
[----:B------:R-:W-:Y:S01]  /*2620*/  @P3 FFMA.FTZ R88, R139, R201, R88 ;  /* 0x000000c98b583223 */ /* 0x000fe20000010058 */
[----:B------:R-:W-:-:S02]  /*2630*/  @P3 F2FP.F16.F32.PACK_AB R200, RZ, R200 ;  /* 0x000000c8ffc8323e */ /* 0x000fc400000000ff */
[----:B------:R-:W-:Y:S01]  /*2640*/  @P3 F2FP.F16.F32.PACK_AB R141, RZ, R141 ;  /* 0x0000008dff8d323e */ /* 0x000fe200000000ff */
[----:B--2---:R-:W-:Y:S01]  /*2650*/  @P3 FMUL.FTZ R205, R134, R205 ;  /* 0x000000cd86cd3220 */ /* 0x004fe20000410000 */
[----:B------:R-:W-:Y:S01]  /*2660*/  @P3 PRMT R126, R200, 0x7610, R126 ;  /* 0x00007610c87e3816 */ /* 0x000fe2000000007e */
[----:B---3--:R-:W-:Y:S01]  /*2670*/  @P3 FMUL.FTZ R202, R133, R202 ;  /* 0x000000ca85ca3220 */ /* 0x008fe20000410000 */
[----:B------:R-:W-:Y:S01]  /*2680*/  @P3 PRMT R125, R125, 0x5410, R141 ;  /* 0x000054107d7d3816 */ /* 0x000fe2000000008d */
[----:B------:R-:W-:Y:S01]  /*2690*/  FFMA.FTZ R200, R160, R136, R199 ;  /* 0x00000088a0c87223 */ /* 0x000fe200000100c7 */
[-C--:B------:R-:W-:Y:S01]  /*26a0*/  @P3 FMUL.FTZ R141, R204, R205.reuse ;  /* 0x000000cdcc8d3220 */ /* 0x080fe20000410000 */
[----:B------:R-:W-:Y:S02]  /*26b0*/  @P3 HADD2.F32 R204, -RZ, R120.H1_H1 ;  /* 0x30000078ffcc3230 */ /* 0x000fe40000004100 */
[----:B------:R-:W-:Y:S01]  /*26c0*/  @P3 FMUL.FTZ R203, R203, R202 ;  /* 0x000000cacbcb3220 */ /* 0x000fe20000410000 */
[----:B------:R-:W-:Y:S01]  /*26d0*/  FADD.FTZ R200, R155, -R200 ;  /* 0x800000c89bc87221 */ /* 0x000fe20000010000 */
[----:B------:R-:W-:Y:S01]  /*26e0*/  @P3 FFMA.FTZ R90, R207, R205, R90 ;  /* 0x000000cdcf5a3223 */ /* 0x000fe2000001005a */
[----:B------:R-:W-:Y:S01]  /*26f0*/  @P3 F2FP.F16.F32.PACK_AB R141, RZ, R141 ;  /* 0x0000008dff8d323e */ /* 0x000fe200000000ff */
[----:B------:R-:W-:Y:S01]  /*2700*/  @P3 FFMA.FTZ R93, R204, R138, R93 ;  /* 0x0000008acc5d3223 */ /* 0x000fe2000001005d */
[----:B------:R-:W-:-:S02]  /*2710*/  @P3 HADD2.F32 R138, -RZ, R121.H1_H1 ;  /* 0x30000079ff8a3230 */ /* 0x000fc40000004100 */
[----:B------:R-:W-:Y:S01]  /*2720*/  FMUL.FTZ R200, R137, R200 ;  /* 0x000000c889c87220 */ /* 0x000fe20000410000 */
[----:B------:R-:W-:Y:S01]  /*2730*/  @P3 HADD2.F32 R204, -RZ, R122.H1_H1 ;  /* 0x3000007affcc3230 */ /* 0x000fe20000004100 */
[----:B------:R-:W-:Y:S01]  /*2740*/  @P3 F2FP.F16.F32.PACK_AB R203, RZ, R203 ;  /* 0x000000cbffcb323e */ /* 0x000fe200000000ff */
[----:B------:R-:W-:Y:S02]  /*2750*/  @P3 FFMA.FTZ R95, R138, R140, R95 ;  /* 0x0000008c8a5f3223 */ /* 0x000fe4000001005f */
[----:B------:R-:W-:Y:S01]  /*2760*/  FSEL R135, R200, RZ, P1 ;  /* 0x000000ffc8877208 */ /* 0x000fe20000800000 */
[----:B------:R-:W-:Y:S01]  /*2770*/  @P3 FFMA.FTZ R89, R204, R202, R89 ;  /* 0x000000cacc593223 */ /* 0x000fe20000010059 */
        /* <DEDUP_REMOVED lines=11> */
.L_x_8514:
        /* <DEDUP_REMOVED lines=12> */
[--C-:B------:R-:W-:Y:S01]  /*28f0*/  @P3 HADD2.F32 R204, -RZ, R28.reuse.H0_H0 ;  /* 0x2000001cffcc3230 */ /* 0x100fe20000004100 */
[----:B------:R-:W1:Y:S01]  /*2900*/  @P3 LDC R201, c[0x0][0x40c] ;  /* 0x00010300ffc93b82 */ /* 0x000e620000000800 */
        /* <DEDUP_REMOVED lines=8> */
[C---:B------:R-:W-:Y:S01]  /*2990*/  @P2 FFMA.FTZ R202, R137.reuse, R206, R27 ;  /* 0x000000ce89ca2223 */ /* 0x040fe2000001001b */
[----:B------:R-:W-:Y:S01]  /*29a0*/  MOV R200, R26 ;  /* 0x0000001a00c87202 */ /* 0x000fe20000000f00 */
[----:B------:R-:W-:Y:S01]  /*29b0*/  @P2 FFMA.FTZ R200, R137, R203, R26 ;  /* 0x000000cb89c82223 */ /* 0x000fe2000001001a */
[----:B------:R-:W-:Y:S01]  /*29c0*/  MOV R203, R20 ;  /* 0x0000001400cb7202 */ /* 0x000fe20000000f00 */
[-CC-:B------:R-:W-:Y:S01]  /*29d0*/  @P2 FFMA.FTZ R208, R152, R136.reuse, R199.reuse ;  /* 0x0000008898d02223 */ /* 0x180fe200000100c7 */
[----:B------:R-:W-:Y:S01]  /*29e0*/  @P2 FFMA.FTZ R213, R153, R136, R199 ;  /* 0x0000008899d52223 */ /* 0x000fe200000100c7 */
[----:B------:R-:W-:Y:S01]  /*29f0*/  MOV R205, R22 ;  /* 0x0000001600cd7202 */ /* 0x000fe20000000f00 */
[----:B------:R-:W3:Y:S01]  /*2a00*/  @P3 LDC R209, c[0x0][0x40c] ;  /* 0x00010300ffd13b82 */ /* 0x000ee20000000800 */
[----:B0-----:R-:W-:Y:S01]  /*2a10*/  @P3 FMUL.FTZ R139, R138, R141 ;  /* 0x0000008d8a8b3220 */ /* 0x001fe20000410000 */
[----:B------:R-:W-:-:S02]  /*2a20*/  @P3 HADD2.F32 R141, -RZ, R28.H1_H1 ;  /* 0x3000001cff8d3230 */ /* 0x000fc40000004100 */
[----:B------:R-:W-:Y:S01]  /*2a30*/  @P2 FADD.FTZ R208, R151, -R208 ;  /* 0x800000d097d02221 */ /* 0x000fe20000010000 */
[----:B------:R-:W-:Y:S01]  /*2a40*/  @P2 FADD.FTZ R213, R154, -R213 ;  /* 0x800000d59ad52221 */ /* 0x000fe20000010000 */
[----:B------:R-:W-:Y:S01]  /*2a50*/  @P3 FMUL.FTZ R138, R204, R139 ;  /* 0x0000008bcc8a3220 */ /* 0x000fe20000410000 */
[----:B------:R-:W-:Y:S01]  /*2a60*/  MOV R204, R21 ;  /* 0x0000001500cc7202 */ /* 0x000fe20000000f00 */
[----:B------:R-:W-:Y:S01]  /*2a70*/  @P2 FFMA.FTZ R204, R137, R208, R21 ;  /* 0x000000d089cc2223 */ /* 0x000fe20000010015 */
[----:B------:R-:W0:Y:S01]  /*2a80*/  @P3 LDC R206, c[0x0][0x40c] ;  /* 0x00010300ffce3b82 */ /* 0x000e220000000800 */
[----:B-1----:R-:W-:Y:S01]  /*2a90*/  @P3 FMUL.FTZ R140, R140, R201 ;  /* 0x000000c98c8c3220 */ /* 0x002fe20000410000 */
[----:B------:R-:W-:Y:S01]  /*2aa0*/  @P2 FFMA.FTZ R201, R149, R136, R199 ;  /* 0x0000008895c92223 */ /* 0x000fe200000100c7 */
[----:B------:R-:W-:Y:S01]  /*2ab0*/  @P3 F2FP.F16.F32.PACK_AB R138, RZ, R138 ;  /* 0x0000008aff8a323e */ /* 0x000fe200000000ff */
[----:B------:R-:W-:Y:S01]  /*2ac0*/  @P2 FFMA.FTZ R205, R137, R213, R22 ;  /* 0x000000d589cd2223 */ /* 0x000fe20000010016 */
[----:B------:R-:W-:Y:S01]  /*2ad0*/  @P3 FMUL.FTZ R141, R141, R140 ;  /* 0x0000008c8d8d3220 */ /* 0x000fe20000410000 */
[----:B------:R-:W-:Y:S01]  /*2ae0*/  @P2 FADD.FTZ R201, R150, -R201 ;  /* 0x800000c996c92221 */ /* 0x000fe20000010000 */
[----:B------:R-:W-:Y:S01]  /*2af0*/  @P3 PRMT R124, R138, 0x7610, R124 ;  /* 0x000076108a7c3816 */ /* 0x000fe2000000007c */
[----:B------:R-:W1:Y:S01]  /*2b00*/  @P3 LDC R211, c[0x0][0x40c] ;  /* 0x00010300ffd33b82 */ /* 0x000e620000000800 */
[----:B------:R-:W-:-:S02]  /*2b10*/  @P3 HADD2.F32 R138, -RZ, R29.H0_H0 ;  /* 0x2000001dff8a3230 */ /* 0x000fc40000004100 */
[----:B------:R-:W-:Y:S01]  /*2b20*/  @P2 FFMA.FTZ R203, R137, R201, R20 ;  /* 0x000000c989cb2223 */ /* 0x000fe20000010014 */
[----:B--2---:R-:W-:Y:S01]  /*2b30*/  @P3 FMUL.FTZ R201, R200, R207 ;  /* 0x000000cfc8c93220 */ /* 0x004fe20000410000 */
[----:B------:R-:W-:Y:S01]  /*2b40*/  @P3 F2FP.F16.F32.PACK_AB R141, RZ, R141 ;  /* 0x0000008dff8d323e */ /* 0x000fe200000000ff */
[----:B------:R-:W-:Y:S02]  /*2b50*/  @P3 HADD2.F32 R207, -RZ, R29.H1_H1 ;  /* 0x3000001dffcf3230 */ /* 0x000fe40000004100 */
[----:B------:R-:W-:Y:S01]  /*2b60*/  @P3 FMUL.FTZ R138, R138, R201 ;  /* 0x000000c98a8a3220 */ /* 0x000fe20000410000 */
[----:B------:R-:W2:Y:S01]  /*2b70*/  @P3 LDC R210, c[0x0][0x40c] ;  /* 0x00010300ffd23b82 */ /* 0x000ea20000000800 */
[----:B---3--:R-:W-:Y:S01]  /*2b80*/  @P3 FMUL.FTZ R200, R202, R209 ;  /* 0x000000d1cac83220 */ /* 0x008fe20000410000 */
[----:B------:R-:W-:Y:S01]  /*2b90*/  @P3 PRMT R124, R124, 0x5410, R141 ;  /* 0x000054107c7c3816 */ /* 0x000fe2000000008d */
[--C-:B------:R-:W-:Y:S01]  /*2ba0*/  @P3 HADD2.F32 R202, -RZ, R30.reuse.H0_H0 ;  /* 0x2000001effca3230 */ /* 0x100fe20000004100 */
[----:B------:R-:W-:Y:S01]  /*2bb0*/  @P3 F2FP.F16.F32.PACK_AB R138, RZ, R138 ;  /* 0x0000008aff8a323e */ /* 0x000fe200000000ff */
[----:B------:R-:W-:Y:S01]  /*2bc0*/  @P3 FMUL.FTZ R141, R207, R200 ;  /* 0x000000c8cf8d3220 */ /* 0x000fe20000410000 */
[----:B------:R-:W-:-:S02]  /*2bd0*/  @P3 HADD2.F32 R207, -RZ, R30.H1_H1 ;  /* 0x3000001effcf3230 */ /* 0x000fc40000004100 */
[----:B0-----:R-:W-:Y:S01]  /*2be0*/  @P3 FMUL.FTZ R203, R203, R206 ;  /* 0x000000cecbcb3220 */ /* 0x001fe20000410000 */
[----:B------:R-:W-:Y:S01]  /*2bf0*/  @P3 HADD2.F32 R206, -RZ, R31.H0_H0 ;  /* 0x2000001fffce3230 */ /* 0x000fe20000004100 */
[----:B------:R-:W-:Y:S01]  /*2c00*/  @P3 F2FP.F16.F32.PACK_AB R141, RZ, R141 ;  /* 0x0000008dff8d323e */ /* 0x000fe200000000ff */
[----:B-----5:R-:W-:Y:S01]  /*2c10*/  @P3 HADD2.F32 R209, -RZ, R121.H0_H0 ;  /* 0x20000079ffd13230 */ /* 0x020fe20000004100 */
[----:B------:R-:W-:Y:S01]  /*2c20*/  @P3 PRMT R125, R138, 0x7610, R125 ;  /* 0x000076108a7d3816 */ /* 0x000fe2000000007d */
[----:B------:R-:W-:Y:S01]  /*2c30*/  @P3 FMUL.FTZ R202, R202, R203 ;  /* 0x000000cbcaca3220 */ /* 0x000fe20000410000 */
[----:B-1----:R-:W-:Y:S02]  /*2c40*/  @P3 FMUL.FTZ R204, R204, R211 ;  /* 0x000000d3cccc3220 */ /* 0x002fe40000410000 */
[----:B------:R-:W-:Y:S01]  /*2c50*/  @P3 PRMT R125, R125, 0x5410, R141 ;  /* 0x000054107d7d3816 */ /* 0x000fe2000000008d */
[----:B------:R-:W-:Y:S01]  /*2c60*/  @P3 FFMA.FTZ R94, R209, R201, R94 ;  /* 0x000000c9d15e3223 */ /* 0x000fe2000001005e */
        /* <DEDUP_REMOVED lines=34> */
.L_x_8531:
[----:B------:R-:W0:Y:S01]  /*2e90*/  @P3 LDC R139, c[0x0][0x40c] ;  /* 0x00010300ff8b3b82 */ /* 0x000e220000000800 */
        /* <DEDUP_REMOVED lines=11> */
[----:B------:R-:W-:-:S02]  /*2f50*/  @P3 HADD2.F32 R132, -RZ, R28.H0_H0 ;  /* 0x2000001cff843230 */ /* 0x000fc40000004100 */
[----:B------:R-:W-:Y:S01]  /*2f60*/  @P2 FADD.FTZ R134, R155, -R134 ;  /* 0x800000869b862221 */ /* 0x000fe20000010000 */
[----:B------:R-:W-:Y:S01]  /*2f70*/  @P2 FADD.FTZ R131, R148, -R131 ;  /* 0x8000008394832221 */ /* 0x000fe20000010000 */
[----:B------:R-:W-:Y:S01]  /*2f80*/  @P3 HADD2.F32 R133, -RZ, R28.H1_H1 ;  /* 0x3000001cff853230 */ /* 0x000fe20000004100 */
[----:B------:R-:W2:Y:S01]  /*2f90*/  @P3 LDC R201, c[0x0][0x40c] ;  /* 0x00010300ffc93b82 */ /* 0x000ea20000000800 */
[----:B------:R-:W-:Y:S01]  /*2fa0*/  MOV R130, R26 ;  /* 0x0000001a00827202 */ /* 0x000fe20000000f00 */
[C---:B------:R-:W-:Y:S01]  /*2fb0*/  @P2 FFMA.FTZ R130, R137.reuse, R131, R26 ;  /* 0x0000008389822223 */ /* 0x040fe2000001001a */
[----:B------:R-:W-:Y:S01]  /*2fc0*/  MOV R135, R23 ;  /* 0x0000001700877202 */ /* 0x000fe20000000f00 */
[----:B------:R-:W-:Y:S01]  /*2fd0*/  @P2 FFMA.FTZ R135, R137, R134, R23 ;  /* 0x0000008689872223 */ /* 0x000fe20000010017 */
[--C-:B------:R-:W-:Y:S02]  /*2fe0*/  @P3 HADD2.F32 R134, -RZ, R29.reuse.H0_H0 ;  /* 0x2000001dff863230 */ /* 0x100fe40000004100 */
[-CC-:B------:R-:W-:Y:S01]  /*2ff0*/  @P2 FFMA.FTZ R205, R149, R136.reuse, R199.reuse ;  /* 0x0000008895cd2223 */ /* 0x180fe200000100c7 */
[-CC-:B------:R-:W-:Y:S01]  /*3000*/  @P2 FFMA.FTZ R200, R146, R136.reuse, R199.reuse ;  /* 0x0000008892c82223 */ /* 0x180fe200000100c7 */
[----:B------:R-:W3:Y:S01]  /*3010*/  @P3 LDC R207, c[0x0][0x40c] ;  /* 0x00010300ffcf3b82 */ /* 0x000ee20000000800 */
[----:B0-----:R-:W-:Y:S01]  /*3020*/  @P3 FMUL.FTZ R139, R128, R139 ;  /* 0x0000008b808b3220 */ /* 0x001fe20000410000 */
[-CC-:B------:R-:W-:Y:S01]  /*3030*/  @P2 FFMA.FTZ R204, R152, R136.reuse, R199.reuse ;  /* 0x0000008898cc2223 */ /* 0x180fe200000100c7 */
[----:B------:R-:W-:Y:S01]  /*3040*/  @P2 FFMA.FTZ R209, R153, R136, R199 ;  /* 0x0000008899d12223 */ /* 0x000fe200000100c7 */
[----:B------:R-:W-:Y:S01]  /*3050*/  @P2 FADD.FTZ R205, R150, -R205 ;  /* 0x800000cd96cd2221 */ /* 0x000fe20000010000 */
[----:B------:R-:W-:Y:S01]  /*3060*/  @P3 FMUL.FTZ R131, R132, R139 ;  /* 0x0000008b84833220 */ /* 0x000fe20000410000 */
[----:B------:R-:W-:Y:S01]  /*3070*/  @P2 FADD.FTZ R204, R151, -R204 ;  /* 0x800000cc97cc2221 */ /* 0x000fe20000010000 */
[----:B------:R-:W-:Y:S01]  /*3080*/  @P2 FADD.FTZ R209, R154, -R209 ;  /* 0x800000d19ad12221 */ /* 0x000fe20000010000 */
[----:B------:R-:W0:Y:S01]  /*3090*/  @P3 LDC R208, c[0x0][0x40c] ;  /* 0x00010300ffd03b82 */ /* 0x000e220000000800 */
[----:B-1----:R-:W-:Y:S01]  /*30a0*/  @P3 FMUL.FTZ R140, R129, R140 ;  /* 0x0000008c818c3220 */ /* 0x002fe20000410000 */
[----:B------:R-:W-:Y:S01]  /*30b0*/  @P3 F2FP.F16.F32.PACK_AB R138, RZ, R131 ;  /* 0x00000083ff8a323e */ /* 0x000fe200000000ff */
[----:B------:R-:W-:Y:S01]  /*30c0*/  @P3 HADD2.F32 R206, -RZ, R30.H0_H0 ;  /* 0x2000001effce3230 */ /* 0x000fe20000004100 */
[----:B------:R-:W-:Y:S01]  /*30d0*/  MOV R131, R27 ;  /* 0x0000001b00837202 */ /* 0x000fe20000000f00 */
[----:B------:R-:W-:Y:S01]  /*30e0*/  @P3 FMUL.FTZ R132, R133, R140 ;  /* 0x0000008c85843220 */ /* 0x000fe20000410000 */
[----:B------:R-:W-:Y:S01]  /*30f0*/  MOV R133, R21 ;  /* 0x0000001500857202 */ /* 0x000fe20000000f00 */
[----:B------:R-:W-:Y:S01]  /*3100*/  @P2 FFMA.FTZ R133, R137, R204, R21 ;  /* 0x000000cc89852223 */ /* 0x000fe20000010015 */
[----:B------:R-:W1:Y:S01]  /*3110*/  @P3 LDC R211, c[0x0][0x40c] ;  /* 0x00010300ffd33b82 */ /* 0x000e620000000800 */
[----:B--2---:R-:W-:Y:S01]  /*3120*/  @P3 FMUL.FTZ R201, R130, R201 ;  /* 0x000000c982c93220 */ /* 0x004fe20000410000 */
[----:B------:R-:W-:Y:S01]  /*3130*/  @P3 F2FP.F16.F32.PACK_AB R141, RZ, R132 ;  /* 0x00000084ff8d323e */ /* 0x000fe200000000ff */
[----:B------:R-:W-:Y:S01]  /*3140*/  @P3 HADD2.F32 R203, -RZ, R29.H1_H1 ;  /* 0x3000001dffcb3230 */ /* 0x000fe20000004100 */
[----:B------:R-:W-:Y:S01]  /*3150*/  @P3 PRMT R124, R138, 0x7610, R124 ;  /* 0x000076108a7c3816 */ /* 0x000fe2000000007c */
[----:B------:R-:W-:Y:S01]  /*3160*/  @P3 FMUL.FTZ R132, R134, R201 ;  /* 0x000000c986843220 */ /* 0x000fe20000410000 */
[----:B------:R-:W-:Y:S01]  /*3170*/  @P2 FADD.FTZ R134, R147, -R200 ;  /* 0x800000c893862221 */ /* 0x000fe20000010000 */
[----:B-----5:R-:W-:Y:S01]  /*3180*/  @P3 HADD2.F32 R212, -RZ, R120.H1_H1 ;  /* 0x30000078ffd43230 */ /* 0x020fe20000004100 */
[----:B------:R-:W2:Y:S01]  /*3190*/  @P3 LDC R202, c[0x0][0x40c] ;  /* 0x00010300ffca3b82 */ /* 0x000ea20000000800 */
[----:B------:R-:W-:Y:S01]  /*31a0*/  @P3 HADD2.F32 R213, -RZ, R121.H0_H0 ;  /* 0x20000079ffd53230 */ /* 0x000fe20000004100 */
[----:B------:R-:W-:Y:S01]  /*31b0*/  @P3 F2FP.F16.F32.PACK_AB R200, RZ, R132 ;  /* 0x00000084ffc8323e */ /* 0x000fe200000000ff */
[C---:B------:R-:W-:Y:S01]  /*31c0*/  @P2 FFMA.FTZ R131, R137.reuse, R134, R27 ;  /* 0x0000008689832223 */ /* 0x040fe2000001001b */
[----:B------:R-:W-:Y:S01]  /*31d0*/  MOV R132, R20 ;  /* 0x0000001400847202 */ /* 0x000fe20000000f00 */
[C---:B------:R-:W-:Y:S01]  /*31e0*/  @P2 FFMA.FTZ R132, R137.reuse, R205, R20 ;  /* 0x000000cd89842223 */ /* 0x040fe20000010014 */
[----:B------:R-:W-:Y:S01]  /*31f0*/  MOV R134, R22 ;  /* 0x0000001600867202 */ /* 0x000fe20000000f00 */
[----:B------:R-:W-:Y:S01]  /*3200*/  @P2 FFMA.FTZ R134, R137, R209, R22 ;  /* 0x000000d189862223 */ /* 0x000fe20000010016 */
[----:B------:R-:W4:Y:S01]  /*3210*/  @P3 LDC R210, c[0x0][0x40c] ;  /* 0x00010300ffd23b82 */ /* 0x000f220000000800 */
[----:B------:R-:W-:-:S02]  /*3220*/  @P3 HADD2.F32 R209, -RZ, R30.H1_H1 ;  /* 0x3000001effd13230 */ /* 0x000fc40000004100 */
[----:B---3--:R-:W-:Y:S01]  /*3230*/  @P3 FMUL.FTZ R205, R132, R207 ;  /* 0x000000cf84cd3220 */ /* 0x008fe20000410000 */
[----:B0-----:R-:W-:Y:S01]  /*3240*/  @P3 FMUL.FTZ R204, R133, R208 ;  /* 0x000000d085cc3220 */ /* 0x001fe20000410000 */
[--C-:B------:R-:W-:Y:S02]  /*3250*/  @P3 HADD2.F32 R208, -RZ, R31.reuse.H0_H0 ;  /* 0x2000001fffd03230 */ /* 0x100fe40000004100 */
[----:B------:R-:W-:Y:S01]  /*3260*/  @P3 FFMA.FTZ R93, R212, R140, R93 ;  /* 0x0000008cd45d3223 */ /* 0x000fe2000001005d */
[----:B------:R-:W-:Y:S01]  /*3270*/  @P3 FMUL.FTZ R138, R206, R205 ;  /* 0x000000cdce8a3220 */ /* 0x000fe20000410000 */
[----:B------:R-:W-:Y:S01]  /*3280*/  @P3 FMUL.FTZ R206, R209, R204 ;  /* 0x000000ccd1ce3220 */ /* 0x000fe20000410000 */
[----:B-1----:R-:W-:Y:S01]  /*3290*/  @P3 FMUL.FTZ R207, R134, R211 ;  /* 0x000000d386cf3220 */ /* 0x002fe20000410000 */
[----:B------:R-:W-:Y:S02]  /*32a0*/  @P3 HADD2.F32 R209, -RZ, R31.H1_H1 ;  /* 0x3000001fffd13230 */ /* 0x000fe40000004100 */
[----:B------:R-:W-:Y:S01]  /*32b0*/  @P3 FFMA.FTZ R94, R213, R201, R94 ;  /* 0x000000c9d55e3223 */ /* 0x000fe2000001005e */
[----:B------:R-:W-:-:S02]  /*32c0*/  @P3 HADD2.F32 R211, -RZ, R120.H0_H0 ;  /* 0x20000078ffd33230 */ /* 0x000fc40000004100 */
[----:B------:R-:W-:Y:S01]  /*32d0*/  @P3 FMUL.FTZ R208, R208, R207 ;  /* 0x000000cfd0d03220 */ /* 0x000fe20000410000 */
[----:B------:R-:W-:Y:S01]  /*32e0*/  @P3 F2FP.F16.F32.PACK_AB R138, RZ, R138 ;  /* 0x0000008aff8a323e */ /* 0x000fe200000000ff */
[----:B------:R-:W-:Y:S01]  /*32f0*/  @P3 HADD2.F32 R140, -RZ, R121.H1_H1 ;  /* 0x30000079ff8c3230 */ /* 0x000fe20000004100 */
[----:B------:R-:W-:Y:S01]  /*3300*/  @P3 F2FP.F16.F32.PACK_AB R206, RZ, R206 ;  /* 0x000000ceffce323e */ /* 0x000fe200000000ff */
[----:B--2---:R-:W-:Y:S01]  /*3310*/  @P3 FMUL.FTZ R202, R131, R202 ;  /* 0x000000ca83ca3220 */ /* 0x004fe20000410000 */
[----:B------:R-:W-:Y:S01]  /*3320*/  @P3 F2FP.F16.F32.PACK_AB R208, RZ, R208 ;  /* 0x000000d0ffd0323e */ /* 0x000fe200000000ff */
[----:B------:R-:W-:Y:S01]  /*3330*/  @P3 FFMA.FTZ R92, R211, R139, R92 ;  /* 0x0000008bd35c3223 */ /* 0x000fe2000001005c */
[--C-:B------:R-:W-:Y:S02]  /*3340*/  @P3 HADD2.F32 R139, -RZ, R122.reuse.H0_H0 ;  /* 0x2000007aff8b3230 */ /* 0x100fe40000004100 */
[----:B------:R-:W-:Y:S01]  /*3350*/  @P3 FMUL.FTZ R203, R203, R202 ;  /* 0x000000cacbcb3220 */ /* 0x000fe20000410000 */
[----:B------:R-:W-:Y:S01]  /*3360*/  @P3 HADD2.F32 R212, -RZ, R122.H1_H1 ;  /* 0x3000007affd43230 */ /* 0x000fe20000004100 */
[----:B------:R-:W-:Y:S01]  /*3370*/  @P3 PRMT R125, R200, 0x7610, R125 ;  /* 0x00007610c87d3816 */ /* 0x000fe2000000007d */
[----:B------:R-:W-:-:S02]  /*3380*/  @P3 HADD2.F32 R201, -RZ, R123.H0_H0 ;  /* 0x2000007bffc93230 */ /* 0x000fc40000004100 */
        /* <DEDUP_REMOVED lines=11> */
[----:B------:R-:W-:Y:S01]  /*3440*/  @P3 FFMA.FTZ R91, R214, R210, R91 ;  /* 0x000000d2d65b3223 */ /* 0x000fe2000001005b */
[----:B------:R-:W-:-:S02]  /*3450*/  @P3 PRMT R124, R124, 0x5410, R141 ;  /* 0x000054107c7c3816 */ /* 0x000fc4000000008d */
[----:B------:R-:W-:Y:S02]  /*3460*/  @P3 PRMT R125, R125, 0x5410, R203 ;  /* 0x000054107d7d3816 */ /* 0x000fe400000000cb */
[----:B------:R-:W-:Y:S02]  /*3470*/  @P3 PRMT R126, R126, 0x5410, R206 ;  /* 0x000054107e7e3816 */ /* 0x000fe400000000ce */
[----:B------:R-:W-:-:S07]  /*3480*/  @P3 PRMT R127, R127, 0x5410, R209 ;  /* 0x000054107f7f3816 */ /* 0x000fce00000000d1 */
.L_x_8530:
[----:B------:R-:W-:Y:S05]  /*3490*/  BSYNC.RECONVERGENT B1 ;  /* 0x0000000000017941 */ /* 0x000fea0003800200 */
.L_x_8513:
        /* <DEDUP_REMOVED lines=15> */
.L_x_8533:
[----:B------:R-:W-:Y:S05]  /*3590*/  BSYNC.RECONVERGENT B1 ;  /* 0x0000000000017941 */ /* 0x000fea0003800200 */
.L_x_8532:
[----:B------:R-:W-:Y:S04]  /*35a0*/  BSSY.RECONVERGENT B1, `(.L_x_8534) ;  /* 0x000019f000017945 */ /* 0x000fe80003800200 */
        /* <DEDUP_REMOVED lines=11> */
[C---:B------:R-:W-:Y:S01]  /*3660*/  @P2 FFMA.FTZ R128, R137.reuse, R129, R16 ;  /* 0x0000008189802223 */ /* 0x040fe20000010010 */
[----:B------:R-:W-:Y:S01]  /*3670*/  @P2 FFMA.FTZ R138, R176, R136, R199 ;  /* 0x00000088b08a2223 */ /* 0x000fe200000100c7 */
[----:B------:R-:W-:Y:S01]  /*3680*/  @P2 FADD.FTZ R131, R168, -R131 ;  /* 0x80000083a8832221 */ /* 0x000fe20000010000 */
[----:B------:R-:W-:Y:S01]  /*3690*/  MOV R129, R17 ;  /* 0x0000001100817202 */ /* 0x000fe20000000f00 */
[----:B------:R-:W-:Y:S01]  /*36a0*/  @P2 FFMA.FTZ R129, R137, R134, R17 ;  /* 0x0000008689812223 */ /* 0x000fe20000010011 */
[----:B------:R-:W-:Y:S01]  /*36b0*/  MOV R130, R18 ;  /* 0x0000001200827202 */ /* 0x000fe20000000f00 */
[----:B------:R-:W-:Y:S01]  /*36c0*/  @P2 FADD.FTZ R138, R175, -R138 ;  /* 0x8000008aaf8a2221 */ /* 0x000fe20000010000 */
[----:B------:R-:W2:Y:S01]  /*36d0*/  @P3 LDC R141, c[0x0][0x40c] ;  /* 0x00010300ff8d3b82 */ /* 0x000ea20000000800 */
[C---:B------:R-:W-:Y:S01]  /*36e0*/  @P2 FFMA.FTZ R130, R137.reuse, R131, R18 ;  /* 0x0000008389822223 */ /* 0x040fe20000010012 */
[----:B------:R-:W-:Y:S01]  /*36f0*/  @P2 FFMA.FTZ R196, R166, R136, R199 ;  /* 0x00000088a6c42223 */ /* 0x000fe200000100c7 */
[----:B------:R-:W-:Y:S01]  /*3700*/  @P3 HADD2.F32 R131, -RZ, R32.H1_H1 ;  /* 0x30000020ff833230 */ /* 0x000fe20000004100 */
[----:B------:R-:W-:Y:S01]  /*3710*/  MOV R202, R15 ;  /* 0x0000000f00ca7202 */ /* 0x000fe20000000f00 */
[----:B------:R-:W-:Y:S01]  /*3720*/  @P2 FFMA.FTZ R202, R137, R138, R15 ;  /* 0x0000008a89ca2223 */ /* 0x000fe2000001000f */
[----:B------:R-:W-:Y:S01]  /*3730*/  @P2 FADD.FTZ R198, R167, -R196 ;  /* 0x800000c4a7c62221 */ /* 0x000fe20000010000 */
[--C-:B------:R-:W-:Y:S01]  /*3740*/  @P3 HADD2.F32 R134, -RZ, R33.reuse.H0_H0 ;  /* 0x20000021ff863230 */ /* 0x100fe20000004100 */
[----:B------:R-:W3:Y:S01]  /*3750*/  @P3 LDC R204, c[0x0][0x40c] ;  /* 0x00010300ffcc3b82 */ /* 0x000ee20000000800 */
[----:B0-----:R-:W-:Y:S01]  /*3760*/  @P3 FMUL.FTZ R135, R128, R135 ;  /* 0x0000008780873220 */ /* 0x001fe20000410000 */
[----:B------:R-:W-:Y:S01]  /*3770*/  @P2 FFMA.FTZ R203, R169, R136, R199 ;  /* 0x00000088a9cb2223 */ /* 0x000fe200000100c7 */
[----:B------:R-:W-:-:S02]  /*3780*/  @P3 HADD2.F32 R201, -RZ, R33.H1_H1 ;  /* 0x30000021ffc93230 */ /* 0x000fc40000004100 */
[----:B------:R-:W-:Y:S01]  /*3790*/  @P2 FFMA.FTZ R200, R170, R136, R199 ;  /* 0x00000088aac82223 */ /* 0x000fe200000100c7 */
[----:B------:R-:W-:Y:S01]  /*37a0*/  @P3 FMUL.FTZ R132, R135, R132 ;  /* 0x0000008487843220 */ /* 0x000fe20000410000 */
[----:B------:R-:W-:Y:S01]  /*37b0*/  @P2 FADD.FTZ R203, R172, -R203 ;  /* 0x800000cbaccb2221 */ /* 0x000fe20000010000 */
        /* <DEDUP_REMOVED lines=67> */
.L_x_8536:
[----:B0-----:R-:W0:Y:S01]  /*3bf0*/  @P3 LDC R141, c[0x0][0x40c] ;  /* 0x00010300ff8d3b82 */ /* 0x001e220000000800 */
[-CC-:B------:R-:W-:Y:S01]  /*3c00*/  @P2 FFMA.FTZ R139, R161, R136.reuse, R199.reuse ;  /* 0x00000088a18b2223 */ /* 0x180fe200000100c7 */
[----:B------:R-:W-:Y:S01]  /*3c10*/  @P2 FFMA.FTZ R196, R162, R136, R199 ;  /* 0x00000088a2c42223 */ /* 0x000fe200000100c7 */
[----:B------:R-:W-:Y:S01]  /*3c20*/  MOV R138, R16 ;  /* 0x00000010008a7202 */ /* 0x000fe20000000f00 */
[--C-:B------:R-:W-:Y:S02]  /*3c30*/  @P3 HADD2.F32 R200, -RZ, R32.reuse.H0_H0 ;  /* 0x20000020ffc83230 */ /* 0x100fe40000004100 */
[----:B------:R-:W-:Y:S01]  /*3c40*/  @P2 FADD.FTZ R139, R164, -R139 ;  /* 0x8000008ba48b2221 */ /* 0x000fe20000010000 */
[----:B------:R-:W-:Y:S01]  /*3c50*/  @P2 FADD.FTZ R196, R163, -R196 ;  /* 0x800000c4a3c42221 */ /* 0x000fe20000010000 */
[----:B------:R-:W-:Y:S01]  /*3c60*/  MOV R140, R17 ;  /* 0x00000011008c7202 */ /* 0x000fe20000000f00 */
[----:B------:R-:W1:Y:S01]  /*3c70*/  @P3 LDC R201, c[0x0][0x40c] ;  /* 0x00010300ffc93b82 */ /* 0x000e620000000800 */
[----:B------:R-:W-:Y:S01]  /*3c80*/  @P2 FFMA.FTZ R138, R137, R139, R16 ;  /* 0x0000008b898a2223 */ /* 0x000fe20000010010 */
        /* <DEDUP_REMOVED lines=8> */
[C---:B------:R-:W-:Y:S01]  /*3d10*/  @P2 FFMA.FTZ R196, R137.reuse, R202, R18 ;  /* 0x000000ca89c42223 */ /* 0x040fe20000010012 */
[----:B------:R-:W-:Y:S01]  /*3d20*/  @P2 FADD.FTZ R207, R174, -R207 ;  /* 0x800000cfaecf2221 */ /* 0x000fe20000010000 */
[----:B------:R-:W-:Y:S01]  /*3d30*/  MOV R198, R19 ;  /* 0x0000001300c67202 */ /* 0x000fe20000000f00 */
[----:B------:R-:W-:Y:S01]  /*3d40*/  @P2 FFMA.FTZ R198, R137, R204, R19 ;  /* 0x000000cc89c62223 */ /* 0x000fe20000010013 */
[----:B------:R-:W-:Y:S01]  /*3d50*/  @P2 FFMA.FTZ R206, R170, R136, R199 ;  /* 0x00000088aace2223 */ /* 0x000fe200000100c7 */
[----:B------:R-:W-:Y:S01]  /*3d60*/  MOV R204, R14 ;  /* 0x0000000e00cc7202 */ /* 0x000fe20000000f00 */
[----:B------:R-:W3:Y:S01]  /*3d70*/  @P3 LDC R205, c[0x0][0x40c] ;  /* 0x00010300ffcd3b82 */ /* 0x000ee20000000800 */
[----:B0-----:R-:W-:Y:S01]  /*3d80*/  @P3 FMUL.FTZ R139, R138, R141 ;  /* 0x0000008d8a8b3220 */ /* 0x001fe20000410000 */
[----:B------:R-:W-:-:S02]  /*3d90*/  @P3 HADD2.F32 R141, -RZ, R32.H1_H1 ;  /* 0x30000020ff8d3230 */ /* 0x000fc40000004100 */
[----:B------:R-:W-:Y:S01]  /*3da0*/  @P2 FFMA.FTZ R204, R137, R207, R14 ;  /* 0x000000cf89cc2223 */ /* 0x000fe2000001000e */
[--C-:B------:R-:W-:Y:S02]  /*3db0*/  @P3 HADD2.F32 R207, -RZ, R33.reuse.H1_H1 ;  /* 0x30000021ffcf3230 */ /* 0x100fe40000004100 */
[----:B------:R-:W-:Y:S01]  /*3dc0*/  @P3 FMUL.FTZ R138, R200, R139 ;  /* 0x0000008bc88a3220 */ /* 0x000fe20000410000 */
[----:B------:R-:W-:Y:S01]  /*3dd0*/  MOV R200, R12 ;  /* 0x0000000c00c87202 */ /* 0x000fe20000000f00 */
[----:B------:R-:W-:Y:S01]  /*3de0*/  @P2 FADD.FTZ R206, R171, -R206 ;  /* 0x800000ceabce2221 */ /* 0x000fe20000010000 */
[----:B------:R-:W0:Y:S01]  /*3df0*/  @P3 LDC R209, c[0x0][0x40c] ;  /* 0x00010300ffd13b82 */ /* 0x000e220000000800 */
[----:B-1----:R-:W-:Y:S01]  /*3e00*/  @P3 FMUL.FTZ R140, R140, R201 ;  /* 0x000000c98c8c3220 */ /* 0x002fe20000410000 */
[----:B------:R-:W-:Y:S01]  /*3e10*/  @P2 FFMA.FTZ R201, R169, R136, R199 ;  /* 0x00000088a9c92223 */ /* 0x000fe200000100c7 */
[----:B------:R-:W-:Y:S02]  /*3e20*/  @P3 F2FP.F16.F32.PACK_AB R138, RZ, R138 ;  /* 0x0000008aff8a323e */ /* 0x000fe400000000ff */
[----:B------:R-:W-:Y:S01]  /*3e30*/  @P3 FMUL.FTZ R141, R141, R140 ;  /* 0x0000008c8d8d3220 */ /* 0x000fe20000410000 */
[----:B------:R-:W-:Y:S01]  /*3e40*/  @P2 FADD.FTZ R201, R172, -R201 ;  /* 0x800000c9acc92221 */ /* 0x000fe20000010000 */
[----:B------:R-:W-:Y:S01]  /*3e50*/  @P3 PRMT R124, R138, 0x7610, R124 ;  /* 0x000076108a7c3816 */ /* 0x000fe2000000007c */
[----:B------:R-:W1:Y:S01]  /*3e60*/  @P3 LDC R211, c[0x0][0x40c] ;  /* 0x00010300ffd33b82 */ /* 0x000e620000000800 */
[----:B------:R-:W-:-:S02]  /*3e70*/  @P3 HADD2.F32 R138, -RZ, R33.H0_H0 ;  /* 0x20000021ff8a3230 */ /* 0x000fc40000004100 */
[C---:B------:R-:W-:Y:S01]  /*3e80*/  @P2 FFMA.FTZ R200, R137.reuse, R201, R12 ;  /* 0x000000c989c82223 */ /* 0x040fe2000001000c */
[----:B--2---:R-:W-:Y:S01]  /*3e90*/  @P3 FMUL.FTZ R201, R196, R203 ;  /* 0x000000cbc4c93220 */ /* 0x004fe20000410000 */
[----:B------:R-:W-:Y:S02]  /*3ea0*/  @P3 F2FP.F16.F32.PACK_AB R141, RZ, R141 ;  /* 0x0000008dff8d323e */ /* 0x000fe400000000ff */
[----:B------:R-:W-:Y:S01]  /*3eb0*/  MOV R202, R13 ;  /* 0x0000000d00ca7202 */ /* 0x000fe20000000f00 */
[----:B------:R-:W-:Y:S01]  /*3ec0*/  @P3 FMUL.FTZ R138, R138, R201 ;  /* 0x000000c98a8a3220 */ /* 0x000fe20000410000 */
[----:B------:R-:W2:Y:S01]  /*3ed0*/  @P3 LDC R213, c[0x0][0x40c] ;  /* 0x00010300ffd53b82 */ /* 0x000ea20000000800 */
[----:B---3--:R-:W-:Y:S01]  /*3ee0*/  @P3 FMUL.FTZ R196, R198, R205 ;  /* 0x000000cdc6c43220 */ /* 0x008fe20000410000 */
[----:B------:R-:W-:Y:S01]  /*3ef0*/  @P3 PRMT R124, R124, 0x5410, R141 ;  /* 0x000054107c7c3816 */ /* 0x000fe2000000008d */
[----:B------:R-:W-:Y:S01]  /*3f00*/  @P2 FFMA.FTZ R202, R137, R206, R13 ;  /* 0x000000ce89ca2223 */ /* 0x000fe2000001000d */
[----:B------:R-:W-:Y:S01]  /*3f10*/  @P3 F2FP.F16.F32.PACK_AB R138, RZ, R138 ;  /* 0x0000008aff8a323e */ /* 0x000fe200000000ff */
[----:B------:R-:W-:Y:S01]  /*3f20*/  @P3 FMUL.FTZ R141, R207, R196 ;  /* 0x000000c4cf8d3220 */ /* 0x000fe20000410000 */
[----:B------:R-:W-:-:S02]  /*3f30*/  @P3 HADD2.F32 R198, -RZ, R34.H0_H0 ;  /* 0x20000022ffc63230 */ /* 0x000fc40000004100 */
[----:B0-----:R-:W-:Y:S01]  /*3f40*/  @P3 FMUL.FTZ R203, R200, R209 ;  /* 0x000000d1c8cb3220 */ /* 0x001fe20000410000 */
[----:B------:R-:W-:Y:S01]  /*3f50*/  @P3 HADD2.F32 R207, -RZ, R34.H1_H1 ;  /* 0x30000022ffcf3230 */ /* 0x000fe20000004100 */
[----:B------:R-:W-:Y:S01]  /*3f60*/  @P3 F2FP.F16.F32.PACK_AB R141, RZ, R141 ;  /* 0x0000008dff8d323e */ /* 0x000fe200000000ff */
[----:B-----5:R-:W-:Y:S01]  /*3f70*/  @P3 HADD2.F32 R209, -RZ, R121.H0_H0 ;  /* 0x20000079ffd13230 */ /* 0x020fe20000004100 */
[----:B------:R-:W-:Y:S01]  /*3f80*/  @P3 PRMT R125, R138, 0x7610, R125 ;  /* 0x000076108a7d3816 */ /* 0x000fe2000000007d */
[----:B------:R-:W-:Y:S01]  /*3f90*/  @P3 FMUL.FTZ R198, R198, R203 ;  /* 0x000000cbc6c63220 */ /* 0x000fe20000410000 */
[----:B-1----:R-:W-:Y:S01]  /*3fa0*/  @P3 FMUL.FTZ R200, R202, R211 ;  /* 0x000000d3cac83220 */ /* 0x002fe20000410000 */
[----:B------:R-:W-:Y:S01]  /*3fb0*/  @P3 HADD2.F32 R202, -RZ, R35.H0_H0 ;  /* 0x20000023ffca3230 */ /* 0x000fe20000004100 */
[----:B------:R-:W-:Y:S01]  /*3fc0*/  @P3 PRMT R125, R125, 0x5410, R141 ;  /* 0x000054107d7d3816 */ /* 0x000fe2000000008d */
[----:B------:R-:W-:Y:S01]  /*3fd0*/  @P3 FFMA.FTZ R86, R209, R201, R86 ;  /* 0x000000c9d1563223 */ /* 0x000fe20000010056 */
[----:B------:R-:W-:Y:S01]  /*3fe0*/  @P3 FMUL.FTZ R138, R207, R200 ;  /* 0x000000c8cf8a3220 */ /* 0x000fe20000410000 */
[----:B------:R-:W-:Y:S01]  /*3ff0*/  @P3 HADD2.F32 R207, -RZ, R120.H0_H0 ;  /* 0x20000078ffcf3230 */ /* 0x000fe20000004100 */
[----:B------:R-:W-:Y:S01]  /*4000*/  @P3 F2FP.F16.F32.PACK_AB R198, RZ, R198 ;  /* 0x000000c6ffc6323e */ /* 0x000fe200000000ff */
[----:B------:R-:W-:-:S02]  /*4010*/  @P3 HADD2.F32 R201, -RZ, R123.H0_H0 ;  /* 0x2000007bffc93230 */ /* 0x000fc40000004100 */
        /* <DEDUP_REMOVED lines=30> */
.L_x_8535:
[----:B------:R-:W-:Y:S05]  /*4200*/  @!P1 BRA `(.L_x_8538) ;  /* 0x0000000400889947 */ /* 0x000fea0003800000 */
[----:B0-----:R-:W0:Y:S01]  /*4210*/  @P3 LDC R135, c[0x0][0x40c] ;  /* 0x00010300ff873b82 */ /* 0x001e220000000800 */
        /* <DEDUP_REMOVED lines=18> */
[----:B------:R-:W-:Y:S01]  /*4340*/  FADD.FTZ R196, R171, -R196 ;  /* 0x800000c4abc47221 */ /* 0x000fe20000010000 */
[----:B------:R-:W-:Y:S01]  /*4350*/  FSEL R130, R130, RZ, P4 ;  /* 0x000000ff82827208 */ /* 0x000fe20002000000 */
[----:B------:R-:W-:Y:S01]  /*4360*/  FFMA.FTZ R203, R173, R136, R199 ;  /* 0x00000088adcb7223 */ /* 0x000fe200000100c7 */
[----:B------:R-:W-:Y:S02]  /*4370*/  @P3 HADD2.F32 R141, -RZ, R33.H1_H1 ;  /* 0x30000021ff8d3230 */ /* 0x000fe40000004100 */
[----:B0-----:R-:W-:Y:S01]  /*4380*/  @P3 FMUL.FTZ R135, R128, R135 ;  /* 0x0000008780873220 */ /* 0x001fe20000410000 */
[----:B------:R-:W0:Y:S01]  /*4390*/  @P3 LDC R140, c[0x0][0x40c] ;  /* 0x00010300ff8c3b82 */ /* 0x000e220000000800 */
[----:B------:R-:W-:-:S02]  /*43a0*/  @P3 HADD2.F32 R202, -RZ, R35.H0_H0 ;  /* 0x20000023ffca3230 */ /* 0x000fc40000004100 */
[----:B------:R-:W-:Y:S01]  /*43b0*/  @P3 FMUL.FTZ R131, R132, R135 ;  /* 0x0000008784833220 */ /* 0x000fe20000410000 */
[----:B-----5:R-:W-:Y:S02]  /*43c0*/  @P3 HADD2.F32 R207, -RZ, R121.H0_H0 ;  /* 0x20000079ffcf3230 */ /* 0x020fe40000004100 */
[----:B-1----:R-:W-:Y:S02]  /*43d0*/  @P3 FMUL.FTZ R138, R129, R138 ;  /* 0x0000008a818a3220 */ /* 0x002fe40000410000 */
[----:B------:R-:W1:Y:S01]  /*43e0*/  @P3 LDC R201, c[0x0][0x40c] ;  /* 0x00010300ffc93b82 */ /* 0x000e620000000800 */
[----:B------:R-:W-:Y:S01]  /*43f0*/  @P3 F2FP.F16.F32.PACK_AB R131, RZ, R131 ;  /* 0x00000083ff83323e */ /* 0x000fe200000000ff */
[----:B------:R-:W-:-:S03]  /*4400*/  @P3 FMUL.FTZ R132, R133, R138 ;  /* 0x0000008a85843220 */ /* 0x000fc60000410000 */
[----:B------:R-:W-:Y:S01]  /*4410*/  @P3 PRMT R124, R131, 0x7610, R124 ;  /* 0x00007610837c3816 */ /* 0x000fe2000000007c */
[--C-:B------:R-:W-:Y:S01]  /*4420*/  FFMA.FTZ R131, R169, R136, R199.reuse ;  /* 0x00000088a9837223 */ /* 0x100fe200000100c7 */
[----:B--2---:R-:W-:Y:S01]  /*4430*/  @P3 FMUL.FTZ R139, R130, R139 ;  /* 0x0000008b828b3220 */ /* 0x004fe20000410000 */
[----:B------:R-:W2:Y:S01]  /*4440*/  @P3 LDC R198, c[0x0][0x40c] ;  /* 0x00010300ffc63b82 */ /* 0x000ea20000000800 */
[----:B------:R-:W-:Y:S02]  /*4450*/  @P3 F2FP.F16.F32.PACK_AB R132, RZ, R132 ;  /* 0x00000084ff84323e */ /* 0x000fe400000000ff */
[-C--:B------:R-:W-:Y:S01]  /*4460*/  @P3 FMUL.FTZ R133, R134, R139.reuse ;  /* 0x0000008b86853220 */ /* 0x080fe20000410000 */
[----:B------:R-:W-:Y:S01]  /*4470*/  FFMA.FTZ R134, R166, R136, R199 ;  /* 0x00000088a6867223 */ /* 0x000fe200000100c7 */
[----:B------:R-:W-:Y:S01]  /*4480*/  @P3 PRMT R124, R124, 0x5410, R132 ;  /* 0x000054107c7c3816 */ /* 0x000fe20000000084 */
[----:B------:R-:W-:Y:S01]  /*4490*/  FADD.FTZ R132, R172, -R131 ;  /* 0x80000083ac847221 */ /* 0x000fe20000010000 */
[----:B------:R-:W-:Y:S01]  /*44a0*/  @P3 FFMA.FTZ R86, R207, R139, R86 ;  /* 0x0000008bcf563223 */ /* 0x000fe20000010056 */
[----:B------:R-:W-:Y:S01]  /*44b0*/  FADD.FTZ R134, R167, -R134 ;  /* 0x80000086a7867221 */ /* 0x000fe20000010000 */
[----:B------:R-:W3:Y:S01]  /*44c0*/  @P3 LDC R205, c[0x0][0x40c] ;  /* 0x00010300ffcd3b82 */ /* 0x000ee20000000800 */
[----:B------:R-:W-:Y:S01]  /*44d0*/  @P3 F2FP.F16.F32.PACK_AB R133, RZ, R133 ;  /* 0x00000085ff85323e */ /* 0x000fe200000000ff */
[C---:B------:R-:W-:Y:S01]  /*44e0*/  FMUL.FTZ R132, R137.reuse, R132 ;  /* 0x0000008489847220 */ /* 0x040fe20000410000 */
[----:B------:R-:W-:Y:S01]  /*44f0*/  FMUL.FTZ R131, R137, R134 ;  /* 0x0000008689837220 */ /* 0x000fe20000410000 */
[----:B------:R-:W-:Y:S01]  /*4500*/  FADD.FTZ R134, R174, -R203 ;  /* 0x800000cbae867221 */ /* 0x000fe20000010000 */
[----:B------:R-:W-:Y:S01]  /*4510*/  @P3 PRMT R125, R133, 0x7610, R125 ;  /* 0x00007610857d3816 */ /* 0x000fe2000000007d */
[C---:B------:R-:W-:Y:S01]  /*4520*/  FMUL.FTZ R133, R137.reuse, R196 ;  /* 0x000000c489857220 */ /* 0x040fe20000410000 */
[----:B------:R-:W-:Y:S01]  /*4530*/  FSEL R132, R132, RZ, P4 ;  /* 0x000000ff84847208 */ /* 0x000fe20002000000 */
[----:B------:R-:W-:Y:S01]  /*4540*/  FMUL.FTZ R134, R137, R134 ;  /* 0x0000008689867220 */ /* 0x000fe20000410000 */
[----:B------:R-:W-:Y:S01]  /*4550*/  FSEL R131, R131, RZ, P4 ;  /* 0x000000ff83837208 */ /* 0x000fe20002000000 */
[--C-:B------:R-:W-:Y:S01]  /*4560*/  @P3 HADD2.F32 R196, -RZ, R34.reuse.H0_H0 ;  /* 0x20000022ffc43230 */ /* 0x100fe20000004100 */
[----:B------:R-:W-:Y:S01]  /*4570*/  FSEL R133, R133, RZ, P4 ;  /* 0x000000ff85857208 */ /* 0x000fe20002000000 */
[----:B-1----:R-:W-:Y:S01]  /*4580*/  @P3 FMUL.FTZ R201, R132, R201 ;  /* 0x000000c984c93220 */ /* 0x002fe20000410000 */
[----:B------:R-:W-:-:S02]  /*4590*/  @P3 HADD2.F32 R203, -RZ, R34.H1_H1 ;  /* 0x30000022ffcb3230 */ /* 0x000fc40000004100 */
[----:B0-----:R-:W-:Y:S01]  /*45a0*/  @P3 FMUL.FTZ R140, R131, R140 ;  /* 0x0000008c838c3220 */ /* 0x001fe20000410000 */
[----:B------:R-:W-:Y:S01]  /*45b0*/  FSEL R134, R134, RZ, P4 ;  /* 0x000000ff86867208 */ /* 0x000fe20002000000 */
[----:B--2---:R-:W-:Y:S01]  /*45c0*/  @P3 FMUL.FTZ R198, R133, R198 ;  /* 0x000000c685c63220 */ /* 0x004fe20000410000 */
[----:B------:R-:W-:Y:S01]  /*45d0*/  @P3 FMUL.FTZ R196, R196, R201 ;  /* 0x000000c9c4c43220 */ /* 0x000fe20000410000 */
[----:B------:R-:W-:Y:S01]  /*45e0*/  @P3 FMUL.FTZ R141, R141, R140 ;  /* 0x0000008c8d8d3220 */ /* 0x000fe20000410000 */
[----:B------:R-:W-:Y:S02]  /*45f0*/  @P3 HADD2.F32 R139, -RZ, R122.H0_H0 ;  /* 0x2000007aff8b3230 */ /* 0x000fe40000004100 */
[----:B------:R-:W-:Y:S01]  /*4600*/  @P3 FMUL.FTZ R200, R203, R198 ;  /* 0x000000c6cbc83220 */ /* 0x000fe20000410000 */
[----:B------:R-:W-:Y:S02]  /*4610*/  @P3 F2FP.F16.F32.PACK_AB R196, RZ, R196 ;  /* 0x000000c4ffc4323e */ /* 0x000fe400000000ff */
        /* <DEDUP_REMOVED lines=33> */
.L_x_8538:
        /* <DEDUP_REMOVED lines=14> */
.L_x_8540:
[----:B------:R-:W-:Y:S05]  /*4910*/  BSYNC.RECONVERGENT B2 ;  /* 0x0000000000027941 */ /* 0x000fea0003800200 */
.L_x_8539:
        /* <DEDUP_REMOVED lines=14> */
.L_x_8542:
[----:B------:R-:W-:Y:S05]  /*4a00*/  BSYNC.RECONVERGENT B2 ;  /* 0x0000000000027941 */ /* 0x000fea0003800200 */
.L_x_8541:
        /* <DEDUP_REMOVED lines=14> */
.L_x_8544:
[----:B------:R-:W-:Y:S05]  /*4af0*/  BSYNC.RECONVERGENT B2 ;  /* 0x0000000000027941 */ /* 0x000fea0003800200 */
.L_x_8543:
        /* <DEDUP_REMOVED lines=14> */
.L_x_8546:
[----:B------:R-:W-:Y:S05]  /*4be0*/  BSYNC.RECONVERGENT B2 ;  /* 0x0000000000027941 */ /* 0x000fea0003800200 */
.L_x_8545:
        /* <DEDUP_REMOVED lines=14> */
.L_x_8548:
[----:B------:R-:W-:Y:S05]  /*4cd0*/  BSYNC.RECONVERGENT B2 ;  /* 0x0000000000027941 */ /* 0x000fea0003800200 */
.L_x_8547:
        /* <DEDUP_REMOVED lines=14> */
.L_x_8550:
[----:B------:R-:W-:Y:S05]  /*4dc0*/  BSYNC.RECONVERGENT B2 ;  /* 0x0000000000027941 */ /* 0x000fea0003800200 */
.L_x_8549:
        /* <DEDUP_REMOVED lines=14> */
.L_x_8552:
[----:B------:R-:W-:Y:S05]  /*4eb0*/  BSYNC.RECONVERGENT B2 ;  /* 0x0000000000027941 */ /* 0x000fea0003800200 */
.L_x_8551:
        /* <DEDUP_REMOVED lines=13> */
.L_x_8537:
[----:B------:R-:W-:Y:S05]  /*4f90*/  BSYNC.RECONVERGENT B1 ;  /* 0x0000000000017941 */ /* 0x000fea0003800200 */
.L_x_8534:
        /* <DEDUP_REMOVED lines=15> */
.L_x_8554:
[----:B------:R-:W-:Y:S05]  /*5090*/  BSYNC.RECONVERGENT B1 ;  /* 0x0000000000017941 */ /* 0x000fea0003800200 */
.L_x_8553:
        /* <DEDUP_REMOVED lines=17> */
[C---:B------:R-:W-:Y:S01]  /*51b0*/  @P2 FFMA.FTZ R129, R137.reuse, R2, R9 ;  /* 0x0000000289812223 */ /* 0x040fe20000010009 */
[----:B------:R-:W-:Y:S01]  /*51c0*/  MOV R128, R8 ;  /* 0x0000000800807202 */ /* 0x000fe20000000f00 */
[----:B------:R-:W2:Y:S01]  /*51d0*/  @P3 LDC R139, c[0x0][0x40c] ;  /* 0x00010300ff8b3b82 */ /* 0x000ea20000000800 */
[----:B------:R-:W-:Y:S01]  /*51e0*/  @P2 FADD.FTZ R133, R182, -R133 ;  /* 0x80000085b6852221 */ /* 0x000fe20000010000 */
[----:B------:R-:W-:Y:S01]  /*51f0*/  MOV R200, R7 ;  /* 0x0000000700c87202 */ /* 0x000fe20000000f00 */
[C---:B------:R-:W-:Y:S01]  /*5200*/  @P2 FFMA.FTZ R128, R137.reuse, R131, R8 ;  /* 0x0000008389802223 */ /* 0x040fe20000010008 */
[C---:B------:R-:W-:Y:S01]  /*5210*/  @P2 FFMA.FTZ R200, R137.reuse, R136, R7 ;  /* 0x0000008889c82223 */ /* 0x040fe20000010007 */
[--C-:B------:R-:W-:Y:S01]  /*5220*/  @P3 HADD2.F32 R131, -RZ, R36.reuse.H1_H1 ;  /* 0x30000024ff833230 */ /* 0x100fe20000004100 */
[----:B------:R-:W-:Y:S01]  /*5230*/  MOV R130, R10 ;  /* 0x0000000a00827202 */ /* 0x000fe20000000f00 */
[----:B------:R-:W-:Y:S01]  /*5240*/  @P2 FFMA.FTZ R130, R137, R133, R10 ;  /* 0x0000008589822223 */ /* 0x000fe2000001000a */
[----:B------:R-:W3:Y:S01]  /*5250*/  @P3 LDC R196, c[0x0][0x40c] ;  /* 0x00010300ffc43b82 */ /* 0x000ee20000000800 */
[----:B0-----:R-:W-:Y:S01]  /*5260*/  @P3 FMUL.FTZ R136, R129, R132 ;  /* 0x0000008481883220 */ /* 0x001fe20000410000 */
[----:B------:R-:W-:-:S02]  /*5270*/  @P3 HADD2.F32 R2, -RZ, R36.H0_H0 ;  /* 0x20000024ff023230 */ /* 0x000fc40000004100 */
[----:B------:R-:W-:Y:S01]  /*5280*/  @P2 FADD.FTZ R140, R183, -R138 ;  /* 0x8000008ab78c2221 */ /* 0x000fe20000010000 */
[--C-:B------:R-:W-:Y:S02]  /*5290*/  @P3 HADD2.F32 R134, -RZ, R37.reuse.H0_H0 ;  /* 0x20000025ff863230 */ /* 0x100fe40000004100 */
        /* <DEDUP_REMOVED lines=9> */
[----:B------:R-:W-:Y:S01]  /*5330*/  MOV R132, R4 ;  /* 0x0000000400847202 */ /* 0x000fe20000000f00 */
[----:B------:R-:W-:Y:S01]  /*5340*/  @P2 FADD.FTZ R198, R187, -R198 ;  /* 0x800000c6bbc62221 */ /* 0x000fe20000010000 */
[----:B------:R-:W1:Y:S01]  /*5350*/  @P3 LDC R202, c[0x0][0x40c] ;  /* 0x00010300ffca3b82 */ /* 0x000e620000000800 */
[----:B--2---:R-:W-:Y:S01]  /*5360*/  @P3 FMUL.FTZ R139, R130, R139 ;  /* 0x0000008b828b3220 */ /* 0x004fe20000410000 */
[----:B------:R-:W-:Y:S01]  /*5370*/  @P3 F2FP.F16.F32.PACK_AB R2, RZ, R2 ;  /* 0x00000002ff02323e */ /* 0x000fe200000000ff */
[----:B------:R-:W-:Y:S01]  /*5380*/  @P2 FADD.FTZ R203, R190, -R203 ;  /* 0x800000cbbecb2221 */ /* 0x000fe20000010000 */
[----:B------:R-:W-:Y:S01]  /*5390*/  @P2 FFMA.FTZ R132, R137, R201, R4 ;  /* 0x000000c989842223 */ /* 0x000fe20000010004 */
[----:B------:R-:W-:Y:S01]  /*53a0*/  @P3 FMUL.FTZ R134, R139, R134 ;  /* 0x000000868b863220 */ /* 0x000fe20000410000 */
[----:B------:R-:W-:Y:S01]  /*53b0*/  MOV R133, R5 ;  /* 0x0000000500857202 */ /* 0x000fe20000000f00 */
[----:B------:R-:W-:Y:S01]  /*53c0*/  @P2 FFMA.FTZ R133, R137, R198, R5 ;  /* 0x000000c689852223 */ /* 0x000fe20000010005 */
[----:B------:R-:W2:Y:S01]  /*53d0*/  @P3 LDC R205, c[0x0][0x40c] ;  /* 0x00010300ffcd3b82 */ /* 0x000ea20000000800 */
[----:B---3--:R-:W-:Y:S01]  /*53e0*/  @P3 FMUL.FTZ R196, R131, R196 ;  /* 0x000000c483c43220 */ /* 0x008fe20000410000 */
[----:B------:R-:W-:Y:S01]  /*53f0*/  @P3 F2FP.F16.F32.PACK_AB R140, RZ, R134 ;  /* 0x00000086ff8c323e */ /* 0x000fe200000000ff */
[----:B-----5:R-:W-:Y:S01]  /*5400*/  @P3 HADD2.F32 R198, -RZ, R120.H1_H1 ;  /* 0x30000078ffc63230 */ /* 0x020fe20000004100 */
[----:B------:R-:W-:Y:S01]  /*5410*/  MOV R134, R6 ;  /* 0x0000000600867202 */ /* 0x000fe20000000f00 */
[----:B------:R-:W-:Y:S01]  /*5420*/  @P3 FMUL.FTZ R141, R196, R141 ;  /* 0x0000008dc48d3220 */ /* 0x000fe20000410000 */
[----:B------:R-:W-:Y:S01]  /*5430*/  @P3 PRMT R124, R2, 0x7610, R124 ;  /* 0x00007610027c3816 */ /* 0x000fe2000000007c */
[----:B------:R-:W-:Y:S01]  /*5440*/  @P2 FFMA.FTZ R134, R137, R203, R6 ;  /* 0x000000cb89862223 */ /* 0x000fe20000010006 */
[----:B------:R-:W-:-:S02]  /*5450*/  @P3 HADD2.F32 R2, -RZ, R38.H0_H0 ;  /* 0x20000026ff023230 */ /* 0x000fc40000004100 */
[----:B0-----:R-:W-:Y:S01]  /*5460*/  @P3 FMUL.FTZ R137, R132, R199 ;  /* 0x000000c784893220 */ /* 0x001fe20000410000 */
[----:B------:R-:W-:Y:S01]  /*5470*/  @P3 F2FP.F16.F32.PACK_AB R141, RZ, R141 ;  /* 0x0000008dff8d323e */ /* 0x000fe200000000ff */
[----:B------:R-:W-:Y:S01]  /*5480*/  @P3 HADD2.F32 R199, -RZ, R38.H1_H1 ;  /* 0x30000026ffc73230 */ /* 0x000fe20000004100 */
[----:B------:R-:W-:Y:S01]  /*5490*/  @P3 PRMT R125, R140, 0x7610, R125 ;  /* 0x000076108c7d3816 */ /* 0x000fe2000000007d */
[----:B------:R-:W-:Y:S01]  /*54a0*/  @P3 FMUL.FTZ R2, R137, R2 ;  /* 0x0000000289023220 */ /* 0x000fe20000410000 */
[----:B------:R-:W-:Y:S01]  /*54b0*/  @P3 PRMT R124, R124, 0x5410, R138 ;  /* 0x000054107c7c3816 */ /* 0x000fe2000000008a */
[----:B------:R-:W-:Y:S02]  /*54c0*/  @P3 HADD2.F32 R140, -RZ, R39.H0_H0 ;  /* 0x20000027ff8c3230 */ /* 0x000fe40000004100 */
[----:B-1----:R-:W-:Y:S01]  /*54d0*/  @P3 FMUL.FTZ R138, R133, R202 ;  /* 0x000000ca858a3220 */ /* 0x002fe20000410000 */
[----:B------:R-:W-:Y:S01]  /*54e0*/  @P3 PRMT R125, R125, 0x5410, R141 ;  /* 0x000054107d7d3816 */ /* 0x000fe2000000008d */
[----:B------:R-:W-:Y:S01]  /*54f0*/  @P3 HADD2.F32 R141, -RZ, R120.H0_H0 ;  /* 0x20000078ff8d3230 */ /* 0x000fe20000004100 */
[----:B------:R-:W-:Y:S01]  /*5500*/  @P3 F2FP.F16.F32.PACK_AB R2, RZ, R2 ;  /* 0x00000002ff02323e */ /* 0x000fe200000000ff */
[----:B------:R-:W-:Y:S01]  /*5510*/  @P3 FMUL.FTZ R199, R138, R199 ;  /* 0x000000c78ac73220 */ /* 0x000fe20000410000 */
[----:B------:R-:W-:Y:S01]  /*5520*/  @P3 FFMA.FTZ R77, R198, R136, R77 ;  /* 0x00000088c64d3223 */ /* 0x000fe2000001004d */
[----:B------:R-:W-:-:S02]  /*5530*/  @P3 HADD2.F32 R136, -RZ, R122.H1_H1 ;  /* 0x3000007aff883230 */ /* 0x000fc40000004100 */
[----:B------:R-:W-:Y:S01]  /*5540*/  @P3 FFMA.FTZ R76, R141, R135, R76 ;  /* 0x000000878d4c3223 */ /* 0x000fe2000001004c */
[----:B--2---:R-:W-:Y:S01]  /*5550*/  @P3 FMUL.FTZ R201, R134, R205 ;  /* 0x000000cd86c93220 */ /* 0x004fe20000410000 */
[----:B------:R-:W-:Y:S01]  /*5560*/  @P3 PRMT R126, R2, 0x7610, R126 ;  /* 0x00007610027e3816 */ /* 0x000fe2000000007e */
[--C-:B------:R-:W-:Y:S01]  /*5570*/  @P3 HADD2.F32 R135, -RZ, R121.reuse.H0_H0 ;  /* 0x20000079ff873230 */ /* 0x100fe20000004100 */
[----:B------:R-:W-:Y:S01]  /*5580*/  @P3 F2FP.F16.F32.PACK_AB R199, RZ, R199 ;  /* 0x000000c7ffc7323e */ /* 0x000fe200000000ff */
[----:B------:R-:W-:Y:S01]  /*5590*/  @P3 FMUL.FTZ R140, R201, R140 ;  /* 0x0000008cc98c3220 */ /* 0x000fe20000410000 */
[----:B------:R-:W-:Y:S02]  /*55a0*/  @P3 HADD2.F32 R2, -RZ, R121.H1_H1 ;  /* 0x30000079ff023230 */ /* 0x000fe40000004100 */
        /* <DEDUP_REMOVED lines=20> */
.L_x_8557:
        /* <DEDUP_REMOVED lines=12> */
[----:B------:R-:W-:-:S02]  /*57b0*/  @P3 HADD2.F32 R140, -RZ, R36.H0_H0 ;  /* 0x20000024ff8c3230 */ /* 0x000fc40000004100 */
[----:B------:R-:W-:Y:S01]  /*57c0*/  @P2 FFMA.FTZ R205, R185, R136, R199 ;  /* 0x00000088b9cd2223 */ /* 0x000fe200000100c7 */
[----:B------:R-:W-:Y:S01]  /*57d0*/  MOV R141, R10 ;  /* 0x0000000a008d7202 */ /* 0x000fe20000000f00 */
[----:B------:R-:W-:Y:S01]  /*57e0*/  @P2 FADD.FTZ R198, R182, -R139 ;  /* 0x8000008bb6c62221 */ /* 0x000fe20000010000 */
[----:B------:R-:W2:Y:S01]  /*57f0*/  @P3 LDC R204, c[0x0][0x40c] ;  /* 0x00010300ffcc3b82 */ /* 0x000ea20000000800 */
[----:B------:R-:W-:Y:S01]  /*5800*/  @P2 FADD.FTZ R200, R183, -R200 ;  /* 0x800000c8b7c82221 */ /* 0x000fe20000010000 */
[----:B------:R-:W-:Y:S01]  /*5810*/  @P2 FADD.FTZ R205, R186, -R205 ;  /* 0x800000cdbacd2221 */ /* 0x000fe20000010000 */
[C---:B------:R-:W-:Y:S01]  /*5820*/  @P2 FFMA.FTZ R141, R137.reuse, R198, R10 ;  /* 0x000000c6898d2223 */ /* 0x040fe2000001000a */
[----:B------:R-:W-:Y:S01]  /*5830*/  MOV R196, R11 ;  /* 0x0000000b00c47202 */ /* 0x000fe20000000f00 */
[----:B------:R-:W-:Y:S01]  /*5840*/  @P2 FFMA.FTZ R196, R137, R200, R11 ;  /* 0x000000c889c42223 */ /* 0x000fe2000001000b */
[----:B------:R-:W-:Y:S01]  /*5850*/  @P2 FFMA.FTZ R211, R189, R136, R199 ;  /* 0x00000088bdd32223 */ /* 0x000fe200000100c7 */
[----:B------:R-:W-:Y:S01]  /*5860*/  MOV R198, R4 ;  /* 0x0000000400c67202 */ /* 0x000fe20000000f00 */
[----:B-1----:R-:W-:Y:S01]  /*5870*/  @P3 FMUL.FTZ R138, R138, R203 ;  /* 0x000000cb8a8a3220 */ /* 0x002fe20000410000 */
[----:B------:R-:W1:Y:S01]  /*5880*/  @P3 LDC R207, c[0x0][0x40c] ;  /* 0x00010300ffcf3b82 */ /* 0x000e620000000800 */
[----:B------:R-:W-:Y:S01]  /*5890*/  @P2 FFMA.FTZ R198, R137, R205, R4 ;  /* 0x000000cd89c62223 */ /* 0x000fe20000010004 */
[----:B------:R-:W-:-:S02]  /*58a0*/  @P3 HADD2.F32 R205, -RZ, R37.H1_H1 ;  /* 0x30000025ffcd3230 */ /* 0x000fc40000004100 */
[----:B------:R-:W-:Y:S01]  /*58b0*/  @P2 FADD.FTZ R211, R190, -R211 ;  /* 0x800000d3bed32221 */ /* 0x000fe20000010000 */
[----:B------:R-:W-:Y:S02]  /*58c0*/  MOV R202, R6 ;  /* 0x0000000600ca7202 */ /* 0x000fe40000000f00 */
[----:B------:R-:W-:Y:S01]  /*58d0*/  MOV R200, R5 ;  /* 0x0000000500c87202 */ /* 0x000fe20000000f00 */
[----:B0-----:R-:W-:Y:S01]  /*58e0*/  @P3 FMUL.FTZ R139, R2, R201 ;  /* 0x000000c9028b3220 */ /* 0x001fe20000410000 */
[----:B------:R-:W0:Y:S01]  /*58f0*/  @P3 LDC R203, c[0x0][0x40c] ;  /* 0x00010300ffcb3b82 */ /* 0x000e220000000800 */
[----:B------:R-:W-:Y:S02]  /*5900*/  @P3 HADD2.F32 R201, -RZ, R36.H1_H1 ;  /* 0x30000024ffc93230 */ /* 0x000fe40000004100 */
[----:B------:R-:W-:Y:S01]  /*5910*/  @P2 FFMA.FTZ R202, R137, R211, R6 ;  /* 0x000000d389ca2223 */ /* 0x000fe20000010006 */
[----:B------:R-:W-:Y:S01]  /*5920*/  @P3 FMUL.FTZ R2, R140, R139 ;  /* 0x0000008b8c023220 */ /* 0x000fe20000410000 */
[----:B------:R-:W-:Y:S01]  /*5930*/  @P2 FFMA.FTZ R140, R188, R136, R199 ;  /* 0x00000088bc8c2223 */ /* 0x000fe200000100c7 */
[----:B--2---:R-:W-:-:S02]  /*5940*/  @P3 FMUL.FTZ R141, R141, R204 ;  /* 0x000000cc8d8d3220 */ /* 0x004fc40000410000 */
[----:B------:R-:W2:Y:S01]  /*5950*/  @P3 LDC R213, c[0x0][0x40c] ;  /* 0x00010300ffd53b82 */ /* 0x000ea20000000800 */
[----:B------:R-:W-:Y:S01]  /*5960*/  @P3 F2FP.F16.F32.PACK_AB R2, RZ, R2 ;  /* 0x00000002ff02323e */ /* 0x000fe200000000ff */
[----:B------:R-:W-:Y:S01]  /*5970*/  @P2 FADD.FTZ R206, R187, -R140 ;  /* 0x8000008cbbce2221 */ /* 0x000fe20000010000 */
[----:B------:R-:W-:Y:S02]  /*5980*/  @P3 FMUL.FTZ R140, R201, R138 ;  /* 0x0000008ac98c3220 */ /* 0x000fe40000410000 */
[----:B------:R-:W-:Y:S01]  /*5990*/  @P3 PRMT R124, R2, 0x7610, R124 ;  /* 0x00007610027c3816 */ /* 0x000fe2000000007c */
[----:B------:R-:W-:Y:S02]  /*59a0*/  @P3 HADD2.F32 R2, -RZ, R37.H0_H0 ;  /* 0x20000025ff023230 */ /* 0x000fe40000004100 */
[----:B------:R-:W-:Y:S01]  /*59b0*/  @P2 FFMA.FTZ R200, R137, R206, R5 ;  /* 0x000000ce89c82223 */ /* 0x000fe20000010005 */
[----:B------:R-:W3:Y:S01]  /*59c0*/  @P3 LDC R209, c[0x0][0x40c] ;  /* 0x00010300ffd13b82 */ /* 0x000ee20000000800 */
[----:B------:R-:W-:Y:S01]  /*59d0*/  @P3 F2FP.F16.F32.PACK_AB R140, RZ, R140 ;  /* 0x0000008cff8c323e */ /* 0x000fe200000000ff */
[----:B-1----:R-:W-:Y:S01]  /*59e0*/  @P3 FMUL.FTZ R201, R198, R207 ;  /* 0x000000cfc6c93220 */ /* 0x002fe20000410000 */
[----:B------:R-:W-:Y:S01]  /*59f0*/  @P3 FMUL.FTZ R2, R2, R141 ;  /* 0x0000008d02023220 */ /* 0x000fe20000410000 */
[----:B------:R-:W-:Y:S01]  /*5a00*/  @P3 HADD2.F32 R198, -RZ, R38.H0_H0 ;  /* 0x20000026ffc63230 */ /* 0x000fe20000004100 */
[----:B------:R-:W-:Y:S01]  /*5a10*/  @P3 PRMT R124, R124, 0x5410, R140 ;  /* 0x000054107c7c3816 */ /* 0x000fe2000000008c */
[----:B-----5:R-:W-:-:S02]  /*5a20*/  @P3 HADD2.F32 R207, -RZ, R121.H0_H0 ;  /* 0x20000079ffcf3230 */ /* 0x020fc40000004100 */
[----:B0-----:R-:W-:Y:S01]  /*5a30*/  @P3 FMUL.FTZ R196, R196, R203 ;  /* 0x000000cbc4c43220 */ /* 0x001fe20000410000 */
[----:B------:R-:W-:Y:S01]  /*5a40*/  @P3 F2FP.F16.F32.PACK_AB R2, RZ, R2 ;  /* 0x00000002ff02323e */ /* 0x000fe200000000ff */
[----:B------:R-:W-:Y:S01]  /*5a50*/  @P3 FMUL.FTZ R198, R198, R201 ;  /* 0x000000c9c6c63220 */ /* 0x000fe20000410000 */
[----:B------:R-:W-:Y:S01]  /*5a60*/  @P3 FFMA.FTZ R78, R207, R141, R78 ;  /* 0x0000008dcf4e3223 */ /* 0x000fe2000001004e */
[----:B------:R-:W-:Y:S01]  /*5a70*/  @P3 FMUL.FTZ R140, R205, R196 ;  /* 0x000000c4cd8c3220 */ /* 0x000fe20000410000 */
[----:B------:R-:W-:Y:S01]  /*5a80*/  @P3 HADD2.F32 R205, -RZ, R38.H1_H1 ;  /* 0x30000026ffcd3230 */ /* 0x000fe20000004100 */
[----:B------:R-:W-:Y:S01]  /*5a90*/  @P3 PRMT R125, R2, 0x7610, R125 ;  /* 0x00007610027d3816 */ /* 0x000fe2000000007d */
[----:B------:R-:W-:Y:S02]  /*5aa0*/  @P3 HADD2.F32 R141, -RZ, R123.H0_H0 ;  /* 0x2000007bff8d3230 */ /* 0x000fe40000004100 */
[----:B--2---:R-:W-:Y:S01]  /*5ab0*/  @P3 FMUL.FTZ R203, R202, R213 ;  /* 0x000000d5cacb3220 */ /* 0x004fe20000410000 */
[----:B------:R-:W-:Y:S01]  /*5ac0*/  @P3 F2FP.F16.F32.PACK_AB R140, RZ, R140 ;  /* 0x0000008cff8c323e */ /* 0x000fe200000000ff */
[----:B------:R-:W-:Y:S01]  /*5ad0*/  @P3 HADD2.F32 R202, -RZ, R39.H0_H0 ;  /* 0x20000027ffca3230 */ /* 0x000fe20000004100 */
[----:B------:R-:W-:Y:S01]  /*5ae0*/  @P3 F2FP.F16.F32.PACK_AB R198, RZ, R198 ;  /* 0x000000c6ffc6323e */ /* 0x000fe200000000ff */
[----:B------:R-:W-:Y:S01]  /*5af0*/  @P3 FFMA.FTZ R74, R141, R203, R74 ;  /* 0x000000cb8d4a3223 */ /* 0x000fe2000001004a */
[----:B------:R-:W-:-:S02]  /*5b00*/  @P3 PRMT R125, R125, 0x5410, R140 ;  /* 0x000054107d7d3816 */ /* 0x000fc4000000008c */
[----:B------:R-:W-:Y:S01]  /*5b10*/  @P3 FMUL.FTZ R140, R202, R203 ;  /* 0x000000cbca8c3220 */ /* 0x000fe20000410000 */
[----:B---3--:R-:W-:Y:S01]  /*5b20*/  @P3 FMUL.FTZ R200, R200, R209 ;  /* 0x000000d1c8c83220 */ /* 0x008fe20000410000 */
[--C-:B------:R-:W-:Y:S01]  /*5b30*/  @P3 HADD2.F32 R202, -RZ, R120.reuse.H1_H1 ;  /* 0x30000078ffca3230 */ /* 0x100fe20000004100 */
[----:B------:R-:W-:Y:S02]  /*5b40*/  @P3 PRMT R126, R198, 0x7610, R126 ;  /* 0x00007610c67e3816 */ /* 0x000fe4000000007e */
[----:B------:R-:W-:Y:S01]  /*5b50*/  @P3 FMUL.FTZ R2, R205, R200 ;  /* 0x000000c8cd023220 */ /* 0x000fe20000410000 */
[----:B------:R-:W-:Y:S02]  /*5b60*/  @P3 HADD2.F32 R205, -RZ, R120.H0_H0 ;  /* 0x20000078ffcd3230 */ /* 0x000fe40000004100 */
[----:B------:R-:W-:Y:S01]  /*5b70*/  @P3 FFMA.FTZ R77, R202, R138, R77 ;  /* 0x0000008aca4d3223 */ /* 0x000fe2000001004d */
[----:B------:R-:W-:Y:S01]  /*5b80*/  @P3 HADD2.F32 R138, -RZ, R121.H1_H1 ;  /* 0x30000079ff8a3230 */ /* 0x000fe20000004100 */
[----:B------:R-:W-:Y:S01]  /*5b90*/  @P3 F2FP.F16.F32.PACK_AB R140, RZ, R140 ;  /* 0x0000008cff8c323e */ /* 0x000fe200000000ff */
[----:B------:R-:W-:-:S02]  /*5ba0*/  @P3 HADD2.F32 R202, -RZ, R122.H1_H1 ;  /* 0x3000007affca3230 */ /* 0x000fc40000004100 */
[----:B------:R-:W-:Y:S01]  /*5bb0*/  @P3 FFMA.FTZ R76, R205, R139, R76 ;  /* 0x0000008bcd4c3223 */ /* 0x000fe2000001004c */
[----:B------:R-:W-:Y:S01]  /*5bc0*/  @P3 HADD2.F32 R139, -RZ, R122.H0_H0 ;  /* 0x2000007aff8b3230 */ /* 0x000fe20000004100 */
[----:B------:R-:W-:Y:S01]  /*5bd0*/  @P3 F2FP.F16.F32.PACK_AB R2, RZ, R2 ;  /* 0x00000002ff02323e */ /* 0x000fe200000000ff */
[----:B------:R-:W-:Y:S01]  /*5be0*/  @P3 FFMA.FTZ R79, R138, R196, R79 ;  /* 0x000000c48a4f3223 */ /* 0x000fe2000001004f */
[----:B------:R-:W-:Y:S01]  /*5bf0*/  @P3 FFMA.FTZ R73, R202, R200, R73 ;  /* 0x000000c8ca493223 */ /* 0x000fe20000010049 */
[----:B------:R-:W-:Y:S01]  /*5c00*/  @P3 PRMT R127, R140, 0x7610, R127 ;  /* 0x000076108c7f3816 */ /* 0x000fe2000000007f */
[----:B------:R-:W-:Y:S01]  /*5c10*/  @P3 FFMA.FTZ R72, R139, R201, R72 ;  /* 0x000000c98b483223 */ /* 0x000fe20000010048 */
        /* <DEDUP_REMOVED lines=14> */
.L_x_8556:
        /* <DEDUP_REMOVED lines=9> */
[----:B------:R-:W0:Y:S01]  /*5d90*/  @P3 LDC R135, c[0x0][0x40c] ;  /* 0x00010300ff873b82 */ /* 0x000e220000000800 */
[----:B------:R-:W-:Y:S01]  /*5da0*/  FADD.FTZ R128, R178, -R129 ;  /* 0x80000081b2807221 */ /* 0x000fe20000010000 */
[----:B------:R-:W-:Y:S01]  /*5db0*/  FADD.FTZ R130, R179, -R130 ;  /* 0x80000082b3827221 */ /* 0x000fe20000010000 */
[----:B------:R-:W-:Y:S01]  /*5dc0*/  ISETP.GT.AND P0, PT, R2, RZ, PT ;  /* 0x000000ff0200720c */ /* 0x000fe20003f04270 */
[----:B------:R-:W-:Y:S01]  /*5dd0*/  FADD.FTZ R132, R182, -R131 ;  /* 0x80000083b6847221 */ /* 0x000fe20000010000 */
[C---:B------:R-:W-:Y:S01]  /*5de0*/  FMUL.FTZ R128, R137.reuse, R128 ;  /* 0x0000008089807220 */ /* 0x040fe20000410000 */
[C---:B------:R-:W-:Y:S01]  /*5df0*/  FMUL.FTZ R129, R137.reuse, R130 ;  /* 0x0000008289817220 */ /* 0x040fe20000410000 */
[--C-:B------:R-:W-:Y:S01]  /*5e00*/  @P3 HADD2.F32 R2, -RZ, R36.reuse.H0_H0 ;  /* 0x20000024ff023230 */ /* 0x100fe20000004100 */
[----:B------:R-:W1:Y:S01]  /*5e10*/  @P3 LDC R136, c[0x0][0x40c] ;  /* 0x00010300ff883b82 */ /* 0x000e620000000800 */
[----:B------:R-:W-:Y:S01]  /*5e20*/  FMUL.FTZ R130, R137, R132 ;  /* 0x0000008489827220 */ /* 0x000fe20000410000 */
[----:B------:R-:W-:Y:S01]  /*5e30*/  FSEL R128, R128, RZ, P0 ;  /* 0x000000ff80807208 */ /* 0x000fe20000000000 */
[----:B------:R-:W-:Y:S01]  /*5e40*/  @P3 HADD2.F32 R133, -RZ, R36.H1_H1 ;  /* 0x30000024ff853230 */ /* 0x000fe20000004100 */
[----:B------:R-:W-:Y:S01]  /*5e50*/  FSEL R129, R129, RZ, P0 ;  /* 0x000000ff81817208 */ /* 0x000fe20000000000 */
[----:B------:R-:W-:Y:S01]  /*5e60*/  FADD.FTZ R138, R183, -R138 ;  /* 0x8000008ab78a7221 */ /* 0x000fe20000010000 */
[----:B------:R-:W-:Y:S01]  /*5e70*/  FADD.FTZ R196, R186, -R141 ;  /* 0x8000008dbac47221 */ /* 0x000fe20000010000 */
[----:B------:R-:W-:Y:S01]  /*5e80*/  FSEL R130, R130, RZ, P0 ;  /* 0x000000ff82827208 */ /* 0x000fe20000000000 */
[----:B------:R-:W2:Y:S01]  /*5e90*/  @P3 LDC R139, c[0x0][0x40c] ;  /* 0x00010300ff8b3b82 */ /* 0x000ea20000000800 */
[----:B------:R-:W-:Y:S01]  /*5ea0*/  FMUL.FTZ R131, R137, R138 ;  /* 0x0000008a89837220 */ /* 0x000fe20000410000 */
[----:B------:R-:W-:-:S02]  /*5eb0*/  @P3 HADD2.F32 R134, -RZ, R37.H0_H0 ;  /* 0x20000025ff863230 */ /* 0x000fc40000004100 */
[----:B------:R-:W-:Y:S01]  /*5ec0*/  FMUL.FTZ R138, R137, R196 ;  /* 0x000000c4898a7220 */ /* 0x000fe20000410000 */
[----:B------:R-:W-:Y:S01]  /*5ed0*/  FADD.FTZ R198, R187, -R198 ;  /* 0x800000c6bbc67221 */ /* 0x000fe20000010000 */
[----:B------:R-:W-:Y:S01]  /*5ee0*/  FADD.FTZ R202, R190, -R203 ;  /* 0x800000cbbeca7221 */ /* 0x000fe20000010000 */
[----:B------:R-:W-:Y:S01]  /*5ef0*/  FSEL R131, R131, RZ, P0 ;  /* 0x000000ff83837208 */ /* 0x000fe20000000000 */
[----:B------:R-:W-:Y:S01]  /*5f00*/  FADD.FTZ R204, R191, -R204 ;  /* 0x800000ccbfcc7221 */ /* 0x000fe20000010000 */
[----:B------:R-:W3:Y:S01]  /*5f10*/  @P3 LDC R140, c[0x0][0x40c] ;  /* 0x00010300ff8c3b82 */ /* 0x000ee20000000800 */
[----:B0-----:R-:W-:Y:S01]  /*5f20*/  @P3 FMUL.FTZ R135, R128, R135 ;  /* 0x0000008780873220 */ /* 0x001fe20000410000 */
[C---:B------:R-:W-:Y:S01]  /*5f30*/  FMUL.FTZ R141, R137.reuse, R198 ;  /* 0x000000c6898d7220 */ /* 0x040fe20000410000 */
[C---:B------:R-:W-:Y:S01]  /*5f40*/  FMUL.FTZ R196, R137.reuse, R202 ;  /* 0x000000ca89c47220 */ /* 0x040fe20000410000 */
[----:B------:R-:W-:Y:S01]  /*5f50*/  FMUL.FTZ R198, R137, R204 ;  /* 0x000000cc89c67220 */ /* 0x000fe20000410000 */
[----:B------:R-:W-:Y:S01]  /*5f60*/  @P3 FMUL.FTZ R2, R2, R135 ;  /* 0x0000008702023220 */ /* 0x000fe20000410000 */
[----:B------:R-:W-:-:S02]  /*5f70*/  @P3 HADD2.F32 R199, -RZ, R37.H1_H1 ;  /* 0x30000025ffc73230 */ /* 0x000fc40000004100 */
[----:B------:R-:W0:Y:S01]  /*5f80*/  @P3 LDC R201, c[0x0][0x40c] ;  /* 0x00010300ffc93b82 */ /* 0x000e220000000800 */
[----:B-1----:R-:W-:Y:S01]  /*5f90*/  @P3 FMUL.FTZ R136, R129, R136 ;  /* 0x0000008881883220 */ /* 0x002fe20000410000 */
[----:B------:R-:W-:-:S03]  /*5fa0*/  @P3 F2FP.F16.F32.PACK_AB R2, RZ, R2 ;  /* 0x00000002ff02323e */ /* 0x000fc600000000ff */
[----:B------:R-:W-:Y:S01]  /*5fb0*/  @P3 FMUL.FTZ R132, R133, R136 ;  /* 0x0000008885843220 */ /* 0x000fe20000410000 */
[----:B------:R-:W-:Y:S02]  /*5fc0*/  @P3 PRMT R124, R2, 0x7610, R124 ;  /* 0x00007610027c3816 */ /* 0x000fe4000000007c */
[----:B------:R-:W1:Y:S01]  /*5fd0*/  @P3 LDC R200, c[0x0][0x40c] ;  /* 0x00010300ffc83b82 */ /* 0x000e620000000800 */
[----:B--2---:R-:W-:Y:S01]  /*5fe0*/  @P3 FMUL.FTZ R139, R130, R139 ;  /* 0x0000008b828b3220 */ /* 0x004fe20000410000 */
[----:B------:R-:W-:Y:S02]  /*5ff0*/  @P3 F2FP.F16.F32.PACK_AB R133, RZ, R132 ;  /* 0x00000084ff85323e */ /* 0x000fe400000000ff */
[----:B------:R-:W-:Y:S01]  /*6000*/  FSEL R132, R138, RZ, P0 ;  /* 0x000000ff8a847208 */ /* 0x000fe20000000000 */
[----:B------:R-:W-:Y:S01]  /*6010*/  @P3 FMUL.FTZ R134, R134, R139 ;  /* 0x0000008b86863220 */ /* 0x000fe20000410000 */
[----:B------:R-:W-:Y:S02]  /*6020*/  @P3 PRMT R124, R124, 0x5410, R133 ;  /* 0x000054107c7c3816 */ /* 0x000fe40000000085 */
[----:B------:R-:W2:Y:S01]  /*6030*/  @P3 LDC R205, c[0x0][0x40c] ;  /* 0x00010300ffcd3b82 */ /* 0x000ea20000000800 */
[----:B---3--:R-:W-:Y:S01]  /*6040*/  @P3 FMUL.FTZ R138, R131, R140 ;  /* 0x0000008c838a3220 */ /* 0x008fe20000410000 */
[----:B------:R-:W-:Y:S01]  /*6050*/  @P3 HADD2.F32 R140, -RZ, R38.H0_H0 ;  /* 0x20000026ff8c3230 */ /* 0x000fe20000004100 */
[----:B------:R-:W-:-:S02]  /*6060*/  @P3 F2FP.F16.F32.PACK_AB R134, RZ, R134 ;  /* 0x00000086ff86323e */ /* 0x000fc400000000ff */
[----:B------:R-:W-:Y:S01]  /*6070*/  FSEL R133, R141, RZ, P0 ;  /* 0x000000ff8d857208 */ /* 0x000fe20000000000 */
[----:B------:R-:W-:Y:S01]  /*6080*/  @P3 FMUL.FTZ R2, R199, R138 ;  /* 0x0000008ac7023220 */ /* 0x000fe20000410000 */
[----:B------:R-:W-:Y:S01]  /*6090*/  @P3 PRMT R125, R134, 0x7610, R125 ;  /* 0x00007610867d3816 */ /* 0x000fe2000000007d */
[----:B0-----:R-:W-:Y:S01]  /*60a0*/  @P3 FMUL.FTZ R137, R132, R201 ;  /* 0x000000c984893220 */ /* 0x001fe20000410000 */
[----:B------:R-:W-:Y:S01]  /*60b0*/  FSEL R134, R196, RZ, P0 ;  /* 0x000000ffc4867208 */ /* 0x000fe20000000000 */
[----:B------:R-:W-:Y:S01]  /*60c0*/  @P3 HADD2.F32 R199, -RZ, R38.H1_H1 ;  /* 0x30000026ffc73230 */ /* 0x000fe20000004100 */
[----:B------:R-:W-:Y:S01]  /*60d0*/  @P3 F2FP.F16.F32.PACK_AB R2, RZ, R2 ;  /* 0x00000002ff02323e */ /* 0x000fe200000000ff */
[----:B------:R-:W-:Y:S01]  /*60e0*/  @P3 FMUL.FTZ R140, R140, R137 ;  /* 0x000000898c8c3220 */ /* 0x000fe20000410000 */
[----:B-----5:R-:W-:Y:S02]  /*60f0*/  @P3 HADD2.F32 R201, -RZ, R121.H0_H0 ;  /* 0x20000079ffc93230 */ /* 0x020fe40000004100 */
[----:B------:R-:W-:Y:S01]  /*6100*/  @P3 PRMT R125, R125, 0x5410, R2 ;  /* 0x000054107d7d3816 */ /* 0x000fe20000000002 */
[----:B-1----:R-:W-:Y:S01]  /*6110*/  @P3 FMUL.FTZ R196, R133, R200 ;  /* 0x000000c885c43220 */ /* 0x002fe20000410000 */
[----:B------:R-:W-:Y:S01]  /*6120*/  @P3 F2FP.F16.F32.PACK_AB R140, RZ, R140 ;  /* 0x0000008cff8c323e */ /* 0x000fe200000000ff */
[----:B------:R-:W-:-:S02]  /*6130*/  @P3 HADD2.F32 R200, -RZ, R39.H0_H0 ;  /* 0x20000027ffc83230 */ /* 0x000fc40000004100 */
[----:B------:R-:W-:Y:S01]  /*6140*/  @P3 FFMA.FTZ R78, R201, R139, R78 ;  /* 0x0000008bc94e3223 */ /* 0x000fe2000001004e */
[----:B------:R-:W-:Y:S01]  /*6150*/  @P3 FMUL.FTZ R2, R199, R196 ;  /* 0x000000c4c7023220 */ /* 0x000fe20000410000 */
[----:B------:R-:W-:Y:S01]  /*6160*/  @P3 PRMT R126, R140, 0x7610, R126 ;  /* 0x000076108c7e3816 */ /* 0x000fe2000000007e */
[----:B------:R-:W-:Y:S02]  /*6170*/  @P3 HADD2.F32 R199, -RZ, R120.H0_H0 ;  /* 0x20000078ffc73230 */ /* 0x000fe40000004100 */
[----:B--2---:R-:W-:Y:S01]  /*6180*/  @P3 FMUL.FTZ R141, R134, R205 ;  /* 0x000000cd868d3220 */ /* 0x004fe20000410000 */
[----:B------:R-:W-:Y:S01]  /*6190*/  @P3 HADD2.F32 R139, -RZ, R122.H0_H0 ;  /* 0x2000007aff8b3230 */ /* 0x000fe20000004100 */
[----:B------:R-:W-:Y:S01]  /*61a0*/  @P3 F2FP.F16.F32.PACK_AB R2, RZ, R2 ;  /* 0x00000002ff02323e */ /* 0x000fe200000000ff */
[----:B------:R-:W-:Y:S01]  /*61b0*/  @P3 FFMA.FTZ R76, R199, R135, R76 ;  /* 0x00000087c74c3223 */ /* 0x000fe2000001004c */
[----:B------:R-:W-:Y:S01]  /*61c0*/  @P3 FMUL.FTZ R140, R200, R141 ;  /* 0x0000008dc88c3220 */ /* 0x000fe20000410000 */
[----:B------:R-:W-:Y:S01]  /*61d0*/  @P3 HADD2.F32 R200, -RZ, R120.H1_H1 ;  /* 0x30000078ffc83230 */ /* 0x000fe20000004100 */
[----:B------:R-:W-:Y:S01]  /*61e0*/  FSEL R135, R198, RZ, P0 ;  /* 0x000000ffc6877208 */ /* 0x000fe20000000000 */
[----:B------:R-:W-:-:S02]  /*61f0*/  @P3 HADD2.F32 R199, -RZ, R123.H0_H0 ;  /* 0x2000007bffc73230 */ /* 0x000fc40000004100 */
[----:B------:R-:W-:Y:S01]  /*6200*/  @P3 FFMA.FTZ R72, R139, R137, R72 ;  /* 0x000000898b483223 */ /* 0x000fe20000010048 */
[----:B------:R-:W-:Y:S01]  /*6210*/  @P3 F2FP.F16.F32.PACK_AB R140, RZ, R140 ;  /* 0x0000008cff8c323e */ /* 0x000fe200000000ff */
[----:B------:R-:W-:Y:S01]  /*6220*/  @P3 FFMA.FTZ R77, R200, R136, R77 ;  /* 0x00000088c84d3223 */ /* 0x000fe2000001004d */
[----:B------:R-:W-:Y:S02]  /*6230*/  @P3 HADD2.F32 R136, -RZ, R121.H1_H1 ;  /* 0x30000079ff883230 */ /* 0x000fe40000004100 */
[----:B------:R-:W-:Y:S01]  /*6240*/  @P3 FFMA.FTZ R74, R199, R141, R74 ;  /* 0x0000008dc74a3223 */ /* 0x000fe2000001004a */
[----:B------:R-:W-:Y:S01]  /*6250*/  @P3 HADD2.F32 R200, -RZ, R122.H1_H1 ;  /* 0x3000007affc83230 */ /* 0x000fe20000004100 */
[----:B------:R-:W-:Y:S01]  /*6260*/  @P3 PRMT R126, R126, 0x5410, R2 ;  /* 0x000054107e7e3816 */ /* 0x000fe20000000002 */
[----:B------:R-:W-:Y:S01]  /*6270*/  @P3 FFMA.FTZ R79, R136, R138, R79 ;  /* 0x0000008a884f3223 */ /* 0x000fe2000001004f */
[----:B------:R-:W-:Y:S02]  /*6280*/  @P3 PRMT R127, R140, 0x7610, R127 ;  /* 0x000076108c7f3816 */ /* 0x000fe4000000007f */
[----:B------:R-:W-:Y:S01]  /*6290*/  @P3 FFMA.FTZ R73, R200, R196, R73 ;  /* 0x000000c4c8493223 */ /* 0x000fe20000010049 */
        /* <DEDUP_REMOVED lines=9> */
.L_x_8559:
[----:B0-----:R-:W0:Y:S01]  /*6330*/  @P3 LDC R139, c[0x0][0x40c] ;  /* 0x00010300ff8b3b82 */ /* 0x001e220000000800 */
[----:B------:R-:W-:Y:S01]  /*6340*/  FFMA.FTZ R138, R192, R136, R199 ;  /* 0x00000088c08a7223 */ /* 0x000fe200000100c7 */
[----:B------:R-:W-:Y:S01]  /*6350*/  ISETP.GT.AND P0, PT, R2, RZ, PT ;  /* 0x000000ff0200720c */ /* 0x000fe20003f04270 */
[----:B------:R-:W-:Y:S01]  /*6360*/  @P3 HADD2.F32 R141, -RZ, R39.H1_H1 ;  /* 0x30000027ff8d3230 */ /* 0x000fe20000004100 */
[----:B------:R-:W-:Y:S01]  /*6370*/  BSSY.RECONVERGENT B2, `(.L_x_8560) ;  /* 0x0000014000027945 */ /* 0x000fe20003800200 */
[----:B------:R-:W-:Y:S01]  /*6380*/  FADD.FTZ R138, R191, -R138 ;  /* 0x8000008abf8a7221 */ /* 0x000fe20000010000 */
[----:B-----5:R-:W-:-:S03]  /*6390*/  @P3 HADD2.F32 R196, -RZ, R123.H1_H1 ;  /* 0x3000007bffc43230 */ /* 0x020fc60000004100 */
        /* <DEDUP_REMOVED lines=17> */
.L_x_8561:
[----:B------:R-:W-:Y:S05]  /*64b0*/  BSYNC.RECONVERGENT B2 ;  /* 0x0000000000027941 */ /* 0x000fea0003800200 */
.L_x_8560:
        /* <DEDUP_REMOVED lines=14> */
.L_x_8563:
[----:B------:R-:W-:Y:S05]  /*65a0*/  BSYNC.RECONVERGENT B2 ;  /* 0x0000000000027941 */ /* 0x000fea0003800200 */
.L_x_8562:
        /* <DEDUP_REMOVED lines=14> */
.L_x_8565:
[----:B------:R-:W-:Y:S05]  /*6690*/  BSYNC.RECONVERGENT B2 ;  /* 0x0000000000027941 */ /* 0x000fea0003800200 */
.L_x_8564:
        /* <DEDUP_REMOVED lines=14> */
.L_x_8567:
[----:B------:R-:W-:Y:S05]  /*6780*/  BSYNC.RECONVERGENT B2 ;  /* 0x0000000000027941 */ /* 0x000fea0003800200 */
.L_x_8566:
        /* <DEDUP_REMOVED lines=14> */
.L_x_8569:
[----:B------:R-:W-:Y:S05]  /*6870*/  BSYNC.RECONVERGENT B2 ;  /* 0x0000000000027941 */ /* 0x000fea0003800200 */
.L_x_8568:
        /* <DEDUP_REMOVED lines=14> */
.L_x_8571:
[----:B------:R-:W-:Y:S05]  /*6960*/  BSYNC.RECONVERGENT B2 ;  /* 0x0000000000027941 */ /* 0x000fea0003800200 */
.L_x_8570:
        /* <DEDUP_REMOVED lines=14> */
.L_x_8573:
[----:B------:R-:W-:Y:S05]  /*6a50*/  BSYNC.RECONVERGENT B2 ;  /* 0x0000000000027941 */ /* 0x000fea0003800200 */
.L_x_8572:
[----:B------:R-:W-:Y:S01]  /*6a60*/  @P3 F2FP.F16.F32.PACK_AB R138, RZ, R138 ;  /* 0x0000008aff8a323e */ /* 0x000fe200000000ff */
[----:B------:R-:W-:-:S03]  /*6a70*/  @P3 FFMA.FTZ R75, R196, R140, R75 ;  /* 0x0000008cc44b3223 */ /* 0x000fc6000001004b */
[----:B------:R-:W-:-:S07]  /*6a80*/  @P3 PRMT R127, R127, 0x5410, R138 ;  /* 0x000054107f7f3816 */ /* 0x000fce000000008a */
.L_x_8558:
[----:B------:R-:W-:Y:S05]  /*6a90*/  BSYNC.RECONVERGENT B1 ;  /* 0x0000000000017941 */ /* 0x000fea0003800200 */
.L_x_8555:
        /* <DEDUP_REMOVED lines=12> */
.L_x_8508:
[----:B------:R-:W-:Y:S05]  /*6b60*/  BSYNC B0 ;  /* 0x0000000000007941 */ /* 0x000fea0003800000 */
.L_x_8507:
        /* <DEDUP_REMOVED lines=209> */
.L_x_8512:
        /* <DEDUP_REMOVED lines=8> */
.L_x_8576:
[----:B------:R-:W-:Y:S05]  /*7900*/  BSYNC B1 ;  /* 0x0000000000017941 */ /* 0x000fea0003800000 */
.L_x_8575:
        /* <DEDUP_REMOVED lines=8> */
.L_x_8577:
[----:B------:R-:W-:-:S05]  /*7990*/  FADD.FTZ R140, R140, R193 ;  /* 0x000000c18c8c7221 */ /* 0x000fca0000010000 */
[----:B------:R-:W-:Y:S01]  /*79a0*/  MOV R203, R140 ;  /* 0x0000008c00cb7202 */ /* 0x000fe20000000f00 */
[----:B------:R-:W-:Y:S01]  /*79b0*/  HFMA2 R204, -RZ, RZ, 0, 1.1920928955078125e-07 ;  /* 0x00000002ffcc7431 */ /* 0x000fe200000001ff */
[----:B------:R-:W-:-:S07]  /*79c0*/  MOV R141, R201 ;  /* 0x000000c9008d7202 */ /* 0x000fce0000000f00 */
[----:B------:R-:W-:Y:S05]  /*79d0*/  WARPSYNC.COLLECTIVE R202, `(.L_x_8578) ;  /* 0x00000000ca087348 */ /* 0x000fea0003c00000 */
[----:B------:R0:W1:Y:S02]  /*79e0*/  SHFL.BFLY P1, R201, R203, R204, R205 ;  /* 0x0c0000cccbc97389 */ /* 0x00006400000200cd */
[----:B01----:R-:W-:Y:S05]  /*79f0*/  ENDCOLLECTIVE ;  /* 0x000000000000791b */ /* 0x003fea0003800000 */
.L_x_8578:
[----:B------:R-:W-:-:S05]  /*7a00*/  FADD.FTZ R141, R141, R198 ;  /* 0x000000c68d8d7221 */ /* 0x000fca0000010000 */
[----:B------:R-:W-:Y:S02]  /*7a10*/  MOV R203, R141 ;  /* 0x0000008d00cb7202 */ /* 0x000fe40000000f00 */
[----:B------:R-:W-:-:S07]  /*7a20*/  MOV R195, R201 ;  /* 0x000000c900c37202 */ /* 0x000fce0000000f00 */
[----:B------:R-:W-:Y:S05]  /*7a30*/  WARPSYNC.COLLECTIVE R202, `(.L_x_8579) ;  /* 0x00000000ca087348 */ /* 0x000fea0003c00000 */
[----:B------:R0:W1:Y:S02]  /*7a40*/  SHFL.BFLY P1, R201, R203, R204, R205 ;  /* 0x0c0000cccbc97389 */ /* 0x00006400000200cd */
[----:B01----:R-:W-:Y:S05]  /*7a50*/  ENDCOLLECTIVE ;  /* 0x000000000000791b */ /* 0x003fea0003800000 */
.L_x_8579:
[----:B------:R-:W-:-:S05]  /*7a60*/  FADD.FTZ R195, R140, R195 ;  /* 0x000000c38cc37221 */ /* 0x000fca0000010000 */
[----:B------:R-:W-:Y:S01]  /*7a70*/  MOV R203, R195 ;  /* 0x000000c300cb7202 */ /* 0x000fe20000000f00 */
[----:B------:R-:W-:Y:S01]  /*7a80*/  HFMA2 R204, -RZ, RZ, 0, 2.384185791015625e-07 ;  /* 0x00000004ffcc7431 */ /* 0x000fe200000001ff */
[----:B------:R-:W-:-:S07]  /*7a90*/  MOV R194, R201 ;  /* 0x000000c900c27202 */ /* 0x000fce0000000f00 */
[----:B------:R-:W-:Y:S05]  /*7aa0*/  WARPSYNC.COLLECTIVE R202, `(.L_x_8580) ;  /* 0x00000000ca087348 */ /* 0x000fea0003c00000 */
[----:B------:R0:W1:Y:S02]  /*7ab0*/  SHFL.BFLY P1, R201, R203, R204, R205 ;  /* 0x0c0000cccbc97389 */ /* 0x00006400000200cd */
[----:B01----:R-:W-:Y:S05]  /*7ac0*/  ENDCOLLECTIVE ;  /* 0x000000000000791b */ /* 0x003fea0003800000 */
.L_x_8580:
[----:B------:R-:W-:-:S05]  /*7ad0*/  FADD.FTZ R194, R141, R194 ;  /* 0x000000c28dc27221 */ /* 0x000fca0000010000 */
[----:B------:R-:W-:Y:S02]  /*7ae0*/  MOV R203, R194 ;  /* 0x000000c200cb7202 */ /* 0x000fe40000000f00 */
[----:B------:R-:W-:-:S07]  /*7af0*/  MOV R196, R201 ;  /* 0x000000c900c47202 */ /* 0x000fce0000000f00 */
[----:B------:R-:W-:Y:S05]  /*7b00*/  WARPSYNC.COLLECTIVE R202, `(.L_x_8581) ;  /* 0x00000000ca087348 */ /* 0x000fea0003c00000 */
[----:B------:R0:W1:Y:S02]  /*7b10*/  SHFL.BFLY P1, R201, R203, R204, R205 ;  /* 0x0c0000cccbc97389 */ /* 0x00006400000200cd */
[----:B01----:R-:W-:Y:S05]  /*7b20*/  ENDCOLLECTIVE ;  /* 0x000000000000791b */ /* 0x003fea0003800000 */
.L_x_8581:
[----:B------:R-:W-:-:S05]  /*7b30*/  FADD.FTZ R196, R195, R196 ;  /* 0x000000c4c3c47221 */ /* 0x000fca0000010000 */
[----:B------:R-:W-:Y:S01]  /*7b40*/  MOV R203, R196 ;  /* 0x000000c400cb7202 */ /* 0x000fe20000000f00 */
[----:B------:R-:W-:Y:S01]  /*7b50*/  HFMA2 R204, -RZ, RZ, 0, 4.76837158203125e-07 ;  /* 0x00000008ffcc7431 */ /* 0x000fe200000001ff */
[----:B------:R-:W-:-:S07]  /*7b60*/  MOV R197, R201 ;  /* 0x000000c900c57202 */ /* 0x000fce0000000f00 */
[----:B------:R-:W-:Y:S05]  /*7b70*/  WARPSYNC.COLLECTIVE R202, `(.L_x_8582) ;  /* 0x00000000ca087348 */ /* 0x000fea0003c00000 */
[----:B------:R0:W1:Y:S02]  /*7b80*/  SHFL.BFLY P1, R201, R203, R204, R205 ;  /* 0x0c0000cccbc97389 */ /* 0x00006400000200cd */
[----:B01----:R-:W-:Y:S05]  /*7b90*/  ENDCOLLECTIVE ;  /* 0x000000000000791b */ /* 0x003fea0003800000 */
.L_x_8582:
[----:B------:R-:W-:-:S05]  /*7ba0*/  FADD.FTZ R197, R194, R197 ;  /* 0x000000c5c2c57221 */ /* 0x000fca0000010000 */
[----:B------:R-:W-:Y:S02]  /*7bb0*/  MOV R203, R197 ;  /* 0x000000c500cb7202 */ /* 0x000fe40000000f00 */
[----:B------:R-:W-:-:S07]  /*7bc0*/  MOV R193, R201 ;  /* 0x000000c900c17202 */ /* 0x000fce0000000f00 */
[----:B------:R-:W-:Y:S05]  /*7bd0*/  WARPSYNC.COLLECTIVE R202, `(.L_x_8583) ;  /* 0x00000000ca087348 */ /* 0x000fea0003c00000 */
[----:B------:R0:W1:Y:S02]  /*7be0*/  SHFL.BFLY P1, R201, R203, R204, R205 ;  /* 0x0c0000cccbc97389 */ /* 0x00006400000200cd */
[----:B01----:R-:W-:Y:S05]  /*7bf0*/  ENDCOLLECTIVE ;  /* 0x000000000000791b */ /* 0x003fea0003800000 */
.L_x_8583:
[----:B------:R-:W-:-:S05]  /*7c00*/  FADD.FTZ R199, R196, R193 ;  /* 0x000000c1c4c77221 */ /* 0x000fca0000010000 */
[----:B------:R-:W-:Y:S01]  /*7c10*/  MOV R203, R199 ;  /* 0x000000c700cb7202 */ /* 0x000fe20000000f00 */
[----:B------:R-:W-:Y:S01]  /*7c20*/  HFMA2 R204, -RZ, RZ, 0, 9.5367431640625e-07 ;  /* 0x00000010ffcc7431 */ /* 0x000fe200000001ff */
[----:B------:R-:W-:-:S07]  /*7c30*/  MOV R198, R201 ;  /* 0x000000c900c67202 */ /* 0x000fce0000000f00 */
[----:B------:R-:W-:Y:S05]  /*7c40*/  WARPSYNC.COLLECTIVE R202, `(.L_x_8584) ;  /* 0x00000000ca087348 */ /* 0x000fea0003c00000 */
[----:B------:R0:W1:Y:S02]  /*7c50*/  SHFL.BFLY P1, R201, R203, R204, R205 ;  /* 0x0c0000cccbc97389 */ /* 0x00006400000200cd */
[----:B01----:R-:W-:Y:S05]  /*7c60*/  ENDCOLLECTIVE ;  /* 0x000000000000791b */ /* 0x003fea0003800000 */
.L_x_8584:
[----:B------:R-:W-:-:S05]  /*7c70*/  FADD.FTZ R198, R197, R198 ;  /* 0x000000c6c5c67221 */ /* 0x000fca0000010000 */
[----:B------:R-:W-:Y:S02]  /*7c80*/  MOV R203, R198 ;  /* 0x000000c600cb7202 */ /* 0x000fe40000000f00 */
[----:B------:R-:W-:-:S07]  /*7c90*/  MOV R200, R201 ;  /* 0x000000c900c87202 */ /* 0x000fce0000000f00 */
[----:B------:R-:W-:Y:S05]  /*7ca0*/  WARPSYNC.COLLECTIVE R202, `(.L_x_8585) ;  /* 0x00000000ca087348 */ /* 0x000fea0003c00000 */
[----:B------:R0:W1:Y:S02]  /*7cb0*/  SHFL.BFLY P1, R201, R203, R204, R205 ;  /* 0x0c0000cccbc97389 */ /* 0x00006400000200cd */
[----:B01----:R-:W-:Y:S05]  /*7cc0*/  ENDCOLLECTIVE ;  /* 0x000000000000791b */ /* 0x003fea0003800000 */
.L_x_8585:
[----:B------:R-:W-:Y:S05]  /*7cd0*/  BRA `(.L_x_8586) ;  /* 0xffffff9800f87947 */ /* 0x000fea000383ffff */
.L_x_8587:
        /* <DEDUP_REMOVED lines=10> */
.L_x_14538:


//--------------------- .text._ZN10layer_norm13ln_bwd_kernelINS_13Kernel_traitsI6__halfS2_fS2_fjLj768ELj1ELj4ELj1ELj16ENS_18Kernel_traits_baseILj768ES2_S2_fS2_fjLj128EEEEELb1ELb0ELb0ELb0EEEvNS_9BwdParamsE --------------------------
	.section	.text._ZN10layer_norm13ln_bwd_kernelINS_13Kernel_traitsI6__halfS2_fS2_fjLj768ELj1ELj4ELj1ELj16ENS_18Kernel_traits_baseILj768ES2_S2_fS2_fjLj128EEEEELb1ELb0ELb0ELb0EEEvNS_9BwdParamsE,"ax",@progbits
	.align	128
        .global         _ZN10layer_norm13ln_bwd_kernelINS_13Kernel_traitsI6__halfS2_fS2_fjLj768ELj1ELj4ELj1ELj16ENS_18Kernel_traits_baseILj768ES2_S2_fS2_fjLj128EEEEELb1ELb0ELb0ELb0EEEvNS_9BwdParamsE
        .type           _ZN10layer_norm13ln_bwd_kernelINS_13Kernel_traitsI6__halfS2_fS2_fjLj768ELj1ELj4ELj1ELj16ENS_18Kernel_traits_baseILj768ES2_S2_fS2_fjLj128EEEEELb1ELb0ELb0ELb0EEEvNS_9BwdParamsE,@function
        .size           _ZN10layer_norm13ln_bwd_kernelINS_13Kernel_traitsI6__halfS2_fS2_fjLj768ELj1ELj4ELj1ELj16ENS_18Kernel_traits_baseILj768ES2_S2_fS2_fjLj128EEEEELb1ELb0ELb0ELb0EEEvNS_9BwdParamsE,(.L_x_14539 - _ZN10layer_norm13ln_bwd_kernelINS_13Kernel_traitsI6__halfS2_fS2_fjLj768ELj1ELj4ELj1ELj16ENS_18Kernel_traits_baseILj768ES2_S2_fS2_fjLj128EEEEELb1ELb0ELb0ELb0EEEvNS_9BwdParamsE)
        .other          _ZN10layer_norm13ln_bwd_kernelINS_13Kernel_traitsI6__halfS2_fS2_fjLj768ELj1ELj4ELj1ELj16ENS_18Kernel_traits_baseILj768ES2_S2_fS2_fjLj128EEEEELb1ELb0ELb0ELb0EEEvNS_9BwdParamsE,@"STO_CUDA_ENTRY STV_DEFAULT"
_ZN10layer_norm13ln_bwd_kernelINS_13Kernel_traitsI6__halfS2_fS2_fjLj768ELj1ELj4ELj1ELj16ENS_18Kernel_traits_baseILj768ES2_S2_fS2_fjLj128EEEEELb1ELb0ELb0ELb0EEEvNS_9BwdParamsE:
.text._ZN10layer_norm13ln_bwd_kernelINS_13Kernel_traitsI6__halfS2_fS2_fjLj768ELj1ELj4ELj1ELj16ENS_18Kernel_traits_baseILj768ES2_S2_fS2_fjLj128EEEEELb1ELb0ELb0ELb0EEEvNS_9BwdParamsE:
        /* <DEDUP_REMOVED lines=93> */
.L_x_8618:
[----:B------:R-:W0:Y:S01]  /*05d0*/  @P0 LDC.64 R108, c[0x0][0x3e0] ;  /* 0x0000f800ff6c0b82 */ /* 0x000e220000000a00 */
[----:B------:R-:W2:Y:S01]  /*05e0*/  LDL R112, [R1+0x8] ;  /* 0x0000080001707983 */ /* 0x000ea20000100800 */
[----:B0-----:R-:W-:-:S05]  /*05f0*/  @P0 IMAD.WIDE R108, R159, 0x2, R108 ;  /* 0x000000029f6c0825 */ /* 0x001fca00078e026c */
[----:B------:R0:W3:Y:S02]  /*0600*/  @P0 LDG.E.U16 R0, desc[UR6][R108.64] ;  /* 0x000000066c000981 */ /* 0x0000e4000c1e1500 */
[----:B0-----:R-:W0:Y:S02]  /*0610*/  LDC.64 R108, c[0x0][0x3c0] ;  /* 0x0000f000ff6c7b82 */ /* 0x001e240000000a00 */
[----:B0-----:R-:W-:-:S05]  /*0620*/  IMAD.WIDE R108, R159, 0x4, R108 ;  /* 0x000000049f6c7825 */ /* 0x001fca00078e026c */
[----:B------:R0:W4:Y:S01]  /*0630*/  LDG.E R142, desc[UR6][R108.64] ;  /* 0x000000066c8e7981 */ /* 0x000122000c1e1900 */
[----:B------:R-:W1:Y:S01]  /*0640*/  S2R R110, SR_TID.X ;  /* 0x00000000006e7919 */ /* 0x000e620000002100 */
[----:B0-----:R-:W0:Y:S01]  /*0650*/  LDC.64 R108, c[0x0][0x3c8] ;  /* 0x0000f200ff6c7b82 */ /* 0x001e220000000a00 */
[----:B------:R-:W-:Y:S01]  /*0660*/  MOV R111, UR15 ;  /* 0x0000000f006f7c02 */ /* 0x000fe20008000f00 */
[----:B------:R-:W-:-:S04]  /*0670*/  HFMA2 R4, -RZ, RZ, 1.875, 0 ;  /* 0x3f800000ff047431 */ /* 0x000fc800000001ff */
[----:B------:R3:W-:Y:S01]  /*0680*/  STL [R1+0xc], R111 ;  /* 0x00000c6f01007387 */ /* 0x0007e20000100800 */
[----:B0-----:R-:W-:-:S05]  /*0690*/  IMAD.WIDE R108, R159, 0x4, R108 ;  /* 0x000000049f6c7825 */ /* 0x001fca00078e026c */
[----:B-----5:R1:W5:Y:S01]  /*06a0*/  LDG.E R13, desc[UR6][R108.64] ;  /* 0x000000066c0d7981 */ /* 0x020362000c1e1900 */
[----:B------:R-:W-:Y:S01]  /*06b0*/  ISETP.NE.AND P2, PT, RZ, UR8, PT ;  /* 0x00000008ff007c0c */ /* 0x000fe2000bf45270 */
[----:B------:R-:W-:Y:S01]  /*06c0*/  BSSY.RECONVERGENT B0, `(.L_x_8589) ;  /* 0x000006a000007945 */ /* 0x000fe20003800200 */
[----:B------:R-:W-:Y:S01]  /*06d0*/  HFMA2 R149, -RZ, RZ, 0, 0 ;  /* 0x00000000ff957431 */ /* 0x000fe200000001ff */
[----:B------:R-:W-:Y:S02]  /*06e0*/  MOV R150, RZ ;  /* 0x000000ff00967202 */ /* 0x000fe40000000f00 */
[----:B-1----:R-:W-:-:S05]  /*06f0*/  LOP3.LUT R108, R110, 0x1f, RZ, 0xc0, !PT ;  /* 0x0000001f6e6c7812 */ /* 0x002fca00078ec0ff */
[----:B------:R0:W-:Y:S01]  /*0700*/  STL [R1+0x10], R108 ;  /* 0x0000106c01007387 */ /* 0x0001e20000100800 */
[C---:B--2---:R-:W-:Y:S02]  /*0710*/  ISETP.GE.U32.AND P5, PT, R112.reuse, 0x20, PT ;  /* 0x000000207000780c */ /* 0x044fe40003fa6070 */
[C---:B------:R-:W-:Y:S02]  /*0720*/  ISETP.GE.U32.AND P4, PT, R112.reuse, 0x40, PT ;  /* 0x000000407000780c */ /* 0x040fe40003f86070 */
[----:B------:R-:W-:Y:S01]  /*0730*/  ISETP.GE.U32.AND P3, PT, R112, 0x60, PT ;  /* 0x000000607000780c */ /* 0x000fe20003f66070 */
[----:B---3--:R-:W-:Y:S02]  /*0740*/  @P0 HADD2.F32 R4, -RZ, R0.H0_H0 ;  /* 0x20000000ff040230 */ /* 0x008fe40000004100 */
[----:B------:R-:W-:-:S05]  /*0750*/  IMAD R0, R159, R111, RZ ;  /* 0x0000006f9f007224 */ /* 0x000fca00078e02ff */
[----:B------:R-:W-:-:S04]  /*0760*/  SHF.R.S32.HI R111, RZ, 0x1f, R0 ;  /* 0x0000001fff6f7819 */ /* 0x000fc80000011400 */
[----:B------:R-:W-:-:S04]  /*0770*/  LEA.HI R0, R111, R0, RZ, 0x3 ;  /* 0x000000006f007211 */ /* 0x000fc800078f18ff */
[----:B------:R-:W-:-:S04]  /*0780*/  LEA.HI.SX32 R0, R0, R108, 0x1d ;  /* 0x0000006c00007211 */ /* 0x000fc800078feaff */
[----:B------:R-:W-:Y:S02]  /*0790*/  MOV R148, R0 ;  /* 0x0000000000947202 */ /* 0x000fe40000000f00 */
[----:B----4-:R-:W-:Y:S01]  /*07a0*/  FSEL R142, R142, RZ, !P2 ;  /* 0x000000ff8e8e7208 */ /* 0x010fe20005000000 */
[----:B0-----:R-:W-:Y:S06]  /*07b0*/  @!P5 BRA `(.L_x_8590) ;  /* 0x000000040068d947 */ /* 0x001fec0003800000 */
[----:B------:R-:W0:Y:S08]  /*07c0*/  LDC.64 R112, c[0x0][0x3a8] ;  /* 0x0000ea00ff707b82 */ /* 0x000e300000000a00 */
[----:B------:R-:W1:Y:S01]  /*07d0*/  LDC.64 R108, c[0x0][0x428] ;  /* 0x00010a00ff6c7b82 */ /* 0x000e620000000a00 */
[----:B------:R-:W-:-:S07]  /*07e0*/  ISETP.NE.U32.AND P1, PT, RZ, UR10, PT ;  /* 0x0000000aff007c0c */ /* 0x000fce000bf25070 */
[----:B------:R-:W2:Y:S01]  /*07f0*/  LDC.64 R148, c[0x0][0x3b0] ;  /* 0x0000ec00ff947b82 */ /* 0x000ea20000000a00 */
[----:B0-----:R-:W-:-:S05]  /*0800*/  IMAD.WIDE.U32 R112, R0, 0x20, R112 ;  /* 0x0000002000707825 */ /* 0x001fca00078e0070 */
[----:B------:R-:W3:Y:S01]  /*0810*/  LDG.E.128 R128, desc[UR6][R112.64] ;  /* 0x0000000670807981 */ /* 0x000ee2000c1e1d00 */
[----:B-1----:R-:W-:-:S06]  /*0820*/  IMAD.WIDE.U32 R108, R0, 0x10, R108 ;  /* 0x00000010006c7825 */ /* 0x002fcc00078e006c */
[----:B------:R-:W4:Y:S01]  /*0830*/  LDG.E.128 R108, desc[UR6][R108.64] ;  /* 0x000000066c6c7981 */ /* 0x000f22000c1e1d00 */
[----:B------:R-:W-:-:S03]  /*0840*/  ISETP.NE.AND.EX P1, PT, RZ, UR11, PT, P1 ;  /* 0x0000000bff007c0c */ /* 0x000fc6000bf25310 */
[----:B------:R-:W4:Y:S10]  /*0850*/  LDG.E.128 R112, desc[UR6][R112.64+0x10] ;  /* 0x0000100670707981 */ /* 0x000f34000c1e1d00 */
[----:B------:R-:W0:Y:S02]  /*0860*/  @P1 LDC.64 R14, c[0x0][0x438] ;  /* 0x00010e00ff0e1b82 */ /* 0x000e240000000a00 */
[----:B0-----:R-:W-:-:S05]  /*0870*/  @P1 IMAD.WIDE.U32 R14, R0, 0x20, R14 ;  /* 0x00000020000e1825 */ /* 0x001fca00078e000e */
[----:B------:R-:W5:Y:S04]  /*0880*/  @P1 LDG.E.128 R28, desc[UR6][R14.64] ;  /* 0x000000060e1c1981 */ /* 0x000f68000c1e1d00 */
[----:B------:R2:W5:Y:S02]  /*0890*/  @P1 LDG.E.128 R24, desc[UR6][R14.64+0x10] ;  /* 0x000010060e181981 */ /* 0x000564000c1e1d00 */
[----:B--2---:R-:W-:-:S06]  /*08a0*/  IMAD.WIDE.U32 R14, R0, 0x8, R148 ;  /* 0x00000008000e7825 */ /* 0x004fcc00078e0094 */
[----:B------:R-:W5:Y:S01]  /*08b0*/  LDG.E.64 R14, desc[UR6][R14.64] ;  /* 0x000000060e0e7981 */ /* 0x000f62000c1e1b00 */
[----:B------:R-:W-:Y:S02]  /*08c0*/  HADD2.F32 R162, -RZ, R88.H0_H0 ;  /* 0x20000058ffa27230 */ /* 0x000fe40000004100 */
[----:B------:R-:W-:Y:S02]  /*08d0*/  HADD2.F32 R164, -RZ, R89.H0_H0 ;  /* 0x20000059ffa47230 */ /* 0x000fe40000004100 */
[--C-:B------:R-:W-:Y:S02]  /*08e0*/  HADD2.F32 R155, -RZ, R90.reuse.H0_H0 ;  /* 0x2000005aff9b7230 */ /* 0x100fe40000004100 */
[----:B------:R-:W-:Y:S02]  /*08f0*/  HADD2.F32 R151, -RZ, R91.H0_H0 ;  /* 0x2000005bff977230 */ /* 0x000fe40000004100 */
[----:B------:R-:W-:Y:S02]  /*0900*/  HADD2.F32 R152, -RZ, R90.H1_H1 ;  /* 0x3000005aff987230 */ /* 0x000fe40000004100 */
[----:B------:R-:W-:-:S02]  /*0910*/  HADD2.F32 R161, -RZ, R89.H1_H1 ;  /* 0x30000059ffa17230 */ /* 0x000fc40000004100 */
[----:B------:R-:W-:Y:S01]  /*0920*/  HADD2.F32 R125, -RZ, R91.H1_H1 ;  /* 0x3000005bff7d7230 */ /* 0x000fe20000004100 */
[----:B------:R-:W-:Y:S01]  /*0930*/  IADD3 R148, PT, PT, R0, 0x20, RZ ;  /* 0x0000002000947810 */ /* 0x000fe20007ffe0ff */
[----:B---3--:R-:W-:-:S04]  /*0940*/  FADD.FTZ R128, -R142, R128 ;  /* 0x000000808e807221 */ /* 0x008fc80000010100 */
[C---:B-----5:R-:W-:Y:S01]  /*0950*/  FMUL.FTZ R140, R13.reuse, R128 ;  /* 0x000000800d8c7220 */ /* 0x060fe20000410000 */
[--C-:B----4-:R-:W-:Y:S02]  /*0960*/  HADD2.F32 R3, -RZ, R108.reuse.H0_H0 ;  /* 0x2000006cff037230 */ /* 0x110fe40000004100 */
[----:B------:R-:W-:Y:S01]  /*0970*/  FADD.FTZ R138, -R142, R129 ;  /* 0x000000818e8a7221 */ /* 0x000fe20000010100 */
[----:B------:R-:W-:Y:S02]  /*0980*/  HADD2.F32 R108, -RZ, R108.H1_H1 ;  /* 0x3000006cff6c7230 */ /* 0x000fe40000004100 */
[----:B------:R-:W-:Y:S01]  /*0990*/  FADD.FTZ R52, R52, R3 ;  /* 0x0000000334347221 */ /* 0x000fe20000010000 */
[-C--:B------:R-:W-:Y:S01]  /*09a0*/  FFMA.FTZ R76, R140, R3.reuse, R76 ;  /* 0x000000038c4c7223 */ /* 0x080fe2000001004c */
[----:B------:R-:W-:Y:S01]  /*09b0*/  FMUL.FTZ R162, R162, R3 ;  /* 0x00000003a2a27220 */ /* 0x000fe20000410000 */
[----:B------:R-:W-:Y:S02]  /*09c0*/  HADD2.F32 R3, -RZ, R88.H1_H1 ;  /* 0x30000058ff037230 */ /* 0x000fe40000004100 */
[----:B------:R-:W-:Y:S01]  /*09d0*/  FMUL.FTZ R138, R13, R138 ;  /* 0x0000008a0d8a7220 */ /* 0x000fe20000410000 */
[----:B------:R-:W-:Y:S01]  /*09e0*/  FADD.FTZ R130, -R142, R130 ;  /* 0x000000828e827221 */ /* 0x000fe20000010100 */
[----:B------:R-:W-:Y:S01]  /*09f0*/  FADD.FTZ R53, R53, R108 ;  /* 0x0000006c35357221 */ /* 0x000fe20000010000 */
[----:B------:R-:W-:Y:S01]  /*0a00*/  FMUL.FTZ R119, R3, R108 ;  /* 0x0000006c03777220 */ /* 0x000fe20000410000 */
[----:B------:R-:W-:-:S02]  /*0a10*/  HADD2.F32 R3, -RZ, R109.H0_H0 ;  /* 0x2000006dff037230 */ /* 0x000fc40000004100 */
[----:B------:R-:W-:Y:S01]  /*0a20*/  FFMA.FTZ R77, R138, R108, R77 ;  /* 0x0000006c8a4d7223 */ /* 0x000fe2000001004d */
[----:B------:R-:W-:Y:S01]  /*0a30*/  FMUL.FTZ R133, R13, R130 ;  /* 0x000000820d857220 */ /* 0x000fe20000410000 */
[C---:B------:R-:W-:Y:S01]  /*0a40*/  FADD.FTZ R108, -R142.reuse, R131 ;  /* 0x000000838e6c7221 */ /* 0x040fe20000010100 */
[C---:B------:R-:W-:Y:S01]  /*0a50*/  FADD.FTZ R112, -R142.reuse, R112 ;  /* 0x000000708e707221 */ /* 0x040fe20000010100 */
[----:B------:R-:W-:Y:S01]  /*0a60*/  FADD.FTZ R114, -R142, R114 ;  /* 0x000000728e727221 */ /* 0x000fe20000010100 */
[----:B------:R-:W-:Y:S01]  /*0a70*/  FADD.FTZ R54, R54, R3 ;  /* 0x0000000336367221 */ /* 0x000fe20000010000 */
[-C--:B------:R-:W-:Y:S01]  /*0a80*/  FFMA.FTZ R78, R133, R3.reuse, R78 ;  /* 0x00000003854e7223 */ /* 0x080fe2000001004e */
[----:B------:R-:W-:Y:S01]  /*0a90*/  FMUL.FTZ R164, R164, R3 ;  /* 0x00000003a4a47220 */ /* 0x000fe20000410000 */
[----:B------:R-:W-:Y:S02]  /*0aa0*/  HADD2.F32 R7, -RZ, R110.H0_H0 ;  /* 0x2000006eff077230 */ /* 0x000fe40000004100 */
[C---:B------:R-:W-:Y:S01]  /*0ab0*/  FMUL.FTZ R3, R13.reuse, R108 ;  /* 0x0000006c0d037220 */ /* 0x040fe20000410000 */
[----:B------:R-:W-:Y:S01]  /*0ac0*/  FMUL.FTZ R5, R13, R112 ;  /* 0x000000700d057220 */ /* 0x000fe20000410000 */
[----:B------:R-:W-:-:S02]  /*0ad0*/  HADD2.F32 R11, -RZ, R111.H0_H0 ;  /* 0x2000006fff0b7230 */ /* 0x000fc40000004100 */
[----:B------:R-:W-:Y:S01]  /*0ae0*/  FADD.FTZ R108, -R142, R113 ;  /* 0x000000718e6c7221 */ /* 0x000fe20000010100 */
[----:B------:R-:W-:Y:S01]  /*0af0*/  FMUL.FTZ R9, R13, R114 ;  /* 0x000000720d097220 */ /* 0x000fe20000410000 */
[----:B------:R-:W-:Y:S01]  /*0b00*/  FADD.FTZ R48, R48, R7 ;  /* 0x0000000730307221 */ /* 0x000fe20000010000 */
[-C--:B------:R-:W-:Y:S01]  /*0b10*/  FFMA.FTZ R72, R5, R7.reuse, R72 ;  /* 0x0000000705487223 */ /* 0x080fe20000010048 */
[----:B------:R-:W-:Y:S01]  /*0b20*/  FMUL.FTZ R155, R155, R7 ;  /* 0x000000079b9b7220 */ /* 0x000fe20000410000 */
[----:B------:R-:W-:Y:S02]  /*0b30*/  HADD2.F32 R110, -RZ, R110.H1_H1 ;  /* 0x3000006eff6e7230 */ /* 0x000fe40000004100 */
[----:B------:R-:W-:Y:S01]  /*0b40*/  FMUL.FTZ R7, R13, R108 ;  /* 0x0000006c0d077220 */ /* 0x000fe20000410000 */
[----:B------:R-:W-:Y:S02]  /*0b50*/  HADD2.F32 R128, -RZ, R109.H1_H1 ;  /* 0x3000006dff807230 */ /* 0x000fe40000004100 */
[----:B------:R-:W-:Y:S01]  /*0b60*/  FADD.FTZ R50, R50, R11 ;  /* 0x0000000b32327221 */ /* 0x000fe20000010000 */
[-C--:B------:R-:W-:Y:S01]  /*0b70*/  FFMA.FTZ R74, R9, R11.reuse, R74 ;  /* 0x0000000b094a7223 */ /* 0x080fe2000001004a */
[----:B------:R-:W-:Y:S01]  /*0b80*/  FMUL.FTZ R151, R151, R11 ;  /* 0x0000000b97977220 */ /* 0x000fe20000410000 */
[----:B------:R-:W-:Y:S01]  /*0b90*/  FADD.FTZ R11, RZ, R162 ;  /* 0x000000a2ff0b7221 */ /* 0x000fe20000010000 */
[----:B------:R-:W-:Y:S01]  /*0ba0*/  FFMA.FTZ R109, R140, R162, RZ ;  /* 0x000000a28c6d7223 */ /* 0x000fe200000100ff */
[----:B------:R-:W-:Y:S01]  /*0bb0*/  FADD.FTZ R49, R49, R110 ;  /* 0x0000006e31317221 */ /* 0x000fe20000010000 */
[-C--:B------:R-:W-:Y:S01]  /*0bc0*/  FFMA.FTZ R73, R7, R110.reuse, R73 ;  /* 0x0000006e07497223 */ /* 0x080fe20000010049 */
[----:B------:R-:W-:Y:S01]  /*0bd0*/  FMUL.FTZ R152, R152, R110 ;  /* 0x0000006e98987220 */ /* 0x000fe20000410000 */
[----:B------:R-:W-:Y:S01]  /*0be0*/  FADD.FTZ R11, R11, R119 ;  /* 0x000000770b0b7221 */ /* 0x000fe20000010000 */
[----:B------:R-:W-:Y:S01]  /*0bf0*/  FFMA.FTZ R110, R138, R119, R109 ;  /* 0x000000778a6e7223 */ /* 0x000fe2000001006d */
[----:B------:R0:W-:Y:S01]  /*0c00*/  STL [R1], R119 ;  /* 0x0000007701007387 */ /* 0x0001e20000100800 */
[----:B------:R-:W-:Y:S01]  /*0c10*/  FMUL.FTZ R161, R161, R128 ;  /* 0x00000080a1a17220 */ /* 0x000fe20000410000 */
[----:B------:R-:W-:Y:S01]  /*0c20*/  FADD.FTZ R112, R11, R164 ;  /* 0x000000a40b707221 */ /* 0x000fe20000010000 */
[----:B------:R-:W-:-:S03]  /*0c30*/  FFMA.FTZ R110, R133, R164, R110 ;  /* 0x000000a4856e7223 */ /* 0x000fc6000001006e */
[----:B------:R-:W-:Y:S01]  /*0c40*/  FADD.FTZ R112, R112, R161 ;  /* 0x000000a170707221 */ /* 0x000fe20000010000 */
[----:B------:R-:W-:-:S03]  /*0c50*/  FFMA.FTZ R110, R3, R161, R110 ;  /* 0x000000a1036e7223 */ /* 0x000fc6000001006e */
        /* <DEDUP_REMOVED lines=15> */
[----:B0-----:R-:W-:-:S07]  /*0d50*/  FFMA.FTZ R149, R11, R125, R110 ;  /* 0x0000007d0b957223 */ /* 0x001fce000001006e */
.L_x_8590:
[----:B------:R-:W-:Y:S05]  /*0d60*/  BSYNC.RECONVERGENT B0 ;  /* 0x0000000000007941 */ /* 0x000fea0003800200 */
.L_x_8589:
[----:B------:R-:W-:Y:S04]  /*0d70*/  BSSY.RECONVERGENT B0, `(.L_x_8591) ;  /* 0x000005c000007945 */ /* 0x000fe80003800200 */
        /* <DEDUP_REMOVED lines=9> */
[----:B-1----:R-:W-:-:S05]  /*0e10*/  IMAD.WIDE.U32 R112, R148, 0x20, R112 ;  /* 0x0000002094707825 */ /* 0x002fca00078e0070 */
[----:B------:R-:W4:Y:S04]  /*0e20*/  LDG.E.128 R128, desc[UR6][R112.64] ;  /* 0x0000000670807981 */ /* 0x000f28000c1e1d00 */
[----:B------:R-:W4:Y:S01]  /*0e30*/  LDG.E.128 R112, desc[UR6][R112.64+0x10] ;  /* 0x0000100670707981 */ /* 0x000f22000c1e1d00 */
[----:B0-----:R-:W-:-:S05]  /*0e40*/  @P1 IMAD.WIDE.U32 R120, R148, 0x20, R120 ;  /* 0x0000002094781825 */ /* 0x001fca00078e0078 */
[----:B------:R-:W5:Y:S04]  /*0e50*/  @P1 LDG.E.128 R20, desc[UR6][R120.64] ;  /* 0x0000000678141981 */ /* 0x000f68000c1e1d00 */
[----:B------:R2:W5:Y:S02]  /*0e60*/  @P1 LDG.E.128 R16, desc[UR6][R120.64+0x10] ;  /* 0x0000100678101981 */ /* 0x000564000c1e1d00 */
[----:B--2---:R-:W-:-:S06]  /*0e70*/  IMAD.WIDE.U32 R120, R148, 0x8, R146 ;  /* 0x0000000894787825 */ /* 0x004fcc00078e0092 */
[----:B------:R-:W5:Y:S01]  /*0e80*/  LDG.E.64 R120, desc[UR6][R120.64] ;  /* 0x0000000678787981 */ /* 0x000f62000c1e1b00 */
[--C-:B------:R-:W-:Y:S02]  /*0e90*/  HADD2.F32 R2, -RZ, R84.reuse.H0_H0 ;  /* 0x20000054ff027230 */ /* 0x100fe40000004100 */
[--C-:B------:R-:W-:Y:S02]  /*0ea0*/  HADD2.F32 R163, -RZ, R85.reuse.H0_H0 ;  /* 0x20000055ffa37230 */ /* 0x100fe40000004100 */
[----:B------:R-:W-:Y:S02]  /*0eb0*/  HADD2.F32 R160, -RZ, R85.H1_H1 ;  /* 0x30000055ffa07230 */ /* 0x000fe40000004100 */
[----:B------:R-:W-:Y:S02]  /*0ec0*/  HADD2.F32 R165, -RZ, R84.H1_H1 ;  /* 0x30000054ffa57230 */ /* 0x000fe40000004100 */
[----:B------:R-:W-:Y:S02]  /*0ed0*/  HADD2.F32 R147, -RZ, R86.H0_H0 ;  /* 0x20000056ff937230 */ /* 0x000fe40000004100 */
[----:B------:R-:W-:-:S02]  /*0ee0*/  HADD2.F32 R143, -RZ, R87.H0_H0 ;  /* 0x20000057ff8f7230 */ /* 0x000fc40000004100 */
[----:B------:R-:W-:Y:S01]  /*0ef0*/  HADD2.F32 R145, -RZ, R86.H1_H1 ;  /* 0x30000056ff917230 */ /* 0x000fe20000004100 */
[----:B------:R-:W-:Y:S01]  /*0f00*/  IADD3 R148, PT, PT, R148, 0x20, RZ ;  /* 0x0000002094947810 */ /* 0x000fe20007ffe0ff */
[----:B---3--:R-:W-:-:S05]  /*0f10*/  HADD2.F32 R119, -RZ, R108.H0_H0 ;  /* 0x2000006cff777230 */ /* 0x008fca0000004100 */
[----:B------:R-:W-:Y:S01]  /*0f20*/  FMUL.FTZ R12, R2, R119 ;  /* 0x00000077020c7220 */ /* 0x000fe20000410000 */
[C---:B----4-:R-:W-:Y:S01]  /*0f30*/  FADD.FTZ R130, -R142.reuse, R130 ;  /* 0x000000828e827221 */ /* 0x050fe20000010100 */
[--C-:B------:R-:W-:Y:S02]  /*0f40*/  HADD2.F32 R2, -RZ, R109.reuse.H0_H0 ;  /* 0x2000006dff027230 */ /* 0x100fe40000004100 */
[----:B------:R-:W-:Y:S01]  /*0f50*/  FADD.FTZ R6, -R142, R131 ;  /* 0x000000838e067221 */ /* 0x000fe20000010100 */
[----:B-----5:R-:W-:Y:S01]  /*0f60*/  FMUL.FTZ R127, R13, R130 ;  /* 0x000000820d7f7220 */ /* 0x020fe20000410000 */
[----:B------:R-:W-:Y:S02]  /*0f70*/  HADD2.F32 R109, -RZ, R109.H1_H1 ;  /* 0x3000006dff6d7230 */ /* 0x000fe40000004100 */
[----:B------:R-:W-:Y:S01]  /*0f80*/  FADD.FTZ R46, R46, R2 ;  /* 0x000000022e2e7221 */ /* 0x000fe20000010000 */
[-C--:B------:R-:W-:Y:S01]  /*0f90*/  FMUL.FTZ R163, R163, R2.reuse ;  /* 0x00000002a3a37220 */ /* 0x080fe20000410000 */
[----:B------:R-:W-:Y:S01]  /*0fa0*/  FFMA.FTZ R70, R127, R2, R70 ;  /* 0x000000027f467223 */ /* 0x000fe20000010046 */
[----:B------:R-:W-:Y:S01]  /*0fb0*/  FMUL.FTZ R2, R13, R6 ;  /* 0x000000060d027220 */ /* 0x000fe20000410000 */
[C---:B------:R-:W-:Y:S01]  /*0fc0*/  FADD.FTZ R128, -R142.reuse, R128 ;  /* 0x000000808e807221 */ /* 0x040fe20000010100 */
[----:B------:R-:W-:Y:S01]  /*0fd0*/  FADD.FTZ R6, -R142, R112 ;  /* 0x000000708e067221 */ /* 0x000fe20000010100 */
[----:B------:R-:W-:-:S02]  /*0fe0*/  HADD2.F32 R108, -RZ, R108.H1_H1 ;  /* 0x3000006cff6c7230 */ /* 0x000fc40000004100 */
[----:B------:R-:W-:Y:S01]  /*0ff0*/  FADD.FTZ R47, R47, R109 ;  /* 0x0000006d2f2f7221 */ /* 0x000fe20000010000 */
[-C--:B------:R-:W-:Y:S01]  /*1000*/  FFMA.FTZ R71, R2, R109.reuse, R71 ;  /* 0x0000006d02477223 */ /* 0x080fe20000010047 */
[----:B------:R-:W-:Y:S01]  /*1010*/  FMUL.FTZ R160, R160, R109 ;  /* 0x0000006da0a07220 */ /* 0x000fe20000410000 */
[C---:B------:R-:W-:Y:S01]  /*1020*/  FMUL.FTZ R146, R13.reuse, R128 ;  /* 0x000000800d927220 */ /* 0x040fe20000410000 */
[C---:B------:R-:W-:Y:S01]  /*1030*/  FADD.FTZ R136, -R142.reuse, R129 ;  /* 0x000000818e887221 */ /* 0x040fe20000010100 */
[----:B------:R-:W-:Y:S02]  /*1040*/  HADD2.F32 R109, -RZ, R110.H0_H0 ;  /* 0x2000006eff6d7230 */ /* 0x000fe40000004100 */
        /* <DEDUP_REMOVED lines=9> */
[--C-:B------:R-:W-:Y:S01]  /*10e0*/  HADD2.F32 R109, -RZ, R111.reuse.H0_H0 ;  /* 0x2000006fff6d7230 */ /* 0x100fe20000004100 */
[----:B------:R0:W-:Y:S01]  /*10f0*/  STL [R1+0x4], R12 ;  /* 0x0000040c01007387 */ /* 0x0001e20000100800 */
[----:B------:R-:W-:Y:S01]  /*1100*/  FMUL.FTZ R10, R13, R10 ;  /* 0x0000000a0d0a7220 */ /* 0x000fe20000410000 */
[----:B------:R-:W-:Y:S01]  /*1110*/  FADD.FTZ R150, R150, R165 ;  /* 0x000000a596967221 */ /* 0x000fe20000010000 */
[----:B------:R-:W-:-:S02]  /*1120*/  HADD2.F32 R124, -RZ, R111.H1_H1 ;  /* 0x3000006fff7c7230 */ /* 0x000fc40000004100 */
[----:B------:R-:W-:Y:S01]  /*1130*/  FADD.FTZ R42, R42, R109 ;  /* 0x0000006d2a2a7221 */ /* 0x000fe20000010000 */
[-C--:B------:R-:W-:Y:S01]  /*1140*/  FFMA.FTZ R66, R10, R109.reuse, R66 ;  /* 0x0000006d0a427223 */ /* 0x080fe20000010042 */
[----:B------:R-:W-:Y:S01]  /*1150*/  FMUL.FTZ R143, R143, R109 ;  /* 0x0000006d8f8f7220 */ /* 0x000fe20000410000 */
[----:B0-----:R-:W-:Y:S01]  /*1160*/  FFMA.FTZ R12, R136, R165, R149 ;  /* 0x000000a5880c7223 */ /* 0x001fe20000010095 */
[----:B------:R-:W-:-:S03]  /*1170*/  FADD.FTZ R109, R150, R163 ;  /* 0x000000a3966d7221 */ /* 0x000fc60000010000 */
[----:B------:R-:W-:Y:S01]  /*1180*/  FFMA.FTZ R111, R127, R163, R12 ;  /* 0x000000a37f6f7223 */ /* 0x000fe2000001000c */
        /* <DEDUP_REMOVED lines=26> */
.L_x_8592:
[----:B------:R-:W-:Y:S05]  /*1330*/  BSYNC.RECONVERGENT B0 ;  /* 0x0000000000007941 */ /* 0x000fea0003800200 */
.L_x_8591:
        /* <DEDUP_REMOVED lines=11> */
[----:B------:R-:W4:Y:S04]  /*13f0*/  LDG.E.128 R116, desc[UR6][R116.64] ;  /* 0x0000000674747981 */ /* 0x000f28000c1e1d00 */
[----:B------:R-:W4:Y:S01]  /*1400*/  LDG.E.128 R112, desc[UR6][R112.64+0x10] ;  /* 0x0000100670707981 */ /* 0x000f22000c1e1d00 */
[----:B--2---:R-:W-:-:S04]  /*1410*/  IMAD.WIDE.U32 R128, R148, 0x8, R128 ;  /* 0x0000000894807825 */ /* 0x004fc800078e0080 */
[----:B0-----:R-:W-:-:S05]  /*1420*/  @P1 IMAD.WIDE.U32 R122, R148, 0x20, R122 ;  /* 0x00000020947a1825 */ /* 0x001fca00078e007a */
[----:B------:R0:W5:Y:S04]  /*1430*/  @P1 LDG.E.128 R92, desc[UR6][R122.64] ;  /* 0x000000067a5c1981 */ /* 0x000168000c1e1d00 */
[----:B------:R0:W5:Y:S04]  /*1440*/  @P1 LDG.E.128 R96, desc[UR6][R122.64+0x10] ;  /* 0x000010067a601981 */ /* 0x000168000c1e1d00 */
[----:B------:R0:W5:Y:S01]  /*1450*/  LDG.E.64 R122, desc[UR6][R128.64] ;  /* 0x00000006807a7981 */ /* 0x000162000c1e1b00 */
[----:B------:R-:W-:Y:S02]  /*1460*/  HADD2.F32 R157, -RZ, R80.H0_H0 ;  /* 0x20000050ff9d7230 */ /* 0x000fe40000004100 */
[----:B------:R-:W-:-:S02]  /*1470*/  HADD2.F32 R144, -RZ, R81.H0_H0 ;  /* 0x20000051ff907230 */ /* 0x000fc40000004100 */
[----:B------:R-:W-:Y:S02]  /*1480*/  HADD2.F32 R154, -RZ, R80.H1_H1 ;  /* 0x30000050ff9a7230 */ /* 0x000fe40000004100 */
[--C-:B------:R-:W-:Y:S02]  /*1490*/  HADD2.F32 R135, -RZ, R82.reuse.H0_H0 ;  /* 0x20000052ff877230 */ /* 0x100fe40000004100 */
[----:B------:R-:W-:Y:S02]  /*14a0*/  HADD2.F32 R139, -RZ, R81.H1_H1 ;  /* 0x30000051ff8b7230 */ /* 0x000fe40000004100 */
[----:B------:R-:W-:Y:S02]  /*14b0*/  HADD2.F32 R132, -RZ, R82.H1_H1 ;  /* 0x30000052ff847230 */ /* 0x000fe40000004100 */
[C---:B---3--:R-:W-:Y:S01]  /*14c0*/  FADD.FTZ R158, -R142.reuse, R108 ;  /* 0x0000006c8e9e7221 */ /* 0x048fe20000010100 */
[C---:B------:R-:W-:Y:S01]  /*14d0*/  FADD.FTZ R156, -R142.reuse, R109 ;  /* 0x0000006d8e9c7221 */ /* 0x040fe20000010100 */
[----:B------:R-:W-:-:S02]  /*14e0*/  FADD.FTZ R110, -R142, R110 ;  /* 0x0000006e8e6e7221 */ /* 0x000fc40000010100 */
[C---:B-----5:R-:W-:Y:S01]  /*14f0*/  FMUL.FTZ R158, R13.reuse, R158 ;  /* 0x0000009e0d9e7220 */ /* 0x060fe20000410000 */
[--C-:B----4-:R-:W-:Y:S02]  /*1500*/  HADD2.F32 R109, -RZ, R116.reuse.H0_H0 ;  /* 0x20000074ff6d7230 */ /* 0x110fe40000004100 */
[----:B------:R-:W-:Y:S01]  /*1510*/  FADD.FTZ R108, -R142, R111 ;  /* 0x0000006f8e6c7221 */ /* 0x000fe20000010100 */
[----:B------:R-:W-:Y:S02]  /*1520*/  HADD2.F32 R116, -RZ, R116.H1_H1 ;  /* 0x30000074ff747230 */ /* 0x000fe40000004100 */
[----:B------:R-:W-:Y:S01]  /*1530*/  FMUL.FTZ R153, R13, R110 ;  /* 0x0000006e0d997220 */ /* 0x000fe20000410000 */
[----:B------:R-:W-:Y:S01]  /*1540*/  FADD.FTZ R36, R36, R109 ;  /* 0x0000006d24247221 */ /* 0x000fe20000010000 */
[-C--:B------:R-:W-:Y:S01]  /*1550*/  FFMA.FTZ R60, R158, R109.reuse, R60 ;  /* 0x0000006d9e3c7223 */ /* 0x080fe2000001003c */
[----:B------:R-:W-:Y:S01]  /*1560*/  FMUL.FTZ R157, R157, R109 ;  /* 0x0000006d9d9d7220 */ /* 0x000fe20000410000 */
[----:B------:R-:W-:-:S02]  /*1570*/  HADD2.F32 R109, -RZ, R117.H0_H0 ;  /* 0x20000075ff6d7230 */ /* 0x000fc40000004100 */
[----:B------:R-:W-:Y:S01]  /*1580*/  FADD.FTZ R112, -R142, R112 ;  /* 0x000000708e707221 */ /* 0x000fe20000010100 */
[C---:B------:R-:W-:Y:S01]  /*1590*/  FMUL.FTZ R141, R13.reuse, R108 ;  /* 0x0000006c0d8d7220 */ /* 0x040fe20000410000 */
[----:B------:R-:W-:Y:S02]  /*15a0*/  HADD2.F32 R108, -RZ, R118.H0_H0 ;  /* 0x20000076ff6c7230 */ /* 0x000fe40000004100 */
[----:B------:R-:W-:Y:S01]  /*15b0*/  FMUL.FTZ R156, R13, R156 ;  /* 0x0000009c0d9c7220 */ /* 0x000fe20000410000 */
[----:B------:R-:W-:Y:S01]  /*15c0*/  FADD.FTZ R38, R38, R109 ;  /* 0x0000006d26267221 */ /* 0x000fe20000010000 */
[-C--:B------:R-:W-:Y:S01]  /*15d0*/  FFMA.FTZ R62, R153, R109.reuse, R62 ;  /* 0x0000006d993e7223 */ /* 0x080fe2000001003e */
[----:B------:R-:W-:Y:S01]  /*15e0*/  FMUL.FTZ R144, R144, R109 ;  /* 0x0000006d90907220 */ /* 0x000fe20000410000 */
[----:B------:R-:W-:Y:S01]  /*15f0*/  FMUL.FTZ R137, R13, R112 ;  /* 0x000000700d897220 */ /* 0x000fe20000410000 */
[----:B------:R-:W-:Y:S01]  /*1600*/  FMUL.FTZ R154, R154, R116 ;  /* 0x000000749a9a7220 */ /* 0x000fe20000410000 */
[----:B------:R-:W-:Y:S01]  /*1610*/  FADD.FTZ R109, R150, R157 ;  /* 0x0000009d966d7221 */ /* 0x000fe20000010000 */
[----:B------:R-:W-:Y:S01]  /*1620*/  FFMA.FTZ R149, R158, R157, R149 ;  /* 0x0000009d9e957223 */ /* 0x000fe20000010095 */
[----:B------:R-:W-:Y:S01]  /*1630*/  FADD.FTZ R134, -R142, R113 ;  /* 0x000000718e867221 */ /* 0x000fe20000010100 */
[----:B------:R-:W-:-:S02]  /*1640*/  HADD2.F32 R110, -RZ, R117.H1_H1 ;  /* 0x30000075ff6e7230 */ /* 0x000fc40000004100 */
[----:B------:R-:W-:Y:S01]  /*1650*/  FADD.FTZ R32, R32, R108 ;  /* 0x0000006c20207221 */ /* 0x000fe20000010000 */
[-C--:B------:R-:W-:Y:S01]  /*1660*/  FFMA.FTZ R56, R137, R108.reuse, R56 ;  /* 0x0000006c89387223 */ /* 0x080fe20000010038 */
[----:B------:R-:W-:Y:S01]  /*1670*/  FMUL.FTZ R135, R135, R108 ;  /* 0x0000006c87877220 */ /* 0x000fe20000410000 */
[----:B------:R-:W-:Y:S02]  /*1680*/  HADD2.F32 R118, -RZ, R118.H1_H1 ;  /* 0x30000076ff767230 */ /* 0x000fe40000004100 */
[----:B------:R-:W-:Y:S01]  /*1690*/  FADD.FTZ R109, R109, R154 ;  /* 0x0000009a6d6d7221 */ /* 0x000fe20000010000 */
[----:B------:R-:W-:Y:S01]  /*16a0*/  FFMA.FTZ R108, R156, R154, R149 ;  /* 0x0000009a9c6c7223 */ /* 0x000fe20000010095 */
        /* <DEDUP_REMOVED lines=34> */
[----:B0-----:R-:W-:-:S07]  /*18d0*/  FFMA.FTZ R149, R116, R117, R111 ;  /* 0x0000007574957223 */ /* 0x001fce000001006f */
.L_x_8594:
[----:B------:R-:W-:Y:S05]  /*18e0*/  BSYNC.RECONVERGENT B0 ;  /* 0x0000000000007941 */ /* 0x000fea0003800200 */
.L_x_8593:
        /* <DEDUP_REMOVED lines=22> */
.L_x_8630:
        /* <DEDUP_REMOVED lines=15> */
[-CC-:B------:R-:W-:Y:S01]  /*1b40*/  FFMA.FTZ R109, R7, R114.reuse, R115.reuse ;  /* 0x00000072076d7223 */ /* 0x180fe20000010073 */
[----:B------:R-:W-:Y:S01]  /*1b50*/  LOP3.LUT P5, RZ, R15, 0xff0000, RZ, 0xc0, !PT ;  /* 0x00ff00000fff7812 */ /* 0x000fe200078ac0ff */
[----:B------:R-:W-:Y:S01]  /*1b60*/  FADD.FTZ R112, R151, -R108 ;  /* 0x8000006c97707221 */ /* 0x000fe20000010000 */
[----:B------:R-:W-:Y:S01]  /*1b70*/  FFMA.FTZ R108, R5, R114, R115 ;  /* 0x00000072056c7223 */ /* 0x000fe20000010073 */
[----:B------:R-:W-:Y:S01]  /*1b80*/  FADD.FTZ R128, R125, -R110 ;  /* 0x8000006e7d807221 */ /* 0x000fe20000010000 */
[----:B------:R-:W-:Y:S01]  /*1b90*/  FADD.FTZ R110, R152, -R109 ;  /* 0x8000006d986e7221 */ /* 0x000fe20000010000 */
[----:B-----5:R-:W-:Y:S01]  /*1ba0*/  FMUL.FTZ R113, R13, R112 ;  /* 0x000000700d717220 */ /* 0x020fe20000410000 */
[----:B------:R-:W-:Y:S01]  /*1bb0*/  FADD.FTZ R108, R155, -R108 ;  /* 0x8000006c9b6c7221 */ /* 0x000fe20000010000 */
[C---:B------:R-:W-:Y:S01]  /*1bc0*/  FMUL.FTZ R119, R13.reuse, R128 ;  /* 0x000000800d777220 */ /* 0x040fe20000410000 */
[----:B------:R-:W-:Y:S01]  /*1bd0*/  FMUL.FTZ R111, R13, R110 ;  /* 0x0000006e0d6f7220 */ /* 0x000fe20000410000 */
[----:B------:R-:W-:Y:S01]  /*1be0*/  FMUL.FTZ R113, R113, R4 ;  /* 0x0000000471717220 */ /* 0x000fe20000410000 */
[----:B------:R-:W-:Y:S01]  /*1bf0*/  FMUL.FTZ R109, R13, R108 ;  /* 0x0000006c0d6d7220 */ /* 0x000fe20000410000 */
[-C--:B------:R-:W-:Y:S01]  /*1c00*/  FMUL.FTZ R119, R119, R4.reuse ;  /* 0x0000000477777220 */ /* 0x080fe20000410000 */
[-C--:B------:R-:W-:Y:S01]  /*1c10*/  FMUL.FTZ R111, R111, R4.reuse ;  /* 0x000000046f6f7220 */ /* 0x080fe20000410000 */
[----:B------:R-:W-:Y:S01]  /*1c20*/  FMUL.FTZ R113, R113, UR14 ;  /* 0x0000000e71717c20 */ /* 0x000fe20008410000 */
[----:B------:R-:W-:Y:S01]  /*1c30*/  FMUL.FTZ R109, R109, R4 ;  /* 0x000000046d6d7220 */ /* 0x000fe20000410000 */
[----:B------:R-:W-:Y:S01]  /*1c40*/  ISETP.GE.U32.AND P2, PT, R14, RZ, PT ;  /* 0x000000ff0e00720c */ /* 0x000fe20003f46070 */
[----:B------:R-:W-:Y:S01]  /*1c50*/  FMUL.FTZ R111, R111, UR14 ;  /* 0x0000000e6f6f7c20 */ /* 0x000fe20008410000 */
[----:B------:R-:W-:Y:S01]  /*1c60*/  LOP3.LUT P6, RZ, R15, 0xff, RZ, 0xc0, !PT ;  /* 0x000000ff0fff7812 */ /* 0x000fe200078cc0ff */
[----:B------:R-:W-:Y:S01]  /*1c70*/  FMUL.FTZ R109, R109, UR14 ;  /* 0x0000000e6d6d7c20 */ /* 0x000fe20008410000 */
[----:B------:R-:W-:Y:S01]  /*1c80*/  FSEL R113, R113, RZ, P5 ;  /* 0x000000ff71717208 */ /* 0x000fe20002800000 */
[----:B------:R-:W-:Y:S01]  /*1c90*/  FMUL.FTZ R119, R119, UR14 ;  /* 0x0000000e77777c20 */ /* 0x000fe20008410000 */
[----:B------:R-:W-:Y:S01]  /*1ca0*/  LOP3.LUT P5, RZ, R15, 0xff00, RZ, 0xc0, !PT ;  /* 0x0000ff000fff7812 */ /* 0x000fe200078ac0ff */
[----:B------:R-:W-:Y:S01]  /*1cb0*/  FFMA.FTZ R112, R3, R114, R115 ;  /* 0x0000007203707223 */ /* 0x000fe20000010073 */
[----:B------:R-:W-:-:S02]  /*1cc0*/  ISETP.GE.U32.AND.EX P2, PT, R15, 0x1000000, PT, P2 ;  /* 0x010000000f00780c */ /* 0x000fc40003f46120 */
[----:B------:R-:W-:Y:S01]  /*1cd0*/  FSEL R109, R109, RZ, P6 ;  /* 0x000000ff6d6d7208 */ /* 0x000fe20003000000 */
[----:B------:R-:W-:Y:S01]  /*1ce0*/  FADD.FTZ R112, R161, -R112 ;  /* 0x80000070a1707221 */ /* 0x000fe20000010000 */
[----:B------:R-:W-:Y:S02]  /*1cf0*/  FSEL R110, R111, RZ, P5 ;  /* 0x000000ff6f6e7208 */ /* 0x000fe40002800000 */
[----:B------:R-:W-:Y:S02]  /*1d00*/  FSEL R108, R119, RZ, P2 ;  /* 0x000000ff776c7208 */ /* 0x000fe40001000000 */
[----:B------:R-:W-:Y:S01]  /*1d10*/  F2FP.F16.F32.PACK_AB R110, R110, R109 ;  /* 0x0000006d6e6e723e */ /* 0x000fe200000000ff */
[----:B------:R-:W-:Y:S01]  /*1d20*/  FFMA.FTZ R109, R133, R114, R115 ;  /* 0x00000072856d7223 */ /* 0x000fe20000010073 */
[----:B------:R-:W-:Y:S01]  /*1d30*/  F2FP.F16.F32.PACK_AB R111, R108, R113 ;  /* 0x000000716c6f723e */ /* 0x000fe200000000ff */
[----:B------:R-:W-:Y:S01]  /*1d40*/  FMUL.FTZ R113, R13, R112 ;  /* 0x000000700d717220 */ /* 0x000fe20000410000 */
[----:B------:R-:W-:Y:S01]  /*1d50*/  LOP3.LUT P2, RZ, R14, 0xff0000, RZ, 0xc0, !PT ;  /* 0x00ff00000eff7812 */ /* 0x000fe2000784c0ff */
[----:B------:R-:W-:Y:S01]  /*1d60*/  FADD.FTZ R108, R164, -R109 ;  /* 0x8000006da46c7221 */ /* 0x000fe20000010000 */
[----:B------:R-:W-:Y:S01]  /*1d70*/  LOP3.LUT P5, RZ, R14, 0xff000000, RZ, 0xc0, !PT ;  /* 0xff0000000eff7812 */ /* 0x000fe200078ac0ff */
[----:B------:R-:W-:-:S02]  /*1d80*/  FMUL.FTZ R113, R113, R4 ;  /* 0x0000000471717220 */ /* 0x000fc40000410000 */
[----:B------:R-:W-:Y:S02]  /*1d90*/  FMUL.FTZ R109, R13, R108 ;  /* 0x0000006c0d6d7220 */ /* 0x000fe40000410000 */
[----:B------:R-:W-:Y:S02]  /*1da0*/  FMUL.FTZ R113, R113, UR14 ;  /* 0x0000000e71717c20 */ /* 0x000fe40008410000 */
[----:B------:R-:W-:-:S03]  /*1db0*/  FMUL.FTZ R109, R109, R4 ;  /* 0x000000046d6d7220 */ /* 0x000fc60000410000 */
[----:B------:R-:W-:Y:S01]  /*1dc0*/  FSEL R108, R113, RZ, P5 ;  /* 0x000000ff716c7208 */ /* 0x000fe20002800000 */
[----:B------:R-:W-:Y:S01]  /*1dd0*/  FMUL.FTZ R109, R109, UR14 ;  /* 0x0000000e6d6d7c20 */ /* 0x000fe20008410000 */
[----:B------:R-:W-:Y:S01]  /*1de0*/  FFMA.FTZ R113, R140, R114, R115 ;  /* 0x000000728c717223 */ /* 0x000fe20000010073 */
[----:B------:R-:W-:-:S03]  /*1df0*/  LOP3.LUT P5, RZ, R14, 0xff00, RZ, 0xc0, !PT ;  /* 0x0000ff000eff7812 */ /* 0x000fc600078ac0ff */
[----:B------:R-:W-:Y:S02]  /*1e00*/  FSEL R109, R109, RZ, P2 ;  /* 0x000000ff6d6d7208 */ /* 0x000fe40001000000 */
[----:B------:R-:W-:Y:S02]  /*1e10*/  LOP3.LUT P2, RZ, R14, 0xff, RZ, 0xc0, !PT ;  /* 0x000000ff0eff7812 */ /* 0x000fe4000784c0ff */
[----:B------:R-:W-:Y:S01]  /*1e20*/  F2FP.F16.F32.PACK_AB R109, R108, R109 ;  /* 0x0000006d6c6d723e */ /* 0x000fe200000000ff */
[----:B------:R-:W-:-:S04]  /*1e30*/  FFMA.FTZ R108, R138, R114, R115 ;  /* 0x000000728a6c7223 */ /* 0x000fc80000010073 */
        /* <DEDUP_REMOVED lines=10> */
[----:B------:R-:W-:Y:S01]  /*1ee0*/  F2FP.F16.F32.PACK_AB R108, R119, R108 ;  /* 0x0000006c776c723e */ /* 0x000fe200000000ff */
[----:B------:R-:W-:Y:S06]  /*1ef0*/  BRA `(.L_x_8601) ;  /* 0x0000000000f47947 */ /* 0x000fec0003800000 */
.L_x_8600:
[-CC-:B------:R-:W-:Y:S01]  /*1f00*/  FFMA.FTZ R101, R140, R114.reuse, R115.reuse ;  /* 0x000000728c657223 */ /* 0x180fe20000010073 */
[-CC-:B------:R-:W-:Y:S01]  /*1f10*/  FFMA.FTZ R102, R138, R114.reuse, R115.reuse ;  /* 0x000000728a667223 */ /* 0x180fe20000010073 */
[----:B------:R-:W-:Y:S01]  /*1f20*/  LOP3.LUT P2, RZ, R14, 0xff, RZ, 0xc0, !PT ;  /* 0x000000ff0eff7812 */ /* 0x000fe2000784c0ff */
[-C--:B------:R-:W-:Y:S01]  /*1f30*/  FFMA.FTZ R104, R3, R114.reuse, R115 ;  /* 0x0000007203687223 */ /* 0x080fe20000010073 */
[----:B------:R-:W-:Y:S01]  /*1f40*/  FADD.FTZ R100, R162, -R101 ;  /* 0x80000065a2647221 */ /* 0x000fe20000010000 */
[----:B-----5:R-:W-:Y:S01]  /*1f50*/  FADD.FTZ R102, R129, -R102 ;  /* 0x8000006681667221 */ /* 0x020fe20000010000 */
[----:B------:R-:W-:Y:S01]  /*1f60*/  LOP3.LUT P5, RZ, R14, 0xff00, RZ, 0xc0, !PT ;  /* 0x0000ff000eff7812 */ /* 0x000fe200078ac0ff */
[----:B------:R-:W-:Y:S01]  /*1f70*/  FFMA.FTZ R106, R5, R114, R115 ;  /* 0x00000072056a7223 */ /* 0x000fe20000010073 */
[C---:B------:R-:W-:Y:S01]  /*1f80*/  FMUL.FTZ R100, R13.reuse, R100 ;  /* 0x000000640d647220 */ /* 0x040fe20000410000 */
[----:B------:R-:W-:Y:S01]  /*1f90*/  FMUL.FTZ R101, R13, R102 ;  /* 0x000000660d657220 */ /* 0x000fe20000410000 */
[----:B------:R-:W-:Y:S01]  /*1fa0*/  FADD.FTZ R104, R161, -R104 ;  /* 0x80000068a1687221 */ /* 0x000fe20000010000 */
[----:B------:R-:W-:Y:S01]  /*1fb0*/  FADD.FTZ R110, R155, -R106 ;  /* 0x8000006a9b6e7221 */ /* 0x000fe20000010000 */
[-C--:B------:R-:W-:Y:S01]  /*1fc0*/  FMUL.FTZ R102, R100, R4.reuse ;  /* 0x0000000464667220 */ /* 0x080fe20000410000 */
[----:B------:R-:W-:Y:S01]  /*1fd0*/  FMUL.FTZ R103, R101, R4 ;  /* 0x0000000465677220 */ /* 0x000fe20000410000 */
[----:B------:R-:W-:-:S02]  /*1fe0*/  LOP3.LUT P6, RZ, R14, 0xff0000, RZ, 0xc0, !PT ;  /* 0x00ff00000eff7812 */ /* 0x000fc400078cc0ff */
[----:B------:R-:W-:Y:S01]  /*1ff0*/  FMUL.FTZ R102, R102, UR14 ;  /* 0x0000000e66667c20 */ /* 0x000fe20008410000 */
[----:B------:R-:W-:-:S04]  /*2000*/  FMUL.FTZ R103, R103, UR14 ;  /* 0x0000000e67677c20 */ /* 0x000fc80008410000 */
[----:B------:R-:W-:Y:S02]  /*2010*/  FSEL R102, R102, RZ, P2 ;  /* 0x000000ff66667208 */ /* 0x000fe40001000000 */
[----:B------:R-:W-:Y:S02]  /*2020*/  FSEL R103, R103, RZ, P5 ;  /* 0x000000ff67677208 */ /* 0x000fe40002800000 */
[----:B------:R-:W-:Y:S02]  /*2030*/  LOP3.LUT P5, RZ, R14, 0xff000000, RZ, 0xc0, !PT ;  /* 0xff0000000eff7812 */ /* 0x000fe400078ac0ff */
[----:B------:R-:W-:Y:S01]  /*2040*/  F2FP.F16.F32.PACK_AB R108, R103, R102 ;  /* 0x00000066676c723e */ /* 0x000fe200000000ff */
[----:B------:R-:W-:Y:S01]  /*2050*/  FFMA.FTZ R103, R133, R114, R115 ;  /* 0x0000007285677223 */ /* 0x000fe20000010073 */
[----:B------:R-:W-:-:S03]  /*2060*/  LOP3.LUT P2, RZ, R15, 0xff, RZ, 0xc0, !PT ;  /* 0x000000ff0fff7812 */ /* 0x000fc6000784c0ff */
[----:B------:R-:W-:Y:S01]  /*2070*/  FADD.FTZ R102, R164, -R103 ;  /* 0x80000067a4667221 */ /* 0x000fe20000010000 */
[----:B------:R-:W-:-:S03]  /*2080*/  FFMA.FTZ R103, R7, R114, R115 ;  /* 0x0000007207677223 */ /* 0x000fc60000010073 */
[C---:B------:R-:W-:Y:S01]  /*2090*/  FMUL.FTZ R102, R13.reuse, R102 ;  /* 0x000000660d667220 */ /* 0x040fe20000410000 */
[----:B------:R-:W-:Y:S01]  /*20a0*/  FADD.FTZ R112, R152, -R103 ;  /* 0x8000006798707221 */ /* 0x000fe20000010000 */
[C---:B------:R-:W-:Y:S01]  /*20b0*/  FMUL.FTZ R103, R13.reuse, R104 ;  /* 0x000000680d677220 */ /* 0x040fe20000410000 */
[C---:B------:R-:W-:Y:S01]  /*20c0*/  FMUL.FTZ R104, R13.reuse, R110 ;  /* 0x0000006e0d687220 */ /* 0x040fe20000410000 */
[----:B------:R-:W-:Y:S01]  /*20d0*/  FMUL.FTZ R106, R102, R4 ;  /* 0x00000004666a7220 */ /* 0x000fe20000410000 */
        /* <DEDUP_REMOVED lines=8> */
[----:B------:R-:W-:Y:S01]  /*2160*/  FSEL R106, R106, RZ, P6 ;  /* 0x000000ff6a6a7208 */ /* 0x000fe20003000000 */
[----:B------:R-:W-:Y:S01]  /*2170*/  FMUL.FTZ R111, R110, UR14 ;  /* 0x0000000e6e6f7c20 */ /* 0x000fe20008410000 */
[----:B------:R-:W-:Y:S01]  /*2180*/  FSEL R107, R107, RZ, P5 ;  /* 0x000000ff6b6b7208 */ /* 0x000fe20002800000 */
[----:B------:R-:W-:Y:S01]  /*2190*/  FADD.FTZ R112, R125, -R112 ;  /* 0x800000707d707221 */ /* 0x000fe20000010000 */
[----:B------:R-:W-:-:S02]  /*21a0*/  FSEL R110, R109, RZ, P2 ;  /* 0x000000ff6d6e7208 */ /* 0x000fc40001000000 */
[----:B------:R-:W-:Y:S01]  /*21b0*/  F2FP.F16.F32.PACK_AB R109, R107, R106 ;  /* 0x0000006a6b6d723e */ /* 0x000fe200000000ff */
[----:B------:R-:W-:Y:S01]  /*21c0*/  FFMA.FTZ R106, R9, R114, R115 ;  /* 0x00000072096a7223 */ /* 0x000fe20000010073 */
[----:B------:R-:W-:Y:S01]  /*21d0*/  LOP3.LUT P6, RZ, R15, 0xff00, RZ, 0xc0, !PT ;  /* 0x0000ff000fff7812 */ /* 0x000fe200078cc0ff */
[----:B------:R-:W-:Y:S01]  /*21e0*/  FMUL.FTZ R107, R13, R112 ;  /* 0x000000700d6b7220 */ /* 0x000fe20000410000 */
[----:B------:R-:W-:Y:S01]  /*21f0*/  ISETP.GE.U32.AND P2, PT, R14, RZ, PT ;  /* 0x000000ff0e00720c */ /* 0x000fe20003f46070 */
[----:B------:R-:W-:Y:S01]  /*2200*/  FADD.FTZ R106, R151, -R106 ;  /* 0x8000006a976a7221 */ /* 0x000fe20000010000 */
[----:B------:R-:W-:Y:S01]  /*2210*/  FSEL R111, R111, RZ, P6 ;  /* 0x000000ff6f6f7208 */ /* 0x000fe20003000000 */
[----:B------:R-:W-:Y:S01]  /*2220*/  FMUL.FTZ R112, R107, R4 ;  /* 0x000000046b707220 */ /* 0x000fe20000410000 */
[----:B------:R-:W-:Y:S01]  /*2230*/  LOP3.LUT P5, RZ, R15, 0xff0000, RZ, 0xc0, !PT ;  /* 0x00ff00000fff7812 */ /* 0x000fe200078ac0ff */
[----:B------:R-:W-:Y:S01]  /*2240*/  FMUL.FTZ R106, R13, R106 ;  /* 0x0000006a0d6a7220 */ /* 0x000fe20000410000 */
[----:B------:R-:W-:Y:S01]  /*2250*/  F2FP.F16.F32.PACK_AB R110, R111, R110 ;  /* 0x0000006e6f6e723e */ /* 0x000fe200000000ff */
[----:B------:R-:W-:Y:S01]  /*2260*/  FMUL.FTZ R112, R112, UR14 ;  /* 0x0000000e70707c20 */ /* 0x000fe20008410000 */
[----:B------:R-:W-:Y:S01]  /*2270*/  ISETP.GE.U32.AND.EX P2, PT, R15, 0x1000000, PT, P2 ;  /* 0x010000000f00780c */ /* 0x000fe20003f46120 */
[----:B------:R-:W-:-:S03]  /*2280*/  FMUL.FTZ R111, R106, R4 ;  /* 0x000000046a6f7220 */ /* 0x000fc60000410000 */
[----:B------:R-:W-:Y:S01]  /*2290*/  FSEL R112, R112, RZ, P2 ;  /* 0x000000ff70707208 */ /* 0x000fe20001000000 */
[----:B------:R-:W-:-:S05]  /*22a0*/  FMUL.FTZ R111, R111, UR14 ;  /* 0x0000000e6f6f7c20 */ /* 0x000fca0008410000 */
[----:B------:R-:W-:-:S04]  /*22b0*/  FSEL R111, R111, RZ, P5 ;  /* 0x000000ff6f6f7208 */ /* 0x000fc80002800000 */
[----:B------:R-:W-:-:S07]  /*22c0*/  F2FP.F16.F32.PACK_AB R111, R112, R111 ;  /* 0x0000006f706f723e */ /* 0x000fce00000000ff */
.L_x_8601:
        /* <DEDUP_REMOVED lines=8> */
.L_x_8599:
[----:B------:R-:W-:Y:S05]  /*2350*/  BSYNC.RECONVERGENT B1 ;  /* 0x0000000000017941 */ /* 0x000fea0003800200 */
.L_x_8598:
[----:B------:R-:W-:Y:S04]  /*2360*/  BSSY.RECONVERGENT B1, `(.L_x_8602) ;  /* 0x0000089000017945 */ /* 0x000fe80003800200 */
[----:B------:R-:W-:Y:S05]  /*2370*/  @!P4 BRA `(.L_x_8603) ;  /* 0x00000008001cc947 */ /* 0x000fea0003800000 */
[----:B------:R2:W5:Y:S01]  /*2380*/  LDL R129, [R1+0x4] ;  /* 0x0000040001817983 */ /* 0x0005620000100800 */
[----:B------:R-:W-:-:S04]  /*2390*/  ISETP.NE.U32.AND P1, PT, RZ, UR12, PT ;  /* 0x0000000cff007c0c */ /* 0x000fc8000bf25070 */
[----:B------:R-:W-:-:S13]  /*23a0*/  ISETP.NE.AND.EX P1, PT, RZ, UR13, PT, P1 ;  /* 0x0000000dff007c0c */ /* 0x000fda000bf25310 */
[----:B--2---:R-:W-:Y:S05]  /*23b0*/  @!P1 BRA `(.L_x_8604) ;  /* 0x0000000000f89947 */ /* 0x004fea0003800000 */
[-CC-:B------:R-:W-:Y:S01]  /*23c0*/  FFMA.FTZ R100, R146, R114.reuse, R115.reuse ;  /* 0x0000007292647223 */ /* 0x180fe20000010073 */
[-CC-:B------:R-:W-:Y:S01]  /*23d0*/  FFMA.FTZ R102, R136, R114.reuse, R115.reuse ;  /* 0x0000007288667223 */ /* 0x180fe20000010073 */
[----:B------:R-:W-:Y:S01]  /*23e0*/  LOP3.LUT P2, RZ, R120, 0xff, RZ, 0xc0, !PT ;  /* 0x000000ff78ff7812 */ /* 0x000fe2000784c0ff */
[-CC-:B------:R-:W-:Y:S01]  /*23f0*/  FFMA.FTZ R106, R6, R114.reuse, R115.reuse ;  /* 0x00000072066a7223 */ /* 0x180fe20000010073 */
[----:B-----5:R-:W-:Y:S01]  /*2400*/  FADD.FTZ R100, R129, -R100 ;  /* 0x8000006481647221 */ /* 0x020fe20000010000 */
[----:B------:R-:W-:Y:S01]  /*2410*/  FADD.FTZ R102, R165, -R102 ;  /* 0x80000066a5667221 */ /* 0x000fe20000010000 */
[----:B------:R-:W-:Y:S01]  /*2420*/  LOP3.LUT P4, RZ, R120, 0xff00, RZ, 0xc0, !PT ;  /* 0x0000ff0078ff7812 */ /* 0x000fe2000788c0ff */
[----:B-1----:R-:W-:Y:S01]  /*2430*/  FFMA.FTZ R112, R8, R114, R115 ;  /* 0x0000007208707223 */ /* 0x002fe20000010073 */
[C---:B------:R-:W-:Y:S01]  /*2440*/  FMUL.FTZ R100, R13.reuse, R100 ;  /* 0x000000640d647220 */ /* 0x040fe20000410000 */
[----:B------:R-:W-:Y:S01]  /*2450*/  FMUL.FTZ R101, R13, R102 ;  /* 0x000000660d657220 */ /* 0x000fe20000410000 */
[----:B------:R-:W-:Y:S01]  /*2460*/  FADD.FTZ R110, R147, -R106 ;  /* 0x8000006a936e7221 */ /* 0x000fe20000010000 */
[----:B------:R-:W-:Y:S01]  /*2470*/  FADD.FTZ R112, R145, -R112 ;  /* 0x8000007091707221 */ /* 0x000fe20000010000 */
[-C--:B------:R-:W-:Y:S01]  /*2480*/  FMUL.FTZ R102, R100, R4.reuse ;  /* 0x0000000464667220 */ /* 0x080fe20000410000 */
[----:B------:R-:W-:Y:S01]  /*2490*/  FMUL.FTZ R103, R101, R4 ;  /* 0x0000000465677220 */ /* 0x000fe20000410000 */
[----:B------:R-:W-:Y:S01]  /*24a0*/  LOP3.LUT P5, RZ, R121, 0xff, RZ, 0xc0, !PT ;  /* 0x000000ff79ff7812 */ /* 0x000fe200078ac0ff */
[----:B------:R-:W-:Y:S01]  /*24b0*/  FMUL.FTZ R105, R13, R112 ;  /* 0x000000700d697220 */ /* 0x000fe20000410000 */
[----:B------:R-:W-:Y:S01]  /*24c0*/  FMUL.FTZ R102, R102, UR14 ;  /* 0x0000000e66667c20 */ /* 0x000fe20008410000 */
[----:B------:R-:W-:Y:S01]  /*24d0*/  FMUL.FTZ R103, R103, UR14 ;  /* 0x0000000e67677c20 */ /* 0x000fe20008410000 */
[----:B------:R-:W-:-:S03]  /*24e0*/  LOP3.LUT P6, RZ, R121, 0xff00, RZ, 0xc0, !PT ;  /* 0x0000ff0079ff7812 */ /* 0x000fc600078cc0ff */
[----:B------:R-:W-:Y:S02]  /*24f0*/  FSEL R102, R102, RZ, P2 ;  /* 0x000000ff66667208 */ /* 0x000fe40001000000 */
[----:B------:R-:W-:Y:S02]  /*2500*/  FSEL R103, R103, RZ, P4 ;  /* 0x000000ff67677208 */ /* 0x000fe40002000000 */
[----:B------:R-:W-:Y:S02]  /*2510*/  LOP3.LUT P2, RZ, R120, 0xff0000, RZ, 0xc0, !PT ;  /* 0x00ff000078ff7812 */ /* 0x000fe4000784c0ff */
[----:B------:R-:W-:Y:S01]  /*2520*/  F2FP.F16.F32.PACK_AB R108, R103, R102 ;  /* 0x00000066676c723e */ /* 0x000fe200000000ff */
[-CC-:B------:R-:W-:Y:S01]  /*2530*/  FFMA.FTZ R102, R127, R114.reuse, R115.reuse ;  /* 0x000000727f667223 */ /* 0x180fe20000010073 */
[----:B------:R-:W-:Y:S01]  /*2540*/  FFMA.FTZ R103, R2, R114, R115 ;  /* 0x0000007202677223 */ /* 0x000fe20000010073 */
[----:B------:R-:W-:Y:S02]  /*2550*/  LOP3.LUT P4, RZ, R120, 0xff000000, RZ, 0xc0, !PT ;  /* 0xff00000078ff7812 */ /* 0x000fe4000788c0ff */
[----:B------:R-:W-:Y:S01]  /*2560*/  FADD.FTZ R102, R163, -R102 ;  /* 0x80000066a3667221 */ /* 0x000fe20000010000 */
[----:B------:R-:W-:-:S03]  /*2570*/  FADD.FTZ R104, R160, -R103 ;  /* 0x80000067a0687221 */ /* 0x000fc60000010000 */
[C---:B------:R-:W-:Y:S01]  /*2580*/  FMUL.FTZ R102, R13.reuse, R102 ;  /* 0x000000660d667220 */ /* 0x040fe20000410000 */
        /* <DEDUP_REMOVED lines=13> */
[----:B------:R-:W-:Y:S02]  /*2660*/  FSEL R110, R109, RZ, P5 ;  /* 0x000000ff6d6e7208 */ /* 0x000fe40002800000 */
[----:B------:R-:W-:Y:S01]  /*2670*/  F2FP.F16.F32.PACK_AB R109, R107, R106 ;  /* 0x0000006a6b6d723e */ /* 0x000fe200000000ff */
[-CC-:B------:R-:W-:Y:S01]  /*2680*/  FFMA.FTZ R106, R10, R114.reuse, R115.reuse ;  /* 0x000000720a6a7223 */ /* 0x180fe20000010073 */
[----:B------:R-:W-:Y:S01]  /*2690*/  FFMA.FTZ R107, R12, R114, R115 ;  /* 0x000000720c6b7223 */ /* 0x000fe20000010073 */
[----:B------:R-:W-:-:S02]  /*26a0*/  F2FP.F16.F32.PACK_AB R110, R111, R110 ;  /* 0x0000006e6f6e723e */ /* 0x000fc400000000ff */
[----:B------:R-:W-:Y:S01]  /*26b0*/  FADD.FTZ R106, R143, -R106 ;  /* 0x8000006a8f6a7221 */ /* 0x000fe20000010000 */
[----:B------:R-:W-:Y:S01]  /*26c0*/  FADD.FTZ R112, R124, -R107 ;  /* 0x8000006b7c707221 */ /* 0x000fe20000010000 */
[----:B------:R-:W-:Y:S02]  /*26d0*/  ISETP.GE.U32.AND P2, PT, R120, RZ, PT ;  /* 0x000000ff7800720c */ /* 0x000fe40003f46070 */
[C---:B------:R-:W-:Y:S01]  /*26e0*/  FMUL.FTZ R106, R13.reuse, R106 ;  /* 0x0000006a0d6a7220 */ /* 0x040fe20000410000 */
[----:B------:R-:W-:Y:S01]  /*26f0*/  FMUL.FTZ R107, R13, R112 ;  /* 0x000000700d6b7220 */ /* 0x000fe20000410000 */
[----:B------:R-:W-:Y:S02]  /*2700*/  LOP3.LUT P4, RZ, R121, 0xff0000, RZ, 0xc0, !PT ;  /* 0x00ff000079ff7812 */ /* 0x000fe4000788c0ff */
[-C--:B------:R-:W-:Y:S01]  /*2710*/  FMUL.FTZ R111, R106, R4.reuse ;  /* 0x000000046a6f7220 */ /* 0x080fe20000410000 */
[----:B------:R-:W-:Y:S01]  /*2720*/  FMUL.FTZ R112, R107, R4 ;  /* 0x000000046b707220 */ /* 0x000fe20000410000 */
[----:B------:R-:W-:-:S02]  /*2730*/  ISETP.GE.U32.AND.EX P2, PT, R121, 0x1000000, PT, P2 ;  /* 0x010000007900780c */ /* 0x000fc40003f46120 */
[----:B------:R-:W-:Y:S01]  /*2740*/  FMUL.FTZ R111, R111, UR14 ;  /* 0x0000000e6f6f7c20 */ /* 0x000fe20008410000 */
[----:B------:R-:W-:-:S04]  /*2750*/  FMUL.FTZ R112, R112, UR14 ;  /* 0x0000000e70707c20 */ /* 0x000fc80008410000 */
[----:B------:R-:W-:Y:S02]  /*2760*/  FSEL R111, R111, RZ, P4 ;  /* 0x000000ff6f6f7208 */ /* 0x000fe40002000000 */
[----:B------:R-:W-:-:S04]  /*2770*/  FSEL R112, R112, RZ, P2 ;  /* 0x000000ff70707208 */ /* 0x000fc80001000000 */
[----:B------:R-:W-:Y:S01]  /*2780*/  F2FP.F16.F32.PACK_AB R111, R112, R111 ;  /* 0x0000006f706f723e */ /* 0x000fe200000000ff */
[----:B------:R-:W-:Y:S06]  /*2790*/  BRA `(.L_x_8605) ;  /* 0x0000000000f47947 */ /* 0x000fec0003800000 */
.L_x_8604:
[-CC-:B-1----:R-:W-:Y:S01]  /*27a0*/  FFMA.FTZ R108, R10, R114.reuse, R115.reuse ;  /* 0x000000720a6c7223 */ /* 0x182fe20000010073 */
[-CC-:B------:R-:W-:Y:S01]  /*27b0*/  FFMA.FTZ R109, R12, R114.reuse, R115.reuse ;  /* 0x000000720c6d7223 */ /* 0x180fe20000010073 */
[-CC-:B------:R-:W-:Y:S01]  /*27c0*/  FFMA.FTZ R110, R8, R114.reuse, R115.reuse ;  /* 0x00000072086e7223 */ /* 0x180fe20000010073 */
[----:B------:R-:W-:Y:S01]  /*27d0*/  ISETP.GE.U32.AND P2, PT, R120, RZ, PT ;  /* 0x000000ff7800720c */ /* 0x000fe20003f46070 */
        /* <DEDUP_REMOVED lines=16> */
[----:B------:R-:W-:Y:S01]  /*28e0*/  LOP3.LUT P5, RZ, R121, 0xff0000, RZ, 0xc0, !PT ;  /* 0x00ff000079ff7812 */ /* 0x000fe200078ac0ff */
[----:B------:R-:W-:Y:S01]  /*28f0*/  FMUL.FTZ R109, R109, UR14 ;  /* 0x0000000e6d6d7c20 */ /* 0x000fe20008410000 */
[----:B------:R-:W-:-:S02]  /*2900*/  LOP3.LUT P4, RZ, R121, 0xff, RZ, 0xc0, !PT ;  /* 0x000000ff79ff7812 */ /* 0x000fc4000788c0ff */
[C---:B------:R-:W-:Y:S02]  /*2910*/  ISETP.GE.U32.AND.EX P2, PT, R121.reuse, 0x1000000, PT, P2 ;  /* 0x010000007900780c */ /* 0x040fe40003f46120 */
[----:B------:R-:W-:Y:S02]  /*2920*/  LOP3.LUT P6, RZ, R121, 0xff00, RZ, 0xc0, !PT ;  /* 0x0000ff0079ff7812 */ /* 0x000fe400078cc0ff */
[----:B------:R-:W-:Y:S02]  /*2930*/  FSEL R113, R113, RZ, P5 ;  /* 0x000000ff71717208 */ /* 0x000fe40002800000 */
[----:B------:R-:W-:Y:S02]  /*2940*/  FSEL R108, R119, RZ, P2 ;  /* 0x000000ff776c7208 */ /* 0x000fe40001000000 */
[----:B------:R-:W-:Y:S02]  /*2950*/  FSEL R109, R109, RZ, P4 ;  /* 0x000000ff6d6d7208 */ /* 0x000fe40002000000 */
[----:B------:R-:W-:-:S02]  /*2960*/  FSEL R110, R111, RZ, P6 ;  /* 0x000000ff6f6e7208 */ /* 0x000fc40003000000 */
[----:B------:R-:W-:Y:S01]  /*2970*/  F2FP.F16.F32.PACK_AB R111, R108, R113 ;  /* 0x000000716c6f723e */ /* 0x000fe200000000ff */
[-CC-:B------:R-:W-:Y:S01]  /*2980*/  FFMA.FTZ R108, R127, R114.reuse, R115.reuse ;  /* 0x000000727f6c7223 */ /* 0x180fe20000010073 */
[----:B------:R-:W-:Y:S01]  /*2990*/  F2FP.F16.F32.PACK_AB R110, R110, R109 ;  /* 0x0000006d6e6e723e */ /* 0x000fe200000000ff */
[----:B------:R-:W-:Y:S01]  /*29a0*/  FFMA.FTZ R109, R2, R114, R115 ;  /* 0x00000072026d7223 */ /* 0x000fe20000010073 */
[C---:B------:R-:W-:Y:S01]  /*29b0*/  LOP3.LUT P2, RZ, R120.reuse, 0xff0000, RZ, 0xc0, !PT ;  /* 0x00ff000078ff7812 */ /* 0x040fe2000784c0ff */
[----:B------:R-:W-:Y:S01]  /*29c0*/  FADD.FTZ R108, R163, -R108 ;  /* 0x8000006ca36c7221 */ /* 0x000fe20000010000 */
[----:B------:R-:W-:Y:S01]  /*29d0*/  LOP3.LUT P4, RZ, R120, 0xff000000, RZ, 0xc0, !PT ;  /* 0xff00000078ff7812 */ /* 0x000fe2000788c0ff */
[----:B------:R-:W-:Y:S02]  /*29e0*/  FADD.FTZ R112, R160, -R109 ;  /* 0x8000006da0707221 */ /* 0x000fe40000010000 */
[C---:B------:R-:W-:Y:S02]  /*29f0*/  FMUL.FTZ R109, R13.reuse, R108 ;  /* 0x0000006c0d6d7220 */ /* 0x040fe40000410000 */
[----:B------:R-:W-:Y:S01]  /*2a00*/  FMUL.FTZ R113, R13, R112 ;  /* 0x000000700d717220 */ /* 0x000fe20000410000 */
[----:B------:R-:W-:Y:S01]  /*2a10*/  FFMA.FTZ R112, R136, R114, R115 ;  /* 0x0000007288707223 */ /* 0x000fe20000010073 */
[----:B------:R-:W-:-:S02]  /*2a20*/  FMUL.FTZ R109, R109, R4 ;  /* 0x000000046d6d7220 */ /* 0x000fc40000410000 */
[----:B------:R-:W-:Y:S01]  /*2a30*/  FMUL.FTZ R113, R113, R4 ;  /* 0x0000000471717220 */ /* 0x000fe20000410000 */
[----:B------:R-:W-:Y:S01]  /*2a40*/  FADD.FTZ R112, R165, -R112 ;  /* 0x80000070a5707221 */ /* 0x000fe20000010000 */
[----:B------:R-:W-:Y:S02]  /*2a50*/  FMUL.FTZ R109, R109, UR14 ;  /* 0x0000000e6d6d7c20 */ /* 0x000fe40008410000 */
[----:B------:R-:W-:Y:S01]  /*2a60*/  FMUL.FTZ R113, R113, UR14 ;  /* 0x0000000e71717c20 */ /* 0x000fe20008410000 */
[----:B------:R-:W-:Y:S02]  /*2a70*/  FMUL.FTZ R119, R13, R112 ;  /* 0x000000700d777220 */ /* 0x000fe40000410000 */
[----:B------:R-:W-:Y:S02]  /*2a80*/  FSEL R109, R109, RZ, P2 ;  /* 0x000000ff6d6d7208 */ /* 0x000fe40001000000 */
[----:B------:R-:W-:Y:S01]  /*2a90*/  FSEL R108, R113, RZ, P4 ;  /* 0x000000ff716c7208 */ /* 0x000fe20002000000 */
[----:B------:R-:W-:Y:S01]  /*2aa0*/  FMUL.FTZ R119, R119, R4 ;  /* 0x0000000477777220 */ /* 0x000fe20000410000 */
[----:B------:R-:W-:-:S02]  /*2ab0*/  LOP3.LUT P4, RZ, R120, 0xff00, RZ, 0xc0, !PT ;  /* 0x0000ff0078ff7812 */ /* 0x000fc4000788c0ff */
[----:B------:R-:W-:Y:S01]  /*2ac0*/  F2FP.F16.F32.PACK_AB R109, R108, R109 ;  /* 0x0000006d6c6d723e */ /* 0x000fe200000000ff */
[----:B------:R-:W-:Y:S01]  /*2ad0*/  FFMA.FTZ R108, R146, R114, R115 ;  /* 0x00000072926c7223 */ /* 0x000fe20000010073 */
[----:B------:R-:W-:Y:S01]  /*2ae0*/  FMUL.FTZ R119, R119, UR14 ;  /* 0x0000000e77777c20 */ /* 0x000fe20008410000 */
[----:B------:R-:W-:Y:S02]  /*2af0*/  LOP3.LUT P2, RZ, R120, 0xff, RZ, 0xc0, !PT ;  /* 0x000000ff78ff7812 */ /* 0x000fe4000784c0ff */
[----:B------:R-:W-:Y:S02]  /*2b00*/  FADD.FTZ R108, R129, -R108 ;  /* 0x8000006c816c7221 */ /* 0x000fe40000010000 */
[----:B------:R-:W-:Y:S02]  /*2b10*/  FSEL R119, R119, RZ, P4 ;  /* 0x000000ff77777208 */ /* 0x000fe40002000000 */
[----:B------:R-:W-:-:S04]  /*2b20*/  FMUL.FTZ R113, R13, R108 ;  /* 0x0000006c0d717220 */ /* 0x000fc80000410000 */
[----:B------:R-:W-:-:S04]  /*2b30*/  FMUL.FTZ R113, R113, R4 ;  /* 0x0000000471717220 */ /* 0x000fc80000410000 */
[----:B------:R-:W-:-:S05]  /*2b40*/  FMUL.FTZ R113, R113, UR14 ;  /* 0x0000000e71717c20 */ /* 0x000fca0008410000 */
[----:B------:R-:W-:-:S04]  /*2b50*/  FSEL R108, R113, RZ, P2 ;  /* 0x000000ff716c7208 */ /* 0x000fc80001000000 */
[----:B------:R-:W-:-:S07]  /*2b60*/  F2FP.F16.F32.PACK_AB R108, R119, R108 ;  /* 0x0000006c776c723e */ /* 0x000fce00000000ff */
.L_x_8605:
        /* <DEDUP_REMOVED lines=8> */
.L_x_8603:
[----:B------:R-:W-:Y:S05]  /*2bf0*/  BSYNC.RECONVERGENT B1 ;  /* 0x0000000000017941 */ /* 0x000fea0003800200 */
.L_x_8602:
        /* <DEDUP_REMOVED lines=9> */
[-CC-:B-12---:R-:W-:Y:S01]  /*2c90*/  FFMA.FTZ R108, R137, R114.reuse, R115.reuse ;  /* 0x00000072896c7223 */ /* 0x186fe20000010073 */
        /* <DEDUP_REMOVED lines=36> */
[----:B------:R-:W-:Y:S01]  /*2ee0*/  F2FP.F16.F32.PACK_AB R108, R108, R13 ;  /* 0x0000000d6c6c723e */ /* 0x000fe200000000ff */
[-C--:B------:R-:W-:Y:S01]  /*2ef0*/  FMUL.FTZ R13, R104, R4.reuse ;  /* 0x00000004680d7220 */ /* 0x080fe20000410000 */
[----:B------:R-:W-:Y:S01]  /*2f00*/  F2FP.F16.F32.PACK_AB R109, R110, R109 ;  /* 0x0000006d6e6d723e */ /* 0x000fe200000000ff */
        /* <DEDUP_REMOVED lines=14> */
[----:B------:R-:W-:Y:S02]  /*2ff0*/  F2FP.F16.F32.PACK_AB R110, R110, R13 ;  /* 0x0000000d6e6e723e */ /* 0x000fe400000000ff */
[----:B------:R-:W-:Y:S01]  /*3000*/  F2FP.F16.F32.PACK_AB R111, R111, R4 ;  /* 0x000000046f6f723e */ /* 0x000fe200000000ff */
[----:B------:R-:W-:Y:S06]  /*3010*/  BRA `(.L_x_8608) ;  /* 0x0000000000f47947 */ /* 0x000fec0003800000 */
.L_x_8607:
[-CC-:B------:R-:W-:Y:S01]  /*3020*/  FFMA.FTZ R148, R116, R114.reuse, R115.reuse ;  /* 0x0000007274947223 */ /* 0x180fe20000010073 */
[-CC-:B------:R-:W-:Y:S01]  /*3030*/  FFMA.FTZ R119, R126, R114.reuse, R115.reuse ;  /* 0x000000727e777223 */ /* 0x180fe20000010073 */
[-CC-:B0-----:R-:W-:Y:S01]  /*3040*/  FFMA.FTZ R130, R137, R114.reuse, R115.reuse ;  /* 0x0000007289827223 */ /* 0x181fe20000010073 */
[-CC-:B-12---:R-:W-:Y:S01]  /*3050*/  FFMA.FTZ R113, R134, R114.reuse, R115.reuse ;  /* 0x0000007286717223 */ /* 0x186fe20000010073 */
        /* <DEDUP_REMOVED lines=8> */
[----:B------:R-:W-:Y:S01]  /*30e0*/  FADD.FTZ R114, R144, -R111 ;  /* 0x8000006f90727221 */ /* 0x000fe20000010000 */
[----:B------:R-:W-:Y:S01]  /*30f0*/  FADD.FTZ R110, R154, -R109 ;  /* 0x8000006d9a6e7221 */ /* 0x000fe20000010000 */
[----:B------:R-:W-:Y:S01]  /*3100*/  FADD.FTZ R112, R139, -R112 ;  /* 0x800000708b707221 */ /* 0x000fe20000010000 */
[C---:B-----5:R-:W-:Y:S01]  /*3110*/  FMUL.FTZ R113, R13.reuse, R148 ;  /* 0x000000940d717220 */ /* 0x060fe20000410000 */
[C---:B------:R-:W-:Y:S01]  /*3120*/  FMUL.FTZ R111, R13.reuse, R142 ;  /* 0x0000008e0d6f7220 */ /* 0x040fe20000410000 */
[C---:B------:R-:W-:Y:S01]  /*3130*/  FMUL.FTZ R109, R13.reuse, R130 ;  /* 0x000000820d6d7220 */ /* 0x040fe20000410000 */
[----:B------:R-:W-:Y:S01]  /*3140*/  FMUL.FTZ R115, R13, R128 ;  /* 0x000000800d737220 */ /* 0x000fe20000410000 */
[----:B------:R-:W-:Y:S01]  /*3150*/  FADD.FTZ R108, R157, -R108 ;  /* 0x8000006c9d6c7221 */ /* 0x000fe20000010000 */
[C---:B------:R-:W-:Y:S01]  /*3160*/  FMUL.FTZ R119, R13.reuse, R114 ;  /* 0x000000720d777220 */ /* 0x040fe20000410000 */
[C---:B------:R-:W-:Y:S01]  /*3170*/  FMUL.FTZ R129, R13.reuse, R112 ;  /* 0x000000700d817220 */ /* 0x040fe20000410000 */
[----:B------:R-:W-:Y:S01]  /*3180*/  FMUL.FTZ R131, R13, R110 ;  /* 0x0000006e0d837220 */ /* 0x000fe20000410000 */
[-C--:B------:R-:W-:Y:S01]  /*3190*/  FMUL.FTZ R113, R113, R4.reuse ;  /* 0x0000000471717220 */ /* 0x080fe20000410000 */
[-C--:B------:R-:W-:Y:S01]  /*31a0*/  FMUL.FTZ R111, R111, R4.reuse ;  /* 0x000000046f6f7220 */ /* 0x080fe20000410000 */
[-C--:B------:R-:W-:Y:S01]  /*31b0*/  FMUL.FTZ R109, R109, R4.reuse ;  /* 0x000000046d6d7220 */ /* 0x080fe20000410000 */
[----:B------:R-:W-:Y:S01]  /*31c0*/  FMUL.FTZ R115, R115, R4 ;  /* 0x0000000473737220 */ /* 0x000fe20000410000 */
[----:B------:R-:W-:Y:S01]  /*31d0*/  FMUL.FTZ R13, R13, R108 ;  /* 0x0000006c0d0d7220 */ /* 0x000fe20000410000 */
[----:B------:R-:W-:Y:S01]  /*31e0*/  ISETP.GE.U32.AND P2, PT, R122, RZ, PT ;  /* 0x000000ff7a00720c */ /* 0x000fe20003f46070 */
[----:B------:R-:W-:Y:S01]  /*31f0*/  FMUL.FTZ R111, R111, UR14 ;  /* 0x0000000e6f6f7c20 */ /* 0x000fe20008410000 */
[----:B------:R-:W-:Y:S01]  /*3200*/  FMUL.FTZ R113, R113, UR14 ;  /* 0x0000000e71717c20 */ /* 0x000fe20008410000 */
        /* <DEDUP_REMOVED lines=8> */
[----:B------:R-:W-:Y:S01]  /*3290*/  LOP3.LUT P3, RZ, R123, 0xff, RZ, 0xc0, !PT ;  /* 0x000000ff7bff7812 */ /* 0x000fe2000786c0ff */
[----:B------:R-:W-:Y:S01]  /*32a0*/  FMUL.FTZ R129, R129, UR14 ;  /* 0x0000000e81817c20 */ /* 0x000fe20008410000 */
[----:B------:R-:W-:Y:S01]  /*32b0*/  ISETP.GE.U32.AND.EX P2, PT, R123, 0x1000000, PT, P2 ;  /* 0x010000007b00780c */ /* 0x000fe20003f46120 */
[----:B------:R-:W-:Y:S01]  /*32c0*/  FMUL.FTZ R131, R131, UR14 ;  /* 0x0000000e83837c20 */ /* 0x000fe20008410000 */
[----:B------:R-:W-:Y:S01]  /*32d0*/  LOP3.LUT P4, RZ, R123, 0xff00, RZ, 0xc0, !PT ;  /* 0x0000ff007bff7812 */ /* 0x000fe2000788c0ff */
[----:B------:R-:W-:Y:S01]  /*32e0*/  FMUL.FTZ R13, R13, UR14 ;  /* 0x0000000e0d0d7c20 */ /* 0x000fe20008410000 */
        /* <DEDUP_REMOVED lines=11> */
[----:B------:R-:W-:Y:S02]  /*33a0*/  FSEL R4, R129, RZ, P5 ;  /* 0x000000ff81047208 */ /* 0x000fe40002800000 */
[----:B------:R-:W-:-:S02]  /*33b0*/  FSEL R108, R131, RZ, P3 ;  /* 0x000000ff836c7208 */ /* 0x000fc40001800000 */
[----:B------:R-:W-:Y:S02]  /*33c0*/  FSEL R13, R13, RZ, P2 ;  /* 0x000000ff0d0d7208 */ /* 0x000fe40001000000 */
[----:B------:R-:W-:Y:S02]  /*33d0*/  F2FP.F16.F32.PACK_AB R109, R4, R109 ;  /* 0x0000006d046d723e */ /* 0x000fe400000000ff */
[----:B------:R-:W-:-:S07]  /*33e0*/  F2FP.F16.F32.PACK_AB R108, R108, R13 ;  /* 0x0000000d6c6c723e */ /* 0x000fce00000000ff */
.L_x_8608:
        /* <DEDUP_REMOVED lines=8> */
.L_x_8597:
        /* <DEDUP_REMOVED lines=10> */
[-CC-:B------:R-:W-:Y:S01]  /*3510*/  FFMA.FTZ R111, R7, R114.reuse, R115.reuse ;  /* 0x00000072076f7223 */ /* 0x180fe20000010073 */
[----:B------:R-:W-:Y:S01]  /*3520*/  ISETP.GE.U32.AND P1, PT, R14, RZ, PT ;  /* 0x000000ff0e00720c */ /* 0x000fe20003f26070 */
[----:B------:R-:W-:Y:S01]  /*3530*/  FADD.FTZ R113, R151, -R108 ;  /* 0x8000006c97717221 */ /* 0x000fe20000010000 */
[----:B------:R-:W-:Y:S01]  /*3540*/  FFMA.FTZ R108, R5, R114, R115 ;  /* 0x00000072056c7223 */ /* 0x000fe20000010073 */
[----:B------:R-:W-:Y:S01]  /*3550*/  FADD.FTZ R110, R125, -R110 ;  /* 0x8000006e7d6e7221 */ /* 0x000fe20000010000 */
[----:B------:R-:W-:Y:S01]  /*3560*/  LOP3.LUT P5, RZ, R15, 0xff0000, RZ, 0xc0, !PT ;  /* 0x00ff00000fff7812 */ /* 0x000fe200078ac0ff */
[----:B-----5:R-:W-:Y:S01]  /*3570*/  FFMA.FTZ R113, R13, R113, R26 ;  /* 0x000000710d717223 */ /* 0x020fe2000001001a */
[----:B------:R-:W-:Y:S01]  /*3580*/  FADD.FTZ R109, R155, -R108 ;  /* 0x8000006c9b6d7221 */ /* 0x000fe20000010000 */
[----:B------:R-:W-:Y:S01]  /*3590*/  FADD.FTZ R108, R152, -R111 ;  /* 0x8000006f986c7221 */ /* 0x000fe20000010000 */
[----:B------:R-:W-:Y:S01]  /*35a0*/  FFMA.FTZ R119, R13, R110, R27 ;  /* 0x0000006e0d777223 */ /* 0x000fe2000001001b */
[----:B------:R-:W-:Y:S01]  /*35b0*/  FMUL.FTZ R113, R113, R4 ;  /* 0x0000000471717220 */ /* 0x000fe20000410000 */
[C---:B------:R-:W-:Y:S01]  /*35c0*/  FFMA.FTZ R109, R13.reuse, R109, R24 ;  /* 0x0000006d0d6d7223 */ /* 0x040fe20000010018 */
[----:B------:R-:W-:Y:S01]  /*35d0*/  FFMA.FTZ R111, R13, R108, R25 ;  /* 0x0000006c0d6f7223 */ /* 0x000fe20000010019 */
[-C--:B------:R-:W-:Y:S01]  /*35e0*/  FMUL.FTZ R119, R119, R4.reuse ;  /* 0x0000000477777220 */ /* 0x080fe20000410000 */
[----:B------:R-:W-:Y:S01]  /*35f0*/  FMUL.FTZ R113, R113, UR14 ;  /* 0x0000000e71717c20 */ /* 0x000fe20008410000 */
[----:B------:R-:W-:Y:S01]  /*3600*/  ISETP.GE.U32.AND.EX P1, PT, R15, 0x1000000, PT, P1 ;  /* 0x010000000f00780c */ /* 0x000fe20003f26110 */
[-C--:B------:R-:W-:Y:S01]  /*3610*/  FMUL.FTZ R111, R111, R4.reuse ;  /* 0x000000046f6f7220 */ /* 0x080fe20000410000 */
[----:B------:R-:W-:Y:S01]  /*3620*/  FMUL.FTZ R119, R119, UR14 ;  /* 0x0000000e77777c20 */ /* 0x000fe20008410000 */
[----:B------:R-:W-:Y:S01]  /*3630*/  FMUL.FTZ R109, R109, R4 ;  /* 0x000000046d6d7220 */ /* 0x000fe20000410000 */
[----:B------:R-:W-:Y:S01]  /*3640*/  LOP3.LUT P6, RZ, R15, 0xff00, RZ, 0xc0, !PT ;  /* 0x0000ff000fff7812 */ /* 0x000fe200078cc0ff */
[----:B------:R-:W-:Y:S01]  /*3650*/  FMUL.FTZ R111, R111, UR14 ;  /* 0x0000000e6f6f7c20 */ /* 0x000fe20008410000 */
[----:B------:R-:W-:Y:S01]  /*3660*/  FSEL R113, R113, RZ, P5 ;  /* 0x000000ff71717208 */ /* 0x000fe20002800000 */
[----:B------:R-:W-:Y:S01]  /*3670*/  FMUL.FTZ R109, R109, UR14 ;  /* 0x0000000e6d6d7c20 */ /* 0x000fe20008410000 */
[----:B------:R-:W-:-:S02]  /*3680*/  FSEL R108, R119, RZ, P1 ;  /* 0x000000ff776c7208 */ /* 0x000fc40000800000 */
[----:B------:R-:W-:Y:S02]  /*3690*/  FSEL R110, R111, RZ, P6 ;  /* 0x000000ff6f6e7208 */ /* 0x000fe40003000000 */
[----:B------:R-:W-:Y:S02]  /*36a0*/  LOP3.LUT P2, RZ, R15, 0xff, RZ, 0xc0, !PT ;  /* 0x000000ff0fff7812 */ /* 0x000fe4000784c0ff */
[----:B------:R-:W-:Y:S01]  /*36b0*/  F2FP.F16.F32.PACK_AB R111, R108, R113 ;  /* 0x000000716c6f723e */ /* 0x000fe200000000ff */
[-CC-:B------:R-:W-:Y:S01]  /*36c0*/  FFMA.FTZ R108, R3, R114.reuse, R115.reuse ;  /* 0x00000072036c7223 */ /* 0x180fe20000010073 */
[----:B------:R-:W-:Y:S02]  /*36d0*/  FSEL R109, R109, RZ, P2 ;  /* 0x000000ff6d6d7208 */ /* 0x000fe40001000000 */
[----:B------:R-:W-:Y:S01]  /*36e0*/  LOP3.LUT P2, RZ, R14, 0xff000000, RZ, 0xc0, !PT ;  /* 0xff0000000eff7812 */ /* 0x000fe2000784c0ff */
[----:B------:R-:W-:Y:S01]  /*36f0*/  FADD.FTZ R108, R161, -R108 ;  /* 0x8000006ca16c7221 */ /* 0x000fe20000010000 */
[----:B------:R-:W-:Y:S01]  /*3700*/  F2FP.F16.F32.PACK_AB R110, R110, R109 ;  /* 0x0000006d6e6e723e */ /* 0x000fe200000000ff */
[----:B------:R-:W-:Y:S01]  /*3710*/  FFMA.FTZ R109, R133, R114, R115 ;  /* 0x00000072856d7223 */ /* 0x000fe20000010073 */
[----:B------:R-:W-:Y:S01]  /*3720*/  LOP3.LUT P1, RZ, R14, 0xff0000, RZ, 0xc0, !PT ;  /* 0x00ff00000eff7812 */ /* 0x000fe2000782c0ff */
[----:B------:R-:W-:-:S02]  /*3730*/  FFMA.FTZ R113, R13, R108, R31 ;  /* 0x0000006c0d717223 */ /* 0x000fc4000001001f */
[----:B------:R-:W-:Y:S02]  /*3740*/  FADD.FTZ R109, R164, -R109 ;  /* 0x8000006da46d7221 */ /* 0x000fe40000010000 */
[-C--:B------:R-:W-:Y:S02]  /*3750*/  FMUL.FTZ R113, R113, R4.reuse ;  /* 0x0000000471717220 */ /* 0x080fe40000410000 */
[----:B------:R-:W-:Y:S02]  /*3760*/  FFMA.FTZ R109, R13, R109, R30 ;  /* 0x0000006d0d6d7223 */ /* 0x000fe4000001001e */
[----:B------:R-:W-:Y:S02]  /*3770*/  FMUL.FTZ R113, R113, UR14 ;  /* 0x0000000e71717c20 */ /* 0x000fe40008410000 */
[----:B------:R-:W-:-:S03]  /*3780*/  FMUL.FTZ R109, R109, R4 ;  /* 0x000000046d6d7220 */ /* 0x000fc60000410000 */
[----:B------:R-:W-:Y:S01]  /*3790*/  FSEL R108, R113, RZ, P2 ;  /* 0x000000ff716c7208 */ /* 0x000fe20001000000 */
[----:B------:R-:W-:Y:S01]  /*37a0*/  FFMA.FTZ R113, R140, R114, R115 ;  /* 0x000000728c717223 */ /* 0x000fe20000010073 */
[----:B------:R-:W-:Y:S01]  /*37b0*/  FMUL.FTZ R109, R109, UR14 ;  /* 0x0000000e6d6d7c20 */ /* 0x000fe20008410000 */
[----:B------:R-:W-:Y:S02]  /*37c0*/  LOP3.LUT P2, RZ, R14, 0xff00, RZ, 0xc0, !PT ;  /* 0x0000ff000eff7812 */ /* 0x000fe4000784c0ff */
[----:B------:R-:W-:Y:S02]  /*37d0*/  FADD.FTZ R113, R162, -R113 ;  /* 0x80000071a2717221 */ /* 0x000fe40000010000 */
[----:B------:R-:W-:Y:S02]  /*37e0*/  FSEL R109, R109, RZ, P1 ;  /* 0x000000ff6d6d7208 */ /* 0x000fe40000800000 */
[----:B------:R-:W-:Y:S01]  /*37f0*/  FFMA.FTZ R113, R13, R113, R28 ;  /* 0x000000710d717223 */ /* 0x000fe2000001001c */
[----:B------:R-:W-:-:S02]  /*3800*/  LOP3.LUT P1, RZ, R14, 0xff, RZ, 0xc0, !PT ;  /* 0x000000ff0eff7812 */ /* 0x000fc4000782c0ff */
[----:B------:R-:W-:Y:S01]  /*3810*/  F2FP.F16.F32.PACK_AB R109, R108, R109 ;  /* 0x0000006d6c6d723e */ /* 0x000fe200000000ff */
[----:B------:R-:W-:Y:S01]  /*3820*/  FFMA.FTZ R108, R138, R114, R115 ;  /* 0x000000728a6c7223 */ /* 0x000fe20000010073 */
[----:B------:R-:W-:-:S04]  /*3830*/  FMUL.FTZ R113, R113, R4 ;  /* 0x0000000471717220 */ /* 0x000fc80000410000 */
[----:B------:R-:W-:Y:S01]  /*3840*/  FMUL.FTZ R113, R113, UR14 ;  /* 0x0000000e71717c20 */ /* 0x000fe20008410000 */
[----:B--2---:R-:W-:-:S04]  /*3850*/  FADD.FTZ R108, R112, -R108 ;  /* 0x8000006c706c7221 */ /* 0x004fc80000010000 */
[----:B------:R-:W-:Y:S01]  /*3860*/  FFMA.FTZ R119, R13, R108, R29 ;  /* 0x0000006c0d777223 */ /* 0x000fe2000001001d */
[----:B------:R-:W-:Y:S02]  /*3870*/  FSEL R108, R113, RZ, P1 ;  /* 0x000000ff716c7208 */ /* 0x000fe40000800000 */
[----:B------:R-:W1:Y:S01]  /*3880*/  LDC.64 R112, c[0x0][0x468] ;  /* 0x00011a00ff707b82 */ /* 0x000e620000000a00 */
[----:B------:R-:W-:-:S04]  /*3890*/  FMUL.FTZ R119, R119, R4 ;  /* 0x0000000477777220 */ /* 0x000fc80000410000 */
[----:B------:R-:W-:-:S05]  /*38a0*/  FMUL.FTZ R119, R119, UR14 ;  /* 0x0000000e77777c20 */ /* 0x000fca0008410000 */
[----:B------:R-:W-:-:S04]  /*38b0*/  FSEL R119, R119, RZ, P2 ;  /* 0x000000ff77777208 */ /* 0x000fc80001000000 */
[----:B------:R-:W-:Y:S01]  /*38c0*/  F2FP.F16.F32.PACK_AB R108, R119, R108 ;  /* 0x0000006c776c723e */ /* 0x000fe200000000ff */
[C---:B-1----:R-:W-:Y:S01]  /*38d0*/  IMAD.WIDE.U32 R112, R0.reuse, 0x10, R112 ;  /* 0x0000001000707825 */ /* 0x042fe200078e0070 */
[----:B------:R-:W-:-:S04]  /*38e0*/  IADD3 R0, PT, PT, R0, 0x20, RZ ;  /* 0x0000002000007810 */ /* 0x000fc80007ffe0ff */
[----:B------:R1:W-:Y:S03]  /*38f0*/  STG.E.128 desc[UR6][R112.64], R108 ;  /* 0x0000006c70007986 */ /* 0x0003e6000c101d06 */
.L_x_8611:
[----:B------:R-:W-:Y:S05]  /*3900*/  BSYNC.RECONVERGENT B1 ;  /* 0x0000000000017941 */ /* 0x000fea0003800200 */
.L_x_8610:
[----:B------:R-:W-:Y:S04]  /*3910*/  BSSY.RECONVERGENT B1, `(.L_x_8612) ;  /* 0x0000044000017945 */ /* 0x000fe80003800200 */
[----:B------:R-:W-:Y:S05]  /*3920*/  @!P4 BRA `(.L_x_8613) ;  /* 0x000000040008c947 */ /* 0x000fea0003800000 */
[----:B------:R-:W2:Y:S01]  /*3930*/  LDL R128, [R1+0x4] ;  /* 0x0000040001807983 */ /* 0x000ea20000100800 */
        /* <DEDUP_REMOVED lines=8> */
[----:B-----5:R-:W-:Y:S01]  /*39c0*/  FFMA.FTZ R113, R13, R113, R18 ;  /* 0x000000710d717223 */ /* 0x020fe20000010012 */
[----:B------:R-:W-:Y:S01]  /*39d0*/  FADD.FTZ R109, R147, -R108 ;  /* 0x8000006c936d7221 */ /* 0x000fe20000010000 */
[C---:B------:R-:W-:Y:S01]  /*39e0*/  FFMA.FTZ R119, R13.reuse, R112, R19 ;  /* 0x000000700d777223 */ /* 0x040fe20000010013 */
[----:B------:R-:W-:Y:S01]  /*39f0*/  FFMA.FTZ R111, R13, R110, R17 ;  /* 0x0000006e0d6f7223 */ /* 0x000fe20000010011 */
[-C--:B------:R-:W-:Y:S01]  /*3a00*/  FMUL.FTZ R113, R113, R4.reuse ;  /* 0x0000000471717220 */ /* 0x080fe20000410000 */
[----:B------:R-:W-:Y:S01]  /*3a10*/  FFMA.FTZ R109, R13, R109, R16 ;  /* 0x0000006d0d6d7223 */ /* 0x000fe20000010010 */
        /* <DEDUP_REMOVED lines=23> */
[C---:B------:R-:W-:Y:S02]  /*3b90*/  FFMA.FTZ R109, R13.reuse, R108, R22 ;  /* 0x0000006c0d6d7223 */ /* 0x040fe40000010016 */
[----:B------:R-:W-:Y:S01]  /*3ba0*/  FFMA.FTZ R113, R13, R112, R23 ;  /* 0x000000700d717223 */ /* 0x000fe20000010017 */
[----:B------:R-:W-:Y:S01]  /*3bb0*/  FFMA.FTZ R112, R136, R114, R115 ;  /* 0x0000007288707223 */ /* 0x000fe20000010073 */
[----:B------:R-:W-:-:S02]  /*3bc0*/  FMUL.FTZ R109, R109, R4 ;  /* 0x000000046d6d7220 */ /* 0x000fc40000410000 */
[----:B------:R-:W-:Y:S01]  /*3bd0*/  FMUL.FTZ R113, R113, R4 ;  /* 0x0000000471717220 */ /* 0x000fe20000410000 */
[----:B------:R-:W-:Y:S01]  /*3be0*/  FADD.FTZ R112, R165, -R112 ;  /* 0x80000070a5707221 */ /* 0x000fe20000010000 */
[----:B------:R-:W-:Y:S02]  /*3bf0*/  FMUL.FTZ R109, R109, UR14 ;  /* 0x0000000e6d6d7c20 */ /* 0x000fe40008410000 */
[----:B------:R-:W-:Y:S01]  /*3c00*/  FMUL.FTZ R113, R113, UR14 ;  /* 0x0000000e71717c20 */ /* 0x000fe20008410000 */
[----:B------:R-:W-:Y:S02]  /*3c10*/  FFMA.FTZ R119, R13, R112, R21 ;  /* 0x000000700d777223 */ /* 0x000fe40000010015 */
[----:B------:R-:W-:Y:S02]  /*3c20*/  FSEL R109, R109, RZ, P1 ;  /* 0x000000ff6d6d7208 */ /* 0x000fe40000800000 */
[----:B------:R-:W-:Y:S01]  /*3c30*/  FSEL R108, R113, RZ, P2 ;  /* 0x000000ff716c7208 */ /* 0x000fe20001000000 */
[----:B------:R-:W-:Y:S01]  /*3c40*/  FMUL.FTZ R119, R119, R4 ;  /* 0x0000000477777220 */ /* 0x000fe20000410000 */
[----:B------:R-:W-:-:S02]  /*3c50*/  LOP3.LUT P1, RZ, R120, 0xff, RZ, 0xc0, !PT ;  /* 0x000000ff78ff7812 */ /* 0x000fc4000782c0ff */
[----:B------:R-:W-:Y:S01]  /*3c60*/  F2FP.F16.F32.PACK_AB R109, R108, R109 ;  /* 0x0000006d6c6d723e */ /* 0x000fe200000000ff */
[----:B------:R-:W-:Y:S01]  /*3c70*/  FFMA.FTZ R108, R146, R114, R115 ;  /* 0x00000072926c7223 */ /* 0x000fe20000010073 */
[----:B------:R-:W-:Y:S01]  /*3c80*/  FMUL.FTZ R119, R119, UR14 ;  /* 0x0000000e77777c20 */ /* 0x000fe20008410000 */
[----:B------:R-:W-:-:S04]  /*3c90*/  LOP3.LUT P2, RZ, R120, 0xff00, RZ, 0xc0, !PT ;  /* 0x0000ff0078ff7812 */ /* 0x000fc8000784c0ff */
[----:B------:R-:W-:Y:S01]  /*3ca0*/  FSEL R119, R119, RZ, P2 ;  /* 0x000000ff77777208 */ /* 0x000fe20001000000 */
[----:B--2---:R-:W-:-:S04]  /*3cb0*/  FADD.FTZ R113, R128, -R108 ;  /* 0x8000006c80717221 */ /* 0x004fc80000010000 */
[----:B------:R-:W-:-:S04]  /*3cc0*/  FFMA.FTZ R113, R13, R113, R20 ;  /* 0x000000710d717223 */ /* 0x000fc80000010014 */
[----:B------:R-:W-:-:S04]  /*3cd0*/  FMUL.FTZ R113, R113, R4 ;  /* 0x0000000471717220 */ /* 0x000fc80000410000 */
[----:B------:R-:W-:-:S05]  /*3ce0*/  FMUL.FTZ R113, R113, UR14 ;  /* 0x0000000e71717c20 */ /* 0x000fca0008410000 */
[----:B------:R-:W-:Y:S02]  /*3cf0*/  FSEL R108, R113, RZ, P1 ;  /* 0x000000ff716c7208 */ /* 0x000fe40000800000 */
[----:B------:R-:W1:Y:S02]  /*3d00*/  LDC.64 R112, c[0x0][0x468] ;  /* 0x00011a00ff707b82 */ /* 0x000e640000000a00 */
[----:B------:R-:W-:Y:S01]  /*3d10*/  F2FP.F16.F32.PACK_AB R108, R119, R108 ;  /* 0x0000006c776c723e */ /* 0x000fe200000000ff */
[C---:B-1----:R-:W-:Y:S01]  /*3d20*/  IMAD.WIDE.U32 R112, R0.reuse, 0x10, R112 ;  /* 0x0000001000707825 */ /* 0x042fe200078e0070 */
[----:B------:R-:W-:-:S04]  /*3d30*/  IADD3 R0, PT, PT, R0, 0x20, RZ ;  /* 0x0000002000007810 */ /* 0x000fc80007ffe0ff */
[----:B------:R2:W-:Y:S03]  /*3d40*/  STG.E.128 desc[UR6][R112.64], R108 ;  /* 0x0000006c70007986 */ /* 0x0005e6000c101d06 */
.L_x_8613:
[----:B------:R-:W-:Y:S05]  /*3d50*/  BSYNC.RECONVERGENT B1 ;  /* 0x0000000000017941 */ /* 0x000fea0003800200 */
.L_x_8612:
        /* <DEDUP_REMOVED lines=13> */
[----:B-----5:R-:W-:Y:S01]  /*3e30*/  FFMA.FTZ R113, R13, R114, R99 ;  /* 0x000000720d717223 */ /* 0x020fe20000010063 */
[----:B------:R-:W-:Y:S01]  /*3e40*/  FADD.FTZ R112, R132, -R119 ;  /* 0x8000007784707221 */ /* 0x000fe20000010000 */
[----:B------:R-:W-:Y:S01]  /*3e50*/  FADD.FTZ R131, R144, -R131 ;  /* 0x8000008390837221 */ /* 0x000fe20000010000 */
[----:B------:R-:W-:Y:S01]  /*3e60*/  FADD.FTZ R110, R139, -R110 ;  /* 0x8000006e8b6e7221 */ /* 0x000fe20000010000 */
[----:B------:R-:W-:Y:S01]  /*3e70*/  FADD.FTZ R115, R157, -R128 ;  /* 0x800000809d737221 */ /* 0x000fe20000010000 */
[----:B------:R-:W-:Y:S01]  /*3e80*/  FMUL.FTZ R113, R113, R4 ;  /* 0x0000000471717220 */ /* 0x000fe20000410000 */
[----:B------:R-:W-:Y:S01]  /*3e90*/  ISETP.GE.U32.AND P1, PT, R122, RZ, PT ;  /* 0x000000ff7a00720c */ /* 0x000fe20003f26070 */
[C---:B------:R-:W-:Y:S01]  /*3ea0*/  FFMA.FTZ R111, R13.reuse, R111, R98 ;  /* 0x0000006f0d6f7223 */ /* 0x040fe20000010062 */
[C---:B------:R-:W-:Y:S01]  /*3eb0*/  FFMA.FTZ R109, R13.reuse, R109, R96 ;  /* 0x0000006d0d6d7223 */ /* 0x040fe20000010060 */
[C---:B------:R-:W-:Y:S01]  /*3ec0*/  FFMA.FTZ R119, R13.reuse, R112, R97 ;  /* 0x000000700d777223 */ /* 0x040fe20000010061 */
[C---:B------:R-:W-:Y:S01]  /*3ed0*/  FFMA.FTZ R131, R13.reuse, R131, R94 ;  /* 0x000000830d837223 */ /* 0x040fe2000001005e */
[C---:B------:R-:W-:Y:S01]  /*3ee0*/  FFMA.FTZ R129, R13.reuse, R110, R95 ;  /* 0x0000006e0d817223 */ /* 0x040fe2000001005f */
[C---:B------:R-:W-:Y:S01]  /*3ef0*/  FFMA.FTZ R149, R13.reuse, R108, R93 ;  /* 0x0000006c0d957223 */ /* 0x040fe2000001005d */
[----:B------:R-:W-:Y:S01]  /*3f00*/  FFMA.FTZ R115, R13, R115, R92 ;  /* 0x000000730d737223 */ /* 0x000fe2000001005c */
[----:B------:R-:W-:Y:S01]  /*3f10*/  FMUL.FTZ R113, R113, UR14 ;  /* 0x0000000e71717c20 */ /* 0x000fe20008410000 */
[----:B------:R-:W-:Y:S01]  /*3f20*/  ISETP.GE.U32.AND.EX P1, PT, R123, 0x1000000, PT, P1 ;  /* 0x010000007b00780c */ /* 0x000fe20003f26110 */
[-C--:B------:R-:W-:Y:S01]  /*3f30*/  FMUL.FTZ R111, R111, R4.reuse ;  /* 0x000000046f6f7220 */ /* 0x080fe20000410000 */
[-C--:B------:R-:W-:Y:S01]  /*3f40*/  FMUL.FTZ R109, R109, R4.reuse ;  /* 0x000000046d6d7220 */ /* 0x080fe20000410000 */
[-C--:B------:R-:W-:Y:S01]  /*3f50*/  FMUL.FTZ R119, R119, R4.reuse ;  /* 0x0000000477777220 */ /* 0x080fe20000410000 */
[-C--:B------:R-:W-:Y:S01]  /*3f60*/  FMUL.FTZ R131, R131, R4.reuse ;  /* 0x0000000483837220 */ /* 0x080fe20000410000 */
[-C--:B------:R-:W-:Y:S01]  /*3f70*/  FMUL.FTZ R129, R129, R4.reuse ;  /* 0x0000000481817220 */ /* 0x080fe20000410000 */
[-C--:B------:R-:W-:Y:S01]  /*3f80*/  FMUL.FTZ R149, R149, R4.reuse ;  /* 0x0000000495957220 */ /* 0x080fe20000410000 */
[----:B------:R-:W-:Y:S01]  /*3f90*/  FMUL.FTZ R115, R115, R4 ;  /* 0x0000000473737220 */ /* 0x000fe20000410000 */
[----:B------:R-:W-:Y:S01]  /*3fa0*/  FSEL R4, R113, RZ, P1 ;  /* 0x000000ff71047208 */ /* 0x000fe20000800000 */
[----:B------:R-:W-:Y:S01]  /*3fb0*/  FMUL.FTZ R111, R111, UR14 ;  /* 0x0000000e6f6f7c20 */ /* 0x000fe20008410000 */
[----:B------:R-:W0:Y:S01]  /*3fc0*/  LDC.64 R112, c[0x0][0x468] ;  /* 0x00011a00ff707b82 */ /* 0x000e220000000a00 */
[----:B------:R-:W-:Y:S01]  /*3fd0*/  FMUL.FTZ R109, R109, UR14 ;  /* 0x0000000e6d6d7c20 */ /* 0x000fe20008410000 */
[----:B------:R-:W-:Y:S01]  /*3fe0*/  FMUL.FTZ R119, R119, UR14 ;  /* 0x0000000e77777c20 */ /* 0x000fe20008410000 */
[----:B------:R-:W-:Y:S01]  /*3ff0*/  LOP3.LUT P4, RZ, R123, 0xff0000, RZ, 0xc0, !PT ;  /* 0x00ff00007bff7812 */ /* 0x000fe2000788c0ff */
[----:B------:R-:W-:Y:S01]  /*4000*/  FMUL.FTZ R131, R131, UR14 ;  /* 0x0000000e83837c20 */ /* 0x000fe20008410000 */
[----:B------:R-:W-:Y:S01]  /*4010*/  LOP3.LUT P2, RZ, R123, 0xff, RZ, 0xc0, !PT ;  /* 0x000000ff7bff7812 */ /* 0x000fe2000784c0ff */
[----:B------:R-:W-:Y:S01]  /*4020*/  FMUL.FTZ R129, R129, UR14 ;  /* 0x0000000e81817c20 */ /* 0x000fe20008410000 */
[----:B------:R-:W-:Y:S01]  /*4030*/  LOP3.LUT P3, RZ, R123, 0xff00, RZ, 0xc0, !PT ;  /* 0x0000ff007bff7812 */ /* 0x000fe2000786c0ff */
        /* <DEDUP_REMOVED lines=9> */
[----:B------:R-:W-:Y:S01]  /*40d0*/  F2FP.F16.F32.PACK_AB R111, R4, R111 ;  /* 0x0000006f046f723e */ /* 0x000fe200000000ff */
[----:B0-----:R-:W-:Y:S01]  /*40e0*/  IMAD.WIDE.U32 R112, R0, 0x10, R112 ;  /* 0x0000001000707825 */ /* 0x001fe200078e0070 */
[----:B------:R-:W-:-:S02]  /*40f0*/  F2FP.F16.F32.PACK_AB R110, R110, R109 ;  /* 0x0000006d6e6e723e */ /* 0x000fc400000000ff */
[----:B------:R-:W-:Y:S02]  /*4100*/  FSEL R109, R131, RZ, P3 ;  /* 0x000000ff836d7208 */ /* 0x000fe40001800000 */
[----:B------:R-:W-:Y:S02]  /*4110*/  FSEL R4, R129, RZ, P4 ;  /* 0x000000ff81047208 */ /* 0x000fe40002000000 */
[----:B------:R-:W-:Y:S02]  /*4120*/  FSEL R149, R149, RZ, P2 ;  /* 0x000000ff95957208 */ /* 0x000fe40001000000 */
[----:B------:R-:W-:Y:S02]  /*4130*/  FSEL R108, R115, RZ, P1 ;  /* 0x000000ff736c7208 */ /* 0x000fe40000800000 */
[----:B------:R-:W-:Y:S02]  /*4140*/  F2FP.F16.F32.PACK_AB R109, R4, R109 ;  /* 0x0000006d046d723e */ /* 0x000fe400000000ff */
[----:B------:R-:W-:-:S05]  /*4150*/  F2FP.F16.F32.PACK_AB R108, R149, R108 ;  /* 0x0000006c956c723e */ /* 0x000fca00000000ff */
[----:B------:R0:W-:Y:S01]  /*4160*/  STG.E.128 desc[UR6][R112.64], R108 ;  /* 0x0000006c70007986 */ /* 0x0001e2000c101d06 */
[----:B------:R-:W-:Y:S05]  /*4170*/  BRA `(.L_x_8606) ;  /* 0x0000000c005c7947 */ /* 0x000fea0003800000 */
.L_x_8609:
[----:B------:R-:W-:Y:S04]  /*4180*/  BSSY.RECONVERGENT B1, `(.L_x_8614) ;  /* 0x0000048000017945 */ /* 0x000fe80003800200 */
[----:B------:R-:W-:Y:S05]  /*4190*/  @!P5 BRA `(.L_x_8615) ;  /* 0x000000040018d947 */ /* 0x000fea0003800000 */
[----:B------:R-:W2:Y:S01]  /*41a0*/  LDL R108, [R1] ;  /* 0x00000000016c7983 */ /* 0x000ea20000100800 */
[-CC-:B------:R-:W-:Y:S01]  /*41b0*/  FFMA.FTZ R101, R140, R114.reuse, R115.reuse ;  /* 0x000000728c657223 */ /* 0x180fe20000010073 */
[-CC-:B------:R-:W-:Y:S01]  /*41c0*/  FFMA.FTZ R100, R138, R114.reuse, R115.reuse ;  /* 0x000000728a647223 */ /* 0x180fe20000010073 */
[----:B------:R-:W-:Y:S01]  /*41d0*/  LOP3.LUT P1, RZ, R14, 0xff, RZ, 0xc0, !PT ;  /* 0x000000ff0eff7812 */ /* 0x000fe2000782c0ff */
[-C--:B------:R-:W-:Y:S01]  /*41e0*/  FFMA.FTZ R106, R5, R114.reuse, R115 ;  /* 0x00000072056a7223 */ /* 0x080fe20000010073 */
[----:B------:R-:W-:Y:S01]  /*41f0*/  FADD.FTZ R101, R162, -R101 ;  /* 0x80000065a2657221 */ /* 0x000fe20000010000 */
[----:B------:R-:W-:Y:S01]  /*4200*/  LOP3.LUT P2, RZ, R14, 0xff00, RZ, 0xc0, !PT ;  /* 0x0000ff000eff7812 */ /* 0x000fe2000784c0ff */
[-CC-:B------:R-:W-:Y:S01]  /*4210*/  FFMA.FTZ R107, R7, R114.reuse, R115.reuse ;  /* 0x00000072076b7223 */ /* 0x180fe20000010073 */
[----:B------:R-:W-:Y:S01]  /*4220*/  FADD.FTZ R105, R155, -R106 ;  /* 0x8000006a9b697221 */ /* 0x000fe20000010000 */
[----:B------:R-:W-:Y:S01]  /*4230*/  LOP3.LUT P5, RZ, R15, 0xff, RZ, 0xc0, !PT ;  /* 0x000000ff0fff7812 */ /* 0x000fe200078ac0ff */
[----:B------:R-:W-:Y:S01]  /*4240*/  FFMA.FTZ R112, R11, R114, R115 ;  /* 0x000000720b707223 */ /* 0x000fe20000010073 */
[----:B------:R-:W-:Y:S01]  /*4250*/  FADD.FTZ R110, R152, -R107 ;  /* 0x8000006b986e7221 */ /* 0x000fe20000010000 */
[----:B------:R-:W-:-:S02]  /*4260*/  LOP3.LUT P6, RZ, R15, 0xff00, RZ, 0xc0, !PT ;  /* 0x0000ff000fff7812 */ /* 0x000fc400078cc0ff */
[----:B------:R-:W-:Y:S01]  /*4270*/  FADD.FTZ R112, R125, -R112 ;  /* 0x800000707d707221 */ /* 0x000fe20000010000 */
[----:B--2---:R-:W-:Y:S01]  /*4280*/  FADD.FTZ R102, R108, -R100 ;  /* 0x800000646c667221 */ /* 0x004fe20000010000 */
[----:B-----5:R-:W-:-:S03]  /*4290*/  FFMA.FTZ R100, R13, R101, R28 ;  /* 0x000000650d647223 */ /* 0x020fc6000001001c */
[----:B------:R-:W-:Y:S01]  /*42a0*/  FFMA.FTZ R101, R13, R102, R29 ;  /* 0x000000660d657223 */ /* 0x000fe2000001001d */
[----:B------:R-:W-:-:S03]  /*42b0*/  FMUL.FTZ R102, R100, R4 ;  /* 0x0000000464667220 */ /* 0x000fc60000410000 */
[----:B------:R-:W-:Y:S01]  /*42c0*/  FMUL.FTZ R103, R101, R4 ;  /* 0x0000000465677220 */ /* 0x000fe20000410000 */
[----:B------:R-:W-:-:S03]  /*42d0*/  FMUL.FTZ R102, R102, UR14 ;  /* 0x0000000e66667c20 */ /* 0x000fc60008410000 */
[----:B------:R-:W-:Y:S02]  /*42e0*/  FMUL.FTZ R103, R103, UR14 ;  /* 0x0000000e67677c20 */ /* 0x000fe40008410000 */
[----:B------:R-:W-:Y:S02]  /*42f0*/  FSEL R102, R102, RZ, P1 ;  /* 0x000000ff66667208 */ /* 0x000fe40000800000 */
[C---:B------:R-:W-:Y:S02]  /*4300*/  LOP3.LUT P1, RZ, R14.reuse, 0xff0000, RZ, 0xc0, !PT ;  /* 0x00ff00000eff7812 */ /* 0x040fe4000782c0ff */
[----:B------:R-:W-:Y:S02]  /*4310*/  FSEL R103, R103, RZ, P2 ;  /* 0x000000ff67677208 */ /* 0x000fe40001000000 */
[----:B------:R-:W-:Y:S02]  /*4320*/  LOP3.LUT P2, RZ, R14, 0xff000000, RZ, 0xc0, !PT ;  /* 0xff0000000eff7812 */ /* 0x000fe4000784c0ff */
[----:B------:R-:W-:Y:S01]  /*4330*/  F2FP.F16.F32.PACK_AB R108, R103, R102 ;  /* 0x00000066676c723e */ /* 0x000fe200000000ff */
[-CC-:B------:R-:W-:Y:S01]  /*4340*/  FFMA.FTZ R103, R133, R114.reuse, R115.reuse ;  /* 0x0000007285677223 */ /* 0x180fe20000010073 */
[----:B------:R-:W-:-:S03]  /*4350*/  FFMA.FTZ R102, R3, R114, R115 ;  /* 0x0000007203667223 */ /* 0x000fc60000010073 */
        /* <DEDUP_REMOVED lines=17> */
[----:B------:R-:W-:Y:S01]  /*4470*/  F2FP.F16.F32.PACK_AB R109, R107, R106 ;  /* 0x0000006a6b6d723e */ /* 0x000fe200000000ff */
[----:B------:R-:W-:Y:S01]  /*4480*/  FFMA.FTZ R106, R9, R114, R115 ;  /* 0x00000072096a7223 */ /* 0x000fe20000010073 */
[----:B------:R-:W-:Y:S01]  /*4490*/  FSEL R111, R111, RZ, P6 ;  /* 0x000000ff6f6f7208 */ /* 0x000fe20003000000 */
[----:B------:R-:W-:Y:S01]  /*44a0*/  FFMA.FTZ R107, R13, R112, R27 ;  /* 0x000000700d6b7223 */ /* 0x000fe2000001001b */
[----:B------:R-:W-:Y:S01]  /*44b0*/  ISETP.GE.U32.AND P1, PT, R14, RZ, PT ;  /* 0x000000ff0e00720c */ /* 0x000fe20003f26070 */
[----:B------:R-:W-:Y:S01]  /*44c0*/  FADD.FTZ R106, R151, -R106 ;  /* 0x8000006a976a7221 */ /* 0x000fe20000010000 */
[----:B------:R-:W-:Y:S01]  /*44d0*/  F2FP.F16.F32.PACK_AB R110, R111, R110 ;  /* 0x0000006e6f6e723e */ /* 0x000fe200000000ff */
        /* <DEDUP_REMOVED lines=9> */
[----:B------:R-:W-:Y:S02]  /*4570*/  F2FP.F16.F32.PACK_AB R111, R112, R111 ;  /* 0x0000006f706f723e */ /* 0x000fe400000000ff */
        /* <DEDUP_REMOVED lines=8> */
.L_x_8615:
[----:B------:R-:W-:Y:S05]  /*4600*/  BSYNC.RECONVERGENT B1 ;  /* 0x0000000000017941 */ /* 0x000fea0003800200 */
.L_x_8614:
[----:B------:R-:W-:Y:S04]  /*4610*/  BSSY.RECONVERGENT B1, `(.L_x_8616) ;  /* 0x0000048000017945 */ /* 0x000fe80003800200 */
[----:B------:R-:W-:Y:S05]  /*4620*/  @!P4 BRA `(.L_x_8617) ;  /* 0x000000040018c947 */ /* 0x000fea0003800000 */
[----:B-1----:R-:W2:Y:S01]  /*4630*/  LDL R108, [R1+0x4] ;  /* 0x00000400016c7983 */ /* 0x002ea20000100800 */
[-CC-:B------:R-:W-:Y:S01]  /*4640*/  FFMA.FTZ R100, R146, R114.reuse, R115.reuse ;  /* 0x0000007292647223 */ /* 0x180fe20000010073 */
[-CC-:B------:R-:W-:Y:S01]  /*4650*/  FFMA.FTZ R102, R136, R114.reuse, R115.reuse ;  /* 0x0000007288667223 */ /* 0x180fe20000010073 */
[----:B------:R-:W-:Y:S01]  /*4660*/  LOP3.LUT P1, RZ, R120, 0xff, RZ, 0xc0, !PT ;  /* 0x000000ff78ff7812 */ /* 0x000fe2000782c0ff */
[-CC-:B------:R-:W-:Y:S01]  /*4670*/  FFMA.FTZ R106, R6, R114.reuse, R115.reuse ;  /* 0x00000072066a7223 */ /* 0x180fe20000010073 */
[----:B------:R-:W-:Y:S01]  /*4680*/  LOP3.LUT P2, RZ, R120, 0xff00, RZ, 0xc0, !PT ;  /* 0x0000ff0078ff7812 */ /* 0x000fe2000784c0ff */
[----:B------:R-:W-:Y:S01]  /*4690*/  FADD.FTZ R102, R165, -R102 ;  /* 0x80000066a5667221 */ /* 0x000fe20000010000 */
[----:B------:R-:W-:Y:S01]  /*46a0*/  FFMA.FTZ R110, R8, R114, R115 ;  /* 0x00000072086e7223 */ /* 0x000fe20000010073 */
[----:B------:R-:W-:Y:S01]  /*46b0*/  FADD.FTZ R105, R147, -R106 ;  /* 0x8000006a93697221 */ /* 0x000fe20000010000 */
[----:B------:R-:W-:Y:S01]  /*46c0*/  LOP3.LUT P4, RZ, R121, 0xff, RZ, 0xc0, !PT ;  /* 0x000000ff79ff7812 */ /* 0x000fe2000788c0ff */
[----:B-----5:R-:W-:Y:S01]  /*46d0*/  FFMA.FTZ R101, R13, R102, R21 ;  /* 0x000000660d657223 */ /* 0x020fe20000010015 */
[----:B------:R-:W-:Y:S01]  /*46e0*/  FADD.FTZ R110, R145, -R110 ;  /* 0x8000006e916e7221 */ /* 0x000fe20000010000 */
[----:B------:R-:W-:-:S02]  /*46f0*/  LOP3.LUT P5, RZ, R121, 0xff00, RZ, 0xc0, !PT ;  /* 0x0000ff0079ff7812 */ /* 0x000fc400078ac0ff */
        /* <DEDUP_REMOVED lines=31> */
[-CC-:B------:R-:W-:Y:S01]  /*48f0*/  FFMA.FTZ R107, R12, R114.reuse, R115.reuse ;  /* 0x000000720c6b7223 */ /* 0x180fe20000010073 */
[----:B------:R-:W-:Y:S01]  /*4900*/  FFMA.FTZ R106, R10, R114, R115 ;  /* 0x000000720a6a7223 */ /* 0x000fe20000010073 */
[----:B------:R-:W-:Y:S02]  /*4910*/  FSEL R111, R111, RZ, P5 ;  /* 0x000000ff6f6f7208 */ /* 0x000fe40002800000 */
[----:B------:R-:W-:Y:S01]  /*4920*/  FADD.FTZ R112, R124, -R107 ;  /* 0x8000006b7c707221 */ /* 0x000fe20000010000 */
[----:B------:R-:W-:Y:S01]  /*4930*/  FADD.FTZ R106, R143, -R106 ;  /* 0x8000006a8f6a7221 */ /* 0x000fe20000010000 */
[----:B------:R-:W-:-:S02]  /*4940*/  F2FP.F16.F32.PACK_AB R110, R111, R110 ;  /* 0x0000006e6f6e723e */ /* 0x000fc400000000ff */
        /* <DEDUP_REMOVED lines=20> */
.L_x_8617:
[----:B------:R-:W-:Y:S05]  /*4a90*/  BSYNC.RECONVERGENT B1 ;  /* 0x0000000000017941 */ /* 0x000fea0003800200 */
.L_x_8616:
        /* <DEDUP_REMOVED lines=8> */
[----:B-12---:R-:W-:Y:S01]  /*4b20*/  FADD.FTZ R108, R117, -R102 ;  /* 0x80000066756c7221 */ /* 0x006fe20000010000 */
        /* <DEDUP_REMOVED lines=8> */
[----:B------:R-:W-:Y:S01]  /*4bb0*/  FADD.FTZ R115, R118, -R115 ;  /* 0x8000007376737221 */ /* 0x000fe20000010000 */
        /* <DEDUP_REMOVED lines=11> */
[----:B------:R-:W1:Y:S01]  /*4c70*/  LDC.64 R112, c[0x0][0x478] ;  /* 0x00011e00ff707b82 */ /* 0x000e620000000a00 */
[----:B------:R-:W-:Y:S01]  /*4c80*/  FMUL.FTZ R13, R13, UR14 ;  /* 0x0000000e0d0d7c20 */ /* 0x000fe20008410000 */
[----:B------:R-:W-:Y:S01]  /*4c90*/  FMUL.FTZ R108, R108, UR14 ;  /* 0x0000000e6c6c7c20 */ /* 0x000fe20008410000 */
[----:B------:R-:W-:Y:S01]  /*4ca0*/  FMUL.FTZ R109, R109, UR14 ;  /* 0x0000000e6d6d7c20 */ /* 0x000fe20008410000 */
[----:B------:R-:W-:Y:S01]  /*4cb0*/  FMUL.FTZ R110, R110, UR14 ;  /* 0x0000000e6e6e7c20 */ /* 0x000fe20008410000 */
[C---:B------:R-:W-:Y:S01]  /*4cc0*/  LOP3.LUT P1, RZ, R122.reuse, 0xff, RZ, 0xc0, !PT ;  /* 0x000000ff7aff7812 */ /* 0x040fe2000782c0ff */
[----:B------:R-:W-:Y:S01]  /*4cd0*/  FMUL.FTZ R111, R107, R4 ;  /* 0x000000046b6f7220 */ /* 0x000fe20000410000 */
[C---:B------:R-:W-:Y:S01]  /*4ce0*/  LOP3.LUT P2, RZ, R122.reuse, 0xff00, RZ, 0xc0, !PT ;  /* 0x0000ff007aff7812 */ /* 0x040fe2000784c0ff */
[----:B------:R-:W2:Y:S01]  /*4cf0*/  LDC.64 R114, c[0x0][0x468] ;  /* 0x00011a00ff727b82 */ /* 0x000ea20000000a00 */
[C---:B------:R-:W-:Y:S01]  /*4d00*/  LOP3.LUT P3, RZ, R122.reuse, 0xff0000, RZ, 0xc0, !PT ;  /* 0x00ff00007aff7812 */ /* 0x040fe2000786c0ff */
[----:B------:R-:W-:Y:S01]  /*4d10*/  FMUL.FTZ R111, R111, UR14 ;  /* 0x0000000e6f6f7c20 */ /* 0x000fe20008410000 */
[----:B------:R-:W-:-:S02]  /*4d20*/  LOP3.LUT P4, RZ, R122, 0xff000000, RZ, 0xc0, !PT ;  /* 0xff0000007aff7812 */ /* 0x000fc4000788c0ff */
[----:B------:R-:W-:Y:S02]  /*4d30*/  FSEL R13, R13, RZ, P1 ;  /* 0x000000ff0d0d7208 */ /* 0x000fe40000800000 */
[----:B------:R-:W-:Y:S02]  /*4d40*/  FSEL R108, R108, RZ, P2 ;  /* 0x000000ff6c6c7208 */ /* 0x000fe40001000000 */
[----:B------:R-:W-:Y:S02]  /*4d50*/  FSEL R109, R109, RZ, P3 ;  /* 0x000000ff6d6d7208 */ /* 0x000fe40001800000 */
[----:B------:R-:W-:Y:S02]  /*4d60*/  FSEL R110, R110, RZ, P4 ;  /* 0x000000ff6e6e7208 */ /* 0x000fe40002000000 */
        /* <DEDUP_REMOVED lines=9> */
[C---:B------:R-:W-:Y:S01]  /*4e00*/  LOP3.LUT P2, RZ, R123.reuse, 0xff, RZ, 0xc0, !PT ;  /* 0x000000ff7bff7812 */ /* 0x040fe2000784c0ff */
[----:B-1----:R-:W-:Y:S01]  /*4e10*/  IMAD.WIDE.U32 R112, R0, 0x20, R112 ;  /* 0x0000002000707825 */ /* 0x002fe200078e0070 */
[----:B------:R-:W-:-:S02]  /*4e20*/  LOP3.LUT P3, RZ, R123, 0xff00, RZ, 0xc0, !PT ;  /* 0x0000ff007bff7812 */ /* 0x000fc4000786c0ff */
[C---:B------:R-:W-:Y:S01]  /*4e30*/  ISETP.GE.U32.AND.EX P1, PT, R123.reuse, 0x1000000, PT, P1 ;  /* 0x010000007b00780c */ /* 0x040fe20003f26110 */
[----:B--2---:R-:W-:Y:S01]  /*4e40*/  IMAD.WIDE.U32 R114, R0, 0x10, R114 ;  /* 0x0000001000727825 */ /* 0x004fe200078e0072 */
[----:B------:R-:W-:Y:S01]  /*4e50*/  LOP3.LUT P4, RZ, R123, 0xff0000, RZ, 0xc0, !PT ;  /* 0x00ff00007bff7812 */ /* 0x000fe2000788c0ff */
[----:B------:R4:W-:Y:S01]  /*4e60*/  STG.E.128 desc[UR6][R112.64], R100 ;  /* 0x0000006470007986 */ /* 0x0009e2000c101d06 */
[----:B------:R-:W-:Y:S02]  /*4e70*/  FSEL R13, R13, RZ, P2 ;  /* 0x000000ff0d0d7208 */ /* 0x000fe40001000000 */
[----:B------:R-:W-:Y:S01]  /*4e80*/  FSEL R110, R110, RZ, P3 ;  /* 0x000000ff6e6e7208 */ /* 0x000fe20001800000 */
[----:B------:R4:W-:Y:S01]  /*4e90*/  STG.E.128 desc[UR6][R112.64+0x10], R104 ;  /* 0x0000106870007986 */ /* 0x0009e2000c101d06 */
[----:B------:R-:W-:Y:S02]  /*4ea0*/  FSEL R111, R111, RZ, P1 ;  /* 0x000000ff6f6f7208 */ /* 0x000fe40000800000 */
[----:B------:R-:W-:-:S02]  /*4eb0*/  FSEL R4, R4, RZ, P4 ;  /* 0x000000ff04047208 */ /* 0x000fc40002000000 */
[----:B------:R-:W-:Y:S02]  /*4ec0*/  F2FP.F16.F32.PACK_AB R110, R110, R13 ;  /* 0x0000000d6e6e723e */ /* 0x000fe400000000ff */
[----:B------:R-:W-:-:S05]  /*4ed0*/  F2FP.F16.F32.PACK_AB R111, R111, R4 ;  /* 0x000000046f6f723e */ /* 0x000fca00000000ff */
[----:B------:R4:W-:Y:S02]  /*4ee0*/  STG.E.128 desc[UR6][R114.64], R108 ;  /* 0x0000006c72007986 */ /* 0x0009e4000c101d06 */
.L_x_8606:
[----:B------:R-:W-:Y:S05]  /*4ef0*/  BSYNC.RECONVERGENT B0 ;  /* 0x0000000000007941 */ /* 0x000fea0003800200 */
.L_x_8596:
[----:B01234-:R-:W0:Y:S02]  /*4f00*/  LDC.64 R108, c[0x0][0x380] ;  /* 0x0000e000ff6c7b82 */ /* 0x01fe240000000a00 */
[----:B0-----:R-:W-:-:S04]  /*4f10*/  LEA R159, R108, R159, 0x2 ;  /* 0x0000009f6c9f7211 */ /* 0x001fc800078e10ff */
[----:B------:R-:W-:-:S13]  /*4f20*/  ISETP.GE.AND P1, PT, R159, R109, PT ;  /* 0x0000006d9f00720c */ /* 0x000fda0003f26270 */
[----:B------:R-:W-:Y:S05]  /*4f30*/  @!P1 BRA `(.L_x_8618) ;  /* 0xffffffb400a49947 */ /* 0x000fea000383ffff */
.L_x_8588:
[----:B------:R-:W2:Y:S04]  /*4f40*/  LDL.LU R108, [R1+0x10] ;  /* 0x00001000016c7983 */ /* 0x000ea80000300800 */
[----:B------:R-:W3:Y:S01]  /*4f50*/  LDL.LU R4, [R1+0xc] ;  /* 0x00000c0001047983 */ /* 0x000ee20000300800 */
[----:B------:R-:W-:Y:S01]  /*4f60*/  MOV R2, 0x400 ;  /* 0x0000040000027802 */ /* 0x000fe20000000f00 */
[----:B------:R-:W-:Y:S05]  /*4f70*/  WARPSYNC.ALL ;  /* 0x0000000000007948 */ /* 0x000fea0003800000 */
[----:B-----5:R-:W0:Y:S01]  /*4f80*/  S2R R13, SR_TID.X ;  /* 0x00000000000d7919 */ /* 0x020e220000002100 */
[----:B------:R-:W1:Y:S01]  /*4f90*/  S2UR UR4, SR_CTAID.X ;  /* 0x00000000000479c3 */ /* 0x000e620000002500 */
[----:B------:R-:W4:Y:S01]  /*4fa0*/  LDCU.128 UR16, c[0x0][0x440] ;  /* 0x00008800ff1077ac */ /* 0x000f220008000c00 */
[----:B------:R-:W4:Y:S01]  /*4fb0*/  S2R R3, SR_CgaCtaId ;  /* 0x0000000000037919 */ /* 0x000f220000008800 */
[----:B0-----:R-:W-:-:S02]  /*4fc0*/  SHF.R.U32.HI R0, RZ, 0x5, R13 ;  /* 0x00000005ff007819 */ /* 0x001fc4000001160d */
[----:B----4-:R-:W-:Y:S02]  /*4fd0*/  LEA R3, R3, R2, 0x18 ;  /* 0x0000000203037211 */ /* 0x010fe400078ec0ff */
[----:B------:R-:W-:Y:S01]  /*4fe0*/  LOP3.LUT R2, R13, 0x7f, RZ, 0x3c, !PT ;  /* 0x0000007f0d027812 */ /* 0x000fe200078e3cff */
[----:B--2---:R-:W-:-:S03]  /*4ff0*/  IMAD R0, R0, 0x60, R108 ;  /* 0x0000006000007824 */ /* 0x004fc600078e026c */
[----:B---3--:R-:W-:Y:S01]  /*5000*/  IADD3 R29, PT, PT, R2, R4, RZ ;  /* 0x00000004021d7210 */ /* 0x008fe20007ffe0ff */
[----:B-1----:R-:W-:Y:S01]  /*5010*/  IMAD R28, R4, UR4, RZ ;  /* 0x00000004041c7c24 */ /* 0x002fe2000f8e02ff */
[-C--:B------:R-:W-:Y:S02]  /*5020*/  LEA R0, R0, R3.reuse, 0x5 ;  /* 0x0000000300007211 */ /* 0x080fe400078e28ff */
[----:B------:R-:W-:Y:S02]  /*5030*/  LEA R4, R13, R3, 0x2 ;  /* 0x000000030d047211 */ /* 0x000fe400078e10ff */
[----:B------:R-:W-:Y:S01]  /*5040*/  IADD3 R28, P0, PT, R28, R13, RZ ;  /* 0x0000000d1c1c7210 */ /* 0x000fe20007f1e0ff */
[----:B------:R-:W-:Y:S01]  /*5050*/  STS.128 [R0], R52 ;  /* 0x0000003400007388 */ /* 0x000fe20000000c00 */
[C---:B------:R-:W-:Y:S02]  /*5060*/  ISETP.GE.U32.AND P5, PT, R29.reuse, 0x80, PT ;  /* 0x000000801d00780c */ /* 0x040fe40003fa6070 */
[C---:B------:R-:W-:Y:S01]  /*5070*/  ISETP.GE.U32.AND P4, PT, R29.reuse, 0x100, PT ;  /* 0x000001001d00780c */ /* 0x040fe20003f86070 */
[----:B------:R-:W-:Y:S01]  /*5080*/  STS.128 [R0+0x10], R48 ;  /* 0x0000103000007388 */ /* 0x000fe20000000c00 */
[----:B------:R-:W-:-:S02]  /*5090*/  ISETP.GE.U32.AND P3, PT, R29, 0x180, PT ;  /* 0x000001801d00780c */ /* 0x000fc40003f66070 */
[C---:B------:R-:W-:Y:S01]  /*50a0*/  ISETP.GE.U32.AND P2, PT, R29.reuse, 0x200, PT ;  /* 0x000002001d00780c */ /* 0x040fe20003f46070 */
[----:B------:R-:W-:Y:S01]  /*50b0*/  STS.128 [R0+0x400], R44 ;  /* 0x0004002c00007388 */ /* 0x000fe20000000c00 */
[----:B------:R-:W-:-:S03]  /*50c0*/  ISETP.GE.U32.AND P1, PT, R29, 0x280, PT ;  /* 0x000002801d00780c */ /* 0x000fc60003f26070 */
[----:B------:R-:W-:Y:S04]  /*50d0*/  STS.128 [R0+0x410], R40 ;  /* 0x0004102800007388 */ /* 0x000fe80000000c00 */
[----:B------:R0:W-:Y:S04]  /*50e0*/  STS.128 [R0+0x800], R36 ;  /* 0x0008002400007388 */ /* 0x0001e80000000c00 */
[----:B------:R-:W-:Y:S01]  /*50f0*/  STS.128 [R0+0x810], R32 ;  /* 0x0008102000007388 */ /* 0x000fe20000000c00 */
[----:B------:R-:W-:Y:S01]  /*5100*/  BAR.SYNC.DEFER_BLOCKING 0x0 ;  /* 0x0000000000007b1d */ /* 0x000fe20000010000 */
[----:B0-----:R-:W-:-:S02]  /*5110*/  IADD3.X R37, PT, PT, RZ, RZ, RZ, P0, !PT ;  /* 0x000000ffff257210 */ /* 0x001fc400007fe4ff */
[C---:B------:R-:W-:Y:S02]  /*5120*/  SHF.L.U32 R36, R28.reuse, 0x2, RZ ;  /* 0x000000021c247819 */ /* 0x040fe400000006ff */
[----:B------:R-:W-:Y:S02]  /*5130*/  SHF.L.U64.HI R37, R28, 0x2, R37 ;  /* 0x000000021c257819 */ /* 0x000fe40000010225 */
[----:B------:R-:W-:Y:S02]  /*5140*/  ISETP.GE.U32.AND P0, PT, R29, 0x300, PT ;  /* 0x000003001d00780c */ /* 0x000fe40003f06070 */
[----:B------:R-:W-:-:S04]  /*5150*/  IADD3 R38, P6, PT, R36, UR18, RZ ;  /* 0x0000001224267c10 */ /* 0x000fc8000ffde0ff */
[C---:B------:R-:W-:Y:S02]  /*5160*/  IADD3.X R39, PT, PT, R37.reuse, UR19, RZ, P6, !PT ;  /* 0x0000001325277c10 */ /* 0x040fe4000b7fe4ff */
[----:B------:R-:W-:Y:S01]  /*5170*/  IADD3 R36, P6, PT, R36, UR16, RZ ;  /* 0x0000001024247c10 */ /* 0x000fe2000ffde0ff */
[----:B------:R-:W0:Y:S03]  /*5180*/  LDS R2, [R4] ;  /* 0x0000000004027984 */ /* 0x000e260000000800 */
[----:B------:R-:W-:Y:S01]  /*5190*/  IADD3.X R37, PT, PT, R37, UR17, RZ, P6, !PT ;  /* 0x0000001125257c10 */ /* 0x000fe2000b7fe4ff */
        /* <DEDUP_REMOVED lines=161> */
.L_x_8595:
        /* <DEDUP_REMOVED lines=8> */
.L_x_8620:
[----:B------:R-:W-:Y:S05]  /*5c30*/  BSYNC B0 ;  /* 0x0000000000007941 */ /* 0x000fea0003800000 */
.L_x_8619:
[----:B------:R-:W-:Y:S01]  /*5c40*/  MOV R111, R149 ;  /* 0x00000095006f7202 */ /* 0x000fe20000000f00 */
[----:B------:R-:W-:Y:S01]  /*5c50*/  HFMA2 R110, -RZ, RZ, 0, 5.9604644775390625e-08 ;  /* 0x00000001ff6e7431 */ /* 0x000fe200000001ff */
[----:B------:R-:W-:Y:S01]  /*5c60*/  MOV R109, 0x1f ;  /* 0x0000001f006d7802 */ /* 0x000fe20000000f00 */
[----:B------:R-:W-:Y:S01]  /*5c70*/  FADD.FTZ R113, R112, R150 ;  /* 0x0000009670717221 */ /* 0x000fe20000010000 */
[----:B------:R-:W-:-:S07]  /*5c80*/  MOV R108, 0xffffffff ;  /* 0xffffffff006c7802 */ /* 0x000fce0000000f00 */
[----:B------:R-:W-:Y:S05]  /*5c90*/  WARPSYNC.COLLECTIVE R108, `(.L_x_8621) ;  /* 0x000000006c087348 */ /* 0x000fea0003c00000 */
[----:B------:R0:W1:Y:S02]  /*5ca0*/  SHFL.BFLY P6, R112, R111, R110, R109 ;  /* 0x0c00006e6f707389 */ /* 0x00006400000c006d */
[----:B01----:R-:W-:Y:S05]  /*5cb0*/  ENDCOLLECTIVE ;  /* 0x000000000000791b */ /* 0x003fea0003800000 */
.L_x_8621:
[----:B------:R-:W-:Y:S01]  /*5cc0*/  MOV R111, R113 ;  /* 0x00000071006f7202 */ /* 0x000fe20000000f00 */
[----:B------:R-:W-:Y:S01]  /*5cd0*/  HFMA2 R110, -RZ, RZ, 0, 1.1920928955078125e-07 ;  /* 0x00000002ff6e7431 */ /* 0x000fe200000001ff */
[----:B------:R-:W-:-:S07]  /*5ce0*/  MOV R114, R112 ;  /* 0x0000007000727202 */ /* 0x000fce0000000f00 */
[----:B------:R-:W-:Y:S05]  /*5cf0*/  WARPSYNC.COLLECTIVE R108, `(.L_x_8622) ;  /* 0x000000006c087348 */ /* 0x000fea0003c00000 */
[----:B------:R0:W1:Y:S02]  /*5d00*/  SHFL.BFLY P6, R112, R111, R110, R109 ;  /* 0x0c00006e6f707389 */ /* 0x00006400000c006d */
[----:B01----:R-:W-:Y:S05]  /*5d10*/  ENDCOLLECTIVE ;  /* 0x000000000000791b */ /* 0x003fea0003800000 */
.L_x_8622:
[----:B------:R-:W-:-:S05]  /*5d20*/  FADD.FTZ R114, R114, R149 ;  /* 0x0000009572727221 */ /* 0x000fca0000010000 */
[----:B------:R-:W-:Y:S01]  /*5d30*/  MOV R111, R114 ;  /* 0x00000072006f7202 */ /* 0x000fe20000000f00 */
[----:B------:R-:W-:-:S07]  /*5d40*/  FADD.FTZ R119, R113, R112 ;  /* 0x0000007071777221 */ /* 0x000fce0000010000 */
[----:B------:R-:W-:Y:S05]  /*5d50*/  WARPSYNC.COLLECTIVE R108, `(.L_x_8623) ;  /* 0x000000006c087348 */ /* 0x000fea0003c00000 */
[----:B------:R0:W1:Y:S02]  /*5d60*/  SHFL.BFLY P6, R112, R111, R110, R109 ;  /* 0x0c00006e6f707389 */ /* 0x00006400000c006d */
[----:B01----:R-:W-:Y:S05]  /*5d70*/  ENDCOLLECTIVE ;  /* 0x000000000000791b */ /* 0x003fea0003800000 */
.L_x_8623:
[----:B------:R-:W-:Y:S01]  /*5d80*/  MOV R111, R119 ;  /* 0x00000077006f7202 */ /* 0x000fe20000000f00 */
[----:B------:R-:W-:Y:S01]  /*5d90*/  HFMA2 R110, -RZ, RZ, 0, 2.384185791015625e-07 ;  /* 0x00000004ff6e7431 */ /* 0x000fe200000001ff */
[----:B------:R-:W-:-:S07]  /*5da0*/  MOV R115, R112 ;  /* 0x0000007000737202 */ /* 0x000fce0000000f00 */
[----:B------:R-:W-:Y:S05]  /*5db0*/  WARPSYNC.COLLECTIVE R108, `(.L_x_8624) ;  /* 0x000000006c087348 */ /* 0x000fea0003c00000 */
[----:B------:R0:W1:Y:S02]  /*5dc0*/  SHFL.BFLY P6, R112, R111, R110, R109 ;  /* 0x0c00006e6f707389 */ /* 0x00006400000c006d */
[----:B01----:R-:W-:Y:S05]  /*5dd0*/  ENDCOLLECTIVE ;  /* 0x000000000000791b */ /* 0x003fea0003800000 */
.L_x_8624:
[----:B------:R-:W-:-:S05]  /*5de0*/  FADD.FTZ R115, R114, R115 ;  /* 0x0000007372737221 */ /* 0x000fca0000010000 */
[----:B------:R-:W-:Y:S01]  /*5df0*/  MOV R111, R115 ;  /* 0x00000073006f7202 */ /* 0x000fe20000000f00 */
[----:B------:R-:W-:-:S07]  /*5e00*/  FADD.FTZ R129, R119, R112 ;  /* 0x0000007077817221 */ /* 0x000fce0000010000 */
[----:B------:R-:W-:Y:S05]  /*5e10*/  WARPSYNC.COLLECTIVE R108, `(.L_x_8625) ;  /* 0x000000006c087348 */ /* 0x000fea0003c00000 */
[----:B------:R0:W1:Y:S02]  /*5e20*/  SHFL.BFLY P6, R112, R111, R110, R109 ;  /* 0x0c00006e6f707389 */ /* 0x00006400000c006d */
[----:B01----:R-:W-:Y:S05]  /*5e30*/  ENDCOLLECTIVE ;  /* 0x000000000000791b */ /* 0x003fea0003800000 */
.L_x_8625:
[----:B------:R-:W-:Y:S01]  /*5e40*/  MOV R111, R129 ;  /* 0x00000081006f7202 */ /* 0x000fe20000000f00 */
[----:B------:R-:W-:Y:S01]  /*5e50*/  HFMA2 R110, -RZ, RZ, 0, 4.76837158203125e-07 ;  /* 0x00000008ff6e7431 */ /* 0x000fe200000001ff */
[----:B------:R-:W-:-:S07]  /*5e60*/  MOV R128, R112 ;  /* 0x0000007000807202 */ /* 0x000fce0000000f00 */
[----:B------:R-:W-:Y:S05]  /*5e70*/  WARPSYNC.COLLECTIVE R108, `(.L_x_8626) ;  /* 0x000000006c087348 */ /* 0x000fea0003c00000 */
[----:B------:R0:W1:Y:S02]  /*5e80*/  SHFL.BFLY P6, R112, R111, R110, R109 ;  /* 0x0c00006e6f707389 */ /* 0x00006400000c006d */
[----:B01----:R-:W-:Y:S05]  /*5e90*/  ENDCOLLECTIVE ;  /* 0x000000000000791b */ /* 0x003fea0003800000 */
.L_x_8626:
[----:B------:R-:W-:-:S05]  /*5ea0*/  FADD.FTZ R128, R115, R128 ;  /* 0x0000008073807221 */ /* 0x000fca0000010000 */
[----:B------:R-:W-:Y:S01]  /*5eb0*/  MOV R111, R128 ;  /* 0x00000080006f7202 */ /* 0x000fe20000000f00 */
[----:B------:R-:W-:-:S07]  /*5ec0*/  FADD.FTZ R130, R129, R112 ;  /* 0x0000007081827221 */ /* 0x000fce0000010000 */
[----:B------:R-:W-:Y:S05]  /*5ed0*/  WARPSYNC.COLLECTIVE R108, `(.L_x_8627) ;  /* 0x000000006c087348 */ /* 0x000fea0003c00000 */
[----:B------:R0:W1:Y:S02]  /*5ee0*/  SHFL.BFLY P6, R112, R111, R110, R109 ;  /* 0x0c00006e6f707389 */ /* 0x00006400000c006d */
[----:B01----:R-:W-:Y:S05]  /*5ef0*/  ENDCOLLECTIVE ;  /* 0x000000000000791b */ /* 0x003fea0003800000 */
.L_x_8627:
[----:B------:R-:W-:Y:S01]  /*5f00*/  MOV R111, R130 ;  /* 0x00000082006f7202 */ /* 0x000fe20000000f00 */
[----:B------:R-:W-:Y:S01]  /*5f10*/  HFMA2 R110, -RZ, RZ, 0, 9.5367431640625e-07 ;  /* 0x00000010ff6e7431 */ /* 0x000fe200000001ff */
[----:B------:R-:W-:-:S07]  /*5f20*/  MOV R131, R112 ;  /* 0x0000007000837202 */ /* 0x000fce0000000f00 */
[----:B------:R-:W-:Y:S05]  /*5f30*/  WARPSYNC.COLLECTIVE R108, `(.L_x_8628) ;  /* 0x000000006c087348 */ /* 0x000fea0003c00000 */
[----:B------:R0:W1:Y:S02]  /*5f40*/  SHFL.BFLY P6, R112, R111, R110, R109 ;  /* 0x0c00006e6f707389 */ /* 0x00006400000c006d */
[----:B01----:R-:W-:Y:S05]  /*5f50*/  ENDCOLLECTIVE ;  /* 0x000000000000791b */ /* 0x003fea0003800000 */
.L_x_8628:
[----:B------:R-:W-:-:S05]  /*5f60*/  FADD.FTZ R131, R128, R131 ;  /* 0x0000008380837221 */ /* 0x000fca0000010000 */
[----:B------:R-:W-:Y:S02]  /*5f70*/  MOV R111, R131 ;  /* 0x00000083006f7202 */ /* 0x000fe40000000f00 */
[----:B------:R-:W-:-:S07]  /*5f80*/  MOV R113, R112 ;  /* 0x0000007000717202 */ /* 0x000fce0000000f00 */
[----:B------:R-:W-:Y:S05]  /*5f90*/  WARPSYNC.COLLECTIVE R108, `(.L_x_8629) ;  /* 0x000000006c087348 */ /* 0x000fea0003c00000 */
[----:B------:R0:W1:Y:S02]  /*5fa0*/  SHFL.BFLY P6, R112, R111, R110, R109 ;  /* 0x0c00006e6f707389 */ /* 0x00006400000c006d */
[----:B01----:R-:W-:Y:S05]  /*5fb0*/  ENDCOLLECTIVE ;  /* 0x000000000000791b */ /* 0x003fea0003800000 */
.L_x_8629:
[----:B------:R-:W-:Y:S05]  /*5fc0*/  BRA `(.L_x_8630) ;  /* 0xffffffb800a07947 */ /* 0x000fea000383ffff */
.L_x_8631:
        /* <DEDUP_REMOVED lines=11> */
.L_x_14539:


//--------------------- .text._ZN10layer_norm13ln_bwd_kernelINS_13Kernel_traitsI6__halfS2_fS2_fjLj768ELj1ELj4ELj1ELj16ENS_18Kernel_traits_baseILj768ES2_S2_fS2_fjLj128EEEEELb1ELb0ELb0ELb1EEEvNS_9BwdParamsE --------------------------
	.section	.text._ZN10layer_norm13ln_bwd_kernelINS_13Kernel_traitsI6__halfS2_fS2_fjLj768ELj1ELj4ELj1ELj16ENS_18Kernel_traits_baseILj768ES2_S2_fS2_fjLj128EEEEELb1ELb0ELb0ELb1EEEvNS_9BwdParamsE,"ax",@progbits
	.align	128
        .global         _ZN10layer_norm13ln_bwd_kernelINS_13Kernel_traitsI6__halfS2_fS2_fjLj768ELj1ELj4ELj1ELj16ENS_18Kernel_traits_baseILj768ES2_S2_fS2_fjLj128EEEEELb1ELb0ELb0ELb1EEEvNS_9BwdParamsE
        .type           _ZN10layer_norm13ln_bwd_kernelINS_13Kernel_traitsI6__halfS2_fS2_fjLj768ELj1ELj4ELj1ELj16ENS_18Kernel_traits_baseILj768ES2_S2_fS2_fjLj128EEEEELb1ELb0ELb0ELb1EEEvNS_9BwdParamsE,@function
        .size           _ZN10layer_norm13ln_bwd_kernelINS_13Kernel_traitsI6__halfS2_fS2_fjLj768ELj1ELj4ELj1ELj16ENS_18Kernel_traits_baseILj768ES2_S2_fS2_fjLj128EEEEELb1ELb0ELb0ELb1EEEvNS_9BwdParamsE,(.L_x_14540 - _ZN10layer_norm13ln_bwd_kernelINS_13Kernel_traitsI6__halfS2_fS2_fjLj768ELj1ELj4ELj1ELj16ENS_18Kernel_traits_baseILj768ES2_S2_fS2_fjLj128EEEEELb1ELb0ELb0ELb1EEEvNS_9BwdParamsE)
        .other          _ZN10layer_norm13ln_bwd_kernelINS_13Kernel_traitsI6__halfS2_fS2_fjLj768ELj1ELj4ELj1ELj16ENS_18Kernel_traits_baseILj768ES2_S2_fS2_fjLj128EEEEELb1ELb0ELb0ELb1EEEvNS_9BwdParamsE,@"STO_CUDA_ENTRY STV_DEFAULT"
_ZN10layer_norm13ln_bwd_kernelINS_13Kernel_traitsI6__halfS2_fS2_fjLj768ELj1ELj4ELj1ELj16ENS_18Kernel_traits_baseILj768ES2_S2_fS2_fjLj128EEEEELb1ELb0ELb0ELb1EEEvNS_9BwdParamsE:
.text._ZN10layer_norm13ln_bwd_kernelINS_13Kernel_traitsI6__halfS2_fS2_fjLj768ELj1ELj4ELj1ELj16ENS_18Kernel_traits_baseILj768ES2_S2_fS2_fjLj128EEEEELb1ELb0ELb0ELb1EEEvNS_9BwdParamsE:
        /* <DEDUP_REMOVED lines=75> */
[----:B--2---:R-:W-:-:S02]  /*04b0*/  HADD2.F32 R148, -RZ, R12.H0_H0 ;  /* 0x2000000cff947230 */ /* 0x004fc40000004100 */
[----:B------:R-:W-:Y:S02]  /*04c0*/  HADD2.F32 R147, -RZ, R12.H1_H1 ;  /* 0x3000000cff937230 */ /* 0x000fe40000004100 */
[--C-:B------:R-:W-:Y:S02]  /*04d0*/  HADD2.F32 R146, -RZ, R13.reuse.H0_H0 ;  /* 0x2000000dff927230 */ /* 0x100fe40000004100 */
[----:B------:R-:W-:Y:S02]  /*04e0*/  HADD2.F32 R145, -RZ, R13.H1_H1 ;  /* 0x3000000dff917230 */ /* 0x000fe40000004100 */
[--C-:B------:R-:W-:Y:S02]  /*04f0*/  HADD2.F32 R144, -RZ, R14.reuse.H0_H0 ;  /* 0x2000000eff907230 */ /* 0x100fe40000004100 */
[----:B------:R-:W-:Y:S02]  /*0500*/  HADD2.F32 R143, -RZ, R14.H1_H1 ;  /* 0x3000000eff8f7230 */ /* 0x000fe40000004100 */
[----:B------:R-:W-:-:S02]  /*0510*/  HADD2.F32 R142, -RZ, R15.H0_H0 ;  /* 0x2000000fff8e7230 */ /* 0x000fc40000004100 */
        /* <DEDUP_REMOVED lines=16> */
[----:B------:R-:W-:-:S07]  /*0620*/  HADD2.F32 R125, -RZ, R7.H1_H1 ;  /* 0x30000007ff7d7230 */ /* 0x000fce0000004100 */
.L_x_8645:
        /* <DEDUP_REMOVED lines=16> */
[C---:B---3--:R-:W-:Y:S01]  /*0730*/  IMAD.WIDE.U32 R68, R159.reuse, 0x20, R74 ;  /* 0x000000209f447825 */ /* 0x048fe200078e004a */
[----:B------:R-:W-:-:S02]  /*0740*/  IADD3 R155, PT, PT, R159, 0x20, RZ ;  /* 0x000000209f9b7810 */ /* 0x000fc40007ffe0ff */
[C---:B------:R-:W-:Y:S01]  /*0750*/  IADD3 R153, PT, PT, R159.reuse, 0x40, RZ ;  /* 0x000000409f997810 */ /* 0x040fe20007ffe0ff */
[----:B----4-:R-:W-:Y:S01]  /*0760*/  IMAD.WIDE.U32 R40, R159, 0x10, R70 ;  /* 0x000000109f287825 */ /* 0x010fe200078e0046 */
[----:B------:R-:W3:Y:S03]  /*0770*/  LDG.E.128 R36, desc[UR6][R68.64] ;  /* 0x0000000644247981 */ /* 0x000ee6000c1e1d00 */
[C---:B------:R-:W-:Y:S01]  /*0780*/  IMAD.WIDE.U32 R72, R155.reuse, 0x20, R74 ;  /* 0x000000209b487825 */ /* 0x040fe200078e004a */
[----:B------:R-:W4:Y:S03]  /*0790*/  LDG.E.128 R44, desc[UR6][R68.64+0x10] ;  /* 0x00001006442c7981 */ /* 0x000f26000c1e1d00 */
[----:B------:R-:W-:Y:S01]  /*07a0*/  IMAD.WIDE.U32 R52, R155, 0x10, R70 ;  /* 0x000000109b347825 */ /* 0x000fe200078e0046 */
[----:B------:R-:W4:Y:S03]  /*07b0*/  LDG.E.128 R40, desc[UR6][R40.64] ;  /* 0x0000000628287981 */ /* 0x000f26000c1e1d00 */
[C---:B------:R-:W-:Y:S01]  /*07c0*/  IMAD.WIDE.U32 R74, R153.reuse, 0x20, R74 ;  /* 0x00000020994a7825 */ /* 0x040fe200078e004a */
[----:B------:R-:W4:Y:S03]  /*07d0*/  LDG.E.128 R48, desc[UR6][R72.64] ;  /* 0x0000000648307981 */ /* 0x000f26000c1e1d00 */
[----:B------:R-:W-:Y:S01]  /*07e0*/  IMAD.WIDE.U32 R70, R153, 0x10, R70 ;  /* 0x0000001099467825 */ /* 0x000fe200078e0046 */
[----:B------:R1:W4:Y:S03]  /*07f0*/  LDG.E.128 R56, desc[UR6][R72.64+0x10] ;  /* 0x0000100648387981 */ /* 0x000326000c1e1d00 */
[----:B0-----:R-:W-:Y:S01]  /*0800*/  IMAD.WIDE R2, R124, 0x4, R2 ;  /* 0x000000047c027825 */ /* 0x001fe200078e0202 */
[----:B------:R-:W4:Y:S04]  /*0810*/  LDG.E.128 R52, desc[UR6][R52.64] ;  /* 0x0000000634347981 */ /* 0x000f28000c1e1d00 */
[----:B------:R0:W4:Y:S04]  /*0820*/  LDG.E R157, desc[UR6][R2.64] ;  /* 0x00000006029d7981 */ /* 0x000128000c1e1900 */
[----:B------:R-:W4:Y:S04]  /*0830*/  LDG.E.128 R60, desc[UR6][R74.64] ;  /* 0x000000064a3c7981 */ /* 0x000f28000c1e1d00 */
        /* <DEDUP_REMOVED lines=14> */
[----:B0-----:R-:W-:-:S04]  /*0920*/  @P1 IMAD.WIDE.U32 R160, R159, 0x20, R160 ;  /* 0x000000209fa01825 */ /* 0x001fc800078e00a0 */
[----:B------:R-:W-:Y:S01]  /*0930*/  HFMA2 R151, -RZ, RZ, 1.875, 0 ;  /* 0x3f800000ff977431 */ /* 0x000fe200000001ff */
[----:B------:R-:W5:Y:S04]  /*0940*/  @P1 LDG.E.128 R4, desc[UR6][R160.64] ;  /* 0x00000006a0041981 */ /* 0x000f68000c1e1d00 */
[----:B------:R0:W5:Y:S01]  /*0950*/  @P1 LDG.E.128 R8, desc[UR6][R160.64+0x10] ;  /* 0x00001006a0081981 */ /* 0x000162000c1e1d00 */
[----:B-1----:R-:W-:-:S05]  /*0960*/  @P1 IMAD.WIDE.U32 R162, R155, 0x20, R162 ;  /* 0x000000209ba21825 */ /* 0x002fca00078e00a2 */
[----:B------:R-:W5:Y:S01]  /*0970*/  @P1 LDG.E.128 R12, desc[UR6][R162.64] ;  /* 0x00000006a20c1981 */ /* 0x000f62000c1e1d00 */
[----:B------:R-:W-:-:S03]  /*0980*/  @P1 IMAD.WIDE.U32 R164, R153, 0x20, R164 ;  /* 0x0000002099a41825 */ /* 0x000fc600078e00a4 */
[----:B------:R1:W5:Y:S04]  /*0990*/  @P1 LDG.E.128 R16, desc[UR6][R162.64+0x10] ;  /* 0x00001006a2101981 */ /* 0x000368000c1e1d00 */
[----:B------:R-:W5:Y:S04]  /*09a0*/  @P1 LDG.E.128 R20, desc[UR6][R164.64] ;  /* 0x00000006a4141981 */ /* 0x000f68000c1e1d00 */
[----:B------:R1:W5:Y:S01]  /*09b0*/  @P1 LDG.E.128 R24, desc[UR6][R164.64+0x10] ;  /* 0x00001006a4181981 */ /* 0x000362000c1e1d00 */
[----:B------:R-:W-:Y:S01]  /*09c0*/  UMOV UR4, 0xffffffff ;  /* 0xffffffff00047882 */ /* 0x000fe20000000000 */
[----:B0-----:R-:W-:Y:S01]  /*09d0*/  FSEL R161, R152, RZ, !P2 ;  /* 0x000000ff98a17208 */ /* 0x001fe20005000000 */
[----:B--2---:R-:W-:-:S04]  /*09e0*/  @P0 HADD2.F32 R151, -RZ, R0.H0_H0 ;  /* 0x20000000ff970230 */ /* 0x004fc80000004100 */
[C---:B---3--:R-:W-:Y:S01]  /*09f0*/  FADD.FTZ R0, -R161.reuse, R36 ;  /* 0x00000024a1007221 */ /* 0x048fe20000010100 */
[C---:B------:R-:W-:Y:S01]  /*0a00*/  FADD.FTZ R36, -R161.reuse, R37 ;  /* 0x00000025a1247221 */ /* 0x040fe20000010100 */
[C---:B------:R-:W-:Y:S01]  /*0a10*/  FADD.FTZ R152, -R161.reuse, R39 ;  /* 0x00000027a1987221 */ /* 0x040fe20000010100 */
[--C-:B----4-:R-:W-:Y:S02]  /*0a20*/  HADD2.F32 R37, -RZ, R40.reuse.H0_H0 ;  /* 0x20000028ff257230 */ /* 0x110fe40000004100 */
[C---:B-1----:R-:W-:Y:S01]  /*0a30*/  FADD.FTZ R162, -R161.reuse, R47 ;  /* 0x0000002fa1a27221 */ /* 0x042fe20000010100 */
[----:B------:R-:W-:Y:S02]  /*0a40*/  HADD2.F32 R40, -RZ, R40.H1_H1 ;  /* 0x30000028ff287230 */ /* 0x000fe40000004100 */
[C---:B------:R-:W-:Y:S01]  /*0a50*/  FADD.FTZ R48, -R161.reuse, R48 ;  /* 0x00000030a1307221 */ /* 0x040fe20000010100 */
[C---:B------:R-:W-:Y:S01]  /*0a60*/  FADD.FTZ R166, -R161.reuse, R49 ;  /* 0x00000031a1a67221 */ /* 0x040fe20000010100 */
[C---:B------:R-:W-:Y:S01]  /*0a70*/  FADD.FTZ R46, -R161.reuse, R46 ;  /* 0x0000002ea12e7221 */ /* 0x040fe20000010100 */
[C---:B------:R-:W-:Y:S01]  /*0a80*/  FADD.FTZ R180, -R161.reuse, R59 ;  /* 0x0000003ba1b47221 */ /* 0x040fe20000010100 */
[C---:B------:R-:W-:Y:S01]  /*0a90*/  FADD.FTZ R56, -R161.reuse, R56 ;  /* 0x00000038a1387221 */ /* 0x040fe20000010100 */
[----:B------:R-:W-:Y:S01]  /*0aa0*/  FMUL.FTZ R59, R148, R37 ;  /* 0x00000025943b7220 */ /* 0x000fe20000410000 */
[----:B------:R-:W-:Y:S01]  /*0ab0*/  FADD.FTZ R168, -R161, R50 ;  /* 0x00000032a1a87221 */ /* 0x000fe20000010100 */
[----:B------:R-:W-:-:S02]  /*0ac0*/  HADD2.F32 R47, -RZ, R52.H0_H0 ;  /* 0x20000034ff2f7230 */ /* 0x000fc40000004100 */
[----:B------:R-:W-:Y:S01]  /*0ad0*/  FADD.FTZ R156, -R161, R44 ;  /* 0x0000002ca19c7221 */ /* 0x000fe20000010100 */
[--C-:B------:R-:W-:Y:S02]  /*0ae0*/  HADD2.F32 R39, -RZ, R41.reuse.H0_H0 ;  /* 0x20000029ff277230 */ /* 0x100fe40000004100 */
[----:B------:R-:W-:Y:S01]  /*0af0*/  FMUL.FTZ R0, R157, R0 ;  /* 0x000000009d007220 */ /* 0x000fe20000410000 */
[----:B------:R-:W-:Y:S02]  /*0b00*/  HADD2.F32 R154, -RZ, R41.H1_H1 ;  /* 0x30000029ff9a7230 */ /* 0x000fe40000004100 */
[C---:B------:R-:W-:Y:S01]  /*0b10*/  FADD.FTZ R170, -R161.reuse, R51 ;  /* 0x00000033a1aa7221 */ /* 0x040fe20000010100 */
[----:B------:R-:W-:Y:S02]  /*0b20*/  HADD2.F32 R50, -RZ, R52.H1_H1 ;  /* 0x30000034ff327230 */ /* 0x000fe40000004100 */
[C---:B------:R-:W-:Y:S01]  /*0b30*/  FADD.FTZ R186, -R161.reuse, R61 ;  /* 0x0000003da1ba7221 */ /* 0x040fe20000010100 */
[C---:B------:R-:W-:Y:S01]  /*0b40*/  FADD.FTZ R174, -R161.reuse, R57 ;  /* 0x00000039a1ae7221 */ /* 0x040fe20000010100 */
[----:B------:R-:W-:Y:S01]  /*0b50*/  FADD.FTZ R178, -R161, R58 ;  /* 0x0000003aa1b27221 */ /* 0x000fe20000010100 */
[----:B------:R-:W-:Y:S01]  /*0b60*/  FMUL.FTZ R61, R157, R48 ;  /* 0x000000309d3d7220 */ /* 0x000fe20000410000 */
[----:B------:R-:W-:-:S02]  /*0b70*/  HADD2.F32 R41, -RZ, R42.H0_H0 ;  /* 0x2000002aff297230 */ /* 0x000fc40000004100 */
[----:B------:R-:W-:Y:S01]  /*0b80*/  FADD.FTZ R184, -R161, R60 ;  /* 0x0000003ca1b87221 */ /* 0x000fe20000010100 */
[----:B------:R-:W-:Y:S02]  /*0b90*/  HADD2.F32 R160, -RZ, R42.H1_H1 ;  /* 0x3000002affa07230 */ /* 0x000fe40000004100 */
[----:B------:R-:W-:Y:S01]  /*0ba0*/  FMUL.FTZ R58, R157, R166 ;  /* 0x000000a69d3a7220 */ /* 0x000fe20000410000 */
        /* <DEDUP_REMOVED lines=14> */
[----:B------:R-:W-:Y:S01]  /*0c90*/  FADD.FTZ R42, -R161, R67 ;  /* 0x00000043a12a7221 */ /* 0x000fe20000010100 */
[----:B------:R-:W-:Y:S01]  /*0ca0*/  FMUL.FTZ R43, R157, R36 ;  /* 0x000000249d2b7220 */ /* 0x000fe20000410000 */
[----:B------:R-:W-:Y:S01]  /*0cb0*/  FMUL.FTZ R60, R147, R40 ;  /* 0x00000028933c7220 */ /* 0x000fe20000410000 */
[----:B------:R-:W-:Y:S01]  /*0cc0*/  FFMA.FTZ R52, R0, R59, RZ ;  /* 0x0000003b00347223 */ /* 0x000fe200000100ff */
[C---:B------:R-:W-:Y:S01]  /*0cd0*/  FMUL.FTZ R71, R157.reuse, R56 ;  /* 0x000000389d477220 */ /* 0x040fe20000410000 */
[----:B------:R-:W-:Y:S01]  /*0ce0*/  FMUL.FTZ R161, R157, R46 ;  /* 0x0000002e9da17220 */ /* 0x000fe20000410000 */
[----:B------:R-:W-:Y:S01]  /*0cf0*/  FADD.FTZ R53, RZ, R59 ;  /* 0x0000003bff357221 */ /* 0x000fe20000010000 */
        /* <DEDUP_REMOVED lines=11> */
[----:B------:R-:W-:Y:S01]  /*0db0*/  FFMA.FTZ R52, R43, R60, R52 ;  /* 0x0000003c2b347223 */ /* 0x000fe20000010034 */
[----:B------:R-:W-:Y:S01]  /*0dc0*/  FADD.FTZ R51, R60, R53 ;  /* 0x000000353c337221 */ /* 0x000fe20000010000 */
[----:B------:R-:W-:-:S02]  /*0dd0*/  HADD2.F32 R176, -RZ, R54.H1_H1 ;  /* 0x30000036ffb07230 */ /* 0x000fc40000004100 */
[----:B------:R-:W-:Y:S01]  /*0de0*/  FADD.FTZ R100, R37, R100 ;  /* 0x0000006425647221 */ /* 0x000fe20000010000 */
[----:B------:R-:W-:Y:S01]  /*0df0*/  FFMA.FTZ R77, R0, R37, R77 ;  /* 0x00000025004d7223 */ /* 0x000fe2000001004d */
        /* <DEDUP_REMOVED lines=8> */
[----:B------:R-:W-:-:S02]  /*0e80*/  HADD2.F32 R165, -RZ, R55.H0_H0 ;  /* 0x20000037ffa57230 */ /* 0x000fc40000004100 */
[----:B------:R-:W-:Y:S01]  /*0e90*/  FADD.FTZ R101, R40, R101 ;  /* 0x0000006528657221 */ /* 0x000fe20000010000 */
[----:B------:R-:W-:Y:S02]  /*0ea0*/  HADD2.F32 R182, -RZ, R55.H1_H1 ;  /* 0x30000037ffb67230 */ /* 0x000fe40000004100 */
        /* <DEDUP_REMOVED lines=17> */
[----:B------:R-:W-:-:S03]  /*0fc0*/  FADD.FTZ R62, R41, R56 ;  /* 0x00000038293e7221 */ /* 0x000fc60000010000 */
[----:B------:R-:W-:Y:S01]  /*0fd0*/  FFMA.FTZ R52, R68, R39, R55 ;  /* 0x0000002744347223 */ /* 0x000fe20000010037 */
[----:B------:R-:W-:-:S03]  /*0fe0*/  FADD.FTZ R167, R39, R62 ;  /* 0x0000003e27a77221 */ /* 0x000fc60000010000 */
        /* <DEDUP_REMOVED lines=21> */
[----:B------:R-:W-:Y:S01]  /*1140*/  FADD.FTZ R166, R67, R116 ;  /* 0x0000007443a67221 */ /* 0x000fe20000010000 */
[----:B------:R-:W-:Y:S01]  /*1150*/  FMUL.FTZ R152, R157, R174 ;  /* 0x000000ae9d987220 */ /* 0x000fe20000410000 */
[----:B------:R-:W-:Y:S01]  /*1160*/  FMUL.FTZ R51, R135, R176 ;  /* 0x000000b087337220 */ /* 0x000fe20000410000 */
[----:B------:R-:W-:Y:S01]  /*1170*/  FFMA.FTZ R116, R165, R67, R92 ;  /* 0x00000043a5747223 */ /* 0x000fe2000001005c */
[----:B------:R-:W-:Y:S01]  /*1180*/  FFMA.FTZ R55, R71, R50, R62 ;  /* 0x0000003247377223 */ /* 0x000fe2000001003e */
[----:B------:R-:W-:Y:S01]  /*1190*/  FADD.FTZ R92, R50, R173 ;  /* 0x000000ad325c7221 */ /* 0x000fe20000010000 */
[----:B------:R-:W-:Y:S01]  /*11a0*/  FADD.FTZ R103, R154, R103 ;  /* 0x000000679a677221 */ /* 0x000fe20000010000 */
[----:B------:R-:W-:Y:S01]  /*11b0*/  FFMA.FTZ R79, R54, R154, R79 ;  /* 0x0000009a364f7223 */ /* 0x000fe2000001004f */
[----:B------:R-:W-:Y:S01]  /*11c0*/  FMUL.FTZ R154, R157, R186 ;  /* 0x000000ba9d9a7220 */ /* 0x000fe20000410000 */
[----:B------:R-:W-:Y:S01]  /*11d0*/  FFMA.FTZ R62, R152, R51, R55 ;  /* 0x00000033983e7223 */ /* 0x000fe20000010037 */
[----:B------:R-:W-:Y:S01]  /*11e0*/  FADD.FTZ R92, R51, R92 ;  /* 0x0000005c335c7221 */ /* 0x000fe20000010000 */
[----:B------:R-:W-:Y:S01]  /*11f0*/  FADD.FTZ R105, R160, R105 ;  /* 0x00000069a0697221 */ /* 0x000fe20000010000 */
[----:B------:R-:W-:Y:S01]  /*1200*/  FFMA.FTZ R81, R66, R160, R81 ;  /* 0x000000a042517223 */ /* 0x000fe20000010051 */
[----:B------:R-:W-:Y:S01]  /*1210*/  FMUL.FTZ R52, R132, R67 ;  /* 0x0000004384347220 */ /* 0x000fe20000410000 */
[----:B------:R-:W-:Y:S01]  /*1220*/  FADD.FTZ R168, R188, R117 ;  /* 0x00000075bca87221 */ /* 0x000fe20000010000 */
[----:B------:R-:W-:Y:S01]  /*1230*/  FMUL.FTZ R160, R157, R180 ;  /* 0x000000b49da07220 */ /* 0x000fe20000410000 */
[----:B------:R-:W-:Y:S01]  /*1240*/  FMUL.FTZ R56, R133, R182 ;  /* 0x000000b685387220 */ /* 0x000fe20000410000 */
[----:B------:R-:W-:Y:S01]  /*1250*/  FFMA.FTZ R117, R154, R188, R93 ;  /* 0x000000bc9a757223 */ /* 0x000fe2000001005d */
[----:B------:R-:W-:Y:S01]  /*1260*/  FFMA.FTZ R67, R163, R53, R62 ;  /* 0x00000035a3437223 */ /* 0x000fe2000001003e */
[----:B------:R-:W-:-:S02]  /*1270*/  HADD2.F32 R194, -RZ, R69.H1_H1 ;  /* 0x30000045ffc27230 */ /* 0x000fc40000004100 */
[----:B------:R-:W-:Y:S01]  /*1280*/  FADD.FTZ R93, R53, R92 ;  /* 0x0000005c355d7221 */ /* 0x000fe20000010000 */
[C---:B------:R-:W-:Y:S01]  /*1290*/  FMUL.FTZ R158, R157.reuse, R192 ;  /* 0x000000c09d9e7220 */ /* 0x040fe20000410000 */
[----:B------:R-:W-:Y:S01]  /*12a0*/  FFMA.FTZ R92, R160, R56, R67 ;  /* 0x00000038a05c7223 */ /* 0x000fe20000010043 */
[----:B------:R-:W-:Y:S01]  /*12b0*/  FADD.FTZ R111, R172, R111 ;  /* 0x0000006fac6f7221 */ /* 0x000fe20000010000 */
[----:B------:R-:W-:Y:S01]  /*12c0*/  FFMA.FTZ R87, R64, R172, R87 ;  /* 0x000000ac40577223 */ /* 0x000fe20000010057 */
[----:B------:R-:W-:Y:S01]  /*12d0*/  FADD.FTZ R93, R56, R93 ;  /* 0x0000005d385d7221 */ /* 0x000fe20000010000 */
[----:B------:R-:W-:Y:S02]  /*12e0*/  HADD2.F32 R175, -RZ, R69.H0_H0 ;  /* 0x20000045ffaf7230 */ /* 0x000fe40000004100 */
[----:B------:R-:W-:Y:S01]  /*12f0*/  FADD.FTZ R172, R194, R119 ;  /* 0x00000077c2ac7221 */ /* 0x000fe20000010000 */
[----:B------:R-:W-:Y:S01]  /*1300*/  FFMA.FTZ R119, R158, R194, R95 ;  /* 0x000000c29e777223 */ /* 0x000fe2000001005f */
[----:B------:R-:W-:Y:S01]  /*1310*/  FMUL.FTZ R167, R157, R190 ;  /* 0x000000be9da77220 */ /* 0x000fe20000410000 */
        /* <DEDUP_REMOVED lines=8> */
[----:B------:R-:W-:-:S02]  /*13a0*/  HADD2.F32 R69, -RZ, R70.H0_H0 ;  /* 0x20000046ff457230 */ /* 0x000fc40000004100 */
        /* <DEDUP_REMOVED lines=17> */
[-C--:B------:R-:W-:Y:S01]  /*14c0*/  FMUL.FTZ R162, R126, R57.reuse ;  /* 0x000000397ea27220 */ /* 0x080fe20000410000 */
[----:B------:R-:W-:Y:S01]  /*14d0*/  FFMA.FTZ R92, R156, R70, R95 ;  /* 0x000000469c5c7223 */ /* 0x000fe2000001005f */
[----:B------:R-:W-:Y:S01]  /*14e0*/  FADD.FTZ R93, R93, R70 ;  /* 0x000000465d5d7221 */ /* 0x000fe20000010000 */
[----:B------:R-:W-:Y:S01]  /*14f0*/  FADD.FTZ R107, R164, R107 ;  /* 0x0000006ba46b7221 */ /* 0x000fe20000010000 */
[----:B------:R-:W-:Y:S01]  /*1500*/  FFMA.FTZ R83, R68, R164, R83 ;  /* 0x000000a444537223 */ /* 0x000fe20000010053 */
        /* <DEDUP_REMOVED lines=36> */
[----:B-1----:R-:W-:-:S04]  /*1750*/  FADD.FTZ R174, R175, R92 ;  /* 0x0000005cafae7221 */ /* 0x002fc80000010000 */
[----:B------:R0:W1:Y:S01]  /*1760*/  SHFL.BFLY PT, R177, R42, 0x10, 0x1f ;  /* 0x0e001f002ab17f89 */ /* 0x00006200000e0000 */
[----:B------:R-:W-:Y:S02]  /*1770*/  MOV R92, R116 ;  /* 0x00000074005c7202 */ /* 0x000fe40000000f00 */
[----:B------:R-:W-:Y:S01]  /*1780*/  MOV R116, R166 ;  /* 0x000000a600747202 */ /* 0x000fe20000000f00 */
[----:B------:R0:W2:Y:S06]  /*1790*/  SHFL.BFLY PT, R179, R174, 0x10, 0x1f ;  /* 0x0e001f00aeb37f89 */ /* 0x0000ac00000e0000 */
.L_x_8657:
        /* <DEDUP_REMOVED lines=15> */
[-CC-:B------:R-:W-:Y:S01]  /*1890*/  FFMA.FTZ R177, R66, R166.reuse, R173.reuse ;  /* 0x000000a642b17223 */ /* 0x180fe200000100ad */
[----:B------:R-:W-:Y:S01]  /*18a0*/  FFMA.FTZ R66, R161, R166, R173 ;  /* 0x000000a6a1427223 */ /* 0x000fe200000100ad */
[----:B-----5:R-:W-:Y:S01]  /*18b0*/  FFMA.FTZ R36, R157, R175, R6 ;  /* 0x000000af9d247223 */ /* 0x020fe20000010006 */
[----:B------:R-:W-:Y:S01]  /*18c0*/  FADD.FTZ R59, R59, -R0 ;  /* 0x800000003b3b7221 */ /* 0x000fe20000010000 */
[----:B------:R-:W-:Y:S01]  /*18d0*/  FFMA.FTZ R60, R157, R60, R5 ;  /* 0x0000003c9d3c7223 */ /* 0x000fe20000010005 */
[----:B------:R-:W-:Y:S01]  /*18e0*/  LOP3.LUT P4, RZ, R74, 0xff0000, RZ, 0xc0, !PT ;  /* 0x00ff00004aff7812 */ /* 0x000fe2000788c0ff */
[----:B------:R-:W-:Y:S01]  /*18f0*/  FMUL.FTZ R36, R36, R151 ;  /* 0x0000009724247220 */ /* 0x000fe20000410000 */
[----:B------:R-:W-:Y:S01]  /*1900*/  FADD.FTZ R54, R37, -R54 ;  /* 0x8000003625367221 */ /* 0x000fe20000010000 */
[----:B------:R-:W-:Y:S01]  /*1910*/  FADD.FTZ R37, R41, -R66 ;  /* 0x8000004229257221 */ /* 0x000fe20000010000 */
[----:B------:R-:W-:Y:S01]  /*1920*/  FADD.FTZ R44, R40, -R177 ;  /* 0x800000b1282c7221 */ /* 0x000fe20000010000 */
[----:B------:R-:W-:Y:S01]  /*1930*/  FMUL.FTZ R36, R36, UR5 ;  /* 0x0000000524247c20 */ /* 0x000fe20008410000 */
[----:B0-----:R-:W-:Y:S01]  /*1940*/  FFMA.FTZ R42, R157, R59, R4 ;  /* 0x0000003b9d2a7223 */ /* 0x001fe20000010004 */
[-C--:B------:R-:W-:Y:S01]  /*1950*/  FMUL.FTZ R60, R60, R151.reuse ;  /* 0x000000973c3c7220 */ /* 0x080fe20000410000 */
[----:B------:R-:W-:Y:S01]  /*1960*/  FFMA.FTZ R65, R65, R166, R173 ;  /* 0x000000a641417223 */ /* 0x000fe200000100ad */
[----:B------:R-:W-:Y:S01]  /*1970*/  LOP3.LUT P2, RZ, R74, 0xff00, RZ, 0xc0, !PT ;  /* 0x0000ff004aff7812 */ /* 0x000fe2000784c0ff */
[----:B------:R-:W-:Y:S01]  /*1980*/  FMUL.FTZ R42, R42, R151 ;  /* 0x000000972a2a7220 */ /* 0x000fe20000410000 */
[----:B------:R-:W-:Y:S01]  /*1990*/  FSEL R40, R36, RZ, P4 ;  /* 0x000000ff24287208 */ /* 0x000fe20002000000 */
[C---:B------:R-:W-:Y:S01]  /*19a0*/  FFMA.FTZ R36, R157.reuse, R37, R10 ;  /* 0x000000259d247223 */ /* 0x040fe2000001000a */
[----:B------:R-:W-:Y:S01]  /*19b0*/  FMUL.FTZ R45, R60, UR5 ;  /* 0x000000053c2d7c20 */ /* 0x000fe20008410000 */
[----:B------:R-:W-:Y:S01]  /*19c0*/  FFMA.FTZ R44, R157, R44, R9 ;  /* 0x0000002c9d2c7223 */ /* 0x000fe20000010009 */
[----:B------:R-:W-:Y:S01]  /*19d0*/  FADD.FTZ R65, R38, -R65 ;  /* 0x8000004126417221 */ /* 0x000fe20000010000 */
[-C--:B------:R-:W-:Y:S01]  /*19e0*/  FMUL.FTZ R36, R36, R151.reuse ;  /* 0x0000009724247220 */ /* 0x080fe20000410000 */
[-CC-:B------:R-:W-:Y:S01]  /*19f0*/  FFMA.FTZ R63, R63, R166.reuse, R173.reuse ;  /* 0x000000a63f3f7223 */ /* 0x180fe200000100ad */
[----:B------:R-:W-:Y:S01]  /*1a00*/  FMUL.FTZ R42, R42, UR5 ;  /* 0x000000052a2a7c20 */ /* 0x000fe20008410000 */
[-CC-:B------:R-:W-:Y:S01]  /*1a10*/  FFMA.FTZ R68, R68, R166.reuse, R173.reuse ;  /* 0x000000a644447223 */ /* 0x180fe200000100ad */
[----:B------:R-:W-:Y:S01]  /*1a20*/  LOP3.LUT P5, RZ, R74, 0xff, RZ, 0xc0, !PT ;  /* 0x000000ff4aff7812 */ /* 0x000fe200078ac0ff */
[----:B------:R-:W-:Y:S01]  /*1a30*/  FMUL.FTZ R44, R44, R151 ;  /* 0x000000972c2c7220 */ /* 0x000fe20000410000 */
[----:B------:R-:W-:Y:S01]  /*1a40*/  FSEL R45, R45, RZ, P2 ;  /* 0x000000ff2d2d7208 */ /* 0x000fe20001000000 */
[----:B------:R-:W-:Y:S01]  /*1a50*/  FMUL.FTZ R36, R36, UR5 ;  /* 0x0000000524247c20 */ /* 0x000fe20008410000 */
[----:B------:R-:W-:Y:S01]  /*1a60*/  LOP3.LUT P2, RZ, R75, 0xff0000, RZ, 0xc0, !PT ;  /* 0x00ff00004bff7812 */ /* 0x000fe2000784c0ff */
[----:B------:R-:W-:Y:S01]  /*1a70*/  FFMA.FTZ R38, R157, R65, R8 ;  /* 0x000000419d267223 */ /* 0x000fe20000010008 */
[-C--:B------:R-:W-:Y:S01]  /*1a80*/  FFMA.FTZ R71, R71, R166.reuse, R173 ;  /* 0x000000a647477223 */ /* 0x080fe200000100ad */
[----:B------:R-:W-:Y:S01]  /*1a90*/  FADD.FTZ R63, R48, -R63 ;  /* 0x8000003f303f7221 */ /* 0x000fe20000010000 */
[-C--:B------:R-:W-:Y:S01]  /*1aa0*/  FFMA.FTZ R58, R58, R166.reuse, R173 ;  /* 0x000000a63a3a7223 */ /* 0x080fe200000100ad */
[----:B------:R-:W-:Y:S01]  /*1ab0*/  FSEL R42, R42, RZ, P5 ;  /* 0x000000ff2a2a7208 */ /* 0x000fe20002800000 */
[----:B------:R-:W-:Y:S01]  /*1ac0*/  FADD.FTZ R68, R39, -R68 ;  /* 0x8000004427447221 */ /* 0x000fe20000010000 */
[----:B------:R-:W-:Y:S01]  /*1ad0*/  FMUL.FTZ R44, R44, UR5 ;  /* 0x000000052c2c7c20 */ /* 0x000fe20008410000 */
[----:B------:R-:W-:Y:S01]  /*1ae0*/  LOP3.LUT P5, RZ, R75, 0xff00, RZ, 0xc0, !PT ;  /* 0x0000ff004bff7812 */ /* 0x000fe200078ac0ff */
[----:B------:R-:W-:Y:S01]  /*1af0*/  FMUL.FTZ R38, R38, R151 ;  /* 0x0000009726267220 */ /* 0x000fe20000410000 */
[----:B------:R-:W-:Y:S01]  /*1b00*/  FSEL R39, R36, RZ, P2 ;  /* 0x000000ff24277208 */ /* 0x000fe20001000000 */
[----:B------:R-:W-:Y:S01]  /*1b10*/  FADD.FTZ R71, R50, -R71 ;  /* 0x8000004732477221 */ /* 0x000fe20000010000 */
[----:B------:R-:W-:Y:S01]  /*1b20*/  FFMA.FTZ R36, R157, R63, R14 ;  /* 0x0000003f9d247223 */ /* 0x000fe2000001000e */
[----:B------:R-:W-:Y:S01]  /*1b30*/  FADD.FTZ R58, R47, -R58 ;  /* 0x8000003a2f3a7221 */ /* 0x000fe20000010000 */
[----:B------:R-:W-:Y:S01]  /*1b40*/  FMUL.FTZ R38, R38, UR5 ;  /* 0x0000000526267c20 */ /* 0x000fe20008410000 */
[----:B------:R-:W-:Y:S01]  /*1b50*/  FSEL R47, R44, RZ, P5 ;  /* 0x000000ff2c2f7208 */ /* 0x000fe20002800000 */
[----:B------:R-:W-:Y:S01]  /*1b60*/  FMUL.FTZ R36, R36, R151 ;  /* 0x0000009724247220 */ /* 0x000fe20000410000 */
[----:B------:R-:W-:Y:S01]  /*1b70*/  LOP3.LUT P6, RZ, R75, 0xff, RZ, 0xc0, !PT ;  /* 0x000000ff4bff7812 */ /* 0x000fe200078cc0ff */
[----:B------:R-:W-:Y:S01]  /*1b80*/  FFMA.FTZ R44, R157, R71, R16 ;  /* 0x000000479d2c7223 */ /* 0x000fe20000010010 */
[-CC-:B------:R-:W-:Y:S01]  /*1b90*/  FFMA.FTZ R165, R165, R166.reuse, R173.reuse ;  /* 0x000000a6a5a57223 */ /* 0x180fe200000100ad */
[-CC-:B------:R-:W-:Y:S01]  /*1ba0*/  FFMA.FTZ R167, R167, R166.reuse, R173.reuse ;  /* 0x000000a6a7a77223 */ /* 0x180fe200000100ad */
[----:B------:R-:W-:Y:S01]  /*1bb0*/  FSEL R38, R38, RZ, P6 ;  /* 0x000000ff26267208 */ /* 0x000fe20003000000 */
[----:B------:R-:W-:Y:S01]  /*1bc0*/  FMUL.FTZ R36, R36, UR5 ;  /* 0x0000000524247c20 */ /* 0x000fe20008410000 */
[----:B------:R-:W-:Y:S01]  /*1bd0*/  FMUL.FTZ R37, R44, R151 ;  /* 0x000000972c257220 */ /* 0x000fe20000410000 */
[----:B------:R-:W-:Y:S01]  /*1be0*/  FFMA.FTZ R61, R61, R166, R173 ;  /* 0x000000a63d3d7223 */ /* 0x000fe200000100ad */
[----:B------:R-:W-:Y:S01]  /*1bf0*/  LOP3.LUT P6, RZ, R72, 0xff0000, RZ, 0xc0, !PT ;  /* 0x00ff000048ff7812 */ /* 0x000fe200078cc0ff */
[----:B------:R-:W-:Y:S01]  /*1c00*/  FADD.FTZ R165, R52, -R165 ;  /* 0x800000a534a57221 */ /* 0x000fe20000010000 */
[----:B------:R-:W-:Y:S01]  /*1c10*/  FADD.FTZ R167, R62, -R167 ;  /* 0x800000a73ea77221 */ /* 0x000fe20000010000 */
[----:B------:R-:W-:Y:S01]  /*1c20*/  FMUL.FTZ R37, R37, UR5 ;  /* 0x0000000525257c20 */ /* 0x000fe20008410000 */
[----:B------:R-:W-:Y:S01]  /*1c30*/  FADD.FTZ R61, R46, -R61 ;  /* 0x8000003d2e3d7221 */ /* 0x000fe20000010000 */
[----:B------:R-:W-:Y:S01]  /*1c40*/  FFMA.FTZ R68, R157, R68, R11 ;  /* 0x000000449d447223 */ /* 0x000fe2000001000b */
[----:B------:R-:W-:Y:S01]  /*1c50*/  LOP3.LUT P2, RZ, R73, 0xff, RZ, 0xc0, !PT ;  /* 0x000000ff49ff7812 */ /* 0x000fe2000784c0ff */
[-CC-:B------:R-:W-:Y:S01]  /*1c60*/  FFMA.FTZ R64, R64, R166.reuse, R173.reuse ;  /* 0x000000a640407223 */ /* 0x180fe200000100ad */
[----:B------:R-:W-:Y:S01]  /*1c70*/  FSEL R44, R36, RZ, P6 ;  /* 0x000000ff242c7208 */ /* 0x000fe20003000000 */
[-CC-:B------:R-:W-:Y:S01]  /*1c80*/  FFMA.FTZ R152, R152, R166.reuse, R173.reuse ;  /* 0x000000a698987223 */ /* 0x180fe200000100ad */
[----:B------:R-:W-:Y:S01]  /*1c90*/  FFMA.FTZ R161, R160, R166, R173 ;  /* 0x000000a6a0a17223 */ /* 0x000fe200000100ad */
[C---:B------:R-:W-:Y:S01]  /*1ca0*/  FFMA.FTZ R36, R157.reuse, R165, R20 ;  /* 0x000000a59d247223 */ /* 0x040fe20000010014 */
[C---:B------:R-:W-:Y:S01]  /*1cb0*/  FFMA.FTZ R48, R157.reuse, R167, R22 ;  /* 0x000000a79d307223 */ /* 0x040fe20000010016 */
[----:B------:R-:W-:Y:S01]  /*1cc0*/  FFMA.FTZ R46, R157, R61, R12 ;  /* 0x0000003d9d2e7223 */ /* 0x000fe2000001000c */
[-C--:B------:R-:W-:Y:S01]  /*1cd0*/  FMUL.FTZ R68, R68, R151.reuse ;  /* 0x0000009744447220 */ /* 0x080fe20000410000 */
[----:B------:R-:W-:Y:S01]  /*1ce0*/  FSEL R52, R37, RZ, P2 ;  /* 0x000000ff25347208 */ /* 0x000fe20001000000 */
[----:B------:R-:W-:Y:S01]  /*1cf0*/  FADD.FTZ R64, R49, -R64 ;  /* 0x8000004031407221 */ /* 0x000fe20000010000 */
[----:B------:R-:W-:Y:S01]  /*1d00*/  ISETP.GE.U32.AND P1, PT, R74, RZ, PT ;  /* 0x000000ff4a00720c */ /* 0x000fe20003f26070 */
[----:B------:R-:W-:Y:S01]  /*1d10*/  FADD.FTZ R152, R51, -R152 ;  /* 0x8000009833987221 */ /* 0x000fe20000010000 */
[----:B------:R-:W-:Y:S01]  /*1d20*/  FADD.FTZ R56, R56, -R161 ;  /* 0x800000a138387221 */ /* 0x000fe20000010000 */
[-C--:B------:R-:W-:Y:S01]  /*1d30*/  FMUL.FTZ R36, R36, R151.reuse ;  /* 0x0000009724247220 */ /* 0x080fe20000410000 */
[-C--:B------:R-:W-:Y:S01]  /*1d40*/  FMUL.FTZ R37, R48, R151.reuse ;  /* 0x0000009730257220 */ /* 0x080fe20000410000 */
[-C--:B------:R-:W-:Y:S01]  /*1d50*/  FMUL.FTZ R46, R46, R151.reuse ;  /* 0x000000972e2e7220 */ /* 0x080fe20000410000 */
[----:B------:R-:W-:Y:S01]  /*1d60*/  FMUL.FTZ R68, R68, UR5 ;  /* 0x0000000544447c20 */ /* 0x000fe20008410000 */
[----:B------:R-:W-:Y:S01]  /*1d70*/  ISETP.GE.U32.AND.EX P1, PT, R75, 0x1000000, PT, P1 ;  /* 0x010000004b00780c */ /* 0x000fe20003f26110 */
[C---:B------:R-:W-:Y:S01]  /*1d80*/  FFMA.FTZ R64, R157.reuse, R64, R15 ;  /* 0x000000409d407223 */ /* 0x040fe2000001000f */
[C---:B------:R-:W-:Y:S01]  /*1d90*/  FFMA.FTZ R152, R157.reuse, R152, R17 ;  /* 0x000000989d987223 */ /* 0x040fe20000010011 */
[C---:B------:R-:W-:Y:S01]  /*1da0*/  FFMA.FTZ R56, R157.reuse, R56, R19 ;  /* 0x000000389d387223 */ /* 0x040fe20000010013 */
[----:B------:R-:W-:Y:S01]  /*1db0*/  FFMA.FTZ R54, R157, R54, R7 ;  /* 0x000000369d367223 */ /* 0x000fe20000010007 */
[----:B------:R-:W-:Y:S01]  /*1dc0*/  FMUL.FTZ R48, R36, UR5 ;  /* 0x0000000524307c20 */ /* 0x000fe20008410000 */
[----:B------:R-:W-:Y:S01]  /*1dd0*/  FMUL.FTZ R49, R37, UR5 ;  /* 0x0000000525317c20 */ /* 0x000fe20008410000 */
[----:B------:R-:W-:Y:S01]  /*1de0*/  FFMA.FTZ R168, R163, R166, R173 ;  /* 0x000000a6a3a87223 */ /* 0x000fe200000100ad */
        /* <DEDUP_REMOVED lines=9> */
[----:B------:R-:W-:Y:S01]  /*1e80*/  FFMA.FTZ R58, R157, R58, R13 ;  /* 0x0000003a9d3a7223 */ /* 0x000fe2000001000d */
[-CC-:B------:R-:W-:Y:S01]  /*1e90*/  FFMA.FTZ R169, R169, R166.reuse, R173.reuse ;  /* 0x000000a6a9a97223 */ /* 0x180fe200000100ad */
[----:B------:R-:W-:Y:S01]  /*1ea0*/  FADD.FTZ R168, R53, -R168 ;  /* 0x800000a835a87221 */ /* 0x000fe20000010000 */
        /* <DEDUP_REMOVED lines=11> */
[-C--:B------:R-:W-:Y:S01]  /*1f60*/  FMUL.FTZ R58, R58, R151.reuse ;  /* 0x000000973a3a7220 */ /* 0x080fe20000410000 */
[----:B------:R-:W-:Y:S01]  /*1f70*/  LOP3.LUT P4, RZ, R73, 0xff00, RZ, 0xc0, !PT ;  /* 0x0000ff0049ff7812 */ /* 0x000fe2000788c0ff */
[----:B------:R-:W-:Y:S01]  /*1f80*/  FFMA.FTZ R168, R157, R168, R18 ;  /* 0x000000a89da87223 */ /* 0x000fe20000010012 */
[----:B------:R-:W-:Y:S01]  /*1f90*/  ISETP.GE.U32.AND.EX P1, PT, R73, 0x1000000, PT, P1 ;  /* 0x010000004900780c */ /* 0x000fe20003f26110 */
[----:B------:R-:W-:Y:S01]  /*1fa0*/  FADD.FTZ R169, R162, -R169 ;  /* 0x800000a9a2a97221 */ /* 0x000fe20000010000 */
[----:B------:R-:W-:Y:S01]  /*1fb0*/  LOP3.LUT P3, RZ, R74, 0xff000000, RZ, 0xc0, !PT ;  /* 0xff0000004aff7812 */ /* 0x000fe2000786c0ff */
[----:B------:R-:W-:Y:S01]  /*1fc0*/  FADD.FTZ R154, R55, -R154 ;  /* 0x8000009a379a7221 */ /* 0x000fe20000010000 */
[----:B------:R-:W-:Y:S01]  /*1fd0*/  FADD.FTZ R158, R67, -R158 ;  /* 0x8000009e439e7221 */ /* 0x000fe20000010000 */
[----:B------:R-:W-:Y:S01]  /*1fe0*/  FADD.FTZ R69, R69, -R0 ;  /* 0x8000000045457221 */ /* 0x000fe20000010000 */
[----:B------:R-:W-:Y:S01]  /*1ff0*/  FADD.FTZ R70, R70, -R43 ;  /* 0x8000002b46467221 */ /* 0x000fe20000010000 */
[----:B------:R-:W-:Y:S01]  /*2000*/  FADD.FTZ R164, R57, -R164 ;  /* 0x800000a439a47221 */ /* 0x000fe20000010000 */
[----:B------:R-:W-:Y:S01]  /*2010*/  FSEL R53, R64, RZ, P5 ;  /* 0x000000ff40357208 */ /* 0x000fe20002800000 */
[----:B------:R-:W-:Y:S01]  /*2020*/  FMUL.FTZ R58, R58, UR5 ;  /* 0x000000053a3a7c20 */ /* 0x000fe20008410000 */
[----:B------:R-:W-:Y:S01]  /*2030*/  FSEL R61, R152, RZ, P4 ;  /* 0x000000ff983d7208 */ /* 0x000fe20002000000 */
[----:B------:R-:W-:Y:S01]  /*2040*/  FMUL.FTZ R168, R168, R151 ;  /* 0x00000097a8a87220 */ /* 0x000fe20000410000 */
[----:B------:R-:W-:Y:S01]  /*2050*/  FSEL R63, R56, RZ, P1 ;  /* 0x000000ff383f7208 */ /* 0x000fe20000800000 */
[C---:B------:R-:W-:Y:S01]  /*2060*/  FFMA.FTZ R154, R157.reuse, R154, R21 ;  /* 0x0000009a9d9a7223 */ /* 0x040fe20000010015 */
[----:B------:R-:W-:Y:S01]  /*2070*/  FSEL R41, R54, RZ, P3 ;  /* 0x000000ff36297208 */ /* 0x000fe20001800000 */
[C---:B------:R-:W-:Y:S01]  /*2080*/  FFMA.FTZ R158, R157.reuse, R158, R23 ;  /* 0x0000009e9d9e7223 */ /* 0x040fe20000010017 */
[C---:B------:R-:W-:Y:S01]  /*2090*/  LOP3.LUT P6, RZ, R2.reuse, 0xff, RZ, 0xc0, !PT ;  /* 0x000000ff02ff7812 */ /* 0x040fe200078cc0ff */
[C---:B------:R-:W-:Y:S01]  /*20a0*/  FFMA.FTZ R0, R157.reuse, R69, R24 ;  /* 0x000000459d007223 */ /* 0x040fe20000010018 */
[C---:B------:R-:W-:Y:S01]  /*20b0*/  LOP3.LUT P5, RZ, R2.reuse, 0xff00, RZ, 0xc0, !PT ;  /* 0x0000ff0002ff7812 */ /* 0x040fe200078ac0ff */
[C---:B------:R-:W-:Y:S01]  /*20c0*/  FFMA.FTZ R70, R157.reuse, R70, R25 ;  /* 0x000000469d467223 */ /* 0x040fe20000010019 */
[C---:B------:R-:W-:Y:S01]  /*20d0*/  LOP3.LUT P2, RZ, R2.reuse, 0xff0000, RZ, 0xc0, !PT ;  /* 0x00ff000002ff7812 */ /* 0x040fe2000784c0ff */
[C---:B------:R-:W-:Y:S01]  /*20e0*/  FFMA.FTZ R164, R157.reuse, R164, R27 ;  /* 0x000000a49da47223 */ /* 0x040fe2000001001b */
[----:B------:R-:W-:Y:S01]  /*20f0*/  LOP3.LUT P4, RZ, R2, 0xff000000, RZ, 0xc0, !PT ;  /* 0xff00000002ff7812 */ /* 0x000fe2000788c0ff */
[----:B------:R-:W-:Y:S01]  /*2100*/  FMUL.FTZ R168, R168, UR5 ;  /* 0x00000005a8a87c20 */ /* 0x000fe20008410000 */
[----:B------:R-:W-:Y:S01]  /*2110*/  ISETP.GE.U32.AND P1, PT, R2, RZ, PT ;  /* 0x000000ff0200720c */ /* 0x000fe20003f26070 */
[----:B------:R-:W-:Y:S01]  /*2120*/  FFMA.FTZ R2, R157, R169, R26 ;  /* 0x000000a99d027223 */ /* 0x000fe2000001001a */
[----:B------:R-:W-:Y:S01]  /*2130*/  LOP3.LUT P3, RZ, R72, 0xff00, RZ, 0xc0, !PT ;  /* 0x0000ff0048ff7812 */ /* 0x000fe2000786c0ff */
[-C--:B------:R-:W-:Y:S01]  /*2140*/  FMUL.FTZ R154, R154, R151.reuse ;  /* 0x000000979a9a7220 */ /* 0x080fe20000410000 */
[-C--:B------:R-:W-:Y:S01]  /*2150*/  FMUL.FTZ R158, R158, R151.reuse ;  /* 0x000000979e9e7220 */ /* 0x080fe20000410000 */
[-C--:B------:R-:W-:Y:S01]  /*2160*/  FMUL.FTZ R55, R2, R151.reuse ;  /* 0x0000009702377220 */ /* 0x080fe20000410000 */
[----:B------:R-:W-:Y:S01]  /*2170*/  FSEL R59, R58, RZ, P3 ;  /* 0x000000ff3a3b7208 */ /* 0x000fe20001800000 */
        /* <DEDUP_REMOVED lines=10> */
[C---:B------:R-:W-:Y:S01]  /*2220*/  LOP3.LUT P2, RZ, R3.reuse, 0xff0000, RZ, 0xc0, !PT ;  /* 0x00ff000003ff7812 */ /* 0x040fe2000784c0ff */
[----:B------:R-:W-:Y:S01]  /*2230*/  FMUL.FTZ R164, R164, UR5 ;  /* 0x00000005a4a47c20 */ /* 0x000fe20008410000 */
[----:B------:R-:W-:Y:S01]  /*2240*/  FMUL.FTZ R70, R70, UR5 ;  /* 0x0000000546467c20 */ /* 0x000fe20008410000 */
[----:B------:R-:W-:Y:S01]  /*2250*/  FMUL.FTZ R158, R158, UR5 ;  /* 0x000000059e9e7c20 */ /* 0x000fe20008410000 */
[----:B------:R-:W-:Y:S01]  /*2260*/  LOP3.LUT P3, RZ, R3, 0xff, RZ, 0xc0, !PT ;  /* 0x000000ff03ff7812 */ /* 0x000fe2000786c0ff */
[----:B0-----:R-:W-:Y:S01]  /*2270*/  IMAD.WIDE.U32 R48, R155, 0x10, R36 ;  /* 0x000000109b307825 */ /* 0x001fe200078e0024 */
[----:B------:R-:W-:-:S02]  /*2280*/  LOP3.LUT P6, RZ, R3, 0xff00, RZ, 0xc0, !PT ;  /* 0x0000ff0003ff7812 */ /* 0x000fc400078cc0ff */
[----:B------:R-:W-:Y:S01]  /*2290*/  ISETP.GE.U32.AND.EX P1, PT, R3, 0x1000000, PT, P1 ;  /* 0x010000000300780c */ /* 0x000fe20003f26110 */
[--C-:B------:R-:W-:Y:S01]  /*22a0*/  IMAD.WIDE.U32 R2, R159, 0x10, R36.reuse ;  /* 0x000000109f027825 */ /* 0x100fe200078e0024 */
[----:B------:R-:W-:Y:S02]  /*22b0*/  F2FP.F16.F32.PACK_AB R38, R47, R38 ;  /* 0x000000262f26723e */ /* 0x000fe400000000ff */
[----:B------:R-:W-:Y:S01]  /*22c0*/  FSEL R47, R55, RZ, P2 ;  /* 0x000000ff372f7208 */ /* 0x000fe20001000000 */
[----:B------:R-:W-:Y:S01]  /*22d0*/  IMAD.WIDE.U32 R50, R153, 0x10, R36 ;  /* 0x0000001099327825 */ /* 0x000fe200078e0024 */
[----:B------:R-:W-:Y:S02]  /*22e0*/  F2FP.F16.F32.PACK_AB R37, R41, R40 ;  /* 0x000000282925723e */ /* 0x000fe400000000ff */
[----:B------:R-:W-:Y:S02]  /*22f0*/  F2FP.F16.F32.PACK_AB R36, R45, R42 ;  /* 0x0000002a2d24723e */ /* 0x000fe400000000ff */
        /* <DEDUP_REMOVED lines=8> */
[----:B------:R-:W-:Y:S01]  /*2380*/  F2FP.F16.F32.PACK_AB R42, R61, R52 ;  /* 0x000000343d2a723e */ /* 0x000fe200000000ff */
[----:B------:R1:W-:Y:S01]  /*2390*/  STG.E.128 desc[UR6][R2.64], R36 ;  /* 0x0000002402007986 */ /* 0x0003e2000c101d06 */
        /* <DEDUP_REMOVED lines=8> */
.L_x_8637:
[-CC-:B------:R-:W-:Y:S01]  /*2420*/  FFMA.FTZ R0, R0, R166.reuse, R173.reuse ;  /* 0x000000a600007223 */ /* 0x180fe200000100ad */
[-CC-:B------:R-:W-:Y:S01]  /*2430*/  FFMA.FTZ R45, R45, R166.reuse, R173.reuse ;  /* 0x000000a62d2d7223 */ /* 0x180fe200000100ad */
[-C--:B------:R-:W-:Y:S01]  /*2440*/  FFMA.FTZ R43, R43, R166.reuse, R173 ;  /* 0x000000a62b2b7223 */ /* 0x080fe200000100ad */
[----:B-----5:R-:W-:Y:S01]  /*2450*/  LOP3.LUT P3, RZ, R74, 0xff, RZ, 0xc0, !PT ;  /* 0x000000ff4aff7812 */ /* 0x020fe2000786c0ff */
[----:B------:R-:W-:Y:S01]  /*2460*/  FADD.FTZ R32, R59, -R0 ;  /* 0x800000003b207221 */ /* 0x000fe20000010000 */
[----:B------:R-:W-:Y:S01]  /*2470*/  FADD.FTZ R34, R36, -R45 ;  /* 0x8000002d24227221 */ /* 0x000fe20000010000 */
[----:B------:R-:W-:Y:S01]  /*2480*/  FADD.FTZ R60, R60, -R43 ;  /* 0x8000002b3c3c7221 */ /* 0x000fe20000010000 */
[--C-:B------:R-:W-:Y:S01]  /*2490*/  FFMA.FTZ R30, R54, R166, R173.reuse ;  /* 0x000000a6361e7223 */ /* 0x100fe200000100ad */
[C---:B------:R-:W-:Y:S01]  /*24a0*/  FFMA.FTZ R32, R157.reuse, R32, R4 ;  /* 0x000000209d207223 */ /* 0x040fe20000010004 */
[C---:B------:R-:W-:Y:S01]  /*24b0*/  FFMA.FTZ R34, R157.reuse, R34, R6 ;  /* 0x000000229d227223 */ /* 0x040fe20000010006 */
[----:B------:R-:W-:Y:S01]  /*24c0*/  FFMA.FTZ R31, R66, R166, R173 ;  /* 0x000000a6421f7223 */ /* 0x000fe200000100ad */
[----:B------:R-:W-:Y:S01]  /*24d0*/  FFMA.FTZ R33, R157, R60, R5 ;  /* 0x0000003c9d217223 */ /* 0x000fe20000010005 */
[-C--:B------:R-:W-:Y:S01]  /*24e0*/  FMUL.FTZ R28, R32, R151.reuse ;  /* 0x00000097201c7220 */ /* 0x080fe20000410000 */
[----:B------:R-:W-:Y:S01]  /*24f0*/  FFMA.FTZ R58, R58, R166, R173 ;  /* 0x000000a63a3a7223 */ /* 0x000fe200000100ad */
[----:B------:R-:W-:Y:S01]  /*2500*/  FADD.FTZ R40, R40, -R31 ;  /* 0x8000001f28287221 */ /* 0x000fe20000010000 */
[-C--:B------:R-:W-:Y:S01]  /*2510*/  FMUL.FTZ R29, R33, R151.reuse ;  /* 0x00000097211d7220 */ /* 0x080fe20000410000 */
[----:B------:R-:W-:Y:S01]  /*2520*/  FMUL.FTZ R28, R28, UR5 ;  /* 0x000000051c1c7c20 */ /* 0x000fe20008410000 */
[----:B------:R-:W-:Y:S01]  /*2530*/  LOP3.LUT P5, RZ, R74, 0xff0000, RZ, 0xc0, !PT ;  /* 0x00ff00004aff7812 */ /* 0x000fe200078ac0ff */
[----:B------:R-:W-:Y:S01]  /*2540*/  FFMA.FTZ R45, R157, R40, R9 ;  /* 0x000000289d2d7223 */ /* 0x000fe20000010009 */
[-CC-:B0-----:R-:W-:Y:S01]  /*2550*/  FFMA.FTZ R42, R161, R166.reuse, R173.reuse ;  /* 0x000000a6a12a7223 */ /* 0x181fe200000100ad */
[----:B------:R-:W-:Y:S01]  /*2560*/  FADD.FTZ R30, R37, -R30 ;  /* 0x8000001e251e7221 */ /* 0x000fe20000010000 */
[----:B------:R-:W-:Y:S01]  /*2570*/  FSEL R54, R28, RZ, P3 ;  /* 0x000000ff1c367208 */ /* 0x000fe20001800000 */
[-C--:B------:R-:W-:Y:S01]  /*2580*/  FMUL.FTZ R28, R34, R151.reuse ;  /* 0x00000097221c7220 */ /* 0x080fe20000410000 */
[-CC-:B------:R-:W-:Y:S01]  /*2590*/  FFMA.FTZ R65, R65, R166.reuse, R173.reuse ;  /* 0x000000a641417223 */ /* 0x180fe200000100ad */
[----:B------:R-:W-:Y:S01]  /*25a0*/  FADD.FTZ R36, R47, -R58 ;  /* 0x8000003a2f247221 */ /* 0x000fe20000010000 */
[----:B------:R-:W-:Y:S01]  /*25b0*/  FMUL.FTZ R29, R29, UR5 ;  /* 0x000000051d1d7c20 */ /* 0x000fe20008410000 */
[----:B------:R-:W-:Y:S01]  /*25c0*/  FMUL.FTZ R28, R28, UR5 ;  /* 0x000000051c1c7c20 */ /* 0x000fe20008410000 */
[----:B------:R-:W-:Y:S01]  /*25d0*/  FFMA.FTZ R43, R61, R166, R173 ;  /* 0x000000a63d2b7223 */ /* 0x000fe200000100ad */
[----:B------:R-:W-:Y:S01]  /*25e0*/  LOP3.LUT P2, RZ, R74, 0xff00, RZ, 0xc0, !PT ;  /* 0x0000ff004aff7812 */ /* 0x000fe2000784c0ff */
[----:B------:R-:W-:Y:S01]  /*25f0*/  FADD.FTZ R41, R41, -R42 ;  /* 0x8000002a29297221 */ /* 0x000fe20000010000 */
[----:B------:R-:W-:Y:S01]  /*2600*/  FFMA.FTZ R35, R157, R30, R7 ;  /* 0x0000001e9d237223 */ /* 0x000fe20000010007 */
[----:B------:R-:W-:Y:S01]  /*2610*/  FSEL R58, R28, RZ, P5 ;  /* 0x000000ff1c3a7208 */ /* 0x000fe20002800000 */
[-C--:B------:R-:W-:Y:S01]  /*2620*/  FMUL.FTZ R28, R45, R151.reuse ;  /* 0x000000972d1c7220 */ /* 0x080fe20000410000 */
[----:B------:R-:W-:Y:S01]  /*2630*/  FADD.FTZ R65, R38, -R65 ;  /* 0x8000004126417221 */ /* 0x000fe20000010000 */
[----:B------:R-:W-:Y:S01]  /*2640*/  FSEL R61, R29, RZ, P2 ;  /* 0x000000ff1d3d7208 */ /* 0x000fe20001000000 */
[----:B------:R-:W-:Y:S01]  /*2650*/  FADD.FTZ R43, R46, -R43 ;  /* 0x8000002b2e2b7221 */ /* 0x000fe20000010000 */
[----:B------:R-:W-:Y:S01]  /*2660*/  FMUL.FTZ R28, R28, UR5 ;  /* 0x000000051c1c7c20 */ /* 0x000fe20008410000 */
[----:B------:R-:W-:Y:S01]  /*2670*/  LOP3.LUT P3, RZ, R75, 0xff00, RZ, 0xc0, !PT ;  /* 0x0000ff004bff7812 */ /* 0x000fe2000786c0ff */
[----:B------:R-:W-:Y:S01]  /*2680*/  FMUL.FTZ R29, R35, R151 ;  /* 0x00000097231d7220 */ /* 0x000fe20000410000 */
[C---:B------:R-:W-:Y:S01]  /*2690*/  FFMA.FTZ R46, R157.reuse, R41, R10 ;  /* 0x000000299d2e7223 */ /* 0x040fe2000001000a */
[C---:B------:R-:W-:Y:S01]  /*26a0*/  FFMA.FTZ R44, R157.reuse, R65, R8 ;  /* 0x000000419d2c7223 */ /* 0x040fe20000010008 */
[----:B------:R-:W-:Y:S01]  /*26b0*/  FFMA.FTZ R41, R157, R36, R13 ;  /* 0x000000249d297223 */ /* 0x000fe2000001000d */
[-CC-:B------:R-:W-:Y:S01]  /*26c0*/  FFMA.FTZ R68, R68, R166.reuse, R173.reuse ;  /* 0x000000a644447223 */ /* 0x180fe200000100ad */
[-C--:B------:R-:W-:Y:S01]  /*26d0*/  FFMA.FTZ R161, R63, R166.reuse, R173 ;  /* 0x000000a63fa17223 */ /* 0x080fe200000100ad */
[----:B------:R-:W-:Y:S01]  /*26e0*/  FMUL.FTZ R29, R29, UR5 ;  /* 0x000000051d1d7c20 */ /* 0x000fe20008410000 */
[----:B------:R-:W-:Y:S01]  /*26f0*/  FSEL R65, R28, RZ, P3 ;  /* 0x000000ff1c417208 */ /* 0x000fe20001800000 */
[-C--:B------:R-:W-:Y:S01]  /*2700*/  FMUL.FTZ R30, R44, R151.reuse ;  /* 0x000000972c1e7220 */ /* 0x080fe20000410000 */
[----:B------:R-:W-:Y:S01]  /*2710*/  LOP3.LUT P6, RZ, R74, 0xff000000, RZ, 0xc0, !PT ;  /* 0xff0000004aff7812 */ /* 0x000fe200078cc0ff */
[-C--:B------:R-:W-:Y:S01]  /*2720*/  FMUL.FTZ R28, R41, R151.reuse ;  /* 0x00000097291c7220 */ /* 0x080fe20000410000 */
[----:B------:R-:W-:Y:S01]  /*2730*/  FADD.FTZ R68, R39, -R68 ;  /* 0x8000004427447221 */ /* 0x000fe20000010000 */
[----:B------:R-:W-:Y:S01]  /*2740*/  FADD.FTZ R42, R48, -R161 ;  /* 0x800000a1302a7221 */ /* 0x000fe20000010000 */
[----:B------:R-:W-:Y:S01]  /*2750*/  FFMA.FTZ R168, R64, R166, R173 ;  /* 0x000000a640a87223 */ /* 0x000fe200000100ad */
[----:B------:R-:W-:Y:S01]  /*2760*/  ISETP.GE.U32.AND P1, PT, R74, RZ, PT ;  /* 0x000000ff4a00720c */ /* 0x000fe20003f26070 */
[----:B------:R-:W-:Y:S01]  /*2770*/  FMUL.FTZ R30, R30, UR5 ;  /* 0x000000051e1e7c20 */ /* 0x000fe20008410000 */
[----:B------:R-:W-:Y:S01]  /*2780*/  FSEL R63, R29, RZ, P6 ;  /* 0x000000ff1d3f7208 */ /* 0x000fe20003000000 */
[----:B------:R-:W-:Y:S01]  /*2790*/  FMUL.FTZ R28, R28, UR5 ;  /* 0x000000051c1c7c20 */ /* 0x000fe20008410000 */
[----:B------:R-:W-:Y:S01]  /*27a0*/  LOP3.LUT P4, RZ, R75, 0xff, RZ, 0xc0, !PT ;  /* 0x000000ff4bff7812 */ /* 0x000fe2000788c0ff */
[C---:B------:R-:W-:Y:S01]  /*27b0*/  FFMA.FTZ R47, R157.reuse, R68, R11 ;  /* 0x000000449d2f7223 */ /* 0x040fe2000001000b */
[----:B------:R-:W-:Y:S01]  /*27c0*/  LOP3.LUT P6, RZ, R72, 0xff00, RZ, 0xc0, !PT ;  /* 0x0000ff0048ff7812 */ /* 0x000fe200078cc0ff */
[----:B------:R-:W-:Y:S01]  /*27d0*/  FMUL.FTZ R29, R46, R151 ;  /* 0x000000972e1d7220 */ /* 0x000fe20000410000 */
[----:B------:R-:W-:Y:S01]  /*27e0*/  FFMA.FTZ R42, R157, R42, R14 ;  /* 0x0000002a9d2a7223 */ /* 0x000fe2000001000e */
[-CC-:B------:R-:W-:Y:S01]  /*27f0*/  FFMA.FTZ R170, R163, R166.reuse, R173.reuse ;  /* 0x000000a6a3aa7223 */ /* 0x180fe200000100ad */
[----:B------:R-:W-:Y:S01]  /*2800*/  LOP3.LUT P2, RZ, R75, 0xff0000, RZ, 0xc0, !PT ;  /* 0x00ff00004bff7812 */ /* 0x000fe2000784c0ff */
[----:B------:R-:W-:Y:S01]  /*2810*/  FFMA.FTZ R40, R157, R43, R12 ;  /* 0x0000002b9d287223 */ /* 0x000fe2000001000c */
[----:B------:R-:W-:Y:S01]  /*2820*/  ISETP.GE.U32.AND.EX P1, PT, R75, 0x1000000, PT, P1 ;  /* 0x010000004b00780c */ /* 0x000fe20003f26110 */
[----:B------:R-:W-:Y:S01]  /*2830*/  FADD.FTZ R168, R49, -R168 ;  /* 0x800000a831a87221 */ /* 0x000fe20000010000 */
[----:B------:R-:W-:Y:S01]  /*2840*/  FSEL R60, R30, RZ, P4 ;  /* 0x000000ff1e3c7208 */ /* 0x000fe20002000000 */
[-CC-:B------:R-:W-:Y:S01]  /*2850*/  FFMA.FTZ R175, R71, R166.reuse, R173.reuse ;  /* 0x000000a647af7223 */ /* 0x180fe200000100ad */
[----:B------:R-:W-:Y:S01]  /*2860*/  FSEL R75, R28, RZ, P6 ;  /* 0x000000ff1c4b7208 */ /* 0x000fe20003000000 */
[----:B------:R-:W-:Y:S01]  /*2870*/  FFMA.FTZ R152, R152, R166, R173 ;  /* 0x000000a698987223 */ /* 0x000fe200000100ad */
[-C--:B------:R-:W-:Y:S01]  /*2880*/  FMUL.FTZ R30, R47, R151.reuse ;  /* 0x000000972f1e7220 */ /* 0x080fe20000410000 */
[----:B------:R-:W-:Y:S01]  /*2890*/  FMUL.FTZ R29, R29, UR5 ;  /* 0x000000051d1d7c20 */ /* 0x000fe20008410000 */
[-C--:B------:R-:W-:Y:S01]  /*28a0*/  FMUL.FTZ R28, R42, R151.reuse ;  /* 0x000000972a1c7220 */ /* 0x080fe20000410000 */
[-C--:B------:R-:W-:Y:S01]  /*28b0*/  FMUL.FTZ R31, R40, R151.reuse ;  /* 0x00000097281f7220 */ /* 0x080fe20000410000 */
[----:B------:R-:W-:Y:S01]  /*28c0*/  FADD.FTZ R38, R53, -R170 ;  /* 0x800000aa35267221 */ /* 0x000fe20000010000 */
[----:B------:R-:W-:Y:S01]  /*28d0*/  FFMA.FTZ R43, R157, R168, R15 ;  /* 0x000000a89d2b7223 */ /* 0x000fe2000001000f */
[----:B------:R-:W-:Y:S01]  /*28e0*/  FMUL.FTZ R30, R30, UR5 ;  /* 0x000000051e1e7c20 */ /* 0x000fe20008410000 */
[----:B------:R-:W-:Y:S01]  /*28f0*/  FADD.FTZ R175, R50, -R175 ;  /* 0x800000af32af7221 */ /* 0x000fe20000010000 */
[----:B------:R-:W-:Y:S01]  /*2900*/  FADD.FTZ R152, R51, -R152 ;  /* 0x8000009833987221 */ /* 0x000fe20000010000 */
[----:B------:R-:W-:Y:S01]  /*2910*/  FMUL.FTZ R28, R28, UR5 ;  /* 0x000000051c1c7c20 */ /* 0x000fe20008410000 */
[----:B------:R-:W-:Y:S01]  /*2920*/  LOP3.LUT P4, RZ, R72, 0xff0000, RZ, 0xc0, !PT ;  /* 0x00ff000048ff7812 */ /* 0x000fe2000788c0ff */
[--C-:B------:R-:W-:Y:S01]  /*2930*/  FFMA.FTZ R163, R160, R166, R173.reuse ;  /* 0x000000a6a0a37223 */ /* 0x100fe200000100ad */
[----:B------:R-:W-:Y:S01]  /*2940*/  FSEL R64, R29, RZ, P2 ;  /* 0x000000ff1d407208 */ /* 0x000fe20001000000 */
[----:B------:R-:W-:Y:S01]  /*2950*/  FMUL.FTZ R31, R31, UR5 ;  /* 0x000000051f1f7c20 */ /* 0x000fe20008410000 */
[----:B------:R-:W-:Y:S01]  /*2960*/  FMUL.FTZ R29, R43, R151 ;  /* 0x000000972b1d7220 */ /* 0x000fe20000410000 */
[C---:B------:R-:W-:Y:S01]  /*2970*/  FFMA.FTZ R38, R157.reuse, R38, R18 ;  /* 0x000000269d267223 */ /* 0x040fe20000010012 */
[----:B------:R-:W-:Y:S01]  /*2980*/  LOP3.LUT P5, RZ, R72, 0xff, RZ, 0xc0, !PT ;  /* 0x000000ff48ff7812 */ /* 0x000fe200078ac0ff */
[----:B------:R-:W-:Y:S01]  /*2990*/  FFMA.FTZ R164, R164, R166, R173 ;  /* 0x000000a6a4a47223 */ /* 0x000fe200000100ad */
[C---:B------:R-:W-:Y:S01]  /*29a0*/  FFMA.FTZ R36, R157.reuse, R175, R16 ;  /* 0x000000af9d247223 */ /* 0x040fe20000010010 */
[----:B------:R-:W-:Y:S01]  /*29b0*/  FFMA.FTZ R37, R157, R152, R17 ;  /* 0x000000989d257223 */ /* 0x000fe20000010011 */
[----:B------:R-:W-:Y:S01]  /*29c0*/  FSEL R71, R30, RZ, P1 ;  /* 0x000000ff1e477208 */ /* 0x000fe20000800000 */
[----:B------:R-:W-:Y:S01]  /*29d0*/  FADD.FTZ R48, R56, -R163 ;  /* 0x800000a338307221 */ /* 0x000fe20000010000 */
[----:B------:R-:W-:Y:S01]  /*29e0*/  FSEL R68, R28, RZ, P4 ;  /* 0x000000ff1c447208 */ /* 0x000fe20002000000 */
[----:B------:R-:W-:Y:S01]  /*29f0*/  FMUL.FTZ R29, R29, UR5 ;  /* 0x000000051d1d7c20 */ /* 0x000fe20008410000 */
[----:B------:R-:W-:Y:S01]  /*2a00*/  ISETP.GE.U32.AND P1, PT, R72, RZ, PT ;  /* 0x000000ff4800720c */ /* 0x000fe20003f26070 */
[-C--:B------:R-:W-:Y:S01]  /*2a10*/  FMUL.FTZ R28, R38, R151.reuse ;  /* 0x00000097261c7220 */ /* 0x080fe20000410000 */
[----:B------:R-:W-:Y:S01]  /*2a20*/  LOP3.LUT P3, RZ, R72, 0xff000000, RZ, 0xc0, !PT ;  /* 0xff00000048ff7812 */ /* 0x000fe2000786c0ff */
[-C--:B------:R-:W-:Y:S01]  /*2a30*/  FMUL.FTZ R30, R36, R151.reuse ;  /* 0x00000097241e7220 */ /* 0x080fe20000410000 */
[----:B------:R-:W-:Y:S01]  /*2a40*/  FSEL R66, R31, RZ, P5 ;  /* 0x000000ff1f427208 */ /* 0x000fe20002800000 */
[----:B------:R-:W-:Y:S01]  /*2a50*/  FADD.FTZ R164, R57, -R164 ;  /* 0x800000a439a47221 */ /* 0x000fe20000010000 */
[-C--:B------:R-:W-:Y:S01]  /*2a60*/  FMUL.FTZ R31, R37, R151.reuse ;  /* 0x00000097251f7220 */ /* 0x080fe20000410000 */
[----:B------:R-:W0:Y:S01]  /*2a70*/  LDC.64 R56, c[0x0][0x478] ;  /* 0x00011e00ff387b82 */ /* 0x000e220000000a00 */
[----:B------:R-:W-:Y:S01]  /*2a80*/  FFMA.FTZ R169, R169, R166, R173 ;  /* 0x000000a6a9a97223 */ /* 0x000fe200000100ad */
[----:B------:R-:W-:Y:S01]  /*2a90*/  LOP3.LUT P2, RZ, R73, 0xff, RZ, 0xc0, !PT ;  /* 0x000000ff49ff7812 */ /* 0x000fe2000784c0ff */
[----:B------:R-:W-:Y:S01]  /*2aa0*/  FFMA.FTZ R39, R157, R48, R19 ;  /* 0x000000309d277223 */ /* 0x000fe20000010013 */
[C---:B------:R-:W-:Y:S01]  /*2ab0*/  LOP3.LUT P5, RZ, R73.reuse, 0xff00, RZ, 0xc0, !PT ;  /* 0x0000ff0049ff7812 */ /* 0x040fe200078ac0ff */
[----:B------:R-:W-:Y:S01]  /*2ac0*/  FMUL.FTZ R48, R28, UR5 ;  /* 0x000000051c307c20 */ /* 0x000fe20008410000 */
[C---:B------:R-:W-:Y:S01]  /*2ad0*/  LOP3.LUT P6, RZ, R73.reuse, 0xff0000, RZ, 0xc0, !PT ;  /* 0x00ff000049ff7812 */ /* 0x040fe200078cc0ff */
[----:B------:R-:W-:Y:S01]  /*2ae0*/  FMUL.FTZ R30, R30, UR5 ;  /* 0x000000051e1e7c20 */ /* 0x000fe20008410000 */
[----:B------:R-:W-:Y:S01]  /*2af0*/  ISETP.GE.U32.AND.EX P1, PT, R73, 0x1000000, PT, P1 ;  /* 0x010000004900780c */ /* 0x000fe20003f26110 */
[----:B------:R-:W-:Y:S01]  /*2b00*/  FMUL.FTZ R31, R31, UR5 ;  /* 0x000000051f1f7c20 */ /* 0x000fe20008410000 */
[----:B------:R-:W-:Y:S01]  /*2b10*/  FSEL R73, R29, RZ, P3 ;  /* 0x000000ff1d497208 */ /* 0x000fe20001800000 */
[----:B------:R-:W-:Y:S01]  /*2b20*/  FADD.FTZ R169, R162, -R169 ;  /* 0x800000a9a2a97221 */ /* 0x000fe20000010000 */
[----:B------:R-:W1:Y:S01]  /*2b30*/  LDC.64 R28, c[0x0][0x468] ;  /* 0x00011a00ff1c7b82 */ /* 0x000e620000000a00 */
[----:B------:R-:W-:Y:S01]  /*2b40*/  FSEL R72, R30, RZ, P2 ;  /* 0x000000ff1e487208 */ /* 0x000fe20001000000 */
[----:B------:R-:W-:Y:S01]  /*2b50*/  FMUL.FTZ R49, R39, R151 ;  /* 0x0000009727317220 */ /* 0x000fe20000410000 */
[----:B------:R-:W-:Y:S01]  /*2b60*/  FSEL R161, R31, RZ, P5 ;  /* 0x000000ff1fa17208 */ /* 0x000fe20002800000 */
[C---:B------:R-:W-:Y:S01]  /*2b70*/  FFMA.FTZ R30, R157.reuse, R169, R26 ;  /* 0x000000a99d1e7223 */ /* 0x040fe2000001001a */
[----:B------:R-:W-:Y:S01]  /*2b80*/  FFMA.FTZ R31, R157, R164, R27 ;  /* 0x000000a49d1f7223 */ /* 0x000fe2000001001b */
[----:B------:R-:W-:Y:S01]  /*2b90*/  ISETP.GE.U32.AND P5, PT, R2, RZ, PT ;  /* 0x000000ff0200720c */ /* 0x000fe20003fa6070 */
[----:B------:R-:W-:Y:S01]  /*2ba0*/  FMUL.FTZ R49, R49, UR5 ;  /* 0x0000000531317c20 */ /* 0x000fe20008410000 */
[-C--:B------:R-:W-:Y:S01]  /*2bb0*/  FMUL.FTZ R50, R30, R151.reuse ;  /* 0x000000971e327220 */ /* 0x080fe20000410000 */
[----:B------:R-:W-:Y:S01]  /*2bc0*/  FMUL.FTZ R51, R31, R151 ;  /* 0x000000971f337220 */ /* 0x000fe20000410000 */
[----:B------:R-:W-:Y:S01]  /*2bd0*/  FSEL R74, R48, RZ, P6 ;  /* 0x000000ff304a7208 */ /* 0x000fe20003000000 */
[-CC-:B------:R-:W-:Y:S01]  /*2be0*/  FFMA.FTZ R165, R165, R166.reuse, R173.reuse ;  /* 0x000000a6a5a57223 */ /* 0x180fe200000100ad */
        /* <DEDUP_REMOVED lines=21> */
[----:B------:R-:W-:Y:S01]  /*2d40*/  FADD.FTZ R154, R55, -R154 ;  /* 0x8000009a379a7221 */ /* 0x000fe20000010000 */
[----:B------:R-:W-:Y:S01]  /*2d50*/  LOP3.LUT P5, RZ, R3, 0xff, RZ, 0xc0, !PT ;  /* 0x000000ff03ff7812 */ /* 0x000fe200078ac0ff */
[----:B0-----:R-:W-:Y:S01]  /*2d60*/  IMAD.WIDE.U32 R52, R155, 0x20, R56 ;  /* 0x000000209b347825 */ /* 0x001fe200078e0038 */
[----:B------:R-:W-:-:S02]  /*2d70*/  LOP3.LUT P6, RZ, R3, 0xff00, RZ, 0xc0, !PT ;  /* 0x0000ff0003ff7812 */ /* 0x000fc400078cc0ff */
[----:B------:R-:W-:Y:S01]  /*2d80*/  F2FP.F16.F32.PACK_AB R50, R65, R60 ;  /* 0x0000003c4132723e */ /* 0x000fe200000000ff */
[----:B------:R-:W-:Y:S01]  /*2d90*/  IMAD.WIDE.U32 R2, R159, 0x20, R56 ;  /* 0x000000209f027825 */ /* 0x000fe200078e0038 */
[----:B------:R-:W-:Y:S02]  /*2da0*/  F2FP.F16.F32.PACK_AB R48, R61, R54 ;  /* 0x000000363d30723e */ /* 0x000fe400000000ff */
[----:B------:R-:W-:Y:S01]  /*2db0*/  F2FP.F16.F32.PACK_AB R51, R71, R64 ;  /* 0x000000404733723e */ /* 0x000fe200000000ff */
[--C-:B-1----:R-:W-:Y:S01]  /*2dc0*/  IMAD.WIDE.U32 R60, R159, 0x10, R28.reuse ;  /* 0x000000109f3c7825 */ /* 0x102fe200078e001c */
[----:B------:R-:W-:Y:S01]  /*2dd0*/  F2FP.F16.F32.PACK_AB R49, R63, R58 ;  /* 0x0000003a3f31723e */ /* 0x000fe200000000ff */
        /* <DEDUP_REMOVED lines=16> */
[-C--:B------:R-:W-:Y:S01]  /*2ee0*/  FMUL.FTZ R3, R35, R151.reuse ;  /* 0x0000009723037220 */ /* 0x080fe20000410000 */
[----:B------:R-:W-:Y:S01]  /*2ef0*/  F2FP.F16.F32.PACK_AB R47, R163, R74 ;  /* 0x0000004aa32f723e */ /* 0x000fe200000000ff */
[----:B------:R-:W-:Y:S01]  /*2f00*/  FMUL.FTZ R0, R0, UR5 ;  /* 0x0000000500007c20 */ /* 0x000fe20008410000 */
[----:B------:R-:W-:Y:S01]  /*2f10*/  FMUL.FTZ R2, R2, UR5 ;  /* 0x0000000502027c20 */ /* 0x000fe20008410000 */
[----:B------:R-:W-:Y:S01]  /*2f20*/  FMUL.FTZ R3, R3, UR5 ;  /* 0x0000000503037c20 */ /* 0x000fe20008410000 */
[----:B------:R-:W-:Y:S01]  /*2f30*/  F2FP.F16.F32.PACK_AB R46, R161, R72 ;  /* 0x00000048a12e723e */ /* 0x000fe200000000ff */
        /* <DEDUP_REMOVED lines=16> */
[----:B------:R3:W-:Y:S01]  /*3040*/  STG.E.128 desc[UR6][R54.64], R44 ;  /* 0x0000002c36007986 */ /* 0x0007e2000c101d06 */
[----:B------:R-:W-:Y:S02]  /*3050*/  F2FP.F16.F32.PACK_AB R41, R3, R2 ;  /* 0x000000020329723e */ /* 0x000fe400000000ff */
[----:B------:R-:W-:Y:S01]  /*3060*/  F2FP.F16.F32.PACK_AB R40, R151, R0 ;  /* 0x000000009728723e */ /* 0x000fe200000000ff */
[----:B------:R3:W-:Y:S04]  /*3070*/  STG.E.128 desc[UR6][R56.64], R32 ;  /* 0x0000002038007986 */ /* 0x0007e8000c101d06 */
[----:B------:R3:W-:Y:S04]  /*3080*/  STG.E.128 desc[UR6][R56.64+0x10], R28 ;  /* 0x0000101c38007986 */ /* 0x0007e8000c101d06 */
[----:B------:R3:W-:Y:S01]  /*3090*/  STG.E.128 desc[UR6][R58.64], R40 ;  /* 0x000000283a007986 */ /* 0x0007e2000c101d06 */
[----:B------:R-:W-:Y:S05]  /*30a0*/  BRA `(.L_x_8638) ;  /* 0x0000001800247947 */ /* 0x000fea0003800000 */
.L_x_8636:
[----:B------:R-:W-:-:S04]  /*30b0*/  ISETP.NE.U32.AND P1, PT, RZ, UR16, PT ;  /* 0x00000010ff007c0c */ /* 0x000fc8000bf25070 */
[----:B------:R-:W-:-:S13]  /*30c0*/  ISETP.NE.AND.EX P1, PT, RZ, UR17, PT, P1 ;  /* 0x00000011ff007c0c */ /* 0x000fda000bf25310 */
[----:B------:R-:W-:Y:S05]  /*30d0*/  @P1 BRA `(.L_x_8639) ;  /* 0x0000000000f81947 */ /* 0x000fea0003800000 */
[-CC-:B------:R-:W-:Y:S01]  /*30e0*/  FFMA.FTZ R43, R43, R166.reuse, R173.reuse ;  /* 0x000000a62b2b7223 */ /* 0x180fe200000100ad */
[-CC-:B------:R-:W-:Y:S01]  /*30f0*/  FFMA.FTZ R45, R45, R166.reuse, R173.reuse ;  /* 0x000000a62d2d7223 */ /* 0x180fe200000100ad */
[----:B------:R-:W-:Y:S01]  /*3100*/  FFMA.FTZ R65, R65, R166, R173 ;  /* 0x000000a641417223 */ /* 0x000fe200000100ad */
[----:B-----5:R-:W-:Y:S01]  /*3110*/  LOP3.LUT P2, RZ, R74, 0xff00, RZ, 0xc0, !PT ;  /* 0x0000ff004aff7812 */ /* 0x020fe2000784c0ff */
[----:B------:R-:W-:Y:S01]  /*3120*/  FADD.FTZ R60, R60, -R43 ;  /* 0x8000002b3c3c7221 */ /* 0x000fe20000010000 */
[----:B0-----:R-:W-:Y:S01]  /*3130*/  FADD.FTZ R42, R36, -R45 ;  /* 0x8000002d242a7221 */ /* 0x001fe20000010000 */
[----:B------:R-:W-:Y:S01]  /*3140*/  FADD.FTZ R44, R38, -R65 ;  /* 0x80000041262c7221 */ /* 0x000fe20000010000 */
[----:B------:R-:W-:Y:S01]  /*3150*/  LOP3.LUT P6, RZ, R74, 0xff0000, RZ, 0xc0, !PT ;  /* 0x00ff00004aff7812 */ /* 0x000fe200078cc0ff */
[C---:B------:R-:W-:Y:S01]  /*3160*/  FMUL.FTZ R36, R157.reuse, R60 ;  /* 0x0000003c9d247220 */ /* 0x040fe20000410000 */
[C---:B------:R-:W-:Y:S01]  /*3170*/  FMUL.FTZ R38, R157.reuse, R42 ;  /* 0x0000002a9d267220 */ /* 0x040fe20000410000 */
[--C-:B------:R-:W-:Y:S01]  /*3180*/  FFMA.FTZ R54, R54, R166, R173.reuse ;  /* 0x000000a636367223 */ /* 0x100fe200000100ad */
[----:B------:R-:W-:Y:S01]  /*3190*/  FMUL.FTZ R42, R157, R44 ;  /* 0x0000002c9d2a7220 */ /* 0x000fe20000410000 */
[-C--:B------:R-:W-:Y:S01]  /*31a0*/  FMUL.FTZ R36, R36, R151.reuse ;  /* 0x0000009724247220 */ /* 0x080fe20000410000 */
[-C--:B------:R-:W-:Y:S01]  /*31b0*/  FMUL.FTZ R38, R38, R151.reuse ;  /* 0x0000009726267220 */ /* 0x080fe20000410000 */
[-CC-:B------:R-:W-:Y:S01]  /*31c0*/  FFMA.FTZ R44, R161, R166.reuse, R173.reuse ;  /* 0x000000a6a12c7223 */ /* 0x180fe200000100ad */
[-CC-:B------:R-:W-:Y:S01]  /*31d0*/  FFMA.FTZ R68, R68, R166.reuse, R173.reuse ;  /* 0x000000a644447223 */ /* 0x180fe200000100ad */
[----:B------:R-:W-:Y:S01]  /*31e0*/  FMUL.FTZ R36, R36, UR5 ;  /* 0x0000000524247c20 */ /* 0x000fe20008410000 */
[----:B------:R-:W-:Y:S01]  /*31f0*/  FMUL.FTZ R38, R38, UR5 ;  /* 0x0000000526267c20 */ /* 0x000fe20008410000 */
[-CC-:B------:R-:W-:Y:S01]  /*3200*/  FFMA.FTZ R0, R0, R166.reuse, R173.reuse ;  /* 0x000000a600007223 */ /* 0x180fe200000100ad */
[----:B------:R-:W-:Y:S01]  /*3210*/  FADD.FTZ R44, R41, -R44 ;  /* 0x8000002c292c7221 */ /* 0x000fe20000010000 */
[-C--:B------:R-:W-:Y:S01]  /*3220*/  FMUL.FTZ R42, R42, R151.reuse ;  /* 0x000000972a2a7220 */ /* 0x080fe20000410000 */
[----:B------:R-:W-:Y:S01]  /*3230*/  FSEL R43, R36, RZ, P2 ;  /* 0x000000ff242b7208 */ /* 0x000fe20001000000 */
[----:B------:R-:W-:Y:S01]  /*3240*/  FADD.FTZ R0, R59, -R0 ;  /* 0x800000003b007221 */ /* 0x000fe20000010000 */
[----:B------:R-:W-:Y:S01]  /*3250*/  FSEL R36, R38, RZ, P6 ;  /* 0x000000ff26247208 */ /* 0x000fe20003000000 */
[----:B------:R-:W-:Y:S01]  /*3260*/  FADD.FTZ R38, R37, -R54 ;  /* 0x8000003625267221 */ /* 0x000fe20000010000 */
[----:B------:R-:W-:Y:S01]  /*3270*/  FFMA.FTZ R37, R66, R166, R173 ;  /* 0x000000a642257223 */ /* 0x000fe200000100ad */
[----:B------:R-:W-:Y:S01]  /*3280*/  FADD.FTZ R54, R39, -R68 ;  /* 0x8000004427367221 */ /* 0x000fe20000010000 */
[C---:B------:R-:W-:Y:S01]  /*3290*/  FMUL.FTZ R44, R157.reuse, R44 ;  /* 0x0000002c9d2c7220 */ /* 0x040fe20000410000 */
[C---:B------:R-:W-:Y:S01]  /*32a0*/  FMUL.FTZ R38, R157.reuse, R38 ;  /* 0x000000269d267220 */ /* 0x040fe20000410000 */
[----:B------:R-:W-:Y:S01]  /*32b0*/  FADD.FTZ R40, R40, -R37 ;  /* 0x8000002528287221 */ /* 0x000fe20000010000 */
[C---:B------:R-:W-:Y:S01]  /*32c0*/  FMUL.FTZ R54, R157.reuse, R54 ;  /* 0x000000369d367220 */ /* 0x040fe20000410000 */
[C---:B------:R-:W-:Y:S01]  /*32d0*/  FMUL.FTZ R0, R157.reuse, R0 ;  /* 0x000000009d007220 */ /* 0x040fe20000410000 */
[----:B------:R-:W-:Y:S01]  /*32e0*/  FMUL.FTZ R42, R42, UR5 ;  /* 0x000000052a2a7c20 */ /* 0x000fe20008410000 */
[----:B------:R-:W-:Y:S01]  /*32f0*/  FMUL.FTZ R40, R157, R40 ;  /* 0x000000289d287220 */ /* 0x000fe20000410000 */
        /* <DEDUP_REMOVED lines=28> */
.L_x_8639:
        /* <DEDUP_REMOVED lines=61> */
.L_x_8640:
        /* <DEDUP_REMOVED lines=8> */
[-CC-:B0-----:R-:W-:Y:S01]  /*3910*/  FFMA.FTZ R29, R160, R166.reuse, R173.reuse ;  /* 0x000000a6a01d7223 */ /* 0x181fe200000100ad */
[-CC-:B------:R-:W-:Y:S01]  /*3920*/  FFMA.FTZ R0, R163, R166.reuse, R173.reuse ;  /* 0x000000a6a3007223 */ /* 0x180fe200000100ad */
[----:B------:R-:W-:Y:S01]  /*3930*/  FFMA.FTZ R71, R71, R166, R173 ;  /* 0x000000a647477223 */ /* 0x000fe200000100ad */
[----:B------:R-:W-:Y:S01]  /*3940*/  ISETP.GE.U32.AND P2, PT, R72, RZ, PT ;  /* 0x000000ff4800720c */ /* 0x000fe20003f46070 */
[----:B------:R-:W-:Y:S01]  /*3950*/  FADD.FTZ R56, R56, -R29 ;  /* 0x8000001d38387221 */ /* 0x000fe20000010000 */
[----:B------:R-:W-:Y:S01]  /*3960*/  FADD.FTZ R0, R53, -R0 ;  /* 0x8000000035007221 */ /* 0x000fe20000010000 */
[----:B------:R-:W-:Y:S01]  /*3970*/  FADD.FTZ R28, R50, -R71 ;  /* 0x80000047321c7221 */ /* 0x000fe20000010000 */
[----:B------:R-:W-:Y:S01]  /*3980*/  ISETP.GE.U32.AND.EX P2, PT, R73, 0x1000000, PT, P2 ;  /* 0x010000004900780c */ /* 0x000fe20003f46120 */
[C---:B------:R-:W-:Y:S01]  /*3990*/  FMUL.FTZ R31, R157.reuse, R56 ;  /* 0x000000389d1f7220 */ /* 0x040fe20000410000 */
[C---:B------:R-:W-:Y:S01]  /*39a0*/  FMUL.FTZ R30, R157.reuse, R0 ;  /* 0x000000009d1e7220 */ /* 0x040fe20000410000 */
[----:B------:R-:W-:Y:S01]  /*39b0*/  FMUL.FTZ R28, R157, R28 ;  /* 0x0000001c9d1c7220 */ /* 0x000fe20000410000 */
[-CC-:B------:R-:W-:Y:S01]  /*39c0*/  FFMA.FTZ R58, R58, R166.reuse, R173.reuse ;  /* 0x000000a63a3a7223 */ /* 0x180fe200000100ad */
[-C--:B------:R-:W-:Y:S01]  /*39d0*/  FMUL.FTZ R32, R31, R151.reuse ;  /* 0x000000971f207220 */ /* 0x080fe20000410000 */
[-C--:B------:R-:W-:Y:S01]  /*39e0*/  FMUL.FTZ R29, R30, R151.reuse ;  /* 0x000000971e1d7220 */ /* 0x080fe20000410000 */
[-CC-:B------:R-:W-:Y:S01]  /*39f0*/  FFMA.FTZ R63, R63, R166.reuse, R173.reuse ;  /* 0x000000a63f3f7223 */ /* 0x180fe200000100ad */
[-CC-:B------:R-:W-:Y:S01]  /*3a00*/  FFMA.FTZ R152, R152, R166.reuse, R173.reuse ;  /* 0x000000a698987223 */ /* 0x180fe200000100ad */
[----:B------:R-:W-:Y:S01]  /*3a10*/  FMUL.FTZ R32, R32, UR5 ;  /* 0x0000000520207c20 */ /* 0x000fe20008410000 */
[-CC-:B------:R-:W-:Y:S01]  /*3a20*/  FFMA.FTZ R64, R64, R166.reuse, R173.reuse ;  /* 0x000000a640407223 */ /* 0x180fe200000100ad */
[----:B------:R-:W-:Y:S01]  /*3a30*/  FFMA.FTZ R61, R61, R166, R173 ;  /* 0x000000a63d3d7223 */ /* 0x000fe200000100ad */
[-C--:B------:R-:W-:Y:S01]  /*3a40*/  FMUL.FTZ R0, R28, R151.reuse ;  /* 0x000000971c007220 */ /* 0x080fe20000410000 */
        /* <DEDUP_REMOVED lines=8> */
[----:B------:R-:W-:Y:S01]  /*3ad0*/  FMUL.FTZ R0, R0, UR5 ;  /* 0x0000000500007c20 */ /* 0x000fe20008410000 */
[----:B------:R-:W-:Y:S01]  /*3ae0*/  LOP3.LUT P5, RZ, R73, 0xff, RZ, 0xc0, !PT ;  /* 0x000000ff49ff7812 */ /* 0x000fe200078ac0ff */
[----:B------:R-:W-:Y:S01]  /*3af0*/  FMUL.FTZ R33, R157, R58 ;  /* 0x0000003a9d217220 */ /* 0x000fe20000410000 */
[----:B------:R-:W-:Y:S01]  /*3b00*/  FSEL R50, R29, RZ, P6 ;  /* 0x000000ff1d327208 */ /* 0x000fe20003000000 */
[C---:B------:R-:W-:Y:S01]  /*3b10*/  FMUL.FTZ R29, R157.reuse, R152 ;  /* 0x000000989d1d7220 */ /* 0x040fe20000410000 */
[C---:B------:R-:W-:Y:S01]  /*3b20*/  FMUL.FTZ R34, R157.reuse, R34 ;  /* 0x000000229d227220 */ /* 0x040fe20000410000 */
[C---:B------:R-:W-:Y:S01]  /*3b30*/  FMUL.FTZ R35, R157.reuse, R64 ;  /* 0x000000409d237220 */ /* 0x040fe20000410000 */
[----:B------:R-:W-:Y:S01]  /*3b40*/  FMUL.FTZ R32, R157, R32 ;  /* 0x000000209d207220 */ /* 0x000fe20000410000 */
[----:B------:R-:W-:Y:S01]  /*3b50*/  FSEL R44, R0, RZ, P5 ;  /* 0x000000ff002c7208 */ /* 0x000fe20002800000 */
        /* <DEDUP_REMOVED lines=23> */
[----:B------:R-:W-:Y:S01]  /*3cd0*/  F2FP.F16.F32.PACK_AB R36, R43, R0 ;  /* 0x000000002b24723e */ /* 0x000fe200000000ff */
[----:B------:R-:W-:Y:S06]  /*3ce0*/  BRA `(.L_x_8642) ;  /* 0x0000000000f47947 */ /* 0x000fec0003800000 */
.L_x_8641:
        /* <DEDUP_REMOVED lines=61> */
.L_x_8642:
        /* <DEDUP_REMOVED lines=11> */
[----:B------:R-:W-:Y:S01]  /*4170*/  FADD.FTZ R0, R69, -R0 ;  /* 0x8000000045007221 */ /* 0x000fe20000010000 */
[----:B------:R-:W-:Y:S01]  /*4180*/  FADD.FTZ R154, R55, -R154 ;  /* 0x8000009a379a7221 */ /* 0x000fe20000010000 */
[----:B0-----:R-:W-:Y:S01]  /*4190*/  FADD.FTZ R34, R62, -R167 ;  /* 0x800000a73e227221 */ /* 0x001fe20000010000 */
        /* <DEDUP_REMOVED lines=55> */
.L_x_8643:
[-CC-:B------:R-:W-:Y:S01]  /*4510*/  FFMA.FTZ R154, R154, R166.reuse, R173.reuse ;  /* 0x000000a69a9a7223 */ /* 0x180fe200000100ad */
[-CC-:B------:R-:W-:Y:S01]  /*4520*/  FFMA.FTZ R167, R167, R166.reuse, R173.reuse ;  /* 0x000000a6a7a77223 */ /* 0x180fe200000100ad */
[-CC-:B------:R-:W-:Y:S01]  /*4530*/  FFMA.FTZ R0, R171, R166.reuse, R173.reuse ;  /* 0x000000a6ab007223 */ /* 0x180fe200000100ad */
[-C--:B------:R-:W-:Y:S01]  /*4540*/  FFMA.FTZ R158, R158, R166.reuse, R173 ;  /* 0x000000a69e9e7223 */ /* 0x080fe200000100ad */
[----:B------:R-:W-:Y:S01]  /*4550*/  FADD.FTZ R154, R55, -R154 ;  /* 0x8000009a379a7221 */ /* 0x000fe20000010000 */
[----:B------:R-:W-:Y:S01]  /*4560*/  FADD.FTZ R62, R62, -R167 ;  /* 0x800000a73e3e7221 */ /* 0x000fe20000010000 */
[----:B------:R-:W-:Y:S01]  /*4570*/  FADD.FTZ R0, R69, -R0 ;  /* 0x8000000045007221 */ /* 0x000fe20000010000 */
[--C-:B0-----:R-:W-:Y:S01]  /*4580*/  FFMA.FTZ R39, R156, R166, R173.reuse ;  /* 0x000000a69c277223 */ /* 0x101fe200000100ad */
        /* <DEDUP_REMOVED lines=53> */
.L_x_8644:
[----:B------:R-:W0:Y:S01]  /*48e0*/  @P1 LDC.64 R2, c[0x0][0x478] ;  /* 0x00011e00ff021b82 */ /* 0x000e220000000a00 */
[----:B------:R-:W-:-:S04]  /*48f0*/  IMAD.WIDE.U32 R40, R153, 0x10, R40 ;  /* 0x0000001099287825 */ /* 0x000fc800078e0028 */
[----:B0-----:R-:W-:-:S05]  /*4900*/  @P1 IMAD.WIDE.U32 R2, R153, 0x20, R2 ;  /* 0x0000002099021825 */ /* 0x001fca00078e0002 */
[----:B------:R0:W-:Y:S04]  /*4910*/  @P1 STG.E.128 desc[UR6][R2.64], R32 ;  /* 0x0000002002001986 */ /* 0x0001e8000c101d06 */
[----:B------:R0:W-:Y:S04]  /*4920*/  @P1 STG.E.128 desc[UR6][R2.64+0x10], R28 ;  /* 0x0000101c02001986 */ /* 0x0001e8000c101d06 */
[----:B------:R0:W-:Y:S02]  /*4930*/  STG.E.128 desc[UR6][R40.64], R36 ;  /* 0x0000002428007986 */ /* 0x0001e4000c101d06 */
.L_x_8638:
[----:B01----:R-:W0:Y:S02]  /*4940*/  LDC.64 R2, c[0x0][0x380] ;  /* 0x0000e000ff027b82 */ /* 0x003e240000000a00 */
[----:B0-----:R-:W-:-:S04]  /*4950*/  LEA R124, R2, R124, 0x2 ;  /* 0x0000007c027c7211 */ /* 0x001fc800078e10ff */
[----:B------:R-:W-:-:S13]  /*4960*/  ISETP.GE.AND P1, PT, R124, R3, PT ;  /* 0x000000037c00720c */ /* 0x000fda0003f26270 */
[----:B------:R-:W-:Y:S05]  /*4970*/  @!P1 BRA `(.L_x_8645) ;  /* 0xffffffbc002c9947 */ /* 0x000fea000383ffff */
[----:B------:R-:W-:Y:S05]  /*4980*/  BSYNC B1 ;  /* 0x0000000000017941 */ /* 0x000fea0003800000 */
.L_x_8634:
[----:B------:R-:W-:Y:S02]  /*4990*/  MOV R4, R77 ;  /* 0x0000004d00047202 */ /* 0x000fe40000000f00 */
[----:B------:R-:W-:Y:S02]  /*49a0*/  MOV R5, R76 ;  /* 0x0000004c00057202 */ /* 0x000fe40000000f00 */
[----:B------:R-:W-:Y:S02]  /*49b0*/  MOV R6, R78 ;  /* 0x0000004e00067202 */ /* 0x000fe40000000f00 */
[----:B------:R-:W-:-:S07]  /*49c0*/  MOV R7, R79 ;  /* 0x0000004f00077202 */ /* 0x000fce0000000f00 */
.L_x_8633:
[----:B------:R-:W-:Y:S05]  /*49d0*/  BSYNC B0 ;  /* 0x0000000000007941 */ /* 0x000fea0003800000 */
.L_x_8632:
        /* <DEDUP_REMOVED lines=144> */
.L_x_8635:
        /* <DEDUP_REMOVED lines=8> */
.L_x_8647:
[----:B------:R-:W-:Y:S05]  /*5360*/  BSYNC B2 ;  /* 0x0000000000027941 */ /* 0x000fea0003800000 */
.L_x_8646:
        /* <DEDUP_REMOVED lines=8> */
.L_x_8648:
[----:B------:R-:W-:-:S05]  /*53f0*/  FADD.FTZ R93, R42, R93 ;  /* 0x0000005d2a5d7221 */ /* 0x000fca0000010000 */
[----:B------:R-:W-:Y:S01]  /*5400*/  MOV R181, R93 ;  /* 0x0000005d00b57202 */ /* 0x000fe20000000f00 */
[----:B------:R-:W-:Y:S01]  /*5410*/  HFMA2 R178, -RZ, RZ, 0, 1.1920928955078125e-07 ;  /* 0x00000002ffb27431 */ /* 0x000fe200000001ff */
[----:B------:R-:W-:-:S07]  /*5420*/  MOV R95, R179 ;  /* 0x000000b3005f7202 */ /* 0x000fce0000000f00 */
[----:B------:R-:W-:Y:S05]  /*5430*/  WARPSYNC.COLLECTIVE R176, `(.L_x_8649) ;  /* 0x00000000b0087348 */ /* 0x000fea0003c00000 */
[----:B------:R0:W1:Y:S02]  /*5440*/  SHFL.BFLY P3, R179, R181, R178, R183 ;  /* 0x0c0000b2b5b37389 */ /* 0x00006400000600b7 */
[----:B01----:R-:W-:Y:S05]  /*5450*/  ENDCOLLECTIVE ;  /* 0x000000000000791b */ /* 0x003fea0003800000 */
.L_x_8649:
[----:B------:R-:W-:-:S05]  /*5460*/  FADD.FTZ R95, R92, R95 ;  /* 0x0000005f5c5f7221 */ /* 0x000fca0000010000 */
[----:B------:R-:W-:Y:S02]  /*5470*/  MOV R181, R95 ;  /* 0x0000005f00b57202 */ /* 0x000fe40000000f00 */
[----:B------:R-:W-:-:S07]  /*5480*/  MOV R44, R179 ;  /* 0x000000b3002c7202 */ /* 0x000fce0000000f00 */
[----:B------:R-:W-:Y:S05]  /*5490*/  WARPSYNC.COLLECTIVE R176, `(.L_x_8650) ;  /* 0x00000000b0087348 */ /* 0x000fea0003c00000 */
[----:B------:R0:W1:Y:S02]  /*54a0*/  SHFL.BFLY P3, R179, R181, R178, R183 ;  /* 0x0c0000b2b5b37389 */ /* 0x00006400000600b7 */
[----:B01----:R-:W-:Y:S05]  /*54b0*/  ENDCOLLECTIVE ;  /* 0x000000000000791b */ /* 0x003fea0003800000 */
.L_x_8650:
[----:B------:R-:W-:Y:S01]  /*54c0*/  FADD.FTZ R44, R93, R44 ;  /* 0x0000002c5d2c7221 */ /* 0x000fe20000010000 */
[----:B------:R-:W-:Y:S02]  /*54d0*/  MOV R93, R117 ;  /* 0x00000075005d7202 */ /* 0x000fe40000000f00 */
[----:B------:R-:W-:Y:S02]  /*54e0*/  MOV R117, R168 ;  /* 0x000000a800757202 */ /* 0x000fe40000000f00 */
[----:B------:R-:W-:Y:S01]  /*54f0*/  MOV R181, R44 ;  /* 0x0000002c00b57202 */ /* 0x000fe20000000f00 */
[----:B------:R-:W-:Y:S01]  /*5500*/  HFMA2 R178, -RZ, RZ, 0, 2.384185791015625e-07 ;  /* 0x00000004ffb27431 */ /* 0x000fe200000001ff */
[----:B------:R-:W-:-:S07]  /*5510*/  MOV R94, R179 ;  /* 0x000000b3005e7202 */ /* 0x000fce0000000f00 */
[----:B------:R-:W-:Y:S05]  /*5520*/  WARPSYNC.COLLECTIVE R176, `(.L_x_8651) ;  /* 0x00000000b0087348 */ /* 0x000fea0003c00000 */
[----:B------:R0:W1:Y:S02]  /*5530*/  SHFL.BFLY P3, R179, R181, R178, R183 ;  /* 0x0c0000b2b5b37389 */ /* 0x00006400000600b7 */
[----:B01----:R-:W-:Y:S05]  /*5540*/  ENDCOLLECTIVE ;  /* 0x000000000000791b */ /* 0x003fea0003800000 */
.L_x_8651:
        /* <DEDUP_REMOVED lines=8> */
.L_x_8652:
[----:B------:R-:W-:-:S05]  /*55d0*/  FADD.FTZ R173, R44, R173 ;  /* 0x000000ad2cad7221 */ /* 0x000fca0000010000 */
[----:B------:R-:W-:Y:S01]  /*55e0*/  MOV R181, R173 ;  /* 0x000000ad00b57202 */ /* 0x000fe20000000f00 */
[----:B------:R-:W-:Y:S01]  /*55f0*/  HFMA2 R178, -RZ, RZ, 0, 4.76837158203125e-07 ;  /* 0x00000008ffb27431 */ /* 0x000fe200000001ff */
[----:B------:R-:W-:-:S07]  /*5600*/  MOV R175, R179 ;  /* 0x000000b300af7202 */ /* 0x000fce0000000f00 */
[----:B------:R-:W-:Y:S05]  /*5610*/  WARPSYNC.COLLECTIVE R176, `(.L_x_8653) ;  /* 0x00000000b0087348 */ /* 0x000fea0003c00000 */
[----:B------:R0:W1:Y:S02]  /*5620*/  SHFL.BFLY P3, R179, R181, R178, R183 ;  /* 0x0c0000b2b5b37389 */ /* 0x00006400000600b7 */
[----:B01----:R-:W-:Y:S05]  /*5630*/  ENDCOLLECTIVE ;  /* 0x000000000000791b */ /* 0x003fea0003800000 */
.L_x_8653:
        /* <DEDUP_REMOVED lines=8> */
.L_x_8654:
[----:B------:R-:W-:-:S05]  /*56c0*/  FADD.FTZ R42, R173, R42 ;  /* 0x0000002aad2a7221 */ /* 0x000fca0000010000 */
[----:B------:R-:W-:Y:S01]  /*56d0*/  MOV R181, R42 ;  /* 0x0000002a00b57202 */ /* 0x000fe20000000f00 */
[----:B------:R-:W-:Y:S01]  /*56e0*/  HFMA2 R178, -RZ, RZ, 0, 9.5367431640625e-07 ;  /* 0x00000010ffb27431 */ /* 0x000fe200000001ff */
[----:B------:R-:W-:-:S07]  /*56f0*/  MOV R92, R179 ;  /* 0x000000b3005c7202 */ /* 0x000fce0000000f00 */
[----:B------:R-:W-:Y:S05]  /*5700*/  WARPSYNC.COLLECTIVE R176, `(.L_x_8655) ;  /* 0x00000000b0087348 */ /* 0x000fea0003c00000 */
[----:B------:R0:W1:Y:S02]  /*5710*/  SHFL.BFLY P3, R179, R181, R178, R183 ;  /* 0x0c0000b2b5b37389 */ /* 0x00006400000600b7 */
[----:B01----:R-:W-:Y:S05]  /*5720*/  ENDCOLLECTIVE ;  /* 0x000000000000791b */ /* 0x003fea0003800000 */
.L_x_8655:
        /* <DEDUP_REMOVED lines=8> */
.L_x_8656:
[----:B------:R-:W-:Y:S05]  /*57b0*/  BRA `(.L_x_8657) ;  /* 0xffffffbc00f87947 */ /* 0x000fea000383ffff */
.L_x_8658:
        /* <DEDUP_REMOVED lines=12> */
.L_x_14540:


//--------------------- .text._ZN10layer_norm22ln_bwd_finalize_kernelINS_22Kernel_traits_finalizeILj768E6__halfS2_fS2_fjLb0ELj1024ELj4ENS_18Kernel_traits_baseILj768ES2_S2_fS2_fjLj1024EEEEELb0ELb0EEEvNS_9BwdParamsE --------------------------
	.section	.text._ZN10layer_norm22ln_bwd_finalize_kernelINS_22Kernel_traits_finalizeILj768E6__halfS2_fS2_fjLb0ELj1024ELj4ENS_18Kernel_traits_baseILj768ES2_S2_fS2_fjLj1024EEEEELb0ELb0EEEvNS_9BwdParamsE,"ax",@progbits
	.align	128
        .global         _ZN10layer_norm22ln_bwd_finalize_kernelINS_22Kernel_traits_finalizeILj768E6__halfS2_fS2_fjLb0ELj1024ELj4ENS_18Kernel_traits_baseILj768ES2_S2_fS2_fjLj1024EEEEELb0ELb0EEEvNS_9BwdParamsE
        .type           _ZN10layer_norm22ln_bwd_finalize_kernelINS_22Kernel_traits_finalizeILj768E6__halfS2_fS2_fjLb0ELj1024ELj4ENS_18Kernel_traits_baseILj768ES2_S2_fS2_fjLj1024EEEEELb0ELb0EEEvNS_9BwdParamsE,@function
        .size           _ZN10layer_norm22ln_bwd_finalize_kernelINS_22Kernel_traits_finalizeILj768E6__halfS2_fS2_fjLb0ELj1024ELj4ENS_18Kernel_traits_baseILj768ES2_S2_fS2_fjLj1024EEEEELb0ELb0EEEvNS_9BwdParamsE,(.L_x_14541 - _ZN10layer_norm22ln_bwd_finalize_kernelINS_22Kernel_traits_finalizeILj768E6__halfS2_fS2_fjLb0ELj1024ELj4ENS_18Kernel_traits_baseILj768ES2_S2_fS2_fjLj1024EEEEELb0ELb0EEEvNS_9BwdParamsE)
        .other          _ZN10layer_norm22ln_bwd_finalize_kernelINS_22Kernel_traits_finalizeILj768E6__halfS2_fS2_fjLb0ELj1024ELj4ENS_18Kernel_traits_baseILj768ES2_S2_fS2_fjLj1024EEEEELb0ELb0EEEvNS_9BwdParamsE,@"STO_CUDA_ENTRY STV_DEFAULT"
_ZN10layer_norm22ln_bwd_finalize_kernelINS_22Kernel_traits_finalizeILj768E6__halfS2_fS2_fjLb0ELj1024ELj4ENS_18Kernel_traits_baseILj768ES2_S2_fS2_fjLj1024EEEEELb0ELb0EEEvNS_9BwdParamsE:
.text._ZN10layer_norm22ln_bwd_finalize_kernelINS_22Kernel_traits_finalizeILj768E6__halfS2_fS2_fjLb0ELj1024ELj4ENS_18Kernel_traits_baseILj768ES2_S2_fS2_fjLj1024EEEEELb0ELb0EEEvNS_9BwdParamsE:
        /* <DEDUP_REMOVED lines=82> */
.L_x_8663:
        /* <DEDUP_REMOVED lines=118> */
.L_x_8662:
[----:B------:R-:W-:Y:S05]  /*0c80*/  BSYNC.RECONVERGENT B1 ;  /* 0x0000000000017941 */ /* 0x000fea0003800200 */
.L_x_8661:
        /* <DEDUP_REMOVED lines=75> */
.L_x_8665:
[----:B------:R-:W-:Y:S05]  /*1140*/  BSYNC.RECONVERGENT B1 ;  /* 0x0000000000017941 */ /* 0x000fea0003800200 */
.L_x_8664:
        /* <DEDUP_REMOVED lines=37> */
.L_x_8667:
[----:B------:R-:W-:Y:S05]  /*13a0*/  BSYNC.RECONVERGENT B1 ;  /* 0x0000000000017941 */ /* 0x000fea0003800200 */
.L_x_8666:
[----:B------:R-:W-:Y:S05]  /*13b0*/  @!P1 BRA `(.L_x_8660) ;  /* 0x0000000000409947 */ /* 0x000fea0003800000 */
[----:B------:R-:W0:Y:S01]  /*13c0*/  LDC.64 R10, c[0x0][0x440] ;  /* 0x00011000ff0a7b82 */ /* 0x000e220000000a00 */
[----:B------:R-:W-:Y:S01]  /*13d0*/  IMAD R59, R0, R56, R59 ;  /* 0x00000038003b7224 */ /* 0x000fe200078e023b */
[----:B------:R-:W-:Y:S02]  /*13e0*/  LOP3.LUT R8, R8, 0x1f, RZ, 0xc0, !PT ;  /* 0x0000001f08087812 */ /* 0x000fe400078ec0ff */
[----:B------:R-:W-:Y:S02]  /*13f0*/  IADD3 R9, PT, PT, -R9, RZ, RZ ;  /* 0x000000ff09097210 */ /* 0x000fe40007ffe1ff */
[----:B------:R-:W-:Y:S02]  /*1400*/  IADD3 R59, PT, PT, R8, R59, RZ ;  /* 0x0000003b083b7210 */ /* 0x000fe40007ffe0ff */
[----:B------:R-:W1:Y:S05]  /*1410*/  LDC.64 R12, c[0x0][0x448] ;  /* 0x00011200ff0c7b82 */ /* 0x000e6a0000000a00 */
.L_x_8668:
        /* <DEDUP_REMOVED lines=10> */
.L_x_8660:
[----:B------:R-:W-:Y:S05]  /*14c0*/  BSYNC.RECONVERGENT B0 ;  /* 0x0000000000007941 */ /* 0x000fea0003800200 */
.L_x_8659:
        /* <DEDUP_REMOVED lines=59> */
.L_x_8669:
        /* <DEDUP_REMOVED lines=16> */
.L_x_14541:


//--------------------- .text._ZN10layer_norm13ln_bwd_kernelINS_13Kernel_traitsI6__halfS2_fS2_fjLj768ELj1ELj4ELj1ELj16ENS_18Kernel_traits_baseILj768ES2_S2_fS2_fjLj128EEEEELb1ELb0ELb1ELb0EEEvNS_9BwdParamsE --------------------------
	.section	.text._ZN10layer_norm13ln_bwd_kernelINS_13Kernel_traitsI6__halfS2_fS2_fjLj768ELj1ELj4ELj1ELj16ENS_18Kernel_traits_baseILj768ES2_S2_fS2_fjLj128EEEEELb1ELb0ELb1ELb0EEEvNS_9BwdParamsE,"ax",@progbits
	.align	128
        .global         _ZN10layer_norm13ln_bwd_kernelINS_13Kernel_traitsI6__halfS2_fS2_fjLj768ELj1ELj4ELj1ELj16ENS_18Kernel_traits_baseILj768ES2_S2_fS2_fjLj128EEEEELb1ELb0ELb1ELb0EEEvNS_9BwdParamsE
        .type           _ZN10layer_norm13ln_bwd_kernelINS_13Kernel_traitsI6__halfS2_fS2_fjLj768ELj1ELj4ELj1ELj16ENS_18Kernel_traits_baseILj768ES2_S2_fS2_fjLj128EEEEELb1ELb0ELb1ELb0EEEvNS_9BwdParamsE,@function
        .size           _ZN10layer_norm13ln_bwd_kernelINS_13Kernel_traitsI6__halfS2_fS2_fjLj768ELj1ELj4ELj1ELj16ENS_18Kernel_traits_baseILj768ES2_S2_fS2_fjLj128EEEEELb1ELb0ELb1ELb0EEEvNS_9BwdParamsE,(.L_x_14542 - _ZN10layer_norm13ln_bwd_kernelINS_13Kernel_traitsI6__halfS2_fS2_fjLj768ELj1ELj4ELj1ELj16ENS_18Kernel_traits_baseILj768ES2_S2_fS2_fjLj128EEEEELb1ELb0ELb1ELb0EEEvNS_9BwdParamsE)
        .other          _ZN10layer_norm13ln_bwd_kernelINS_13Kernel_traitsI6__halfS2_fS2_fjLj768ELj1ELj4ELj1ELj16ENS_18Kernel_traits_baseILj768ES2_S2_fS2_fjLj128EEEEELb1ELb0ELb1ELb0EEEvNS_9BwdParamsE,@"STO_CUDA_ENTRY STV_DEFAULT"
_ZN10layer_norm13ln_bwd_kernelINS_13Kernel_traitsI6__halfS2_fS2_fjLj768ELj1ELj4ELj1ELj16ENS_18Kernel_traits_baseILj768ES2_S2_fS2_fjLj128EEEEELb1ELb0ELb1ELb0EEEvNS_9BwdParamsE:
.text._ZN10layer_norm13ln_bwd_kernelINS_13Kernel_traitsI6__halfS2_fS2_fjLj768ELj1ELj4ELj1ELj16ENS_18Kernel_traits_baseILj768ES2_S2_fS2_fjLj128EEEEELb1ELb0ELb1ELb0EEEvNS_9BwdParamsE:
        /* <DEDUP_REMOVED lines=86> */
.L_x_8785:
        /* <DEDUP_REMOVED lines=56> */
[----:B------:R-:W-:Y:S02]  /*08e0*/  HADD2.F32 R126, -RZ, R142.H0_H0 ;  /* 0x2000008eff7e7230 */ /* 0x000fe40000004100 */
[----:B------:R-:W-:Y:S02]  /*08f0*/  HADD2.F32 R122, -RZ, R141.H0_H0 ;  /* 0x2000008dff7a7230 */ /* 0x000fe40000004100 */
[----:B0-----:R-:W-:-:S05]  /*0900*/  @P0 IMAD.WIDE.U32 R118, R174, 0x20, R118 ;  /* 0x00000020ae760825 */ /* 0x001fca00078e0076 */
[----:B------:R-:W5:Y:S04]  /*0910*/  @P0 LDG.E.128 R16, desc[UR6][R118.64] ;  /* 0x0000000676100981 */ /* 0x000f68000c1e1d00 */
[----:B------:R0:W5:Y:S02]  /*0920*/  @P0 LDG.E.128 R12, desc[UR6][R118.64+0x10] ;  /* 0x00001006760c0981 */ /* 0x000164000c1e1d00 */
[--C-:B0-----:R-:W-:Y:S02]  /*0930*/  HADD2.F32 R118, -RZ, R140.reuse.H0_H0 ;  /* 0x2000008cff767230 */ /* 0x101fe40000004100 */
[----:B------:R-:W-:Y:S02]  /*0940*/  HADD2.F32 R119, -RZ, R140.H1_H1 ;  /* 0x3000008cff777230 */ /* 0x000fe40000004100 */
[----:B------:R-:W-:Y:S01]  /*0950*/  HADD2.F32 R129, -RZ, R143.H0_H0 ;  /* 0x2000008fff817230 */ /* 0x000fe20000004100 */
[----:B------:R-:W-:-:S02]  /*0960*/  IADD3 R175, PT, PT, R175, 0x20, RZ ;  /* 0x00000020afaf7810 */ /* 0x000fc40007ffe0ff */
[----:B------:R-:W-:Y:S02]  /*0970*/  IADD3 R172, PT, PT, R172, 0x20, RZ ;  /* 0x00000020acac7810 */ /* 0x000fe40007ffe0ff */
[----:B------:R-:W-:Y:S01]  /*0980*/  IADD3 R174, PT, PT, R174, 0x20, RZ ;  /* 0x00000020aeae7810 */ /* 0x000fe20007ffe0ff */
[C---:B---3--:R-:W-:Y:S01]  /*0990*/  FADD.FTZ R121, -R173.reuse, R97 ;  /* 0x00000061ad797221 */ /* 0x048fe20000010100 */
[C---:B------:R-:W-:Y:S01]  /*09a0*/  FADD.FTZ R123, -R173.reuse, R98 ;  /* 0x00000062ad7b7221 */ /* 0x040fe20000010100 */
[C---:B------:R-:W-:Y:S01]  /*09b0*/  FADD.FTZ R125, -R173.reuse, R99 ;  /* 0x00000063ad7d7221 */ /* 0x040fe20000010100 */
[----:B------:R-:W-:Y:S01]  /*09c0*/  FADD.FTZ R3, -R173, R96 ;  /* 0x00000060ad037221 */ /* 0x000fe20000010100 */
[C---:B------:R-:W-:Y:S01]  /*09d0*/  FMUL.FTZ R120, R116.reuse, R121 ;  /* 0x0000007974787220 */ /* 0x040fe20000410000 */
[C---:B------:R-:W-:Y:S01]  /*09e0*/  FMUL.FTZ R121, R116.reuse, R123 ;  /* 0x0000007b74797220 */ /* 0x040fe20000410000 */
[----:B------:R-:W-:Y:S02]  /*09f0*/  HADD2.F32 R123, -RZ, R141.H1_H1 ;  /* 0x3000008dff7b7230 */ /* 0x000fe40000004100 */
[----:B------:R-:W-:Y:S01]  /*0a00*/  FMUL.FTZ R124, R116, R125 ;  /* 0x0000007d747c7220 */ /* 0x000fe20000410000 */
[----:B----4-:R-:W-:-:S02]  /*0a10*/  HADD2.F32 R96, -RZ, R101.H1_H1 ;  /* 0x30000065ff607230 */ /* 0x010fc40000004100 */
[----:B------:R-:W-:Y:S02]  /*0a20*/  HADD2.F32 R99, -RZ, R101.H0_H0 ;  /* 0x20000065ff637230 */ /* 0x000fe40000004100 */
[----:B------:R-:W-:Y:S01]  /*0a30*/  FADD.FTZ R101, -R173, R104 ;  /* 0x00000068ad657221 */ /* 0x000fe20000010100 */
[----:B------:R-:W-:Y:S02]  /*0a40*/  HADD2.F32 R97, -RZ, R100.H0_H0 ;  /* 0x20000064ff617230 */ /* 0x000fe40000004100 */
[-C--:B------:R-:W-:Y:S01]  /*0a50*/  FMUL.FTZ R123, R123, R96.reuse ;  /* 0x000000607b7b7220 */ /* 0x080fe20000410000 */
[--C-:B------:R-:W-:Y:S02]  /*0a60*/  HADD2.F32 R127, -RZ, R102.reuse.H0_H0 ;  /* 0x20000066ff7f7230 */ /* 0x100fe40000004100 */
[----:B------:R-:W-:Y:S01]  /*0a70*/  FADD.FTZ R43, R43, R96 ;  /* 0x000000602b2b7221 */ /* 0x000fe20000010000 */
[----:B------:R-:W-:Y:S01]  /*0a80*/  FFMA.FTZ R67, R124, R96, R67 ;  /* 0x000000607c437223 */ /* 0x000fe20000010043 */
[----:B------:R-:W-:-:S02]  /*0a90*/  HADD2.F32 R102, -RZ, R102.H1_H1 ;  /* 0x30000066ff667230 */ /* 0x000fc40000004100 */
[C---:B------:R-:W-:Y:S01]  /*0aa0*/  FMUL.FTZ R125, R116.reuse, R101 ;  /* 0x00000065747d7220 */ /* 0x040fe20000410000 */
[----:B------:R-:W-:Y:S02]  /*0ab0*/  HADD2.F32 R96, -RZ, R142.H1_H1 ;  /* 0x3000008eff607230 */ /* 0x000fe40000004100 */
[----:B------:R-:W-:Y:S01]  /*0ac0*/  FMUL.FTZ R3, R116, R3 ;  /* 0x0000000374037220 */ /* 0x000fe20000410000 */
[----:B------:R-:W-:Y:S02]  /*0ad0*/  HADD2.F32 R100, -RZ, R100.H1_H1 ;  /* 0x30000064ff647230 */ /* 0x000fe40000004100 */
[----:B------:R-:W-:Y:S01]  /*0ae0*/  FMUL.FTZ R118, R118, R97 ;  /* 0x0000006176767220 */ /* 0x000fe20000410000 */
[-C--:B------:R-:W-:Y:S01]  /*0af0*/  FMUL.FTZ R126, R126, R127.reuse ;  /* 0x0000007f7e7e7220 */ /* 0x080fe20000410000 */
[----:B------:R-:W-:Y:S01]  /*0b00*/  FADD.FTZ R36, R36, R127 ;  /* 0x0000007f24247221 */ /* 0x000fe20000010000 */
[----:B------:R-:W-:Y:S01]  /*0b10*/  FFMA.FTZ R60, R125, R127, R60 ;  /* 0x0000007f7d3c7223 */ /* 0x000fe2000001003c */
[----:B------:R-:W-:Y:S01]  /*0b20*/  FMUL.FTZ R127, R96, R102 ;  /* 0x00000066607f7220 */ /* 0x000fe20000410000 */
[----:B------:R-:W-:Y:S01]  /*0b30*/  FADD.FTZ R40, R40, R97 ;  /* 0x0000006128287221 */ /* 0x000fe20000010000 */
[----:B------:R-:W-:Y:S01]  /*0b40*/  FFMA.FTZ R64, R3, R97, R64 ;  /* 0x0000006103407223 */ /* 0x000fe20000010040 */
[----:B------:R-:W-:Y:S01]  /*0b50*/  FMUL.FTZ R119, R119, R100 ;  /* 0x0000006477777220 */ /* 0x000fe20000410000 */
[----:B------:R-:W-:Y:S01]  /*0b60*/  FADD.FTZ R96, RZ, R118 ;  /* 0x00000076ff607221 */ /* 0x000fe20000010000 */
[----:B------:R-:W-:Y:S01]  /*0b70*/  FFMA.FTZ R97, R3, R118, RZ ;  /* 0x0000007603617223 */ /* 0x000fe200000100ff */
[-C--:B------:R-:W-:Y:S01]  /*0b80*/  FMUL.FTZ R122, R122, R99.reuse ;  /* 0x000000637a7a7220 */ /* 0x080fe20000410000 */
[----:B------:R-:W-:Y:S01]  /*0b90*/  FADD.FTZ R42, R42, R99 ;  /* 0x000000632a2a7221 */ /* 0x000fe20000010000 */
[----:B------:R-:W-:Y:S01]  /*0ba0*/  FFMA.FTZ R66, R121, R99, R66 ;  /* 0x0000006379427223 */ /* 0x000fe20000010042 */
[----:B------:R-:W-:Y:S01]  /*0bb0*/  FADD.FTZ R99, R96, R119 ;  /* 0x0000007760637221 */ /* 0x000fe20000010000 */
[----:B------:R-:W-:-:S03]  /*0bc0*/  FFMA.FTZ R96, R120, R119, R97 ;  /* 0x0000007778607223 */ /* 0x000fc60000010061 */
[----:B------:R-:W-:Y:S01]  /*0bd0*/  FADD.FTZ R98, R99, R122 ;  /* 0x0000007a63627221 */ /* 0x000fe20000010000 */
[----:B------:R-:W-:Y:S01]  /*0be0*/  FFMA.FTZ R97, R121, R122, R96 ;  /* 0x0000007a79617223 */ /* 0x000fe20000010060 */
[C---:B------:R-:W-:Y:S02]  /*0bf0*/  FADD.FTZ R105, -R173.reuse, R105 ;  /* 0x00000069ad697221 */ /* 0x040fe40000010100 */
[----:B------:R-:W-:Y:S01]  /*0c00*/  FADD.FTZ R99, R98, R123 ;  /* 0x0000007b62637221 */ /* 0x000fe20000010000 */
[----:B------:R-:W-:Y:S01]  /*0c10*/  FFMA.FTZ R96, R124, R123, R97 ;  /* 0x0000007b7c607223 */ /* 0x000fe20000010061 */
[--C-:B------:R-:W-:Y:S02]  /*0c20*/  HADD2.F32 R130, -RZ, R103.reuse.H0_H0 ;  /* 0x20000067ff827230 */ /* 0x100fe40000004100 */
[----:B------:R-:W-:Y:S01]  /*0c30*/  FADD.FTZ R131, -R173, R106 ;  /* 0x0000006aad837221 */ /* 0x000fe20000010100 */
        /* <DEDUP_REMOVED lines=24> */
.L_x_8674:
[----:B------:R-:W-:Y:S05]  /*0dc0*/  BSYNC.RECONVERGENT B1 ;  /* 0x0000000000017941 */ /* 0x000fea0003800200 */
.L_x_8673:
        /* <DEDUP_REMOVED lines=18> */
[----:B0-----:R-:W-:-:S02]  /*0ef0*/  HADD2.F32 R139, -RZ, R73.H1_H1 ;  /* 0x30000049ff8b7230 */ /* 0x001fc40000004100 */
[--C-:B-1----:R-:W-:Y:S02]  /*0f00*/  HADD2.F32 R134, -RZ, R72.reuse.H0_H0 ;  /* 0x20000048ff867230 */ /* 0x102fe40000004100 */
[----:B------:R-:W-:Y:S02]  /*0f10*/  HADD2.F32 R135, -RZ, R72.H1_H1 ;  /* 0x30000048ff877230 */ /* 0x000fe40000004100 */
[----:B------:R-:W-:Y:S02]  /*0f20*/  HADD2.F32 R138, -RZ, R73.H0_H0 ;  /* 0x20000049ff8a7230 */ /* 0x000fe40000004100 */
[----:B------:R-:W-:Y:S01]  /*0f30*/  HADD2.F32 R146, -RZ, R74.H0_H0 ;  /* 0x2000004aff927230 */ /* 0x000fe20000004100 */
[----:B------:R-:W-:Y:S02]  /*0f40*/  IADD3 R175, PT, PT, R175, 0x20, RZ ;  /* 0x00000020afaf7810 */ /* 0x000fe40007ffe0ff */
[----:B------:R-:W-:Y:S02]  /*0f50*/  IADD3 R172, PT, PT, R172, 0x20, RZ ;  /* 0x00000020acac7810 */ /* 0x000fe40007ffe0ff */
[----:B------:R-:W-:Y:S01]  /*0f60*/  IADD3 R174, PT, PT, R174, 0x20, RZ ;  /* 0x00000020aeae7810 */ /* 0x000fe20007ffe0ff */
[C---:B----4-:R-:W-:Y:S01]  /*0f70*/  FADD.FTZ R137, -R173.reuse, R97 ;  /* 0x00000061ad897221 */ /* 0x050fe20000010100 */
[C---:B------:R-:W-:Y:S01]  /*0f80*/  FADD.FTZ R147, -R173.reuse, R99 ;  /* 0x00000063ad937221 */ /* 0x040fe20000010100 */
[----:B------:R-:W-:Y:S01]  /*0f90*/  FADD.FTZ R133, -R173, R96 ;  /* 0x00000060ad857221 */ /* 0x000fe20000010100 */
[----:B---3--:R-:W-:-:S02]  /*0fa0*/  HADD2.F32 R97, -RZ, R100.H0_H0 ;  /* 0x20000064ff617230 */ /* 0x008fc40000004100 */
[----:B------:R-:W-:Y:S01]  /*0fb0*/  FADD.FTZ R145, -R173, R98 ;  /* 0x00000062ad917221 */ /* 0x000fe20000010100 */
[--C-:B------:R-:W-:Y:S02]  /*0fc0*/  HADD2.F32 R96, -RZ, R101.reuse.H1_H1 ;  /* 0x30000065ff607230 */ /* 0x100fe40000004100 */
[C---:B------:R-:W-:Y:S01]  /*0fd0*/  FMUL.FTZ R144, R116.reuse, R147 ;  /* 0x0000009374907220 */ /* 0x040fe20000410000 */
[----:B------:R-:W-:Y:S02]  /*0fe0*/  HADD2.F32 R100, -RZ, R100.H1_H1 ;  /* 0x30000064ff647230 */ /* 0x000fe40000004100 */
[----:B------:R-:W-:Y:S01]  /*0ff0*/  FMUL.FTZ R133, R116, R133 ;  /* 0x0000008574857220 */ /* 0x000fe20000410000 */
[----:B------:R-:W-:Y:S01]  /*1000*/  FMUL.FTZ R134, R134, R97 ;  /* 0x0000006186867220 */ /* 0x000fe20000410000 */
[----:B------:R-:W-:Y:S02]  /*1010*/  HADD2.F32 R99, -RZ, R101.H0_H0 ;  /* 0x20000065ff637230 */ /* 0x000fe40000004100 */
[C---:B------:R-:W-:Y:S01]  /*1020*/  FMUL.FTZ R136, R116.reuse, R137 ;  /* 0x0000008974887220 */ /* 0x040fe20000410000 */
        /* <DEDUP_REMOVED lines=16> */
[----:B------:R-:W-:Y:S01]  /*1130*/  FADD.FTZ R98, R99, R138 ;  /* 0x0000008a63627221 */ /* 0x000fe20000010000 */
[----:B------:R-:W-:Y:S01]  /*1140*/  FFMA.FTZ R97, R137, R138, R96 ;  /* 0x0000008a89617223 */ /* 0x000fe20000010060 */
[----:B------:R-:W-:Y:S02]  /*1150*/  HADD2.F32 R102, -RZ, R102.H1_H1 ;  /* 0x30000066ff667230 */ /* 0x000fe40000004100 */
[----:B------:R-:W-:Y:S01]  /*1160*/  FADD.FTZ R105, -R173, R105 ;  /* 0x00000069ad697221 */ /* 0x000fe20000010100 */
[----:B------:R-:W-:Y:S02]  /*1170*/  HADD2.F32 R147, -RZ, R74.H1_H1 ;  /* 0x3000004aff937230 */ /* 0x000fe40000004100 */
[----:B------:R-:W-:Y:S01]  /*1180*/  FMUL.FTZ R145, R116, R149 ;  /* 0x0000009574917220 */ /* 0x000fe20000410000 */
[----:B------:R-:W-:Y:S01]  /*1190*/  FMUL.FTZ R146, R146, R101 ;  /* 0x0000006592927220 */ /* 0x000fe20000410000 */
[----:B------:R-:W-:Y:S01]  /*11a0*/  FADD.FTZ R99, R98, R139 ;  /* 0x0000008b62637221 */ /* 0x000fe20000010000 */
[----:B------:R-:W-:Y:S01]  /*11b0*/  FFMA.FTZ R96, R144, R139, R97 ;  /* 0x0000008b90607223 */ /* 0x000fe20000010061 */
[----:B------:R-:W-:-:S02]  /*11c0*/  HADD2.F32 R150, -RZ, R103.H0_H0 ;  /* 0x20000067ff967230 */ /* 0x000fc40000004100 */
[----:B------:R-:W-:Y:S01]  /*11d0*/  FADD.FTZ R151, -R173, R106 ;  /* 0x0000006aad977221 */ /* 0x000fe20000010100 */
[----:B------:R-:W-:Y:S02]  /*11e0*/  HADD2.F32 R149, -RZ, R75.H0_H0 ;  /* 0x2000004bff957230 */ /* 0x000fe40000004100 */
[----:B------:R-:W-:Y:S01]  /*11f0*/  FMUL.FTZ R147, R147, R102 ;  /* 0x0000006693937220 */ /* 0x000fe20000410000 */
[----:B------:R-:W-:Y:S01]  /*1200*/  FMUL.FTZ R148, R116, R105 ;  /* 0x0000006974947220 */ /* 0x000fe20000410000 */
        /* <DEDUP_REMOVED lines=25> */
.L_x_8676:
[----:B------:R-:W-:Y:S05]  /*13a0*/  BSYNC.RECONVERGENT B1 ;  /* 0x0000000000017941 */ /* 0x000fea0003800200 */
.L_x_8675:
        /* <DEDUP_REMOVED lines=17> */
[----:B------:R-:W5:Y:S04]  /*14c0*/  @P0 LDG.E.128 R76, desc[UR6][R154.64] ;  /* 0x000000069a4c0981 */ /* 0x000f68000c1e1d00 */
[----:B------:R0:W5:Y:S02]  /*14d0*/  @P0 LDG.E.128 R80, desc[UR6][R154.64+0x10] ;  /* 0x000010069a500981 */ /* 0x000164000c1e1d00 */
[--C-:B0-----:R-:W-:Y:S02]  /*14e0*/  HADD2.F32 R155, -RZ, R68.reuse.H1_H1 ;  /* 0x30000044ff9b7230 */ /* 0x101fe40000004100 */
[----:B------:R-:W-:Y:S02]  /*14f0*/  HADD2.F32 R166, -RZ, R71.H0_H0 ;  /* 0x20000047ffa67230 */ /* 0x000fe40000004100 */
[C---:B---3--:R-:W-:Y:S01]  /*1500*/  FADD.FTZ R153, -R173.reuse, R96 ;  /* 0x00000060ad997221 */ /* 0x048fe20000010100 */
[----:B------:R-:W-:Y:S01]  /*1510*/  FADD.FTZ R157, -R173, R97 ;  /* 0x00000061ad9d7221 */ /* 0x000fe20000010100 */
[----:B------:R-:W-:-:S02]  /*1520*/  HADD2.F32 R96, -RZ, R68.H0_H0 ;  /* 0x20000044ff607230 */ /* 0x000fc40000004100 */
[C---:B------:R-:W-:Y:S01]  /*1530*/  FADD.FTZ R159, -R173.reuse, R98 ;  /* 0x00000062ad9f7221 */ /* 0x040fe20000010100 */
[----:B------:R-:W-:Y:S01]  /*1540*/  FMUL.FTZ R153, R116, R153 ;  /* 0x0000009974997220 */ /* 0x000fe20000410000 */
[--C-:B----4-:R-:W-:Y:S02]  /*1550*/  HADD2.F32 R97, -RZ, R104.reuse.H0_H0 ;  /* 0x20000068ff617230 */ /* 0x110fe40000004100 */
[----:B------:R-:W-:Y:S02]  /*1560*/  HADD2.F32 R104, -RZ, R104.H1_H1 ;  /* 0x30000068ff687230 */ /* 0x000fe40000004100 */
[----:B------:R-:W-:Y:S01]  /*1570*/  FADD.FTZ R161, -R173, R99 ;  /* 0x00000063ada17221 */ /* 0x000fe20000010100 */
[----:B------:R-:W-:Y:S01]  /*1580*/  FMUL.FTZ R154, R96, R97 ;  /* 0x00000061609a7220 */ /* 0x000fe20000410000 */
[--C-:B------:R-:W-:Y:S02]  /*1590*/  HADD2.F32 R99, -RZ, R105.reuse.H0_H0 ;  /* 0x20000069ff637230 */ /* 0x100fe40000004100 */
[C---:B------:R-:W-:Y:S01]  /*15a0*/  FMUL.FTZ R156, R116.reuse, R157 ;  /* 0x0000009d749c7220 */ /* 0x040fe20000410000 */
[----:B------:R-:W-:Y:S01]  /*15b0*/  FMUL.FTZ R157, R116, R159 ;  /* 0x0000009f749d7220 */ /* 0x000fe20000410000 */
[----:B------:R-:W-:Y:S01]  /*15c0*/  FADD.FTZ R24, R24, R97 ;  /* 0x0000006118187221 */ /* 0x000fe20000010000 */
[----:B------:R-:W-:Y:S01]  /*15d0*/  FFMA.FTZ R48, R153, R97, R48 ;  /* 0x0000006199307223 */ /* 0x000fe20000010030 */
[----:B------:R-:W-:Y:S01]  /*15e0*/  FMUL.FTZ R155, R155, R104 ;  /* 0x000000689b9b7220 */ /* 0x000fe20000410000 */
[----:B------:R-:W-:Y:S01]  /*15f0*/  FADD.FTZ R96, R177, R154 ;  /* 0x0000009ab1607221 */ /* 0x000fe20000010000 */
[----:B------:R-:W-:Y:S01]  /*1600*/  FFMA.FTZ R97, R153, R154, R176 ;  /* 0x0000009a99617223 */ /* 0x000fe200000100b0 */
[----:B------:R-:W-:-:S02]  /*1610*/  HADD2.F32 R98, -RZ, R105.H1_H1 ;  /* 0x30000069ff627230 */ /* 0x000fc40000004100 */
[-C--:B------:R-:W-:Y:S01]  /*1620*/  FMUL.FTZ R158, R158, R99.reuse ;  /* 0x000000639e9e7220 */ /* 0x080fe20000410000 */
[----:B------:R-:W-:Y:S02]  /*1630*/  HADD2.F32 R159, -RZ, R69.H1_H1 ;  /* 0x30000045ff9f7230 */ /* 0x000fe40000004100 */
[----:B------:R-:W-:Y:S01]  /*1640*/  FADD.FTZ R26, R26, R99 ;  /* 0x000000631a1a7221 */ /* 0x000fe20000010000 */
[----:B------:R-:W-:Y:S01]  /*1650*/  FFMA.FTZ R50, R157, R99, R50 ;  /* 0x000000639d327223 */ /* 0x000fe20000010032 */
[----:B------:R-:W-:Y:S01]  /*1660*/  FMUL.FTZ R160, R116, R161 ;  /* 0x000000a174a07220 */ /* 0x000fe20000410000 */
[----:B------:R-:W-:Y:S01]  /*1670*/  FADD.FTZ R99, R96, R155 ;  /* 0x0000009b60637221 */ /* 0x000fe20000010000 */
[----:B------:R-:W-:Y:S01]  /*1680*/  FFMA.FTZ R96, R156, R155, R97 ;  /* 0x0000009b9c607223 */ /* 0x000fe20000010061 */
[C---:B------:R-:W-:Y:S01]  /*1690*/  FADD.FTZ R163, -R173.reuse, R100 ;  /* 0x00000064ada37221 */ /* 0x040fe20000010100 */
[----:B------:R-:W-:Y:S01]  /*16a0*/  FADD.FTZ R165, -R173, R101 ;  /* 0x00000065ada57221 */ /* 0x000fe20000010100 */
[----:B------:R-:W-:-:S02]  /*16b0*/  HADD2.F32 R101, -RZ, R106.H0_H0 ;  /* 0x2000006aff657230 */ /* 0x000fc40000004100 */
[-C--:B------:R-:W-:Y:S01]  /*16c0*/  FMUL.FTZ R159, R159, R98.reuse ;  /* 0x000000629f9f7220 */ /* 0x080fe20000410000 */
[----:B------:R-:W-:Y:S01]  /*16d0*/  FADD.FTZ R27, R27, R98 ;  /* 0x000000621b1b7221 */ /* 0x000fe20000010000 */
[----:B------:R-:W-:Y:S01]  /*16e0*/  FFMA.FTZ R51, R160, R98, R51 ;  /* 0x00000062a0337223 */ /* 0x000fe20000010033 */
[----:B------:R-:W-:Y:S01]  /*16f0*/  FADD.FTZ R98, R99, R158 ;  /* 0x0000009e63627221 */ /* 0x000fe20000010000 */
[----:B------:R-:W-:Y:S01]  /*1700*/  FFMA.FTZ R97, R157, R158, R96 ;  /* 0x0000009e9d617223 */ /* 0x000fe20000010060 */
[----:B------:R-:W-:Y:S01]  /*1710*/  FMUL.FTZ R161, R116, R163 ;  /* 0x000000a374a17220 */ /* 0x000fe20000410000 */
[----:B------:R-:W-:Y:S02]  /*1720*/  HADD2.F32 R106, -RZ, R106.H1_H1 ;  /* 0x3000006aff6a7230 */ /* 0x000fe40000004100 */
[----:B------:R-:W-:Y:S01]  /*1730*/  FMUL.FTZ R162, R162, R101 ;  /* 0x00000065a2a27220 */ /* 0x000fe20000410000 */
[----:B------:R-:W-:Y:S02]  /*1740*/  HADD2.F32 R163, -RZ, R70.H1_H1 ;  /* 0x30000046ffa37230 */ /* 0x000fe40000004100 */
[----:B------:R-:W-:Y:S01]  /*1750*/  FADD.FTZ R99, R98, R159 ;  /* 0x0000009f62637221 */ /* 0x000fe20000010000 */
[----:B------:R-:W-:Y:S01]  /*1760*/  FFMA.FTZ R96, R160, R159, R97 ;  /* 0x0000009fa0607223 */ /* 0x000fe20000010061 */
[C---:B------:R-:W-:Y:S01]  /*1770*/  FADD.FTZ R167, -R173.reuse, R102 ;  /* 0x00000066ada77221 */ /* 0x040fe20000010100 */
[----:B------:R-:W-:Y:S01]  /*1780*/  FADD.FTZ R173, -R173, R103 ;  /* 0x00000067adad7221 */ /* 0x000fe20000010100 */
[----:B------:R-:W-:-:S02]  /*1790*/  HADD2.F32 R103, -RZ, R107.H0_H0 ;  /* 0x2000006bff677230 */ /* 0x000fc40000004100 */
[C---:B------:R-:W-:Y:S01]  /*17a0*/  FMUL.FTZ R164, R116.reuse, R165 ;  /* 0x000000a574a47220 */ /* 0x040fe20000410000 */
[----:B------:R-:W-:Y:S01]  /*17b0*/  FMUL.FTZ R163, R163, R106 ;  /* 0x0000006aa3a37220 */ /* 0x000fe20000410000 */
[----:B------:R-:W-:Y:S01]  /*17c0*/  FADD.FTZ R98, R99, R162 ;  /* 0x000000a263627221 */ /* 0x000fe20000010000 */
[----:B------:R-:W-:Y:S01]  /*17d0*/  FFMA.FTZ R97, R161, R162, R96 ;  /* 0x000000a2a1617223 */ /* 0x000fe20000010060 */
[----:B------:R-:W-:Y:S02]  /*17e0*/  HADD2.F32 R107, -RZ, R107.H1_H1 ;  /* 0x3000006bff6b7230 */ /* 0x000fe40000004100 */
        /* <DEDUP_REMOVED lines=22> */
.L_x_8672:
        /* <DEDUP_REMOVED lines=35> */
.L_x_8678:
        /* <DEDUP_REMOVED lines=29> */
.L_x_8677:
[----:B------:R-:W-:Y:S05]  /*1d50*/  BSYNC.RECONVERGENT B0 ;  /* 0x0000000000007941 */ /* 0x000fea0003800200 */
.L_x_8671:
        /* <DEDUP_REMOVED lines=20> */
.L_x_8797:
[----:B------:R-:W-:Y:S01]  /*1ea0*/  @P2 IADD3 R99, PT, PT, R170, -0x1, RZ ;  /* 0xffffffffaa632810 */ /* 0x000fe20007ffe0ff */
[----:B--2---:R-:W-:Y:S01]  /*1eb0*/  FADD.FTZ R98, R102, R97 ;  /* 0x0000006166627221 */ /* 0x004fe20000010000 */
[----:B------:R-:W-:Y:S01]  /*1ec0*/  ISETP.NE.AND P0, PT, RZ, UR8, PT ;  /* 0x00000008ff007c0c */ /* 0x000fe2000bf05270 */
[----:B------:R-:W-:Y:S01]  /*1ed0*/  BSSY.RECONVERGENT B1, `(.L_x_8680) ;  /* 0x00001d6000017945 */ /* 0x000fe20003800200 */
[----:B------:R-:W-:Y:S01]  /*1ee0*/  MOV R97, R171 ;  /* 0x000000ab00617202 */ /* 0x000fe20000000f00 */
[----:B------:R-:W-:Y:S02]  /*1ef0*/  @P2 IMAD R100, R99, R2, RZ ;  /* 0x0000000263642224 */ /* 0x000fe400078e02ff */
[----:B-1----:R-:W-:Y:S01]  /*1f00*/  FADD.FTZ R99, R103, R96 ;  /* 0x0000006067637221 */ /* 0x002fe20000010000 */
[----:B------:R-:W-:Y:S02]  /*1f10*/  HFMA2 R96, -RZ, RZ, 0, 0 ;  /* 0x00000000ff607431 */ /* 0x000fe400000001ff */
[----:B------:R-:W-:Y:S01]  /*1f20*/  FMUL.FTZ R98, R98, UR9 ;  /* 0x0000000962627c20 */ /* 0x000fe20008410000 */
[----:B------:R-:W-:Y:S01]  /*1f30*/  @P2 SHF.R.S32.HI R101, RZ, 0x1f, R100 ;  /* 0x0000001fff652819 */ /* 0x000fe20000011464 */
[----:B------:R-:W-:-:S03]  /*1f40*/  FMUL.FTZ R99, R99, UR9 ;  /* 0x0000000963637c20 */ /* 0x000fc60008410000 */
[----:B------:R-:W-:Y:S02]  /*1f50*/  @P2 LEA.HI R101, R101, R100, RZ, 0x3 ;  /* 0x0000006465652211 */ /* 0x000fe400078f18ff */
        /* <DEDUP_REMOVED lines=25> */
.L_x_8686:
[----:B------:R-:W-:Y:S05]  /*20f0*/  BSYNC.RECONVERGENT B2 ;  /* 0x0000000000027941 */ /* 0x000fea0003800200 */
.L_x_8685:
        /* <DEDUP_REMOVED lines=13> */
.L_x_8688:
[----:B------:R-:W-:Y:S05]  /*21d0*/  BSYNC.RECONVERGENT B2 ;  /* 0x0000000000027941 */ /* 0x000fea0003800200 */
.L_x_8687:
        /* <DEDUP_REMOVED lines=13> */
.L_x_8690:
[----:B------:R-:W-:Y:S05]  /*22b0*/  BSYNC.RECONVERGENT B2 ;  /* 0x0000000000027941 */ /* 0x000fea0003800200 */
.L_x_8689:
        /* <DEDUP_REMOVED lines=13> */
.L_x_8692:
[----:B------:R-:W-:Y:S05]  /*2390*/  BSYNC.RECONVERGENT B2 ;  /* 0x0000000000027941 */ /* 0x000fea0003800200 */
.L_x_8691:
        /* <DEDUP_REMOVED lines=13> */
.L_x_8694:
[----:B------:R-:W-:Y:S05]  /*2470*/  BSYNC.RECONVERGENT B2 ;  /* 0x0000000000027941 */ /* 0x000fea0003800200 */
.L_x_8693:
        /* <DEDUP_REMOVED lines=13> */
.L_x_8696:
[----:B------:R-:W-:Y:S05]  /*2550*/  BSYNC.RECONVERGENT B2 ;  /* 0x0000000000027941 */ /* 0x000fea0003800200 */
.L_x_8695:
        /* <DEDUP_REMOVED lines=13> */
.L_x_8698:
[----:B------:R-:W-:Y:S05]  /*2630*/  BSYNC.RECONVERGENT B2 ;  /* 0x0000000000027941 */ /* 0x000fea0003800200 */
.L_x_8697:
        /* <DEDUP_REMOVED lines=14> */
.L_x_8684:
        /* <DEDUP_REMOVED lines=46> */
.L_x_8701:
[----:B------:R-:W-:Y:S05]  /*2a00*/  BSYNC.RECONVERGENT B2 ;  /* 0x0000000000027941 */ /* 0x000fea0003800200 */
.L_x_8700:
        /* <DEDUP_REMOVED lines=13> */
.L_x_8703:
[----:B------:R-:W-:Y:S05]  /*2ae0*/  BSYNC.RECONVERGENT B2 ;  /* 0x0000000000027941 */ /* 0x000fea0003800200 */
.L_x_8702:
        /* <DEDUP_REMOVED lines=13> */
.L_x_8705:
[----:B------:R-:W-:Y:S05]  /*2bc0*/  BSYNC.RECONVERGENT B2 ;  /* 0x0000000000027941 */ /* 0x000fea0003800200 */
.L_x_8704:
        /* <DEDUP_REMOVED lines=13> */
.L_x_8707:
[----:B------:R-:W-:Y:S05]  /*2ca0*/  BSYNC.RECONVERGENT B2 ;  /* 0x0000000000027941 */ /* 0x000fea0003800200 */
.L_x_8706:
        /* <DEDUP_REMOVED lines=13> */
.L_x_8709:
[----:B------:R-:W-:Y:S05]  /*2d80*/  BSYNC.RECONVERGENT B2 ;  /* 0x0000000000027941 */ /* 0x000fea0003800200 */
.L_x_8708:
        /* <DEDUP_REMOVED lines=13> */
.L_x_8711:
[----:B------:R-:W-:Y:S05]  /*2e60*/  BSYNC.RECONVERGENT B2 ;  /* 0x0000000000027941 */ /* 0x000fea0003800200 */
.L_x_8710:
        /* <DEDUP_REMOVED lines=13> */
.L_x_8713:
[----:B------:R-:W-:Y:S05]  /*2f40*/  BSYNC.RECONVERGENT B2 ;  /* 0x0000000000027941 */ /* 0x000fea0003800200 */
.L_x_8712:
[----:B------:R-:W-:Y:S05]  /*2f50*/  @!P2 BRA `(.L_x_8699) ;  /* 0x0000000c0004a947 */ /* 0x000fea0003800000 */
[----:B------:R-:W-:Y:S01]  /*2f60*/  FMUL.FTZ R100, R95, UR13 ;  /* 0x0000000d5f647c20 */ /* 0x000fe20008410000 */
[----:B-----5:R-:W-:-:S03]  /*2f70*/  ISETP.GE.U32.AND P0, PT, R112, RZ, PT ;  /* 0x000000ff7000720c */ /* 0x020fc60003f06070 */
[----:B------:R-:W-:Y:S01]  /*2f80*/  FMUL.FTZ R100, R100, UR12 ;  /* 0x0000000c64647c20 */ /* 0x000fe20008410000 */
[----:B------:R-:W-:-:S04]  /*2f90*/  ISETP.GE.U32.AND.EX P0, PT, R113, 0x1000000, PT, P0 ;  /* 0x010000007100780c */ /* 0x000fc80003f06100 */
[----:B------:R-:W-:-:S04]  /*2fa0*/  FSEL R100, R100, RZ, P0 ;  /* 0x000000ff64647208 */ /* 0x000fc80000000000 */
[----:B------:R-:W-:-:S04]  /*2fb0*/  F2FP.F16.F32.PACK_AB R100, RZ, R100 ;  /* 0x00000064ff64723e */ /* 0x000fc800000000ff */
[----:B------:R-:W-:Y:S01]  /*2fc0*/  PRMT R87, R87, 0x5410, R100 ;  /* 0x0000541057577816 */ /* 0x000fe20000000064 */
[----:B------:R-:W-:Y:S06]  /*2fd0*/  BRA `(.L_x_8699) ;  /* 0x0000000800e47947 */ /* 0x000fec0003800000 */
.L_x_8683:
[----:B------:R-:W-:Y:S02]  /*2fe0*/  MOV R174, UR20 ;  /* 0x0000001400ae7c02 */ /* 0x000fe40008000f00 */
[----:B------:R-:W-:Y:S02]  /*2ff0*/  MOV R175, UR21 ;  /* 0x0000001500af7c02 */ /* 0x000fe40008000f00 */
        /* <DEDUP_REMOVED lines=31> */
[----:B------:R-:W-:-:S02]  /*31f0*/  @P2 LOP3.LUT P0, RZ, R112, 0xff, RZ, 0xc0, !PT ;  /* 0x000000ff70ff2812 */ /* 0x000fc4000780c0ff */
[----:B------:R-:W-:Y:S01]  /*3200*/  MOV R182, R13 ;  /* 0x0000000d00b67202 */ /* 0x000fe20000000f00 */
[----:B------:R-:W-:Y:S01]  /*3210*/  @P1 FFMA.FTZ R182, R116, R186, R13 ;  /* 0x000000ba74b61223 */ /* 0x000fe2000001000d */
[----:B0-----:R-:W-:Y:S01]  /*3220*/  @P2 FMUL.FTZ R177, R104, R173 ;  /* 0x000000ad68b12220 */ /* 0x001fe20000410000 */
[----:B------:R-:W-:Y:S01]  /*3230*/  @P2 FMUL.FTZ R173, R171, R170 ;  /* 0x000000aaabad2220 */ /* 0x000fe20000410000 */
[----:B------:R-:W0:Y:S01]  /*3240*/  @P2 LDC.64 R102, c[0x0][0x408] ;  /* 0x00010200ff662b82 */ /* 0x000e220000000a00 */
[----:B------:R-:W-:Y:S01]  /*3250*/  MOV R184, R14 ;  /* 0x0000000e00b87202 */ /* 0x000fe20000000f00 */
[----:B------:R-:W-:Y:S01]  /*3260*/  @P2 FMUL.FTZ R172, R177, R172 ;  /* 0x000000acb1ac2220 */ /* 0x000fe20000410000 */
[----:B------:R-:W-:Y:S01]  /*3270*/  @P1 FADD.FTZ R177, R129, -R188 ;  /* 0x800000bc81b11221 */ /* 0x000fe20000010000 */
[----:B------:R-:W-:Y:S02]  /*3280*/  @P2 LOP3.LUT P5, RZ, R112, 0xff00, RZ, 0xc0, !PT ;  /* 0x0000ff0070ff2812 */ /* 0x000fe400078ac0ff */
[----:B------:R-:W-:Y:S01]  /*3290*/  @P2 FSEL R173, R173, RZ, P0 ;  /* 0x000000ffadad2208 */ /* 0x000fe20000000000 */
[----:B------:R-:W-:Y:S01]  /*32a0*/  @P1 FFMA.FTZ R184, R116, R177, R14 ;  /* 0x000000b174b81223 */ /* 0x000fe2000001000e */
        /* <DEDUP_REMOVED lines=9> */
[----:B------:R-:W-:Y:S02]  /*3340*/  @P2 F2FP.F16.F32.PACK_AB R173, RZ, R173 ;  /* 0x000000adffad223e */ /* 0x000fe400000000ff */
[----:B------:R-:W-:Y:S01]  /*3350*/  @P2 F2FP.F16.F32.PACK_AB R172, RZ, R172 ;  /* 0x000000acffac223e */ /* 0x000fe200000000ff */
[----:B------:R-:W-:Y:S01]  /*3360*/  @P2 FMUL.FTZ R100, R101, R100 ;  /* 0x0000006465642220 */ /* 0x000fe20000410000 */
[----:B------:R-:W-:Y:S01]  /*3370*/  @P2 PRMT R84, R173, 0x7610, R84 ;  /* 0x00007610ad542816 */ /* 0x000fe20000000054 */
[----:B0-----:R-:W-:-:S03]  /*3380*/  @P2 FMUL.FTZ R103, R178, R103 ;  /* 0x00000067b2672220 */ /* 0x001fc60000410000 */
[----:B------:R-:W-:Y:S01]  /*3390*/  @P2 FSEL R100, R100, RZ, P6 ;  /* 0x000000ff64642208 */ /* 0x000fe20003000000 */
[----:B------:R-:W-:Y:S01]  /*33a0*/  @P2 FMUL.FTZ R102, R103, R102 ;  /* 0x0000006667662220 */ /* 0x000fe20000410000 */
[C---:B------:R-:W-:Y:S02]  /*33b0*/  @P2 LOP3.LUT P6, RZ, R113.reuse, 0xff00, RZ, 0xc0, !PT ;  /* 0x0000ff0071ff2812 */ /* 0x040fe400078cc0ff */
[----:B------:R-:W-:Y:S01]  /*33c0*/  @P2 F2FP.F16.F32.PACK_AB R100, RZ, R100 ;  /* 0x00000064ff64223e */ /* 0x000fe200000000ff */
[----:B---3--:R-:W-:Y:S01]  /*33d0*/  @P2 FMUL.FTZ R105, R180, R105 ;  /* 0x00000069b4692220 */ /* 0x008fe20000410000 */
[----:B------:R-:W-:Y:S02]  /*33e0*/  @P2 FSEL R102, R102, RZ, P0 ;  /* 0x000000ff66662208 */ /* 0x000fe40000000000 */
[----:B------:R-:W-:Y:S01]  /*33f0*/  @P2 LOP3.LUT P0, RZ, R113, 0xff0000, RZ, 0xc0, !PT ;  /* 0x00ff000071ff2812 */ /* 0x000fe2000780c0ff */
[----:B------:R-:W-:Y:S01]  /*3400*/  @P2 FMUL.FTZ R104, R105, R104 ;  /* 0x0000006869682220 */ /* 0x000fe20000410000 */
[----:B------:R-:W-:-:S02]  /*3410*/  @P2 FSEL R106, R106, RZ, P6 ;  /* 0x000000ff6a6a2208 */ /* 0x000fc40003000000 */
[----:B------:R-:W-:Y:S01]  /*3420*/  @P2 F2FP.F16.F32.PACK_AB R102, RZ, R102 ;  /* 0x00000066ff66223e */ /* 0x000fe200000000ff */
[----:B--2---:R-:W-:Y:S01]  /*3430*/  @P2 FMUL.FTZ R171, R184, R171 ;  /* 0x000000abb8ab2220 */ /* 0x004fe20000410000 */
[----:B------:R-:W-:Y:S02]  /*3440*/  @P2 FSEL R104, R104, RZ, P5 ;  /* 0x000000ff68682208 */ /* 0x000fe40002800000 */
[----:B------:R-:W-:Y:S01]  /*3450*/  @P2 F2FP.F16.F32.PACK_AB R106, RZ, R106 ;  /* 0x0000006aff6a223e */ /* 0x000fe200000000ff */
[----:B------:R-:W-:Y:S01]  /*3460*/  @P2 FMUL.FTZ R170, R171, R170 ;  /* 0x000000aaabaa2220 */ /* 0x000fe20000410000 */
[----:B------:R-:W-:Y:S02]  /*3470*/  @P2 F2FP.F16.F32.PACK_AB R104, RZ, R104 ;  /* 0x00000068ff68223e */ /* 0x000fe400000000ff */
[----:B------:R-:W-:Y:S02]  /*3480*/  @P2 PRMT R85, R100, 0x7610, R85 ;  /* 0x0000761064552816 */ /* 0x000fe40000000055 */
[----:B------:R-:W-:-:S02]  /*3490*/  @P2 FSEL R170, R170, RZ, P0 ;  /* 0x000000ffaaaa2208 */ /* 0x000fc40000000000 */
[----:B------:R-:W-:Y:S02]  /*34a0*/  @P2 PRMT R86, R104, 0x7610, R86 ;  /* 0x0000761068562816 */ /* 0x000fe40000000056 */
[----:B------:R-:W-:Y:S02]  /*34b0*/  @P2 F2FP.F16.F32.PACK_AB R170, RZ, R170 ;  /* 0x000000aaffaa223e */ /* 0x000fe400000000ff */
        /* <DEDUP_REMOVED lines=14> */
[----:B------:R-:W-:-:S04]  /*35a0*/  F2FP.F16.F32.PACK_AB R100, RZ, R100 ;  /* 0x00000064ff64723e */ /* 0x000fc800000000ff */
[----:B------:R-:W-:Y:S01]  /*35b0*/  PRMT R87, R87, 0x5410, R100 ;  /* 0x0000541057577816 */ /* 0x000fe20000000064 */
[----:B------:R-:W-:Y:S06]  /*35c0*/  BRA `(.L_x_8699) ;  /* 0x0000000400687947 */ /* 0x000fec0003800000 */
.L_x_8714:
[----:B------:R-:W1:Y:S01]  /*35d0*/  @P2 LDC.64 R94, c[0x0][0x408] ;  /* 0x00010200ff5e2b82 */ /* 0x000e620000000a00 */
[-CC-:B------:R-:W-:Y:S01]  /*35e0*/  @P1 FFMA.FTZ R88, R124, R98.reuse, R99.reuse ;  /* 0x000000627c581223 */ /* 0x180fe20000010063 */
[-CC-:B------:R-:W-:Y:S01]  /*35f0*/  @P1 FFMA.FTZ R89, R121, R98.reuse, R99.reuse ;  /* 0x0000006279591223 */ /* 0x180fe20000010063 */
[-CC-:B------:R-:W-:Y:S01]  /*3600*/  @P1 FFMA.FTZ R93, R132, R98.reuse, R99.reuse ;  /* 0x00000062845d1223 */ /* 0x180fe20000010063 */
[----:B-----5:R-:W-:Y:S01]  /*3610*/  MOV R91, R19 ;  /* 0x00000013005b7202 */ /* 0x020fe20000000f00 */
[----:B------:R-:W-:Y:S01]  /*3620*/  @P1 FADD.FTZ R92, R123, -R88 ;  /* 0x800000587b5c1221 */ /* 0x000fe20000010000 */
[----:B------:R-:W-:Y:S01]  /*3630*/  @P1 FFMA.FTZ R106, R128, R98, R99 ;  /* 0x00000062806a1223 */ /* 0x000fe20000010063 */
[----:B------:R-:W-:Y:S01]  /*3640*/  @P1 FADD.FTZ R100, R130, -R93 ;  /* 0x8000005d82641221 */ /* 0x000fe20000010000 */
[----:B------:R-:W2:Y:S01]  /*3650*/  @P2 LDC.64 R104, c[0x0][0x408] ;  /* 0x00010200ff682b82 */ /* 0x000ea20000000a00 */
[----:B------:R-:W-:Y:S01]  /*3660*/  @P1 FADD.FTZ R93, R122, -R89 ;  /* 0x800000597a5d1221 */ /* 0x000fe20000010000 */
[C---:B------:R-:W-:Y:S01]  /*3670*/  @P1 FFMA.FTZ R91, R116.reuse, R92, R19 ;  /* 0x0000005c745b1223 */ /* 0x040fe20000010013 */
[----:B------:R-:W-:Y:S01]  /*3680*/  MOV R90, R18 ;  /* 0x00000012005a7202 */ /* 0x000fe20000000f00 */
[----:B------:R-:W-:Y:S01]  /*3690*/  @P1 FADD.FTZ R106, R127, -R106 ;  /* 0x8000006a7f6a1221 */ /* 0x000fe20000010000 */
[C---:B------:R-:W-:Y:S01]  /*36a0*/  @P1 FFMA.FTZ R90, R116.reuse, R93, R18 ;  /* 0x0000005d745a1223 */ /* 0x040fe20000010012 */
[----:B------:R-:W-:Y:S01]  /*36b0*/  @P1 FFMA.FTZ R173, R125, R98, R99 ;  /* 0x000000627dad1223 */ /* 0x000fe20000010063 */
[----:B------:R-:W-:Y:S01]  /*36c0*/  MOV R93, R13 ;  /* 0x0000000d005d7202 */ /* 0x000fe20000000f00 */
[----:B------:R-:W3:Y:S01]  /*36d0*/  @P2 LDC.64 R170, c[0x0][0x408] ;  /* 0x00010200ffaa2b82 */ /* 0x000ee20000000a00 */
[----:B------:R-:W-:Y:S01]  /*36e0*/  @P1 FFMA.FTZ R93, R116, R106, R13 ;  /* 0x0000006a745d1223 */ /* 0x000fe2000001000d */
[----:B------:R-:W-:Y:S01]  /*36f0*/  MOV R176, R15 ;  /* 0x0000000f00b07202 */ /* 0x000fe20000000f00 */
[----:B------:R-:W-:Y:S01]  /*3700*/  @P1 FADD.FTZ R173, R126, -R173 ;  /* 0x800000ad7ead1221 */ /* 0x000fe20000010000 */
[C---:B------:R-:W-:Y:S01]  /*3710*/  @P1 FFMA.FTZ R176, R116.reuse, R100, R15 ;  /* 0x0000006474b01223 */ /* 0x040fe2000001000f */
[--C-:B------:R-:W-:Y:S01]  /*3720*/  @P1 FFMA.FTZ R178, R131, R98, R99.reuse ;  /* 0x0000006283b21223 */ /* 0x100fe20000010063 */
[----:B------:R-:W-:Y:S01]  /*3730*/  MOV R92, R12 ;  /* 0x0000000c005c7202 */ /* 0x000fe20000000f00 */
[----:B------:R-:W-:Y:S01]  /*3740*/  @P1 FFMA.FTZ R92, R116, R173, R12 ;  /* 0x000000ad745c1223 */ /* 0x000fe2000001000c */
[----:B------:R-:W4:Y:S01]  /*3750*/  @P2 LDC.64 R88, c[0x0][0x408] ;  /* 0x00010200ff582b82 */ /* 0x000f220000000a00 */
[----:B-1----:R-:W-:Y:S01]  /*3760*/  @P2 FMUL.FTZ R107, R91, R95 ;  /* 0x0000005f5b6b2220 */ /* 0x002fe20000410000 */
[----:B------:R-:W-:Y:S01]  /*3770*/  @P1 FADD.FTZ R173, R129, -R178 ;  /* 0x800000b281ad1221 */ /* 0x000fe20000010000 */
[--C-:B------:R-:W-:Y:S01]  /*3780*/  @P1 FFMA.FTZ R178, R120, R98, R99.reuse ;  /* 0x0000006278b21223 */ /* 0x100fe20000010063 */
[----:B------:R-:W-:Y:S01]  /*3790*/  @P2 LOP3.LUT P0, RZ, R112, 0xff0000, RZ, 0xc0, !PT ;  /* 0x00ff000070ff2812 */ /* 0x000fe2000780c0ff */
[----:B------:R-:W-:Y:S01]  /*37a0*/  @P2 FMUL.FTZ R172, R107, R94 ;  /* 0x0000005e6bac2220 */ /* 0x000fe20000410000 */
[----:B------:R-:W-:Y:S01]  /*37b0*/  MOV R94, R14 ;  /* 0x0000000e005e7202 */ /* 0x000fe20000000f00 */
[----:B------:R-:W-:Y:S01]  /*37c0*/  @P1 FFMA.FTZ R94, R116, R173, R14 ;  /* 0x000000ad745e1223 */ /* 0x000fe2000001000e */
[----:B--2---:R-:W-:Y:S01]  /*37d0*/  @P2 FMUL.FTZ R105, R90, R105 ;  /* 0x000000695a692220 */ /* 0x004fe20000410000 */
[----:B0-----:R-:W0:Y:S01]  /*37e0*/  @P2 LDC.64 R102, c[0x0][0x408] ;  /* 0x00010200ff662b82 */ /* 0x001e220000000a00 */
[----:B------:R-:W-:Y:S01]  /*37f0*/  @P1 FFMA.FTZ R173, R3, R98, R99 ;  /* 0x0000006203ad1223 */ /* 0x000fe20000010063 */
[----:B------:R-:W-:Y:S01]  /*3800*/  @P1 FADD.FTZ R178, R119, -R178 ;  /* 0x800000b277b21221 */ /* 0x000fe20000010000 */
[----:B------:R-:W-:Y:S01]  /*3810*/  @P2 FMUL.FTZ R95, R105, R104 ;  /* 0x00000068695f2220 */ /* 0x000fe20000410000 */
[C---:B------:R-:W-:Y:S01]  /*3820*/  @P2 LOP3.LUT P5, RZ, R113.reuse, 0xff, RZ, 0xc0, !PT ;  /* 0x000000ff71ff2812 */ /* 0x040fe200078ac0ff */
[----:B------:R-:W-:Y:S01]  /*3830*/  @P1 FADD.FTZ R173, R118, -R173 ;  /* 0x800000ad76ad1221 */ /* 0x000fe20000010000 */
[----:B------:R-:W-:Y:S01]  /*3840*/  @P2 LOP3.LUT P6, RZ, R113, 0xff00, RZ, 0xc0, !PT ;  /* 0x0000ff0071ff2812 */ /* 0x000fe200078cc0ff */
[----:B---3--:R-:W-:Y:S01]  /*3850*/  @P2 FMUL.FTZ R171, R92, R171 ;  /* 0x000000ab5cab2220 */ /* 0x008fe20000410000 */
[----:B------:R-:W1:Y:S01]  /*3860*/  @P2 LDC.64 R106, c[0x0][0x408] ;  /* 0x00010200ff6a2b82 */ /* 0x000e620000000a00 */
[----:B------:R-:W-:-:S02]  /*3870*/  @P2 FSEL R95, R95, RZ, P0 ;  /* 0x000000ff5f5f2208 */ /* 0x000fc40000000000 */
[----:B------:R-:W-:Y:S01]  /*3880*/  @P2 FMUL.FTZ R170, R171, R170 ;  /* 0x000000aaabaa2220 */ /* 0x000fe20000410000 */
[----:B------:R-:W-:Y:S02]  /*3890*/  @P2 LOP3.LUT P0, RZ, R112, 0xff000000, RZ, 0xc0, !PT ;  /* 0xff00000070ff2812 */ /* 0x000fe4000780c0ff */
[----:B------:R-:W-:Y:S01]  /*38a0*/  @P2 F2FP.F16.F32.PACK_AB R95, RZ, R95 ;  /* 0x0000005fff5f223e */ /* 0x000fe200000000ff */
[----:B----4-:R-:W-:Y:S01]  /*38b0*/  @P2 FMUL.FTZ R89, R93, R89 ;  /* 0x000000595d592220 */ /* 0x010fe20000410000 */
[----:B------:R-:W2:Y:S01]  /*38c0*/  @P2 LDC.64 R100, c[0x0][0x408] ;  /* 0x00010200ff642b82 */ /* 0x000ea20000000a00 */
[----:B------:R-:W-:Y:S02]  /*38d0*/  @P2 FSEL R170, R170, RZ, P5 ;  /* 0x000000ffaaaa2208 */ /* 0x000fe40002800000 */
        /* <DEDUP_REMOVED lines=21> */
[----:B------:R-:W-:Y:S02]  /*3a30*/  @P2 F2FP.F16.F32.PACK_AB R170, RZ, R170 ;  /* 0x000000aaffaa223e */ /* 0x000fe400000000ff */
[----:B------:R-:W-:Y:S01]  /*3a40*/  @P2 F2FP.F16.F32.PACK_AB R102, RZ, R102 ;  /* 0x00000066ff66223e */ /* 0x000fe200000000ff */
[----:B---3--:R-:W-:Y:S01]  /*3a50*/  @P2 FMUL.FTZ R105, R89, R105 ;  /* 0x0000006959692220 */ /* 0x008fe20000410000 */
        /* <DEDUP_REMOVED lines=8> */
[----:B------:R-:W-:Y:S02]  /*3ae0*/  @P2 F2FP.F16.F32.PACK_AB R104, RZ, R104 ;  /* 0x00000068ff68223e */ /* 0x000fe400000000ff */
        /* <DEDUP_REMOVED lines=8> */
.L_x_8699:
[----:B------:R-:W-:Y:S05]  /*3b70*/  BSYNC.RECONVERGENT B0 ;  /* 0x0000000000007941 */ /* 0x000fea0003800200 */
.L_x_8682:
        /* <DEDUP_REMOVED lines=11> */
.L_x_8681:
[----:B------:R-:W-:Y:S05]  /*3c30*/  BSYNC.RECONVERGENT B1 ;  /* 0x0000000000017941 */ /* 0x000fea0003800200 */
.L_x_8680:
        /* <DEDUP_REMOVED lines=10> */
[----:B------:R-:W2:Y:S01]  /*3ce0*/  @P2 LDC.64 R106, c[0x0][0x408] ;  /* 0x00010200ff6a2b82 */ /* 0x000ea20000000a00 */
[-CC-:B-1----:R-:W-:Y:S01]  /*3cf0*/  @P1 FFMA.FTZ R91, R133, R98.reuse, R99.reuse ;  /* 0x00000062855b1223 */ /* 0x182fe20000010063 */
[-CC-:B0-----:R-:W-:Y:S01]  /*3d00*/  @P1 FFMA.FTZ R103, R152, R98.reuse, R99.reuse ;  /* 0x0000006298671223 */ /* 0x181fe20000010063 */
[----:B------:R-:W-:Y:S01]  /*3d10*/  @P1 FFMA.FTZ R90, R136, R98, R99 ;  /* 0x00000062885a1223 */ /* 0x000fe20000010063 */
[----:B-----5:R-:W-:Y:S01]  /*3d20*/  MOV R88, R8 ;  /* 0x0000000800587202 */ /* 0x020fe20000000f00 */
[----:B------:R-:W-:Y:S01]  /*3d30*/  @P1 FADD.FTZ R91, R134, -R91 ;  /* 0x8000005b865b1221 */ /* 0x000fe20000010000 */
[----:B------:R-:W-:Y:S01]  /*3d40*/  @P1 FADD.FTZ R103, R150, -R103 ;  /* 0x8000006796671221 */ /* 0x000fe20000010000 */
[----:B------:R-:W-:Y:S01]  /*3d50*/  @P1 FADD.FTZ R90, R135, -R90 ;  /* 0x8000005a875a1221 */ /* 0x000fe20000010000 */
[----:B------:R-:W0:Y:S01]  /*3d60*/  @P2 LDC.64 R100, c[0x0][0x408] ;  /* 0x00010200ff642b82 */ /* 0x000e220000000a00 */
[----:B------:R-:W-:Y:S01]  /*3d70*/  @P1 FFMA.FTZ R88, R116, R91, R8 ;  /* 0x0000005b74581223 */ /* 0x000fe20000010008 */
[----:B------:R-:W-:Y:S01]  /*3d80*/  @P1 FFMA.FTZ R102, R144, R98, R99 ;  /* 0x0000006290661223 */ /* 0x000fe20000010063 */
[----:B------:R-:W-:Y:S01]  /*3d90*/  MOV R174, R7 ;  /* 0x0000000700ae7202 */ /* 0x000fe20000000f00 */
[C---:B------:R-:W-:Y:S01]  /*3da0*/  @P1 FFMA.FTZ R174, R116.reuse, R103, R7 ;  /* 0x0000006774ae1223 */ /* 0x040fe20000010007 */
[----:B------:R-:W-:Y:S01]  /*3db0*/  MOV R89, R9 ;  /* 0x0000000900597202 */ /* 0x000fe20000000f00 */
[----:B------:R-:W-:Y:S01]  /*3dc0*/  @P1 FFMA.FTZ R89, R116, R90, R9 ;  /* 0x0000005a74591223 */ /* 0x000fe20000010009 */
[----:B------:R-:W-:Y:S01]  /*3dd0*/  @P1 FFMA.FTZ R105, R137, R98, R99 ;  /* 0x0000006289691223 */ /* 0x000fe20000010063 */
[----:B------:R-:W1:Y:S01]  /*3de0*/  @P2 LDC.64 R92, c[0x0][0x408] ;  /* 0x00010200ff5c2b82 */ /* 0x000e620000000a00 */
        /* <DEDUP_REMOVED lines=8> */
[----:B--2---:R-:W-:Y:S01]  /*3e70*/  @P2 FMUL.FTZ R103, R88, R107 ;  /* 0x0000006b58672220 */ /* 0x004fe20000410000 */
        /* <DEDUP_REMOVED lines=12> */
[----:B-1----:R-:W-:Y:S01]  /*3f40*/  @P2 FMUL.FTZ R171, R91, R93 ;  /* 0x0000005d5bab2220 */ /* 0x002fe20000410000 */
        /* <DEDUP_REMOVED lines=12> */
[----:B------:R-:W-:-:S02]  /*4010*/  @P2 F2FP.F16.F32.PACK_AB R95, RZ, R93 ;  /* 0x0000005dff5f223e */ /* 0x000fc400000000ff */
        /* <DEDUP_REMOVED lines=10> */
[----:B------:R-:W-:-:S02]  /*40c0*/  @P2 F2FP.F16.F32.PACK_AB R107, RZ, R107 ;  /* 0x0000006bff6b223e */ /* 0x000fc400000000ff */
[----:B------:R-:W-:Y:S01]  /*40d0*/  @P2 FSEL R102, R102, RZ, P0 ;  /* 0x000000ff66662208 */ /* 0x000fe20000000000 */
[----:B------:R-:W-:Y:S01]  /*40e0*/  @P2 FMUL.FTZ R100, R101, R100 ;  /* 0x0000006465642220 */ /* 0x000fe20000410000 */
[----:B------:R-:W-:Y:S02]  /*40f0*/  @P2 F2FP.F16.F32.PACK_AB R106, RZ, R106 ;  /* 0x0000006aff6a223e */ /* 0x000fe400000000ff */
[----:B------:R-:W-:Y:S01]  /*4100*/  @P2 F2FP.F16.F32.PACK_AB R102, RZ, R102 ;  /* 0x00000066ff66223e */ /* 0x000fe200000000ff */
[----:B--2---:R-:W-:Y:S01]  /*4110*/  @P2 FMUL.FTZ R105, R94, R105 ;  /* 0x000000695e692220 */ /* 0x004fe20000410000 */
[----:B------:R-:W-:Y:S02]  /*4120*/  @P2 FSEL R100, R100, RZ, P5 ;  /* 0x000000ff64642208 */ /* 0x000fe40002800000 */
[----:B------:R-:W-:Y:S01]  /*4130*/  @P2 PRMT R84, R95, 0x7610, R84 ;  /* 0x000076105f542816 */ /* 0x000fe20000000054 */
[----:B------:R-:W-:Y:S01]  /*4140*/  @P2 FMUL.FTZ R104, R105, R104 ;  /* 0x0000006869682220 */ /* 0x000fe20000410000 */
[----:B------:R-:W-:-:S02]  /*4150*/  @P2 F2FP.F16.F32.PACK_AB R171, RZ, R171 ;  /* 0x000000abffab223e */ /* 0x000fc400000000ff */
[----:B------:R-:W-:Y:S02]  /*4160*/  @P2 PRMT R85, R107, 0x7610, R85 ;  /* 0x000076106b552816 */ /* 0x000fe40000000055 */
[----:B------:R-:W-:Y:S02]  /*4170*/  @P2 FSEL R104, R104, RZ, P6 ;  /* 0x000000ff68682208 */ /* 0x000fe40003000000 */
[----:B------:R-:W-:Y:S02]  /*4180*/  @P2 F2FP.F16.F32.PACK_AB R100, RZ, R100 ;  /* 0x00000064ff64223e */ /* 0x000fe400000000ff */
[----:B------:R-:W-:Y:S02]  /*4190*/  @P2 F2FP.F16.F32.PACK_AB R104, RZ, R104 ;  /* 0x00000068ff68223e */ /* 0x000fe400000000ff */
        /* <DEDUP_REMOVED lines=15> */
.L_x_8719:
[----:B------:R-:W2:Y:S01]  /*4290*/  @P2 LDC.64 R170, c[0x0][0x408] ;  /* 0x00010200ffaa2b82 */ /* 0x000ea20000000a00 */
[-CC-:B-1----:R-:W-:Y:S01]  /*42a0*/  @P1 FFMA.FTZ R101, R133, R98.reuse, R99.reuse ;  /* 0x0000006285651223 */ /* 0x182fe20000010063 */
        /* <DEDUP_REMOVED lines=21> */
[-CC-:B------:R-:W-:Y:S01]  /*4400*/  @P1 FFMA.FTZ R184, R148, R98.reuse, R99.reuse ;  /* 0x0000006294b81223 */ /* 0x180fe20000010063 */
[----:B--2---:R-:W-:Y:S01]  /*4410*/  @P2 FMUL.FTZ R171, R102, R171 ;  /* 0x000000ab66ab2220 */ /* 0x004fe20000410000 */
[----:B------:R-:W-:Y:S01]  /*4420*/  @P1 FFMA.FTZ R186, R151, R98, R99 ;  /* 0x0000006297ba1223 */ /* 0x000fe20000010063 */
[----:B------:R-:W2:Y:S01]  /*4430*/  @P2 LDC.64 R100, c[0x0][0x408] ;  /* 0x00010200ff642b82 */ /* 0x000ea20000000a00 */
        /* <DEDUP_REMOVED lines=15> */
[----:B-1----:R-:W-:Y:S01]  /*4530*/  @P2 FMUL.FTZ R107, R180, R107 ;  /* 0x0000006bb46b2220 */ /* 0x002fe20000410000 */
[----:B------:R-:W-:-:S02]  /*4540*/  @P2 LOP3.LUT P6, RZ, R110, 0xff0000, RZ, 0xc0, !PT ;  /* 0x00ff00006eff2812 */ /* 0x000fc400078cc0ff */
[----:B------:R-:W-:Y:S01]  /*4550*/  @P2 LOP3.LUT P0, RZ, R110, 0xff000000, RZ, 0xc0, !PT ;  /* 0xff0000006eff2812 */ /* 0x000fe2000780c0ff */
[----:B------:R-:W-:Y:S01]  /*4560*/  @P2 FMUL.FTZ R106, R107, R106 ;  /* 0x0000006a6b6a2220 */ /* 0x000fe20000410000 */
[----:B------:R-:W-:Y:S01]  /*4570*/  @P2 LOP3.LUT P5, RZ, R111, 0xff, RZ, 0xc0, !PT ;  /* 0x000000ff6fff2812 */ /* 0x000fe200078ac0ff */
[----:B------:R-:W1:Y:S01]  /*4580*/  @P2 LDC.64 R170, c[0x0][0x408] ;  /* 0x00010200ffaa2b82 */ /* 0x000e620000000a00 */
[----:B--2---:R-:W-:Y:S01]  /*4590*/  @P2 FMUL.FTZ R101, R174, R101 ;  /* 0x00000065ae652220 */ /* 0x004fe20000410000 */
        /* <DEDUP_REMOVED lines=15> */
[----:B-1----:R-:W-:Y:S01]  /*4690*/  @P2 FMUL.FTZ R171, R182, R171 ;  /* 0x000000abb6ab2220 */ /* 0x002fe20000410000 */
        /* <DEDUP_REMOVED lines=25> */
.L_x_8718:
        /* <DEDUP_REMOVED lines=50> */
.L_x_8723:
[----:B------:R-:W-:Y:S05]  /*4b50*/  BSYNC.RECONVERGENT B2 ;  /* 0x0000000000027941 */ /* 0x000fea0003800200 */
.L_x_8722:
        /* <DEDUP_REMOVED lines=13> */
.L_x_8725:
[----:B------:R-:W-:Y:S05]  /*4c30*/  BSYNC.RECONVERGENT B2 ;  /* 0x0000000000027941 */ /* 0x000fea0003800200 */
.L_x_8724:
        /* <DEDUP_REMOVED lines=13> */
.L_x_8727:
[----:B------:R-:W-:Y:S05]  /*4d10*/  BSYNC.RECONVERGENT B2 ;  /* 0x0000000000027941 */ /* 0x000fea0003800200 */
.L_x_8726:
        /* <DEDUP_REMOVED lines=13> */
.L_x_8729:
[----:B------:R-:W-:Y:S05]  /*4df0*/  BSYNC.RECONVERGENT B2 ;  /* 0x0000000000027941 */ /* 0x000fea0003800200 */
.L_x_8728:
        /* <DEDUP_REMOVED lines=13> */
.L_x_8731:
[----:B------:R-:W-:Y:S05]  /*4ed0*/  BSYNC.RECONVERGENT B2 ;  /* 0x0000000000027941 */ /* 0x000fea0003800200 */
.L_x_8730:
        /* <DEDUP_REMOVED lines=13> */
.L_x_8733:
[----:B------:R-:W-:Y:S05]  /*4fb0*/  BSYNC.RECONVERGENT B2 ;  /* 0x0000000000027941 */ /* 0x000fea0003800200 */
.L_x_8732:
        /* <DEDUP_REMOVED lines=13> */
.L_x_8735:
[----:B------:R-:W-:Y:S05]  /*5090*/  BSYNC.RECONVERGENT B2 ;  /* 0x0000000000027941 */ /* 0x000fea0003800200 */
.L_x_8734:
[----:B------:R-:W-:Y:S01]  /*50a0*/  MOV R88, R100 ;  /* 0x0000006400587202 */ /* 0x000fe20000000f00 */
[----:B------:R-:W-:Y:S06]  /*50b0*/  @!P2 BRA `(.L_x_8720) ;  /* 0x0000000400e0a947 */ /* 0x000fec0003800000 */
[----:B------:R-:W-:Y:S01]  /*50c0*/  FMUL.FTZ R88, R95, UR13 ;  /* 0x0000000d5f587c20 */ /* 0x000fe20008410000 */
[----:B-----5:R-:W-:-:S03]  /*50d0*/  ISETP.GE.U32.AND P0, PT, R110, RZ, PT ;  /* 0x000000ff6e00720c */ /* 0x020fc60003f06070 */
[----:B------:R-:W-:Y:S01]  /*50e0*/  FMUL.FTZ R88, R88, UR12 ;  /* 0x0000000c58587c20 */ /* 0x000fe20008410000 */
[----:B------:R-:W-:-:S04]  /*50f0*/  ISETP.GE.U32.AND.EX P0, PT, R111, 0x1000000, PT, P0 ;  /* 0x010000006f00780c */ /* 0x000fc80003f06100 */
[----:B------:R-:W-:-:S04]  /*5100*/  FSEL R88, R88, RZ, P0 ;  /* 0x000000ff58587208 */ /* 0x000fc80000000000 */
[----:B------:R-:W-:Y:S02]  /*5110*/  F2FP.F16.F32.PACK_AB R101, RZ, R88 ;  /* 0x00000058ff65723e */ /* 0x000fe400000000ff */
[----:B------:R-:W-:Y:S02]  /*5120*/  MOV R88, R100 ;  /* 0x0000006400587202 */ /* 0x000fe40000000f00 */
[----:B------:R-:W-:Y:S01]  /*5130*/  PRMT R87, R87, 0x5410, R101 ;  /* 0x0000541057577816 */ /* 0x000fe20000000065 */
[----:B------:R-:W-:Y:S06]  /*5140*/  BRA `(.L_x_8720) ;  /* 0x0000000400bc7947 */ /* 0x000fec0003800000 */
.L_x_8721:
        /* <DEDUP_REMOVED lines=13> */
.L_x_8737:
[----:B------:R-:W-:Y:S05]  /*5220*/  BSYNC.RECONVERGENT B2 ;  /* 0x0000000000027941 */ /* 0x000fea0003800200 */
.L_x_8736:
        /* <DEDUP_REMOVED lines=13> */
.L_x_8739:
[----:B------:R-:W-:Y:S05]  /*5300*/  BSYNC.RECONVERGENT B2 ;  /* 0x0000000000027941 */ /* 0x000fea0003800200 */
.L_x_8738:
        /* <DEDUP_REMOVED lines=13> */
.L_x_8741:
[----:B------:R-:W-:Y:S05]  /*53e0*/  BSYNC.RECONVERGENT B2 ;  /* 0x0000000000027941 */ /* 0x000fea0003800200 */
.L_x_8740:
        /* <DEDUP_REMOVED lines=13> */
.L_x_8743:
[----:B------:R-:W-:Y:S05]  /*54c0*/  BSYNC.RECONVERGENT B2 ;  /* 0x0000000000027941 */ /* 0x000fea0003800200 */
.L_x_8742:
        /* <DEDUP_REMOVED lines=13> */
.L_x_8745:
[----:B------:R-:W-:Y:S05]  /*55a0*/  BSYNC.RECONVERGENT B2 ;  /* 0x0000000000027941 */ /* 0x000fea0003800200 */
.L_x_8744:
        /* <DEDUP_REMOVED lines=13> */
.L_x_8747:
[----:B------:R-:W-:Y:S05]  /*5680*/  BSYNC.RECONVERGENT B2 ;  /* 0x0000000000027941 */ /* 0x000fea0003800200 */
.L_x_8746:
        /* <DEDUP_REMOVED lines=13> */
.L_x_8749:
[----:B------:R-:W-:Y:S05]  /*5760*/  BSYNC.RECONVERGENT B2 ;  /* 0x0000000000027941 */ /* 0x000fea0003800200 */
.L_x_8748:
        /* <DEDUP_REMOVED lines=13> */
.L_x_8720:
[----:B------:R-:W-:Y:S05]  /*5840*/  BSYNC.RECONVERGENT B0 ;  /* 0x0000000000007941 */ /* 0x000fea0003800200 */
.L_x_8717:
        /* <DEDUP_REMOVED lines=9> */
.L_x_8716:
[----:B------:R-:W-:Y:S05]  /*58e0*/  BSYNC.RECONVERGENT B1 ;  /* 0x0000000000017941 */ /* 0x000fea0003800200 */
.L_x_8715:
        /* <DEDUP_REMOVED lines=53> */
[----:B------:R-:W-:Y:S02]  /*5c40*/  @P2 F2FP.F16.F32.PACK_AB R106, RZ, R106 ;  /* 0x0000006aff6a223e */ /* 0x000fe400000000ff */
        /* <DEDUP_REMOVED lines=20> */
[----:B------:R-:W-:Y:S01]  /*5d90*/  @P2 F2FP.F16.F32.PACK_AB R95, RZ, R95 ;  /* 0x0000005fff5f223e */ /* 0x000fe200000000ff */
[----:B--2---:R-:W-:Y:S01]  /*5da0*/  @P2 FMUL.FTZ R103, R94, R103 ;  /* 0x000000675e672220 */ /* 0x004fe20000410000 */
[----:B------:R-:W-:-:S02]  /*5db0*/  @P2 FSEL R98, R98, RZ, P0 ;  /* 0x000000ff62622208 */ /* 0x000fc40000000000 */
[----:B------:R-:W-:Y:S01]  /*5dc0*/  @P2 F2FP.F16.F32.PACK_AB R104, RZ, R104 ;  /* 0x00000068ff68223e */ /* 0x000fe200000000ff */
[----:B------:R-:W-:Y:S01]  /*5dd0*/  @P2 FMUL.FTZ R102, R103, R102 ;  /* 0x0000006667662220 */ /* 0x000fe20000410000 */
[----:B------:R-:W-:Y:S02]  /*5de0*/  @P2 F2FP.F16.F32.PACK_AB R100, RZ, R100 ;  /* 0x00000064ff64223e */ /* 0x000fe400000000ff */
[----:B------:R-:W-:Y:S02]  /*5df0*/  @P2 PRMT R84, R106, 0x7610, R84 ;  /* 0x000076106a542816 */ /* 0x000fe40000000054 */
[----:B------:R-:W-:Y:S02]  /*5e00*/  @P2 FSEL R102, R102, RZ, P4 ;  /* 0x000000ff66662208 */ /* 0x000fe40002000000 */
[----:B------:R-:W-:Y:S02]  /*5e10*/  @P2 F2FP.F16.F32.PACK_AB R107, RZ, R107 ;  /* 0x0000006bff6b223e */ /* 0x000fe400000000ff */
[----:B------:R-:W-:-:S02]  /*5e20*/  @P2 PRMT R85, R95, 0x7610, R85 ;  /* 0x000076105f552816 */ /* 0x000fc40000000055 */
[----:B------:R-:W-:Y:S02]  /*5e30*/  @P2 F2FP.F16.F32.PACK_AB R98, RZ, R98 ;  /* 0x00000062ff62223e */ /* 0x000fe400000000ff */
[----:B------:R-:W-:Y:S02]  /*5e40*/  @P2 F2FP.F16.F32.PACK_AB R102, RZ, R102 ;  /* 0x00000066ff66223e */ /* 0x000fe400000000ff */
        /* <DEDUP_REMOVED lines=15> */
.L_x_8754:
[----:B------:R-:W3:Y:S01]  /*5f40*/  @P2 LDC.64 R104, c[0x0][0x408] ;  /* 0x00010200ff682b82 */ /* 0x000ee20000000a00 */
[-CC-:B012---:R-:W-:Y:S01]  /*5f50*/  @P1 FFMA.FTZ R102, R156, R98.reuse, R99.reuse ;  /* 0x000000629c661223 */ /* 0x187fe20000010063 */
[-CC-:B------:R-:W-:Y:S01]  /*5f60*/  @P1 FFMA.FTZ R101, R153, R98.reuse, R99.reuse ;  /* 0x0000006299651223 */ /* 0x180fe20000010063 */
[----:B------:R-:W-:Y:S01]  /*5f70*/  @P1 FFMA.FTZ R103, R157, R98, R99 ;  /* 0x000000629d671223 */ /* 0x000fe20000010063 */
[----:B-----5:R-:W-:Y:S01]  /*5f80*/  MOV R170, R77 ;  /* 0x0000004d00aa7202 */ /* 0x020fe20000000f00 */
[----:B------:R-:W-:Y:S01]  /*5f90*/  @P1 FADD.FTZ R102, R155, -R102 ;  /* 0x800000669b661221 */ /* 0x000fe20000010000 */
[----:B------:R-:W-:Y:S01]  /*5fa0*/  @P1 FADD.FTZ R101, R154, -R101 ;  /* 0x800000659a651221 */ /* 0x000fe20000010000 */
[----:B------:R-:W-:Y:S01]  /*5fb0*/  @P1 FADD.FTZ R103, R158, -R103 ;  /* 0x800000679e671221 */ /* 0x000fe20000010000 */
[----:B------:R-:W0:Y:S01]  /*5fc0*/  @P2 LDC.64 R106, c[0x0][0x408] ;  /* 0x00010200ff6a2b82 */ /* 0x000e220000000a00 */
[C---:B------:R-:W-:Y:S01]  /*5fd0*/  @P1 FFMA.FTZ R170, R116.reuse, R102, R77 ;  /* 0x0000006674aa1223 */ /* 0x040fe2000001004d */
[----:B------:R-:W-:Y:S01]  /*5fe0*/  MOV R100, R76 ;  /* 0x0000004c00647202 */ /* 0x000fe20000000f00 */
[C---:B------:R-:W-:Y:S01]  /*5ff0*/  @P1 FFMA.FTZ R100, R116.reuse, R101, R76 ;  /* 0x0000006574641223 */ /* 0x040fe2000001004c */
[----:B------:R-:W-:Y:S01]  /*6000*/  MOV R174, R78 ;  /* 0x0000004e00ae7202 */ /* 0x000fe20000000f00 */
[----:B------:R-:W-:Y:S01]  /*6010*/  @P1 FFMA.FTZ R174, R116, R103, R78 ;  /* 0x0000006774ae1223 */ /* 0x000fe2000001004e */
[-CC-:B------:R-:W-:Y:S01]  /*6020*/  @P1 FFMA.FTZ R102, R160, R98.reuse, R99.reuse ;  /* 0x00000062a0661223 */ /* 0x180fe20000010063 */
[-CC-:B------:R-:W-:Y:S01]  /*6030*/  @P1 FFMA.FTZ R103, R161, R98.reuse, R99.reuse ;  /* 0x00000062a1671223 */ /* 0x180fe20000010063 */
[----:B------:R-:W-:Y:S01]  /*6040*/  MOV R176, R79 ;  /* 0x0000004f00b07202 */ /* 0x000fe20000000f00 */
[----:B------:R-:W-:Y:S01]  /*6050*/  @P1 FFMA.FTZ R184, R164, R98, R99 ;  /* 0x00000062a4b81223 */ /* 0x000fe20000010063 */
[----:B------:R-:W-:Y:S01]  /*6060*/  @P1 FADD.FTZ R169, R159, -R102 ;  /* 0x800000669fa91221 */ /* 0x000fe20000010000 */
[----:B------:R-:W-:Y:S01]  /*6070*/  @P1 FADD.FTZ R171, R162, -R103 ;  /* 0x80000067a2ab1221 */ /* 0x000fe20000010000 */
[----:B------:R-:W-:Y:S01]  /*6080*/  MOV R178, R80 ;  /* 0x0000005000b27202 */ /* 0x000fe20000000f00 */
[----:B------:R-:W1:Y:S01]  /*6090*/  @P2 LDC.64 R102, c[0x0][0x408] ;  /* 0x00010200ff662b82 */ /* 0x000e620000000a00 */
[C---:B------:R-:W-:Y:S01]  /*60a0*/  @P1 FFMA.FTZ R176, R116.reuse, R169, R79 ;  /* 0x000000a974b01223 */ /* 0x040fe2000001004f */
[----:B------:R-:W-:Y:S01]  /*60b0*/  @P1 FFMA.FTZ R178, R116, R171, R80 ;  /* 0x000000ab74b21223 */ /* 0x000fe20000010050 */
[----:B---3--:R-:W-:Y:S01]  /*60c0*/  @P2 FMUL.FTZ R105, R170, R105 ;  /* 0x00000069aa692220 */ /* 0x008fe20000410000 */
[----:B------:R-:W-:Y:S01]  /*60d0*/  @P1 FFMA.FTZ R173, R165, R98, R99 ;  /* 0x00000062a5ad1223 */ /* 0x000fe20000010063 */
[----:B------:R-:W-:Y:S01]  /*60e0*/  @P1 FADD.FTZ R184, R163, -R184 ;  /* 0x800000b8a3b81221 */ /* 0x000fe20000010000 */
[----:B------:R-:W-:Y:S01]  /*60f0*/  @P2 LOP3.LUT P0, RZ, R108, 0xff, RZ, 0xc0, !PT ;  /* 0x000000ff6cff2812 */ /* 0x000fe2000780c0ff */
[----:B------:R-:W-:Y:S01]  /*6100*/  @P2 FMUL.FTZ R172, R105, R104 ;  /* 0x0000006869ac2220 */ /* 0x000fe20000410000 */
[----:B------:R-:W2:Y:S01]  /*6110*/  @P2 LDC.64 R170, c[0x0][0x408] ;  /* 0x00010200ffaa2b82 */ /* 0x000ea20000000a00 */
[----:B------:R-:W-:Y:S01]  /*6120*/  @P1 FADD.FTZ R173, R166, -R173 ;  /* 0x800000ada6ad1221 */ /* 0x000fe20000010000 */
[----:B------:R-:W-:Y:S01]  /*6130*/  MOV R180, R81 ;  /* 0x0000005100b47202 */ /* 0x000fe20000000f00 */
[----:B0-----:R-:W-:Y:S01]  /*6140*/  @P2 FMUL.FTZ R107, R100, R107 ;  /* 0x0000006b646b2220 */ /* 0x001fe20000410000 */
[----:B------:R-:W-:Y:S01]  /*6150*/  MOV R182, R82 ;  /* 0x0000005200b67202 */ /* 0x000fe20000000f00 */
[----:B------:R-:W-:Y:S01]  /*6160*/  @P1 FFMA.FTZ R180, R116, R184, R81 ;  /* 0x000000b874b41223 */ /* 0x000fe20000010051 */
[----:B------:R-:W-:Y:S01]  /*6170*/  @P2 LOP3.LUT P4, RZ, R108, 0xff00, RZ, 0xc0, !PT ;  /* 0x0000ff006cff2812 */ /* 0x000fe2000788c0ff */
[----:B------:R-:W-:Y:S01]  /*6180*/  @P2 FMUL.FTZ R169, R107, R106 ;  /* 0x0000006a6ba92220 */ /* 0x000fe20000410000 */
[----:B------:R-:W0:Y:S01]  /*6190*/  @P2 LDC.64 R100, c[0x0][0x408] ;  /* 0x00010200ff642b82 */ /* 0x000e220000000a00 */
[----:B------:R-:W-:Y:S01]  /*61a0*/  @P1 FFMA.FTZ R182, R116, R173, R82 ;  /* 0x000000ad74b61223 */ /* 0x000fe20000010052 */
[----:B------:R-:W-:-:S02]  /*61b0*/  @P2 FSEL R172, R172, RZ, P4 ;  /* 0x000000ffacac2208 */ /* 0x000fc40002000000 */
[----:B------:R-:W-:Y:S02]  /*61c0*/  @P2 FSEL R169, R169, RZ, P0 ;  /* 0x000000ffa9a92208 */ /* 0x000fe40000000000 */
[----:B------:R-:W-:Y:S02]  /*61d0*/  @P2 LOP3.LUT P0, RZ, R108, 0xff0000, RZ, 0xc0, !PT ;  /* 0x00ff00006cff2812 */ /* 0x000fe4000780c0ff */
[----:B------:R-:W3:Y:S01]  /*61e0*/  @P2 LDC.64 R104, c[0x0][0x408] ;  /* 0x00010200ff682b82 */ /* 0x000ee20000000a00 */
[----:B-1----:R-:W-:Y:S01]  /*61f0*/  @P2 FMUL.FTZ R103, R176, R103 ;  /* 0x00000067b0672220 */ /* 0x002fe20000410000 */
[C---:B------:R-:W-:Y:S02]  /*6200*/  @P2 LOP3.LUT P4, RZ, R109.reuse, 0xff, RZ, 0xc0, !PT ;  /* 0x000000ff6dff2812 */ /* 0x040fe4000788c0ff */
[----:B------:R-:W-:Y:S01]  /*6210*/  @P2 LOP3.LUT P5, RZ, R109, 0xff00, RZ, 0xc0, !PT ;  /* 0x0000ff006dff2812 */ /* 0x000fe200078ac0ff */
[----:B------:R-:W-:Y:S01]  /*6220*/  @P2 FMUL.FTZ R102, R103, R102 ;  /* 0x0000006667662220 */ /* 0x000fe20000410000 */
[----:B------:R-:W-:-:S02]  /*6230*/  @P2 LOP3.LUT P6, RZ, R109, 0xff0000, RZ, 0xc0, !PT ;  /* 0x00ff00006dff2812 */ /* 0x000fc400078cc0ff */
        /* <DEDUP_REMOVED lines=9> */
[----:B------:R-:W-:Y:S02]  /*62d0*/  @P2 PRMT R84, R84, 0x5410, R172 ;  /* 0x0000541054542816 */ /* 0x000fe400000000ac */
        /* <DEDUP_REMOVED lines=32> */
.L_x_8753:
        /* <DEDUP_REMOVED lines=42> */
.L_x_8758:
[----:B------:R-:W-:Y:S05]  /*6780*/  BSYNC.RECONVERGENT B2 ;  /* 0x0000000000027941 */ /* 0x000fea0003800200 */
.L_x_8757:
        /* <DEDUP_REMOVED lines=13> */
.L_x_8760:
[----:B------:R-:W-:Y:S05]  /*6860*/  BSYNC.RECONVERGENT B2 ;  /* 0x0000000000027941 */ /* 0x000fea0003800200 */
.L_x_8759:
        /* <DEDUP_REMOVED lines=13> */
.L_x_8762:
[----:B------:R-:W-:Y:S05]  /*6940*/  BSYNC.RECONVERGENT B2 ;  /* 0x0000000000027941 */ /* 0x000fea0003800200 */
.L_x_8761:
        /* <DEDUP_REMOVED lines=13> */
.L_x_8764:
[----:B------:R-:W-:Y:S05]  /*6a20*/  BSYNC.RECONVERGENT B2 ;  /* 0x0000000000027941 */ /* 0x000fea0003800200 */
.L_x_8763:
        /* <DEDUP_REMOVED lines=13> */
.L_x_8766:
[----:B------:R-:W-:Y:S05]  /*6b00*/  BSYNC.RECONVERGENT B2 ;  /* 0x0000000000027941 */ /* 0x000fea0003800200 */
.L_x_8765:
        /* <DEDUP_REMOVED lines=13> */
.L_x_8768:
[----:B------:R-:W-:Y:S05]  /*6be0*/  BSYNC.RECONVERGENT B2 ;  /* 0x0000000000027941 */ /* 0x000fea0003800200 */
.L_x_8767:
        /* <DEDUP_REMOVED lines=13> */
.L_x_8770:
[----:B------:R-:W-:Y:S05]  /*6cc0*/  BSYNC.RECONVERGENT B2 ;  /* 0x0000000000027941 */ /* 0x000fea0003800200 */
.L_x_8769:
        /* <DEDUP_REMOVED lines=17> */
.L_x_8756:
        /* <DEDUP_REMOVED lines=24> */
.L_x_8772:
[----:B------:R-:W-:Y:S05]  /*6f60*/  BSYNC.RECONVERGENT B2 ;  /* 0x0000000000027941 */ /* 0x000fea0003800200 */
.L_x_8771:
        /* <DEDUP_REMOVED lines=13> */
.L_x_8774:
[----:B------:R-:W-:Y:S05]  /*7040*/  BSYNC.RECONVERGENT B2 ;  /* 0x0000000000027941 */ /* 0x000fea0003800200 */
.L_x_8773:
        /* <DEDUP_REMOVED lines=13> */
.L_x_8776:
[----:B------:R-:W-:Y:S05]  /*7120*/  BSYNC.RECONVERGENT B2 ;  /* 0x0000000000027941 */ /* 0x000fea0003800200 */
.L_x_8775:
        /* <DEDUP_REMOVED lines=13> */
.L_x_8778:
[----:B------:R-:W-:Y:S05]  /*7200*/  BSYNC.RECONVERGENT B2 ;  /* 0x0000000000027941 */ /* 0x000fea0003800200 */
.L_x_8777:
        /* <DEDUP_REMOVED lines=13> */
.L_x_8780:
[----:B------:R-:W-:Y:S05]  /*72e0*/  BSYNC.RECONVERGENT B2 ;  /* 0x0000000000027941 */ /* 0x000fea0003800200 */
.L_x_8779:
        /* <DEDUP_REMOVED lines=13> */
.L_x_8782:
[----:B------:R-:W-:Y:S05]  /*73c0*/  BSYNC.RECONVERGENT B2 ;  /* 0x0000000000027941 */ /* 0x000fea0003800200 */
.L_x_8781:
        /* <DEDUP_REMOVED lines=13> */
.L_x_8784:
[----:B------:R-:W-:Y:S05]  /*74a0*/  BSYNC.RECONVERGENT B2 ;  /* 0x0000000000027941 */ /* 0x000fea0003800200 */
.L_x_8783:
[----:B------:R-:W-:-:S04]  /*74b0*/  @P2 F2FP.F16.F32.PACK_AB R101, RZ, R101 ;  /* 0x00000065ff65223e */ /* 0x000fc800000000ff */
[----:B------:R-:W-:-:S07]  /*74c0*/  @P2 PRMT R87, R87, 0x5410, R101 ;  /* 0x0000541057572816 */ /* 0x000fce0000000065 */
.L_x_8755:
[----:B------:R-:W-:Y:S05]  /*74d0*/  BSYNC.RECONVERGENT B0 ;  /* 0x0000000000007941 */ /* 0x000fea0003800200 */
.L_x_8752:
[----:B------:R-:W0:Y:S08]  /*74e0*/  @P3 LDC.64 R98, c[0x0][0x478] ;  /* 0x00011e00ff623b82 */ /* 0x000e300000000a00 */
[----:B------:R-:W1:Y:S01]  /*74f0*/  @P2 LDC.64 R100, c[0x0][0x468] ;  /* 0x00011a00ff642b82 */ /* 0x000e620000000a00 */
[----:B0-----:R-:W-:-:S05]  /*7500*/  @P3 IMAD.WIDE.U32 R98, R97, 0x20, R98 ;  /* 0x0000002061623825 */ /* 0x001fca00078e0062 */
[----:B------:R3:W-:Y:S01]  /*7510*/  @P3 STG.E.128 desc[UR6][R98.64], R88 ;  /* 0x0000005862003986 */ /* 0x0007e2000c101d06 */
[----:B-1----:R-:W-:-:S03]  /*7520*/  @P2 IMAD.WIDE.U32 R96, R96, 0x10, R100 ;  /* 0x0000001060602825 */ /* 0x002fc600078e0064 */
[----:B------:R3:W-:Y:S04]  /*7530*/  @P3 STG.E.128 desc[UR6][R98.64+0x10], R92 ;  /* 0x0000105c62003986 */ /* 0x0007e8000c101d06 */
[----:B------:R3:W-:Y:S02]  /*7540*/  @P2 STG.E.128 desc[UR6][R96.64], R84 ;  /* 0x0000005460002986 */ /* 0x0007e4000c101d06 */
.L_x_8751:
[----:B------:R-:W-:Y:S05]  /*7550*/  BSYNC.RECONVERGENT B1 ;  /* 0x0000000000017941 */ /* 0x000fea0003800200 */
.L_x_8750:
[----:B---3--:R-:W3:Y:S02]  /*7560*/  LDC.64 R96, c[0x0][0x380] ;  /* 0x0000e000ff607b82 */ /* 0x008ee40000000a00 */
[----:B---3--:R-:W-:-:S04]  /*7570*/  LEA R117, R96, R117, 0x2 ;  /* 0x0000007560757211 */ /* 0x008fc800078e10ff */
[----:B------:R-:W-:-:S13]  /*7580*/  ISETP.GE.AND P0, PT, R117, R97, PT ;  /* 0x000000617500720c */ /* 0x000fda0003f06270 */
[----:B------:R-:W-:Y:S05]  /*7590*/  @!P0 BRA `(.L_x_8785) ;  /* 0xffffff8c00f08947 */ /* 0x000fea000383ffff */
.L_x_8670:
        /* <DEDUP_REMOVED lines=196> */
.L_x_8679:
        /* <DEDUP_REMOVED lines=8> */
.L_x_8787:
[----:B------:R-:W-:Y:S05]  /*8260*/  BSYNC B0 ;  /* 0x0000000000007941 */ /* 0x000fea0003800000 */
.L_x_8786:
        /* <DEDUP_REMOVED lines=8> */
.L_x_8788:
[----:B------:R-:W-:-:S05]  /*82f0*/  FADD.FTZ R96, R96, R177 ;  /* 0x000000b160607221 */ /* 0x000fca0000010000 */
[----:B------:R-:W-:Y:S01]  /*8300*/  MOV R107, R96 ;  /* 0x00000060006b7202 */ /* 0x000fe20000000f00 */
[----:B------:R-:W-:Y:S01]  /*8310*/  HFMA2 R106, -RZ, RZ, 0, 1.1920928955078125e-07 ;  /* 0x00000002ff6a7431 */ /* 0x000fe200000001ff */
[----:B------:R-:W-:-:S07]  /*8320*/  MOV R97, R105 ;  /* 0x0000006900617202 */ /* 0x000fce0000000f00 */
[----:B------:R-:W-:Y:S05]  /*8330*/  WARPSYNC.COLLECTIVE R104, `(.L_x_8789) ;  /* 0x0000000068087348 */ /* 0x000fea0003c00000 */
[----:B------:R0:W1:Y:S02]  /*8340*/  SHFL.BFLY P0, R105, R107, R106, R173 ;  /* 0x0c00006a6b697389 */ /* 0x00006400000000ad */
[----:B01----:R-:W-:Y:S05]  /*8350*/  ENDCOLLECTIVE ;  /* 0x000000000000791b */ /* 0x003fea0003800000 */
.L_x_8789:
[----:B------:R-:W-:-:S05]  /*8360*/  FADD.FTZ R97, R97, R176 ;  /* 0x000000b061617221 */ /* 0x000fca0000010000 */
[----:B------:R-:W-:Y:S02]  /*8370*/  MOV R107, R97 ;  /* 0x00000061006b7202 */ /* 0x000fe40000000f00 */
[----:B------:R-:W-:-:S07]  /*8380*/  MOV R99, R105 ;  /* 0x0000006900637202 */ /* 0x000fce0000000f00 */
[----:B------:R-:W-:Y:S05]  /*8390*/  WARPSYNC.COLLECTIVE R104, `(.L_x_8790) ;  /* 0x0000000068087348 */ /* 0x000fea0003c00000 */
[----:B------:R0:W1:Y:S02]  /*83a0*/  SHFL.BFLY P0, R105, R107, R106, R173 ;  /* 0x0c00006a6b697389 */ /* 0x00006400000000ad */
[----:B01----:R-:W-:Y:S05]  /*83b0*/  ENDCOLLECTIVE ;  /* 0x000000000000791b */ /* 0x003fea0003800000 */
.L_x_8790:
[----:B------:R-:W-:-:S05]  /*83c0*/  FADD.FTZ R99, R96, R99 ;  /* 0x0000006360637221 */ /* 0x000fca0000010000 */
[----:B------:R-:W-:Y:S01]  /*83d0*/  MOV R107, R99 ;  /* 0x00000063006b7202 */ /* 0x000fe20000000f00 */
[----:B------:R-:W-:Y:S01]  /*83e0*/  HFMA2 R106, -RZ, RZ, 0, 2.384185791015625e-07 ;  /* 0x00000004ff6a7431 */ /* 0x000fe200000001ff */
[----:B------:R-:W-:-:S07]  /*83f0*/  MOV R98, R105 ;  /* 0x0000006900627202 */ /* 0x000fce0000000f00 */
[----:B------:R-:W-:Y:S05]  /*8400*/  WARPSYNC.COLLECTIVE R104, `(.L_x_8791) ;  /* 0x0000000068087348 */ /* 0x000fea0003c00000 */
[----:B------:R0:W1:Y:S02]  /*8410*/  SHFL.BFLY P0, R105, R107, R106, R173 ;  /* 0x0c00006a6b697389 */ /* 0x00006400000000ad */
[----:B01----:R-:W-:Y:S05]  /*8420*/  ENDCOLLECTIVE ;  /* 0x000000000000791b */ /* 0x003fea0003800000 */
.L_x_8791:
[----:B------:R-:W-:-:S05]  /*8430*/  FADD.FTZ R98, R97, R98 ;  /* 0x0000006261627221 */ /* 0x000fca0000010000 */
[----:B------:R-:W-:Y:S02]  /*8440*/  MOV R107, R98 ;  /* 0x00000062006b7202 */ /* 0x000fe40000000f00 */
[----:B------:R-:W-:-:S07]  /*8450*/  MOV R100, R105 ;  /* 0x0000006900647202 */ /* 0x000fce0000000f00 */
[----:B------:R-:W-:Y:S05]  /*8460*/  WARPSYNC.COLLECTIVE R104, `(.L_x_8792) ;  /* 0x0000000068087348 */ /* 0x000fea0003c00000 */
[----:B------:R0:W1:Y:S02]  /*8470*/  SHFL.BFLY P0, R105, R107, R106, R173 ;  /* 0x0c00006a6b697389 */ /* 0x00006400000000ad */
[----:B01----:R-:W-:Y:S05]  /*8480*/  ENDCOLLECTIVE ;  /* 0x000000000000791b */ /* 0x003fea0003800000 */
.L_x_8792:
[----:B------:R-:W-:-:S05]  /*8490*/  FADD.FTZ R100, R99, R100 ;  /* 0x0000006463647221 */ /* 0x000fca0000010000 */
[----:B------:R-:W-:Y:S01]  /*84a0*/  MOV R107, R100 ;  /* 0x00000064006b7202 */ /* 0x000fe20000000f00 */
[----:B------:R-:W-:Y:S01]  /*84b0*/  HFMA2 R106, -RZ, RZ, 0, 4.76837158203125e-07 ;  /* 0x00000008ff6a7431 */ /* 0x000fe200000001ff */
[----:B------:R-:W-:-:S07]  /*84c0*/  MOV R101, R105 ;  /* 0x0000006900657202 */ /* 0x000fce0000000f00 */
[----:B------:R-:W-:Y:S05]  /*84d0*/  WARPSYNC.COLLECTIVE R104, `(.L_x_8793) ;  /* 0x0000000068087348 */ /* 0x000fea0003c00000 */
[----:B------:R0:W1:Y:S02]  /*84e0*/  SHFL.BFLY P0, R105, R107, R106, R173 ;  /* 0x0c00006a6b697389 */ /* 0x00006400000000ad */
[----:B01----:R-:W-:Y:S05]  /*84f0*/  ENDCOLLECTIVE ;  /* 0x000000000000791b */ /* 0x003fea0003800000 */
.L_x_8793:
[----:B------:R-:W-:-:S05]  /*8500*/  FADD.FTZ R101, R98, R101 ;  /* 0x0000006562657221 */ /* 0x000fca0000010000 */
[----:B------:R-:W-:Y:S02]  /*8510*/  MOV R107, R101 ;  /* 0x00000065006b7202 */ /* 0x000fe40000000f00 */
[----:B------:R-:W-:-:S07]  /*8520*/  MOV R103, R105 ;  /* 0x0000006900677202 */ /* 0x000fce0000000f00 */
[----:B------:R-:W-:Y:S05]  /*8530*/  WARPSYNC.COLLECTIVE R104, `(.L_x_8794) ;  /* 0x0000000068087348 */ /* 0x000fea0003c00000 */
[----:B------:R0:W1:Y:S02]  /*8540*/  SHFL.BFLY P0, R105, R107, R106, R173 ;  /* 0x0c00006a6b697389 */ /* 0x00006400000000ad */
[----:B01----:R-:W-:Y:S05]  /*8550*/  ENDCOLLECTIVE ;  /* 0x000000000000791b */ /* 0x003fea0003800000 */
.L_x_8794:
[----:B------:R-:W-:-:S05]  /*8560*/  FADD.FTZ R103, R100, R103 ;  /* 0x0000006764677221 */ /* 0x000fca0000010000 */
[----:B------:R-:W-:Y:S01]  /*8570*/  MOV R107, R103 ;  /* 0x00000067006b7202 */ /* 0x000fe20000000f00 */
[----:B------:R-:W-:Y:S01]  /*8580*/  HFMA2 R106, -RZ, RZ, 0, 9.5367431640625e-07 ;  /* 0x00000010ff6a7431 */ /* 0x000fe200000001ff */
[----:B------:R-:W-:-:S07]  /*8590*/  MOV R102, R105 ;  /* 0x0000006900667202 */ /* 0x000fce0000000f00 */
[----:B------:R-:W-:Y:S05]  /*85a0*/  WARPSYNC.COLLECTIVE R104, `(.L_x_8795) ;  /* 0x0000000068087348 */ /* 0x000fea0003c00000 */
[----:B------:R0:W1:Y:S02]  /*85b0*/  SHFL.BFLY P0, R105, R107, R106, R173 ;  /* 0x0c00006a6b697389 */ /* 0x00006400000000ad */
[----:B01----:R-:W-:Y:S05]  /*85c0*/  ENDCOLLECTIVE ;  /* 0x000000000000791b */ /* 0x003fea0003800000 */
.L_x_8795:
[----:B------:R-:W-:-:S05]  /*85d0*/  FADD.FTZ R102, R101, R102 ;  /* 0x0000006665667221 */ /* 0x000fca0000010000 */
[----:B------:R-:W-:Y:S02]  /*85e0*/  MOV R107, R102 ;  /* 0x00000066006b7202 */ /* 0x000fe40000000f00 */
[----:B------:R-:W-:-:S07]  /*85f0*/  MOV R96, R105 ;  /* 0x0000006900607202 */ /* 0x000fce0000000f00 */
[----:B------:R-:W-:Y:S05]  /*8600*/  WARPSYNC.COLLECTIVE R104, `(.L_x_8796) ;  /* 0x0000000068087348 */ /* 0x000fea0003c00000 */
[----:B------:R0:W1:Y:S02]  /*8610*/  SHFL.BFLY P0, R105, R107, R106, R173 ;  /* 0x0c00006a6b697389 */ /* 0x00006400000000ad */
[----:B01----:R-:W-:Y:S05]  /*8620*/  ENDCOLLECTIVE ;  /* 0x000000000000791b */ /* 0x003fea0003800000 */
.L_x_8796:
[----:B------:R-:W-:Y:S01]  /*8630*/  MOV R97, R105 ;  /* 0x0000006900617202 */ /* 0x000fe20000000f00 */
[----:B------:R-:W-:Y:S06]  /*8640*/  BRA `(.L_x_8797) ;  /* 0xffffff9800147947 */ /* 0x000fec000383ffff */
.L_x_8798:
        /* <DEDUP_REMOVED lines=11> */
.L_x_14542:


//--------------------- .text._ZN10layer_norm22ln_bwd_finalize_kernelINS_22Kernel_traits_finalizeILj768E6__halfS2_fS2_fjLb0ELj1024ELj4ENS_18Kernel_traits_baseILj768ES2_S2_fS2_fjLj1024EEEEELb0ELb1EEEvNS_9BwdParamsE --------------------------
	.section	.text._ZN10layer_norm22ln_bwd_finalize_kernelINS_22Kernel_traits_finalizeILj768E6__halfS2_fS2_fjLb0ELj1024ELj4ENS_18Kernel_traits_baseILj768ES2_S2_fS2_fjLj1024EEEEELb0ELb1EEEvNS_9BwdParamsE,"ax",@progbits
	.align	128
        .global         _ZN10layer_norm22ln_bwd_finalize_kernelINS_22Kernel_traits_finalizeILj768E6__halfS2_fS2_fjLb0ELj1024ELj4ENS_18Kernel_traits_baseILj768ES2_S2_fS2_fjLj1024EEEEELb0ELb1EEEvNS_9BwdParamsE
        .type           _ZN10layer_norm22ln_bwd_finalize_kernelINS_22Kernel_traits_finalizeILj768E6__halfS2_fS2_fjLb0ELj1024ELj4ENS_18Kernel_traits_baseILj768ES2_S2_fS2_fjLj1024EEEEELb0ELb1EEEvNS_9BwdParamsE,@function
        .size           _ZN10layer_norm22ln_bwd_finalize_kernelINS_22Kernel_traits_finalizeILj768E6__halfS2_fS2_fjLb0ELj1024ELj4ENS_18Kernel_traits_baseILj768ES2_S2_fS2_fjLj1024EEEEELb0ELb1EEEvNS_9BwdParamsE,(.L_x_14543 - _ZN10layer_norm22ln_bwd_finalize_kernelINS_22Kernel_traits_finalizeILj768E6__halfS2_fS2_fjLb0ELj1024ELj4ENS_18Kernel_traits_baseILj768ES2_S2_fS2_fjLj1024EEEEELb0ELb1EEEvNS_9BwdParamsE)
        .other          _ZN10layer_norm22ln_bwd_finalize_kernelINS_22Kernel_traits_finalizeILj768E6__halfS2_fS2_fjLb0ELj1024ELj4ENS_18Kernel_traits_baseILj768ES2_S2_fS2_fjLj1024EEEEELb0ELb1EEEvNS_9BwdParamsE,@"STO_CUDA_ENTRY STV_DEFAULT"
_ZN10layer_norm22ln_bwd_finalize_kernelINS_22Kernel_traits_finalizeILj768E6__halfS2_fS2_fjLb0ELj1024ELj4ENS_18Kernel_traits_baseILj768ES2_S2_fS2_fjLj1024EEEEELb0ELb1EEEvNS_9BwdParamsE:
.text._ZN10layer_norm22ln_bwd_finalize_kernelINS_22Kernel_traits_finalizeILj768E6__halfS2_fS2_fjLb0ELj1024ELj4ENS_18Kernel_traits_baseILj768ES2_S2_fS2_fjLj1024EEEEELb0ELb1EEEvNS_9BwdParamsE:
        /* <DEDUP_REMOVED lines=81> */
.L_x_8803:
        /* <DEDUP_REMOVED lines=118> */
.L_x_8802:
[----:B------:R-:W-:Y:S05]  /*0c70*/  BSYNC.RECONVERGENT B1 ;  /* 0x0000000000017941 */ /* 0x000fea0003800200 */
.L_x_8801:
        /* <DEDUP_REMOVED lines=77> */
.L_x_8805:
[----:B------:R-:W-:Y:S05]  /*1150*/  BSYNC.RECONVERGENT B1 ;  /* 0x0000000000017941 */ /* 0x000fea0003800200 */
.L_x_8804:
        /* <DEDUP_REMOVED lines=38> */
.L_x_8807:
[----:B------:R-:W-:Y:S05]  /*13c0*/  BSYNC.RECONVERGENT B1 ;  /* 0x0000000000017941 */ /* 0x000fea0003800200 */
.L_x_8806:
        /* <DEDUP_REMOVED lines=8> */
.L_x_8808:
        /* <DEDUP_REMOVED lines=10> */
.L_x_8800:
[----:B------:R-:W-:Y:S05]  /*14f0*/  BSYNC.RECONVERGENT B0 ;  /* 0x0000000000007941 */ /* 0x000fea0003800200 */
.L_x_8799:
        /* <DEDUP_REMOVED lines=57> */
.L_x_8809:
        /* <DEDUP_REMOVED lines=15> */
.L_x_14543:


//--------------------- .text._ZN10layer_norm13ln_bwd_kernelINS_13Kernel_traitsI6__halfS2_fS2_fjLj768ELj1ELj4ELj1ELj16ENS_18Kernel_traits_baseILj768ES2_S2_fS2_fjLj128EEEEELb1ELb0ELb1ELb1EEEvNS_9BwdParamsE --------------------------
	.section	.text._ZN10layer_norm13ln_bwd_kernelINS_13Kernel_traitsI6__halfS2_fS2_fjLj768ELj1ELj4ELj1ELj16ENS_18Kernel_traits_baseILj768ES2_S2_fS2_fjLj128EEEEELb1ELb0ELb1ELb1EEEvNS_9BwdParamsE,"ax",@progbits
	.align	128
        .global         _ZN10layer_norm13ln_bwd_kernelINS_13Kernel_traitsI6__halfS2_fS2_fjLj768ELj1ELj4ELj1ELj16ENS_18Kernel_traits_baseILj768ES2_S2_fS2_fjLj128EEEEELb1ELb0ELb1ELb1EEEvNS_9BwdParamsE
        .type           _ZN10layer_norm13ln_bwd_kernelINS_13Kernel_traitsI6__halfS2_fS2_fjLj768ELj1ELj4ELj1ELj16ENS_18Kernel_traits_baseILj768ES2_S2_fS2_fjLj128EEEEELb1ELb0ELb1ELb1EEEvNS_9BwdParamsE,@function
        .size           _ZN10layer_norm13ln_bwd_kernelINS_13Kernel_traitsI6__halfS2_fS2_fjLj768ELj1ELj4ELj1ELj16ENS_18Kernel_traits_baseILj768ES2_S2_fS2_fjLj128EEEEELb1ELb0ELb1ELb1EEEvNS_9BwdParamsE,(.L_x_14544 - _ZN10layer_norm13ln_bwd_kernelINS_13Kernel_traitsI6__halfS2_fS2_fjLj768ELj1ELj4ELj1ELj16ENS_18Kernel_traits_baseILj768ES2_S2_fS2_fjLj128EEEEELb1ELb0ELb1ELb1EEEvNS_9BwdParamsE)
        .other          _ZN10layer_norm13ln_bwd_kernelINS_13Kernel_traitsI6__halfS2_fS2_fjLj768ELj1ELj4ELj1ELj16ENS_18Kernel_traits_baseILj768ES2_S2_fS2_fjLj128EEEEELb1ELb0ELb1ELb1EEEvNS_9BwdParamsE,@"STO_CUDA_ENTRY STV_DEFAULT"
_ZN10layer_norm13ln_bwd_kernelINS_13Kernel_traitsI6__halfS2_fS2_fjLj768ELj1ELj4ELj1ELj16ENS_18Kernel_traits_baseILj768ES2_S2_fS2_fjLj128EEEEELb1ELb0ELb1ELb1EEEvNS_9BwdParamsE:
.text._ZN10layer_norm13ln_bwd_kernelINS_13Kernel_traitsI6__halfS2_fS2_fjLj768ELj1ELj4ELj1ELj16ENS_18Kernel_traits_baseILj768ES2_S2_fS2_fjLj128EEEEELb1ELb0ELb1ELb1EEEvNS_9BwdParamsE:
        /* <DEDUP_REMOVED lines=48> */
.L_x_8915:
[----:B------:R-:W1:Y:S08]  /*0300*/  LDC.64 R98, c[0x0][0x3f8] ;  /* 0x0000fe00ff627b82 */ /* 0x000e700000000a00 */
[----:B0-----:R-:W0:Y:S08]  /*0310*/  LDC.64 R156, c[0x0][0x3f0] ;  /* 0x0000fc00ff9c7b82 */ /* 0x001e300000000a00 */
[----:B------:R-:W2:Y:S01]  /*0320*/  LDC.64 R96, c[0x0][0x3c8] ;  /* 0x0000f200ff607b82 */ /* 0x000ea20000000a00 */
[----:B-1----:R-:W-:-:S07]  /*0330*/  IMAD.WIDE R98, R0, 0x4, R98 ;  /* 0x0000000400627825 */ /* 0x002fce00078e0262 */
[----:B------:R-:W1:Y:S01]  /*0340*/  LDC.64 R100, c[0x0][0x3c0] ;  /* 0x0000f000ff647b82 */ /* 0x000e620000000a00 */
[----:B------:R-:W3:Y:S01]  /*0350*/  LDG.E R102, desc[UR6][R98.64] ;  /* 0x0000000662667981 */ /* 0x000ee2000c1e1900 */
[----:B0-----:R-:W-:-:S06]  /*0360*/  IMAD.WIDE R156, R0, 0x4, R156 ;  /* 0x00000004009c7825 */ /* 0x001fcc00078e029c */
[----:B-----5:R0:W5:Y:S01]  /*0370*/  LDG.E R156, desc[UR6][R156.64] ;  /* 0x000000069c9c7981 */ /* 0x020162000c1e1900 */
[----:B--2---:R-:W-:-:S05]  /*0380*/  IMAD.WIDE R96, R0, 0x4, R96 ;  /* 0x0000000400607825 */ /* 0x004fca00078e0260 */
[----:B------:R0:W5:Y:S01]  /*0390*/  LDG.E R2, desc[UR6][R96.64] ;  /* 0x0000000660027981 */ /* 0x000162000c1e1900 */
[----:B------:R-:W-:Y:S01]  /*03a0*/  BSSY.RECONVERGENT B1, `(.L_x_8812) ;  /* 0x0000155000017945 */ /* 0x000fe20003800200 */
[----:B---3--:R-:W-:-:S13]  /*03b0*/  ISETP.GE.AND P2, PT, R102, 0x1, PT ;  /* 0x000000016600780c */ /* 0x008fda0003f46270 */
        /* <DEDUP_REMOVED lines=15> */
[----:B------:R0:W3:Y:S02]  /*04b0*/  LDG.E R150, desc[UR6][R96.64] ;  /* 0x0000000660967981 */ /* 0x0000e4000c1e1900 */
[----:B-1----:R-:W-:Y:S01]  /*04c0*/  IMAD.WIDE.U32 R98, R151, 0x20, R110 ;  /* 0x0000002097627825 */ /* 0x002fe200078e006e */
[----:B------:R-:W-:-:S03]  /*04d0*/  IADD3 R125, PT, PT, R3, 0x20, RZ ;  /* 0x00000020037d7810 */ /* 0x000fc60007ffe0ff */
[C-C-:B--2---:R-:W-:Y:S01]  /*04e0*/  IMAD.WIDE.U32 R112, R3.reuse, 0x10, R108.reuse ;  /* 0x0000001003707825 */ /* 0x144fe200078e006c */
[----:B------:R-:W-:Y:S01]  /*04f0*/  IADD3 R3, PT, PT, R3, 0x40, RZ ;  /* 0x0000004003037810 */ /* 0x000fe20007ffe0ff */
[----:B------:R-:W2:Y:S01]  /*0500*/  LDG.E.128 R104, desc[UR6][R98.64] ;  /* 0x0000000662687981 */ /* 0x000ea2000c1e1d00 */
[C---:B------:R-:W-:Y:S02]  /*0510*/  IADD3 R103, PT, PT, R151.reuse, 0x20, RZ ;  /* 0x0000002097677810 */ /* 0x040fe40007ffe0ff */
[----:B------:R-:W-:Y:S01]  /*0520*/  IADD3 R157, PT, PT, R151, 0x40, RZ ;  /* 0x00000040979d7810 */ /* 0x000fe20007ffe0ff */
[----:B------:R-:W4:Y:S01]  /*0530*/  LDG.E.128 R112, desc[UR6][R112.64] ;  /* 0x0000000670707981 */ /* 0x000f22000c1e1d00 */
[----:B------:R-:W-:-:S03]  /*0540*/  IMAD.WIDE.U32 R124, R125, 0x10, R108 ;  /* 0x000000107d7c7825 */ /* 0x000fc600078e006c */
[----:B------:R-:W4:Y:S01]  /*0550*/  LDG.E.128 R116, desc[UR6][R98.64+0x10] ;  /* 0x0000100662747981 */ /* 0x000f22000c1e1d00 */
[----:B------:R-:W-:-:S03]  /*0560*/  IMAD.WIDE.U32 R108, R3, 0x10, R108 ;  /* 0x00000010036c7825 */ /* 0x000fc600078e006c */
[----:B------:R-:W4:Y:S01]  /*0570*/  LDG.E.128 R124, desc[UR6][R124.64] ;  /* 0x000000067c7c7981 */ /* 0x000f22000c1e1d00 */
[----:B------:R-:W-:-:S04]  /*0580*/  IMAD.WIDE.U32 R100, R103, 0x20, R110 ;  /* 0x0000002067647825 */ /* 0x000fc800078e006e */
[----:B0-----:R-:W-:Y:S01]  /*0590*/  IMAD.WIDE.U32 R96, R157, 0x20, R110 ;  /* 0x000000209d607825 */ /* 0x001fe200078e006e */
        /* <DEDUP_REMOVED lines=34> */
[----:B------:R-:W5:Y:S04]  /*07c0*/  @P0 LDG.E.128 R12, desc[UR6][R146.64+0x10] ;  /* 0x00001006920c0981 */ /* 0x000f68000c1e1d00 */
[----:B------:R-:W5:Y:S04]  /*07d0*/  @P0 LDG.E.128 R8, desc[UR6][R148.64] ;  /* 0x0000000694080981 */ /* 0x000f68000c1e1d00 */
[----:B------:R1:W5:Y:S01]  /*07e0*/  @P0 LDG.E.128 R4, desc[UR6][R148.64+0x10] ;  /* 0x0000100694040981 */ /* 0x000362000c1e1d00 */
[----:B------:R-:W-:-:S04]  /*07f0*/  ISETP.NE.AND P0, PT, RZ, UR9, PT ;  /* 0x00000009ff007c0c */ /* 0x000fc8000bf05270 */
[----:B---3--:R-:W-:-:S05]  /*0800*/  FSEL R157, R150, RZ, !P0 ;  /* 0x000000ff969d7208 */ /* 0x008fca0004000000 */
[C---:B--2---:R-:W-:Y:S01]  /*0810*/  FADD.FTZ R161, -R157.reuse, R106 ;  /* 0x0000006a9da17221 */ /* 0x044fe20000010100 */
[C---:B------:R-:W-:Y:S01]  /*0820*/  FADD.FTZ R3, -R157.reuse, R104 ;  /* 0x000000689d037221 */ /* 0x040fe20000010100 */
[----:B------:R-:W-:Y:S02]  /*0830*/  HADD2.F32 R106, -RZ, R28.H0_H0 ;  /* 0x2000001cff6a7230 */ /* 0x000fe40000004100 */
[--C-:B----4-:R-:W-:Y:S02]  /*0840*/  HADD2.F32 R103, -RZ, R112.reuse.H0_H0 ;  /* 0x20000070ff677230 */ /* 0x110fe40000004100 */
[----:B------:R-:W-:Y:S01]  /*0850*/  FADD.FTZ R165, -R157, R107 ;  /* 0x0000006b9da57221 */ /* 0x000fe20000010100 */
[----:B------:R-:W-:Y:S02]  /*0860*/  HADD2.F32 R112, -RZ, R112.H1_H1 ;  /* 0x30000070ff707230 */ /* 0x000fe40000004100 */
[----:B------:R-:W-:Y:S01]  /*0870*/  FMUL.FTZ R3, R2, R3 ;  /* 0x0000000302037220 */ /* 0x000fe20000410000 */
[----:B------:R-:W-:-:S02]  /*0880*/  HADD2.F32 R107, -RZ, R28.H1_H1 ;  /* 0x3000001cff6b7230 */ /* 0x000fc40000004100 */
[C---:B------:R-:W-:Y:S01]  /*0890*/  FADD.FTZ R105, -R157.reuse, R105 ;  /* 0x000000699d697221 */ /* 0x040fe20000010100 */
[----:B------:R-:W-:Y:S01]  /*08a0*/  FMUL.FTZ R106, R106, R103 ;  /* 0x000000676a6a7220 */ /* 0x000fe20000410000 */
[--C-:B------:R-:W-:Y:S02]  /*08b0*/  HADD2.F32 R163, -RZ, R113.reuse.H0_H0 ;  /* 0x20000071ffa37230 */ /* 0x100fe40000004100 */
[C---:B------:R-:W-:Y:S01]  /*08c0*/  FADD.FTZ R117, -R157.reuse, R117 ;  /* 0x000000759d757221 */ /* 0x040fe20000010100 */
[----:B0-----:R-:W-:Y:S02]  /*08d0*/  HADD2.F32 R144, -RZ, R113.H1_H1 ;  /* 0x30000071ff907230 */ /* 0x001fe40000004100 */
[C---:B------:R-:W-:Y:S01]  /*08e0*/  FADD.FTZ R113, -R157.reuse, R116 ;  /* 0x000000749d717221 */ /* 0x040fe20000010100 */
[--C-:B------:R-:W-:Y:S02]  /*08f0*/  HADD2.F32 R169, -RZ, R115.reuse.H0_H0 ;  /* 0x20000073ffa97230 */ /* 0x100fe40000004100 */
[----:B------:R-:W-:Y:S01]  /*0900*/  FADD.FTZ R119, -R157, R119 ;  /* 0x000000779d777221 */ /* 0x000fe20000010100 */
[----:B-1----:R-:W-:-:S02]  /*0910*/  HADD2.F32 R148, -RZ, R115.H1_H1 ;  /* 0x30000073ff947230 */ /* 0x002fc40000004100 */
        /* <DEDUP_REMOVED lines=19> */
[----:B------:R-:W-:Y:S01]  /*0a50*/  FADD.FTZ R157, -R157, R131 ;  /* 0x000000839d9d7221 */ /* 0x000fe20000010100 */
[----:B------:R-:W-:Y:S02]  /*0a60*/  HADD2.F32 R152, -RZ, R110.H1_H1 ;  /* 0x3000006eff987230 */ /* 0x000fe40000004100 */
[----:B------:R-:W-:Y:S01]  /*0a70*/  FFMA.FTZ R36, R3, R103, R36 ;  /* 0x0000006703247223 */ /* 0x000fe20000010024 */
[----:B------:R-:W-:Y:S01]  /*0a80*/  FADD.FTZ R68, R68, R103 ;  /* 0x0000006744447221 */ /* 0x000fe20000010000 */
[----:B------:R-:W-:Y:S02]  /*0a90*/  HADD2.F32 R110, -RZ, R29.H0_H0 ;  /* 0x2000001dff6e7230 */ /* 0x000fe40000004100 */
[----:B------:R-:W-:Y:S01]  /*0aa0*/  FMUL.FTZ R104, R2, R105 ;  /* 0x0000006902687220 */ /* 0x000fe20000410000 */
[----:B------:R-:W-:Y:S01]  /*0ab0*/  FMUL.FTZ R103, R107, R112 ;  /* 0x000000706b677220 */ /* 0x000fe20000410000 */
[----:B------:R-:W-:Y:S01]  /*0ac0*/  FFMA.FTZ R131, R3, R106, RZ ;  /* 0x0000006a03837223 */ /* 0x000fe200000100ff */
[----:B------:R-:W-:Y:S01]  /*0ad0*/  FADD.FTZ R134, RZ, R106 ;  /* 0x0000006aff867221 */ /* 0x000fe20000010000 */
[----:B------:R-:W-:-:S02]  /*0ae0*/  HADD2.F32 R133, -RZ, R35.H1_H1 ;  /* 0x30000023ff857230 */ /* 0x000fc40000004100 */
[----:B------:R-:W-:Y:S01]  /*0af0*/  FMUL.FTZ R105, R2, R161 ;  /* 0x000000a102697220 */ /* 0x000fe20000410000 */
[----:B------:R-:W-:Y:S02]  /*0b00*/  HADD2.F32 R107, -RZ, R29.H1_H1 ;  /* 0x3000001dff6b7230 */ /* 0x000fe40000004100 */
[----:B------:R-:W-:Y:S01]  /*0b10*/  FMUL.FTZ R110, R110, R163 ;  /* 0x000000a36e6e7220 */ /* 0x000fe20000410000 */
[C---:B------:R-:W-:Y:S01]  /*0b20*/  FFMA.FTZ R140, R104.reuse, R103, R131 ;  /* 0x00000067688c7223 */ /* 0x040fe20000010083 */
[----:B------:R-:W-:Y:S01]  /*0b30*/  FADD.FTZ R135, R103, R134 ;  /* 0x0000008667877221 */ /* 0x000fe20000010000 */
[----:B------:R-:W-:Y:S01]  /*0b40*/  FFMA.FTZ R37, R104, R112, R37 ;  /* 0x0000007068257223 */ /* 0x000fe20000010025 */
[----:B------:R-:W-:Y:S01]  /*0b50*/  FADD.FTZ R69, R69, R112 ;  /* 0x0000007045457221 */ /* 0x000fe20000010000 */
[----:B------:R-:W-:Y:S02]  /*0b60*/  HADD2.F32 R167, -RZ, R114.H0_H0 ;  /* 0x20000072ffa77230 */ /* 0x000fe40000004100 */
[----:B------:R-:W-:Y:S01]  /*0b70*/  FMUL.FTZ R131, R133, R160 ;  /* 0x000000a085837220 */ /* 0x000fe20000410000 */
[----:B------:R-:W-:-:S02]  /*0b80*/  HADD2.F32 R162, -RZ, R108.H0_H0 ;  /* 0x2000006cffa27230 */ /* 0x000fc40000004100 */
[----:B------:R-:W-:Y:S01]  /*0b90*/  FMUL.FTZ R107, R107, R144 ;  /* 0x000000906b6b7220 */ /* 0x000fe20000410000 */
[----:B------:R-:W-:Y:S02]  /*0ba0*/  HADD2.F32 R164, -RZ, R108.H1_H1 ;  /* 0x3000006cffa47230 */ /* 0x000fe40000004100 */
[----:B------:R-:W-:Y:S01]  /*0bb0*/  FMUL.FTZ R108, R2, R165 ;  /* 0x000000a5026c7220 */ /* 0x000fe20000410000 */
[----:B------:R-:W-:Y:S02]  /*0bc0*/  HADD2.F32 R112, -RZ, R30.H0_H0 ;  /* 0x2000001eff707230 */ /* 0x000fe40000004100 */
[----:B------:R-:W-:Y:S01]  /*0bd0*/  FFMA.FTZ R133, R105, R110, R140 ;  /* 0x0000006e69857223 */ /* 0x000fe2000001008c */
[----:B------:R-:W-:Y:S01]  /*0be0*/  FADD.FTZ R142, R110, R135 ;  /* 0x000000876e8e7221 */ /* 0x000fe20000010000 */
[--C-:B------:R-:W-:Y:S02]  /*0bf0*/  HADD2.F32 R159, -RZ, R111.reuse.H0_H0 ;  /* 0x2000006fff9f7230 */ /* 0x100fe40000004100 */
[----:B------:R-:W-:-:S02]  /*0c00*/  HADD2.F32 R158, -RZ, R111.H1_H1 ;  /* 0x3000006fff9e7230 */ /* 0x000fc40000004100 */
[----:B------:R-:W-:Y:S01]  /*0c10*/  FMUL.FTZ R112, R112, R167 ;  /* 0x000000a770707220 */ /* 0x000fe20000410000 */
[----:B------:R-:W-:Y:S02]  /*0c20*/  HADD2.F32 R146, -RZ, R114.H1_H1 ;  /* 0x30000072ff927230 */ /* 0x000fe40000004100 */
[----:B------:R-:W-:Y:S01]  /*0c30*/  FFMA.FTZ R140, R108, R107, R133 ;  /* 0x0000006b6c8c7223 */ /* 0x000fe20000010085 */
[--C-:B------:R-:W-:Y:S02]  /*0c40*/  HADD2.F32 R166, -RZ, R109.reuse.H0_H0 ;  /* 0x2000006dffa67230 */ /* 0x100fe40000004100 */
[----:B------:R-:W-:Y:S02]  /*0c50*/  HADD2.F32 R168, -RZ, R109.H1_H1 ;  /* 0x3000006dffa87230 */ /* 0x000fe40000004100 */
[----:B------:R-:W-:Y:S01]  /*0c60*/  FMUL.FTZ R109, R2, R113 ;  /* 0x00000071026d7220 */ /* 0x000fe20000410000 */
[----:B------:R-:W-:Y:S02]  /*0c70*/  HADD2.F32 R111, -RZ, R30.H1_H1 ;  /* 0x3000001eff6f7230 */ /* 0x000fe40000004100 */
[----:B------:R-:W-:Y:S01]  /*0c80*/  FADD.FTZ R133, R107, R142 ;  /* 0x0000008e6b857221 */ /* 0x000fe20000010000 */
[----:B------:R-:W-:-:S02]  /*0c90*/  HADD2.F32 R116, -RZ, R31.H0_H0 ;  /* 0x2000001fff747230 */ /* 0x000fc40000004100 */
[----:B------:R-:W-:Y:S01]  /*0ca0*/  FFMA.FTZ R39, R108, R144, R39 ;  /* 0x000000906c277223 */ /* 0x000fe20000010027 */
[----:B------:R-:W-:Y:S01]  /*0cb0*/  FADD.FTZ R71, R71, R144 ;  /* 0x0000009047477221 */ /* 0x000fe20000010000 */
[C---:B------:R-:W-:Y:S01]  /*0cc0*/  FMUL.FTZ R114, R2.reuse, R117 ;  /* 0x0000007502727220 */ /* 0x040fe20000410000 */
[----:B------:R-:W-:Y:S01]  /*0cd0*/  FMUL.FTZ R111, R111, R146 ;  /* 0x000000926f6f7220 */ /* 0x000fe20000410000 */
[----:B------:R-:W-:Y:S01]  /*0ce0*/  FFMA.FTZ R135, R109, R112, R140 ;  /* 0x000000706d877223 */ /* 0x000fe2000001008c */
[----:B------:R-:W-:Y:S01]  /*0cf0*/  FMUL.FTZ R128, R2, R141 ;  /* 0x0000008d02807220 */ /* 0x000fe20000410000 */
[----:B------:R-:W-:Y:S01]  /*0d00*/  FADD.FTZ R144, R112, R133 ;  /* 0x0000008570907221 */ /* 0x000fe20000010000 */
[----:B------:R-:W-:Y:S01]  /*0d10*/  FMUL.FTZ R113, R2, R115 ;  /* 0x0000007302717220 */ /* 0x000fe20000410000 */
[----:B------:R-:W-:Y:S02]  /*0d20*/  HADD2.F32 R141, -RZ, R136.H0_H0 ;  /* 0x20000088ff8d7230 */ /* 0x000fe40000004100 */
[----:B------:R-:W-:Y:S01]  /*0d30*/  FMUL.FTZ R116, R116, R169 ;  /* 0x000000a974747220 */ /* 0x000fe20000410000 */
[----:B------:R-:W-:-:S02]  /*0d40*/  HADD2.F32 R115, -RZ, R31.H1_H1 ;  /* 0x3000001fff737230 */ /* 0x000fc40000004100 */
[----:B------:R-:W-:Y:S01]  /*0d50*/  FFMA.FTZ R142, R114, R111, R135 ;  /* 0x0000006f728e7223 */ /* 0x000fe20000010087 */
[----:B------:R-:W-:Y:S01]  /*0d60*/  FADD.FTZ R135, R111, R144 ;  /* 0x000000906f877221 */ /* 0x000fe20000010000 */
[----:B------:R-:W-:Y:S01]  /*0d70*/  FMUL.FTZ R134, R2, R143 ;  /* 0x0000008f02867220 */ /* 0x000fe20000410000 */
[----:B------:R-:W-:Y:S02]  /*0d80*/  HADD2.F32 R121, -RZ, R124.H0_H0 ;  /* 0x2000007cff797230 */ /* 0x000fe40000004100 */
[----:B------:R-:W-:Y:S01]  /*0d90*/  FMUL.FTZ R140, R141, R162 ;  /* 0x000000a28d8c7220 */ /* 0x000fe20000410000 */
[----:B------:R-:W-:Y:S02]  /*0da0*/  HADD2.F32 R122, -RZ, R32.H0_H0 ;  /* 0x20000020ff7a7230 */ /* 0x000fe40000004100 */
[----:B------:R-:W-:Y:S01]  /*0db0*/  FADD.FTZ R65, R65, R146 ;  /* 0x0000009241417221 */ /* 0x000fe20000010000 */
[----:B------:R-:W-:Y:S02]  /*0dc0*/  HADD2.F32 R143, -RZ, R136.H1_H1 ;  /* 0x30000088ff8f7230 */ /* 0x000fe40000004100 */
[----:B------:R-:W-:Y:S01]  /*0dd0*/  FFMA.FTZ R41, R114, R146, R41 ;  /* 0x0000009272297223 */ /* 0x000fe20000010029 */
[----:B------:R-:W-:Y:S01]  /*0de0*/  FMUL.FTZ R118, R2, R119 ;  /* 0x0000007702767220 */ /* 0x000fe20000410000 */
[----:B------:R-:W-:Y:S01]  /*0df0*/  FMUL.FTZ R115, R115, R148 ;  /* 0x0000009473737220 */ /* 0x000fe20000410000 */
[----:B------:R-:W-:Y:S01]  /*0e00*/  FFMA.FTZ R141, R113, R116, R142 ;  /* 0x00000074718d7223 */ /* 0x000fe2000001008e */
[----:B------:R-:W-:Y:S01]  /*0e10*/  FADD.FTZ R146, R116, R135 ;  /* 0x0000008774927221 */ /* 0x000fe20000010000 */
[----:B------:R-:W-:-:S02]  /*0e20*/  HADD2.F32 R124, -RZ, R124.H1_H1 ;  /* 0x3000007cff7c7230 */ /* 0x000fc40000004100 */
[----:B------:R-:W-:Y:S01]  /*0e30*/  FMUL.FTZ R117, R2, R171 ;  /* 0x000000ab02757220 */ /* 0x000fe20000410000 */
[----:B------:R-:W-:Y:S02]  /*0e40*/  HADD2.F32 R119, -RZ, R32.H1_H1 ;  /* 0x30000020ff777230 */ /* 0x000fe40000004100 */
[----:B------:R-:W-:Y:S01]  /*0e50*/  FMUL.FTZ R122, R122, R121 ;  /* 0x000000797a7a7220 */ /* 0x000fe20000410000 */
[----:B------:R-:W-:Y:S01]  /*0e60*/  FMUL.FTZ R135, R143, R164 ;  /* 0x000000a48f877220 */ /* 0x000fe20000410000 */
[----:B------:R-:W-:Y:S01]  /*0e70*/  FFMA.FTZ R144, R118, R115, R141 ;  /* 0x0000007376907223 */ /* 0x000fe2000001008d */
[----:B------:R-:W-:Y:S01]  /*0e80*/  FADD.FTZ R143, R115, R146 ;  /* 0x00000092738f7221 */ /* 0x000fe20000010000 */
[--C-:B------:R-:W-:Y:S02]  /*0e90*/  HADD2.F32 R179, -RZ, R126.reuse.H0_H0 ;  /* 0x2000007effb37230 */ /* 0x100fe40000004100 */
[----:B------:R-:W-:Y:S02]  /*0ea0*/  HADD2.F32 R154, -RZ, R126.H1_H1 ;  /* 0x3000007eff9a7230 */ /* 0x000fe40000004100 */
[----:B------:R-:W-:Y:S01]  /*0eb0*/  FMUL.FTZ R120, R2, R173 ;  /* 0x000000ad02787220 */ /* 0x000fe20000410000 */
[----:B------:R-:W-:-:S02]  /*0ec0*/  HADD2.F32 R123, -RZ, R125.H0_H0 ;  /* 0x2000007dff7b7230 */ /* 0x000fc40000004100 */
[----:B------:R-:W-:Y:S01]  /*0ed0*/  FMUL.FTZ R119, R119, R124 ;  /* 0x0000007c77777220 */ /* 0x000fe20000410000 */
[----:B------:R-:W-:Y:S02]  /*0ee0*/  HADD2.F32 R126, -RZ, R33.H0_H0 ;  /* 0x20000021ff7e7230 */ /* 0x000fe40000004100 */
[C---:B------:R-:W-:Y:S01]  /*0ef0*/  FFMA.FTZ R141, R117.reuse, R122, R144 ;  /* 0x0000007a758d7223 */ /* 0x040fe20000010090 */
[----:B------:R-:W-:Y:S01]  /*0f00*/  FADD.FTZ R144, R122, R143 ;  /* 0x0000008f7a907221 */ /* 0x000fe20000010000 */
[----:B------:R-:W-:Y:S02]  /*0f10*/  HADD2.F32 R150, -RZ, R125.H1_H1 ;  /* 0x3000007dff967230 */ /* 0x000fe40000004100 */
[----:B------:R-:W-:Y:S01]  /*0f20*/  FFMA.FTZ R44, R117, R121, R44 ;  /* 0x00000079752c7223 */ /* 0x000fe2000001002c */
[----:B------:R-:W-:Y:S01]  /*0f30*/  FADD.FTZ R60, R60, R121 ;  /* 0x000000793c3c7221 */ /* 0x000fe20000010000 */
[----:B------:R-:W-:Y:S02]  /*0f40*/  HADD2.F32 R143, -RZ, R137.H0_H0 ;  /* 0x20000089ff8f7230 */ /* 0x000fe40000004100 */
[----:B------:R-:W-:Y:S01]  /*0f50*/  FMUL.FTZ R121, R2, R175 ;  /* 0x000000af02797220 */ /* 0x000fe20000410000 */
[----:B------:R-:W-:-:S02]  /*0f60*/  HADD2.F32 R125, -RZ, R33.H1_H1 ;  /* 0x30000021ff7d7230 */ /* 0x000fc40000004100 */
[----:B------:R-:W-:Y:S01]  /*0f70*/  FMUL.FTZ R126, R126, R123 ;  /* 0x0000007b7e7e7220 */ /* 0x000fe20000410000 */
[C---:B------:R-:W-:Y:S01]  /*0f80*/  FFMA.FTZ R146, R120.reuse, R119, R141 ;  /* 0x0000007778927223 */ /* 0x040fe2000001008d */
[----:B------:R-:W-:Y:S01]  /*0f90*/  FFMA.FTZ R45, R120, R124, R45 ;  /* 0x0000007c782d7223 */ /* 0x000fe2000001002d */
[----:B------:R-:W-:Y:S01]  /*0fa0*/  FADD.FTZ R61, R61, R124 ;  /* 0x0000007c3d3d7221 */ /* 0x000fe20000010000 */
[----:B------:R-:W-:Y:S01]  /*0fb0*/  FADD.FTZ R161, R119, R144 ;  /* 0x0000009077a17221 */ /* 0x000fe20000010000 */
[----:B------:R-:W-:Y:S01]  /*0fc0*/  FMUL.FTZ R124, R2, R177 ;  /* 0x000000b1027c7220 */ /* 0x000fe20000410000 */
[----:B------:R-:W-:Y:S01]  /*0fd0*/  FFMA.FTZ R46, R121, R123, R46 ;  /* 0x0000007b792e7223 */ /* 0x000fe2000001002e */
[----:B------:R-:W-:Y:S01]  /*0fe0*/  FADD.FTZ R62, R62, R123 ;  /* 0x0000007b3e3e7221 */ /* 0x000fe20000010000 */
[--C-:B------:R-:W-:Y:S02]  /*0ff0*/  HADD2.F32 R130, -RZ, R34.reuse.H0_H0 ;  /* 0x20000022ff827230 */ /* 0x100fe40000004100 */
[----:B------:R-:W-:Y:S01]  /*1000*/  FMUL.FTZ R144, R143, R166 ;  /* 0x000000a68f907220 */ /* 0x000fe20000410000 */
[----:B------:R-:W-:Y:S01]  /*1010*/  FMUL.FTZ R123, R125, R150 ;  /* 0x000000967d7b7220 */ /* 0x000fe20000410000 */
[----:B------:R-:W-:Y:S01]  /*1020*/  FFMA.FTZ R143, R121, R126, R146 ;  /* 0x0000007e798f7223 */ /* 0x000fe20000010092 */
[----:B------:R-:W-:Y:S01]  /*1030*/  FADD.FTZ R146, R126, R161 ;  /* 0x000000a17e927221 */ /* 0x000fe20000010000 */
[----:B------:R-:W-:Y:S01]  /*1040*/  FFMA.FTZ R47, R124, R150, R47 ;  /* 0x000000967c2f7223 */ /* 0x000fe2000001002f */
[----:B------:R-:W-:Y:S01]  /*1050*/  FADD.FTZ R63, R63, R150 ;  /* 0x000000963f3f7221 */ /* 0x000fe20000010000 */
[----:B------:R-:W-:Y:S01]  /*1060*/  FADD.FTZ R67, R67, R148 ;  /* 0x0000009443437221 */ /* 0x000fe20000010000 */
[----:B------:R-:W-:Y:S01]  /*1070*/  FFMA.FTZ R43, R118, R148, R43 ;  /* 0x00000094762b7223 */ /* 0x000fe2000001002b */
[----:B------:R-:W-:-:S02]  /*1080*/  HADD2.F32 R129, -RZ, R34.H1_H1 ;  /* 0x30000022ff817230 */ /* 0x000fc40000004100 */
[----:B------:R-:W-:Y:S01]  /*1090*/  FFMA.FTZ R38, R105, R163, R38 ;  /* 0x000000a369267223 */ /* 0x000fe20000010026 */
[----:B------:R-:W-:Y:S02]  /*10a0*/  HADD2.F32 R150, -RZ, R137.H1_H1 ;  /* 0x30000089ff967230 */ /* 0x000fe40000004100 */
[----:B------:R-:W-:Y:S01]  /*10b0*/  FADD.FTZ R70, R70, R163 ;  /* 0x000000a346467221 */ /* 0x000fe20000010000 */
[----:B------:R-:W-:Y:S01]  /*10c0*/  FMUL.FTZ R125, R2, R127 ;  /* 0x0000007f027d7220 */ /* 0x000fe20000410000 */
[----:B------:R-:W-:Y:S01]  /*10d0*/  FMUL.FTZ R130, R130, R179 ;  /* 0x000000b382827220 */ /* 0x000fe20000410000 */
[----:B------:R-:W-:Y:S01]  /*10e0*/  FFMA.FTZ R148, R124, R123, R143 ;  /* 0x0000007b7c947223 */ /* 0x000fe2000001008f */
[----:B------:R-:W-:Y:S01]  /*10f0*/  FADD.FTZ R163, R123, R146 ;  /* 0x000000927ba37221 */ /* 0x000fe20000010000 */
[----:B------:R-:W-:Y:S02]  /*1100*/  HADD2.F32 R132, -RZ, R35.H0_H0 ;  /* 0x20000023ff847230 */ /* 0x000fe40000004100 */
        /* <DEDUP_REMOVED lines=10> */
[----:B------:R-:W-:-:S02]  /*11b0*/  HADD2.F32 R154, -RZ, R138.H0_H0 ;  /* 0x2000008aff9a7230 */ /* 0x000fc40000004100 */
[----:B------:R-:W-:Y:S01]  /*11c0*/  FFMA.FTZ R161, R129, R132, R148 ;  /* 0x0000008481a17223 */ /* 0x000fe20000010094 */
[----:B------:R-:W-:Y:S01]  /*11d0*/  FADD.FTZ R150, R132, R163 ;  /* 0x000000a384967221 */ /* 0x000fe20000010000 */
[----:B------:R-:W-:Y:S01]  /*11e0*/  FMUL.FTZ R145, R2, R145 ;  /* 0x0000009102917220 */ /* 0x000fe20000410000 */
[----:B------:R-:W-:Y:S01]  /*11f0*/  FMUL.FTZ R148, R154, R149 ;  /* 0x000000959a947220 */ /* 0x000fe20000410000 */
[----:B------:R-:W-:Y:S01]  /*1200*/  FMUL.FTZ R133, R2, R185 ;  /* 0x000000b902857220 */ /* 0x000fe20000410000 */
[----:B------:R-:W-:Y:S01]  /*1210*/  FFMA.FTZ R154, R134, R131, R161 ;  /* 0x00000083869a7223 */ /* 0x000fe200000100a1 */
[----:B------:R-:W-:Y:S01]  /*1220*/  FADD.FTZ R161, R131, R150 ;  /* 0x0000009683a17221 */ /* 0x000fe20000010000 */
[----:B------:R-:W-:Y:S01]  /*1230*/  FFMA.FTZ R72, R145, R149, R72 ;  /* 0x0000009591487223 */ /* 0x000fe20000010048 */
[----:B------:R-:W-:Y:S01]  /*1240*/  FADD.FTZ R48, R48, R149 ;  /* 0x0000009530307221 */ /* 0x000fe20000010000 */
[----:B------:R-:W-:Y:S01]  /*1250*/  FMUL.FTZ R142, R2, R187 ;  /* 0x000000bb028e7220 */ /* 0x000fe20000410000 */
[----:B------:R-:W-:Y:S01]  /*1260*/  FFMA.FTZ R149, R133, R140, R154 ;  /* 0x0000008c85957223 */ /* 0x000fe2000001009a */
[----:B------:R-:W-:Y:S01]  /*1270*/  FADD.FTZ R154, R140, R161 ;  /* 0x000000a18c9a7221 */ /* 0x000fe20000010000 */
[----:B------:R-:W-:Y:S01]  /*1280*/  FADD.FTZ R59, R59, R160 ;  /* 0x000000a03b3b7221 */ /* 0x000fe20000010000 */
[----:B------:R-:W-:Y:S01]  /*1290*/  FFMA.FTZ R83, R134, R160, R83 ;  /* 0x000000a086537223 */ /* 0x000fe20000010053 */
[----:B------:R-:W-:-:S02]  /*12a0*/  HADD2.F32 R165, -RZ, R138.H1_H1 ;  /* 0x3000008affa57230 */ /* 0x000fc40000004100 */
[C---:B------:R-:W-:Y:S01]  /*12b0*/  FMUL.FTZ R141, R2.reuse, R189 ;  /* 0x000000bd028d7220 */ /* 0x040fe20000410000 */
[----:B------:R-:W-:Y:S01]  /*12c0*/  FMUL.FTZ R150, R2, R147 ;  /* 0x0000009302967220 */ /* 0x000fe20000410000 */
[----:B------:R-:W-:Y:S01]  /*12d0*/  FFMA.FTZ R160, R142, R135, R149 ;  /* 0x000000878ea07223 */ /* 0x000fe20000010095 */
[----:B------:R-:W-:Y:S01]  /*12e0*/  FADD.FTZ R149, R154, R135 ;  /* 0x000000879a957221 */ /* 0x000fe20000010000 */
[----:B------:R-:W-:Y:S01]  /*12f0*/  FMUL.FTZ R146, R2, R191 ;  /* 0x000000bf02927220 */ /* 0x000fe20000410000 */
[-C--:B------:R-:W-:Y:S01]  /*1300*/  FMUL.FTZ R147, R165, R152.reuse ;  /* 0x00000098a5937220 */ /* 0x080fe20000410000 */
[----:B------:R-:W-:Y:S01]  /*1310*/  FFMA.FTZ R73, R150, R152, R73 ;  /* 0x0000009896497223 */ /* 0x000fe20000010049 */
[----:B------:R-:W-:Y:S01]  /*1320*/  FADD.FTZ R49, R49, R152 ;  /* 0x0000009831317221 */ /* 0x000fe20000010000 */
[----:B------:R-:W-:Y:S01]  /*1330*/  FFMA.FTZ R161, R141, R144, R160 ;  /* 0x000000908da17223 */ /* 0x000fe200000100a0 */
[----:B------:R-:W-:-:S03]  /*1340*/  FADD.FTZ R152, R149, R144 ;  /* 0x0000009095987221 */ /* 0x000fc60000010000 */
[----:B------:R-:W-:Y:S01]  /*1350*/  FFMA.FTZ R154, R146, R143, R161 ;  /* 0x0000008f929a7223 */ /* 0x000fe200000100a1 */
[----:B------:R-:W-:Y:S01]  /*1360*/  FADD.FTZ R161, R152, R143 ;  /* 0x0000008f98a17221 */ /* 0x000fe20000010000 */
[--C-:B------:R-:W-:Y:S02]  /*1370*/  HADD2.F32 R160, -RZ, R139.reuse.H0_H0 ;  /* 0x2000008bffa07230 */ /* 0x100fe40000004100 */
[----:B------:R-:W-:Y:S01]  /*1380*/  FFMA.FTZ R163, R145, R148, R154 ;  /* 0x0000009491a37223 */ /* 0x000fe2000001009a */
[----:B------:R-:W-:Y:S01]  /*1390*/  FADD.FTZ R152, R161, R148 ;  /* 0x00000094a1987221 */ /* 0x000fe20000010000 */
[----:B------:R-:W-:Y:S01]  /*13a0*/  FFMA.FTZ R76, R133, R162, R76 ;  /* 0x000000a2854c7223 */ /* 0x000fe2000001004c */
[----:B------:R-:W-:Y:S01]  /*13b0*/  FADD.FTZ R52, R52, R162 ;  /* 0x000000a234347221 */ /* 0x000fe20000010000 */
[----:B------:R-:W-:Y:S02]  /*13c0*/  HADD2.F32 R165, -RZ, R139.H1_H1 ;  /* 0x3000008bffa57230 */ /* 0x000fe40000004100 */
[----:B------:R-:W-:Y:S01]  /*13d0*/  FMUL.FTZ R151, R2, R151 ;  /* 0x0000009702977220 */ /* 0x000fe20000410000 */
        /* <DEDUP_REMOVED lines=28> */
.L_x_8813:
        /* <DEDUP_REMOVED lines=53> */
.L_x_8814:
[----:B------:R-:W-:Y:S05]  /*18f0*/  BSYNC.RECONVERGENT B1 ;  /* 0x0000000000017941 */ /* 0x000fea0003800200 */
.L_x_8812:
        /* <DEDUP_REMOVED lines=20> */
.L_x_8927:
        /* <DEDUP_REMOVED lines=9> */
[----:B------:R-:W-:Y:S01]  /*1ad0*/  ISETP.NE.AND P1, PT, RZ, UR9, PT ;  /* 0x00000009ff007c0c */ /* 0x000fe2000bf25270 */
[----:B------:R-:W-:Y:S01]  /*1ae0*/  BSSY.RECONVERGENT B1, `(.L_x_8816) ;  /* 0x00001c6000017945 */ /* 0x000fe20003800200 */
[----:B------:R-:W-:Y:S01]  /*1af0*/  @P3 SHF.R.S32.HI R163, RZ, 0x1f, R156 ;  /* 0x0000001fffa33819 */ /* 0x000fe2000001149c */
[----:B------:R-:W-:Y:S01]  /*1b00*/  HFMA2 R158, -RZ, RZ, 0, 0 ;  /* 0x00000000ff9e7431 */ /* 0x000fe200000001ff */
[----:B------:R-:W-:-:S02]  /*1b10*/  FSEL R161, R161, RZ, !P1 ;  /* 0x000000ffa1a17208 */ /* 0x000fc40004800000 */
[----:B0-----:R-:W-:Y:S02]  /*1b20*/  @P3 LEA.HI R165, R163, R156, RZ, 0x3 ;  /* 0x0000009ca3a53211 */ /* 0x001fe400078f18ff */
[----:B------:R-:W-:-:S04]  /*1b30*/  SHF.R.S32.HI R163, RZ, 0x1f, R160 ;  /* 0x0000001fffa37819 */ /* 0x000fc800000114a0 */
[----:B------:R-:W-:Y:S01]  /*1b40*/  LEA.HI R163, R163, R160, RZ, 0x3 ;  /* 0x000000a0a3a37211 */ /* 0x000fe200078f18ff */
[----:B------:R-:W-:Y:S01]  /*1b50*/  FMUL.FTZ R160, R159, UR10 ;  /* 0x0000000a9fa07c20 */ /* 0x000fe20008410000 */
        /* <DEDUP_REMOVED lines=22> */
.L_x_8820:
[----:B------:R-:W-:Y:S05]  /*1cc0*/  BSYNC.RECONVERGENT B2 ;  /* 0x0000000000027941 */ /* 0x000fea0003800200 */
.L_x_8819:
        /* <DEDUP_REMOVED lines=13> */
.L_x_8822:
[----:B------:R-:W-:Y:S05]  /*1da0*/  BSYNC.RECONVERGENT B2 ;  /* 0x0000000000027941 */ /* 0x000fea0003800200 */
.L_x_8821:
        /* <DEDUP_REMOVED lines=13> */
.L_x_8824:
[----:B------:R-:W-:Y:S05]  /*1e80*/  BSYNC.RECONVERGENT B2 ;  /* 0x0000000000027941 */ /* 0x000fea0003800200 */
.L_x_8823:
        /* <DEDUP_REMOVED lines=13> */
.L_x_8826:
[----:B------:R-:W-:Y:S05]  /*1f60*/  BSYNC.RECONVERGENT B2 ;  /* 0x0000000000027941 */ /* 0x000fea0003800200 */
.L_x_8825:
        /* <DEDUP_REMOVED lines=13> */
.L_x_8828:
[----:B------:R-:W-:Y:S05]  /*2040*/  BSYNC.RECONVERGENT B2 ;  /* 0x0000000000027941 */ /* 0x000fea0003800200 */
.L_x_8827:
        /* <DEDUP_REMOVED lines=13> */
.L_x_8830:
[----:B------:R-:W-:Y:S05]  /*2120*/  BSYNC.RECONVERGENT B2 ;  /* 0x0000000000027941 */ /* 0x000fea0003800200 */
.L_x_8829:
        /* <DEDUP_REMOVED lines=13> */
.L_x_8832:
[----:B------:R-:W-:Y:S05]  /*2200*/  BSYNC.RECONVERGENT B2 ;  /* 0x0000000000027941 */ /* 0x000fea0003800200 */
.L_x_8831:
        /* <DEDUP_REMOVED lines=14> */
.L_x_8818:
        /* <DEDUP_REMOVED lines=46> */
.L_x_8835:
[----:B------:R-:W-:Y:S05]  /*25d0*/  BSYNC.RECONVERGENT B2 ;  /* 0x0000000000027941 */ /* 0x000fea0003800200 */
.L_x_8834:
        /* <DEDUP_REMOVED lines=13> */
.L_x_8837:
[----:B------:R-:W-:Y:S05]  /*26b0*/  BSYNC.RECONVERGENT B2 ;  /* 0x0000000000027941 */ /* 0x000fea0003800200 */
.L_x_8836:
        /* <DEDUP_REMOVED lines=13> */
.L_x_8839:
[----:B------:R-:W-:Y:S05]  /*2790*/  BSYNC.RECONVERGENT B2 ;  /* 0x0000000000027941 */ /* 0x000fea0003800200 */
.L_x_8838:
        /* <DEDUP_REMOVED lines=13> */
.L_x_8841:
[----:B------:R-:W-:Y:S05]  /*2870*/  BSYNC.RECONVERGENT B2 ;  /* 0x0000000000027941 */ /* 0x000fea0003800200 */
.L_x_8840:
        /* <DEDUP_REMOVED lines=13> */
.L_x_8843:
[----:B------:R-:W-:Y:S05]  /*2950*/  BSYNC.RECONVERGENT B2 ;  /* 0x0000000000027941 */ /* 0x000fea0003800200 */
.L_x_8842:
        /* <DEDUP_REMOVED lines=13> */
.L_x_8845:
[----:B------:R-:W-:Y:S05]  /*2a30*/  BSYNC.RECONVERGENT B2 ;  /* 0x0000000000027941 */ /* 0x000fea0003800200 */
.L_x_8844:
        /* <DEDUP_REMOVED lines=13> */
.L_x_8847:
[----:B------:R-:W-:Y:S05]  /*2b10*/  BSYNC.RECONVERGENT B2 ;  /* 0x0000000000027941 */ /* 0x000fea0003800200 */
.L_x_8846:
        /* <DEDUP_REMOVED lines=9> */
.L_x_8817:
[----:B------:R-:W-:Y:S02]  /*2bb0*/  MOV R173, UR20 ;  /* 0x0000001400ad7c02 */ /* 0x000fe40008000f00 */
[----:B------:R-:W-:Y:S02]  /*2bc0*/  MOV R172, UR21 ;  /* 0x0000001500ac7c02 */ /* 0x000fe40008000f00 */
[----:B------:R-:W-:-:S04]  /*2bd0*/  ISETP.NE.U32.AND P0, PT, R173, RZ, PT ;  /* 0x000000ffad00720c */ /* 0x000fc80003f05070 */
[----:B------:R-:W-:-:S13]  /*2be0*/  ISETP.NE.AND.EX P0, PT, R172, RZ, PT, P0 ;  /* 0x000000ffac00720c */ /* 0x000fda0003f05300 */
[----:B------:R-:W-:Y:S05]  /*2bf0*/  @P0 BRA `(.L_x_8848) ;  /* 0x0000000400680947 */ /* 0x000fea0003800000 */
[----:B------:R-:W0:Y:S01]  /*2c00*/  @P3 LDC.64 R168, c[0x0][0x408] ;  /* 0x00010200ffa83b82 */ /* 0x000e220000000a00 */
[-CC-:B------:R-:W-:Y:S01]  /*2c10*/  @P2 FFMA.FTZ R163, R3, R160.reuse, R161.reuse ;  /* 0x000000a003a32223 */ /* 0x180fe200000100a1 */
[--C-:B------:R-:W-:Y:S01]  /*2c20*/  @P2 FFMA.FTZ R164, R104, R160, R161.reuse ;  /* 0x000000a068a42223 */ /* 0x100fe200000100a1 */
[----:B-----5:R-:W-:Y:S01]  /*2c30*/  MOV R162, R24 ;  /* 0x0000001800a27202 */ /* 0x020fe20000000f00 */
[----:B------:R-:W-:Y:S01]  /*2c40*/  @P2 FFMA.FTZ R165, R105, R160, R161 ;  /* 0x000000a069a52223 */ /* 0x000fe200000100a1 */
[----:B------:R-:W-:Y:S01]  /*2c50*/  @P2 FADD.FTZ R163, R106, -R163 ;  /* 0x800000a36aa32221 */ /* 0x000fe20000010000 */
[----:B------:R-:W-:Y:S01]  /*2c60*/  @P2 FADD.FTZ R164, R103, -R164 ;  /* 0x800000a467a42221 */ /* 0x000fe20000010000 */
[----:B------:R-:W-:Y:S01]  /*2c70*/  MOV R170, R25 ;  /* 0x0000001900aa7202 */ /* 0x000fe20000000f00 */
[----:B------:R-:W1:Y:S01]  /*2c80*/  @P3 LDC.64 R166, c[0x0][0x408] ;  /* 0x00010200ffa63b82 */ /* 0x000e620000000a00 */
[C---:B------:R-:W-:Y:S01]  /*2c90*/  @P2 FFMA.FTZ R162, R2.reuse, R163, R24 ;  /* 0x000000a302a22223 */ /* 0x040fe20000010018 */
[----:B------:R-:W-:Y:S01]  /*2ca0*/  @P2 FFMA.FTZ R170, R2, R164, R25 ;  /* 0x000000a402aa2223 */ /* 0x000fe20000010019 */
[----:B------:R-:W-:Y:S01]  /*2cb0*/  @P2 FFMA.FTZ R163, R109, R160, R161 ;  /* 0x000000a06da32223 */ /* 0x000fe200000100a1 */
[----:B------:R-:W-:Y:S01]  /*2cc0*/  @P2 FADD.FTZ R165, R110, -R165 ;  /* 0x800000a56ea52221 */ /* 0x000fe20000010000 */
[----:B------:R-:W-:Y:S01]  /*2cd0*/  MOV R176, R26 ;  /* 0x0000001a00b07202 */ /* 0x000fe20000000f00 */
[----:B------:R-:W-:Y:S01]  /*2ce0*/  @P2 FFMA.FTZ R186, R114, R160, R161 ;  /* 0x000000a072ba2223 */ /* 0x000fe200000100a1 */
[----:B------:R-:W-:Y:S01]  /*2cf0*/  @P2 FADD.FTZ R175, R112, -R163 ;  /* 0x800000a370af2221 */ /* 0x000fe20000010000 */
[----:B------:R-:W-:Y:S01]  /*2d00*/  MOV R180, R20 ;  /* 0x0000001400b47202 */ /* 0x000fe20000000f00 */
[C---:B------:R-:W-:Y:S01]  /*2d10*/  @P2 FFMA.FTZ R176, R2.reuse, R165, R26 ;  /* 0x000000a502b02223 */ /* 0x040fe2000001001a */
[----:B------:R-:W-:Y:S01]  /*2d20*/  MOV R178, R27 ;  /* 0x0000001b00b27202 */ /* 0x000fe20000000f00 */
[----:B------:R-:W-:Y:S01]  /*2d30*/  @P2 FFMA.FTZ R180, R2, R175, R20 ;  /* 0x000000af02b42223 */ /* 0x000fe20000010014 */
[----:B------:R-:W2:Y:S01]  /*2d40*/  @P3 LDC.64 R164, c[0x0][0x408] ;  /* 0x00010200ffa43b82 */ /* 0x000ea20000000a00 */
[-CC-:B------:R-:W-:Y:S01]  /*2d50*/  @P2 FFMA.FTZ R177, R113, R160.reuse, R161.reuse ;  /* 0x000000a071b12223 */ /* 0x180fe200000100a1 */
[----:B------:R-:W-:Y:S01]  /*2d60*/  @P2 FADD.FTZ R186, R111, -R186 ;  /* 0x800000ba6fba2221 */ /* 0x000fe20000010000 */
[----:B------:R-:W-:Y:S01]  /*2d70*/  @P3 LOP3.LUT P0, RZ, R100, 0xff, RZ, 0xc0, !PT ;  /* 0x000000ff64ff3812 */ /* 0x000fe2000780c0ff */
[----:B0-----:R-:W-:Y:S01]  /*2d80*/  @P3 FMUL.FTZ R169, R162, R169 ;  /* 0x000000a9a2a93220 */ /* 0x001fe20000410000 */
[----:B------:R-:W-:Y:S01]  /*2d90*/  @P2 FFMA.FTZ R162, R108, R160, R161 ;  /* 0x000000a06ca22223 */ /* 0x000fe200000100a1 */
[----:B------:R-:W-:Y:S01]  /*2da0*/  @P2 FADD.FTZ R177, R116, -R177 ;  /* 0x800000b174b12221 */ /* 0x000fe20000010000 */
[----:B------:R-:W-:Y:S01]  /*2db0*/  MOV R182, R21 ;  /* 0x0000001500b67202 */ /* 0x000fe20000000f00 */
[----:B------:R-:W-:Y:S01]  /*2dc0*/  @P3 FMUL.FTZ R174, R169, R168 ;  /* 0x000000a8a9ae3220 */ /* 0x000fe20000410000 */
[----:B------:R-:W-:Y:S01]  /*2dd0*/  @P2 FADD.FTZ R171, R107, -R162 ;  /* 0x800000a26bab2221 */ /* 0x000fe20000010000 */
[----:B------:R-:W0:Y:S01]  /*2de0*/  @P3 LDC.64 R168, c[0x0][0x408] ;  /* 0x00010200ffa83b82 */ /* 0x000e220000000a00 */
[----:B------:R-:W-:Y:S01]  /*2df0*/  MOV R184, R22 ;  /* 0x0000001600b87202 */ /* 0x000fe20000000f00 */
[----:B-1----:R-:W-:Y:S01]  /*2e00*/  @P3 FMUL.FTZ R167, R170, R167 ;  /* 0x000000a7aaa73220 */ /* 0x002fe20000410000 */
[----:B------:R-:W-:Y:S01]  /*2e10*/  @P2 FFMA.FTZ R178, R2, R171, R27 ;  /* 0x000000ab02b22223 */ /* 0x000fe2000001001b */
[----:B------:R-:W-:Y:S01]  /*2e20*/  @P3 LOP3.LUT P1, RZ, R100, 0xff00, RZ, 0xc0, !PT ;  /* 0x0000ff0064ff3812 */ /* 0x000fe2000782c0ff */
[C---:B------:R-:W-:Y:S01]  /*2e30*/  @P2 FFMA.FTZ R182, R2.reuse, R186, R21 ;  /* 0x000000ba02b62223 */ /* 0x040fe20000010015 */
[----:B------:R-:W-:Y:S01]  /*2e40*/  @P3 FMUL.FTZ R175, R167, R166 ;  /* 0x000000a6a7af3220 */ /* 0x000fe20000410000 */
[----:B------:R-:W-:Y:S01]  /*2e50*/  @P2 FFMA.FTZ R184, R2, R177, R22 ;  /* 0x000000b102b82223 */ /* 0x000fe20000010016 */
[----:B------:R-:W1:Y:S01]  /*2e60*/  @P3 LDC.64 R166, c[0x0][0x408] ;  /* 0x00010200ffa63b82 */ /* 0x000e620000000a00 */
[----:B------:R-:W-:-:S02]  /*2e70*/  @P3 FSEL R174, R174, RZ, P0 ;  /* 0x000000ffaeae3208 */ /* 0x000fc40000000000 */
[----:B------:R-:W-:Y:S02]  /*2e80*/  @P3 FSEL R175, R175, RZ, P1 ;  /* 0x000000ffafaf3208 */ /* 0x000fe40000800000 */
[----:B------:R-:W-:Y:S01]  /*2e90*/  @P3 LOP3.LUT P0, RZ, R100, 0xff0000, RZ, 0xc0, !PT ;  /* 0x00ff000064ff3812 */ /* 0x000fe2000780c0ff */
[----:B--2---:R-:W-:Y:S01]  /*2ea0*/  @P3 FMUL.FTZ R165, R176, R165 ;  /* 0x000000a5b0a53220 */ /* 0x004fe20000410000 */
[C---:B------:R-:W-:Y:S01]  /*2eb0*/  @P3 LOP3.LUT P1, RZ, R101.reuse, 0xff, RZ, 0xc0, !PT ;  /* 0x000000ff65ff3812 */ /* 0x040fe2000782c0ff */
[----:B------:R-:W2:Y:S01]  /*2ec0*/  @P3 LDC.64 R162, c[0x0][0x408] ;  /* 0x00010200ffa23b82 */ /* 0x000ea20000000a00 */
[----:B------:R-:W-:Y:S01]  /*2ed0*/  @P3 LOP3.LUT P4, RZ, R101, 0xff00, RZ, 0xc0, !PT ;  /* 0x0000ff0065ff3812 */ /* 0x000fe2000788c0ff */
[----:B------:R-:W-:Y:S01]  /*2ee0*/  @P3 FMUL.FTZ R164, R165, R164 ;  /* 0x000000a4a5a43220 */ /* 0x000fe20000410000 */
[----:B------:R-:W-:Y:S02]  /*2ef0*/  @P3 LOP3.LUT P5, RZ, R101, 0xff0000, RZ, 0xc0, !PT ;  /* 0x00ff000065ff3812 */ /* 0x000fe400078ac0ff */
[----:B------:R-:W-:-:S02]  /*2f00*/  @P3 F2FP.F16.F32.PACK_AB R174, RZ, R174 ;  /* 0x000000aeffae323e */ /* 0x000fc400000000ff */
[----:B------:R-:W-:Y:S01]  /*2f10*/  @P3 FSEL R164, R164, RZ, P0 ;  /* 0x000000ffa4a43208 */ /* 0x000fe20000000000 */
[----:B------:R-:W3:Y:S01]  /*2f20*/  @P3 LDC.64 R170, c[0x0][0x408] ;  /* 0x00010200ffaa3b82 */ /* 0x000ee20000000a00 */
[----:B0-----:R-:W-:Y:S01]  /*2f30*/  @P3 FMUL.FTZ R169, R184, R169 ;  /* 0x000000a9b8a93220 */ /* 0x001fe20000410000 */
[----:B------:R-:W-:Y:S02]  /*2f40*/  @P3 LOP3.LUT P0, RZ, R100, 0xff000000, RZ, 0xc0, !PT ;  /* 0xff00000064ff3812 */ /* 0x000fe4000780c0ff */
[----:B------:R-:W-:Y:S01]  /*2f50*/  @P3 F2FP.F16.F32.PACK_AB R164, RZ, R164 ;  /* 0x000000a4ffa4323e */ /* 0x000fe200000000ff */
[----:B------:R-:W-:Y:S01]  /*2f60*/  @P3 FMUL.FTZ R168, R169, R168 ;  /* 0x000000a8a9a83220 */ /* 0x000fe20000410000 */
[----:B------:R-:W-:Y:S01]  /*2f70*/  @P3 F2FP.F16.F32.PACK_AB R175, RZ, R175 ;  /* 0x000000afffaf323e */ /* 0x000fe200000000ff */
[----:B-1----:R-:W-:Y:S01]  /*2f80*/  @P3 FMUL.FTZ R167, R180, R167 ;  /* 0x000000a7b4a73220 */ /* 0x002fe20000410000 */
[----:B------:R-:W-:Y:S02]  /*2f90*/  @P3 PRMT R84, R174, 0x7610, R84 ;  /* 0x00007610ae543816 */ /* 0x000fe40000000054 */
[----:B------:R-:W-:Y:S01]  /*2fa0*/  @P3 FSEL R168, R168, RZ, P5 ;  /* 0x000000ffa8a83208 */ /* 0x000fe20002800000 */
[----:B------:R-:W-:Y:S01]  /*2fb0*/  @P3 FMUL.FTZ R166, R167, R166 ;  /* 0x000000a6a7a63220 */ /* 0x000fe20000410000 */
[----:B------:R-:W-:-:S02]  /*2fc0*/  @P3 PRMT R85, R164, 0x7610, R85 ;  /* 0x00007610a4553816 */ /* 0x000fc40000000055 */
[----:B------:R-:W-:Y:S01]  /*2fd0*/  @P3 F2FP.F16.F32.PACK_AB R168, RZ, R168 ;  /* 0x000000a8ffa8323e */ /* 0x000fe200000000ff */
[----:B--2---:R-:W-:Y:S01]  /*2fe0*/  @P3 FMUL.FTZ R163, R178, R163 ;  /* 0x000000a3b2a33220 */ /* 0x004fe20000410000 */
[----:B------:R-:W-:Y:S02]  /*2ff0*/  @P3 FSEL R166, R166, RZ, P1 ;  /* 0x000000ffa6a63208 */ /* 0x000fe40000800000 */
[----:B------:R-:W-:Y:S01]  /*3000*/  @P3 PRMT R84, R84, 0x5410, R175 ;  /* 0x0000541054543816 */ /* 0x000fe200000000af */
[----:B------:R-:W-:Y:S01]  /*3010*/  @P3 FMUL.FTZ R162, R163, R162 ;  /* 0x000000a2a3a23220 */ /* 0x000fe20000410000 */
[----:B------:R-:W-:Y:S02]  /*3020*/  @P3 F2FP.F16.F32.PACK_AB R166, RZ, R166 ;  /* 0x000000a6ffa6323e */ /* 0x000fe400000000ff */
[----:B------:R-:W-:Y:S01]  /*3030*/  @P3 PRMT R87, R168, 0x7610, R87 ;  /* 0x00007610a8573816 */ /* 0x000fe20000000057 */
[----:B---3--:R-:W-:Y:S01]  /*3040*/  @P3 FMUL.FTZ R171, R182, R171 ;  /* 0x000000abb6ab3220 */ /* 0x008fe20000410000 */
[----:B------:R-:W-:-:S02]  /*3050*/  @P3 FSEL R162, R162, RZ, P0 ;  /* 0x000000ffa2a23208 */ /* 0x000fc40000000000 */
        /* <DEDUP_REMOVED lines=20> */
.L_x_8848:
        /* <DEDUP_REMOVED lines=11> */
[----:B------:R-:W-:Y:S01]  /*3250*/  MOV R89, R25 ;  /* 0x0000001900597202 */ /* 0x000fe20000000f00 */
[C---:B------:R-:W-:Y:S01]  /*3260*/  @P2 FFMA.FTZ R88, R2.reuse, R91, R24 ;  /* 0x0000005b02582223 */ /* 0x040fe20000010018 */
[----:B------:R-:W-:Y:S01]  /*3270*/  @P2 FFMA.FTZ R89, R2, R94, R25 ;  /* 0x0000005e02592223 */ /* 0x000fe20000010019 */
[----:B------:R-:W-:Y:S01]  /*3280*/  @P3 LOP3.LUT P0, RZ, R100, 0xff0000, RZ, 0xc0, !PT ;  /* 0x00ff000064ff3812 */ /* 0x000fe2000780c0ff */
[-CC-:B------:R-:W-:Y:S01]  /*3290*/  @P2 FFMA.FTZ R94, R108, R160.reuse, R161.reuse ;  /* 0x000000a06c5e2223 */ /* 0x180fe200000100a1 */
[----:B------:R-:W2:Y:S01]  /*32a0*/  @P3 LDC.64 R162, c[0x0][0x408] ;  /* 0x00010200ffa23b82 */ /* 0x000ea20000000a00 */
[----:B------:R-:W-:Y:S01]  /*32b0*/  @P3 LOP3.LUT P4, RZ, R100, 0xff, RZ, 0xc0, !PT ;  /* 0x000000ff64ff3812 */ /* 0x000fe2000788c0ff */
[-CC-:B------:R-:W-:Y:S01]  /*32c0*/  @P2 FFMA.FTZ R176, R118, R160.reuse, R161.reuse ;  /* 0x000000a076b02223 */ /* 0x180fe200000100a1 */
[----:B------:R-:W-:Y:S01]  /*32d0*/  @P3 LOP3.LUT P1, RZ, R100, 0xff00, RZ, 0xc0, !PT ;  /* 0x0000ff0064ff3812 */ /* 0x000fe2000782c0ff */
[----:B------:R-:W-:Y:S01]  /*32e0*/  @P2 FADD.FTZ R94, R107, -R94 ;  /* 0x8000005e6b5e2221 */ /* 0x000fe20000010000 */
[----:B------:R-:W-:Y:S01]  /*32f0*/  @P3 LOP3.LUT P5, RZ, R101, 0xff, RZ, 0xc0, !PT ;  /* 0x000000ff65ff3812 */ /* 0x000fe200078ac0ff */
[----:B------:R-:W-:Y:S01]  /*3300*/  @P2 FFMA.FTZ R177, R113, R160, R161 ;  /* 0x000000a071b12223 */ /* 0x000fe200000100a1 */
[----:B------:R-:W-:Y:S01]  /*3310*/  @P2 FADD.FTZ R176, R115, -R176 ;  /* 0x800000b073b02221 */ /* 0x000fe20000010000 */
[----:B0-----:R-:W-:Y:S01]  /*3320*/  @P3 FMUL.FTZ R95, R90, R165 ;  /* 0x000000a55a5f3220 */ /* 0x001fe20000410000 */
[----:B------:R-:W0:Y:S01]  /*3330*/  @P3 LDC.64 R168, c[0x0][0x408] ;  /* 0x00010200ffa83b82 */ /* 0x000e220000000a00 */
[----:B------:R-:W-:Y:S01]  /*3340*/  @P3 LOP3.LUT P6, RZ, R100, 0xff000000, RZ, 0xc0, !PT ;  /* 0xff00000064ff3812 */ /* 0x000fe200078cc0ff */
[----:B------:R-:W-:Y:S01]  /*3350*/  @P2 FADD.FTZ R177, R116, -R177 ;  /* 0x800000b174b12221 */ /* 0x000fe20000010000 */
[----:B------:R-:W-:Y:S01]  /*3360*/  @P3 FMUL.FTZ R95, R95, R164 ;  /* 0x000000a45f5f3220 */ /* 0x000fe20000410000 */
[----:B-1----:R-:W-:-:S04]  /*3370*/  @P3 FMUL.FTZ R91, R88, R93 ;  /* 0x0000005d585b3220 */ /* 0x002fc80000410000 */
[----:B------:R-:W1:Y:S01]  /*3380*/  @P3 LDC.64 R166, c[0x0][0x408] ;  /* 0x00010200ffa63b82 */ /* 0x000e620000000a00 */
[----:B------:R-:W-:Y:S01]  /*3390*/  @P3 FSEL R175, R95, RZ, P0 ;  /* 0x000000ff5faf3208 */ /* 0x000fe20000000000 */
[----:B------:R-:W-:Y:S01]  /*33a0*/  @P3 FMUL.FTZ R91, R91, R92 ;  /* 0x0000005c5b5b3220 */ /* 0x000fe20000410000 */
[----:B------:R-:W-:Y:S02]  /*33b0*/  @P3 ISETP.GE.U32.AND P0, PT, R100, RZ, PT ;  /* 0x000000ff6400320c */ /* 0x000fe40003f06070 */
[----:B------:R-:W-:Y:S01]  /*33c0*/  MOV R100, R23 ;  /* 0x0000001700647202 */ /* 0x000fe20000000f00 */
[----:B--2---:R-:W-:Y:S02]  /*33d0*/  @P3 FMUL.FTZ R93, R89, R163 ;  /* 0x000000a3595d3220 */ /* 0x004fe40000410000 */
[----:B------:R-:W2:Y:S01]  /*33e0*/  @P3 LDC.64 R170, c[0x0][0x408] ;  /* 0x00010200ffaa3b82 */ /* 0x000ea20000000a00 */
[----:B------:R-:W-:Y:S01]  /*33f0*/  @P3 FSEL R92, R91, RZ, P4 ;  /* 0x000000ff5b5c3208 */ /* 0x000fe20002000000 */
[----:B------:R-:W-:Y:S01]  /*3400*/  @P2 FFMA.FTZ R100, R2, R176, R23 ;  /* 0x000000b002642223 */ /* 0x000fe20000010017 */
[----:B------:R-:W-:Y:S01]  /*3410*/  @P3 FMUL.FTZ R93, R93, R162 ;  /* 0x000000a25d5d3220 */ /* 0x000fe20000410000 */
[----:B------:R-:W-:-:S02]  /*3420*/  @P3 LOP3.LUT P4, RZ, R101, 0xff00, RZ, 0xc0, !PT ;  /* 0x0000ff0065ff3812 */ /* 0x000fc4000788c0ff */
[----:B------:R-:W-:Y:S02]  /*3430*/  @P3 ISETP.GE.U32.AND.EX P0, PT, R101, 0x1000000, PT, P0 ;  /* 0x010000006500380c */ /* 0x000fe40003f06100 */
[----:B------:R-:W3:Y:S01]  /*3440*/  @P3 LDC.64 R164, c[0x0][0x408] ;  /* 0x00010200ffa43b82 */ /* 0x000ee20000000a00 */
[----:B------:R-:W-:Y:S02]  /*3450*/  @P3 FSEL R174, R93, RZ, P1 ;  /* 0x000000ff5dae3208 */ /* 0x000fe40000800000 */
[----:B------:R-:W-:Y:S01]  /*3460*/  @P3 LOP3.LUT P1, RZ, R101, 0xff0000, RZ, 0xc0, !PT ;  /* 0x00ff000065ff3812 */ /* 0x000fe2000782c0ff */
[----:B------:R-:W-:Y:S01]  /*3470*/  @P2 FFMA.FTZ R101, R109, R160, R161 ;  /* 0x000000a06d652223 */ /* 0x000fe200000100a1 */
[----:B------:R-:W-:Y:S01]  /*3480*/  MOV R91, R27 ;  /* 0x0000001b005b7202 */ /* 0x000fe20000000f00 */
[----:B------:R-:W-:Y:S01]  /*3490*/  @P2 FFMA.FTZ R91, R2, R94, R27 ;  /* 0x0000005e025b2223 */ /* 0x000fe2000001001b */
[----:B------:R-:W-:Y:S01]  /*34a0*/  @P2 FFMA.FTZ R94, R114, R160, R161 ;  /* 0x000000a0725e2223 */ /* 0x000fe200000100a1 */
[----:B------:R-:W4:Y:S01]  /*34b0*/  @P3 LDC.64 R162, c[0x0][0x408] ;  /* 0x00010200ffa23b82 */ /* 0x000f220000000a00 */
[----:B------:R-:W-:Y:S01]  /*34c0*/  @P2 FADD.FTZ R101, R112, -R101 ;  /* 0x8000006570652221 */ /* 0x000fe20000010000 */
[----:B------:R-:W-:Y:S01]  /*34d0*/  @P3 F2FP.F16.F32.PACK_AB R95, RZ, R92 ;  /* 0x0000005cff5f323e */ /* 0x000fe200000000ff */
        /* <DEDUP_REMOVED lines=10> */
[----:B------:R-:W-:Y:S01]  /*3580*/  @P3 F2FP.F16.F32.PACK_AB R175, RZ, R175 ;  /* 0x000000afffaf323e */ /* 0x000fe200000000ff */
[----:B------:R-:W-:Y:S01]  /*3590*/  @P3 FMUL.FTZ R168, R169, R168 ;  /* 0x000000a8a9a83220 */ /* 0x000fe20000410000 */
[----:B------:R-:W-:Y:S01]  /*35a0*/  @P3 FMUL.FTZ R166, R167, R166 ;  /* 0x000000a6a7a63220 */ /* 0x000fe20000410000 */
[----:B---3--:R-:W-:Y:S01]  /*35b0*/  @P3 FMUL.FTZ R165, R93, R165 ;  /* 0x000000a55da53220 */ /* 0x008fe20000410000 */
[----:B------:R-:W-:Y:S01]  /*35c0*/  @P3 FMUL.FTZ R170, R171, R170 ;  /* 0x000000aaabaa3220 */ /* 0x000fe20000410000 */
[----:B------:R-:W-:-:S02]  /*35d0*/  @P3 PRMT R84, R95, 0x7610, R84 ;  /* 0x000076105f543816 */ /* 0x000fc40000000054 */
[----:B------:R-:W-:Y:S01]  /*35e0*/  @P3 FMUL.FTZ R164, R165, R164 ;  /* 0x000000a4a5a43220 */ /* 0x000fe20000410000 */
[----:B------:R-:W-:Y:S02]  /*35f0*/  @P3 FSEL R168, R168, RZ, P5 ;  /* 0x000000ffa8a83208 */ /* 0x000fe40002800000 */
[----:B------:R-:W-:Y:S01]  /*3600*/  @P3 FSEL R166, R166, RZ, P1 ;  /* 0x000000ffa6a63208 */ /* 0x000fe20000800000 */
[----:B----4-:R-:W-:Y:S01]  /*3610*/  @P3 FMUL.FTZ R163, R100, R163 ;  /* 0x000000a364a33220 */ /* 0x010fe20000410000 */
[----:B------:R-:W-:Y:S02]  /*3620*/  @P3 FSEL R170, R170, RZ, P6 ;  /* 0x000000ffaaaa3208 */ /* 0x000fe40003000000 */
[----:B------:R-:W-:Y:S01]  /*3630*/  @P3 FSEL R164, R164, RZ, P4 ;  /* 0x000000ffa4a43208 */ /* 0x000fe20002000000 */
[----:B------:R-:W-:Y:S01]  /*3640*/  @P3 FMUL.FTZ R162, R163, R162 ;  /* 0x000000a2a3a23220 */ /* 0x000fe20000410000 */
[----:B------:R-:W-:Y:S02]  /*3650*/  @P3 F2FP.F16.F32.PACK_AB R168, RZ, R168 ;  /* 0x000000a8ffa8323e */ /* 0x000fe400000000ff */
[----:B------:R-:W-:-:S02]  /*3660*/  @P3 F2FP.F16.F32.PACK_AB R166, RZ, R166 ;  /* 0x000000a6ffa6323e */ /* 0x000fc400000000ff */
[----:B------:R-:W-:Y:S02]  /*3670*/  @P3 FSEL R162, R162, RZ, P0 ;  /* 0x000000ffa2a23208 */ /* 0x000fe40000000000 */
[----:B------:R-:W-:Y:S02]  /*3680*/  @P3 F2FP.F16.F32.PACK_AB R174, RZ, R174 ;  /* 0x000000aeffae323e */ /* 0x000fe400000000ff */
        /* <DEDUP_REMOVED lines=11> */
.L_x_8833:
[----:B------:R-:W-:Y:S05]  /*3740*/  BSYNC.RECONVERGENT B1 ;  /* 0x0000000000017941 */ /* 0x000fea0003800200 */
.L_x_8816:
        /* <DEDUP_REMOVED lines=21> */
[----:B------:R-:W-:Y:S01]  /*38a0*/  @P2 FFMA.FTZ R153, R121, R160, R161 ;  /* 0x000000a079992223 */ /* 0x000fe200000100a1 */
[----:B------:R-:W1:Y:S01]  /*38b0*/  @P3 LDC.64 R164, c[0x0][0x408] ;  /* 0x00010200ffa43b82 */ /* 0x000e620000000a00 */
[C---:B------:R-:W-:Y:S01]  /*38c0*/  @P2 FFMA.FTZ R88, R2.reuse, R91, R16 ;  /* 0x0000005b02582223 */ /* 0x040fe20000010010 */
[----:B------:R-:W-:Y:S01]  /*38d0*/  @P2 FADD.FTZ R90, R119, -R90 ;  /* 0x8000005a775a2221 */ /* 0x000fe20000010000 */
[----:B------:R-:W-:Y:S01]  /*38e0*/  MOV R170, R15 ;  /* 0x0000000f00aa7202 */ /* 0x000fe20000000f00 */
[----:B------:R-:W-:Y:S01]  /*38f0*/  @P2 FFMA.FTZ R170, R2, R100, R15 ;  /* 0x0000006402aa2223 */ /* 0x000fe2000001000f */
[----:B------:R-:W-:Y:S01]  /*3900*/  MOV R89, R17 ;  /* 0x0000001100597202 */ /* 0x000fe20000000f00 */
[----:B------:R-:W-:Y:S01]  /*3910*/  @P2 FFMA.FTZ R100, R124, R160, R161 ;  /* 0x000000a07c642223 */ /* 0x000fe200000100a1 */
[----:B------:R-:W-:Y:S01]  /*3920*/  @P2 FFMA.FTZ R89, R2, R90, R17 ;  /* 0x0000005a02592223 */ /* 0x000fe20000010011 */
[----:B------:R-:W2:Y:S01]  /*3930*/  @P3 LDC.64 R92, c[0x0][0x408] ;  /* 0x00010200ff5c3b82 */ /* 0x000ea20000000a00 */
[----:B------:R-:W-:Y:S01]  /*3940*/  MOV R90, R18 ;  /* 0x00000012005a7202 */ /* 0x000fe20000000f00 */
[----:B------:R-:W-:Y:S01]  /*3950*/  @P2 FADD.FTZ R100, R123, -R100 ;  /* 0x800000647b642221 */ /* 0x000fe20000010000 */
[----:B------:R-:W-:Y:S01]  /*3960*/  MOV R91, R19 ;  /* 0x00000013005b7202 */ /* 0x000fe20000000f00 */
[----:B------:R-:W-:Y:S01]  /*3970*/  @P2 FFMA.FTZ R167, R125, R160, R161 ;  /* 0x000000a07da72223 */ /* 0x000fe200000100a1 */
[----:B------:R-:W-:Y:S01]  /*3980*/  @P3 LOP3.LUT P4, RZ, R98, 0xff, RZ, 0xc0, !PT ;  /* 0x000000ff62ff3812 */ /* 0x000fe2000788c0ff */
[----:B------:R-:W-:Y:S01]  /*3990*/  @P2 FFMA.FTZ R91, R2, R100, R19 ;  /* 0x00000064025b2223 */ /* 0x000fe20000010013 */
[-C--:B------:R-:W-:Y:S01]  /*39a0*/  @P2 FFMA.FTZ R168, R128, R160.reuse, R161 ;  /* 0x000000a080a82223 */ /* 0x080fe200000100a1 */
[----:B0-----:R-:W-:Y:S01]  /*39b0*/  @P3 FMUL.FTZ R101, R88, R163 ;  /* 0x000000a358653220 */ /* 0x001fe20000410000 */
[----:B------:R-:W0:Y:S01]  /*39c0*/  @P3 LDC.64 R94, c[0x0][0x408] ;  /* 0x00010200ff5e3b82 */ /* 0x000e220000000a00 */
[----:B------:R-:W-:Y:S01]  /*39d0*/  @P2 FADD.FTZ R163, R126, -R153 ;  /* 0x800000997ea32221 */ /* 0x000fe20000010000 */
[----:B------:R-:W-:Y:S01]  /*39e0*/  @P2 FFMA.FTZ R169, R129, R160, R161 ;  /* 0x000000a081a92223 */ /* 0x000fe200000100a1 */
[----:B------:R-:W-:Y:S01]  /*39f0*/  @P3 FMUL.FTZ R153, R101, R162 ;  /* 0x000000a265993220 */ /* 0x000fe20000410000 */
[----:B------:R-:W-:Y:S01]  /*3a00*/  @P2 FADD.FTZ R167, R130, -R167 ;  /* 0x800000a782a72221 */ /* 0x000fe20000010000 */
[----:B------:R-:W-:Y:S01]  /*3a10*/  @P2 FFMA.FTZ R90, R2, R163, R18 ;  /* 0x000000a3025a2223 */ /* 0x000fe20000010012 */
[----:B------:R-:W-:Y:S01]  /*3a20*/  @P2 FADD.FTZ R168, R127, -R168 ;  /* 0x800000a87fa82221 */ /* 0x000fe20000010000 */
[----:B-1----:R-:W-:Y:S01]  /*3a30*/  @P3 FMUL.FTZ R155, R89, R165 ;  /* 0x000000a5599b3220 */ /* 0x002fe20000410000 */
[----:B------:R-:W1:Y:S01]  /*3a40*/  @P3 LDC.64 R162, c[0x0][0x408] ;  /* 0x00010200ffa23b82 */ /* 0x000e620000000a00 */
[----:B------:R-:W-:Y:S01]  /*3a50*/  @P3 FSEL R153, R153, RZ, P4 ;  /* 0x000000ff99993208 */ /* 0x000fe20002000000 */
[----:B------:R-:W-:Y:S01]  /*3a60*/  @P2 FADD.FTZ R169, R132, -R169 ;  /* 0x800000a984a92221 */ /* 0x000fe20000010000 */
[----:B------:R-:W-:Y:S01]  /*3a70*/  @P3 FMUL.FTZ R155, R155, R164 ;  /* 0x000000a49b9b3220 */ /* 0x000fe20000410000 */
[----:B------:R-:W-:-:S02]  /*3a80*/  @P3 LOP3.LUT P4, RZ, R98, 0xff00, RZ, 0xc0, !PT ;  /* 0x0000ff0062ff3812 */ /* 0x000fc4000788c0ff */
[----:B------:R-:W-:Y:S01]  /*3a90*/  @P3 LOP3.LUT P5, RZ, R98, 0xff000000, RZ, 0xc0, !PT ;  /* 0xff00000062ff3812 */ /* 0x000fe200078ac0ff */
[----:B--2---:R-:W-:Y:S01]  /*3aa0*/  @P3 FMUL.FTZ R93, R91, R93 ;  /* 0x0000005d5b5d3220 */ /* 0x004fe20000410000 */
        /* <DEDUP_REMOVED lines=9> */
[----:B------:R-:W-:-:S02]  /*3b40*/  @P3 LOP3.LUT P4, RZ, R98, 0xff0000, RZ, 0xc0, !PT ;  /* 0x00ff000062ff3812 */ /* 0x000fc4000788c0ff */
[----:B------:R-:W-:Y:S01]  /*3b50*/  @P3 FSEL R166, R166, RZ, P5 ;  /* 0x000000ffa6a63208 */ /* 0x000fe20002800000 */
[----:B------:R-:W-:Y:S01]  /*3b60*/  @P3 FMUL.FTZ R95, R95, R94 ;  /* 0x0000005e5f5f3220 */ /* 0x000fe20000410000 */
[----:B------:R-:W-:Y:S01]  /*3b70*/  MOV R94, R14 ;  /* 0x0000000e005e7202 */ /* 0x000fe20000000f00 */
[----:B------:R-:W-:Y:S01]  /*3b80*/  @P2 FFMA.FTZ R94, R2, R169, R14 ;  /* 0x000000a9025e2223 */ /* 0x000fe2000001000e */
[----:B-1----:R-:W-:Y:S01]  /*3b90*/  @P3 FMUL.FTZ R163, R92, R163 ;  /* 0x000000a35ca33220 */ /* 0x002fe20000410000 */
[----:B------:R-:W-:Y:S02]  /*3ba0*/  @P3 LOP3.LUT P5, RZ, R99, 0xff00, RZ, 0xc0, !PT ;  /* 0x0000ff0063ff3812 */ /* 0x000fe400078ac0ff */
[----:B------:R-:W-:Y:S01]  /*3bb0*/  @P3 FSEL R95, R95, RZ, P4 ;  /* 0x000000ff5f5f3208 */ /* 0x000fe20002000000 */
[----:B------:R-:W-:Y:S01]  /*3bc0*/  @P3 FMUL.FTZ R162, R163, R162 ;  /* 0x000000a2a3a23220 */ /* 0x000fe20000410000 */
[C---:B------:R-:W-:Y:S02]  /*3bd0*/  @P3 LOP3.LUT P4, RZ, R99.reuse, 0xff, RZ, 0xc0, !PT ;  /* 0x000000ff63ff3812 */ /* 0x040fe4000788c0ff */
[----:B------:R-:W-:Y:S01]  /*3be0*/  @P3 LOP3.LUT P6, RZ, R99, 0xff0000, RZ, 0xc0, !PT ;  /* 0x00ff000063ff3812 */ /* 0x000fe200078cc0ff */
[----:B--2---:R-:W-:Y:S01]  /*3bf0*/  @P3 FMUL.FTZ R101, R93, R101 ;  /* 0x000000655d653220 */ /* 0x004fe20000410000 */
[----:B------:R-:W-:-:S02]  /*3c00*/  @P3 FSEL R162, R162, RZ, P4 ;  /* 0x000000ffa2a23208 */ /* 0x000fc40002000000 */
[----:B------:R-:W-:Y:S01]  /*3c10*/  @P3 F2FP.F16.F32.PACK_AB R153, RZ, R153 ;  /* 0x00000099ff99323e */ /* 0x000fe200000000ff */
        /* <DEDUP_REMOVED lines=10> */
[----:B------:R-:W-:Y:S02]  /*3cc0*/  @P3 PRMT R85, R95, 0x7610, R85 ;  /* 0x000076105f553816 */ /* 0x000fe40000000055 */
[----:B------:R-:W-:Y:S02]  /*3cd0*/  @P3 F2FP.F16.F32.PACK_AB R100, RZ, R100 ;  /* 0x00000064ff64323e */ /* 0x000fe400000000ff */
[----:B------:R-:W-:Y:S02]  /*3ce0*/  @P3 F2FP.F16.F32.PACK_AB R164, RZ, R164 ;  /* 0x000000a4ffa4323e */ /* 0x000fe400000000ff */
[----:B------:R-:W-:-:S02]  /*3cf0*/  @P3 PRMT R86, R162, 0x7610, R86 ;  /* 0x00007610a2563816 */ /* 0x000fc40000000056 */
[----:B------:R-:W-:Y:S02]  /*3d00*/  @P3 PRMT R84, R84, 0x5410, R155 ;  /* 0x0000541054543816 */ /* 0x000fe4000000009b */
        /* <DEDUP_REMOVED lines=13> */
.L_x_8851:
        /* <DEDUP_REMOVED lines=90> */
.L_x_8850:
        /* <DEDUP_REMOVED lines=47> */
.L_x_8855:
[----:B------:R-:W-:Y:S05]  /*4670*/  BSYNC.RECONVERGENT B2 ;  /* 0x0000000000027941 */ /* 0x000fea0003800200 */
.L_x_8854:
        /* <DEDUP_REMOVED lines=13> */
.L_x_8857:
[----:B------:R-:W-:Y:S05]  /*4750*/  BSYNC.RECONVERGENT B2 ;  /* 0x0000000000027941 */ /* 0x000fea0003800200 */
.L_x_8856:
        /* <DEDUP_REMOVED lines=13> */
.L_x_8859:
[----:B------:R-:W-:Y:S05]  /*4830*/  BSYNC.RECONVERGENT B2 ;  /* 0x0000000000027941 */ /* 0x000fea0003800200 */
.L_x_8858:
        /* <DEDUP_REMOVED lines=13> */
.L_x_8861:
[----:B------:R-:W-:Y:S05]  /*4910*/  BSYNC.RECONVERGENT B2 ;  /* 0x0000000000027941 */ /* 0x000fea0003800200 */
.L_x_8860:
        /* <DEDUP_REMOVED lines=13> */
.L_x_8863:
[----:B------:R-:W-:Y:S05]  /*49f0*/  BSYNC.RECONVERGENT B2 ;  /* 0x0000000000027941 */ /* 0x000fea0003800200 */
.L_x_8862:
        /* <DEDUP_REMOVED lines=13> */
.L_x_8865:
[----:B------:R-:W-:Y:S05]  /*4ad0*/  BSYNC.RECONVERGENT B2 ;  /* 0x0000000000027941 */ /* 0x000fea0003800200 */
.L_x_8864:
        /* <DEDUP_REMOVED lines=13> */
.L_x_8867:
[----:B------:R-:W-:Y:S05]  /*4bb0*/  BSYNC.RECONVERGENT B2 ;  /* 0x0000000000027941 */ /* 0x000fea0003800200 */
.L_x_8866:
[----:B------:R-:W-:Y:S01]  /*4bc0*/  MOV R88, R100 ;  /* 0x0000006400587202 */ /* 0x000fe20000000f00 */
[----:B------:R-:W-:Y:S06]  /*4bd0*/  @!P3 BRA `(.L_x_8852) ;  /* 0x0000000400e0b947 */ /* 0x000fec0003800000 */
[----:B------:R-:W-:Y:S01]  /*4be0*/  FMUL.FTZ R88, R95, UR13 ;  /* 0x0000000d5f587c20 */ /* 0x000fe20008410000 */
[----:B------:R-:W-:-:S03]  /*4bf0*/  ISETP.GE.U32.AND P4, PT, R98, RZ, PT ;  /* 0x000000ff6200720c */ /* 0x000fc60003f86070 */
[----:B------:R-:W-:Y:S01]  /*4c00*/  FMUL.FTZ R88, R88, UR12 ;  /* 0x0000000c58587c20 */ /* 0x000fe20008410000 */
[----:B------:R-:W-:-:S04]  /*4c10*/  ISETP.GE.U32.AND.EX P4, PT, R99, 0x1000000, PT, P4 ;  /* 0x010000006300780c */ /* 0x000fc80003f86140 */
[----:B------:R-:W-:-:S04]  /*4c20*/  FSEL R88, R88, RZ, P4 ;  /* 0x000000ff58587208 */ /* 0x000fc80002000000 */
[----:B------:R-:W-:Y:S02]  /*4c30*/  F2FP.F16.F32.PACK_AB R98, RZ, R88 ;  /* 0x00000058ff62723e */ /* 0x000fe400000000ff */
[----:B------:R-:W-:Y:S02]  /*4c40*/  MOV R88, R100 ;  /* 0x0000006400587202 */ /* 0x000fe40000000f00 */
[----:B------:R-:W-:Y:S01]  /*4c50*/  PRMT R87, R87, 0x5410, R98 ;  /* 0x0000541057577816 */ /* 0x000fe20000000062 */
[----:B------:R-:W-:Y:S06]  /*4c60*/  BRA `(.L_x_8852) ;  /* 0x0000000400bc7947 */ /* 0x000fec0003800000 */
.L_x_8853:
        /* <DEDUP_REMOVED lines=13> */
.L_x_8869:
[----:B------:R-:W-:Y:S05]  /*4d40*/  BSYNC.RECONVERGENT B2 ;  /* 0x0000000000027941 */ /* 0x000fea0003800200 */
.L_x_8868:
        /* <DEDUP_REMOVED lines=13> */
.L_x_8871:
[----:B------:R-:W-:Y:S05]  /*4e20*/  BSYNC.RECONVERGENT B2 ;  /* 0x0000000000027941 */ /* 0x000fea0003800200 */
.L_x_8870:
        /* <DEDUP_REMOVED lines=13> */
.L_x_8873:
[----:B------:R-:W-:Y:S05]  /*4f00*/  BSYNC.RECONVERGENT B2 ;  /* 0x0000000000027941 */ /* 0x000fea0003800200 */
.L_x_8872:
        /* <DEDUP_REMOVED lines=13> */
.L_x_8875:
[----:B------:R-:W-:Y:S05]  /*4fe0*/  BSYNC.RECONVERGENT B2 ;  /* 0x0000000000027941 */ /* 0x000fea0003800200 */
.L_x_8874:
        /* <DEDUP_REMOVED lines=13> */
.L_x_8877:
[----:B------:R-:W-:Y:S05]  /*50c0*/  BSYNC.RECONVERGENT B2 ;  /* 0x0000000000027941 */ /* 0x000fea0003800200 */
.L_x_8876:
        /* <DEDUP_REMOVED lines=13> */
.L_x_8879:
[----:B------:R-:W-:Y:S05]  /*51a0*/  BSYNC.RECONVERGENT B2 ;  /* 0x0000000000027941 */ /* 0x000fea0003800200 */
.L_x_8878:
        /* <DEDUP_REMOVED lines=13> */
.L_x_8881:
[----:B------:R-:W-:Y:S05]  /*5280*/  BSYNC.RECONVERGENT B2 ;  /* 0x0000000000027941 */ /* 0x000fea0003800200 */
.L_x_8880:
        /* <DEDUP_REMOVED lines=11> */
[----:B------:R-:W-:-:S04]  /*5340*/  F2FP.F16.F32.PACK_AB R100, RZ, R100 ;  /* 0x00000064ff64723e */ /* 0x000fc800000000ff */
[----:B------:R-:W-:-:S07]  /*5350*/  PRMT R87, R87, 0x5410, R100 ;  /* 0x0000541057577816 */ /* 0x000fce0000000064 */
.L_x_8852:
[----:B------:R-:W-:Y:S05]  /*5360*/  BSYNC.RECONVERGENT B1 ;  /* 0x0000000000017941 */ /* 0x000fea0003800200 */
.L_x_8849:
        /* <DEDUP_REMOVED lines=13> */
[-CC-:B-1----:R-:W-:Y:S01]  /*5440*/  @P2 FFMA.FTZ R89, R133, R160.reuse, R161.reuse ;  /* 0x000000a085592223 */ /* 0x182fe200000100a1 */
[--C-:B------:R-:W-:Y:S01]  /*5450*/  @P2 FFMA.FTZ R91, R154, R160, R161.reuse ;  /* 0x000000a09a5b2223 */ /* 0x100fe200000100a1 */
[----:B------:R-:W-:Y:S01]  /*5460*/  MOV R88, R8 ;  /* 0x0000000800587202 */ /* 0x000fe20000000f00 */
[-C--:B------:R-:W-:Y:S01]  /*5470*/  @P2 FFMA.FTZ R98, R142, R160.reuse, R161 ;  /* 0x000000a08e622223 */ /* 0x080fe200000100a1 */
[----:B------:R-:W-:Y:S01]  /*5480*/  @P2 FADD.FTZ R89, R140, -R89 ;  /* 0x800000598c592221 */ /* 0x000fe20000010000 */
[-CC-:B------:R-:W-:Y:S01]  /*5490*/  @P2 FFMA.FTZ R101, R141, R160.reuse, R161.reuse ;  /* 0x000000a08d652223 */ /* 0x180fe200000100a1 */
[-C--:B------:R-:W-:Y:S01]  /*54a0*/  @P2 FFMA.FTZ R100, R146, R160.reuse, R161 ;  /* 0x000000a092642223 */ /* 0x080fe200000100a1 */
[----:B------:R-:W1:Y:S01]  /*54b0*/  @P3 LDC.64 R162, c[0x0][0x408] ;  /* 0x00010200ffa23b82 */ /* 0x000e620000000a00 */
[----:B------:R-:W-:Y:S01]  /*54c0*/  @P2 FFMA.FTZ R88, R2, R89, R8 ;  /* 0x0000005902582223 */ /* 0x000fe20000010008 */
[----:B------:R-:W-:Y:S01]  /*54d0*/  @P2 FADD.FTZ R91, R152, -R91 ;  /* 0x8000005b985b2221 */ /* 0x000fe20000010000 */
[----:B------:R-:W-:Y:S01]  /*54e0*/  @P2 FADD.FTZ R98, R135, -R98 ;  /* 0x8000006287622221 */ /* 0x000fe20000010000 */
[----:B------:R-:W-:Y:S01]  /*54f0*/  @P2 FADD.FTZ R101, R144, -R101 ;  /* 0x8000006590652221 */ /* 0x000fe20000010000 */
[----:B------:R-:W-:Y:S01]  /*5500*/  @P2 FADD.FTZ R100, R143, -R100 ;  /* 0x800000648f642221 */ /* 0x000fe20000010000 */
[-CC-:B------:R-:W-:Y:S01]  /*5510*/  @P2 FFMA.FTZ R155, R145, R160.reuse, R161.reuse ;  /* 0x000000a0919b2223 */ /* 0x180fe200000100a1 */
[-CC-:B------:R-:W-:Y:S01]  /*5520*/  @P2 FFMA.FTZ R164, R150, R160.reuse, R161.reuse ;  /* 0x000000a096a42223 */ /* 0x180fe200000100a1 */
[----:B------:R-:W2:Y:S01]  /*5530*/  @P3 LDC.64 R92, c[0x0][0x408] ;  /* 0x00010200ff5c3b82 */ /* 0x000ea20000000a00 */
[----:B------:R-:W-:Y:S01]  /*5540*/  @P2 FFMA.FTZ R166, R151, R160, R161 ;  /* 0x000000a097a62223 */ /* 0x000fe200000100a1 */
[----:B------:R-:W-:Y:S01]  /*5550*/  MOV R165, R7 ;  /* 0x0000000700a57202 */ /* 0x000fe20000000f00 */
[C---:B------:R-:W-:Y:S01]  /*5560*/  @P2 FFMA.FTZ R165, R2.reuse, R91, R7 ;  /* 0x0000005b02a52223 */ /* 0x040fe20000010007 */
[----:B------:R-:W-:Y:S01]  /*5570*/  MOV R89, R9 ;  /* 0x0000000900597202 */ /* 0x000fe20000000f00 */
[C---:B------:R-:W-:Y:S01]  /*5580*/  @P2 FFMA.FTZ R89, R2.reuse, R98, R9 ;  /* 0x0000006202592223 */ /* 0x040fe20000010009 */
[----:B------:R-:W-:Y:S01]  /*5590*/  MOV R90, R10 ;  /* 0x0000000a005a7202 */ /* 0x000fe20000000f00 */
        /* <DEDUP_REMOVED lines=11> */
[----:B------:R-:W-:-:S02]  /*5650*/  @P3 FSEL R102, R102, RZ, P1 ;  /* 0x000000ff66663208 */ /* 0x000fc40000800000 */
[----:B------:R-:W-:Y:S01]  /*5660*/  @P3 LOP3.LUT P1, RZ, R96, 0xff00, RZ, 0xc0, !PT ;  /* 0x0000ff0060ff3812 */ /* 0x000fe2000782c0ff */
[----:B------:R-:W-:Y:S01]  /*5670*/  @P3 FMUL.FTZ R162, R163, R162 ;  /* 0x000000a2a3a23220 */ /* 0x000fe20000410000 */
[----:B------:R-:W-:Y:S01]  /*5680*/  @P2 FADD.FTZ R163, R149, -R166 ;  /* 0x800000a695a32221 */ /* 0x000fe20000010000 */
[----:B------:R-:W-:Y:S01]  /*5690*/  @P3 LOP3.LUT P4, RZ, R97, 0xff0000, RZ, 0xc0, !PT ;  /* 0x00ff000061ff3812 */ /* 0x000fe2000788c0ff */
        /* <DEDUP_REMOVED lines=11> */
[----:B------:R-:W-:Y:S01]  /*5750*/  @P3 F2FP.F16.F32.PACK_AB R102, RZ, R102 ;  /* 0x00000066ff66323e */ /* 0x000fe200000000ff */
        /* <DEDUP_REMOVED lines=8> */
[----:B------:R-:W-:Y:S01]  /*57e0*/  @P3 F2FP.F16.F32.PACK_AB R95, RZ, R95 ;  /* 0x0000005fff5f323e */ /* 0x000fe200000000ff */
[----:B-1----:R-:W-:Y:S01]  /*57f0*/  @P3 FMUL.FTZ R99, R93, R99 ;  /* 0x000000635d633220 */ /* 0x002fe20000410000 */
        /* <DEDUP_REMOVED lines=9> */
[----:B------:R-:W-:Y:S02]  /*5890*/  @P3 PRMT R84, R102, 0x7610, R84 ;  /* 0x0000761066543816 */ /* 0x000fe40000000054 */
[----:B------:R-:W-:Y:S02]  /*58a0*/  @P3 F2FP.F16.F32.PACK_AB R153, RZ, R153 ;  /* 0x00000099ff99323e */ /* 0x000fe400000000ff */
[----:B------:R-:W-:-:S02]  /*58b0*/  @P3 FSEL R100, R100, RZ, P4 ;  /* 0x000000ff64643208 */ /* 0x000fc40002000000 */
[----:B------:R-:W-:Y:S02]  /*58c0*/  @P3 PRMT R85, R95, 0x7610, R85 ;  /* 0x000076105f553816 */ /* 0x000fe40000000055 */
[----:B------:R-:W-:Y:S02]  /*58d0*/  @P3 F2FP.F16.F32.PACK_AB R98, RZ, R98 ;  /* 0x00000062ff62323e */ /* 0x000fe400000000ff */
[----:B------:R-:W-:Y:S02]  /*58e0*/  @P3 F2FP.F16.F32.PACK_AB R100, RZ, R100 ;  /* 0x00000064ff64323e */ /* 0x000fe400000000ff */
        /* <DEDUP_REMOVED lines=15> */
.L_x_8884:
[----:B------:R-:W0:Y:S01]  /*59e0*/  @P3 LDC.64 R164, c[0x0][0x408] ;  /* 0x00010200ffa43b82 */ /* 0x000e220000000a00 */
[-CC-:B-1----:R-:W-:Y:S01]  /*59f0*/  @P2 FFMA.FTZ R99, R133, R160.reuse, R161.reuse ;  /* 0x000000a085632223 */ /* 0x182fe200000100a1 */
[--C-:B------:R-:W-:Y:S01]  /*5a00*/  @P2 FFMA.FTZ R100, R142, R160, R161.reuse ;  /* 0x000000a08e642223 */ /* 0x100fe200000100a1 */
[----:B------:R-:W-:Y:S01]  /*5a10*/  MOV R98, R8 ;  /* 0x0000000800627202 */ /* 0x000fe20000000f00 */
[----:B------:R-:W-:Y:S01]  /*5a20*/  @P2 FFMA.FTZ R101, R141, R160, R161 ;  /* 0x000000a08d652223 */ /* 0x000fe200000100a1 */
[----:B------:R-:W-:Y:S01]  /*5a30*/  @P2 FADD.FTZ R99, R140, -R99 ;  /* 0x800000638c632221 */ /* 0x000fe20000010000 */
[----:B------:R-:W-:Y:S01]  /*5a40*/  @P2 FADD.FTZ R100, R135, -R100 ;  /* 0x8000006487642221 */ /* 0x000fe20000010000 */
[----:B------:R-:W-:Y:S01]  /*5a50*/  MOV R102, R9 ;  /* 0x0000000900667202 */ /* 0x000fe20000000f00 */
[----:B------:R-:W1:Y:S01]  /*5a60*/  @P3 LDC.64 R162, c[0x0][0x408] ;  /* 0x00010200ffa23b82 */ /* 0x000e620000000a00 */
[----:B------:R-:W-:Y:S01]  /*5a70*/  @P2 FFMA.FTZ R98, R2, R99, R8 ;  /* 0x0000006302622223 */ /* 0x000fe20000010008 */
[----:B------:R-:W-:Y:S01]  /*5a80*/  @P2 FADD.FTZ R101, R144, -R101 ;  /* 0x8000006590652221 */ /* 0x000fe20000010000 */
[C---:B------:R-:W-:Y:S01]  /*5a90*/  @P2 FFMA.FTZ R102, R2.reuse, R100, R9 ;  /* 0x0000006402662223 */ /* 0x040fe20000010009 */
[----:B------:R-:W-:Y:S01]  /*5aa0*/  MOV R168, R10 ;  /* 0x0000000a00a87202 */ /* 0x000fe20000000f00 */
[-C--:B------:R-:W-:Y:S01]  /*5ab0*/  @P2 FFMA.FTZ R99, R145, R160.reuse, R161 ;  /* 0x000000a091632223 */ /* 0x080fe200000100a1 */
[----:B------:R-:W-:Y:S01]  /*5ac0*/  @P2 FFMA.FTZ R168, R2, R101, R10 ;  /* 0x0000006502a82223 */ /* 0x000fe2000001000a */
[----:B------:R-:W-:Y:S01]  /*5ad0*/  MOV R170, R11 ;  /* 0x0000000b00aa7202 */ /* 0x000fe20000000f00 */
[----:B------:R-:W2:Y:S01]  /*5ae0*/  @P3 LDC.64 R100, c[0x0][0x408] ;  /* 0x00010200ff643b82 */ /* 0x000ea20000000a00 */
[----:B------:R-:W-:Y:S01]  /*5af0*/  @P2 FADD.FTZ R155, R148, -R99 ;  /* 0x80000063949b2221 */ /* 0x000fe20000010000 */
[-CC-:B------:R-:W-:Y:S01]  /*5b00*/  @P2 FFMA.FTZ R178, R150, R160.reuse, R161.reuse ;  /* 0x000000a096b22223 */ /* 0x180fe200000100a1 */
[--C-:B------:R-:W-:Y:S01]  /*5b10*/  @P2 FFMA.FTZ R180, R151, R160, R161.reuse ;  /* 0x000000a097b42223 */ /* 0x100fe200000100a1 */
[----:B------:R-:W-:Y:S01]  /*5b20*/  MOV R172, R4 ;  /* 0x0000000400ac7202 */ /* 0x000fe20000000f00 */
[----:B------:R-:W-:Y:S01]  /*5b30*/  @P2 FFMA.FTZ R172, R2, R155, R4 ;  /* 0x0000009b02ac2223 */ /* 0x000fe20000010004 */
[----:B------:R-:W-:Y:S01]  /*5b40*/  @P2 FADD.FTZ R178, R147, -R178 ;  /* 0x800000b293b22221 */ /* 0x000fe20000010000 */
[----:B------:R-:W-:Y:S01]  /*5b50*/  @P2 FADD.FTZ R155, R149, -R180 ;  /* 0x800000b4959b2221 */ /* 0x000fe20000010000 */
[----:B0-----:R-:W-:Y:S01]  /*5b60*/  @P3 FMUL.FTZ R165, R98, R165 ;  /* 0x000000a562a53220 */ /* 0x001fe20000410000 */
[----:B------:R-:W-:Y:S01]  /*5b70*/  @P2 FFMA.FTZ R98, R146, R160, R161 ;  /* 0x000000a092622223 */ /* 0x000fe200000100a1 */
[----:B------:R-:W0:Y:S01]  /*5b80*/  @P3 LDC.64 R166, c[0x0][0x408] ;  /* 0x00010200ffa63b82 */ /* 0x000e220000000a00 */
[----:B------:R-:W-:-:S02]  /*5b90*/  @P3 LOP3.LUT P1, RZ, R96, 0xff, RZ, 0xc0, !PT ;  /* 0x000000ff60ff3812 */ /* 0x000fc4000782c0ff */
[----:B------:R-:W-:Y:S01]  /*5ba0*/  @P2 FADD.FTZ R153, R143, -R98 ;  /* 0x800000628f992221 */ /* 0x000fe20000010000 */
[----:B------:R-:W-:Y:S01]  /*5bb0*/  MOV R174, R5 ;  /* 0x0000000500ae7202 */ /* 0x000fe20000000f00 */
[----:B------:R-:W-:Y:S01]  /*5bc0*/  @P2 FFMA.FTZ R174, R2, R178, R5 ;  /* 0x000000b202ae2223 */ /* 0x000fe20000010005 */
[----:B-1----:R-:W-:Y:S01]  /*5bd0*/  @P3 FMUL.FTZ R163, R102, R163 ;  /* 0x000000a366a33220 */ /* 0x002fe20000410000 */
[C---:B------:R-:W-:Y:S01]  /*5be0*/  @P2 FFMA.FTZ R170, R2.reuse, R153, R11 ;  /* 0x0000009902aa2223 */ /* 0x040fe2000001000b */
[----:B------:R-:W-:Y:S01]  /*5bf0*/  @P3 FMUL.FTZ R102, R165, R164 ;  /* 0x000000a4a5663220 */ /* 0x000fe20000410000 */
[----:B------:R-:W1:Y:S01]  /*5c00*/  @P3 LDC.64 R98, c[0x0][0x408] ;  /* 0x00010200ff623b82 */ /* 0x000e620000000a00 */
[----:B------:R-:W-:Y:S01]  /*5c10*/  @P3 FMUL.FTZ R153, R163, R162 ;  /* 0x000000a2a3993220 */ /* 0x000fe20000410000 */
[----:B------:R-:W-:Y:S01]  /*5c20*/  MOV R176, R6 ;  /* 0x0000000600b07202 */ /* 0x000fe20000000f00 */
[----:B------:R-:W-:Y:S01]  /*5c30*/  @P2 FFMA.FTZ R176, R2, R155, R6 ;  /* 0x0000009b02b02223 */ /* 0x000fe20000010006 */
[----:B------:R-:W-:Y:S01]  /*5c40*/  @P3 LOP3.LUT P4, RZ, R96, 0xff00, RZ, 0xc0, !PT ;  /* 0x0000ff0060ff3812 */ /* 0x000fe2000788c0ff */
[----:B--2---:R-:W-:Y:S01]  /*5c50*/  @P3 FMUL.FTZ R101, R168, R101 ;  /* 0x00000065a8653220 */ /* 0x004fe20000410000 */
[----:B------:R-:W-:-:S02]  /*5c60*/  @P3 FSEL R102, R102, RZ, P1 ;  /* 0x000000ff66663208 */ /* 0x000fc40000800000 */
[----:B------:R-:W2:Y:S01]  /*5c70*/  @P3 LDC.64 R164, c[0x0][0x408] ;  /* 0x00010200ffa43b82 */ /* 0x000ea20000000a00 */
[----:B------:R-:W-:Y:S01]  /*5c80*/  @P3 FMUL.FTZ R100, R101, R100 ;  /* 0x0000006465643220 */ /* 0x000fe20000410000 */
[----:B------:R-:W-:Y:S02]  /*5c90*/  @P3 FSEL R153, R153, RZ, P4 ;  /* 0x000000ff99993208 */ /* 0x000fe40002000000 */
[----:B------:R-:W-:Y:S02]  /*5ca0*/  @P3 LOP3.LUT P1, RZ, R96, 0xff0000, RZ, 0xc0, !PT ;  /* 0x00ff000060ff3812 */ /* 0x000fe4000782c0ff */
[----:B------:R-:W-:Y:S01]  /*5cb0*/  @P3 LOP3.LUT P4, RZ, R97, 0xff, RZ, 0xc0, !PT ;  /* 0x000000ff61ff3812 */ /* 0x000fe2000788c0ff */
[----:B0-----:R-:W-:Y:S01]  /*5cc0*/  @P3 FMUL.FTZ R167, R172, R167 ;  /* 0x000000a7aca73220 */ /* 0x001fe20000410000 */
[----:B------:R-:W0:Y:S01]  /*5cd0*/  @P3 LDC.64 R162, c[0x0][0x408] ;  /* 0x00010200ffa23b82 */ /* 0x000e220000000a00 */
[----:B------:R-:W-:Y:S02]  /*5ce0*/  @P3 FSEL R100, R100, RZ, P1 ;  /* 0x000000ff64643208 */ /* 0x000fe40000800000 */
[----:B------:R-:W-:Y:S01]  /*5cf0*/  @P3 FMUL.FTZ R166, R167, R166 ;  /* 0x000000a6a7a63220 */ /* 0x000fe20000410000 */
[----:B------:R-:W-:-:S02]  /*5d00*/  @P3 LOP3.LUT P1, RZ, R96, 0xff000000, RZ, 0xc0, !PT ;  /* 0xff00000060ff3812 */ /* 0x000fc4000782c0ff */
[C---:B------:R-:W-:Y:S01]  /*5d10*/  @P3 LOP3.LUT P5, RZ, R97.reuse, 0xff00, RZ, 0xc0, !PT ;  /* 0x0000ff0061ff3812 */ /* 0x040fe200078ac0ff */
[----:B-1----:R-:W-:Y:S01]  /*5d20*/  @P3 FMUL.FTZ R99, R170, R99 ;  /* 0x00000063aa633220 */ /* 0x002fe20000410000 */
[----:B------:R-:W-:Y:S02]  /*5d30*/  @P3 LOP3.LUT P6, RZ, R97, 0xff0000, RZ, 0xc0, !PT ;  /* 0x00ff000061ff3812 */ /* 0x000fe400078cc0ff */
[----:B------:R-:W-:Y:S01]  /*5d40*/  @P3 FSEL R166, R166, RZ, P4 ;  /* 0x000000ffa6a63208 */ /* 0x000fe20002000000 */
[----:B------:R-:W-:Y:S01]  /*5d50*/  @P3 FMUL.FTZ R98, R99, R98 ;  /* 0x0000006263623220 */ /* 0x000fe20000410000 */
[----:B------:R-:W-:Y:S02]  /*5d60*/  @P3 F2FP.F16.F32.PACK_AB R102, RZ, R102 ;  /* 0x00000066ff66323e */ /* 0x000fe400000000ff */
[----:B------:R-:W-:Y:S01]  /*5d70*/  @P3 F2FP.F16.F32.PACK_AB R100, RZ, R100 ;  /* 0x00000064ff64323e */ /* 0x000fe200000000ff */
[----:B--2---:R-:W-:Y:S01]  /*5d80*/  @P3 FMUL.FTZ R165, R174, R165 ;  /* 0x000000a5aea53220 */ /* 0x004fe20000410000 */
[----:B------:R-:W-:-:S02]  /*5d90*/  @P3 FSEL R98, R98, RZ, P1 ;  /* 0x000000ff62623208 */ /* 0x000fc40000800000 */
[----:B------:R-:W-:Y:S01]  /*5da0*/  @P3 F2FP.F16.F32.PACK_AB R166, RZ, R166 ;  /* 0x000000a6ffa6323e */ /* 0x000fe200000000ff */
[----:B------:R-:W-:Y:S01]  /*5db0*/  @P3 FMUL.FTZ R164, R165, R164 ;  /* 0x000000a4a5a43220 */ /* 0x000fe20000410000 */
[----:B------:R-:W-:Y:S02]  /*5dc0*/  @P3 F2FP.F16.F32.PACK_AB R153, RZ, R153 ;  /* 0x00000099ff99323e */ /* 0x000fe400000000ff */
[----:B------:R-:W-:Y:S01]  /*5dd0*/  @P3 PRMT R84, R102, 0x7610, R84 ;  /* 0x0000761066543816 */ /* 0x000fe20000000054 */
[----:B0-----:R-:W-:Y:S01]  /*5de0*/  @P3 FMUL.FTZ R163, R176, R163 ;  /* 0x000000a3b0a33220 */ /* 0x001fe20000410000 */
        /* <DEDUP_REMOVED lines=25> */
.L_x_8883:
        /* <DEDUP_REMOVED lines=39> */
.L_x_8888:
[----:B------:R-:W-:Y:S05]  /*61f0*/  BSYNC.RECONVERGENT B2 ;  /* 0x0000000000027941 */ /* 0x000fea0003800200 */
.L_x_8887:
        /* <DEDUP_REMOVED lines=13> */
.L_x_8890:
[----:B------:R-:W-:Y:S05]  /*62d0*/  BSYNC.RECONVERGENT B2 ;  /* 0x0000000000027941 */ /* 0x000fea0003800200 */
.L_x_8889:
        /* <DEDUP_REMOVED lines=13> */
.L_x_8892:
[----:B------:R-:W-:Y:S05]  /*63b0*/  BSYNC.RECONVERGENT B2 ;  /* 0x0000000000027941 */ /* 0x000fea0003800200 */
.L_x_8891:
        /* <DEDUP_REMOVED lines=13> */
.L_x_8894:
[----:B------:R-:W-:Y:S05]  /*6490*/  BSYNC.RECONVERGENT B2 ;  /* 0x0000000000027941 */ /* 0x000fea0003800200 */
.L_x_8893:
        /* <DEDUP_REMOVED lines=13> */
.L_x_8896:
[----:B------:R-:W-:Y:S05]  /*6570*/  BSYNC.RECONVERGENT B2 ;  /* 0x0000000000027941 */ /* 0x000fea0003800200 */
.L_x_8895:
        /* <DEDUP_REMOVED lines=13> */
.L_x_8898:
[----:B------:R-:W-:Y:S05]  /*6650*/  BSYNC.RECONVERGENT B2 ;  /* 0x0000000000027941 */ /* 0x000fea0003800200 */
.L_x_8897:
        /* <DEDUP_REMOVED lines=13> */
.L_x_8900:
[----:B------:R-:W-:Y:S05]  /*6730*/  BSYNC.RECONVERGENT B2 ;  /* 0x0000000000027941 */ /* 0x000fea0003800200 */
.L_x_8899:
        /* <DEDUP_REMOVED lines=17> */
.L_x_8886:
        /* <DEDUP_REMOVED lines=24> */
.L_x_8902:
[----:B------:R-:W-:Y:S05]  /*69d0*/  BSYNC.RECONVERGENT B2 ;  /* 0x0000000000027941 */ /* 0x000fea0003800200 */
.L_x_8901:
        /* <DEDUP_REMOVED lines=13> */
.L_x_8904:
[----:B------:R-:W-:Y:S05]  /*6ab0*/  BSYNC.RECONVERGENT B2 ;  /* 0x0000000000027941 */ /* 0x000fea0003800200 */
.L_x_8903:
        /* <DEDUP_REMOVED lines=13> */
.L_x_8906:
[----:B------:R-:W-:Y:S05]  /*6b90*/  BSYNC.RECONVERGENT B2 ;  /* 0x0000000000027941 */ /* 0x000fea0003800200 */
.L_x_8905:
        /* <DEDUP_REMOVED lines=13> */
.L_x_8908:
[----:B------:R-:W-:Y:S05]  /*6c70*/  BSYNC.RECONVERGENT B2 ;  /* 0x0000000000027941 */ /* 0x000fea0003800200 */
.L_x_8907:
        /* <DEDUP_REMOVED lines=13> */
.L_x_8910:
[----:B------:R-:W-:Y:S05]  /*6d50*/  BSYNC.RECONVERGENT B2 ;  /* 0x0000000000027941 */ /* 0x000fea0003800200 */
.L_x_8909:
        /* <DEDUP_REMOVED lines=13> */
.L_x_8912:
[----:B------:R-:W-:Y:S05]  /*6e30*/  BSYNC.RECONVERGENT B2 ;  /* 0x0000000000027941 */ /* 0x000fea0003800200 */
.L_x_8911:
        /* <DEDUP_REMOVED lines=13> */
.L_x_8914:
[----:B------:R-:W-:Y:S05]  /*6f10*/  BSYNC.RECONVERGENT B2 ;  /* 0x0000000000027941 */ /* 0x000fea0003800200 */
.L_x_8913:
[----:B------:R-:W-:-:S04]  /*6f20*/  @P3 F2FP.F16.F32.PACK_AB R99, RZ, R99 ;  /* 0x00000063ff63323e */ /* 0x000fc800000000ff */
[----:B------:R-:W-:-:S07]  /*6f30*/  @P3 PRMT R87, R87, 0x5410, R99 ;  /* 0x0000541057573816 */ /* 0x000fce0000000063 */
.L_x_8885:
[----:B------:R-:W-:Y:S05]  /*6f40*/  BSYNC.RECONVERGENT B1 ;  /* 0x0000000000017941 */ /* 0x000fea0003800200 */
.L_x_8882:
        /* <DEDUP_REMOVED lines=13> */
.L_x_8811:
[----:B------:R-:W-:Y:S05]  /*7020*/  BSYNC B0 ;  /* 0x0000000000007941 */ /* 0x000fea0003800000 */
.L_x_8810:
        /* <DEDUP_REMOVED lines=144> */
.L_x_8815:
        /* <DEDUP_REMOVED lines=8> */
.L_x_8917:
[----:B------:R-:W-:Y:S05]  /*79b0*/  BSYNC B1 ;  /* 0x0000000000017941 */ /* 0x000fea0003800000 */
.L_x_8916:
        /* <DEDUP_REMOVED lines=8> */
.L_x_8918:
[----:B------:R-:W-:-:S05]  /*7a40*/  FADD.FTZ R158, R158, R157 ;  /* 0x0000009d9e9e7221 */ /* 0x000fca0000010000 */
[----:B------:R-:W-:Y:S01]  /*7a50*/  MOV R169, R158 ;  /* 0x0000009e00a97202 */ /* 0x000fe20000000f00 */
[----:B------:R-:W-:Y:S01]  /*7a60*/  HFMA2 R168, -RZ, RZ, 0, 1.1920928955078125e-07 ;  /* 0x00000002ffa87431 */ /* 0x000fe200000001ff */
[----:B------:R-:W-:-:S07]  /*7a70*/  MOV R159, R167 ;  /* 0x000000a7009f7202 */ /* 0x000fce0000000f00 */
[----:B------:R-:W-:Y:S05]  /*7a80*/  WARPSYNC.COLLECTIVE R166, `(.L_x_8919) ;  /* 0x00000000a6087348 */ /* 0x000fea0003c00000 */
[----:B------:R0:W1:Y:S02]  /*7a90*/  SHFL.BFLY P0, R167, R169, R168, R171 ;  /* 0x0c0000a8a9a77389 */ /* 0x00006400000000ab */
[----:B01----:R-:W-:Y:S05]  /*7aa0*/  ENDCOLLECTIVE ;  /* 0x000000000000791b */ /* 0x003fea0003800000 */
.L_x_8919:
[----:B------:R-:W-:-:S05]  /*7ab0*/  FADD.FTZ R159, R159, R164 ;  /* 0x000000a49f9f7221 */ /* 0x000fca0000010000 */
[----:B------:R-:W-:Y:S02]  /*7ac0*/  MOV R169, R159 ;  /* 0x0000009f00a97202 */ /* 0x000fe40000000f00 */
[----:B------:R-:W-:-:S07]  /*7ad0*/  MOV R161, R167 ;  /* 0x000000a700a17202 */ /* 0x000fce0000000f00 */
[----:B------:R-:W-:Y:S05]  /*7ae0*/  WARPSYNC.COLLECTIVE R166, `(.L_x_8920) ;  /* 0x00000000a6087348 */ /* 0x000fea0003c00000 */
[----:B------:R0:W1:Y:S02]  /*7af0*/  SHFL.BFLY P0, R167, R169, R168, R171 ;  /* 0x0c0000a8a9a77389 */ /* 0x00006400000000ab */
[----:B01----:R-:W-:Y:S05]  /*7b00*/  ENDCOLLECTIVE ;  /* 0x000000000000791b */ /* 0x003fea0003800000 */
.L_x_8920:
[----:B------:R-:W-:-:S05]  /*7b10*/  FADD.FTZ R161, R158, R161 ;  /* 0x000000a19ea17221 */ /* 0x000fca0000010000 */
[----:B------:R-:W-:Y:S01]  /*7b20*/  MOV R169, R161 ;  /* 0x000000a100a97202 */ /* 0x000fe20000000f00 */
[----:B------:R-:W-:Y:S01]  /*7b30*/  HFMA2 R168, -RZ, RZ, 0, 2.384185791015625e-07 ;  /* 0x00000004ffa87431 */ /* 0x000fe200000001ff */
[----:B------:R-:W-:-:S07]  /*7b40*/  MOV R160, R167 ;  /* 0x000000a700a07202 */ /* 0x000fce0000000f00 */
[----:B------:R-:W-:Y:S05]  /*7b50*/  WARPSYNC.COLLECTIVE R166, `(.L_x_8921) ;  /* 0x00000000a6087348 */ /* 0x000fea0003c00000 */
[----:B------:R0:W1:Y:S02]  /*7b60*/  SHFL.BFLY P0, R167, R169, R168, R171 ;  /* 0x0c0000a8a9a77389 */ /* 0x00006400000000ab */
[----:B01----:R-:W-:Y:S05]  /*7b70*/  ENDCOLLECTIVE ;  /* 0x000000000000791b */ /* 0x003fea0003800000 */
.L_x_8921:
[----:B------:R-:W-:-:S05]  /*7b80*/  FADD.FTZ R160, R159, R160 ;  /* 0x000000a09fa07221 */ /* 0x000fca0000010000 */
[----:B------:R-:W-:Y:S02]  /*7b90*/  MOV R169, R160 ;  /* 0x000000a000a97202 */ /* 0x000fe40000000f00 */
[----:B------:R-:W-:-:S07]  /*7ba0*/  MOV R162, R167 ;  /* 0x000000a700a27202 */ /* 0x000fce0000000f00 */
[----:B------:R-:W-:Y:S05]  /*7bb0*/  WARPSYNC.COLLECTIVE R166, `(.L_x_8922) ;  /* 0x00000000a6087348 */ /* 0x000fea0003c00000 */
[----:B------:R0:W1:Y:S02]  /*7bc0*/  SHFL.BFLY P0, R167, R169, R168, R171 ;  /* 0x0c0000a8a9a77389 */ /* 0x00006400000000ab */
[----:B01----:R-:W-:Y:S05]  /*7bd0*/  ENDCOLLECTIVE ;  /* 0x000000000000791b */ /* 0x003fea0003800000 */
.L_x_8922:
[----:B------:R-:W-:-:S05]  /*7be0*/  FADD.FTZ R162, R161, R162 ;  /* 0x000000a2a1a27221 */ /* 0x000fca0000010000 */
[----:B------:R-:W-:Y:S01]  /*7bf0*/  MOV R169, R162 ;  /* 0x000000a200a97202 */ /* 0x000fe20000000f00 */
[----:B------:R-:W-:Y:S01]  /*7c00*/  HFMA2 R168, -RZ, RZ, 0, 4.76837158203125e-07 ;  /* 0x00000008ffa87431 */ /* 0x000fe200000001ff */
[----:B------:R-:W-:-:S07]  /*7c10*/  MOV R163, R167 ;  /* 0x000000a700a37202 */ /* 0x000fce0000000f00 */
[----:B------:R-:W-:Y:S05]  /*7c20*/  WARPSYNC.COLLECTIVE R166, `(.L_x_8923) ;  /* 0x00000000a6087348 */ /* 0x000fea0003c00000 */
[----:B------:R0:W1:Y:S02]  /*7c30*/  SHFL.BFLY P0, R167, R169, R168, R171 ;  /* 0x0c0000a8a9a77389 */ /* 0x00006400000000ab */
[----:B01----:R-:W-:Y:S05]  /*7c40*/  ENDCOLLECTIVE ;  /* 0x000000000000791b */ /* 0x003fea0003800000 */
.L_x_8923:
[----:B------:R-:W-:-:S05]  /*7c50*/  FADD.FTZ R163, R160, R163 ;  /* 0x000000a3a0a37221 */ /* 0x000fca0000010000 */
[----:B------:R-:W-:Y:S02]  /*7c60*/  MOV R169, R163 ;  /* 0x000000a300a97202 */ /* 0x000fe40000000f00 */
[----:B------:R-:W-:-:S07]  /*7c70*/  MOV R157, R167 ;  /* 0x000000a7009d7202 */ /* 0x000fce0000000f00 */
[----:B------:R-:W-:Y:S05]  /*7c80*/  WARPSYNC.COLLECTIVE R166, `(.L_x_8924) ;  /* 0x00000000a6087348 */ /* 0x000fea0003c00000 */
[----:B------:R0:W1:Y:S02]  /*7c90*/  SHFL.BFLY P0, R167, R169, R168, R171 ;  /* 0x0c0000a8a9a77389 */ /* 0x00006400000000ab */
[----:B01----:R-:W-:Y:S05]  /*7ca0*/  ENDCOLLECTIVE ;  /* 0x000000000000791b */ /* 0x003fea0003800000 */
.L_x_8924:
[----:B------:R-:W-:-:S05]  /*7cb0*/  FADD.FTZ R165, R162, R157 ;  /* 0x0000009da2a57221 */ /* 0x000fca0000010000 */
[----:B------:R-:W-:Y:S01]  /*7cc0*/  MOV R169, R165 ;  /* 0x000000a500a97202 */ /* 0x000fe20000000f00 */
[----:B------:R-:W-:Y:S01]  /*7cd0*/  HFMA2 R168, -RZ, RZ, 0, 9.5367431640625e-07 ;  /* 0x00000010ffa87431 */ /* 0x000fe200000001ff */
[----:B------:R-:W-:-:S07]  /*7ce0*/  MOV R164, R167 ;  /* 0x000000a700a47202 */ /* 0x000fce0000000f00 */
[----:B------:R-:W-:Y:S05]  /*7cf0*/  WARPSYNC.COLLECTIVE R166, `(.L_x_8925) ;  /* 0x00000000a6087348 */ /* 0x000fea0003c00000 */
[----:B------:R0:W1:Y:S02]  /*7d00*/  SHFL.BFLY P0, R167, R169, R168, R171 ;  /* 0x0c0000a8a9a77389 */ /* 0x00006400000000ab */
[----:B01----:R-:W-:Y:S05]  /*7d10*/  ENDCOLLECTIVE ;  /* 0x000000000000791b */ /* 0x003fea0003800000 */
.L_x_8925:
[----:B------:R-:W-:-:S05]  /*7d20*/  FADD.FTZ R164, R163, R164 ;  /* 0x000000a4a3a47221 */ /* 0x000fca0000010000 */
[----:B------:R-:W-:Y:S02]  /*7d30*/  MOV R169, R164 ;  /* 0x000000a400a97202 */ /* 0x000fe40000000f00 */
[----:B------:R-:W-:-:S07]  /*7d40*/  MOV R158, R167 ;  /* 0x000000a7009e7202 */ /* 0x000fce0000000f00 */
[----:B------:R-:W-:Y:S05]  /*7d50*/  WARPSYNC.COLLECTIVE R166, `(.L_x_8926) ;  /* 0x00000000a6087348 */ /* 0x000fea0003c00000 */
[----:B------:R0:W1:Y:S02]  /*7d60*/  SHFL.BFLY P0, R167, R169, R168, R171 ;  /* 0x0c0000a8a9a77389 */ /* 0x00006400000000ab */
[----:B01----:R-:W-:Y:S05]  /*7d70*/  ENDCOLLECTIVE ;  /* 0x000000000000791b */ /* 0x003fea0003800000 */
.L_x_8926:
[----:B------:R-:W-:Y:S01]  /*7d80*/  MOV R159, R167 ;  /* 0x000000a7009f7202 */ /* 0x000fe20000000f00 */
[----:B------:R-:W-:Y:S06]  /*7d90*/  BRA `(.L_x_8927) ;  /* 0xffffff9c00287947 */ /* 0x000fec000383ffff */
.L_x_8928:
        /* <DEDUP_REMOVED lines=14> */
.L_x_14544:


//--------------------- .text._ZN10layer_norm13ln_bwd_kernelINS_13Kernel_traitsI6__halfS2_fS2_fjLj768ELj1ELj4ELj1ELj16ENS_18Kernel_traits_baseILj768ES2_S2_fS2_fjLj128EEEEELb1ELb1ELb0ELb0EEEvNS_9BwdParamsE --------------------------
	.section	.text._ZN10layer_norm13ln_bwd_kernelINS_13Kernel_traitsI6__halfS2_fS2_fjLj768ELj1ELj4ELj1ELj16ENS_18Kernel_traits_baseILj768ES2_S2_fS2_fjLj128EEEEELb1ELb1ELb0ELb0EEEvNS_9BwdParamsE,"ax",@progbits
	.align	128
        .global         _ZN10layer_norm13ln_bwd_kernelINS_13Kernel_traitsI6__halfS2_fS2_fjLj768ELj1ELj4ELj1ELj16ENS_18Kernel_traits_baseILj768ES2_S2_fS2_fjLj128EEEEELb1ELb1ELb0ELb0EEEvNS_9BwdParamsE
        .type           _ZN10layer_norm13ln_bwd_kernelINS_13Kernel_traitsI6__halfS2_fS2_fjLj768ELj1ELj4ELj1ELj16ENS_18Kernel_traits_baseILj768ES2_S2_fS2_fjLj128EEEEELb1ELb1ELb0ELb0EEEvNS_9BwdParamsE,@function
        .size           _ZN10layer_norm13ln_bwd_kernelINS_13Kernel_traitsI6__halfS2_fS2_fjLj768ELj1ELj4ELj1ELj16ENS_18Kernel_traits_baseILj768ES2_S2_fS2_fjLj128EEEEELb1ELb1ELb0ELb0EEEvNS_9BwdParamsE,(.L_x_14545 - _ZN10layer_norm13ln_bwd_kernelINS_13Kernel_traitsI6__halfS2_fS2_fjLj768ELj1ELj4ELj1ELj16ENS_18Kernel_traits_baseILj768ES2_S2_fS2_fjLj128EEEEELb1ELb1ELb0ELb0EEEvNS_9BwdParamsE)
        .other          _ZN10layer_norm13ln_bwd_kernelINS_13Kernel_traitsI6__halfS2_fS2_fjLj768ELj1ELj4ELj1ELj16ENS_18Kernel_traits_baseILj768ES2_S2_fS2_fjLj128EEEEELb1ELb1ELb0ELb0EEEvNS_9BwdParamsE,@"STO_CUDA_ENTRY STV_DEFAULT"
_ZN10layer_norm13ln_bwd_kernelINS_13Kernel_traitsI6__halfS2_fS2_fjLj768ELj1ELj4ELj1ELj16ENS_18Kernel_traits_baseILj768ES2_S2_fS2_fjLj128EEEEELb1ELb1ELb0ELb0EEEvNS_9BwdParamsE:
.text._ZN10layer_norm13ln_bwd_kernelINS_13Kernel_traitsI6__halfS2_fS2_fjLj768ELj1ELj4ELj1ELj16ENS_18Kernel_traits_baseILj768ES2_S2_fS2_fjLj128EEEEELb1ELb1ELb0ELb0EEEvNS_9BwdParamsE:
        /* <DEDUP_REMOVED lines=123> */
.L_x_8961:
[----:B------:R-:W0:Y:S08]  /*07b0*/  LDC.64 R156, c[0x0][0x3c0] ;  /* 0x0000f000ff9c7b82 */ /* 0x000e300000000a00 */
[----:B------:R-:W1:Y:S08]  /*07c0*/  LDC.64 R158, c[0x0][0x3c8] ;  /* 0x0000f200ff9e7b82 */ /* 0x000e700000000a00 */
[----:B------:R-:W2:Y:S01]  /*07d0*/  @P0 LDC.64 R196, c[0x0][0x3e0] ;  /* 0x0000f800ffc40b82 */ /* 0x000ea20000000a00 */
[----:B0-----:R-:W-:-:S06]  /*07e0*/  IMAD.WIDE R156, R5, 0x4, R156 ;  /* 0x00000004059c7825 */ /* 0x001fcc00078e029c */
[----:B------:R-:W3:Y:S01]  /*07f0*/  LDG.E R156, desc[UR6][R156.64] ;  /* 0x000000069c9c7981 */ /* 0x000ee2000c1e1900 */
[----:B-1----:R-:W-:-:S05]  /*0800*/  IMAD.WIDE R158, R5, 0x4, R158 ;  /* 0x00000004059e7825 */ /* 0x002fca00078e029e */
[----:B-----5:R-:W5:Y:S01]  /*0810*/  LDG.E R177, desc[UR6][R158.64] ;  /* 0x000000069eb17981 */ /* 0x020f62000c1e1900 */
[----:B------:R-:W-:Y:S02]  /*0820*/  MOV R0, UR20 ;  /* 0x0000001400007c02 */ /* 0x000fe40008000f00 */
[----:B------:R-:W-:Y:S01]  /*0830*/  ISETP.GE.U32.AND P5, PT, R2, 0x20, PT ;  /* 0x000000200200780c */ /* 0x000fe20003fa6070 */
[----:B--2---:R-:W-:-:S04]  /*0840*/  @P0 IMAD.WIDE R196, R5, 0x2, R196 ;  /* 0x0000000205c40825 */ /* 0x004fc800078e02c4 */
[----:B------:R-:W-:Y:S01]  /*0850*/  IMAD R6, R5, R0, RZ ;  /* 0x0000000005067224 */ /* 0x000fe200078e02ff */
[----:B------:R-:W-:Y:S01]  /*0860*/  ISETP.NE.U32.AND P1, PT, RZ, UR10, PT ;  /* 0x0000000aff007c0c */ /* 0x000fe2000bf25070 */
[----:B------:R-:W-:Y:S01]  /*0870*/  BSSY.RECONVERGENT B1, `(.L_x_8931) ;  /* 0x0000068000017945 */ /* 0x000fe20003800200 */
[----:B------:R-:W-:Y:S01]  /*0880*/  ISETP.NE.AND P6, PT, R4, RZ, PT ;  /* 0x000000ff0400720c */ /* 0x000fe20003fc5270 */
[----:B------:R-:W-:Y:S01]  /*0890*/  HFMA2 R200, -RZ, RZ, 0, 0 ;  /* 0x00000000ffc87431 */ /* 0x000fe200000001ff */
[----:B------:R-:W-:Y:S01]  /*08a0*/  SHF.R.S32.HI R175, RZ, 0x1f, R6 ;  /* 0x0000001fffaf7819 */ /* 0x000fe20000011406 */
[----:B------:R0:W5:Y:S03]  /*08b0*/  @P0 LDG.E.U16 R188, desc[UR6][R196.64] ;  /* 0x00000006c4bc0981 */ /* 0x000166000c1e1500 */
[----:B------:R-:W-:Y:S01]  /*08c0*/  LEA.HI R6, R175, R6, RZ, 0x3 ;  /* 0x00000006af067211 */ /* 0x000fe200078f18ff */
[----:B------:R-:W-:-:S03]  /*08d0*/  HFMA2 R175, -RZ, RZ, 1.875, 0 ;  /* 0x3f800000ffaf7431 */ /* 0x000fc600000001ff */
[----:B------:R-:W-:Y:S02]  /*08e0*/  LEA.HI.SX32 R6, R6, R3, 0x1d ;  /* 0x0000000306067211 */ /* 0x000fe400078feaff */
[C---:B------:R-:W-:Y:S02]  /*08f0*/  ISETP.GE.U32.AND P4, PT, R2.reuse, 0x40, PT ;  /* 0x000000400200780c */ /* 0x040fe40003f86070 */
[----:B------:R-:W-:Y:S02]  /*0900*/  ISETP.GE.U32.AND P3, PT, R2, 0x60, PT ;  /* 0x000000600200780c */ /* 0x000fe40003f66070 */
[----:B------:R-:W-:Y:S02]  /*0910*/  ISETP.NE.AND.EX P1, PT, RZ, UR11, PT, P1 ;  /* 0x0000000bff007c0c */ /* 0x000fe4000bf25310 */
[----:B0-----:R-:W-:Y:S02]  /*0920*/  MOV R197, RZ ;  /* 0x000000ff00c57202 */ /* 0x001fe40000000f00 */
[----:B------:R-:W-:-:S02]  /*0930*/  MOV R198, R6 ;  /* 0x0000000600c67202 */ /* 0x000fc40000000f00 */
[----:B---3--:R-:W-:Y:S01]  /*0940*/  FSEL R196, R156, RZ, !P6 ;  /* 0x000000ff9cc47208 */ /* 0x008fe20007000000 */
[----:B------:R-:W-:Y:S06]  /*0950*/  @!P5 BRA `(.L_x_8932) ;  /* 0x000000040064d947 */ /* 0x000fec0003800000 */
        /* <DEDUP_REMOVED lines=12> */
[----:B------:R-:W1:Y:S01]  /*0a20*/  @P2 LDC.64 R16, c[0x0][0x438] ;  /* 0x00010e00ff102b82 */ /* 0x000e620000000a00 */
[--C-:B0-----:R-:W-:Y:S02]  /*0a30*/  HADD2.F32 R187, -RZ, R136.reuse.H0_H0 ;  /* 0x20000088ffbb7230 */ /* 0x101fe40000004100 */
[----:B------:R-:W-:Y:S02]  /*0a40*/  HADD2.F32 R184, -RZ, R136.H1_H1 ;  /* 0x30000088ffb87230 */ /* 0x000fe40000004100 */
[----:B-1----:R-:W-:-:S05]  /*0a50*/  @P2 IMAD.WIDE.U32 R16, R6, 0x20, R16 ;  /* 0x0000002006102825 */ /* 0x002fca00078e0010 */
[----:B------:R-:W5:Y:S04]  /*0a60*/  @P2 LDG.E.128 R40, desc[UR6][R16.64] ;  /* 0x0000000610282981 */ /* 0x000f68000c1e1d00 */
[----:B------:R0:W5:Y:S02]  /*0a70*/  @P2 LDG.E.128 R36, desc[UR6][R16.64+0x10] ;  /* 0x0000100610242981 */ /* 0x000164000c1e1d00 */
[----:B0-----:R-:W-:Y:S02]  /*0a80*/  HADD2.F32 R16, -RZ, R138.H1_H1 ;  /* 0x3000008aff107230 */ /* 0x001fe40000004100 */
        /* <DEDUP_REMOVED lines=8> */
[----:B------:R-:W-:Y:S02]  /*0b10*/  HADD2.F32 R9, -RZ, R13.H0_H0 ;  /* 0x2000000dff097230 */ /* 0x000fe40000004100 */
[-C--:B------:R-:W-:Y:S01]  /*0b20*/  FMUL.FTZ R187, R187, R7.reuse ;  /* 0x00000007bbbb7220 */ /* 0x080fe20000410000 */
[----:B------:R-:W-:Y:S01]  /*0b30*/  FADD.FTZ R88, R88, R7 ;  /* 0x0000000758587221 */ /* 0x000fe20000010000 */
[----:B------:R-:W-:Y:S01]  /*0b40*/  FFMA.FTZ R112, R189, R7, R112 ;  /* 0x00000007bd707223 */ /* 0x000fe20000010070 */
[----:B------:R-:W-:-:S02]  /*0b50*/  HADD2.F32 R8, -RZ, R137.H0_H0 ;  /* 0x20000089ff087230 */ /* 0x000fc40000004100 */
[----:B------:R-:W-:Y:S01]  /*0b60*/  FMUL.FTZ R7, R177, R10 ;  /* 0x0000000ab1077220 */ /* 0x000fe20000410000 */
[----:B------:R-:W-:Y:S02]  /*0b70*/  HADD2.F32 R198, -RZ, R13.H1_H1 ;  /* 0x3000000dffc67230 */ /* 0x000fe40000004100 */
[----:B------:R-:W-:Y:S02]  /*0b80*/  HADD2.F32 R11, -RZ, R137.H1_H1 ;  /* 0x30000089ff0b7230 */ /* 0x000fe40000004100 */
[----:B------:R-:W-:Y:S01]  /*0b90*/  FADD.FTZ R156, -R196, R156 ;  /* 0x0000009cc49c7221 */ /* 0x000fe20000010100 */
        /* <DEDUP_REMOVED lines=8> */
[----:B------:R-:W-:Y:S02]  /*0c20*/  HADD2.F32 R12, -RZ, R138.H0_H0 ;  /* 0x2000008aff0c7230 */ /* 0x000fe40000004100 */
[----:B------:R-:W-:Y:S01]  /*0c30*/  FMUL.FTZ R11, R177, R156 ;  /* 0x0000009cb10b7220 */ /* 0x000fe20000410000 */
[----:B------:R-:W-:Y:S02]  /*0c40*/  HADD2.F32 R197, -RZ, R14.H1_H1 ;  /* 0x3000000effc57230 */ /* 0x000fe40000004100 */
[--C-:B------:R-:W-:Y:S02]  /*0c50*/  HADD2.F32 R199, -RZ, R15.reuse.H0_H0 ;  /* 0x2000000fffc77230 */ /* 0x100fe40000004100 */
[----:B------:R-:W-:Y:S02]  /*0c60*/  HADD2.F32 R202, -RZ, R15.H1_H1 ;  /* 0x3000000fffca7230 */ /* 0x000fe40000004100 */
[----:B------:R-:W-:Y:S01]  /*0c70*/  FADD.FTZ R15, RZ, R187 ;  /* 0x000000bbff0f7221 */ /* 0x000fe20000010000 */
[----:B------:R-:W-:Y:S01]  /*0c80*/  FFMA.FTZ R17, R189, R187, RZ ;  /* 0x000000bbbd117223 */ /* 0x000fe200000100ff */
[-C--:B------:R-:W-:Y:S01]  /*0c90*/  FMUL.FTZ R12, R12, R13.reuse ;  /* 0x0000000d0c0c7220 */ /* 0x080fe20000410000 */
[----:B------:R-:W-:Y:S01]  /*0ca0*/  FADD.FTZ R84, R84, R13 ;  /* 0x0000000d54547221 */ /* 0x000fe20000010000 */
[----:B------:R-:W-:Y:S01]  /*0cb0*/  FFMA.FTZ R108, R11, R13, R108 ;  /* 0x0000000d0b6c7223 */ /* 0x000fe2000001006c */
[----:B------:R-:W-:Y:S01]  /*0cc0*/  FMUL.FTZ R13, R16, R197 ;  /* 0x000000c5100d7220 */ /* 0x000fe20000410000 */
[----:B------:R-:W-:Y:S01]  /*0cd0*/  FADD.FTZ R15, R15, R184 ;  /* 0x000000b80f0f7221 */ /* 0x000fe20000010000 */
[----:B------:R-:W-:Y:S01]  /*0ce0*/  FFMA.FTZ R16, R186, R184, R17 ;  /* 0x000000b8ba107223 */ /* 0x000fe20000010011 */
[----:B------:R-:W-:-:S02]  /*0cf0*/  FMUL.FTZ R10, R177, R18 ;  /* 0x00000012b10a7220 */ /* 0x000fc40000410000 */
[----:B------:R-:W-:Y:S01]  /*0d00*/  FADD.FTZ R18, R15, R8 ;  /* 0x000000080f127221 */ /* 0x000fe20000010000 */
[----:B------:R-:W-:Y:S01]  /*0d10*/  FFMA.FTZ R17, R7, R8, R16 ;  /* 0x0000000807117223 */ /* 0x000fe20000010010 */
[----:B------:R-:W-:Y:S02]  /*0d20*/  FADD.FTZ R14, -R196, R157 ;  /* 0x0000009dc40e7221 */ /* 0x000fe40000010100 */
[----:B------:R-:W-:Y:S01]  /*0d30*/  FADD.FTZ R157, R18, R9 ;  /* 0x00000009129d7221 */ /* 0x000fe20000010000 */
[----:B------:R-:W-:Y:S01]  /*0d40*/  FFMA.FTZ R16, R10, R9, R17 ;  /* 0x000000090a107223 */ /* 0x000fe20000010011 */
[--C-:B------:R-:W-:Y:S02]  /*0d50*/  HADD2.F32 R156, -RZ, R139.reuse.H0_H0 ;  /* 0x2000008bff9c7230 */ /* 0x100fe40000004100 */
[C---:B------:R-:W-:Y:S01]  /*0d60*/  FADD.FTZ R158, -R196.reuse, R158 ;  /* 0x0000009ec49e7221 */ /* 0x040fe20000010100 */
[----:B------:R-:W-:Y:S01]  /*0d70*/  FADD.FTZ R18, R157, R12 ;  /* 0x0000000c9d127221 */ /* 0x000fe20000010000 */
[----:B------:R-:W-:Y:S01]  /*0d80*/  FMUL.FTZ R14, R177, R14 ;  /* 0x0000000eb10e7220 */ /* 0x000fe20000410000 */
[----:B------:R-:W-:Y:S01]  /*0d90*/  FFMA.FTZ R157, R11, R12, R16 ;  /* 0x0000000c0b9d7223 */ /* 0x000fe20000010010 */
[----:B------:R-:W-:Y:S01]  /*0da0*/  FADD.FTZ R200, -R196, R159 ;  /* 0x0000009fc4c87221 */ /* 0x000fe20000010100 */
        /* <DEDUP_REMOVED lines=20> */
.L_x_8932:
[----:B------:R-:W-:Y:S05]  /*0ef0*/  BSYNC.RECONVERGENT B1 ;  /* 0x0000000000017941 */ /* 0x000fea0003800200 */
.L_x_8931:
        /* <DEDUP_REMOVED lines=18> */
[--C-:B0-----:R-:W-:Y:S02]  /*1020*/  HADD2.F32 R168, -RZ, R130.reuse.H0_H0 ;  /* 0x20000082ffa87230 */ /* 0x101fe40000004100 */
[----:B------:R-:W-:Y:S01]  /*1030*/  HADD2.F32 R169, -RZ, R130.H1_H1 ;  /* 0x30000082ffa97230 */ /* 0x000fe20000004100 */
[----:B------:R-:W-:Y:S01]  /*1040*/  IADD3 R198, PT, PT, R198, 0x20, RZ ;  /* 0x00000020c6c67810 */ /* 0x000fe20007ffe0ff */
[C---:B---3--:R-:W-:Y:S01]  /*1050*/  FADD.FTZ R20, -R196.reuse, R20 ;  /* 0x00000014c4147221 */ /* 0x048fe20000010100 */
[C---:B------:R-:W-:Y:S01]  /*1060*/  FADD.FTZ R170, -R196.reuse, R21 ;  /* 0x00000015c4aa7221 */ /* 0x040fe20000010100 */
[----:B------:R-:W-:Y:S01]  /*1070*/  FADD.FTZ R172, -R196, R22 ;  /* 0x00000016c4ac7221 */ /* 0x000fe20000010100 */
[----:B------:R-:W-:-:S02]  /*1080*/  HADD2.F32 R21, -RZ, R128.H0_H0 ;  /* 0x20000080ff157230 */ /* 0x000fc40000004100 */
[----:B-----5:R-:W-:Y:S01]  /*1090*/  FMUL.FTZ R19, R177, R20 ;  /* 0x00000014b1137220 */ /* 0x020fe20000410000 */
[----:B------:R-:W-:Y:S01]  /*10a0*/  FADD.FTZ R174, -R196, R23 ;  /* 0x00000017c4ae7221 */ /* 0x000fe20000010100 */
[--C-:B----4-:R-:W-:Y:S02]  /*10b0*/  HADD2.F32 R22, -RZ, R24.reuse.H0_H0 ;  /* 0x20000018ff167230 */ /* 0x110fe40000004100 */
[----:B------:R-:W-:Y:S02]  /*10c0*/  HADD2.F32 R24, -RZ, R24.H1_H1 ;  /* 0x30000018ff187230 */ /* 0x000fe40000004100 */
[--C-:B------:R-:W-:Y:S02]  /*10d0*/  HADD2.F32 R171, -RZ, R25.reuse.H0_H0 ;  /* 0x20000019ffab7230 */ /* 0x100fe40000004100 */
[----:B------:R-:W-:Y:S01]  /*10e0*/  FMUL.FTZ R20, R21, R22 ;  /* 0x0000001615147220 */ /* 0x000fe20000410000 */
[----:B------:R-:W-:Y:S02]  /*10f0*/  HADD2.F32 R202, -RZ, R25.H1_H1 ;  /* 0x30000019ffca7230 */ /* 0x000fe40000004100 */
[----:B------:R-:W-:Y:S01]  /*1100*/  FADD.FTZ R80, R80, R22 ;  /* 0x0000001650507221 */ /* 0x000fe20000010000 */
[----:B------:R-:W-:-:S02]  /*1110*/  HADD2.F32 R23, -RZ, R128.H1_H1 ;  /* 0x30000080ff177230 */ /* 0x000fc40000004100 */
[----:B------:R-:W-:Y:S01]  /*1120*/  FFMA.FTZ R104, R19, R22, R104 ;  /* 0x0000001613687223 */ /* 0x000fe20000010068 */
[--C-:B------:R-:W-:Y:S02]  /*1130*/  HADD2.F32 R199, -RZ, R27.reuse.H0_H0 ;  /* 0x2000001bffc77230 */ /* 0x100fe40000004100 */
[----:B------:R-:W-:Y:S01]  /*1140*/  FMUL.FTZ R22, R177, R170 ;  /* 0x000000aab1167220 */ /* 0x000fe20000410000 */
[----:B------:R-:W-:Y:S02]  /*1150*/  HADD2.F32 R201, -RZ, R27.H1_H1 ;  /* 0x3000001bffc97230 */ /* 0x000fe40000004100 */
[--C-:B------:R-:W-:Y:S02]  /*1160*/  HADD2.F32 R25, -RZ, R129.reuse.H0_H0 ;  /* 0x20000081ff197230 */ /* 0x100fe40000004100 */
[----:B------:R-:W-:Y:S02]  /*1170*/  HADD2.F32 R27, -RZ, R129.H1_H1 ;  /* 0x30000081ff1b7230 */ /* 0x000fe40000004100 */
[----:B------:R-:W-:Y:S01]  /*1180*/  FADD.FTZ R156, -R196, R156 ;  /* 0x0000009cc49c7221 */ /* 0x000fe20000010100 */
[-C--:B------:R-:W-:Y:S01]  /*1190*/  FMUL.FTZ R21, R23, R24.reuse ;  /* 0x0000001817157220 */ /* 0x080fe20000410000 */
[----:B------:R-:W-:Y:S01]  /*11a0*/  FADD.FTZ R81, R81, R24 ;  /* 0x0000001851517221 */ /* 0x000fe20000010000 */
[----:B------:R-:W-:Y:S01]  /*11b0*/  FFMA.FTZ R105, R22, R24, R105 ;  /* 0x0000001816697223 */ /* 0x000fe20000010069 */
[----:B------:R-:W-:Y:S01]  /*11c0*/  FMUL.FTZ R24, R25, R171 ;  /* 0x000000ab19187220 */ /* 0x000fe20000410000 */
[----:B------:R-:W-:Y:S01]  /*11d0*/  FMUL.FTZ R25, R27, R202 ;  /* 0x000000ca1b197220 */ /* 0x000fe20000410000 */
[----:B------:R-:W-:Y:S01]  /*11e0*/  FMUL.FTZ R27, R177, R156 ;  /* 0x0000009cb11b7220 */ /* 0x000fe20000410000 */
[C---:B------:R-:W-:Y:S01]  /*11f0*/  FADD.FTZ R204, -R196.reuse, R157 ;  /* 0x0000009dc4cc7221 */ /* 0x040fe20000010100 */
[----:B------:R-:W-:Y:S01]  /*1200*/  FADD.FTZ R156, R197, R20 ;  /* 0x00000014c59c7221 */ /* 0x000fe20000010000 */
[----:B------:R-:W-:Y:S01]  /*1210*/  FFMA.FTZ R157, R19, R20, R200 ;  /* 0x00000014139d7223 */ /* 0x000fe200000100c8 */
[----:B------:R-:W-:Y:S01]  /*1220*/  FADD.FTZ R210, -R196, R159 ;  /* 0x0000009fc4d27221 */ /* 0x000fe20000010100 */
[----:B------:R-:W-:Y:S01]  /*1230*/  FMUL.FTZ R23, R177, R172 ;  /* 0x000000acb1177220 */ /* 0x000fe20000410000 */
[----:B------:R-:W-:Y:S01]  /*1240*/  FADD.FTZ R159, R156, R21 ;  /* 0x000000159c9f7221 */ /* 0x000fe20000010000 */
[----:B------:R-:W-:Y:S01]  /*1250*/  FFMA.FTZ R156, R22, R21, R157 ;  /* 0x00000015169c7223 */ /* 0x000fe2000001009d */
[----:B------:R-:W-:-:S02]  /*1260*/  HADD2.F32 R173, -RZ, R26.H0_H0 ;  /* 0x2000001affad7230 */ /* 0x000fc40000004100 */
[----:B------:R-:W-:Y:S01]  /*1270*/  FADD.FTZ R208, -R196, R158 ;  /* 0x0000009ec4d07221 */ /* 0x000fe20000010100 */
[----:B------:R-:W-:Y:S02]  /*1280*/  HADD2.F32 R206, -RZ, R26.H1_H1 ;  /* 0x3000001affce7230 */ /* 0x000fe40000004100 */
[----:B------:R-:W-:Y:S01]  /*1290*/  FMUL.FTZ R26, R177, R174 ;  /* 0x000000aeb11a7220 */ /* 0x000fe20000410000 */
[----:B------:R-:W-:Y:S01]  /*12a0*/  FADD.FTZ R158, R159, R24 ;  /* 0x000000189f9e7221 */ /* 0x000fe20000010000 */
[C---:B------:R-:W-:Y:S01]  /*12b0*/  FFMA.FTZ R157, R23.reuse, R24, R156 ;  /* 0x00000018179d7223 */ /* 0x040fe2000001009c */
[----:B------:R-:W-:Y:S02]  /*12c0*/  FMUL.FTZ R168, R168, R173 ;  /* 0x000000ada8a87220 */ /* 0x000fe40000410000 */
        /* <DEDUP_REMOVED lines=8> */
[C---:B------:R-:W-:Y:S01]  /*1350*/  FFMA.FTZ R157, R27.reuse, R168, R156 ;  /* 0x000000a81b9d7223 */ /* 0x040fe2000001009c */
[----:B------:R-:W-:Y:S01]  /*1360*/  FADD.FTZ R76, R76, R173 ;  /* 0x000000ad4c4c7221 */ /* 0x000fe20000010000 */
[----:B------:R-:W-:Y:S01]  /*1370*/  FFMA.FTZ R100, R27, R173, R100 ;  /* 0x000000ad1b647223 */ /* 0x000fe20000010064 */
[----:B------:R-:W-:Y:S02]  /*1380*/  HADD2.F32 R172, -RZ, R131.H1_H1 ;  /* 0x30000083ffac7230 */ /* 0x000fe40000004100 */
        /* <DEDUP_REMOVED lines=18> */
.L_x_8934:
[----:B------:R-:W-:Y:S05]  /*14b0*/  BSYNC.RECONVERGENT B1 ;  /* 0x0000000000017941 */ /* 0x000fea0003800200 */
.L_x_8933:
        /* <DEDUP_REMOVED lines=20> */
[C---:B------:R-:W-:Y:S01]  /*1600*/  FADD.FTZ R158, -R196.reuse, R158 ;  /* 0x0000009ec49e7221 */ /* 0x040fe20000010100 */
[C---:B0-----:R-:W-:Y:S01]  /*1610*/  FADD.FTZ R180, -R196.reuse, R159 ;  /* 0x0000009fc4b47221 */ /* 0x041fe20000010100 */
[C---:B----4-:R-:W-:Y:S01]  /*1620*/  FADD.FTZ R182, -R196.reuse, R160 ;  /* 0x000000a0c4b67221 */ /* 0x050fe20000010100 */
[C---:B------:R-:W-:Y:S01]  /*1630*/  FADD.FTZ R198, -R196.reuse, R161 ;  /* 0x000000a1c4c67221 */ /* 0x040fe20000010100 */
[----:B------:R-:W-:Y:S01]  /*1640*/  FADD.FTZ R202, -R196, R162 ;  /* 0x000000a2c4ca7221 */ /* 0x000fe20000010100 */
[----:B------:R-:W-:-:S02]  /*1650*/  HADD2.F32 R160, -RZ, R120.H0_H0 ;  /* 0x20000078ffa07230 */ /* 0x000fc40000004100 */
[----:B------:R-:W-:Y:S01]  /*1660*/  FADD.FTZ R196, -R196, R163 ;  /* 0x000000a3c4c47221 */ /* 0x000fe20000010100 */
[--C-:B------:R-:W-:Y:S02]  /*1670*/  HADD2.F32 R157, -RZ, R164.reuse.H0_H0 ;  /* 0x200000a4ff9d7230 */ /* 0x100fe40000004100 */
[C---:B-----5:R-:W-:Y:S01]  /*1680*/  FMUL.FTZ R161, R177.reuse, R156 ;  /* 0x0000009cb1a17220 */ /* 0x060fe20000410000 */
[----:B------:R-:W-:Y:S02]  /*1690*/  HADD2.F32 R164, -RZ, R164.H1_H1 ;  /* 0x300000a4ffa47230 */ /* 0x000fe40000004100 */
[----:B------:R-:W-:Y:S01]  /*16a0*/  FMUL.FTZ R162, R177, R176 ;  /* 0x000000b0b1a27220 */ /* 0x000fe20000410000 */
[----:B------:R-:W-:Y:S02]  /*16b0*/  HADD2.F32 R163, -RZ, R120.H1_H1 ;  /* 0x30000078ffa37230 */ /* 0x000fe40000004100 */
[----:B------:R-:W-:Y:S02]  /*16c0*/  HADD2.F32 R159, -RZ, R165.H0_H0 ;  /* 0x200000a5ff9f7230 */ /* 0x000fe40000004100 */
[----:B------:R-:W-:-:S02]  /*16d0*/  HADD2.F32 R156, -RZ, R121.H0_H0 ;  /* 0x20000079ff9c7230 */ /* 0x000fc40000004100 */
[----:B------:R-:W-:Y:S01]  /*16e0*/  FMUL.FTZ R160, R160, R157 ;  /* 0x0000009da0a07220 */ /* 0x000fe20000410000 */
[----:B-1----:R-:W-:Y:S02]  /*16f0*/  HADD2.F32 R178, -RZ, R165.H1_H1 ;  /* 0x300000a5ffb27230 */ /* 0x002fe40000004100 */
[-C--:B------:R-:W-:Y:S01]  /*1700*/  FMUL.FTZ R163, R163, R164.reuse ;  /* 0x000000a4a3a37220 */ /* 0x080fe20000410000 */
        /* <DEDUP_REMOVED lines=8> */
[----:B------:R-:W-:-:S02]  /*1790*/  HADD2.F32 R181, -RZ, R166.H0_H0 ;  /* 0x200000a6ffb57230 */ /* 0x000fc40000004100 */
[----:B------:R-:W-:Y:S01]  /*17a0*/  FADD.FTZ R74, R74, R159 ;  /* 0x0000009f4a4a7221 */ /* 0x000fe20000010000 */
[----:B------:R-:W-:Y:S02]  /*17b0*/  HADD2.F32 R176, -RZ, R122.H0_H0 ;  /* 0x2000007affb07230 */ /* 0x000fe40000004100 */
[----:B------:R-:W-:Y:S01]  /*17c0*/  FFMA.FTZ R98, R165, R159, R98 ;  /* 0x0000009fa5627223 */ /* 0x000fe20000010062 */
[----:B------:R-:W-:Y:S02]  /*17d0*/  HADD2.F32 R183, -RZ, R166.H1_H1 ;  /* 0x300000a6ffb77230 */ /* 0x000fe40000004100 */
[----:B------:R-:W-:Y:S01]  /*17e0*/  FMUL.FTZ R179, R177, R182 ;  /* 0x000000b6b1b37220 */ /* 0x000fe20000410000 */
[--C-:B------:R-:W-:Y:S02]  /*17f0*/  HADD2.F32 R185, -RZ, R167.reuse.H0_H0 ;  /* 0x200000a7ffb97230 */ /* 0x100fe40000004100 */
[----:B------:R-:W-:Y:S01]  /*1800*/  FADD.FTZ R159, R156, R163 ;  /* 0x000000a39c9f7221 */ /* 0x000fe20000010000 */
[----:B------:R-:W-:-:S02]  /*1810*/  HADD2.F32 R204, -RZ, R167.H1_H1 ;  /* 0x300000a7ffcc7230 */ /* 0x000fc40000004100 */
[----:B------:R-:W-:Y:S02]  /*1820*/  HADD2.F32 R158, -RZ, R122.H1_H1 ;  /* 0x3000007aff9e7230 */ /* 0x000fe40000004100 */
[----:B------:R-:W-:Y:S01]  /*1830*/  FFMA.FTZ R156, R162, R163, R157 ;  /* 0x000000a3a29c7223 */ /* 0x000fe2000001009d */
[----:B------:R-:W-:Y:S02]  /*1840*/  HADD2.F32 R167, -RZ, R121.H1_H1 ;  /* 0x30000079ffa77230 */ /* 0x000fe40000004100 */
[-C--:B------:R-:W-:Y:S01]  /*1850*/  FMUL.FTZ R176, R176, R181.reuse ;  /* 0x000000b5b0b07220 */ /* 0x080fe20000410000 */
[----:B------:R-:W-:Y:S01]  /*1860*/  FADD.FTZ R68, R68, R181 ;  /* 0x000000b544447221 */ /* 0x000fe20000010000 */
[----:B------:R-:W-:Y:S01]  /*1870*/  FFMA.FTZ R92, R179, R181, R92 ;  /* 0x000000b5b35c7223 */ /* 0x000fe2000001005c */
        /* <DEDUP_REMOVED lines=10> */
[----:B------:R-:W-:-:S02]  /*1920*/  HADD2.F32 R180, -RZ, R123.H0_H0 ;  /* 0x2000007bffb47230 */ /* 0x000fc40000004100 */
[----:B------:R-:W-:Y:S01]  /*1930*/  FADD.FTZ R158, R159, R176 ;  /* 0x000000b09f9e7221 */ /* 0x000fe20000010000 */
        /* <DEDUP_REMOVED lines=18> */
.L_x_8936:
[----:B------:R-:W-:Y:S05]  /*1a60*/  BSYNC.RECONVERGENT B1 ;  /* 0x0000000000017941 */ /* 0x000fea0003800200 */
.L_x_8935:
        /* <DEDUP_REMOVED lines=21> */
.L_x_8983:
        /* <DEDUP_REMOVED lines=20> */
[-CC-:B------:R-:W-:Y:S01]  /*1d00*/  FFMA.FTZ R205, R7, R188.reuse, R197.reuse ;  /* 0x000000bc07cd7223 */ /* 0x180fe200000100c5 */
[----:B------:R-:W-:Y:S01]  /*1d10*/  LOP3.LUT P2, RZ, R194, 0xff0000, RZ, 0xc0, !PT ;  /* 0x00ff0000c2ff7812 */ /* 0x000fe2000784c0ff */
[----:B------:R-:W-:Y:S01]  /*1d20*/  FFMA.FTZ R207, R11, R188, R197 ;  /* 0x000000bc0bcf7223 */ /* 0x000fe200000100c5 */
[----:B------:R-:W-:Y:S01]  /*1d30*/  FMUL.FTZ R196, R177, R196 ;  /* 0x000000c4b1c47220 */ /* 0x000fe20000410000 */
[----:B------:R-:W-:Y:S01]  /*1d40*/  FADD.FTZ R202, R8, -R205 ;  /* 0x800000cd08ca7221 */ /* 0x000fe20000010000 */
[----:B------:R-:W-:Y:S01]  /*1d50*/  LOP3.LUT P6, RZ, R194, 0xff00, RZ, 0xc0, !PT ;  /* 0x0000ff00c2ff7812 */ /* 0x000fe200078cc0ff */
[----:B------:R-:W-:-:S02]  /*1d60*/  HFMA2 R205, -RZ, RZ, 0, 0 ;  /* 0x00000000ffcd7431 */ /* 0x000fc400000001ff */
[-C--:B------:R-:W-:Y:S01]  /*1d70*/  FMUL.FTZ R196, R196, R175.reuse ;  /* 0x000000afc4c47220 */ /* 0x080fe20000410000 */
[----:B------:R-:W-:Y:S01]  /*1d80*/  FMUL.FTZ R204, R177, R202 ;  /* 0x000000cab1cc7220 */ /* 0x000fe20000410000 */
[----:B-----5:R-:W-:Y:S02]  /*1d90*/  @P5 HADD2.F32 R198, -RZ, R156.H0_H0 ;  /* 0x2000009cffc65230 */ /* 0x020fe40000004100 */
[----:B------:R-:W-:Y:S01]  /*1da0*/  FADD.FTZ R208, R12, -R207 ;  /* 0x800000cf0cd07221 */ /* 0x000fe20000010000 */
        /* <DEDUP_REMOVED lines=8> */
[----:B------:R-:W-:-:S02]  /*1e30*/  @P6 HADD2.F32 R156, -RZ, R156.H1_H1 ;  /* 0x3000009cff9c6230 */ /* 0x000fc40000004100 */
[C---:B------:R-:W-:Y:S01]  /*1e40*/  FMUL.FTZ R200, R177.reuse, R198 ;  /* 0x000000c6b1c87220 */ /* 0x040fe20000410000 */
[----:B------:R-:W-:Y:S01]  /*1e50*/  @P6 HADD2.F32 R202, -RZ, R132.H1_H1 ;  /* 0x30000084ffca6230 */ /* 0x000fe20000004100 */
[----:B------:R-:W-:Y:S01]  /*1e60*/  CS2R R198, SRZ ;  /* 0x0000000000c67805 */ /* 0x000fe2000001ff00 */
[----:B------:R-:W-:Y:S01]  /*1e70*/  FMUL.FTZ R208, R177, R208 ;  /* 0x000000d0b1d07220 */ /* 0x000fe20000410000 */
[-C--:B------:R-:W-:Y:S01]  /*1e80*/  FMUL.FTZ R200, R200, R175.reuse ;  /* 0x000000afc8c87220 */ /* 0x080fe20000410000 */
[----:B------:R-:W-:Y:S01]  /*1e90*/  LOP3.LUT P5, RZ, R194, 0xff000000, RZ, 0xc0, !PT ;  /* 0xff000000c2ff7812 */ /* 0x000fe200078ac0ff */
[----:B------:R-:W-:Y:S02]  /*1ea0*/  HFMA2 R209, -RZ, RZ, 0, 0 ;  /* 0x00000000ffd17431 */ /* 0x000fe400000001ff */
[----:B------:R-:W-:Y:S01]  /*1eb0*/  FMUL.FTZ R208, R208, R175 ;  /* 0x000000afd0d07220 */ /* 0x000fe20000410000 */
[----:B------:R-:W-:Y:S01]  /*1ec0*/  FMUL.FTZ R203, R200, UR13 ;  /* 0x0000000dc8cb7c20 */ /* 0x000fe20008410000 */
[----:B------:R-:W-:-:S02]  /*1ed0*/  @P2 HADD2.F32 R200, -RZ, R157.H0_H0 ;  /* 0x2000009dffc82230 */ /* 0x000fc40000004100 */
[----:B------:R-:W-:Y:S02]  /*1ee0*/  HFMA2 R204, -RZ, RZ, 0, 0 ;  /* 0x00000000ffcc7431 */ /* 0x000fe400000001ff */
[----:B------:R-:W-:Y:S01]  /*1ef0*/  FMUL.FTZ R213, R208, UR13 ;  /* 0x0000000dd0d57c20 */ /* 0x000fe20008410000 */
[C---:B------:R-:W-:Y:S01]  /*1f00*/  @P6 FMUL.FTZ R198, R203.reuse, R156 ;  /* 0x0000009ccbc66220 */ /* 0x040fe20000410000 */
[----:B------:R-:W-:Y:S01]  /*1f10*/  @P6 FMUL.FTZ R199, R203, R202 ;  /* 0x000000cacbc76220 */ /* 0x000fe20000410000 */
[----:B------:R-:W-:Y:S01]  /*1f20*/  @P2 FMUL.FTZ R205, R211, R200 ;  /* 0x000000c8d3cd2220 */ /* 0x000fe20000410000 */
[----:B------:R-:W-:Y:S01]  /*1f30*/  FFMA.FTZ R200, R10, R188, R197 ;  /* 0x000000bc0ac87223 */ /* 0x000fe200000100c5 */
[----:B------:R-:W-:Y:S01]  /*1f40*/  LOP3.LUT P6, RZ, R195, 0xff, RZ, 0xc0, !PT ;  /* 0x000000ffc3ff7812 */ /* 0x000fe200078cc0ff */
[----:B------:R-:W-:Y:S01]  /*1f50*/  FADD.FTZ R64, R64, R201 ;  /* 0x000000c940407221 */ /* 0x000fe20000010000 */
[----:B------:R-:W-:Y:S02]  /*1f60*/  @P5 HADD2.F32 R206, -RZ, R157.H1_H1 ;  /* 0x3000009dffce5230 */ /* 0x000fe40000004100 */
[----:B------:R-:W-:Y:S01]  /*1f70*/  FADD.FTZ R202, R9, -R200 ;  /* 0x800000c809ca7221 */ /* 0x000fe20000010000 */
[----:B------:R-:W-:Y:S01]  /*1f80*/  MOV R200, RZ ;  /* 0x000000ff00c87202 */ /* 0x000fe20000000f00 */
[--C-:B------:R-:W-:Y:S01]  /*1f90*/  @P2 HADD2.F32 R157, -RZ, R133.reuse.H0_H0 ;  /* 0x20000085ff9d2230 */ /* 0x100fe20000004100 */
[----:B------:R-:W-:Y:S01]  /*1fa0*/  MOV R156, RZ ;  /* 0x000000ff009c7202 */ /* 0x000fe20000000f00 */
[----:B------:R-:W-:Y:S01]  /*1fb0*/  FMUL.FTZ R202, R177, R202 ;  /* 0x000000cab1ca7220 */ /* 0x000fe20000410000 */
[----:B------:R-:W-:Y:S01]  /*1fc0*/  @P5 HADD2.F32 R207, -RZ, R133.H1_H1 ;  /* 0x30000085ffcf5230 */ /* 0x000fe20000004100 */
[----:B------:R-:W-:Y:S01]  /*1fd0*/  MOV R203, RZ ;  /* 0x000000ff00cb7202 */ /* 0x000fe20000000f00 */
[----:B------:R-:W-:Y:S01]  /*1fe0*/  @P2 FMUL.FTZ R156, R211, R157 ;  /* 0x0000009dd39c2220 */ /* 0x000fe20000410000 */
[----:B------:R-:W-:Y:S01]  /*1ff0*/  FMUL.FTZ R202, R202, R175 ;  /* 0x000000afcaca7220 */ /* 0x000fe20000410000 */
[----:B------:R-:W-:Y:S01]  /*2000*/  ISETP.GE.U32.AND P2, PT, R194, RZ, PT ;  /* 0x000000ffc200720c */ /* 0x000fe20003f46070 */
[----:B------:R-:W-:-:S02]  /*2010*/  @P6 HADD2.F32 R210, -RZ, R158.H0_H0 ;  /* 0x2000009effd26230 */ /* 0x000fc40000004100 */
[--C-:B------:R-:W-:Y:S01]  /*2020*/  FFMA.FTZ R211, R18, R188, R197.reuse ;  /* 0x000000bc12d37223 */ /* 0x100fe200000100c5 */
[----:B------:R-:W-:Y:S01]  /*2030*/  FMUL.FTZ R212, R202, UR13 ;  /* 0x0000000dcad47c20 */ /* 0x000fe20008410000 */
[----:B------:R-:W-:Y:S01]  /*2040*/  @P6 HADD2.F32 R202, -RZ, R134.H0_H0 ;  /* 0x20000086ffca6230 */ /* 0x000fe20000004100 */
[----:B------:R-:W-:Y:S01]  /*2050*/  ISETP.GE.U32.AND.EX P2, PT, R195, 0x1000000, PT, P2 ;  /* 0x01000000c300780c */ /* 0x000fe20003f46120 */
[C---:B------:R-:W-:Y:S01]  /*2060*/  @P6 FMUL.FTZ R209, R213.reuse, R210 ;  /* 0x000000d2d5d16220 */ /* 0x040fe20000410000 */
[C---:B------:R-:W-:Y:S01]  /*2070*/  @P5 FMUL.FTZ R204, R212.reuse, R206 ;  /* 0x000000ced4cc5220 */ /* 0x040fe20000410000 */
[----:B------:R-:W-:Y:S01]  /*2080*/  @P5 FMUL.FTZ R203, R212, R207 ;  /* 0x000000cfd4cb5220 */ /* 0x000fe20000410000 */
[----:B------:R-:W-:Y:S01]  /*2090*/  @P6 FMUL.FTZ R200, R213, R202 ;  /* 0x000000cad5c86220 */ /* 0x000fe20000410000 */
[----:B------:R-:W-:Y:S01]  /*20a0*/  FFMA.FTZ R202, R14, R188, R197 ;  /* 0x000000bc0eca7223 */ /* 0x000fe200000100c5 */
[C---:B------:R-:W-:Y:S01]  /*20b0*/  LOP3.LUT P6, RZ, R195.reuse, 0xff00, RZ, 0xc0, !PT ;  /* 0x0000ff00c3ff7812 */ /* 0x040fe200078cc0ff */
[----:B------:R-:W-:Y:S01]  /*20c0*/  HFMA2 R206, -RZ, RZ, 0, 0 ;  /* 0x00000000ffce7431 */ /* 0x000fe200000001ff */
[----:B------:R-:W-:Y:S01]  /*20d0*/  LOP3.LUT P5, RZ, R195, 0xff0000, RZ, 0xc0, !PT ;  /* 0x00ff0000c3ff7812 */ /* 0x000fe200078ac0ff */
[----:B------:R-:W-:Y:S01]  /*20e0*/  FADD.FTZ R202, R13, -R202 ;  /* 0x800000ca0dca7221 */ /* 0x000fe20000010000 */
[----:B------:R-:W-:Y:S01]  /*20f0*/  MOV R157, RZ ;  /* 0x000000ff009d7202 */ /* 0x000fe20000000f00 */
[----:B------:R-:W-:Y:S01]  /*2100*/  HFMA2 R212, -RZ, RZ, 0, 0 ;  /* 0x00000000ffd47431 */ /* 0x000fe200000001ff */
[----:B------:R-:W-:Y:S01]  /*2110*/  MOV R208, RZ ;  /* 0x000000ff00d07202 */ /* 0x000fe20000000f00 */
[----:B------:R-:W-:Y:S01]  /*2120*/  FMUL.FTZ R202, R177, R202 ;  /* 0x000000cab1ca7220 */ /* 0x000fe20000410000 */
[----:B------:R-:W-:Y:S01]  /*2130*/  @P2 HADD2.F32 R213, -RZ, R159.H1_H1 ;  /* 0x3000009fffd52230 */ /* 0x000fe20000004100 */
[----:B------:R-:W-:Y:S01]  /*2140*/  MOV R215, RZ ;  /* 0x000000ff00d77202 */ /* 0x000fe20000000f00 */
[----:B------:R-:W-:Y:S01]  /*2150*/  FADD.FTZ R67, R67, R204 ;  /* 0x000000cc43437221 */ /* 0x000fe20000010000 */
[----:B------:R-:W-:Y:S01]  /*2160*/  FMUL.FTZ R202, R202, R175 ;  /* 0x000000afcaca7220 */ /* 0x000fe20000410000 */
[----:B------:R-:W-:Y:S01]  /*2170*/  FADD.FTZ R65, R65, R198 ;  /* 0x000000c641417221 */ /* 0x000fe20000010000 */
[----:B------:R-:W-:-:S02]  /*2180*/  @P6 HADD2.F32 R158, -RZ, R158.H1_H1 ;  /* 0x3000009eff9e6230 */ /* 0x000fc40000004100 */
[----:B------:R-:W-:Y:S01]  /*2190*/  FADD.FTZ R66, R66, R205 ;  /* 0x000000cd42427221 */ /* 0x000fe20000010000 */
[----:B------:R-:W-:Y:S01]  /*21a0*/  FMUL.FTZ R217, R202, UR13 ;  /* 0x0000000dcad97c20 */ /* 0x000fe20008410000 */
[----:B------:R-:W-:Y:S01]  /*21b0*/  FFMA.FTZ R202, R17, R188, R197 ;  /* 0x000000bc11ca7223 */ /* 0x000fe200000100c5 */
[----:B------:R-:W-:Y:S02]  /*21c0*/  @P5 HADD2.F32 R207, -RZ, R159.H0_H0 ;  /* 0x2000009fffcf5230 */ /* 0x000fe40000004100 */
[----:B------:R-:W-:Y:S02]  /*21d0*/  HFMA2 R159, -RZ, RZ, 0, 0 ;  /* 0x00000000ff9f7431 */ /* 0x000fe400000001ff */
[----:B------:R-:W-:Y:S01]  /*21e0*/  @P6 FMUL.FTZ R206, R217, R158 ;  /* 0x0000009ed9ce6220 */ /* 0x000fe20000410000 */
[----:B------:R-:W-:Y:S01]  /*21f0*/  FADD.FTZ R202, R15, -R202 ;  /* 0x800000ca0fca7221 */ /* 0x000fe20000010000 */
[----:B------:R-:W-:Y:S02]  /*2200*/  FADD.FTZ R158, R16, -R211 ;  /* 0x800000d3109e7221 */ /* 0x000fe40000010000 */
[----:B------:R-:W-:Y:S01]  /*2210*/  FADD.FTZ R204, R61, R206 ;  /* 0x000000ce3dcc7221 */ /* 0x000fe20000010000 */
[C---:B------:R-:W-:Y:S01]  /*2220*/  FMUL.FTZ R202, R177.reuse, R202 ;  /* 0x000000cab1ca7220 */ /* 0x040fe20000410000 */
[----:B------:R-:W-:Y:S01]  /*2230*/  FMUL.FTZ R210, R177, R158 ;  /* 0x0000009eb1d27220 */ /* 0x000fe20000410000 */
[----:B------:R-:W-:-:S02]  /*2240*/  @P6 HADD2.F32 R158, -RZ, R134.H1_H1 ;  /* 0x30000086ff9e6230 */ /* 0x000fc40000004100 */
[-C--:B------:R-:W-:Y:S01]  /*2250*/  FMUL.FTZ R202, R202, R175.reuse ;  /* 0x000000afcaca7220 */ /* 0x080fe20000410000 */
[----:B------:R-:W-:Y:S01]  /*2260*/  FMUL.FTZ R211, R210, R175 ;  /* 0x000000afd2d37220 */ /* 0x000fe20000410000 */
[--C-:B------:R-:W-:Y:S02]  /*2270*/  @P5 HADD2.F32 R210, -RZ, R135.reuse.H0_H0 ;  /* 0x20000087ffd25230 */ /* 0x100fe40000004100 */
[----:B------:R-:W-:Y:S01]  /*2280*/  @P6 FMUL.FTZ R157, R217, R158 ;  /* 0x0000009ed99d6220 */ /* 0x000fe20000410000 */
[----:B------:R-:W-:Y:S01]  /*2290*/  FMUL.FTZ R214, R202, UR13 ;  /* 0x0000000dcad67c20 */ /* 0x000fe20008410000 */
[----:B------:R-:W-:Y:S02]  /*22a0*/  @P2 HADD2.F32 R202, -RZ, R135.H1_H1 ;  /* 0x30000087ffca2230 */ /* 0x000fe40000004100 */
[----:B------:R-:W-:Y:S01]  /*22b0*/  FMUL.FTZ R211, R211, UR13 ;  /* 0x0000000dd3d37c20 */ /* 0x000fe20008410000 */
[C---:B------:R-:W-:Y:S01]  /*22c0*/  @P5 FMUL.FTZ R159, R214.reuse, R207 ;  /* 0x000000cfd69f5220 */ /* 0x040fe20000410000 */
[----:B------:R-:W-:-:S02]  /*22d0*/  @P5 FMUL.FTZ R208, R214, R210 ;  /* 0x000000d2d6d05220 */ /* 0x000fc40000410000 */
[C---:B------:R-:W-:Y:S01]  /*22e0*/  @P2 FMUL.FTZ R215, R211.reuse, R202 ;  /* 0x000000cad3d72220 */ /* 0x040fe20000410000 */
[----:B------:R-:W-:Y:S01]  /*22f0*/  @P2 FMUL.FTZ R212, R211, R213 ;  /* 0x000000d5d3d42220 */ /* 0x000fe20000410000 */
[----:B------:R-:W-:Y:S01]  /*2300*/  F2FP.F16.F32.PACK_AB R158, R157, R200 ;  /* 0x000000c89d9e723e */ /* 0x000fe200000000ff */
[----:B------:R-:W-:Y:S01]  /*2310*/  FADD.FTZ R62, R62, R159 ;  /* 0x0000009f3e3e7221 */ /* 0x000fe20000010000 */
[----:B------:R-:W-:Y:S01]  /*2320*/  F2FP.F16.F32.PACK_AB R157, R203, R156 ;  /* 0x0000009ccb9d723e */ /* 0x000fe200000000ff */
[----:B------:R-:W-:Y:S01]  /*2330*/  FADD.FTZ R207, R60, R209 ;  /* 0x000000d13ccf7221 */ /* 0x000fe20000010000 */
[----:B------:R-:W-:Y:S01]  /*2340*/  FADD.FTZ R63, R63, R212 ;  /* 0x000000d43f3f7221 */ /* 0x000fe20000010000 */
[----:B------:R-:W-:Y:S02]  /*2350*/  F2FP.F16.F32.PACK_AB R159, R215, R208 ;  /* 0x000000d0d79f723e */ /* 0x000fe400000000ff */
[----:B------:R-:W-:Y:S01]  /*2360*/  F2FP.F16.F32.PACK_AB R156, R199, R196 ;  /* 0x000000c4c79c723e */ /* 0x000fe200000000ff */
[----:B------:R-:W-:Y:S06]  /*2370*/  BRA `(.L_x_8943) ;  /* 0x0000000400ac7947 */ /* 0x000fec0003800000 */
.L_x_8942:
[-CC-:B------:R-:W-:Y:S01]  /*2380*/  FFMA.FTZ R148, R189, R188.reuse, R197.reuse ;  /* 0x000000bcbd947223 */ /* 0x180fe200000100c5 */
[----:B------:R-:W-:Y:S01]  /*2390*/  LOP3.LUT P5, RZ, R194, 0xff, RZ, 0xc0, !PT ;  /* 0x000000ffc2ff7812 */ /* 0x000fe200078ac0ff */
[-CC-:B------:R-:W-:Y:S01]  /*23a0*/  FFMA.FTZ R151, R186, R188.reuse, R197.reuse ;  /* 0x000000bcba977223 */ /* 0x180fe200000100c5 */
[----:B------:R-:W-:Y:S01]  /*23b0*/  LOP3.LUT P6, RZ, R194, 0xff00, RZ, 0xc0, !PT ;  /* 0x0000ff00c2ff7812 */ /* 0x000fe200078cc0ff */
[----:B------:R-:W-:Y:S01]  /*23c0*/  FADD.FTZ R148, R187, -R148 ;  /* 0x80000094bb947221 */ /* 0x000fe20000010000 */
[----:B------:R-:W-:Y:S02]  /*23d0*/  HFMA2 R201, -RZ, RZ, 0, 0 ;  /* 0x00000000ffc97431 */ /* 0x000fe400000001ff */
[----:B------:R-:W-:Y:S01]  /*23e0*/  FFMA.FTZ R153, R7, R188, R197 ;  /* 0x000000bc07997223 */ /* 0x000fe200000100c5 */
[----:B------:R-:W-:Y:S01]  /*23f0*/  MOV R196, RZ ;  /* 0x000000ff00c47202 */ /* 0x000fe20000000f00 */
[----:B------:R-:W-:Y:S01]  /*2400*/  FMUL.FTZ R148, R177, R148 ;  /* 0x00000094b1947220 */ /* 0x000fe20000410000 */
[----:B------:R-:W-:-:S02]  /*2410*/  CS2R R198, SRZ ;  /* 0x0000000000c67805 */ /* 0x000fc4000001ff00 */
[----:B------:R-:W-:Y:S02]  /*2420*/  LOP3.LUT P2, RZ, R194, 0xff0000, RZ, 0xc0, !PT ;  /* 0x00ff0000c2ff7812 */ /* 0x000fe4000784c0ff */
[----:B------:R-:W-:Y:S01]  /*2430*/  CS2R R202, SRZ ;  /* 0x0000000000ca7805 */ /* 0x000fe2000001ff00 */
[----:B------:R-:W-:Y:S01]  /*2440*/  FMUL.FTZ R149, R148, R175 ;  /* 0x000000af94957220 */ /* 0x000fe20000410000 */
[----:B------:R-:W-:Y:S01]  /*2450*/  MOV R207, RZ ;  /* 0x000000ff00cf7202 */ /* 0x000fe20000000f00 */
[----:B-----5:R-:W-:Y:S02]  /*2460*/  @P5 HADD2.F32 R150, -RZ, R156.H0_H0 ;  /* 0x2000009cff965230 */ /* 0x020fe40000004100 */
[----:B------:R-:W-:Y:S02]  /*2470*/  HFMA2 R205, -RZ, RZ, 0, 0 ;  /* 0x00000000ffcd7431 */ /* 0x000fe400000001ff */
[----:B------:R-:W-:Y:S01]  /*2480*/  FMUL.FTZ R149, R149, UR13 ;  /* 0x0000000d95957c20 */ /* 0x000fe20008410000 */
[----:B------:R-:W-:-:S02]  /*2490*/  @P5 HADD2.F32 R152, -RZ, R132.H0_H0 ;  /* 0x20000084ff985230 */ /* 0x000fc40000004100 */
[----:B------:R-:W-:Y:S02]  /*24a0*/  HFMA2 R210, -RZ, RZ, 0, 0 ;  /* 0x00000000ffd27431 */ /* 0x000fe400000001ff */
[----:B------:R-:W-:Y:S02]  /*24b0*/  @P6 HADD2.F32 R156, -RZ, R156.H1_H1 ;  /* 0x3000009cff9c6230 */ /* 0x000fe40000004100 */
[C---:B------:R-:W-:Y:S01]  /*24c0*/  @P5 FMUL.FTZ R201, R149.reuse, R150 ;  /* 0x0000009695c95220 */ /* 0x040fe20000410000 */
[----:B------:R-:W-:Y:S01]  /*24d0*/  FADD.FTZ R150, R184, -R151 ;  /* 0x80000097b8967221 */ /* 0x000fe20000010000 */
[----:B------:R-:W-:Y:S01]  /*24e0*/  @P5 FMUL.FTZ R196, R149, R152 ;  /* 0x0000009895c45220 */ /* 0x000fe20000410000 */
[----:B------:R-:W-:Y:S01]  /*24f0*/  FADD.FTZ R152, R8, -R153 ;  /* 0x8000009908987221 */ /* 0x000fe20000010000 */
[----:B------:R-:W-:Y:S02]  /*2500*/  @P6 HADD2.F32 R154, -RZ, R132.H1_H1 ;  /* 0x30000084ff9a6230 */ /* 0x000fe40000004100 */
[C---:B------:R-:W-:Y:S01]  /*2510*/  FMUL.FTZ R149, R177.reuse, R150 ;  /* 0x00000096b1957220 */ /* 0x040fe20000410000 */
[----:B------:R-:W-:Y:S01]  /*2520*/  LOP3.LUT P5, RZ, R194, 0xff000000, RZ, 0xc0, !PT ;  /* 0xff000000c2ff7812 */ /* 0x000fe200078ac0ff */
[----:B------:R-:W-:Y:S01]  /*2530*/  FMUL.FTZ R150, R177, R152 ;  /* 0x00000098b1967220 */ /* 0x000fe20000410000 */
[----:B------:R-:W-:-:S02]  /*2540*/  @P2 HADD2.F32 R200, -RZ, R157.H0_H0 ;  /* 0x2000009dffc82230 */ /* 0x000fc40000004100 */
[-C--:B------:R-:W-:Y:S01]  /*2550*/  FMUL.FTZ R151, R149, R175.reuse ;  /* 0x000000af95977220 */ /* 0x080fe20000410000 */
[----:B------:R-:W-:Y:S02]  /*2560*/  @P2 HADD2.F32 R204, -RZ, R133.H0_H0 ;  /* 0x20000085ffcc2230 */ /* 0x000fe40000004100 */
[----:B------:R-:W-:Y:S01]  /*2570*/  FMUL.FTZ R152, R150, R175 ;  /* 0x000000af96987220 */ /* 0x000fe20000410000 */
[----:B------:R-:W-:Y:S01]  /*2580*/  FADD.FTZ R64, R64, R201 ;  /* 0x000000c940407221 */ /* 0x000fe20000010000 */
[----:B------:R-:W-:Y:S02]  /*2590*/  FMUL.FTZ R151, R151, UR13 ;  /* 0x0000000d97977c20 */ /* 0x000fe40008410000 */
[----:B------:R-:W-:Y:S01]  /*25a0*/  FMUL.FTZ R155, R152, UR13 ;  /* 0x0000000d989b7c20 */ /* 0x000fe20008410000 */
[--C-:B------:R-:W-:Y:S01]  /*25b0*/  FFMA.FTZ R152, R10, R188, R197.reuse ;  /* 0x000000bc0a987223 */ /* 0x100fe200000100c5 */
[C---:B------:R-:W-:Y:S01]  /*25c0*/  @P6 FMUL.FTZ R198, R151.reuse, R156 ;  /* 0x0000009c97c66220 */ /* 0x040fe20000410000 */
[----:B------:R-:W-:Y:S01]  /*25d0*/  @P6 FMUL.FTZ R199, R151, R154 ;  /* 0x0000009a97c76220 */ /* 0x000fe20000410000 */
[----:B------:R-:W-:Y:S01]  /*25e0*/  FFMA.FTZ R151, R11, R188, R197 ;  /* 0x000000bc0b977223 */ /* 0x000fe200000100c5 */
[----:B------:R-:W-:Y:S01]  /*25f0*/  LOP3.LUT P6, RZ, R195, 0xff, RZ, 0xc0, !PT ;  /* 0x000000ffc3ff7812 */ /* 0x000fe200078cc0ff */
[----:B------:R-:W-:Y:S01]  /*2600*/  FADD.FTZ R152, R9, -R152 ;  /* 0x8000009809987221 */ /* 0x000fe20000010000 */
[----:B------:R-:W-:-:S02]  /*2610*/  @P5 HADD2.F32 R206, -RZ, R157.H1_H1 ;  /* 0x3000009dffce5230 */ /* 0x000fc40000004100 */
[----:B------:R-:W-:Y:S01]  /*2620*/  FADD.FTZ R154, R12, -R151 ;  /* 0x800000970c9a7221 */ /* 0x000fe20000010000 */
[----:B------:R-:W-:Y:S02]  /*2630*/  @P5 HADD2.F32 R208, -RZ, R133.H1_H1 ;  /* 0x30000085ffd05230 */ /* 0x000fe40000004100 */
[----:B------:R-:W-:Y:S01]  /*2640*/  FMUL.FTZ R151, R177, R152 ;  /* 0x00000098b1977220 */ /* 0x000fe20000410000 */
[----:B------:R-:W-:Y:S01]  /*2650*/  @P2 FMUL.FTZ R205, R155, R200 ;  /* 0x000000c89bcd2220 */ /* 0x000fe20000410000 */
[----:B------:R-:W-:Y:S01]  /*2660*/  FMUL.FTZ R152, R177, R154 ;  /* 0x0000009ab1987220 */ /* 0x000fe20000410000 */
[----:B------:R-:W-:Y:S01]  /*2670*/  MOV R200, RZ ;  /* 0x000000ff00c87202 */ /* 0x000fe20000000f00 */
[-C--:B------:R-:W-:Y:S01]  /*2680*/  FMUL.FTZ R153, R151, R175.reuse ;  /* 0x000000af97997220 */ /* 0x080fe20000410000 */
[----:B------:R-:W-:Y:S02]  /*2690*/  HFMA2 R156, -RZ, RZ, 0, 0 ;  /* 0x00000000ff9c7431 */ /* 0x000fe400000001ff */
[----:B------:R-:W-:Y:S01]  /*26a0*/  FMUL.FTZ R154, R152, R175 ;  /* 0x000000af989a7220 */ /* 0x000fe20000410000 */
[----:B------:R-:W-:Y:S01]  /*26b0*/  @P2 FMUL.FTZ R203, R155, R204 ;  /* 0x000000cc9bcb2220 */ /* 0x000fe20000410000 */
[----:B------:R-:W-:-:S02]  /*26c0*/  @P6 HADD2.F32 R157, -RZ, R158.H0_H0 ;  /* 0x2000009eff9d6230 */ /* 0x000fc40000004100 */
[----:B------:R-:W-:Y:S01]  /*26d0*/  FMUL.FTZ R153, R153, UR13 ;  /* 0x0000000d99997c20 */ /* 0x000fe20008410000 */
[----:B------:R-:W-:Y:S02]  /*26e0*/  @P6 HADD2.F32 R209, -RZ, R134.H0_H0 ;  /* 0x20000086ffd16230 */ /* 0x000fe40000004100 */
[----:B------:R-:W-:Y:S01]  /*26f0*/  FMUL.FTZ R154, R154, UR13 ;  /* 0x0000000d9a9a7c20 */ /* 0x000fe20008410000 */
[----:B------:R-:W-:Y:S01]  /*2700*/  ISETP.GE.U32.AND P2, PT, R194, RZ, PT ;  /* 0x000000ffc200720c */ /* 0x000fe20003f46070 */
[C---:B------:R-:W-:Y:S01]  /*2710*/  @P5 FMUL.FTZ R200, R153.reuse, R206 ;  /* 0x000000ce99c85220 */ /* 0x040fe20000410000 */
[----:B------:R-:W-:Y:S01]  /*2720*/  @P5 FMUL.FTZ R156, R153, R208 ;  /* 0x000000d0999c5220 */ /* 0x000fe20000410000 */
[C---:B------:R-:W-:Y:S01]  /*2730*/  @P6 FMUL.FTZ R207, R154.reuse, R157 ;  /* 0x0000009d9acf6220 */ /* 0x040fe20000410000 */
[----:B------:R-:W-:Y:S01]  /*2740*/  @P6 FMUL.FTZ R202, R154, R209 ;  /* 0x000000d19aca6220 */ /* 0x000fe20000410000 */
[-CC-:B------:R-:W-:Y:S01]  /*2750*/  FFMA.FTZ R154, R14, R188.reuse, R197.reuse ;  /* 0x000000bc0e9a7223 */ /* 0x180fe200000100c5 */
[C---:B------:R-:W-:Y:S01]  /*2760*/  LOP3.LUT P6, RZ, R195.reuse, 0xff00, RZ, 0xc0, !PT ;  /* 0x0000ff00c3ff7812 */ /* 0x040fe200078cc0ff */
[----:B------:R-:W-:Y:S01]  /*2770*/  FFMA.FTZ R155, R18, R188, R197 ;  /* 0x000000bc129b7223 */ /* 0x000fe200000100c5 */
[----:B------:R-:W-:Y:S01]  /*2780*/  LOP3.LUT P5, RZ, R195, 0xff0000, RZ, 0xc0, !PT ;  /* 0x00ff0000c3ff7812 */ /* 0x000fe200078ac0ff */
[----:B------:R-:W-:Y:S01]  /*2790*/  FADD.FTZ R154, R13, -R154 ;  /* 0x8000009a0d9a7221 */ /* 0x000fe20000010000 */
[----:B------:R-:W-:Y:S01]  /*27a0*/  ISETP.GE.U32.AND.EX P2, PT, R195, 0x1000000, PT, P2 ;  /* 0x01000000c300780c */ /* 0x000fe20003f46120 */
[----:B------:R-:W-:Y:S01]  /*27b0*/  HFMA2 R204, -RZ, RZ, 0, 0 ;  /* 0x00000000ffcc7431 */ /* 0x000fe200000001ff */
[----:B------:R-:W-:Y:S01]  /*27c0*/  MOV R157, RZ ;  /* 0x000000ff009d7202 */ /* 0x000fe20000000f00 */
[----:B------:R-:W-:Y:S01]  /*27d0*/  FMUL.FTZ R153, R177, R154 ;  /* 0x0000009ab1997220 */ /* 0x000fe20000410000 */
[----:B------:R-:W-:Y:S01]  /*27e0*/  MOV R206, RZ ;  /* 0x000000ff00ce7202 */ /* 0x000fe20000000f00 */
[----:B------:R-:W-:Y:S01]  /*27f0*/  FADD.FTZ R65, R65, R198 ;  /* 0x000000c641417221 */ /* 0x000fe20000010000 */
[----:B------:R-:W-:Y:S01]  /*2800*/  MOV R209, RZ ;  /* 0x000000ff00d17202 */ /* 0x000fe20000000f00 */
[----:B------:R-:W-:Y:S01]  /*2810*/  FMUL.FTZ R154, R153, R175 ;  /* 0x000000af999a7220 */ /* 0x000fe20000410000 */
[----:B------:R-:W-:Y:S01]  /*2820*/  FADD.FTZ R66, R66, R205 ;  /* 0x000000cd42427221 */ /* 0x000fe20000010000 */
[----:B------:R-:W-:-:S02]  /*2830*/  @P6 HADD2.F32 R158, -RZ, R158.H1_H1 ;  /* 0x3000009eff9e6230 */ /* 0x000fc40000004100 */
[----:B------:R-:W-:Y:S01]  /*2840*/  FADD.FTZ R67, R67, R200 ;  /* 0x000000c843437221 */ /* 0x000fe20000010000 */
[----:B------:R-:W-:Y:S01]  /*2850*/  FMUL.FTZ R211, R154, UR13 ;  /* 0x0000000d9ad37c20 */ /* 0x000fe20008410000 */
[----:B------:R-:W-:Y:S01]  /*2860*/  FFMA.FTZ R154, R17, R188, R197 ;  /* 0x000000bc119a7223 */ /* 0x000fe200000100c5 */
[----:B------:R-:W-:Y:S02]  /*2870*/  @P6 HADD2.F32 R212, -RZ, R134.H1_H1 ;  /* 0x30000086ffd46230 */ /* 0x000fe40000004100 */
[----:B------:R-:W-:Y:S01]  /*2880*/  FADD.FTZ R207, R60, R207 ;  /* 0x000000cf3ccf7221 */ /* 0x000fe20000010000 */
[----:B------:R-:W-:Y:S01]  /*2890*/  @P6 FMUL.FTZ R204, R211, R158 ;  /* 0x0000009ed3cc6220 */ /* 0x000fe20000410000 */
[----:B------:R-:W-:Y:S01]  /*28a0*/  FADD.FTZ R154, R15, -R154 ;  /* 0x8000009a0f9a7221 */ /* 0x000fe20000010000 */
[----:B------:R-:W-:Y:S01]  /*28b0*/  FADD.FTZ R158, R16, -R155 ;  /* 0x8000009b109e7221 */ /* 0x000fe20000010000 */
[----:B------:R-:W-:Y:S02]  /*28c0*/  @P5 HADD2.F32 R213, -RZ, R159.H0_H0 ;  /* 0x2000009fffd55230 */ /* 0x000fe40000004100 */
[----:B------:R-:W-:Y:S01]  /*28d0*/  @P6 FMUL.FTZ R157, R211, R212 ;  /* 0x000000d4d39d6220 */ /* 0x000fe20000410000 */
[C---:B------:R-:W-:Y:S01]  /*28e0*/  FMUL.FTZ R154, R177.reuse, R154 ;  /* 0x0000009ab19a7220 */ /* 0x040fe20000410000 */
[----:B------:R-:W-:Y:S01]  /*28f0*/  FMUL.FTZ R155, R177, R158 ;  /* 0x0000009eb19b7220 */ /* 0x000fe20000410000 */
[----:B------:R-:W-:-:S02]  /*2900*/  @P5 HADD2.F32 R215, -RZ, R135.H0_H0 ;  /* 0x20000087ffd75230 */ /* 0x000fc40000004100 */
[----:B------:R-:W-:Y:S01]  /*2910*/  FADD.FTZ R204, R61, R204 ;  /* 0x000000cc3dcc7221 */ /* 0x000fe20000010000 */
[-C--:B------:R-:W-:Y:S01]  /*2920*/  FMUL.FTZ R158, R154, R175.reuse ;  /* 0x000000af9a9e7220 */ /* 0x080fe20000410000 */
[----:B------:R-:W-:Y:S01]  /*2930*/  FMUL.FTZ R208, R155, R175 ;  /* 0x000000af9bd07220 */ /* 0x000fe20000410000 */
[----:B------:R-:W-:Y:S02]  /*2940*/  @P2 HADD2.F32 R219, -RZ, R135.H1_H1 ;  /* 0x30000087ffdb2230 */ /* 0x000fe40000004100 */
[----:B------:R-:W-:Y:S02]  /*2950*/  @P2 HADD2.F32 R217, -RZ, R159.H1_H1 ;  /* 0x3000009fffd92230 */ /* 0x000fe40000004100 */
[----:B------:R-:W-:Y:S01]  /*2960*/  FMUL.FTZ R158, R158, UR13 ;  /* 0x0000000d9e9e7c20 */ /* 0x000fe20008410000 */
        /* <DEDUP_REMOVED lines=8> */
[----:B------:R-:W-:Y:S01]  /*29f0*/  F2FP.F16.F32.PACK_AB R157, R156, R203 ;  /* 0x000000cb9c9d723e */ /* 0x000fe200000000ff */
[----:B------:R-:W-:Y:S01]  /*2a00*/  FADD.FTZ R63, R63, R210 ;  /* 0x000000d23f3f7221 */ /* 0x000fe20000010000 */
[----:B------:R-:W-:-:S02]  /*2a10*/  F2FP.F16.F32.PACK_AB R159, R209, R206 ;  /* 0x000000ced19f723e */ /* 0x000fc400000000ff */
[----:B------:R-:W-:-:S07]  /*2a20*/  F2FP.F16.F32.PACK_AB R156, R199, R196 ;  /* 0x000000c4c79c723e */ /* 0x000fce00000000ff */
.L_x_8943:
        /* <DEDUP_REMOVED lines=10> */
.L_x_8941:
[----:B------:R-:W-:Y:S05]  /*2ad0*/  BSYNC.RECONVERGENT B2 ;  /* 0x0000000000027941 */ /* 0x000fea0003800200 */
.L_x_8940:
        /* <DEDUP_REMOVED lines=8> */
[-C--:B------:R-:W-:Y:S01]  /*2b60*/  FFMA.FTZ R149, R19, R188.reuse, R197 ;  /* 0x000000bc13957223 */ /* 0x080fe200000100c5 */
[----:B------:R-:W-:Y:S01]  /*2b70*/  LOP3.LUT P2, RZ, R192, 0xff, RZ, 0xc0, !PT ;  /* 0x000000ffc0ff7812 */ /* 0x000fe2000784c0ff */
[----:B------:R-:W-:Y:S01]  /*2b80*/  HFMA2 R201, -RZ, RZ, 0, 0 ;  /* 0x00000000ffc97431 */ /* 0x000fe200000001ff */
[----:B------:R-:W-:Y:S01]  /*2b90*/  MOV R196, RZ ;  /* 0x000000ff00c47202 */ /* 0x000fe20000000f00 */
[----:B------:R-:W-:Y:S01]  /*2ba0*/  FADD.FTZ R148, R20, -R149 ;  /* 0x8000009514947221 */ /* 0x000fe20000010000 */
[----:B------:R-:W-:Y:S01]  /*2bb0*/  LOP3.LUT P5, RZ, R192, 0xff0000, RZ, 0xc0, !PT ;  /* 0x00ff0000c0ff7812 */ /* 0x000fe200078ac0ff */
[----:B------:R-:W-:Y:S01]  /*2bc0*/  FFMA.FTZ R154, R26, R188, R197 ;  /* 0x000000bc1a9a7223 */ /* 0x000fe200000100c5 */
[----:B------:R-:W-:Y:S01]  /*2bd0*/  LOP3.LUT P4, RZ, R192, 0xff00, RZ, 0xc0, !PT ;  /* 0x0000ff00c0ff7812 */ /* 0x000fe2000788c0ff */
[----:B------:R-:W-:Y:S01]  /*2be0*/  FMUL.FTZ R148, R177, R148 ;  /* 0x00000094b1947220 */ /* 0x000fe20000410000 */
[----:B------:R-:W-:Y:S02]  /*2bf0*/  HFMA2 R203, -RZ, RZ, 0, 0 ;  /* 0x00000000ffcb7431 */ /* 0x000fe400000001ff */
[----:B------:R-:W-:Y:S01]  /*2c00*/  FADD.FTZ R200, R25, -R154 ;  /* 0x8000009a19c87221 */ /* 0x000fe20000010000 */
[----:B------:R-:W-:Y:S01]  /*2c10*/  CS2R R198, SRZ ;  /* 0x0000000000c67805 */ /* 0x000fe2000001ff00 */
[----:B------:R-:W-:Y:S01]  /*2c20*/  FMUL.FTZ R149, R148, R175 ;  /* 0x000000af94957220 */ /* 0x000fe20000410000 */
[----:B------:R-:W-:Y:S01]  /*2c30*/  CS2R R204, SRZ ;  /* 0x0000000000cc7805 */ /* 0x000fe2000001ff00 */
[----:B-----5:R-:W-:Y:S01]  /*2c40*/  @P2 HADD2.F32 R150, -RZ, R156.H0_H0 ;  /* 0x2000009cff962230 */ /* 0x020fe20000004100 */
[----:B------:R-:W-:Y:S01]  /*2c50*/  LOP3.LUT P6, RZ, R193, 0xff, RZ, 0xc0, !PT ;  /* 0x000000ffc1ff7812 */ /* 0x000fe200078cc0ff */
[----:B------:R-:W-:Y:S01]  /*2c60*/  FMUL.FTZ R151, R149, UR13 ;  /* 0x0000000d95977c20 */ /* 0x000fe20008410000 */
[----:B------:R-:W-:-:S02]  /*2c70*/  @P2 HADD2.F32 R149, -RZ, R124.H0_H0 ;  /* 0x2000007cff952230 */ /* 0x000fc40000004100 */
[----:B------:R-:W-:Y:S02]  /*2c80*/  HFMA2 R206, -RZ, RZ, 0, 0 ;  /* 0x00000000ffce7431 */ /* 0x000fe400000001ff */
[----:B------:R-:W-:Y:S02]  /*2c90*/  @P5 HADD2.F32 R154, -RZ, R157.H0_H0 ;  /* 0x2000009dff9a5230 */ /* 0x000fe40000004100 */
[C---:B------:R-:W-:Y:S01]  /*2ca0*/  @P2 FMUL.FTZ R201, R151.reuse, R150 ;  /* 0x0000009697c92220 */ /* 0x040fe20000410000 */
[-CC-:B------:R-:W-:Y:S01]  /*2cb0*/  FFMA.FTZ R150, R22, R188.reuse, R197.reuse ;  /* 0x000000bc16967223 */ /* 0x180fe200000100c5 */
[----:B------:R-:W-:Y:S01]  /*2cc0*/  @P2 FMUL.FTZ R196, R151, R149 ;  /* 0x0000009597c42220 */ /* 0x000fe20000410000 */
[----:B------:R-:W-:Y:S01]  /*2cd0*/  FFMA.FTZ R149, R23, R188, R197 ;  /* 0x000000bc17957223 */ /* 0x000fe200000100c5 */
[----:B------:R-:W-:Y:S01]  /*2ce0*/  LOP3.LUT P2, RZ, R192, 0xff000000, RZ, 0xc0, !PT ;  /* 0xff000000c0ff7812 */ /* 0x000fe2000784c0ff */
[----:B------:R-:W-:Y:S01]  /*2cf0*/  FADD.FTZ R150, R21, -R150 ;  /* 0x8000009615967221 */ /* 0x000fe20000010000 */
[----:B------:R-:W-:-:S02]  /*2d00*/  @P4 HADD2.F32 R156, -RZ, R156.H1_H1 ;  /* 0x3000009cff9c4230 */ /* 0x000fc40000004100 */
[----:B------:R-:W-:Y:S01]  /*2d10*/  FADD.FTZ R152, R24, -R149 ;  /* 0x8000009518987221 */ /* 0x000fe20000010000 */
[----:B------:R-:W-:Y:S01]  /*2d20*/  MOV R210, RZ ;  /* 0x000000ff00d27202 */ /* 0x000fe20000000f00 */
[C---:B------:R-:W-:Y:S01]  /*2d30*/  FMUL.FTZ R149, R177.reuse, R150 ;  /* 0x00000096b1957220 */ /* 0x040fe20000410000 */
[----:B------:R-:W-:Y:S01]  /*2d40*/  MOV R215, RZ ;  /* 0x000000ff00d77202 */ /* 0x000fe20000000f00 */
[----:B------:R-:W-:Y:S01]  /*2d50*/  FMUL.FTZ R150, R177, R152 ;  /* 0x00000098b1967220 */ /* 0x000fe20000410000 */
[----:B------:R-:W-:Y:S02]  /*2d60*/  @P4 HADD2.F32 R152, -RZ, R124.H1_H1 ;  /* 0x3000007cff984230 */ /* 0x000fe40000004100 */
[-C--:B------:R-:W-:Y:S01]  /*2d70*/  FMUL.FTZ R151, R149, R175.reuse ;  /* 0x000000af95977220 */ /* 0x080fe20000410000 */
[----:B------:R-:W-:Y:S02]  /*2d80*/  HFMA2 R209, -RZ, RZ, 0, 0 ;  /* 0x00000000ffd17431 */ /* 0x000fe400000001ff */
[----:B------:R-:W-:Y:S01]  /*2d90*/  FMUL.FTZ R153, R150, R175 ;  /* 0x000000af96997220 */ /* 0x000fe20000410000 */
[----:B------:R-:W-:-:S02]  /*2da0*/  HFMA2 R212, -RZ, RZ, 0, 0 ;  /* 0x00000000ffd47431 */ /* 0x000fc400000001ff */
[----:B------:R-:W-:Y:S01]  /*2db0*/  FMUL.FTZ R155, R151, UR13 ;  /* 0x0000000d979b7c20 */ /* 0x000fe20008410000 */
[----:B------:R-:W-:Y:S01]  /*2dc0*/  FMUL.FTZ R151, R177, R200 ;  /* 0x000000c8b1977220 */ /* 0x000fe20000410000 */
[----:B------:R-:W-:Y:S01]  /*2dd0*/  FMUL.FTZ R207, R153, UR13 ;  /* 0x0000000d99cf7c20 */ /* 0x000fe20008410000 */
[----:B------:R-:W-:Y:S02]  /*2de0*/  @P2 HADD2.F32 R157, -RZ, R157.H1_H1 ;  /* 0x3000009dff9d2230 */ /* 0x000fe40000004100 */
[----:B------:R-:W-:Y:S01]  /*2df0*/  @P4 FMUL.FTZ R199, R155, R152 ;  /* 0x000000989bc74220 */ /* 0x000fe20000410000 */
[----:B------:R-:W-:Y:S01]  /*2e00*/  FMUL.FTZ R153, R151, R175 ;  /* 0x000000af97997220 */ /* 0x000fe20000410000 */
[----:B------:R-:W-:Y:S01]  /*2e10*/  @P5 FMUL.FTZ R203, R207, R154 ;  /* 0x0000009acfcb5220 */ /* 0x000fe20000410000 */
[--C-:B------:R-:W-:Y:S02]  /*2e20*/  @P5 HADD2.F32 R152, -RZ, R125.reuse.H0_H0 ;  /* 0x2000007dff985230 */ /* 0x100fe40000004100 */
[----:B------:R-:W-:Y:S01]  /*2e30*/  @P4 FMUL.FTZ R198, R155, R156 ;  /* 0x0000009c9bc64220 */ /* 0x000fe20000410000 */
[----:B------:R-:W-:Y:S01]  /*2e40*/  FMUL.FTZ R154, R153, UR13 ;  /* 0x0000000d999a7c20 */ /* 0x000fe20008410000 */
[----:B------:R-:W-:Y:S01]  /*2e50*/  @P2 HADD2.F32 R153, -RZ, R125.H1_H1 ;  /* 0x3000007dff992230 */ /* 0x000fe20000004100 */
[----:B------:R-:W-:Y:S01]  /*2e60*/  MOV R156, RZ ;  /* 0x000000ff009c7202 */ /* 0x000fe20000000f00 */
[----:B------:R-:W-:Y:S01]  /*2e70*/  @P5 FMUL.FTZ R156, R207, R152 ;  /* 0x00000098cf9c5220 */ /* 0x000fe20000410000 */
[----:B------:R-:W-:Y:S01]  /*2e80*/  HFMA2 R200, -RZ, RZ, 0, 0 ;  /* 0x00000000ffc87431 */ /* 0x000fe200000001ff */
[----:B------:R-:W-:Y:S01]  /*2e90*/  LOP3.LUT P5, RZ, R193, 0xff00, RZ, 0xc0, !PT ;  /* 0x0000ff00c1ff7812 */ /* 0x000fe200078ac0ff */
[C---:B------:R-:W-:Y:S01]  /*2ea0*/  @P2 FMUL.FTZ R205, R154.reuse, R153 ;  /* 0x000000999acd2220 */ /* 0x040fe20000410000 */
[-CC-:B------:R-:W-:Y:S01]  /*2eb0*/  FFMA.FTZ R153, R27, R188.reuse, R197.reuse ;  /* 0x000000bc1b997223 */ /* 0x180fe200000100c5 */
[----:B------:R-:W-:Y:S01]  /*2ec0*/  @P2 FMUL.FTZ R200, R154, R157 ;  /* 0x0000009d9ac82220 */ /* 0x000fe20000410000 */
[----:B------:R-:W-:Y:S01]  /*2ed0*/  FFMA.FTZ R154, R170, R188, R197 ;  /* 0x000000bcaa9a7223 */ /* 0x000fe200000100c5 */
[----:B------:R-:W-:-:S02]  /*2ee0*/  @P6 HADD2.F32 R155, -RZ, R158.H0_H0 ;  /* 0x2000009eff9b6230 */ /* 0x000fc40000004100 */
[----:B------:R-:W-:Y:S01]  /*2ef0*/  FADD.FTZ R152, R168, -R153 ;  /* 0x80000099a8987221 */ /* 0x000fe20000010000 */
[----:B------:R-:W-:Y:S01]  /*2f00*/  ISETP.GE.U32.AND P2, PT, R192, RZ, PT ;  /* 0x000000ffc000720c */ /* 0x000fe20003f46070 */
[----:B------:R-:W-:Y:S01]  /*2f10*/  FADD.FTZ R154, R169, -R154 ;  /* 0x8000009aa99a7221 */ /* 0x000fe20000010000 */
[----:B------:R-:W-:Y:S01]  /*2f20*/  LOP3.LUT P4, RZ, R193, 0xff0000, RZ, 0xc0, !PT ;  /* 0x00ff0000c1ff7812 */ /* 0x000fe2000788c0ff */
[----:B------:R-:W-:Y:S01]  /*2f30*/  FMUL.FTZ R152, R177, R152 ;  /* 0x00000098b1987220 */ /* 0x000fe20000410000 */
[----:B------:R-:W-:Y:S01]  /*2f40*/  ISETP.GE.U32.AND.EX P2, PT, R193, 0x1000000, PT, P2 ;  /* 0x01000000c100780c */ /* 0x000fe20003f46120 */
[----:B------:R-:W-:Y:S01]  /*2f50*/  FMUL.FTZ R153, R177, R154 ;  /* 0x0000009ab1997220 */ /* 0x000fe20000410000 */
[----:B------:R-:W-:Y:S02]  /*2f60*/  @P5 HADD2.F32 R207, -RZ, R158.H1_H1 ;  /* 0x3000009effcf5230 */ /* 0x000fe40000004100 */
[-C--:B------:R-:W-:Y:S01]  /*2f70*/  FMUL.FTZ R154, R152, R175.reuse ;  /* 0x000000af989a7220 */ /* 0x080fe20000410000 */
[----:B------:R-:W-:Y:S01]  /*2f80*/  @P6 HADD2.F32 R158, -RZ, R126.H0_H0 ;  /* 0x2000007eff9e6230 */ /* 0x000fe20000004100 */
[----:B------:R-:W-:Y:S01]  /*2f90*/  MOV R157, RZ ;  /* 0x000000ff009d7202 */ /* 0x000fe20000000f00 */
[----:B------:R-:W-:Y:S01]  /*2fa0*/  FMUL.FTZ R202, R153, R175 ;  /* 0x000000af99ca7220 */ /* 0x000fe20000410000 */
[----:B------:R-:W-:Y:S01]  /*2fb0*/  FMUL.FTZ R154, R154, UR13 ;  /* 0x0000000d9a9a7c20 */ /* 0x000fe20008410000 */
[----:B------:R-:W-:Y:S01]  /*2fc0*/  FADD.FTZ R56, R56, R201 ;  /* 0x000000c938387221 */ /* 0x000fe20000010000 */
[----:B------:R-:W-:Y:S01]  /*2fd0*/  FADD.FTZ R57, R57, R198 ;  /* 0x000000c639397221 */ /* 0x000fe20000010000 */
[----:B------:R-:W-:Y:S01]  /*2fe0*/  FMUL.FTZ R214, R202, UR13 ;  /* 0x0000000dcad67c20 */ /* 0x000fe20008410000 */
[C---:B------:R-:W-:Y:S01]  /*2ff0*/  @P6 FMUL.FTZ R157, R154.reuse, R155 ;  /* 0x0000009b9a9d6220 */ /* 0x040fe20000410000 */
[----:B------:R-:W-:Y:S01]  /*3000*/  @P6 FMUL.FTZ R204, R154, R158 ;  /* 0x0000009e9acc6220 */ /* 0x000fe20000410000 */
[-CC-:B------:R-:W-:Y:S01]  /*3010*/  FFMA.FTZ R154, R173, R188.reuse, R197.reuse ;  /* 0x000000bcad9a7223 */ /* 0x180fe200000100c5 */
[----:B------:R-:W-:Y:S01]  /*3020*/  FFMA.FTZ R155, R174, R188, R197 ;  /* 0x000000bcae9b7223 */ /* 0x000fe200000100c5 */
[----:B------:R-:W-:-:S02]  /*3030*/  @P4 HADD2.F32 R208, -RZ, R159.H0_H0 ;  /* 0x2000009fffd04230 */ /* 0x000fc40000004100 */
[----:B------:R-:W-:Y:S01]  /*3040*/  @P5 FMUL.FTZ R206, R214, R207 ;  /* 0x000000cfd6ce5220 */ /* 0x000fe20000410000 */
[----:B------:R-:W-:Y:S01]  /*3050*/  FADD.FTZ R154, R171, -R154 ;  /* 0x8000009aab9a7221 */ /* 0x000fe20000010000 */
[----:B------:R-:W-:Y:S01]  /*3060*/  FADD.FTZ R158, R172, -R155 ;  /* 0x8000009bac9e7221 */ /* 0x000fe20000010000 */
[----:B------:R-:W-:Y:S01]  /*3070*/  @P2 HADD2.F32 R213, -RZ, R159.H1_H1 ;  /* 0x3000009fffd52230 */ /* 0x000fe20000004100 */
[----:B------:R-:W-:Y:S01]  /*3080*/  MOV R207, RZ ;  /* 0x000000ff00cf7202 */ /* 0x000fe20000000f00 */
[C---:B------:R-:W-:Y:S01]  /*3090*/  FMUL.FTZ R154, R177.reuse, R154 ;  /* 0x0000009ab19a7220 */ /* 0x040fe20000410000 */
[----:B------:R-:W-:Y:S01]  /*30a0*/  FMUL.FTZ R155, R177, R158 ;  /* 0x0000009eb19b7220 */ /* 0x000fe20000410000 */
[----:B------:R-:W-:Y:S02]  /*30b0*/  @P5 HADD2.F32 R158, -RZ, R126.H1_H1 ;  /* 0x3000007eff9e5230 */ /* 0x000fe40000004100 */
[----:B------:R-:W-:Y:S01]  /*30c0*/  FADD.FTZ R58, R58, R203 ;  /* 0x000000cb3a3a7221 */ /* 0x000fe20000010000 */
[-C--:B------:R-:W-:Y:S01]  /*30d0*/  FMUL.FTZ R159, R154, R175.reuse ;  /* 0x000000af9a9f7220 */ /* 0x080fe20000410000 */
[----:B------:R-:W-:Y:S01]  /*30e0*/  FMUL.FTZ R211, R155, R175 ;  /* 0x000000af9bd37220 */ /* 0x000fe20000410000 */
[----:B------:R-:W-:-:S02]  /*30f0*/  @P4 HADD2.F32 R202, -RZ, R127.H0_H0 ;  /* 0x2000007fffca4230 */ /* 0x000fc40000004100 */
[----:B------:R-:W-:Y:S01]  /*3100*/  @P5 FMUL.FTZ R207, R214, R158 ;  /* 0x0000009ed6cf5220 */ /* 0x000fe20000410000 */
[----:B------:R-:W-:Y:S01]  /*3110*/  FMUL.FTZ R217, R159, UR13 ;  /* 0x0000000d9fd97c20 */ /* 0x000fe20008410000 */
[----:B------:R-:W-:Y:S02]  /*3120*/  @P2 HADD2.F32 R159, -RZ, R127.H1_H1 ;  /* 0x3000007fff9f2230 */ /* 0x000fe40000004100 */
[----:B------:R-:W-:Y:S01]  /*3130*/  FMUL.FTZ R216, R211, UR13 ;  /* 0x0000000dd3d87c20 */ /* 0x000fe20008410000 */
[----:B------:R-:W-:Y:S01]  /*3140*/  FADD.FTZ R59, R59, R200 ;  /* 0x000000c83b3b7221 */ /* 0x000fe20000010000 */
[C---:B------:R-:W-:Y:S01]  /*3150*/  @P4 FMUL.FTZ R210, R217.reuse, R202 ;  /* 0x000000cad9d24220 */ /* 0x040fe20000410000 */
[----:B------:R-:W-:Y:S01]  /*3160*/  @P4 FMUL.FTZ R209, R217, R208 ;  /* 0x000000d0d9d14220 */ /* 0x000fe20000410000 */
[C---:B------:R-:W-:Y:S01]  /*3170*/  @P2 FMUL.FTZ R215, R216.reuse, R159 ;  /* 0x0000009fd8d72220 */ /* 0x040fe20000410000 */
[----:B------:R-:W-:Y:S01]  /*3180*/  @P2 FMUL.FTZ R212, R216, R213 ;  /* 0x000000d5d8d42220 */ /* 0x000fe20000410000 */
[----:B------:R-:W-:Y:S01]  /*3190*/  FADD.FTZ R202, R52, R157 ;  /* 0x0000009d34ca7221 */ /* 0x000fe20000010000 */
[----:B------:R-:W-:Y:S01]  /*31a0*/  F2FP.F16.F32.PACK_AB R157, R205, R156 ;  /* 0x0000009ccd9d723e */ /* 0x000fe200000000ff */
[----:B------:R-:W-:Y:S01]  /*31b0*/  FADD.FTZ R206, R53, R206 ;  /* 0x000000ce35ce7221 */ /* 0x000fe20000010000 */
[----:B------:R-:W-:Y:S01]  /*31c0*/  FADD.FTZ R54, R54, R209 ;  /* 0x000000d136367221 */ /* 0x000fe20000010000 */
[----:B------:R-:W-:Y:S01]  /*31d0*/  FADD.FTZ R55, R55, R212 ;  /* 0x000000d437377221 */ /* 0x000fe20000010000 */
[----:B------:R-:W-:-:S02]  /*31e0*/  F2FP.F16.F32.PACK_AB R159, R215, R210 ;  /* 0x000000d2d79f723e */ /* 0x000fc400000000ff */
[----:B------:R-:W-:Y:S02]  /*31f0*/  F2FP.F16.F32.PACK_AB R158, R207, R204 ;  /* 0x000000cccf9e723e */ /* 0x000fe400000000ff */
[----:B------:R-:W-:Y:S01]  /*3200*/  F2FP.F16.F32.PACK_AB R156, R199, R196 ;  /* 0x000000c4c79c723e */ /* 0x000fe200000000ff */
[----:B------:R-:W-:Y:S06]  /*3210*/  BRA `(.L_x_8947) ;  /* 0x0000000400ac7947 */ /* 0x000fec0003800000 */
.L_x_8946:
[-C--:B------:R-:W-:Y:S01]  /*3220*/  FFMA.FTZ R199, R19, R188.reuse, R197 ;  /* 0x000000bc13c77223 */ /* 0x080fe200000100c5 */
[C---:B------:R-:W-:Y:S01]  /*3230*/  LOP3.LUT P2, RZ, R192.reuse, 0xff, RZ, 0xc0, !PT ;  /* 0x000000ffc0ff7812 */ /* 0x040fe2000784c0ff */
[----:B------:R-:W-:Y:S01]  /*3240*/  HFMA2 R201, -RZ, RZ, 0, 0 ;  /* 0x00000000ffc97431 */ /* 0x000fe200000001ff */
[----:B------:R-:W-:Y:S01]  /*3250*/  LOP3.LUT P4, RZ, R192, 0xff00, RZ, 0xc0, !PT ;  /* 0x0000ff00c0ff7812 */ /* 0x000fe2000788c0ff */
[----:B------:R-:W-:Y:S01]  /*3260*/  FADD.FTZ R196, R20, -R199 ;  /* 0x800000c714c47221 */ /* 0x000fe20000010000 */
[----:B------:R-:W-:Y:S01]  /*3270*/  LOP3.LUT P5, RZ, R192, 0xff0000, RZ, 0xc0, !PT ;  /* 0x00ff0000c0ff7812 */ /* 0x000fe200078ac0ff */
[----:B------:R-:W-:Y:S01]  /*3280*/  FFMA.FTZ R204, R26, R188, R197 ;  /* 0x000000bc1acc7223 */ /* 0x000fe200000100c5 */
[----:B------:R-:W-:Y:S01]  /*3290*/  LOP3.LUT P6, RZ, R193, 0xff, RZ, 0xc0, !PT ;  /* 0x000000ffc1ff7812 */ /* 0x000fe200078cc0ff */
[----:B------:R-:W-:Y:S01]  /*32a0*/  FMUL.FTZ R196, R177, R196 ;  /* 0x000000c4b1c47220 */ /* 0x000fe20000410000 */
[----:B------:R-:W-:Y:S02]  /*32b0*/  HFMA2 R210, -RZ, RZ, 0, 0 ;  /* 0x00000000ffd27431 */ /* 0x000fe400000001ff */
[----:B------:R-:W-:Y:S01]  /*32c0*/  FADD.FTZ R206, R25, -R204 ;  /* 0x800000cc19ce7221 */ /* 0x000fe20000010000 */
[----:B------:R-:W-:Y:S01]  /*32d0*/  FMUL.FTZ R198, R175, R196 ;  /* 0x000000c4afc67220 */ /* 0x000fe20000410000 */
[----:B------:R-:W-:Y:S01]  /*32e0*/  MOV R196, RZ ;  /* 0x000000ff00c47202 */ /* 0x000fe20000000f00 */
[----:B-----5:R-:W-:-:S02]  /*32f0*/  @P2 HADD2.F32 R199, -RZ, R156.H0_H0 ;  /* 0x2000009cffc72230 */ /* 0x020fc40000004100 */
[----:B------:R-:W-:Y:S01]  /*3300*/  FMUL.FTZ R206, R177, R206 ;  /* 0x000000ceb1ce7220 */ /* 0x000fe20000410000 */
[----:B------:R-:W-:Y:S02]  /*3310*/  @P2 HADD2.F32 R203, -RZ, R124.H0_H0 ;  /* 0x2000007cffcb2230 */ /* 0x000fe40000004100 */
[----:B------:R-:W-:Y:S01]  /*3320*/  FMUL.FTZ R198, R198, UR13 ;  /* 0x0000000dc6c67c20 */ /* 0x000fe20008410000 */
[----:B------:R-:W-:Y:S02]  /*3330*/  @P4 HADD2.F32 R205, -RZ, R156.H1_H1 ;  /* 0x3000009cffcd4230 */ /* 0x000fe40000004100 */
[----:B------:R-:W-:Y:S02]  /*3340*/  @P4 HADD2.F32 R207, -RZ, R124.H1_H1 ;  /* 0x3000007cffcf4230 */ /* 0x000fe40000004100 */
[-C--:B------:R-:W-:Y:S01]  /*3350*/  @P2 FMUL.FTZ R201, R199, R198.reuse ;  /* 0x000000c6c7c92220 */ /* 0x080fe20000410000 */
[----:B------:R-:W-:Y:S01]  /*3360*/  @P2 FMUL.FTZ R196, R203, R198 ;  /* 0x000000c6cbc42220 */ /* 0x000fe20000410000 */
[-CC-:B------:R-:W-:Y:S01]  /*3370*/  FFMA.FTZ R198, R22, R188.reuse, R197.reuse ;  /* 0x000000bc16c67223 */ /* 0x180fe200000100c5 */
[----:B------:R-:W-:Y:S01]  /*3380*/  FFMA.FTZ R203, R23, R188, R197 ;  /* 0x000000bc17cb7223 */ /* 0x000fe200000100c5 */
[----:B------:R-:W-:Y:S01]  /*3390*/  LOP3.LUT P2, RZ, R192, 0xff000000, RZ, 0xc0, !PT ;  /* 0xff000000c0ff7812 */ /* 0x000fe2000784c0ff */
[----:B------:R-:W-:-:S02]  /*33a0*/  @P5 HADD2.F32 R209, -RZ, R157.H0_H0 ;  /* 0x2000009dffd15230 */ /* 0x000fc40000004100 */
[----:B------:R-:W-:Y:S01]  /*33b0*/  FADD.FTZ R200, R21, -R198 ;  /* 0x800000c615c87221 */ /* 0x000fe20000010000 */
[----:B------:R-:W-:Y:S01]  /*33c0*/  FADD.FTZ R202, R24, -R203 ;  /* 0x800000cb18ca7221 */ /* 0x000fe20000010000 */
[----:B------:R-:W-:Y:S01]  /*33d0*/  CS2R R198, SRZ ;  /* 0x0000000000c67805 */ /* 0x000fe2000001ff00 */
[----:B------:R-:W-:Y:S02]  /*33e0*/  HFMA2 R203, -RZ, RZ, 0, 0 ;  /* 0x00000000ffcb7431 */ /* 0x000fe400000001ff */
[C---:B------:R-:W-:Y:S01]  /*33f0*/  FMUL.FTZ R200, R177.reuse, R200 ;  /* 0x000000c8b1c87220 */ /* 0x040fe20000410000 */
[----:B------:R-:W-:Y:S01]  /*3400*/  FMUL.FTZ R202, R177, R202 ;  /* 0x000000cab1ca7220 */ /* 0x000fe20000410000 */
[----:B------:R-:W-:Y:S02]  /*3410*/  FADD.FTZ R56, R56, R201 ;  /* 0x000000c938387221 */ /* 0x000fe40000010000 */
[C---:B------:R-:W-:Y:S01]  /*3420*/  FMUL.FTZ R200, R175.reuse, R200 ;  /* 0x000000c8afc87220 */ /* 0x040fe20000410000 */
[----:B------:R-:W-:Y:S01]  /*3430*/  FMUL.FTZ R156, R175, R202 ;  /* 0x000000caaf9c7220 */ /* 0x000fe20000410000 */
[----:B------:R-:W-:-:S02]  /*3440*/  MOV R202, RZ ;  /* 0x000000ff00ca7202 */ /* 0x000fc40000000f00 */
[----:B------:R-:W-:Y:S01]  /*3450*/  FMUL.FTZ R200, R200, UR13 ;  /* 0x0000000dc8c87c20 */ /* 0x000fe20008410000 */
[----:B------:R-:W-:-:S03]  /*3460*/  FMUL.FTZ R204, R156, UR13 ;  /* 0x0000000d9ccc7c20 */ /* 0x000fc60008410000 */
[-C--:B------:R-:W-:Y:S01]  /*3470*/  @P4 FMUL.FTZ R198, R205, R200.reuse ;  /* 0x000000c8cdc64220 */ /* 0x080fe20000410000 */
[----:B------:R-:W-:Y:S02]  /*3480*/  @P5 HADD2.F32 R205, -RZ, R125.H0_H0 ;  /* 0x2000007dffcd5230 */ /* 0x000fe40000004100 */
[----:B------:R-:W-:Y:S01]  /*3490*/  @P4 FMUL.FTZ R199, R207, R200 ;  /* 0x000000c8cfc74220 */ /* 0x000fe20000410000 */
[----:B------:R-:W-:Y:S01]  /*34a0*/  @P2 HADD2.F32 R207, -RZ, R157.H1_H1 ;  /* 0x3000009dffcf2230 */ /* 0x000fe20000004100 */
[----:B------:R-:W-:Y:S01]  /*34b0*/  CS2R R156, SRZ ;  /* 0x00000000009c7805 */ /* 0x000fe2000001ff00 */
[-C--:B------:R-:W-:Y:S01]  /*34c0*/  @P5 FMUL.FTZ R203, R209, R204.reuse ;  /* 0x000000ccd1cb5220 */ /* 0x080fe20000410000 */
[----:B------:R-:W-:Y:S01]  /*34d0*/  @P5 FMUL.FTZ R156, R205, R204 ;  /* 0x000000cccd9c5220 */ /* 0x000fe20000410000 */
[----:B------:R-:W-:Y:S01]  /*34e0*/  LOP3.LUT P5, RZ, R193, 0xff00, RZ, 0xc0, !PT ;  /* 0x0000ff00c1ff7812 */ /* 0x000fe200078ac0ff */
[--C-:B------:R-:W-:Y:S01]  /*34f0*/  FFMA.FTZ R205, R27, R188, R197.reuse ;  /* 0x000000bc1bcd7223 */ /* 0x100fe200000100c5 */
[----:B------:R-:W-:Y:S01]  /*3500*/  FMUL.FTZ R200, R175, R206 ;  /* 0x000000ceafc87220 */ /* 0x000fe20000410000 */
[----:B------:R-:W-:Y:S01]  /*3510*/  FFMA.FTZ R206, R170, R188, R197 ;  /* 0x000000bcaace7223 */ /* 0x000fe200000100c5 */
[----:B------:R-:W-:-:S02]  /*3520*/  @P2 HADD2.F32 R209, -RZ, R125.H1_H1 ;  /* 0x3000007dffd12230 */ /* 0x000fc40000004100 */
[----:B------:R-:W-:Y:S01]  /*3530*/  FADD.FTZ R204, R168, -R205 ;  /* 0x800000cda8cc7221 */ /* 0x000fe20000010000 */
[----:B------:R-:W-:Y:S01]  /*3540*/  FMUL.FTZ R200, R200, UR13 ;  /* 0x0000000dc8c87c20 */ /* 0x000fe20008410000 */
[----:B------:R-:W-:Y:S01]  /*3550*/  FADD.FTZ R206, R169, -R206 ;  /* 0x800000cea9ce7221 */ /* 0x000fe20000010000 */
[----:B------:R-:W-:Y:S02]  /*3560*/  HFMA2 R205, -RZ, RZ, 0, 0 ;  /* 0x00000000ffcd7431 */ /* 0x000fe400000001ff */
[----:B------:R-:W-:Y:S01]  /*3570*/  FMUL.FTZ R204, R177, R204 ;  /* 0x000000ccb1cc7220 */ /* 0x000fe20000410000 */
[----:B------:R-:W-:Y:S01]  /*3580*/  @P2 FMUL.FTZ R202, R207, R200 ;  /* 0x000000c8cfca2220 */ /* 0x000fe20000410000 */
[--C-:B------:R-:W-:Y:S02]  /*3590*/  @P6 HADD2.F32 R207, -RZ, R158.reuse.H0_H0 ;  /* 0x2000009effcf6230 */ /* 0x100fe40000004100 */
[----:B------:R-:W-:Y:S01]  /*35a0*/  FMUL.FTZ R206, R177, R206 ;  /* 0x000000ceb1ce7220 */ /* 0x000fe20000410000 */
[----:B------:R-:W-:-:S02]  /*35b0*/  @P5 HADD2.F32 R208, -RZ, R158.H1_H1 ;  /* 0x3000009effd05230 */ /* 0x000fc40000004100 */
[----:B------:R-:W-:Y:S01]  /*35c0*/  FMUL.FTZ R158, R175, R204 ;  /* 0x000000ccaf9e7220 */ /* 0x000fe20000410000 */
[----:B------:R-:W-:Y:S01]  /*35d0*/  @P2 FMUL.FTZ R157, R209, R200 ;  /* 0x000000c8d19d2220 */ /* 0x000fe20000410000 */
[--C-:B------:R-:W-:Y:S02]  /*35e0*/  @P6 HADD2.F32 R209, -RZ, R126.reuse.H0_H0 ;  /* 0x2000007effd16230 */ /* 0x100fe40000004100 */
[----:B------:R-:W-:Y:S01]  /*35f0*/  FMUL.FTZ R204, R175, R206 ;  /* 0x000000ceafcc7220 */ /* 0x000fe20000410000 */
[----:B------:R-:W-:Y:S01]  /*3600*/  FMUL.FTZ R158, R158, UR13 ;  /* 0x0000000d9e9e7c20 */ /* 0x000fe20008410000 */
[----:B------:R-:W-:Y:S01]  /*3610*/  ISETP.GE.U32.AND P2, PT, R192, RZ, PT ;  /* 0x000000ffc000720c */ /* 0x000fe20003f46070 */
[----:B------:R-:W-:Y:S01]  /*3620*/  HFMA2 R206, -RZ, RZ, 0, 0 ;  /* 0x00000000ffce7431 */ /* 0x000fe200000001ff */
[----:B------:R-:W-:Y:S01]  /*3630*/  MOV R200, RZ ;  /* 0x000000ff00c87202 */ /* 0x000fe20000000f00 */
[----:B------:R-:W-:Y:S01]  /*3640*/  FMUL.FTZ R211, R204, UR13 ;  /* 0x0000000dccd37c20 */ /* 0x000fe20008410000 */
[-C--:B------:R-:W-:Y:S01]  /*3650*/  @P6 FMUL.FTZ R205, R207, R158.reuse ;  /* 0x0000009ecfcd6220 */ /* 0x080fe20000410000 */
[----:B------:R-:W-:Y:S01]  /*3660*/  @P6 FMUL.FTZ R200, R209, R158 ;  /* 0x0000009ed1c86220 */ /* 0x000fe20000410000 */
[-CC-:B------:R-:W-:Y:S01]  /*3670*/  FFMA.FTZ R158, R173, R188.reuse, R197.reuse ;  /* 0x000000bcad9e7223 */ /* 0x180fe200000100c5 */
[----:B------:R-:W-:Y:S01]  /*3680*/  FFMA.FTZ R209, R174, R188, R197 ;  /* 0x000000bcaed17223 */ /* 0x000fe200000100c5 */
[C---:B------:R-:W-:Y:S01]  /*3690*/  LOP3.LUT P4, RZ, R193.reuse, 0xff0000, RZ, 0xc0, !PT ;  /* 0x00ff0000c1ff7812 */ /* 0x040fe2000788c0ff */
[-C--:B------:R-:W-:Y:S01]  /*36a0*/  @P5 FMUL.FTZ R206, R208, R211.reuse ;  /* 0x000000d3d0ce5220 */ /* 0x080fe20000410000 */
[----:B------:R-:W-:Y:S01]  /*36b0*/  ISETP.GE.U32.AND.EX P2, PT, R193, 0x1000000, PT, P2 ;  /* 0x01000000c100780c */ /* 0x000fe20003f46120 */
[----:B------:R-:W-:Y:S01]  /*36c0*/  FADD.FTZ R158, R171, -R158 ;  /* 0x8000009eab9e7221 */ /* 0x000fe20000010000 */
[----:B------:R-:W-:Y:S01]  /*36d0*/  FADD.FTZ R208, R172, -R209 ;  /* 0x800000d1acd07221 */ /* 0x000fe20000010000 */
[----:B------:R-:W-:Y:S01]  /*36e0*/  @P5 HADD2.F32 R212, -RZ, R126.H1_H1 ;  /* 0x3000007effd45230 */ /* 0x000fe20000004100 */
[----:B------:R-:W-:Y:S01]  /*36f0*/  MOV R207, RZ ;  /* 0x000000ff00cf7202 */ /* 0x000fe20000000f00 */
[C---:B------:R-:W-:Y:S01]  /*3700*/  FMUL.FTZ R158, R177.reuse, R158 ;  /* 0x0000009eb19e7220 */ /* 0x040fe20000410000 */
[----:B------:R-:W-:Y:S01]  /*3710*/  FMUL.FTZ R208, R177, R208 ;  /* 0x000000d0b1d07220 */ /* 0x000fe20000410000 */
[----:B------:R-:W-:Y:S01]  /*3720*/  MOV R204, RZ ;  /* 0x000000ff00cc7202 */ /* 0x000fe20000000f00 */
[----:B------:R-:W-:Y:S01]  /*3730*/  @P5 FMUL.FTZ R207, R212, R211 ;  /* 0x000000d3d4cf5220 */ /* 0x000fe20000410000 */
[C---:B------:R-:W-:Y:S01]  /*3740*/  FMUL.FTZ R158, R175.reuse, R158 ;  /* 0x0000009eaf9e7220 */ /* 0x040fe20000410000 */
[----:B------:R-:W-:Y:S01]  /*3750*/  FMUL.FTZ R208, R175, R208 ;  /* 0x000000d0afd07220 */ /* 0x000fe20000410000 */
[----:B------:R-:W-:Y:S01]  /*3760*/  @P4 HADD2.F32 R213, -RZ, R159.H0_H0 ;  /* 0x2000009fffd54230 */ /* 0x000fe20000004100 */
[----:B------:R-:W-:Y:S01]  /*3770*/  MOV R209, RZ ;  /* 0x000000ff00d17202 */ /* 0x000fe20000000f00 */
[----:B------:R-:W-:-:S02]  /*3780*/  @P4 HADD2.F32 R215, -RZ, R127.H0_H0 ;  /* 0x2000007fffd74230 */ /* 0x000fc40000004100 */
[----:B------:R-:W-:Y:S01]  /*3790*/  FMUL.FTZ R158, R158, UR13 ;  /* 0x0000000d9e9e7c20 */ /* 0x000fe20008410000 */
[----:B------:R-:W-:Y:S02]  /*37a0*/  @P2 HADD2.F32 R219, -RZ, R127.H1_H1 ;  /* 0x3000007fffdb2230 */ /* 0x000fe40000004100 */
[----:B------:R-:W-:Y:S01]  /*37b0*/  FMUL.FTZ R208, R208, UR13 ;  /* 0x0000000dd0d07c20 */ /* 0x000fe20008410000 */
[----:B------:R-:W-:Y:S02]  /*37c0*/  @P2 HADD2.F32 R217, -RZ, R159.H1_H1 ;  /* 0x3000009fffd92230 */ /* 0x000fe40000004100 */
[----:B------:R-:W-:Y:S02]  /*37d0*/  HFMA2 R159, -RZ, RZ, 0, 0 ;  /* 0x00000000ff9f7431 */ /* 0x000fe400000001ff */
[-C--:B------:R-:W-:Y:S01]  /*37e0*/  @P4 FMUL.FTZ R159, R213, R158.reuse ;  /* 0x0000009ed59f4220 */ /* 0x080fe20000410000 */
[----:B------:R-:W-:Y:S01]  /*37f0*/  @P4 FMUL.FTZ R204, R215, R158 ;  /* 0x0000009ed7cc4220 */ /* 0x000fe20000410000 */
[-C--:B------:R-:W-:Y:S01]  /*3800*/  @P2 FMUL.FTZ R209, R219, R208.reuse ;  /* 0x000000d0dbd12220 */ /* 0x080fe20000410000 */
        /* <DEDUP_REMOVED lines=12> */
.L_x_8947:
        /* <DEDUP_REMOVED lines=10> */
.L_x_8945:
[----:B------:R-:W-:Y:S05]  /*3970*/  BSYNC.RECONVERGENT B2 ;  /* 0x0000000000027941 */ /* 0x000fea0003800200 */
.L_x_8944:
        /* <DEDUP_REMOVED lines=13> */
[C---:B------:R-:W-:Y:S01]  /*3a50*/  LOP3.LUT P4, RZ, R190.reuse, 0xff00, RZ, 0xc0, !PT ;  /* 0x0000ff00beff7812 */ /* 0x040fe2000788c0ff */
[----:B------:R-:W-:Y:S02]  /*3a60*/  HFMA2 R201, -RZ, RZ, 0, 0 ;  /* 0x00000000ffc97431 */ /* 0x000fe400000001ff */
[C---:B------:R-:W-:Y:S01]  /*3a70*/  FMUL.FTZ R148, R177.reuse, R148 ;  /* 0x00000094b1947220 */ /* 0x040fe20000410000 */
[----:B------:R-:W-:Y:S01]  /*3a80*/  FMUL.FTZ R149, R177, R150 ;  /* 0x00000096b1957220 */ /* 0x000fe20000410000 */
[----:B------:R-:W-:-:S02]  /*3a90*/  LOP3.LUT P3, RZ, R190, 0xff0000, RZ, 0xc0, !PT ;  /* 0x00ff0000beff7812 */ /* 0x000fc4000786c0ff */
[----:B------:R-:W-:Y:S01]  /*3aa0*/  CS2R R198, SRZ ;  /* 0x0000000000c67805 */ /* 0x000fe2000001ff00 */
[-C--:B------:R-:W-:Y:S01]  /*3ab0*/  FMUL.FTZ R150, R148, R175.reuse ;  /* 0x000000af94967220 */ /* 0x080fe20000410000 */
[----:B------:R-:W-:Y:S01]  /*3ac0*/  FMUL.FTZ R153, R149, R175 ;  /* 0x000000af95997220 */ /* 0x000fe20000410000 */
[----:B------:R-:W-:Y:S01]  /*3ad0*/  MOV R196, RZ ;  /* 0x000000ff00c47202 */ /* 0x000fe20000000f00 */
[----:B-----5:R-:W-:Y:S02]  /*3ae0*/  @P2 HADD2.F32 R151, -RZ, R156.H0_H0 ;  /* 0x2000009cff972230 */ /* 0x020fe40000004100 */
[----:B------:R-:W-:Y:S01]  /*3af0*/  FMUL.FTZ R154, R150, UR13 ;  /* 0x0000000d969a7c20 */ /* 0x000fe20008410000 */
[----:B------:R-:W-:Y:S01]  /*3b00*/  FADD.FTZ R150, R164, -R155 ;  /* 0x8000009ba4967221 */ /* 0x000fe20000010000 */
[--C-:B------:R-:W-:Y:S02]  /*3b10*/  @P2 HADD2.F32 R152, -RZ, R116.reuse.H0_H0 ;  /* 0x20000074ff982230 */ /* 0x100fe40000004100 */
[----:B------:R-:W-:Y:S01]  /*3b20*/  FMUL.FTZ R155, R153, UR13 ;  /* 0x0000000d999b7c20 */ /* 0x000fe20008410000 */
[----:B------:R-:W-:Y:S01]  /*3b30*/  @P2 FMUL.FTZ R201, R154, R151 ;  /* 0x000000979ac92220 */ /* 0x000fe20000410000 */
[----:B------:R-:W-:Y:S01]  /*3b40*/  FMUL.FTZ R150, R177, R150 ;  /* 0x00000096b1967220 */ /* 0x000fe20000410000 */
[----:B------:R-:W-:-:S02]  /*3b50*/  @P4 HADD2.F32 R153, -RZ, R116.H1_H1 ;  /* 0x30000074ff994230 */ /* 0x000fc40000004100 */
[----:B------:R-:W-:Y:S01]  /*3b60*/  @P2 FMUL.FTZ R196, R154, R152 ;  /* 0x000000989ac42220 */ /* 0x000fe20000410000 */
[----:B------:R-:W-:Y:S02]  /*3b70*/  @P3 HADD2.F32 R152, -RZ, R157.H0_H0 ;  /* 0x2000009dff983230 */ /* 0x000fe40000004100 */
[----:B------:R-:W-:Y:S01]  /*3b80*/  FMUL.FTZ R151, R150, R175 ;  /* 0x000000af96977220 */ /* 0x000fe20000410000 */
[----:B------:R-:W-:Y:S02]  /*3b90*/  @P4 HADD2.F32 R156, -RZ, R156.H1_H1 ;  /* 0x3000009cff9c4230 */ /* 0x000fe40000004100 */
[----:B------:R-:W-:Y:S01]  /*3ba0*/  @P4 FMUL.FTZ R199, R155, R153 ;  /* 0x000000999bc74220 */ /* 0x000fe20000410000 */
[----:B------:R-:W-:Y:S02]  /*3bb0*/  @P3 HADD2.F32 R153, -RZ, R117.H0_H0 ;  /* 0x20000075ff993230 */ /* 0x000fe40000004100 */
[----:B------:R-:W-:Y:S01]  /*3bc0*/  FMUL.FTZ R151, R151, UR13 ;  /* 0x0000000d97977c20 */ /* 0x000fe20008410000 */
[----:B------:R-:W-:-:S02]  /*3bd0*/  HFMA2 R203, -RZ, RZ, 0, 0 ;  /* 0x00000000ffcb7431 */ /* 0x000fc400000001ff */
[----:B------:R-:W-:Y:S01]  /*3be0*/  @P4 FMUL.FTZ R198, R155, R156 ;  /* 0x0000009c9bc64220 */ /* 0x000fe20000410000 */
[----:B------:R-:W-:Y:S01]  /*3bf0*/  MOV R156, RZ ;  /* 0x000000ff009c7202 */ /* 0x000fe20000000f00 */
[C---:B------:R-:W-:Y:S01]  /*3c00*/  @P3 FMUL.FTZ R203, R151.reuse, R152 ;  /* 0x0000009897cb3220 */ /* 0x040fe20000410000 */
[-CC-:B------:R-:W-:Y:S01]  /*3c10*/  FFMA.FTZ R152, R166, R188.reuse, R197.reuse ;  /* 0x000000bca6987223 */ /* 0x180fe200000100c5 */
[C---:B------:R-:W-:Y:S01]  /*3c20*/  LOP3.LUT P6, RZ, R190.reuse, 0xff000000, RZ, 0xc0, !PT ;  /* 0xff000000beff7812 */ /* 0x040fe200078cc0ff */
[----:B------:R-:W-:Y:S01]  /*3c30*/  @P3 FMUL.FTZ R156, R151, R153 ;  /* 0x00000099979c3220 */ /* 0x000fe20000410000 */
[----:B------:R-:W-:Y:S01]  /*3c40*/  FFMA.FTZ R151, R179, R188, R197 ;  /* 0x000000bcb3977223 */ /* 0x000fe200000100c5 */
[----:B------:R-:W-:Y:S01]  /*3c50*/  ISETP.GE.U32.AND P2, PT, R190, RZ, PT ;  /* 0x000000ffbe00720c */ /* 0x000fe20003f46070 */
[----:B------:R-:W-:Y:S01]  /*3c60*/  FADD.FTZ R152, R167, -R152 ;  /* 0x80000098a7987221 */ /* 0x000fe20000010000 */
[C---:B------:R-:W-:Y:S01]  /*3c70*/  LOP3.LUT P5, RZ, R191.reuse, 0xff, RZ, 0xc0, !PT ;  /* 0x000000ffbfff7812 */ /* 0x040fe200078ac0ff */
[----:B------:R-:W-:Y:S01]  /*3c80*/  FADD.FTZ R154, R176, -R151 ;  /* 0x80000097b09a7221 */ /* 0x000fe20000010000 */
[----:B------:R-:W-:Y:S01]  /*3c90*/  LOP3.LUT P4, RZ, R191, 0xff00, RZ, 0xc0, !PT ;  /* 0x0000ff00bfff7812 */ /* 0x000fe2000788c0ff */
[----:B------:R-:W-:Y:S01]  /*3ca0*/  FMUL.FTZ R151, R177, R152 ;  /* 0x00000098b1977220 */ /* 0x000fe20000410000 */
[C---:B------:R-:W-:Y:S01]  /*3cb0*/  LOP3.LUT P3, RZ, R191.reuse, 0xff0000, RZ, 0xc0, !PT ;  /* 0x00ff0000bfff7812 */ /* 0x040fe2000786c0ff */
[----:B------:R-:W-:Y:S01]  /*3cc0*/  FFMA.FTZ R200, R178, R188, R197 ;  /* 0x000000bcb2c87223 */ /* 0x000fe200000100c5 */
[----:B------:R-:W-:Y:S01]  /*3cd0*/  ISETP.GE.U32.AND.EX P2, PT, R191, 0x1000000, PT, P2 ;  /* 0x01000000bf00780c */ /* 0x000fe20003f46120 */
[----:B------:R-:W-:Y:S01]  /*3ce0*/  FMUL.FTZ R153, R151, R175 ;  /* 0x000000af97997220 */ /* 0x000fe20000410000 */
[----:B------:R-:W-:Y:S01]  /*3cf0*/  FMUL.FTZ R152, R177, R154 ;  /* 0x0000009ab1987220 */ /* 0x000fe20000410000 */
[----:B------:R-:W-:Y:S01]  /*3d00*/  FADD.FTZ R200, R181, -R200 ;  /* 0x800000c8b5c87221 */ /* 0x000fe20000010000 */
[----:B------:R-:W-:-:S02]  /*3d10*/  @P6 HADD2.F32 R154, -RZ, R117.H1_H1 ;  /* 0x30000075ff9a6230 */ /* 0x000fc40000004100 */
[----:B------:R-:W-:Y:S01]  /*3d20*/  FMUL.FTZ R207, R153, UR13 ;  /* 0x0000000d99cf7c20 */ /* 0x000fe20008410000 */
[----:B------:R-:W-:Y:S01]  /*3d30*/  FMUL.FTZ R155, R152, R175 ;  /* 0x000000af989b7220 */ /* 0x000fe20000410000 */
[-CC-:B------:R-:W-:Y:S01]  /*3d40*/  FFMA.FTZ R205, R183, R188.reuse, R197.reuse ;  /* 0x000000bcb7cd7223 */ /* 0x180fe200000100c5 */
[----:B------:R-:W-:Y:S01]  /*3d50*/  FFMA.FTZ R206, R182, R188, R197 ;  /* 0x000000bcb6ce7223 */ /* 0x000fe200000100c5 */
[----:B------:R-:W-:Y:S01]  /*3d60*/  FMUL.FTZ R153, R177, R200 ;  /* 0x000000c8b1997220 */ /* 0x000fe20000410000 */
[----:B------:R-:W-:Y:S02]  /*3d70*/  @P6 HADD2.F32 R157, -RZ, R157.H1_H1 ;  /* 0x3000009dff9d6230 */ /* 0x000fe40000004100 */
[----:B------:R-:W-:Y:S02]  /*3d80*/  HFMA2 R197, -RZ, RZ, 0, 0 ;  /* 0x00000000ffc57431 */ /* 0x000fe400000001ff */
[----:B------:R-:W-:Y:S01]  /*3d90*/  @P6 FMUL.FTZ R197, R207, R154 ;  /* 0x0000009acfc56220 */ /* 0x000fe20000410000 */
[----:B------:R-:W-:-:S02]  /*3da0*/  @P5 HADD2.F32 R188, -RZ, R158.H0_H0 ;  /* 0x2000009effbc5230 */ /* 0x000fc40000004100 */
[----:B------:R-:W-:Y:S01]  /*3db0*/  FMUL.FTZ R211, R155, UR13 ;  /* 0x0000000d9bd37c20 */ /* 0x000fe20008410000 */
[----:B------:R-:W-:Y:S02]  /*3dc0*/  @P4 HADD2.F32 R202, -RZ, R158.H1_H1 ;  /* 0x3000009effca4230 */ /* 0x000fe40000004100 */
[----:B------:R-:W-:Y:S01]  /*3dd0*/  FMUL.FTZ R155, R153, R175 ;  /* 0x000000af999b7220 */ /* 0x000fe20000410000 */
[--C-:B------:R-:W-:Y:S02]  /*3de0*/  @P3 HADD2.F32 R204, -RZ, R159.reuse.H0_H0 ;  /* 0x2000009fffcc3230 */ /* 0x100fe40000004100 */
[----:B------:R-:W-:Y:S01]  /*3df0*/  FADD.FTZ R200, R180, -R205 ;  /* 0x800000cdb4c87221 */ /* 0x000fe20000010000 */
[----:B------:R-:W-:Y:S01]  /*3e00*/  @P2 HADD2.F32 R209, -RZ, R159.H1_H1 ;  /* 0x3000009fffd12230 */ /* 0x000fe20000004100 */
[----:B------:R-:W-:Y:S01]  /*3e10*/  CS2R R158, SRZ ;  /* 0x00000000009e7805 */ /* 0x000fe2000001ff00 */
[----:B------:R-:W-:Y:S02]  /*3e20*/  @P5 HADD2.F32 R154, -RZ, R118.H0_H0 ;  /* 0x20000076ff9a5230 */ /* 0x000fe40000004100 */
[----:B------:R-:W-:Y:S01]  /*3e30*/  @P6 FMUL.FTZ R158, R207, R157 ;  /* 0x0000009dcf9e6220 */ /* 0x000fe20000410000 */
[----:B------:R-:W-:Y:S01]  /*3e40*/  MOV R157, RZ ;  /* 0x000000ff009d7202 */ /* 0x000fe20000000f00 */
[----:B------:R-:W-:Y:S01]  /*3e50*/  FADD.FTZ R206, R185, -R206 ;  /* 0x800000ceb9ce7221 */ /* 0x000fe20000010000 */
[----:B------:R-:W-:Y:S01]  /*3e60*/  FMUL.FTZ R210, R155, UR13 ;  /* 0x0000000d9bd27c20 */ /* 0x000fe20008410000 */
[----:B------:R-:W-:Y:S01]  /*3e70*/  @P5 FMUL.FTZ R157, R211, R154 ;  /* 0x0000009ad39d5220 */ /* 0x000fe20000410000 */
[----:B------:R-:W-:Y:S01]  /*3e80*/  FMUL.FTZ R154, R177, R200 ;  /* 0x000000c8b19a7220 */ /* 0x000fe20000410000 */
[----:B------:R-:W-:Y:S01]  /*3e90*/  @P5 FMUL.FTZ R159, R211, R188 ;  /* 0x000000bcd39f5220 */ /* 0x000fe20000410000 */
[----:B------:R-:W-:-:S02]  /*3ea0*/  HFMA2 R188, -RZ, RZ, 0, 0 ;  /* 0x00000000ffbc7431 */ /* 0x000fc400000001ff */
[----:B------:R-:W-:Y:S01]  /*3eb0*/  FMUL.FTZ R155, R177, R206 ;  /* 0x000000ceb19b7220 */ /* 0x000fe20000410000 */
[----:B------:R-:W-:Y:S01]  /*3ec0*/  @P4 FMUL.FTZ R188, R210, R202 ;  /* 0x000000cad2bc4220 */ /* 0x000fe20000410000 */
[-C--:B------:R-:W-:Y:S01]  /*3ed0*/  FMUL.FTZ R202, R154, R175.reuse ;  /* 0x000000af9aca7220 */ /* 0x080fe20000410000 */
[----:B------:R-:W-:Y:S02]  /*3ee0*/  @P4 HADD2.F32 R177, -RZ, R118.H1_H1 ;  /* 0x30000076ffb14230 */ /* 0x000fe40000004100 */
[----:B------:R-:W-:Y:S01]  /*3ef0*/  FMUL.FTZ R207, R155, R175 ;  /* 0x000000af9bcf7220 */ /* 0x000fe20000410000 */
[--C-:B------:R-:W-:Y:S02]  /*3f00*/  @P3 HADD2.F32 R175, -RZ, R119.reuse.H0_H0 ;  /* 0x20000077ffaf3230 */ /* 0x100fe40000004100 */
[----:B------:R-:W-:Y:S01]  /*3f10*/  FMUL.FTZ R212, R202, UR13 ;  /* 0x0000000dcad47c20 */ /* 0x000fe20008410000 */
[----:B------:R-:W-:Y:S02]  /*3f20*/  @P2 HADD2.F32 R202, -RZ, R119.H1_H1 ;  /* 0x30000077ffca2230 */ /* 0x000fe40000004100 */
[----:B------:R-:W-:Y:S01]  /*3f30*/  FMUL.FTZ R207, R207, UR13 ;  /* 0x0000000dcfcf7c20 */ /* 0x000fe20008410000 */
[----:B------:R-:W-:Y:S01]  /*3f40*/  MOV R200, RZ ;  /* 0x000000ff00c87202 */ /* 0x000fe20000000f00 */
[----:B------:R-:W-:Y:S01]  /*3f50*/  @P4 FMUL.FTZ R200, R210, R177 ;  /* 0x000000b1d2c84220 */ /* 0x000fe20000410000 */
[----:B------:R-:W-:Y:S01]  /*3f60*/  MOV R206, RZ ;  /* 0x000000ff00ce7202 */ /* 0x000fe20000000f00 */
[----:B------:R-:W-:Y:S01]  /*3f70*/  HFMA2 R205, -RZ, RZ, 0, 0 ;  /* 0x00000000ffcd7431 */ /* 0x000fe200000001ff */
[----:B------:R-:W-:Y:S01]  /*3f80*/  MOV R211, RZ ;  /* 0x000000ff00d37202 */ /* 0x000fe20000000f00 */
[----:B------:R-:W-:-:S02]  /*3f90*/  HFMA2 R208, -RZ, RZ, 0, 0 ;  /* 0x00000000ffd07431 */ /* 0x000fc400000001ff */
[C---:B------:R-:W-:Y:S01]  /*3fa0*/  @P3 FMUL.FTZ R206, R212.reuse, R175 ;  /* 0x000000afd4ce3220 */ /* 0x040fe20000410000 */
[C---:B------:R-:W-:Y:S01]  /*3fb0*/  @P2 FMUL.FTZ R211, R207.reuse, R202 ;  /* 0x000000cacfd32220 */ /* 0x040fe20000410000 */
[----:B------:R-:W-:Y:S01]  /*3fc0*/  @P3 FMUL.FTZ R205, R212, R204 ;  /* 0x000000ccd4cd3220 */ /* 0x000fe20000410000 */
[----:B------:R-:W-:Y:S01]  /*3fd0*/  @P2 FMUL.FTZ R208, R207, R209 ;  /* 0x000000d1cfd02220 */ /* 0x000fe20000410000 */
[----:B------:R-:W-:Y:S01]  /*3fe0*/  FADD.FTZ R51, R51, R158 ;  /* 0x0000009e33337221 */ /* 0x000fe20000010000 */
[----:B------:R-:W-:Y:S01]  /*3ff0*/  F2FP.F16.F32.PACK_AB R158, R200, R157 ;  /* 0x0000009dc89e723e */ /* 0x000fe200000000ff */
        /* <DEDUP_REMOVED lines=9> */
[----:B------:R-:W-:Y:S01]  /*4090*/  F2FP.F16.F32.PACK_AB R156, R199, R196 ;  /* 0x000000c4c79c723e */ /* 0x000fe200000000ff */
[----:B------:R-:W-:Y:S06]  /*40a0*/  BRA `(.L_x_8950) ;  /* 0x0000000400a47947 */ /* 0x000fec0003800000 */
.L_x_8949:
        /* <DEDUP_REMOVED lines=13> */
[----:B------:R-:W-:Y:S01]  /*4180*/  FMUL.FTZ R204, R177, R204 ;  /* 0x000000ccb1cc7220 */ /* 0x000fe20000410000 */
[----:B-----5:R-:W-:-:S02]  /*4190*/  @P2 HADD2.F32 R201, -RZ, R156.H0_H0 ;  /* 0x2000009cffc92230 */ /* 0x020fc40000004100 */
[--C-:B------:R-:W-:Y:S01]  /*41a0*/  FFMA.FTZ R206, R166, R188, R197.reuse ;  /* 0x000000bca6ce7223 */ /* 0x100fe200000100c5 */
[----:B------:R-:W-:Y:S02]  /*41b0*/  @P3 HADD2.F32 R205, -RZ, R156.H1_H1 ;  /* 0x3000009cffcd3230 */ /* 0x000fe40000004100 */
[----:B------:R-:W-:Y:S01]  /*41c0*/  FMUL.FTZ R202, R196, UR13 ;  /* 0x0000000dc4ca7c20 */ /* 0x000fe20008410000 */
[----:B------:R-:W-:Y:S02]  /*41d0*/  @P2 HADD2.F32 R203, -RZ, R116.H0_H0 ;  /* 0x20000074ffcb2230 */ /* 0x000fe40000004100 */
[----:B------:R-:W-:Y:S01]  /*41e0*/  FMUL.FTZ R156, R175, R200 ;  /* 0x000000c8af9c7220 */ /* 0x000fe20000410000 */
[-CC-:B------:R-:W-:Y:S01]  /*41f0*/  FFMA.FTZ R213, R179, R188.reuse, R197.reuse ;  /* 0x000000bcb3d57223 */ /* 0x180fe200000100c5 */
[-CC-:B------:R-:W-:Y:S01]  /*4200*/  FFMA.FTZ R208, R178, R188.reuse, R197.reuse ;  /* 0x000000bcb2d07223 */ /* 0x180fe200000100c5 */
[-CC-:B------:R-:W-:Y:S01]  /*4210*/  FFMA.FTZ R215, R183, R188.reuse, R197.reuse ;  /* 0x000000bcb7d77223 */ /* 0x180fe200000100c5 */
[----:B------:R-:W-:Y:S01]  /*4220*/  FFMA.FTZ R210, R182, R188, R197 ;  /* 0x000000bcb6d27223 */ /* 0x000fe200000100c5 */
[----:B------:R-:W-:-:S02]  /*4230*/  HFMA2 R188, -RZ, RZ, 0, 0 ;  /* 0x00000000ffbc7431 */ /* 0x000fc400000001ff */
[----:B------:R-:W-:Y:S02]  /*4240*/  @P3 HADD2.F32 R207, -RZ, R116.H1_H1 ;  /* 0x30000074ffcf3230 */ /* 0x000fe40000004100 */
[-C--:B------:R-:W-:Y:S01]  /*4250*/  @P2 FMUL.FTZ R199, R201, R202.reuse ;  /* 0x000000cac9c72220 */ /* 0x080fe20000410000 */
[----:B------:R-:W-:Y:S01]  /*4260*/  FMUL.FTZ R156, R156, UR13 ;  /* 0x0000000d9c9c7c20 */ /* 0x000fe20008410000 */
[----:B------:R-:W-:Y:S01]  /*4270*/  @P2 FMUL.FTZ R188, R203, R202 ;  /* 0x000000cacbbc2220 */ /* 0x000fe20000410000 */
[----:B------:R-:W-:Y:S01]  /*4280*/  FMUL.FTZ R200, R175, R204 ;  /* 0x000000ccafc87220 */ /* 0x000fe20000410000 */
[----:B------:R-:W-:Y:S02]  /*4290*/  ISETP.GE.U32.AND P2, PT, R190, RZ, PT ;  /* 0x000000ffbe00720c */ /* 0x000fe40003f46070 */
[----:B------:R-:W-:Y:S01]  /*42a0*/  CS2R R196, SRZ ;  /* 0x0000000000c47805 */ /* 0x000fe2000001ff00 */
[----:B------:R-:W-:Y:S02]  /*42b0*/  @P4 HADD2.F32 R209, -RZ, R157.H0_H0 ;  /* 0x2000009dffd14230 */ /* 0x000fe40000004100 */
[----:B------:R-:W-:Y:S01]  /*42c0*/  @P3 FMUL.FTZ R198, R205, R156 ;  /* 0x0000009ccdc63220 */ /* 0x000fe20000410000 */
[----:B------:R-:W-:-:S02]  /*42d0*/  @P4 HADD2.F32 R211, -RZ, R117.H0_H0 ;  /* 0x20000075ffd34230 */ /* 0x000fc40000004100 */
[----:B------:R-:W-:Y:S01]  /*42e0*/  @P3 FMUL.FTZ R197, R207, R156 ;  /* 0x0000009ccfc53220 */ /* 0x000fe20000410000 */
[----:B------:R-:W-:Y:S01]  /*42f0*/  FMUL.FTZ R200, R200, UR13 ;  /* 0x0000000dc8c87c20 */ /* 0x000fe20008410000 */
[----:B------:R-:W-:Y:S01]  /*4300*/  LOP3.LUT P3, RZ, R191, 0xff0000, RZ, 0xc0, !PT ;  /* 0x00ff0000bfff7812 */ /* 0x000fe2000786c0ff */
[----:B------:R-:W-:Y:S01]  /*4310*/  FADD.FTZ R206, R167, -R206 ;  /* 0x800000cea7ce7221 */ /* 0x000fe20000010000 */
[----:B------:R-:W-:Y:S01]  /*4320*/  ISETP.GE.U32.AND.EX P2, PT, R191, 0x1000000, PT, P2 ;  /* 0x01000000bf00780c */ /* 0x000fe20003f46120 */
[-C--:B------:R-:W-:Y:S01]  /*4330*/  @P4 FMUL.FTZ R196, R211, R200.reuse ;  /* 0x000000c8d3c44220 */ /* 0x080fe20000410000 */
[----:B------:R-:W-:Y:S01]  /*4340*/  MOV R201, RZ ;  /* 0x000000ff00c97202 */ /* 0x000fe20000000f00 */
[----:B------:R-:W-:Y:S01]  /*4350*/  @P4 FMUL.FTZ R201, R209, R200 ;  /* 0x000000c8d1c94220 */ /* 0x000fe20000410000 */
[----:B------:R-:W-:Y:S01]  /*4360*/  LOP3.LUT P6, RZ, R190, 0xff000000, RZ, 0xc0, !PT ;  /* 0xff000000beff7812 */ /* 0x000fe200078cc0ff */
[----:B------:R-:W-:Y:S01]  /*4370*/  FADD.FTZ R200, R176, -R213 ;  /* 0x800000d5b0c87221 */ /* 0x000fe20000010000 */
[----:B------:R-:W-:Y:S01]  /*4380*/  LOP3.LUT P5, RZ, R191, 0xff, RZ, 0xc0, !PT ;  /* 0x000000ffbfff7812 */ /* 0x000fe200078ac0ff */
        /* <DEDUP_REMOVED lines=8> */
[----:B------:R-:W-:Y:S01]  /*4410*/  FMUL.FTZ R156, R175, R156 ;  /* 0x0000009caf9c7220 */ /* 0x000fe20000410000 */
[----:B------:R-:W-:Y:S02]  /*4420*/  @P2 HADD2.F32 R214, -RZ, R159.H1_H1 ;  /* 0x3000009fffd62230 */ /* 0x000fe40000004100 */
[C---:B------:R-:W-:Y:S01]  /*4430*/  FMUL.FTZ R204, R177.reuse, R204 ;  /* 0x000000ccb1cc7220 */ /* 0x040fe20000410000 */
[----:B------:R-:W-:Y:S01]  /*4440*/  FMUL.FTZ R212, R177, R210 ;  /* 0x000000d2b1d47220 */ /* 0x000fe20000410000 */
[C---:B------:R-:W-:Y:S01]  /*4450*/  FMUL.FTZ R159, R175.reuse, R202 ;  /* 0x000000caaf9f7220 */ /* 0x040fe20000410000 */
[----:B------:R-:W-:Y:S01]  /*4460*/  FMUL.FTZ R177, R175, R208 ;  /* 0x000000d0afb17220 */ /* 0x000fe20000410000 */
[----:B------:R-:W-:Y:S02]  /*4470*/  @P6 HADD2.F32 R200, -RZ, R157.H1_H1 ;  /* 0x3000009dffc86230 */ /* 0x000fe40000004100 */
[----:B------:R-:W-:Y:S01]  /*4480*/  FMUL.FTZ R203, R156, UR13 ;  /* 0x0000000d9ccb7c20 */ /* 0x000fe20008410000 */
[----:B------:R-:W-:-:S02]  /*4490*/  @P5 HADD2.F32 R208, -RZ, R118.H0_H0 ;  /* 0x20000076ffd05230 */ /* 0x000fc40000004100 */
[----:B------:R-:W-:Y:S01]  /*44a0*/  FMUL.FTZ R159, R159, UR13 ;  /* 0x0000000d9f9f7c20 */ /* 0x000fe20008410000 */
[--C-:B------:R-:W-:Y:S02]  /*44b0*/  @P4 HADD2.F32 R210, -RZ, R158.reuse.H1_H1 ;  /* 0x3000009effd24230 */ /* 0x100fe40000004100 */
[----:B------:R-:W-:Y:S01]  /*44c0*/  FMUL.FTZ R177, R177, UR13 ;  /* 0x0000000db1b17c20 */ /* 0x000fe20008410000 */
[----:B------:R-:W-:Y:S02]  /*44d0*/  @P5 HADD2.F32 R206, -RZ, R158.H0_H0 ;  /* 0x2000009effce5230 */ /* 0x000fe40000004100 */
[----:B------:R-:W-:Y:S02]  /*44e0*/  HFMA2 R158, -RZ, RZ, 0, 0 ;  /* 0x00000000ff9e7431 */ /* 0x000fe400000001ff */
[C---:B------:R-:W-:Y:S01]  /*44f0*/  FMUL.FTZ R202, R175.reuse, R204 ;  /* 0x000000ccafca7220 */ /* 0x040fe20000410000 */
[----:B------:R-:W-:Y:S01]  /*4500*/  CS2R R156, SRZ ;  /* 0x00000000009c7805 */ /* 0x000fe2000001ff00 */
[----:B------:R-:W-:Y:S01]  /*4510*/  FMUL.FTZ R205, R175, R212 ;  /* 0x000000d4afcd7220 */ /* 0x000fe20000410000 */
[----:B------:R-:W-:Y:S01]  /*4520*/  @P6 FMUL.FTZ R158, R200, R203 ;  /* 0x000000cbc89e6220 */ /* 0x000fe20000410000 */
[----:B------:R-:W-:-:S02]  /*4530*/  @P6 HADD2.F32 R204, -RZ, R117.H1_H1 ;  /* 0x30000075ffcc6230 */ /* 0x000fc40000004100 */
[----:B------:R-:W-:Y:S02]  /*4540*/  HFMA2 R200, -RZ, RZ, 0, 0 ;  /* 0x00000000ffc87431 */ /* 0x000fe400000001ff */
[----:B------:R-:W-:Y:S01]  /*4550*/  @P5 FMUL.FTZ R156, R208, R159 ;  /* 0x0000009fd09c5220 */ /* 0x000fe20000410000 */
[----:B------:R-:W-:Y:S01]  /*4560*/  @P4 FMUL.FTZ R200, R210, R177 ;  /* 0x000000b1d2c84220 */ /* 0x000fe20000410000 */
[----:B------:R-:W-:Y:S01]  /*4570*/  @P4 HADD2.F32 R208, -RZ, R118.H1_H1 ;  /* 0x30000076ffd04230 */ /* 0x000fe20000004100 */
[----:B------:R-:W-:Y:S01]  /*4580*/  MOV R175, RZ ;  /* 0x000000ff00af7202 */ /* 0x000fe20000000f00 */
[--C-:B------:R-:W-:Y:S02]  /*4590*/  @P3 HADD2.F32 R211, -RZ, R119.reuse.H0_H0 ;  /* 0x20000077ffd33230 */ /* 0x100fe40000004100 */
[----:B------:R-:W-:Y:S01]  /*45a0*/  FMUL.FTZ R202, R202, UR13 ;  /* 0x0000000dcaca7c20 */ /* 0x000fe20008410000 */
[----:B------:R-:W-:Y:S02]  /*45b0*/  @P2 HADD2.F32 R210, -RZ, R119.H1_H1 ;  /* 0x30000077ffd22230 */ /* 0x000fe40000004100 */
[----:B------:R-:W-:Y:S01]  /*45c0*/  FMUL.FTZ R205, R205, UR13 ;  /* 0x0000000dcdcd7c20 */ /* 0x000fe20008410000 */
[----:B------:R-:W-:Y:S01]  /*45d0*/  @P6 FMUL.FTZ R157, R204, R203 ;  /* 0x000000cbcc9d6220 */ /* 0x000fe20000410000 */
[----:B------:R-:W-:Y:S01]  /*45e0*/  @P5 FMUL.FTZ R175, R206, R159 ;  /* 0x0000009fceaf5220 */ /* 0x000fe20000410000 */
[----:B------:R-:W-:-:S02]  /*45f0*/  MOV R203, RZ ;  /* 0x000000ff00cb7202 */ /* 0x000fc40000000f00 */
[----:B------:R-:W-:Y:S01]  /*4600*/  CS2R R206, SRZ ;  /* 0x0000000000ce7805 */ /* 0x000fe2000001ff00 */
[----:B------:R-:W-:Y:S01]  /*4610*/  HFMA2 R159, -RZ, RZ, 0, 0 ;  /* 0x00000000ff9f7431 */ /* 0x000fe200000001ff */
[----:B------:R-:W-:Y:S01]  /*4620*/  MOV R204, RZ ;  /* 0x000000ff00cc7202 */ /* 0x000fe20000000f00 */
[----:B------:R-:W-:Y:S01]  /*4630*/  @P4 FMUL.FTZ R203, R208, R177 ;  /* 0x000000b1d0cb4220 */ /* 0x000fe20000410000 */
        /* <DEDUP_REMOVED lines=16> */
.L_x_8950:
        /* <DEDUP_REMOVED lines=10> */
.L_x_8939:
        /* <DEDUP_REMOVED lines=9> */
[C---:B------:R-:W-:Y:S01]  /*4870*/  LOP3.LUT P1, RZ, R194.reuse, 0xff, RZ, 0xc0, !PT ;  /* 0x000000ffc2ff7812 */ /* 0x040fe2000782c0ff */
[----:B------:R-:W-:Y:S01]  /*4880*/  HFMA2 R201, -RZ, RZ, 0, 0 ;  /* 0x00000000ffc97431 */ /* 0x000fe200000001ff */
[----:B------:R-:W-:Y:S01]  /*4890*/  LOP3.LUT P2, RZ, R194, 0xff00, RZ, 0xc0, !PT ;  /* 0x0000ff00c2ff7812 */ /* 0x000fe2000784c0ff */
[----:B------:R-:W-:Y:S01]  /*48a0*/  FADD.FTZ R196, R187, -R196 ;  /* 0x800000c4bbc47221 */ /* 0x000fe20000010000 */
[----:B------:R-:W-:Y:S01]  /*48b0*/  FFMA.FTZ R204, R10, R188, R197 ;  /* 0x000000bc0acc7223 */ /* 0x000fe200000100c5 */
[----:B------:R-:W-:Y:S01]  /*48c0*/  LOP3.LUT P5, RZ, R194, 0xff0000, RZ, 0xc0, !PT ;  /* 0x00ff0000c2ff7812 */ /* 0x000fe200078ac0ff */
[----:B------:R-:W-:Y:S02]  /*48d0*/  HFMA2 R212, -RZ, RZ, 0, 0 ;  /* 0x00000000ffd47431 */ /* 0x000fe400000001ff */
[----:B------:R-:W-:Y:S01]  /*48e0*/  FFMA.FTZ R196, R177, R196, R40 ;  /* 0x000000c4b1c47223 */ /* 0x000fe20000010028 */
[----:B------:R-:W-:Y:S01]  /*48f0*/  FADD.FTZ R206, R9, -R204 ;  /* 0x800000cc09ce7221 */ /* 0x000fe20000010000 */
[----:B------:R-:W-:-:S02]  /*4900*/  LOP3.LUT P6, RZ, R195, 0xff, RZ, 0xc0, !PT ;  /* 0x000000ffc3ff7812 */ /* 0x000fc400078cc0ff */
[----:B------:R-:W-:Y:S01]  /*4910*/  FMUL.FTZ R198, R196, R175 ;  /* 0x000000afc4c67220 */ /* 0x000fe20000410000 */
[----:B------:R-:W-:Y:S01]  /*4920*/  MOV R196, RZ ;  /* 0x000000ff00c47202 */ /* 0x000fe20000000f00 */
[----:B------:R-:W-:Y:S02]  /*4930*/  @P1 HADD2.F32 R203, -RZ, R132.H0_H0 ;  /* 0x20000084ffcb1230 */ /* 0x000fe40000004100 */
[----:B------:R-:W-:Y:S01]  /*4940*/  FMUL.FTZ R198, R198, UR13 ;  /* 0x0000000dc6c67c20 */ /* 0x000fe20008410000 */
[--C-:B-----5:R-:W-:Y:S02]  /*4950*/  @P1 HADD2.F32 R199, -RZ, R156.reuse.H0_H0 ;  /* 0x2000009cffc71230 */ /* 0x120fe40000004100 */
[----:B------:R-:W-:Y:S02]  /*4960*/  @P2 HADD2.F32 R156, -RZ, R156.H1_H1 ;  /* 0x3000009cff9c2230 */ /* 0x000fe40000004100 */
[----:B------:R-:W-:Y:S01]  /*4970*/  @P1 FMUL.FTZ R196, R203, R198 ;  /* 0x000000c6cbc41220 */ /* 0x000fe20000410000 */
[-CC-:B------:R-:W-:Y:S01]  /*4980*/  FFMA.FTZ R203, R7, R188.reuse, R197.reuse ;  /* 0x000000bc07cb7223 */ /* 0x180fe200000100c5 */
[----:B------:R-:W-:Y:S01]  /*4990*/  @P1 FMUL.FTZ R201, R198, R199 ;  /* 0x000000c7c6c91220 */ /* 0x000fe20000410000 */
[----:B------:R-:W-:Y:S01]  /*49a0*/  FFMA.FTZ R199, R186, R188, R197 ;  /* 0x000000bcbac77223 */ /* 0x000fe200000100c5 */
[----:B------:R-:W-:Y:S01]  /*49b0*/  LOP3.LUT P1, RZ, R194, 0xff000000, RZ, 0xc0, !PT ;  /* 0xff000000c2ff7812 */ /* 0x000fe2000782c0ff */
[----:B------:R-:W-:Y:S01]  /*49c0*/  FADD.FTZ R205, R8, -R203 ;  /* 0x800000cb08cd7221 */ /* 0x000fe20000010000 */
[----:B------:R-:W-:-:S02]  /*49d0*/  @P2 HADD2.F32 R204, -RZ, R132.H1_H1 ;  /* 0x30000084ffcc2230 */ /* 0x000fc40000004100 */
[----:B------:R-:W-:Y:S01]  /*49e0*/  FADD.FTZ R200, R184, -R199 ;  /* 0x800000c7b8c87221 */ /* 0x000fe20000010000 */
[----:B------:R-:W-:Y:S01]  /*49f0*/  CS2R R198, SRZ ;  /* 0x0000000000c67805 */ /* 0x000fe2000001ff00 */
[C---:B------:R-:W-:Y:S01]  /*4a00*/  FFMA.FTZ R202, R177.reuse, R205, R42 ;  /* 0x000000cdb1ca7223 */ /* 0x040fe2000001002a */
[----:B------:R-:W-:Y:S02]  /*4a10*/  HFMA2 R203, -RZ, RZ, 0, 0 ;  /* 0x00000000ffcb7431 */ /* 0x000fe400000001ff */
[----:B------:R-:W-:Y:S01]  /*4a20*/  FFMA.FTZ R200, R177, R200, R41 ;  /* 0x000000c8b1c87223 */ /* 0x000fe20000010029 */
[----:B------:R-:W-:Y:S02]  /*4a30*/  @P6 HADD2.F32 R210, -RZ, R134.H0_H0 ;  /* 0x20000086ffd26230 */ /* 0x000fe40000004100 */
[-C--:B------:R-:W-:Y:S01]  /*4a40*/  FMUL.FTZ R202, R202, R175.reuse ;  /* 0x000000afcaca7220 */ /* 0x080fe20000410000 */
[----:B------:R-:W-:Y:S01]  /*4a50*/  FADD.FTZ R64, R64, R201 ;  /* 0x000000c940407221 */ /* 0x000fe20000010000 */
[----:B------:R-:W-:-:S02]  /*4a60*/  FMUL.FTZ R200, R200, R175 ;  /* 0x000000afc8c87220 */ /* 0x000fc40000410000 */
[----:B------:R-:W-:Y:S01]  /*4a70*/  FMUL.FTZ R207, R202, UR13 ;  /* 0x0000000dcacf7c20 */ /* 0x000fe20008410000 */
[----:B------:R-:W-:Y:S01]  /*4a80*/  FFMA.FTZ R202, R177, R206, R43 ;  /* 0x000000ceb1ca7223 */ /* 0x000fe2000001002b */
[----:B------:R-:W-:Y:S01]  /*4a90*/  FMUL.FTZ R205, R200, UR13 ;  /* 0x0000000dc8cd7c20 */ /* 0x000fe20008410000 */
[----:B------:R-:W-:Y:S02]  /*4aa0*/  @P5 HADD2.F32 R200, -RZ, R157.H0_H0 ;  /* 0x2000009dffc85230 */ /* 0x000fe40000004100 */
[----:B------:R-:W-:Y:S01]  /*4ab0*/  FMUL.FTZ R202, R202, R175 ;  /* 0x000000afcaca7220 */ /* 0x000fe20000410000 */
[----:B------:R-:W-:Y:S01]  /*4ac0*/  @P2 FMUL.FTZ R198, R205, R156 ;  /* 0x0000009ccdc62220 */ /* 0x000fe20000410000 */
[----:B------:R-:W-:Y:S01]  /*4ad0*/  @P2 FMUL.FTZ R199, R204, R205 ;  /* 0x000000cdccc72220 */ /* 0x000fe20000410000 */
[----:B------:R-:W-:Y:S02]  /*4ae0*/  @P5 HADD2.F32 R206, -RZ, R133.H0_H0 ;  /* 0x20000085ffce5230 */ /* 0x000fe40000004100 */
[----:B------:R-:W-:Y:S01]  /*4af0*/  FMUL.FTZ R205, R202, UR13 ;  /* 0x0000000dcacd7c20 */ /* 0x000fe20008410000 */
[----:B------:R-:W-:Y:S01]  /*4b00*/  @P1 HADD2.F32 R204, -RZ, R157.H1_H1 ;  /* 0x3000009dffcc1230 */ /* 0x000fe20000004100 */
[----:B------:R-:W-:Y:S01]  /*4b10*/  CS2R R156, SRZ ;  /* 0x00000000009c7805 */ /* 0x000fe2000001ff00 */
[----:B------:R-:W-:-:S02]  /*4b20*/  @P1 HADD2.F32 R202, -RZ, R133.H1_H1 ;  /* 0x30000085ffca1230 */ /* 0x000fc40000004100 */
[----:B------:R-:W-:Y:S01]  /*4b30*/  @P5 FMUL.FTZ R203, R207, R200 ;  /* 0x000000c8cfcb5220 */ /* 0x000fe20000410000 */
[----:B------:R-:W-:Y:S01]  /*4b40*/  @P5 FMUL.FTZ R156, R206, R207 ;  /* 0x000000cfce9c5220 */ /* 0x000fe20000410000 */
[----:B------:R-:W-:Y:S01]  /*4b50*/  MOV R200, RZ ;  /* 0x000000ff00c87202 */ /* 0x000fe20000000f00 */
[----:B------:R-:W-:Y:S01]  /*4b60*/  @P1 FMUL.FTZ R200, R205, R204 ;  /* 0x000000cccdc81220 */ /* 0x000fe20000410000 */
[----:B------:R-:W-:Y:S01]  /*4b70*/  LOP3.LUT P5, RZ, R195, 0xff00, RZ, 0xc0, !PT ;  /* 0x0000ff00c3ff7812 */ /* 0x000fe200078ac0ff */
[----:B------:R-:W-:Y:S01]  /*4b80*/  @P1 FMUL.FTZ R157, R202, R205 ;  /* 0x000000cdca9d1220 */ /* 0x000fe20000410000 */
[-CC-:B------:R-:W-:Y:S01]  /*4b90*/  FFMA.FTZ R205, R11, R188.reuse, R197.reuse ;  /* 0x000000bc0bcd7223 */ /* 0x180fe200000100c5 */
[----:B------:R-:W-:Y:S01]  /*4ba0*/  FFMA.FTZ R204, R14, R188, R197 ;  /* 0x000000bc0ecc7223 */ /* 0x000fe200000100c5 */
[----:B------:R-:W-:Y:S01]  /*4bb0*/  ISETP.GE.U32.AND P1, PT, R194, RZ, PT ;  /* 0x000000ffc200720c */ /* 0x000fe20003f26070 */
[----:B------:R-:W-:Y:S01]  /*4bc0*/  FADD.FTZ R65, R65, R198 ;  /* 0x000000c641417221 */ /* 0x000fe20000010000 */
[----:B------:R-:W-:Y:S01]  /*4bd0*/  FADD.FTZ R202, R12, -R205 ;  /* 0x800000cd0cca7221 */ /* 0x000fe20000010000 */
[----:B------:R-:W-:Y:S01]  /*4be0*/  FADD.FTZ R208, R13, -R204 ;  /* 0x800000cc0dd07221 */ /* 0x000fe20000010000 */
[----:B------:R-:W-:-:S02]  /*4bf0*/  @P6 HADD2.F32 R204, -RZ, R158.H0_H0 ;  /* 0x2000009effcc6230 */ /* 0x000fc40000004100 */
[----:B------:R-:W-:Y:S02]  /*4c00*/  HFMA2 R205, -RZ, RZ, 0, 0 ;  /* 0x00000000ffcd7431 */ /* 0x000fe400000001ff */
[C---:B------:R-:W-:Y:S01]  /*4c10*/  FFMA.FTZ R202, R177.reuse, R202, R36 ;  /* 0x000000cab1ca7223 */ /* 0x040fe20000010024 */
[----:B------:R-:W-:Y:S01]  /*4c20*/  MOV R206, RZ ;  /* 0x000000ff00ce7202 */ /* 0x000fe20000000f00 */
[----:B------:R-:W-:Y:S01]  /*4c30*/  FADD.FTZ R66, R66, R203 ;  /* 0x000000cb42427221 */ /* 0x000fe20000010000 */
[----:B------:R-:W-:Y:S02]  /*4c40*/  @P5 HADD2.F32 R207, -RZ, R158.H1_H1 ;  /* 0x3000009effcf5230 */ /* 0x000fe40000004100 */
[----:B------:R-:W-:Y:S01]  /*4c50*/  FFMA.FTZ R158, R177, R208, R37 ;  /* 0x000000d0b19e7223 */ /* 0x000fe20000010025 */
[----:B------:R-:W-:Y:S01]  /*4c60*/  FMUL.FTZ R202, R202, R175 ;  /* 0x000000afcaca7220 */ /* 0x000fe20000410000 */
[----:B------:R-:W-:Y:S01]  /*4c70*/  LOP3.LUT P2, RZ, R195, 0xff0000, RZ, 0xc0, !PT ;  /* 0x00ff0000c3ff7812 */ /* 0x000fe2000784c0ff */
[----:B------:R-:W-:-:S02]  /*4c80*/  @P5 HADD2.F32 R215, -RZ, R134.H1_H1 ;  /* 0x30000086ffd75230 */ /* 0x000fc40000004100 */
[----:B------:R-:W-:Y:S01]  /*4c90*/  FMUL.FTZ R158, R158, R175 ;  /* 0x000000af9e9e7220 */ /* 0x000fe20000410000 */
[----:B------:R-:W-:Y:S01]  /*4ca0*/  FMUL.FTZ R211, R202, UR13 ;  /* 0x0000000dcad37c20 */ /* 0x000fe20008410000 */
[----:B------:R-:W-:Y:S01]  /*4cb0*/  ISETP.GE.U32.AND.EX P1, PT, R195, 0x1000000, PT, P1 ;  /* 0x01000000c300780c */ /* 0x000fe20003f26110 */
[----:B------:R-:W-:Y:S02]  /*4cc0*/  HFMA2 R202, -RZ, RZ, 0, 0 ;  /* 0x00000000ffca7431 */ /* 0x000fe400000001ff */
[----:B------:R-:W-:Y:S01]  /*4cd0*/  FMUL.FTZ R214, R158, UR13 ;  /* 0x0000000d9ed67c20 */ /* 0x000fe20008410000 */
[----:B------:R-:W-:Y:S01]  /*4ce0*/  @P6 FMUL.FTZ R205, R211, R204 ;  /* 0x000000ccd3cd6220 */ /* 0x000fe20000410000 */
[----:B------:R-:W-:Y:S01]  /*4cf0*/  @P6 FMUL.FTZ R206, R210, R211 ;  /* 0x000000d3d2ce6220 */ /* 0x000fe20000410000 */
[-CC-:B------:R-:W-:Y:S01]  /*4d00*/  FFMA.FTZ R158, R17, R188.reuse, R197.reuse ;  /* 0x000000bc119e7223 */ /* 0x180fe200000100c5 */
[----:B------:R-:W-:Y:S01]  /*4d10*/  FFMA.FTZ R211, R18, R188, R197 ;  /* 0x000000bc12d37223 */ /* 0x000fe200000100c5 */
[----:B------:R-:W-:Y:S01]  /*4d20*/  @P5 FMUL.FTZ R202, R214, R207 ;  /* 0x000000cfd6ca5220 */ /* 0x000fe20000410000 */
[----:B------:R-:W-:Y:S01]  /*4d30*/  MOV R207, RZ ;  /* 0x000000ff00cf7202 */ /* 0x000fe20000000f00 */
[----:B------:R-:W-:Y:S01]  /*4d40*/  FADD.FTZ R158, R15, -R158 ;  /* 0x8000009e0f9e7221 */ /* 0x000fe20000010000 */
[----:B------:R-:W-:Y:S01]  /*4d50*/  FADD.FTZ R210, R16, -R211 ;  /* 0x800000d310d27221 */ /* 0x000fe20000010000 */
[----:B------:R-:W-:Y:S01]  /*4d60*/  @P2 HADD2.F32 R208, -RZ, R159.H0_H0 ;  /* 0x2000009fffd02230 */ /* 0x000fe20000004100 */
[----:B------:R-:W-:Y:S01]  /*4d70*/  MOV R204, RZ ;  /* 0x000000ff00cc7202 */ /* 0x000fe20000000f00 */
[C---:B------:R-:W-:Y:S01]  /*4d80*/  FFMA.FTZ R158, R177.reuse, R158, R38 ;  /* 0x0000009eb19e7223 */ /* 0x040fe20000010026 */
[----:B------:R-:W-:Y:S01]  /*4d90*/  FFMA.FTZ R210, R177, R210, R39 ;  /* 0x000000d2b1d27223 */ /* 0x000fe20000010027 */
[--C-:B------:R-:W-:Y:S01]  /*4da0*/  @P2 HADD2.F32 R216, -RZ, R135.reuse.H0_H0 ;  /* 0x20000087ffd82230 */ /* 0x100fe20000004100 */
[----:B------:R-:W-:Y:S01]  /*4db0*/  MOV R211, RZ ;  /* 0x000000ff00d37202 */ /* 0x000fe20000000f00 */
[-C--:B------:R-:W-:Y:S01]  /*4dc0*/  FMUL.FTZ R158, R158, R175.reuse ;  /* 0x000000af9e9e7220 */ /* 0x080fe20000410000 */
[----:B------:R-:W-:Y:S01]  /*4dd0*/  FMUL.FTZ R210, R210, R175 ;  /* 0x000000afd2d27220 */ /* 0x000fe20000410000 */
[----:B------:R-:W-:-:S02]  /*4de0*/  @P1 HADD2.F32 R217, -RZ, R135.H1_H1 ;  /* 0x30000087ffd91230 */ /* 0x000fc40000004100 */
[----:B------:R-:W-:Y:S01]  /*4df0*/  @P5 FMUL.FTZ R207, R215, R214 ;  /* 0x000000d6d7cf5220 */ /* 0x000fe20000410000 */
[----:B------:R-:W-:Y:S02]  /*4e00*/  @P1 HADD2.F32 R209, -RZ, R159.H1_H1 ;  /* 0x3000009fffd11230 */ /* 0x000fe40000004100 */
[----:B------:R-:W-:Y:S01]  /*4e10*/  FMUL.FTZ R213, R158, UR13 ;  /* 0x0000000d9ed57c20 */ /* 0x000fe20008410000 */
[----:B------:R-:W-:Y:S01]  /*4e20*/  FMUL.FTZ R210, R210, UR13 ;  /* 0x0000000dd2d27c20 */ /* 0x000fe20008410000 */
[----:B------:R-:W-:Y:S01]  /*4e30*/  HFMA2 R159, -RZ, RZ, 0, 0 ;  /* 0x00000000ff9f7431 */ /* 0x000fe200000001ff */
[----:B------:R-:W-:Y:S01]  /*4e40*/  F2FP.F16.F32.PACK_AB R157, R157, R156 ;  /* 0x0000009c9d9d723e */ /* 0x000fe200000000ff */
        /* <DEDUP_REMOVED lines=9> */
[----:B------:R-:W-:-:S02]  /*4ee0*/  F2FP.F16.F32.PACK_AB R159, R211, R204 ;  /* 0x000000ccd39f723e */ /* 0x000fc400000000ff */
[----:B------:R-:W-:Y:S02]  /*4ef0*/  F2FP.F16.F32.PACK_AB R158, R207, R206 ;  /* 0x000000cecf9e723e */ /* 0x000fe400000000ff */
[----:B------:R-:W-:Y:S01]  /*4f00*/  F2FP.F16.F32.PACK_AB R156, R199, R196 ;  /* 0x000000c4c79c723e */ /* 0x000fe200000000ff */
[----:B------:R-:W-:Y:S06]  /*4f10*/  BRA `(.L_x_8954) ;  /* 0x0000000400a47947 */ /* 0x000fec0003800000 */
.L_x_8953:
[-CC-:B------:R-:W-:Y:S01]  /*4f20*/  FFMA.FTZ R148, R189, R188.reuse, R197.reuse ;  /* 0x000000bcbd947223 */ /* 0x180fe200000100c5 */
[C---:B------:R-:W-:Y:S01]  /*4f30*/  LOP3.LUT P1, RZ, R194.reuse, 0xff, RZ, 0xc0, !PT ;  /* 0x000000ffc2ff7812 */ /* 0x040fe2000782c0ff */
[----:B------:R-:W-:Y:S01]  /*4f40*/  HFMA2 R201, -RZ, RZ, 0, 0 ;  /* 0x00000000ffc97431 */ /* 0x000fe200000001ff */
[----:B------:R-:W-:Y:S01]  /*4f50*/  MOV R196, RZ ;  /* 0x000000ff00c47202 */ /* 0x000fe20000000f00 */
[----:B------:R-:W-:Y:S01]  /*4f60*/  FADD.FTZ R148, R187, -R148 ;  /* 0x80000094bb947221 */ /* 0x000fe20000010000 */
[C---:B------:R-:W-:Y:S01]  /*4f70*/  LOP3.LUT P2, RZ, R194.reuse, 0xff00, RZ, 0xc0, !PT ;  /* 0x0000ff00c2ff7812 */ /* 0x040fe2000784c0ff */
[----:B------:R-:W-:Y:S01]  /*4f80*/  FFMA.FTZ R151, R7, R188, R197 ;  /* 0x000000bc07977223 */ /* 0x000fe200000100c5 */
[----:B------:R-:W-:Y:S01]  /*4f90*/  LOP3.LUT P5, RZ, R194, 0xff0000, RZ, 0xc0, !PT ;  /* 0x00ff0000c2ff7812 */ /* 0x000fe200078ac0ff */
[----:B------:R-:W-:Y:S01]  /*4fa0*/  FFMA.FTZ R148, R177, R148, R40 ;  /* 0x00000094b1947223 */ /* 0x000fe20000010028 */
[----:B------:R-:W-:Y:S01]  /*4fb0*/  CS2R R198, SRZ ;  /* 0x0000000000c67805 */ /* 0x000fe2000001ff00 */
[----:B------:R-:W-:Y:S01]  /*4fc0*/  FADD.FTZ R151, R8, -R151 ;  /* 0x8000009708977221 */ /* 0x000fe20000010000 */
[----:B------:R-:W-:-:S02]  /*4fd0*/  HFMA2 R203, -RZ, RZ, 0, 0 ;  /* 0x00000000ffcb7431 */ /* 0x000fc400000001ff */
[----:B------:R-:W-:Y:S01]  /*4fe0*/  FMUL.FTZ R149, R148, R175 ;  /* 0x000000af94957220 */ /* 0x000fe20000410000 */
[----:B------:R-:W-:Y:S01]  /*4ff0*/  LOP3.LUT P6, RZ, R195, 0xff, RZ, 0xc0, !PT ;  /* 0x000000ffc3ff7812 */ /* 0x000fe200078cc0ff */
[----:B-----5:R-:W-:Y:S02]  /*5000*/  @P1 HADD2.F32 R150, -RZ, R156.H0_H0 ;  /* 0x2000009cff961230 */ /* 0x020fe40000004100 */
[----:B------:R-:W-:Y:S02]  /*5010*/  HFMA2 R210, -RZ, RZ, 0, 0 ;  /* 0x00000000ffd27431 */ /* 0x000fe400000001ff */
[----:B------:R-:W-:Y:S02]  /*5020*/  @P1 HADD2.F32 R152, -RZ, R132.H0_H0 ;  /* 0x20000084ff981230 */ /* 0x000fe40000004100 */
[----:B------:R-:W-:Y:S01]  /*5030*/  FMUL.FTZ R149, R149, UR13 ;  /* 0x0000000d95957c20 */ /* 0x000fe20008410000 */
[----:B------:R-:W-:Y:S02]  /*5040*/  @P2 HADD2.F32 R156, -RZ, R156.H1_H1 ;  /* 0x3000009cff9c2230 */ /* 0x000fe40000004100 */
[----:B------:R-:W-:-:S02]  /*5050*/  @P2 HADD2.F32 R200, -RZ, R132.H1_H1 ;  /* 0x30000084ffc82230 */ /* 0x000fc40000004100 */
[-C--:B------:R-:W-:Y:S01]  /*5060*/  @P1 FMUL.FTZ R201, R150, R149.reuse ;  /* 0x0000009596c91220 */ /* 0x080fe20000410000 */
[----:B------:R-:W-:Y:S01]  /*5070*/  @P1 FMUL.FTZ R196, R152, R149 ;  /* 0x0000009598c41220 */ /* 0x000fe20000410000 */
[-CC-:B------:R-:W-:Y:S01]  /*5080*/  FFMA.FTZ R149, R186, R188.reuse, R197.reuse ;  /* 0x000000bcba957223 */ /* 0x180fe200000100c5 */
[----:B------:R-:W-:Y:S01]  /*5090*/  FFMA.FTZ R152, R10, R188, R197 ;  /* 0x000000bc0a987223 */ /* 0x000fe200000100c5 */
[----:B------:R-:W-:Y:S01]  /*50a0*/  LOP3.LUT P1, RZ, R194, 0xff000000, RZ, 0xc0, !PT ;  /* 0xff000000c2ff7812 */ /* 0x000fe2000782c0ff */
[----:B------:R-:W-:Y:S02]  /*50b0*/  @P5 HADD2.F32 R155, -RZ, R157.H0_H0 ;  /* 0x2000009dff9b5230 */ /* 0x000fe40000004100 */
[----:B------:R-:W-:Y:S01]  /*50c0*/  FADD.FTZ R150, R184, -R149 ;  /* 0x80000095b8967221 */ /* 0x000fe20000010000 */
[----:B------:R-:W-:Y:S01]  /*50d0*/  FADD.FTZ R202, R9, -R152 ;  /* 0x8000009809ca7221 */ /* 0x000fe20000010000 */
[----:B------:R-:W-:Y:S02]  /*50e0*/  @P6 HADD2.F32 R207, -RZ, R158.H0_H0 ;  /* 0x2000009effcf6230 */ /* 0x000fe40000004100 */
[----:B------:R-:W-:Y:S01]  /*50f0*/  FADD.FTZ R64, R64, R201 ;  /* 0x000000c940407221 */ /* 0x000fe20000010000 */
[C---:B------:R-:W-:Y:S01]  /*5100*/  FFMA.FTZ R149, R177.reuse, R150, R41 ;  /* 0x00000096b1957223 */ /* 0x040fe20000010029 */
[----:B------:R-:W-:Y:S01]  /*5110*/  FFMA.FTZ R150, R177, R151, R42 ;  /* 0x00000097b1967223 */ /* 0x000fe2000001002a */
[----:B------:R-:W-:-:S02]  /*5120*/  @P6 HADD2.F32 R209, -RZ, R134.H0_H0 ;  /* 0x20000086ffd16230 */ /* 0x000fc40000004100 */
[-C--:B------:R-:W-:Y:S01]  /*5130*/  FMUL.FTZ R151, R149, R175.reuse ;  /* 0x000000af95977220 */ /* 0x080fe20000410000 */
[----:B------:R-:W-:Y:S01]  /*5140*/  FMUL.FTZ R152, R150, R175 ;  /* 0x000000af96987220 */ /* 0x000fe20000410000 */
[--C-:B------:R-:W-:Y:S02]  /*5150*/  @P1 HADD2.F32 R205, -RZ, R133.reuse.H1_H1 ;  /* 0x30000085ffcd1230 */ /* 0x100fe40000004100 */
[----:B------:R-:W-:Y:S01]  /*5160*/  FMUL.FTZ R153, R151, UR13 ;  /* 0x0000000d97997c20 */ /* 0x000fe20008410000 */
[----:B------:R-:W-:Y:S01]  /*5170*/  FFMA.FTZ R151, R177, R202, R43 ;  /* 0x000000cab1977223 */ /* 0x000fe2000001002b */
[----:B------:R-:W-:Y:S01]  /*5180*/  FMUL.FTZ R154, R152, UR13 ;  /* 0x0000000d989a7c20 */ /* 0x000fe20008410000 */
[----:B------:R-:W-:Y:S02]  /*5190*/  HFMA2 R202, -RZ, RZ, 0, 0 ;  /* 0x00000000ffca7431 */ /* 0x000fe400000001ff */
[-C--:B------:R-:W-:Y:S01]  /*51a0*/  @P2 FMUL.FTZ R198, R156, R153.reuse ;  /* 0x000000999cc62220 */ /* 0x080fe20000410000 */
[----:B------:R-:W-:Y:S01]  /*51b0*/  @P2 FMUL.FTZ R199, R200, R153 ;  /* 0x00000099c8c72220 */ /* 0x000fe20000410000 */
[----:B------:R-:W-:Y:S01]  /*51c0*/  FMUL.FTZ R152, R151, R175 ;  /* 0x000000af97987220 */ /* 0x000fe20000410000 */
[----:B------:R-:W-:-:S02]  /*51d0*/  @P5 HADD2.F32 R153, -RZ, R133.H0_H0 ;  /* 0x20000085ff995230 */ /* 0x000fc40000004100 */
[-C--:B------:R-:W-:Y:S01]  /*51e0*/  @P5 FMUL.FTZ R203, R155, R154.reuse ;  /* 0x0000009a9bcb5220 */ /* 0x080fe20000410000 */
[----:B------:R-:W-:Y:S01]  /*51f0*/  @P1 HADD2.F32 R155, -RZ, R157.H1_H1 ;  /* 0x3000009dff9b1230 */ /* 0x000fe20000004100 */
[----:B------:R-:W-:Y:S01]  /*5200*/  CS2R R156, SRZ ;  /* 0x00000000009c7805 */ /* 0x000fe2000001ff00 */
[----:B------:R-:W-:Y:S01]  /*5210*/  FMUL.FTZ R152, R152, UR13 ;  /* 0x0000000d98987c20 */ /* 0x000fe20008410000 */
[----:B------:R-:W-:Y:S01]  /*5220*/  @P5 FMUL.FTZ R156, R153, R154 ;  /* 0x0000009a999c5220 */ /* 0x000fe20000410000 */
[--C-:B------:R-:W-:Y:S01]  /*5230*/  FFMA.FTZ R153, R11, R188, R197.reuse ;  /* 0x000000bc0b997223 */ /* 0x100fe200000100c5 */
[----:B------:R-:W-:Y:S01]  /*5240*/  MOV R200, RZ ;  /* 0x000000ff00c87202 */ /* 0x000fe20000000f00 */
[-C--:B------:R-:W-:Y:S01]  /*5250*/  @P1 FMUL.FTZ R200, R155, R152.reuse ;  /* 0x000000989bc81220 */ /* 0x080fe20000410000 */
[----:B------:R-:W-:Y:S01]  /*5260*/  @P1 FMUL.FTZ R157, R205, R152 ;  /* 0x00000098cd9d1220 */ /* 0x000fe20000410000 */
[----:B------:R-:W-:Y:S01]  /*5270*/  FFMA.FTZ R152, R14, R188, R197 ;  /* 0x000000bc0e987223 */ /* 0x000fe200000100c5 */
[----:B------:R-:W-:Y:S01]  /*5280*/  FADD.FTZ R153, R12, -R153 ;  /* 0x800000990c997221 */ /* 0x000fe20000010000 */
[----:B------:R-:W-:-:S02]  /*5290*/  LOP3.LUT P5, RZ, R195, 0xff00, RZ, 0xc0, !PT ;  /* 0x0000ff00c3ff7812 */ /* 0x000fc400078ac0ff */
[----:B------:R-:W-:Y:S01]  /*52a0*/  CS2R R204, SRZ ;  /* 0x0000000000cc7805 */ /* 0x000fe2000001ff00 */
[----:B------:R-:W-:Y:S01]  /*52b0*/  FADD.FTZ R154, R13, -R152 ;  /* 0x800000980d9a7221 */ /* 0x000fe20000010000 */
[----:B------:R-:W-:Y:S01]  /*52c0*/  FFMA.FTZ R152, R177, R153, R36 ;  /* 0x00000099b1987223 */ /* 0x000fe20000010024 */
[----:B------:R-:W-:Y:S01]  /*52d0*/  ISETP.GE.U32.AND P1, PT, R194, RZ, PT ;  /* 0x000000ffc200720c */ /* 0x000fe20003f26070 */
[----:B------:R-:W-:Y:S01]  /*52e0*/  FADD.FTZ R65, R65, R198 ;  /* 0x000000c641417221 */ /* 0x000fe20000010000 */
[----:B------:R-:W-:Y:S01]  /*52f0*/  FFMA.FTZ R153, R177, R154, R37 ;  /* 0x0000009ab1997223 */ /* 0x000fe20000010025 */
[-C--:B------:R-:W-:Y:S01]  /*5300*/  FMUL.FTZ R154, R152, R175.reuse ;  /* 0x000000af989a7220 */ /* 0x080fe20000410000 */
[----:B------:R-:W-:Y:S01]  /*5310*/  LOP3.LUT P2, RZ, R195, 0xff0000, RZ, 0xc0, !PT ;  /* 0x00ff0000c3ff7812 */ /* 0x000fe2000784c0ff */
[----:B------:R-:W-:Y:S01]  /*5320*/  FADD.FTZ R66, R66, R203 ;  /* 0x000000cb42427221 */ /* 0x000fe20000010000 */
[----:B------:R-:W-:Y:S01]  /*5330*/  FMUL.FTZ R155, R153, R175 ;  /* 0x000000af999b7220 */ /* 0x000fe20000410000 */
[----:B------:R-:W-:Y:S01]  /*5340*/  FMUL.FTZ R154, R154, UR13 ;  /* 0x0000000d9a9a7c20 */ /* 0x000fe20008410000 */
[----:B------:R-:W-:Y:S01]  /*5350*/  ISETP.GE.U32.AND.EX P1, PT, R195, 0x1000000, PT, P1 ;  /* 0x01000000c300780c */ /* 0x000fe20003f26110 */
[----:B------:R-:W-:-:S02]  /*5360*/  @P5 HADD2.F32 R158, -RZ, R158.H1_H1 ;  /* 0x3000009eff9e5230 */ /* 0x000fc40000004100 */
[----:B------:R-:W-:Y:S01]  /*5370*/  FMUL.FTZ R211, R155, UR13 ;  /* 0x0000000d9bd37c20 */ /* 0x000fe20008410000 */
[-C--:B------:R-:W-:Y:S01]  /*5380*/  @P6 FMUL.FTZ R205, R207, R154.reuse ;  /* 0x0000009acfcd6220 */ /* 0x080fe20000410000 */
[----:B------:R-:W-:Y:S01]  /*5390*/  @P6 FMUL.FTZ R204, R209, R154 ;  /* 0x0000009ad1cc6220 */ /* 0x000fe20000410000 */
[-CC-:B------:R-:W-:Y:S01]  /*53a0*/  FFMA.FTZ R154, R17, R188.reuse, R197.reuse ;  /* 0x000000bc119a7223 */ /* 0x180fe200000100c5 */
[----:B------:R-:W-:Y:S01]  /*53b0*/  FFMA.FTZ R155, R18, R188, R197 ;  /* 0x000000bc129b7223 */ /* 0x000fe200000100c5 */
[----:B------:R-:W-:Y:S01]  /*53c0*/  @P5 FMUL.FTZ R202, R158, R211 ;  /* 0x000000d39eca5220 */ /* 0x000fe20000410000 */
[----:B------:R-:W-:Y:S02]  /*53d0*/  @P5 HADD2.F32 R212, -RZ, R134.H1_H1 ;  /* 0x30000086ffd45230 */ /* 0x000fe40000004100 */
[----:B------:R-:W-:Y:S01]  /*53e0*/  FADD.FTZ R154, R15, -R154 ;  /* 0x8000009a0f9a7221 */ /* 0x000fe20000010000 */
[----:B------:R-:W-:Y:S01]  /*53f0*/  FADD.FTZ R158, R16, -R155 ;  /* 0x8000009b109e7221 */ /* 0x000fe20000010000 */
[----:B------:R-:W-:Y:S01]  /*5400*/  @P2 HADD2.F32 R213, -RZ, R159.H0_H0 ;  /* 0x2000009fffd52230 */ /* 0x000fe20000004100 */
[----:B------:R-:W-:Y:S01]  /*5410*/  CS2R R206, SRZ ;  /* 0x0000000000ce7805 */ /* 0x000fe2000001ff00 */
        /* <DEDUP_REMOVED lines=11> */
[----:B------:R-:W-:Y:S01]  /*54d0*/  MOV R159, RZ ;  /* 0x000000ff009f7202 */ /* 0x000fe20000000f00 */
[----:B------:R-:W-:Y:S01]  /*54e0*/  FADD.FTZ R67, R67, R200 ;  /* 0x000000c843437221 */ /* 0x000fe20000010000 */
[-C--:B------:R-:W-:Y:S01]  /*54f0*/  @P2 FMUL.FTZ R159, R213, R158.reuse ;  /* 0x0000009ed59f2220 */ /* 0x080fe20000410000 */
[----:B------:R-:W-:Y:S01]  /*5500*/  @P2 FMUL.FTZ R206, R215, R158 ;  /* 0x0000009ed7ce2220 */ /* 0x000fe20000410000 */
[-C--:B------:R-:W-:Y:S01]  /*5510*/  @P1 FMUL.FTZ R209, R219, R208.reuse ;  /* 0x000000d0dbd11220 */ /* 0x080fe20000410000 */
        /* <DEDUP_REMOVED lines=8> */
[----:B------:R-:W-:-:S07]  /*55a0*/  F2FP.F16.F32.PACK_AB R156, R199, R196 ;  /* 0x000000c4c79c723e */ /* 0x000fce00000000ff */
.L_x_8954:
        /* <DEDUP_REMOVED lines=12> */
.L_x_8952:
[----:B------:R-:W-:Y:S05]  /*5670*/  BSYNC.RECONVERGENT B2 ;  /* 0x0000000000027941 */ /* 0x000fea0003800200 */
.L_x_8951:
        /* <DEDUP_REMOVED lines=8> */
[----:B------:R-:W-:Y:S01]  /*5700*/  FFMA.FTZ R149, R19, R188, R197 ;  /* 0x000000bc13957223 */ /* 0x000fe200000100c5 */
[----:B------:R-:W-:Y:S01]  /*5710*/  LOP3.LUT P2, RZ, R192, 0xff, RZ, 0xc0, !PT ;  /* 0x000000ffc0ff7812 */ /* 0x000fe2000784c0ff */
[----:B------:R-:W-:Y:S01]  /*5720*/  HFMA2 R201, -RZ, RZ, 0, 0 ;  /* 0x00000000ffc97431 */ /* 0x000fe200000001ff */
[----:B------:R-:W-:Y:S01]  /*5730*/  MOV R196, RZ ;  /* 0x000000ff00c47202 */ /* 0x000fe20000000f00 */
[----:B------:R-:W-:Y:S01]  /*5740*/  FADD.FTZ R149, R20, -R149 ;  /* 0x8000009514957221 */ /* 0x000fe20000010000 */
[C---:B------:R-:W-:Y:S01]  /*5750*/  LOP3.LUT P5, RZ, R192.reuse, 0xff0000, RZ, 0xc0, !PT ;  /* 0x00ff0000c0ff7812 */ /* 0x040fe200078ac0ff */
[----:B------:R-:W-:Y:S01]  /*5760*/  HFMA2 R203, -RZ, RZ, 0, 0 ;  /* 0x00000000ffcb7431 */ /* 0x000fe200000001ff */
[----:B------:R-:W-:Y:S01]  /*5770*/  LOP3.LUT P4, RZ, R192, 0xff00, RZ, 0xc0, !PT ;  /* 0x0000ff00c0ff7812 */ /* 0x000fe2000788c0ff */
[----:B------:R-:W-:Y:S01]  /*5780*/  FFMA.FTZ R148, R177, R149, R32 ;  /* 0x00000095b1947223 */ /* 0x000fe20000010020 */
[----:B------:R-:W-:Y:S02]  /*5790*/  CS2R R198, SRZ ;  /* 0x0000000000c67805 */ /* 0x000fe4000001ff00 */
[----:B------:R-:W-:-:S02]  /*57a0*/  CS2R R204, SRZ ;  /* 0x0000000000cc7805 */ /* 0x000fc4000001ff00 */
[----:B------:R-:W-:Y:S01]  /*57b0*/  LOP3.LUT P6, RZ, R193, 0xff, RZ, 0xc0, !PT ;  /* 0x000000ffc1ff7812 */ /* 0x000fe200078cc0ff */
[----:B------:R-:W-:Y:S01]  /*57c0*/  FMUL.FTZ R149, R148, R175 ;  /* 0x000000af94957220 */ /* 0x000fe20000410000 */
[----:B------:R-:W-:Y:S02]  /*57d0*/  HFMA2 R206, -RZ, RZ, 0, 0 ;  /* 0x00000000ffce7431 */ /* 0x000fe400000001ff */
[----:B-----5:R-:W-:Y:S01]  /*57e0*/  @P2 HADD2.F32 R150, -RZ, R156.H0_H0 ;  /* 0x2000009cff962230 */ /* 0x020fe20000004100 */
[----:B------:R-:W-:Y:S01]  /*57f0*/  MOV R209, RZ ;  /* 0x000000ff00d17202 */ /* 0x000fe20000000f00 */
[----:B------:R-:W-:Y:S01]  /*5800*/  FMUL.FTZ R149, R149, UR13 ;  /* 0x0000000d95957c20 */ /* 0x000fe20008410000 */
[----:B------:R-:W-:Y:S01]  /*5810*/  @P2 HADD2.F32 R152, -RZ, R124.H0_H0 ;  /* 0x2000007cff982230 */ /* 0x000fe20000004100 */
[----:B------:R-:W-:Y:S01]  /*5820*/  MOV R212, RZ ;  /* 0x000000ff00d47202 */ /* 0x000fe20000000f00 */
[----:B------:R-:W-:Y:S02]  /*5830*/  @P5 HADD2.F32 R153, -RZ, R157.H0_H0 ;  /* 0x2000009dff995230 */ /* 0x000fe40000004100 */
[----:B------:R-:W-:Y:S01]  /*5840*/  @P2 FMUL.FTZ R201, R149, R150 ;  /* 0x0000009695c92220 */ /* 0x000fe20000410000 */
[-CC-:B------:R-:W-:Y:S01]  /*5850*/  FFMA.FTZ R150, R22, R188.reuse, R197.reuse ;  /* 0x000000bc16967223 */ /* 0x180fe200000100c5 */
[----:B------:R-:W-:Y:S01]  /*5860*/  @P2 FMUL.FTZ R196, R152, R149 ;  /* 0x0000009598c42220 */ /* 0x000fe20000410000 */
[-CC-:B------:R-:W-:Y:S01]  /*5870*/  FFMA.FTZ R149, R23, R188.reuse, R197.reuse ;  /* 0x000000bc17957223 */ /* 0x180fe200000100c5 */
[----:B------:R-:W-:Y:S01]  /*5880*/  FFMA.FTZ R152, R26, R188, R197 ;  /* 0x000000bc1a987223 */ /* 0x000fe200000100c5 */
[----:B------:R-:W-:Y:S01]  /*5890*/  FADD.FTZ R150, R21, -R150 ;  /* 0x8000009615967221 */ /* 0x000fe20000010000 */
[----:B------:R-:W-:Y:S01]  /*58a0*/  LOP3.LUT P2, RZ, R192, 0xff000000, RZ, 0xc0, !PT ;  /* 0xff000000c0ff7812 */ /* 0x000fe2000784c0ff */
[----:B------:R-:W-:Y:S01]  /*58b0*/  FADD.FTZ R151, R24, -R149 ;  /* 0x8000009518977221 */ /* 0x000fe20000010000 */
[----:B------:R-:W-:Y:S01]  /*58c0*/  FADD.FTZ R202, R25, -R152 ;  /* 0x8000009819ca7221 */ /* 0x000fe20000010000 */
[----:B------:R-:W-:Y:S01]  /*58d0*/  FFMA.FTZ R149, R177, R150, R33 ;  /* 0x00000096b1957223 */ /* 0x000fe20000010021 */
[----:B------:R-:W-:-:S02]  /*58e0*/  @P4 HADD2.F32 R156, -RZ, R156.H1_H1 ;  /* 0x3000009cff9c4230 */ /* 0x000fc40000004100 */
[----:B------:R-:W-:Y:S01]  /*58f0*/  FFMA.FTZ R150, R177, R151, R34 ;  /* 0x00000097b1967223 */ /* 0x000fe20000010022 */
[----:B------:R-:W-:Y:S02]  /*5900*/  @P4 HADD2.F32 R200, -RZ, R124.H1_H1 ;  /* 0x3000007cffc84230 */ /* 0x000fe40000004100 */
[-C--:B------:R-:W-:Y:S01]  /*5910*/  FMUL.FTZ R151, R149, R175.reuse ;  /* 0x000000af95977220 */ /* 0x080fe20000410000 */
[----:B------:R-:W-:Y:S02]  /*5920*/  @P6 HADD2.F32 R207, -RZ, R126.H0_H0 ;  /* 0x2000007effcf6230 */ /* 0x000fe40000004100 */
[----:B------:R-:W-:Y:S01]  /*5930*/  FMUL.FTZ R152, R150, R175 ;  /* 0x000000af96987220 */ /* 0x000fe20000410000 */
[----:B------:R-:W-:Y:S02]  /*5940*/  HFMA2 R210, -RZ, RZ, 0, 0 ;  /* 0x00000000ffd27431 */ /* 0x000fe400000001ff */
[----:B------:R-:W-:Y:S01]  /*5950*/  FMUL.FTZ R155, R151, UR13 ;  /* 0x0000000d979b7c20 */ /* 0x000fe20008410000 */
[----:B------:R-:W-:Y:S01]  /*5960*/  FFMA.FTZ R151, R177, R202, R35 ;  /* 0x000000cab1977223 */ /* 0x000fe20000010023 */
[----:B------:R-:W-:Y:S01]  /*5970*/  FMUL.FTZ R154, R152, UR13 ;  /* 0x0000000d989a7c20 */ /* 0x000fe20008410000 */
[----:B------:R-:W-:-:S02]  /*5980*/  @P2 HADD2.F32 R157, -RZ, R157.H1_H1 ;  /* 0x3000009dff9d2230 */ /* 0x000fc40000004100 */
[----:B------:R-:W-:Y:S01]  /*5990*/  @P4 FMUL.FTZ R198, R155, R156 ;  /* 0x0000009c9bc64220 */ /* 0x000fe20000410000 */
[----:B------:R-:W-:Y:S01]  /*59a0*/  FMUL.FTZ R152, R151, R175 ;  /* 0x000000af97987220 */ /* 0x000fe20000410000 */
[----:B------:R-:W-:Y:S01]  /*59b0*/  @P5 FMUL.FTZ R203, R154, R153 ;  /* 0x000000999acb5220 */ /* 0x000fe20000410000 */
[--C-:B------:R-:W-:Y:S02]  /*59c0*/  @P5 HADD2.F32 R153, -RZ, R125.reuse.H0_H0 ;  /* 0x2000007dff995230 */ /* 0x100fe40000004100 */
[----:B------:R-:W-:Y:S01]  /*59d0*/  @P4 FMUL.FTZ R199, R200, R155 ;  /* 0x0000009bc8c74220 */ /* 0x000fe20000410000 */
[----:B------:R-:W-:Y:S01]  /*59e0*/  @P2 HADD2.F32 R155, -RZ, R125.H1_H1 ;  /* 0x3000007dff9b2230 */ /* 0x000fe20000004100 */
[----:B------:R-:W-:Y:S01]  /*59f0*/  MOV R156, RZ ;  /* 0x000000ff009c7202 */ /* 0x000fe20000000f00 */
[----:B------:R-:W-:Y:S01]  /*5a00*/  FMUL.FTZ R152, R152, UR13 ;  /* 0x0000000d98987c20 */ /* 0x000fe20008410000 */
[----:B------:R-:W-:Y:S01]  /*5a10*/  @P5 FMUL.FTZ R156, R153, R154 ;  /* 0x0000009a999c5220 */ /* 0x000fe20000410000 */
[----:B------:R-:W-:Y:S01]  /*5a20*/  FFMA.FTZ R153, R27, R188, R197 ;  /* 0x000000bc1b997223 */ /* 0x000fe200000100c5 */
[----:B------:R-:W-:-:S02]  /*5a30*/  HFMA2 R200, -RZ, RZ, 0, 0 ;  /* 0x00000000ffc87431 */ /* 0x000fc400000001ff */
[----:B------:R-:W-:Y:S01]  /*5a40*/  @P2 FMUL.FTZ R200, R152, R157 ;  /* 0x0000009d98c82220 */ /* 0x000fe20000410000 */
[----:B------:R-:W-:Y:S01]  /*5a50*/  @P2 FMUL.FTZ R205, R155, R152 ;  /* 0x000000989bcd2220 */ /* 0x000fe20000410000 */
[----:B------:R-:W-:Y:S01]  /*5a60*/  FFMA.FTZ R152, R170, R188, R197 ;  /* 0x000000bcaa987223 */ /* 0x000fe200000100c5 */
[----:B------:R-:W-:Y:S01]  /*5a70*/  FADD.FTZ R153, R168, -R153 ;  /* 0x80000099a8997221 */ /* 0x000fe20000010000 */
[----:B------:R-:W-:Y:S01]  /*5a80*/  LOP3.LUT P5, RZ, R193, 0xff00, RZ, 0xc0, !PT ;  /* 0x0000ff00c1ff7812 */ /* 0x000fe200078ac0ff */
[--C-:B------:R-:W-:Y:S02]  /*5a90*/  @P6 HADD2.F32 R155, -RZ, R158.reuse.H0_H0 ;  /* 0x2000009eff9b6230 */ /* 0x100fe40000004100 */
[----:B------:R-:W-:Y:S01]  /*5aa0*/  FADD.FTZ R154, R169, -R152 ;  /* 0x80000098a99a7221 */ /* 0x000fe20000010000 */
[C---:B------:R-:W-:Y:S01]  /*5ab0*/  FFMA.FTZ R152, R177.reuse, R153, R28 ;  /* 0x00000099b1987223 */ /* 0x040fe2000001001c */
[----:B------:R-:W-:Y:S01]  /*5ac0*/  ISETP.GE.U32.AND P2, PT, R192, RZ, PT ;  /* 0x000000ffc000720c */ /* 0x000fe20003f46070 */
[----:B------:R-:W-:Y:S01]  /*5ad0*/  FADD.FTZ R56, R56, R201 ;  /* 0x000000c938387221 */ /* 0x000fe20000010000 */
[----:B------:R-:W-:Y:S01]  /*5ae0*/  FFMA.FTZ R153, R177, R154, R29 ;  /* 0x0000009ab1997223 */ /* 0x000fe2000001001d */
[----:B------:R-:W-:Y:S01]  /*5af0*/  FMUL.FTZ R154, R152, R175 ;  /* 0x000000af989a7220 */ /* 0x000fe20000410000 */
[----:B------:R-:W-:Y:S01]  /*5b00*/  MOV R157, RZ ;  /* 0x000000ff009d7202 */ /* 0x000fe20000000f00 */
[----:B------:R-:W-:Y:S01]  /*5b10*/  FADD.FTZ R57, R57, R198 ;  /* 0x000000c639397221 */ /* 0x000fe20000010000 */
[C---:B------:R-:W-:Y:S01]  /*5b20*/  LOP3.LUT P4, RZ, R193.reuse, 0xff0000, RZ, 0xc0, !PT ;  /* 0x00ff0000c1ff7812 */ /* 0x040fe2000788c0ff */
[----:B------:R-:W-:Y:S01]  /*5b30*/  FMUL.FTZ R154, R154, UR13 ;  /* 0x0000000d9a9a7c20 */ /* 0x000fe20008410000 */
[----:B------:R-:W-:Y:S01]  /*5b40*/  ISETP.GE.U32.AND.EX P2, PT, R193, 0x1000000, PT, P2 ;  /* 0x01000000c100780c */ /* 0x000fe20003f46120 */
[----:B------:R-:W-:-:S02]  /*5b50*/  @P5 HADD2.F32 R202, -RZ, R158.H1_H1 ;  /* 0x3000009effca5230 */ /* 0x000fc40000004100 */
[----:B------:R-:W-:Y:S01]  /*5b60*/  FMUL.FTZ R158, R153, R175 ;  /* 0x000000af999e7220 */ /* 0x000fe20000410000 */
[----:B------:R-:W-:Y:S01]  /*5b70*/  @P6 FMUL.FTZ R157, R154, R155 ;  /* 0x0000009b9a9d6220 */ /* 0x000fe20000410000 */
[----:B------:R-:W-:Y:S01]  /*5b80*/  @P6 FMUL.FTZ R204, R207, R154 ;  /* 0x0000009acfcc6220 */ /* 0x000fe20000410000 */
[-CC-:B------:R-:W-:Y:S01]  /*5b90*/  FFMA.FTZ R154, R173, R188.reuse, R197.reuse ;  /* 0x000000bcad9a7223 */ /* 0x180fe200000100c5 */
[----:B------:R-:W-:Y:S01]  /*5ba0*/  FFMA.FTZ R155, R174, R188, R197 ;  /* 0x000000bcae9b7223 */ /* 0x000fe200000100c5 */
[----:B------:R-:W-:Y:S01]  /*5bb0*/  FMUL.FTZ R213, R158, UR13 ;  /* 0x0000000d9ed57c20 */ /* 0x000fe20008410000 */
[----:B------:R-:W-:Y:S02]  /*5bc0*/  @P5 HADD2.F32 R214, -RZ, R126.H1_H1 ;  /* 0x3000007effd65230 */ /* 0x000fe40000004100 */
[----:B------:R-:W-:Y:S01]  /*5bd0*/  FADD.FTZ R154, R171, -R154 ;  /* 0x8000009aab9a7221 */ /* 0x000fe20000010000 */
[----:B------:R-:W-:Y:S01]  /*5be0*/  FADD.FTZ R158, R172, -R155 ;  /* 0x8000009bac9e7221 */ /* 0x000fe20000010000 */
[----:B------:R-:W-:Y:S01]  /*5bf0*/  @P5 FMUL.FTZ R206, R213, R202 ;  /* 0x000000cad5ce5220 */ /* 0x000fe20000410000 */
[----:B------:R-:W-:-:S02]  /*5c00*/  @P4 HADD2.F32 R208, -RZ, R159.H0_H0 ;  /* 0x2000009fffd04230 */ /* 0x000fc40000004100 */
[C---:B------:R-:W-:Y:S01]  /*5c10*/  FFMA.FTZ R154, R177.reuse, R154, R30 ;  /* 0x0000009ab19a7223 */ /* 0x040fe2000001001e */
[----:B------:R-:W-:Y:S01]  /*5c20*/  FFMA.FTZ R155, R177, R158, R31 ;  /* 0x0000009eb19b7223 */ /* 0x000fe2000001001f */
[--C-:B------:R-:W-:Y:S01]  /*5c30*/  @P4 HADD2.F32 R216, -RZ, R127.reuse.H0_H0 ;  /* 0x2000007fffd84230 */ /* 0x100fe20000004100 */
[----:B------:R-:W-:Y:S01]  /*5c40*/  MOV R207, RZ ;  /* 0x000000ff00cf7202 */ /* 0x000fe20000000f00 */
[-C--:B------:R-:W-:Y:S01]  /*5c50*/  FMUL.FTZ R158, R154, R175.reuse ;  /* 0x000000af9a9e7220 */ /* 0x080fe20000410000 */
[----:B------:R-:W-:Y:S01]  /*5c60*/  FMUL.FTZ R202, R155, R175 ;  /* 0x000000af9bca7220 */ /* 0x000fe20000410000 */
[----:B------:R-:W-:Y:S02]  /*5c70*/  @P2 HADD2.F32 R217, -RZ, R127.H1_H1 ;  /* 0x3000007fffd92230 */ /* 0x000fe40000004100 */
[----:B------:R-:W-:Y:S01]  /*5c80*/  @P5 FMUL.FTZ R207, R214, R213 ;  /* 0x000000d5d6cf5220 */ /* 0x000fe20000410000 */
[----:B------:R-:W-:Y:S02]  /*5c90*/  @P2 HADD2.F32 R211, -RZ, R159.H1_H1 ;  /* 0x3000009fffd32230 */ /* 0x000fe40000004100 */
[----:B------:R-:W-:Y:S01]  /*5ca0*/  FMUL.FTZ R215, R158, UR13 ;  /* 0x0000000d9ed77c20 */ /* 0x000fe20008410000 */
[----:B------:R-:W-:Y:S01]  /*5cb0*/  FMUL.FTZ R202, R202, UR13 ;  /* 0x0000000dcaca7c20 */ /* 0x000fe20008410000 */
[----:B------:R-:W-:-:S02]  /*5cc0*/  HFMA2 R159, -RZ, RZ, 0, 0 ;  /* 0x00000000ff9f7431 */ /* 0x000fc400000001ff */
[----:B------:R-:W-:Y:S01]  /*5cd0*/  FADD.FTZ R58, R58, R203 ;  /* 0x000000cb3a3a7221 */ /* 0x000fe20000010000 */
[----:B------:R-:W-:Y:S01]  /*5ce0*/  @P4 FMUL.FTZ R159, R215, R208 ;  /* 0x000000d0d79f4220 */ /* 0x000fe20000410000 */
[----:B------:R-:W-:Y:S01]  /*5cf0*/  @P4 FMUL.FTZ R209, R216, R215 ;  /* 0x000000d7d8d14220 */ /* 0x000fe20000410000 */
        /* <DEDUP_REMOVED lines=12> */
.L_x_8957:
        /* <DEDUP_REMOVED lines=8> */
[----:B------:R-:W-:Y:S01]  /*5e40*/  FFMA.FTZ R198, R177, R199, R32 ;  /* 0x000000c7b1c67223 */ /* 0x000fe20000010020 */
[----:B------:R-:W-:Y:S01]  /*5e50*/  LOP3.LUT P6, RZ, R193, 0xff, RZ, 0xc0, !PT ;  /* 0x000000ffc1ff7812 */ /* 0x000fe200078cc0ff */
[----:B------:R-:W-:Y:S01]  /*5e60*/  FADD.FTZ R206, R25, -R204 ;  /* 0x800000cc19ce7221 */ /* 0x000fe20000010000 */
[----:B------:R-:W-:-:S02]  /*5e70*/  HFMA2 R210, -RZ, RZ, 0, 0 ;  /* 0x00000000ffd27431 */ /* 0x000fc400000001ff */
[----:B------:R-:W-:Y:S01]  /*5e80*/  FMUL.FTZ R198, R175, R198 ;  /* 0x000000c6afc67220 */ /* 0x000fe20000410000 */
[----:B-----5:R-:W-:Y:S02]  /*5e90*/  @P2 HADD2.F32 R199, -RZ, R156.H0_H0 ;  /* 0x2000009cffc72230 */ /* 0x020fe40000004100 */
[----:B------:R-:W-:Y:S01]  /*5ea0*/  FFMA.FTZ R206, R177, R206, R35 ;  /* 0x000000ceb1ce7223 */ /* 0x000fe20000010023 */
[--C-:B------:R-:W-:Y:S02]  /*5eb0*/  @P2 HADD2.F32 R203, -RZ, R124.reuse.H0_H0 ;  /* 0x2000007cffcb2230 */ /* 0x100fe40000004100 */
[----:B------:R-:W-:Y:S01]  /*5ec0*/  FMUL.FTZ R198, R198, UR13 ;  /* 0x0000000dc6c67c20 */ /* 0x000fe20008410000 */
[----:B------:R-:W-:Y:S02]  /*5ed0*/  @P4 HADD2.F32 R207, -RZ, R124.H1_H1 ;  /* 0x3000007cffcf4230 */ /* 0x000fe40000004100 */
[----:B------:R-:W-:Y:S02]  /*5ee0*/  @P5 HADD2.F32 R209, -RZ, R157.H0_H0 ;  /* 0x2000009dffd15230 */ /* 0x000fe40000004100 */
        /* <DEDUP_REMOVED lines=8> */
[----:B------:R-:W-:Y:S01]  /*5f70*/  CS2R R198, SRZ ;  /* 0x0000000000c67805 */ /* 0x000fe2000001ff00 */
[----:B------:R-:W-:-:S02]  /*5f80*/  HFMA2 R203, -RZ, RZ, 0, 0 ;  /* 0x00000000ffcb7431 */ /* 0x000fc400000001ff */
[C---:B------:R-:W-:Y:S01]  /*5f90*/  FFMA.FTZ R200, R177.reuse, R200, R33 ;  /* 0x000000c8b1c87223 */ /* 0x040fe20000010021 */
[----:B------:R-:W-:Y:S01]  /*5fa0*/  FFMA.FTZ R202, R177, R205, R34 ;  /* 0x000000cdb1ca7223 */ /* 0x000fe20000010022 */
[----:B------:R-:W-:Y:S02]  /*5fb0*/  @P4 HADD2.F32 R205, -RZ, R156.H1_H1 ;  /* 0x3000009cffcd4230 */ /* 0x000fe40000004100 */
[C---:B------:R-:W-:Y:S01]  /*5fc0*/  FMUL.FTZ R200, R175.reuse, R200 ;  /* 0x000000c8afc87220 */ /* 0x040fe20000410000 */
[----:B------:R-:W-:Y:S01]  /*5fd0*/  FMUL.FTZ R156, R175, R202 ;  /* 0x000000caaf9c7220 */ /* 0x000fe20000410000 */
[----:B------:R-:W-:Y:S02]  /*5fe0*/  MOV R202, RZ ;  /* 0x000000ff00ca7202 */ /* 0x000fe40000000f00 */
        /* <DEDUP_REMOVED lines=18> */
[----:B------:R-:W-:Y:S01]  /*6110*/  FFMA.FTZ R204, R177, R204, R28 ;  /* 0x000000ccb1cc7223 */ /* 0x000fe2000001001c */
[----:B------:R-:W-:Y:S01]  /*6120*/  @P2 FMUL.FTZ R202, R207, R200 ;  /* 0x000000c8cfca2220 */ /* 0x000fe20000410000 */
[--C-:B------:R-:W-:Y:S02]  /*6130*/  @P6 HADD2.F32 R207, -RZ, R158.reuse.H0_H0 ;  /* 0x2000009effcf6230 */ /* 0x100fe40000004100 */
[----:B------:R-:W-:Y:S01]  /*6140*/  FFMA.FTZ R206, R177, R206, R29 ;  /* 0x000000ceb1ce7223 */ /* 0x000fe2000001001d */
        /* <DEDUP_REMOVED lines=21> */
[C---:B------:R-:W-:Y:S01]  /*62a0*/  FFMA.FTZ R158, R177.reuse, R158, R30 ;  /* 0x0000009eb19e7223 */ /* 0x040fe2000001001e */
[----:B------:R-:W-:Y:S01]  /*62b0*/  FFMA.FTZ R208, R177, R208, R31 ;  /* 0x000000d0b1d07223 */ /* 0x000fe2000001001f */
        /* <DEDUP_REMOVED lines=27> */
.L_x_8958:
        /* <DEDUP_REMOVED lines=10> */
.L_x_8956:
[----:B------:R-:W-:Y:S05]  /*6510*/  BSYNC.RECONVERGENT B2 ;  /* 0x0000000000027941 */ /* 0x000fea0003800200 */
.L_x_8955:
        /* <DEDUP_REMOVED lines=18> */
[----:B------:R-:W-:-:S02]  /*6640*/  HFMA2 R201, -RZ, RZ, 0, 0 ;  /* 0x00000000ffc97431 */ /* 0x000fc400000001ff */
[-C--:B------:R-:W-:Y:S01]  /*6650*/  FMUL.FTZ R150, R148, R175.reuse ;  /* 0x000000af94967220 */ /* 0x080fe20000410000 */
[----:B------:R-:W-:Y:S01]  /*6660*/  MOV R196, RZ ;  /* 0x000000ff00c47202 */ /* 0x000fe20000000f00 */
[----:B-----5:R-:W-:Y:S02]  /*6670*/  @P2 HADD2.F32 R151, -RZ, R156.H0_H0 ;  /* 0x2000009cff972230 */ /* 0x020fe40000004100 */
[----:B------:R-:W-:Y:S01]  /*6680*/  FMUL.FTZ R152, R149, R175 ;  /* 0x000000af95987220 */ /* 0x000fe20000410000 */
[--C-:B------:R-:W-:Y:S02]  /*6690*/  @P2 HADD2.F32 R155, -RZ, R116.reuse.H0_H0 ;  /* 0x20000074ff9b2230 */ /* 0x100fe40000004100 */
[----:B------:R-:W-:Y:S01]  /*66a0*/  FMUL.FTZ R150, R150, UR13 ;  /* 0x0000000d96967c20 */ /* 0x000fe20008410000 */
[----:B------:R-:W-:Y:S01]  /*66b0*/  CS2R R198, SRZ ;  /* 0x0000000000c67805 */ /* 0x000fe2000001ff00 */
[----:B------:R-:W-:Y:S01]  /*66c0*/  FMUL.FTZ R153, R152, UR13 ;  /* 0x0000000d98997c20 */ /* 0x000fe20008410000 */
[----:B------:R-:W-:-:S02]  /*66d0*/  @P4 HADD2.F32 R152, -RZ, R116.H1_H1 ;  /* 0x30000074ff984230 */ /* 0x000fc40000004100 */
[----:B------:R-:W-:Y:S01]  /*66e0*/  @P2 FMUL.FTZ R201, R150, R151 ;  /* 0x0000009796c92220 */ /* 0x000fe20000410000 */
[----:B------:R-:W-:Y:S01]  /*66f0*/  @P2 FMUL.FTZ R196, R155, R150 ;  /* 0x000000969bc42220 */ /* 0x000fe20000410000 */
[----:B------:R-:W-:Y:S01]  /*6700*/  FFMA.FTZ R150, R177, R154, R142 ;  /* 0x0000009ab1967223 */ /* 0x000fe2000001008e */
[----:B------:R-:W-:Y:S02]  /*6710*/  @P4 HADD2.F32 R156, -RZ, R156.H1_H1 ;  /* 0x3000009cff9c4230 */ /* 0x000fe40000004100 */
[----:B------:R-:W-:Y:S01]  /*6720*/  @P4 FMUL.FTZ R199, R152, R153 ;  /* 0x0000009998c74220 */ /* 0x000fe20000410000 */
[----:B------:R-:W-:Y:S02]  /*6730*/  @P3 HADD2.F32 R152, -RZ, R157.H0_H0 ;  /* 0x2000009dff983230 */ /* 0x000fe40000004100 */
[----:B------:R-:W-:Y:S01]  /*6740*/  FMUL.FTZ R151, R150, R175 ;  /* 0x000000af96977220 */ /* 0x000fe20000410000 */
[----:B------:R-:W-:Y:S02]  /*6750*/  @P3 HADD2.F32 R154, -RZ, R117.H0_H0 ;  /* 0x20000075ff9a3230 */ /* 0x000fe40000004100 */
[----:B------:R-:W-:Y:S01]  /*6760*/  @P4 FMUL.FTZ R198, R153, R156 ;  /* 0x0000009c99c64220 */ /* 0x000fe20000410000 */
[----:B------:R-:W-:-:S02]  /*6770*/  HFMA2 R203, -RZ, RZ, 0, 0 ;  /* 0x00000000ffcb7431 */ /* 0x000fc400000001ff */
[----:B------:R-:W-:Y:S01]  /*6780*/  FMUL.FTZ R151, R151, UR13 ;  /* 0x0000000d97977c20 */ /* 0x000fe20008410000 */
[----:B------:R-:W-:Y:S01]  /*6790*/  MOV R156, RZ ;  /* 0x000000ff009c7202 */ /* 0x000fe20000000f00 */
[--C-:B------:R-:W-:Y:S01]  /*67a0*/  FFMA.FTZ R209, R183, R188, R197.reuse ;  /* 0x000000bcb7d17223 */ /* 0x100fe200000100c5 */
[----:B------:R-:W-:Y:S01]  /*67b0*/  ISETP.GE.U32.AND P2, PT, R190, RZ, PT ;  /* 0x000000ffbe00720c */ /* 0x000fe20003f46070 */
[----:B------:R-:W-:Y:S01]  /*67c0*/  @P3 FMUL.FTZ R203, R151, R152 ;  /* 0x0000009897cb3220 */ /* 0x000fe20000410000 */
[----:B------:R-:W-:Y:S01]  /*67d0*/  @P3 FMUL.FTZ R156, R154, R151 ;  /* 0x000000979a9c3220 */ /* 0x000fe20000410000 */
[-CC-:B------:R-:W-:Y:S01]  /*67e0*/  FFMA.FTZ R152, R166, R188.reuse, R197.reuse ;  /* 0x000000bca6987223 */ /* 0x180fe200000100c5 */
[-CC-:B------:R-:W-:Y:S01]  /*67f0*/  FFMA.FTZ R151, R179, R188.reuse, R197.reuse ;  /* 0x000000bcb3977223 */ /* 0x180fe200000100c5 */
[----:B------:R-:W-:Y:S01]  /*6800*/  LOP3.LUT P5, RZ, R191, 0xff, RZ, 0xc0, !PT ;  /* 0x000000ffbfff7812 */ /* 0x000fe200078ac0ff */
[----:B------:R-:W-:Y:S01]  /*6810*/  FFMA.FTZ R154, R178, R188, R197 ;  /* 0x000000bcb29a7223 */ /* 0x000fe200000100c5 */
[----:B------:R-:W-:Y:S01]  /*6820*/  FADD.FTZ R152, R167, -R152 ;  /* 0x80000098a7987221 */ /* 0x000fe20000010000 */
[C---:B------:R-:W-:Y:S01]  /*6830*/  LOP3.LUT P4, RZ, R191.reuse, 0xff00, RZ, 0xc0, !PT ;  /* 0x0000ff00bfff7812 */ /* 0x040fe2000788c0ff */
[----:B------:R-:W-:Y:S01]  /*6840*/  FADD.FTZ R153, R176, -R151 ;  /* 0x80000097b0997221 */ /* 0x000fe20000010000 */
[----:B------:R-:W-:Y:S01]  /*6850*/  LOP3.LUT P3, RZ, R191, 0xff0000, RZ, 0xc0, !PT ;  /* 0x00ff0000bfff7812 */ /* 0x000fe2000786c0ff */
[----:B------:R-:W-:Y:S01]  /*6860*/  FFMA.FTZ R151, R177, R152, R143 ;  /* 0x00000098b1977223 */ /* 0x000fe2000001008f */
[----:B------:R-:W-:Y:S01]  /*6870*/  ISETP.GE.U32.AND.EX P2, PT, R191, 0x1000000, PT, P2 ;  /* 0x01000000bf00780c */ /* 0x000fe20003f46120 */
[----:B------:R-:W-:Y:S01]  /*6880*/  FFMA.FTZ R152, R177, R153, R144 ;  /* 0x00000099b1987223 */ /* 0x000fe20000010090 */
[----:B------:R-:W-:Y:S01]  /*6890*/  LOP3.LUT P6, RZ, R190, 0xff000000, RZ, 0xc0, !PT ;  /* 0xff000000beff7812 */ /* 0x000fe200078cc0ff */
[----:B------:R-:W-:Y:S01]  /*68a0*/  FADD.FTZ R206, R181, -R154 ;  /* 0x8000009ab5ce7221 */ /* 0x000fe20000010000 */
[-C--:B------:R-:W-:Y:S01]  /*68b0*/  FMUL.FTZ R153, R151, R175.reuse ;  /* 0x000000af97997220 */ /* 0x080fe20000410000 */
[----:B------:R-:W-:Y:S01]  /*68c0*/  FMUL.FTZ R154, R152, R175 ;  /* 0x000000af989a7220 */ /* 0x000fe20000410000 */
[----:B------:R-:W-:Y:S01]  /*68d0*/  FFMA.FTZ R208, R182, R188, R197 ;  /* 0x000000bcb6d07223 */ /* 0x000fe200000100c5 */
[----:B------:R-:W-:-:S02]  /*68e0*/  @P5 HADD2.F32 R155, -RZ, R158.H0_H0 ;  /* 0x2000009eff9b5230 */ /* 0x000fc40000004100 */
[----:B------:R-:W-:Y:S01]  /*68f0*/  FMUL.FTZ R188, R153, UR13 ;  /* 0x0000000d99bc7c20 */ /* 0x000fe20008410000 */
[----:B------:R-:W-:Y:S01]  /*6900*/  FMUL.FTZ R204, R154, UR13 ;  /* 0x0000000d9acc7c20 */ /* 0x000fe20008410000 */
[----:B------:R-:W-:Y:S02]  /*6910*/  @P4 HADD2.F32 R200, -RZ, R158.H1_H1 ;  /* 0x3000009effc84230 */ /* 0x000fe40000004100 */
[----:B------:R-:W-:Y:S01]  /*6920*/  FFMA.FTZ R153, R177, R206, R145 ;  /* 0x000000ceb1997223 */ /* 0x000fe20000010091 */
[--C-:B------:R-:W-:Y:S02]  /*6930*/  @P3 HADD2.F32 R202, -RZ, R159.reuse.H0_H0 ;  /* 0x2000009fffca3230 */ /* 0x100fe40000004100 */
[----:B------:R-:W-:Y:S01]  /*6940*/  FADD.FTZ R209, R180, -R209 ;  /* 0x800000d1b4d17221 */ /* 0x000fe20000010000 */
[----:B------:R-:W-:Y:S01]  /*6950*/  @P2 HADD2.F32 R207, -RZ, R159.H1_H1 ;  /* 0x3000009fffcf2230 */ /* 0x000fe20000004100 */
[----:B------:R-:W-:Y:S01]  /*6960*/  CS2R R158, SRZ ;  /* 0x00000000009e7805 */ /* 0x000fe2000001ff00 */
[----:B------:R-:W-:-:S02]  /*6970*/  @P6 HADD2.F32 R157, -RZ, R157.H1_H1 ;  /* 0x3000009dff9d6230 */ /* 0x000fc40000004100 */
[----:B------:R-:W-:Y:S01]  /*6980*/  @P5 FMUL.FTZ R159, R204, R155 ;  /* 0x0000009bcc9f5220 */ /* 0x000fe20000410000 */
[----:B------:R-:W-:Y:S01]  /*6990*/  FMUL.FTZ R154, R153, R175 ;  /* 0x000000af999a7220 */ /* 0x000fe20000410000 */
[----:B------:R-:W-:Y:S02]  /*69a0*/  @P5 HADD2.F32 R155, -RZ, R118.H0_H0 ;  /* 0x20000076ff9b5230 */ /* 0x000fe40000004100 */
[----:B------:R-:W-:Y:S01]  /*69b0*/  FADD.FTZ R208, R185, -R208 ;  /* 0x800000d0b9d07221 */ /* 0x000fe20000010000 */
[----:B------:R-:W-:Y:S01]  /*69c0*/  @P6 FMUL.FTZ R158, R188, R157 ;  /* 0x0000009dbc9e6220 */ /* 0x000fe20000410000 */
[----:B------:R-:W-:Y:S01]  /*69d0*/  MOV R157, RZ ;  /* 0x000000ff009d7202 */ /* 0x000fe20000000f00 */
[----:B------:R-:W-:Y:S01]  /*69e0*/  FMUL.FTZ R211, R154, UR13 ;  /* 0x0000000d9ad37c20 */ /* 0x000fe20008410000 */
[----:B------:R-:W-:Y:S01]  /*69f0*/  @P5 FMUL.FTZ R157, R155, R204 ;  /* 0x000000cc9b9d5220 */ /* 0x000fe20000410000 */
[C---:B------:R-:W-:Y:S01]  /*6a00*/  FFMA.FTZ R154, R177.reuse, R209, R146 ;  /* 0x000000d1b19a7223 */ /* 0x040fe20000010092 */
[----:B------:R-:W-:Y:S01]  /*6a10*/  FFMA.FTZ R155, R177, R208, R147 ;  /* 0x000000d0b19b7223 */ /* 0x000fe20000010093 */
[----:B------:R-:W-:-:S02]  /*6a20*/  @P6 HADD2.F32 R205, -RZ, R117.H1_H1 ;  /* 0x30000075ffcd6230 */ /* 0x000fc40000004100 */
[----:B------:R-:W-:Y:S02]  /*6a30*/  HFMA2 R197, -RZ, RZ, 0, 0 ;  /* 0x00000000ffc57431 */ /* 0x000fe400000001ff */
[-C--:B------:R-:W-:Y:S01]  /*6a40*/  FMUL.FTZ R177, R154, R175.reuse ;  /* 0x000000af9ab17220 */ /* 0x080fe20000410000 */
[----:B------:R-:W-:Y:S01]  /*6a50*/  FMUL.FTZ R175, R155, R175 ;  /* 0x000000af9baf7220 */ /* 0x000fe20000410000 */
[----:B------:R-:W-:Y:S02]  /*6a60*/  @P4 HADD2.F32 R210, -RZ, R118.H1_H1 ;  /* 0x30000076ffd24230 */ /* 0x000fe40000004100 */
[----:B------:R-:W-:Y:S01]  /*6a70*/  @P6 FMUL.FTZ R197, R205, R188 ;  /* 0x000000bccdc56220 */ /* 0x000fe20000410000 */
[----:B------:R-:W-:Y:S02]  /*6a80*/  HFMA2 R188, -RZ, RZ, 0, 0 ;  /* 0x00000000ffbc7431 */ /* 0x000fe400000001ff */
[--C-:B------:R-:W-:Y:S02]  /*6a90*/  @P3 HADD2.F32 R212, -RZ, R119.reuse.H0_H0 ;  /* 0x20000077ffd43230 */ /* 0x100fe40000004100 */
[----:B------:R-:W-:Y:S01]  /*6aa0*/  @P4 FMUL.FTZ R188, R211, R200 ;  /* 0x000000c8d3bc4220 */ /* 0x000fe20000410000 */
[----:B------:R-:W-:-:S02]  /*6ab0*/  @P2 HADD2.F32 R213, -RZ, R119.H1_H1 ;  /* 0x30000077ffd52230 */ /* 0x000fc40000004100 */
[----:B------:R-:W-:Y:S01]  /*6ac0*/  FMUL.FTZ R177, R177, UR13 ;  /* 0x0000000db1b17c20 */ /* 0x000fe20008410000 */
[----:B------:R-:W-:Y:S01]  /*6ad0*/  FMUL.FTZ R208, R175, UR13 ;  /* 0x0000000dafd07c20 */ /* 0x000fe20008410000 */
[----:B------:R-:W-:Y:S02]  /*6ae0*/  MOV R200, RZ ;  /* 0x000000ff00c87202 */ /* 0x000fe40000000f00 */
[----:B------:R-:W-:Y:S01]  /*6af0*/  CS2R R204, SRZ ;  /* 0x0000000000cc7805 */ /* 0x000fe2000001ff00 */
[----:B------:R-:W-:Y:S01]  /*6b00*/  @P4 FMUL.FTZ R200, R210, R211 ;  /* 0x000000d3d2c84220 */ /* 0x000fe20000410000 */
[----:B------:R-:W-:Y:S01]  /*6b10*/  MOV R209, RZ ;  /* 0x000000ff00d17202 */ /* 0x000fe20000000f00 */
[----:B------:R-:W-:Y:S02]  /*6b20*/  HFMA2 R206, -RZ, RZ, 0, 0 ;  /* 0x00000000ffce7431 */ /* 0x000fe400000001ff */
[----:B------:R-:W-:Y:S01]  /*6b30*/  @P3 FMUL.FTZ R204, R212, R177 ;  /* 0x000000b1d4cc3220 */ /* 0x000fe20000410000 */
[----:B------:R-:W-:Y:S01]  /*6b40*/  @P2 FMUL.FTZ R209, R213, R208 ;  /* 0x000000d0d5d12220 */ /* 0x000fe20000410000 */
        /* <DEDUP_REMOVED lines=15> */
.L_x_8959:
        /* <DEDUP_REMOVED lines=13> */
[----:B------:R-:W-:Y:S01]  /*6d10*/  FFMA.FTZ R204, R177, R203, R142 ;  /* 0x000000cbb1cc7223 */ /* 0x000fe2000001008e */
        /* <DEDUP_REMOVED lines=34> */
[----:B------:R-:W-:Y:S01]  /*6f40*/  FFMA.FTZ R156, R177, R206, R143 ;  /* 0x000000ceb19c7223 */ /* 0x000fe2000001008f */
[----:B------:R-:W-:Y:S01]  /*6f50*/  FADD.FTZ R215, R180, -R215 ;  /* 0x800000d7b4d77221 */ /* 0x000fe20000010000 */
[----:B------:R-:W-:Y:S01]  /*6f60*/  FADD.FTZ R210, R185, -R210 ;  /* 0x800000d2b9d27221 */ /* 0x000fe20000010000 */
[C---:B------:R-:W-:Y:S01]  /*6f70*/  FFMA.FTZ R202, R177.reuse, R213, R144 ;  /* 0x000000d5b1ca7223 */ /* 0x040fe20000010090 */
[----:B------:R-:W-:Y:S01]  /*6f80*/  FFMA.FTZ R208, R177, R208, R145 ;  /* 0x000000d0b1d07223 */ /* 0x000fe20000010091 */
[----:B------:R-:W-:-:S02]  /*6f90*/  @P3 HADD2.F32 R209, -RZ, R159.H0_H0 ;  /* 0x2000009fffd13230 */ /* 0x000fc40000004100 */
[----:B------:R-:W-:Y:S01]  /*6fa0*/  FMUL.FTZ R156, R175, R156 ;  /* 0x0000009caf9c7220 */ /* 0x000fe20000410000 */
[----:B------:R-:W-:Y:S02]  /*6fb0*/  @P2 HADD2.F32 R214, -RZ, R159.H1_H1 ;  /* 0x3000009fffd62230 */ /* 0x000fe40000004100 */
[C---:B------:R-:W-:Y:S01]  /*6fc0*/  FFMA.FTZ R204, R177.reuse, R215, R146 ;  /* 0x000000d7b1cc7223 */ /* 0x040fe20000010092 */
[----:B------:R-:W-:Y:S01]  /*6fd0*/  FFMA.FTZ R212, R177, R210, R147 ;  /* 0x000000d2b1d47223 */ /* 0x000fe20000010093 */
        /* <DEDUP_REMOVED lines=47> */
.L_x_8960:
        /* <DEDUP_REMOVED lines=9> */
.L_x_8948:
[----:B------:R-:W-:Y:S05]  /*7360*/  BSYNC.RECONVERGENT B1 ;  /* 0x0000000000017941 */ /* 0x000fea0003800200 */
.L_x_8938:
[----:B0-234-:R-:W0:Y:S02]  /*7370*/  LDC.64 R156, c[0x0][0x380] ;  /* 0x0000e000ff9c7b82 */ /* 0x01de240000000a00 */
[----:B0-----:R-:W-:-:S04]  /*7380*/  LEA R5, R156, R5, 0x2 ;  /* 0x000000059c057211 */ /* 0x001fc800078e10ff */
[----:B------:R-:W-:-:S13]  /*7390*/  ISETP.GE.AND P1, PT, R5, R157, PT ;  /* 0x0000009d0500720c */ /* 0x000fda0003f26270 */
[----:B------:R-:W-:Y:S05]  /*73a0*/  @!P1 BRA `(.L_x_8961) ;  /* 0xffffff9400009947 */ /* 0x000fea000383ffff */
.L_x_8930:
[----:B------:R-:W-:Y:S05]  /*73b0*/  BSYNC B0 ;  /* 0x0000000000007941 */ /* 0x000fea0003800000 */
.L_x_8929:
        /* <DEDUP_REMOVED lines=10> */
[----:B------:R-:W-:Y:S01]  /*7460*/  IADD3 R40, P6, PT, R40, R9, RZ ;  /* 0x0000000928287210 */ /* 0x000fe20007fde0ff */
        /* <DEDUP_REMOVED lines=199> */
.L_x_8963:
[----:B------:R-:W-:Y:S05]  /*80e0*/  BSYNC.RECONVERGENT B0 ;  /* 0x0000000000007941 */ /* 0x000fea0003800200 */
.L_x_8962:
        /* <DEDUP_REMOVED lines=18> */
.L_x_8965:
[----:B------:R-:W-:Y:S05]  /*8210*/  BSYNC.RECONVERGENT B0 ;  /* 0x0000000000007941 */ /* 0x000fea0003800200 */
.L_x_8964:
        /* <DEDUP_REMOVED lines=18> */
.L_x_8967:
[----:B------:R-:W-:Y:S05]  /*8340*/  BSYNC.RECONVERGENT B0 ;  /* 0x0000000000007941 */ /* 0x000fea0003800200 */
.L_x_8966:
        /* <DEDUP_REMOVED lines=18> */
.L_x_8969:
[----:B------:R-:W-:Y:S05]  /*8470*/  BSYNC.RECONVERGENT B0 ;  /* 0x0000000000007941 */ /* 0x000fea0003800200 */
.L_x_8968:
        /* <DEDUP_REMOVED lines=18> */
.L_x_8971:
[----:B------:R-:W-:Y:S05]  /*85a0*/  BSYNC.RECONVERGENT B0 ;  /* 0x0000000000007941 */ /* 0x000fea0003800200 */
.L_x_8970:
        /* <DEDUP_REMOVED lines=11> */
.L_x_8937:
        /* <DEDUP_REMOVED lines=8> */
.L_x_8973:
[----:B------:R-:W-:Y:S05]  /*86e0*/  BSYNC B1 ;  /* 0x0000000000017941 */ /* 0x000fea0003800000 */
.L_x_8972:
        /* <DEDUP_REMOVED lines=8> */
.L_x_8974:
[----:B------:R-:W-:-:S05]  /*8770*/  FADD.FTZ R156, R156, R197 ;  /* 0x000000c59c9c7221 */ /* 0x000fca0000010000 */
[----:B------:R-:W-:Y:S01]  /*8780*/  MOV R203, R156 ;  /* 0x0000009c00cb7202 */ /* 0x000fe20000000f00 */
[----:B------:R-:W-:Y:S01]  /*8790*/  HFMA2 R202, -RZ, RZ, 0, 1.1920928955078125e-07 ;  /* 0x00000002ffca7431 */ /* 0x000fe200000001ff */
[----:B------:R-:W-:-:S07]  /*87a0*/  MOV R157, R201 ;  /* 0x000000c9009d7202 */ /* 0x000fce0000000f00 */
[----:B------:R-:W-:Y:S05]  /*87b0*/  WARPSYNC.COLLECTIVE R198, `(.L_x_8975) ;  /* 0x00000000c6087348 */ /* 0x000fea0003c00000 */
[----:B------:R0:W1:Y:S02]  /*87c0*/  SHFL.BFLY P2, R201, R203, R202, R205 ;  /* 0x0c0000cacbc97389 */ /* 0x00006400000400cd */
[----:B01----:R-:W-:Y:S05]  /*87d0*/  ENDCOLLECTIVE ;  /* 0x000000000000791b */ /* 0x003fea0003800000 */
.L_x_8975:
[----:B------:R-:W-:-:S05]  /*87e0*/  FADD.FTZ R157, R157, R200 ;  /* 0x000000c89d9d7221 */ /* 0x000fca0000010000 */
[----:B------:R-:W-:Y:S02]  /*87f0*/  MOV R203, R157 ;  /* 0x0000009d00cb7202 */ /* 0x000fe40000000f00 */
[----:B------:R-:W-:-:S07]  /*8800*/  MOV R159, R201 ;  /* 0x000000c9009f7202 */ /* 0x000fce0000000f00 */
[----:B------:R-:W-:Y:S05]  /*8810*/  WARPSYNC.COLLECTIVE R198, `(.L_x_8976) ;  /* 0x00000000c6087348 */ /* 0x000fea0003c00000 */
[----:B------:R0:W1:Y:S02]  /*8820*/  SHFL.BFLY P2, R201, R203, R202, R205 ;  /* 0x0c0000cacbc97389 */ /* 0x00006400000400cd */
[----:B01----:R-:W-:Y:S05]  /*8830*/  ENDCOLLECTIVE ;  /* 0x000000000000791b */ /* 0x003fea0003800000 */
.L_x_8976:
[----:B------:R-:W-:-:S05]  /*8840*/  FADD.FTZ R159, R156, R159 ;  /* 0x0000009f9c9f7221 */ /* 0x000fca0000010000 */
[----:B------:R-:W-:Y:S01]  /*8850*/  MOV R203, R159 ;  /* 0x0000009f00cb7202 */ /* 0x000fe20000000f00 */
[----:B------:R-:W-:Y:S01]  /*8860*/  HFMA2 R202, -RZ, RZ, 0, 2.384185791015625e-07 ;  /* 0x00000004ffca7431 */ /* 0x000fe200000001ff */
[----:B------:R-:W-:-:S07]  /*8870*/  MOV R158, R201 ;  /* 0x000000c9009e7202 */ /* 0x000fce0000000f00 */
[----:B------:R-:W-:Y:S05]  /*8880*/  WARPSYNC.COLLECTIVE R198, `(.L_x_8977) ;  /* 0x00000000c6087348 */ /* 0x000fea0003c00000 */
[----:B------:R0:W1:Y:S02]  /*8890*/  SHFL.BFLY P2, R201, R203, R202, R205 ;  /* 0x0c0000cacbc97389 */ /* 0x00006400000400cd */
[----:B01----:R-:W-:Y:S05]  /*88a0*/  ENDCOLLECTIVE ;  /* 0x000000000000791b */ /* 0x003fea0003800000 */
.L_x_8977:
[----:B------:R-:W-:-:S05]  /*88b0*/  FADD.FTZ R158, R157, R158 ;  /* 0x0000009e9d9e7221 */ /* 0x000fca0000010000 */
[----:B------:R-:W-:Y:S02]  /*88c0*/  MOV R203, R158 ;  /* 0x0000009e00cb7202 */ /* 0x000fe40000000f00 */
[----:B------:R-:W-:-:S07]  /*88d0*/  MOV R188, R201 ;  /* 0x000000c900bc7202 */ /* 0x000fce0000000f00 */
[----:B------:R-:W-:Y:S05]  /*88e0*/  WARPSYNC.COLLECTIVE R198, `(.L_x_8978) ;  /* 0x00000000c6087348 */ /* 0x000fea0003c00000 */
[----:B------:R0:W1:Y:S02]  /*88f0*/  SHFL.BFLY P2, R201, R203, R202, R205 ;  /* 0x0c0000cacbc97389 */ /* 0x00006400000400cd */
[----:B01----:R-:W-:Y:S05]  /*8900*/  ENDCOLLECTIVE ;  /* 0x000000000000791b */ /* 0x003fea0003800000 */
.L_x_8978:
[----:B------:R-:W-:-:S05]  /*8910*/  FADD.FTZ R188, R159, R188 ;  /* 0x000000bc9fbc7221 */ /* 0x000fca0000010000 */
[----:B------:R-:W-:Y:S01]  /*8920*/  MOV R203, R188 ;  /* 0x000000bc00cb7202 */ /* 0x000fe20000000f00 */
[----:B------:R-:W-:Y:S01]  /*8930*/  HFMA2 R202, -RZ, RZ, 0, 4.76837158203125e-07 ;  /* 0x00000008ffca7431 */ /* 0x000fe200000001ff */
[----:B------:R-:W-:-:S07]  /*8940*/  MOV R199, R201 ;  /* 0x000000c900c77202 */ /* 0x000fce0000000f00 */
[----:B------:R-:W-:Y:S05]  /*8950*/  WARPSYNC.COLLECTIVE R198, `(.L_x_8979) ;  /* 0x00000000c6087348 */ /* 0x000fea0003c00000 */
[----:B------:R0:W1:Y:S02]  /*8960*/  SHFL.BFLY P2, R201, R203, R202, R205 ;  /* 0x0c0000cacbc97389 */ /* 0x00006400000400cd */
[----:B01----:R-:W-:Y:S05]  /*8970*/  ENDCOLLECTIVE ;  /* 0x000000000000791b */ /* 0x003fea0003800000 */
.L_x_8979:
[----:B------:R-:W-:-:S05]  /*8980*/  FADD.FTZ R199, R158, R199 ;  /* 0x000000c79ec77221 */ /* 0x000fca0000010000 */
[----:B------:R-:W-:Y:S02]  /*8990*/  MOV R203, R199 ;  /* 0x000000c700cb7202 */ /* 0x000fe40000000f00 */
[----:B------:R-:W-:-:S07]  /*89a0*/  MOV R197, R201 ;  /* 0x000000c900c57202 */ /* 0x000fce0000000f00 */
[----:B------:R-:W-:Y:S05]  /*89b0*/  WARPSYNC.COLLECTIVE R198, `(.L_x_8980) ;  /* 0x00000000c6087348 */ /* 0x000fea0003c00000 */
[----:B------:R0:W1:Y:S02]  /*89c0*/  SHFL.BFLY P2, R201, R203, R202, R205 ;  /* 0x0c0000cacbc97389 */ /* 0x00006400000400cd */
[----:B01----:R-:W-:Y:S05]  /*89d0*/  ENDCOLLECTIVE ;  /* 0x000000000000791b */ /* 0x003fea0003800000 */
.L_x_8980:
[----:B------:R-:W-:-:S05]  /*89e0*/  FADD.FTZ R197, R188, R197 ;  /* 0x000000c5bcc57221 */ /* 0x000fca0000010000 */
[----:B------:R-:W-:Y:S01]  /*89f0*/  MOV R203, R197 ;  /* 0x000000c500cb7202 */ /* 0x000fe20000000f00 */
[----:B------:R-:W-:Y:S01]  /*8a00*/  HFMA2 R202, -RZ, RZ, 0, 9.5367431640625e-07 ;  /* 0x00000010ffca7431 */ /* 0x000fe200000001ff */
[----:B------:R-:W-:-:S07]  /*8a10*/  MOV R196, R201 ;  /* 0x000000c900c47202 */ /* 0x000fce0000000f00 */
[----:B------:R-:W-:Y:S05]  /*8a20*/  WARPSYNC.COLLECTIVE R198, `(.L_x_8981) ;  /* 0x00000000c6087348 */ /* 0x000fea0003c00000 */
[----:B------:R0:W1:Y:S02]  /*8a30*/  SHFL.BFLY P2, R201, R203, R202, R205 ;  /* 0x0c0000cacbc97389 */ /* 0x00006400000400cd */
[----:B01----:R-:W-:Y:S05]  /*8a40*/  ENDCOLLECTIVE ;  /* 0x000000000000791b */ /* 0x003fea0003800000 */
.L_x_8981:
[----:B------:R-:W-:-:S05]  /*8a50*/  FADD.FTZ R196, R199, R196 ;  /* 0x000000c4c7c47221 */ /* 0x000fca0000010000 */
[----:B------:R-:W-:Y:S02]  /*8a60*/  MOV R203, R196 ;  /* 0x000000c400cb7202 */ /* 0x000fe40000000f00 */
[----:B------:R-:W-:-:S07]  /*8a70*/  MOV R156, R201 ;  /* 0x000000c9009c7202 */ /* 0x000fce0000000f00 */
[----:B------:R-:W-:Y:S05]  /*8a80*/  WARPSYNC.COLLECTIVE R198, `(.L_x_8982) ;  /* 0x00000000c6087348 */ /* 0x000fea0003c00000 */
[----:B------:R0:W1:Y:S02]  /*8a90*/  SHFL.BFLY P2, R201, R203, R202, R205 ;  /* 0x0c0000cacbc97389 */ /* 0x00006400000400cd */
[----:B01----:R-:W-:Y:S05]  /*8aa0*/  ENDCOLLECTIVE ;  /* 0x000000000000791b */ /* 0x003fea0003800000 */
.L_x_8982:
[----:B------:R-:W-:Y:S01]  /*8ab0*/  MOV R157, R201 ;  /* 0x000000c9009d7202 */ /* 0x000fe20000000f00 */
[----:B------:R-:W-:Y:S06]  /*8ac0*/  BRA `(.L_x_8983) ;  /* 0xffffff90003c7947 */ /* 0x000fec000383ffff */
.L_x_8984:
        /* <DEDUP_REMOVED lines=11> */
.L_x_14545:


//--------------------- .text._ZN10layer_norm13ln_bwd_kernelINS_13Kernel_traitsI6__halfS2_fS2_fjLj768ELj1ELj4ELj1ELj16ENS_18Kernel_traits_baseILj768ES2_S2_fS2_fjLj128EEEEELb1ELb1ELb0ELb1EEEvNS_9BwdParamsE --------------------------
	.section	.text._ZN10layer_norm13ln_bwd_kernelINS_13Kernel_traitsI6__halfS2_fS2_fjLj768ELj1ELj4ELj1ELj16ENS_18Kernel_traits_baseILj768ES2_S2_fS2_fjLj128EEEEELb1ELb1ELb0ELb1EEEvNS_9BwdParamsE,"ax",@progbits
	.align	128
        .global         _ZN10layer_norm13ln_bwd_kernelINS_13Kernel_traitsI6__halfS2_fS2_fjLj768ELj1ELj4ELj1ELj16ENS_18Kernel_traits_baseILj768ES2_S2_fS2_fjLj128EEEEELb1ELb1ELb0ELb1EEEvNS_9BwdParamsE
        .type           _ZN10layer_norm13ln_bwd_kernelINS_13Kernel_traitsI6__halfS2_fS2_fjLj768ELj1ELj4ELj1ELj16ENS_18Kernel_traits_baseILj768ES2_S2_fS2_fjLj128EEEEELb1ELb1ELb0ELb1EEEvNS_9BwdParamsE,@function
        .size           _ZN10layer_norm13ln_bwd_kernelINS_13Kernel_traitsI6__halfS2_fS2_fjLj768ELj1ELj4ELj1ELj16ENS_18Kernel_traits_baseILj768ES2_S2_fS2_fjLj128EEEEELb1ELb1ELb0ELb1EEEvNS_9BwdParamsE,(.L_x_14546 - _ZN10layer_norm13ln_bwd_kernelINS_13Kernel_traitsI6__halfS2_fS2_fjLj768ELj1ELj4ELj1ELj16ENS_18Kernel_traits_baseILj768ES2_S2_fS2_fjLj128EEEEELb1ELb1ELb0ELb1EEEvNS_9BwdParamsE)
        .other          _ZN10layer_norm13ln_bwd_kernelINS_13Kernel_traitsI6__halfS2_fS2_fjLj768ELj1ELj4ELj1ELj16ENS_18Kernel_traits_baseILj768ES2_S2_fS2_fjLj128EEEEELb1ELb1ELb0ELb1EEEvNS_9BwdParamsE,@"STO_CUDA_ENTRY STV_DEFAULT"
_ZN10layer_norm13ln_bwd_kernelINS_13Kernel_traitsI6__halfS2_fS2_fjLj768ELj1ELj4ELj1ELj16ENS_18Kernel_traits_baseILj768ES2_S2_fS2_fjLj128EEEEELb1ELb1ELb0ELb1EEEvNS_9BwdParamsE:
.text._ZN10layer_norm13ln_bwd_kernelINS_13Kernel_traitsI6__halfS2_fS2_fjLj768ELj1ELj4ELj1ELj16ENS_18Kernel_traits_baseILj768ES2_S2_fS2_fjLj128EEEEELb1ELb1ELb0ELb1EEEvNS_9BwdParamsE:
        /* <DEDUP_REMOVED lines=58> */
[----:B------:R-:W4:Y:S04]  /*03a0*/  LDG.E.128 R172, desc[UR6][R4.64+0x200] ;  /* 0x0002000604ac7981 */ /* 0x000f28000c1e1d00 */
[----:B------:R-:W3:Y:S04]  /*03b0*/  LDG.E.128 R180, desc[UR6][R4.64+0x400] ;  /* 0x0004000604b47981 */ /* 0x000ee8000c1e1d00 */
[----:B------:R0:W3:Y:S01]  /*03c0*/  LDG.E.128 R164, desc[UR6][R4.64] ;  /* 0x0000000604a47981 */ /* 0x0000e2000c1e1d00 */
        /* <DEDUP_REMOVED lines=44> */
[--C-:B----4-:R-:W-:Y:S02]  /*0690*/  HADD2.F32 R168, -RZ, R172.reuse.H0_H0 ;  /* 0x200000acffa87230 */ /* 0x110fe40000004100 */
[----:B------:R-:W-:Y:S02]  /*06a0*/  HADD2.F32 R169, -RZ, R172.H1_H1 ;  /* 0x300000acffa97230 */ /* 0x000fe40000004100 */
[--C-:B------:R-:W-:Y:S02]  /*06b0*/  HADD2.F32 R170, -RZ, R173.reuse.H0_H0 ;  /* 0x200000adffaa7230 */ /* 0x100fe40000004100 */
[----:B------:R-:W-:Y:S02]  /*06c0*/  HADD2.F32 R171, -RZ, R173.H1_H1 ;  /* 0x300000adffab7230 */ /* 0x000fe40000004100 */
[----:B---3--:R-:W-:-:S02]  /*06d0*/  HADD2.F32 R176, -RZ, R180.H0_H0 ;  /* 0x200000b4ffb07230 */ /* 0x008fc40000004100 */
[----:B------:R-:W-:Y:S02]  /*06e0*/  HADD2.F32 R177, -RZ, R180.H1_H1 ;  /* 0x300000b4ffb17230 */ /* 0x000fe40000004100 */
[--C-:B------:R-:W-:Y:S02]  /*06f0*/  HADD2.F32 R178, -RZ, R181.reuse.H0_H0 ;  /* 0x200000b5ffb27230 */ /* 0x100fe40000004100 */
[----:B------:R-:W-:Y:S02]  /*0700*/  HADD2.F32 R179, -RZ, R181.H1_H1 ;  /* 0x300000b5ffb37230 */ /* 0x000fe40000004100 */
[--C-:B------:R-:W-:Y:S02]  /*0710*/  HADD2.F32 R162, -RZ, R166.reuse.H0_H0 ;  /* 0x200000a6ffa27230 */ /* 0x100fe40000004100 */
[----:B------:R-:W-:Y:S02]  /*0720*/  HADD2.F32 R163, -RZ, R166.H1_H1 ;  /* 0x300000a6ffa37230 */ /* 0x000fe40000004100 */
[----:B------:R-:W-:-:S02]  /*0730*/  HADD2.F32 R172, -RZ, R174.H0_H0 ;  /* 0x200000aeffac7230 */ /* 0x000fc40000004100 */
[----:B------:R-:W-:Y:S02]  /*0740*/  HADD2.F32 R173, -RZ, R174.H1_H1 ;  /* 0x300000aeffad7230 */ /* 0x000fe40000004100 */
[--C-:B------:R-:W-:Y:S02]  /*0750*/  HADD2.F32 R180, -RZ, R182.reuse.H0_H0 ;  /* 0x200000b6ffb47230 */ /* 0x100fe40000004100 */
[----:B------:R-:W-:Y:S02]  /*0760*/  HADD2.F32 R181, -RZ, R182.H1_H1 ;  /* 0x300000b6ffb57230 */ /* 0x000fe40000004100 */
[----:B------:R-:W-:Y:S02]  /*0770*/  HADD2.F32 R166, -RZ, R167.H0_H0 ;  /* 0x200000a7ffa67230 */ /* 0x000fe40000004100 */
[----:B------:R-:W-:Y:S02]  /*0780*/  HADD2.F32 R174, -RZ, R175.H0_H0 ;  /* 0x200000afffae7230 */ /* 0x000fe40000004100 */
[----:B------:R-:W-:-:S02]  /*0790*/  HADD2.F32 R182, -RZ, R183.H0_H0 ;  /* 0x200000b7ffb67230 */ /* 0x000fc40000004100 */
[--C-:B------:R-:W-:Y:S02]  /*07a0*/  HADD2.F32 R158, -RZ, R164.reuse.H0_H0 ;  /* 0x200000a4ff9e7230 */ /* 0x100fe40000004100 */
[----:B------:R-:W-:Y:S02]  /*07b0*/  HADD2.F32 R159, -RZ, R164.H1_H1 ;  /* 0x300000a4ff9f7230 */ /* 0x000fe40000004100 */
[--C-:B------:R-:W-:Y:S02]  /*07c0*/  HADD2.F32 R160, -RZ, R165.reuse.H0_H0 ;  /* 0x200000a5ffa07230 */ /* 0x100fe40000004100 */
[----:B------:R-:W-:Y:S02]  /*07d0*/  HADD2.F32 R161, -RZ, R165.H1_H1 ;  /* 0x300000a5ffa17230 */ /* 0x000fe40000004100 */
[----:B------:R-:W-:Y:S02]  /*07e0*/  HADD2.F32 R167, -RZ, R167.H1_H1 ;  /* 0x300000a7ffa77230 */ /* 0x000fe40000004100 */
[----:B------:R-:W-:-:S02]  /*07f0*/  HADD2.F32 R175, -RZ, R175.H1_H1 ;  /* 0x300000afffaf7230 */ /* 0x000fc40000004100 */
[----:B------:R-:W-:-:S07]  /*0800*/  HADD2.F32 R183, -RZ, R183.H1_H1 ;  /* 0x300000b7ffb77230 */ /* 0x000fce0000004100 */
.L_x_9003:
        /* <DEDUP_REMOVED lines=12> */
[--C-:B-1----:R-:W-:Y:S01]  /*08d0*/  IMAD.WIDE.U32 R92, R197, 0x10, R120.reuse ;  /* 0x00000010c55c7825 */ /* 0x102fe200078e0078 */
[----:B------:R-:W4:Y:S03]  /*08e0*/  LDG.E R196, desc[UR6][R106.64] ;  /* 0x000000066ac47981 */ /* 0x000f26000c1e1900 */
[----:B------:R-:W-:Y:S02]  /*08f0*/  IMAD.WIDE.U32 R104, R191, 0x10, R120 ;  /* 0x00000010bf687825 */ /* 0x000fe400078e0078 */
[----:B------:R-:W4:Y:S02]  /*0900*/  LDG.E.128 R92, desc[UR6][R92.64] ;  /* 0x000000065c5c7981 */ /* 0x000f24000c1e1d00 */
[----:B--2---:R-:W-:-:S02]  /*0910*/  IMAD.WIDE.U32 R122, R197, 0x20, R164 ;  /* 0x00000020c57a7825 */ /* 0x004fc400078e00a4 */
[----:B------:R-:W2:Y:S02]  /*0920*/  LDG.E.128 R104, desc[UR6][R104.64] ;  /* 0x0000000668687981 */ /* 0x000ea4000c1e1d00 */
[----:B------:R-:W-:Y:S02]  /*0930*/  IMAD.WIDE.U32 R192, R191, 0x20, R164 ;  /* 0x00000020bfc07825 */ /* 0x000fe400078e00a4 */
[----:B------:R-:W2:Y:S02]  /*0940*/  LDG.E.128 R88, desc[UR6][R122.64] ;  /* 0x000000067a587981 */ /* 0x000ea4000c1e1d00 */
[C---:B---3--:R-:W-:Y:S01]  /*0950*/  IMAD.WIDE R154, R184.reuse, 0x4, R146 ;  /* 0x00000004b89a7825 */ /* 0x048fe200078e0292 */
[----:B------:R-:W-:Y:S01]  /*0960*/  IADD3 R187, PT, PT, R197, 0x40, RZ ;  /* 0x00000040c5bb7810 */ /* 0x000fe20007ffe0ff */
[----:B------:R-:W1:Y:S01]  /*0970*/  LDC.64 R146, c[0x0][0x3b0] ;  /* 0x0000ec00ff927b82 */ /* 0x000e620000000a00 */
[----:B------:R-:W3:Y:S01]  /*0980*/  LDG.E.128 R96, desc[UR6][R122.64+0x10] ;  /* 0x000010067a607981 */ /* 0x000ee2000c1e1d00 */
[----:B0-----:R-:W-:-:S03]  /*0990*/  @P0 IMAD.WIDE R108, R184, 0x2, R108 ;  /* 0x00000002b86c0825 */ /* 0x001fc600078e026c */
[----:B------:R1:W3:Y:S04]  /*09a0*/  LDG.E R189, desc[UR6][R154.64] ;  /* 0x000000069abd7981 */ /* 0x0002e8000c1e1900 */
[----:B------:R-:W3:Y:S04]  /*09b0*/  @P0 LDG.E.U16 R190, desc[UR6][R108.64] ;  /* 0x000000066cbe0981 */ /* 0x000ee8000c1e1500 */
[----:B------:R-:W3:Y:S04]  /*09c0*/  LDG.E.128 R100, desc[UR6][R192.64] ;  /* 0x00000006c0647981 */ /* 0x000ee8000c1e1d00 */
[----:B------:R-:W3:Y:S01]  /*09d0*/  LDG.E.128 R108, desc[UR6][R192.64+0x10] ;  /* 0x00001006c06c7981 */ /* 0x000ee2000c1e1d00 */
[----:B------:R-:W-:-:S05]  /*09e0*/  IMAD.WIDE.U32 R164, R187, 0x20, R164 ;  /* 0x00000020bba47825 */ /* 0x000fca00078e00a4 */
[----:B------:R-:W3:Y:S04]  /*09f0*/  LDG.E.128 R112, desc[UR6][R164.64] ;  /* 0x00000006a4707981 */ /* 0x000ee8000c1e1d00 */
[----:B------:R0:W3:Y:S01]  /*0a00*/  LDG.E.128 R116, desc[UR6][R164.64+0x10] ;  /* 0x00001006a4747981 */ /* 0x0000e2000c1e1d00 */
[----:B------:R-:W-:-:S06]  /*0a10*/  IMAD.WIDE.U32 R120, R187, 0x10, R120 ;  /* 0x00000010bb787825 */ /* 0x000fcc00078e0078 */
        /* <DEDUP_REMOVED lines=26> */
[----:B----4-:R-:W-:Y:S01]  /*0bc0*/  FSEL R207, R196, RZ, !P2 ;  /* 0x000000ffc4cf7208 */ /* 0x010fe20005000000 */
[--C-:B0-----:R-:W-:Y:S02]  /*0bd0*/  HADD2.F32 R193, -RZ, R92.reuse.H0_H0 ;  /* 0x2000005cffc17230 */ /* 0x101fe40000004100 */
[----:B------:R-:W-:Y:S02]  /*0be0*/  HADD2.F32 R196, -RZ, R92.H1_H1 ;  /* 0x3000005cffc47230 */ /* 0x000fe40000004100 */
[--C-:B-1----:R-:W-:Y:S02]  /*0bf0*/  HADD2.F32 R195, -RZ, R93.reuse.H0_H0 ;  /* 0x2000005dffc37230 */ /* 0x102fe40000004100 */
[----:B------:R-:W-:Y:S02]  /*0c00*/  HADD2.F32 R198, -RZ, R93.H1_H1 ;  /* 0x3000005dffc67230 */ /* 0x000fe40000004100 */
[----:B--2---:R-:W-:Y:S01]  /*0c10*/  FADD.FTZ R194, -R207, R88 ;  /* 0x00000058cfc27221 */ /* 0x004fe20000010100 */
[----:B------:R-:W-:-:S02]  /*0c20*/  HADD2.F32 R201, -RZ, R105.H0_H0 ;  /* 0x20000069ffc97230 */ /* 0x000fc40000004100 */
[C---:B---3--:R-:W-:Y:S01]  /*0c30*/  FADD.FTZ R96, -R207.reuse, R96 ;  /* 0x00000060cf607221 */ /* 0x048fe20000010100 */
[C---:B------:R-:W-:Y:S01]  /*0c40*/  FADD.FTZ R208, -R207.reuse, R99 ;  /* 0x00000063cfd07221 */ /* 0x040fe20000010100 */
[----:B------:R-:W-:Y:S02]  /*0c50*/  HADD2.F32 R230, -RZ, R105.H1_H1 ;  /* 0x30000069ffe67230 */ /* 0x000fe40000004100 */
[----:B------:R-:W-:Y:S01]  /*0c60*/  FMUL.FTZ R105, R158, R193 ;  /* 0x000000c19e697220 */ /* 0x000fe20000410000 */
[----:B------:R-:W-:Y:S02]  /*0c70*/  HADD2.F32 R93, -RZ, R94.H0_H0 ;  /* 0x2000005eff5d7230 */ /* 0x000fe40000004100 */
[----:B------:R-:W-:Y:S01]  /*0c80*/  FADD.FTZ R216, -R207, R89 ;  /* 0x00000059cfd87221 */ /* 0x000fe20000010100 */
[--C-:B------:R-:W-:Y:S02]  /*0c90*/  HADD2.F32 R203, -RZ, R106.reuse.H0_H0 ;  /* 0x2000006affcb7230 */ /* 0x100fe40000004100 */
[----:B------:R-:W-:Y:S01]  /*0ca0*/  FMUL.FTZ R92, R189, R194 ;  /* 0x000000c2bd5c7220 */ /* 0x000fe20000410000 */
[----:B------:R-:W-:-:S02]  /*0cb0*/  HADD2.F32 R204, -RZ, R106.H1_H1 ;  /* 0x3000006affcc7230 */ /* 0x000fc40000004100 */
[C---:B------:R-:W-:Y:S01]  /*0cc0*/  FMUL.FTZ R106, R189.reuse, R96 ;  /* 0x00000060bd6a7220 */ /* 0x040fe20000410000 */
[----:B------:R-:W-:Y:S02]  /*0cd0*/  HADD2.F32 R210, -RZ, R95.H1_H1 ;  /* 0x3000005fffd27230 */ /* 0x000fe40000004100 */
[----:B------:R-:W-:Y:S01]  /*0ce0*/  FMUL.FTZ R96, R189, R208 ;  /* 0x000000d0bd607220 */ /* 0x000fe20000410000 */
[----:B------:R-:W-:Y:S02]  /*0cf0*/  HADD2.F32 R200, -RZ, R94.H1_H1 ;  /* 0x3000005effc87230 */ /* 0x000fe40000004100 */
[C---:B------:R-:W-:Y:S01]  /*0d00*/  FADD.FTZ R222, -R207.reuse, R101 ;  /* 0x00000065cfde7221 */ /* 0x040fe20000010100 */
[--C-:B------:R-:W-:Y:S02]  /*0d10*/  HADD2.F32 R209, -RZ, R104.reuse.H0_H0 ;  /* 0x20000068ffd17230 */ /* 0x100fe40000004100 */
[----:B------:R-:W-:Y:S01]  /*0d20*/  FADD.FTZ R94, -R207, R97 ;  /* 0x00000061cf5e7221 */ /* 0x000fe20000010100 */
[----:B------:R-:W-:-:S02]  /*0d30*/  HADD2.F32 R224, -RZ, R104.H1_H1 ;  /* 0x30000068ffe07230 */ /* 0x000fc40000004100 */
[----:B------:R-:W-:Y:S01]  /*0d40*/  FMUL.FTZ R104, R159, R196 ;  /* 0x000000c49f687220 */ /* 0x000fe20000410000 */
[C---:B------:R-:W-:Y:S01]  /*0d50*/  FADD.FTZ R234, -R207.reuse, R109 ;  /* 0x0000006dcfea7221 */ /* 0x040fe20000010100 */
[C---:B------:R-:W-:Y:S01]  /*0d60*/  FADD.FTZ R206, -R207.reuse, R111 ;  /* 0x0000006fcfce7221 */ /* 0x040fe20000010100 */
[----:B------:R-:W-:Y:S01]  /*0d70*/  FADD.FTZ R109, RZ, R105 ;  /* 0x00000069ff6d7221 */ /* 0x000fe20000010000 */
[----:B------:R-:W-:Y:S01]  /*0d80*/  FADD.FTZ R214, -R207, R90 ;  /* 0x0000005acfd67221 */ /* 0x000fe20000010100 */
[----:B------:R-:W-:Y:S01]  /*0d90*/  FMUL.FTZ R216, R189, R216 ;  /* 0x000000d8bdd87220 */ /* 0x000fe20000410000 */
[----:B------:R-:W-:Y:S01]  /*0da0*/  FADD.FTZ R30, R93, R30 ;  /* 0x0000001e5d1e7221 */ /* 0x000fe20000010000 */
[-C--:B------:R-:W-:Y:S01]  /*0db0*/  FFMA.FTZ R134, R106, R93.reuse, R134 ;  /* 0x0000005d6a867223 */ /* 0x080fe20000010086 */
[----:B------:R-:W-:Y:S01]  /*0dc0*/  FMUL.FTZ R97, R162, R93 ;  /* 0x0000005da2617220 */ /* 0x000fe20000410000 */
[----:B------:R-:W-:Y:S01]  /*0dd0*/  FFMA.FTZ R111, R92, R105, RZ ;  /* 0x000000695c6f7223 */ /* 0x000fe200000100ff */
[----:B------:R-:W-:Y:S01]  /*0de0*/  FADD.FTZ R27, R210, R27 ;  /* 0x0000001bd21b7221 */ /* 0x000fe20000010000 */
[-C--:B------:R-:W-:Y:S01]  /*0df0*/  FFMA.FTZ R131, R96, R210.reuse, R131 ;  /* 0x000000d260837223 */ /* 0x080fe20000010083 */
[----:B------:R-:W-:Y:S01]  /*0e00*/  FMUL.FTZ R93, R167, R210 ;  /* 0x000000d2a75d7220 */ /* 0x000fe20000410000 */
[----:B------:R-:W-:Y:S01]  /*0e10*/  FADD.FTZ R228, -R207, R103 ;  /* 0x00000067cfe47221 */ /* 0x000fe20000010100 */
[----:B------:R-:W-:Y:S01]  /*0e20*/  FMUL.FTZ R210, R189, R222 ;  /* 0x000000debdd27220 */ /* 0x000fe20000410000 */
[----:B------:R-:W-:Y:S01]  /*0e30*/  FMUL.FTZ R103, R160, R195 ;  /* 0x000000c3a0677220 */ /* 0x000fe20000410000 */
[----:B------:R-:W-:Y:S01]  /*0e40*/  FADD.FTZ R222, R109, R104 ;  /* 0x000000686dde7221 */ /* 0x000fe20000010000 */
[----:B------:R-:W-:Y:S01]  /*0e50*/  FADD.FTZ R192, -R207, R91 ;  /* 0x0000005bcfc07221 */ /* 0x000fe20000010100 */
[----:B------:R-:W-:Y:S01]  /*0e60*/  FMUL.FTZ R214, R189, R214 ;  /* 0x000000d6bdd67220 */ /* 0x000fe20000410000 */
[----:B------:R-:W-:Y:S01]  /*0e70*/  FFMA.FTZ R111, R216, R104, R111 ;  /* 0x00000068d86f7223 */ /* 0x000fe2000001006f */
[----:B------:R-:W-:Y:S01]  /*0e80*/  FMUL.FTZ R101, R161, R198 ;  /* 0x000000c6a1657220 */ /* 0x000fe20000410000 */
[----:B------:R-:W-:Y:S01]  /*0e90*/  FADD.FTZ R222, R222, R103 ;  /* 0x00000067dede7221 */ /* 0x000fe20000010000 */
[----:B------:R-:W-:Y:S01]  /*0ea0*/  FMUL.FTZ R192, R189, R192 ;  /* 0x000000c0bdc07220 */ /* 0x000fe20000410000 */
[----:B------:R-:W-:Y:S01]  /*0eb0*/  FFMA.FTZ R111, R214, R103, R111 ;  /* 0x00000067d66f7223 */ /* 0x000fe2000001006f */
[C---:B------:R-:W-:Y:S01]  /*0ec0*/  FADD.FTZ R212, -R207.reuse, R100 ;  /* 0x00000064cfd47221 */ /* 0x040fe20000010100 */
[----:B------:R-:W-:Y:S01]  /*0ed0*/  FADD.FTZ R226, -R207, R102 ;  /* 0x00000066cfe27221 */ /* 0x000fe20000010100 */
[----:B------:R-:W-:Y:S01]  /*0ee0*/  FMUL.FTZ R102, R189, R94 ;  /* 0x0000005ebd667220 */ /* 0x000fe20000410000 */
[----:B------:R-:W-:Y:S01]  /*0ef0*/  FADD.FTZ R222, R222, R101 ;  /* 0x00000065dede7221 */ /* 0x000fe20000010000 */
[C---:B------:R-:W-:Y:S01]  /*0f00*/  FADD.FTZ R202, -R207.reuse, R98 ;  /* 0x00000062cfca7221 */ /* 0x040fe20000010100 */
[----:B------:R-:W-:Y:S01]  /*0f10*/  FADD.FTZ R232, -R207, R108 ;  /* 0x0000006ccfe87221 */ /* 0x000fe20000010100 */
[----:B------:R-:W-:Y:S01]  /*0f20*/  FFMA.FTZ R111, R192, R101, R111 ;  /* 0x00000065c06f7223 */ /* 0x000fe2000001006f */
[----:B------:R-:W-:-:S02]  /*0f30*/  HADD2.F32 R199, -RZ, R95.H0_H0 ;  /* 0x2000005fffc77230 */ /* 0x000fc40000004100 */
[----:B------:R-:W-:Y:S01]  /*0f40*/  FMUL.FTZ R194, R189, R212 ;  /* 0x000000d4bdc27220 */ /* 0x000fe20000410000 */
[----:B------:R-:W-:Y:S01]  /*0f50*/  FADD.FTZ R29, R200, R29 ;  /* 0x0000001dc81d7221 */ /* 0x000fe20000010000 */
[-C--:B------:R-:W-:Y:S01]  /*0f60*/  FFMA.FTZ R133, R102, R200.reuse, R133 ;  /* 0x000000c866857223 */ /* 0x080fe20000010085 */
[----:B------:R-:W-:Y:S01]  /*0f70*/  FMUL.FTZ R95, R163, R200 ;  /* 0x000000c8a35f7220 */ /* 0x000fe20000410000 */
[C---:B------:R-:W-:Y:S01]  /*0f80*/  FMUL.FTZ R212, R189.reuse, R226 ;  /* 0x000000e2bdd47220 */ /* 0x040fe20000410000 */
[----:B------:R-:W-:Y:S01]  /*0f90*/  FADD.FTZ R222, R222, R97 ;  /* 0x00000061dede7221 */ /* 0x000fe20000010000 */
[C---:B------:R-:W-:Y:S01]  /*0fa0*/  FMUL.FTZ R100, R189.reuse, R202 ;  /* 0x000000cabd647220 */ /* 0x040fe20000410000 */
[C---:B------:R-:W-:Y:S01]  /*0fb0*/  FMUL.FTZ R200, R189.reuse, R232 ;  /* 0x000000e8bdc87220 */ /* 0x040fe20000410000 */
[----:B------:R-:W-:Y:S01]  /*0fc0*/  FFMA.FTZ R111, R106, R97, R111 ;  /* 0x000000616a6f7223 */ /* 0x000fe2000001006f */
[----:B------:R-:W-:Y:S01]  /*0fd0*/  FMUL.FTZ R202, R189, R234 ;  /* 0x000000eabdca7220 */ /* 0x000fe20000410000 */
[----:B------:R-:W-:Y:S01]  /*0fe0*/  FADD.FTZ R220, -R207, R110 ;  /* 0x0000006ecfdc7221 */ /* 0x000fe20000010100 */
        /* <DEDUP_REMOVED lines=20> */
[C---:B------:R-:W-:Y:S01]  /*1130*/  FADD.FTZ R218, -R207.reuse, R113 ;  /* 0x00000071cfda7221 */ /* 0x040fe20000010100 */
[----:B------:R-:W-:Y:S01]  /*1140*/  FADD.FTZ R33, R196, R33 ;  /* 0x00000021c4217221 */ /* 0x000fe20000010000 */
[----:B------:R-:W-:Y:S01]  /*1150*/  FFMA.FTZ R137, R216, R196, R137 ;  /* 0x000000c4d8897223 */ /* 0x000fe20000010089 */
[----:B------:R-:W-:Y:S01]  /*1160*/  FADD.FTZ R110, -R207, R115 ;  /* 0x00000073cf6e7221 */ /* 0x000fe20000010100 */
[----:B------:R-:W-:Y:S01]  /*1170*/  FMUL.FTZ R196, R169, R224 ;  /* 0x000000e0a9c47220 */ /* 0x000fe20000410000 */
[----:B------:R-:W-:Y:S01]  /*1180*/  FADD.FTZ R113, R220, R209 ;  /* 0x000000d1dc717221 */ /* 0x000fe20000010000 */
[----:B------:R-:W-:Y:S01]  /*1190*/  FFMA.FTZ R115, R194, R209, R111 ;  /* 0x000000d1c2737223 */ /* 0x000fe2000001006f */
[C---:B------:R-:W-:Y:S01]  /*11a0*/  FADD.FTZ R108, -R207.reuse, R112 ;  /* 0x00000070cf6c7221 */ /* 0x040fe20000010100 */
[C---:B------:R-:W-:Y:S01]  /*11b0*/  FADD.FTZ R114, -R207.reuse, R114 ;  /* 0x00000072cf727221 */ /* 0x040fe20000010100 */
[----:B------:R-:W-:Y:S01]  /*11c0*/  FADD.FTZ R112, -R207, R117 ;  /* 0x00000075cf707221 */ /* 0x000fe20000010100 */
[----:B------:R-:W-:Y:S01]  /*11d0*/  FADD.FTZ R117, R113, R196 ;  /* 0x000000c471757221 */ /* 0x000fe20000010000 */
[----:B------:R-:W-:Y:S01]  /*11e0*/  FFMA.FTZ R115, R210, R196, R115 ;  /* 0x000000c4d2737223 */ /* 0x000fe20000010073 */
[----:B------:R-:W-:Y:S01]  /*11f0*/  FADD.FTZ R116, -R207, R116 ;  /* 0x00000074cf747221 */ /* 0x000fe20000010100 */
[----:B------:R-:W-:Y:S01]  /*1200*/  FADD.FTZ R28, R199, R28 ;  /* 0x0000001cc71c7221 */ /* 0x000fe20000010000 */
[----:B------:R-:W-:Y:S01]  /*1210*/  FFMA.FTZ R132, R100, R199, R132 ;  /* 0x000000c764847223 */ /* 0x000fe20000010084 */
[----:B------:R-:W-:Y:S01]  /*1220*/  FMUL.FTZ R111, R189, R114 ;  /* 0x00000072bd6f7220 */ /* 0x000fe20000410000 */
[----:B------:R-:W-:Y:S01]  /*1230*/  FADD.FTZ R31, R198, R31 ;  /* 0x0000001fc61f7221 */ /* 0x000fe20000010000 */
[----:B------:R-:W-:Y:S01]  /*1240*/  FFMA.FTZ R135, R192, R198, R135 ;  /* 0x000000c6c0877223 */ /* 0x000fe20000010087 */
[----:B------:R-:W-:Y:S01]  /*1250*/  FMUL.FTZ R199, R171, R230 ;  /* 0x000000e6abc77220 */ /* 0x000fe20000410000 */
[----:B------:R-:W-:Y:S01]  /*1260*/  FADD.FTZ R114, R117, R208 ;  /* 0x000000d075727221 */ /* 0x000fe20000010000 */
[C---:B------:R-:W-:Y:S01]  /*1270*/  FMUL.FTZ R198, R189.reuse, R228 ;  /* 0x000000e4bdc67220 */ /* 0x040fe20000410000 */
[----:B------:R-:W-:Y:S01]  /*1280*/  FFMA.FTZ R117, R212, R208, R115 ;  /* 0x000000d0d4757223 */ /* 0x000fe20000010073 */
[----:B------:R-:W-:Y:S01]  /*1290*/  FMUL.FTZ R113, R189, R116 ;  /* 0x00000074bd717220 */ /* 0x000fe20000410000 */
[----:B------:R-:W-:Y:S01]  /*12a0*/  FADD.FTZ R116, R114, R199 ;  /* 0x000000c772747221 */ /* 0x000fe20000010000 */
[----:B------:R-:W-:-:S02]  /*12b0*/  @P0 HADD2.F32 R188, -RZ, R190.H0_H0 ;  /* 0x200000beffbc0230 */ /* 0x000fc40000004100 */
[----:B------:R-:W-:Y:S01]  /*12c0*/  FFMA.FTZ R117, R198, R199, R117 ;  /* 0x000000c7c6757223 */ /* 0x000fe20000010075 */
[--C-:B------:R-:W-:Y:S02]  /*12d0*/  HADD2.F32 R205, -RZ, R107.reuse.H0_H0 ;  /* 0x2000006bffcd7230 */ /* 0x100fe40000004100 */
[----:B------:R-:W-:Y:S02]  /*12e0*/  HADD2.F32 R190, -RZ, R107.H1_H1 ;  /* 0x3000006bffbe7230 */ /* 0x000fe40000004100 */
[----:B------:R-:W-:Y:S01]  /*12f0*/  FMUL.FTZ R109, R189, R108 ;  /* 0x0000006cbd6d7220 */ /* 0x000fe20000410000 */
[----:B------:R-:W-:Y:S02]  /*1300*/  HADD2.F32 R107, -RZ, R120.H0_H0 ;  /* 0x20000078ff6b7230 */ /* 0x000fe40000004100 */
[----:B------:R-:W-:Y:S01]  /*1310*/  FADD.FTZ R116, R116, R201 ;  /* 0x000000c974747221 */ /* 0x000fe20000010000 */
[----:B------:R-:W-:Y:S01]  /*1320*/  FFMA.FTZ R117, R200, R201, R117 ;  /* 0x000000c9c8757223 */ /* 0x000fe20000010075 */
[----:B------:R-:W-:Y:S01]  /*1330*/  FADD.FTZ R118, -R207, R118 ;  /* 0x00000076cf767221 */ /* 0x000fe20000010100 */
        /* <DEDUP_REMOVED lines=8> */
[----:B------:R-:W-:-:S02]  /*13c0*/  HADD2.F32 R99, -RZ, R121.H0_H0 ;  /* 0x20000079ff637230 */ /* 0x000fc40000004100 */
[----:B------:R-:W-:Y:S01]  /*13d0*/  FADD.FTZ R88, -R207, R119 ;  /* 0x00000077cf587221 */ /* 0x000fe20000010100 */
[----:B------:R-:W-:Y:S02]  /*13e0*/  HADD2.F32 R120, -RZ, R120.H1_H1 ;  /* 0x30000078ff787230 */ /* 0x000fe40000004100 */
[----:B------:R-:W-:Y:S01]  /*13f0*/  FMUL.FTZ R115, R189, R118 ;  /* 0x00000076bd737220 */ /* 0x000fe20000410000 */
[----:B------:R-:W-:Y:S01]  /*1400*/  FMUL.FTZ R207, R175, R190 ;  /* 0x000000beafcf7220 */ /* 0x000fe20000410000 */
[C---:B------:R-:W-:Y:S01]  /*1410*/  FMUL.FTZ R108, R189.reuse, R218 ;  /* 0x000000dabd6c7220 */ /* 0x040fe20000410000 */
[----:B------:R-:W-:Y:S01]  /*1420*/  FADD.FTZ R118, R116, R205 ;  /* 0x000000cd74767221 */ /* 0x000fe20000010000 */
        /* <DEDUP_REMOVED lines=77> */
[----:B------:R0:W1:Y:S04]  /*1900*/  SHFL.BFLY PT, R218, R193, 0x10, 0x1f ;  /* 0x0e001f00c1da7f89 */ /* 0x00006800000e0000 */
[----:B------:R0:W2:Y:S02]  /*1910*/  SHFL.BFLY PT, R89, R88, 0x10, 0x1f ;  /* 0x0e001f0058597f89 */ /* 0x0000a400000e0000 */
.L_x_9015:
[----:B-1----:R-:W-:Y:S01]  /*1920*/  FADD.FTZ R218, R193, R218 ;  /* 0x000000dac1da7221 */ /* 0x002fe20000010000 */
[----:B--2---:R-:W-:-:S03]  /*1930*/  FADD.FTZ R89, R88, R89 ;  /* 0x0000005958597221 */ /* 0x004fc60000010000 */
[----:B0-----:R-:W-:Y:S01]  /*1940*/  FMUL.FTZ R193, R218, UR15 ;  /* 0x0000000fdac17c20 */ /* 0x001fe20008410000 */
        /* <DEDUP_REMOVED lines=20> */
[----:B------:R-:W-:Y:S01]  /*1a90*/  FFMA.FTZ R192, R192, R190, R193 ;  /* 0x000000bec0c07223 */ /* 0x000fe200000100c1 */
[----:B------:R-:W-:Y:S01]  /*1aa0*/  FMUL.FTZ R92, R105, R188 ;  /* 0x000000bc695c7220 */ /* 0x000fe20000410000 */
[----:B------:R-:W-:Y:S01]  /*1ab0*/  FMUL.FTZ R215, R189, R216 ;  /* 0x000000d8bdd77220 */ /* 0x000fe20000410000 */
[----:B------:R-:W-:-:S02]  /*1ac0*/  @P2 HADD2.F32 R107, -RZ, R88.H0_H0 ;  /* 0x20000058ff6b2230 */ /* 0x000fc40000004100 */
[-C--:B------:R-:W-:Y:S01]  /*1ad0*/  FMUL.FTZ R195, R195, R188.reuse ;  /* 0x000000bcc3c37220 */ /* 0x080fe20000410000 */
[----:B------:R-:W-:Y:S02]  /*1ae0*/  @P3 HADD2.F32 R213, -RZ, R88.H1_H1 ;  /* 0x30000058ffd53230 */ /* 0x000fe40000004100 */
[----:B------:R-:W-:Y:S01]  /*1af0*/  FMUL.FTZ R217, R92, UR4 ;  /* 0x000000045cd97c20 */ /* 0x000fe20008410000 */
[----:B------:R-:W-:Y:S02]  /*1b00*/  @P2 HADD2.F32 R88, -RZ, R44.H0_H0 ;  /* 0x2000002cff582230 */ /* 0x000fe40000004100 */
[----:B------:R-:W-:Y:S01]  /*1b10*/  FMUL.FTZ R215, R215, R188 ;  /* 0x000000bcd7d77220 */ /* 0x000fe20000410000 */
[----:B------:R-:W-:Y:S01]  /*1b20*/  LOP3.LUT P6, RZ, R164, 0xff000000, RZ, 0xc0, !PT ;  /* 0xff000000a4ff7812 */ /* 0x000fe200078cc0ff */
[----:B------:R-:W-:Y:S01]  /*1b30*/  FFMA.FTZ R106, R106, R190, R193 ;  /* 0x000000be6a6a7223 */ /* 0x000fe200000100c1 */
[----:B------:R-:W-:Y:S01]  /*1b40*/  HFMA2 R105, -RZ, RZ, 0, 0 ;  /* 0x00000000ff697431 */ /* 0x000fe200000001ff */
[----:B------:R-:W-:Y:S01]  /*1b50*/  MOV R103, RZ ;  /* 0x000000ff00677202 */ /* 0x000fe20000000f00 */
[----:B------:R-:W-:Y:S01]  /*1b60*/  FMUL.FTZ R218, R195, UR4 ;  /* 0x00000004c3da7c20 */ /* 0x000fe20008410000 */
[----:B------:R-:W-:Y:S01]  /*1b70*/  FADD.FTZ R192, R101, -R192 ;  /* 0x800000c065c07221 */ /* 0x000fe20000010000 */
[----:B------:R-:W-:Y:S01]  /*1b80*/  @P2 FMUL.FTZ R105, R217, R107 ;  /* 0x0000006bd9692220 */ /* 0x000fe20000410000 */
[----:B------:R-:W-:-:S02]  /*1b90*/  @P4 HADD2.F32 R216, -RZ, R89.H0_H0 ;  /* 0x20000059ffd84230 */ /* 0x000fc40000004100 */
[----:B------:R-:W-:Y:S01]  /*1ba0*/  @P2 FMUL.FTZ R103, R217, R88 ;  /* 0x00000058d9672220 */ /* 0x000fe20000410000 */
[----:B------:R-:W-:Y:S02]  /*1bb0*/  @P4 HADD2.F32 R195, -RZ, R45.H0_H0 ;  /* 0x2000002dffc34230 */ /* 0x000fe40000004100 */
[----:B------:R-:W-:Y:S01]  /*1bc0*/  FMUL.FTZ R215, R215, UR4 ;  /* 0x00000004d7d77c20 */ /* 0x000fe20008410000 */
[----:B------:R-:W-:Y:S01]  /*1bd0*/  ISETP.GE.U32.AND P2, PT, R164, RZ, PT ;  /* 0x000000ffa400720c */ /* 0x000fe20003f46070 */
[----:B------:R-:W-:Y:S01]  /*1be0*/  FADD.FTZ R164, R97, -R106 ;  /* 0x8000006a61a47221 */ /* 0x000fe20000010000 */
[----:B------:R-:W-:Y:S01]  /*1bf0*/  FMUL.FTZ R97, R189, R192 ;  /* 0x000000c0bd617220 */ /* 0x000fe20000410000 */
[----:B------:R-:W-:Y:S01]  /*1c00*/  HFMA2 R107, -RZ, RZ, 0, 0 ;  /* 0x00000000ff6b7431 */ /* 0x000fe200000001ff */
[----:B------:R-:W-:Y:S01]  /*1c10*/  MOV R211, RZ ;  /* 0x000000ff00d37202 */ /* 0x000fe20000000f00 */
[C---:B------:R-:W-:Y:S01]  /*1c20*/  @P4 FMUL.FTZ R107, R215.reuse, R216 ;  /* 0x000000d8d76b4220 */ /* 0x040fe20000410000 */
[----:B------:R-:W-:Y:S01]  /*1c30*/  @P4 FMUL.FTZ R211, R215, R195 ;  /* 0x000000c3d7d34220 */ /* 0x000fe20000410000 */
[----:B------:R-:W-:Y:S01]  /*1c40*/  LOP3.LUT P5, RZ, R165, 0xff, RZ, 0xc0, !PT ;  /* 0x000000ffa5ff7812 */ /* 0x000fe200078ac0ff */
[----:B------:R-:W-:Y:S01]  /*1c50*/  FMUL.FTZ R97, R97, R188 ;  /* 0x000000bc61617220 */ /* 0x000fe20000410000 */
[----:B------:R-:W-:Y:S01]  /*1c60*/  LOP3.LUT P4, RZ, R165, 0xff00, RZ, 0xc0, !PT ;  /* 0x0000ff00a5ff7812 */ /* 0x000fe2000788c0ff */
[----:B------:R-:W-:-:S02]  /*1c70*/  @P6 HADD2.F32 R89, -RZ, R89.H1_H1 ;  /* 0x30000059ff596230 */ /* 0x000fc40000004100 */
[-CC-:B------:R-:W-:Y:S01]  /*1c80*/  FFMA.FTZ R102, R102, R190.reuse, R193.reuse ;  /* 0x000000be66667223 */ /* 0x180fe200000100c1 */
[----:B------:R-:W-:Y:S01]  /*1c90*/  FMUL.FTZ R192, R97, UR4 ;  /* 0x0000000461c07c20 */ /* 0x000fe20008410000 */
[----:B------:R-:W-:Y:S02]  /*1ca0*/  @P3 HADD2.F32 R214, -RZ, R44.H1_H1 ;  /* 0x3000002cffd63230 */ /* 0x000fe40000004100 */
[--C-:B------:R-:W-:Y:S01]  /*1cb0*/  FFMA.FTZ R96, R96, R190, R193.reuse ;  /* 0x000000be60607223 */ /* 0x100fe200000100c1 */
[----:B------:R-:W-:Y:S02]  /*1cc0*/  HFMA2 R106, -RZ, RZ, 0, 0 ;  /* 0x00000000ff6a7431 */ /* 0x000fe400000001ff */
[----:B------:R-:W-:Y:S01]  /*1cd0*/  @P6 FMUL.FTZ R106, R192, R89 ;  /* 0x00000059c06a6220 */ /* 0x000fe20000410000 */
[----:B------:R-:W-:Y:S01]  /*1ce0*/  MOV R92, RZ ;  /* 0x000000ff005c7202 */ /* 0x000fe20000000f00 */
[----:B------:R-:W-:Y:S01]  /*1cf0*/  FADD.FTZ R102, R95, -R102 ;  /* 0x800000665f667221 */ /* 0x000fe20000010000 */
[----:B------:R-:W-:Y:S01]  /*1d00*/  FMUL.FTZ R89, R189, R164 ;  /* 0x000000a4bd597220 */ /* 0x000fe20000410000 */
[----:B------:R-:W-:Y:S01]  /*1d10*/  @P3 FMUL.FTZ R92, R218, R214 ;  /* 0x000000d6da5c3220 */ /* 0x000fe20000410000 */
[----:B------:R-:W-:Y:S01]  /*1d20*/  FADD.FTZ R214, R93, -R96 ;  /* 0x800000605dd67221 */ /* 0x000fe20000010000 */
[----:B------:R-:W-:Y:S01]  /*1d30*/  FFMA.FTZ R101, R100, R190, R193 ;  /* 0x000000be64657223 */ /* 0x000fe200000100c1 */
[----:B------:R-:W-:-:S02]  /*1d40*/  @P5 HADD2.F32 R93, -RZ, R90.H0_H0 ;  /* 0x2000005aff5d5230 */ /* 0x000fc40000004100 */
[----:B------:R-:W-:Y:S01]  /*1d50*/  FMUL.FTZ R95, R189, R102 ;  /* 0x00000066bd5f7220 */ /* 0x000fe20000410000 */
[----:B------:R-:W-:Y:S02]  /*1d60*/  @P4 HADD2.F32 R96, -RZ, R90.H1_H1 ;  /* 0x3000005aff604230 */ /* 0x000fe40000004100 */
[-C--:B------:R-:W-:Y:S01]  /*1d70*/  FMUL.FTZ R90, R89, R188.reuse ;  /* 0x000000bc595a7220 */ /* 0x080fe20000410000 */
[----:B------:R-:W-:Y:S02]  /*1d80*/  HFMA2 R104, -RZ, RZ, 0, 0 ;  /* 0x00000000ff687431 */ /* 0x000fe400000001ff */
[----:B------:R-:W-:Y:S02]  /*1d90*/  @P6 HADD2.F32 R89, -RZ, R45.H1_H1 ;  /* 0x3000002dff596230 */ /* 0x000fe40000004100 */
[----:B------:R-:W-:Y:S01]  /*1da0*/  @P3 FMUL.FTZ R104, R218, R213 ;  /* 0x000000d5da683220 */ /* 0x000fe20000410000 */
[C---:B------:R-:W-:Y:S01]  /*1db0*/  LOP3.LUT P3, RZ, R165.reuse, 0xff0000, RZ, 0xc0, !PT ;  /* 0x00ff0000a5ff7812 */ /* 0x040fe2000786c0ff */
[----:B------:R-:W-:Y:S01]  /*1dc0*/  FADD.FTZ R100, R94, -R101 ;  /* 0x800000655e647221 */ /* 0x000fe20000010000 */
[----:B------:R-:W-:Y:S01]  /*1dd0*/  ISETP.GE.U32.AND.EX P2, PT, R165, 0x1000000, PT, P2 ;  /* 0x01000000a500780c */ /* 0x000fe20003f46120 */
[----:B------:R-:W-:Y:S01]  /*1de0*/  FMUL.FTZ R95, R95, R188 ;  /* 0x000000bc5f5f7220 */ /* 0x000fe20000410000 */
[----:B------:R-:W-:Y:S01]  /*1df0*/  MOV R88, RZ ;  /* 0x000000ff00587202 */ /* 0x000fe20000000f00 */
[----:B------:R-:W-:Y:S01]  /*1e00*/  FMUL.FTZ R90, R90, UR4 ;  /* 0x000000045a5a7c20 */ /* 0x000fe20008410000 */
[----:B------:R-:W-:Y:S01]  /*1e10*/  @P6 FMUL.FTZ R88, R192, R89 ;  /* 0x00000059c0586220 */ /* 0x000fe20000410000 */
[----:B------:R-:W-:Y:S01]  /*1e20*/  FMUL.FTZ R89, R189, R100 ;  /* 0x00000064bd597220 */ /* 0x000fe20000410000 */
[----:B------:R-:W-:Y:S01]  /*1e30*/  CS2R R164, SRZ ;  /* 0x0000000000a47805 */ /* 0x000fe2000001ff00 */
[----:B------:R-:W-:Y:S01]  /*1e40*/  FMUL.FTZ R102, R95, UR4 ;  /* 0x000000045f667c20 */ /* 0x000fe20008410000 */
[----:B------:R-:W-:Y:S01]  /*1e50*/  FMUL.FTZ R95, R189, R214 ;  /* 0x000000d6bd5f7220 */ /* 0x000fe20000410000 */
[----:B------:R-:W-:Y:S01]  /*1e60*/  @P5 FMUL.FTZ R165, R90, R93 ;  /* 0x0000005d5aa55220 */ /* 0x000fe20000410000 */
[----:B------:R-:W-:Y:S01]  /*1e70*/  FMUL.FTZ R93, R89, R188 ;  /* 0x000000bc595d7220 */ /* 0x000fe20000410000 */
[----:B------:R-:W-:Y:S01]  /*1e80*/  @P4 FMUL.FTZ R164, R102, R96 ;  /* 0x0000006066a44220 */ /* 0x000fe20000410000 */
[----:B------:R-:W-:-:S02]  /*1e90*/  @P5 HADD2.F32 R94, -RZ, R46.H0_H0 ;  /* 0x2000002eff5e5230 */ /* 0x000fc40000004100 */
[----:B------:R-:W-:Y:S01]  /*1ea0*/  FMUL.FTZ R96, R95, R188 ;  /* 0x000000bc5f607220 */ /* 0x000fe20000410000 */
[----:B------:R-:W-:Y:S02]  /*1eb0*/  @P4 HADD2.F32 R89, -RZ, R46.H1_H1 ;  /* 0x3000002eff594230 */ /* 0x000fe40000004100 */
[----:B------:R-:W-:Y:S01]  /*1ec0*/  FMUL.FTZ R100, R93, UR4 ;  /* 0x000000045d647c20 */ /* 0x000fe20008410000 */
[--C-:B------:R-:W-:Y:S02]  /*1ed0*/  @P3 HADD2.F32 R97, -RZ, R91.reuse.H0_H0 ;  /* 0x2000005bff613230 */ /* 0x100fe40000004100 */
[----:B------:R-:W-:Y:S01]  /*1ee0*/  FMUL.FTZ R96, R96, UR4 ;  /* 0x0000000460607c20 */ /* 0x000fe20008410000 */
[----:B------:R-:W-:Y:S02]  /*1ef0*/  @P2 HADD2.F32 R101, -RZ, R91.H1_H1 ;  /* 0x3000005bff652230 */ /* 0x000fe40000004100 */
[----:B------:R-:W-:Y:S02]  /*1f00*/  HFMA2 R91, -RZ, RZ, 0, 0 ;  /* 0x00000000ff5b7431 */ /* 0x000fe400000001ff */
[----:B------:R-:W-:-:S02]  /*1f10*/  @P3 HADD2.F32 R95, -RZ, R47.H0_H0 ;  /* 0x2000002fff5f3230 */ /* 0x000fc40000004100 */
        /* <DEDUP_REMOVED lines=10> */
[----:B------:R-:W-:Y:S01]  /*1fc0*/  HFMA2 R192, -RZ, RZ, 0, 0 ;  /* 0x00000000ffc07431 */ /* 0x000fe200000001ff */
[----:B------:R-:W-:Y:S01]  /*1fd0*/  F2FP.F16.F32.PACK_AB R89, R88, R211 ;  /* 0x000000d35859723e */ /* 0x000fe200000000ff */
[----:B------:R-:W-:Y:S01]  /*1fe0*/  @P3 FMUL.FTZ R195, R100, R97 ;  /* 0x0000006164c33220 */ /* 0x000fe20000410000 */
[----:B------:R-:W-:Y:S01]  /*1ff0*/  @P2 FMUL.FTZ R192, R96, R101 ;  /* 0x0000006560c02220 */ /* 0x000fe20000410000 */
[----:B------:R-:W-:-:S02]  /*2000*/  F2FP.F16.F32.PACK_AB R88, R92, R103 ;  /* 0x000000675c58723e */ /* 0x000fc400000000ff */
[----:B------:R-:W-:Y:S01]  /*2010*/  F2FP.F16.F32.PACK_AB R91, R213, R94 ;  /* 0x0000005ed55b723e */ /* 0x000fe200000000ff */
[----:B------:R-:W-:Y:S06]  /*2020*/  BRA `(.L_x_8991) ;  /* 0x0000000400907947 */ /* 0x000fec0003800000 */
.L_x_8990:
        /* <DEDUP_REMOVED lines=11> */
[----:B------:R-:W-:Y:S01]  /*20e0*/  FFMA.FTZ R192, R192, R190, R193 ;  /* 0x000000bec0c07223 */ /* 0x000fe200000100c1 */
[----:B------:R-:W-:Y:S01]  /*20f0*/  FMUL.FTZ R81, R80, R188 ;  /* 0x000000bc50517220 */ /* 0x000fe20000410000 */
[----:B------:R-:W-:Y:S01]  /*2100*/  LOP3.LUT P6, RZ, R164, 0xff000000, RZ, 0xc0, !PT ;  /* 0xff000000a4ff7812 */ /* 0x000fe200078cc0ff */
[----:B------:R-:W-:Y:S01]  /*2110*/  @P2 HADD2.F32 R82, -RZ, R88.H0_H0 ;  /* 0x20000058ff522230 */ /* 0x000fe20000004100 */
[----:B------:R-:W-:Y:S01]  /*2120*/  MOV R103, RZ ;  /* 0x000000ff00677202 */ /* 0x000fe20000000f00 */
[----:B------:R-:W-:Y:S01]  /*2130*/  FMUL.FTZ R85, R81, UR4 ;  /* 0x0000000451557c20 */ /* 0x000fe20008410000 */
[----:B------:R-:W-:Y:S01]  /*2140*/  FMUL.FTZ R81, R189, R84 ;  /* 0x00000054bd517220 */ /* 0x000fe20000410000 */
[----:B------:R-:W-:Y:S02]  /*2150*/  @P2 HADD2.F32 R86, -RZ, R44.H0_H0 ;  /* 0x2000002cff562230 */ /* 0x000fe40000004100 */
[----:B------:R-:W-:Y:S01]  /*2160*/  FADD.FTZ R192, R101, -R192 ;  /* 0x800000c065c07221 */ /* 0x000fe20000010000 */
[----:B------:R-:W-:Y:S01]  /*2170*/  @P2 FMUL.FTZ R105, R85, R82 ;  /* 0x0000005255692220 */ /* 0x000fe20000410000 */
[----:B------:R-:W-:Y:S01]  /*2180*/  FMUL.FTZ R82, R189, R214 ;  /* 0x000000d6bd527220 */ /* 0x000fe20000410000 */
[----:B------:R-:W-:Y:S01]  /*2190*/  FMUL.FTZ R83, R81, R188 ;  /* 0x000000bc51537220 */ /* 0x000fe20000410000 */
[----:B------:R-:W-:-:S02]  /*21a0*/  @P3 HADD2.F32 R88, -RZ, R88.H1_H1 ;  /* 0x30000058ff583230 */ /* 0x000fc40000004100 */
[----:B------:R-:W-:Y:S01]  /*21b0*/  @P2 FMUL.FTZ R103, R85, R86 ;  /* 0x0000005655672220 */ /* 0x000fe20000410000 */
[----:B------:R-:W-:Y:S02]  /*21c0*/  @P3 HADD2.F32 R214, -RZ, R44.H1_H1 ;  /* 0x3000002cffd63230 */ /* 0x000fe40000004100 */
[----:B------:R-:W-:Y:S01]  /*21d0*/  FMUL.FTZ R84, R82, R188 ;  /* 0x000000bc52547220 */ /* 0x000fe20000410000 */
[----:B------:R-:W-:Y:S01]  /*21e0*/  FMUL.FTZ R83, R83, UR4 ;  /* 0x0000000453537c20 */ /* 0x000fe20008410000 */
[----:B------:R-:W-:Y:S01]  /*21f0*/  HFMA2 R104, -RZ, RZ, 0, 0 ;  /* 0x00000000ff687431 */ /* 0x000fe200000001ff */
[----:B------:R-:W-:Y:S01]  /*2200*/  MOV R92, RZ ;  /* 0x000000ff005c7202 */ /* 0x000fe20000000f00 */
[----:B------:R-:W-:Y:S01]  /*2210*/  @P4 HADD2.F32 R87, -RZ, R89.H0_H0 ;  /* 0x20000059ff574230 */ /* 0x000fe20000004100 */
[----:B------:R-:W-:Y:S01]  /*2220*/  ISETP.GE.U32.AND P2, PT, R164, RZ, PT ;  /* 0x000000ffa400720c */ /* 0x000fe20003f46070 */
[----:B------:R-:W-:Y:S02]  /*2230*/  @P4 HADD2.F32 R195, -RZ, R45.H0_H0 ;  /* 0x2000002dffc34230 */ /* 0x000fe40000004100 */
[----:B------:R-:W-:Y:S01]  /*2240*/  FMUL.FTZ R84, R84, UR4 ;  /* 0x0000000454547c20 */ /* 0x000fe20008410000 */
[C---:B------:R-:W-:Y:S01]  /*2250*/  @P3 FMUL.FTZ R104, R83.reuse, R88 ;  /* 0x0000005853683220 */ /* 0x040fe20000410000 */
[----:B------:R-:W-:Y:S01]  /*2260*/  @P3 FMUL.FTZ R92, R83, R214 ;  /* 0x000000d6535c3220 */ /* 0x000fe20000410000 */
[----:B------:R-:W-:Y:S01]  /*2270*/  FMUL.FTZ R83, R189, R192 ;  /* 0x000000c0bd537220 */ /* 0x000fe20000410000 */
[--C-:B------:R-:W-:Y:S01]  /*2280*/  FFMA.FTZ R106, R106, R190, R193.reuse ;  /* 0x000000be6a6a7223 */ /* 0x100fe200000100c1 */
[----:B------:R-:W-:Y:S01]  /*2290*/  HFMA2 R107, -RZ, RZ, 0, 0 ;  /* 0x00000000ff6b7431 */ /* 0x000fe200000001ff */
[----:B------:R-:W-:Y:S01]  /*22a0*/  MOV R211, RZ ;  /* 0x000000ff00d37202 */ /* 0x000fe20000000f00 */
[C---:B------:R-:W-:Y:S01]  /*22b0*/  @P4 FMUL.FTZ R107, R84.reuse, R87 ;  /* 0x00000057546b4220 */ /* 0x040fe20000410000 */
[C---:B------:R-:W-:Y:S01]  /*22c0*/  LOP3.LUT P3, RZ, R165.reuse, 0xff0000, RZ, 0xc0, !PT ;  /* 0x00ff0000a5ff7812 */ /* 0x040fe2000786c0ff */
[----:B------:R-:W-:Y:S01]  /*22d0*/  @P4 FMUL.FTZ R211, R84, R195 ;  /* 0x000000c354d34220 */ /* 0x000fe20000410000 */
[----:B------:R-:W-:Y:S01]  /*22e0*/  ISETP.GE.U32.AND.EX P2, PT, R165, 0x1000000, PT, P2 ;  /* 0x01000000a500780c */ /* 0x000fe20003f46120 */
[----:B------:R-:W-:Y:S01]  /*22f0*/  FMUL.FTZ R84, R83, R188 ;  /* 0x000000bc53547220 */ /* 0x000fe20000410000 */
[----:B------:R-:W-:Y:S01]  /*2300*/  LOP3.LUT P5, RZ, R165, 0xff, RZ, 0xc0, !PT ;  /* 0x000000ffa5ff7812 */ /* 0x000fe200078ac0ff */
[----:B------:R-:W-:Y:S01]  /*2310*/  FADD.FTZ R164, R97, -R106 ;  /* 0x8000006a61a47221 */ /* 0x000fe20000010000 */
[----:B------:R-:W-:Y:S01]  /*2320*/  FFMA.FTZ R102, R102, R190, R193 ;  /* 0x000000be66667223 */ /* 0x000fe200000100c1 */
[----:B------:R-:W-:Y:S01]  /*2330*/  LOP3.LUT P4, RZ, R165, 0xff00, RZ, 0xc0, !PT ;  /* 0x0000ff00a5ff7812 */ /* 0x000fe2000788c0ff */
[----:B------:R-:W-:-:S02]  /*2340*/  @P6 HADD2.F32 R86, -RZ, R89.H1_H1 ;  /* 0x30000059ff566230 */ /* 0x000fc40000004100 */
[--C-:B------:R-:W-:Y:S01]  /*2350*/  FFMA.FTZ R85, R100, R190, R193.reuse ;  /* 0x000000be64557223 */ /* 0x100fe200000100c1 */
[----:B------:R-:W-:Y:S01]  /*2360*/  FMUL.FTZ R89, R84, UR4 ;  /* 0x0000000454597c20 */ /* 0x000fe20008410000 */
[----:B------:R-:W-:Y:S01]  /*2370*/  FADD.FTZ R102, R95, -R102 ;  /* 0x800000665f667221 */ /* 0x000fe20000010000 */
[----:B------:R-:W-:Y:S01]  /*2380*/  FMUL.FTZ R84, R189, R164 ;  /* 0x000000a4bd547220 */ /* 0x000fe20000410000 */
[----:B------:R-:W-:Y:S01]  /*2390*/  FFMA.FTZ R96, R96, R190, R193 ;  /* 0x000000be60607223 */ /* 0x000fe200000100c1 */
[----:B------:R-:W-:Y:S02]  /*23a0*/  HFMA2 R106, -RZ, RZ, 0, 0 ;  /* 0x00000000ff6a7431 */ /* 0x000fe400000001ff */
[----:B------:R-:W-:Y:S01]  /*23b0*/  FADD.FTZ R100, R94, -R85 ;  /* 0x800000555e647221 */ /* 0x000fe20000010000 */
[----:B------:R-:W-:Y:S01]  /*23c0*/  @P6 FMUL.FTZ R106, R89, R86 ;  /* 0x00000056596a6220 */ /* 0x000fe20000410000 */
[----:B------:R-:W-:Y:S01]  /*23d0*/  FMUL.FTZ R85, R189, R102 ;  /* 0x00000066bd557220 */ /* 0x000fe20000410000 */
[----:B------:R-:W-:Y:S01]  /*23e0*/  FMUL.FTZ R86, R84, R188 ;  /* 0x000000bc54567220 */ /* 0x000fe20000410000 */
[----:B------:R-:W-:Y:S01]  /*23f0*/  FADD.FTZ R216, R93, -R96 ;  /* 0x800000605dd87221 */ /* 0x000fe20000010000 */
[----:B------:R-:W-:-:S02]  /*2400*/  @P3 HADD2.F32 R214, -RZ, R91.H0_H0 ;  /* 0x2000005bffd63230 */ /* 0x000fc40000004100 */
[----:B------:R-:W-:Y:S01]  /*2410*/  FMUL.FTZ R87, R85, R188 ;  /* 0x000000bc55577220 */ /* 0x000fe20000410000 */
[----:B------:R-:W-:Y:S02]  /*2420*/  @P2 HADD2.F32 R97, -RZ, R91.H1_H1 ;  /* 0x3000005bff612230 */ /* 0x000fe40000004100 */
[----:B------:R-:W-:Y:S01]  /*2430*/  FMUL.FTZ R86, R86, UR4 ;  /* 0x0000000456567c20 */ /* 0x000fe20008410000 */
[----:B------:R-:W-:Y:S01]  /*2440*/  @P5 HADD2.F32 R93, -RZ, R90.H0_H0 ;  /* 0x2000005aff5d5230 */ /* 0x000fe20000004100 */
[----:B------:R-:W-:Y:S01]  /*2450*/  CS2R R164, SRZ ;  /* 0x0000000000a47805 */ /* 0x000fe2000001ff00 */
[----:B------:R-:W-:Y:S02]  /*2460*/  @P5 HADD2.F32 R91, -RZ, R46.H0_H0 ;  /* 0x2000002eff5b5230 */ /* 0x000fe40000004100 */
[----:B------:R-:W-:Y:S01]  /*2470*/  FMUL.FTZ R95, R87, UR4 ;  /* 0x00000004575f7c20 */ /* 0x000fe20008410000 */
[----:B------:R-:W-:Y:S02]  /*2480*/  @P4 HADD2.F32 R96, -RZ, R90.H1_H1 ;  /* 0x3000005aff604230 */ /* 0x000fe40000004100 */
[----:B------:R-:W-:-:S02]  /*2490*/  HFMA2 R90, -RZ, RZ, 0, 0 ;  /* 0x00000000ff5a7431 */ /* 0x000fc400000001ff */
[----:B------:R-:W-:Y:S02]  /*24a0*/  @P6 HADD2.F32 R94, -RZ, R45.H1_H1 ;  /* 0x3000002dff5e6230 */ /* 0x000fe40000004100 */
[C---:B------:R-:W-:Y:S01]  /*24b0*/  @P5 FMUL.FTZ R165, R86.reuse, R93 ;  /* 0x0000005d56a55220 */ /* 0x040fe20000410000 */
[----:B------:R-:W-:Y:S01]  /*24c0*/  @P5 FMUL.FTZ R90, R86, R91 ;  /* 0x0000005b565a5220 */ /* 0x000fe20000410000 */
[C---:B------:R-:W-:Y:S01]  /*24d0*/  FMUL.FTZ R86, R189.reuse, R100 ;  /* 0x00000064bd567220 */ /* 0x040fe20000410000 */
[----:B------:R-:W-:Y:S01]  /*24e0*/  FMUL.FTZ R87, R189, R216 ;  /* 0x000000d8bd577220 */ /* 0x000fe20000410000 */
[----:B------:R-:W-:Y:S01]  /*24f0*/  MOV R88, RZ ;  /* 0x000000ff00587202 */ /* 0x000fe20000000f00 */
[----:B------:R-:W-:Y:S01]  /*2500*/  @P6 FMUL.FTZ R88, R89, R94 ;  /* 0x0000005e59586220 */ /* 0x000fe20000410000 */
[-C--:B------:R-:W-:Y:S01]  /*2510*/  FMUL.FTZ R91, R86, R188.reuse ;  /* 0x000000bc565b7220 */ /* 0x080fe20000410000 */
[----:B------:R-:W-:Y:S01]  /*2520*/  FMUL.FTZ R94, R87, R188 ;  /* 0x000000bc575e7220 */ /* 0x000fe20000410000 */
[----:B------:R-:W-:Y:S01]  /*2530*/  @P4 HADD2.F32 R100, -RZ, R46.H1_H1 ;  /* 0x3000002eff644230 */ /* 0x000fe20000004100 */
[----:B------:R-:W-:Y:S01]  /*2540*/  MOV R89, RZ ;  /* 0x000000ff00597202 */ /* 0x000fe20000000f00 */
[----:B------:R-:W-:-:S02]  /*2550*/  @P3 HADD2.F32 R102, -RZ, R47.H0_H0 ;  /* 0x2000002fff663230 */ /* 0x000fc40000004100 */
[----:B------:R-:W-:Y:S01]  /*2560*/  FMUL.FTZ R91, R91, UR4 ;  /* 0x000000045b5b7c20 */ /* 0x000fe20008410000 */
[----:B------:R-:W-:Y:S02]  /*2570*/  @P2 HADD2.F32 R101, -RZ, R47.H1_H1 ;  /* 0x3000002fff652230 */ /* 0x000fe40000004100 */
[----:B------:R-:W-:Y:S01]  /*2580*/  FMUL.FTZ R94, R94, UR4 ;  /* 0x000000045e5e7c20 */ /* 0x000fe20008410000 */
[C---:B------:R-:W-:Y:S01]  /*2590*/  @P4 FMUL.FTZ R164, R95.reuse, R96 ;  /* 0x000000605fa44220 */ /* 0x040fe20000410000 */
        /* <DEDUP_REMOVED lines=13> */
.L_x_8991:
        /* <DEDUP_REMOVED lines=12> */
[-CC-:B0-----:R-:W-:Y:S01]  /*2730*/  FFMA.FTZ R83, R210, R190.reuse, R193.reuse ;  /* 0x000000bed2537223 */ /* 0x181fe200000100c1 */
[----:B------:R-:W-:Y:S01]  /*2740*/  FFMA.FTZ R85, R212, R190, R193 ;  /* 0x000000bed4557223 */ /* 0x000fe200000100c1 */
[----:B------:R-:W-:Y:S01]  /*2750*/  FADD.FTZ R194, R209, -R194 ;  /* 0x800000c2d1c27221 */ /* 0x000fe20000010000 */
[----:B------:R-:W-:Y:S01]  /*2760*/  LOP3.LUT P4, RZ, R154, 0xff0000, RZ, 0xc0, !PT ;  /* 0x00ff00009aff7812 */ /* 0x000fe2000788c0ff */
[----:B------:R-:W-:Y:S01]  /*2770*/  FADD.FTZ R84, R196, -R83 ;  /* 0x80000053c4547221 */ /* 0x000fe20000010000 */
[----:B------:R-:W-:Y:S01]  /*2780*/  FADD.FTZ R208, R208, -R85 ;  /* 0x80000055d0d07221 */ /* 0x000fe20000010000 */
[----:B------:R-:W-:Y:S01]  /*2790*/  FMUL.FTZ R80, R189, R194 ;  /* 0x000000c2bd507220 */ /* 0x000fe20000410000 */
[----:B------:R-:W-:Y:S01]  /*27a0*/  LOP3.LUT P3, RZ, R154, 0xff00, RZ, 0xc0, !PT ;  /* 0x0000ff009aff7812 */ /* 0x000fe2000786c0ff */
[----:B------:R-:W-:-:S02]  /*27b0*/  HFMA2 R194, -RZ, RZ, 0, 0 ;  /* 0x00000000ffc27431 */ /* 0x000fc400000001ff */
[----:B------:R-:W-:Y:S01]  /*27c0*/  FFMA.FTZ R198, R198, R190, R193 ;  /* 0x000000bec6c67223 */ /* 0x000fe200000100c1 */
[----:B------:R-:W-:Y:S01]  /*27d0*/  FMUL.FTZ R81, R80, R188 ;  /* 0x000000bc50517220 */ /* 0x000fe20000410000 */
[----:B------:R-:W-:Y:S01]  /*27e0*/  MOV R91, RZ ;  /* 0x000000ff005b7202 */ /* 0x000fe20000000f00 */
[----:B-----5:R-:W-:Y:S02]  /*27f0*/  @P2 HADD2.F32 R82, -RZ, R92.H0_H0 ;  /* 0x2000005cff522230 */ /* 0x020fe40000004100 */
[----:B------:R-:W-:Y:S01]  /*2800*/  FADD.FTZ R198, R199, -R198 ;  /* 0x800000c6c7c67221 */ /* 0x000fe20000010000 */
[----:B------:R-:W-:Y:S01]  /*2810*/  FMUL.FTZ R90, R81, UR4 ;  /* 0x00000004515a7c20 */ /* 0x000fe20008410000 */
[C---:B------:R-:W-:Y:S01]  /*2820*/  FMUL.FTZ R81, R189.reuse, R84 ;  /* 0x00000054bd517220 */ /* 0x040fe20000410000 */
[----:B------:R-:W-:Y:S01]  /*2830*/  @P2 HADD2.F32 R83, -RZ, R48.H0_H0 ;  /* 0x20000030ff532230 */ /* 0x000fe20000004100 */
[----:B------:R-:W-:Y:S01]  /*2840*/  LOP3.LUT P6, RZ, R154, 0xff000000, RZ, 0xc0, !PT ;  /* 0xff0000009aff7812 */ /* 0x000fe200078cc0ff */
[----:B------:R-:W-:Y:S01]  /*2850*/  @P2 FMUL.FTZ R194, R90, R82 ;  /* 0x000000525ac22220 */ /* 0x000fe20000410000 */
[----:B------:R-:W-:Y:S01]  /*2860*/  FMUL.FTZ R82, R189, R208 ;  /* 0x000000d0bd527220 */ /* 0x000fe20000410000 */
[-C--:B------:R-:W-:Y:S01]  /*2870*/  FMUL.FTZ R84, R81, R188.reuse ;  /* 0x000000bc51547220 */ /* 0x080fe20000410000 */
[----:B------:R-:W-:Y:S01]  /*2880*/  @P4 HADD2.F32 R87, -RZ, R93.H0_H0 ;  /* 0x2000005dff574230 */ /* 0x000fe20000004100 */
[----:B------:R-:W-:Y:S01]  /*2890*/  CS2R R196, SRZ ;  /* 0x0000000000c47805 */ /* 0x000fe2000001ff00 */
[----:B------:R-:W-:Y:S01]  /*28a0*/  FMUL.FTZ R86, R82, R188 ;  /* 0x000000bc52567220 */ /* 0x000fe20000410000 */
[----:B------:R-:W-:Y:S01]  /*28b0*/  FMUL.FTZ R100, R84, UR4 ;  /* 0x0000000454647c20 */ /* 0x000fe20008410000 */
[----:B------:R-:W-:Y:S01]  /*28c0*/  @P4 HADD2.F32 R84, -RZ, R49.H0_H0 ;  /* 0x20000031ff544230 */ /* 0x000fe20000004100 */
[----:B------:R-:W-:Y:S01]  /*28d0*/  CS2R R88, SRZ ;  /* 0x0000000000587805 */ /* 0x000fe2000001ff00 */
[----:B------:R-:W-:Y:S01]  /*28e0*/  FMUL.FTZ R86, R86, UR4 ;  /* 0x0000000456567c20 */ /* 0x000fe20008410000 */
[----:B------:R-:W-:-:S02]  /*28f0*/  @P3 HADD2.F32 R92, -RZ, R92.H1_H1 ;  /* 0x3000005cff5c3230 */ /* 0x000fc40000004100 */
[----:B------:R-:W-:Y:S01]  /*2900*/  @P2 FMUL.FTZ R91, R90, R83 ;  /* 0x000000535a5b2220 */ /* 0x000fe20000410000 */
[----:B------:R-:W-:Y:S02]  /*2910*/  @P3 HADD2.F32 R85, -RZ, R48.H1_H1 ;  /* 0x30000030ff553230 */ /* 0x000fe40000004100 */
[----:B------:R-:W-:Y:S01]  /*2920*/  FMUL.FTZ R83, R189, R198 ;  /* 0x000000c6bd537220 */ /* 0x000fe20000410000 */
[C---:B------:R-:W-:Y:S01]  /*2930*/  @P4 FMUL.FTZ R196, R86.reuse, R87 ;  /* 0x0000005756c44220 */ /* 0x040fe20000410000 */
[----:B------:R-:W-:Y:S01]  /*2940*/  @P4 FMUL.FTZ R89, R86, R84 ;  /* 0x0000005456594220 */ /* 0x000fe20000410000 */
[--C-:B------:R-:W-:Y:S01]  /*2950*/  FFMA.FTZ R200, R200, R190, R193.reuse ;  /* 0x000000bec8c87223 */ /* 0x100fe200000100c1 */
[----:B------:R-:W-:Y:S01]  /*2960*/  ISETP.GE.U32.AND P2, PT, R154, RZ, PT ;  /* 0x000000ff9a00720c */ /* 0x000fe20003f46070 */
[C---:B------:R-:W-:Y:S01]  /*2970*/  @P3 FMUL.FTZ R197, R100.reuse, R92 ;  /* 0x0000005c64c53220 */ /* 0x040fe20000410000 */
[C---:B------:R-:W-:Y:S01]  /*2980*/  LOP3.LUT P5, RZ, R155.reuse, 0xff, RZ, 0xc0, !PT ;  /* 0x000000ff9bff7812 */ /* 0x040fe200078ac0ff */
[----:B------:R-:W-:Y:S01]  /*2990*/  @P3 FMUL.FTZ R88, R100, R85 ;  /* 0x0000005564583220 */ /* 0x000fe20000410000 */
[----:B------:R-:W-:Y:S01]  /*29a0*/  LOP3.LUT P4, RZ, R155, 0xff00, RZ, 0xc0, !PT ;  /* 0x0000ff009bff7812 */ /* 0x000fe2000788c0ff */
[----:B------:R-:W-:Y:S01]  /*29b0*/  FMUL.FTZ R84, R83, R188 ;  /* 0x000000bc53547220 */ /* 0x000fe20000410000 */
[----:B------:R-:W-:Y:S01]  /*29c0*/  LOP3.LUT P3, RZ, R155, 0xff0000, RZ, 0xc0, !PT ;  /* 0x00ff00009bff7812 */ /* 0x000fe2000786c0ff */
[----:B------:R-:W-:Y:S01]  /*29d0*/  FADD.FTZ R200, R201, -R200 ;  /* 0x800000c8c9c87221 */ /* 0x000fe20000010000 */
[----:B------:R-:W-:Y:S01]  /*29e0*/  ISETP.GE.U32.AND.EX P2, PT, R155, 0x1000000, PT, P2 ;  /* 0x010000009b00780c */ /* 0x000fe20003f46120 */
[----:B------:R-:W-:Y:S01]  /*29f0*/  FFMA.FTZ R202, R202, R190, R193 ;  /* 0x000000becaca7223 */ /* 0x000fe200000100c1 */
[----:B------:R-:W-:Y:S01]  /*2a00*/  FMUL.FTZ R102, R84, UR4 ;  /* 0x0000000454667c20 */ /* 0x000fe20008410000 */
[----:B------:R-:W-:Y:S01]  /*2a10*/  FMUL.FTZ R84, R189, R200 ;  /* 0x000000c8bd547220 */ /* 0x000fe20000410000 */
[----:B------:R-:W-:-:S02]  /*2a20*/  @P6 HADD2.F32 R93, -RZ, R93.H1_H1 ;  /* 0x3000005dff5d6230 */ /* 0x000fc40000004100 */
[----:B------:R-:W-:Y:S01]  /*2a30*/  FADD.FTZ R202, R203, -R202 ;  /* 0x800000cacbca7221 */ /* 0x000fe20000010000 */
[--C-:B------:R-:W-:Y:S01]  /*2a40*/  FFMA.FTZ R204, R204, R190, R193.reuse ;  /* 0x000000becccc7223 */ /* 0x100fe200000100c1 */
[----:B------:R-:W-:Y:S01]  /*2a50*/  FMUL.FTZ R87, R84, R188 ;  /* 0x000000bc54577220 */ /* 0x000fe20000410000 */
[----:B------:R-:W-:Y:S01]  /*2a60*/  FFMA.FTZ R206, R206, R190, R193 ;  /* 0x000000becece7223 */ /* 0x000fe200000100c1 */
[----:B------:R-:W-:Y:S01]  /*2a70*/  CS2R R154, SRZ ;  /* 0x00000000009a7805 */ /* 0x000fe2000001ff00 */
[----:B------:R-:W-:Y:S02]  /*2a80*/  @P6 HADD2.F32 R86, -RZ, R49.H1_H1 ;  /* 0x30000031ff566230 */ /* 0x000fe40000004100 */
[----:B------:R-:W-:Y:S01]  /*2a90*/  FMUL.FTZ R85, R189, R202 ;  /* 0x000000cabd557220 */ /* 0x000fe20000410000 */
[--C-:B------:R-:W-:Y:S02]  /*2aa0*/  @P5 HADD2.F32 R90, -RZ, R94.reuse.H0_H0 ;  /* 0x2000005eff5a5230 */ /* 0x100fe40000004100 */
[----:B------:R-:W-:Y:S01]  /*2ab0*/  FADD.FTZ R204, R205, -R204 ;  /* 0x800000cccdcc7221 */ /* 0x000fe20000010000 */
[----:B------:R-:W-:-:S02]  /*2ac0*/  @P4 HADD2.F32 R100, -RZ, R94.H1_H1 ;  /* 0x3000005eff644230 */ /* 0x000fc40000004100 */
[C---:B------:R-:W-:Y:S01]  /*2ad0*/  @P6 FMUL.FTZ R155, R102.reuse, R93 ;  /* 0x0000005d669b6220 */ /* 0x040fe20000410000 */
[--C-:B------:R-:W-:Y:S01]  /*2ae0*/  @P5 HADD2.F32 R94, -RZ, R50.reuse.H0_H0 ;  /* 0x20000032ff5e5230 */ /* 0x100fe20000004100 */
[----:B------:R-:W-:Y:S01]  /*2af0*/  CS2R R92, SRZ ;  /* 0x00000000005c7805 */ /* 0x000fe2000001ff00 */
[----:B------:R-:W-:Y:S01]  /*2b00*/  FMUL.FTZ R87, R87, UR4 ;  /* 0x0000000457577c20 */ /* 0x000fe20008410000 */
[----:B------:R-:W-:Y:S01]  /*2b10*/  FADD.FTZ R206, R207, -R206 ;  /* 0x800000cecfce7221 */ /* 0x000fe20000010000 */
[--C-:B------:R-:W-:Y:S01]  /*2b20*/  @P3 HADD2.F32 R101, -RZ, R95.reuse.H0_H0 ;  /* 0x2000005fff653230 */ /* 0x100fe20000004100 */
[----:B------:R-:W-:Y:S01]  /*2b30*/  CS2R R198, SRZ ;  /* 0x0000000000c67805 */ /* 0x000fe2000001ff00 */
[----:B------:R-:W-:Y:S02]  /*2b40*/  @P2 HADD2.F32 R203, -RZ, R95.H1_H1 ;  /* 0x3000005fffcb2230 */ /* 0x000fe40000004100 */
[----:B------:R-:W-:Y:S01]  /*2b50*/  FMUL.FTZ R95, R85, R188 ;  /* 0x000000bc555f7220 */ /* 0x000fe20000410000 */
[----:B------:R-:W-:Y:S01]  /*2b60*/  @P6 FMUL.FTZ R92, R102, R86 ;  /* 0x00000056665c6220 */ /* 0x000fe20000410000 */
[----:B------:R-:W-:Y:S01]  /*2b70*/  FMUL.FTZ R86, R189, R204 ;  /* 0x000000ccbd567220 */ /* 0x000fe20000410000 */
[C---:B------:R-:W-:Y:S01]  /*2b80*/  @P5 FMUL.FTZ R198, R87.reuse, R90 ;  /* 0x0000005a57c65220 */ /* 0x040fe20000410000 */
[----:B------:R-:W-:Y:S01]  /*2b90*/  @P5 FMUL.FTZ R93, R87, R94 ;  /* 0x0000005e575d5220 */ /* 0x000fe20000410000 */
[----:B------:R-:W-:Y:S01]  /*2ba0*/  FMUL.FTZ R87, R189, R206 ;  /* 0x000000cebd577220 */ /* 0x000fe20000410000 */
[----:B------:R-:W-:Y:S01]  /*2bb0*/  FMUL.FTZ R207, R95, UR4 ;  /* 0x000000045fcf7c20 */ /* 0x000fe20008410000 */
[----:B------:R-:W-:Y:S01]  /*2bc0*/  FMUL.FTZ R95, R86, R188 ;  /* 0x000000bc565f7220 */ /* 0x000fe20000410000 */
[----:B------:R-:W-:-:S02]  /*2bd0*/  @P4 HADD2.F32 R94, -RZ, R50.H1_H1 ;  /* 0x30000032ff5e4230 */ /* 0x000fc40000004100 */
[----:B------:R-:W-:Y:S01]  /*2be0*/  FMUL.FTZ R103, R87, R188 ;  /* 0x000000bc57677220 */ /* 0x000fe20000410000 */
[--C-:B------:R-:W-:Y:S02]  /*2bf0*/  @P3 HADD2.F32 R102, -RZ, R51.reuse.H0_H0 ;  /* 0x20000033ff663230 */ /* 0x100fe40000004100 */
[----:B------:R-:W-:Y:S01]  /*2c00*/  FMUL.FTZ R200, R95, UR4 ;  /* 0x000000045fc87c20 */ /* 0x000fe20008410000 */
[----:B------:R-:W-:Y:S02]  /*2c10*/  @P2 HADD2.F32 R95, -RZ, R51.H1_H1 ;  /* 0x30000033ff5f2230 */ /* 0x000fe40000004100 */
[----:B------:R-:W-:Y:S01]  /*2c20*/  FMUL.FTZ R202, R103, UR4 ;  /* 0x0000000467ca7c20 */ /* 0x000fe20008410000 */
[----:B------:R-:W-:Y:S02]  /*2c30*/  HFMA2 R201, -RZ, RZ, 0, 0 ;  /* 0x00000000ffc97431 */ /* 0x000fe400000001ff */
[C---:B------:R-:W-:Y:S01]  /*2c40*/  @P4 FMUL.FTZ R201, R207.reuse, R100 ;  /* 0x00000064cfc94220 */ /* 0x040fe20000410000 */
[----:B------:R-:W-:Y:S01]  /*2c50*/  MOV R90, RZ ;  /* 0x000000ff005a7202 */ /* 0x000fe20000000f00 */
[----:B------:R-:W-:Y:S01]  /*2c60*/  HFMA2 R100, -RZ, RZ, 0, 0 ;  /* 0x00000000ff647431 */ /* 0x000fe200000001ff */
[----:B------:R-:W-:Y:S01]  /*2c70*/  MOV R205, RZ ;  /* 0x000000ff00cd7202 */ /* 0x000fe20000000f00 */
[----:B------:R-:W-:Y:S01]  /*2c80*/  @P4 FMUL.FTZ R90, R207, R94 ;  /* 0x0000005ecf5a4220 */ /* 0x000fe20000410000 */
[----:B------:R-:W-:Y:S01]  /*2c90*/  @P3 FMUL.FTZ R100, R200, R102 ;  /* 0x00000066c8643220 */ /* 0x000fe20000410000 */
[----:B------:R-:W-:Y:S01]  /*2ca0*/  @P2 FMUL.FTZ R205, R202, R95 ;  /* 0x0000005fcacd2220 */ /* 0x000fe20000410000 */
[----:B------:R-:W-:Y:S01]  /*2cb0*/  F2FP.F16.F32.PACK_AB R88, R88, R91 ;  /* 0x0000005b5858723e */ /* 0x000fe200000000ff */
[----:B------:R-:W-:Y:S01]  /*2cc0*/  @P3 FMUL.FTZ R154, R200, R101 ;  /* 0x00000065c89a3220 */ /* 0x000fe20000410000 */
[----:B------:R-:W-:Y:S01]  /*2cd0*/  @P2 FMUL.FTZ R199, R202, R203 ;  /* 0x000000cbcac72220 */ /* 0x000fe20000410000 */
[----:B------:R-:W-:-:S02]  /*2ce0*/  F2FP.F16.F32.PACK_AB R90, R90, R93 ;  /* 0x0000005d5a5a723e */ /* 0x000fc400000000ff */
[----:B------:R-:W-:Y:S02]  /*2cf0*/  F2FP.F16.F32.PACK_AB R89, R92, R89 ;  /* 0x000000595c59723e */ /* 0x000fe400000000ff */
[----:B------:R-:W-:Y:S01]  /*2d00*/  F2FP.F16.F32.PACK_AB R91, R205, R100 ;  /* 0x00000064cd5b723e */ /* 0x000fe200000000ff */
[----:B------:R-:W-:Y:S06]  /*2d10*/  BRA `(.L_x_8993) ;  /* 0x0000000400847947 */ /* 0x000fec0003800000 */
.L_x_8992:
[-CC-:B------:R-:W-:Y:S01]  /*2d20*/  FFMA.FTZ R194, R194, R190.reuse, R193.reuse ;  /* 0x000000bec2c27223 */ /* 0x180fe200000100c1 */
[----:B------:R-:W-:Y:S01]  /*2d30*/  LOP3.LUT P2, RZ, R154, 0xff, RZ, 0xc0, !PT ;  /* 0x000000ff9aff7812 */ /* 0x000fe2000784c0ff */
[-CC-:B0-----:R-:W-:Y:S01]  /*2d40*/  FFMA.FTZ R91, R210, R190.reuse, R193.reuse ;  /* 0x000000bed25b7223 */ /* 0x181fe200000100c1 */
        /* <DEDUP_REMOVED lines=8> */
[----:B------:R-:W-:-:S02]  /*2dd0*/  HFMA2 R194, -RZ, RZ, 0, 0 ;  /* 0x00000000ffc27431 */ /* 0x000fc400000001ff */
[C---:B------:R-:W-:Y:S01]  /*2de0*/  FMUL.FTZ R88, R188.reuse, R89 ;  /* 0x00000059bc587220 */ /* 0x040fe20000410000 */
[----:B------:R-:W-:Y:S01]  /*2df0*/  MOV R91, RZ ;  /* 0x000000ff005b7202 */ /* 0x000fe20000000f00 */
        /* <DEDUP_REMOVED lines=9> */
[----:B------:R-:W-:Y:S02]  /*2e90*/  ISETP.GE.U32.AND P2, PT, R154, RZ, PT ;  /* 0x000000ff9a00720c */ /* 0x000fe40003f46070 */
[----:B------:R-:W-:Y:S02]  /*2ea0*/  CS2R R196, SRZ ;  /* 0x0000000000c47805 */ /* 0x000fe4000001ff00 */
[----:B------:R-:W-:Y:S01]  /*2eb0*/  CS2R R88, SRZ ;  /* 0x0000000000587805 */ /* 0x000fe2000001ff00 */
[----:B------:R-:W-:Y:S01]  /*2ec0*/  FMUL.FTZ R211, R189, R208 ;  /* 0x000000d0bdd37220 */ /* 0x000fe20000410000 */
[-C--:B------:R-:W-:Y:S01]  /*2ed0*/  @P3 FMUL.FTZ R197, R209, R90.reuse ;  /* 0x0000005ad1c53220 */ /* 0x080fe20000410000 */
[----:B------:R-:W-:Y:S01]  /*2ee0*/  @P3 FMUL.FTZ R88, R103, R90 ;  /* 0x0000005a67583220 */ /* 0x000fe20000410000 */
[C---:B------:R-:W-:Y:S01]  /*2ef0*/  LOP3.LUT P3, RZ, R155.reuse, 0xff0000, RZ, 0xc0, !PT ;  /* 0x00ff00009bff7812 */ /* 0x040fe2000786c0ff */
[----:B------:R-:W-:Y:S01]  /*2f00*/  FFMA.FTZ R198, R198, R190, R193 ;  /* 0x000000bec6c67223 */ /* 0x000fe200000100c1 */
[----:B------:R-:W-:Y:S01]  /*2f10*/  ISETP.GE.U32.AND.EX P2, PT, R155, 0x1000000, PT, P2 ;  /* 0x010000009b00780c */ /* 0x000fe20003f46120 */
[----:B------:R-:W-:Y:S01]  /*2f20*/  FMUL.FTZ R92, R188, R211 ;  /* 0x000000d3bc5c7220 */ /* 0x000fe20000410000 */
[----:B------:R-:W-:-:S02]  /*2f30*/  @P4 HADD2.F32 R211, -RZ, R93.H0_H0 ;  /* 0x2000005dffd34230 */ /* 0x000fc40000004100 */
[----:B------:R-:W-:Y:S01]  /*2f40*/  FADD.FTZ R198, R199, -R198 ;  /* 0x800000c6c7c67221 */ /* 0x000fe20000010000 */
[----:B------:R-:W-:Y:S02]  /*2f50*/  @P4 HADD2.F32 R213, -RZ, R49.H0_H0 ;  /* 0x20000031ffd54230 */ /* 0x000fe40000004100 */
[-CC-:B------:R-:W-:Y:S01]  /*2f60*/  FFMA.FTZ R200, R200, R190.reuse, R193.reuse ;  /* 0x000000bec8c87223 */ /* 0x180fe200000100c1 */
[----:B------:R-:W-:Y:S01]  /*2f70*/  FMUL.FTZ R92, R92, UR4 ;  /* 0x000000045c5c7c20 */ /* 0x000fe20008410000 */
[----:B------:R-:W-:Y:S01]  /*2f80*/  LOP3.LUT P5, RZ, R155, 0xff, RZ, 0xc0, !PT ;  /* 0x000000ff9bff7812 */ /* 0x000fe200078ac0ff */
[-CC-:B------:R-:W-:Y:S01]  /*2f90*/  FFMA.FTZ R202, R202, R190.reuse, R193.reuse ;  /* 0x000000becaca7223 */ /* 0x180fe200000100c1 */
[----:B------:R-:W-:Y:S01]  /*2fa0*/  FFMA.FTZ R206, R206, R190, R193 ;  /* 0x000000becece7223 */ /* 0x000fe200000100c1 */
[----:B------:R-:W-:Y:S01]  /*2fb0*/  LOP3.LUT P6, RZ, R154, 0xff000000, RZ, 0xc0, !PT ;  /* 0xff0000009aff7812 */ /* 0x000fe200078cc0ff */
[----:B------:R-:W-:Y:S01]  /*2fc0*/  FMUL.FTZ R101, R189, R198 ;  /* 0x000000c6bd657220 */ /* 0x000fe20000410000 */
[----:B------:R-:W-:Y:S01]  /*2fd0*/  FADD.FTZ R200, R201, -R200 ;  /* 0x800000c8c9c87221 */ /* 0x000fe20000010000 */
[-C--:B------:R-:W-:Y:S01]  /*2fe0*/  @P4 FMUL.FTZ R196, R211, R92.reuse ;  /* 0x0000005cd3c44220 */ /* 0x080fe20000410000 */
[----:B------:R-:W-:Y:S01]  /*2ff0*/  @P4 FMUL.FTZ R89, R213, R92 ;  /* 0x0000005cd5594220 */ /* 0x000fe20000410000 */
[----:B------:R-:W-:Y:S01]  /*3000*/  LOP3.LUT P4, RZ, R155, 0xff00, RZ, 0xc0, !PT ;  /* 0x0000ff009bff7812 */ /* 0x000fe2000788c0ff */
[----:B------:R-:W-:Y:S01]  /*3010*/  FADD.FTZ R202, R203, -R202 ;  /* 0x800000cacbca7221 */ /* 0x000fe20000010000 */
[----:B------:R-:W-:Y:S01]  /*3020*/  FADD.FTZ R206, R207, -R206 ;  /* 0x800000cecfce7221 */ /* 0x000fe20000010000 */
[----:B------:R-:W-:Y:S01]  /*3030*/  FMUL.FTZ R90, R188, R101 ;  /* 0x00000065bc5a7220 */ /* 0x000fe20000410000 */
[----:B------:R-:W-:-:S02]  /*3040*/  @P3 HADD2.F32 R203, -RZ, R95.H0_H0 ;  /* 0x2000005fffcb3230 */ /* 0x000fc40000004100 */
[----:B------:R-:W-:Y:S01]  /*3050*/  FFMA.FTZ R204, R204, R190, R193 ;  /* 0x000000becccc7223 */ /* 0x000fe200000100c1 */
[----:B------:R-:W-:Y:S02]  /*3060*/  @P2 HADD2.F32 R207, -RZ, R95.H1_H1 ;  /* 0x3000005fffcf2230 */ /* 0x000fe40000004100 */
[C---:B------:R-:W-:Y:S01]  /*3070*/  FMUL.FTZ R95, R189.reuse, R200 ;  /* 0x000000c8bd5f7220 */ /* 0x040fe20000410000 */
[----:B------:R-:W-:Y:S01]  /*3080*/  FMUL.FTZ R100, R90, UR4 ;  /* 0x000000045a647c20 */ /* 0x000fe20008410000 */
[--C-:B------:R-:W-:Y:S02]  /*3090*/  @P5 HADD2.F32 R103, -RZ, R94.reuse.H0_H0 ;  /* 0x2000005eff675230 */ /* 0x100fe40000004100 */
[----:B------:R-:W-:Y:S01]  /*30a0*/  FMUL.FTZ R101, R189, R202 ;  /* 0x000000cabd657220 */ /* 0x000fe20000410000 */
[----:B------:R-:W-:Y:S01]  /*30b0*/  FMUL.FTZ R90, R188, R95 ;  /* 0x0000005fbc5a7220 */ /* 0x000fe20000410000 */
[----:B------:R-:W-:Y:S02]  /*30c0*/  @P6 HADD2.F32 R93, -RZ, R93.H1_H1 ;  /* 0x3000005dff5d6230 */ /* 0x000fe40000004100 */
[----:B------:R-:W-:Y:S01]  /*30d0*/  FADD.FTZ R204, R205, -R204 ;  /* 0x800000cccdcc7221 */ /* 0x000fe20000010000 */
[----:B------:R-:W-:Y:S01]  /*30e0*/  CS2R R154, SRZ ;  /* 0x00000000009a7805 */ /* 0x000fe2000001ff00 */
[----:B------:R-:W-:Y:S01]  /*30f0*/  FMUL.FTZ R90, R90, UR4 ;  /* 0x000000045a5a7c20 */ /* 0x000fe20008410000 */
[----:B------:R-:W-:-:S02]  /*3100*/  @P4 HADD2.F32 R102, -RZ, R94.H1_H1 ;  /* 0x3000005eff664230 */ /* 0x000fc40000004100 */
[----:B------:R-:W-:Y:S02]  /*3110*/  HFMA2 R198, -RZ, RZ, 0, 0 ;  /* 0x00000000ffc67431 */ /* 0x000fe400000001ff */
[----:B------:R-:W-:Y:S02]  /*3120*/  @P6 HADD2.F32 R95, -RZ, R49.H1_H1 ;  /* 0x30000031ff5f6230 */ /* 0x000fe40000004100 */
[----:B------:R-:W-:Y:S01]  /*3130*/  FMUL.FTZ R94, R188, R101 ;  /* 0x00000065bc5e7220 */ /* 0x000fe20000410000 */
        /* <DEDUP_REMOVED lines=9> */
[--C-:B------:R-:W-:Y:S01]  /*31d0*/  @P5 HADD2.F32 R199, -RZ, R50.reuse.H0_H0 ;  /* 0x20000032ffc75230 */ /* 0x100fe20000004100 */
[----:B------:R-:W-:Y:S01]  /*31e0*/  MOV R201, RZ ;  /* 0x000000ff00c97202 */ /* 0x000fe20000000f00 */
[----:B------:R-:W-:-:S02]  /*31f0*/  @P4 HADD2.F32 R200, -RZ, R50.H1_H1 ;  /* 0x30000032ffc84230 */ /* 0x000fc40000004100 */
[----:B------:R-:W-:Y:S01]  /*3200*/  FMUL.FTZ R94, R94, UR4 ;  /* 0x000000045e5e7c20 */ /* 0x000fe20008410000 */
[--C-:B------:R-:W-:Y:S02]  /*3210*/  @P3 HADD2.F32 R103, -RZ, R51.reuse.H0_H0 ;  /* 0x20000033ff673230 */ /* 0x100fe40000004100 */
[----:B------:R-:W-:Y:S01]  /*3220*/  FMUL.FTZ R100, R100, UR4 ;  /* 0x0000000464647c20 */ /* 0x000fe20008410000 */
[----:B------:R-:W-:Y:S02]  /*3230*/  @P2 HADD2.F32 R205, -RZ, R51.H1_H1 ;  /* 0x30000033ffcd2230 */ /* 0x000fe40000004100 */
[----:B------:R-:W-:Y:S01]  /*3240*/  @P5 FMUL.FTZ R93, R199, R90 ;  /* 0x0000005ac75d5220 */ /* 0x000fe20000410000 */
[-C--:B------:R-:W-:Y:S01]  /*3250*/  @P4 FMUL.FTZ R201, R102, R101.reuse ;  /* 0x0000006566c94220 */ /* 0x080fe20000410000 */
[----:B------:R-:W-:Y:S01]  /*3260*/  HFMA2 R90, -RZ, RZ, 0, 0 ;  /* 0x00000000ff5a7431 */ /* 0x000fe200000001ff */
[----:B------:R-:W-:Y:S01]  /*3270*/  MOV R95, RZ ;  /* 0x000000ff005f7202 */ /* 0x000fe20000000f00 */
[----:B------:R-:W-:Y:S01]  /*3280*/  @P4 FMUL.FTZ R90, R200, R101 ;  /* 0x00000065c85a4220 */ /* 0x000fe20000410000 */
[----:B------:R-:W-:Y:S01]  /*3290*/  MOV R102, RZ ;  /* 0x000000ff00667202 */ /* 0x000fe20000000f00 */
[----:B------:R-:W-:Y:S01]  /*32a0*/  @P3 FMUL.FTZ R95, R103, R94 ;  /* 0x0000005e675f3220 */ /* 0x000fe20000410000 */
[----:B------:R-:W-:Y:S01]  /*32b0*/  @P2 FMUL.FTZ R102, R205, R100 ;  /* 0x00000064cd662220 */ /* 0x000fe20000410000 */
[----:B------:R-:W-:Y:S01]  /*32c0*/  HFMA2 R199, -RZ, RZ, 0, 0 ;  /* 0x00000000ffc77431 */ /* 0x000fe200000001ff */
[----:B------:R-:W-:Y:S01]  /*32d0*/  F2FP.F16.F32.PACK_AB R88, R88, R91 ;  /* 0x0000005b5858723e */ /* 0x000fe200000000ff */
[----:B------:R-:W-:Y:S01]  /*32e0*/  @P3 FMUL.FTZ R154, R203, R94 ;  /* 0x0000005ecb9a3220 */ /* 0x000fe20000410000 */
[----:B------:R-:W-:Y:S01]  /*32f0*/  @P2 FMUL.FTZ R199, R207, R100 ;  /* 0x00000064cfc72220 */ /* 0x000fe20000410000 */
[----:B------:R-:W-:-:S02]  /*3300*/  F2FP.F16.F32.PACK_AB R90, R90, R93 ;  /* 0x0000005d5a5a723e */ /* 0x000fc400000000ff */
[----:B------:R-:W-:Y:S02]  /*3310*/  F2FP.F16.F32.PACK_AB R89, R92, R89 ;  /* 0x000000595c59723e */ /* 0x000fe400000000ff */
[----:B------:R-:W-:-:S07]  /*3320*/  F2FP.F16.F32.PACK_AB R91, R102, R95 ;  /* 0x0000005f665b723e */ /* 0x000fce00000000ff */
.L_x_8993:
        /* <DEDUP_REMOVED lines=16> */
[----:B------:R-:W-:Y:S01]  /*3430*/  CS2R R88, SRZ ;  /* 0x0000000000587805 */ /* 0x000fe2000001ff00 */
[----:B------:R-:W-:Y:S01]  /*3440*/  FMUL.FTZ R80, R189, R80 ;  /* 0x00000050bd507220 */ /* 0x000fe20000410000 */
[----:B------:R-:W-:Y:S01]  /*3450*/  LOP3.LUT P3, RZ, R146, 0xff0000, RZ, 0xc0, !PT ;  /* 0x00ff000092ff7812 */ /* 0x000fe2000786c0ff */
[----:B------:R-:W-:Y:S01]  /*3460*/  FADD.FTZ R116, R116, -R111 ;  /* 0x8000006f74747221 */ /* 0x000fe20000010000 */
[----:B------:R-:W-:Y:S01]  /*3470*/  CS2R R98, SRZ ;  /* 0x0000000000627805 */ /* 0x000fe2000001ff00 */
[----:B------:R-:W-:Y:S01]  /*3480*/  FMUL.FTZ R81, R80, R188 ;  /* 0x000000bc50517220 */ /* 0x000fe20000410000 */
[----:B------:R-:W-:Y:S01]  /*3490*/  FFMA.FTZ R110, R110, R190, R193 ;  /* 0x000000be6e6e7223 */ /* 0x000fe200000100c1 */
[----:B------:R-:W-:-:S02]  /*34a0*/  @P2 HADD2.F32 R83, -RZ, R52.H0_H0 ;  /* 0x20000034ff532230 */ /* 0x000fc40000004100 */
[----:B------:R-:W-:Y:S02]  /*34b0*/  HFMA2 R91, -RZ, RZ, 0, 0 ;  /* 0x00000000ff5b7431 */ /* 0x000fe400000001ff */
[----:B------:R-:W-:Y:S01]  /*34c0*/  FMUL.FTZ R84, R81, UR4 ;  /* 0x0000000451547c20 */ /* 0x000fe20008410000 */
[----:B------:R-:W-:Y:S01]  /*34d0*/  FMUL.FTZ R81, R189, R108 ;  /* 0x0000006cbd517220 */ /* 0x000fe20000410000 */
[----:B-----5:R-:W-:Y:S02]  /*34e0*/  @P2 HADD2.F32 R82, -RZ, R92.H0_H0 ;  /* 0x2000005cff522230 */ /* 0x020fe40000004100 */
[----:B------:R-:W-:Y:S01]  /*34f0*/  FADD.FTZ R110, R119, -R110 ;  /* 0x8000006e776e7221 */ /* 0x000fe20000010000 */
[C---:B------:R-:W-:Y:S01]  /*3500*/  @P2 FMUL.FTZ R88, R84.reuse, R83 ;  /* 0x0000005354582220 */ /* 0x040fe20000410000 */
[----:B------:R-:W-:Y:S01]  /*3510*/  FMUL.FTZ R83, R81, R188 ;  /* 0x000000bc51537220 */ /* 0x000fe20000410000 */
[----:B------:R-:W-:Y:S02]  /*3520*/  @P3 HADD2.F32 R85, -RZ, R93.H0_H0 ;  /* 0x2000005dff553230 */ /* 0x000fe40000004100 */
[----:B------:R-:W-:Y:S01]  /*3530*/  @P2 FMUL.FTZ R98, R84, R82 ;  /* 0x0000005254622220 */ /* 0x000fe20000410000 */
[----:B------:R-:W-:Y:S01]  /*3540*/  FMUL.FTZ R82, R189, R116 ;  /* 0x00000074bd527220 */ /* 0x000fe20000410000 */
[----:B------:R-:W-:Y:S01]  /*3550*/  FMUL.FTZ R86, R83, UR4 ;  /* 0x0000000453567c20 */ /* 0x000fe20008410000 */
[----:B------:R-:W-:Y:S01]  /*3560*/  @P4 HADD2.F32 R83, -RZ, R52.H1_H1 ;  /* 0x30000034ff534230 */ /* 0x000fe20000004100 */
[----:B------:R-:W-:Y:S01]  /*3570*/  LOP3.LUT P6, RZ, R146, 0xff000000, RZ, 0xc0, !PT ;  /* 0xff00000092ff7812 */ /* 0x000fe200078cc0ff */
[----:B------:R-:W-:Y:S01]  /*3580*/  FMUL.FTZ R84, R82, R188 ;  /* 0x000000bc52547220 */ /* 0x000fe20000410000 */
[----:B------:R-:W-:-:S02]  /*3590*/  @P4 HADD2.F32 R92, -RZ, R92.H1_H1 ;  /* 0x3000005cff5c4230 */ /* 0x000fc40000004100 */
[----:B------:R-:W-:Y:S01]  /*35a0*/  FFMA.FTZ R113, R113, R190, R193 ;  /* 0x000000be71717223 */ /* 0x000fe200000100c1 */
[----:B------:R-:W-:Y:S01]  /*35b0*/  @P4 FMUL.FTZ R91, R86, R83 ;  /* 0x00000053565b4220 */ /* 0x000fe20000410000 */
[----:B------:R-:W-:Y:S02]  /*35c0*/  @P3 HADD2.F32 R83, -RZ, R53.H0_H0 ;  /* 0x20000035ff533230 */ /* 0x000fe40000004100 */
[----:B------:R-:W-:Y:S01]  /*35d0*/  FMUL.FTZ R84, R84, UR4 ;  /* 0x0000000454547c20 */ /* 0x000fe20008410000 */
[----:B------:R-:W-:Y:S02]  /*35e0*/  CS2R R100, SRZ ;  /* 0x0000000000647805 */ /* 0x000fe4000001ff00 */
[----:B------:R-:W-:Y:S01]  /*35f0*/  ISETP.GE.U32.AND P2, PT, R146, RZ, PT ;  /* 0x000000ff9200720c */ /* 0x000fe20003f46070 */
[----:B------:R-:W-:Y:S01]  /*3600*/  @P4 FMUL.FTZ R99, R86, R92 ;  /* 0x0000005c56634220 */ /* 0x000fe20000410000 */
[C---:B------:R-:W-:Y:S01]  /*3610*/  @P3 FMUL.FTZ R89, R84.reuse, R83 ;  /* 0x0000005354593220 */ /* 0x040fe20000410000 */
[----:B------:R-:W-:Y:S01]  /*3620*/  FMUL.FTZ R83, R189, R110 ;  /* 0x0000006ebd537220 */ /* 0x000fe20000410000 */
[----:B------:R-:W-:Y:S01]  /*3630*/  @P3 FMUL.FTZ R100, R84, R85 ;  /* 0x0000005554643220 */ /* 0x000fe20000410000 */
[----:B------:R-:W-:Y:S01]  /*3640*/  LOP3.LUT P5, RZ, R147, 0xff, RZ, 0xc0, !PT ;  /* 0x000000ff93ff7812 */ /* 0x000fe200078ac0ff */
[----:B------:R-:W-:Y:S01]  /*3650*/  FADD.FTZ R118, R118, -R113 ;  /* 0x8000007176767221 */ /* 0x000fe20000010000 */
[----:B------:R-:W-:Y:S01]  /*3660*/  FMUL.FTZ R84, R83, R188 ;  /* 0x000000bc53547220 */ /* 0x000fe20000410000 */
[C---:B------:R-:W-:Y:S01]  /*3670*/  LOP3.LUT P4, RZ, R147.reuse, 0xff00, RZ, 0xc0, !PT ;  /* 0x0000ff0093ff7812 */ /* 0x040fe2000788c0ff */
[----:B------:R-:W-:Y:S01]  /*3680*/  FFMA.FTZ R112, R112, R190, R193 ;  /* 0x000000be70707223 */ /* 0x000fe200000100c1 */
[C---:B------:R-:W-:Y:S01]  /*3690*/  LOP3.LUT P3, RZ, R147.reuse, 0xff0000, RZ, 0xc0, !PT ;  /* 0x00ff000093ff7812 */ /* 0x040fe2000786c0ff */
[----:B------:R-:W-:Y:S01]  /*36a0*/  FMUL.FTZ R109, R84, UR4 ;  /* 0x00000004546d7c20 */ /* 0x000fe20008410000 */
[----:B------:R-:W-:Y:S01]  /*36b0*/  ISETP.GE.U32.AND.EX P2, PT, R147, 0x1000000, PT, P2 ;  /* 0x010000009300780c */ /* 0x000fe20003f46120 */
[----:B------:R-:W-:Y:S01]  /*36c0*/  FMUL.FTZ R84, R189, R118 ;  /* 0x00000076bd547220 */ /* 0x000fe20000410000 */
[----:B------:R-:W-:-:S02]  /*36d0*/  @P6 HADD2.F32 R93, -RZ, R93.H1_H1 ;  /* 0x3000005dff5d6230 */ /* 0x000fc40000004100 */
[--C-:B------:R-:W-:Y:S01]  /*36e0*/  FFMA.FTZ R115, R115, R190, R193.reuse ;  /* 0x000000be73737223 */ /* 0x100fe200000100c1 */
[----:B------:R-:W-:Y:S01]  /*36f0*/  FADD.FTZ R112, R121, -R112 ;  /* 0x8000007079707221 */ /* 0x000fe20000010000 */
[----:B------:R-:W-:Y:S01]  /*3700*/  FMUL.FTZ R87, R84, R188 ;  /* 0x000000bc54577220 */ /* 0x000fe20000410000 */
[----:B------:R-:W-:Y:S01]  /*3710*/  FFMA.FTZ R122, R122, R190, R193 ;  /* 0x000000be7a7a7223 */ /* 0x000fe200000100c1 */
[----:B------:R-:W-:Y:S02]  /*3720*/  @P6 HADD2.F32 R86, -RZ, R53.H1_H1 ;  /* 0x30000035ff566230 */ /* 0x000fe40000004100 */
[----:B------:R-:W-:Y:S01]  /*3730*/  FADD.FTZ R120, R120, -R115 ;  /* 0x8000007378787221 */ /* 0x000fe20000010000 */
[----:B------:R-:W-:Y:S02]  /*3740*/  @P5 HADD2.F32 R90, -RZ, R94.H0_H0 ;  /* 0x2000005eff5a5230 */ /* 0x000fe40000004100 */
[----:B------:R-:W-:Y:S01]  /*3750*/  @P6 FMUL.FTZ R101, R109, R93 ;  /* 0x0000005d6d656220 */ /* 0x000fe20000410000 */
[----:B------:R-:W-:Y:S01]  /*3760*/  FMUL.FTZ R85, R189, R112 ;  /* 0x00000070bd557220 */ /* 0x000fe20000410000 */
[----:B------:R-:W-:Y:S01]  /*3770*/  @P5 HADD2.F32 R102, -RZ, R54.H0_H0 ;  /* 0x20000036ff665230 */ /* 0x000fe20000004100 */
[----:B------:R-:W-:Y:S01]  /*3780*/  CS2R R92, SRZ ;  /* 0x00000000005c7805 */ /* 0x000fe2000001ff00 */
[----:B------:R-:W-:Y:S01]  /*3790*/  FMUL.FTZ R87, R87, UR4 ;  /* 0x0000000457577c20 */ /* 0x000fe20008410000 */
[----:B------:R-:W-:Y:S01]  /*37a0*/  FADD.FTZ R122, R123, -R122 ;  /* 0x8000007a7b7a7221 */ /* 0x000fe20000010000 */
[----:B------:R-:W-:-:S02]  /*37b0*/  @P4 HADD2.F32 R108, -RZ, R94.H1_H1 ;  /* 0x3000005eff6c4230 */ /* 0x000fc40000004100 */
[----:B------:R-:W-:Y:S01]  /*37c0*/  @P6 FMUL.FTZ R92, R109, R86 ;  /* 0x000000566d5c6220 */ /* 0x000fe20000410000 */
[--C-:B------:R-:W-:Y:S02]  /*37d0*/  @P3 HADD2.F32 R110, -RZ, R95.reuse.H0_H0 ;  /* 0x2000005fff6e3230 */ /* 0x100fe40000004100 */
[----:B------:R-:W-:Y:S01]  /*37e0*/  FMUL.FTZ R103, R85, R188 ;  /* 0x000000bc55677220 */ /* 0x000fe20000410000 */
[----:B------:R-:W-:Y:S01]  /*37f0*/  @P2 HADD2.F32 R113, -RZ, R95.H1_H1 ;  /* 0x3000005fff712230 */ /* 0x000fe20000004100 */
[----:B------:R-:W-:Y:S01]  /*3800*/  CS2R R94, SRZ ;  /* 0x00000000005e7805 */ /* 0x000fe2000001ff00 */
[----:B------:R-:W-:Y:S01]  /*3810*/  FMUL.FTZ R86, R189, R120 ;  /* 0x00000078bd567220 */ /* 0x000fe20000410000 */
[C---:B------:R-:W-:Y:S01]  /*3820*/  @P5 FMUL.FTZ R94, R87.reuse, R90 ;  /* 0x0000005a575e5220 */ /* 0x040fe20000410000 */
[----:B------:R-:W-:Y:S01]  /*3830*/  @P5 FMUL.FTZ R93, R87, R102 ;  /* 0x00000066575d5220 */ /* 0x000fe20000410000 */
[----:B------:R-:W-:Y:S01]  /*3840*/  FMUL.FTZ R87, R189, R122 ;  /* 0x0000007abd577220 */ /* 0x000fe20000410000 */
[----:B------:R-:W-:Y:S01]  /*3850*/  FMUL.FTZ R115, R103, UR4 ;  /* 0x0000000467737c20 */ /* 0x000fe20008410000 */
[----:B------:R-:W-:Y:S01]  /*3860*/  FMUL.FTZ R109, R86, R188 ;  /* 0x000000bc566d7220 */ /* 0x000fe20000410000 */
[----:B------:R-:W-:-:S02]  /*3870*/  @P3 HADD2.F32 R112, -RZ, R55.H0_H0 ;  /* 0x20000037ff703230 */ /* 0x000fc40000004100 */
[----:B------:R-:W-:Y:S01]  /*3880*/  FMUL.FTZ R188, R87, R188 ;  /* 0x000000bc57bc7220 */ /* 0x000fe20000410000 */
[----:B------:R-:W-:Y:S01]  /*3890*/  @P4 FMUL.FTZ R95, R115, R108 ;  /* 0x0000006c735f4220 */ /* 0x000fe20000410000 */
[----:B------:R-:W-:Y:S01]  /*38a0*/  FMUL.FTZ R117, R109, UR4 ;  /* 0x000000046d757c20 */ /* 0x000fe20008410000 */
[----:B------:R-:W-:Y:S02]  /*38b0*/  @P4 HADD2.F32 R108, -RZ, R54.H1_H1 ;  /* 0x30000036ff6c4230 */ /* 0x000fe40000004100 */
[----:B------:R-:W-:Y:S01]  /*38c0*/  FMUL.FTZ R188, R188, UR4 ;  /* 0x00000004bcbc7c20 */ /* 0x000fe20008410000 */
[----:B------:R-:W-:Y:S01]  /*38d0*/  @P2 HADD2.F32 R109, -RZ, R55.H1_H1 ;  /* 0x30000037ff6d2230 */ /* 0x000fe20000004100 */
        /* <DEDUP_REMOVED lines=12> */
[----:B------:R-:W-:Y:S01]  /*39a0*/  F2FP.F16.F32.PACK_AB R91, R114, R111 ;  /* 0x0000006f725b723e */ /* 0x000fe200000000ff */
[----:B------:R-:W-:Y:S06]  /*39b0*/  BRA `(.L_x_8995) ;  /* 0x0000000400847947 */ /* 0x000fec0003800000 */
.L_x_8994:
        /* <DEDUP_REMOVED lines=10> */
[----:B------:R-:W-:Y:S01]  /*3a60*/  CS2R R98, SRZ ;  /* 0x0000000000627805 */ /* 0x000fe2000001ff00 */
[C---:B------:R-:W-:Y:S01]  /*3a70*/  FMUL.FTZ R103, R189.reuse, R116 ;  /* 0x00000074bd677220 */ /* 0x040fe20000410000 */
[----:B------:R-:W-:Y:S01]  /*3a80*/  FMUL.FTZ R88, R188, R89 ;  /* 0x00000059bc587220 */ /* 0x000fe20000410000 */
[----:B------:R-:W-:Y:S01]  /*3a90*/  FMUL.FTZ R89, R189, R102 ;  /* 0x00000066bd597220 */ /* 0x000fe20000410000 */
[----:B-----5:R-:W-:-:S02]  /*3aa0*/  @P2 HADD2.F32 R90, -RZ, R92.H0_H0 ;  /* 0x2000005cff5a2230 */ /* 0x020fc40000004100 */
[----:B------:R-:W-:Y:S01]  /*3ab0*/  FFMA.FTZ R114, R110, R190, R193 ;  /* 0x000000be6e727223 */ /* 0x000fe200000100c1 */
[----:B------:R-:W-:Y:S01]  /*3ac0*/  FMUL.FTZ R101, R88, UR4 ;  /* 0x0000000458657c20 */ /* 0x000fe20008410000 */
[----:B------:R-:W-:Y:S02]  /*3ad0*/  @P3 HADD2.F32 R102, -RZ, R92.H1_H1 ;  /* 0x3000005cff663230 */ /* 0x000fe40000004100 */
[----:B------:R-:W-:Y:S01]  /*3ae0*/  FMUL.FTZ R89, R188, R89 ;  /* 0x00000059bc597220 */ /* 0x000fe20000410000 */
[----:B------:R-:W-:Y:S02]  /*3af0*/  @P2 HADD2.F32 R92, -RZ, R52.H0_H0 ;  /* 0x20000034ff5c2230 */ /* 0x000fe40000004100 */
[----:B------:R-:W-:Y:S01]  /*3b00*/  @P2 FMUL.FTZ R98, R90, R101 ;  /* 0x000000655a622220 */ /* 0x000fe20000410000 */
[----:B------:R-:W-:Y:S01]  /*3b10*/  FMUL.FTZ R90, R188, R103 ;  /* 0x00000067bc5a7220 */ /* 0x000fe20000410000 */
[----:B------:R-:W-:Y:S02]  /*3b20*/  @P4 HADD2.F32 R103, -RZ, R93.H0_H0 ;  /* 0x2000005dff674230 */ /* 0x000fe40000004100 */
[----:B------:R-:W-:-:S02]  /*3b30*/  HFMA2 R88, -RZ, RZ, 0, 0 ;  /* 0x00000000ff587431 */ /* 0x000fc400000001ff */
[----:B------:R-:W-:Y:S02]  /*3b40*/  @P4 HADD2.F32 R109, -RZ, R53.H0_H0 ;  /* 0x20000035ff6d4230 */ /* 0x000fe40000004100 */
[----:B------:R-:W-:Y:S01]  /*3b50*/  FMUL.FTZ R90, R90, UR4 ;  /* 0x000000045a5a7c20 */ /* 0x000fe20008410000 */
[----:B------:R-:W-:Y:S01]  /*3b60*/  @P3 HADD2.F32 R110, -RZ, R52.H1_H1 ;  /* 0x30000034ff6e3230 */ /* 0x000fe20000004100 */
[----:B------:R-:W-:Y:S01]  /*3b70*/  LOP3.LUT P6, RZ, R146, 0xff000000, RZ, 0xc0, !PT ;  /* 0xff00000092ff7812 */ /* 0x000fe200078cc0ff */
[----:B------:R-:W-:Y:S01]  /*3b80*/  FMUL.FTZ R89, R89, UR4 ;  /* 0x0000000459597c20 */ /* 0x000fe20008410000 */
[----:B------:R-:W-:Y:S01]  /*3b90*/  @P2 FMUL.FTZ R88, R92, R101 ;  /* 0x000000655c582220 */ /* 0x000fe20000410000 */
[-CC-:B------:R-:W-:Y:S01]  /*3ba0*/  FFMA.FTZ R113, R113, R190.reuse, R193.reuse ;  /* 0x000000be71717223 */ /* 0x180fe200000100c1 */
[----:B------:R-:W-:Y:S01]  /*3bb0*/  FFMA.FTZ R112, R112, R190, R193 ;  /* 0x000000be70707223 */ /* 0x000fe200000100c1 */
[----:B------:R-:W-:Y:S01]  /*3bc0*/  HFMA2 R100, -RZ, RZ, 0, 0 ;  /* 0x00000000ff647431 */ /* 0x000fe200000001ff */
[----:B------:R-:W-:Y:S01]  /*3bd0*/  MOV R108, RZ ;  /* 0x000000ff006c7202 */ /* 0x000fe20000000f00 */
[-C--:B------:R-:W-:Y:S01]  /*3be0*/  @P4 FMUL.FTZ R100, R103, R90.reuse ;  /* 0x0000005a67644220 */ /* 0x080fe20000410000 */
[----:B------:R-:W-:Y:S01]  /*3bf0*/  ISETP.GE.U32.AND P2, PT, R146, RZ, PT ;  /* 0x000000ff9200720c */ /* 0x000fe20003f46070 */
[----:B------:R-:W-:Y:S01]  /*3c00*/  @P4 FMUL.FTZ R108, R109, R90 ;  /* 0x0000005a6d6c4220 */ /* 0x000fe20000410000 */
[----:B------:R-:W-:Y:S01]  /*3c10*/  MOV R91, RZ ;  /* 0x000000ff005b7202 */ /* 0x000fe20000000f00 */
[-C--:B------:R-:W-:Y:S01]  /*3c20*/  @P3 FMUL.FTZ R99, R102, R89.reuse ;  /* 0x0000005966633220 */ /* 0x080fe20000410000 */
[C---:B------:R-:W-:Y:S01]  /*3c30*/  LOP3.LUT P5, RZ, R147.reuse, 0xff, RZ, 0xc0, !PT ;  /* 0x000000ff93ff7812 */ /* 0x040fe200078ac0ff */
[----:B------:R-:W-:Y:S01]  /*3c40*/  @P3 FMUL.FTZ R91, R110, R89 ;  /* 0x000000596e5b3220 */ /* 0x000fe20000410000 */
[----:B------:R-:W-:Y:S01]  /*3c50*/  LOP3.LUT P4, RZ, R147, 0xff00, RZ, 0xc0, !PT ;  /* 0x0000ff0093ff7812 */ /* 0x000fe2000788c0ff */
[----:B------:R-:W-:Y:S01]  /*3c60*/  FADD.FTZ R114, R119, -R114 ;  /* 0x8000007277727221 */ /* 0x000fe20000010000 */
[C---:B------:R-:W-:Y:S01]  /*3c70*/  LOP3.LUT P3, RZ, R147.reuse, 0xff0000, RZ, 0xc0, !PT ;  /* 0x00ff000093ff7812 */ /* 0x040fe2000786c0ff */
[----:B------:R-:W-:Y:S01]  /*3c80*/  FADD.FTZ R118, R118, -R113 ;  /* 0x8000007176767221 */ /* 0x000fe20000010000 */
[----:B------:R-:W-:Y:S01]  /*3c90*/  ISETP.GE.U32.AND.EX P2, PT, R147, 0x1000000, PT, P2 ;  /* 0x010000009300780c */ /* 0x000fe20003f46120 */
[----:B------:R-:W-:Y:S01]  /*3ca0*/  FADD.FTZ R112, R121, -R112 ;  /* 0x8000007079707221 */ /* 0x000fe20000010000 */
[-CC-:B------:R-:W-:Y:S01]  /*3cb0*/  FFMA.FTZ R115, R115, R190.reuse, R193.reuse ;  /* 0x000000be73737223 */ /* 0x180fe200000100c1 */
[----:B------:R-:W-:Y:S01]  /*3cc0*/  FFMA.FTZ R122, R122, R190, R193 ;  /* 0x000000be7a7a7223 */ /* 0x000fe200000100c1 */
[C---:B------:R-:W-:Y:S01]  /*3cd0*/  FMUL.FTZ R89, R189.reuse, R114 ;  /* 0x00000072bd597220 */ /* 0x040fe20000410000 */
[C---:B------:R-:W-:Y:S01]  /*3ce0*/  FMUL.FTZ R109, R189.reuse, R118 ;  /* 0x00000076bd6d7220 */ /* 0x040fe20000410000 */
[----:B------:R-:W-:Y:S01]  /*3cf0*/  FMUL.FTZ R113, R189, R112 ;  /* 0x00000070bd717220 */ /* 0x000fe20000410000 */
[----:B------:R-:W-:Y:S01]  /*3d00*/  FADD.FTZ R120, R120, -R115 ;  /* 0x8000007378787221 */ /* 0x000fe20000010000 */
[----:B------:R-:W-:Y:S01]  /*3d10*/  FADD.FTZ R122, R123, -R122 ;  /* 0x8000007a7b7a7221 */ /* 0x000fe20000010000 */
[----:B------:R-:W-:-:S02]  /*3d20*/  @P6 HADD2.F32 R103, -RZ, R93.H1_H1 ;  /* 0x3000005dff676230 */ /* 0x000fc40000004100 */
[C---:B------:R-:W-:Y:S01]  /*3d30*/  FMUL.FTZ R89, R188.reuse, R89 ;  /* 0x00000059bc597220 */ /* 0x040fe20000410000 */
[C---:B------:R-:W-:Y:S01]  /*3d40*/  FMUL.FTZ R90, R188.reuse, R109 ;  /* 0x0000006dbc5a7220 */ /* 0x040fe20000410000 */
[----:B------:R-:W-:Y:S01]  /*3d50*/  FMUL.FTZ R93, R188, R113 ;  /* 0x00000071bc5d7220 */ /* 0x000fe20000410000 */
[C---:B------:R-:W-:Y:S01]  /*3d60*/  FMUL.FTZ R117, R189.reuse, R120 ;  /* 0x00000078bd757220 */ /* 0x040fe20000410000 */
[----:B------:R-:W-:Y:S01]  /*3d70*/  FMUL.FTZ R189, R189, R122 ;  /* 0x0000007abdbd7220 */ /* 0x000fe20000410000 */
[--C-:B------:R-:W-:Y:S02]  /*3d80*/  @P5 HADD2.F32 R111, -RZ, R94.reuse.H0_H0 ;  /* 0x2000005eff6f5230 */ /* 0x100fe40000004100 */
[----:B------:R-:W-:Y:S01]  /*3d90*/  FMUL.FTZ R102, R89, UR4 ;  /* 0x0000000459667c20 */ /* 0x000fe20008410000 */
[----:B------:R-:W-:Y:S02]  /*3da0*/  @P4 HADD2.F32 R115, -RZ, R94.H1_H1 ;  /* 0x3000005eff734230 */ /* 0x000fe40000004100 */
[----:B------:R-:W-:Y:S01]  /*3db0*/  FMUL.FTZ R90, R90, UR4 ;  /* 0x000000045a5a7c20 */ /* 0x000fe20008410000 */
[----:B------:R-:W-:-:S02]  /*3dc0*/  @P5 HADD2.F32 R113, -RZ, R54.H0_H0 ;  /* 0x20000036ff715230 */ /* 0x000fc40000004100 */
[----:B------:R-:W-:Y:S01]  /*3dd0*/  FMUL.FTZ R112, R93, UR4 ;  /* 0x000000045d707c20 */ /* 0x000fe20008410000 */
[--C-:B------:R-:W-:Y:S02]  /*3de0*/  @P3 HADD2.F32 R114, -RZ, R95.reuse.H0_H0 ;  /* 0x2000005fff723230 */ /* 0x100fe40000004100 */
[C---:B------:R-:W-:Y:S01]  /*3df0*/  FMUL.FTZ R109, R188.reuse, R117 ;  /* 0x00000075bc6d7220 */ /* 0x040fe20000410000 */
[----:B------:R-:W-:Y:S02]  /*3e00*/  @P2 HADD2.F32 R119, -RZ, R95.H1_H1 ;  /* 0x3000005fff772230 */ /* 0x000fe40000004100 */
[----:B------:R-:W-:Y:S01]  /*3e10*/  FMUL.FTZ R188, R188, R189 ;  /* 0x000000bdbcbc7220 */ /* 0x000fe20000410000 */
[----:B------:R-:W-:Y:S01]  /*3e20*/  CS2R R94, SRZ ;  /* 0x00000000005e7805 */ /* 0x000fe2000001ff00 */
[----:B------:R-:W-:Y:S02]  /*3e30*/  HFMA2 R101, -RZ, RZ, 0, 0 ;  /* 0x00000000ff657431 */ /* 0x000fe400000001ff */
[----:B------:R-:W-:Y:S01]  /*3e40*/  @P6 FMUL.FTZ R101, R103, R102 ;  /* 0x0000006667656220 */ /* 0x000fe20000410000 */
[----:B------:R-:W-:-:S02]  /*3e50*/  HFMA2 R92, -RZ, RZ, 0, 0 ;  /* 0x00000000ff5c7431 */ /* 0x000fc400000001ff */
[-C--:B------:R-:W-:Y:S01]  /*3e60*/  @P5 FMUL.FTZ R94, R111, R90.reuse ;  /* 0x0000005a6f5e5220 */ /* 0x080fe20000410000 */
[----:B------:R-:W-:Y:S01]  /*3e70*/  @P5 FMUL.FTZ R92, R113, R90 ;  /* 0x0000005a715c5220 */ /* 0x000fe20000410000 */
[----:B------:R-:W-:Y:S01]  /*3e80*/  @P4 FMUL.FTZ R95, R115, R112 ;  /* 0x00000070735f4220 */ /* 0x000fe20000410000 */
[----:B------:R-:W-:Y:S02]  /*3e90*/  @P6 HADD2.F32 R103, -RZ, R53.H1_H1 ;  /* 0x30000035ff676230 */ /* 0x000fe40000004100 */
[----:B------:R-:W-:Y:S01]  /*3ea0*/  FMUL.FTZ R109, R109, UR4 ;  /* 0x000000046d6d7c20 */ /* 0x000fe20008410000 */
[----:B------:R-:W-:Y:S02]  /*3eb0*/  @P4 HADD2.F32 R113, -RZ, R54.H1_H1 ;  /* 0x30000036ff714230 */ /* 0x000fe40000004100 */
[----:B------:R-:W-:Y:S01]  /*3ec0*/  FMUL.FTZ R188, R188, UR4 ;  /* 0x00000004bcbc7c20 */ /* 0x000fe20008410000 */
[--C-:B------:R-:W-:Y:S01]  /*3ed0*/  @P3 HADD2.F32 R90, -RZ, R55.reuse.H0_H0 ;  /* 0x20000037ff5a3230 */ /* 0x100fe20000004100 */
[----:B------:R-:W-:Y:S01]  /*3ee0*/  CS2R R110, SRZ ;  /* 0x00000000006e7805 */ /* 0x000fe2000001ff00 */
[----:B------:R-:W-:Y:S01]  /*3ef0*/  @P2 HADD2.F32 R115, -RZ, R55.H1_H1 ;  /* 0x30000037ff732230 */ /* 0x000fe20000004100 */
[----:B------:R-:W-:Y:S01]  /*3f00*/  MOV R89, RZ ;  /* 0x000000ff00597202 */ /* 0x000fe20000000f00 */
[----:B------:R-:W-:Y:S01]  /*3f10*/  @P6 FMUL.FTZ R89, R103, R102 ;  /* 0x0000006667596220 */ /* 0x000fe20000410000 */
        /* <DEDUP_REMOVED lines=11> */
.L_x_8995:
[----:B------:R-:W0:Y:S01]  /*3fd0*/  @P1 LDC.64 R92, c[0x0][0x478] ;  /* 0x00011e00ff5c1b82 */ /* 0x000e220000000a00 */
[----:B------:R-:W-:-:S04]  /*3fe0*/  IMAD.WIDE.U32 R96, R187, 0x10, R96 ;  /* 0x00000010bb607825 */ /* 0x000fc800078e0060 */
[----:B0-----:R-:W-:-:S05]  /*3ff0*/  @P1 IMAD.WIDE.U32 R92, R187, 0x20, R92 ;  /* 0x00000020bb5c1825 */ /* 0x001fca00078e005c */
[----:B------:R1:W-:Y:S04]  /*4000*/  @P1 STG.E.128 desc[UR6][R92.64], R80 ;  /* 0x000000505c001986 */ /* 0x0003e8000c101d06 */
[----:B------:R1:W-:Y:S04]  /*4010*/  @P1 STG.E.128 desc[UR6][R92.64+0x10], R84 ;  /* 0x000010545c001986 */ /* 0x0003e8000c101d06 */
[----:B------:R1:W-:Y:S01]  /*4020*/  STG.E.128 desc[UR6][R96.64], R88 ;  /* 0x0000005860007986 */ /* 0x0003e2000c101d06 */
[----:B------:R-:W-:Y:S05]  /*4030*/  BRA `(.L_x_8996) ;  /* 0x0000002400a87947 */ /* 0x000fea0003800000 */
.L_x_8989:
        /* <DEDUP_REMOVED lines=14> */
[----:B------:R-:W-:Y:S01]  /*4120*/  FFMA.FTZ R107, R189, R92, R56 ;  /* 0x0000005cbd6b7223 */ /* 0x000fe20000010038 */
[----:B------:R-:W-:Y:S01]  /*4130*/  LOP3.LUT P3, RZ, R165, 0xff00, RZ, 0xc0, !PT ;  /* 0x0000ff00a5ff7812 */ /* 0x000fe2000786c0ff */
[----:B------:R-:W-:Y:S01]  /*4140*/  FFMA.FTZ R213, R189, R216, R57 ;  /* 0x000000d8bdd57223 */ /* 0x000fe20000010039 */
[----:B------:R-:W-:Y:S01]  /*4150*/  LOP3.LUT P6, RZ, R164, 0xff0000, RZ, 0xc0, !PT ;  /* 0x00ff0000a4ff7812 */ /* 0x000fe200078cc0ff */
[----:B------:R-:W-:Y:S01]  /*4160*/  FMUL.FTZ R107, R107, R188 ;  /* 0x000000bc6b6b7220 */ /* 0x000fe20000410000 */
[----:B------:R-:W-:Y:S01]  /*4170*/  FFMA.FTZ R96, R96, R190, R193 ;  /* 0x000000be60607223 */ /* 0x000fe200000100c1 */
[----:B------:R-:W-:Y:S01]  /*4180*/  @P1 HADD2.F32 R195, -RZ, R88.H0_H0 ;  /* 0x20000058ffc31230 */ /* 0x000fe20000004100 */
[----:B------:R-:W-:Y:S01]  /*4190*/  CS2R R104, SRZ ;  /* 0x0000000000687805 */ /* 0x000fe2000001ff00 */
[----:B------:R-:W-:-:S02]  /*41a0*/  @P1 HADD2.F32 R215, -RZ, R44.H0_H0 ;  /* 0x2000002cffd71230 */ /* 0x000fc40000004100 */
[----:B------:R-:W-:Y:S01]  /*41b0*/  FMUL.FTZ R216, R107, UR4 ;  /* 0x000000046bd87c20 */ /* 0x000fe20008410000 */
[----:B------:R-:W-:Y:S01]  /*41c0*/  FADD.FTZ R214, R103, -R214 ;  /* 0x800000d667d67221 */ /* 0x000fe20000010000 */
[----:B------:R-:W-:Y:S02]  /*41d0*/  HFMA2 R211, -RZ, RZ, 0, 0 ;  /* 0x00000000ffd37431 */ /* 0x000fe400000001ff */
[----:B------:R-:W-:Y:S01]  /*41e0*/  FMUL.FTZ R213, R213, R188 ;  /* 0x000000bcd5d57220 */ /* 0x000fe20000410000 */
[----:B------:R-:W-:Y:S01]  /*41f0*/  @P1 FMUL.FTZ R105, R216, R195 ;  /* 0x000000c3d8691220 */ /* 0x000fe20000410000 */
[----:B------:R-:W-:Y:S01]  /*4200*/  @P1 FMUL.FTZ R211, R215, R216 ;  /* 0x000000d8d7d31220 */ /* 0x000fe20000410000 */
[----:B------:R-:W-:Y:S01]  /*4210*/  FADD.FTZ R216, R93, -R96 ;  /* 0x800000605dd87221 */ /* 0x000fe20000010000 */
[----:B------:R-:W-:Y:S01]  /*4220*/  FFMA.FTZ R93, R189, R214, R58 ;  /* 0x000000d6bd5d7223 */ /* 0x000fe2000001003a */
[----:B------:R-:W-:Y:S02]  /*4230*/  @P2 HADD2.F32 R88, -RZ, R88.H1_H1 ;  /* 0x30000058ff582230 */ /* 0x000fe40000004100 */
[-CC-:B------:R-:W-:Y:S01]  /*4240*/  FFMA.FTZ R192, R192, R190.reuse, R193.reuse ;  /* 0x000000bec0c07223 */ /* 0x180fe200000100c1 */
[----:B------:R-:W-:Y:S01]  /*4250*/  LOP3.LUT P5, RZ, R164, 0xff000000, RZ, 0xc0, !PT ;  /* 0xff000000a4ff7812 */ /* 0x000fe200078ac0ff */
[----:B------:R-:W-:Y:S01]  /*4260*/  FFMA.FTZ R106, R106, R190, R193 ;  /* 0x000000be6a6a7223 */ /* 0x000fe200000100c1 */
[----:B------:R-:W-:Y:S01]  /*4270*/  FMUL.FTZ R213, R213, UR4 ;  /* 0x00000004d5d57c20 */ /* 0x000fe20008410000 */
[----:B------:R-:W-:-:S02]  /*4280*/  @P2 HADD2.F32 R218, -RZ, R44.H1_H1 ;  /* 0x3000002cffda2230 */ /* 0x000fc40000004100 */
[----:B------:R-:W-:Y:S01]  /*4290*/  FMUL.FTZ R93, R93, R188 ;  /* 0x000000bc5d5d7220 */ /* 0x000fe20000410000 */
[----:B------:R-:W-:Y:S01]  /*42a0*/  ISETP.GE.U32.AND P1, PT, R164, RZ, PT ;  /* 0x000000ffa400720c */ /* 0x000fe20003f26070 */
[----:B------:R-:W-:Y:S01]  /*42b0*/  FADD.FTZ R192, R101, -R192 ;  /* 0x800000c065c07221 */ /* 0x000fe20000010000 */
[--C-:B------:R-:W-:Y:S01]  /*42c0*/  FFMA.FTZ R102, R102, R190, R193.reuse ;  /* 0x000000be66667223 */ /* 0x100fe200000100c1 */
[----:B------:R-:W-:Y:S01]  /*42d0*/  FADD.FTZ R103, R97, -R106 ;  /* 0x8000006a61677221 */ /* 0x000fe20000010000 */
[----:B------:R-:W-:Y:S01]  /*42e0*/  @P2 FMUL.FTZ R104, R213, R88 ;  /* 0x00000058d5682220 */ /* 0x000fe20000410000 */
[----:B------:R-:W-:Y:S01]  /*42f0*/  FFMA.FTZ R101, R100, R190, R193 ;  /* 0x000000be64657223 */ /* 0x000fe200000100c1 */
[--C-:B------:R-:W-:Y:S01]  /*4300*/  @P4 HADD2.F32 R96, -RZ, R90.reuse.H0_H0 ;  /* 0x2000005aff604230 */ /* 0x100fe20000004100 */
[----:B------:R-:W-:Y:S01]  /*4310*/  MOV R92, RZ ;  /* 0x000000ff005c7202 */ /* 0x000fe20000000f00 */
[----:B------:R-:W-:Y:S02]  /*4320*/  @P3 HADD2.F32 R97, -RZ, R90.H1_H1 ;  /* 0x3000005aff613230 */ /* 0x000fe40000004100 */
[----:B------:R-:W-:Y:S01]  /*4330*/  @P2 FMUL.FTZ R92, R218, R213 ;  /* 0x000000d5da5c2220 */ /* 0x000fe20000410000 */
[----:B------:R-:W-:-:S02]  /*4340*/  @P6 HADD2.F32 R88, -RZ, R89.H0_H0 ;  /* 0x20000059ff586230 */ /* 0x000fc40000004100 */
[----:B------:R-:W-:Y:S01]  /*4350*/  FMUL.FTZ R93, R93, UR4 ;  /* 0x000000045d5d7c20 */ /* 0x000fe20008410000 */
[----:B------:R-:W-:Y:S01]  /*4360*/  @P6 HADD2.F32 R90, -RZ, R45.H0_H0 ;  /* 0x2000002dff5a6230 */ /* 0x000fe20000004100 */
[----:B------:R-:W-:Y:S01]  /*4370*/  LOP3.LUT P2, RZ, R165, 0xff0000, RZ, 0xc0, !PT ;  /* 0x00ff0000a5ff7812 */ /* 0x000fe2000784c0ff */
[----:B------:R-:W-:Y:S01]  /*4380*/  FADD.FTZ R164, R95, -R102 ;  /* 0x800000665fa47221 */ /* 0x000fe20000010000 */
[----:B------:R-:W-:Y:S01]  /*4390*/  ISETP.GE.U32.AND.EX P1, PT, R165, 0x1000000, PT, P1 ;  /* 0x01000000a500780c */ /* 0x000fe20003f26110 */
[----:B------:R-:W-:Y:S01]  /*43a0*/  FADD.FTZ R213, R94, -R101 ;  /* 0x800000655ed57221 */ /* 0x000fe20000010000 */
[----:B------:R-:W-:Y:S01]  /*43b0*/  CS2R R106, SRZ ;  /* 0x00000000006a7805 */ /* 0x000fe2000001ff00 */
[----:B------:R-:W-:Y:S02]  /*43c0*/  HFMA2 R94, -RZ, RZ, 0, 0 ;  /* 0x00000000ff5e7431 */ /* 0x000fe400000001ff */
[----:B------:R-:W-:Y:S01]  /*43d0*/  @P6 FMUL.FTZ R107, R93, R88 ;  /* 0x000000585d6b6220 */ /* 0x000fe20000410000 */
[----:B------:R-:W-:Y:S01]  /*43e0*/  @P6 FMUL.FTZ R94, R90, R93 ;  /* 0x0000005d5a5e6220 */ /* 0x000fe20000410000 */
[----:B------:R-:W-:Y:S01]  /*43f0*/  FFMA.FTZ R93, R189, R164, R61 ;  /* 0x000000a4bd5d7223 */ /* 0x000fe2000001003d */
[----:B------:R-:W-:-:S02]  /*4400*/  @P5 HADD2.F32 R95, -RZ, R89.H1_H1 ;  /* 0x30000059ff5f5230 */ /* 0x000fc40000004100 */
[----:B------:R-:W-:Y:S01]  /*4410*/  FFMA.FTZ R89, R189, R192, R59 ;  /* 0x000000c0bd597223 */ /* 0x000fe2000001003b */
[----:B------:R-:W-:Y:S01]  /*4420*/  CS2R R164, SRZ ;  /* 0x0000000000a47805 */ /* 0x000fe2000001ff00 */
[-C--:B------:R-:W-:Y:S01]  /*4430*/  FMUL.FTZ R93, R93, R188.reuse ;  /* 0x000000bc5d5d7220 */ /* 0x080fe20000410000 */
[--C-:B------:R-:W-:Y:S02]  /*4440*/  @P2 HADD2.F32 R100, -RZ, R91.reuse.H0_H0 ;  /* 0x2000005bff642230 */ /* 0x100fe40000004100 */
[----:B------:R-:W-:Y:S01]  /*4450*/  FMUL.FTZ R89, R89, R188 ;  /* 0x000000bc59597220 */ /* 0x000fe20000410000 */
[----:B------:R-:W-:Y:S02]  /*4460*/  @P1 HADD2.F32 R101, -RZ, R91.H1_H1 ;  /* 0x3000005bff651230 */ /* 0x000fe40000004100 */
[----:B------:R-:W-:Y:S01]  /*4470*/  FMUL.FTZ R88, R93, UR4 ;  /* 0x000000045d587c20 */ /* 0x000fe20008410000 */
[----:B------:R-:W-:Y:S01]  /*4480*/  FFMA.FTZ R91, R189, R103, R60 ;  /* 0x00000067bd5b7223 */ /* 0x000fe2000001003c */
[----:B------:R-:W-:Y:S01]  /*4490*/  FMUL.FTZ R102, R89, UR4 ;  /* 0x0000000459667c20 */ /* 0x000fe20008410000 */
[C---:B------:R-:W-:Y:S01]  /*44a0*/  FFMA.FTZ R93, R189.reuse, R213, R62 ;  /* 0x000000d5bd5d7223 */ /* 0x040fe2000001003e */
[----:B------:R-:W-:Y:S01]  /*44b0*/  @P3 FMUL.FTZ R164, R88, R97 ;  /* 0x0000006158a43220 */ /* 0x000fe20000410000 */
[----:B------:R-:W-:Y:S01]  /*44c0*/  FFMA.FTZ R97, R189, R216, R63 ;  /* 0x000000d8bd617223 */ /* 0x000fe2000001003f */
[----:B------:R-:W-:Y:S01]  /*44d0*/  @P5 FMUL.FTZ R106, R102, R95 ;  /* 0x0000005f666a5220 */ /* 0x000fe20000410000 */
[----:B------:R-:W-:Y:S01]  /*44e0*/  FMUL.FTZ R91, R91, R188 ;  /* 0x000000bc5b5b7220 */ /* 0x000fe20000410000 */
[----:B------:R-:W-:-:S02]  /*44f0*/  @P5 HADD2.F32 R95, -RZ, R45.H1_H1 ;  /* 0x3000002dff5f5230 */ /* 0x000fc40000004100 */
[-C--:B------:R-:W-:Y:S01]  /*4500*/  FMUL.FTZ R93, R93, R188.reuse ;  /* 0x000000bc5d5d7220 */ /* 0x080fe20000410000 */
[--C-:B------:R-:W-:Y:S02]  /*4510*/  @P4 HADD2.F32 R192, -RZ, R46.reuse.H0_H0 ;  /* 0x2000002effc04230 */ /* 0x100fe40000004100 */
[----:B------:R-:W-:Y:S01]  /*4520*/  FMUL.FTZ R97, R97, R188 ;  /* 0x000000bc61617220 */ /* 0x000fe20000410000 */
[----:B------:R-:W-:Y:S01]  /*4530*/  FMUL.FTZ R91, R91, UR4 ;  /* 0x000000045b5b7c20 */ /* 0x000fe20008410000 */
[----:B------:R-:W-:Y:S01]  /*4540*/  MOV R89, RZ ;  /* 0x000000ff00597202 */ /* 0x000fe20000000f00 */
[----:B------:R-:W-:Y:S02]  /*4550*/  @P3 HADD2.F32 R103, -RZ, R46.H1_H1 ;  /* 0x3000002eff673230 */ /* 0x000fe40000004100 */
[----:B------:R-:W-:Y:S01]  /*4560*/  @P5 FMUL.FTZ R89, R95, R102 ;  /* 0x000000665f595220 */ /* 0x000fe20000410000 */
[----:B------:R-:W-:Y:S02]  /*4570*/  @P2 HADD2.F32 R214, -RZ, R47.H0_H0 ;  /* 0x2000002fffd62230 */ /* 0x000fe40000004100 */
[----:B------:R-:W-:-:S02]  /*4580*/  HFMA2 R90, -RZ, RZ, 0, 0 ;  /* 0x00000000ff5a7431 */ /* 0x000fc400000001ff */
[----:B------:R-:W-:Y:S02]  /*4590*/  @P1 HADD2.F32 R213, -RZ, R47.H1_H1 ;  /* 0x3000002fffd51230 */ /* 0x000fe40000004100 */
[----:B------:R-:W-:Y:S01]  /*45a0*/  FMUL.FTZ R93, R93, UR4 ;  /* 0x000000045d5d7c20 */ /* 0x000fe20008410000 */
[----:B------:R-:W-:Y:S01]  /*45b0*/  FMUL.FTZ R102, R97, UR4 ;  /* 0x0000000461667c20 */ /* 0x000fe20008410000 */
[----:B------:R-:W-:Y:S01]  /*45c0*/  @P4 FMUL.FTZ R165, R91, R96 ;  /* 0x000000605ba54220 */ /* 0x000fe20000410000 */
[----:B------:R-:W-:Y:S01]  /*45d0*/  @P4 FMUL.FTZ R90, R192, R91 ;  /* 0x0000005bc05a4220 */ /* 0x000fe20000410000 */
        /* <DEDUP_REMOVED lines=15> */
.L_x_8997:
[-CC-:B------:R-:W-:Y:S01]  /*46d0*/  FFMA.FTZ R81, R216, R190.reuse, R193.reuse ;  /* 0x000000bed8517223 */ /* 0x180fe200000100c1 */
[-CC-:B------:R-:W-:Y:S01]  /*46e0*/  FFMA.FTZ R92, R92, R190.reuse, R193.reuse ;  /* 0x000000be5c5c7223 */ /* 0x180fe200000100c1 */
[----:B-----5:R-:W-:Y:S01]  /*46f0*/  LOP3.LUT P1, RZ, R164, 0xff, RZ, 0xc0, !PT ;  /* 0x000000ffa4ff7812 */ /* 0x020fe2000782c0ff */
[----:B------:R-:W-:Y:S01]  /*4700*/  FFMA.FTZ R214, R214, R190, R193 ;  /* 0x000000bed6d67223 */ /* 0x000fe200000100c1 */
[----:B------:R-:W-:Y:S01]  /*4710*/  LOP3.LUT P2, RZ, R164, 0xff00, RZ, 0xc0, !PT ;  /* 0x0000ff00a4ff7812 */ /* 0x000fe2000784c0ff */
[----:B------:R-:W-:Y:S01]  /*4720*/  FADD.FTZ R82, R104, -R81 ;  /* 0x8000005168527221 */ /* 0x000fe20000010000 */
[----:B------:R-:W-:Y:S01]  /*4730*/  FADD.FTZ R80, R105, -R92 ;  /* 0x8000005c69507221 */ /* 0x000fe20000010000 */
[C---:B------:R-:W-:Y:S02]  /*4740*/  LOP3.LUT P6, RZ, R164.reuse, 0xff0000, RZ, 0xc0, !PT ;  /* 0x00ff0000a4ff7812 */ /* 0x040fe400078cc0ff */
[----:B------:R-:W-:Y:S01]  /*4750*/  CS2R R104, SRZ ;  /* 0x0000000000687805 */ /* 0x000fe2000001ff00 */
[C---:B------:R-:W-:Y:S01]  /*4760*/  FFMA.FTZ R81, R189.reuse, R82, R57 ;  /* 0x00000052bd517223 */ /* 0x040fe20000010039 */
[----:B------:R-:W-:Y:S01]  /*4770*/  FFMA.FTZ R80, R189, R80, R56 ;  /* 0x00000050bd507223 */ /* 0x000fe20000010038 */
[----:B------:R-:W-:Y:S01]  /*4780*/  LOP3.LUT P5, RZ, R164, 0xff000000, RZ, 0xc0, !PT ;  /* 0xff000000a4ff7812 */ /* 0x000fe200078ac0ff */
[----:B------:R-:W-:Y:S01]  /*4790*/  FFMA.FTZ R192, R192, R190, R193 ;  /* 0x000000bec0c07223 */ /* 0x000fe200000100c1 */
[-C--:B------:R-:W-:Y:S01]  /*47a0*/  FMUL.FTZ R83, R81, R188.reuse ;  /* 0x000000bc51537220 */ /* 0x080fe20000410000 */
[----:B------:R-:W-:Y:S01]  /*47b0*/  FMUL.FTZ R82, R80, R188 ;  /* 0x000000bc50527220 */ /* 0x000fe20000410000 */
[----:B------:R-:W-:-:S02]  /*47c0*/  @P1 HADD2.F32 R85, -RZ, R88.H0_H0 ;  /* 0x20000058ff551230 */ /* 0x000fc40000004100 */
[----:B------:R-:W-:Y:S01]  /*47d0*/  FADD.FTZ R214, R103, -R214 ;  /* 0x800000d667d67221 */ /* 0x000fe20000010000 */
[----:B------:R-:W-:Y:S02]  /*47e0*/  @P2 HADD2.F32 R88, -RZ, R88.H1_H1 ;  /* 0x30000058ff582230 */ /* 0x000fe40000004100 */
[----:B------:R-:W-:Y:S01]  /*47f0*/  FMUL.FTZ R83, R83, UR4 ;  /* 0x0000000453537c20 */ /* 0x000fe20008410000 */
[--C-:B------:R-:W-:Y:S02]  /*4800*/  @P2 HADD2.F32 R84, -RZ, R44.reuse.H1_H1 ;  /* 0x3000002cff542230 */ /* 0x100fe40000004100 */
[----:B------:R-:W-:Y:S01]  /*4810*/  FMUL.FTZ R82, R82, UR4 ;  /* 0x0000000452527c20 */ /* 0x000fe20008410000 */
[----:B------:R-:W-:Y:S01]  /*4820*/  @P1 HADD2.F32 R87, -RZ, R44.H0_H0 ;  /* 0x2000002cff571230 */ /* 0x000fe20000004100 */
[----:B------:R-:W-:Y:S01]  /*4830*/  MOV R211, RZ ;  /* 0x000000ff00d37202 */ /* 0x000fe20000000f00 */
[----:B------:R-:W-:Y:S02]  /*4840*/  HFMA2 R92, -RZ, RZ, 0, 0 ;  /* 0x00000000ff5c7431 */ /* 0x000fe400000001ff */
        /* <DEDUP_REMOVED lines=13> */
[--C-:B------:R-:W-:Y:S01]  /*4920*/  @P6 HADD2.F32 R87, -RZ, R89.reuse.H0_H0 ;  /* 0x20000059ff576230 */ /* 0x100fe20000004100 */
[C---:B------:R-:W-:Y:S01]  /*4930*/  ISETP.GE.U32.AND.EX P1, PT, R165.reuse, 0x1000000, PT, P1 ;  /* 0x01000000a500780c */ /* 0x040fe20003f26110 */
[----:B------:R-:W-:Y:S01]  /*4940*/  @P5 HADD2.F32 R86, -RZ, R89.H1_H1 ;  /* 0x30000059ff565230 */ /* 0x000fe20000004100 */
[----:B------:R-:W-:Y:S01]  /*4950*/  LOP3.LUT P4, RZ, R165, 0xff, RZ, 0xc0, !PT ;  /* 0x000000ffa5ff7812 */ /* 0x000fe2000788c0ff */
[----:B------:R-:W-:Y:S01]  /*4960*/  FFMA.FTZ R96, R96, R190, R193 ;  /* 0x000000be60607223 */ /* 0x000fe200000100c1 */
[----:B------:R-:W-:-:S02]  /*4970*/  @P6 HADD2.F32 R89, -RZ, R45.H0_H0 ;  /* 0x2000002dff596230 */ /* 0x000fc40000004100 */
[----:B------:R-:W-:Y:S01]  /*4980*/  FMUL.FTZ R85, R83, R188 ;  /* 0x000000bc53557220 */ /* 0x000fe20000410000 */
[----:B------:R-:W-:Y:S01]  /*4990*/  FMUL.FTZ R84, R84, UR4 ;  /* 0x0000000454547c20 */ /* 0x000fe20008410000 */
[----:B------:R-:W-:Y:S01]  /*49a0*/  FFMA.FTZ R102, R102, R190, R193 ;  /* 0x000000be66667223 */ /* 0x000fe200000100c1 */
[----:B------:R-:W-:Y:S01]  /*49b0*/  FADD.FTZ R97, R97, -R106 ;  /* 0x8000006a61617221 */ /* 0x000fe20000010000 */
[----:B------:R-:W-:Y:S02]  /*49c0*/  LOP3.LUT P3, RZ, R165, 0xff00, RZ, 0xc0, !PT ;  /* 0x0000ff00a5ff7812 */ /* 0x000fe4000786c0ff */
[----:B------:R-:W-:Y:S01]  /*49d0*/  CS2R R106, SRZ ;  /* 0x00000000006a7805 */ /* 0x000fe2000001ff00 */
[----:B------:R-:W-:Y:S01]  /*49e0*/  FADD.FTZ R216, R93, -R96 ;  /* 0x800000605dd87221 */ /* 0x000fe20000010000 */
[----:B------:R-:W-:Y:S02]  /*49f0*/  HFMA2 R88, -RZ, RZ, 0, 0 ;  /* 0x00000000ff587431 */ /* 0x000fe400000001ff */
[----:B------:R-:W-:Y:S01]  /*4a00*/  FMUL.FTZ R93, R85, UR4 ;  /* 0x00000004555d7c20 */ /* 0x000fe20008410000 */
[-C--:B------:R-:W-:Y:S01]  /*4a10*/  @P6 FMUL.FTZ R107, R87, R84.reuse ;  /* 0x00000054576b6220 */ /* 0x080fe20000410000 */
[----:B------:R-:W-:Y:S01]  /*4a20*/  @P6 FMUL.FTZ R88, R89, R84 ;  /* 0x0000005459586220 */ /* 0x000fe20000410000 */
[----:B------:R-:W-:Y:S01]  /*4a30*/  FADD.FTZ R102, R95, -R102 ;  /* 0x800000665f667221 */ /* 0x000fe20000010000 */
[----:B------:R-:W-:Y:S01]  /*4a40*/  FFMA.FTZ R84, R189, R97, R60 ;  /* 0x00000061bd547223 */ /* 0x000fe2000001003c */
[----:B------:R-:W-:Y:S01]  /*4a50*/  @P5 FMUL.FTZ R106, R86, R93 ;  /* 0x0000005d566a5220 */ /* 0x000fe20000410000 */
[----:B------:R-:W-:-:S02]  /*4a60*/  @P2 HADD2.F32 R214, -RZ, R91.H0_H0 ;  /* 0x2000005bffd62230 */ /* 0x000fc40000004100 */
[----:B------:R-:W-:Y:S01]  /*4a70*/  FFMA.FTZ R85, R189, R102, R61 ;  /* 0x00000066bd557223 */ /* 0x000fe2000001003d */
[-C--:B------:R-:W-:Y:S01]  /*4a80*/  FMUL.FTZ R86, R84, R188.reuse ;  /* 0x000000bc54567220 */ /* 0x080fe20000410000 */
[----:B------:R-:W-:Y:S01]  /*4a90*/  @P1 HADD2.F32 R218, -RZ, R91.H1_H1 ;  /* 0x3000005bffda1230 */ /* 0x000fe20000004100 */
[----:B------:R-:W-:Y:S01]  /*4aa0*/  CS2R R164, SRZ ;  /* 0x0000000000a47805 */ /* 0x000fe2000001ff00 */
[----:B------:R-:W-:Y:S02]  /*4ab0*/  @P4 HADD2.F32 R95, -RZ, R90.H0_H0 ;  /* 0x2000005aff5f4230 */ /* 0x000fe40000004100 */
[----:B------:R-:W-:Y:S01]  /*4ac0*/  FMUL.FTZ R87, R85, R188 ;  /* 0x000000bc55577220 */ /* 0x000fe20000410000 */
[----:B------:R-:W-:Y:S02]  /*4ad0*/  @P4 HADD2.F32 R91, -RZ, R46.H0_H0 ;  /* 0x2000002eff5b4230 */ /* 0x000fe40000004100 */
[----:B------:R-:W-:Y:S01]  /*4ae0*/  FMUL.FTZ R86, R86, UR4 ;  /* 0x0000000456567c20 */ /* 0x000fe20008410000 */
[----:B------:R-:W-:-:S02]  /*4af0*/  @P3 HADD2.F32 R101, -RZ, R90.H1_H1 ;  /* 0x3000005aff653230 */ /* 0x000fc40000004100 */
[----:B------:R-:W-:Y:S02]  /*4b00*/  HFMA2 R90, -RZ, RZ, 0, 0 ;  /* 0x00000000ff5a7431 */ /* 0x000fe400000001ff */
[----:B------:R-:W-:Y:S02]  /*4b10*/  @P5 HADD2.F32 R94, -RZ, R45.H1_H1 ;  /* 0x3000002dff5e5230 */ /* 0x000fe40000004100 */
[----:B------:R-:W-:Y:S01]  /*4b20*/  FMUL.FTZ R96, R87, UR4 ;  /* 0x0000000457607c20 */ /* 0x000fe20008410000 */
[-C--:B------:R-:W-:Y:S01]  /*4b30*/  @P4 FMUL.FTZ R165, R95, R86.reuse ;  /* 0x000000565fa54220 */ /* 0x080fe20000410000 */
[----:B------:R-:W-:Y:S01]  /*4b40*/  @P4 FMUL.FTZ R90, R91, R86 ;  /* 0x000000565b5a4220 */ /* 0x000fe20000410000 */
[C---:B------:R-:W-:Y:S01]  /*4b50*/  FFMA.FTZ R86, R189.reuse, R100, R62 ;  /* 0x00000064bd567223 */ /* 0x040fe2000001003e */
[----:B------:R-:W-:Y:S01]  /*4b60*/  FFMA.FTZ R87, R189, R216, R63 ;  /* 0x000000d8bd577223 */ /* 0x000fe2000001003f */
[----:B------:R-:W-:Y:S01]  /*4b70*/  MOV R89, RZ ;  /* 0x000000ff00597202 */ /* 0x000fe20000000f00 */
[----:B------:R-:W-:Y:S01]  /*4b80*/  @P5 FMUL.FTZ R89, R94, R93 ;  /* 0x0000005d5e595220 */ /* 0x000fe20000410000 */
[-C--:B------:R-:W-:Y:S01]  /*4b90*/  FMUL.FTZ R93, R86, R188.reuse ;  /* 0x000000bc565d7220 */ /* 0x080fe20000410000 */
[----:B------:R-:W-:Y:S01]  /*4ba0*/  FMUL.FTZ R95, R87, R188 ;  /* 0x000000bc575f7220 */ /* 0x000fe20000410000 */
[----:B------:R-:W-:Y:S01]  /*4bb0*/  @P3 FMUL.FTZ R164, R101, R96 ;  /* 0x0000006065a43220 */ /* 0x000fe20000410000 */
[----:B------:R-:W-:-:S02]  /*4bc0*/  @P3 HADD2.F32 R101, -RZ, R46.H1_H1 ;  /* 0x3000002eff653230 */ /* 0x000fc40000004100 */
[----:B------:R-:W-:Y:S01]  /*4bd0*/  FMUL.FTZ R93, R93, UR4 ;  /* 0x000000045d5d7c20 */ /* 0x000fe20008410000 */
[--C-:B------:R-:W-:Y:S02]  /*4be0*/  @P2 HADD2.F32 R100, -RZ, R47.reuse.H0_H0 ;  /* 0x2000002fff642230 */ /* 0x100fe40000004100 */
[----:B------:R-:W-:Y:S01]  /*4bf0*/  FMUL.FTZ R95, R95, UR4 ;  /* 0x000000045f5f7c20 */ /* 0x000fe20008410000 */
        /* <DEDUP_REMOVED lines=14> */
[----:B------:R-:W-:-:S07]  /*4ce0*/  F2FP.F16.F32.PACK_AB R91, R97, R94 ;  /* 0x0000005e615b723e */ /* 0x000fce00000000ff */
.L_x_8998:
        /* <DEDUP_REMOVED lines=20> */
[----:B------:R-:W-:Y:S01]  /*4e30*/  FFMA.FTZ R80, R189, R194, R64 ;  /* 0x000000c2bd507223 */ /* 0x000fe20000010040 */
[----:B------:R-:W-:Y:S01]  /*4e40*/  FADD.FTZ R85, R208, -R85 ;  /* 0x80000055d0557221 */ /* 0x000fe20000010000 */
[----:B------:R-:W-:-:S02]  /*4e50*/  HFMA2 R194, -RZ, RZ, 0, 0 ;  /* 0x00000000ffc27431 */ /* 0x000fc400000001ff */
[----:B------:R-:W-:Y:S01]  /*4e60*/  FFMA.FTZ R198, R198, R190, R193 ;  /* 0x000000bec6c67223 */ /* 0x000fe200000100c1 */
[----:B------:R-:W-:Y:S01]  /*4e70*/  FMUL.FTZ R81, R80, R188 ;  /* 0x000000bc50517220 */ /* 0x000fe20000410000 */
[----:B------:R-:W-:Y:S01]  /*4e80*/  CS2R R196, SRZ ;  /* 0x0000000000c47805 */ /* 0x000fe2000001ff00 */
[--C-:B-----5:R-:W-:Y:S02]  /*4e90*/  @P2 HADD2.F32 R82, -RZ, R92.reuse.H0_H0 ;  /* 0x2000005cff522230 */ /* 0x120fe40000004100 */
[----:B------:R-:W-:Y:S01]  /*4ea0*/  FADD.FTZ R198, R199, -R198 ;  /* 0x800000c6c7c67221 */ /* 0x000fe20000010000 */
[----:B------:R-:W-:Y:S01]  /*4eb0*/  FMUL.FTZ R87, R81, UR4 ;  /* 0x0000000451577c20 */ /* 0x000fe20008410000 */
[----:B------:R-:W-:Y:S01]  /*4ec0*/  FFMA.FTZ R81, R189, R84, R65 ;  /* 0x00000054bd517223 */ /* 0x000fe20000010041 */
[----:B------:R-:W-:Y:S01]  /*4ed0*/  @P3 HADD2.F32 R92, -RZ, R92.H1_H1 ;  /* 0x3000005cff5c3230 */ /* 0x000fe20000004100 */
[----:B------:R-:W-:Y:S01]  /*4ee0*/  CS2R R88, SRZ ;  /* 0x0000000000587805 */ /* 0x000fe2000001ff00 */
[----:B------:R-:W-:Y:S01]  /*4ef0*/  @P2 FMUL.FTZ R194, R87, R82 ;  /* 0x0000005257c22220 */ /* 0x000fe20000410000 */
[----:B------:R-:W-:Y:S01]  /*4f00*/  FFMA.FTZ R82, R189, R85, R66 ;  /* 0x00000055bd527223 */ /* 0x000fe20000010042 */
[-C--:B------:R-:W-:Y:S01]  /*4f10*/  FMUL.FTZ R83, R81, R188.reuse ;  /* 0x000000bc51537220 */ /* 0x080fe20000410000 */
[----:B------:R-:W-:Y:S01]  /*4f20*/  @P3 HADD2.F32 R90, -RZ, R48.H1_H1 ;  /* 0x30000030ff5a3230 */ /* 0x000fe20000004100 */
[----:B------:R-:W-:Y:S01]  /*4f30*/  LOP3.LUT P6, RZ, R154, 0xff000000, RZ, 0xc0, !PT ;  /* 0xff0000009aff7812 */ /* 0x000fe200078cc0ff */
[----:B------:R-:W-:Y:S01]  /*4f40*/  FMUL.FTZ R84, R82, R188 ;  /* 0x000000bc52547220 */ /* 0x000fe20000410000 */
[----:B------:R-:W-:Y:S01]  /*4f50*/  FMUL.FTZ R83, R83, UR4 ;  /* 0x0000000453537c20 */ /* 0x000fe20008410000 */
[----:B------:R-:W-:-:S02]  /*4f60*/  @P4 HADD2.F32 R85, -RZ, R93.H0_H0 ;  /* 0x2000005dff554230 */ /* 0x000fc40000004100 */
[----:B------:R-:W-:Y:S01]  /*4f70*/  FFMA.FTZ R200, R200, R190, R193 ;  /* 0x000000bec8c87223 */ /* 0x000fe200000100c1 */
[----:B------:R-:W-:Y:S02]  /*4f80*/  @P4 HADD2.F32 R101, -RZ, R49.H0_H0 ;  /* 0x20000031ff654230 */ /* 0x000fe40000004100 */
[----:B------:R-:W-:Y:S01]  /*4f90*/  FMUL.FTZ R84, R84, UR4 ;  /* 0x0000000454547c20 */ /* 0x000fe20008410000 */
[----:B------:R-:W-:Y:S01]  /*4fa0*/  @P3 FMUL.FTZ R197, R83, R92 ;  /* 0x0000005c53c53220 */ /* 0x000fe20000410000 */
[----:B------:R-:W-:Y:S01]  /*4fb0*/  @P3 FMUL.FTZ R88, R90, R83 ;  /* 0x000000535a583220 */ /* 0x000fe20000410000 */
[----:B------:R-:W-:Y:S01]  /*4fc0*/  FFMA.FTZ R83, R189, R198, R67 ;  /* 0x000000c6bd537223 */ /* 0x000fe20000010043 */
[----:B------:R-:W-:Y:S02]  /*4fd0*/  @P2 HADD2.F32 R86, -RZ, R48.H0_H0 ;  /* 0x20000030ff562230 */ /* 0x000fe40000004100 */
[----:B------:R-:W-:Y:S01]  /*4fe0*/  @P4 FMUL.FTZ R196, R84, R85 ;  /* 0x0000005554c44220 */ /* 0x000fe20000410000 */
[----:B------:R-:W-:Y:S01]  /*4ff0*/  @P4 FMUL.FTZ R89, R101, R84 ;  /* 0x0000005465594220 */ /* 0x000fe20000410000 */
[----:B------:R-:W-:Y:S01]  /*5000*/  LOP3.LUT P5, RZ, R155, 0xff, RZ, 0xc0, !PT ;  /* 0x000000ff9bff7812 */ /* 0x000fe200078ac0ff */
[----:B------:R-:W-:Y:S01]  /*5010*/  FMUL.FTZ R84, R83, R188 ;  /* 0x000000bc53547220 */ /* 0x000fe20000410000 */
[----:B------:R-:W-:Y:S01]  /*5020*/  MOV R91, RZ ;  /* 0x000000ff005b7202 */ /* 0x000fe20000000f00 */
[----:B------:R-:W-:Y:S01]  /*5030*/  FADD.FTZ R200, R201, -R200 ;  /* 0x800000c8c9c87221 */ /* 0x000fe20000010000 */
[----:B------:R-:W-:Y:S01]  /*5040*/  FFMA.FTZ R202, R202, R190, R193 ;  /* 0x000000becaca7223 */ /* 0x000fe200000100c1 */
[----:B------:R-:W-:Y:S01]  /*5050*/  @P2 FMUL.FTZ R91, R86, R87 ;  /* 0x00000057565b2220 */ /* 0x000fe20000410000 */
[----:B------:R-:W-:Y:S01]  /*5060*/  ISETP.GE.U32.AND P2, PT, R154, RZ, PT ;  /* 0x000000ff9a00720c */ /* 0x000fe20003f46070 */
[----:B------:R-:W-:Y:S01]  /*5070*/  FMUL.FTZ R154, R84, UR4 ;  /* 0x00000004549a7c20 */ /* 0x000fe20008410000 */
[----:B------:R-:W-:Y:S01]  /*5080*/  LOP3.LUT P4, RZ, R155, 0xff00, RZ, 0xc0, !PT ;  /* 0x0000ff009bff7812 */ /* 0x000fe2000788c0ff */
[----:B------:R-:W-:Y:S01]  /*5090*/  FADD.FTZ R202, R203, -R202 ;  /* 0x800000cacbca7221 */ /* 0x000fe20000010000 */
[----:B------:R-:W-:Y:S01]  /*50a0*/  FFMA.FTZ R84, R189, R200, R68 ;  /* 0x000000c8bd547223 */ /* 0x000fe20000010044 */
[----:B------:R-:W-:Y:S01]  /*50b0*/  @P6 HADD2.F32 R93, -RZ, R93.H1_H1 ;  /* 0x3000005dff5d6230 */ /* 0x000fe20000004100 */
[----:B------:R-:W-:Y:S01]  /*50c0*/  LOP3.LUT P3, RZ, R155, 0xff0000, RZ, 0xc0, !PT ;  /* 0x00ff00009bff7812 */ /* 0x000fe2000786c0ff */
[----:B------:R-:W-:Y:S01]  /*50d0*/  FFMA.FTZ R85, R189, R202, R69 ;  /* 0x000000cabd557223 */ /* 0x000fe20000010045 */
[----:B------:R-:W-:Y:S01]  /*50e0*/  FMUL.FTZ R86, R84, R188 ;  /* 0x000000bc54567220 */ /* 0x000fe20000410000 */
[----:B------:R-:W-:Y:S01]  /*50f0*/  ISETP.GE.U32.AND.EX P2, PT, R155, 0x1000000, PT, P2 ;  /* 0x010000009b00780c */ /* 0x000fe20003f46120 */
[----:B------:R-:W-:Y:S01]  /*5100*/  FFMA.FTZ R204, R204, R190, R193 ;  /* 0x000000becccc7223 */ /* 0x000fe200000100c1 */
[----:B------:R-:W-:-:S02]  /*5110*/  HFMA2 R155, -RZ, RZ, 0, 0 ;  /* 0x00000000ff9b7431 */ /* 0x000fc400000001ff */
[----:B------:R-:W-:Y:S01]  /*5120*/  FFMA.FTZ R206, R206, R190, R193 ;  /* 0x000000becece7223 */ /* 0x000fe200000100c1 */
[----:B------:R-:W-:Y:S02]  /*5130*/  @P5 HADD2.F32 R87, -RZ, R94.H0_H0 ;  /* 0x2000005eff575230 */ /* 0x000fe40000004100 */
[----:B------:R-:W-:Y:S01]  /*5140*/  @P6 FMUL.FTZ R155, R154, R93 ;  /* 0x0000005d9a9b6220 */ /* 0x000fe20000410000 */
[----:B------:R-:W-:Y:S02]  /*5150*/  @P5 HADD2.F32 R101, -RZ, R50.H0_H0 ;  /* 0x20000032ff655230 */ /* 0x000fe40000004100 */
[----:B------:R-:W-:Y:S01]  /*5160*/  FMUL.FTZ R93, R85, R188 ;  /* 0x000000bc555d7220 */ /* 0x000fe20000410000 */
[----:B------:R-:W-:Y:S01]  /*5170*/  FMUL.FTZ R86, R86, UR4 ;  /* 0x0000000456567c20 */ /* 0x000fe20008410000 */
[----:B------:R-:W-:Y:S01]  /*5180*/  FADD.FTZ R204, R205, -R204 ;  /* 0x800000cccdcc7221 */ /* 0x000fe20000010000 */
[----:B------:R-:W-:Y:S01]  /*5190*/  CS2R R198, SRZ ;  /* 0x0000000000c67805 */ /* 0x000fe2000001ff00 */
[----:B------:R-:W-:Y:S01]  /*51a0*/  FADD.FTZ R206, R207, -R206 ;  /* 0x800000cecfce7221 */ /* 0x000fe20000010000 */
[----:B------:R-:W-:-:S02]  /*51b0*/  @P4 HADD2.F32 R94, -RZ, R94.H1_H1 ;  /* 0x3000005eff5e4230 */ /* 0x000fc40000004100 */
[----:B------:R-:W-:Y:S02]  /*51c0*/  HFMA2 R90, -RZ, RZ, 0, 0 ;  /* 0x00000000ff5a7431 */ /* 0x000fe400000001ff */
[----:B------:R-:W-:Y:S01]  /*51d0*/  FMUL.FTZ R103, R93, UR4 ;  /* 0x000000045d677c20 */ /* 0x000fe20008410000 */
[----:B------:R-:W-:Y:S01]  /*51e0*/  @P5 FMUL.FTZ R198, R86, R87 ;  /* 0x0000005756c65220 */ /* 0x000fe20000410000 */
[----:B------:R-:W-:Y:S01]  /*51f0*/  @P5 FMUL.FTZ R90, R101, R86 ;  /* 0x00000056655a5220 */ /* 0x000fe20000410000 */
[C---:B------:R-:W-:Y:S01]  /*5200*/  FFMA.FTZ R86, R189.reuse, R204, R70 ;  /* 0x000000ccbd567223 */ /* 0x040fe20000010046 */
[----:B------:R-:W-:Y:S01]  /*5210*/  CS2R R200, SRZ ;  /* 0x0000000000c87805 */ /* 0x000fe2000001ff00 */
[----:B------:R-:W-:Y:S01]  /*5220*/  FFMA.FTZ R87, R189, R206, R71 ;  /* 0x000000cebd577223 */ /* 0x000fe20000010047 */
[----:B------:R-:W-:Y:S01]  /*5230*/  @P4 FMUL.FTZ R201, R103, R94 ;  /* 0x0000005e67c94220 */ /* 0x000fe20000410000 */
[----:B------:R-:W-:Y:S01]  /*5240*/  FMUL.FTZ R94, R86, R188 ;  /* 0x000000bc565e7220 */ /* 0x000fe20000410000 */
[----:B------:R-:W-:-:S02]  /*5250*/  @P3 HADD2.F32 R100, -RZ, R95.H0_H0 ;  /* 0x2000005fff643230 */ /* 0x000fc40000004100 */
[----:B------:R-:W-:Y:S01]  /*5260*/  FMUL.FTZ R101, R87, R188 ;  /* 0x000000bc57657220 */ /* 0x000fe20000410000 */
[----:B------:R-:W-:Y:S02]  /*5270*/  @P2 HADD2.F32 R102, -RZ, R95.H1_H1 ;  /* 0x3000005fff662230 */ /* 0x000fe40000004100 */
[----:B------:R-:W-:Y:S01]  /*5280*/  FMUL.FTZ R203, R94, UR4 ;  /* 0x000000045ecb7c20 */ /* 0x000fe20008410000 */
[----:B------:R-:W-:Y:S02]  /*5290*/  @P6 HADD2.F32 R95, -RZ, R49.H1_H1 ;  /* 0x30000031ff5f6230 */ /* 0x000fe40000004100 */
[----:B------:R-:W-:Y:S01]  /*52a0*/  FMUL.FTZ R101, R101, UR4 ;  /* 0x0000000465657c20 */ /* 0x000fe20008410000 */
[----:B------:R-:W-:Y:S01]  /*52b0*/  @P4 HADD2.F32 R202, -RZ, R50.H1_H1 ;  /* 0x30000032ffca4230 */ /* 0x000fe20000004100 */
[----:B------:R-:W-:Y:S01]  /*52c0*/  MOV R92, RZ ;  /* 0x000000ff005c7202 */ /* 0x000fe20000000f00 */
[--C-:B------:R-:W-:Y:S02]  /*52d0*/  @P3 HADD2.F32 R204, -RZ, R51.reuse.H0_H0 ;  /* 0x20000033ffcc3230 */ /* 0x100fe40000004100 */
[----:B------:R-:W-:Y:S01]  /*52e0*/  @P6 FMUL.FTZ R92, R95, R154 ;  /* 0x0000009a5f5c6220 */ /* 0x000fe20000410000 */
[----:B------:R-:W-:Y:S01]  /*52f0*/  @P2 HADD2.F32 R94, -RZ, R51.H1_H1 ;  /* 0x30000033ff5e2230 */ /* 0x000fe20000004100 */
        /* <DEDUP_REMOVED lines=11> */
[----:B------:R-:W-:Y:S01]  /*53b0*/  F2FP.F16.F32.PACK_AB R91, R200, R95 ;  /* 0x0000005fc85b723e */ /* 0x000fe200000000ff */
[----:B------:R-:W-:Y:S06]  /*53c0*/  BRA `(.L_x_9000) ;  /* 0x0000000400847947 */ /* 0x000fec0003800000 */
.L_x_8999:
        /* <DEDUP_REMOVED lines=12> */
[C---:B------:R-:W-:Y:S01]  /*5490*/  FMUL.FTZ R88, R188.reuse, R89 ;  /* 0x00000059bc587220 */ /* 0x040fe20000410000 */
[----:B------:R-:W-:Y:S01]  /*54a0*/  FFMA.FTZ R211, R189, R101, R66 ;  /* 0x00000065bdd37223 */ /* 0x000fe20000010042 */
[----:B-----5:R-:W-:Y:S02]  /*54b0*/  @P2 HADD2.F32 R89, -RZ, R92.H0_H0 ;  /* 0x2000005cff592230 */ /* 0x020fe40000004100 */
[----:B------:R-:W-:Y:S01]  /*54c0*/  FMUL.FTZ R90, R188, R103 ;  /* 0x00000067bc5a7220 */ /* 0x000fe20000410000 */
[----:B------:R-:W-:Y:S02]  /*54d0*/  @P2 HADD2.F32 R101, -RZ, R48.H0_H0 ;  /* 0x20000030ff652230 */ /* 0x000fe40000004100 */
[----:B------:R-:W-:Y:S01]  /*54e0*/  FMUL.FTZ R100, R88, UR4 ;  /* 0x0000000458647c20 */ /* 0x000fe20008410000 */
[----:B------:R-:W-:Y:S01]  /*54f0*/  MOV R91, RZ ;  /* 0x000000ff005b7202 */ /* 0x000fe20000000f00 */
        /* <DEDUP_REMOVED lines=23> */
[----:B------:R-:W-:Y:S01]  /*5670*/  FFMA.FTZ R101, R189, R198, R67 ;  /* 0x000000c6bd657223 */ /* 0x000fe20000010043 */
        /* <DEDUP_REMOVED lines=10> */
[C---:B------:R-:W-:Y:S01]  /*5720*/  FFMA.FTZ R95, R189.reuse, R200, R68 ;  /* 0x000000c8bd5f7223 */ /* 0x040fe20000010044 */
[----:B------:R-:W-:Y:S01]  /*5730*/  FMUL.FTZ R100, R90, UR4 ;  /* 0x000000045a647c20 */ /* 0x000fe20008410000 */
[--C-:B------:R-:W-:Y:S02]  /*5740*/  @P5 HADD2.F32 R103, -RZ, R94.reuse.H0_H0 ;  /* 0x2000005eff675230 */ /* 0x100fe40000004100 */
[----:B------:R-:W-:Y:S01]  /*5750*/  FFMA.FTZ R101, R189, R202, R69 ;  /* 0x000000cabd657223 */ /* 0x000fe20000010045 */
        /* <DEDUP_REMOVED lines=40> */
.L_x_9000:
        /* <DEDUP_REMOVED lines=17> */
[----:B0-----:R-:W-:Y:S01]  /*5af0*/  FFMA.FTZ R80, R189, R109, R72 ;  /* 0x0000006dbd507223 */ /* 0x001fe20000010048 */
[----:B------:R-:W-:Y:S02]  /*5b00*/  CS2R R98, SRZ ;  /* 0x0000000000627805 */ /* 0x000fe4000001ff00 */
[----:B------:R-:W-:Y:S01]  /*5b10*/  CS2R R88, SRZ ;  /* 0x0000000000587805 */ /* 0x000fe2000001ff00 */
[----:B------:R-:W-:Y:S01]  /*5b20*/  FADD.FTZ R111, R116, -R111 ;  /* 0x8000006f746f7221 */ /* 0x000fe20000010000 */
[----:B------:R-:W-:Y:S01]  /*5b30*/  FMUL.FTZ R81, R80, R188 ;  /* 0x000000bc50517220 */ /* 0x000fe20000410000 */
[----:B------:R-:W-:Y:S01]  /*5b40*/  CS2R R90, SRZ ;  /* 0x00000000005a7805 */ /* 0x000fe2000001ff00 */
[----:B-----5:R-:W-:-:S02]  /*5b50*/  @P2 HADD2.F32 R82, -RZ, R92.H0_H0 ;  /* 0x2000005cff522230 */ /* 0x020fc40000004100 */
[----:B------:R-:W-:Y:S01]  /*5b60*/  FFMA.FTZ R110, R110, R190, R193 ;  /* 0x000000be6e6e7223 */ /* 0x000fe200000100c1 */
[--C-:B------:R-:W-:Y:S02]  /*5b70*/  @P2 HADD2.F32 R84, -RZ, R52.reuse.H0_H0 ;  /* 0x20000034ff542230 */ /* 0x100fe40000004100 */
[----:B------:R-:W-:Y:S01]  /*5b80*/  FMUL.FTZ R83, R81, UR4 ;  /* 0x0000000451537c20 */ /* 0x000fe20008410000 */
[----:B------:R-:W-:Y:S01]  /*5b90*/  FFMA.FTZ R81, R189, R108, R73 ;  /* 0x0000006cbd517223 */ /* 0x000fe20000010049 */
[----:B------:R-:W-:Y:S02]  /*5ba0*/  @P4 HADD2.F32 R86, -RZ, R52.H1_H1 ;  /* 0x30000034ff564230 */ /* 0x000fe40000004100 */
[----:B------:R-:W-:Y:S01]  /*5bb0*/  FADD.FTZ R110, R119, -R110 ;  /* 0x8000006e776e7221 */ /* 0x000fe20000010000 */
[----:B------:R-:W-:Y:S01]  /*5bc0*/  @P2 FMUL.FTZ R98, R83, R82 ;  /* 0x0000005253622220 */ /* 0x000fe20000410000 */
[----:B------:R-:W-:Y:S01]  /*5bd0*/  @P2 FMUL.FTZ R88, R84, R83 ;  /* 0x0000005354582220 */ /* 0x000fe20000410000 */
[-C--:B------:R-:W-:Y:S01]  /*5be0*/  FMUL.FTZ R83, R81, R188.reuse ;  /* 0x000000bc51537220 */ /* 0x080fe20000410000 */
[----:B------:R-:W-:Y:S01]  /*5bf0*/  FFMA.FTZ R82, R189, R111, R74 ;  /* 0x0000006fbd527223 */ /* 0x000fe2000001004a */
[----:B------:R-:W-:Y:S01]  /*5c00*/  @P3 HADD2.F32 R84, -RZ, R93.H0_H0 ;  /* 0x2000005dff543230 */ /* 0x000fe20000004100 */
[----:B------:R-:W-:Y:S01]  /*5c10*/  CS2R R100, SRZ ;  /* 0x0000000000647805 */ /* 0x000fe2000001ff00 */
[----:B------:R-:W-:Y:S01]  /*5c20*/  FMUL.FTZ R85, R83, UR4 ;  /* 0x0000000453557c20 */ /* 0x000fe20008410000 */
[----:B------:R-:W-:Y:S01]  /*5c30*/  FMUL.FTZ R83, R82, R188 ;  /* 0x000000bc52537220 */ /* 0x000fe20000410000 */
[----:B------:R-:W-:-:S02]  /*5c40*/  @P4 HADD2.F32 R92, -RZ, R92.H1_H1 ;  /* 0x3000005cff5c4230 */ /* 0x000fc40000004100 */
[----:B------:R-:W-:Y:S01]  /*5c50*/  FFMA.FTZ R113, R113, R190, R193 ;  /* 0x000000be71717223 */ /* 0x000fe200000100c1 */
[----:B------:R-:W-:Y:S01]  /*5c60*/  @P4 FMUL.FTZ R91, R86, R85 ;  /* 0x00000055565b4220 */ /* 0x000fe20000410000 */
[----:B------:R-:W-:Y:S02]  /*5c70*/  @P3 HADD2.F32 R86, -RZ, R53.H0_H0 ;  /* 0x20000035ff563230 */ /* 0x000fe40000004100 */
[----:B------:R-:W-:Y:S01]  /*5c80*/  FMUL.FTZ R83, R83, UR4 ;  /* 0x0000000453537c20 */ /* 0x000fe20008410000 */
[----:B------:R-:W-:Y:S01]  /*5c90*/  ISETP.GE.U32.AND P2, PT, R146, RZ, PT ;  /* 0x000000ff9200720c */ /* 0x000fe20003f46070 */
[----:B------:R-:W-:Y:S01]  /*5ca0*/  @P4 FMUL.FTZ R99, R85, R92 ;  /* 0x0000005c55634220 */ /* 0x000fe20000410000 */
[----:B------:R-:W-:Y:S01]  /*5cb0*/  LOP3.LUT P5, RZ, R147, 0xff, RZ, 0xc0, !PT ;  /* 0x000000ff93ff7812 */ /* 0x000fe200078ac0ff */
[----:B------:R-:W-:Y:S01]  /*5cc0*/  @P3 FMUL.FTZ R100, R83, R84 ;  /* 0x0000005453643220 */ /* 0x000fe20000410000 */
[----:B------:R-:W-:Y:S01]  /*5cd0*/  @P3 FMUL.FTZ R89, R86, R83 ;  /* 0x0000005356593220 */ /* 0x000fe20000410000 */
[----:B------:R-:W-:Y:S01]  /*5ce0*/  FFMA.FTZ R83, R189, R110, R75 ;  /* 0x0000006ebd537223 */ /* 0x000fe2000001004b */
[C---:B------:R-:W-:Y:S01]  /*5cf0*/  LOP3.LUT P4, RZ, R147.reuse, 0xff00, RZ, 0xc0, !PT ;  /* 0x0000ff0093ff7812 */ /* 0x040fe2000788c0ff */
[----:B------:R-:W-:Y:S01]  /*5d00*/  FADD.FTZ R113, R118, -R113 ;  /* 0x8000007176717221 */ /* 0x000fe20000010000 */
[----:B------:R-:W-:Y:S01]  /*5d10*/  LOP3.LUT P3, RZ, R147, 0xff0000, RZ, 0xc0, !PT ;  /* 0x00ff000093ff7812 */ /* 0x000fe2000786c0ff */
[----:B------:R-:W-:Y:S01]  /*5d20*/  FMUL.FTZ R84, R83, R188 ;  /* 0x000000bc53547220 */ /* 0x000fe20000410000 */
[----:B------:R-:W-:Y:S01]  /*5d30*/  ISETP.GE.U32.AND.EX P2, PT, R147, 0x1000000, PT, P2 ;  /* 0x010000009300780c */ /* 0x000fe20003f46120 */
[-CC-:B------:R-:W-:Y:S01]  /*5d40*/  FFMA.FTZ R112, R112, R190.reuse, R193.reuse ;  /* 0x000000be70707223 */ /* 0x180fe200000100c1 */
[----:B------:R-:W-:Y:S01]  /*5d50*/  LOP3.LUT P6, RZ, R146, 0xff000000, RZ, 0xc0, !PT ;  /* 0xff00000092ff7812 */ /* 0x000fe200078cc0ff */
[----:B------:R-:W-:Y:S01]  /*5d60*/  FMUL.FTZ R108, R84, UR4 ;  /* 0x00000004546c7c20 */ /* 0x000fe20008410000 */
[----:B------:R-:W-:Y:S01]  /*5d70*/  FFMA.FTZ R84, R189, R113, R76 ;  /* 0x00000071bd547223 */ /* 0x000fe2000001004c */
[-CC-:B------:R-:W-:Y:S01]  /*5d80*/  FFMA.FTZ R115, R115, R190.reuse, R193.reuse ;  /* 0x000000be73737223 */ /* 0x180fe200000100c1 */
[----:B------:R-:W-:Y:S01]  /*5d90*/  FFMA.FTZ R122, R122, R190, R193 ;  /* 0x000000be7a7a7223 */ /* 0x000fe200000100c1 */
[----:B------:R-:W-:-:S02]  /*5da0*/  @P5 HADD2.F32 R87, -RZ, R94.H0_H0 ;  /* 0x2000005eff575230 */ /* 0x000fc40000004100 */
[----:B------:R-:W-:Y:S01]  /*5db0*/  FMUL.FTZ R86, R84, R188 ;  /* 0x000000bc54567220 */ /* 0x000fe20000410000 */
[----:B------:R-:W-:Y:S02]  /*5dc0*/  @P5 HADD2.F32 R113, -RZ, R54.H0_H0 ;  /* 0x20000036ff715230 */ /* 0x000fe40000004100 */
[----:B------:R-:W-:Y:S01]  /*5dd0*/  FADD.FTZ R112, R121, -R112 ;  /* 0x8000007079707221 */ /* 0x000fe20000010000 */
[----:B------:R-:W-:Y:S01]  /*5de0*/  FADD.FTZ R120, R120, -R115 ;  /* 0x8000007378787221 */ /* 0x000fe20000010000 */
[----:B------:R-:W-:Y:S01]  /*5df0*/  FMUL.FTZ R86, R86, UR4 ;  /* 0x0000000456567c20 */ /* 0x000fe20008410000 */
[----:B------:R-:W-:Y:S02]  /*5e00*/  @P4 HADD2.F32 R102, -RZ, R94.H1_H1 ;  /* 0x3000005eff664230 */ /* 0x000fe40000004100 */
[----:B------:R-:W-:Y:S01]  /*5e10*/  FADD.FTZ R122, R123, -R122 ;  /* 0x8000007a7b7a7221 */ /* 0x000fe20000010000 */
[--C-:B------:R-:W-:Y:S02]  /*5e20*/  @P3 HADD2.F32 R109, -RZ, R95.reuse.H0_H0 ;  /* 0x2000005fff6d3230 */ /* 0x100fe40000004100 */
[----:B------:R-:W-:Y:S01]  /*5e30*/  @P5 FMUL.FTZ R90, R113, R86 ;  /* 0x00000056715a5220 */ /* 0x000fe20000410000 */
[----:B------:R-:W-:Y:S01]  /*5e40*/  @P2 HADD2.F32 R111, -RZ, R95.H1_H1 ;  /* 0x3000005fff6f2230 */ /* 0x000fe20000004100 */
[----:B------:R-:W-:Y:S01]  /*5e50*/  CS2R R94, SRZ ;  /* 0x00000000005e7805 */ /* 0x000fe2000001ff00 */
[----:B------:R-:W-:-:S02]  /*5e60*/  @P6 HADD2.F32 R93, -RZ, R93.H1_H1 ;  /* 0x3000005dff5d6230 */ /* 0x000fc40000004100 */
[----:B------:R-:W-:Y:S01]  /*5e70*/  @P5 FMUL.FTZ R94, R86, R87 ;  /* 0x00000057565e5220 */ /* 0x000fe20000410000 */
[----:B------:R-:W-:Y:S02]  /*5e80*/  @P6 HADD2.F32 R103, -RZ, R53.H1_H1 ;  /* 0x30000035ff676230 */ /* 0x000fe40000004100 */
[C---:B------:R-:W-:Y:S01]  /*5e90*/  FFMA.FTZ R85, R189.reuse, R112, R77 ;  /* 0x00000070bd557223 */ /* 0x040fe2000001004d */
[C---:B------:R-:W-:Y:S01]  /*5ea0*/  FFMA.FTZ R86, R189.reuse, R120, R78 ;  /* 0x00000078bd567223 */ /* 0x040fe2000001004e */
[----:B------:R-:W-:Y:S01]  /*5eb0*/  FFMA.FTZ R87, R189, R122, R79 ;  /* 0x0000007abd577223 */ /* 0x000fe2000001004f */
[----:B------:R-:W-:Y:S02]  /*5ec0*/  HFMA2 R92, -RZ, RZ, 0, 0 ;  /* 0x00000000ff5c7431 */ /* 0x000fe400000001ff */
[----:B------:R-:W-:Y:S01]  /*5ed0*/  @P6 FMUL.FTZ R101, R108, R93 ;  /* 0x0000005d6c656220 */ /* 0x000fe20000410000 */
[----:B------:R-:W-:Y:S01]  /*5ee0*/  @P6 FMUL.FTZ R92, R103, R108 ;  /* 0x0000006c675c6220 */ /* 0x000fe20000410000 */
[-C--:B------:R-:W-:Y:S01]  /*5ef0*/  FMUL.FTZ R93, R85, R188.reuse ;  /* 0x000000bc555d7220 */ /* 0x080fe20000410000 */
[-C--:B------:R-:W-:Y:S01]  /*5f00*/  FMUL.FTZ R108, R86, R188.reuse ;  /* 0x000000bc566c7220 */ /* 0x080fe20000410000 */
[----:B------:R-:W-:Y:S01]  /*5f10*/  FMUL.FTZ R188, R87, R188 ;  /* 0x000000bc57bc7220 */ /* 0x000fe20000410000 */
[----:B------:R-:W-:-:S02]  /*5f20*/  @P4 HADD2.F32 R112, -RZ, R54.H1_H1 ;  /* 0x30000036ff704230 */ /* 0x000fc40000004100 */
[----:B------:R-:W-:Y:S01]  /*5f30*/  FMUL.FTZ R115, R93, UR4 ;  /* 0x000000045d737c20 */ /* 0x000fe20008410000 */
[--C-:B------:R-:W-:Y:S02]  /*5f40*/  @P3 HADD2.F32 R117, -RZ, R55.reuse.H0_H0 ;  /* 0x20000037ff753230 */ /* 0x100fe40000004100 */
[----:B------:R-:W-:Y:S01]  /*5f50*/  FMUL.FTZ R108, R108, UR4 ;  /* 0x000000046c6c7c20 */ /* 0x000fe20008410000 */
[----:B------:R-:W-:Y:S02]  /*5f60*/  @P2 HADD2.F32 R119, -RZ, R55.H1_H1 ;  /* 0x30000037ff772230 */ /* 0x000fe40000004100 */
[----:B------:R-:W-:Y:S01]  /*5f70*/  FMUL.FTZ R188, R188, UR4 ;  /* 0x00000004bcbc7c20 */ /* 0x000fe20008410000 */
[----:B------:R-:W-:Y:S01]  /*5f80*/  MOV R93, RZ ;  /* 0x000000ff005d7202 */ /* 0x000fe20000000f00 */
[----:B------:R-:W-:Y:S01]  /*5f90*/  HFMA2 R110, -RZ, RZ, 0, 0 ;  /* 0x00000000ff6e7431 */ /* 0x000fe200000001ff */
[----:B------:R-:W-:Y:S01]  /*5fa0*/  MOV R113, RZ ;  /* 0x000000ff00717202 */ /* 0x000fe20000000f00 */
[----:B------:R-:W-:Y:S01]  /*5fb0*/  @P4 FMUL.FTZ R93, R112, R115 ;  /* 0x00000073705d4220 */ /* 0x000fe20000410000 */
        /* <DEDUP_REMOVED lines=11> */
.L_x_9001:
        /* <DEDUP_REMOVED lines=8> */
[----:B------:R-:W-:Y:S01]  /*60f0*/  FFMA.FTZ R109, R189, R109, R72 ;  /* 0x0000006dbd6d7223 */ /* 0x000fe20000010048 */
[----:B0-----:R-:W-:Y:S01]  /*6100*/  FADD.FTZ R102, R117, -R108 ;  /* 0x8000006c75667221 */ /* 0x001fe20000010000 */
[----:B------:R-:W-:Y:S01]  /*6110*/  CS2R R98, SRZ ;  /* 0x0000000000627805 */ /* 0x000fe2000001ff00 */
[C---:B------:R-:W-:Y:S01]  /*6120*/  FFMA.FTZ R111, R189.reuse, R111, R74 ;  /* 0x0000006fbd6f7223 */ /* 0x040fe2000001004a */
[----:B------:R-:W-:Y:S01]  /*6130*/  FMUL.FTZ R88, R188, R109 ;  /* 0x0000006dbc587220 */ /* 0x000fe20000410000 */
[----:B------:R-:W-:Y:S01]  /*6140*/  FFMA.FTZ R89, R189, R102, R73 ;  /* 0x00000066bd597223 */ /* 0x000fe20000010049 */
        /* <DEDUP_REMOVED lines=35> */
[C---:B------:R-:W-:Y:S01]  /*6380*/  FFMA.FTZ R89, R189.reuse, R114, R75 ;  /* 0x00000072bd597223 */ /* 0x040fe2000001004b */
[C---:B------:R-:W-:Y:S01]  /*6390*/  FFMA.FTZ R113, R189.reuse, R113, R76 ;  /* 0x00000071bd717223 */ /* 0x040fe2000001004c */
[----:B------:R-:W-:Y:S01]  /*63a0*/  FFMA.FTZ R109, R189, R112, R77 ;  /* 0x00000070bd6d7223 */ /* 0x000fe2000001004d */
[----:B------:R-:W-:Y:S01]  /*63b0*/  FADD.FTZ R115, R120, -R115 ;  /* 0x8000007378737221 */ /* 0x000fe20000010000 */
[----:B------:R-:W-:Y:S01]  /*63c0*/  FADD.FTZ R122, R123, -R122 ;  /* 0x8000007a7b7a7221 */ /* 0x000fe20000010000 */
[----:B------:R-:W-:-:S02]  /*63d0*/  @P6 HADD2.F32 R103, -RZ, R93.H1_H1 ;  /* 0x3000005dff676230 */ /* 0x000fc40000004100 */
[C---:B------:R-:W-:Y:S01]  /*63e0*/  FMUL.FTZ R89, R188.reuse, R89 ;  /* 0x00000059bc597220 */ /* 0x040fe20000410000 */
[C---:B------:R-:W-:Y:S01]  /*63f0*/  FMUL.FTZ R90, R188.reuse, R113 ;  /* 0x00000071bc5a7220 */ /* 0x040fe20000410000 */
[----:B------:R-:W-:Y:S01]  /*6400*/  FMUL.FTZ R93, R188, R109 ;  /* 0x0000006dbc5d7220 */ /* 0x000fe20000410000 */
[C---:B------:R-:W-:Y:S01]  /*6410*/  FFMA.FTZ R117, R189.reuse, R115, R78 ;  /* 0x00000073bd757223 */ /* 0x040fe2000001004e */
[----:B------:R-:W-:Y:S01]  /*6420*/  FFMA.FTZ R189, R189, R122, R79 ;  /* 0x0000007abdbd7223 */ /* 0x000fe2000001004f */
        /* <DEDUP_REMOVED lines=37> */
.L_x_9002:
[----:B------:R-:W0:Y:S01]  /*6680*/  @P1 LDC.64 R92, c[0x0][0x478] ;  /* 0x00011e00ff5c1b82 */ /* 0x000e220000000a00 */
[----:B------:R-:W-:-:S04]  /*6690*/  IMAD.WIDE.U32 R96, R187, 0x10, R96 ;  /* 0x00000010bb607825 */ /* 0x000fc800078e0060 */
[----:B0-----:R-:W-:-:S05]  /*66a0*/  @P1 IMAD.WIDE.U32 R92, R187, 0x20, R92 ;  /* 0x00000020bb5c1825 */ /* 0x001fca00078e005c */
[----:B------:R0:W-:Y:S04]  /*66b0*/  @P1 STG.E.128 desc[UR6][R92.64], R80 ;  /* 0x000000505c001986 */ /* 0x0001e8000c101d06 */
[----:B------:R0:W-:Y:S04]  /*66c0*/  @P1 STG.E.128 desc[UR6][R92.64+0x10], R84 ;  /* 0x000010545c001986 */ /* 0x0001e8000c101d06 */
[----:B------:R0:W-:Y:S02]  /*66d0*/  STG.E.128 desc[UR6][R96.64], R88 ;  /* 0x0000005860007986 */ /* 0x0001e4000c101d06 */
.L_x_8996:
        /* <DEDUP_REMOVED lines=29> */
.L_x_8987:
        /* <DEDUP_REMOVED lines=69> */
.L_x_8986:
[----:B------:R-:W-:Y:S05]  /*6d00*/  BSYNC B0 ;  /* 0x0000000000007941 */ /* 0x000fea0003800000 */
.L_x_8985:
        /* <DEDUP_REMOVED lines=134> */
[----:B0-----:R-:W-:-:S03]  /*7570*/  IMAD R23, R2, UR8, RZ ;  /* 0x0000000802177c24 */ /* 0x001fc6000f8e02ff */
[----:B------:R-:W0:Y:S02]  /*7580*/  LDS R8, [R12+0x400] ;  /* 0x000400000c087984 */ /* 0x000e240000000800 */
[----:B------:R-:W-:Y:S02]  /*7590*/  IADD3 R0, P0, PT, R23, R0, RZ ;  /* 0x0000000017007210 */ /* 0x000fe40007f1e0ff */
[----:B------:R-:W5:Y:S02]  /*75a0*/  LDS R7, [R12+0xe00] ;  /* 0x000e00000c077984 */ /* 0x000f640000000800 */
[----:B------:R-:W-:Y:S02]  /*75b0*/  SHF.L.U32 R20, R0, 0x2, RZ ;  /* 0x0000000200147819 */ /* 0x000fe400000006ff */
[----:B------:R-:W5:Y:S04]  /*75c0*/  LDS R10, [R12+0x600] ;  /* 0x000600000c0a7984 */ /* 0x000f680000000800 */
[----:B------:R-:W5:Y:S04]  /*75d0*/  LDS R18, [R12+0x2400] ;  /* 0x002400000c127984 */ /* 0x000f680000000800 */
[----:B------:R-:W5:Y:S04]  /*75e0*/  LDS R17, [R12+0x1000] ;  /* 0x001000000c117984 */ /* 0x000f680000000800 */
[----:B------:R-:W5:Y:S04]  /*75f0*/  LDS R41, [R12+0x1a00] ;  /* 0x001a00000c297984 */ /* 0x000f680000000800 */
[----:B------:R-:W5:Y:S01]  /*7600*/  LDS R14, [R12+0x800] ;  /* 0x000800000c0e7984 */ /* 0x000f620000000800 */
        /* <DEDUP_REMOVED lines=11> */
[----:B0-----:R-:W-:Y:S01]  /*76c0*/  FADD.FTZ R8, RZ, R8 ;  /* 0x00000008ff087221 */ /* 0x001fe20000010000 */
[----:B------:R-:W-:Y:S01]  /*76d0*/  IADD3 R4, P1, PT, R20, UR20, RZ ;  /* 0x0000001414047c10 */ /* 0x000fe2000ff3e0ff */
[----:B------:R-:W0:Y:S01]  /*76e0*/  LDS R29, [R12+0x1400] ;  /* 0x001400000c1d7984 */ /* 0x000e220000000800 */
[----:B------:R-:W-:Y:S01]  /*76f0*/  IADD3.X R3, PT, PT, R22, UR23, RZ, P0, !PT ;  /* 0x0000001716037c10 */ /* 0x000fe200087fe4ff */
[----:B-----5:R-:W-:Y:S01]  /*7700*/  FADD.FTZ R0, R0, R7 ;  /* 0x0000000700007221 */ /* 0x020fe20000010000 */
[----:B------:R-:W-:Y:S01]  /*7710*/  IADD3 R6, P0, PT, R20, UR10, RZ ;  /* 0x0000000a14067c10 */ /* 0x000fe2000ff1e0ff */
[----:B------:R-:W4:Y:S01]  /*7720*/  LDS R45, [R12+0x1e00] ;  /* 0x001e00000c2d7984 */ /* 0x000f220000000800 */
        /* <DEDUP_REMOVED lines=20> */
[----:B0-----:R-:W-:-:S03]  /*7870*/  FADD.FTZ R14, R14, R29 ;  /* 0x0000001d0e0e7221 */ /* 0x001fc60000010000 */
        /* <DEDUP_REMOVED lines=25> */
.L_x_8988:
        /* <DEDUP_REMOVED lines=8> */
.L_x_9005:
[----:B------:R-:W-:Y:S05]  /*7a90*/  BSYNC B2 ;  /* 0x0000000000027941 */ /* 0x000fea0003800000 */
.L_x_9004:
        /* <DEDUP_REMOVED lines=8> */
.L_x_9006:
[----:B------:R-:W-:-:S05]  /*7b20*/  FADD.FTZ R89, R88, R89 ;  /* 0x0000005958597221 */ /* 0x000fca0000010000 */
[----:B------:R-:W-:Y:S01]  /*7b30*/  MOV R220, R89 ;  /* 0x0000005900dc7202 */ /* 0x000fe20000000f00 */
[----:B------:R-:W-:Y:S01]  /*7b40*/  HFMA2 R213, -RZ, RZ, 0, 1.1920928955078125e-07 ;  /* 0x00000002ffd57431 */ /* 0x000fe200000001ff */
[----:B------:R-:W-:-:S07]  /*7b50*/  MOV R91, R211 ;  /* 0x000000d3005b7202 */ /* 0x000fce0000000f00 */
[----:B------:R-:W-:Y:S05]  /*7b60*/  WARPSYNC.COLLECTIVE R195, `(.L_x_9007) ;  /* 0x00000000c3087348 */ /* 0x000fea0003c00000 */
[----:B------:R0:W1:Y:S02]  /*7b70*/  SHFL.BFLY P3, R211, R220, R213, R222 ;  /* 0x0c0000d5dcd37389 */ /* 0x00006400000600de */
[----:B01----:R-:W-:Y:S05]  /*7b80*/  ENDCOLLECTIVE ;  /* 0x000000000000791b */ /* 0x003fea0003800000 */
.L_x_9007:
[----:B------:R-:W-:-:S05]  /*7b90*/  FADD.FTZ R91, R36, R91 ;  /* 0x0000005b245b7221 */ /* 0x000fca0000010000 */
[----:B------:R-:W-:Y:S02]  /*7ba0*/  MOV R220, R91 ;  /* 0x0000005b00dc7202 */ /* 0x000fe40000000f00 */
[----:B------:R-:W-:-:S07]  /*7bb0*/  MOV R90, R211 ;  /* 0x000000d3005a7202 */ /* 0x000fce0000000f00 */
[----:B------:R-:W-:Y:S05]  /*7bc0*/  WARPSYNC.COLLECTIVE R195, `(.L_x_9008) ;  /* 0x00000000c3087348 */ /* 0x000fea0003c00000 */
[----:B------:R0:W1:Y:S02]  /*7bd0*/  SHFL.BFLY P3, R211, R220, R213, R222 ;  /* 0x0c0000d5dcd37389 */ /* 0x00006400000600de */
[----:B01----:R-:W-:Y:S05]  /*7be0*/  ENDCOLLECTIVE ;  /* 0x000000000000791b */ /* 0x003fea0003800000 */
.L_x_9008:
[----:B------:R-:W-:-:S05]  /*7bf0*/  FADD.FTZ R90, R89, R90 ;  /* 0x0000005a595a7221 */ /* 0x000fca0000010000 */
[----:B------:R-:W-:Y:S01]  /*7c00*/  MOV R220, R90 ;  /* 0x0000005a00dc7202 */ /* 0x000fe20000000f00 */
[----:B------:R-:W-:Y:S01]  /*7c10*/  HFMA2 R213, -RZ, RZ, 0, 2.384185791015625e-07 ;  /* 0x00000004ffd57431 */ /* 0x000fe200000001ff */
[----:B------:R-:W-:-:S07]  /*7c20*/  MOV R190, R211 ;  /* 0x000000d300be7202 */ /* 0x000fce0000000f00 */
[----:B------:R-:W-:Y:S05]  /*7c30*/  WARPSYNC.COLLECTIVE R195, `(.L_x_9009) ;  /* 0x00000000c3087348 */ /* 0x000fea0003c00000 */
[----:B------:R0:W1:Y:S02]  /*7c40*/  SHFL.BFLY P3, R211, R220, R213, R222 ;  /* 0x0c0000d5dcd37389 */ /* 0x00006400000600de */
[----:B01----:R-:W-:Y:S05]  /*7c50*/  ENDCOLLECTIVE ;  /* 0x000000000000791b */ /* 0x003fea0003800000 */
.L_x_9009:
[----:B------:R-:W-:-:S05]  /*7c60*/  FADD.FTZ R190, R91, R190 ;  /* 0x000000be5bbe7221 */ /* 0x000fca0000010000 */
[----:B------:R-:W-:Y:S02]  /*7c70*/  MOV R220, R190 ;  /* 0x000000be00dc7202 */ /* 0x000fe40000000f00 */
[----:B------:R-:W-:-:S07]  /*7c80*/  MOV R99, R211 ;  /* 0x000000d300637202 */ /* 0x000fce0000000f00 */
[----:B------:R-:W-:Y:S05]  /*7c90*/  WARPSYNC.COLLECTIVE R195, `(.L_x_9010) ;  /* 0x00000000c3087348 */ /* 0x000fea0003c00000 */
[----:B------:R0:W1:Y:S02]  /*7ca0*/  SHFL.BFLY P3, R211, R220, R213, R222 ;  /* 0x0c0000d5dcd37389 */ /* 0x00006400000600de */
[----:B01----:R-:W-:Y:S05]  /*7cb0*/  ENDCOLLECTIVE ;  /* 0x000000000000791b */ /* 0x003fea0003800000 */
.L_x_9010:
[----:B------:R-:W-:-:S05]  /*7cc0*/  FADD.FTZ R99, R90, R99 ;  /* 0x000000635a637221 */ /* 0x000fca0000010000 */
[----:B------:R-:W-:Y:S01]  /*7cd0*/  MOV R220, R99 ;  /* 0x0000006300dc7202 */ /* 0x000fe20000000f00 */
[----:B------:R-:W-:Y:S01]  /*7ce0*/  HFMA2 R213, -RZ, RZ, 0, 4.76837158203125e-07 ;  /* 0x00000008ffd57431 */ /* 0x000fe200000001ff */
[----:B------:R-:W-:-:S07]  /*7cf0*/  MOV R107, R211 ;  /* 0x000000d3006b7202 */ /* 0x000fce0000000f00 */
[----:B------:R-:W-:Y:S05]  /*7d00*/  WARPSYNC.COLLECTIVE R195, `(.L_x_9011) ;  /* 0x00000000c3087348 */ /* 0x000fea0003c00000 */
[----:B------:R0:W1:Y:S02]  /*7d10*/  SHFL.BFLY P3, R211, R220, R213, R222 ;  /* 0x0c0000d5dcd37389 */ /* 0x00006400000600de */
[----:B01----:R-:W-:Y:S05]  /*7d20*/  ENDCOLLECTIVE ;  /* 0x000000000000791b */ /* 0x003fea0003800000 */
.L_x_9011:
[----:B------:R-:W-:-:S05]  /*7d30*/  FADD.FTZ R107, R190, R107 ;  /* 0x0000006bbe6b7221 */ /* 0x000fca0000010000 */
[----:B------:R-:W-:Y:S02]  /*7d40*/  MOV R220, R107 ;  /* 0x0000006b00dc7202 */ /* 0x000fe40000000f00 */
[----:B------:R-:W-:-:S07]  /*7d50*/  MOV R36, R211 ;  /* 0x000000d300247202 */ /* 0x000fce0000000f00 */
[----:B------:R-:W-:Y:S05]  /*7d60*/  WARPSYNC.COLLECTIVE R195, `(.L_x_9012) ;  /* 0x00000000c3087348 */ /* 0x000fea0003c00000 */
[----:B------:R0:W1:Y:S02]  /*7d70*/  SHFL.BFLY P3, R211, R220, R213, R222 ;  /* 0x0c0000d5dcd37389 */ /* 0x00006400000600de */
[----:B01----:R-:W-:Y:S05]  /*7d80*/  ENDCOLLECTIVE ;  /* 0x000000000000791b */ /* 0x003fea0003800000 */
.L_x_9012:
        /* <DEDUP_REMOVED lines=8> */
.L_x_9013:
[----:B------:R-:W-:-:S05]  /*7e10*/  FADD.FTZ R88, R107, R88 ;  /* 0x000000586b587221 */ /* 0x000fca0000010000 */
[----:B------:R-:W-:Y:S02]  /*7e20*/  MOV R220, R88 ;  /* 0x0000005800dc7202 */ /* 0x000fe40000000f00 */
[----:B------:R-:W-:-:S07]  /*7e30*/  MOV R218, R211 ;  /* 0x000000d300da7202 */ /* 0x000fce0000000f00 */
[----:B------:R-:W-:Y:S05]  /*7e40*/  WARPSYNC.COLLECTIVE R195, `(.L_x_9014) ;  /* 0x00000000c3087348 */ /* 0x000fea0003c00000 */
[----:B------:R0:W1:Y:S02]  /*7e50*/  SHFL.BFLY P3, R211, R220, R213, R222 ;  /* 0x0c0000d5dcd37389 */ /* 0x00006400000600de */
[----:B01----:R-:W-:Y:S05]  /*7e60*/  ENDCOLLECTIVE ;  /* 0x000000000000791b */ /* 0x003fea0003800000 */
.L_x_9014:
[----:B------:R-:W-:Y:S01]  /*7e70*/  MOV R89, R211 ;  /* 0x000000d300597202 */ /* 0x000fe20000000f00 */
[----:B------:R-:W-:Y:S06]  /*7e80*/  BRA `(.L_x_9015) ;  /* 0xffffff9800a47947 */ /* 0x000fec000383ffff */
.L_x_9016:
        /* <DEDUP_REMOVED lines=15> */
.L_x_14546:


//--------------------- .text._ZN10layer_norm22ln_bwd_finalize_kernelINS_22Kernel_traits_finalizeILj768E6__halfS2_fS2_fjLb1ELj1024ELj4ENS_18Kernel_traits_baseILj768ES2_S2_fS2_fjLj1024EEEEELb1ELb0EEEvNS_9BwdParamsE --------------------------
	.section	.text._ZN10layer_norm22ln_bwd_finalize_kernelINS_22Kernel_traits_finalizeILj768E6__halfS2_fS2_fjLb1ELj1024ELj4ENS_18Kernel_traits_baseILj768ES2_S2_fS2_fjLj1024EEEEELb1ELb0EEEvNS_9BwdParamsE,"ax",@progbits
	.align	128
        .global         _ZN10layer_norm22ln_bwd_finalize_kernelINS_22Kernel_traits_finalizeILj768E6__halfS2_fS2_fjLb1ELj1024ELj4ENS_18Kernel_traits_baseILj768ES2_S2_fS2_fjLj1024EEEEELb1ELb0EEEvNS_9BwdParamsE
        .type           _ZN10layer_norm22ln_bwd_finalize_kernelINS_22Kernel_traits_finalizeILj768E6__halfS2_fS2_fjLb1ELj1024ELj4ENS_18Kernel_traits_baseILj768ES2_S2_fS2_fjLj1024EEEEELb1ELb0EEEvNS_9BwdParamsE,@function
        .size           _ZN10layer_norm22ln_bwd_finalize_kernelINS_22Kernel_traits_finalizeILj768E6__halfS2_fS2_fjLb1ELj1024ELj4ENS_18Kernel_traits_baseILj768ES2_S2_fS2_fjLj1024EEEEELb1ELb0EEEvNS_9BwdParamsE,(.L_x_14547 - _ZN10layer_norm22ln_bwd_finalize_kernelINS_22Kernel_traits_finalizeILj768E6__halfS2_fS2_fjLb1ELj1024ELj4ENS_18Kernel_traits_baseILj768ES2_S2_fS2_fjLj1024EEEEELb1ELb0EEEvNS_9BwdParamsE)
        .other          _ZN10layer_norm22ln_bwd_finalize_kernelINS_22Kernel_traits_finalizeILj768E6__halfS2_fS2_fjLb1ELj1024ELj4ENS_18Kernel_traits_baseILj768ES2_S2_fS2_fjLj1024EEEEELb1ELb0EEEvNS_9BwdParamsE,@"STO_CUDA_ENTRY STV_DEFAULT"
_ZN10layer_norm22ln_bwd_finalize_kernelINS_22Kernel_traits_finalizeILj768E6__halfS2_fS2_fjLb1ELj1024ELj4ENS_18Kernel_traits_baseILj768ES2_S2_fS2_fjLj1024EEEEELb1ELb0EEEvNS_9BwdParamsE:
.text._ZN10layer_norm22ln_bwd_finalize_kernelINS_22Kernel_traits_finalizeILj768E6__halfS2_fS2_fjLb1ELj1024ELj4ENS_18Kernel_traits_baseILj768ES2_S2_fS2_fjLj1024EEEEELb1ELb0EEEvNS_9BwdParamsE:
        /* <DEDUP_REMOVED lines=62> */
.L_x_9021:
        /* <DEDUP_REMOVED lines=87> */
.L_x_9020:
[----:B------:R-:W-:Y:S05]  /*0950*/  BSYNC.RECONVERGENT B1 ;  /* 0x0000000000017941 */ /* 0x000fea0003800200 */
.L_x_9019:
        /* <DEDUP_REMOVED lines=49> */
.L_x_9023:
[----:B------:R-:W-:Y:S05]  /*0c70*/  BSYNC.RECONVERGENT B1 ;  /* 0x0000000000017941 */ /* 0x000fea0003800200 */
.L_x_9022:
        /* <DEDUP_REMOVED lines=29> */
.L_x_9025:
[----:B------:R-:W-:Y:S05]  /*0e50*/  BSYNC.RECONVERGENT B1 ;  /* 0x0000000000017941 */ /* 0x000fea0003800200 */
.L_x_9024:
        /* <DEDUP_REMOVED lines=14> */
.L_x_9018:
[----:B------:R-:W-:Y:S05]  /*0f40*/  BSYNC.RECONVERGENT B0 ;  /* 0x0000000000007941 */ /* 0x000fea0003800200 */
.L_x_9017:
        /* <DEDUP_REMOVED lines=75> */
.L_x_9026:
        /* <DEDUP_REMOVED lines=16> */
.L_x_14547:


//--------------------- .text._ZN10layer_norm13ln_bwd_kernelINS_13Kernel_traitsI6__halfS2_fS2_fjLj768ELj1ELj4ELj1ELj16ENS_18Kernel_traits_baseILj768ES2_S2_fS2_fjLj128EEEEELb1ELb1ELb1ELb0EEEvNS_9BwdParamsE --------------------------
	.section	.text._ZN10layer_norm13ln_bwd_kernelINS_13Kernel_traitsI6__halfS2_fS2_fjLj768ELj1ELj4ELj1ELj16ENS_18Kernel_traits_baseILj768ES2_S2_fS2_fjLj128EEEEELb1ELb1ELb1ELb0EEEvNS_9BwdParamsE,"ax",@progbits
	.align	128
        .global         _ZN10layer_norm13ln_bwd_kernelINS_13Kernel_traitsI6__halfS2_fS2_fjLj768ELj1ELj4ELj1ELj16ENS_18Kernel_traits_baseILj768ES2_S2_fS2_fjLj128EEEEELb1ELb1ELb1ELb0EEEvNS_9BwdParamsE
        .type           _ZN10layer_norm13ln_bwd_kernelINS_13Kernel_traitsI6__halfS2_fS2_fjLj768ELj1ELj4ELj1ELj16ENS_18Kernel_traits_baseILj768ES2_S2_fS2_fjLj128EEEEELb1ELb1ELb1ELb0EEEvNS_9BwdParamsE,@function
        .size           _ZN10layer_norm13ln_bwd_kernelINS_13Kernel_traitsI6__halfS2_fS2_fjLj768ELj1ELj4ELj1ELj16ENS_18Kernel_traits_baseILj768ES2_S2_fS2_fjLj128EEEEELb1ELb1ELb1ELb0EEEvNS_9BwdParamsE,(.L_x_14548 - _ZN10layer_norm13ln_bwd_kernelINS_13Kernel_traitsI6__halfS2_fS2_fjLj768ELj1ELj4ELj1ELj16ENS_18Kernel_traits_baseILj768ES2_S2_fS2_fjLj128EEEEELb1ELb1ELb1ELb0EEEvNS_9BwdParamsE)
        .other          _ZN10layer_norm13ln_bwd_kernelINS_13Kernel_traitsI6__halfS2_fS2_fjLj768ELj1ELj4ELj1ELj16ENS_18Kernel_traits_baseILj768ES2_S2_fS2_fjLj128EEEEELb1ELb1ELb1ELb0EEEvNS_9BwdParamsE,@"STO_CUDA_ENTRY STV_DEFAULT"
_ZN10layer_norm13ln_bwd_kernelINS_13Kernel_traitsI6__halfS2_fS2_fjLj768ELj1ELj4ELj1ELj16ENS_18Kernel_traits_baseILj768ES2_S2_fS2_fjLj128EEEEELb1ELb1ELb1ELb0EEEvNS_9BwdParamsE:
.text._ZN10layer_norm13ln_bwd_kernelINS_13Kernel_traitsI6__halfS2_fS2_fjLj768ELj1ELj4ELj1ELj16ENS_18Kernel_traits_baseILj768ES2_S2_fS2_fjLj128EEEEELb1ELb1ELb1ELb0EEEvNS_9BwdParamsE:
        /* <DEDUP_REMOVED lines=119> */
.L_x_9316:
[----:B012---:R-:W0:Y:S08]  /*0770*/  LDC.64 R168, c[0x0][0x3f8] ;  /* 0x0000fe00ffa87b82 */ /* 0x007e300000000a00 */
        /* <DEDUP_REMOVED lines=60> */
[----:B------:R-:W-:Y:S02]  /*0b40*/  IADD3 R215, PT, PT, R215, 0x20, RZ ;  /* 0x00000020d7d77810 */ /* 0x000fe40007ffe0ff */
[----:B------:R-:W-:-:S02]  /*0b50*/  IADD3 R213, PT, PT, R213, 0x20, RZ ;  /* 0x00000020d5d57810 */ /* 0x000fc40007ffe0ff */
[----:B------:R-:W-:Y:S01]  /*0b60*/  IADD3 R212, PT, PT, R212, 0x20, RZ ;  /* 0x00000020d4d47810 */ /* 0x000fe20007ffe0ff */
[C---:B---3--:R-:W-:Y:S01]  /*0b70*/  FADD.FTZ R3, -R214.reuse, R12 ;  /* 0x0000000cd6037221 */ /* 0x048fe20000010100 */
[C---:B------:R-:W-:Y:S01]  /*0b80*/  FADD.FTZ R13, -R214.reuse, R13 ;  /* 0x0000000dd60d7221 */ /* 0x040fe20000010100 */
[----:B------:R-:W-:Y:S02]  /*0b90*/  FADD.FTZ R21, -R214, R14 ;  /* 0x0000000ed6157221 */ /* 0x000fe40000010100 */
[C---:B------:R-:W-:Y:S01]  /*0ba0*/  FMUL.FTZ R3, R8.reuse, R3 ;  /* 0x0000000308037220 */ /* 0x040fe20000410000 */
[----:B------:R-:W-:Y:S01]  /*0bb0*/  FMUL.FTZ R12, R8, R13 ;  /* 0x0000000d080c7220 */ /* 0x000fe20000410000 */
[--C-:B----4-:R-:W-:Y:S02]  /*0bc0*/  HADD2.F32 R9, -RZ, R16.reuse.H0_H0 ;  /* 0x20000010ff097230 */ /* 0x110fe40000004100 */
[----:B------:R-:W-:Y:S02]  /*0bd0*/  HADD2.F32 R16, -RZ, R16.H1_H1 ;  /* 0x30000010ff107230 */ /* 0x000fe40000004100 */
[----:B------:R-:W-:Y:S01]  /*0be0*/  FADD.FTZ R169, -R214, R15 ;  /* 0x0000000fd6a97221 */ /* 0x000fe20000010100 */
[----:B------:R-:W-:-:S02]  /*0bf0*/  HADD2.F32 R15, -RZ, R17.H0_H0 ;  /* 0x20000011ff0f7230 */ /* 0x000fc40000004100 */
[-C--:B------:R-:W-:Y:S01]  /*0c00*/  FMUL.FTZ R10, R10, R9.reuse ;  /* 0x000000090a0a7220 */ /* 0x080fe20000410000 */
[----:B------:R-:W-:Y:S01]  /*0c10*/  FADD.FTZ R88, R88, R9 ;  /* 0x0000000958587221 */ /* 0x000fe20000010000 */
[----:B------:R-:W-:Y:S01]  /*0c20*/  FFMA.FTZ R112, R3, R9, R112 ;  /* 0x0000000903707223 */ /* 0x000fe20000010070 */
[----:B------:R-:W-:Y:S02]  /*0c30*/  HADD2.F32 R14, -RZ, R137.H0_H0 ;  /* 0x20000089ff0e7230 */ /* 0x000fe40000004100 */
[-C--:B------:R-:W-:Y:S01]  /*0c40*/  FMUL.FTZ R9, R11, R16.reuse ;  /* 0x000000100b097220 */ /* 0x080fe20000410000 */
[----:B------:R-:W-:Y:S02]  /*0c50*/  HADD2.F32 R20, -RZ, R17.H1_H1 ;  /* 0x30000011ff147230 */ /* 0x000fe40000004100 */
[----:B------:R-:W-:Y:S01]  /*0c60*/  FMUL.FTZ R11, R8, R21 ;  /* 0x00000015080b7220 */ /* 0x000fe20000410000 */
[----:B------:R-:W-:Y:S01]  /*0c70*/  FADD.FTZ R17, -R214, R164 ;  /* 0x000000a4d6117221 */ /* 0x000fe20000010100 */
[----:B------:R-:W-:Y:S01]  /*0c80*/  FADD.FTZ R89, R89, R16 ;  /* 0x0000001059597221 */ /* 0x000fe20000010000 */
[----:B------:R-:W-:Y:S01]  /*0c90*/  FFMA.FTZ R113, R12, R16, R113 ;  /* 0x000000100c717223 */ /* 0x000fe20000010071 */
[----:B------:R-:W-:-:S02]  /*0ca0*/  HADD2.F32 R13, -RZ, R137.H1_H1 ;  /* 0x30000089ff0d7230 */ /* 0x000fc40000004100 */
[----:B------:R-:W-:Y:S01]  /*0cb0*/  FMUL.FTZ R16, R8, R169 ;  /* 0x000000a908107220 */ /* 0x000fe20000410000 */
[----:B------:R-:W-:Y:S01]  /*0cc0*/  FADD.FTZ R165, -R214, R165 ;  /* 0x000000a5d6a57221 */ /* 0x000fe20000010100 */
[--C-:B------:R-:W-:Y:S02]  /*0cd0*/  HADD2.F32 R175, -RZ, R19.reuse.H0_H0 ;  /* 0x20000013ffaf7230 */ /* 0x100fe40000004100 */
[-C--:B------:R-:W-:Y:S01]  /*0ce0*/  FMUL.FTZ R14, R14, R15.reuse ;  /* 0x0000000f0e0e7220 */ /* 0x080fe20000410000 */
[----:B------:R-:W-:Y:S02]  /*0cf0*/  HADD2.F32 R168, -RZ, R19.H1_H1 ;  /* 0x30000013ffa87230 */ /* 0x000fe40000004100 */
[----:B------:R-:W-:Y:S01]  /*0d00*/  FADD.FTZ R90, R90, R15 ;  /* 0x0000000f5a5a7221 */ /* 0x000fe20000010000 */
[----:B------:R-:W-:Y:S01]  /*0d10*/  FFMA.FTZ R114, R11, R15, R114 ;  /* 0x0000000f0b727223 */ /* 0x000fe20000010072 */
[----:B------:R-:W-:Y:S01]  /*0d20*/  FADD.FTZ R22, RZ, R10 ;  /* 0x0000000aff167221 */ /* 0x000fe20000010000 */
[----:B------:R-:W-:Y:S01]  /*0d30*/  FMUL.FTZ R15, R8, R17 ;  /* 0x00000011080f7220 */ /* 0x000fe20000410000 */
[----:B------:R-:W-:Y:S01]  /*0d40*/  FFMA.FTZ R19, R3, R10, RZ ;  /* 0x0000000a03137223 */ /* 0x000fe200000100ff */
[----:B------:R-:W-:-:S02]  /*0d50*/  HADD2.F32 R24, -RZ, R18.H1_H1 ;  /* 0x30000012ff187230 */ /* 0x000fc40000004100 */
[-C--:B------:R-:W-:Y:S01]  /*0d60*/  FMUL.FTZ R13, R13, R20.reuse ;  /* 0x000000140d0d7220 */ /* 0x080fe20000410000 */
[----:B------:R-:W-:Y:S01]  /*0d70*/  FADD.FTZ R91, R91, R20 ;  /* 0x000000145b5b7221 */ /* 0x000fe20000010000 */
[----:B------:R-:W-:Y:S01]  /*0d80*/  FFMA.FTZ R115, R16, R20, R115 ;  /* 0x0000001410737223 */ /* 0x000fe20000010073 */
[----:B------:R-:W-:Y:S02]  /*0d90*/  HADD2.F32 R17, -RZ, R138.H1_H1 ;  /* 0x3000008aff117230 */ /* 0x000fe40000004100 */
[----:B------:R-:W-:Y:S01]  /*0da0*/  FMUL.FTZ R20, R8, R165 ;  /* 0x000000a508147220 */ /* 0x000fe20000410000 */
[----:B------:R-:W-:Y:S01]  /*0db0*/  FADD.FTZ R21, R22, R9 ;  /* 0x0000000916157221 */ /* 0x000fe20000010000 */
[----:B------:R-:W-:Y:S01]  /*0dc0*/  FFMA.FTZ R22, R12, R9, R19 ;  /* 0x000000090c167223 */ /* 0x000fe20000010013 */
[----:B------:R-:W-:Y:S02]  /*0dd0*/  HADD2.F32 R171, -RZ, R18.H0_H0 ;  /* 0x20000012ffab7230 */ /* 0x000fe40000004100 */
[-C--:B------:R-:W-:Y:S01]  /*0de0*/  FMUL.FTZ R17, R17, R24.reuse ;  /* 0x0000001811117220 */ /* 0x080fe20000410000 */
[----:B------:R-:W-:Y:S01]  /*0df0*/  FADD.FTZ R85, R85, R24 ;  /* 0x0000001855557221 */ /* 0x000fe20000010000 */
[----:B------:R-:W-:Y:S01]  /*0e00*/  FFMA.FTZ R109, R20, R24, R109 ;  /* 0x00000018146d7223 */ /* 0x000fe2000001006d */
[----:B------:R-:W-:-:S02]  /*0e10*/  HADD2.F32 R18, -RZ, R138.H0_H0 ;  /* 0x2000008aff127230 */ /* 0x000fc40000004100 */
[----:B------:R-:W-:Y:S01]  /*0e20*/  FADD.FTZ R24, R21, R14 ;  /* 0x0000000e15187221 */ /* 0x000fe20000010000 */
[----:B------:R-:W-:Y:S01]  /*0e30*/  FFMA.FTZ R165, R11, R14, R22 ;  /* 0x0000000e0ba57223 */ /* 0x000fe20000010016 */
[----:B------:R-:W-:Y:S01]  /*0e40*/  FADD.FTZ R217, -R214, R167 ;  /* 0x000000a7d6d97221 */ /* 0x000fe20000010100 */
[--C-:B------:R-:W-:Y:S02]  /*0e50*/  HADD2.F32 R164, -RZ, R139.reuse.H0_H0 ;  /* 0x2000008bffa47230 */ /* 0x100fe40000004100 */
[----:B------:R-:W-:Y:S01]  /*0e60*/  FADD.FTZ R167, R24, R13 ;  /* 0x0000000d18a77221 */ /* 0x000fe20000010000 */
[----:B------:R-:W-:Y:S01]  /*0e70*/  FMUL.FTZ R18, R18, R171 ;  /* 0x000000ab12127220 */ /* 0x000fe20000410000 */
[----:B------:R-:W-:Y:S01]  /*0e80*/  FFMA.FTZ R24, R16, R13, R165 ;  /* 0x0000000d10187223 */ /* 0x000fe200000100a5 */
[----:B------:R-:W-:Y:S01]  /*0e90*/  FADD.FTZ R173, -R214, R166 ;  /* 0x000000a6d6ad7221 */ /* 0x000fe20000010100 */
        /* <DEDUP_REMOVED lines=19> */
.L_x_9031:
[----:B------:R-:W-:Y:S05]  /*0fd0*/  BSYNC.RECONVERGENT B1 ;  /* 0x0000000000017941 */ /* 0x000fea0003800200 */
.L_x_9030:
[----:B------:R-:W-:Y:S04]  /*0fe0*/  BSSY.RECONVERGENT B1, `(.L_x_9032) ;  /* 0x000005d000017945 */ /* 0x000fe80003800200 */
[----:B------:R-:W-:Y:S05]  /*0ff0*/  @!P3 BRA `(.L_x_9033) ;  /* 0x00000004006cb947 */ /* 0x000fea0003800000 */
[----:B------:R-:W0:Y:S08]  /*1000*/  LDC.64 R164, c[0x0][0x3a8] ;  /* 0x0000ea00ffa47b82 */ /* 0x000e300000000a00 */
[----:B------:R-:W1:Y:S01]  /*1010*/  LDC.64 R26, c[0x0][0x428] ;  /* 0x00010a00ff1a7b82 */ /* 0x000e620000000a00 */
[----:B0-----:R-:W-:-:S05]  /*1020*/  IMAD.WIDE.U32 R178, R212, 0x20, R164 ;  /* 0x00000020d4b27825 */ /* 0x001fca00078e00a4 */
[----:B------:R-:W2:Y:S01]  /*1030*/  LDG.E.128 R164, desc[UR6][R178.64] ;  /* 0x00000006b2a47981 */ /* 0x000ea2000c1e1d00 */
[----:B-1----:R-:W-:-:S03]  /*1040*/  IMAD.WIDE.U32 R168, R215, 0x10, R26 ;  /* 0x00000010d7a87825 */ /* 0x002fc600078e001a */
[----:B------:R0:W3:Y:S01]  /*1050*/  LDG.E.128 R172, desc[UR6][R178.64+0x10] ;  /* 0x00001006b2ac7981 */ /* 0x0000e2000c1e1d00 */
[----:B------:R-:W-:Y:S01]  /*1060*/  ISETP.NE.U32.AND P0, PT, RZ, UR10, PT ;  /* 0x0000000aff007c0c */ /* 0x000fe2000bf05070 */
[----:B------:R-:W1:Y:S02]  /*1070*/  LDC.64 R26, c[0x0][0x3b0] ;  /* 0x0000ec00ff1a7b82 */ /* 0x000e640000000a00 */
[----:B------:R-:W4:Y:S01]  /*1080*/  LDG.E.128 R168, desc[UR6][R168.64] ;  /* 0x00000006a8a87981 */ /* 0x000f22000c1e1d00 */
[----:B------:R-:W-:-:S13]  /*1090*/  ISETP.NE.AND.EX P0, PT, RZ, UR11, PT, P0 ;  /* 0x0000000bff007c0c */ /* 0x000fda000bf05300 */
[----:B------:R-:W0:Y:S01]  /*10a0*/  @P0 LDC.64 R176, c[0x0][0x438] ;  /* 0x00010e00ffb00b82 */ /* 0x000e220000000a00 */
[----:B-1----:R-:W-:-:S05]  /*10b0*/  IMAD.WIDE.U32 R26, R213, 0x8, R26 ;  /* 0x00000008d51a7825 */ /* 0x002fca00078e001a */
[----:B------:R1:W5:Y:S01]  /*10c0*/  LDG.E.64 R190, desc[UR6][R26.64] ;  /* 0x000000061abe7981 */ /* 0x000362000c1e1b00 */
[----:B0-----:R-:W-:Y:S02]  /*10d0*/  HADD2.F32 R178, -RZ, R129.H0_H0 ;  /* 0x20000081ffb27230 */ /* 0x001fe40000004100 */
[----:B-1----:R-:W-:Y:S02]  /*10e0*/  HADD2.F32 R26, -RZ, R128.H0_H0 ;  /* 0x20000080ff1a7230 */ /* 0x002fe40000004100 */
[----:B------:R-:W-:-:S04]  /*10f0*/  @P0 IMAD.WIDE.U32 R176, R212, 0x20, R176 ;  /* 0x00000020d4b00825 */ /* 0x000fc800078e00b0 */
[----:B------:R-:W-:Y:S01]  /*1100*/  HADD2.F32 R27, -RZ, R128.H1_H1 ;  /* 0x30000080ff1b7230 */ /* 0x000fe20000004100 */
[----:B------:R-:W5:Y:S04]  /*1110*/  @P0 LDG.E.128 R32, desc[UR6][R176.64] ;  /* 0x00000006b0200981 */ /* 0x000f68000c1e1d00 */
[----:B------:R0:W5:Y:S01]  /*1120*/  @P0 LDG.E.128 R28, desc[UR6][R176.64+0x10] ;  /* 0x00001006b01c0981 */ /* 0x000162000c1e1d00 */
[----:B------:R-:W-:Y:S02]  /*1130*/  HADD2.F32 R182, -RZ, R130.H0_H0 ;  /* 0x20000082ffb67230 */ /* 0x000fe40000004100 */
[----:B0-----:R-:W-:Y:S02]  /*1140*/  HADD2.F32 R177, -RZ, R129.H1_H1 ;  /* 0x30000081ffb17230 */ /* 0x001fe40000004100 */
[----:B------:R-:W-:Y:S01]  /*1150*/  HADD2.F32 R186, -RZ, R131.H1_H1 ;  /* 0x30000083ffba7230 */ /* 0x000fe20000004100 */
[----:B------:R-:W-:-:S02]  /*1160*/  IADD3 R215, PT, PT, R215, 0x20, RZ ;  /* 0x00000020d7d77810 */ /* 0x000fc40007ffe0ff */
[----:B------:R-:W-:Y:S02]  /*1170*/  IADD3 R213, PT, PT, R213, 0x20, RZ ;  /* 0x00000020d5d57810 */ /* 0x000fe40007ffe0ff */
[----:B------:R-:W-:Y:S01]  /*1180*/  IADD3 R212, PT, PT, R212, 0x20, RZ ;  /* 0x00000020d4d47810 */ /* 0x000fe20007ffe0ff */
[C---:B--2---:R-:W-:Y:S01]  /*1190*/  FADD.FTZ R23, -R214.reuse, R164 ;  /* 0x000000a4d6177221 */ /* 0x044fe20000010100 */
[C---:B------:R-:W-:Y:S01]  /*11a0*/  FADD.FTZ R183, -R214.reuse, R167 ;  /* 0x000000a7d6b77221 */ /* 0x040fe20000010100 */
[----:B------:R-:W-:Y:S02]  /*11b0*/  FADD.FTZ R181, -R214, R166 ;  /* 0x000000a6d6b57221 */ /* 0x000fe40000010100 */
[----:B------:R-:W-:Y:S01]  /*11c0*/  FMUL.FTZ R23, R8, R23 ;  /* 0x0000001708177220 */ /* 0x000fe20000410000 */
[--C-:B----4-:R-:W-:Y:S02]  /*11d0*/  HADD2.F32 R25, -RZ, R168.reuse.H0_H0 ;  /* 0x200000a8ff197230 */ /* 0x110fe40000004100 */
[----:B------:R-:W-:-:S02]  /*11e0*/  HADD2.F32 R168, -RZ, R168.H1_H1 ;  /* 0x300000a8ffa87230 */ /* 0x000fc40000004100 */
[----:B------:R-:W-:Y:S01]  /*11f0*/  FADD.FTZ R179, -R214, R165 ;  /* 0x000000a5d6b37221 */ /* 0x000fe20000010100 */
[--C-:B------:R-:W-:Y:S02]  /*1200*/  HADD2.F32 R164, -RZ, R169.reuse.H1_H1 ;  /* 0x300000a9ffa47230 */ /* 0x100fe40000004100 */
[-C--:B------:R-:W-:Y:S01]  /*1210*/  FMUL.FTZ R26, R26, R25.reuse ;  /* 0x000000191a1a7220 */ /* 0x080fe20000410000 */
[----:B------:R-:W-:Y:S01]  /*1220*/  FADD.FTZ R80, R80, R25 ;  /* 0x0000001950507221 */ /* 0x000fe20000010000 */
[----:B------:R-:W-:Y:S01]  /*1230*/  FFMA.FTZ R104, R23, R25, R104 ;  /* 0x0000001917687223 */ /* 0x000fe20000010068 */
[----:B------:R-:W-:Y:S02]  /*1240*/  HADD2.F32 R165, -RZ, R169.H0_H0 ;  /* 0x200000a9ffa57230 */ /* 0x000fe40000004100 */
[----:B---3--:R-:W-:Y:S01]  /*1250*/  FADD.FTZ R185, -R214, R172 ;  /* 0x000000acd6b97221 */ /* 0x008fe20000010100 */
[----:B------:R-:W-:Y:S01]  /*1260*/  FMUL.FTZ R25, R27, R168 ;  /* 0x000000a81b197220 */ /* 0x000fe20000410000 */
[C---:B------:R-:W-:Y:S01]  /*1270*/  FMUL.FTZ R180, R8.reuse, R183 ;  /* 0x000000b708b47220 */ /* 0x040fe20000410000 */
[----:B------:R-:W-:Y:S01]  /*1280*/  FMUL.FTZ R27, R8, R181 ;  /* 0x000000b5081b7220 */ /* 0x000fe20000410000 */
[----:B------:R-:W-:-:S02]  /*1290*/  HADD2.F32 R167, -RZ, R170.H0_H0 ;  /* 0x200000aaffa77230 */ /* 0x000fc40000004100 */
        /* <DEDUP_REMOVED lines=17> */
[----:B------:R-:W-:Y:S02]  /*13b0*/  HADD2.F32 R170, -RZ, R170.H1_H1 ;  /* 0x300000aaffaa7230 */ /* 0x000fe40000004100 */
[----:B------:R-:W-:Y:S01]  /*13c0*/  FADD.FTZ R173, -R214, R173 ;  /* 0x000000add6ad7221 */ /* 0x000fe20000010100 */
[----:B------:R-:W-:Y:S02]  /*13d0*/  HADD2.F32 R181, -RZ, R130.H1_H1 ;  /* 0x30000082ffb57230 */ /* 0x000fe40000004100 */
        /* <DEDUP_REMOVED lines=29> */
.L_x_9033:
[----:B------:R-:W-:Y:S05]  /*15b0*/  BSYNC.RECONVERGENT B1 ;  /* 0x0000000000017941 */ /* 0x000fea0003800200 */
.L_x_9032:
        /* <DEDUP_REMOVED lines=14> */
[----:B------:R-:W-:-:S02]  /*16a0*/  HADD2.F32 R200, -RZ, R121.H0_H0 ;  /* 0x20000079ffc87230 */ /* 0x000fc40000004100 */
[----:B------:R-:W-:Y:S02]  /*16b0*/  HADD2.F32 R204, -RZ, R122.H0_H0 ;  /* 0x2000007affcc7230 */ /* 0x000fe40000004100 */
[----:B-1----:R-:W-:-:S05]  /*16c0*/  @P0 IMAD.WIDE.U32 R196, R212, 0x20, R196 ;  /* 0x00000020d4c40825 */ /* 0x002fca00078e00c4 */
[----:B------:R-:W5:Y:S04]  /*16d0*/  @P0 LDG.E.128 R140, desc[UR6][R196.64] ;  /* 0x00000006c48c0981 */ /* 0x000f68000c1e1d00 */
[----:B------:R1:W5:Y:S01]  /*16e0*/  @P0 LDG.E.128 R144, desc[UR6][R196.64+0x10] ;  /* 0x00001006c4900981 */ /* 0x000362000c1e1d00 */
[----:B------:R-:W-:Y:S02]  /*16f0*/  HADD2.F32 R208, -RZ, R123.H0_H0 ;  /* 0x2000007bffd07230 */ /* 0x000fe40000004100 */
[C---:B---3--:R-:W-:Y:S01]  /*1700*/  FADD.FTZ R187, -R214.reuse, R164 ;  /* 0x000000a4d6bb7221 */ /* 0x048fe20000010100 */
[C---:B------:R-:W-:Y:S01]  /*1710*/  FADD.FTZ R195, -R214.reuse, R165 ;  /* 0x000000a5d6c37221 */ /* 0x040fe20000010100 */
[--C-:B------:R-:W-:Y:S02]  /*1720*/  HADD2.F32 R164, -RZ, R120.reuse.H0_H0 ;  /* 0x20000078ffa47230 */ /* 0x100fe40000004100 */
[----:B0-----:R-:W-:Y:S01]  /*1730*/  FADD.FTZ R199, -R214, R166 ;  /* 0x000000a6d6c77221 */ /* 0x001fe20000010100 */
[----:B------:R-:W-:-:S02]  /*1740*/  HADD2.F32 R166, -RZ, R120.H1_H1 ;  /* 0x30000078ffa67230 */ /* 0x000fc40000004100 */
[--C-:B----4-:R-:W-:Y:S02]  /*1750*/  HADD2.F32 R165, -RZ, R172.reuse.H0_H0 ;  /* 0x200000acffa57230 */ /* 0x110fe40000004100 */
[----:B------:R-:W-:Y:S01]  /*1760*/  FMUL.FTZ R187, R8, R187 ;  /* 0x000000bb08bb7220 */ /* 0x000fe20000410000 */
[----:B------:R-:W-:Y:S02]  /*1770*/  HADD2.F32 R172, -RZ, R172.H1_H1 ;  /* 0x300000acffac7230 */ /* 0x000fe40000004100 */
[----:B------:R-:W-:Y:S01]  /*1780*/  FADD.FTZ R201, -R214, R167 ;  /* 0x000000a7d6c97221 */ /* 0x000fe20000010100 */
[----:B-1----:R-:W-:Y:S01]  /*1790*/  FMUL.FTZ R196, R164, R165 ;  /* 0x000000a5a4c47220 */ /* 0x002fe20000410000 */
        /* <DEDUP_REMOVED lines=8> */
[----:B------:R-:W-:Y:S01]  /*1820*/  FADD.FTZ R203, -R214, R168 ;  /* 0x000000a8d6cb7221 */ /* 0x000fe20000010100 */
[-C--:B------:R-:W-:Y:S01]  /*1830*/  FMUL.FTZ R200, R200, R167.reuse ;  /* 0x000000a7c8c87220 */ /* 0x080fe20000410000 */
[----:B------:R-:W-:Y:S01]  /*1840*/  FADD.FTZ R74, R74, R167 ;  /* 0x000000a74a4a7221 */ /* 0x000fe20000010000 */
[----:B------:R-:W-:Y:S01]  /*1850*/  FFMA.FTZ R98, R197, R167, R98 ;  /* 0x000000a7c5627223 */ /* 0x000fe20000010062 */
[----:B------:R-:W-:-:S02]  /*1860*/  HADD2.F32 R168, -RZ, R173.H1_H1 ;  /* 0x300000adffa87230 */ /* 0x000fc40000004100 */
[----:B------:R-:W-:Y:S01]  /*1870*/  FADD.FTZ R167, R164, R195 ;  /* 0x000000c3a4a77221 */ /* 0x000fe20000010000 */
[----:B------:R-:W-:Y:S02]  /*1880*/  HADD2.F32 R199, -RZ, R121.H1_H1 ;  /* 0x30000079ffc77230 */ /* 0x000fe40000004100 */
[----:B------:R-:W-:Y:S01]  /*1890*/  FFMA.FTZ R164, R198, R195, R165 ;  /* 0x000000c3c6a47223 */ /* 0x000fe200000100a5 */
[----:B------:R-:W-:Y:S01]  /*18a0*/  FADD.FTZ R205, -R214, R169 ;  /* 0x000000a9d6cd7221 */ /* 0x000fe20000010100 */
[--C-:B------:R-:W-:Y:S02]  /*18b0*/  HADD2.F32 R169, -RZ, R174.reuse.H0_H0 ;  /* 0x200000aeffa97230 */ /* 0x100fe40000004100 */
[C---:B------:R-:W-:Y:S01]  /*18c0*/  FMUL.FTZ R202, R8.reuse, R201 ;  /* 0x000000c908ca7220 */ /* 0x040fe20000410000 */
[----:B------:R-:W-:Y:S01]  /*18d0*/  FMUL.FTZ R199, R199, R168 ;  /* 0x000000a8c7c77220 */ /* 0x000fe20000410000 */
[----:B------:R-:W-:Y:S01]  /*18e0*/  FADD.FTZ R166, R167, R200 ;  /* 0x000000c8a7a67221 */ /* 0x000fe20000010000 */
[----:B------:R-:W-:Y:S01]  /*18f0*/  FFMA.FTZ R165, R197, R200, R164 ;  /* 0x000000c8c5a57223 */ /* 0x000fe200000100a4 */
[----:B------:R-:W-:Y:S01]  /*1900*/  FMUL.FTZ R201, R8, R203 ;  /* 0x000000cb08c97220 */ /* 0x000fe20000410000 */
[----:B------:R-:W-:-:S02]  /*1910*/  HADD2.F32 R174, -RZ, R174.H1_H1 ;  /* 0x300000aeffae7230 */ /* 0x000fc40000004100 */
[----:B------:R-:W-:Y:S01]  /*1920*/  FMUL.FTZ R204, R204, R169 ;  /* 0x000000a9cccc7220 */ /* 0x000fe20000410000 */
[----:B------:R-:W-:Y:S02]  /*1930*/  HADD2.F32 R203, -RZ, R122.H1_H1 ;  /* 0x3000007affcb7230 */ /* 0x000fe40000004100 */
[----:B------:R-:W-:Y:S01]  /*1940*/  FADD.FTZ R167, R166, R199 ;  /* 0x000000c7a6a77221 */ /* 0x000fe20000010000 */
[----:B------:R-:W-:Y:S01]  /*1950*/  FFMA.FTZ R164, R202, R199, R165 ;  /* 0x000000c7caa47223 */ /* 0x000fe200000100a5 */
[C---:B------:R-:W-:Y:S01]  /*1960*/  FADD.FTZ R213, -R214.reuse, R171 ;  /* 0x000000abd6d57221 */ /* 0x040fe20000010100 */
        /* <DEDUP_REMOVED lines=31> */
.L_x_9029:
        /* <DEDUP_REMOVED lines=35> */
.L_x_9035:
        /* <DEDUP_REMOVED lines=29> */
.L_x_9034:
[----:B------:R-:W-:Y:S05]  /*1f60*/  BSYNC.RECONVERGENT B0 ;  /* 0x0000000000007941 */ /* 0x000fea0003800200 */
.L_x_9028:
        /* <DEDUP_REMOVED lines=20> */
.L_x_9338:
[----:B------:R-:W-:Y:S01]  /*20b0*/  @P2 IADD3 R211, PT, PT, R211, -0x1, RZ ;  /* 0xffffffffd3d32810 */ /* 0x000fe20007ffe0ff */
[----:B-1----:R-:W-:Y:S01]  /*20c0*/  FADD.FTZ R164, R171, R164 ;  /* 0x000000a4aba47221 */ /* 0x002fe20000010000 */
[----:B--2---:R-:W-:Y:S01]  /*20d0*/  FADD.FTZ R165, R170, R165 ;  /* 0x000000a5aaa57221 */ /* 0x004fe20000010000 */
[----:B------:R-:W-:Y:S01]  /*20e0*/  ISETP.NE.AND P0, PT, RZ, UR8, PT ;  /* 0x00000008ff007c0c */ /* 0x000fe2000bf05270 */
[----:B------:R-:W-:Y:S01]  /*20f0*/  BSSY.RECONVERGENT B1, `(.L_x_9037) ;  /* 0x0000310000017945 */ /* 0x000fe20003800200 */
[----:B------:R-:W-:Y:S02]  /*2100*/  @P2 IMAD R211, R211, R2, RZ ;  /* 0x00000002d3d32224 */ /* 0x000fe400078e02ff */
[----:B------:R-:W-:Y:S01]  /*2110*/  FMUL.FTZ R164, R164, UR9 ;  /* 0x00000009a4a47c20 */ /* 0x000fe20008410000 */
[----:B------:R-:W-:Y:S01]  /*2120*/  MOV R167, R209 ;  /* 0x000000d100a77202 */ /* 0x000fe20000000f00 */
[----:B------:R-:W-:Y:S01]  /*2130*/  FMUL.FTZ R165, R165, UR9 ;  /* 0x00000009a5a57c20 */ /* 0x000fe20008410000 */
        /* <DEDUP_REMOVED lines=8> */
[----:B------:R-:W1:Y:S02]  /*21c0*/  LDC.64 R148, c[0x0][0x390] ;  /* 0x0000e400ff947b82 */ /* 0x000e640000000a00 */
[----:B-1----:R-:W-:-:S06]  /*21d0*/  IMAD.WIDE.U32 R148, R166, 0x10, R148 ;  /* 0x00000010a6947825 */ /* 0x002fcc00078e0094 */
[----:B------:R-:W5:Y:S02]  /*21e0*/  LDG.E.128 R148, desc[UR6][R148.64] ;  /* 0x0000000694947981 */ /* 0x000f64000c1e1d00 */
.L_x_9040:
[----:B------:R-:W-:Y:S05]  /*21f0*/  BSYNC.RECONVERGENT B0 ;  /* 0x0000000000007941 */ /* 0x000fea0003800200 */
.L_x_9039:
[----:B------:R-:W-:Y:S01]  /*2200*/  UISETP.NE.U32.AND UP0, UPT, UR10, URZ, UPT ;  /* 0x000000ff0a00728c */ /* 0x000fe2000bf05070 */
[----:B------:R-:W-:Y:S03]  /*2210*/  BSSY.RECONVERGENT B0, `(.L_x_9041) ;  /* 0x00002f2000007945 */ /* 0x000fe60003800200 */
[----:B------:R-:W-:-:S09]  /*2220*/  UISETP.NE.AND.EX UP0, UPT, UR11, URZ, UPT, UP0 ;  /* 0x000000ff0b00728c */ /* 0x000fd2000bf05300 */
[----:B------:R-:W-:Y:S05]  /*2230*/  BRA.U UP0, `(.L_x_9042) ;  /* 0x0000001900a87547 */ /* 0x000fea000b800000 */
[----:B0-----:R-:W-:Y:S02]  /*2240*/  MOV R171, UR20 ;  /* 0x0000001400ab7c02 */ /* 0x001fe40008000f00 */
[----:B------:R-:W-:Y:S02]  /*2250*/  MOV R173, UR21 ;  /* 0x0000001500ad7c02 */ /* 0x000fe40008000f00 */
        /* <DEDUP_REMOVED lines=15> */
[----:B------:R-:W-:-:S03]  /*2350*/  HADD2.F32 R169, -RZ, R148.H0_H0 ;  /* 0x20000094ffa97230 */ /* 0x000fc60000004100 */
[----:B------:R-:W-:-:S04]  /*2360*/  FMUL.FTZ R168, R168, UR12 ;  /* 0x0000000ca8a87c20 */ /* 0x000fc80008410000 */
[----:B------:R-:W-:-:S07]  /*2370*/  FMUL.FTZ R169, R169, R168 ;  /* 0x000000a8a9a97220 */ /* 0x000fce0000410000 */
.L_x_9047:
[----:B------:R-:W-:Y:S05]  /*2380*/  BSYNC.RECONVERGENT B3 ;  /* 0x0000000000037941 */ /* 0x000fea0003800200 */
.L_x_9046:
[----:B------:R-:W-:Y:S01]  /*2390*/  BSSY.RECONVERGENT B3, `(.L_x_9048) ;  /* 0x000000d000037945 */ /* 0x000fe20003800200 */
[----:B------:R-:W-:Y:S01]  /*23a0*/  FADD.FTZ R64, R64, R169 ;  /* 0x000000a940407221 */ /* 0x000fe20000010000 */
[----:B------:R-:W-:Y:S02]  /*23b0*/  MOV R168, RZ ;  /* 0x000000ff00a87202 */ /* 0x000fe40000000f00 */
        /* <DEDUP_REMOVED lines=8> */
[----:B------:R-:W-:-:S04]  /*2440*/  FMUL.FTZ R169, R169, UR12 ;  /* 0x0000000ca9a97c20 */ /* 0x000fc80008410000 */
[----:B------:R-:W-:-:S07]  /*2450*/  FMUL.FTZ R168, R169, R168 ;  /* 0x000000a8a9a87220 */ /* 0x000fce0000410000 */
.L_x_9049:
[----:B------:R-:W-:Y:S05]  /*2460*/  BSYNC.RECONVERGENT B3 ;  /* 0x0000000000037941 */ /* 0x000fea0003800200 */
.L_x_9048:
[----:B------:R-:W-:-:S04]  /*2470*/  F2FP.F16.F32.PACK_AB R168, RZ, R168 ;  /* 0x000000a8ffa8723e */ /* 0x000fc800000000ff */
[----:B------:R-:W-:-:S07]  /*2480*/  PRMT R152, R168, 0x7610, R152 ;  /* 0x00007610a8987816 */ /* 0x000fce0000000098 */
.L_x_9045:
[----:B------:R-:W-:Y:S05]  /*2490*/  BSYNC.RECONVERGENT B2 ;  /* 0x0000000000027941 */ /* 0x000fea0003800200 */
.L_x_9044:
        /* <DEDUP_REMOVED lines=8> */
[----:B------:R-:W-:Y:S01]  /*2520*/  FADD.FTZ R169, R9, -R168 ;  /* 0x800000a809a97221 */ /* 0x000fe20000010000 */
[----:B------:R-:W-:-:S03]  /*2530*/  HADD2.F32 R168, -RZ, R148.H1_H1 ;  /* 0x30000094ffa87230 */ /* 0x000fc60000004100 */
[----:B------:R-:W-:-:S05]  /*2540*/  FMUL.FTZ R169, R8, R169 ;  /* 0x000000a908a97220 */ /* 0x000fca0000410000 */
[----:B------:R-:W-:-:S05]  /*2550*/  FSEL R169, R169, RZ, P5 ;  /* 0x000000ffa9a97208 */ /* 0x000fca0002800000 */
[----:B------:R-:W-:-:S04]  /*2560*/  FMUL.FTZ R169, R169, UR13 ;  /* 0x0000000da9a97c20 */ /* 0x000fc80008410000 */
[----:B------:R-:W-:-:S04]  /*2570*/  FMUL.FTZ R169, R169, UR12 ;  /* 0x0000000ca9a97c20 */ /* 0x000fc80008410000 */
[----:B------:R-:W-:-:S07]  /*2580*/  FMUL.FTZ R168, R168, R169 ;  /* 0x000000a9a8a87220 */ /* 0x000fce0000410000 */
.L_x_9053:
[----:B------:R-:W-:Y:S05]  /*2590*/  BSYNC.RECONVERGENT B3 ;  /* 0x0000000000037941 */ /* 0x000fea0003800200 */
.L_x_9052:
[----:B------:R-:W-:Y:S01]  /*25a0*/  BSSY.RECONVERGENT B3, `(.L_x_9054) ;  /* 0x000000d000037945 */ /* 0x000fe20003800200 */
[----:B------:R-:W-:Y:S01]  /*25b0*/  FADD.FTZ R65, R65, R168 ;  /* 0x000000a841417221 */ /* 0x000fe20000010000 */
[----:B------:R-:W-:Y:S02]  /*25c0*/  MOV R168, RZ ;  /* 0x000000ff00a87202 */ /* 0x000fe40000000f00 */
        /* <DEDUP_REMOVED lines=10> */
.L_x_9055:
[----:B------:R-:W-:Y:S05]  /*2670*/  BSYNC.RECONVERGENT B3 ;  /* 0x0000000000037941 */ /* 0x000fea0003800200 */
.L_x_9054:
[----:B------:R-:W-:-:S04]  /*2680*/  F2FP.F16.F32.PACK_AB R168, RZ, R168 ;  /* 0x000000a8ffa8723e */ /* 0x000fc800000000ff */
[----:B------:R-:W-:-:S07]  /*2690*/  PRMT R152, R152, 0x5410, R168 ;  /* 0x0000541098987816 */ /* 0x000fce00000000a8 */
.L_x_9051:
[----:B------:R-:W-:Y:S05]  /*26a0*/  BSYNC.RECONVERGENT B2 ;  /* 0x0000000000027941 */ /* 0x000fea0003800200 */
.L_x_9050:
        /* <DEDUP_REMOVED lines=15> */
.L_x_9059:
[----:B------:R-:W-:Y:S05]  /*27a0*/  BSYNC.RECONVERGENT B3 ;  /* 0x0000000000037941 */ /* 0x000fea0003800200 */
.L_x_9058:
        /* <DEDUP_REMOVED lines=13> */
.L_x_9061:
[----:B------:R-:W-:Y:S05]  /*2880*/  BSYNC.RECONVERGENT B3 ;  /* 0x0000000000037941 */ /* 0x000fea0003800200 */
.L_x_9060:
[----:B------:R-:W-:-:S04]  /*2890*/  F2FP.F16.F32.PACK_AB R168, RZ, R168 ;  /* 0x000000a8ffa8723e */ /* 0x000fc800000000ff */
[----:B------:R-:W-:-:S07]  /*28a0*/  PRMT R153, R168, 0x7610, R153 ;  /* 0x00007610a8997816 */ /* 0x000fce0000000099 */
.L_x_9057:
[----:B------:R-:W-:Y:S05]  /*28b0*/  BSYNC.RECONVERGENT B2 ;  /* 0x0000000000027941 */ /* 0x000fea0003800200 */
.L_x_9056:
        /* <DEDUP_REMOVED lines=15> */
.L_x_9065:
[----:B------:R-:W-:Y:S05]  /*29b0*/  BSYNC.RECONVERGENT B3 ;  /* 0x0000000000037941 */ /* 0x000fea0003800200 */
.L_x_9064:
        /* <DEDUP_REMOVED lines=13> */
.L_x_9067:
[----:B------:R-:W-:Y:S05]  /*2a90*/  BSYNC.RECONVERGENT B3 ;  /* 0x0000000000037941 */ /* 0x000fea0003800200 */
.L_x_9066:
[----:B------:R-:W-:-:S04]  /*2aa0*/  F2FP.F16.F32.PACK_AB R168, RZ, R168 ;  /* 0x000000a8ffa8723e */ /* 0x000fc800000000ff */
[----:B------:R-:W-:-:S07]  /*2ab0*/  PRMT R153, R153, 0x5410, R168 ;  /* 0x0000541099997816 */ /* 0x000fce00000000a8 */
.L_x_9063:
[----:B------:R-:W-:Y:S05]  /*2ac0*/  BSYNC.RECONVERGENT B2 ;  /* 0x0000000000027941 */ /* 0x000fea0003800200 */
.L_x_9062:
        /* <DEDUP_REMOVED lines=15> */
.L_x_9071:
[----:B------:R-:W-:Y:S05]  /*2bc0*/  BSYNC.RECONVERGENT B3 ;  /* 0x0000000000037941 */ /* 0x000fea0003800200 */
.L_x_9070:
        /* <DEDUP_REMOVED lines=13> */
.L_x_9073:
[----:B------:R-:W-:Y:S05]  /*2ca0*/  BSYNC.RECONVERGENT B3 ;  /* 0x0000000000037941 */ /* 0x000fea0003800200 */
.L_x_9072:
[----:B------:R-:W-:-:S04]  /*2cb0*/  F2FP.F16.F32.PACK_AB R168, RZ, R168 ;  /* 0x000000a8ffa8723e */ /* 0x000fc800000000ff */
[----:B------:R-:W-:-:S07]  /*2cc0*/  PRMT R154, R168, 0x7610, R154 ;  /* 0x00007610a89a7816 */ /* 0x000fce000000009a */
.L_x_9069:
[----:B------:R-:W-:Y:S05]  /*2cd0*/  BSYNC.RECONVERGENT B2 ;  /* 0x0000000000027941 */ /* 0x000fea0003800200 */
.L_x_9068:
        /* <DEDUP_REMOVED lines=15> */
.L_x_9077:
[----:B------:R-:W-:Y:S05]  /*2dd0*/  BSYNC.RECONVERGENT B3 ;  /* 0x0000000000037941 */ /* 0x000fea0003800200 */
.L_x_9076:
        /* <DEDUP_REMOVED lines=13> */
.L_x_9079:
[----:B------:R-:W-:Y:S05]  /*2eb0*/  BSYNC.RECONVERGENT B3 ;  /* 0x0000000000037941 */ /* 0x000fea0003800200 */
.L_x_9078:
[----:B------:R-:W-:-:S04]  /*2ec0*/  F2FP.F16.F32.PACK_AB R168, RZ, R168 ;  /* 0x000000a8ffa8723e */ /* 0x000fc800000000ff */
[----:B------:R-:W-:-:S07]  /*2ed0*/  PRMT R154, R154, 0x5410, R168 ;  /* 0x000054109a9a7816 */ /* 0x000fce00000000a8 */
.L_x_9075:
[----:B------:R-:W-:Y:S05]  /*2ee0*/  BSYNC.RECONVERGENT B2 ;  /* 0x0000000000027941 */ /* 0x000fea0003800200 */
.L_x_9074:
        /* <DEDUP_REMOVED lines=15> */
.L_x_9083:
[----:B------:R-:W-:Y:S05]  /*2fe0*/  BSYNC.RECONVERGENT B3 ;  /* 0x0000000000037941 */ /* 0x000fea0003800200 */
.L_x_9082:
[----:B------:R-:W-:Y:S01]  /*2ff0*/  BSSY.RECONVERGENT B3, `(.L_x_9084) ;  /* 0x000000d000037945 */ /* 0x000fe20003800200 */
[----:B------:R-:W-:Y:S01]  /*3000*/  FADD.FTZ R62, R62, R169 ;  /* 0x000000a93e3e7221 */ /* 0x000fe20000010000 */
[----:B------:R-:W-:Y:S02]  /*3010*/  MOV R168, RZ ;  /* 0x000000ff00a87202 */ /* 0x000fe40000000f00 */
[----:B------:R-:W-:Y:S05]  /*3020*/  @!P0 BRA `(.L_x_9085) ;  /* 0x0000000000248947 */ /* 0x000fea0003800000 */
[----:B------:R-:W-:Y:S01]  /*3030*/  FFMA.FTZ R168, R21, R165, R164 ;  /* 0x000000a515a87223 */ /* 0x000fe200000100a4 */
[----:B------:R-:W-:-:S03]  /*3040*/  ISETP.GT.AND P0, PT, R6, RZ, PT ;  /* 0x000000ff0600720c */ /* 0x000fc60003f04270 */
[----:B------:R-:W-:Y:S01]  /*3050*/  FADD.FTZ R169, R19, -R168 ;  /* 0x800000a813a97221 */ /* 0x000fe20000010000 */
[----:B------:R-:W-:-:S03]  /*3060*/  HADD2.F32 R168, -RZ, R135.H0_H0 ;  /* 0x20000087ffa87230 */ /* 0x000fc60000004100 */
[----:B------:R-:W-:-:S05]  /*3070*/  FMUL.FTZ R169, R8, R169 ;  /* 0x000000a908a97220 */ /* 0x000fca0000410000 */
[----:B------:R-:W-:-:S05]  /*3080*/  FSEL R169, R169, RZ, P0 ;  /* 0x000000ffa9a97208 */ /* 0x000fca0000000000 */
[----:B------:R-:W-:-:S04]  /*3090*/  FMUL.FTZ R169, R169, UR13 ;  /* 0x0000000da9a97c20 */ /* 0x000fc80008410000 */
[----:B------:R-:W-:-:S04]  /*30a0*/  FMUL.FTZ R169, R169, UR12 ;  /* 0x0000000ca9a97c20 */ /* 0x000fc80008410000 */
[----:B------:R-:W-:-:S07]  /*30b0*/  FMUL.FTZ R168, R169, R168 ;  /* 0x000000a8a9a87220 */ /* 0x000fce0000410000 */
.L_x_9085:
[----:B------:R-:W-:Y:S05]  /*30c0*/  BSYNC.RECONVERGENT B3 ;  /* 0x0000000000037941 */ /* 0x000fea0003800200 */
.L_x_9084:
[----:B------:R-:W-:-:S04]  /*30d0*/  F2FP.F16.F32.PACK_AB R168, RZ, R168 ;  /* 0x000000a8ffa8723e */ /* 0x000fc800000000ff */
[----:B------:R-:W-:-:S07]  /*30e0*/  PRMT R155, R168, 0x7610, R155 ;  /* 0x00007610a89b7816 */ /* 0x000fce000000009b */
.L_x_9081:
[----:B------:R-:W-:Y:S05]  /*30f0*/  BSYNC.RECONVERGENT B2 ;  /* 0x0000000000027941 */ /* 0x000fea0003800200 */
.L_x_9080:
        /* <DEDUP_REMOVED lines=20> */
.L_x_9043:
        /* <DEDUP_REMOVED lines=47> */
.L_x_9088:
[----:B------:R-:W-:Y:S05]  /*3530*/  BSYNC.RECONVERGENT B2 ;  /* 0x0000000000027941 */ /* 0x000fea0003800200 */
.L_x_9087:
[----:B------:R-:W-:Y:S04]  /*3540*/  BSSY.RECONVERGENT B2, `(.L_x_9089) ;  /* 0x000000e000027945 */ /* 0x000fe80003800200 */
[----:B------:R-:W-:Y:S05]  /*3550*/  @!P2 BRA `(.L_x_9090) ;  /* 0x000000000030a947 */ /* 0x000fea0003800000 */
[----:B-----5:R-:W-:Y:S01]  /*3560*/  LOP3.LUT P0, RZ, R188, 0xff00, RZ, 0xc0, !PT ;  /* 0x0000ff00bcff7812 */ /* 0x020fe2000780c0ff */
[----:B------:R-:W-:Y:S01]  /*3570*/  FMUL.FTZ R156, R169, UR13 ;  /* 0x0000000da99c7c20 */ /* 0x000fe20008410000 */
[----:B------:R-:W-:Y:S01]  /*3580*/  MOV R157, RZ ;  /* 0x000000ff009d7202 */ /* 0x000fe20000000f00 */
[----:B------:R-:W-:Y:S02]  /*3590*/  HFMA2 R158, -RZ, RZ, 0, 0 ;  /* 0x00000000ff9e7431 */ /* 0x000fe400000001ff */
        /* <DEDUP_REMOVED lines=8> */
.L_x_9090:
[----:B------:R-:W-:Y:S05]  /*3620*/  BSYNC.RECONVERGENT B2 ;  /* 0x0000000000027941 */ /* 0x000fea0003800200 */
.L_x_9089:
[----:B------:R-:W-:Y:S04]  /*3630*/  BSSY.RECONVERGENT B2, `(.L_x_9091) ;  /* 0x000000e000027945 */ /* 0x000fe80003800200 */
[----:B------:R-:W-:Y:S05]  /*3640*/  @!P2 BRA `(.L_x_9092) ;  /* 0x000000000030a947 */ /* 0x000fea0003800000 */
        /* <DEDUP_REMOVED lines=12> */
.L_x_9092:
[----:B------:R-:W-:Y:S05]  /*3710*/  BSYNC.RECONVERGENT B2 ;  /* 0x0000000000027941 */ /* 0x000fea0003800200 */
.L_x_9091:
[----:B------:R-:W-:Y:S04]  /*3720*/  BSSY.RECONVERGENT B2, `(.L_x_9093) ;  /* 0x0000011000027945 */ /* 0x000fe80003800200 */
[----:B------:R-:W-:Y:S05]  /*3730*/  @!P2 BRA `(.L_x_9094) ;  /* 0x00000000003ca947 */ /* 0x000fea0003800000 */
[----:B-----5:R-:W-:-:S13]  /*3740*/  LOP3.LUT P0, RZ, R188, 0xff000000, RZ, 0xc0, !PT ;  /* 0xff000000bcff7812 */ /* 0x020fda000780c0ff */
[----:B------:R-:W0:Y:S01]  /*3750*/  @P0 LDC.64 R156, c[0x0][0x408] ;  /* 0x00010200ff9c0b82 */ /* 0x000e220000000a00 */
[----:B------:R-:W-:-:S07]  /*3760*/  @P0 HADD2.F32 R174, -RZ, R133.H1_H1 ;  /* 0x30000085ffae0230 */ /* 0x000fce0000004100 */
[----:B------:R-:W1:Y:S01]  /*3770*/  @P0 LDC.64 R158, c[0x0][0x408] ;  /* 0x00010200ff9e0b82 */ /* 0x000e620000000a00 */
[----:B0-----:R-:W-:-:S04]  /*3780*/  @P0 FMUL.FTZ R175, R172, R157 ;  /* 0x0000009dacaf0220 */ /* 0x001fc80000410000 */
[----:B------:R-:W-:Y:S01]  /*3790*/  @P0 FMUL.FTZ R209, R175, R156 ;  /* 0x0000009cafd10220 */ /* 0x000fe20000410000 */
[----:B------:R-:W-:Y:S01]  /*37a0*/  CS2R R156, SRZ ;  /* 0x00000000009c7805 */ /* 0x000fe2000001ff00 */
[----:B------:R-:W-:Y:S02]  /*37b0*/  @P0 HADD2.F32 R175, -RZ, R149.H1_H1 ;  /* 0x30000095ffaf0230 */ /* 0x000fe40000004100 */
[----:B-1----:R-:W-:Y:S01]  /*37c0*/  @P0 FMUL.FTZ R159, R172, R159 ;  /* 0x0000009fac9f0220 */ /* 0x002fe20000410000 */
[----:B------:R-:W-:-:S03]  /*37d0*/  @P0 FMUL.FTZ R157, R174, R209 ;  /* 0x000000d1ae9d0220 */ /* 0x000fc60000410000 */
[----:B------:R-:W-:Y:S02]  /*37e0*/  @P0 FMUL.FTZ R158, R159, R158 ;  /* 0x0000009e9f9e0220 */ /* 0x000fe40000410000 */
[----:B------:R-:W-:Y:S02]  /*37f0*/  F2FP.F16.F32.PACK_AB R157, RZ, R157 ;  /* 0x0000009dff9d723e */ /* 0x000fe400000000ff */
[----:B------:R-:W-:Y:S02]  /*3800*/  @P0 FMUL.FTZ R156, R175, R158 ;  /* 0x0000009eaf9c0220 */ /* 0x000fe40000410000 */
[----:B------:R-:W-:Y:S02]  /*3810*/  PRMT R153, R153, 0x5410, R157 ;  /* 0x0000541099997816 */ /* 0x000fe4000000009d */
[----:B------:R-:W-:-:S07]  /*3820*/  FADD.FTZ R67, R67, R156 ;  /* 0x0000009c43437221 */ /* 0x000fce0000010000 */
.L_x_9094:
[----:B------:R-:W-:Y:S05]  /*3830*/  BSYNC.RECONVERGENT B2 ;  /* 0x0000000000027941 */ /* 0x000fea0003800200 */
.L_x_9093:
[----:B------:R-:W-:Y:S04]  /*3840*/  BSSY.RECONVERGENT B2, `(.L_x_9095) ;  /* 0x0000012000027945 */ /* 0x000fe80003800200 */
[----:B------:R-:W-:Y:S05]  /*3850*/  @!P2 BRA `(.L_x_9096) ;  /* 0x000000000040a947 */ /* 0x000fea0003800000 */
[----:B-----5:R-:W-:Y:S01]  /*3860*/  LOP3.LUT P0, RZ, R189, 0xff, RZ, 0xc0, !PT ;  /* 0x000000ffbdff7812 */ /* 0x020fe2000780c0ff */
[----:B------:R-:W-:-:S12]  /*3870*/  HFMA2 R174, -RZ, RZ, 0, 0 ;  /* 0x00000000ffae7431 */ /* 0x000fd800000001ff */
[----:B------:R-:W0:Y:S01]  /*3880*/  @P0 LDC.64 R156, c[0x0][0x408] ;  /* 0x00010200ff9c0b82 */ /* 0x000e220000000a00 */
[----:B------:R-:W-:-:S07]  /*3890*/  @P0 HADD2.F32 R175, -RZ, R150.H0_H0 ;  /* 0x20000096ffaf0230 */ /* 0x000fce0000004100 */
[----:B------:R-:W1:Y:S01]  /*38a0*/  @P0 LDC.64 R158, c[0x0][0x408] ;  /* 0x00010200ff9e0b82 */ /* 0x000e620000000a00 */
[----:B0-----:R-:W-:-:S04]  /*38b0*/  @P0 FMUL.FTZ R157, R160, R157 ;  /* 0x0000009da09d0220 */ /* 0x001fc80000410000 */
[----:B------:R-:W-:Y:S01]  /*38c0*/  @P0 FMUL.FTZ R209, R157, R156 ;  /* 0x0000009c9dd10220 */ /* 0x000fe20000410000 */
[----:B------:R-:W-:Y:S01]  /*38d0*/  @P0 HADD2.F32 R156, -RZ, R134.H0_H0 ;  /* 0x20000086ff9c0230 */ /* 0x000fe20000004100 */
[----:B------:R-:W-:Y:S01]  /*38e0*/  MOV R157, RZ ;  /* 0x000000ff009d7202 */ /* 0x000fe20000000f00 */
[----:B-1----:R-:W-:-:S03]  /*38f0*/  @P0 FMUL.FTZ R159, R160, R159 ;  /* 0x0000009fa09f0220 */ /* 0x002fc60000410000 */
[----:B------:R-:W-:Y:S01]  /*3900*/  @P0 FMUL.FTZ R174, R156, R209 ;  /* 0x000000d19cae0220 */ /* 0x000fe20000410000 */
[----:B------:R-:W-:-:S04]  /*3910*/  @P0 FMUL.FTZ R158, R159, R158 ;  /* 0x0000009e9f9e0220 */ /* 0x000fc80000410000 */
[----:B------:R-:W-:Y:S01]  /*3920*/  F2FP.F16.F32.PACK_AB R174, RZ, R174 ;  /* 0x000000aeffae723e */ /* 0x000fe200000000ff */
[----:B------:R-:W-:-:S03]  /*3930*/  @P0 FMUL.FTZ R157, R175, R158 ;  /* 0x0000009eaf9d0220 */ /* 0x000fc60000410000 */
[----:B------:R-:W-:Y:S01]  /*3940*/  PRMT R154, R174, 0x7610, R154 ;  /* 0x00007610ae9a7816 */ /* 0x000fe2000000009a */
[----:B------:R-:W-:-:S07]  /*3950*/  FADD.FTZ R60, R60, R157 ;  /* 0x0000009d3c3c7221 */ /* 0x000fce0000010000 */
.L_x_9096:
[----:B------:R-:W-:Y:S05]  /*3960*/  BSYNC.RECONVERGENT B2 ;  /* 0x0000000000027941 */ /* 0x000fea0003800200 */
.L_x_9095:
        /* <DEDUP_REMOVED lines=17> */
.L_x_9098:
[----:B------:R-:W-:Y:S05]  /*3a80*/  BSYNC.RECONVERGENT B2 ;  /* 0x0000000000027941 */ /* 0x000fea0003800200 */
.L_x_9097:
        /* <DEDUP_REMOVED lines=18> */
.L_x_9100:
[----:B------:R-:W-:Y:S05]  /*3bb0*/  BSYNC.RECONVERGENT B2 ;  /* 0x0000000000027941 */ /* 0x000fea0003800200 */
.L_x_9099:
[----:B------:R-:W-:Y:S02]  /*3bc0*/  MOV R159, R172 ;  /* 0x000000ac009f7202 */ /* 0x000fe40000000f00 */
[----:B------:R-:W-:Y:S02]  /*3bd0*/  MOV R158, R170 ;  /* 0x000000aa009e7202 */ /* 0x000fe40000000f00 */
[----:B------:R-:W-:Y:S02]  /*3be0*/  MOV R157, R169 ;  /* 0x000000a9009d7202 */ /* 0x000fe40000000f00 */
[----:B------:R-:W-:Y:S01]  /*3bf0*/  MOV R156, R168 ;  /* 0x000000a8009c7202 */ /* 0x000fe20000000f00 */
        /* <DEDUP_REMOVED lines=14> */
.L_x_9042:
[----:B0-----:R-:W-:Y:S02]  /*3ce0*/  MOV R171, UR20 ;  /* 0x0000001400ab7c02 */ /* 0x001fe40008000f00 */
        /* <DEDUP_REMOVED lines=22> */
.L_x_9103:
[----:B------:R-:W-:Y:S05]  /*3e50*/  BSYNC.RECONVERGENT B2 ;  /* 0x0000000000027941 */ /* 0x000fea0003800200 */
.L_x_9102:
        /* <DEDUP_REMOVED lines=18> */
.L_x_9105:
[----:B------:R-:W-:Y:S05]  /*3f80*/  BSYNC.RECONVERGENT B2 ;  /* 0x0000000000027941 */ /* 0x000fea0003800200 */
.L_x_9104:
        /* <DEDUP_REMOVED lines=18> */
.L_x_9107:
[----:B------:R-:W-:Y:S05]  /*40b0*/  BSYNC.RECONVERGENT B2 ;  /* 0x0000000000027941 */ /* 0x000fea0003800200 */
.L_x_9106:
        /* <DEDUP_REMOVED lines=18> */
.L_x_9109:
[----:B------:R-:W-:Y:S05]  /*41e0*/  BSYNC.RECONVERGENT B2 ;  /* 0x0000000000027941 */ /* 0x000fea0003800200 */
.L_x_9108:
        /* <DEDUP_REMOVED lines=18> */
.L_x_9111:
[----:B------:R-:W-:Y:S05]  /*4310*/  BSYNC.RECONVERGENT B2 ;  /* 0x0000000000027941 */ /* 0x000fea0003800200 */
.L_x_9110:
        /* <DEDUP_REMOVED lines=18> */
.L_x_9113:
[----:B------:R-:W-:Y:S05]  /*4440*/  BSYNC.RECONVERGENT B2 ;  /* 0x0000000000027941 */ /* 0x000fea0003800200 */
.L_x_9112:
        /* <DEDUP_REMOVED lines=18> */
.L_x_9115:
[----:B------:R-:W-:Y:S05]  /*4570*/  BSYNC.RECONVERGENT B2 ;  /* 0x0000000000027941 */ /* 0x000fea0003800200 */
.L_x_9114:
[----:B------:R-:W-:Y:S05]  /*4580*/  @!P2 BRA `(.L_x_9086) ;  /* 0x0000000800e8a947 */ /* 0x000fea0003800000 */
[----:B-----5:R-:W-:Y:S01]  /*4590*/  ISETP.GE.U32.AND P0, PT, R188, RZ, PT ;  /* 0x000000ffbc00720c */ /* 0x020fe20003f06070 */
[----:B------:R-:W-:Y:S01]  /*45a0*/  @P1 FFMA.FTZ R169, R24, R165, R164 ;  /* 0x000000a518a91223 */ /* 0x000fe200000100a4 */
[----:B------:R-:W-:Y:S02]  /*45b0*/  MOV R168, R39 ;  /* 0x0000002700a87202 */ /* 0x000fe40000000f00 */
[----:B------:R-:W-:Y:S01]  /*45c0*/  ISETP.GE.U32.AND.EX P0, PT, R189, 0x1000000, PT, P0 ;  /* 0x01000000bd00780c */ /* 0x000fe20003f06100 */
[----:B------:R-:W-:-:S04]  /*45d0*/  @P1 FADD.FTZ R169, R22, -R169 ;  /* 0x800000a916a91221 */ /* 0x000fc80000010000 */
[----:B------:R-:W-:-:S04]  /*45e0*/  @P1 FFMA.FTZ R168, R8, R169, R39 ;  /* 0x000000a908a81223 */ /* 0x000fc80000010027 */
[----:B------:R-:W-:-:S04]  /*45f0*/  FMUL.FTZ R168, R168, UR13 ;  /* 0x0000000da8a87c20 */ /* 0x000fc80008410000 */
[----:B------:R-:W-:Y:S02]  /*4600*/  @P0 HADD2.F32 R209, -RZ, R135.H1_H1 ;  /* 0x30000087ffd10230 */ /* 0x000fe40000004100 */
[----:B------:R-:W-:Y:S01]  /*4610*/  FMUL.FTZ R170, R168, UR12 ;  /* 0x0000000ca8aa7c20 */ /* 0x000fe20008410000 */
[----:B------:R-:W-:Y:S01]  /*4620*/  CS2R R168, SRZ ;  /* 0x0000000000a87805 */ /* 0x000fe2000001ff00 */
[----:B------:R-:W-:Y:S02]  /*4630*/  @P0 HADD2.F32 R175, -RZ, R151.H1_H1 ;  /* 0x30000097ffaf0230 */ /* 0x000fe40000004100 */
[----:B------:R-:W-:-:S03]  /*4640*/  @P0 FMUL.FTZ R169, R209, R170 ;  /* 0x000000aad1a90220 */ /* 0x000fc60000410000 */
[----:B------:R-:W-:Y:S02]  /*4650*/  @P0 FMUL.FTZ R168, R175, R170 ;  /* 0x000000aaafa80220 */ /* 0x000fe40000410000 */
[----:B------:R-:W-:Y:S02]  /*4660*/  F2FP.F16.F32.PACK_AB R169, RZ, R169 ;  /* 0x000000a9ffa9723e */ /* 0x000fe400000000ff */
[----:B------:R-:W-:Y:S02]  /*4670*/  FADD.FTZ R63, R63, R168 ;  /* 0x000000a83f3f7221 */ /* 0x000fe40000010000 */
[----:B------:R-:W-:Y:S01]  /*4680*/  PRMT R155, R155, 0x5410, R169 ;  /* 0x000054109b9b7816 */ /* 0x000fe200000000a9 */
[----:B------:R-:W-:Y:S06]  /*4690*/  BRA `(.L_x_9086) ;  /* 0x0000000800a47947 */ /* 0x000fec0003800000 */
.L_x_9101:
[--C-:B------:R-:W-:Y:S01]  /*46a0*/  @P1 FFMA.FTZ R156, R12, R165, R164.reuse ;  /* 0x000000a50c9c1223 */ /* 0x100fe200000100a4 */
[----:B-----5:R-:W-:Y:S01]  /*46b0*/  MOV R169, R41 ;  /* 0x0000002900a97202 */ /* 0x020fe20000000f00 */
[-CC-:B------:R-:W-:Y:S01]  /*46c0*/  @P1 FFMA.FTZ R157, R11, R165.reuse, R164.reuse ;  /* 0x000000a50b9d1223 */ /* 0x180fe200000100a4 */
[-C--:B------:R-:W-:Y:S01]  /*46d0*/  @P1 FFMA.FTZ R159, R15, R165.reuse, R164 ;  /* 0x000000a50f9f1223 */ /* 0x080fe200000100a4 */
[----:B------:R-:W-:Y:S01]  /*46e0*/  @P1 FADD.FTZ R156, R9, -R156 ;  /* 0x8000009c099c1221 */ /* 0x000fe20000010000 */
[----:B------:R-:W-:Y:S01]  /*46f0*/  MOV R170, R42 ;  /* 0x0000002a00aa7202 */ /* 0x000fe20000000f00 */
[----:B------:R-:W-:Y:S01]  /*4700*/  @P1 FADD.FTZ R157, R14, -R157 ;  /* 0x8000009d0e9d1221 */ /* 0x000fe20000010000 */
[----:B------:R-:W-:Y:S01]  /*4710*/  @P1 FADD.FTZ R159, R18, -R159 ;  /* 0x8000009f129f1221 */ /* 0x000fe20000010000 */
[----:B------:R-:W-:Y:S01]  /*4720*/  @P1 FFMA.FTZ R169, R8, R156, R41 ;  /* 0x0000009c08a91223 */ /* 0x000fe20000010029 */
[--C-:B------:R-:W-:Y:S01]  /*4730*/  @P1 FFMA.FTZ R156, R16, R165, R164.reuse ;  /* 0x000000a5109c1223 */ /* 0x100fe200000100a4 */
[----:B------:R-:W-:Y:S01]  /*4740*/  MOV R172, R43 ;  /* 0x0000002b00ac7202 */ /* 0x000fe20000000f00 */
[----:B------:R-:W-:Y:S01]  /*4750*/  @P1 FFMA.FTZ R158, R21, R165, R164 ;  /* 0x000000a5159e1223 */ /* 0x000fe200000100a4 */
[----:B------:R-:W-:Y:S01]  /*4760*/  MOV R160, R36 ;  /* 0x0000002400a07202 */ /* 0x000fe20000000f00 */
[----:B------:R-:W-:Y:S01]  /*4770*/  @P1 FADD.FTZ R156, R13, -R156 ;  /* 0x8000009c0d9c1221 */ /* 0x000fe20000010000 */
[C---:B------:R-:W-:Y:S01]  /*4780*/  @P1 FFMA.FTZ R170, R8.reuse, R157, R42 ;  /* 0x0000009d08aa1223 */ /* 0x040fe2000001002a */
[C---:B------:R-:W-:Y:S01]  /*4790*/  @P1 FFMA.FTZ R160, R8.reuse, R159, R36 ;  /* 0x0000009f08a01223 */ /* 0x040fe20000010024 */
[-CC-:B------:R-:W-:Y:S01]  /*47a0*/  @P1 FFMA.FTZ R157, R3, R165.reuse, R164.reuse ;  /* 0x000000a5039d1223 */ /* 0x180fe200000100a4 */
[----:B------:R-:W-:Y:S01]  /*47b0*/  @P1 FFMA.FTZ R172, R8, R156, R43 ;  /* 0x0000009c08ac1223 */ /* 0x000fe2000001002b */
[-CC-:B------:R-:W-:Y:S01]  /*47c0*/  @P1 FFMA.FTZ R156, R20, R165.reuse, R164.reuse ;  /* 0x000000a5149c1223 */ /* 0x180fe200000100a4 */
[----:B------:R-:W-:Y:S01]  /*47d0*/  @P1 FFMA.FTZ R159, R24, R165, R164 ;  /* 0x000000a5189f1223 */ /* 0x000fe200000100a4 */
        /* <DEDUP_REMOVED lines=26> */
.L_x_9117:
[----:B------:R-:W-:Y:S05]  /*4980*/  BSYNC.RECONVERGENT B2 ;  /* 0x0000000000027941 */ /* 0x000fea0003800200 */
.L_x_9116:
[----:B------:R-:W-:Y:S04]  /*4990*/  BSSY.RECONVERGENT B2, `(.L_x_9118) ;  /* 0x000000e000027945 */ /* 0x000fe80003800200 */
[----:B------:R-:W-:Y:S05]  /*49a0*/  @!P2 BRA `(.L_x_9119) ;  /* 0x000000000030a947 */ /* 0x000fea0003800000 */
[----:B------:R-:W-:Y:S01]  /*49b0*/  LOP3.LUT P0, RZ, R188, 0xff00, RZ, 0xc0, !PT ;  /* 0x0000ff00bcff7812 */ /* 0x000fe2000780c0ff */
        /* <DEDUP_REMOVED lines=11> */
.L_x_9119:
[----:B------:R-:W-:Y:S05]  /*4a70*/  BSYNC.RECONVERGENT B2 ;  /* 0x0000000000027941 */ /* 0x000fea0003800200 */
.L_x_9118:
[----:B------:R-:W-:Y:S04]  /*4a80*/  BSSY.RECONVERGENT B2, `(.L_x_9120) ;  /* 0x000000e000027945 */ /* 0x000fe80003800200 */
[----:B------:R-:W-:Y:S05]  /*4a90*/  @!P2 BRA `(.L_x_9121) ;  /* 0x000000000030a947 */ /* 0x000fea0003800000 */
        /* <DEDUP_REMOVED lines=12> */
.L_x_9121:
[----:B------:R-:W-:Y:S05]  /*4b60*/  BSYNC.RECONVERGENT B2 ;  /* 0x0000000000027941 */ /* 0x000fea0003800200 */
.L_x_9120:
[----:B------:R-:W-:Y:S04]  /*4b70*/  BSSY.RECONVERGENT B2, `(.L_x_9122) ;  /* 0x0000011000027945 */ /* 0x000fe80003800200 */
[----:B------:R-:W-:Y:S05]  /*4b80*/  @!P2 BRA `(.L_x_9123) ;  /* 0x00000000003ca947 */ /* 0x000fea0003800000 */
[----:B------:R-:W-:-:S13]  /*4b90*/  LOP3.LUT P0, RZ, R188, 0xff000000, RZ, 0xc0, !PT ;  /* 0xff000000bcff7812 */ /* 0x000fda000780c0ff */
        /* <DEDUP_REMOVED lines=14> */
.L_x_9123:
[----:B------:R-:W-:Y:S05]  /*4c80*/  BSYNC.RECONVERGENT B2 ;  /* 0x0000000000027941 */ /* 0x000fea0003800200 */
.L_x_9122:
[----:B------:R-:W-:Y:S04]  /*4c90*/  BSSY.RECONVERGENT B2, `(.L_x_9124) ;  /* 0x0000012000027945 */ /* 0x000fe80003800200 */
[----:B------:R-:W-:Y:S05]  /*4ca0*/  @!P2 BRA `(.L_x_9125) ;  /* 0x000000000040a947 */ /* 0x000fea0003800000 */
[----:B------:R-:W-:Y:S01]  /*4cb0*/  LOP3.LUT P0, RZ, R189, 0xff, RZ, 0xc0, !PT ;  /* 0x000000ffbdff7812 */ /* 0x000fe2000780c0ff */
        /* <DEDUP_REMOVED lines=15> */
.L_x_9125:
[----:B------:R-:W-:Y:S05]  /*4db0*/  BSYNC.RECONVERGENT B2 ;  /* 0x0000000000027941 */ /* 0x000fea0003800200 */
.L_x_9124:
        /* <DEDUP_REMOVED lines=17> */
.L_x_9127:
[----:B------:R-:W-:Y:S05]  /*4ed0*/  BSYNC.RECONVERGENT B2 ;  /* 0x0000000000027941 */ /* 0x000fea0003800200 */
.L_x_9126:
        /* <DEDUP_REMOVED lines=18> */
.L_x_9129:
[----:B------:R-:W-:Y:S05]  /*5000*/  BSYNC.RECONVERGENT B2 ;  /* 0x0000000000027941 */ /* 0x000fea0003800200 */
.L_x_9128:
        /* <DEDUP_REMOVED lines=18> */
.L_x_9086:
[----:B------:R-:W-:Y:S05]  /*5130*/  BSYNC.RECONVERGENT B0 ;  /* 0x0000000000007941 */ /* 0x000fea0003800200 */
.L_x_9041:
        /* <DEDUP_REMOVED lines=11> */
.L_x_9038:
[----:B------:R-:W-:Y:S05]  /*51f0*/  BSYNC.RECONVERGENT B1 ;  /* 0x0000000000017941 */ /* 0x000fea0003800200 */
.L_x_9037:
[----:B------:R-:W-:Y:S04]  /*5200*/  BSSY.RECONVERGENT B1, `(.L_x_9130) ;  /* 0x0000304000017945 */ /* 0x000fe80003800200 */
[----:B------:R-:W-:Y:S05]  /*5210*/  @!P3 BRA `(.L_x_9131) ;  /* 0x000000300008b947 */ /* 0x000fea0003800000 */
[----:B------:R-:W-:Y:S04]  /*5220*/  BSSY.RECONVERGENT B0, `(.L_x_9132) ;  /* 0x0000005000007945 */ /* 0x000fe80003800200 */
[----:B------:R-:W-:Y:S05]  /*5230*/  @!P2 BRA `(.L_x_9133) ;  /* 0x00000000000ca947 */ /* 0x000fea0003800000 */
[----:B-----5:R-:W2:Y:S02]  /*5240*/  LDC.64 R148, c[0x0][0x390] ;  /* 0x0000e400ff947b82 */ /* 0x020ea40000000a00 */
[----:B--2---:R-:W-:-:S06]  /*5250*/  IMAD.WIDE.U32 R148, R166, 0x10, R148 ;  /* 0x00000010a6947825 */ /* 0x004fcc00078e0094 */
[----:B------:R-:W5:Y:S02]  /*5260*/  LDG.E.128 R148, desc[UR6][R148.64] ;  /* 0x0000000694947981 */ /* 0x000f64000c1e1d00 */
.L_x_9133:
[----:B------:R-:W-:Y:S05]  /*5270*/  BSYNC.RECONVERGENT B0 ;  /* 0x0000000000007941 */ /* 0x000fea0003800200 */
.L_x_9132:
        /* <DEDUP_REMOVED lines=18> */
[----:B0-----:R-:W-:Y:S01]  /*53a0*/  MOV R170, R35 ;  /* 0x0000002300aa7202 */ /* 0x001fe20000000f00 */
        /* <DEDUP_REMOVED lines=35> */
.L_x_9138:
[----:B------:R-:W-:Y:S05]  /*55e0*/  BSYNC.RECONVERGENT B2 ;  /* 0x0000000000027941 */ /* 0x000fea0003800200 */
.L_x_9137:
        /* <DEDUP_REMOVED lines=14> */
.L_x_9140:
[----:B------:R-:W-:Y:S05]  /*56d0*/  BSYNC.RECONVERGENT B2 ;  /* 0x0000000000027941 */ /* 0x000fea0003800200 */
.L_x_9139:
        /* <DEDUP_REMOVED lines=14> */
.L_x_9142:
[----:B------:R-:W-:Y:S05]  /*57c0*/  BSYNC.RECONVERGENT B2 ;  /* 0x0000000000027941 */ /* 0x000fea0003800200 */
.L_x_9141:
        /* <DEDUP_REMOVED lines=17> */
.L_x_9144:
[----:B------:R-:W-:Y:S05]  /*58e0*/  BSYNC.RECONVERGENT B2 ;  /* 0x0000000000027941 */ /* 0x000fea0003800200 */
.L_x_9143:
        /* <DEDUP_REMOVED lines=18> */
.L_x_9146:
[----:B------:R-:W-:Y:S05]  /*5a10*/  BSYNC.RECONVERGENT B2 ;  /* 0x0000000000027941 */ /* 0x000fea0003800200 */
.L_x_9145:
        /* <DEDUP_REMOVED lines=17> */
.L_x_9148:
[----:B------:R-:W-:Y:S05]  /*5b30*/  BSYNC.RECONVERGENT B2 ;  /* 0x0000000000027941 */ /* 0x000fea0003800200 */
.L_x_9147:
        /* <DEDUP_REMOVED lines=18> */
.L_x_9150:
[----:B------:R-:W-:Y:S05]  /*5c60*/  BSYNC.RECONVERGENT B2 ;  /* 0x0000000000027941 */ /* 0x000fea0003800200 */
.L_x_9149:
        /* <DEDUP_REMOVED lines=19> */
.L_x_9136:
        /* <DEDUP_REMOVED lines=18> */
.L_x_9153:
[----:B------:R-:W-:Y:S05]  /*5ec0*/  BSYNC.RECONVERGENT B2 ;  /* 0x0000000000027941 */ /* 0x000fea0003800200 */
.L_x_9152:
[----:B------:R-:W-:Y:S04]  /*5ed0*/  BSSY.RECONVERGENT B2, `(.L_x_9154) ;  /* 0x0000012000027945 */ /* 0x000fe80003800200 */
[----:B------:R-:W-:Y:S05]  /*5ee0*/  @!P2 BRA `(.L_x_9155) ;  /* 0x000000000040a947 */ /* 0x000fea0003800000 */
[----:B01----:R-:W-:Y:S01]  /*5ef0*/  @P1 FFMA.FTZ R170, R176, R165, R164 ;  /* 0x000000a5b0aa1223 */ /* 0x003fe200000100a4 */
        /* <DEDUP_REMOVED lines=15> */
.L_x_9155:
[----:B------:R-:W-:Y:S05]  /*5ff0*/  BSYNC.RECONVERGENT B2 ;  /* 0x0000000000027941 */ /* 0x000fea0003800200 */
.L_x_9154:
        /* <DEDUP_REMOVED lines=18> */
.L_x_9157:
[----:B------:R-:W-:Y:S05]  /*6120*/  BSYNC.RECONVERGENT B2 ;  /* 0x0000000000027941 */ /* 0x000fea0003800200 */
.L_x_9156:
        /* <DEDUP_REMOVED lines=18> */
.L_x_9159:
[----:B------:R-:W-:Y:S05]  /*6250*/  BSYNC.RECONVERGENT B2 ;  /* 0x0000000000027941 */ /* 0x000fea0003800200 */
.L_x_9158:
        /* <DEDUP_REMOVED lines=18> */
.L_x_9161:
[----:B------:R-:W-:Y:S05]  /*6380*/  BSYNC.RECONVERGENT B2 ;  /* 0x0000000000027941 */ /* 0x000fea0003800200 */
.L_x_9160:
        /* <DEDUP_REMOVED lines=18> */
.L_x_9163:
[----:B------:R-:W-:Y:S05]  /*64b0*/  BSYNC.RECONVERGENT B2 ;  /* 0x0000000000027941 */ /* 0x000fea0003800200 */
.L_x_9162:
        /* <DEDUP_REMOVED lines=18> */
.L_x_9165:
[----:B------:R-:W-:Y:S05]  /*65e0*/  BSYNC.RECONVERGENT B2 ;  /* 0x0000000000027941 */ /* 0x000fea0003800200 */
.L_x_9164:
[----:B------:R-:W-:Y:S05]  /*65f0*/  @!P2 BRA `(.L_x_9151) ;  /* 0x0000001800e8a947 */ /* 0x000fea0003800000 */
[----:B-----5:R-:W-:Y:S01]  /*6600*/  ISETP.GE.U32.AND P0, PT, R190, RZ, PT ;  /* 0x000000ffbe00720c */ /* 0x020fe20003f06070 */
[----:B-1----:R-:W-:Y:S01]  /*6610*/  @P1 FFMA.FTZ R169, R194, R165, R164 ;  /* 0x000000a5c2a91223 */ /* 0x002fe200000100a4 */
[----:B------:R-:W-:Y:S02]  /*6620*/  MOV R168, R31 ;  /* 0x0000001f00a87202 */ /* 0x000fe40000000f00 */
[----:B------:R-:W-:Y:S01]  /*6630*/  ISETP.GE.U32.AND.EX P0, PT, R191, 0x1000000, PT, P0 ;  /* 0x01000000bf00780c */ /* 0x000fe20003f06100 */
[----:B------:R-:W-:-:S04]  /*6640*/  @P1 FADD.FTZ R169, R186, -R169 ;  /* 0x800000a9baa91221 */ /* 0x000fc80000010000 */
[----:B------:R-:W-:-:S04]  /*6650*/  @P1 FFMA.FTZ R168, R8, R169, R31 ;  /* 0x000000a908a81223 */ /* 0x000fc8000001001f */
[----:B------:R-:W-:-:S04]  /*6660*/  FMUL.FTZ R168, R168, UR13 ;  /* 0x0000000da8a87c20 */ /* 0x000fc80008410000 */
[----:B------:R-:W-:Y:S02]  /*6670*/  @P0 HADD2.F32 R173, -RZ, R127.H1_H1 ;  /* 0x3000007fffad0230 */ /* 0x000fe40000004100 */
[----:B0-----:R-:W-:Y:S01]  /*6680*/  FMUL.FTZ R170, R168, UR12 ;  /* 0x0000000ca8aa7c20 */ /* 0x001fe20008410000 */
        /* <DEDUP_REMOVED lines=8> */
.L_x_9135:
        /* <DEDUP_REMOVED lines=51> */
.L_x_9168:
[----:B------:R-:W-:Y:S05]  /*6a40*/  BSYNC.RECONVERGENT B2 ;  /* 0x0000000000027941 */ /* 0x000fea0003800200 */
.L_x_9167:
        /* <DEDUP_REMOVED lines=14> */
.L_x_9170:
[----:B------:R-:W-:Y:S05]  /*6b30*/  BSYNC.RECONVERGENT B2 ;  /* 0x0000000000027941 */ /* 0x000fea0003800200 */
.L_x_9169:
        /* <DEDUP_REMOVED lines=14> */
.L_x_9172:
[----:B------:R-:W-:Y:S05]  /*6c20*/  BSYNC.RECONVERGENT B2 ;  /* 0x0000000000027941 */ /* 0x000fea0003800200 */
.L_x_9171:
        /* <DEDUP_REMOVED lines=17> */
.L_x_9174:
[----:B------:R-:W-:Y:S05]  /*6d40*/  BSYNC.RECONVERGENT B2 ;  /* 0x0000000000027941 */ /* 0x000fea0003800200 */
.L_x_9173:
        /* <DEDUP_REMOVED lines=18> */
.L_x_9176:
[----:B------:R-:W-:Y:S05]  /*6e70*/  BSYNC.RECONVERGENT B2 ;  /* 0x0000000000027941 */ /* 0x000fea0003800200 */
.L_x_9175:
        /* <DEDUP_REMOVED lines=17> */
.L_x_9178:
[----:B------:R-:W-:Y:S05]  /*6f90*/  BSYNC.RECONVERGENT B2 ;  /* 0x0000000000027941 */ /* 0x000fea0003800200 */
.L_x_9177:
        /* <DEDUP_REMOVED lines=18> */
.L_x_9180:
[----:B------:R-:W-:Y:S05]  /*70c0*/  BSYNC.RECONVERGENT B2 ;  /* 0x0000000000027941 */ /* 0x000fea0003800200 */
.L_x_9179:
[----:B------:R-:W-:Y:S02]  /*70d0*/  MOV R157, R163 ;  /* 0x000000a3009d7202 */ /* 0x000fe40000000f00 */
        /* <DEDUP_REMOVED lines=18> */
.L_x_9166:
        /* <DEDUP_REMOVED lines=10> */
[----:B------:R-:W-:-:S04]  /*72a0*/  HADD2.F32 R169, -RZ, R148.H0_H0 ;  /* 0x20000094ffa97230 */ /* 0x000fc80000004100 */
[----:B------:R-:W-:-:S05]  /*72b0*/  FSEL R168, R168, RZ, P5 ;  /* 0x000000ffa8a87208 */ /* 0x000fca0002800000 */
[----:B------:R-:W-:-:S04]  /*72c0*/  FMUL.FTZ R168, R168, UR13 ;  /* 0x0000000da8a87c20 */ /* 0x000fc80008410000 */
[----:B------:R-:W-:-:S04]  /*72d0*/  FMUL.FTZ R168, R168, UR12 ;  /* 0x0000000ca8a87c20 */ /* 0x000fc80008410000 */
[----:B------:R-:W-:-:S07]  /*72e0*/  FMUL.FTZ R169, R169, R168 ;  /* 0x000000a8a9a97220 */ /* 0x000fce0000410000 */
.L_x_9184:
[----:B------:R-:W-:Y:S05]  /*72f0*/  BSYNC.RECONVERGENT B3 ;  /* 0x0000000000037941 */ /* 0x000fea0003800200 */
.L_x_9183:
        /* <DEDUP_REMOVED lines=13> */
.L_x_9186:
[----:B------:R-:W-:Y:S05]  /*73d0*/  BSYNC.RECONVERGENT B3 ;  /* 0x0000000000037941 */ /* 0x000fea0003800200 */
.L_x_9185:
[----:B------:R-:W-:-:S04]  /*73e0*/  F2FP.F16.F32.PACK_AB R168, RZ, R168 ;  /* 0x000000a8ffa8723e */ /* 0x000fc800000000ff */
[----:B------:R-:W-:-:S07]  /*73f0*/  PRMT R152, R168, 0x7610, R152 ;  /* 0x00007610a8987816 */ /* 0x000fce0000000098 */
.L_x_9182:
[----:B------:R-:W-:Y:S05]  /*7400*/  BSYNC.RECONVERGENT B2 ;  /* 0x0000000000027941 */ /* 0x000fea0003800200 */
.L_x_9181:
        /* <DEDUP_REMOVED lines=10> */
[----:B------:R-:W-:-:S04]  /*74b0*/  HADD2.F32 R169, -RZ, R148.H1_H1 ;  /* 0x30000094ffa97230 */ /* 0x000fc80000004100 */
[----:B------:R-:W-:-:S05]  /*74c0*/  FSEL R168, R168, RZ, P5 ;  /* 0x000000ffa8a87208 */ /* 0x000fca0002800000 */
[----:B------:R-:W-:-:S04]  /*74d0*/  FMUL.FTZ R168, R168, UR13 ;  /* 0x0000000da8a87c20 */ /* 0x000fc80008410000 */
[----:B------:R-:W-:-:S04]  /*74e0*/  FMUL.FTZ R168, R168, UR12 ;  /* 0x0000000ca8a87c20 */ /* 0x000fc80008410000 */
[----:B------:R-:W-:-:S07]  /*74f0*/  FMUL.FTZ R168, R169, R168 ;  /* 0x000000a8a9a87220 */ /* 0x000fce0000410000 */
.L_x_9190:
[----:B------:R-:W-:Y:S05]  /*7500*/  BSYNC.RECONVERGENT B3 ;  /* 0x0000000000037941 */ /* 0x000fea0003800200 */
.L_x_9189:
        /* <DEDUP_REMOVED lines=13> */
.L_x_9192:
[----:B------:R-:W-:Y:S05]  /*75e0*/  BSYNC.RECONVERGENT B3 ;  /* 0x0000000000037941 */ /* 0x000fea0003800200 */
.L_x_9191:
[----:B------:R-:W-:-:S04]  /*75f0*/  F2FP.F16.F32.PACK_AB R168, RZ, R168 ;  /* 0x000000a8ffa8723e */ /* 0x000fc800000000ff */
[----:B------:R-:W-:-:S07]  /*7600*/  PRMT R152, R152, 0x5410, R168 ;  /* 0x0000541098987816 */ /* 0x000fce00000000a8 */
.L_x_9188:
[----:B------:R-:W-:Y:S05]  /*7610*/  BSYNC.RECONVERGENT B2 ;  /* 0x0000000000027941 */ /* 0x000fea0003800200 */
.L_x_9187:
        /* <DEDUP_REMOVED lines=15> */
.L_x_9196:
[----:B------:R-:W-:Y:S05]  /*7710*/  BSYNC.RECONVERGENT B3 ;  /* 0x0000000000037941 */ /* 0x000fea0003800200 */
.L_x_9195:
        /* <DEDUP_REMOVED lines=13> */
.L_x_9198:
[----:B------:R-:W-:Y:S05]  /*77f0*/  BSYNC.RECONVERGENT B3 ;  /* 0x0000000000037941 */ /* 0x000fea0003800200 */
.L_x_9197:
[----:B------:R-:W-:-:S04]  /*7800*/  F2FP.F16.F32.PACK_AB R168, RZ, R168 ;  /* 0x000000a8ffa8723e */ /* 0x000fc800000000ff */
[----:B------:R-:W-:-:S07]  /*7810*/  PRMT R153, R168, 0x7610, R153 ;  /* 0x00007610a8997816 */ /* 0x000fce0000000099 */
.L_x_9194:
[----:B------:R-:W-:Y:S05]  /*7820*/  BSYNC.RECONVERGENT B2 ;  /* 0x0000000000027941 */ /* 0x000fea0003800200 */
.L_x_9193:
        /* <DEDUP_REMOVED lines=15> */
.L_x_9202:
[----:B------:R-:W-:Y:S05]  /*7920*/  BSYNC.RECONVERGENT B3 ;  /* 0x0000000000037941 */ /* 0x000fea0003800200 */
.L_x_9201:
        /* <DEDUP_REMOVED lines=13> */
.L_x_9204:
[----:B------:R-:W-:Y:S05]  /*7a00*/  BSYNC.RECONVERGENT B3 ;  /* 0x0000000000037941 */ /* 0x000fea0003800200 */
.L_x_9203:
[----:B------:R-:W-:-:S04]  /*7a10*/  F2FP.F16.F32.PACK_AB R168, RZ, R168 ;  /* 0x000000a8ffa8723e */ /* 0x000fc800000000ff */
[----:B------:R-:W-:-:S07]  /*7a20*/  PRMT R153, R153, 0x5410, R168 ;  /* 0x0000541099997816 */ /* 0x000fce00000000a8 */
.L_x_9200:
[----:B------:R-:W-:Y:S05]  /*7a30*/  BSYNC.RECONVERGENT B2 ;  /* 0x0000000000027941 */ /* 0x000fea0003800200 */
.L_x_9199:
        /* <DEDUP_REMOVED lines=15> */
.L_x_9208:
[----:B------:R-:W-:Y:S05]  /*7b30*/  BSYNC.RECONVERGENT B3 ;  /* 0x0000000000037941 */ /* 0x000fea0003800200 */
.L_x_9207:
        /* <DEDUP_REMOVED lines=13> */
.L_x_9210:
[----:B------:R-:W-:Y:S05]  /*7c10*/  BSYNC.RECONVERGENT B3 ;  /* 0x0000000000037941 */ /* 0x000fea0003800200 */
.L_x_9209:
[----:B------:R-:W-:-:S04]  /*7c20*/  F2FP.F16.F32.PACK_AB R168, RZ, R168 ;  /* 0x000000a8ffa8723e */ /* 0x000fc800000000ff */
[----:B------:R-:W-:-:S07]  /*7c30*/  PRMT R154, R168, 0x7610, R154 ;  /* 0x00007610a89a7816 */ /* 0x000fce000000009a */
.L_x_9206:
[----:B------:R-:W-:Y:S05]  /*7c40*/  BSYNC.RECONVERGENT B2 ;  /* 0x0000000000027941 */ /* 0x000fea0003800200 */
.L_x_9205:
        /* <DEDUP_REMOVED lines=15> */
.L_x_9214:
[----:B------:R-:W-:Y:S05]  /*7d40*/  BSYNC.RECONVERGENT B3 ;  /* 0x0000000000037941 */ /* 0x000fea0003800200 */
.L_x_9213:
        /* <DEDUP_REMOVED lines=13> */
.L_x_9216:
[----:B------:R-:W-:Y:S05]  /*7e20*/  BSYNC.RECONVERGENT B3 ;  /* 0x0000000000037941 */ /* 0x000fea0003800200 */
.L_x_9215:
[----:B------:R-:W-:-:S04]  /*7e30*/  F2FP.F16.F32.PACK_AB R168, RZ, R168 ;  /* 0x000000a8ffa8723e */ /* 0x000fc800000000ff */
[----:B------:R-:W-:-:S07]  /*7e40*/  PRMT R154, R154, 0x5410, R168 ;  /* 0x000054109a9a7816 */ /* 0x000fce00000000a8 */
.L_x_9212:
[----:B------:R-:W-:Y:S05]  /*7e50*/  BSYNC.RECONVERGENT B2 ;  /* 0x0000000000027941 */ /* 0x000fea0003800200 */
.L_x_9211:
        /* <DEDUP_REMOVED lines=15> */
.L_x_9220:
[----:B------:R-:W-:Y:S05]  /*7f50*/  BSYNC.RECONVERGENT B3 ;  /* 0x0000000000037941 */ /* 0x000fea0003800200 */
.L_x_9219:
        /* <DEDUP_REMOVED lines=13> */
.L_x_9222:
[----:B------:R-:W-:Y:S05]  /*8030*/  BSYNC.RECONVERGENT B3 ;  /* 0x0000000000037941 */ /* 0x000fea0003800200 */
.L_x_9221:
[----:B------:R-:W-:-:S04]  /*8040*/  F2FP.F16.F32.PACK_AB R168, RZ, R168 ;  /* 0x000000a8ffa8723e */ /* 0x000fc800000000ff */
[----:B------:R-:W-:-:S07]  /*8050*/  PRMT R155, R168, 0x7610, R155 ;  /* 0x00007610a89b7816 */ /* 0x000fce000000009b */
.L_x_9218:
[----:B------:R-:W-:Y:S05]  /*8060*/  BSYNC.RECONVERGENT B2 ;  /* 0x0000000000027941 */ /* 0x000fea0003800200 */
.L_x_9217:
[----:B------:R-:W-:Y:S05]  /*8070*/  @!P2 BRA `(.L_x_9151) ;  /* 0x000000000048a947 */ /* 0x000fea0003800000 */
[----:B-1----:R-:W-:Y:S01]  /*8080*/  FFMA.FTZ R169, R194, R165, R164 ;  /* 0x000000a5c2a97223 */ /* 0x002fe200000100a4 */
[----:B-----5:R-:W-:Y:S01]  /*8090*/  ISETP.GE.U32.AND P0, PT, R190, RZ, PT ;  /* 0x000000ffbe00720c */ /* 0x020fe20003f06070 */
[----:B0-----:R-:W-:Y:S01]  /*80a0*/  HFMA2 R170, -RZ, RZ, 0, 0 ;  /* 0x00000000ffaa7431 */ /* 0x001fe200000001ff */
[----:B------:R-:W-:Y:S01]  /*80b0*/  ISETP.GT.AND P5, PT, R6, RZ, PT ;  /* 0x000000ff0600720c */ /* 0x000fe20003fa4270 */
[----:B------:R-:W-:Y:S01]  /*80c0*/  FADD.FTZ R169, R186, -R169 ;  /* 0x800000a9baa97221 */ /* 0x000fe20000010000 */
[----:B------:R-:W-:-:S03]  /*80d0*/  ISETP.GE.U32.AND.EX P0, PT, R191, 0x1000000, PT, P0 ;  /* 0x01000000bf00780c */ /* 0x000fc60003f06100 */
[----:B------:R-:W-:Y:S01]  /*80e0*/  FMUL.FTZ R168, R8, R169 ;  /* 0x000000a908a87220 */ /* 0x000fe20000410000 */
[----:B------:R-:W-:-:S04]  /*80f0*/  MOV R169, RZ ;  /* 0x000000ff00a97202 */ /* 0x000fc80000000f00 */
        /* <DEDUP_REMOVED lines=10> */
.L_x_9151:
[----:B------:R-:W-:Y:S05]  /*81a0*/  BSYNC.RECONVERGENT B0 ;  /* 0x0000000000007941 */ /* 0x000fea0003800200 */
.L_x_9134:
        /* <DEDUP_REMOVED lines=9> */
.L_x_9131:
[----:B------:R-:W-:Y:S05]  /*8240*/  BSYNC.RECONVERGENT B1 ;  /* 0x0000000000017941 */ /* 0x000fea0003800200 */
.L_x_9130:
[----:B------:R-:W-:Y:S04]  /*8250*/  BSSY.RECONVERGENT B1, `(.L_x_9223) ;  /* 0x00002fc000017945 */ /* 0x000fe80003800200 */
[----:B------:R-:W-:Y:S05]  /*8260*/  @!P4 BRA `(.L_x_9224) ;  /* 0x0000002c00e8c947 */ /* 0x000fea0003800000 */
[----:B------:R-:W-:Y:S04]  /*8270*/  BSSY.RECONVERGENT B0, `(.L_x_9225) ;  /* 0x0000005000007945 */ /* 0x000fe80003800200 */
[----:B------:R-:W-:Y:S05]  /*8280*/  @!P2 BRA `(.L_x_9226) ;  /* 0x00000000000ca947 */ /* 0x000fea0003800000 */
[----:B-----5:R-:W3:Y:S02]  /*8290*/  LDC.64 R148, c[0x0][0x390] ;  /* 0x0000e400ff947b82 */ /* 0x020ee40000000a00 */
[----:B---3--:R-:W-:-:S06]  /*82a0*/  IMAD.WIDE.U32 R148, R166, 0x10, R148 ;  /* 0x00000010a6947825 */ /* 0x008fcc00078e0094 */
[----:B------:R-:W5:Y:S02]  /*82b0*/  LDG.E.128 R148, desc[UR6][R148.64] ;  /* 0x0000000694947981 */ /* 0x000f64000c1e1d00 */
.L_x_9226:
[----:B------:R-:W-:Y:S05]  /*82c0*/  BSYNC.RECONVERGENT B0 ;  /* 0x0000000000007941 */ /* 0x000fea0003800200 */
.L_x_9225:
        /* <DEDUP_REMOVED lines=11> */
[-C--:B------:R-:W-:Y:S01]  /*8380*/  @P1 FFMA.FTZ R159, R197, R165.reuse, R164 ;  /* 0x000000a5c59f1223 */ /* 0x080fe200000100a4 */
[----:B------:R-:W-:Y:S01]  /*8390*/  @P1 FADD.FTZ R156, R195, -R156 ;  /* 0x8000009cc39c1221 */ /* 0x000fe20000010000 */
[-CC-:B------:R-:W-:Y:S01]  /*83a0*/  @P1 FFMA.FTZ R158, R202, R165.reuse, R164.reuse ;  /* 0x000000a5ca9e1223 */ /* 0x180fe200000100a4 */
[-CC-:B------:R-:W-:Y:S01]  /*83b0*/  @P1 FFMA.FTZ R168, R206, R165.reuse, R164.reuse ;  /* 0x000000a5cea81223 */ /* 0x180fe200000100a4 */
[-CC-:B------:R-:W-:Y:S01]  /*83c0*/  @P1 FFMA.FTZ R169, R205, R165.reuse, R164.reuse ;  /* 0x000000a5cda91223 */ /* 0x180fe200000100a4 */
[----:B0-----:R-:W-:Y:S01]  /*83d0*/  @P1 FFMA.FTZ R170, R210, R165, R164 ;  /* 0x000000a5d2aa1223 */ /* 0x001fe200000100a4 */
        /* <DEDUP_REMOVED lines=36> */
.L_x_9231:
[----:B------:R-:W-:Y:S05]  /*8620*/  BSYNC.RECONVERGENT B2 ;  /* 0x0000000000027941 */ /* 0x000fea0003800200 */
.L_x_9230:
        /* <DEDUP_REMOVED lines=13> */
.L_x_9233:
[----:B------:R-:W-:Y:S05]  /*8700*/  BSYNC.RECONVERGENT B2 ;  /* 0x0000000000027941 */ /* 0x000fea0003800200 */
.L_x_9232:
        /* <DEDUP_REMOVED lines=13> */
.L_x_9235:
[----:B------:R-:W-:Y:S05]  /*87e0*/  BSYNC.RECONVERGENT B2 ;  /* 0x0000000000027941 */ /* 0x000fea0003800200 */
.L_x_9234:
[----:B------:R-:W-:Y:S04]  /*87f0*/  BSSY.RECONVERGENT B2, `(.L_x_9236) ;  /* 0x0000012000027945 */ /* 0x000fe80003800200 */
[----:B------:R-:W-:Y:S05]  /*8800*/  @!P2 BRA `(.L_x_9237) ;  /* 0x000000000040a947 */ /* 0x000fea0003800000 */
[----:B------:R-:W-:Y:S02]  /*8810*/  LOP3.LUT P0, RZ, R192, 0xff000000, RZ, 0xc0, !PT ;  /* 0xff000000c0ff7812 */ /* 0x000fe4000780c0ff */
[----:B------:R-:W-:-:S11]  /*8820*/  MOV R8, RZ ;  /* 0x000000ff00087202 */ /* 0x000fd60000000f00 */
[----:B------:R-:W0:Y:S08]  /*8830*/  @P0 LDC.64 R156, c[0x0][0x408] ;  /* 0x00010200ff9c0b82 */ /* 0x000e300000000a00 */
[----:B------:R-:W1:Y:S01]  /*8840*/  @P0 LDC.64 R158, c[0x0][0x408] ;  /* 0x00010200ff9e0b82 */ /* 0x000e620000000a00 */
[----:B0-----:R-:W-:Y:S01]  /*8850*/  @P0 FMUL.FTZ R169, R164, R157 ;  /* 0x0000009da4a90220 */ /* 0x001fe20000410000 */
[----:B------:R-:W-:-:S03]  /*8860*/  HFMA2 R157, -RZ, RZ, 0, 0 ;  /* 0x00000000ff9d7431 */ /* 0x000fc600000001ff */
[----:B------:R-:W-:Y:S01]  /*8870*/  @P0 FMUL.FTZ R171, R169, R156 ;  /* 0x0000009ca9ab0220 */ /* 0x000fe20000410000 */
[----:B------:R-:W-:Y:S02]  /*8880*/  @P0 HADD2.F32 R156, -RZ, R117.H1_H1 ;  /* 0x30000075ff9c0230 */ /* 0x000fe40000004100 */
        /* <DEDUP_REMOVED lines=8> */
.L_x_9237:
[----:B------:R-:W-:Y:S05]  /*8910*/  BSYNC.RECONVERGENT B2 ;  /* 0x0000000000027941 */ /* 0x000fea0003800200 */
.L_x_9236:
        /* <DEDUP_REMOVED lines=18> */
.L_x_9239:
[----:B------:R-:W-:Y:S05]  /*8a40*/  BSYNC.RECONVERGENT B2 ;  /* 0x0000000000027941 */ /* 0x000fea0003800200 */
.L_x_9238:
        /* <DEDUP_REMOVED lines=18> */
.L_x_9241:
[----:B------:R-:W-:Y:S05]  /*8b70*/  BSYNC.RECONVERGENT B2 ;  /* 0x0000000000027941 */ /* 0x000fea0003800200 */
.L_x_9240:
        /* <DEDUP_REMOVED lines=18> */
.L_x_9243:
[----:B------:R-:W-:Y:S05]  /*8ca0*/  BSYNC.RECONVERGENT B2 ;  /* 0x0000000000027941 */ /* 0x000fea0003800200 */
.L_x_9242:
[----:B------:R-:W-:Y:S02]  /*8cb0*/  MOV R158, R163 ;  /* 0x000000a3009e7202 */ /* 0x000fe40000000f00 */
[----:B------:R-:W-:Y:S02]  /*8cc0*/  MOV R159, R164 ;  /* 0x000000a4009f7202 */ /* 0x000fe40000000f00 */
        /* <DEDUP_REMOVED lines=18> */
.L_x_9229:
[----:B------:R-:W-:Y:S04]  /*8df0*/  BSSY.RECONVERGENT B2, `(.L_x_9245) ;  /* 0x0000011000027945 */ /* 0x000fe80003800200 */
[----:B------:R-:W-:Y:S05]  /*8e00*/  @!P2 BRA `(.L_x_9246) ;  /* 0x00000000003ca947 */ /* 0x000fea0003800000 */
[----:B-12---:R-:W-:Y:S01]  /*8e10*/  @P1 FFMA.FTZ R169, R187, R165, R164 ;  /* 0x000000a5bba91223 */ /* 0x006fe200000100a4 */
[----:B-----5:R-:W-:Y:S02]  /*8e20*/  LOP3.LUT P0, RZ, R192, 0xff, RZ, 0xc0, !PT ;  /* 0x000000ffc0ff7812 */ /* 0x020fe4000780c0ff */
[----:B------:R-:W-:Y:S01]  /*8e30*/  MOV R6, R140 ;  /* 0x0000008c00067202 */ /* 0x000fe20000000f00 */
[----:B------:R-:W-:-:S04]  /*8e40*/  @P1 FADD.FTZ R169, R196, -R169 ;  /* 0x800000a9c4a91221 */ /* 0x000fc80000010000 */
[----:B------:R-:W-:Y:S01]  /*8e50*/  @P1 FFMA.FTZ R6, R8, R169, R140 ;  /* 0x000000a908061223 */ /* 0x000fe2000001008c */
[----:B------:R-:W-:-:S03]  /*8e60*/  CS2R R168, SRZ ;  /* 0x0000000000a87805 */ /* 0x000fc6000001ff00 */
[----:B------:R-:W-:Y:S02]  /*8e70*/  FMUL.FTZ R6, R6, UR13 ;  /* 0x0000000d06067c20 */ /* 0x000fe40008410000 */
[----:B------:R-:W-:Y:S02]  /*8e80*/  @P0 HADD2.F32 R173, -RZ, R116.H0_H0 ;  /* 0x20000074ffad0230 */ /* 0x000fe40000004100 */
[----:B------:R-:W-:Y:S01]  /*8e90*/  FMUL.FTZ R6, R6, UR12 ;  /* 0x0000000c06067c20 */ /* 0x000fe20008410000 */
[----:B0-----:R-:W-:-:S03]  /*8ea0*/  @P0 HADD2.F32 R171, -RZ, R148.H0_H0 ;  /* 0x20000094ffab0230 */ /* 0x001fc60000004100 */
[-C--:B------:R-:W-:Y:S02]  /*8eb0*/  @P0 FMUL.FTZ R168, R173, R6.reuse ;  /* 0x00000006ada80220 */ /* 0x080fe40000410000 */
[----:B------:R-:W-:-:S03]  /*8ec0*/  @P0 FMUL.FTZ R169, R171, R6 ;  /* 0x00000006aba90220 */ /* 0x000fc60000410000 */
[----:B------:R-:W-:Y:S01]  /*8ed0*/  F2FP.F16.F32.PACK_AB R168, RZ, R168 ;  /* 0x000000a8ffa8723e */ /* 0x000fe200000000ff */
[----:B------:R-:W-:-:S03]  /*8ee0*/  FADD.FTZ R48, R48, R169 ;  /* 0x000000a930307221 */ /* 0x000fc60000010000 */
[----:B------:R-:W-:-:S07]  /*8ef0*/  PRMT R152, R168, 0x7610, R152 ;  /* 0x00007610a8987816 */ /* 0x000fce0000000098 */
.L_x_9246:
[----:B------:R-:W-:Y:S05]  /*8f00*/  BSYNC.RECONVERGENT B2 ;  /* 0x0000000000027941 */ /* 0x000fea0003800200 */
.L_x_9245:
        /* <DEDUP_REMOVED lines=9> */
[----:B------:R-:W-:Y:S02]  /*8fa0*/  @P0 HADD2.F32 R173, -RZ, R116.H1_H1 ;  /* 0x30000074ffad0230 */ /* 0x000fe40000004100 */
[----:B------:R-:W-:Y:S01]  /*8fb0*/  FMUL.FTZ R6, R6, UR12 ;  /* 0x0000000c06067c20 */ /* 0x000fe20008410000 */
[----:B0-----:R-:W-:-:S03]  /*8fc0*/  @P0 HADD2.F32 R171, -RZ, R148.H1_H1 ;  /* 0x30000094ffab0230 */ /* 0x001fc60000004100 */
[-C--:B------:R-:W-:Y:S02]  /*8fd0*/  @P0 FMUL.FTZ R169, R173, R6.reuse ;  /* 0x00000006ada90220 */ /* 0x080fe40000410000 */
[----:B------:R-:W-:-:S03]  /*8fe0*/  @P0 FMUL.FTZ R168, R171, R6 ;  /* 0x00000006aba80220 */ /* 0x000fc60000410000 */
[----:B------:R-:W-:Y:S01]  /*8ff0*/  F2FP.F16.F32.PACK_AB R169, RZ, R169 ;  /* 0x000000a9ffa9723e */ /* 0x000fe200000000ff */
[----:B------:R-:W-:-:S03]  /*9000*/  FADD.FTZ R49, R49, R168 ;  /* 0x000000a831317221 */ /* 0x000fc60000010000 */
[----:B------:R-:W-:-:S07]  /*9010*/  PRMT R152, R152, 0x5410, R169 ;  /* 0x0000541098987816 */ /* 0x000fce00000000a9 */
.L_x_9248:
[----:B------:R-:W-:Y:S05]  /*9020*/  BSYNC.RECONVERGENT B2 ;  /* 0x0000000000027941 */ /* 0x000fea0003800200 */
.L_x_9247:
        /* <DEDUP_REMOVED lines=17> */
.L_x_9250:
[----:B------:R-:W-:Y:S05]  /*9140*/  BSYNC.RECONVERGENT B2 ;  /* 0x0000000000027941 */ /* 0x000fea0003800200 */
.L_x_9249:
        /* <DEDUP_REMOVED lines=17> */
.L_x_9252:
[----:B------:R-:W-:Y:S05]  /*9260*/  BSYNC.RECONVERGENT B2 ;  /* 0x0000000000027941 */ /* 0x000fea0003800200 */
.L_x_9251:
        /* <DEDUP_REMOVED lines=17> */
.L_x_9254:
[----:B------:R-:W-:Y:S05]  /*9380*/  BSYNC.RECONVERGENT B2 ;  /* 0x0000000000027941 */ /* 0x000fea0003800200 */
.L_x_9253:
        /* <DEDUP_REMOVED lines=17> */
.L_x_9256:
[----:B------:R-:W-:Y:S05]  /*94a0*/  BSYNC.RECONVERGENT B2 ;  /* 0x0000000000027941 */ /* 0x000fea0003800200 */
.L_x_9255:
        /* <DEDUP_REMOVED lines=17> */
.L_x_9258:
[----:B------:R-:W-:Y:S05]  /*95c0*/  BSYNC.RECONVERGENT B2 ;  /* 0x0000000000027941 */ /* 0x000fea0003800200 */
.L_x_9257:
        /* <DEDUP_REMOVED lines=9> */
[----:B-12---:R-:W-:Y:S02]  /*9660*/  @P0 HADD2.F32 R169, -RZ, R119.H1_H1 ;  /* 0x30000077ffa90230 */ /* 0x006fe40000004100 */
[----:B------:R-:W-:Y:S01]  /*9670*/  FMUL.FTZ R164, R6, UR12 ;  /* 0x0000000c06a47c20 */ /* 0x000fe20008410000 */
[----:B------:R-:W-:Y:S01]  /*9680*/  @P0 HADD2.F32 R165, -RZ, R151.H1_H1 ;  /* 0x30000097ffa50230 */ /* 0x000fe20000004100 */
[----:B------:R-:W-:Y:S02]  /*9690*/  MOV R6, RZ ;  /* 0x000000ff00067202 */ /* 0x000fe40000000f00 */
[-C--:B------:R-:W-:Y:S02]  /*96a0*/  @P0 FMUL.FTZ R8, R169, R164.reuse ;  /* 0x000000a4a9080220 */ /* 0x080fe40000410000 */
[----:B------:R-:W-:-:S03]  /*96b0*/  @P0 FMUL.FTZ R6, R165, R164 ;  /* 0x000000a4a5060220 */ /* 0x000fc60000410000 */
[----:B------:R-:W-:Y:S01]  /*96c0*/  F2FP.F16.F32.PACK_AB R8, RZ, R8 ;  /* 0x00000008ff08723e */ /* 0x000fe200000000ff */
[----:B------:R-:W-:-:S03]  /*96d0*/  FADD.FTZ R47, R47, R6 ;  /* 0x000000062f2f7221 */ /* 0x000fc60000010000 */
[----:B------:R-:W-:Y:S01]  /*96e0*/  PRMT R155, R155, 0x5410, R8 ;  /* 0x000054109b9b7816 */ /* 0x000fe20000000008 */
[----:B------:R-:W-:Y:S06]  /*96f0*/  BRA `(.L_x_9244) ;  /* 0x0000001800a47947 */ /* 0x000fec0003800000 */
.L_x_9228:
[----:B------:R-:W-:-:S04]  /*9700*/  UISETP.NE.U32.AND UP0, UPT, UR20, URZ, UPT ;  /* 0x000000ff1400728c */ /* 0x000fc8000bf05070 */
[----:B------:R-:W-:-:S06]  /*9710*/  UISETP.NE.AND.EX UP0, UPT, UR21, URZ, UPT, UP0 ;  /* 0x000000ff1500728c */ /* 0x000fcc000bf05300 */
[----:B------:R-:W-:-:S13]  /*9720*/  PLOP3.LUT P3, PT, PT, PT, UP0, 0x80, 0x8 ;  /* 0x000000000008781c */ /* 0x000fda0003f6f008 */
[----:B------:R-:W-:Y:S05]  /*9730*/  @!P3 BRA `(.L_x_9259) ;  /* 0x0000000800acb947 */ /* 0x000fea0003800000 */
[----:B------:R-:W-:Y:S01]  /*9740*/  ISETP.GT.AND P0, PT, R6, RZ, PT ;  /* 0x000000ff0600720c */ /* 0x000fe20003f04270 */
[-CC-:B-12---:R-:W-:Y:S01]  /*9750*/  FFMA.FTZ R157, R187, R165.reuse, R164.reuse ;  /* 0x000000a5bb9d7223 */ /* 0x186fe200000100a4 */
        /* <DEDUP_REMOVED lines=45> */
.L_x_9261:
[----:B------:R-:W-:Y:S05]  /*9a30*/  BSYNC.RECONVERGENT B2 ;  /* 0x0000000000027941 */ /* 0x000fea0003800200 */
.L_x_9260:
        /* <DEDUP_REMOVED lines=14> */
.L_x_9263:
[----:B------:R-:W-:Y:S05]  /*9b20*/  BSYNC.RECONVERGENT B2 ;  /* 0x0000000000027941 */ /* 0x000fea0003800200 */
.L_x_9262:
        /* <DEDUP_REMOVED lines=14> */
.L_x_9265:
[----:B------:R-:W-:Y:S05]  /*9c10*/  BSYNC.RECONVERGENT B2 ;  /* 0x0000000000027941 */ /* 0x000fea0003800200 */
.L_x_9264:
        /* <DEDUP_REMOVED lines=17> */
.L_x_9267:
[----:B------:R-:W-:Y:S05]  /*9d30*/  BSYNC.RECONVERGENT B2 ;  /* 0x0000000000027941 */ /* 0x000fea0003800200 */
.L_x_9266:
        /* <DEDUP_REMOVED lines=18> */
.L_x_9269:
[----:B------:R-:W-:Y:S05]  /*9e60*/  BSYNC.RECONVERGENT B2 ;  /* 0x0000000000027941 */ /* 0x000fea0003800200 */
.L_x_9268:
        /* <DEDUP_REMOVED lines=17> */
.L_x_9271:
[----:B------:R-:W-:Y:S05]  /*9f80*/  BSYNC.RECONVERGENT B2 ;  /* 0x0000000000027941 */ /* 0x000fea0003800200 */
.L_x_9270:
        /* <DEDUP_REMOVED lines=18> */
.L_x_9273:
[----:B------:R-:W-:Y:S05]  /*a0b0*/  BSYNC.RECONVERGENT B2 ;  /* 0x0000000000027941 */ /* 0x000fea0003800200 */
.L_x_9272:
        /* <DEDUP_REMOVED lines=19> */
.L_x_9259:
[----:B------:R-:W-:Y:S04]  /*a1f0*/  BSSY.RECONVERGENT B2, `(.L_x_9274) ;  /* 0x0000020000027945 */ /* 0x000fe80003800200 */
[----:B------:R-:W-:Y:S05]  /*a200*/  @!P2 BRA `(.L_x_9275) ;  /* 0x000000000078a947 */ /* 0x000fea0003800000 */
[----:B-----5:R-:W-:Y:S01]  /*a210*/  LOP3.LUT P0, RZ, R192, 0xff, RZ, 0xc0, !PT ;  /* 0x000000ffc0ff7812 */ /* 0x020fe2000780c0ff */
[----:B------:R-:W-:Y:S01]  /*a220*/  BSSY.RECONVERGENT B3, `(.L_x_9276) ;  /* 0x000000c000037945 */ /* 0x000fe20003800200 */
[----:B-12---:R-:W-:-:S11]  /*a230*/  HFMA2 R169, -RZ, RZ, 0, 0 ;  /* 0x00000000ffa97431 */ /* 0x006fd600000001ff */
        /* <DEDUP_REMOVED lines=10> */
.L_x_9277:
[----:B------:R-:W-:Y:S05]  /*a2e0*/  BSYNC.RECONVERGENT B3 ;  /* 0x0000000000037941 */ /* 0x000fea0003800200 */
.L_x_9276:
        /* <DEDUP_REMOVED lines=13> */
.L_x_9279:
[----:B------:R-:W-:Y:S05]  /*a3c0*/  BSYNC.RECONVERGENT B3 ;  /* 0x0000000000037941 */ /* 0x000fea0003800200 */
.L_x_9278:
[----:B------:R-:W-:-:S04]  /*a3d0*/  F2FP.F16.F32.PACK_AB R168, RZ, R168 ;  /* 0x000000a8ffa8723e */ /* 0x000fc800000000ff */
[----:B------:R-:W-:-:S07]  /*a3e0*/  PRMT R152, R168, 0x7610, R152 ;  /* 0x00007610a8987816 */ /* 0x000fce0000000098 */
.L_x_9275:
[----:B------:R-:W-:Y:S05]  /*a3f0*/  BSYNC.RECONVERGENT B2 ;  /* 0x0000000000027941 */ /* 0x000fea0003800200 */
.L_x_9274:
        /* <DEDUP_REMOVED lines=15> */
.L_x_9283:
[----:B------:R-:W-:Y:S05]  /*a4f0*/  BSYNC.RECONVERGENT B3 ;  /* 0x0000000000037941 */ /* 0x000fea0003800200 */
.L_x_9282:
        /* <DEDUP_REMOVED lines=13> */
.L_x_9285:
[----:B------:R-:W-:Y:S05]  /*a5d0*/  BSYNC.RECONVERGENT B3 ;  /* 0x0000000000037941 */ /* 0x000fea0003800200 */
.L_x_9284:
[----:B------:R-:W-:-:S04]  /*a5e0*/  F2FP.F16.F32.PACK_AB R168, RZ, R168 ;  /* 0x000000a8ffa8723e */ /* 0x000fc800000000ff */
[----:B------:R-:W-:-:S07]  /*a5f0*/  PRMT R152, R152, 0x5410, R168 ;  /* 0x0000541098987816 */ /* 0x000fce00000000a8 */
.L_x_9281:
[----:B------:R-:W-:Y:S05]  /*a600*/  BSYNC.RECONVERGENT B2 ;  /* 0x0000000000027941 */ /* 0x000fea0003800200 */
.L_x_9280:
        /* <DEDUP_REMOVED lines=15> */
.L_x_9289:
[----:B------:R-:W-:Y:S05]  /*a700*/  BSYNC.RECONVERGENT B3 ;  /* 0x0000000000037941 */ /* 0x000fea0003800200 */
.L_x_9288:
        /* <DEDUP_REMOVED lines=13> */
.L_x_9291:
[----:B------:R-:W-:Y:S05]  /*a7e0*/  BSYNC.RECONVERGENT B3 ;  /* 0x0000000000037941 */ /* 0x000fea0003800200 */
.L_x_9290:
[----:B------:R-:W-:-:S04]  /*a7f0*/  F2FP.F16.F32.PACK_AB R168, RZ, R168 ;  /* 0x000000a8ffa8723e */ /* 0x000fc800000000ff */
[----:B------:R-:W-:-:S07]  /*a800*/  PRMT R153, R168, 0x7610, R153 ;  /* 0x00007610a8997816 */ /* 0x000fce0000000099 */
.L_x_9287:
[----:B------:R-:W-:Y:S05]  /*a810*/  BSYNC.RECONVERGENT B2 ;  /* 0x0000000000027941 */ /* 0x000fea0003800200 */
.L_x_9286:
        /* <DEDUP_REMOVED lines=15> */
.L_x_9295:
[----:B------:R-:W-:Y:S05]  /*a910*/  BSYNC.RECONVERGENT B3 ;  /* 0x0000000000037941 */ /* 0x000fea0003800200 */
.L_x_9294:
        /* <DEDUP_REMOVED lines=13> */
.L_x_9297:
[----:B------:R-:W-:Y:S05]  /*a9f0*/  BSYNC.RECONVERGENT B3 ;  /* 0x0000000000037941 */ /* 0x000fea0003800200 */
.L_x_9296:
[----:B------:R-:W-:-:S04]  /*aa00*/  F2FP.F16.F32.PACK_AB R168, RZ, R168 ;  /* 0x000000a8ffa8723e */ /* 0x000fc800000000ff */
[----:B------:R-:W-:-:S07]  /*aa10*/  PRMT R153, R153, 0x5410, R168 ;  /* 0x0000541099997816 */ /* 0x000fce00000000a8 */
.L_x_9293:
[----:B------:R-:W-:Y:S05]  /*aa20*/  BSYNC.RECONVERGENT B2 ;  /* 0x0000000000027941 */ /* 0x000fea0003800200 */
.L_x_9292:
        /* <DEDUP_REMOVED lines=15> */
.L_x_9301:
[----:B------:R-:W-:Y:S05]  /*ab20*/  BSYNC.RECONVERGENT B3 ;  /* 0x0000000000037941 */ /* 0x000fea0003800200 */
.L_x_9300:
        /* <DEDUP_REMOVED lines=13> */
.L_x_9303:
[----:B------:R-:W-:Y:S05]  /*ac00*/  BSYNC.RECONVERGENT B3 ;  /* 0x0000000000037941 */ /* 0x000fea0003800200 */
.L_x_9302:
[----:B------:R-:W-:-:S04]  /*ac10*/  F2FP.F16.F32.PACK_AB R168, RZ, R168 ;  /* 0x000000a8ffa8723e */ /* 0x000fc800000000ff */
[----:B------:R-:W-:-:S07]  /*ac20*/  PRMT R154, R168, 0x7610, R154 ;  /* 0x00007610a89a7816 */ /* 0x000fce000000009a */
.L_x_9299:
[----:B------:R-:W-:Y:S05]  /*ac30*/  BSYNC.RECONVERGENT B2 ;  /* 0x0000000000027941 */ /* 0x000fea0003800200 */
.L_x_9298:
        /* <DEDUP_REMOVED lines=15> */
.L_x_9307:
[----:B------:R-:W-:Y:S05]  /*ad30*/  BSYNC.RECONVERGENT B3 ;  /* 0x0000000000037941 */ /* 0x000fea0003800200 */
.L_x_9306:
        /* <DEDUP_REMOVED lines=13> */
.L_x_9309:
[----:B------:R-:W-:Y:S05]  /*ae10*/  BSYNC.RECONVERGENT B3 ;  /* 0x0000000000037941 */ /* 0x000fea0003800200 */
.L_x_9308:
[----:B------:R-:W-:-:S04]  /*ae20*/  F2FP.F16.F32.PACK_AB R168, RZ, R168 ;  /* 0x000000a8ffa8723e */ /* 0x000fc800000000ff */
[----:B------:R-:W-:-:S07]  /*ae30*/  PRMT R154, R154, 0x5410, R168 ;  /* 0x000054109a9a7816 */ /* 0x000fce00000000a8 */
.L_x_9305:
[----:B------:R-:W-:Y:S05]  /*ae40*/  BSYNC.RECONVERGENT B2 ;  /* 0x0000000000027941 */ /* 0x000fea0003800200 */
.L_x_9304:
        /* <DEDUP_REMOVED lines=15> */
.L_x_9313:
[----:B------:R-:W-:Y:S05]  /*af40*/  BSYNC.RECONVERGENT B3 ;  /* 0x0000000000037941 */ /* 0x000fea0003800200 */
.L_x_9312:
        /* <DEDUP_REMOVED lines=13> */
.L_x_9315:
[----:B------:R-:W-:Y:S05]  /*b020*/  BSYNC.RECONVERGENT B3 ;  /* 0x0000000000037941 */ /* 0x000fea0003800200 */
.L_x_9314:
[----:B------:R-:W-:-:S04]  /*b030*/  F2FP.F16.F32.PACK_AB R168, RZ, R168 ;  /* 0x000000a8ffa8723e */ /* 0x000fc800000000ff */
[----:B------:R-:W-:-:S07]  /*b040*/  PRMT R155, R168, 0x7610, R155 ;  /* 0x00007610a89b7816 */ /* 0x000fce000000009b */
.L_x_9311:
[----:B------:R-:W-:Y:S05]  /*b050*/  BSYNC.RECONVERGENT B2 ;  /* 0x0000000000027941 */ /* 0x000fea0003800200 */
.L_x_9310:
[----:B------:R-:W-:Y:S05]  /*b060*/  @!P2 BRA `(.L_x_9244) ;  /* 0x000000000048a947 */ /* 0x000fea0003800000 */
[----:B------:R-:W-:Y:S01]  /*b070*/  FFMA.FTZ R164, R210, R165, R164 ;  /* 0x000000a5d2a47223 */ /* 0x000fe200000100a4 */
[----:B-----5:R-:W-:Y:S02]  /*b080*/  ISETP.GE.U32.AND P0, PT, R192, RZ, PT ;  /* 0x000000ffc000720c */ /* 0x020fe40003f06070 */
[----:B------:R-:W-:Y:S01]  /*b090*/  ISETP.GT.AND P1, PT, R6, RZ, PT ;  /* 0x000000ff0600720c */ /* 0x000fe20003f24270 */
[----:B------:R-:W-:Y:S01]  /*b0a0*/  FADD.FTZ R165, R207, -R164 ;  /* 0x800000a4cfa57221 */ /* 0x000fe20000010000 */
[----:B------:R-:W-:Y:S02]  /*b0b0*/  ISETP.GE.U32.AND.EX P0, PT, R193, 0x1000000, PT, P0 ;  /* 0x01000000c100780c */ /* 0x000fe40003f06100 */
[----:B------:R-:W-:Y:S01]  /*b0c0*/  MOV R164, RZ ;  /* 0x000000ff00a47202 */ /* 0x000fe20000000f00 */
[----:B------:R-:W-:Y:S01]  /*b0d0*/  FMUL.FTZ R165, R8, R165 ;  /* 0x000000a508a57220 */ /* 0x000fe20000410000 */
[----:B------:R-:W-:-:S04]  /*b0e0*/  HFMA2 R8, -RZ, RZ, 0, 0 ;  /* 0x00000000ff087431 */ /* 0x000fc800000001ff */
[----:B------:R-:W-:-:S05]  /*b0f0*/  FSEL R6, R165, RZ, P1 ;  /* 0x000000ffa5067208 */ /* 0x000fca0000800000 */
[----:B------:R-:W-:Y:S01]  /*b100*/  FMUL.FTZ R6, R6, UR13 ;  /* 0x0000000d06067c20 */ /* 0x000fe20008410000 */
[----:B-12---:R-:W-:Y:S02]  /*b110*/  @P0 HADD2.F32 R169, -RZ, R119.H1_H1 ;  /* 0x30000077ffa90230 */ /* 0x006fe40000004100 */
[----:B------:R-:W-:Y:S02]  /*b120*/  @P0 HADD2.F32 R165, -RZ, R151.H1_H1 ;  /* 0x30000097ffa50230 */ /* 0x000fe40000004100 */
[----:B------:R-:W-:-:S04]  /*b130*/  FMUL.FTZ R6, R6, UR12 ;  /* 0x0000000c06067c20 */ /* 0x000fc80008410000 */
[-C--:B------:R-:W-:Y:S01]  /*b140*/  @P0 FMUL.FTZ R164, R169, R6.reuse ;  /* 0x00000006a9a40220 */ /* 0x080fe20000410000 */
[----:B------:R-:W-:-:S04]  /*b150*/  @P0 FMUL.FTZ R8, R165, R6 ;  /* 0x00000006a5080220 */ /* 0x000fc80000410000 */
[----:B------:R-:W-:Y:S01]  /*b160*/  F2FP.F16.F32.PACK_AB R164, RZ, R164 ;  /* 0x000000a4ffa4723e */ /* 0x000fe200000000ff */
[----:B------:R-:W-:-:S03]  /*b170*/  FADD.FTZ R47, R47, R8 ;  /* 0x000000082f2f7221 */ /* 0x000fc60000010000 */
[----:B------:R-:W-:-:S07]  /*b180*/  PRMT R155, R155, 0x5410, R164 ;  /* 0x000054109b9b7816 */ /* 0x000fce00000000a4 */
.L_x_9244:
[----:B------:R-:W-:Y:S05]  /*b190*/  BSYNC.RECONVERGENT B0 ;  /* 0x0000000000007941 */ /* 0x000fea0003800200 */
.L_x_9227:
[----:B-12---:R-:W1:Y:S08]  /*b1a0*/  @P3 LDC.64 R168, c[0x0][0x478] ;  /* 0x00011e00ffa83b82 */ /* 0x006e700000000a00 */
[----:B------:R-:W2:Y:S01]  /*b1b0*/  @P2 LDC.64 R164, c[0x0][0x468] ;  /* 0x00011a00ffa42b82 */ /* 0x000ea20000000a00 */
[----:B-1----:R-:W-:-:S05]  /*b1c0*/  @P3 IMAD.WIDE.U32 R168, R167, 0x20, R168 ;  /* 0x00000020a7a83825 */ /* 0x002fca00078e00a8 */
[----:B------:R3:W-:Y:S01]  /*b1d0*/  @P3 STG.E.128 desc[UR6][R168.64], R156 ;  /* 0x0000009ca8003986 */ /* 0x0007e2000c101d06 */
[----:B--2---:R-:W-:-:S03]  /*b1e0*/  @P2 IMAD.WIDE.U32 R164, R166, 0x10, R164 ;  /* 0x00000010a6a42825 */ /* 0x004fc600078e00a4 */
[----:B------:R3:W-:Y:S04]  /*b1f0*/  @P3 STG.E.128 desc[UR6][R168.64+0x10], R160 ;  /* 0x000010a0a8003986 */ /* 0x0007e8000c101d06 */
[----:B------:R3:W-:Y:S02]  /*b200*/  @P2 STG.E.128 desc[UR6][R164.64], R152 ;  /* 0x00000098a4002986 */ /* 0x0007e4000c101d06 */
.L_x_9224:
[----:B------:R-:W-:Y:S05]  /*b210*/  BSYNC.RECONVERGENT B1 ;  /* 0x0000000000017941 */ /* 0x000fea0003800200 */
.L_x_9223:
[----:B---3--:R-:W3:Y:S02]  /*b220*/  LDC.64 R164, c[0x0][0x380] ;  /* 0x0000e000ffa47b82 */ /* 0x008ee40000000a00 */
[----:B---3--:R-:W-:-:S04]  /*b230*/  LEA R7, R164, R7, 0x2 ;  /* 0x00000007a4077211 */ /* 0x008fc800078e10ff */
[----:B------:R-:W-:-:S13]  /*b240*/  ISETP.GE.AND P0, PT, R7, R165, PT ;  /* 0x000000a50700720c */ /* 0x000fda0003f06270 */
[----:B------:R-:W-:Y:S05]  /*b250*/  @!P0 BRA `(.L_x_9316) ;  /* 0xffffff5400448947 */ /* 0x000fea000383ffff */
.L_x_9027:
[----:B------:R-:W3:Y:S01]  /*b260*/  S2R R6, SR_CgaCtaId ;  /* 0x0000000000067919 */ /* 0x000ee20000008800 */
        /* <DEDUP_REMOVED lines=28> */
[----:B0-----:R-:W-:-:S03]  /*b430*/  IADD3 R36, P6, PT, R38, UR18, RZ ;  /* 0x0000001226247c10 */ /* 0x001fc6000ffde0ff */
[----:B------:R-:W-:Y:S04]  /*b440*/  STS.128 [R4+0x800], R72 ;  /* 0x0008004804007388 */ /* 0x000fe80000000c00 */
[----:B------:R-:W-:Y:S01]  /*b450*/  STS.128 [R4+0x810], R68 ;  /* 0x0008104404007388 */ /* 0x000fe20000000c00 */
[----:B------:R-:W-:Y:S06]  /*b460*/  BAR.SYNC.DEFER_BLOCKING 0x0 ;  /* 0x0000000000007b1d */ /* 0x000fec0000010000 */
[----:B------:R-:W0:Y:S04]  /*b470*/  LDS R0, [R3] ;  /* 0x0000000003007984 */ /* 0x000e280000000800 */
[----:B------:R-:W4:Y:S04]  /*b480*/  LDS R9, [R3+0xc00] ;  /* 0x000c000003097984 */ /* 0x000f280000000800 */
[----:B------:R-:W1:Y:S04]  /*b490*/  LDS R2, [R3+0x200] ;  /* 0x0002000003027984 */ /* 0x000e680000000800 */
[----:B------:R-:W2:Y:S04]  /*b4a0*/  LDS R11, [R3+0xe00] ;  /* 0x000e0000030b7984 */ /* 0x000ea80000000800 */
        /* <DEDUP_REMOVED lines=9> */
[----:B----4-:R-:W-:-:S03]  /*b540*/  FADD.FTZ R0, R0, R9 ;  /* 0x0000000900007221 */ /* 0x010fc60000010000 */
[----:B------:R-:W4:Y:S01]  /*b550*/  LDS R17, [R3+0x1800] ;  /* 0x0018000003117984 */ /* 0x000f220000000800 */
[----:B-1----:R-:W-:-:S03]  /*b560*/  FADD.FTZ R2, RZ, R2 ;  /* 0x00000002ff027221 */ /* 0x002fc60000010000 */
[----:B------:R-:W1:Y:S01]  /*b570*/  LDS R19, [R3+0x1a00] ;  /* 0x001a000003137984 */ /* 0x000e620000000800 */
[----:B--2---:R-:W-:-:S03]  /*b580*/  FADD.FTZ R2, R2, R11 ;  /* 0x0000000b02027221 */ /* 0x004fc60000010000 */
[----:B------:R-:W2:Y:S01]  /*b590*/  LDS R14, [R3+0x1c00] ;  /* 0x001c0000030e7984 */ /* 0x000ea20000000800 */
        /* <DEDUP_REMOVED lines=16> */
[----:B----4-:R-:W-:-:S03]  /*b6a0*/  FADD.FTZ R0, R0, R17 ;  /* 0x0000001100007221 */ /* 0x010fc60000010000 */
[----:B------:R-:W4:Y:S01]  /*b6b0*/  LDS R31, [R3+0x2e00] ;  /* 0x002e0000031f7984 */ /* 0x000f220000000800 */
[----:B-1----:R-:W-:Y:S01]  /*b6c0*/  FADD.FTZ R2, R2, R19 ;  /* 0x0000001302027221 */ /* 0x002fe20000010000 */
[----:B------:R-:W-:Y:S01]  /*b6d0*/  BAR.SYNC.DEFER_BLOCKING 0x0 ;  /* 0x0000000000007b1d */ /* 0x000fe20000010000 */
[----:B--2---:R-:W-:Y:S01]  /*b6e0*/  FADD.FTZ R5, R5, R14 ;  /* 0x0000000e05057221 */ /* 0x004fe20000010000 */
        /* <DEDUP_REMOVED lines=12> */
[----:B----4-:R-:W-:-:S03]  /*b7b0*/  FADD.FTZ R31, R8, R31 ;  /* 0x0000001f081f7221 */ /* 0x010fc60000010000 */
        /* <DEDUP_REMOVED lines=124> */
.L_x_9318:
[----:B------:R-:W-:Y:S05]  /*bf80*/  BSYNC.RECONVERGENT B0 ;  /* 0x0000000000007941 */ /* 0x000fea0003800200 */
.L_x_9317:
        /* <DEDUP_REMOVED lines=18> */
.L_x_9320:
[----:B------:R-:W-:Y:S05]  /*c0b0*/  BSYNC.RECONVERGENT B0 ;  /* 0x0000000000007941 */ /* 0x000fea0003800200 */
.L_x_9319:
        /* <DEDUP_REMOVED lines=18> */
.L_x_9322:
[----:B------:R-:W-:Y:S05]  /*c1e0*/  BSYNC.RECONVERGENT B0 ;  /* 0x0000000000007941 */ /* 0x000fea0003800200 */
.L_x_9321:
        /* <DEDUP_REMOVED lines=18> */
.L_x_9324:
[----:B------:R-:W-:Y:S05]  /*c310*/  BSYNC.RECONVERGENT B0 ;  /* 0x0000000000007941 */ /* 0x000fea0003800200 */
.L_x_9323:
        /* <DEDUP_REMOVED lines=18> */
.L_x_9326:
[----:B------:R-:W-:Y:S05]  /*c440*/  BSYNC.RECONVERGENT B0 ;  /* 0x0000000000007941 */ /* 0x000fea0003800200 */
.L_x_9325:
        /* <DEDUP_REMOVED lines=11> */
.L_x_9036:
        /* <DEDUP_REMOVED lines=8> */
.L_x_9328:
[----:B------:R-:W-:Y:S05]  /*c580*/  BSYNC B0 ;  /* 0x0000000000007941 */ /* 0x000fea0003800000 */
.L_x_9327:
        /* <DEDUP_REMOVED lines=8> */
.L_x_9329:
[----:B------:R-:W-:-:S05]  /*c610*/  FADD.FTZ R164, R164, R217 ;  /* 0x000000d9a4a47221 */ /* 0x000fca0000010000 */
[----:B------:R-:W-:Y:S01]  /*c620*/  MOV R175, R164 ;  /* 0x000000a400af7202 */ /* 0x000fe20000000f00 */
[----:B------:R-:W-:Y:S01]  /*c630*/  HFMA2 R174, -RZ, RZ, 0, 1.1920928955078125e-07 ;  /* 0x00000002ffae7431 */ /* 0x000fe200000001ff */
[----:B------:R-:W-:-:S07]  /*c640*/  MOV R165, R173 ;  /* 0x000000ad00a57202 */ /* 0x000fce0000000f00 */
[----:B------:R-:W-:Y:S05]  /*c650*/  WARPSYNC.COLLECTIVE R172, `(.L_x_9330) ;  /* 0x00000000ac087348 */ /* 0x000fea0003c00000 */
[----:B------:R0:W1:Y:S02]  /*c660*/  SHFL.BFLY P0, R173, R175, R174, R213 ;  /* 0x0c0000aeafad7389 */ /* 0x00006400000000d5 */
[----:B01----:R-:W-:Y:S05]  /*c670*/  ENDCOLLECTIVE ;  /* 0x000000000000791b */ /* 0x003fea0003800000 */
.L_x_9330:
[----:B------:R-:W-:-:S05]  /*c680*/  FADD.FTZ R165, R165, R216 ;  /* 0x000000d8a5a57221 */ /* 0x000fca0000010000 */
[----:B------:R-:W-:Y:S02]  /*c690*/  MOV R175, R165 ;  /* 0x000000a500af7202 */ /* 0x000fe40000000f00 */
[----:B------:R-:W-:-:S07]  /*c6a0*/  MOV R167, R173 ;  /* 0x000000ad00a77202 */ /* 0x000fce0000000f00 */
[----:B------:R-:W-:Y:S05]  /*c6b0*/  WARPSYNC.COLLECTIVE R172, `(.L_x_9331) ;  /* 0x00000000ac087348 */ /* 0x000fea0003c00000 */
[----:B------:R0:W1:Y:S02]  /*c6c0*/  SHFL.BFLY P0, R173, R175, R174, R213 ;  /* 0x0c0000aeafad7389 */ /* 0x00006400000000d5 */
[----:B01----:R-:W-:Y:S05]  /*c6d0*/  ENDCOLLECTIVE ;  /* 0x000000000000791b */ /* 0x003fea0003800000 */
.L_x_9331:
[----:B------:R-:W-:-:S05]  /*c6e0*/  FADD.FTZ R167, R164, R167 ;  /* 0x000000a7a4a77221 */ /* 0x000fca0000010000 */
[----:B------:R-:W-:Y:S01]  /*c6f0*/  MOV R175, R167 ;  /* 0x000000a700af7202 */ /* 0x000fe20000000f00 */
[----:B------:R-:W-:Y:S01]  /*c700*/  HFMA2 R174, -RZ, RZ, 0, 2.384185791015625e-07 ;  /* 0x00000004ffae7431 */ /* 0x000fe200000001ff */
[----:B------:R-:W-:-:S07]  /*c710*/  MOV R166, R173 ;  /* 0x000000ad00a67202 */ /* 0x000fce0000000f00 */
[----:B------:R-:W-:Y:S05]  /*c720*/  WARPSYNC.COLLECTIVE R172, `(.L_x_9332) ;  /* 0x00000000ac087348 */ /* 0x000fea0003c00000 */
[----:B------:R0:W1:Y:S02]  /*c730*/  SHFL.BFLY P0, R173, R175, R174, R213 ;  /* 0x0c0000aeafad7389 */ /* 0x00006400000000d5 */
[----:B01----:R-:W-:Y:S05]  /*c740*/  ENDCOLLECTIVE ;  /* 0x000000000000791b */ /* 0x003fea0003800000 */
.L_x_9332:
[----:B------:R-:W-:-:S05]  /*c750*/  FADD.FTZ R166, R165, R166 ;  /* 0x000000a6a5a67221 */ /* 0x000fca0000010000 */
[----:B------:R-:W-:Y:S02]  /*c760*/  MOV R175, R166 ;  /* 0x000000a600af7202 */ /* 0x000fe40000000f00 */
[----:B------:R-:W-:-:S07]  /*c770*/  MOV R168, R173 ;  /* 0x000000ad00a87202 */ /* 0x000fce0000000f00 */
[----:B------:R-:W-:Y:S05]  /*c780*/  WARPSYNC.COLLECTIVE R172, `(.L_x_9333) ;  /* 0x00000000ac087348 */ /* 0x000fea0003c00000 */
[----:B------:R0:W1:Y:S02]  /*c790*/  SHFL.BFLY P0, R173, R175, R174, R213 ;  /* 0x0c0000aeafad7389 */ /* 0x00006400000000d5 */
[----:B01----:R-:W-:Y:S05]  /*c7a0*/  ENDCOLLECTIVE ;  /* 0x000000000000791b */ /* 0x003fea0003800000 */
.L_x_9333:
[----:B------:R-:W-:-:S05]  /*c7b0*/  FADD.FTZ R168, R167, R168 ;  /* 0x000000a8a7a87221 */ /* 0x000fca0000010000 */
[----:B------:R-:W-:Y:S01]  /*c7c0*/  MOV R175, R168 ;  /* 0x000000a800af7202 */ /* 0x000fe20000000f00 */
[----:B------:R-:W-:Y:S01]  /*c7d0*/  HFMA2 R174, -RZ, RZ, 0, 4.76837158203125e-07 ;  /* 0x00000008ffae7431 */ /* 0x000fe200000001ff */
[----:B------:R-:W-:-:S07]  /*c7e0*/  MOV R169, R173 ;  /* 0x000000ad00a97202 */ /* 0x000fce0000000f00 */
[----:B------:R-:W-:Y:S05]  /*c7f0*/  WARPSYNC.COLLECTIVE R172, `(.L_x_9334) ;  /* 0x00000000ac087348 */ /* 0x000fea0003c00000 */
[----:B------:R0:W1:Y:S02]  /*c800*/  SHFL.BFLY P0, R173, R175, R174, R213 ;  /* 0x0c0000aeafad7389 */ /* 0x00006400000000d5 */
[----:B01----:R-:W-:Y:S05]  /*c810*/  ENDCOLLECTIVE ;  /* 0x000000000000791b */ /* 0x003fea0003800000 */
.L_x_9334:
[----:B------:R-:W-:-:S05]  /*c820*/  FADD.FTZ R169, R166, R169 ;  /* 0x000000a9a6a97221 */ /* 0x000fca0000010000 */
[----:B------:R-:W-:Y:S02]  /*c830*/  MOV R175, R169 ;  /* 0x000000a900af7202 */ /* 0x000fe40000000f00 */
[----:B------:R-:W-:-:S07]  /*c840*/  MOV R171, R173 ;  /* 0x000000ad00ab7202 */ /* 0x000fce0000000f00 */
[----:B------:R-:W-:Y:S05]  /*c850*/  WARPSYNC.COLLECTIVE R172, `(.L_x_9335) ;  /* 0x00000000ac087348 */ /* 0x000fea0003c00000 */
[----:B------:R0:W1:Y:S02]  /*c860*/  SHFL.BFLY P0, R173, R175, R174, R213 ;  /* 0x0c0000aeafad7389 */ /* 0x00006400000000d5 */
[----:B01----:R-:W-:Y:S05]  /*c870*/  ENDCOLLECTIVE ;  /* 0x000000000000791b */ /* 0x003fea0003800000 */
.L_x_9335:
[----:B------:R-:W-:-:S05]  /*c880*/  FADD.FTZ R171, R168, R171 ;  /* 0x000000aba8ab7221 */ /* 0x000fca0000010000 */
[----:B------:R-:W-:Y:S01]  /*c890*/  MOV R175, R171 ;  /* 0x000000ab00af7202 */ /* 0x000fe20000000f00 */
[----:B------:R-:W-:Y:S01]  /*c8a0*/  HFMA2 R174, -RZ, RZ, 0, 9.5367431640625e-07 ;  /* 0x00000010ffae7431 */ /* 0x000fe200000001ff */
[----:B------:R-:W-:-:S07]  /*c8b0*/  MOV R170, R173 ;  /* 0x000000ad00aa7202 */ /* 0x000fce0000000f00 */
[----:B------:R-:W-:Y:S05]  /*c8c0*/  WARPSYNC.COLLECTIVE R172, `(.L_x_9336) ;  /* 0x00000000ac087348 */ /* 0x000fea0003c00000 */
[----:B------:R0:W1:Y:S02]  /*c8d0*/  SHFL.BFLY P0, R173, R175, R174, R213 ;  /* 0x0c0000aeafad7389 */ /* 0x00006400000000d5 */
[----:B01----:R-:W-:Y:S05]  /*c8e0*/  ENDCOLLECTIVE ;  /* 0x000000000000791b */ /* 0x003fea0003800000 */
.L_x_9336:
[----:B------:R-:W-:-:S05]  /*c8f0*/  FADD.FTZ R170, R169, R170 ;  /* 0x000000aaa9aa7221 */ /* 0x000fca0000010000 */
[----:B------:R-:W-:Y:S02]  /*c900*/  MOV R175, R170 ;  /* 0x000000aa00af7202 */ /* 0x000fe40000000f00 */
[----:B------:R-:W-:-:S07]  /*c910*/  MOV R164, R173 ;  /* 0x000000ad00a47202 */ /* 0x000fce0000000f00 */
[----:B------:R-:W-:Y:S05]  /*c920*/  WARPSYNC.COLLECTIVE R172, `(.L_x_9337) ;  /* 0x00000000ac087348 */ /* 0x000fea0003c00000 */
[----:B------:R0:W1:Y:S02]  /*c930*/  SHFL.BFLY P0, R173, R175, R174, R213 ;  /* 0x0c0000aeafad7389 */ /* 0x00006400000000d5 */
[----:B01----:R-:W-:Y:S05]  /*c940*/  ENDCOLLECTIVE ;  /* 0x000000000000791b */ /* 0x003fea0003800000 */
.L_x_9337:
[----:B------:R-:W-:Y:S01]  /*c950*/  MOV R165, R173 ;  /* 0x000000ad00a57202 */ /* 0x000fe20000000f00 */
[----:B------:R-:W-:Y:S06]  /*c960*/  BRA `(.L_x_9338) ;  /* 0xffffff5400d07947 */ /* 0x000fec000383ffff */
.L_x_9339:
        /* <DEDUP_REMOVED lines=9> */
.L_x_14548:


//--------------------- .text._ZN10layer_norm22ln_bwd_finalize_kernelINS_22Kernel_traits_finalizeILj768E6__halfS2_fS2_fjLb1ELj1024ELj4ENS_18Kernel_traits_baseILj768ES2_S2_fS2_fjLj1024EEEEELb1ELb1EEEvNS_9BwdParamsE --------------------------
	.section	.text._ZN10layer_norm22ln_bwd_finalize_kernelINS_22Kernel_traits_finalizeILj768E6__halfS2_fS2_fjLb1ELj1024ELj4ENS_18Kernel_traits_baseILj768ES2_S2_fS2_fjLj1024EEEEELb1ELb1EEEvNS_9BwdParamsE,"ax",@progbits
	.align	128
        .global         _ZN10layer_norm22ln_bwd_finalize_kernelINS_22Kernel_traits_finalizeILj768E6__halfS2_fS2_fjLb1ELj1024ELj4ENS_18Kernel_traits_baseILj768ES2_S2_fS2_fjLj1024EEEEELb1ELb1EEEvNS_9BwdParamsE
        .type           _ZN10layer_norm22ln_bwd_finalize_kernelINS_22Kernel_traits_finalizeILj768E6__halfS2_fS2_fjLb1ELj1024ELj4ENS_18Kernel_traits_baseILj768ES2_S2_fS2_fjLj1024EEEEELb1ELb1EEEvNS_9BwdParamsE,@function
        .size           _ZN10layer_norm22ln_bwd_finalize_kernelINS_22Kernel_traits_finalizeILj768E6__halfS2_fS2_fjLb1ELj1024ELj4ENS_18Kernel_traits_baseILj768ES2_S2_fS2_fjLj1024EEEEELb1ELb1EEEvNS_9BwdParamsE,(.L_x_14549 - _ZN10layer_norm22ln_bwd_finalize_kernelINS_22Kernel_traits_finalizeILj768E6__halfS2_fS2_fjLb1ELj1024ELj4ENS_18Kernel_traits_baseILj768ES2_S2_fS2_fjLj1024EEEEELb1ELb1EEEvNS_9BwdParamsE)
        .other          _ZN10layer_norm22ln_bwd_finalize_kernelINS_22Kernel_traits_finalizeILj768E6__halfS2_fS2_fjLb1ELj1024ELj4ENS_18Kernel_traits_baseILj768ES2_S2_fS2_fjLj1024EEEEELb1ELb1EEEvNS_9BwdParamsE,@"STO_CUDA_ENTRY STV_DEFAULT"
_ZN10layer_norm22ln_bwd_finalize_kernelINS_22Kernel_traits_finalizeILj768E6__halfS2_fS2_fjLb1ELj1024ELj4ENS_18Kernel_traits_baseILj768ES2_S2_fS2_fjLj1024EEEEELb1ELb1EEEvNS_9BwdParamsE:
.text._ZN10layer_norm22ln_bwd_finalize_kernelINS_22Kernel_traits_finalizeILj768E6__halfS2_fS2_fjLb1ELj1024ELj4ENS_18Kernel_traits_baseILj768ES2_S2_fS2_fjLj1024EEEEELb1ELb1EEEvNS_9BwdParamsE:
        /* <DEDUP_REMOVED lines=58> */
.L_x_9344:
        /* <DEDUP_REMOVED lines=87> */
.L_x_9343:
[----:B------:R-:W-:Y:S05]  /*0910*/  BSYNC.RECONVERGENT B1 ;  /* 0x0000000000017941 */ /* 0x000fea0003800200 */
.L_x_9342:
        /* <DEDUP_REMOVED lines=50> */
.L_x_9346:
[----:B------:R-:W-:Y:S05]  /*0c40*/  BSYNC.RECONVERGENT B1 ;  /* 0x0000000000017941 */ /* 0x000fea0003800200 */
.L_x_9345:
        /* <DEDUP_REMOVED lines=30> */
.L_x_9348:
[----:B------:R-:W-:Y:S05]  /*0e30*/  BSYNC.RECONVERGENT B1 ;  /* 0x0000000000017941 */ /* 0x000fea0003800200 */
.L_x_9347:
        /* <DEDUP_REMOVED lines=15> */
.L_x_9341:
[----:B------:R-:W-:Y:S05]  /*0f30*/  BSYNC.RECONVERGENT B0 ;  /* 0x0000000000007941 */ /* 0x000fea0003800200 */
.L_x_9340:
        /* <DEDUP_REMOVED lines=73> */
.L_x_9349:
        /* <DEDUP_REMOVED lines=11> */
.L_x_14549:


//--------------------- .text._ZN10layer_norm13ln_bwd_kernelINS_13Kernel_traitsI6__halfS2_fS2_fjLj768ELj1ELj4ELj1ELj16ENS_18Kernel_traits_baseILj768ES2_S2_fS2_fjLj128EEEEELb1ELb1ELb1ELb1EEEvNS_9BwdParamsE --------------------------
	.section	.text._ZN10layer_norm13ln_bwd_kernelINS_13Kernel_traitsI6__halfS2_fS2_fjLj768ELj1ELj4ELj1ELj16ENS_18Kernel_traits_baseILj768ES2_S2_fS2_fjLj128EEEEELb1ELb1ELb1ELb1EEEvNS_9BwdParamsE,"ax",@progbits
	.align	128
        .global         _ZN10layer_norm13ln_bwd_kernelINS_13Kernel_traitsI6__halfS2_fS2_fjLj768ELj1ELj4ELj1ELj16ENS_18Kernel_traits_baseILj768ES2_S2_fS2_fjLj128EEEEELb1ELb1ELb1ELb1EEEvNS_9BwdParamsE
        .type           _ZN10layer_norm13ln_bwd_kernelINS_13Kernel_traitsI6__halfS2_fS2_fjLj768ELj1ELj4ELj1ELj16ENS_18Kernel_traits_baseILj768ES2_S2_fS2_fjLj128EEEEELb1ELb1ELb1ELb1EEEvNS_9BwdParamsE,@function
        .size           _ZN10layer_norm13ln_bwd_kernelINS_13Kernel_traitsI6__halfS2_fS2_fjLj768ELj1ELj4ELj1ELj16ENS_18Kernel_traits_baseILj768ES2_S2_fS2_fjLj128EEEEELb1ELb1ELb1ELb1EEEvNS_9BwdParamsE,(.L_x_14550 - _ZN10layer_norm13ln_bwd_kernelINS_13Kernel_traitsI6__halfS2_fS2_fjLj768ELj1ELj4ELj1ELj16ENS_18Kernel_traits_baseILj768ES2_S2_fS2_fjLj128EEEEELb1ELb1ELb1ELb1EEEvNS_9BwdParamsE)
        .other          _ZN10layer_norm13ln_bwd_kernelINS_13Kernel_traitsI6__halfS2_fS2_fjLj768ELj1ELj4ELj1ELj16ENS_18Kernel_traits_baseILj768ES2_S2_fS2_fjLj128EEEEELb1ELb1ELb1ELb1EEEvNS_9BwdParamsE,@"STO_CUDA_ENTRY STV_DEFAULT"
_ZN10layer_norm13ln_bwd_kernelINS_13Kernel_traitsI6__halfS2_fS2_fjLj768ELj1ELj4ELj1ELj16ENS_18Kernel_traits_baseILj768ES2_S2_fS2_fjLj128EEEEELb1ELb1ELb1ELb1EEEvNS_9BwdParamsE:
.text._ZN10layer_norm13ln_bwd_kernelINS_13Kernel_traitsI6__halfS2_fS2_fjLj768ELj1ELj4ELj1ELj16ENS_18Kernel_traits_baseILj768ES2_S2_fS2_fjLj128EEEEELb1ELb1ELb1ELb1EEEvNS_9BwdParamsE:
        /* <DEDUP_REMOVED lines=65> */
.L_x_9543:
        /* <DEDUP_REMOVED lines=8> */
[----:B---3--:R-:W-:-:S06]  /*0490*/  IMAD.WIDE R142, R0, 0x4, R142 ;  /* 0x00000004008e7825 */ /* 0x008fcc00078e028e */
[----:B------:R0:W5:Y:S01]  /*04a0*/  LDG.E R142, desc[UR6][R142.64] ;  /* 0x000000068e8e7981 */ /* 0x000162000c1e1900 */
[----:B------:R-:W-:Y:S01]  /*04b0*/  BSSY.RECONVERGENT B1, `(.L_x_9352) ;  /* 0x0000155000017945 */ /* 0x000fe20003800200 */
[----:B----4-:R-:W-:-:S13]  /*04c0*/  ISETP.GE.AND P2, PT, R2, 0x1, PT ;  /* 0x000000010200780c */ /* 0x010fda0003f46270 */
[----:B01----:R-:W-:Y:S05]  /*04d0*/  @!P2 BRA `(.L_x_9353) ;  /* 0x000000100074a947 */ /* 0x003fea0003800000 */
[----:B------:R-:W0:Y:S01]  /*04e0*/  S2R R141, SR_TID.X ;  /* 0x00000000008d7919 */ /* 0x000e220000002100 */
[----:B------:R-:W1:Y:S01]  /*04f0*/  LDC.64 R146, c[0x0][0x3a8] ;  /* 0x0000ea00ff927b82 */ /* 0x000e620000000a00 */
[----:B------:R-:W-:Y:S01]  /*0500*/  IADD3 R138, PT, PT, R2, -0x1, RZ ;  /* 0xffffffff028a7810 */ /* 0x000fe20007ffe0ff */
[C---:B------:R-:W-:Y:S02]  /*0510*/  IMAD R3, R0.reuse, UR8, RZ ;  /* 0x0000000800037c24 */ /* 0x040fe4000f8e02ff */
[----:B------:R-:W-:-:S04]  /*0520*/  IMAD.WIDE R136, R0, 0x4, R136 ;  /* 0x0000000400887825 */ /* 0x000fc800078e0288 */
[----:B------:R-:W2:Y:S01]  /*0530*/  LDC.64 R152, c[0x0][0x428] ;  /* 0x00010a00ff987b82 */ /* 0x000ea20000000a00 */
[----:B------:R-:W-:Y:S01]  /*0540*/  IMAD R139, R138, UR8, RZ ;  /* 0x000000088a8b7c24 */ /* 0x000fe2000f8e02ff */
[----:B------:R-:W-:Y:S01]  /*0550*/  SHF.R.S32.HI R138, RZ, 0x1f, R3 ;  /* 0x0000001fff8a7819 */ /* 0x000fe20000011403 */
[----:B------:R3:W4:Y:S03]  /*0560*/  LDG.E R143, desc[UR6][R136.64] ;  /* 0x00000006888f7981 */ /* 0x000726000c1e1900 */
[----:B------:R-:W-:Y:S02]  /*0570*/  SHF.R.S32.HI R140, RZ, 0x1f, R139 ;  /* 0x0000001fff8c7819 */ /* 0x000fe4000001148b */
[----:B------:R-:W-:Y:S02]  /*0580*/  LEA.HI R138, R138, R3, RZ, 0x3 ;  /* 0x000000038a8a7211 */ /* 0x000fe400078f18ff */
[----:B------:R-:W-:-:S02]  /*0590*/  LEA.HI R140, R140, R139, RZ, 0x3 ;  /* 0x0000008b8c8c7211 */ /* 0x000fc400078f18ff */
[----:B0-----:R-:W-:-:S04]  /*05a0*/  LOP3.LUT R201, R141, 0x1f, RZ, 0xc0, !PT ;  /* 0x0000001f8dc97812 */ /* 0x001fc800078ec0ff */
[-C--:B------:R-:W-:Y:S02]  /*05b0*/  LEA.HI.SX32 R195, R138, R201.reuse, 0x1d ;  /* 0x000000c98ac37211 */ /* 0x080fe400078feaff */
[----:B------:R-:W-:Y:S02]  /*05c0*/  LEA.HI.SX32 R3, R140, R201, 0x1d ;  /* 0x000000c98c037211 */ /* 0x000fe400078feaff */
[C---:B------:R-:W-:Y:S01]  /*05d0*/  IADD3 R197, PT, PT, R195.reuse, 0x20, RZ ;  /* 0x00000020c3c57810 */ /* 0x040fe20007ffe0ff */
[----:B-1----:R-:W-:Y:S01]  /*05e0*/  IMAD.WIDE.U32 R138, R195, 0x20, R146 ;  /* 0x00000020c38a7825 */ /* 0x002fe200078e0092 */
[----:B------:R-:W-:-:S03]  /*05f0*/  IADD3 R169, PT, PT, R3, 0x20, RZ ;  /* 0x0000002003a97810 */ /* 0x000fc60007ffe0ff */
[C---:B--2---:R-:W-:Y:S01]  /*0600*/  IMAD.WIDE.U32 R176, R3.reuse, 0x10, R152 ;  /* 0x0000001003b07825 */ /* 0x044fe200078e0098 */
[----:B------:R-:W-:Y:S01]  /*0610*/  IADD3 R3, PT, PT, R3, 0x40, RZ ;  /* 0x0000004003037810 */ /* 0x000fe20007ffe0ff */
[----:B------:R-:W2:Y:S02]  /*0620*/  LDG.E.128 R180, desc[UR6][R138.64+0x10] ;  /* 0x000010068ab47981 */ /* 0x000ea4000c1e1d00 */
[----:B------:R-:W-:Y:S02]  /*0630*/  IMAD.WIDE.U32 R140, R197, 0x20, R146 ;  /* 0x00000020c58c7825 */ /* 0x000fe400078e0092 */
[----:B------:R-:W2:Y:S02]  /*0640*/  LDG.E.128 R172, desc[UR6][R138.64] ;  /* 0x000000068aac7981 */ /* 0x000ea4000c1e1d00 */
[--C-:B------:R-:W-:Y:S02]  /*0650*/  IMAD.WIDE.U32 R168, R169, 0x10, R152.reuse ;  /* 0x00000010a9a87825 */ /* 0x100fe400078e0098 */
[----:B------:R-:W2:Y:S02]  /*0660*/  LDG.E.128 R176, desc[UR6][R176.64] ;  /* 0x00000006b0b07981 */ /* 0x000ea4000c1e1d00 */
[----:B------:R-:W-:-:S02]  /*0670*/  IMAD.WIDE.U32 R152, R3, 0x10, R152 ;  /* 0x0000001003987825 */ /* 0x000fc400078e0098 */
[----:B------:R-:W2:Y:S01]  /*0680*/  LDG.E.128 R184, desc[UR6][R140.64] ;  /* 0x000000068cb87981 */ /* 0x000ea2000c1e1d00 */
[----:B------:R-:W-:-:S03]  /*0690*/  IADD3 R199, PT, PT, R195, 0x40, RZ ;  /* 0x00000040c3c77810 */ /* 0x000fc60007ffe0ff */
[----:B------:R-:W2:Y:S04]  /*06a0*/  LDG.E.128 R168, desc[UR6][R168.64] ;  /* 0x00000006a8a87981 */ /* 0x000ea8000c1e1d00 */
[----:B------:R-:W2:Y:S01]  /*06b0*/  LDG.E.128 R152, desc[UR6][R152.64] ;  /* 0x0000000698987981 */ /* 0x000ea2000c1e1d00 */
[----:B---3--:R-:W-:-:S03]  /*06c0*/  IMAD.WIDE.U32 R136, R199, 0x20, R146 ;  /* 0x00000020c7887825 */ /* 0x008fc600078e0092 */
[----:B------:R-:W3:Y:S04]  /*06d0*/  LDG.E.128 R164, desc[UR6][R140.64+0x10] ;  /* 0x000010068ca47981 */ /* 0x000ee8000c1e1d00 */
[----:B------:R-:W3:Y:S04]  /*06e0*/  LDG.E.128 R160, desc[UR6][R136.64] ;  /* 0x0000000688a07981 */ /* 0x000ee8000c1e1d00 */
[----:B------:R0:W3:Y:S01]  /*06f0*/  LDG.E.128 R156, desc[UR6][R136.64+0x10] ;  /* 0x00001006889c7981 */ /* 0x0000e2000c1e1d00 */
        /* <DEDUP_REMOVED lines=32> */
[----:B------:R-:W-:Y:S01]  /*0900*/  ISETP.NE.AND P0, PT, RZ, UR9, PT ;  /* 0x00000009ff007c0c */ /* 0x000fe2000bf05270 */
[----:B0-----:R-:W-:-:S03]  /*0910*/  HADD2.F32 R188, -RZ, R40.H0_H0 ;  /* 0x20000028ffbc7230 */ /* 0x001fc60000004100 */
[----:B----4-:R-:W-:-:S05]  /*0920*/  FSEL R143, R143, RZ, !P0 ;  /* 0x000000ff8f8f7208 */ /* 0x010fca0004000000 */
[C---:B--2---:R-:W-:Y:S01]  /*0930*/  FADD.FTZ R223, -R143.reuse, R181 ;  /* 0x000000b58fdf7221 */ /* 0x044fe20000010100 */
[C---:B------:R-:W-:Y:S01]  /*0940*/  FADD.FTZ R3, -R143.reuse, R172 ;  /* 0x000000ac8f037221 */ /* 0x040fe20000010100 */
[C---:B------:R-:W-:Y:S01]  /*0950*/  FADD.FTZ R219, -R143.reuse, R174 ;  /* 0x000000ae8fdb7221 */ /* 0x040fe20000010100 */
[--C-:B------:R-:W-:Y:S02]  /*0960*/  HADD2.F32 R172, -RZ, R178.reuse.H0_H0 ;  /* 0x200000b2ffac7230 */ /* 0x100fe40000004100 */
[----:B------:R-:W-:Y:S02]  /*0970*/  HADD2.F32 R174, -RZ, R178.H1_H1 ;  /* 0x300000b2ffae7230 */ /* 0x000fe40000004100 */
[--C-:B------:R-:W-:Y:S02]  /*0980*/  HADD2.F32 R202, -RZ, R179.reuse.H0_H0 ;  /* 0x200000b3ffca7230 */ /* 0x100fe40000004100 */
[----:B------:R-:W-:Y:S02]  /*0990*/  HADD2.F32 R204, -RZ, R179.H1_H1 ;  /* 0x300000b3ffcc7230 */ /* 0x000fe40000004100 */
[----:B------:R-:W-:Y:S01]  /*09a0*/  FADD.FTZ R179, -R143, R180 ;  /* 0x000000b48fb37221 */ /* 0x000fe20000010100 */
[----:B------:R-:W-:-:S02]  /*09b0*/  HADD2.F32 R178, -RZ, R42.H1_H1 ;  /* 0x3000002affb27230 */ /* 0x000fc40000004100 */
[----:B------:R-:W-:Y:S01]  /*09c0*/  FMUL.FTZ R180, R144, R223 ;  /* 0x000000df90b47220 */ /* 0x000fe20000410000 */
[----:B------:R-:W-:Y:S01]  /*09d0*/  FADD.FTZ R233, -R143, R185 ;  /* 0x000000b98fe97221 */ /* 0x000fe20000010100 */
[--C-:B------:R-:W-:Y:S02]  /*09e0*/  HADD2.F32 R231, -RZ, R168.reuse.H0_H0 ;  /* 0x200000a8ffe77230 */ /* 0x100fe40000004100 */
[----:B------:R-:W-:Y:S01]  /*09f0*/  FADD.FTZ R113, R113, R174 ;  /* 0x000000ae71717221 */ /* 0x000fe20000010000 */
[--C-:B------:R-:W-:Y:S02]  /*0a00*/  HADD2.F32 R209, -RZ, R171.reuse.H0_H0 ;  /* 0x200000abffd17230 */ /* 0x100fe40000004100 */
[-C--:B------:R-:W-:Y:S01]  /*0a10*/  FMUL.FTZ R178, R178, R174.reuse ;  /* 0x000000aeb2b27220 */ /* 0x080fe20000410000 */
[----:B------:R-:W-:Y:S02]  /*0a20*/  HADD2.F32 R194, -RZ, R171.H1_H1 ;  /* 0x300000abffc27230 */ /* 0x000fe40000004100 */
[----:B------:R-:W-:Y:S01]  /*0a30*/  FFMA.FTZ R53, R180, R174, R53 ;  /* 0x000000aeb4357223 */ /* 0x000fe20000010035 */
[----:B------:R-:W-:-:S02]  /*0a40*/  HADD2.F32 R168, -RZ, R168.H1_H1 ;  /* 0x300000a8ffa87230 */ /* 0x000fc40000004100 */
[----:B------:R-:W-:Y:S01]  /*0a50*/  FMUL.FTZ R174, R144, R233 ;  /* 0x000000e990ae7220 */ /* 0x000fe20000410000 */
[--C-:B------:R-:W-:Y:S02]  /*0a60*/  HADD2.F32 R203, -RZ, R153.reuse.H0_H0 ;  /* 0x20000099ffcb7230 */ /* 0x100fe40000004100 */
[----:B-1----:R-:W-:Y:S02]  /*0a70*/  HADD2.F32 R192, -RZ, R153.H1_H1 ;  /* 0x30000099ffc07230 */ /* 0x002fe40000004100 */
[----:B------:R-:W-:Y:S02]  /*0a80*/  HADD2.F32 R171, -RZ, R44.H1_H1 ;  /* 0x3000002cffab7230 */ /* 0x000fe40000004100 */
[----:B------:R-:W-:Y:S01]  /*0a90*/  FADD.FTZ R217, -R143, R173 ;  /* 0x000000ad8fd97221 */ /* 0x000fe20000010100 */
[----:B------:R-:W-:Y:S02]  /*0aa0*/  HADD2.F32 R206, -RZ, R169.H0_H0 ;  /* 0x200000a9ffce7230 */ /* 0x000fe40000004100 */
[----:B------:R-:W-:-:S02]  /*0ab0*/  HADD2.F32 R153, -RZ, R45.H0_H0 ;  /* 0x2000002dff997230 */ /* 0x000fc40000004100 */
[--C-:B------:R-:W-:Y:S02]  /*0ac0*/  HADD2.F32 R173, -RZ, R176.reuse.H0_H0 ;  /* 0x200000b0ffad7230 */ /* 0x100fe40000004100 */
[-C--:B------:R-:W-:Y:S01]  /*0ad0*/  FMUL.FTZ R171, R171, R168.reuse ;  /* 0x000000a8abab7220 */ /* 0x080fe20000410000 */
[----:B------:R-:W-:Y:S01]  /*0ae0*/  FFMA.FTZ R57, R174, R168, R57 ;  /* 0x000000a8ae397223 */ /* 0x000fe20000010039 */
[----:B------:R-:W-:Y:S01]  /*0af0*/  FADD.FTZ R109, R109, R168 ;  /* 0x000000a86d6d7221 */ /* 0x000fe20000010000 */
[----:B------:R-:W-:Y:S01]  /*0b00*/  FADD.FTZ R237, -R143, R187 ;  /* 0x000000bb8fed7221 */ /* 0x000fe20000010100 */
[----:B------:R-:W-:Y:S01]  /*0b10*/  FMUL.FTZ R168, R153, R206 ;  /* 0x000000ce99a87220 */ /* 0x000fe20000410000 */
[----:B------:R-:W-:Y:S02]  /*0b20*/  HADD2.F32 R176, -RZ, R176.H1_H1 ;  /* 0x300000b0ffb07230 */ /* 0x000fe40000004100 */
[----:B------:R-:W-:Y:S01]  /*0b30*/  FMUL.FTZ R188, R188, R173 ;  /* 0x000000adbcbc7220 */ /* 0x000fe20000410000 */
[----:B------:R-:W-:-:S02]  /*0b40*/  HADD2.F32 R198, -RZ, R170.H1_H1 ;  /* 0x300000aaffc67230 */ /* 0x000fc40000004100 */
[----:B------:R-:W-:Y:S02]  /*0b50*/  HADD2.F32 R187, -RZ, R40.H1_H1 ;  /* 0x30000028ffbb7230 */ /* 0x000fe40000004100 */
[----:B------:R-:W-:Y:S02]  /*0b60*/  HADD2.F32 R153, -RZ, R46.H1_H1 ;  /* 0x3000002eff997230 */ /* 0x000fe40000004100 */
[----:B------:R-:W-:Y:S01]  /*0b70*/  FMUL.FTZ R3, R144, R3 ;  /* 0x0000000390037220 */ /* 0x000fe20000410000 */
[C---:B------:R-:W-:Y:S01]  /*0b80*/  FADD.FTZ R221, -R143.reuse, R175 ;  /* 0x000000af8fdd7221 */ /* 0x040fe20000010100 */
[C---:B------:R-:W-:Y:S01]  /*0b90*/  FADD.FTZ R229, -R143.reuse, R184 ;  /* 0x000000b88fe57221 */ /* 0x040fe20000010100 */
[----:B------:R-:W-:Y:S02]  /*0ba0*/  HADD2.F32 R175, -RZ, R177.H0_H0 ;  /* 0x200000b1ffaf7230 */ /* 0x000fe40000004100 */
[----:B---3--:R-:W-:Y:S01]  /*0bb0*/  FADD.FTZ R189, -R143, R162 ;  /* 0x000000a28fbd7221 */ /* 0x008fe20000010100 */
[----:B------:R-:W-:-:S02]  /*0bc0*/  HADD2.F32 R201, -RZ, R154.H0_H0 ;  /* 0x2000009affc97230 */ /* 0x000fc40000004100 */
[----:B------:R-:W-:Y:S01]  /*0bd0*/  FMUL.FTZ R187, R187, R176 ;  /* 0x000000b0bbbb7220 */ /* 0x000fe20000410000 */
[----:B------:R-:W-:Y:S02]  /*0be0*/  HADD2.F32 R196, -RZ, R154.H1_H1 ;  /* 0x3000009affc47230 */ /* 0x000fe40000004100 */
[----:B------:R-:W-:Y:S01]  /*0bf0*/  FMUL.FTZ R162, R153, R198 ;  /* 0x000000c699a27220 */ /* 0x000fe20000410000 */
[----:B------:R-:W-:Y:S02]  /*0c00*/  HADD2.F32 R184, -RZ, R41.H0_H0 ;  /* 0x20000029ffb87230 */ /* 0x000fe40000004100 */
[----:B------:R-:W-:Y:S01]  /*0c10*/  FADD.FTZ R154, RZ, R188 ;  /* 0x000000bcff9a7221 */ /* 0x000fe20000010000 */
[----:B------:R-:W-:Y:S01]  /*0c20*/  FMUL.FTZ R190, R144, R217 ;  /* 0x000000d990be7220 */ /* 0x000fe20000410000 */
[----:B------:R-:W-:Y:S01]  /*0c30*/  FFMA.FTZ R153, R3, R188, RZ ;  /* 0x000000bc03997223 */ /* 0x000fe200000100ff */
[----:B------:R-:W-:Y:S01]  /*0c40*/  FADD.FTZ R225, -R143, R182 ;  /* 0x000000b68fe17221 */ /* 0x000fe20000010100 */
[----:B------:R-:W-:-:S02]  /*0c50*/  HADD2.F32 R177, -RZ, R177.H1_H1 ;  /* 0x300000b1ffb17230 */ /* 0x000fc40000004100 */
[----:B------:R-:W-:Y:S01]  /*0c60*/  FMUL.FTZ R184, R184, R175 ;  /* 0x000000afb8b87220 */ /* 0x000fe20000410000 */
[--C-:B------:R-:W-:Y:S02]  /*0c70*/  HADD2.F32 R197, -RZ, R155.reuse.H0_H0 ;  /* 0x2000009bffc57230 */ /* 0x100fe40000004100 */
[----:B------:R-:W-:Y:S02]  /*0c80*/  HADD2.F32 R200, -RZ, R155.H1_H1 ;  /* 0x3000009bffc87230 */ /* 0x000fe40000004100 */
[----:B------:R-:W-:Y:S01]  /*0c90*/  FADD.FTZ R155, R154, R187 ;  /* 0x000000bb9a9b7221 */ /* 0x000fe20000010000 */
[----:B------:R-:W-:Y:S02]  /*0ca0*/  HADD2.F32 R182, -RZ, R41.H1_H1 ;  /* 0x30000029ffb67230 */ /* 0x000fe40000004100 */
[----:B------:R-:W-:Y:S01]  /*0cb0*/  FMUL.FTZ R185, R144, R219 ;  /* 0x000000db90b97220 */ /* 0x000fe20000410000 */
[----:B------:R-:W-:Y:S01]  /*0cc0*/  FFMA.FTZ R154, R190, R187, R153 ;  /* 0x000000bbbe9a7223 */ /* 0x000fe20000010099 */
[----:B------:R-:W-:Y:S01]  /*0cd0*/  FADD.FTZ R191, -R143, R156 ;  /* 0x0000009c8fbf7221 */ /* 0x000fe20000010100 */
[----:B------:R-:W-:-:S02]  /*0ce0*/  HADD2.F32 R181, -RZ, R42.H0_H0 ;  /* 0x2000002affb57230 */ /* 0x000fc40000004100 */
[----:B------:R-:W-:Y:S01]  /*0cf0*/  FADD.FTZ R235, -R143, R186 ;  /* 0x000000ba8feb7221 */ /* 0x000fe20000010100 */
[--C-:B------:R-:W-:Y:S02]  /*0d00*/  HADD2.F32 R156, -RZ, R47.reuse.H0_H0 ;  /* 0x2000002fff9c7230 */ /* 0x100fe40000004100 */
[----:B------:R-:W-:Y:S01]  /*0d10*/  FMUL.FTZ R182, R182, R177 ;  /* 0x000000b1b6b67220 */ /* 0x000fe20000410000 */
[----:B------:R-:W-:Y:S01]  /*0d20*/  FADD.FTZ R155, R155, R184 ;  /* 0x000000b89b9b7221 */ /* 0x000fe20000010000 */
[----:B------:R-:W-:Y:S01]  /*0d30*/  FADD.FTZ R211, -R143, R167 ;  /* 0x000000a78fd37221 */ /* 0x000fe20000010100 */
[----:B------:R-:W-:Y:S01]  /*0d40*/  FMUL.FTZ R186, R144, R221 ;  /* 0x000000dd90ba7220 */ /* 0x000fe20000410000 */
[----:B------:R-:W-:Y:S01]  /*0d50*/  FFMA.FTZ R153, R185, R184, R154 ;  /* 0x000000b8b9997223 */ /* 0x000fe2000001009a */
[C---:B------:R-:W-:Y:S01]  /*0d60*/  FADD.FTZ R199, -R143.reuse, R161 ;  /* 0x000000a18fc77221 */ /* 0x040fe20000010100 */
[C---:B------:R-:W-:Y:S01]  /*0d70*/  FADD.FTZ R195, -R143.reuse, R157 ;  /* 0x0000009d8fc37221 */ /* 0x040fe20000010100 */
[C---:B------:R-:W-:Y:S01]  /*0d80*/  FADD.FTZ R227, -R143.reuse, R183 ;  /* 0x000000b78fe37221 */ /* 0x040fe20000010100 */
[----:B------:R-:W-:Y:S01]  /*0d90*/  FADD.FTZ R205, -R143, R160 ;  /* 0x000000a08fcd7221 */ /* 0x000fe20000010100 */
[----:B------:R-:W-:Y:S01]  /*0da0*/  FMUL.FTZ R181, R181, R172 ;  /* 0x000000acb5b57220 */ /* 0x000fe20000410000 */
[----:B------:R-:W-:-:S02]  /*0db0*/  HADD2.F32 R157, -RZ, R47.H1_H1 ;  /* 0x3000002fff9d7230 */ /* 0x000fc40000004100 */
[----:B------:R-:W-:Y:S01]  /*0dc0*/  FMUL.FTZ R161, R156, R209 ;  /* 0x000000d19ca17220 */ /* 0x000fe20000410000 */
[----:B------:R-:W-:Y:S01]  /*0dd0*/  FADD.FTZ R154, R155, R182 ;  /* 0x000000b69b9a7221 */ /* 0x000fe20000010000 */
[C---:B------:R-:W-:Y:S01]  /*0de0*/  FMUL.FTZ R183, R144.reuse, R179 ;  /* 0x000000b390b77220 */ /* 0x040fe20000410000 */
[----:B------:R-:W-:Y:S01]  /*0df0*/  FMUL.FTZ R160, R144, R211 ;  /* 0x000000d390a07220 */ /* 0x000fe20000410000 */
[C---:B------:R-:W-:Y:S01]  /*0e00*/  FFMA.FTZ R156, R186.reuse, R182, R153 ;  /* 0x000000b6ba9c7223 */ /* 0x040fe20000010099 */
[----:B------:R-:W-:Y:S01]  /*0e10*/  FFMA.FTZ R51, R186, R177, R51 ;  /* 0x000000b1ba337223 */ /* 0x000fe20000010033 */
[----:B------:R-:W-:Y:S01]  /*0e20*/  FADD.FTZ R119, R119, R177 ;  /* 0x000000b177777221 */ /* 0x000fe20000010000 */
[----:B------:R-:W-:Y:S02]  /*0e30*/  HADD2.F32 R177, -RZ, R43.H0_H0 ;  /* 0x2000002bffb17230 */ /* 0x000fe40000004100 */
[C---:B------:R-:W-:Y:S01]  /*0e40*/  FADD.FTZ R193, -R143.reuse, R158 ;  /* 0x0000009e8fc17221 */ /* 0x040fe20000010100 */
[----:B------:R-:W-:Y:S01]  /*0e50*/  FADD.FTZ R153, R154, R181 ;  /* 0x000000b59a997221 */ /* 0x000fe20000010000 */
[----:B------:R-:W-:Y:S01]  /*0e60*/  FADD.FTZ R215, -R143, R166 ;  /* 0x000000a68fd77221 */ /* 0x000fe20000010100 */
[-C--:B------:R-:W-:Y:S01]  /*0e70*/  FMUL.FTZ R158, R157, R194.reuse ;  /* 0x000000c29d9e7220 */ /* 0x080fe20000410000 */
[----:B------:R-:W-:Y:S01]  /*0e80*/  FADD.FTZ R107, R107, R194 ;  /* 0x000000c26b6b7221 */ /* 0x000fe20000010000 */
[----:B------:R-:W-:Y:S01]  /*0e90*/  FFMA.FTZ R63, R160, R194, R63 ;  /* 0x000000c2a03f7223 */ /* 0x000fe2000001003f */
[----:B------:R-:W-:Y:S01]  /*0ea0*/  FFMA.FTZ R155, R183, R181, R156 ;  /* 0x000000b5b79b7223 */ /* 0x000fe2000001009c */
[----:B------:R-:W-:-:S02]  /*0eb0*/  HADD2.F32 R207, -RZ, R152.H0_H0 ;  /* 0x20000098ffcf7230 */ /* 0x000fc40000004100 */
[----:B------:R-:W-:Y:S01]  /*0ec0*/  FFMA.FTZ R50, R185, R175, R50 ;  /* 0x000000afb9327223 */ /* 0x000fe20000010032 */
[----:B------:R-:W-:Y:S01]  /*0ed0*/  FADD.FTZ R118, R118, R175 ;  /* 0x000000af76767221 */ /* 0x000fe20000010000 */
[----:B------:R-:W-:Y:S02]  /*0ee0*/  HADD2.F32 R194, -RZ, R148.H0_H0 ;  /* 0x20000094ffc27230 */ /* 0x000fe40000004100 */
[----:B------:R-:W-:Y:S01]  /*0ef0*/  FADD.FTZ R147, -R143, R163 ;  /* 0x000000a38f937221 */ /* 0x000fe20000010100 */
[----:B------:R-:W-:Y:S02]  /*0f00*/  HADD2.F32 R175, -RZ, R43.H1_H1 ;  /* 0x3000002bffaf7230 */ /* 0x000fe40000004100 */
[----:B------:R-:W-:Y:S01]  /*0f10*/  FMUL.FTZ R177, R177, R202 ;  /* 0x000000cab1b17220 */ /* 0x000fe20000410000 */
[----:B------:R-:W-:Y:S01]  /*0f20*/  FADD.FTZ R154, R153, R178 ;  /* 0x000000b2999a7221 */ /* 0x000fe20000010000 */
[C---:B------:R-:W-:Y:S01]  /*0f30*/  FMUL.FTZ R179, R144.reuse, R225 ;  /* 0x000000e190b37220 */ /* 0x040fe20000410000 */
[----:B------:R-:W-:Y:S01]  /*0f40*/  FMUL.FTZ R163, R144, R215 ;  /* 0x000000d790a37220 */ /* 0x000fe20000410000 */
[----:B------:R-:W-:Y:S01]  /*0f50*/  FFMA.FTZ R156, R180, R178, R155 ;  /* 0x000000b2b49c7223 */ /* 0x000fe2000001009b */
[----:B------:R-:W-:Y:S01]  /*0f60*/  FADD.FTZ R112, R112, R172 ;  /* 0x000000ac70707221 */ /* 0x000fe20000010000 */
[----:B------:R-:W-:Y:S01]  /*0f70*/  FFMA.FTZ R52, R183, R172, R52 ;  /* 0x000000acb7347223 */ /* 0x000fe20000010034 */
[----:B------:R-:W-:-:S02]  /*0f80*/  HADD2.F32 R172, -RZ, R44.H0_H0 ;  /* 0x2000002cffac7230 */ /* 0x000fc40000004100 */
[----:B------:R-:W-:Y:S01]  /*0f90*/  FMUL.FTZ R157, R194, R207 ;  /* 0x000000cfc29d7220 */ /* 0x000fe20000410000 */
[----:B------:R-:W-:Y:S01]  /*0fa0*/  FFMA.FTZ R49, R190, R176, R49 ;  /* 0x000000b0be317223 */ /* 0x000fe20000010031 */
[----:B------:R-:W-:Y:S01]  /*0fb0*/  FADD.FTZ R117, R117, R176 ;  /* 0x000000b075757221 */ /* 0x000fe20000010000 */
[----:B------:R-:W-:Y:S01]  /*0fc0*/  FMUL.FTZ R175, R175, R204 ;  /* 0x000000ccafaf7220 */ /* 0x000fe20000410000 */
[----:B------:R-:W-:Y:S01]  /*0fd0*/  FADD.FTZ R194, R154, R177 ;  /* 0x000000b19ac27221 */ /* 0x000fe20000010000 */
[----:B------:R-:W-:Y:S01]  /*0fe0*/  FMUL.FTZ R176, R144, R227 ;  /* 0x000000e390b07220 */ /* 0x000fe20000410000 */
[----:B------:R-:W-:Y:S01]  /*0ff0*/  FADD.FTZ R106, R106, R209 ;  /* 0x000000d16a6a7221 */ /* 0x000fe20000010000 */
[----:B------:R-:W-:Y:S01]  /*1000*/  FFMA.FTZ R62, R163, R209, R62 ;  /* 0x000000d1a33e7223 */ /* 0x000fe2000001003e */
[----:B------:R-:W-:Y:S01]  /*1010*/  FFMA.FTZ R153, R179, R177, R156 ;  /* 0x000000b1b3997223 */ /* 0x000fe2000001009c */
[----:B------:R-:W-:Y:S02]  /*1020*/  HADD2.F32 R152, -RZ, R152.H1_H1 ;  /* 0x30000098ff987230 */ /* 0x000fe40000004100 */
[----:B------:R-:W-:Y:S01]  /*1030*/  FMUL.FTZ R156, R144, R199 ;  /* 0x000000c7909c7220 */ /* 0x000fe20000410000 */
[----:B------:R-:W-:-:S02]  /*1040*/  HADD2.F32 R209, -RZ, R148.H1_H1 ;  /* 0x30000094ffd17230 */ /* 0x000fc40000004100 */
[----:B------:R-:W-:Y:S01]  /*1050*/  FFMA.FTZ R48, R3, R173, R48 ;  /* 0x000000ad03307223 */ /* 0x000fe20000010030 */
[----:B------:R-:W-:Y:S01]  /*1060*/  FADD.FTZ R116, R116, R173 ;  /* 0x000000ad74747221 */ /* 0x000fe20000010000 */
[----:B------:R-:W-:Y:S01]  /*1070*/  FMUL.FTZ R172, R172, R231 ;  /* 0x000000e7acac7220 */ /* 0x000fe20000410000 */
[----:B------:R-:W-:Y:S01]  /*1080*/  FADD.FTZ R155, R194, R175 ;  /* 0x000000afc29b7221 */ /* 0x000fe20000010000 */
[----:B------:R-:W-:Y:S01]  /*1090*/  FMUL.FTZ R173, R144, R229 ;  /* 0x000000e590ad7220 */ /* 0x000fe20000410000 */
[----:B------:R-:W-:Y:S01]  /*10a0*/  FFMA.FTZ R194, R176, R175, R153 ;  /* 0x000000afb0c27223 */ /* 0x000fe20000010099 */
[-C--:B------:R-:W-:Y:S01]  /*10b0*/  FMUL.FTZ R154, R209, R152.reuse ;  /* 0x00000098d19a7220 */ /* 0x080fe20000410000 */
[----:B------:R-:W-:Y:S01]  /*10c0*/  FFMA.FTZ R65, R156, R152, R65 ;  /* 0x000000989c417223 */ /* 0x000fe20000010041 */
[----:B------:R-:W-:Y:S01]  /*10d0*/  FADD.FTZ R101, R101, R152 ;  /* 0x0000009865657221 */ /* 0x000fe20000010000 */
[----:B------:R-:W-:Y:S01]  /*10e0*/  FADD.FTZ R152, R155, R172 ;  /* 0x000000ac9b987221 */ /* 0x000fe20000010000 */
[----:B------:R-:W-:Y:S01]  /*10f0*/  FFMA.FTZ R153, R173, R172, R194 ;  /* 0x000000acad997223 */ /* 0x000fe200000100c2 */
[----:B------:R-:W-:-:S02]  /*1100*/  HADD2.F32 R194, -RZ, R149.H0_H0 ;  /* 0x20000095ffc27230 */ /* 0x000fc40000004100 */
[----:B------:R-:W-:Y:S02]  /*1110*/  HADD2.F32 R208, -RZ, R169.H1_H1 ;  /* 0x300000a9ffd07230 */ /* 0x000fe40000004100 */
[----:B------:R-:W-:Y:S01]  /*1120*/  FADD.FTZ R199, R152, R171 ;  /* 0x000000ab98c77221 */ /* 0x000fe20000010000 */
[----:B------:R-:W-:Y:S02]  /*1130*/  HADD2.F32 R167, -RZ, R45.H1_H1 ;  /* 0x3000002dffa77230 */ /* 0x000fe40000004100 */
[----:B------:R-:W-:Y:S01]  /*1140*/  FMUL.FTZ R169, R144, R235 ;  /* 0x000000eb90a97220 */ /* 0x000fe20000410000 */
[----:B------:R-:W-:Y:S01]  /*1150*/  FFMA.FTZ R152, R174, R171, R153 ;  /* 0x000000abae987223 */ /* 0x000fe20000010099 */
[----:B------:R-:W-:Y:S01]  /*1160*/  FADD.FTZ R239, -R143, R164 ;  /* 0x000000a48fef7221 */ /* 0x000fe20000010100 */
[----:B------:R-:W-:Y:S01]  /*1170*/  FMUL.FTZ R153, R194, R203 ;  /* 0x000000cbc2997220 */ /* 0x000fe20000410000 */
[----:B------:R-:W-:Y:S02]  /*1180*/  HADD2.F32 R213, -RZ, R170.H0_H0 ;  /* 0x200000aaffd57230 */ /* 0x000fe40000004100 */
[----:B------:R-:W-:Y:S01]  /*1190*/  FMUL.FTZ R167, R167, R208 ;  /* 0x000000d0a7a77220 */ /* 0x000fe20000410000 */
[----:B------:R-:W-:-:S02]  /*11a0*/  HADD2.F32 R164, -RZ, R46.H0_H0 ;  /* 0x2000002effa47230 */ /* 0x000fc40000004100 */
[C---:B------:R-:W-:Y:S01]  /*11b0*/  FMUL.FTZ R155, R144.reuse, R189 ;  /* 0x000000bd909b7220 */ /* 0x040fe20000410000 */
[----:B------:R-:W-:Y:S01]  /*11c0*/  FADD.FTZ R194, R199, R168 ;  /* 0x000000a8c7c27221 */ /* 0x000fe20000010000 */
[----:B------:R-:W-:Y:S01]  /*11d0*/  FMUL.FTZ R170, R144, R237 ;  /* 0x000000ed90aa7220 */ /* 0x000fe20000410000 */
[----:B------:R-:W-:Y:S01]  /*11e0*/  FFMA.FTZ R189, R169, R168, R152 ;  /* 0x000000a8a9bd7223 */ /* 0x000fe20000010098 */
[C---:B------:R-:W-:Y:S01]  /*11f0*/  FADD.FTZ R241, -R143.reuse, R165 ;  /* 0x000000a58ff17221 */ /* 0x040fe20000010100 */
[----:B------:R-:W-:Y:S01]  /*1200*/  FADD.FTZ R199, R194, R167 ;  /* 0x000000a7c2c77221 */ /* 0x000fe20000010000 */
[----:B------:R-:W-:Y:S01]  /*1210*/  FADD.FTZ R143, -R143, R159 ;  /* 0x0000009f8f8f7221 */ /* 0x000fe20000010100 */
[----:B------:R-:W-:Y:S01]  /*1220*/  FMUL.FTZ R165, R144, R239 ;  /* 0x000000ef90a57220 */ /* 0x000fe20000410000 */
[----:B------:R-:W-:Y:S01]  /*1230*/  FMUL.FTZ R164, R164, R213 ;  /* 0x000000d5a4a47220 */ /* 0x000fe20000410000 */
[----:B------:R-:W-:Y:S01]  /*1240*/  FFMA.FTZ R194, R170, R167, R189 ;  /* 0x000000a7aac27223 */ /* 0x000fe200000100bd */
[----:B------:R-:W-:Y:S01]  /*1250*/  FMUL.FTZ R159, R144, R205 ;  /* 0x000000cd909f7220 */ /* 0x000fe20000410000 */
[----:B------:R-:W-:-:S02]  /*1260*/  HADD2.F32 R205, -RZ, R149.H1_H1 ;  /* 0x30000095ffcd7230 */ /* 0x000fc40000004100 */
[C---:B------:R-:W-:Y:S01]  /*1270*/  FMUL.FTZ R152, R144.reuse, R147 ;  /* 0x0000009390987220 */ /* 0x040fe20000410000 */
[----:B------:R-:W-:Y:S01]  /*1280*/  FMUL.FTZ R166, R144, R241 ;  /* 0x000000f190a67220 */ /* 0x000fe20000410000 */
[----:B------:R-:W-:Y:S01]  /*1290*/  FADD.FTZ R199, R199, R164 ;  /* 0x000000a4c7c77221 */ /* 0x000fe20000010000 */
[----:B------:R-:W-:Y:S01]  /*12a0*/  FFMA.FTZ R189, R165, R164, R194 ;  /* 0x000000a4a5bd7223 */ /* 0x000fe200000100c2 */
[-C--:B------:R-:W-:Y:S01]  /*12b0*/  FMUL.FTZ R147, R205, R192.reuse ;  /* 0x000000c0cd937220 */ /* 0x080fe20000410000 */
        /* <DEDUP_REMOVED lines=27> */
[-C--:B------:R-:W-:Y:S01]  /*1470*/  FFMA.FTZ R69, R194, R196.reuse, R69 ;  /* 0x000000c4c2457223 */ /* 0x080fe20000010045 */
[----:B------:R-:W-:Y:S01]  /*1480*/  FADD.FTZ R97, R97, R196 ;  /* 0x000000c461617221 */ /* 0x000fe20000010000 */
[----:B------:R-:W-:Y:S01]  /*1490*/  FADD.FTZ R198, R198, R147 ;  /* 0x00000093c6c67221 */ /* 0x000fe20000010000 */
[----:B------:R-:W-:Y:S01]  /*14a0*/  FFMA.FTZ R202, R152, R147, R195 ;  /* 0x0000009398ca7223 */ /* 0x000fe200000100c3 */
[----:B------:R-:W-:Y:S01]  /*14b0*/  FMUL.FTZ R192, R205, R196 ;  /* 0x000000c4cdc07220 */ /* 0x000fe20000410000 */
[--C-:B------:R-:W-:Y:S02]  /*14c0*/  HADD2.F32 R196, -RZ, R151.reuse.H0_H0 ;  /* 0x20000097ffc47230 */ /* 0x100fe40000004100 */
[----:B------:R-:W-:Y:S01]  /*14d0*/  FMUL.FTZ R193, R144, R193 ;  /* 0x000000c190c17220 */ /* 0x000fe20000410000 */
[----:B------:R-:W-:Y:S01]  /*14e0*/  FADD.FTZ R195, R198, R189 ;  /* 0x000000bdc6c37221 */ /* 0x000fe20000010000 */
[----:B------:R-:W-:Y:S01]  /*14f0*/  FFMA.FTZ R199, R191, R189, R202 ;  /* 0x000000bdbfc77223 */ /* 0x000fe200000100ca */
[----:B------:R-:W-:-:S02]  /*1500*/  HADD2.F32 R201, -RZ, R151.H1_H1 ;  /* 0x30000097ffc97230 */ /* 0x000fc40000004100 */
        /* <DEDUP_REMOVED lines=25> */
[----:B------:R-:W-:Y:S06]  /*16a0*/  BRA `(.L_x_9354) ;  /* 0x0000000000d47947 */ /* 0x000fec0003800000 */
.L_x_9353:
        /* <DEDUP_REMOVED lines=53> */
.L_x_9354:
[----:B------:R-:W-:Y:S05]  /*1a00*/  BSYNC.RECONVERGENT B1 ;  /* 0x0000000000017941 */ /* 0x000fea0003800200 */
.L_x_9352:
        /* <DEDUP_REMOVED lines=20> */
.L_x_9555:
        /* <DEDUP_REMOVED lines=49> */
.L_x_9360:
[----:B------:R-:W-:Y:S05]  /*1e60*/  BSYNC.RECONVERGENT B2 ;  /* 0x0000000000027941 */ /* 0x000fea0003800200 */
.L_x_9359:
        /* <DEDUP_REMOVED lines=19> */
.L_x_9362:
[----:B------:R-:W-:Y:S05]  /*1fa0*/  BSYNC.RECONVERGENT B2 ;  /* 0x0000000000027941 */ /* 0x000fea0003800200 */
.L_x_9361:
        /* <DEDUP_REMOVED lines=19> */
.L_x_9364:
[----:B------:R-:W-:Y:S05]  /*20e0*/  BSYNC.RECONVERGENT B2 ;  /* 0x0000000000027941 */ /* 0x000fea0003800200 */
.L_x_9363:
        /* <DEDUP_REMOVED lines=19> */
.L_x_9366:
[----:B------:R-:W-:Y:S05]  /*2220*/  BSYNC.RECONVERGENT B2 ;  /* 0x0000000000027941 */ /* 0x000fea0003800200 */
.L_x_9365:
        /* <DEDUP_REMOVED lines=19> */
.L_x_9368:
[----:B------:R-:W-:Y:S05]  /*2360*/  BSYNC.RECONVERGENT B2 ;  /* 0x0000000000027941 */ /* 0x000fea0003800200 */
.L_x_9367:
        /* <DEDUP_REMOVED lines=19> */
.L_x_9370:
[----:B------:R-:W-:Y:S05]  /*24a0*/  BSYNC.RECONVERGENT B2 ;  /* 0x0000000000027941 */ /* 0x000fea0003800200 */
.L_x_9369:
        /* <DEDUP_REMOVED lines=19> */
.L_x_9372:
[----:B------:R-:W-:Y:S05]  /*25e0*/  BSYNC.RECONVERGENT B2 ;  /* 0x0000000000027941 */ /* 0x000fea0003800200 */
.L_x_9371:
        /* <DEDUP_REMOVED lines=20> */
.L_x_9358:
        /* <DEDUP_REMOVED lines=47> */
.L_x_9375:
[----:B------:R-:W-:Y:S05]  /*2a20*/  BSYNC.RECONVERGENT B2 ;  /* 0x0000000000027941 */ /* 0x000fea0003800200 */
.L_x_9374:
        /* <DEDUP_REMOVED lines=14> */
.L_x_9377:
[----:B------:R-:W-:Y:S05]  /*2b10*/  BSYNC.RECONVERGENT B2 ;  /* 0x0000000000027941 */ /* 0x000fea0003800200 */
.L_x_9376:
        /* <DEDUP_REMOVED lines=14> */
.L_x_9379:
[----:B------:R-:W-:Y:S05]  /*2c00*/  BSYNC.RECONVERGENT B2 ;  /* 0x0000000000027941 */ /* 0x000fea0003800200 */
.L_x_9378:
        /* <DEDUP_REMOVED lines=14> */
.L_x_9381:
[----:B------:R-:W-:Y:S05]  /*2cf0*/  BSYNC.RECONVERGENT B2 ;  /* 0x0000000000027941 */ /* 0x000fea0003800200 */
.L_x_9380:
        /* <DEDUP_REMOVED lines=14> */
.L_x_9383:
[----:B------:R-:W-:Y:S05]  /*2de0*/  BSYNC.RECONVERGENT B2 ;  /* 0x0000000000027941 */ /* 0x000fea0003800200 */
.L_x_9382:
        /* <DEDUP_REMOVED lines=14> */
.L_x_9385:
[----:B------:R-:W-:Y:S05]  /*2ed0*/  BSYNC.RECONVERGENT B2 ;  /* 0x0000000000027941 */ /* 0x000fea0003800200 */
.L_x_9384:
[----:B------:R-:W-:Y:S04]  /*2ee0*/  BSSY.RECONVERGENT B2, `(.L_x_9386) ;  /* 0x0000012000027945 */ /* 0x000fe80003800200 */
[----:B------:R-:W-:Y:S05]  /*2ef0*/  @!P3 BRA `(.L_x_9387) ;  /* 0x000000000040b947 */ /* 0x000fea0003800000 */
[----:B-----5:R-:W-:Y:S02]  /*2f00*/  LOP3.LUT P0, RZ, R141, 0xff0000, RZ, 0xc0, !PT ;  /* 0x00ff00008dff7812 */ /* 0x020fe4000780c0ff */
[----:B------:R-:W-:-:S11]  /*2f10*/  MOV R207, RZ ;  /* 0x000000ff00cf7202 */ /* 0x000fd60000000f00 */
[----:B------:R-:W0:Y:S01]  /*2f20*/  @P0 LDC.64 R124, c[0x0][0x408] ;  /* 0x00010200ff7c0b82 */ /* 0x000e220000000a00 */
[----:B------:R-:W-:-:S07]  /*2f30*/  @P0 HADD2.F32 R209, -RZ, R131.H0_H0 ;  /* 0x20000083ffd10230 */ /* 0x000fce0000004100 */
[----:B------:R-:W1:Y:S01]  /*2f40*/  @P0 LDC.64 R132, c[0x0][0x408] ;  /* 0x00010200ff840b82 */ /* 0x000e620000000a00 */
[----:B0-----:R-:W-:-:S04]  /*2f50*/  @P0 FMUL.FTZ R125, R126, R125 ;  /* 0x0000007d7e7d0220 */ /* 0x001fc80000410000 */
[----:B------:R-:W-:Y:S01]  /*2f60*/  @P0 FMUL.FTZ R211, R125, R124 ;  /* 0x0000007c7dd30220 */ /* 0x000fe20000410000 */
[----:B------:R-:W-:Y:S02]  /*2f70*/  @P0 HADD2.F32 R124, -RZ, R31.H0_H0 ;  /* 0x2000001fff7c0230 */ /* 0x000fe40000004100 */
[----:B------:R-:W-:Y:S02]  /*2f80*/  HFMA2 R125, -RZ, RZ, 0, 0 ;  /* 0x00000000ff7d7431 */ /* 0x000fe400000001ff */
[----:B-1----:R-:W-:Y:S01]  /*2f90*/  @P0 FMUL.FTZ R133, R126, R133 ;  /* 0x000000857e850220 */ /* 0x002fe20000410000 */
[----:B------:R-:W-:-:S03]  /*2fa0*/  @P0 FMUL.FTZ R207, R124, R211 ;  /* 0x000000d37ccf0220 */ /* 0x000fc60000410000 */
[----:B------:R-:W-:Y:S02]  /*2fb0*/  @P0 FMUL.FTZ R132, R133, R132 ;  /* 0x0000008485840220 */ /* 0x000fe40000410000 */
[----:B------:R-:W-:Y:S02]  /*2fc0*/  F2FP.F16.F32.PACK_AB R207, RZ, R207 ;  /* 0x000000cfffcf723e */ /* 0x000fe400000000ff */
[----:B------:R-:W-:Y:S02]  /*2fd0*/  @P0 FMUL.FTZ R125, R209, R132 ;  /* 0x00000084d17d0220 */ /* 0x000fe40000410000 */
[----:B------:R-:W-:Y:S02]  /*2fe0*/  PRMT R123, R207, 0x7610, R123 ;  /* 0x00007610cf7b7816 */ /* 0x000fe4000000007b */
[----:B------:R-:W-:-:S07]  /*2ff0*/  FADD.FTZ R90, R90, R125 ;  /* 0x0000007d5a5a7221 */ /* 0x000fce0000010000 */
.L_x_9387:
[----:B------:R-:W-:Y:S05]  /*3000*/  BSYNC.RECONVERGENT B2 ;  /* 0x0000000000027941 */ /* 0x000fea0003800200 */
.L_x_9386:
        /* <DEDUP_REMOVED lines=18> */
.L_x_9357:
        /* <DEDUP_REMOVED lines=23> */
.L_x_9390:
[----:B------:R-:W-:Y:S05]  /*32a0*/  BSYNC.RECONVERGENT B2 ;  /* 0x0000000000027941 */ /* 0x000fea0003800200 */
.L_x_9389:
        /* <DEDUP_REMOVED lines=18> */
.L_x_9392:
[----:B------:R-:W-:Y:S05]  /*33d0*/  BSYNC.RECONVERGENT B2 ;  /* 0x0000000000027941 */ /* 0x000fea0003800200 */
.L_x_9391:
        /* <DEDUP_REMOVED lines=18> */
.L_x_9394:
[----:B------:R-:W-:Y:S05]  /*3500*/  BSYNC.RECONVERGENT B2 ;  /* 0x0000000000027941 */ /* 0x000fea0003800200 */
.L_x_9393:
[----:B------:R-:W-:Y:S04]  /*3510*/  BSSY.RECONVERGENT B2, `(.L_x_9395) ;  /* 0x0000012000027945 */ /* 0x000fe80003800200 */
[----:B------:R-:W-:Y:S05]  /*3520*/  @!P3 BRA `(.L_x_9396) ;  /* 0x000000000040b947 */ /* 0x000fea0003800000 */
[----:B------:R-:W-:Y:S01]  /*3530*/  @P2 FFMA.FTZ R143, R186, R205, R200 ;  /* 0x000000cdba8f2223 */ /* 0x000fe200000100c8 */
[----:B-----5:R-:W-:Y:S01]  /*3540*/  LOP3.LUT P0, RZ, R140, 0xff000000, RZ, 0xc0, !PT ;  /* 0xff0000008cff7812 */ /* 0x020fe2000780c0ff */
[----:B------:R-:W-:Y:S01]  /*3550*/  HFMA2 R202, -RZ, RZ, 0, 0 ;  /* 0x00000000ffca7431 */ /* 0x000fe200000001ff */
[----:B------:R-:W-:Y:S01]  /*3560*/  MOV R142, R27 ;  /* 0x0000001b008e7202 */ /* 0x000fe20000000f00 */
[----:B------:R-:W-:-:S04]  /*3570*/  @P2 FADD.FTZ R143, R182, -R143 ;  /* 0x8000008fb68f2221 */ /* 0x000fc80000010000 */
[----:B------:R-:W-:Y:S01]  /*3580*/  @P2 FFMA.FTZ R142, R144, R143, R27 ;  /* 0x0000008f908e2223 */ /* 0x000fe2000001001b */
[----:B------:R-:W-:-:S03]  /*3590*/  MOV R143, RZ ;  /* 0x000000ff008f7202 */ /* 0x000fc60000000f00 */
        /* <DEDUP_REMOVED lines=9> */
.L_x_9396:
[----:B------:R-:W-:Y:S05]  /*3630*/  BSYNC.RECONVERGENT B2 ;  /* 0x0000000000027941 */ /* 0x000fea0003800200 */
.L_x_9395:
        /* <DEDUP_REMOVED lines=18> */
.L_x_9398:
[----:B------:R-:W-:Y:S05]  /*3760*/  BSYNC.RECONVERGENT B2 ;  /* 0x0000000000027941 */ /* 0x000fea0003800200 */
.L_x_9397:
        /* <DEDUP_REMOVED lines=18> */
.L_x_9400:
[----:B------:R-:W-:Y:S05]  /*3890*/  BSYNC.RECONVERGENT B2 ;  /* 0x0000000000027941 */ /* 0x000fea0003800200 */
.L_x_9399:
        /* <DEDUP_REMOVED lines=18> */
.L_x_9402:
[----:B------:R-:W-:Y:S05]  /*39c0*/  BSYNC.RECONVERGENT B2 ;  /* 0x0000000000027941 */ /* 0x000fea0003800200 */
.L_x_9401:
        /* <DEDUP_REMOVED lines=18> */
.L_x_9388:
[-CC-:B------:R-:W-:Y:S01]  /*3af0*/  @P2 FFMA.FTZ R124, R190, R205.reuse, R200.reuse ;  /* 0x000000cdbe7c2223 */ /* 0x180fe200000100c8 */
[-CC-:B------:R-:W-:Y:S01]  /*3b00*/  @P2 FFMA.FTZ R125, R185, R205.reuse, R200.reuse ;  /* 0x000000cdb97d2223 */ /* 0x180fe200000100c8 */
[-CC-:B------:R-:W-:Y:S01]  /*3b10*/  @P2 FFMA.FTZ R127, R186, R205.reuse, R200.reuse ;  /* 0x000000cdba7f2223 */ /* 0x180fe200000100c8 */
[----:B------:R-:W-:Y:S01]  /*3b20*/  @P2 FFMA.FTZ R204, R179, R205, R200 ;  /* 0x000000cdb3cc2223 */ /* 0x000fe200000100c8 */
[----:B------:R-:W-:Y:S01]  /*3b30*/  @P2 FADD.FTZ R124, R187, -R124 ;  /* 0x8000007cbb7c2221 */ /* 0x000fe20000010000 */
[----:B-----5:R-:W-:Y:S01]  /*3b40*/  MOV R142, R25 ;  /* 0x00000019008e7202 */ /* 0x020fe20000000f00 */
[----:B------:R-:W-:Y:S01]  /*3b50*/  @P2 FADD.FTZ R125, R184, -R125 ;  /* 0x8000007db87d2221 */ /* 0x000fe20000010000 */
[----:B------:R-:W-:Y:S01]  /*3b60*/  @P2 FADD.FTZ R133, R177, -R204 ;  /* 0x800000ccb1852221 */ /* 0x000fe20000010000 */
[----:B------:R-:W-:Y:S01]  /*3b70*/  @P2 FFMA.FTZ R142, R144, R124, R25 ;  /* 0x0000007c908e2223 */ /* 0x000fe20000010019 */
[----:B------:R-:W-:Y:S01]  /*3b80*/  @P2 FADD.FTZ R124, R182, -R127 ;  /* 0x8000007fb67c2221 */ /* 0x000fe20000010000 */
[----:B------:R-:W-:Y:S01]  /*3b90*/  MOV R134, R26 ;  /* 0x0000001a00867202 */ /* 0x000fe20000000f00 */
[----:B------:R-:W-:Y:S01]  /*3ba0*/  @P2 FFMA.FTZ R132, R183, R205, R200 ;  /* 0x000000cdb7842223 */ /* 0x000fe200000100c8 */
[----:B------:R-:W-:Y:S01]  /*3bb0*/  MOV R135, R27 ;  /* 0x0000001b00877202 */ /* 0x000fe20000000f00 */
[C---:B------:R-:W-:Y:S01]  /*3bc0*/  @P2 FFMA.FTZ R134, R144.reuse, R125, R26 ;  /* 0x0000007d90862223 */ /* 0x040fe2000001001a */
[----:B------:R-:W-:Y:S01]  /*3bd0*/  MOV R126, R22 ;  /* 0x00000016007e7202 */ /* 0x000fe20000000f00 */
[C---:B------:R-:W-:Y:S01]  /*3be0*/  @P2 FFMA.FTZ R135, R144.reuse, R124, R27 ;  /* 0x0000007c90872223 */ /* 0x040fe2000001001b */
[----:B------:R-:W-:Y:S01]  /*3bf0*/  @P2 FFMA.FTZ R126, R144, R133, R22 ;  /* 0x00000085907e2223 */ /* 0x000fe20000010016 */
[-CC-:B------:R-:W-:Y:S01]  /*3c00*/  @P2 FFMA.FTZ R125, R3, R205.reuse, R200.reuse ;  /* 0x000000cd037d2223 */ /* 0x180fe200000100c8 */
        /* <DEDUP_REMOVED lines=28> */
.L_x_9404:
[----:B------:R-:W-:Y:S05]  /*3dd0*/  BSYNC.RECONVERGENT B2 ;  /* 0x0000000000027941 */ /* 0x000fea0003800200 */
.L_x_9403:
        /* <DEDUP_REMOVED lines=14> */
.L_x_9406:
[----:B------:R-:W-:Y:S05]  /*3ec0*/  BSYNC.RECONVERGENT B2 ;  /* 0x0000000000027941 */ /* 0x000fea0003800200 */
.L_x_9405:
        /* <DEDUP_REMOVED lines=14> */
.L_x_9408:
[----:B------:R-:W-:Y:S05]  /*3fb0*/  BSYNC.RECONVERGENT B2 ;  /* 0x0000000000027941 */ /* 0x000fea0003800200 */
.L_x_9407:
        /* <DEDUP_REMOVED lines=14> */
.L_x_9410:
[----:B------:R-:W-:Y:S05]  /*40a0*/  BSYNC.RECONVERGENT B2 ;  /* 0x0000000000027941 */ /* 0x000fea0003800200 */
.L_x_9409:
        /* <DEDUP_REMOVED lines=14> */
.L_x_9412:
[----:B------:R-:W-:Y:S05]  /*4190*/  BSYNC.RECONVERGENT B2 ;  /* 0x0000000000027941 */ /* 0x000fea0003800200 */
.L_x_9411:
        /* <DEDUP_REMOVED lines=14> */
.L_x_9414:
[----:B------:R-:W-:Y:S05]  /*4280*/  BSYNC.RECONVERGENT B2 ;  /* 0x0000000000027941 */ /* 0x000fea0003800200 */
.L_x_9413:
        /* <DEDUP_REMOVED lines=18> */
.L_x_9416:
[----:B------:R-:W-:Y:S05]  /*43b0*/  BSYNC.RECONVERGENT B2 ;  /* 0x0000000000027941 */ /* 0x000fea0003800200 */
.L_x_9415:
        /* <DEDUP_REMOVED lines=17> */
[----:B------:R-:W-:-:S07]  /*44d0*/  PRMT R123, R123, 0x5410, R141 ;  /* 0x000054107b7b7816 */ /* 0x000fce000000008d */
.L_x_9373:
[----:B------:R-:W-:Y:S05]  /*44e0*/  BSYNC.RECONVERGENT B1 ;  /* 0x0000000000017941 */ /* 0x000fea0003800200 */
.L_x_9356:
        /* <DEDUP_REMOVED lines=17> */
.L_x_9418:
[----:B------:R-:W-:Y:S05]  /*4600*/  BSYNC.RECONVERGENT B1 ;  /* 0x0000000000017941 */ /* 0x000fea0003800200 */
.L_x_9417:
[----:B------:R-:W-:Y:S04]  /*4610*/  BSSY.RECONVERGENT B1, `(.L_x_9419) ;  /* 0x000026d000017945 */ /* 0x000fe80003800200 */
[----:B------:R-:W-:Y:S05]  /*4620*/  @!P1 BRA `(.L_x_9420) ;  /* 0x0000001000bc9947 */ /* 0x000fea0003800000 */
[----:B------:R-:W-:Y:S05]  /*4630*/  @!P0 BRA `(.L_x_9421) ;  /* 0x00000008005c8947 */ /* 0x000fea0003800000 */
[-CC-:B0-----:R-:W-:Y:S01]  /*4640*/  @P2 FFMA.FTZ R140, R163, R205.reuse, R200.reuse ;  /* 0x000000cda38c2223 */ /* 0x181fe200000100c8 */
[-CC-:B------:R-:W-:Y:S01]  /*4650*/  @P2 FFMA.FTZ R124, R174, R205.reuse, R200.reuse ;  /* 0x000000cdae7c2223 */ /* 0x180fe200000100c8 */
[-CC-:B------:R-:W-:Y:S01]  /*4660*/  @P2 FFMA.FTZ R125, R169, R205.reuse, R200.reuse ;  /* 0x000000cda97d2223 */ /* 0x180fe200000100c8 */
[-C--:B------:R-:W-:Y:S01]  /*4670*/  @P2 FFMA.FTZ R132, R170, R205.reuse, R200 ;  /* 0x000000cdaa842223 */ /* 0x080fe200000100c8 */
[----:B------:R-:W-:Y:S01]  /*4680*/  @P2 FADD.FTZ R141, R161, -R140 ;  /* 0x8000008ca18d2221 */ /* 0x000fe20000010000 */
[----:B------:R-:W-:Y:S01]  /*4690*/  @P2 FFMA.FTZ R127, R165, R205, R200 ;  /* 0x000000cda57f2223 */ /* 0x000fe200000100c8 */
[----:B------:R-:W-:Y:S01]  /*46a0*/  MOV R126, R14 ;  /* 0x0000000e007e7202 */ /* 0x000fe20000000f00 */
[----:B------:R-:W-:Y:S01]  /*46b0*/  @P2 FADD.FTZ R124, R171, -R124 ;  /* 0x8000007cab7c2221 */ /* 0x000fe20000010000 */
[----:B------:R-:W-:Y:S01]  /*46c0*/  @P2 FFMA.FTZ R126, R144, R141, R14 ;  /* 0x0000008d907e2223 */ /* 0x000fe2000001000e */
[-CC-:B------:R-:W-:Y:S01]  /*46d0*/  @P2 FFMA.FTZ R141, R173, R205.reuse, R200.reuse ;  /* 0x000000cdad8d2223 */ /* 0x180fe200000100c8 */
[-CC-:B------:R-:W-:Y:S01]  /*46e0*/  @P2 FFMA.FTZ R143, R166, R205.reuse, R200.reuse ;  /* 0x000000cda68f2223 */ /* 0x180fe200000100c8 */
[----:B------:R-:W-:Y:S01]  /*46f0*/  @P2 FFMA.FTZ R145, R160, R205, R200 ;  /* 0x000000cda0912223 */ /* 0x000fe200000100c8 */
[----:B------:R-:W-:Y:S01]  /*4700*/  @P2 FADD.FTZ R125, R168, -R125 ;  /* 0x8000007da87d2221 */ /* 0x000fe20000010000 */
[----:B------:R-:W-:Y:S01]  /*4710*/  @P2 FADD.FTZ R132, R167, -R132 ;  /* 0x80000084a7842221 */ /* 0x000fe20000010000 */
[----:B------:R-:W-:Y:S01]  /*4720*/  @P2 FADD.FTZ R127, R164, -R127 ;  /* 0x8000007fa47f2221 */ /* 0x000fe20000010000 */
[----:B------:R-:W-:Y:S01]  /*4730*/  MOV R133, R17 ;  /* 0x0000001100857202 */ /* 0x000fe20000000f00 */
[----:B------:R-:W-:Y:S01]  /*4740*/  @P2 FFMA.FTZ R133, R144, R124, R17 ;  /* 0x0000007c90852223 */ /* 0x000fe20000010011 */
        /* <DEDUP_REMOVED lines=29> */
.L_x_9423:
[----:B------:R-:W-:Y:S05]  /*4920*/  BSYNC.RECONVERGENT B2 ;  /* 0x0000000000027941 */ /* 0x000fea0003800200 */
.L_x_9422:
        /* <DEDUP_REMOVED lines=14> */
.L_x_9425:
[----:B------:R-:W-:Y:S05]  /*4a10*/  BSYNC.RECONVERGENT B2 ;  /* 0x0000000000027941 */ /* 0x000fea0003800200 */
.L_x_9424:
        /* <DEDUP_REMOVED lines=14> */
.L_x_9427:
[----:B------:R-:W-:Y:S05]  /*4b00*/  BSYNC.RECONVERGENT B2 ;  /* 0x0000000000027941 */ /* 0x000fea0003800200 */
.L_x_9426:
        /* <DEDUP_REMOVED lines=14> */
.L_x_9429:
[----:B------:R-:W-:Y:S05]  /*4bf0*/  BSYNC.RECONVERGENT B2 ;  /* 0x0000000000027941 */ /* 0x000fea0003800200 */
.L_x_9428:
        /* <DEDUP_REMOVED lines=14> */
.L_x_9431:
[----:B------:R-:W-:Y:S05]  /*4ce0*/  BSYNC.RECONVERGENT B2 ;  /* 0x0000000000027941 */ /* 0x000fea0003800200 */
.L_x_9430:
        /* <DEDUP_REMOVED lines=14> */
.L_x_9433:
[----:B------:R-:W-:Y:S05]  /*4dd0*/  BSYNC.RECONVERGENT B2 ;  /* 0x0000000000027941 */ /* 0x000fea0003800200 */
.L_x_9432:
        /* <DEDUP_REMOVED lines=14> */
.L_x_9435:
[----:B------:R-:W-:Y:S05]  /*4ec0*/  BSYNC.RECONVERGENT B2 ;  /* 0x0000000000027941 */ /* 0x000fea0003800200 */
.L_x_9434:
[----:B------:R-:W-:Y:S05]  /*4ed0*/  @!P3 BRA `(.L_x_9436) ;  /* 0x0000001c0080b947 */ /* 0x000fea0003800000 */
        /* <DEDUP_REMOVED lines=13> */
.L_x_9421:
        /* <DEDUP_REMOVED lines=12> */
[----:B-----5:R-:W-:-:S03]  /*5070*/  @P4 HADD2.F32 R143, -RZ, R128.H0_H0 ;  /* 0x20000080ff8f4230 */ /* 0x020fc60000004100 */
[-C--:B------:R-:W-:Y:S02]  /*5080*/  @P4 FMUL.FTZ R142, R145, R140.reuse ;  /* 0x0000008c918e4220 */ /* 0x080fe40000410000 */
[----:B------:R-:W-:-:S03]  /*5090*/  @P4 FMUL.FTZ R141, R143, R140 ;  /* 0x0000008c8f8d4220 */ /* 0x000fc60000410000 */
[----:B------:R-:W-:Y:S01]  /*50a0*/  F2FP.F16.F32.PACK_AB R142, RZ, R142 ;  /* 0x0000008eff8e723e */ /* 0x000fe200000000ff */
[----:B------:R-:W-:-:S03]  /*50b0*/  FADD.FTZ R84, R84, R141 ;  /* 0x0000008d54547221 */ /* 0x000fc60000010000 */
[----:B------:R-:W-:-:S07]  /*50c0*/  PRMT R120, R142, 0x7610, R120 ;  /* 0x000076108e787816 */ /* 0x000fce0000000078 */
.L_x_9438:
[----:B------:R-:W-:Y:S05]  /*50d0*/  BSYNC.RECONVERGENT B2 ;  /* 0x0000000000027941 */ /* 0x000fea0003800200 */
.L_x_9437:
        /* <DEDUP_REMOVED lines=12> */
[----:B-----5:R-:W-:-:S03]  /*51a0*/  @P4 HADD2.F32 R143, -RZ, R128.H1_H1 ;  /* 0x30000080ff8f4230 */ /* 0x020fc60000004100 */
[-C--:B------:R-:W-:Y:S02]  /*51b0*/  @P4 FMUL.FTZ R141, R145, R140.reuse ;  /* 0x0000008c918d4220 */ /* 0x080fe40000410000 */
[----:B------:R-:W-:-:S03]  /*51c0*/  @P4 FMUL.FTZ R142, R143, R140 ;  /* 0x0000008c8f8e4220 */ /* 0x000fc60000410000 */
[----:B------:R-:W-:Y:S01]  /*51d0*/  F2FP.F16.F32.PACK_AB R141, RZ, R141 ;  /* 0x0000008dff8d723e */ /* 0x000fe200000000ff */
[----:B------:R-:W-:-:S03]  /*51e0*/  FADD.FTZ R85, R85, R142 ;  /* 0x0000008e55557221 */ /* 0x000fc60000010000 */
[----:B------:R-:W-:-:S07]  /*51f0*/  PRMT R120, R120, 0x5410, R141 ;  /* 0x0000541078787816 */ /* 0x000fce000000008d */
.L_x_9440:
[----:B------:R-:W-:Y:S05]  /*5200*/  BSYNC.RECONVERGENT B2 ;  /* 0x0000000000027941 */ /* 0x000fea0003800200 */
.L_x_9439:
        /* <DEDUP_REMOVED lines=18> */
.L_x_9442:
[----:B------:R-:W-:Y:S05]  /*5330*/  BSYNC.RECONVERGENT B2 ;  /* 0x0000000000027941 */ /* 0x000fea0003800200 */
.L_x_9441:
        /* <DEDUP_REMOVED lines=18> */
.L_x_9444:
[----:B------:R-:W-:Y:S05]  /*5460*/  BSYNC.RECONVERGENT B2 ;  /* 0x0000000000027941 */ /* 0x000fea0003800200 */
.L_x_9443:
        /* <DEDUP_REMOVED lines=18> */
.L_x_9446:
[----:B------:R-:W-:Y:S05]  /*5590*/  BSYNC.RECONVERGENT B2 ;  /* 0x0000000000027941 */ /* 0x000fea0003800200 */
.L_x_9445:
[----:B------:R-:W-:Y:S04]  /*55a0*/  BSSY.RECONVERGENT B2, `(.L_x_9447) ;  /* 0x0000012000027945 */ /* 0x000fe80003800200 */
[----:B------:R-:W-:Y:S05]  /*55b0*/  @!P3 BRA `(.L_x_9448) ;  /* 0x000000000040b947 */ /* 0x000fea0003800000 */
[----:B0-----:R-:W-:Y:S01]  /*55c0*/  @P2 FFMA.FTZ R141, R166, R205, R200 ;  /* 0x000000cda68d2223 */ /* 0x001fe200000100c8 */
[----:B------:R-:W-:Y:S01]  /*55d0*/  LOP3.LUT P4, RZ, R139, 0xff00, RZ, 0xc0, !PT ;  /* 0x0000ff008bff7812 */ /* 0x000fe2000788c0ff */
        /* <DEDUP_REMOVED lines=14> */
.L_x_9448:
[----:B------:R-:W-:Y:S05]  /*56c0*/  BSYNC.RECONVERGENT B2 ;  /* 0x0000000000027941 */ /* 0x000fea0003800200 */
.L_x_9447:
        /* <DEDUP_REMOVED lines=18> */
.L_x_9450:
[----:B------:R-:W-:Y:S05]  /*57f0*/  BSYNC.RECONVERGENT B2 ;  /* 0x0000000000027941 */ /* 0x000fea0003800200 */
.L_x_9449:
[----:B------:R-:W-:Y:S05]  /*5800*/  @!P3 BRA `(.L_x_9436) ;  /* 0x000000140034b947 */ /* 0x000fea0003800000 */
[----:B------:R-:W-:Y:S01]  /*5810*/  ISETP.GE.U32.AND P4, PT, R138, RZ, PT ;  /* 0x000000ff8a00720c */ /* 0x000fe20003f86070 */
[----:B0-----:R-:W-:Y:S01]  /*5820*/  @P2 FFMA.FTZ R141, R160, R205, R200 ;  /* 0x000000cda08d2223 */ /* 0x001fe200000100c8 */
        /* <DEDUP_REMOVED lines=8> */
[----:B-----5:R-:W-:Y:S02]  /*58b0*/  @P4 HADD2.F32 R141, -RZ, R131.H1_H1 ;  /* 0x30000083ff8d4230 */ /* 0x020fe40000004100 */
[----:B------:R-:W-:-:S03]  /*58c0*/  @P4 FMUL.FTZ R139, R143, R140 ;  /* 0x0000008c8f8b4220 */ /* 0x000fc60000410000 */
[----:B------:R-:W-:Y:S02]  /*58d0*/  @P4 FMUL.FTZ R138, R141, R140 ;  /* 0x0000008c8d8a4220 */ /* 0x000fe40000410000 */
[----:B------:R-:W-:Y:S02]  /*58e0*/  F2FP.F16.F32.PACK_AB R139, RZ, R139 ;  /* 0x0000008bff8b723e */ /* 0x000fe400000000ff */
[----:B------:R-:W-:Y:S02]  /*58f0*/  FADD.FTZ R83, R83, R138 ;  /* 0x0000008a53537221 */ /* 0x000fe40000010000 */
[----:B------:R-:W-:Y:S01]  /*5900*/  PRMT R123, R123, 0x5410, R139 ;  /* 0x000054107b7b7816 */ /* 0x000fe2000000008b */
[----:B------:R-:W-:Y:S06]  /*5910*/  BRA `(.L_x_9436) ;  /* 0x0000001000f07947 */ /* 0x000fec0003800000 */
.L_x_9420:
[----:B------:R-:W-:Y:S05]  /*5920*/  @!P0 BRA `(.L_x_9451) ;  /* 0x0000000800708947 */ /* 0x000fea0003800000 */
[-CC-:B0-----:R-:W-:Y:S01]  /*5930*/  FFMA.FTZ R127, R169, R205.reuse, R200.reuse ;  /* 0x000000cda97f7223 */ /* 0x181fe200000100c8 */
        /* <DEDUP_REMOVED lines=11> */
[----:B------:R-:W-:Y:S01]  /*59f0*/  FMUL.FTZ R134, R144, R127 ;  /* 0x0000007f90867220 */ /* 0x000fe20000410000 */
        /* <DEDUP_REMOVED lines=12> */
[----:B------:R-:W-:Y:S01]  /*5ac0*/  FSEL R143, R127, RZ, P4 ;  /* 0x000000ff7f8f7208 */ /* 0x000fe20002000000 */
[----:B------:R-:W-:Y:S01]  /*5ad0*/  BSSY.RECONVERGENT B2, `(.L_x_9452) ;  /* 0x0000016000027945 */ /* 0x000fe20003800200 */
[----:B------:R-:W-:-:S02]  /*5ae0*/  FSEL R142, R126, RZ, P4 ;  /* 0x000000ff7e8e7208 */ /* 0x000fc40002000000 */
[----:B------:R-:W-:Y:S02]  /*5af0*/  FSEL R133, R133, RZ, P4 ;  /* 0x000000ff85857208 */ /* 0x000fe40002000000 */
[----:B------:R-:W-:Y:S02]  /*5b00*/  FSEL R134, R134, RZ, P4 ;  /* 0x000000ff86867208 */ /* 0x000fe40002000000 */
[----:B------:R-:W-:Y:S02]  /*5b10*/  FSEL R135, R135, RZ, P4 ;  /* 0x000000ff87877208 */ /* 0x000fe40002000000 */
[----:B------:R-:W-:Y:S02]  /*5b20*/  FSEL R141, R125, RZ, P4 ;  /* 0x000000ff7d8d7208 */ /* 0x000fe40002000000 */
[----:B------:R-:W-:Y:S02]  /*5b30*/  FSEL R127, R132, RZ, P4 ;  /* 0x000000ff847f7208 */ /* 0x000fe40002000000 */
[----:B------:R-:W-:-:S02]  /*5b40*/  MOV R126, R143 ;  /* 0x0000008f007e7202 */ /* 0x000fc40000000f00 */
[----:B------:R-:W-:Y:S01]  /*5b50*/  FSEL R140, R124, RZ, P4 ;  /* 0x000000ff7c8c7208 */ /* 0x000fe20002000000 */
        /* <DEDUP_REMOVED lines=13> */
.L_x_9453:
[----:B------:R-:W-:Y:S05]  /*5c30*/  BSYNC.RECONVERGENT B2 ;  /* 0x0000000000027941 */ /* 0x000fea0003800200 */
.L_x_9452:
        /* <DEDUP_REMOVED lines=14> */
.L_x_9455:
[----:B------:R-:W-:Y:S05]  /*5d20*/  BSYNC.RECONVERGENT B2 ;  /* 0x0000000000027941 */ /* 0x000fea0003800200 */
.L_x_9454:
        /* <DEDUP_REMOVED lines=14> */
.L_x_9457:
[----:B------:R-:W-:Y:S05]  /*5e10*/  BSYNC.RECONVERGENT B2 ;  /* 0x0000000000027941 */ /* 0x000fea0003800200 */
.L_x_9456:
        /* <DEDUP_REMOVED lines=14> */
.L_x_9459:
[----:B------:R-:W-:Y:S05]  /*5f00*/  BSYNC.RECONVERGENT B2 ;  /* 0x0000000000027941 */ /* 0x000fea0003800200 */
.L_x_9458:
        /* <DEDUP_REMOVED lines=14> */
.L_x_9461:
[----:B------:R-:W-:Y:S05]  /*5ff0*/  BSYNC.RECONVERGENT B2 ;  /* 0x0000000000027941 */ /* 0x000fea0003800200 */
.L_x_9460:
        /* <DEDUP_REMOVED lines=14> */
.L_x_9463:
[----:B------:R-:W-:Y:S05]  /*60e0*/  BSYNC.RECONVERGENT B2 ;  /* 0x0000000000027941 */ /* 0x000fea0003800200 */
.L_x_9462:
        /* <DEDUP_REMOVED lines=14> */
.L_x_9465:
[----:B------:R-:W-:Y:S05]  /*61d0*/  BSYNC.RECONVERGENT B2 ;  /* 0x0000000000027941 */ /* 0x000fea0003800200 */
.L_x_9464:
        /* <DEDUP_REMOVED lines=17> */
.L_x_9451:
        /* <DEDUP_REMOVED lines=19> */
.L_x_9467:
[----:B------:R-:W-:Y:S05]  /*6420*/  BSYNC.RECONVERGENT B2 ;  /* 0x0000000000027941 */ /* 0x000fea0003800200 */
.L_x_9466:
[----:B------:R-:W-:Y:S04]  /*6430*/  BSSY.RECONVERGENT B2, `(.L_x_9468) ;  /* 0x0000013000027945 */ /* 0x000fe80003800200 */
[----:B------:R-:W-:Y:S05]  /*6440*/  @!P3 BRA `(.L_x_9469) ;  /* 0x000000000044b947 */ /* 0x000fea0003800000 */
[----:B0-----:R-:W-:Y:S01]  /*6450*/  FFMA.FTZ R140, R174, R205, R200 ;  /* 0x000000cdae8c7223 */ /* 0x001fe200000100c8 */
[----:B------:R-:W-:Y:S01]  /*6460*/  LOP3.LUT P5, RZ, R138, 0xff00, RZ, 0xc0, !PT ;  /* 0x0000ff008aff7812 */ /* 0x000fe200078ac0ff */
[----:B------:R-:W-:Y:S01]  /*6470*/  HFMA2 R142, -RZ, RZ, 0, 0 ;  /* 0x00000000ff8e7431 */ /* 0x000fe200000001ff */
[----:B------:R-:W-:Y:S01]  /*6480*/  ISETP.GT.AND P4, PT, R2, RZ, PT ;  /* 0x000000ff0200720c */ /* 0x000fe20003f84270 */
[----:B------:R-:W-:-:S04]  /*6490*/  FADD.FTZ R141, R171, -R140 ;  /* 0x8000008cab8d7221 */ /* 0x000fc80000010000 */
[----:B------:R-:W-:Y:S01]  /*64a0*/  FMUL.FTZ R140, R144, R141 ;  /* 0x0000008d908c7220 */ /* 0x000fe20000410000 */
[----:B------:R-:W-:-:S04]  /*64b0*/  MOV R141, RZ ;  /* 0x000000ff008d7202 */ /* 0x000fc80000000f00 */
        /* <DEDUP_REMOVED lines=10> */
.L_x_9469:
[----:B------:R-:W-:Y:S05]  /*6560*/  BSYNC.RECONVERGENT B2 ;  /* 0x0000000000027941 */ /* 0x000fea0003800200 */
.L_x_9468:
        /* <DEDUP_REMOVED lines=19> */
.L_x_9471:
[----:B------:R-:W-:Y:S05]  /*66a0*/  BSYNC.RECONVERGENT B2 ;  /* 0x0000000000027941 */ /* 0x000fea0003800200 */
.L_x_9470:
        /* <DEDUP_REMOVED lines=19> */
.L_x_9473:
[----:B------:R-:W-:Y:S05]  /*67e0*/  BSYNC.RECONVERGENT B2 ;  /* 0x0000000000027941 */ /* 0x000fea0003800200 */
.L_x_9472:
        /* <DEDUP_REMOVED lines=19> */
.L_x_9475:
[----:B------:R-:W-:Y:S05]  /*6920*/  BSYNC.RECONVERGENT B2 ;  /* 0x0000000000027941 */ /* 0x000fea0003800200 */
.L_x_9474:
        /* <DEDUP_REMOVED lines=19> */
.L_x_9477:
[----:B------:R-:W-:Y:S05]  /*6a60*/  BSYNC.RECONVERGENT B2 ;  /* 0x0000000000027941 */ /* 0x000fea0003800200 */
.L_x_9476:
        /* <DEDUP_REMOVED lines=19> */
.L_x_9479:
[----:B------:R-:W-:Y:S05]  /*6ba0*/  BSYNC.RECONVERGENT B2 ;  /* 0x0000000000027941 */ /* 0x000fea0003800200 */
.L_x_9478:
[----:B------:R-:W-:Y:S05]  /*6bb0*/  @!P3 BRA `(.L_x_9436) ;  /* 0x000000000048b947 */ /* 0x000fea0003800000 */
[----:B0-----:R-:W-:Y:S01]  /*6bc0*/  FFMA.FTZ R141, R160, R205, R200 ;  /* 0x000000cda08d7223 */ /* 0x001fe200000100c8 */
        /* <DEDUP_REMOVED lines=17> */
.L_x_9436:
[----:B------:R-:W-:Y:S05]  /*6ce0*/  BSYNC.RECONVERGENT B1 ;  /* 0x0000000000017941 */ /* 0x000fea0003800200 */
.L_x_9419:
        /* <DEDUP_REMOVED lines=15> */
.L_x_9481:
[----:B------:R-:W-:Y:S05]  /*6de0*/  BSYNC.RECONVERGENT B1 ;  /* 0x0000000000017941 */ /* 0x000fea0003800200 */
.L_x_9480:
[----:B------:R-:W-:Y:S04]  /*6df0*/  BSSY.RECONVERGENT B1, `(.L_x_9482) ;  /* 0x0000263000017945 */ /* 0x000fe80003800200 */
[----:B------:R-:W-:Y:S05]  /*6e00*/  @!P1 BRA `(.L_x_9483) ;  /* 0x0000001000b09947 */ /* 0x000fea0003800000 */
[----:B------:R-:W-:Y:S05]  /*6e10*/  @!P0 BRA `(.L_x_9484) ;  /* 0x0000000800688947 */ /* 0x000fea0003800000 */
[-CC-:B0-----:R-:W-:Y:S01]  /*6e20*/  @P2 FFMA.FTZ R125, R156, R205.reuse, R200.reuse ;  /* 0x000000cd9c7d2223 */ /* 0x181fe200000100c8 */
[-CC-:B------:R-:W-:Y:S01]  /*6e30*/  @P2 FFMA.FTZ R126, R155, R205.reuse, R200.reuse ;  /* 0x000000cd9b7e2223 */ /* 0x180fe200000100c8 */
[--C-:B------:R-:W-:Y:S01]  /*6e40*/  @P2 FFMA.FTZ R143, R193, R205, R200.reuse ;  /* 0x000000cdc18f2223 */ /* 0x100fe200000100c8 */
[----:B------:R-:W-:Y:S01]  /*6e50*/  MOV R133, R9 ;  /* 0x0000000900857202 */ /* 0x000fe20000000f00 */
[----:B------:R-:W-:Y:S01]  /*6e60*/  @P2 FADD.FTZ R125, R154, -R125 ;  /* 0x8000007d9a7d2221 */ /* 0x000fe20000010000 */
[-CC-:B------:R-:W-:Y:S01]  /*6e70*/  @P2 FFMA.FTZ R132, R152, R205.reuse, R200.reuse ;  /* 0x000000cd98842223 */ /* 0x180fe200000100c8 */
[-CC-:B------:R-:W-:Y:S01]  /*6e80*/  @P2 FFMA.FTZ R138, R191, R205.reuse, R200.reuse ;  /* 0x000000cdbf8a2223 */ /* 0x180fe200000100c8 */
[--C-:B------:R-:W-:Y:S01]  /*6e90*/  @P2 FFMA.FTZ R2, R159, R205, R200.reuse ;  /* 0x000000cd9f022223 */ /* 0x100fe200000100c8 */
[----:B------:R-:W-:Y:S01]  /*6ea0*/  @P2 FFMA.FTZ R133, R144, R125, R9 ;  /* 0x0000007d90852223 */ /* 0x000fe20000010009 */
[-C--:B------:R-:W-:Y:S01]  /*6eb0*/  @P2 FFMA.FTZ R139, R194, R205.reuse, R200 ;  /* 0x000000cdc28b2223 */ /* 0x080fe200000100c8 */
[----:B------:R-:W-:Y:S01]  /*6ec0*/  @P2 FADD.FTZ R125, R153, -R126 ;  /* 0x8000007e997d2221 */ /* 0x000fe20000010000 */
[----:B------:R-:W-:Y:S01]  /*6ed0*/  @P2 FADD.FTZ R143, R196, -R143 ;  /* 0x8000008fc48f2221 */ /* 0x000fe20000010000 */
[----:B------:R-:W-:Y:S01]  /*6ee0*/  @P2 FFMA.FTZ R200, R198, R205, R200 ;  /* 0x000000cdc6c82223 */ /* 0x000fe200000100c8 */
[----:B------:R-:W-:Y:S01]  /*6ef0*/  MOV R134, R10 ;  /* 0x0000000a00867202 */ /* 0x000fe20000000f00 */
[----:B------:R-:W-:Y:S01]  /*6f00*/  @P2 FADD.FTZ R132, R147, -R132 ;  /* 0x8000008493842221 */ /* 0x000fe20000010000 */
[----:B------:R-:W-:Y:S01]  /*6f10*/  MOV R141, R6 ;  /* 0x00000006008d7202 */ /* 0x000fe20000000f00 */
[----:B------:R-:W-:Y:S01]  /*6f20*/  @P2 FADD.FTZ R127, R189, -R138 ;  /* 0x8000008abd7f2221 */ /* 0x000fe20000010000 */
[C---:B------:R-:W-:Y:S01]  /*6f30*/  @P2 FFMA.FTZ R134, R144.reuse, R125, R10 ;  /* 0x0000007d90862223 */ /* 0x040fe2000001000a */
        /* <DEDUP_REMOVED lines=15> */
[----:B------:R-:W-:Y:S01]  /*7030*/  MOV R126, R141 ;  /* 0x0000008d007e7202 */ /* 0x000fe20000000f00 */
        /* <DEDUP_REMOVED lines=13> */
.L_x_9486:
[----:B------:R-:W-:Y:S05]  /*7110*/  BSYNC.RECONVERGENT B2 ;  /* 0x0000000000027941 */ /* 0x000fea0003800200 */
.L_x_9485:
        /* <DEDUP_REMOVED lines=14> */
.L_x_9488:
[----:B------:R-:W-:Y:S05]  /*7200*/  BSYNC.RECONVERGENT B2 ;  /* 0x0000000000027941 */ /* 0x000fea0003800200 */
.L_x_9487:
        /* <DEDUP_REMOVED lines=14> */
.L_x_9490:
[----:B------:R-:W-:Y:S05]  /*72f0*/  BSYNC.RECONVERGENT B2 ;  /* 0x0000000000027941 */ /* 0x000fea0003800200 */
.L_x_9489:
        /* <DEDUP_REMOVED lines=14> */
.L_x_9492:
[----:B------:R-:W-:Y:S05]  /*73e0*/  BSYNC.RECONVERGENT B2 ;  /* 0x0000000000027941 */ /* 0x000fea0003800200 */
.L_x_9491:
        /* <DEDUP_REMOVED lines=14> */
.L_x_9494:
[----:B------:R-:W-:Y:S05]  /*74d0*/  BSYNC.RECONVERGENT B2 ;  /* 0x0000000000027941 */ /* 0x000fea0003800200 */
.L_x_9493:
        /* <DEDUP_REMOVED lines=14> */
.L_x_9496:
[----:B------:R-:W-:Y:S05]  /*75c0*/  BSYNC.RECONVERGENT B2 ;  /* 0x0000000000027941 */ /* 0x000fea0003800200 */
.L_x_9495:
        /* <DEDUP_REMOVED lines=14> */
.L_x_9498:
[----:B------:R-:W-:Y:S05]  /*76b0*/  BSYNC.RECONVERGENT B2 ;  /* 0x0000000000027941 */ /* 0x000fea0003800200 */
.L_x_9497:
        /* <DEDUP_REMOVED lines=16> */
.L_x_9484:
        /* <DEDUP_REMOVED lines=17> */
.L_x_9501:
[----:B------:R-:W-:Y:S05]  /*78d0*/  BSYNC.RECONVERGENT B2 ;  /* 0x0000000000027941 */ /* 0x000fea0003800200 */
.L_x_9500:
        /* <DEDUP_REMOVED lines=17> */
.L_x_9503:
[----:B------:R-:W-:Y:S05]  /*79f0*/  BSYNC.RECONVERGENT B2 ;  /* 0x0000000000027941 */ /* 0x000fea0003800200 */
.L_x_9502:
        /* <DEDUP_REMOVED lines=17> */
.L_x_9505:
[----:B------:R-:W-:Y:S05]  /*7b10*/  BSYNC.RECONVERGENT B2 ;  /* 0x0000000000027941 */ /* 0x000fea0003800200 */
.L_x_9504:
        /* <DEDUP_REMOVED lines=17> */
.L_x_9507:
[----:B------:R-:W-:Y:S05]  /*7c30*/  BSYNC.RECONVERGENT B2 ;  /* 0x0000000000027941 */ /* 0x000fea0003800200 */
.L_x_9506:
        /* <DEDUP_REMOVED lines=17> */
.L_x_9509:
[----:B------:R-:W-:Y:S05]  /*7d50*/  BSYNC.RECONVERGENT B2 ;  /* 0x0000000000027941 */ /* 0x000fea0003800200 */
.L_x_9508:
        /* <DEDUP_REMOVED lines=17> */
.L_x_9511:
[----:B------:R-:W-:Y:S05]  /*7e70*/  BSYNC.RECONVERGENT B2 ;  /* 0x0000000000027941 */ /* 0x000fea0003800200 */
.L_x_9510:
        /* <DEDUP_REMOVED lines=17> */
.L_x_9513:
[----:B------:R-:W-:Y:S05]  /*7f90*/  BSYNC.RECONVERGENT B2 ;  /* 0x0000000000027941 */ /* 0x000fea0003800200 */
.L_x_9512:
[----:B------:R-:W-:Y:S05]  /*7fa0*/  @!P3 BRA `(.L_x_9499) ;  /* 0x00000014001cb947 */ /* 0x000fea0003800000 */
[----:B------:R-:W-:Y:S01]  /*7fb0*/  ISETP.GE.U32.AND P1, PT, R136, RZ, PT ;  /* 0x000000ff8800720c */ /* 0x000fe20003f26070 */
[----:B------:R-:W-:Y:S01]  /*7fc0*/  @P2 FFMA.FTZ R200, R198, R205, R200 ;  /* 0x000000cdc6c82223 */ /* 0x000fe200000100c8 */
[----:B------:R-:W-:Y:S01]  /*7fd0*/  MOV R2, R7 ;  /* 0x0000000700027202 */ /* 0x000fe20000000f00 */
[----:B------:R-:W-:Y:S01]  /*7fe0*/  HFMA2 R136, -RZ, RZ, 0, 0 ;  /* 0x00000000ff887431 */ /* 0x000fe200000001ff */
[----:B------:R-:W-:Y:S01]  /*7ff0*/  ISETP.GE.U32.AND.EX P1, PT, R137, 0x1000000, PT, P1 ;  /* 0x010000008900780c */ /* 0x000fe20003f26110 */
[----:B------:R-:W-:-:S04]  /*8000*/  @P2 FADD.FTZ R200, R195, -R200 ;  /* 0x800000c8c3c82221 */ /* 0x000fc80000010000 */
[----:B------:R-:W-:-:S04]  /*8010*/  @P2 FFMA.FTZ R2, R144, R200, R7 ;  /* 0x000000c890022223 */ /* 0x000fc80000010007 */
[----:B------:R-:W-:-:S04]  /*8020*/  FMUL.FTZ R2, R2, UR13 ;  /* 0x0000000d02027c20 */ /* 0x000fc80008410000 */
[----:B0-----:R-:W-:Y:S02]  /*8030*/  @P1 HADD2.F32 R140, -RZ, R39.H1_H1 ;  /* 0x30000027ff8c1230 */ /* 0x001fe40000004100 */
[----:B------:R-:W-:Y:S01]  /*8040*/  FMUL.FTZ R137, R2, UR12 ;  /* 0x0000000c02897c20 */ /* 0x000fe20008410000 */
[----:B-----5:R-:W-:Y:S01]  /*8050*/  @P1 HADD2.F32 R138, -RZ, R131.H1_H1 ;  /* 0x30000083ff8a1230 */ /* 0x020fe20000004100 */
[----:B------:R-:W-:Y:S02]  /*8060*/  MOV R2, RZ ;  /* 0x000000ff00027202 */ /* 0x000fe40000000f00 */
[-C--:B------:R-:W-:Y:S02]  /*8070*/  @P1 FMUL.FTZ R136, R140, R137.reuse ;  /* 0x000000898c881220 */ /* 0x080fe40000410000 */
[----:B------:R-:W-:-:S03]  /*8080*/  @P1 FMUL.FTZ R2, R138, R137 ;  /* 0x000000898a021220 */ /* 0x000fc60000410000 */
[----:B------:R-:W-:Y:S01]  /*8090*/  F2FP.F16.F32.PACK_AB R136, RZ, R136 ;  /* 0x00000088ff88723e */ /* 0x000fe200000000ff */
[----:B------:R-:W-:-:S03]  /*80a0*/  FADD.FTZ R75, R75, R2 ;  /* 0x000000024b4b7221 */ /* 0x000fc60000010000 */
[----:B------:R-:W-:Y:S01]  /*80b0*/  PRMT R123, R123, 0x5410, R136 ;  /* 0x000054107b7b7816 */ /* 0x000fe20000000088 */
[----:B------:R-:W-:Y:S06]  /*80c0*/  BRA `(.L_x_9499) ;  /* 0x0000001000d47947 */ /* 0x000fec0003800000 */
.L_x_9483:
[----:B------:R-:W-:Y:S05]  /*80d0*/  @!P0 BRA `(.L_x_9514) ;  /* 0x0000000800588947 */ /* 0x000fea0003800000 */
[----:B------:R-:W-:Y:S01]  /*80e0*/  ISETP.GT.AND P1, PT, R2, RZ, PT ;  /* 0x000000ff0200720c */ /* 0x000fe20003f24270 */
        /* <DEDUP_REMOVED lines=45> */
.L_x_9516:
[----:B------:R-:W-:Y:S05]  /*83c0*/  BSYNC.RECONVERGENT B2 ;  /* 0x0000000000027941 */ /* 0x000fea0003800200 */
.L_x_9515:
        /* <DEDUP_REMOVED lines=13> */
.L_x_9518:
[----:B------:R-:W-:Y:S05]  /*84a0*/  BSYNC.RECONVERGENT B2 ;  /* 0x0000000000027941 */ /* 0x000fea0003800200 */
.L_x_9517:
        /* <DEDUP_REMOVED lines=13> */
.L_x_9520:
[----:B------:R-:W-:Y:S05]  /*8580*/  BSYNC.RECONVERGENT B2 ;  /* 0x0000000000027941 */ /* 0x000fea0003800200 */
.L_x_9519:
        /* <DEDUP_REMOVED lines=13> */
.L_x_9522:
[----:B------:R-:W-:Y:S05]  /*8660*/  BSYNC.RECONVERGENT B2 ;  /* 0x0000000000027941 */ /* 0x000fea0003800200 */
.L_x_9521:
        /* <DEDUP_REMOVED lines=13> */
.L_x_9524:
[----:B------:R-:W-:Y:S05]  /*8740*/  BSYNC.RECONVERGENT B2 ;  /* 0x0000000000027941 */ /* 0x000fea0003800200 */
.L_x_9523:
        /* <DEDUP_REMOVED lines=13> */
.L_x_9526:
[----:B------:R-:W-:Y:S05]  /*8820*/  BSYNC.RECONVERGENT B2 ;  /* 0x0000000000027941 */ /* 0x000fea0003800200 */
.L_x_9525:
        /* <DEDUP_REMOVED lines=13> */
.L_x_9528:
[----:B------:R-:W-:Y:S05]  /*8900*/  BSYNC.RECONVERGENT B2 ;  /* 0x0000000000027941 */ /* 0x000fea0003800200 */
.L_x_9527:
        /* <DEDUP_REMOVED lines=19> */
.L_x_9514:
        /* <DEDUP_REMOVED lines=19> */
.L_x_9530:
[----:B------:R-:W-:Y:S05]  /*8b70*/  BSYNC.RECONVERGENT B2 ;  /* 0x0000000000027941 */ /* 0x000fea0003800200 */
.L_x_9529:
        /* <DEDUP_REMOVED lines=19> */
.L_x_9532:
[----:B------:R-:W-:Y:S05]  /*8cb0*/  BSYNC.RECONVERGENT B2 ;  /* 0x0000000000027941 */ /* 0x000fea0003800200 */
.L_x_9531:
        /* <DEDUP_REMOVED lines=19> */
.L_x_9534:
[----:B------:R-:W-:Y:S05]  /*8df0*/  BSYNC.RECONVERGENT B2 ;  /* 0x0000000000027941 */ /* 0x000fea0003800200 */
.L_x_9533:
        /* <DEDUP_REMOVED lines=19> */
.L_x_9536:
[----:B------:R-:W-:Y:S05]  /*8f30*/  BSYNC.RECONVERGENT B2 ;  /* 0x0000000000027941 */ /* 0x000fea0003800200 */
.L_x_9535:
        /* <DEDUP_REMOVED lines=19> */
.L_x_9538:
[----:B------:R-:W-:Y:S05]  /*9070*/  BSYNC.RECONVERGENT B2 ;  /* 0x0000000000027941 */ /* 0x000fea0003800200 */
.L_x_9537:
        /* <DEDUP_REMOVED lines=19> */
.L_x_9540:
[----:B------:R-:W-:Y:S05]  /*91b0*/  BSYNC.RECONVERGENT B2 ;  /* 0x0000000000027941 */ /* 0x000fea0003800200 */
.L_x_9539:
        /* <DEDUP_REMOVED lines=19> */
.L_x_9542:
[----:B------:R-:W-:Y:S05]  /*92f0*/  BSYNC.RECONVERGENT B2 ;  /* 0x0000000000027941 */ /* 0x000fea0003800200 */
.L_x_9541:
[----:B------:R-:W-:Y:S05]  /*9300*/  @!P3 BRA `(.L_x_9499) ;  /* 0x000000000044b947 */ /* 0x000fea0003800000 */
[----:B------:R-:W-:Y:S01]  /*9310*/  FFMA.FTZ R200, R198, R205, R200 ;  /* 0x000000cdc6c87223 */ /* 0x000fe200000100c8 */
[----:B------:R-:W-:Y:S02]  /*9320*/  ISETP.GE.U32.AND P1, PT, R136, RZ, PT ;  /* 0x000000ff8800720c */ /* 0x000fe40003f26070 */
[----:B------:R-:W-:Y:S01]  /*9330*/  ISETP.GT.AND P2, PT, R2, RZ, PT ;  /* 0x000000ff0200720c */ /* 0x000fe20003f44270 */
[----:B0-----:R-:W-:Y:S01]  /*9340*/  FADD.FTZ R139, R195, -R200 ;  /* 0x800000c8c38b7221 */ /* 0x001fe20000010000 */
        /* <DEDUP_REMOVED lines=13> */
.L_x_9499:
[----:B------:R-:W-:Y:S05]  /*9420*/  BSYNC.RECONVERGENT B1 ;  /* 0x0000000000017941 */ /* 0x000fea0003800200 */
.L_x_9482:
        /* <DEDUP_REMOVED lines=12> */
.L_x_9351:
[----:B------:R-:W-:Y:S05]  /*94f0*/  BSYNC B0 ;  /* 0x0000000000007941 */ /* 0x000fea0003800000 */
.L_x_9350:
        /* <DEDUP_REMOVED lines=209> */
.L_x_9355:
[----:B------:R-:W-:Y:S01]  /*a210*/  HFMA2 R209, -RZ, RZ, 0, 5.9604644775390625e-08 ;  /* 0x00000001ffd17431 */ /* 0x000fe200000001ff */
[----:B------:R-:W-:Y:S01]  /*a220*/  BSSY B1, `(.L_x_9544) ;  /* 0x0000007000017945 */ /* 0x000fe20003800000 */
[----:B------:R-:W-:Y:S02]  /*a230*/  MOV R208, R143 ;  /* 0x0000008f00d07202 */ /* 0x000fe40000000f00 */
[----:B------:R-:W-:Y:S02]  /*a240*/  MOV R210, 0x1f ;  /* 0x0000001f00d27802 */ /* 0x000fe40000000f00 */
[----:B0-----:R-:W-:-:S07]  /*a250*/  MOV R203, 0xffffffff ;  /* 0xffffffff00cb7802 */ /* 0x001fce0000000f00 */
[----:B-----5:R-:W-:Y:S05]  /*a260*/  WARPSYNC.COLLECTIVE R203, `(.L_x_9545) ;  /* 0x00000000cb087348 */ /* 0x020fea0003c00000 */
[----:B------:R0:W1:Y:S02]  /*a270*/  SHFL.BFLY P0, R207, R208, R209, R210 ;  /* 0x0c0000d1d0cf7389 */ /* 0x00006400000000d2 */
[----:B01---5:R-:W-:Y:S05]  /*a280*/  ENDCOLLECTIVE ;  /* 0x000000000000791b */ /* 0x023fea0003800000 */
.L_x_9545:
[----:B------:R-:W-:Y:S05]  /*a290*/  BSYNC B1 ;  /* 0x0000000000017941 */ /* 0x000fea0003800000 */
.L_x_9544:
        /* <DEDUP_REMOVED lines=8> */
.L_x_9546:
[----:B------:R-:W-:-:S05]  /*a320*/  FADD.FTZ R200, R200, R143 ;  /* 0x0000008fc8c87221 */ /* 0x000fca0000010000 */
[----:B------:R-:W-:Y:S01]  /*a330*/  MOV R208, R200 ;  /* 0x000000c800d07202 */ /* 0x000fe20000000f00 */
[----:B------:R-:W-:Y:S01]  /*a340*/  HFMA2 R209, -RZ, RZ, 0, 1.1920928955078125e-07 ;  /* 0x00000002ffd17431 */ /* 0x000fe200000001ff */
[----:B------:R-:W-:-:S07]  /*a350*/  MOV R202, R207 ;  /* 0x000000cf00ca7202 */ /* 0x000fce0000000f00 */
[----:B------:R-:W-:Y:S05]  /*a360*/  WARPSYNC.COLLECTIVE R203, `(.L_x_9547) ;  /* 0x00000000cb087348 */ /* 0x000fea0003c00000 */
[----:B------:R0:W1:Y:S02]  /*a370*/  SHFL.BFLY P0, R207, R208, R209, R210 ;  /* 0x0c0000d1d0cf7389 */ /* 0x00006400000000d2 */
[----:B01----:R-:W-:Y:S05]  /*a380*/  ENDCOLLECTIVE ;  /* 0x000000000000791b */ /* 0x003fea0003800000 */
.L_x_9547:
[----:B------:R-:W-:-:S05]  /*a390*/  FADD.FTZ R202, R202, R197 ;  /* 0x000000c5caca7221 */ /* 0x000fca0000010000 */
[----:B------:R-:W-:Y:S02]  /*a3a0*/  MOV R208, R202 ;  /* 0x000000ca00d07202 */ /* 0x000fe40000000f00 */
[----:B------:R-:W-:-:S07]  /*a3b0*/  MOV R199, R207 ;  /* 0x000000cf00c77202 */ /* 0x000fce0000000f00 */
[----:B------:R-:W-:Y:S05]  /*a3c0*/  WARPSYNC.COLLECTIVE R203, `(.L_x_9548) ;  /* 0x00000000cb087348 */ /* 0x000fea0003c00000 */
[----:B------:R0:W1:Y:S02]  /*a3d0*/  SHFL.BFLY P0, R207, R208, R209, R210 ;  /* 0x0c0000d1d0cf7389 */ /* 0x00006400000000d2 */
[----:B01----:R-:W-:Y:S05]  /*a3e0*/  ENDCOLLECTIVE ;  /* 0x000000000000791b */ /* 0x003fea0003800000 */
.L_x_9548:
[----:B------:R-:W-:-:S05]  /*a3f0*/  FADD.FTZ R199, R200, R199 ;  /* 0x000000c7c8c77221 */ /* 0x000fca0000010000 */
[----:B------:R-:W-:Y:S01]  /*a400*/  MOV R208, R199 ;  /* 0x000000c700d07202 */ /* 0x000fe20000000f00 */
[----:B------:R-:W-:Y:S01]  /*a410*/  HFMA2 R209, -RZ, RZ, 0, 2.384185791015625e-07 ;  /* 0x00000004ffd17431 */ /* 0x000fe200000001ff */
[----:B------:R-:W-:-:S07]  /*a420*/  MOV R201, R207 ;  /* 0x000000cf00c97202 */ /* 0x000fce0000000f00 */
[----:B------:R-:W-:Y:S05]  /*a430*/  WARPSYNC.COLLECTIVE R203, `(.L_x_9549) ;  /* 0x00000000cb087348 */ /* 0x000fea0003c00000 */
[----:B------:R0:W1:Y:S02]  /*a440*/  SHFL.BFLY P0, R207, R208, R209, R210 ;  /* 0x0c0000d1d0cf7389 */ /* 0x00006400000000d2 */
[----:B01----:R-:W-:Y:S05]  /*a450*/  ENDCOLLECTIVE ;  /* 0x000000000000791b */ /* 0x003fea0003800000 */
.L_x_9549:
[----:B------:R-:W-:-:S05]  /*a460*/  FADD.FTZ R201, R202, R201 ;  /* 0x000000c9cac97221 */ /* 0x000fca0000010000 */
[----:B------:R-:W-:Y:S02]  /*a470*/  MOV R208, R201 ;  /* 0x000000c900d07202 */ /* 0x000fe40000000f00 */
[----:B------:R-:W-:-:S07]  /*a480*/  MOV R204, R207 ;  /* 0x000000cf00cc7202 */ /* 0x000fce0000000f00 */
[----:B------:R-:W-:Y:S05]  /*a490*/  WARPSYNC.COLLECTIVE R203, `(.L_x_9550) ;  /* 0x00000000cb087348 */ /* 0x000fea0003c00000 */
[----:B------:R0:W1:Y:S02]  /*a4a0*/  SHFL.BFLY P0, R207, R208, R209, R210 ;  /* 0x0c0000d1d0cf7389 */ /* 0x00006400000000d2 */
[----:B01----:R-:W-:Y:S05]  /*a4b0*/  ENDCOLLECTIVE ;  /* 0x000000000000791b */ /* 0x003fea0003800000 */
.L_x_9550:
[----:B------:R-:W-:-:S05]  /*a4c0*/  FADD.FTZ R204, R199, R204 ;  /* 0x000000ccc7cc7221 */ /* 0x000fca0000010000 */
[----:B------:R-:W-:Y:S01]  /*a4d0*/  MOV R208, R204 ;  /* 0x000000cc00d07202 */ /* 0x000fe20000000f00 */
[----:B------:R-:W-:Y:S01]  /*a4e0*/  HFMA2 R209, -RZ, RZ, 0, 4.76837158203125e-07 ;  /* 0x00000008ffd17431 */ /* 0x000fe200000001ff */
[----:B------:R-:W-:-:S07]  /*a4f0*/  MOV R206, R207 ;  /* 0x000000cf00ce7202 */ /* 0x000fce0000000f00 */
[----:B------:R-:W-:Y:S05]  /*a500*/  WARPSYNC.COLLECTIVE R203, `(.L_x_9551) ;  /* 0x00000000cb087348 */ /* 0x000fea0003c00000 */
[----:B------:R0:W1:Y:S02]  /*a510*/  SHFL.BFLY P0, R207, R208, R209, R210 ;  /* 0x0c0000d1d0cf7389 */ /* 0x00006400000000d2 */
[----:B01----:R-:W-:Y:S05]  /*a520*/  ENDCOLLECTIVE ;  /* 0x000000000000791b */ /* 0x003fea0003800000 */
.L_x_9551:
[----:B------:R-:W-:-:S05]  /*a530*/  FADD.FTZ R206, R201, R206 ;  /* 0x000000cec9ce7221 */ /* 0x000fca0000010000 */
[----:B------:R-:W-:Y:S02]  /*a540*/  MOV R208, R206 ;  /* 0x000000ce00d07202 */ /* 0x000fe40000000f00 */
[----:B------:R-:W-:-:S07]  /*a550*/  MOV R143, R207 ;  /* 0x000000cf008f7202 */ /* 0x000fce0000000f00 */
[----:B------:R-:W-:Y:S05]  /*a560*/  WARPSYNC.COLLECTIVE R203, `(.L_x_9552) ;  /* 0x00000000cb087348 */ /* 0x000fea0003c00000 */
[----:B------:R0:W1:Y:S02]  /*a570*/  SHFL.BFLY P0, R207, R208, R209, R210 ;  /* 0x0c0000d1d0cf7389 */ /* 0x00006400000000d2 */
[----:B01----:R-:W-:Y:S05]  /*a580*/  ENDCOLLECTIVE ;  /* 0x000000000000791b */ /* 0x003fea0003800000 */
.L_x_9552:
[----:B------:R-:W-:-:S05]  /*a590*/  FADD.FTZ R205, R204, R143 ;  /* 0x0000008fcccd7221 */ /* 0x000fca0000010000 */
[----:B------:R-:W-:Y:S01]  /*a5a0*/  MOV R208, R205 ;  /* 0x000000cd00d07202 */ /* 0x000fe20000000f00 */
[----:B------:R-:W-:Y:S01]  /*a5b0*/  HFMA2 R209, -RZ, RZ, 0, 9.5367431640625e-07 ;  /* 0x00000010ffd17431 */ /* 0x000fe200000001ff */
[----:B------:R-:W-:-:S07]  /*a5c0*/  MOV R197, R207 ;  /* 0x000000cf00c57202 */ /* 0x000fce0000000f00 */
[----:B------:R-:W-:Y:S05]  /*a5d0*/  WARPSYNC.COLLECTIVE R203, `(.L_x_9553) ;  /* 0x00000000cb087348 */ /* 0x000fea0003c00000 */
[----:B------:R0:W1:Y:S02]  /*a5e0*/  SHFL.BFLY P0, R207, R208, R209, R210 ;  /* 0x0c0000d1d0cf7389 */ /* 0x00006400000000d2 */
[----:B01----:R-:W-:Y:S05]  /*a5f0*/  ENDCOLLECTIVE ;  /* 0x000000000000791b */ /* 0x003fea0003800000 */
.L_x_9553:
[----:B------:R-:W-:-:S05]  /*a600*/  FADD.FTZ R200, R206, R197 ;  /* 0x000000c5cec87221 */ /* 0x000fca0000010000 */
[----:B------:R-:W-:Y:S02]  /*a610*/  MOV R208, R200 ;  /* 0x000000c800d07202 */ /* 0x000fe40000000f00 */
[----:B------:R-:W-:-:S07]  /*a620*/  MOV R202, R207 ;  /* 0x000000cf00ca7202 */ /* 0x000fce0000000f00 */
[----:B------:R-:W-:Y:S05]  /*a630*/  WARPSYNC.COLLECTIVE R203, `(.L_x_9554) ;  /* 0x00000000cb087348 */ /* 0x000fea0003c00000 */
[----:B------:R0:W1:Y:S02]  /*a640*/  SHFL.BFLY P0, R207, R208, R209, R210 ;  /* 0x0c0000d1d0cf7389 */ /* 0x00006400000000d2 */
[----:B01----:R-:W-:Y:S05]  /*a650*/  ENDCOLLECTIVE ;  /* 0x000000000000791b */ /* 0x003fea0003800000 */
.L_x_9554:
[----:B------:R-:W-:Y:S05]  /*a660*/  BRA `(.L_x_9555) ;  /* 0xffffff7400387947 */ /* 0x000fea000383ffff */
.L_x_9556:
        /* <DEDUP_REMOVED lines=9> */
.L_x_14550:


//--------------------- .text._ZN10layer_norm13ln_bwd_kernelINS_13Kernel_traitsIf6__halffS2_fjLj768ELj1ELj4ELj1ELj16ENS_18Kernel_traits_baseILj768EfS2_fS2_fjLj128EEEEELb0ELb0ELb0ELb0EEEvNS_9BwdParamsE --------------------------
	.section	.text._ZN10layer_norm13ln_bwd_kernelINS_13Kernel_traitsIf6__halffS2_fjLj768ELj1ELj4ELj1ELj16ENS_18Kernel_traits_baseILj768EfS2_fS2_fjLj128EEEEELb0ELb0ELb0ELb0EEEvNS_9BwdParamsE,"ax",@progbits
	.align	128
        .global         _ZN10layer_norm13ln_bwd_kernelINS_13Kernel_traitsIf6__halffS2_fjLj768ELj1ELj4ELj1ELj16ENS_18Kernel_traits_baseILj768EfS2_fS2_fjLj128EEEEELb0ELb0ELb0ELb0EEEvNS_9BwdParamsE
        .type           _ZN10layer_norm13ln_bwd_kernelINS_13Kernel_traitsIf6__halffS2_fjLj768ELj1ELj4ELj1ELj16ENS_18Kernel_traits_baseILj768EfS2_fS2_fjLj128EEEEELb0ELb0ELb0ELb0EEEvNS_9BwdParamsE,@function
        .size           _ZN10layer_norm13ln_bwd_kernelINS_13Kernel_traitsIf6__halffS2_fjLj768ELj1ELj4ELj1ELj16ENS_18Kernel_traits_baseILj768EfS2_fS2_fjLj128EEEEELb0ELb0ELb0ELb0EEEvNS_9BwdParamsE,(.L_x_14551 - _ZN10layer_norm13ln_bwd_kernelINS_13Kernel_traitsIf6__halffS2_fjLj768ELj1ELj4ELj1ELj16ENS_18Kernel_traits_baseILj768EfS2_fS2_fjLj128EEEEELb0ELb0ELb0ELb0EEEvNS_9BwdParamsE)
        .other          _ZN10layer_norm13ln_bwd_kernelINS_13Kernel_traitsIf6__halffS2_fjLj768ELj1ELj4ELj1ELj16ENS_18Kernel_traits_baseILj768EfS2_fS2_fjLj128EEEEELb0ELb0ELb0ELb0EEEvNS_9BwdParamsE,@"STO_CUDA_ENTRY STV_DEFAULT"
_ZN10layer_norm13ln_bwd_kernelINS_13Kernel_traitsIf6__halffS2_fjLj768ELj1ELj4ELj1ELj16ENS_18Kernel_traits_baseILj768EfS2_fS2_fjLj128EEEEELb0ELb0ELb0ELb0EEEvNS_9BwdParamsE:
.text._ZN10layer_norm13ln_bwd_kernelINS_13Kernel_traitsIf6__halffS2_fjLj768ELj1ELj4ELj1ELj16ENS_18Kernel_traits_baseILj768EfS2_fS2_fjLj128EEEEELb0ELb0ELb0ELb0EEEvNS_9BwdParamsE:
        /* <DEDUP_REMOVED lines=91> */
.L_x_9587:
        /* <DEDUP_REMOVED lines=45> */
[----:B------:R-:W-:Y:S02]  /*0880*/  FADD.FTZ R110, -R174, R110 ;  /* 0x0000006eae6e7221 */ /* 0x000fe40000010100 */
[----:B0----5:R-:W-:Y:S01]  /*0890*/  FMUL.FTZ R158, R157, R162 ;  /* 0x000000a29d9e7220 */ /* 0x021fe20000410000 */
[----:B----4-:R-:W-:-:S02]  /*08a0*/  HADD2.F32 R109, -RZ, R112.H0_H0 ;  /* 0x20000070ff6d7230 */ /* 0x010fc40000004100 */
[C---:B------:R-:W-:Y:S01]  /*08b0*/  FMUL.FTZ R3, R157.reuse, R108 ;  /* 0x0000006c9d037220 */ /* 0x040fe20000410000 */
[----:B------:R-:W-:Y:S02]  /*08c0*/  HADD2.F32 R112, -RZ, R112.H1_H1 ;  /* 0x30000070ff707230 */ /* 0x000fe40000004100 */
[----:B------:R-:W-:Y:S01]  /*08d0*/  FADD.FTZ R164, -R174, R111 ;  /* 0x0000006faea47221 */ /* 0x000fe20000010100 */
[-C--:B------:R-:W-:Y:S01]  /*08e0*/  FMUL.FTZ R162, R88, R109.reuse ;  /* 0x0000006d58a27220 */ /* 0x080fe20000410000 */
[--C-:B------:R-:W-:Y:S02]  /*08f0*/  HADD2.F32 R111, -RZ, R113.reuse.H0_H0 ;  /* 0x20000071ff6f7230 */ /* 0x100fe40000004100 */
[----:B------:R-:W-:Y:S01]  /*0900*/  FMUL.FTZ R159, R157, R110 ;  /* 0x0000006e9d9f7220 */ /* 0x000fe20000410000 */
[----:B------:R-:W-:Y:S01]  /*0910*/  FADD.FTZ R40, R40, R109 ;  /* 0x0000006d28287221 */ /* 0x000fe20000010000 */
[----:B------:R-:W-:Y:S01]  /*0920*/  FFMA.FTZ R64, R3, R109, R64 ;  /* 0x0000006d03407223 */ /* 0x000fe20000010040 */
[----:B------:R-:W-:Y:S01]  /*0930*/  FMUL.FTZ R161, R89, R112 ;  /* 0x0000007059a17220 */ /* 0x000fe20000410000 */
[----:B------:R-:W-:Y:S01]  /*0940*/  FADD.FTZ R108, RZ, R162 ;  /* 0x000000a2ff6c7221 */ /* 0x000fe20000010000 */
[----:B------:R-:W-:Y:S01]  /*0950*/  FFMA.FTZ R109, R3, R162, RZ ;  /* 0x000000a2036d7223 */ /* 0x000fe200000100ff */
        /* <DEDUP_REMOVED lines=8> */
[----:B---3--:R-:W-:Y:S01]  /*09e0*/  FADD.FTZ R116, -R174, R116 ;  /* 0x00000074ae747221 */ /* 0x008fe20000010100 */
[----:B------:R-:W-:Y:S01]  /*09f0*/  FMUL.FTZ R163, R91, R166 ;  /* 0x000000a65ba37220 */ /* 0x000fe20000410000 */
[----:B------:R-:W-:Y:S01]  /*0a00*/  FADD.FTZ R110, R111, R164 ;  /* 0x000000a46f6e7221 */ /* 0x000fe20000010000 */
[----:B------:R-:W-:Y:S01]  /*0a10*/  FFMA.FTZ R109, R159, R164, R108 ;  /* 0x000000a49f6d7223 */ /* 0x000fe2000001006c */
        /* <DEDUP_REMOVED lines=36> */
.L_x_9559:
[----:B------:R-:W-:Y:S05]  /*0c60*/  BSYNC.RECONVERGENT B0 ;  /* 0x0000000000007941 */ /* 0x000fea0003800200 */
.L_x_9558:
        /* <DEDUP_REMOVED lines=19> */
[----:B------:R-:W-:Y:S01]  /*0da0*/  FADD.FTZ R128, -R174, R111 ;  /* 0x0000006fae807221 */ /* 0x000fe20000010100 */
[----:B----4-:R-:W-:-:S02]  /*0db0*/  HADD2.F32 R109, -RZ, R112.H0_H0 ;  /* 0x20000070ff6d7230 */ /* 0x010fc40000004100 */
[C---:B0----5:R-:W-:Y:S01]  /*0dc0*/  FMUL.FTZ R125, R157.reuse, R108 ;  /* 0x0000006c9d7d7220 */ /* 0x061fe20000410000 */
[----:B------:R-:W-:Y:S02]  /*0dd0*/  HADD2.F32 R112, -RZ, R112.H1_H1 ;  /* 0x30000070ff707230 */ /* 0x000fe40000004100 */
[-C--:B------:R-:W-:Y:S01]  /*0de0*/  FMUL.FTZ R126, R80, R109.reuse ;  /* 0x0000006d507e7220 */ /* 0x080fe20000410000 */
[--C-:B------:R-:W-:Y:S02]  /*0df0*/  HADD2.F32 R111, -RZ, R113.reuse.H0_H0 ;  /* 0x20000071ff6f7230 */ /* 0x100fe40000004100 */
[----:B------:R-:W-:Y:S01]  /*0e00*/  FMUL.FTZ R127, R157, R110 ;  /* 0x0000006e9d7f7220 */ /* 0x000fe20000410000 */
        /* <DEDUP_REMOVED lines=54> */
.L_x_9561:
[----:B------:R-:W-:Y:S05]  /*1170*/  BSYNC.RECONVERGENT B0 ;  /* 0x0000000000007941 */ /* 0x000fea0003800200 */
.L_x_9560:
        /* <DEDUP_REMOVED lines=20> */
[C---:B-----5:R-:W-:Y:S01]  /*12c0*/  FMUL.FTZ R139, R157.reuse, R108 ;  /* 0x0000006c9d8b7220 */ /* 0x060fe20000410000 */
[----:B------:R-:W-:Y:S01]  /*12d0*/  FADD.FTZ R148, -R174, R113 ;  /* 0x00000071ae947221 */ /* 0x000fe20000010100 */
[C---:B-1----:R-:W-:Y:S01]  /*12e0*/  FMUL.FTZ R141, R157.reuse, R110 ;  /* 0x0000006e9d8d7220 */ /* 0x042fe20000410000 */
[----:B------:R-:W-:Y:S01]  /*12f0*/  FMUL.FTZ R143, R157, R146 ;  /* 0x000000929d8f7220 */ /* 0x000fe20000410000 */
[----:B----4-:R-:W-:-:S02]  /*1300*/  HADD2.F32 R109, -RZ, R116.H0_H0 ;  /* 0x20000074ff6d7230 */ /* 0x010fc40000004100 */
[C---:B------:R-:W-:Y:S01]  /*1310*/  FMUL.FTZ R140, R157.reuse, R144 ;  /* 0x000000909d8c7220 */ /* 0x040fe20000410000 */
[----:B------:R-:W-:Y:S02]  /*1320*/  HADD2.F32 R116, -RZ, R116.H1_H1 ;  /* 0x30000074ff747230 */ /* 0x000fe40000004100 */
[----:B------:R-:W-:Y:S01]  /*1330*/  FMUL.FTZ R144, R157, R148 ;  /* 0x000000949d907220 */ /* 0x000fe20000410000 */
[--C-:B------:R-:W-:Y:S02]  /*1340*/  HADD2.F32 R111, -RZ, R117.reuse.H0_H0 ;  /* 0x20000075ff6f7230 */ /* 0x100fe40000004100 */
[-C--:B------:R-:W-:Y:S01]  /*1350*/  FMUL.FTZ R146, R72, R109.reuse ;  /* 0x0000006d48927220 */ /* 0x080fe20000410000 */
        /* <DEDUP_REMOVED lines=20> */
[----:B------:R-:W-:Y:S01]  /*14a0*/  FADD.FTZ R154, -R174, R115 ;  /* 0x00000073ae9a7221 */ /* 0x000fe20000010100 */
[----:B------:R-:W-:-:S02]  /*14b0*/  HADD2.F32 R115, -RZ, R119.H0_H0 ;  /* 0x20000077ff737230 */ /* 0x000fc40000004100 */
[----:B------:R-:W-:Y:S01]  /*14c0*/  FADD.FTZ R114, -R174, R114 ;  /* 0x00000072ae727221 */ /* 0x000fe20000010100 */
[----:B------:R-:W-:Y:S01]  /*14d0*/  FMUL.FTZ R151, R69, R118 ;  /* 0x0000007645977220 */ /* 0x000fe20000410000 */
[----:B------:R-:W-:Y:S01]  /*14e0*/  FADD.FTZ R110, R111, R150 ;  /* 0x000000966f6e7221 */ /* 0x000fe20000010000 */
[----:B------:R-:W-:Y:S01]  /*14f0*/  FFMA.FTZ R109, R143, R150, R108 ;  /* 0x000000968f6d7223 */ /* 0x000fe2000001006c */
[----:B------:R-:W-:Y:S02]  /*1500*/  HADD2.F32 R174, -RZ, R119.H1_H1 ;  /* 0x30000077ffae7230 */ /* 0x000fe40000004100 */
        /* <DEDUP_REMOVED lines=22> */
.L_x_9563:
[----:B------:R-:W-:Y:S05]  /*1670*/  BSYNC.RECONVERGENT B0 ;  /* 0x0000000000007941 */ /* 0x000fea0003800200 */
.L_x_9562:
        /* <DEDUP_REMOVED lines=21> */
.L_x_9599:
        /* <DEDUP_REMOVED lines=49> */
.L_x_9569:
        /* <DEDUP_REMOVED lines=36> */
.L_x_9570:
        /* <DEDUP_REMOVED lines=8> */
.L_x_9568:
[----:B------:R-:W-:Y:S05]  /*1da0*/  BSYNC.RECONVERGENT B1 ;  /* 0x0000000000017941 */ /* 0x000fea0003800200 */
.L_x_9567:
        /* <DEDUP_REMOVED lines=42> */
.L_x_9573:
        /* <DEDUP_REMOVED lines=36> */
.L_x_9574:
        /* <DEDUP_REMOVED lines=8> */
.L_x_9572:
[----:B------:R-:W-:Y:S05]  /*2310*/  BSYNC.RECONVERGENT B1 ;  /* 0x0000000000017941 */ /* 0x000fea0003800200 */
.L_x_9571:
        /* <DEDUP_REMOVED lines=41> */
.L_x_9576:
        /* <DEDUP_REMOVED lines=36> */
.L_x_9577:
        /* <DEDUP_REMOVED lines=8> */
.L_x_9566:
        /* <DEDUP_REMOVED lines=46> */
.L_x_9580:
[----:B------:R-:W-:Y:S05]  /*2b50*/  BSYNC.RECONVERGENT B1 ;  /* 0x0000000000017941 */ /* 0x000fea0003800200 */
.L_x_9579:
        /* <DEDUP_REMOVED lines=42> */
.L_x_9582:
[----:B------:R-:W-:Y:S05]  /*2e00*/  BSYNC.RECONVERGENT B1 ;  /* 0x0000000000017941 */ /* 0x000fea0003800200 */
.L_x_9581:
        /* <DEDUP_REMOVED lines=41> */
.L_x_9578:
        /* <DEDUP_REMOVED lines=39> */
[----:B0-----:R-:W-:Y:S01]  /*3310*/  IMAD.WIDE.U32 R114, R155, 0x10, R114 ;  /* 0x000000109b727825 */ /* 0x001fe200078e0072 */
[----:B------:R-:W-:Y:S01]  /*3320*/  F2FP.F16.F32.PACK_AB R109, R118, R109 ;  /* 0x0000006d766d723e */ /* 0x000fe200000000ff */
[----:B------:R1:W-:Y:S01]  /*3330*/  STG.E.128 desc[UR6][R116.64], R104 ;  /* 0x0000006874007986 */ /* 0x0003e2000c101d06 */
[----:B------:R-:W-:Y:S02]  /*3340*/  F2FP.F16.F32.PACK_AB R108, R119, R108 ;  /* 0x0000006c776c723e */ /* 0x000fe400000000ff */
[----:B------:R-:W-:Y:S01]  /*3350*/  IADD3 R155, PT, PT, R155, 0x20, RZ ;  /* 0x000000209b9b7810 */ /* 0x000fe20007ffe0ff */
[----:B------:R1:W-:Y:S04]  /*3360*/  STG.E.128 desc[UR6][R116.64+0x10], R100 ;  /* 0x0000106474007986 */ /* 0x0003e8000c101d06 */
[----:B------:R1:W-:Y:S02]  /*3370*/  STG.E.128 desc[UR6][R114.64], R108 ;  /* 0x0000006c72007986 */ /* 0x0003e4000c101d06 */
.L_x_9584:
[----:B------:R-:W-:Y:S05]  /*3380*/  BSYNC.RECONVERGENT B1 ;  /* 0x0000000000017941 */ /* 0x000fea0003800200 */
.L_x_9583:
        /* <DEDUP_REMOVED lines=46> */
.L_x_9586:
[----:B------:R-:W-:Y:S05]  /*3670*/  BSYNC.RECONVERGENT B1 ;  /* 0x0000000000017941 */ /* 0x000fea0003800200 */
.L_x_9585:
        /* <DEDUP_REMOVED lines=37> */
[----:B------:R-:W-:Y:S01]  /*38d0*/  F2FP.F16.F32.PACK_AB R111, R174, R111 ;  /* 0x0000006fae6f723e */ /* 0x000fe200000000ff */
[----:B------:R0:W-:Y:S01]  /*38e0*/  STG.E.128 desc[UR6][R112.64], R104 ;  /* 0x0000006870007986 */ /* 0x0001e2000c101d06 */
[----:B------:R-:W-:-:S02]  /*38f0*/  F2FP.F16.F32.PACK_AB R110, R157, R110 ;  /* 0x0000006e9d6e723e */ /* 0x000fc400000000ff */
[----:B------:R-:W-:Y:S01]  /*3900*/  F2FP.F16.F32.PACK_AB R109, R119, R118 ;  /* 0x00000076776d723e */ /* 0x000fe200000000ff */
[----:B------:R0:W-:Y:S01]  /*3910*/  STG.E.128 desc[UR6][R112.64+0x10], R100 ;  /* 0x0000106470007986 */ /* 0x0001e2000c101d06 */
[----:B------:R-:W-:-:S05]  /*3920*/  F2FP.F16.F32.PACK_AB R108, R117, R116 ;  /* 0x00000074756c723e */ /* 0x000fca00000000ff */
[----:B------:R0:W-:Y:S02]  /*3930*/  STG.E.128 desc[UR6][R114.64], R108 ;  /* 0x0000006c72007986 */ /* 0x0001e4000c101d06 */
.L_x_9575:
[----:B------:R-:W-:Y:S05]  /*3940*/  BSYNC.RECONVERGENT B0 ;  /* 0x0000000000007941 */ /* 0x000fea0003800200 */
.L_x_9565:
[----:B01234-:R-:W0:Y:S02]  /*3950*/  LDC.64 R108, c[0x0][0x380] ;  /* 0x0000e000ff6c7b82 */ /* 0x01fe240000000a00 */
[----:B0-----:R-:W-:-:S04]  /*3960*/  LEA R123, R108, R123, 0x2 ;  /* 0x0000007b6c7b7211 */ /* 0x001fc800078e10ff */
[----:B------:R-:W-:-:S13]  /*3970*/  ISETP.GE.AND P1, PT, R123, R109, PT ;  /* 0x0000006d7b00720c */ /* 0x000fda0003f26270 */
[----:B------:R-:W-:Y:S05]  /*3980*/  @!P1 BRA `(.L_x_9587) ;  /* 0xffffffcc00089947 */ /* 0x000fea000383ffff */
.L_x_9557:
        /* <DEDUP_REMOVED lines=196> */
.L_x_9564:
        /* <DEDUP_REMOVED lines=8> */
.L_x_9589:
[----:B------:R-:W-:Y:S05]  /*4650*/  BSYNC B0 ;  /* 0x0000000000007941 */ /* 0x000fea0003800000 */
.L_x_9588:
        /* <DEDUP_REMOVED lines=8> */
.L_x_9590:
[----:B------:R-:W-:-:S05]  /*46e0*/  FADD.FTZ R108, R108, R175 ;  /* 0x000000af6c6c7221 */ /* 0x000fca0000010000 */
[----:B------:R-:W-:Y:S01]  /*46f0*/  MOV R119, R108 ;  /* 0x0000006c00777202 */ /* 0x000fe20000000f00 */
[----:B------:R-:W-:Y:S01]  /*4700*/  HFMA2 R118, -RZ, RZ, 0, 1.1920928955078125e-07 ;  /* 0x00000002ff767431 */ /* 0x000fe200000001ff */
[----:B------:R-:W-:-:S07]  /*4710*/  MOV R109, R117 ;  /* 0x00000075006d7202 */ /* 0x000fce0000000f00 */
[----:B------:R-:W-:Y:S05]  /*4720*/  WARPSYNC.COLLECTIVE R116, `(.L_x_9591) ;  /* 0x0000000074087348 */ /* 0x000fea0003c00000 */
[----:B------:R0:W1:Y:S02]  /*4730*/  SHFL.BFLY P2, R117, R119, R118, R173 ;  /* 0x0c00007677757389 */ /* 0x00006400000400ad */
[----:B01----:R-:W-:Y:S05]  /*4740*/  ENDCOLLECTIVE ;  /* 0x000000000000791b */ /* 0x003fea0003800000 */
.L_x_9591:
[----:B------:R-:W-:-:S05]  /*4750*/  FADD.FTZ R109, R109, R176 ;  /* 0x000000b06d6d7221 */ /* 0x000fca0000010000 */
[----:B------:R-:W-:Y:S02]  /*4760*/  MOV R119, R109 ;  /* 0x0000006d00777202 */ /* 0x000fe40000000f00 */
[----:B------:R-:W-:-:S07]  /*4770*/  MOV R111, R117 ;  /* 0x00000075006f7202 */ /* 0x000fce0000000f00 */
[----:B------:R-:W-:Y:S05]  /*4780*/  WARPSYNC.COLLECTIVE R116, `(.L_x_9592) ;  /* 0x0000000074087348 */ /* 0x000fea0003c00000 */
[----:B------:R0:W1:Y:S02]  /*4790*/  SHFL.BFLY P2, R117, R119, R118, R173 ;  /* 0x0c00007677757389 */ /* 0x00006400000400ad */
[----:B01----:R-:W-:Y:S05]  /*47a0*/  ENDCOLLECTIVE ;  /* 0x000000000000791b */ /* 0x003fea0003800000 */
.L_x_9592:
[----:B------:R-:W-:-:S05]  /*47b0*/  FADD.FTZ R111, R108, R111 ;  /* 0x0000006f6c6f7221 */ /* 0x000fca0000010000 */
[----:B------:R-:W-:Y:S01]  /*47c0*/  MOV R119, R111 ;  /* 0x0000006f00777202 */ /* 0x000fe20000000f00 */
[----:B------:R-:W-:Y:S01]  /*47d0*/  HFMA2 R118, -RZ, RZ, 0, 2.384185791015625e-07 ;  /* 0x00000004ff767431 */ /* 0x000fe200000001ff */
[----:B------:R-:W-:-:S07]  /*47e0*/  MOV R110, R117 ;  /* 0x00000075006e7202 */ /* 0x000fce0000000f00 */
[----:B------:R-:W-:Y:S05]  /*47f0*/  WARPSYNC.COLLECTIVE R116, `(.L_x_9593) ;  /* 0x0000000074087348 */ /* 0x000fea0003c00000 */
[----:B------:R0:W1:Y:S02]  /*4800*/  SHFL.BFLY P2, R117, R119, R118, R173 ;  /* 0x0c00007677757389 */ /* 0x00006400000400ad */
[----:B01----:R-:W-:Y:S05]  /*4810*/  ENDCOLLECTIVE ;  /* 0x000000000000791b */ /* 0x003fea0003800000 */
.L_x_9593:
[----:B------:R-:W-:-:S05]  /*4820*/  FADD.FTZ R110, R109, R110 ;  /* 0x0000006e6d6e7221 */ /* 0x000fca0000010000 */
[----:B------:R-:W-:Y:S02]  /*4830*/  MOV R119, R110 ;  /* 0x0000006e00777202 */ /* 0x000fe40000000f00 */
[----:B------:R-:W-:-:S07]  /*4840*/  MOV R112, R117 ;  /* 0x0000007500707202 */ /* 0x000fce0000000f00 */
[----:B------:R-:W-:Y:S05]  /*4850*/  WARPSYNC.COLLECTIVE R116, `(.L_x_9594) ;  /* 0x0000000074087348 */ /* 0x000fea0003c00000 */
[----:B------:R0:W1:Y:S02]  /*4860*/  SHFL.BFLY P2, R117, R119, R118, R173 ;  /* 0x0c00007677757389 */ /* 0x00006400000400ad */
[----:B01----:R-:W-:Y:S05]  /*4870*/  ENDCOLLECTIVE ;  /* 0x000000000000791b */ /* 0x003fea0003800000 */
.L_x_9594:
[----:B------:R-:W-:-:S05]  /*4880*/  FADD.FTZ R112, R111, R112 ;  /* 0x000000706f707221 */ /* 0x000fca0000010000 */
[----:B------:R-:W-:Y:S01]  /*4890*/  MOV R119, R112 ;  /* 0x0000007000777202 */ /* 0x000fe20000000f00 */
[----:B------:R-:W-:Y:S01]  /*48a0*/  HFMA2 R118, -RZ, RZ, 0, 4.76837158203125e-07 ;  /* 0x00000008ff767431 */ /* 0x000fe200000001ff */
[----:B------:R-:W-:-:S07]  /*48b0*/  MOV R113, R117 ;  /* 0x0000007500717202 */ /* 0x000fce0000000f00 */
[----:B------:R-:W-:Y:S05]  /*48c0*/  WARPSYNC.COLLECTIVE R116, `(.L_x_9595) ;  /* 0x0000000074087348 */ /* 0x000fea0003c00000 */
[----:B------:R0:W1:Y:S02]  /*48d0*/  SHFL.BFLY P2, R117, R119, R118, R173 ;  /* 0x0c00007677757389 */ /* 0x00006400000400ad */
[----:B01----:R-:W-:Y:S05]  /*48e0*/  ENDCOLLECTIVE ;  /* 0x000000000000791b */ /* 0x003fea0003800000 */
.L_x_9595:
[----:B------:R-:W-:-:S05]  /*48f0*/  FADD.FTZ R113, R110, R113 ;  /* 0x000000716e717221 */ /* 0x000fca0000010000 */
[----:B------:R-:W-:Y:S02]  /*4900*/  MOV R119, R113 ;  /* 0x0000007100777202 */ /* 0x000fe40000000f00 */
[----:B------:R-:W-:-:S07]  /*4910*/  MOV R115, R117 ;  /* 0x0000007500737202 */ /* 0x000fce0000000f00 */
[----:B------:R-:W-:Y:S05]  /*4920*/  WARPSYNC.COLLECTIVE R116, `(.L_x_9596) ;  /* 0x0000000074087348 */ /* 0x000fea0003c00000 */
[----:B------:R0:W1:Y:S02]  /*4930*/  SHFL.BFLY P2, R117, R119, R118, R173 ;  /* 0x0c00007677757389 */ /* 0x00006400000400ad */
[----:B01----:R-:W-:Y:S05]  /*4940*/  ENDCOLLECTIVE ;  /* 0x000000000000791b */ /* 0x003fea0003800000 */
.L_x_9596:
[----:B------:R-:W-:-:S05]  /*4950*/  FADD.FTZ R115, R112, R115 ;  /* 0x0000007370737221 */ /* 0x000fca0000010000 */
[----:B------:R-:W-:Y:S01]  /*4960*/  MOV R119, R115 ;  /* 0x0000007300777202 */ /* 0x000fe20000000f00 */
[----:B------:R-:W-:Y:S01]  /*4970*/  HFMA2 R118, -RZ, RZ, 0, 9.5367431640625e-07 ;  /* 0x00000010ff767431 */ /* 0x000fe200000001ff */
[----:B------:R-:W-:-:S07]  /*4980*/  MOV R114, R117 ;  /* 0x0000007500727202 */ /* 0x000fce0000000f00 */
[----:B------:R-:W-:Y:S05]  /*4990*/  WARPSYNC.COLLECTIVE R116, `(.L_x_9597) ;  /* 0x0000000074087348 */ /* 0x000fea0003c00000 */
[----:B------:R0:W1:Y:S02]  /*49a0*/  SHFL.BFLY P2, R117, R119, R118, R173 ;  /* 0x0c00007677757389 */ /* 0x00006400000400ad */
[----:B01----:R-:W-:Y:S05]  /*49b0*/  ENDCOLLECTIVE ;  /* 0x000000000000791b */ /* 0x003fea0003800000 */
.L_x_9597:
[----:B------:R-:W-:-:S05]  /*49c0*/  FADD.FTZ R114, R113, R114 ;  /* 0x0000007271727221 */ /* 0x000fca0000010000 */
[----:B------:R-:W-:Y:S02]  /*49d0*/  MOV R119, R114 ;  /* 0x0000007200777202 */ /* 0x000fe40000000f00 */
[----:B------:R-:W-:-:S07]  /*49e0*/  MOV R108, R117 ;  /* 0x00000075006c7202 */ /* 0x000fce0000000f00 */
[----:B------:R-:W-:Y:S05]  /*49f0*/  WARPSYNC.COLLECTIVE R116, `(.L_x_9598) ;  /* 0x0000000074087348 */ /* 0x000fea0003c00000 */
[----:B------:R0:W1:Y:S02]  /*4a00*/  SHFL.BFLY P2, R117, R119, R118, R173 ;  /* 0x0c00007677757389 */ /* 0x00006400000400ad */
[----:B01----:R-:W-:Y:S05]  /*4a10*/  ENDCOLLECTIVE ;  /* 0x000000000000791b */ /* 0x003fea0003800000 */
.L_x_9598:
[----:B------:R-:W-:Y:S01]  /*4a20*/  MOV R109, R117 ;  /* 0x00000075006d7202 */ /* 0x000fe20000000f00 */
[----:B------:R-:W-:Y:S06]  /*4a30*/  BRA `(.L_x_9599) ;  /* 0xffffffcc00647947 */ /* 0x000fec000383ffff */
.L_x_9600:
        /* <DEDUP_REMOVED lines=12> */
.L_x_14551:


//--------------------- .text._ZN10layer_norm13ln_bwd_kernelINS_13Kernel_traitsIf6__halffS2_fjLj768ELj1ELj4ELj1ELj16ENS_18Kernel_traits_baseILj768EfS2_fS2_fjLj128EEEEELb0ELb0ELb0ELb1EEEvNS_9BwdParamsE --------------------------
	.section	.text._ZN10layer_norm13ln_bwd_kernelINS_13Kernel_traitsIf6__halffS2_fjLj768ELj1ELj4ELj1ELj16ENS_18Kernel_traits_baseILj768EfS2_fS2_fjLj128EEEEELb0ELb0ELb0ELb1EEEvNS_9BwdParamsE,"ax",@progbits
	.align	128
        .global         _ZN10layer_norm13ln_bwd_kernelINS_13Kernel_traitsIf6__halffS2_fjLj768ELj1ELj4ELj1ELj16ENS_18Kernel_traits_baseILj768EfS2_fS2_fjLj128EEEEELb0ELb0ELb0ELb1EEEvNS_9BwdParamsE
        .type           _ZN10layer_norm13ln_bwd_kernelINS_13Kernel_traitsIf6__halffS2_fjLj768ELj1ELj4ELj1ELj16ENS_18Kernel_traits_baseILj768EfS2_fS2_fjLj128EEEEELb0ELb0ELb0ELb1EEEvNS_9BwdParamsE,@function
        .size           _ZN10layer_norm13ln_bwd_kernelINS_13Kernel_traitsIf6__halffS2_fjLj768ELj1ELj4ELj1ELj16ENS_18Kernel_traits_baseILj768EfS2_fS2_fjLj128EEEEELb0ELb0ELb0ELb1EEEvNS_9BwdParamsE,(.L_x_14552 - _ZN10layer_norm13ln_bwd_kernelINS_13Kernel_traitsIf6__halffS2_fjLj768ELj1ELj4ELj1ELj16ENS_18Kernel_traits_baseILj768EfS2_fS2_fjLj128EEEEELb0ELb0ELb0ELb1EEEvNS_9BwdParamsE)
        .other          _ZN10layer_norm13ln_bwd_kernelINS_13Kernel_traitsIf6__halffS2_fjLj768ELj1ELj4ELj1ELj16ENS_18Kernel_traits_baseILj768EfS2_fS2_fjLj128EEEEELb0ELb0ELb0ELb1EEEvNS_9BwdParamsE,@"STO_CUDA_ENTRY STV_DEFAULT"
_ZN10layer_norm13ln_bwd_kernelINS_13Kernel_traitsIf6__halffS2_fjLj768ELj1ELj4ELj1ELj16ENS_18Kernel_traits_baseILj768EfS2_fS2_fjLj128EEEEELb0ELb0ELb0ELb1EEEvNS_9BwdParamsE:
.text._ZN10layer_norm13ln_bwd_kernelINS_13Kernel_traitsIf6__halffS2_fjLj768ELj1ELj4ELj1ELj16ENS_18Kernel_traits_baseILj768EfS2_fS2_fjLj128EEEEELb0ELb0ELb0ELb1EEEvNS_9BwdParamsE:
        /* <DEDUP_REMOVED lines=78> */
.L_x_9614:
        /* <DEDUP_REMOVED lines=264> */
.L_x_9626:
        /* <DEDUP_REMOVED lines=127> */
.L_x_9606:
        /* <DEDUP_REMOVED lines=126> */
.L_x_9605:
        /* <DEDUP_REMOVED lines=40> */
.L_x_9608:
        /* <DEDUP_REMOVED lines=36> */
.L_x_9609:
        /* <DEDUP_REMOVED lines=45> */
.L_x_9610:
        /* <DEDUP_REMOVED lines=36> */
.L_x_9611:
        /* <DEDUP_REMOVED lines=44> */
.L_x_9612:
        /* <DEDUP_REMOVED lines=36> */
.L_x_9613:
[----:B------:R-:W0:Y:S01]  /*3400*/  @P1 LDC.64 R80, c[0x0][0x478] ;  /* 0x00011e00ff501b82 */ /* 0x000e220000000a00 */
[----:B------:R-:W-:-:S04]  /*3410*/  IMAD.WIDE.U32 R148, R89, 0x10, R148 ;  /* 0x0000001059947825 */ /* 0x000fc800078e0094 */
[----:B0-----:R-:W-:-:S05]  /*3420*/  @P1 IMAD.WIDE.U32 R80, R89, 0x20, R80 ;  /* 0x0000002059501825 */ /* 0x001fca00078e0050 */
[----:B------:R0:W-:Y:S04]  /*3430*/  @P1 STG.E.128 desc[UR6][R80.64], R68 ;  /* 0x0000004450001986 */ /* 0x0001e8000c101d06 */
[----:B------:R0:W-:Y:S04]  /*3440*/  @P1 STG.E.128 desc[UR6][R80.64+0x10], R72 ;  /* 0x0000104850001986 */ /* 0x0001e8000c101d06 */
[----:B------:R0:W-:Y:S02]  /*3450*/  STG.E.128 desc[UR6][R148.64], R76 ;  /* 0x0000004c94007986 */ /* 0x0001e4000c101d06 */
.L_x_9607:
[----:B012---:R-:W0:Y:S02]  /*3460*/  LDC.64 R76, c[0x0][0x380] ;  /* 0x0000e000ff4c7b82 */ /* 0x007e240000000a00 */
[----:B0-----:R-:W-:-:S04]  /*3470*/  LEA R143, R76, R143, 0x2 ;  /* 0x0000008f4c8f7211 */ /* 0x001fc800078e10ff */
[----:B------:R-:W-:-:S13]  /*3480*/  ISETP.GE.AND P1, PT, R143, R77, PT ;  /* 0x0000004d8f00720c */ /* 0x000fda0003f26270 */
[----:B------:R-:W-:Y:S05]  /*3490*/  @!P1 BRA `(.L_x_9614) ;  /* 0xffffffd000109947 */ /* 0x000fea000383ffff */
[----:B------:R-:W-:Y:S05]  /*34a0*/  BSYNC B1 ;  /* 0x0000000000017941 */ /* 0x000fea0003800000 */
.L_x_9603:
        /* <DEDUP_REMOVED lines=39> */
.L_x_9602:
[----:B------:R-:W-:Y:S05]  /*3720*/  BSYNC B0 ;  /* 0x0000000000007941 */ /* 0x000fea0003800000 */
.L_x_9601:
        /* <DEDUP_REMOVED lines=144> */
.L_x_9604:
        /* <DEDUP_REMOVED lines=8> */
.L_x_9616:
[----:B------:R-:W-:Y:S05]  /*40b0*/  BSYNC B2 ;  /* 0x0000000000027941 */ /* 0x000fea0003800000 */
.L_x_9615:
        /* <DEDUP_REMOVED lines=8> */
.L_x_9617:
[----:B------:R-:W-:Y:S01]  /*4140*/  HFMA2 R111, -RZ, RZ, 0, 1.1920928955078125e-07 ;  /* 0x00000002ff6f7431 */ /* 0x000fe200000001ff */
[----:B------:R-:W-:Y:S02]  /*4150*/  MOV R162, R79 ;  /* 0x0000004f00a27202 */ /* 0x000fe40000000f00 */
[----:B------:R-:W-:-:S03]  /*4160*/  MOV R79, R90 ;  /* 0x0000005a004f7202 */ /* 0x000fc60000000f00 */
[----:B------:R-:W-:-:S07]  /*4170*/  FADD.FTZ R89, R89, R162 ;  /* 0x000000a259597221 */ /* 0x000fce0000010000 */
[----:B------:R-:W-:Y:S05]  /*4180*/  WARPSYNC.COLLECTIVE R109, `(.L_x_9618) ;  /* 0x000000006d087348 */ /* 0x000fea0003c00000 */
[----:B------:R0:W1:Y:S02]  /*4190*/  SHFL.BFLY P3, R79, R79, R111, R164 ;  /* 0x0c00006f4f4f7389 */ /* 0x00006400000600a4 */
[----:B01----:R-:W-:Y:S05]  /*41a0*/  ENDCOLLECTIVE ;  /* 0x000000000000791b */ /* 0x003fea0003800000 */
.L_x_9618:
[----:B------:R-:W-:Y:S02]  /*41b0*/  MOV R162, R79 ;  /* 0x0000004f00a27202 */ /* 0x000fe40000000f00 */
[----:B------:R-:W-:-:S03]  /*41c0*/  MOV R79, R89 ;  /* 0x00000059004f7202 */ /* 0x000fc60000000f00 */
[----:B------:R-:W-:-:S07]  /*41d0*/  FADD.FTZ R162, R90, R162 ;  /* 0x000000a25aa27221 */ /* 0x000fce0000010000 */
[----:B------:R-:W-:Y:S05]  /*41e0*/  WARPSYNC.COLLECTIVE R109, `(.L_x_9619) ;  /* 0x000000006d087348 */ /* 0x000fea0003c00000 */
[----:B------:R0:W1:Y:S02]  /*41f0*/  SHFL.BFLY P3, R79, R79, R111, R164 ;  /* 0x0c00006f4f4f7389 */ /* 0x00006400000600a4 */
[----:B01----:R-:W-:Y:S05]  /*4200*/  ENDCOLLECTIVE ;  /* 0x000000000000791b */ /* 0x003fea0003800000 */
.L_x_9619:
[----:B------:R-:W-:Y:S01]  /*4210*/  HFMA2 R111, -RZ, RZ, 0, 2.384185791015625e-07 ;  /* 0x00000004ff6f7431 */ /* 0x000fe200000001ff */
[----:B------:R-:W-:Y:S02]  /*4220*/  MOV R90, R79 ;  /* 0x0000004f005a7202 */ /* 0x000fe40000000f00 */
[----:B------:R-:W-:-:S03]  /*4230*/  MOV R79, R162 ;  /* 0x000000a2004f7202 */ /* 0x000fc60000000f00 */
[----:B------:R-:W-:-:S07]  /*4240*/  FADD.FTZ R89, R89, R90 ;  /* 0x0000005a59597221 */ /* 0x000fce0000010000 */
[----:B------:R-:W-:Y:S05]  /*4250*/  WARPSYNC.COLLECTIVE R109, `(.L_x_9620) ;  /* 0x000000006d087348 */ /* 0x000fea0003c00000 */
[----:B------:R0:W1:Y:S02]  /*4260*/  SHFL.BFLY P3, R79, R79, R111, R164 ;  /* 0x0c00006f4f4f7389 */ /* 0x00006400000600a4 */
[----:B01----:R-:W-:Y:S05]  /*4270*/  ENDCOLLECTIVE ;  /* 0x000000000000791b */ /* 0x003fea0003800000 */
.L_x_9620:
[----:B------:R-:W-:Y:S01]  /*4280*/  FADD.FTZ R162, R162, R79 ;  /* 0x0000004fa2a27221 */ /* 0x000fe20000010000 */
[----:B------:R-:W-:-:S07]  /*4290*/  MOV R79, R89 ;  /* 0x00000059004f7202 */ /* 0x000fce0000000f00 */
[----:B------:R-:W-:Y:S05]  /*42a0*/  WARPSYNC.COLLECTIVE R109, `(.L_x_9621) ;  /* 0x000000006d087348 */ /* 0x000fea0003c00000 */
[----:B------:R0:W1:Y:S02]  /*42b0*/  SHFL.BFLY P3, R79, R79, R111, R164 ;  /* 0x0c00006f4f4f7389 */ /* 0x00006400000600a4 */
[----:B01----:R-:W-:Y:S05]  /*42c0*/  ENDCOLLECTIVE ;  /* 0x000000000000791b */ /* 0x003fea0003800000 */
.L_x_9621:
[----:B------:R-:W-:Y:S01]  /*42d0*/  HFMA2 R111, -RZ, RZ, 0, 4.76837158203125e-07 ;  /* 0x00000008ff6f7431 */ /* 0x000fe200000001ff */
[----:B------:R-:W-:Y:S02]  /*42e0*/  MOV R90, R79 ;  /* 0x0000004f005a7202 */ /* 0x000fe40000000f00 */
[----:B------:R-:W-:-:S03]  /*42f0*/  MOV R79, R162 ;  /* 0x000000a2004f7202 */ /* 0x000fc60000000f00 */
[----:B------:R-:W-:-:S07]  /*4300*/  FADD.FTZ R90, R89, R90 ;  /* 0x0000005a595a7221 */ /* 0x000fce0000010000 */
[----:B------:R-:W-:Y:S05]  /*4310*/  WARPSYNC.COLLECTIVE R109, `(.L_x_9622) ;  /* 0x000000006d087348 */ /* 0x000fea0003c00000 */
[----:B------:R0:W1:Y:S02]  /*4320*/  SHFL.BFLY P3, R79, R79, R111, R164 ;  /* 0x0c00006f4f4f7389 */ /* 0x00006400000600a4 */
[----:B01----:R-:W-:Y:S05]  /*4330*/  ENDCOLLECTIVE ;  /* 0x000000000000791b */ /* 0x003fea0003800000 */
.L_x_9622:
[----:B------:R-:W-:Y:S01]  /*4340*/  FADD.FTZ R162, R162, R79 ;  /* 0x0000004fa2a27221 */ /* 0x000fe20000010000 */
[----:B------:R-:W-:-:S07]  /*4350*/  MOV R79, R90 ;  /* 0x0000005a004f7202 */ /* 0x000fce0000000f00 */
[----:B------:R-:W-:Y:S05]  /*4360*/  WARPSYNC.COLLECTIVE R109, `(.L_x_9623) ;  /* 0x000000006d087348 */ /* 0x000fea0003c00000 */
[----:B------:R0:W1:Y:S02]  /*4370*/  SHFL.BFLY P3, R79, R79, R111, R164 ;  /* 0x0c00006f4f4f7389 */ /* 0x00006400000600a4 */
[----:B01----:R-:W-:Y:S05]  /*4380*/  ENDCOLLECTIVE ;  /* 0x000000000000791b */ /* 0x003fea0003800000 */
.L_x_9623:
[----:B------:R-:W-:Y:S02]  /*4390*/  HFMA2 R111, -RZ, RZ, 0, 9.5367431640625e-07 ;  /* 0x00000010ff6f7431 */ /* 0x000fe400000001ff */
[----:B------:R-:W-:Y:S01]  /*43a0*/  FADD.FTZ R90, R90, R79 ;  /* 0x0000004f5a5a7221 */ /* 0x000fe20000010000 */
[----:B------:R-:W-:-:S07]  /*43b0*/  MOV R79, R162 ;  /* 0x000000a2004f7202 */ /* 0x000fce0000000f00 */
[----:B------:R-:W-:Y:S05]  /*43c0*/  WARPSYNC.COLLECTIVE R109, `(.L_x_9624) ;  /* 0x000000006d087348 */ /* 0x000fea0003c00000 */
[----:B------:R0:W1:Y:S02]  /*43d0*/  SHFL.BFLY P3, R79, R79, R111, R164 ;  /* 0x0c00006f4f4f7389 */ /* 0x00006400000600a4 */
[----:B01----:R-:W-:Y:S05]  /*43e0*/  ENDCOLLECTIVE ;  /* 0x000000000000791b */ /* 0x003fea0003800000 */
.L_x_9624:
[----:B------:R-:W-:Y:S02]  /*43f0*/  MOV R89, R79 ;  /* 0x0000004f00597202 */ /* 0x000fe40000000f00 */
[----:B------:R-:W-:-:S07]  /*4400*/  MOV R79, R90 ;  /* 0x0000005a004f7202 */ /* 0x000fce0000000f00 */
[----:B------:R-:W-:Y:S05]  /*4410*/  WARPSYNC.COLLECTIVE R109, `(.L_x_9625) ;  /* 0x000000006d087348 */ /* 0x000fea0003c00000 */
[----:B------:R0:W1:Y:S02]  /*4420*/  SHFL.BFLY P3, R79, R79, R111, R164 ;  /* 0x0c00006f4f4f7389 */ /* 0x00006400000600a4 */
[----:B01----:R-:W-:Y:S05]  /*4430*/  ENDCOLLECTIVE ;  /* 0x000000000000791b */ /* 0x003fea0003800000 */
.L_x_9625:
[----:B------:R-:W-:Y:S05]  /*4440*/  BRA `(.L_x_9626) ;  /* 0xffffffd000447947 */ /* 0x000fea000383ffff */
.L_x_9627:
        /* <DEDUP_REMOVED lines=11> */
.L_x_14552:


//--------------------- .text._ZN10layer_norm13ln_bwd_kernelINS_13Kernel_traitsIf6__halffS2_fjLj768ELj1ELj4ELj1ELj16ENS_18Kernel_traits_baseILj768EfS2_fS2_fjLj128EEEEELb0ELb0ELb1ELb0EEEvNS_9BwdParamsE --------------------------
	.section	.text._ZN10layer_norm13ln_bwd_kernelINS_13Kernel_traitsIf6__halffS2_fjLj768ELj1ELj4ELj1ELj16ENS_18Kernel_traits_baseILj768EfS2_fS2_fjLj128EEEEELb0ELb0ELb1ELb0EEEvNS_9BwdParamsE,"ax",@progbits
	.align	128
        .global         _ZN10layer_norm13ln_bwd_kernelINS_13Kernel_traitsIf6__halffS2_fjLj768ELj1ELj4ELj1ELj16ENS_18Kernel_traits_baseILj768EfS2_fS2_fjLj128EEEEELb0ELb0ELb1ELb0EEEvNS_9BwdParamsE
        .type           _ZN10layer_norm13ln_bwd_kernelINS_13Kernel_traitsIf6__halffS2_fjLj768ELj1ELj4ELj1ELj16ENS_18Kernel_traits_baseILj768EfS2_fS2_fjLj128EEEEELb0ELb0ELb1ELb0EEEvNS_9BwdParamsE,@function
        .size           _ZN10layer_norm13ln_bwd_kernelINS_13Kernel_traitsIf6__halffS2_fjLj768ELj1ELj4ELj1ELj16ENS_18Kernel_traits_baseILj768EfS2_fS2_fjLj128EEEEELb0ELb0ELb1ELb0EEEvNS_9BwdParamsE,(.L_x_14553 - _ZN10layer_norm13ln_bwd_kernelINS_13Kernel_traitsIf6__halffS2_fjLj768ELj1ELj4ELj1ELj16ENS_18Kernel_traits_baseILj768EfS2_fS2_fjLj128EEEEELb0ELb0ELb1ELb0EEEvNS_9BwdParamsE)
        .other          _ZN10layer_norm13ln_bwd_kernelINS_13Kernel_traitsIf6__halffS2_fjLj768ELj1ELj4ELj1ELj16ENS_18Kernel_traits_baseILj768EfS2_fS2_fjLj128EEEEELb0ELb0ELb1ELb0EEEvNS_9BwdParamsE,@"STO_CUDA_ENTRY STV_DEFAULT"
_ZN10layer_norm13ln_bwd_kernelINS_13Kernel_traitsIf6__halffS2_fjLj768ELj1ELj4ELj1ELj16ENS_18Kernel_traits_baseILj768EfS2_fS2_fjLj128EEEEELb0ELb0ELb1ELb0EEEvNS_9BwdParamsE:
.text._ZN10layer_norm13ln_bwd_kernelINS_13Kernel_traitsIf6__halffS2_fjLj768ELj1ELj4ELj1ELj16ENS_18Kernel_traits_baseILj768EfS2_fS2_fjLj128EEEEELb0ELb0ELb1ELb0EEEvNS_9BwdParamsE:
        /* <DEDUP_REMOVED lines=89> */
.L_x_9742:
        /* <DEDUP_REMOVED lines=56> */
[----:B------:R-:W-:-:S02]  /*0910*/  FADD.FTZ R114, -R178, R114 ;  /* 0x00000072b2727221 */ /* 0x000fc40000010100 */
[C---:B0----5:R-:W-:Y:S01]  /*0920*/  FMUL.FTZ R146, R129.reuse, R150 ;  /* 0x0000009681927220 */ /* 0x061fe20000410000 */
[--C-:B----4-:R-:W-:Y:S02]  /*0930*/  HADD2.F32 R113, -RZ, R116.reuse.H0_H0 ;  /* 0x20000074ff717230 */ /* 0x110fe40000004100 */
        /* <DEDUP_REMOVED lines=59> */
.L_x_9632:
[----:B------:R-:W-:Y:S05]  /*0cf0*/  BSYNC.RECONVERGENT B1 ;  /* 0x0000000000017941 */ /* 0x000fea0003800200 */
.L_x_9631:
[----:B------:R-:W-:Y:S04]  /*0d00*/  BSSY.RECONVERGENT B1, `(.L_x_9633) ;  /* 0x0000051000017945 */ /* 0x000fe80003800200 */
[----:B------:R-:W-:Y:S05]  /*0d10*/  @!P4 BRA `(.L_x_9634) ;  /* 0x00000004003cc947 */ /* 0x000fea0003800000 */
[----:B------:R-:W0:Y:S08]  /*0d20*/  LDC.64 R114, c[0x0][0x3a8] ;  /* 0x0000ea00ff727b82 */ /* 0x000e300000000a00 */
[----:B------:R-:W1:Y:S01]  /*0d30*/  LDC.64 R112, c[0x0][0x428] ;  /* 0x00010a00ff707b82 */ /* 0x000e620000000a00 */
[----:B0-----:R-:W-:-:S05]  /*0d40*/  IMAD.WIDE.U32 R164, R179, 0x20, R114 ;  /* 0x00000020b3a47825 */ /* 0x001fca00078e0072 */
[----:B------:R0:W2:Y:S01]  /*0d50*/  LDG.E.128 R120, desc[UR6][R164.64+0x10] ;  /* 0x00001006a4787981 */ /* 0x0000a2000c1e1d00 */
[----:B-1----:R-:W-:-:S03]  /*0d60*/  IMAD.WIDE.U32 R116, R180, 0x10, R112 ;  /* 0x00000010b4747825 */ /* 0x002fc600078e0070 */
[----:B------:R-:W3:Y:S04]  /*0d70*/  LDG.E.128 R112, desc[UR6][R164.64] ;  /* 0x00000006a4707981 */ /* 0x000ee8000c1e1d00 */
[----:B------:R-:W4:Y:S01]  /*0d80*/  LDG.E.128 R116, desc[UR6][R116.64] ;  /* 0x0000000674747981 */ /* 0x000f22000c1e1d00 */
[----:B------:R-:W-:-:S04]  /*0d90*/  ISETP.NE.U32.AND P0, PT, RZ, UR10, PT ;  /* 0x0000000aff007c0c */ /* 0x000fc8000bf05070 */
[----:B------:R-:W-:-:S13]  /*0da0*/  ISETP.NE.AND.EX P0, PT, RZ, UR11, PT, P0 ;  /* 0x0000000bff007c0c */ /* 0x000fda000bf05300 */
[----:B------:R-:W1:Y:S02]  /*0db0*/  @P0 LDC.64 R162, c[0x0][0x438] ;  /* 0x00010e00ffa20b82 */ /* 0x000e640000000a00 */
[----:B-1----:R-:W-:-:S05]  /*0dc0*/  @P0 IMAD.WIDE.U32 R162, R179, 0x20, R162 ;  /* 0x00000020b3a20825 */ /* 0x002fca00078e00a2 */
[----:B------:R-:W5:Y:S04]  /*0dd0*/  @P0 LDG.E.128 R84, desc[UR6][R162.64] ;  /* 0x00000006a2540981 */ /* 0x000f68000c1e1d00 */
[----:B------:R1:W5:Y:S01]  /*0de0*/  @P0 LDG.E.128 R88, desc[UR6][R162.64+0x10] ;  /* 0x00001006a2580981 */ /* 0x000362000c1e1d00 */
[----:B------:R-:W-:Y:S02]  /*0df0*/  IADD3 R180, PT, PT, R180, 0x20, RZ ;  /* 0x00000020b4b47810 */ /* 0x000fe40007ffe0ff */
[----:B------:R-:W-:Y:S01]  /*0e00*/  IADD3 R179, PT, PT, R179, 0x20, RZ ;  /* 0x00000020b3b37810 */ /* 0x000fe20007ffe0ff */
[C---:B---3--:R-:W-:Y:S01]  /*0e10*/  FADD.FTZ R168, -R178.reuse, R113 ;  /* 0x00000071b2a87221 */ /* 0x048fe20000010100 */
[C---:B------:R-:W-:Y:S01]  /*0e20*/  FADD.FTZ R166, -R178.reuse, R112 ;  /* 0x00000070b2a67221 */ /* 0x040fe20000010100 */
[----:B------:R-:W-:Y:S01]  /*0e30*/  FADD.FTZ R170, -R178, R115 ;  /* 0x00000073b2aa7221 */ /* 0x000fe20000010100 */
[----:B----4-:R-:W-:-:S02]  /*0e40*/  HADD2.F32 R113, -RZ, R116.H0_H0 ;  /* 0x20000074ff717230 */ /* 0x010fc40000004100 */
[----:B------:R-:W-:Y:S01]  /*0e50*/  FADD.FTZ R114, -R178, R114 ;  /* 0x00000072b2727221 */ /* 0x000fe20000010100 */
[--C-:B------:R-:W-:Y:S02]  /*0e60*/  HADD2.F32 R112, -RZ, R117.reuse.H1_H1 ;  /* 0x30000075ff707230 */ /* 0x100fe40000004100 */
[C---:B-----5:R-:W-:Y:S01]  /*0e70*/  FMUL.FTZ R159, R129.reuse, R166 ;  /* 0x000000a6819f7220 */ /* 0x060fe20000410000 */
[----:B------:R-:W-:Y:S02]  /*0e80*/  HADD2.F32 R116, -RZ, R116.H1_H1 ;  /* 0x30000074ff747230 */ /* 0x000fe40000004100 */
[C---:B0-----:R-:W-:Y:S01]  /*0e90*/  FMUL.FTZ R164, R129.reuse, R170 ;  /* 0x000000aa81a47220 */ /* 0x041fe20000410000 */
[-C--:B------:R-:W-:Y:S01]  /*0ea0*/  FMUL.FTZ R166, R72, R113.reuse ;  /* 0x0000007148a67220 */ /* 0x080fe20000410000 */
[----:B------:R-:W-:Y:S02]  /*0eb0*/  HADD2.F32 R115, -RZ, R117.H0_H0 ;  /* 0x20000075ff737230 */ /* 0x000fe40000004100 */
[----:B------:R-:W-:Y:S01]  /*0ec0*/  FMUL.FTZ R161, R129, R114 ;  /* 0x0000007281a17220 */ /* 0x000fe20000410000 */
[----:B------:R-:W-:Y:S01]  /*0ed0*/  FADD.FTZ R27, R27, R112 ;  /* 0x000000701b1b7221 */ /* 0x000fe20000010000 */
[-C--:B------:R-:W-:Y:S01]  /*0ee0*/  FFMA.FTZ R51, R164, R112.reuse, R51 ;  /* 0x00000070a4337223 */ /* 0x080fe20000010033 */
[----:B------:R-:W-:Y:S01]  /*0ef0*/  FMUL.FTZ R167, R75, R112 ;  /* 0x000000704ba77220 */ /* 0x000fe20000410000 */
[----:B------:R-:W-:Y:S01]  /*0f00*/  FADD.FTZ R24, R24, R113 ;  /* 0x0000007118187221 */ /* 0x000fe20000010000 */
[----:B------:R-:W-:Y:S01]  /*0f10*/  FFMA.FTZ R48, R159, R113, R48 ;  /* 0x000000719f307223 */ /* 0x000fe20000010030 */
[----:B-1----:R-:W-:Y:S01]  /*0f20*/  FMUL.FTZ R163, R73, R116 ;  /* 0x0000007449a37220 */ /* 0x002fe20000410000 */
        /* <DEDUP_REMOVED lines=9> */
[C---:B--2---:R-:W-:Y:S01]  /*0fc0*/  FADD.FTZ R120, -R178.reuse, R120 ;  /* 0x00000078b2787221 */ /* 0x044fe20000010100 */
        /* <DEDUP_REMOVED lines=36> */
.L_x_9634:
[----:B------:R-:W-:Y:S05]  /*1210*/  BSYNC.RECONVERGENT B1 ;  /* 0x0000000000017941 */ /* 0x000fea0003800200 */
.L_x_9633:
        /* <DEDUP_REMOVED lines=18> */
[C---:B-----5:R-:W-:Y:S01]  /*1340*/  FMUL.FTZ R134, R129.reuse, R134 ;  /* 0x0000008681867220 */ /* 0x060fe20000410000 */
[C---:B0-----:R-:W-:Y:S01]  /*1350*/  FMUL.FTZ R131, R129.reuse, R112 ;  /* 0x0000007081837220 */ /* 0x041fe20000410000 */
[----:B------:R-:W-:Y:S01]  /*1360*/  FMUL.FTZ R133, R129, R114 ;  /* 0x0000007281857220 */ /* 0x000fe20000410000 */
[C---:B---3--:R-:W-:Y:S01]  /*1370*/  FADD.FTZ R128, -R178.reuse, R116 ;  /* 0x00000074b2807221 */ /* 0x048fe20000010100 */
[----:B------:R-:W-:Y:S01]  /*1380*/  FADD.FTZ R138, -R178, R117 ;  /* 0x00000075b28a7221 */ /* 0x000fe20000010100 */
        /* <DEDUP_REMOVED lines=18> */
[----:B------:R-:W-:Y:S01]  /*14b0*/  FADD.FTZ R132, -R178, R119 ;  /* 0x00000077b2847221 */ /* 0x000fe20000010100 */
        /* <DEDUP_REMOVED lines=37> */
.L_x_9630:
        /* <DEDUP_REMOVED lines=28> */
.L_x_9635:
[----:B------:R-:W-:Y:S05]  /*18d0*/  BSYNC.RECONVERGENT B0 ;  /* 0x0000000000007941 */ /* 0x000fea0003800200 */
.L_x_9629:
        /* <DEDUP_REMOVED lines=21> */
.L_x_9754:
        /* <DEDUP_REMOVED lines=34> */
.L_x_9643:
[----:B------:R-:W-:Y:S05]  /*1c50*/  BSYNC.RECONVERGENT B2 ;  /* 0x0000000000027941 */ /* 0x000fea0003800200 */
.L_x_9642:
        /* <DEDUP_REMOVED lines=10> */
.L_x_9645:
[----:B------:R-:W-:Y:S05]  /*1d00*/  BSYNC.RECONVERGENT B2 ;  /* 0x0000000000027941 */ /* 0x000fea0003800200 */
.L_x_9644:
        /* <DEDUP_REMOVED lines=10> */
.L_x_9647:
[----:B------:R-:W-:Y:S05]  /*1db0*/  BSYNC.RECONVERGENT B2 ;  /* 0x0000000000027941 */ /* 0x000fea0003800200 */
.L_x_9646:
        /* <DEDUP_REMOVED lines=10> */
.L_x_9649:
[----:B------:R-:W-:Y:S05]  /*1e60*/  BSYNC.RECONVERGENT B2 ;  /* 0x0000000000027941 */ /* 0x000fea0003800200 */
.L_x_9648:
        /* <DEDUP_REMOVED lines=10> */
.L_x_9651:
[----:B------:R-:W-:Y:S05]  /*1f10*/  BSYNC.RECONVERGENT B2 ;  /* 0x0000000000027941 */ /* 0x000fea0003800200 */
.L_x_9650:
        /* <DEDUP_REMOVED lines=10> */
.L_x_9653:
[----:B------:R-:W-:Y:S05]  /*1fc0*/  BSYNC.RECONVERGENT B2 ;  /* 0x0000000000027941 */ /* 0x000fea0003800200 */
.L_x_9652:
        /* <DEDUP_REMOVED lines=10> */
.L_x_9655:
[----:B------:R-:W-:Y:S05]  /*2070*/  BSYNC.RECONVERGENT B2 ;  /* 0x0000000000027941 */ /* 0x000fea0003800200 */
.L_x_9654:
        /* <DEDUP_REMOVED lines=10> */
.L_x_9641:
        /* <DEDUP_REMOVED lines=43> */
.L_x_9658:
[----:B------:R-:W-:Y:S05]  /*23d0*/  BSYNC.RECONVERGENT B2 ;  /* 0x0000000000027941 */ /* 0x000fea0003800200 */
.L_x_9657:
        /* <DEDUP_REMOVED lines=10> */
.L_x_9660:
[----:B------:R-:W-:Y:S05]  /*2480*/  BSYNC.RECONVERGENT B2 ;  /* 0x0000000000027941 */ /* 0x000fea0003800200 */
.L_x_9659:
        /* <DEDUP_REMOVED lines=10> */
.L_x_9662:
[----:B------:R-:W-:Y:S05]  /*2530*/  BSYNC.RECONVERGENT B2 ;  /* 0x0000000000027941 */ /* 0x000fea0003800200 */
.L_x_9661:
        /* <DEDUP_REMOVED lines=10> */
.L_x_9664:
[----:B------:R-:W-:Y:S05]  /*25e0*/  BSYNC.RECONVERGENT B2 ;  /* 0x0000000000027941 */ /* 0x000fea0003800200 */
.L_x_9663:
        /* <DEDUP_REMOVED lines=10> */
.L_x_9666:
[----:B------:R-:W-:Y:S05]  /*2690*/  BSYNC.RECONVERGENT B2 ;  /* 0x0000000000027941 */ /* 0x000fea0003800200 */
.L_x_9665:
        /* <DEDUP_REMOVED lines=10> */
.L_x_9668:
[----:B------:R-:W-:Y:S05]  /*2740*/  BSYNC.RECONVERGENT B2 ;  /* 0x0000000000027941 */ /* 0x000fea0003800200 */
.L_x_9667:
        /* <DEDUP_REMOVED lines=10> */
.L_x_9670:
[----:B------:R-:W-:Y:S05]  /*27f0*/  BSYNC.RECONVERGENT B2 ;  /* 0x0000000000027941 */ /* 0x000fea0003800200 */
.L_x_9669:
[----:B------:R-:W-:Y:S05]  /*2800*/  @!P2 BRA `(.L_x_9656) ;  /* 0x00000008002ca947 */ /* 0x000fea0003800000 */
[----:B------:R-:W-:-:S05]  /*2810*/  FMUL.FTZ R115, R111, UR12 ;  /* 0x0000000c6f737c20 */ /* 0x000fca0008410000 */
[----:B------:R-:W-:-:S04]  /*2820*/  F2FP.F16.F32.PACK_AB R115, RZ, R115 ;  /* 0x00000073ff73723e */ /* 0x000fc800000000ff */
[----:B------:R-:W-:Y:S01]  /*2830*/  PRMT R103, R103, 0x5410, R115 ;  /* 0x0000541067677816 */ /* 0x000fe20000000073 */
[----:B------:R-:W-:Y:S06]  /*2840*/  BRA `(.L_x_9656) ;  /* 0x00000008001c7947 */ /* 0x000fec0003800000 */
.L_x_9640:
        /* <DEDUP_REMOVED lines=35> */
[----:B------:R-:W-:Y:S01]  /*2a80*/  @P2 F2FP.F16.F32.PACK_AB R115, RZ, R115 ;  /* 0x00000073ff73223e */ /* 0x000fe200000000ff */
[C---:B------:R-:W-:Y:S01]  /*2a90*/  @P1 FFMA.FTZ R121, R129.reuse, R183, R6 ;  /* 0x000000b781791223 */ /* 0x040fe20000010006 */
[----:B------:R-:W0:Y:S01]  /*2aa0*/  @P2 LDC R175, c[0x0][0x40c] ;  /* 0x00010300ffaf2b82 */ /* 0x000e220000000800 */
[----:B-1----:R-:W-:Y:S01]  /*2ab0*/  @P2 FMUL.FTZ R116, R116, R119 ;  /* 0x0000007774742220 */ /* 0x002fe20000410000 */
[----:B------:R-:W-:Y:S01]  /*2ac0*/  MOV R119, R4 ;  /* 0x0000000400777202 */ /* 0x000fe20000000f00 */
[----:B------:R-:W-:Y:S01]  /*2ad0*/  @P1 FFMA.FTZ R119, R129, R179, R4 ;  /* 0x000000b381771223 */ /* 0x000fe20000010004 */
[----:B------:R-:W-:-:S02]  /*2ae0*/  @P2 PRMT R100, R115, 0x7610, R100 ;  /* 0x0000761073642816 */ /* 0x000fc40000000064 */
        /* <DEDUP_REMOVED lines=28> */
.L_x_9671:
        /* <DEDUP_REMOVED lines=29> */
[----:B------:R-:W-:Y:S02]  /*2e80*/  @P2 F2FP.F16.F32.PACK_AB R175, RZ, R106 ;  /* 0x0000006affaf223e */ /* 0x000fe400000000ff */
[----:B------:R-:W1:Y:S01]  /*2e90*/  @P2 LDC R181, c[0x0][0x40c] ;  /* 0x00010300ffb52b82 */ /* 0x000e620000000800 */
[----:B--2---:R-:W-:-:S05]  /*2ea0*/  @P2 FMUL.FTZ R105, R110, R111 ;  /* 0x0000006f6e692220 */ /* 0x004fca0000410000 */
[----:B------:R-:W-:Y:S02]  /*2eb0*/  @P2 F2FP.F16.F32.PACK_AB R111, RZ, R105 ;  /* 0x00000069ff6f223e */ /* 0x000fe400000000ff */
[----:B------:R-:W2:Y:S01]  /*2ec0*/  @P2 LDC R120, c[0x0][0x40c] ;  /* 0x00010300ff782b82 */ /* 0x000ea20000000800 */
[----:B---3--:R-:W-:Y:S01]  /*2ed0*/  @P2 FMUL.FTZ R106, R104, R109 ;  /* 0x0000006d686a2220 */ /* 0x008fe20000410000 */
[----:B------:R-:W-:Y:S01]  /*2ee0*/  MOV R105, R9 ;  /* 0x0000000900697202 */ /* 0x000fe20000000f00 */
[C---:B------:R-:W-:Y:S01]  /*2ef0*/  @P1 FFMA.FTZ R105, R129.reuse, R108, R9 ;  /* 0x0000006c81691223 */ /* 0x040fe20000010009 */
[----:B------:R-:W-:Y:S01]  /*2f00*/  MOV R108, R4 ;  /* 0x00000004006c7202 */ /* 0x000fe20000000f00 */
[C---:B------:R-:W-:Y:S01]  /*2f10*/  @P1 FFMA.FTZ R108, R129.reuse, R179, R4 ;  /* 0x000000b3816c1223 */ /* 0x040fe20000010004 */
[----:B------:R-:W-:Y:S02]  /*2f20*/  @P2 F2FP.F16.F32.PACK_AB R115, RZ, R106 ;  /* 0x0000006aff73223e */ /* 0x000fe400000000ff */
        /* <DEDUP_REMOVED lines=11> */
[----:B------:R-:W-:Y:S02]  /*2fe0*/  @P2 F2FP.F16.F32.PACK_AB R117, RZ, R117 ;  /* 0x00000075ff75223e */ /* 0x000fe400000000ff */
[----:B------:R-:W-:Y:S01]  /*2ff0*/  @P2 F2FP.F16.F32.PACK_AB R119, RZ, R119 ;  /* 0x00000077ff77223e */ /* 0x000fe200000000ff */
[----:B--2---:R-:W-:Y:S01]  /*3000*/  @P2 FMUL.FTZ R118, R107, R120 ;  /* 0x000000786b762220 */ /* 0x004fe20000410000 */
[----:B------:R-:W-:Y:S02]  /*3010*/  @P2 PRMT R101, R117, 0x7610, R101 ;  /* 0x0000761075652816 */ /* 0x000fe40000000065 */
[----:B------:R-:W-:Y:S02]  /*3020*/  @P2 PRMT R102, R119, 0x7610, R102 ;  /* 0x0000761077662816 */ /* 0x000fe40000000066 */
[----:B------:R-:W-:Y:S01]  /*3030*/  @P2 F2FP.F16.F32.PACK_AB R118, RZ, R118 ;  /* 0x00000076ff76223e */ /* 0x000fe200000000ff */
[----:B---3--:R-:W-:-:S03]  /*3040*/  @P2 FMUL.FTZ R111, R105, R116 ;  /* 0x00000074696f2220 */ /* 0x008fc60000410000 */
[----:B------:R-:W-:Y:S02]  /*3050*/  @P2 PRMT R101, R101, 0x5410, R118 ;  /* 0x0000541065652816 */ /* 0x000fe40000000076 */
[----:B------:R-:W-:Y:S02]  /*3060*/  @P2 F2FP.F16.F32.PACK_AB R116, RZ, R111 ;  /* 0x0000006fff74223e */ /* 0x000fe400000000ff */
[----:B------:R-:W-:Y:S01]  /*3070*/  MOV R111, R121 ;  /* 0x00000079006f7202 */ /* 0x000fe20000000f00 */
[----:B0-----:R-:W-:Y:S01]  /*3080*/  @P2 FMUL.FTZ R120, R109, R180 ;  /* 0x000000b46d782220 */ /* 0x001fe20000410000 */
[----:B------:R-:W-:-:S04]  /*3090*/  @P2 PRMT R100, R100, 0x5410, R116 ;  /* 0x0000541064642816 */ /* 0x000fc80000000074 */
[----:B------:R-:W-:-:S04]  /*30a0*/  @P2 F2FP.F16.F32.PACK_AB R120, RZ, R120 ;  /* 0x00000078ff78223e */ /* 0x000fc800000000ff */
[----:B------:R-:W-:-:S07]  /*30b0*/  @P2 PRMT R102, R102, 0x5410, R120 ;  /* 0x0000541066662816 */ /* 0x000fce0000000078 */
.L_x_9656:
[----:B------:R-:W-:Y:S05]  /*30c0*/  BSYNC.RECONVERGENT B0 ;  /* 0x0000000000007941 */ /* 0x000fea0003800200 */
.L_x_9639:
        /* <DEDUP_REMOVED lines=11> */
.L_x_9638:
[----:B------:R-:W-:Y:S05]  /*3180*/  BSYNC.RECONVERGENT B1 ;  /* 0x0000000000017941 */ /* 0x000fea0003800200 */
.L_x_9637:
        /* <DEDUP_REMOVED lines=40> */
[----:B------:R-:W-:Y:S02]  /*3410*/  @P2 F2FP.F16.F32.PACK_AB R111, RZ, R106 ;  /* 0x0000006aff6f223e */ /* 0x000fe400000000ff */
[----:B------:R-:W1:Y:S01]  /*3420*/  @P2 LDC R122, c[0x0][0x40c] ;  /* 0x00010300ff7a2b82 */ /* 0x000e620000000800 */
[----:B--2---:R-:W-:Y:S01]  /*3430*/  @P2 FMUL.FTZ R107, R105, R116 ;  /* 0x00000074696b2220 */ /* 0x004fe20000410000 */
[----:B------:R-:W-:Y:S01]  /*3440*/  @P1 FFMA.FTZ R116, R164, R114, R113 ;  /* 0x00000072a4741223 */ /* 0x000fe20000010071 */
[----:B------:R-:W-:Y:S01]  /*3450*/  MOV R106, R86 ;  /* 0x00000056006a7202 */ /* 0x000fe20000000f00 */
[----:B------:R-:W-:Y:S01]  /*3460*/  @P1 FFMA.FTZ R106, R129, R109, R86 ;  /* 0x0000006d816a1223 */ /* 0x000fe20000010056 */
[----:B------:R-:W-:Y:S01]  /*3470*/  @P2 PRMT R100, R111, 0x7610, R100 ;  /* 0x000076106f642816 */ /* 0x000fe20000000064 */
[----:B------:R-:W-:Y:S01]  /*3480*/  @P1 FADD.FTZ R116, R167, -R116 ;  /* 0x80000074a7741221 */ /* 0x000fe20000010000 */
[----:B------:R-:W-:Y:S01]  /*3490*/  @P2 F2FP.F16.F32.PACK_AB R115, RZ, R107 ;  /* 0x0000006bff73223e */ /* 0x000fe200000000ff */
        /* <DEDUP_REMOVED lines=9> */
[----:B------:R-:W-:-:S04]  /*3530*/  @P2 F2FP.F16.F32.PACK_AB R116, RZ, R116 ;  /* 0x00000074ff74223e */ /* 0x000fc800000000ff */
[----:B------:R-:W-:Y:S01]  /*3540*/  @P2 F2FP.F16.F32.PACK_AB R115, RZ, R115 ;  /* 0x00000073ff73223e */ /* 0x000fe200000000ff */
[----:B-1----:R-:W-:Y:S01]  /*3550*/  @P2 FMUL.FTZ R111, R107, R122 ;  /* 0x0000007a6b6f2220 */ /* 0x002fe20000410000 */
[----:B------:R-:W-:Y:S02]  /*3560*/  @P2 PRMT R101, R116, 0x7610, R101 ;  /* 0x0000761074652816 */ /* 0x000fe40000000065 */
[----:B------:R-:W-:Y:S02]  /*3570*/  @P2 PRMT R102, R115, 0x7610, R102 ;  /* 0x0000761073662816 */ /* 0x000fe40000000066 */
[----:B------:R-:W-:Y:S01]  /*3580*/  @P2 F2FP.F16.F32.PACK_AB R111, RZ, R111 ;  /* 0x0000006fff6f223e */ /* 0x000fe200000000ff */
[----:B--2---:R-:W-:-:S03]  /*3590*/  @P2 FMUL.FTZ R117, R109, R178 ;  /* 0x000000b26d752220 */ /* 0x004fc60000410000 */
[----:B------:R-:W-:Y:S02]  /*35a0*/  @P2 PRMT R101, R101, 0x5410, R111 ;  /* 0x0000541065652816 */ /* 0x000fe4000000006f */
[----:B------:R-:W-:Y:S02]  /*35b0*/  MOV R111, R120 ;  /* 0x00000078006f7202 */ /* 0x000fe40000000f00 */
[----:B------:R-:W-:Y:S01]  /*35c0*/  @P2 F2FP.F16.F32.PACK_AB R117, RZ, R117 ;  /* 0x00000075ff75223e */ /* 0x000fe200000000ff */
[----:B0-----:R-:W-:-:S03]  /*35d0*/  @P2 FMUL.FTZ R118, R110, R175 ;  /* 0x000000af6e762220 */ /* 0x001fc60000410000 */
        /* <DEDUP_REMOVED lines=8> */
.L_x_9676:
        /* <DEDUP_REMOVED lines=65> */
.L_x_9675:
        /* <DEDUP_REMOVED lines=47> */
.L_x_9680:
[----:B------:R-:W-:Y:S05]  /*3d60*/  BSYNC.RECONVERGENT B2 ;  /* 0x0000000000027941 */ /* 0x000fea0003800200 */
.L_x_9679:
        /* <DEDUP_REMOVED lines=10> */
.L_x_9682:
[----:B------:R-:W-:Y:S05]  /*3e10*/  BSYNC.RECONVERGENT B2 ;  /* 0x0000000000027941 */ /* 0x000fea0003800200 */
.L_x_9681:
        /* <DEDUP_REMOVED lines=10> */
.L_x_9684:
[----:B------:R-:W-:Y:S05]  /*3ec0*/  BSYNC.RECONVERGENT B2 ;  /* 0x0000000000027941 */ /* 0x000fea0003800200 */
.L_x_9683:
        /* <DEDUP_REMOVED lines=10> */
.L_x_9686:
[----:B------:R-:W-:Y:S05]  /*3f70*/  BSYNC.RECONVERGENT B2 ;  /* 0x0000000000027941 */ /* 0x000fea0003800200 */
.L_x_9685:
        /* <DEDUP_REMOVED lines=10> */
.L_x_9688:
[----:B------:R-:W-:Y:S05]  /*4020*/  BSYNC.RECONVERGENT B2 ;  /* 0x0000000000027941 */ /* 0x000fea0003800200 */
.L_x_9687:
        /* <DEDUP_REMOVED lines=10> */
.L_x_9690:
[----:B------:R-:W-:Y:S05]  /*40d0*/  BSYNC.RECONVERGENT B2 ;  /* 0x0000000000027941 */ /* 0x000fea0003800200 */
.L_x_9689:
        /* <DEDUP_REMOVED lines=10> */
.L_x_9692:
[----:B------:R-:W-:Y:S05]  /*4180*/  BSYNC.RECONVERGENT B2 ;  /* 0x0000000000027941 */ /* 0x000fea0003800200 */
.L_x_9691:
[----:B------:R-:W-:Y:S01]  /*4190*/  MOV R104, R115 ;  /* 0x0000007300687202 */ /* 0x000fe20000000f00 */
[----:B------:R-:W-:Y:S06]  /*41a0*/  @!P2 BRA `(.L_x_9677) ;  /* 0x00000004006ca947 */ /* 0x000fec0003800000 */
[----:B------:R-:W-:-:S05]  /*41b0*/  FMUL.FTZ R104, R111, UR12 ;  /* 0x0000000c6f687c20 */ /* 0x000fca0008410000 */
[----:B------:R-:W-:Y:S02]  /*41c0*/  F2FP.F16.F32.PACK_AB R116, RZ, R104 ;  /* 0x00000068ff74723e */ /* 0x000fe400000000ff */
[----:B------:R-:W-:Y:S02]  /*41d0*/  MOV R104, R115 ;  /* 0x0000007300687202 */ /* 0x000fe40000000f00 */
[----:B------:R-:W-:Y:S01]  /*41e0*/  PRMT R103, R103, 0x5410, R116 ;  /* 0x0000541067677816 */ /* 0x000fe20000000074 */
[----:B------:R-:W-:Y:S06]  /*41f0*/  BRA `(.L_x_9677) ;  /* 0x0000000400587947 */ /* 0x000fec0003800000 */
.L_x_9678:
        /* <DEDUP_REMOVED lines=8> */
[----:B------:R-:W-:-:S04]  /*4280*/  F2FP.F16.F32.PACK_AB R116, RZ, R116 ;  /* 0x00000074ff74723e */ /* 0x000fc800000000ff */
[----:B------:R-:W-:-:S07]  /*4290*/  PRMT R100, R116, 0x7610, R100 ;  /* 0x0000761074647816 */ /* 0x000fce0000000064 */
.L_x_9694:
[----:B------:R-:W-:Y:S05]  /*42a0*/  BSYNC.RECONVERGENT B2 ;  /* 0x0000000000027941 */ /* 0x000fea0003800200 */
.L_x_9693:
        /* <DEDUP_REMOVED lines=10> */
.L_x_9696:
[----:B------:R-:W-:Y:S05]  /*4350*/  BSYNC.RECONVERGENT B2 ;  /* 0x0000000000027941 */ /* 0x000fea0003800200 */
.L_x_9695:
        /* <DEDUP_REMOVED lines=10> */
.L_x_9698:
[----:B------:R-:W-:Y:S05]  /*4400*/  BSYNC.RECONVERGENT B2 ;  /* 0x0000000000027941 */ /* 0x000fea0003800200 */
.L_x_9697:
        /* <DEDUP_REMOVED lines=10> */
.L_x_9700:
[----:B------:R-:W-:Y:S05]  /*44b0*/  BSYNC.RECONVERGENT B2 ;  /* 0x0000000000027941 */ /* 0x000fea0003800200 */
.L_x_9699:
        /* <DEDUP_REMOVED lines=10> */
.L_x_9702:
[----:B------:R-:W-:Y:S05]  /*4560*/  BSYNC.RECONVERGENT B2 ;  /* 0x0000000000027941 */ /* 0x000fea0003800200 */
.L_x_9701:
        /* <DEDUP_REMOVED lines=10> */
.L_x_9704:
[----:B------:R-:W-:Y:S05]  /*4610*/  BSYNC.RECONVERGENT B2 ;  /* 0x0000000000027941 */ /* 0x000fea0003800200 */
.L_x_9703:
        /* <DEDUP_REMOVED lines=10> */
.L_x_9706:
[----:B------:R-:W-:Y:S05]  /*46c0*/  BSYNC.RECONVERGENT B2 ;  /* 0x0000000000027941 */ /* 0x000fea0003800200 */
.L_x_9705:
        /* <DEDUP_REMOVED lines=9> */
.L_x_9677:
[----:B------:R-:W-:Y:S05]  /*4760*/  BSYNC.RECONVERGENT B0 ;  /* 0x0000000000007941 */ /* 0x000fea0003800200 */
.L_x_9674:
        /* <DEDUP_REMOVED lines=9> */
.L_x_9673:
[----:B------:R-:W-:Y:S05]  /*4800*/  BSYNC.RECONVERGENT B1 ;  /* 0x0000000000017941 */ /* 0x000fea0003800200 */
.L_x_9672:
        /* <DEDUP_REMOVED lines=42> */
[----:B------:R-:W-:Y:S01]  /*4ab0*/  @P2 F2FP.F16.F32.PACK_AB R111, RZ, R107 ;  /* 0x0000006bff6f223e */ /* 0x000fe200000000ff */
[----:B------:R-:W3:Y:S01]  /*4ac0*/  @P2 LDC R120, c[0x0][0x40c] ;  /* 0x00010300ff782b82 */ /* 0x000ee20000000800 */
[----:B-1----:R-:W-:Y:S01]  /*4ad0*/  @P2 FMUL.FTZ R108, R105, R108 ;  /* 0x0000006c696c2220 */ /* 0x002fe20000410000 */
[----:B------:R-:W-:Y:S01]  /*4ae0*/  MOV R107, R95 ;  /* 0x0000005f006b7202 */ /* 0x000fe20000000f00 */
[----:B------:R-:W-:Y:S01]  /*4af0*/  @P1 FFMA.FTZ R107, R129, R116, R95 ;  /* 0x00000074816b1223 */ /* 0x000fe2000001005f */
[----:B------:R-:W-:-:S02]  /*4b00*/  @P2 PRMT R100, R111, 0x7610, R100 ;  /* 0x000076106f642816 */ /* 0x000fc40000000064 */
[----:B------:R-:W-:Y:S02]  /*4b10*/  @P2 F2FP.F16.F32.PACK_AB R113, RZ, R108 ;  /* 0x0000006cff71223e */ /* 0x000fe400000000ff */
        /* <DEDUP_REMOVED lines=9> */
[----:B------:R-:W-:-:S04]  /*4bb0*/  @P2 F2FP.F16.F32.PACK_AB R114, RZ, R114 ;  /* 0x00000072ff72223e */ /* 0x000fc800000000ff */
[----:B------:R-:W-:Y:S01]  /*4bc0*/  @P2 F2FP.F16.F32.PACK_AB R113, RZ, R113 ;  /* 0x00000071ff71223e */ /* 0x000fe200000000ff */
[----:B---3--:R-:W-:Y:S01]  /*4bd0*/  @P2 FMUL.FTZ R111, R107, R120 ;  /* 0x000000786b6f2220 */ /* 0x008fe20000410000 */
[----:B------:R-:W-:Y:S02]  /*4be0*/  @P2 PRMT R101, R114, 0x7610, R101 ;  /* 0x0000761072652816 */ /* 0x000fe40000000065 */
[----:B------:R-:W-:Y:S02]  /*4bf0*/  @P2 PRMT R102, R113, 0x7610, R102 ;  /* 0x0000761071662816 */ /* 0x000fe40000000066 */
[----:B------:R-:W-:Y:S01]  /*4c00*/  @P2 F2FP.F16.F32.PACK_AB R111, RZ, R111 ;  /* 0x0000006fff6f223e */ /* 0x000fe200000000ff */
[----:B-1----:R-:W-:-:S03]  /*4c10*/  @P2 FMUL.FTZ R115, R109, R122 ;  /* 0x0000007a6d732220 */ /* 0x002fc60000410000 */
[----:B------:R-:W-:Y:S02]  /*4c20*/  @P2 PRMT R101, R101, 0x5410, R111 ;  /* 0x0000541065652816 */ /* 0x000fe4000000006f */
        /* <DEDUP_REMOVED lines=11> */
.L_x_9711:
        /* <DEDUP_REMOVED lines=65> */
.L_x_9710:
        /* <DEDUP_REMOVED lines=39> */
.L_x_9715:
[----:B------:R-:W-:Y:S05]  /*5360*/  BSYNC.RECONVERGENT B2 ;  /* 0x0000000000027941 */ /* 0x000fea0003800200 */
.L_x_9714:
        /* <DEDUP_REMOVED lines=10> */
.L_x_9717:
[----:B------:R-:W-:Y:S05]  /*5410*/  BSYNC.RECONVERGENT B2 ;  /* 0x0000000000027941 */ /* 0x000fea0003800200 */
.L_x_9716:
        /* <DEDUP_REMOVED lines=10> */
.L_x_9719:
[----:B------:R-:W-:Y:S05]  /*54c0*/  BSYNC.RECONVERGENT B2 ;  /* 0x0000000000027941 */ /* 0x000fea0003800200 */
.L_x_9718:
        /* <DEDUP_REMOVED lines=10> */
.L_x_9721:
[----:B------:R-:W-:Y:S05]  /*5570*/  BSYNC.RECONVERGENT B2 ;  /* 0x0000000000027941 */ /* 0x000fea0003800200 */
.L_x_9720:
        /* <DEDUP_REMOVED lines=10> */
.L_x_9723:
[----:B------:R-:W-:Y:S05]  /*5620*/  BSYNC.RECONVERGENT B2 ;  /* 0x0000000000027941 */ /* 0x000fea0003800200 */
.L_x_9722:
        /* <DEDUP_REMOVED lines=10> */
.L_x_9725:
[----:B------:R-:W-:Y:S05]  /*56d0*/  BSYNC.RECONVERGENT B2 ;  /* 0x0000000000027941 */ /* 0x000fea0003800200 */
.L_x_9724:
        /* <DEDUP_REMOVED lines=10> */
.L_x_9727:
[----:B------:R-:W-:Y:S05]  /*5780*/  BSYNC.RECONVERGENT B2 ;  /* 0x0000000000027941 */ /* 0x000fea0003800200 */
.L_x_9726:
        /* <DEDUP_REMOVED lines=10> */
[----:B------:R-:W-:-:S04]  /*5830*/  F2FP.F16.F32.PACK_AB R113, RZ, R113 ;  /* 0x00000071ff71723e */ /* 0x000fc800000000ff */
[----:B------:R-:W-:Y:S01]  /*5840*/  PRMT R103, R103, 0x5410, R113 ;  /* 0x0000541067677816 */ /* 0x000fe20000000071 */
[----:B------:R-:W-:Y:S06]  /*5850*/  BRA `(.L_x_9712) ;  /* 0x0000000400587947 */ /* 0x000fec0003800000 */
.L_x_9713:
        /* <DEDUP_REMOVED lines=17> */
.L_x_9729:
[----:B------:R-:W-:Y:S05]  /*5970*/  BSYNC.RECONVERGENT B2 ;  /* 0x0000000000027941 */ /* 0x000fea0003800200 */
.L_x_9728:
        /* <DEDUP_REMOVED lines=10> */
.L_x_9731:
[----:B------:R-:W-:Y:S05]  /*5a20*/  BSYNC.RECONVERGENT B2 ;  /* 0x0000000000027941 */ /* 0x000fea0003800200 */
.L_x_9730:
        /* <DEDUP_REMOVED lines=10> */
.L_x_9733:
[----:B------:R-:W-:Y:S05]  /*5ad0*/  BSYNC.RECONVERGENT B2 ;  /* 0x0000000000027941 */ /* 0x000fea0003800200 */
.L_x_9732:
        /* <DEDUP_REMOVED lines=10> */
.L_x_9735:
[----:B------:R-:W-:Y:S05]  /*5b80*/  BSYNC.RECONVERGENT B2 ;  /* 0x0000000000027941 */ /* 0x000fea0003800200 */
.L_x_9734:
        /* <DEDUP_REMOVED lines=10> */
.L_x_9737:
[----:B------:R-:W-:Y:S05]  /*5c30*/  BSYNC.RECONVERGENT B2 ;  /* 0x0000000000027941 */ /* 0x000fea0003800200 */
.L_x_9736:
        /* <DEDUP_REMOVED lines=10> */
.L_x_9739:
[----:B------:R-:W-:Y:S05]  /*5ce0*/  BSYNC.RECONVERGENT B2 ;  /* 0x0000000000027941 */ /* 0x000fea0003800200 */
.L_x_9738:
        /* <DEDUP_REMOVED lines=10> */
.L_x_9741:
[----:B------:R-:W-:Y:S05]  /*5d90*/  BSYNC.RECONVERGENT B2 ;  /* 0x0000000000027941 */ /* 0x000fea0003800200 */
.L_x_9740:
[----:B------:R-:W-:-:S04]  /*5da0*/  @P2 F2FP.F16.F32.PACK_AB R115, RZ, R115 ;  /* 0x00000073ff73223e */ /* 0x000fc800000000ff */
[----:B------:R-:W-:-:S07]  /*5db0*/  @P2 PRMT R103, R103, 0x5410, R115 ;  /* 0x0000541067672816 */ /* 0x000fce0000000073 */
.L_x_9712:
[----:B------:R-:W-:Y:S05]  /*5dc0*/  BSYNC.RECONVERGENT B0 ;  /* 0x0000000000007941 */ /* 0x000fea0003800200 */
.L_x_9709:
[----:B------:R-:W0:Y:S08]  /*5dd0*/  @P0 LDC.64 R114, c[0x0][0x478] ;  /* 0x00011e00ff720b82 */ /* 0x000e300000000a00 */
[----:B------:R-:W1:Y:S01]  /*5de0*/  @P2 LDC.64 R116, c[0x0][0x468] ;  /* 0x00011a00ff742b82 */ /* 0x000e620000000a00 */
[----:B0-----:R-:W-:-:S05]  /*5df0*/  @P0 IMAD.WIDE.U32 R114, R177, 0x20, R114 ;  /* 0x00000020b1720825 */ /* 0x001fca00078e0072 */
[----:B------:R3:W-:Y:S01]  /*5e00*/  @P0 STG.E.128 desc[UR6][R114.64], R104 ;  /* 0x0000006872000986 */ /* 0x0007e2000c101d06 */
[----:B-1----:R-:W-:-:S03]  /*5e10*/  @P2 IMAD.WIDE.U32 R112, R112, 0x10, R116 ;  /* 0x0000001070702825 */ /* 0x002fc600078e0074 */
[----:B------:R3:W-:Y:S04]  /*5e20*/  @P0 STG.E.128 desc[UR6][R114.64+0x10], R108 ;  /* 0x0000106c72000986 */ /* 0x0007e8000c101d06 */
[----:B------:R3:W-:Y:S02]  /*5e30*/  @P2 STG.E.128 desc[UR6][R112.64], R100 ;  /* 0x0000006470002986 */ /* 0x0007e4000c101d06 */
.L_x_9708:
[----:B------:R-:W-:Y:S05]  /*5e40*/  BSYNC.RECONVERGENT B1 ;  /* 0x0000000000017941 */ /* 0x000fea0003800200 */
.L_x_9707:
[----:B---3--:R-:W3:Y:S02]  /*5e50*/  LDC.64 R112, c[0x0][0x380] ;  /* 0x0000e000ff707b82 */ /* 0x008ee40000000a00 */
[----:B---3--:R-:W-:-:S04]  /*5e60*/  LEA R2, R112, R2, 0x2 ;  /* 0x0000000270027211 */ /* 0x008fc800078e10ff */
[----:B------:R-:W-:-:S13]  /*5e70*/  ISETP.GE.AND P0, PT, R2, R113, PT ;  /* 0x000000710200720c */ /* 0x000fda0003f06270 */
[----:B------:R-:W-:Y:S05]  /*5e80*/  @!P0 BRA `(.L_x_9742) ;  /* 0xffffffa400c08947 */ /* 0x000fea000383ffff */
.L_x_9628:
        /* <DEDUP_REMOVED lines=196> */
.L_x_9636:
        /* <DEDUP_REMOVED lines=8> */
.L_x_9744:
[----:B------:R-:W-:Y:S05]  /*6b50*/  BSYNC B0 ;  /* 0x0000000000007941 */ /* 0x000fea0003800000 */
.L_x_9743:
        /* <DEDUP_REMOVED lines=8> */
.L_x_9745:
[----:B------:R-:W-:-:S05]  /*6be0*/  FADD.FTZ R112, R112, R181 ;  /* 0x000000b570707221 */ /* 0x000fca0000010000 */
[----:B------:R-:W-:Y:S01]  /*6bf0*/  MOV R123, R112 ;  /* 0x00000070007b7202 */ /* 0x000fe20000000f00 */
[----:B------:R-:W-:Y:S01]  /*6c00*/  HFMA2 R122, -RZ, RZ, 0, 1.1920928955078125e-07 ;  /* 0x00000002ff7a7431 */ /* 0x000fe200000001ff */
[----:B------:R-:W-:-:S07]  /*6c10*/  MOV R113, R121 ;  /* 0x0000007900717202 */ /* 0x000fce0000000f00 */
[----:B------:R-:W-:Y:S05]  /*6c20*/  WARPSYNC.COLLECTIVE R120, `(.L_x_9746) ;  /* 0x0000000078087348 */ /* 0x000fea0003c00000 */
[----:B------:R0:W1:Y:S02]  /*6c30*/  SHFL.BFLY P0, R121, R123, R122, R179 ;  /* 0x0c00007a7b797389 */ /* 0x00006400000000b3 */
[----:B01----:R-:W-:Y:S05]  /*6c40*/  ENDCOLLECTIVE ;  /* 0x000000000000791b */ /* 0x003fea0003800000 */
.L_x_9746:
[----:B------:R-:W-:-:S05]  /*6c50*/  FADD.FTZ R113, R113, R182 ;  /* 0x000000b671717221 */ /* 0x000fca0000010000 */
[----:B------:R-:W-:Y:S02]  /*6c60*/  MOV R123, R113 ;  /* 0x00000071007b7202 */ /* 0x000fe40000000f00 */
[----:B------:R-:W-:-:S07]  /*6c70*/  MOV R115, R121 ;  /* 0x0000007900737202 */ /* 0x000fce0000000f00 */
[----:B------:R-:W-:Y:S05]  /*6c80*/  WARPSYNC.COLLECTIVE R120, `(.L_x_9747) ;  /* 0x0000000078087348 */ /* 0x000fea0003c00000 */
[----:B------:R0:W1:Y:S02]  /*6c90*/  SHFL.BFLY P0, R121, R123, R122, R179 ;  /* 0x0c00007a7b797389 */ /* 0x00006400000000b3 */
[----:B01----:R-:W-:Y:S05]  /*6ca0*/  ENDCOLLECTIVE ;  /* 0x000000000000791b */ /* 0x003fea0003800000 */
.L_x_9747:
[----:B------:R-:W-:-:S05]  /*6cb0*/  FADD.FTZ R115, R112, R115 ;  /* 0x0000007370737221 */ /* 0x000fca0000010000 */
[----:B------:R-:W-:Y:S01]  /*6cc0*/  MOV R123, R115 ;  /* 0x00000073007b7202 */ /* 0x000fe20000000f00 */
[----:B------:R-:W-:Y:S01]  /*6cd0*/  HFMA2 R122, -RZ, RZ, 0, 2.384185791015625e-07 ;  /* 0x00000004ff7a7431 */ /* 0x000fe200000001ff */
[----:B------:R-:W-:-:S07]  /*6ce0*/  MOV R114, R121 ;  /* 0x0000007900727202 */ /* 0x000fce0000000f00 */
[----:B------:R-:W-:Y:S05]  /*6cf0*/  WARPSYNC.COLLECTIVE R120, `(.L_x_9748) ;  /* 0x0000000078087348 */ /* 0x000fea0003c00000 */
[----:B------:R0:W1:Y:S02]  /*6d00*/  SHFL.BFLY P0, R121, R123, R122, R179 ;  /* 0x0c00007a7b797389 */ /* 0x00006400000000b3 */
[----:B01----:R-:W-:Y:S05]  /*6d10*/  ENDCOLLECTIVE ;  /* 0x000000000000791b */ /* 0x003fea0003800000 */
.L_x_9748:
[----:B------:R-:W-:-:S05]  /*6d20*/  FADD.FTZ R114, R113, R114 ;  /* 0x0000007271727221 */ /* 0x000fca0000010000 */
[----:B------:R-:W-:Y:S02]  /*6d30*/  MOV R123, R114 ;  /* 0x00000072007b7202 */ /* 0x000fe40000000f00 */
[----:B------:R-:W-:-:S07]  /*6d40*/  MOV R116, R121 ;  /* 0x0000007900747202 */ /* 0x000fce0000000f00 */
[----:B------:R-:W-:Y:S05]  /*6d50*/  WARPSYNC.COLLECTIVE R120, `(.L_x_9749) ;  /* 0x0000000078087348 */ /* 0x000fea0003c00000 */
[----:B------:R0:W1:Y:S02]  /*6d60*/  SHFL.BFLY P0, R121, R123, R122, R179 ;  /* 0x0c00007a7b797389 */ /* 0x00006400000000b3 */
[----:B01----:R-:W-:Y:S05]  /*6d70*/  ENDCOLLECTIVE ;  /* 0x000000000000791b */ /* 0x003fea0003800000 */
.L_x_9749:
[----:B------:R-:W-:-:S05]  /*6d80*/  FADD.FTZ R116, R115, R116 ;  /* 0x0000007473747221 */ /* 0x000fca0000010000 */
[----:B------:R-:W-:Y:S01]  /*6d90*/  MOV R123, R116 ;  /* 0x00000074007b7202 */ /* 0x000fe20000000f00 */
[----:B------:R-:W-:Y:S01]  /*6da0*/  HFMA2 R122, -RZ, RZ, 0, 4.76837158203125e-07 ;  /* 0x00000008ff7a7431 */ /* 0x000fe200000001ff */
[----:B------:R-:W-:-:S07]  /*6db0*/  MOV R117, R121 ;  /* 0x0000007900757202 */ /* 0x000fce0000000f00 */
[----:B------:R-:W-:Y:S05]  /*6dc0*/  WARPSYNC.COLLECTIVE R120, `(.L_x_9750) ;  /* 0x0000000078087348 */ /* 0x000fea0003c00000 */
[----:B------:R0:W1:Y:S02]  /*6dd0*/  SHFL.BFLY P0, R121, R123, R122, R179 ;  /* 0x0c00007a7b797389 */ /* 0x00006400000000b3 */
[----:B01----:R-:W-:Y:S05]  /*6de0*/  ENDCOLLECTIVE ;  /* 0x000000000000791b */ /* 0x003fea0003800000 */
.L_x_9750:
[----:B------:R-:W-:-:S05]  /*6df0*/  FADD.FTZ R117, R114, R117 ;  /* 0x0000007572757221 */ /* 0x000fca0000010000 */
[----:B------:R-:W-:Y:S02]  /*6e00*/  MOV R123, R117 ;  /* 0x00000075007b7202 */ /* 0x000fe40000000f00 */
[----:B------:R-:W-:-:S07]  /*6e10*/  MOV R119, R121 ;  /* 0x0000007900777202 */ /* 0x000fce0000000f00 */
[----:B------:R-:W-:Y:S05]  /*6e20*/  WARPSYNC.COLLECTIVE R120, `(.L_x_9751) ;  /* 0x0000000078087348 */ /* 0x000fea0003c00000 */
[----:B------:R0:W1:Y:S02]  /*6e30*/  SHFL.BFLY P0, R121, R123, R122, R179 ;  /* 0x0c00007a7b797389 */ /* 0x00006400000000b3 */
[----:B01----:R-:W-:Y:S05]  /*6e40*/  ENDCOLLECTIVE ;  /* 0x000000000000791b */ /* 0x003fea0003800000 */
.L_x_9751:
[----:B------:R-:W-:-:S05]  /*6e50*/  FADD.FTZ R119, R116, R119 ;  /* 0x0000007774777221 */ /* 0x000fca0000010000 */
[----:B------:R-:W-:Y:S01]  /*6e60*/  MOV R123, R119 ;  /* 0x00000077007b7202 */ /* 0x000fe20000000f00 */
[----:B------:R-:W-:Y:S01]  /*6e70*/  HFMA2 R122, -RZ, RZ, 0, 9.5367431640625e-07 ;  /* 0x00000010ff7a7431 */ /* 0x000fe200000001ff */
[----:B------:R-:W-:-:S07]  /*6e80*/  MOV R118, R121 ;  /* 0x0000007900767202 */ /* 0x000fce0000000f00 */
[----:B------:R-:W-:Y:S05]  /*6e90*/  WARPSYNC.COLLECTIVE R120, `(.L_x_9752) ;  /* 0x0000000078087348 */ /* 0x000fea0003c00000 */
[----:B------:R0:W1:Y:S02]  /*6ea0*/  SHFL.BFLY P0, R121, R123, R122, R179 ;  /* 0x0c00007a7b797389 */ /* 0x00006400000000b3 */
[----:B01----:R-:W-:Y:S05]  /*6eb0*/  ENDCOLLECTIVE ;  /* 0x000000000000791b */ /* 0x003fea0003800000 */
.L_x_9752:
[----:B------:R-:W-:-:S05]  /*6ec0*/  FADD.FTZ R118, R117, R118 ;  /* 0x0000007675767221 */ /* 0x000fca0000010000 */
[----:B------:R-:W-:Y:S02]  /*6ed0*/  MOV R123, R118 ;  /* 0x00000076007b7202 */ /* 0x000fe40000000f00 */
[----:B------:R-:W-:-:S07]  /*6ee0*/  MOV R112, R121 ;  /* 0x0000007900707202 */ /* 0x000fce0000000f00 */
[----:B------:R-:W-:Y:S05]  /*6ef0*/  WARPSYNC.COLLECTIVE R120, `(.L_x_9753) ;  /* 0x0000000078087348 */ /* 0x000fea0003c00000 */
[----:B------:R0:W1:Y:S02]  /*6f00*/  SHFL.BFLY P0, R121, R123, R122, R179 ;  /* 0x0c00007a7b797389 */ /* 0x00006400000000b3 */
[----:B01----:R-:W-:Y:S05]  /*6f10*/  ENDCOLLECTIVE ;  /* 0x000000000000791b */ /* 0x003fea0003800000 */
.L_x_9753:
[----:B------:R-:W-:Y:S01]  /*6f20*/  MOV R113, R121 ;  /* 0x0000007900717202 */ /* 0x000fe20000000f00 */
[----:B------:R-:W-:Y:S06]  /*6f30*/  BRA `(.L_x_9754) ;  /* 0xffffffa800bc7947 */ /* 0x000fec000383ffff */
.L_x_9755:
        /* <DEDUP_REMOVED lines=12> */
.L_x_14553:


//--------------------- .text._ZN10layer_norm13ln_bwd_kernelINS_13Kernel_traitsIf6__halffS2_fjLj768ELj1ELj4ELj1ELj16ENS_18Kernel_traits_baseILj768EfS2_fS2_fjLj128EEEEELb0ELb0ELb1ELb1EEEvNS_9BwdParamsE --------------------------
	.section	.text._ZN10layer_norm13ln_bwd_kernelINS_13Kernel_traitsIf6__halffS2_fjLj768ELj1ELj4ELj1ELj16ENS_18Kernel_traits_baseILj768EfS2_fS2_fjLj128EEEEELb0ELb0ELb1ELb1EEEvNS_9BwdParamsE,"ax",@progbits
	.align	128
        .global         _ZN10layer_norm13ln_bwd_kernelINS_13Kernel_traitsIf6__halffS2_fjLj768ELj1ELj4ELj1ELj16ENS_18Kernel_traits_baseILj768EfS2_fS2_fjLj128EEEEELb0ELb0ELb1ELb1EEEvNS_9BwdParamsE
        .type           _ZN10layer_norm13ln_bwd_kernelINS_13Kernel_traitsIf6__halffS2_fjLj768ELj1ELj4ELj1ELj16ENS_18Kernel_traits_baseILj768EfS2_fS2_fjLj128EEEEELb0ELb0ELb1ELb1EEEvNS_9BwdParamsE,@function
        .size           _ZN10layer_norm13ln_bwd_kernelINS_13Kernel_traitsIf6__halffS2_fjLj768ELj1ELj4ELj1ELj16ENS_18Kernel_traits_baseILj768EfS2_fS2_fjLj128EEEEELb0ELb0ELb1ELb1EEEvNS_9BwdParamsE,(.L_x_14554 - _ZN10layer_norm13ln_bwd_kernelINS_13Kernel_traitsIf6__halffS2_fjLj768ELj1ELj4ELj1ELj16ENS_18Kernel_traits_baseILj768EfS2_fS2_fjLj128EEEEELb0ELb0ELb1ELb1EEEvNS_9BwdParamsE)
        .other          _ZN10layer_norm13ln_bwd_kernelINS_13Kernel_traitsIf6__halffS2_fjLj768ELj1ELj4ELj1ELj16ENS_18Kernel_traits_baseILj768EfS2_fS2_fjLj128EEEEELb0ELb0ELb1ELb1EEEvNS_9BwdParamsE,@"STO_CUDA_ENTRY STV_DEFAULT"
_ZN10layer_norm13ln_bwd_kernelINS_13Kernel_traitsIf6__halffS2_fjLj768ELj1ELj4ELj1ELj16ENS_18Kernel_traits_baseILj768EfS2_fS2_fjLj128EEEEELb0ELb0ELb1ELb1EEEvNS_9BwdParamsE:
.text._ZN10layer_norm13ln_bwd_kernelINS_13Kernel_traitsIf6__halffS2_fjLj768ELj1ELj4ELj1ELj16ENS_18Kernel_traits_baseILj768EfS2_fS2_fjLj128EEEEELb0ELb0ELb1ELb1EEEvNS_9BwdParamsE:
        /* <DEDUP_REMOVED lines=52> */
.L_x_9861:
        /* <DEDUP_REMOVED lines=34> */
[----:B--2---:R-:W-:Y:S01]  /*0560*/  IMAD.WIDE.U32 R116, R143, 0x10, R140 ;  /* 0x000000108f747825 */ /* 0x004fe200078e008c */
[----:B------:R-:W2:Y:S03]  /*0570*/  LDG.E.128 R148, desc[UR6][R114.64] ;  /* 0x0000000672947981 */ /* 0x000ea6000c1e1d00 */
[--C-:B------:R-:W-:Y:S01]  /*0580*/  IMAD.WIDE.U32 R152, R163, 0x20, R156.reuse ;  /* 0x00000020a3987825 */ /* 0x100fe200078e009c */
[----:B------:R0:W4:Y:S03]  /*0590*/  LDG.E.128 R120, desc[UR6][R114.64+0x10] ;  /* 0x0000100672787981 */ /* 0x000126000c1e1d00 */
[----:B------:R-:W-:Y:S01]  /*05a0*/  IMAD.WIDE.U32 R156, R167, 0x20, R156 ;  /* 0x00000020a79c7825 */ /* 0x000fe200078e009c */
[----:B------:R-:W4:Y:S04]  /*05b0*/  LDG.E.128 R116, desc[UR6][R116.64] ;  /* 0x0000000674747981 */ /* 0x000f28000c1e1d00 */
[----:B------:R-:W4:Y:S04]  /*05c0*/  LDG.E.128 R124, desc[UR6][R152.64] ;  /* 0x00000006987c7981 */ /* 0x000f28000c1e1d00 */
[----:B------:R1:W4:Y:S04]  /*05d0*/  LDG.E.128 R136, desc[UR6][R152.64+0x10] ;  /* 0x0000100698887981 */ /* 0x000328000c1e1d00 */
[----:B------:R-:W4:Y:S04]  /*05e0*/  LDG.E.128 R132, desc[UR6][R156.64] ;  /* 0x000000069c847981 */ /* 0x000f28000c1e1d00 */
[----:B------:R1:W4:Y:S01]  /*05f0*/  LDG.E.128 R144, desc[UR6][R156.64+0x10] ;  /* 0x000010069c907981 */ /* 0x000322000c1e1d00 */
[----:B------:R-:W-:-:S05]  /*0600*/  IADD3 R129, PT, PT, R143, 0x20, RZ ;  /* 0x000000208f817810 */ /* 0x000fca0007ffe0ff */
[----:B------:R-:W-:-:S06]  /*0610*/  IMAD.WIDE.U32 R128, R129, 0x10, R140 ;  /* 0x0000001081807825 */ /* 0x000fcc00078e008c */
[----:B------:R-:W4:Y:S01]  /*0620*/  LDG.E.128 R128, desc[UR6][R128.64] ;  /* 0x0000000680807981 */ /* 0x000f22000c1e1d00 */
[----:B------:R-:W-:-:S05]  /*0630*/  IADD3 R143, PT, PT, R143, 0x40, RZ ;  /* 0x000000408f8f7810 */ /* 0x000fca0007ffe0ff */
[----:B------:R-:W-:-:S06]  /*0640*/  IMAD.WIDE.U32 R140, R143, 0x10, R140 ;  /* 0x000000108f8c7825 */ /* 0x000fcc00078e008c */
[----:B------:R-:W4:Y:S01]  /*0650*/  LDG.E.128 R140, desc[UR6][R140.64] ;  /* 0x000000068c8c7981 */ /* 0x000f22000c1e1d00 */
[----:B0-----:R-:W-:Y:S02]  /*0660*/  MOV R114, UR14 ;  /* 0x0000000e00727c02 */ /* 0x001fe40008000f00 */
        /* <DEDUP_REMOVED lines=10> */
[----:B------:R-:W5:Y:S04]  /*0710*/  @P0 LDG.E.128 R20, desc[UR6][R152.64+0x10] ;  /* 0x0000100698140981 */ /* 0x000f68000c1e1d00 */
[----:B------:R-:W5:Y:S01]  /*0720*/  @P0 LDG.E.128 R16, desc[UR6][R154.64] ;  /* 0x000000069a100981 */ /* 0x000f62000c1e1d00 */
[----:B------:R-:W-:-:S03]  /*0730*/  @P0 IMAD.WIDE.U32 R156, R167, 0x20, R160 ;  /* 0x00000020a79c0825 */ /* 0x000fc600078e00a0 */
[----:B------:R-:W5:Y:S04]  /*0740*/  @P0 LDG.E.128 R12, desc[UR6][R154.64+0x10] ;  /* 0x000010069a0c0981 */ /* 0x000f68000c1e1d00 */
[----:B------:R-:W5:Y:S04]  /*0750*/  @P0 LDG.E.128 R8, desc[UR6][R156.64] ;  /* 0x000000069c080981 */ /* 0x000f68000c1e1d00 */
[----:B------:R0:W5:Y:S01]  /*0760*/  @P0 LDG.E.128 R4, desc[UR6][R156.64+0x10] ;  /* 0x000010069c040981 */ /* 0x000162000c1e1d00 */
[----:B---3--:R-:W-:-:S05]  /*0770*/  FSEL R3, R3, RZ, !P1 ;  /* 0x000000ff03037208 */ /* 0x008fca0004800000 */
[C---:B--2---:R-:W-:Y:S01]  /*0780*/  FADD.FTZ R158, -R3.reuse, R149 ;  /* 0x00000095039e7221 */ /* 0x044fe20000010100 */
[C---:B------:R-:W-:Y:S01]  /*0790*/  FADD.FTZ R148, -R3.reuse, R148 ;  /* 0x0000009403947221 */ /* 0x040fe20000010100 */
[C---:B------:R-:W-:Y:S01]  /*07a0*/  FADD.FTZ R160, -R3.reuse, R150 ;  /* 0x0000009603a07221 */ /* 0x040fe20000010100 */
[C---:B------:R-:W-:Y:S01]  /*07b0*/  FADD.FTZ R162, -R3.reuse, R151 ;  /* 0x0000009703a27221 */ /* 0x040fe20000010100 */
[C---:B----4-:R-:W-:Y:S01]  /*07c0*/  FADD.FTZ R120, -R3.reuse, R120 ;  /* 0x0000007803787221 */ /* 0x050fe20000010100 */
[--C-:B------:R-:W-:Y:S02]  /*07d0*/  HADD2.F32 R149, -RZ, R116.reuse.H0_H0 ;  /* 0x20000074ff957230 */ /* 0x100fe40000004100 */
[C---:B0-----:R-:W-:Y:S01]  /*07e0*/  FADD.FTZ R156, -R3.reuse, R121 ;  /* 0x00000079039c7221 */ /* 0x041fe20000010100 */
        /* <DEDUP_REMOVED lines=19> */
[C---:B-----5:R-:W-:Y:S01]  /*0920*/  FMUL.FTZ R3, R113.reuse, R148 ;  /* 0x0000009471037220 */ /* 0x060fe20000410000 */
[----:B------:R-:W-:Y:S01]  /*0930*/  FMUL.FTZ R116, R113, R158 ;  /* 0x0000009e71747220 */ /* 0x000fe20000410000 */
[----:B------:R-:W-:Y:S01]  /*0940*/  FMUL.FTZ R124, R48, R149 ;  /* 0x00000095307c7220 */ /* 0x000fe20000410000 */
[----:B------:R-:W-:-:S02]  /*0950*/  HADD2.F32 R151, -RZ, R117.H0_H0 ;  /* 0x20000075ff977230 */ /* 0x000fc40000004100 */
[----:B------:R-:W-:Y:S01]  /*0960*/  FADD.FTZ R97, R97, R150 ;  /* 0x0000009661617221 */ /* 0x000fe20000010000 */
[----:B------:R-:W-:Y:S02]  /*0970*/  HADD2.F32 R164, -RZ, R117.H1_H1 ;  /* 0x30000075ffa47230 */ /* 0x000fe40000004100 */
[----:B------:R-:W-:Y:S01]  /*0980*/  FMUL.FTZ R117, R113, R160 ;  /* 0x000000a071757220 */ /* 0x000fe20000410000 */
        /* <DEDUP_REMOVED lines=8> */
[----:B------:R-:W-:Y:S01]  /*0a10*/  FADD.FTZ R151, R123, R150 ;  /* 0x000000967b977221 */ /* 0x000fe20000010000 */
[----:B------:R-:W-:-:S02]  /*0a20*/  HADD2.F32 R155, -RZ, R119.H0_H0 ;  /* 0x20000077ff9b7230 */ /* 0x000fc40000004100 */
[----:B------:R-:W-:Y:S01]  /*0a30*/  FFMA.FTZ R52, R3, R149, R52 ;  /* 0x0000009503347223 */ /* 0x000fe20000010034 */
[----:B------:R-:W-:Y:S02]  /*0a40*/  HADD2.F32 R170, -RZ, R119.H1_H1 ;  /* 0x30000077ffaa7230 */ /* 0x000fe40000004100 */
[C---:B------:R-:W-:Y:S01]  /*0a50*/  FMUL.FTZ R119, R113.reuse, R120 ;  /* 0x0000007871777220 */ /* 0x040fe20000410000 */
[--C-:B------:R-:W-:Y:S02]  /*0a60*/  HADD2.F32 R153, -RZ, R118.reuse.H0_H0 ;  /* 0x20000076ff997230 */ /* 0x100fe40000004100 */
[----:B------:R-:W-:Y:S01]  /*0a70*/  FADD.FTZ R96, R96, R149 ;  /* 0x0000009560607221 */ /* 0x000fe20000010000 */
[----:B------:R-:W-:Y:S02]  /*0a80*/  HADD2.F32 R166, -RZ, R118.H1_H1 ;  /* 0x30000076ffa67230 */ /* 0x000fe40000004100 */
[C---:B------:R-:W-:Y:S01]  /*0a90*/  FMUL.FTZ R118, R113.reuse, R162 ;  /* 0x000000a271767220 */ /* 0x040fe20000410000 */
[----:B------:R-:W-:Y:S01]  /*0aa0*/  FMUL.FTZ R120, R113, R156 ;  /* 0x0000009c71787220 */ /* 0x000fe20000410000 */
[----:B------:R-:W-:Y:S01]  /*0ab0*/  FMUL.FTZ R125, R51, R164 ;  /* 0x000000a4337d7220 */ /* 0x000fe20000410000 */
[----:B------:R-:W-:Y:S01]  /*0ac0*/  FFMA.FTZ R149, R117, R126, R148 ;  /* 0x0000007e75957223 */ /* 0x000fe20000010094 */
[----:B------:R-:W-:Y:S01]  /*0ad0*/  FADD.FTZ R156, R126, R151 ;  /* 0x000000977e9c7221 */ /* 0x000fe20000010000 */
[----:B------:R-:W-:-:S02]  /*0ae0*/  HADD2.F32 R157, -RZ, R128.H0_H0 ;  /* 0x20000080ff9d7230 */ /* 0x000fc40000004100 */
[----:B------:R-:W-:Y:S02]  /*0af0*/  HADD2.F32 R176, -RZ, R128.H1_H1 ;  /* 0x30000080ffb07230 */ /* 0x000fe40000004100 */
[----:B------:R-:W-:Y:S01]  /*0b00*/  FMUL.FTZ R128, R44, R153 ;  /* 0x000000992c807220 */ /* 0x000fe20000410000 */
[----:B------:R-:W-:Y:S01]  /*0b10*/  FFMA.FTZ R150, R118, R125, R149 ;  /* 0x0000007d76967223 */ /* 0x000fe20000010095 */
[----:B------:R-:W-:Y:S01]  /*0b20*/  FADD.FTZ R149, R125, R156 ;  /* 0x0000009c7d957221 */ /* 0x000fe20000010000 */
[----:B------:R-:W-:Y:S02]  /*0b30*/  FMUL.FTZ R127, R45, R166 ;  /* 0x000000a62d7f7220 */ /* 0x000fe40000410000 */
[----:B------:R-:W-:Y:S01]  /*0b40*/  FFMA.FTZ R151, R119, R128, R150 ;  /* 0x0000008077977223 */ /* 0x000fe20000010096 */
[----:B------:R-:W-:Y:S01]  /*0b50*/  FADD.FTZ R150, R128, R149 ;  /* 0x0000009580967221 */ /* 0x000fe20000010000 */
[--C-:B------:R-:W-:Y:S02]  /*0b60*/  HADD2.F32 R161, -RZ, R130.reuse.H0_H0 ;  /* 0x20000082ffa17230 */ /* 0x100fe40000004100 */
[----:B------:R-:W-:Y:S01]  /*0b70*/  FMUL.FTZ R121, R113, R122 ;  /* 0x0000007a71797220 */ /* 0x000fe20000410000 */
[----:B------:R-:W-:-:S02]  /*0b80*/  HADD2.F32 R186, -RZ, R130.H1_H1 ;  /* 0x30000082ffba7230 */ /* 0x000fc40000004100 */
[----:B------:R-:W-:Y:S01]  /*0b90*/  FADD.FTZ R92, R92, R153 ;  /* 0x000000995c5c7221 */ /* 0x000fe20000010000 */
[----:B------:R-:W-:Y:S01]  /*0ba0*/  FFMA.FTZ R56, R119, R153, R56 ;  /* 0x0000009977387223 */ /* 0x000fe20000010038 */
[----:B------:R-:W-:Y:S01]  /*0bb0*/  FMUL.FTZ R130, R46, R155 ;  /* 0x0000009b2e827220 */ /* 0x000fe20000410000 */
[----:B------:R-:W-:Y:S01]  /*0bc0*/  FFMA.FTZ R156, R120, R127, R151 ;  /* 0x0000007f789c7223 */ /* 0x000fe20000010097 */
[----:B------:R-:W-:Y:S01]  /*0bd0*/  FADD.FTZ R153, R127, R150 ;  /* 0x000000967f997221 */ /* 0x000fe20000010000 */
[--C-:B------:R-:W-:Y:S02]  /*0be0*/  HADD2.F32 R159, -RZ, R129.reuse.H0_H0 ;  /* 0x20000081ff9f7230 */ /* 0x100fe40000004100 */
[----:B------:R-:W-:Y:S01]  /*0bf0*/  FMUL.FTZ R122, R113, R168 ;  /* 0x000000a8717a7220 */ /* 0x000fe20000410000 */
[----:B------:R-:W-:Y:S02]  /*0c00*/  HADD2.F32 R182, -RZ, R129.H1_H1 ;  /* 0x30000081ffb67230 */ /* 0x000fe40000004100 */
[----:B------:R-:W-:Y:S01]  /*0c10*/  FMUL.FTZ R129, R47, R170 ;  /* 0x000000aa2f817220 */ /* 0x000fe20000410000 */
[----:B------:R-:W-:Y:S01]  /*0c20*/  FFMA.FTZ R151, R121, R130, R156 ;  /* 0x0000008279977223 */ /* 0x000fe2000001009c */
[----:B------:R-:W-:Y:S01]  /*0c30*/  FADD.FTZ R158, R130, R153 ;  /* 0x00000099829e7221 */ /* 0x000fe20000010000 */
[----:B------:R-:W-:-:S02]  /*0c40*/  HADD2.F32 R163, -RZ, R131.H0_H0 ;  /* 0x20000083ffa37230 */ /* 0x000fc40000004100 */
[----:B------:R-:W-:Y:S01]  /*0c50*/  FMUL.FTZ R145, R113, R146 ;  /* 0x0000009271917220 */ /* 0x000fe20000410000 */
[----:B------:R-:W-:Y:S02]  /*0c60*/  HADD2.F32 R190, -RZ, R131.H1_H1 ;  /* 0x30000083ffbe7230 */ /* 0x000fe40000004100 */
        /* <DEDUP_REMOVED lines=19> */
[----:B------:R-:W-:Y:S01]  /*0da0*/  FFMA.FTZ R60, R131, R157, R60 ;  /* 0x0000009d833c7223 */ /* 0x000fe2000001003c */
[----:B------:R-:W-:Y:S01]  /*0db0*/  FADD.FTZ R88, R88, R157 ;  /* 0x0000009d58587221 */ /* 0x000fe20000010000 */
        /* <DEDUP_REMOVED lines=43> */
[--C-:B------:R-:W-:Y:S02]  /*1070*/  HADD2.F32 R171, -RZ, R143.reuse.H0_H0 ;  /* 0x2000008fffab7230 */ /* 0x100fe40000004100 */
[----:B------:R-:W-:Y:S01]  /*1080*/  FADD.FTZ R93, R93, R166 ;  /* 0x000000a65d5d7221 */ /* 0x000fe20000010000 */
[----:B------:R-:W-:-:S02]  /*1090*/  HADD2.F32 R154, -RZ, R143.H1_H1 ;  /* 0x3000008fff9a7230 */ /* 0x000fc40000004100 */
        /* <DEDUP_REMOVED lines=46> */
[----:B------:R-:W-:Y:S06]  /*1380*/  BRA `(.L_x_9760) ;  /* 0x00000000005c7947 */ /* 0x000fec0003800000 */
.L_x_9759:
        /* <DEDUP_REMOVED lines=23> */
.L_x_9760:
[----:B------:R-:W-:Y:S05]  /*1500*/  BSYNC.RECONVERGENT B1 ;  /* 0x0000000000017941 */ /* 0x000fea0003800200 */
.L_x_9758:
        /* <DEDUP_REMOVED lines=21> */
.L_x_9873:
        /* <DEDUP_REMOVED lines=37> */
.L_x_9766:
[----:B------:R-:W-:Y:S05]  /*18b0*/  BSYNC.RECONVERGENT B2 ;  /* 0x0000000000027941 */ /* 0x000fea0003800200 */
.L_x_9765:
        /* <DEDUP_REMOVED lines=10> */
.L_x_9768:
[----:B------:R-:W-:Y:S05]  /*1960*/  BSYNC.RECONVERGENT B2 ;  /* 0x0000000000027941 */ /* 0x000fea0003800200 */
.L_x_9767:
        /* <DEDUP_REMOVED lines=10> */
.L_x_9770:
[----:B------:R-:W-:Y:S05]  /*1a10*/  BSYNC.RECONVERGENT B2 ;  /* 0x0000000000027941 */ /* 0x000fea0003800200 */
.L_x_9769:
        /* <DEDUP_REMOVED lines=10> */
.L_x_9772:
[----:B------:R-:W-:Y:S05]  /*1ac0*/  BSYNC.RECONVERGENT B2 ;  /* 0x0000000000027941 */ /* 0x000fea0003800200 */
.L_x_9771:
        /* <DEDUP_REMOVED lines=10> */
.L_x_9774:
[----:B------:R-:W-:Y:S05]  /*1b70*/  BSYNC.RECONVERGENT B2 ;  /* 0x0000000000027941 */ /* 0x000fea0003800200 */
.L_x_9773:
        /* <DEDUP_REMOVED lines=10> */
.L_x_9776:
[----:B------:R-:W-:Y:S05]  /*1c20*/  BSYNC.RECONVERGENT B2 ;  /* 0x0000000000027941 */ /* 0x000fea0003800200 */
.L_x_9775:
        /* <DEDUP_REMOVED lines=10> */
.L_x_9778:
[----:B------:R-:W-:Y:S05]  /*1cd0*/  BSYNC.RECONVERGENT B2 ;  /* 0x0000000000027941 */ /* 0x000fea0003800200 */
.L_x_9777:
        /* <DEDUP_REMOVED lines=10> */
.L_x_9764:
        /* <DEDUP_REMOVED lines=43> */
.L_x_9781:
[----:B------:R-:W-:Y:S05]  /*2030*/  BSYNC.RECONVERGENT B2 ;  /* 0x0000000000027941 */ /* 0x000fea0003800200 */
.L_x_9780:
        /* <DEDUP_REMOVED lines=10> */
.L_x_9783:
[----:B------:R-:W-:Y:S05]  /*20e0*/  BSYNC.RECONVERGENT B2 ;  /* 0x0000000000027941 */ /* 0x000fea0003800200 */
.L_x_9782:
        /* <DEDUP_REMOVED lines=10> */
.L_x_9785:
[----:B------:R-:W-:Y:S05]  /*2190*/  BSYNC.RECONVERGENT B2 ;  /* 0x0000000000027941 */ /* 0x000fea0003800200 */
.L_x_9784:
        /* <DEDUP_REMOVED lines=10> */
.L_x_9787:
[----:B------:R-:W-:Y:S05]  /*2240*/  BSYNC.RECONVERGENT B2 ;  /* 0x0000000000027941 */ /* 0x000fea0003800200 */
.L_x_9786:
        /* <DEDUP_REMOVED lines=10> */
.L_x_9789:
[----:B------:R-:W-:Y:S05]  /*22f0*/  BSYNC.RECONVERGENT B2 ;  /* 0x0000000000027941 */ /* 0x000fea0003800200 */
.L_x_9788:
        /* <DEDUP_REMOVED lines=10> */
.L_x_9791:
[----:B------:R-:W-:Y:S05]  /*23a0*/  BSYNC.RECONVERGENT B2 ;  /* 0x0000000000027941 */ /* 0x000fea0003800200 */
.L_x_9790:
        /* <DEDUP_REMOVED lines=10> */
.L_x_9793:
[----:B------:R-:W-:Y:S05]  /*2450*/  BSYNC.RECONVERGENT B2 ;  /* 0x0000000000027941 */ /* 0x000fea0003800200 */
.L_x_9792:
[----:B------:R-:W-:Y:S05]  /*2460*/  @!P3 BRA `(.L_x_9779) ;  /* 0x00000008002cb947 */ /* 0x000fea0003800000 */
[----:B------:R-:W-:-:S05]  /*2470*/  FMUL.FTZ R165, R111, UR13 ;  /* 0x0000000d6fa57c20 */ /* 0x000fca0008410000 */
[----:B------:R-:W-:-:S04]  /*2480*/  F2FP.F16.F32.PACK_AB R165, RZ, R165 ;  /* 0x000000a5ffa5723e */ /* 0x000fc800000000ff */
[----:B------:R-:W-:Y:S01]  /*2490*/  PRMT R103, R103, 0x5410, R165 ;  /* 0x0000541067677816 */ /* 0x000fe200000000a5 */
[----:B------:R-:W-:Y:S06]  /*24a0*/  BRA `(.L_x_9779) ;  /* 0x00000008001c7947 */ /* 0x000fec0003800000 */
.L_x_9763:
        /* <DEDUP_REMOVED lines=16> */
[-C--:B------:R-:W-:Y:S01]  /*25b0*/  @P2 FFMA.FTZ R177, R119, R166.reuse, R163 ;  /* 0x000000a677b12223 */ /* 0x080fe200000100a3 */
[----:B------:R-:W-:Y:S01]  /*25c0*/  @P2 FADD.FTZ R171, R126, -R171 ;  /* 0x800000ab7eab2221 */ /* 0x000fe20000010000 */
[----:B------:R-:W-:Y:S01]  /*25d0*/  @P2 FFMA.FTZ R181, R121, R166, R163 ;  /* 0x000000a679b52223 */ /* 0x000fe200000100a3 */
[----:B------:R-:W-:Y:S01]  /*25e0*/  MOV R169, R27 ;  /* 0x0000001b00a97202 */ /* 0x000fe20000000f00 */
[----:B------:R-:W-:Y:S01]  /*25f0*/  @P2 FADD.FTZ R177, R128, -R177 ;  /* 0x800000b180b12221 */ /* 0x000fe20000010000 */
[----:B------:R-:W2:Y:S01]  /*2600*/  @P3 LDC R175, c[0x0][0x40c] ;  /* 0x00010300ffaf3b82 */ /* 0x000ea20000000800 */
[----:B------:R-:W-:Y:S01]  /*2610*/  MOV R168, R26 ;  /* 0x0000001a00a87202 */ /* 0x000fe20000000f00 */
[----:B------:R-:W-:Y:S01]  /*2620*/  @P2 FFMA.FTZ R168, R113, R171, R26 ;  /* 0x000000ab71a82223 */ /* 0x000fe2000001001a */
[----:B------:R-:W-:Y:S01]  /*2630*/  @P2 FADD.FTZ R181, R130, -R181 ;  /* 0x800000b582b52221 */ /* 0x000fe20000010000 */
[----:B------:R-:W-:-:S02]  /*2640*/  MOV R171, R21 ;  /* 0x0000001500ab7202 */ /* 0x000fc40000000f00 */
[----:B------:R-:W-:Y:S01]  /*2650*/  MOV R172, R22 ;  /* 0x0000001600ac7202 */ /* 0x000fe20000000f00 */
[----:B------:R-:W-:Y:S01]  /*2660*/  @P2 FFMA.FTZ R172, R113, R181, R22 ;  /* 0x000000b571ac2223 */ /* 0x000fe20000010016 */
        /* <DEDUP_REMOVED lines=8> */
[C---:B------:R-:W-:Y:S01]  /*26f0*/  @P2 FFMA.FTZ R169, R113.reuse, R170, R27 ;  /* 0x000000aa71a92223 */ /* 0x040fe2000001001b */
[----:B------:R-:W-:Y:S01]  /*2700*/  MOV R170, R20 ;  /* 0x0000001400aa7202 */ /* 0x000fe20000000f00 */
[----:B------:R-:W-:Y:S01]  /*2710*/  @P2 FFMA.FTZ R170, R113, R177, R20 ;  /* 0x000000b171aa2223 */ /* 0x000fe20000010014 */
[----:B------:R-:W-:Y:S01]  /*2720*/  @P2 FADD.FTZ R176, R127, -R176 ;  /* 0x800000b07fb02221 */ /* 0x000fe20000010000 */
[----:B------:R-:W-:Y:S01]  /*2730*/  @P3 F2FP.F16.F32.PACK_AB R167, RZ, R167 ;  /* 0x000000a7ffa7323e */ /* 0x000fe200000000ff */
[----:B------:R-:W1:Y:S01]  /*2740*/  @P3 LDC R180, c[0x0][0x40c] ;  /* 0x00010300ffb43b82 */ /* 0x000e620000000800 */
[----:B------:R-:W-:Y:S01]  /*2750*/  @P3 PRMT R100, R165, 0x7610, R100 ;  /* 0x00007610a5643816 */ /* 0x000fe20000000064 */
[----:B--2---:R-:W-:Y:S01]  /*2760*/  @P3 FMUL.FTZ R165, R168, R175 ;  /* 0x000000afa8a53220 */ /* 0x004fe20000410000 */
[----:B------:R-:W-:-:S02]  /*2770*/  @P2 FFMA.FTZ R171, R113, R176, R21 ;  /* 0x000000b071ab2223 */ /* 0x000fc40000010015 */
[----:B------:R-:W-:Y:S02]  /*2780*/  @P3 PRMT R100, R100, 0x5410, R167 ;  /* 0x0000541064643816 */ /* 0x000fe400000000a7 */
[----:B------:R-:W-:Y:S01]  /*2790*/  @P3 F2FP.F16.F32.PACK_AB R165, RZ, R165 ;  /* 0x000000a5ffa5323e */ /* 0x000fe200000000ff */
[----:B------:R-:W2:Y:S01]  /*27a0*/  @P3 LDC R183, c[0x0][0x40c] ;  /* 0x00010300ffb73b82 */ /* 0x000ea20000000800 */
[----:B---3--:R-:W-:Y:S02]  /*27b0*/  @P3 FMUL.FTZ R168, R170, R179 ;  /* 0x000000b3aaa83220 */ /* 0x008fe40000410000 */
[----:B------:R-:W-:-:S03]  /*27c0*/  @P3 PRMT R101, R165, 0x7610, R101 ;  /* 0x00007610a5653816 */ /* 0x000fc60000000065 */
        /* <DEDUP_REMOVED lines=20> */
.L_x_9794:
        /* <DEDUP_REMOVED lines=19> */
[-CC-:B------:R-:W-:Y:S01]  /*2a40*/  @P2 FFMA.FTZ R170, R118, R166.reuse, R163.reuse ;  /* 0x000000a676aa2223 */ /* 0x180fe200000100a3 */
[----:B------:R-:W-:Y:S01]  /*2a50*/  @P2 FFMA.FTZ R178, R120, R166, R163 ;  /* 0x000000a678b22223 */ /* 0x000fe200000100a3 */
[----:B------:R-:W-:Y:S01]  /*2a60*/  @P2 FADD.FTZ R167, R126, -R167 ;  /* 0x800000a77ea72221 */ /* 0x000fe20000010000 */
[----:B------:R-:W-:Y:S01]  /*2a70*/  @P2 FADD.FTZ R171, R128, -R171 ;  /* 0x800000ab80ab2221 */ /* 0x000fe20000010000 */
[----:B------:R-:W-:Y:S01]  /*2a80*/  @P2 FADD.FTZ R170, R125, -R170 ;  /* 0x800000aa7daa2221 */ /* 0x000fe20000010000 */
[----:B------:R-:W3:Y:S01]  /*2a90*/  @P3 LDC R168, c[0x0][0x40c] ;  /* 0x00010300ffa83b82 */ /* 0x000ee20000000800 */
[----:B0-----:R-:W-:Y:S01]  /*2aa0*/  @P3 FMUL.FTZ R106, R172, R165 ;  /* 0x000000a5ac6a3220 */ /* 0x001fe20000410000 */
[----:B------:R-:W-:Y:S01]  /*2ab0*/  @P2 FADD.FTZ R178, R127, -R178 ;  /* 0x800000b27fb22221 */ /* 0x000fe20000010000 */
[----:B------:R-:W-:Y:S01]  /*2ac0*/  MOV R107, R27 ;  /* 0x0000001b006b7202 */ /* 0x000fe20000000f00 */
[----:B------:R-:W-:-:S02]  /*2ad0*/  @P2 FFMA.FTZ R107, R113, R170, R27 ;  /* 0x000000aa716b2223 */ /* 0x000fc4000001001b */
[----:B------:R-:W-:Y:S02]  /*2ae0*/  @P3 F2FP.F16.F32.PACK_AB R175, RZ, R106 ;  /* 0x0000006affaf323e */ /* 0x000fe400000000ff */
[----:B------:R-:W0:Y:S01]  /*2af0*/  @P3 LDC R169, c[0x0][0x40c] ;  /* 0x00010300ffa93b82 */ /* 0x000e220000000800 */
[----:B-1----:R-:W-:-:S05]  /*2b00*/  @P3 FMUL.FTZ R105, R110, R111 ;  /* 0x0000006f6e693220 */ /* 0x002fca0000410000 */
[----:B------:R-:W-:Y:S02]  /*2b10*/  @P3 F2FP.F16.F32.PACK_AB R111, RZ, R105 ;  /* 0x00000069ff6f323e */ /* 0x000fe400000000ff */
[----:B------:R-:W1:Y:S01]  /*2b20*/  @P3 LDC R177, c[0x0][0x40c] ;  /* 0x00010300ffb13b82 */ /* 0x000e620000000800 */
[----:B--2---:R-:W-:Y:S01]  /*2b30*/  @P3 FMUL.FTZ R106, R104, R109 ;  /* 0x0000006d686a3220 */ /* 0x004fe20000410000 */
[----:B------:R-:W-:Y:S01]  /*2b40*/  MOV R105, R25 ;  /* 0x0000001900697202 */ /* 0x000fe20000000f00 */
[C---:B------:R-:W-:Y:S01]  /*2b50*/  @P2 FFMA.FTZ R105, R113.reuse, R108, R25 ;  /* 0x0000006c71692223 */ /* 0x040fe20000010019 */
[----:B------:R-:W-:Y:S01]  /*2b60*/  MOV R108, R20 ;  /* 0x00000014006c7202 */ /* 0x000fe20000000f00 */
[C---:B------:R-:W-:Y:S01]  /*2b70*/  @P2 FFMA.FTZ R108, R113.reuse, R171, R20 ;  /* 0x000000ab716c2223 */ /* 0x040fe20000010014 */
[----:B------:R-:W-:Y:S02]  /*2b80*/  @P3 F2FP.F16.F32.PACK_AB R165, RZ, R106 ;  /* 0x0000006affa5323e */ /* 0x000fe400000000ff */
        /* <DEDUP_REMOVED lines=10> */
[----:B------:R-:W-:-:S02]  /*2c30*/  @P3 F2FP.F16.F32.PACK_AB R167, RZ, R111 ;  /* 0x0000006fffa7323e */ /* 0x000fc400000000ff */
[----:B------:R-:W-:Y:S02]  /*2c40*/  MOV R111, R172 ;  /* 0x000000ac006f7202 */ /* 0x000fe40000000f00 */
[----:B------:R-:W-:Y:S01]  /*2c50*/  @P3 F2FP.F16.F32.PACK_AB R168, RZ, R168 ;  /* 0x000000a8ffa8323e */ /* 0x000fe200000000ff */
[----:B-1----:R-:W-:Y:S01]  /*2c60*/  @P3 FMUL.FTZ R170, R108, R177 ;  /* 0x000000b16caa3220 */ /* 0x002fe20000410000 */
[----:B------:R-:W-:Y:S02]  /*2c70*/  @P3 PRMT R103, R103, 0x5410, R175 ;  /* 0x0000541067673816 */ /* 0x000fe400000000af */
[----:B------:R-:W-:Y:S02]  /*2c80*/  @P3 PRMT R101, R168, 0x7610, R101 ;  /* 0x00007610a8653816 */ /* 0x000fe40000000065 */
[----:B------:R-:W-:Y:S02]  /*2c90*/  @P3 F2FP.F16.F32.PACK_AB R170, RZ, R170 ;  /* 0x000000aaffaa323e */ /* 0x000fe400000000ff */
[----:B------:R-:W-:Y:S01]  /*2ca0*/  @P3 PRMT R100, R100, 0x5410, R167 ;  /* 0x0000541064643816 */ /* 0x000fe200000000a7 */
[----:B--2---:R-:W-:Y:S01]  /*2cb0*/  @P3 FMUL.FTZ R169, R107, R176 ;  /* 0x000000b06ba93220 */ /* 0x004fe20000410000 */
[----:B------:R-:W-:-:S04]  /*2cc0*/  @P3 PRMT R102, R170, 0x7610, R102 ;  /* 0x00007610aa663816 */ /* 0x000fc80000000066 */
[----:B------:R-:W-:Y:S01]  /*2cd0*/  @P3 F2FP.F16.F32.PACK_AB R169, RZ, R169 ;  /* 0x000000a9ffa9323e */ /* 0x000fe200000000ff */
[----:B---3--:R-:W-:-:S03]  /*2ce0*/  @P3 FMUL.FTZ R171, R109, R180 ;  /* 0x000000b46dab3220 */ /* 0x008fc60000410000 */
[----:B------:R-:W-:Y:S02]  /*2cf0*/  @P3 PRMT R101, R101, 0x5410, R169 ;  /* 0x0000541065653816 */ /* 0x000fe400000000a9 */
[----:B------:R-:W-:-:S04]  /*2d00*/  @P3 F2FP.F16.F32.PACK_AB R171, RZ, R171 ;  /* 0x000000abffab323e */ /* 0x000fc800000000ff */
[----:B------:R-:W-:-:S07]  /*2d10*/  @P3 PRMT R102, R102, 0x5410, R171 ;  /* 0x0000541066663816 */ /* 0x000fce00000000ab */
.L_x_9779:
[----:B------:R-:W-:Y:S05]  /*2d20*/  BSYNC.RECONVERGENT B1 ;  /* 0x0000000000017941 */ /* 0x000fea0003800200 */
.L_x_9762:
        /* <DEDUP_REMOVED lines=27> */
[----:B------:R-:W-:Y:S01]  /*2ee0*/  @P2 FFMA.FTZ R169, R137, R166, R163 ;  /* 0x000000a689a92223 */ /* 0x000fe200000100a3 */
[----:B------:R-:W2:Y:S01]  /*2ef0*/  @P3 LDC R173, c[0x0][0x40c] ;  /* 0x00010300ffad3b82 */ /* 0x000ea20000000800 */
        /* <DEDUP_REMOVED lines=8> */
[----:B0-----:R-:W-:Y:S01]  /*2f80*/  @P3 FMUL.FTZ R106, R104, R107 ;  /* 0x0000006b686a3220 */ /* 0x001fe20000410000 */
[C---:B------:R-:W-:Y:S01]  /*2f90*/  @P2 FFMA.FTZ R171, R113.reuse, R110, R15 ;  /* 0x0000006e71ab2223 */ /* 0x040fe2000001000f */
[----:B------:R-:W-:Y:S01]  /*2fa0*/  MOV R110, R14 ;  /* 0x0000000e006e7202 */ /* 0x000fe20000000f00 */
[----:B------:R-:W-:-:S02]  /*2fb0*/  @P2 FFMA.FTZ R110, R113, R169, R14 ;  /* 0x000000a9716e2223 */ /* 0x000fc4000001000e */
[----:B------:R-:W-:Y:S02]  /*2fc0*/  @P3 F2FP.F16.F32.PACK_AB R111, RZ, R106 ;  /* 0x0000006aff6f323e */ /* 0x000fe400000000ff */
[----:B------:R-:W0:Y:S01]  /*2fd0*/  @P3 LDC R172, c[0x0][0x40c] ;  /* 0x00010300ffac3b82 */ /* 0x000e220000000800 */
[----:B-1----:R-:W-:Y:S01]  /*2fe0*/  @P3 FMUL.FTZ R107, R105, R168 ;  /* 0x000000a8696b3220 */ /* 0x002fe20000410000 */
[----:B------:R-:W-:Y:S01]  /*2ff0*/  @P2 FFMA.FTZ R168, R134, R166, R163 ;  /* 0x000000a686a82223 */ /* 0x000fe200000100a3 */
[----:B------:R-:W-:Y:S01]  /*3000*/  MOV R106, R18 ;  /* 0x00000012006a7202 */ /* 0x000fe20000000f00 */
[----:B------:R-:W-:Y:S01]  /*3010*/  @P2 FFMA.FTZ R106, R113, R109, R18 ;  /* 0x0000006d716a2223 */ /* 0x000fe20000010012 */
[----:B------:R-:W-:Y:S01]  /*3020*/  @P3 PRMT R100, R111, 0x7610, R100 ;  /* 0x000076106f643816 */ /* 0x000fe20000000064 */
[----:B------:R-:W-:Y:S01]  /*3030*/  @P2 FADD.FTZ R168, R149, -R168 ;  /* 0x800000a895a82221 */ /* 0x000fe20000010000 */
[----:B------:R-:W-:Y:S01]  /*3040*/  @P3 F2FP.F16.F32.PACK_AB R165, RZ, R107 ;  /* 0x0000006bffa5323e */ /* 0x000fe200000000ff */
[----:B------:R-:W1:Y:S01]  /*3050*/  @P3 LDC R174, c[0x0][0x40c] ;  /* 0x00010300ffae3b82 */ /* 0x000e620000000800 */
[----:B------:R-:W-:Y:S01]  /*3060*/  MOV R107, R19 ;  /* 0x00000013006b7202 */ /* 0x000fe20000000f00 */
[C---:B------:R-:W-:Y:S01]  /*3070*/  @P2 FFMA.FTZ R107, R113.reuse, R168, R19 ;  /* 0x000000a8716b2223 */ /* 0x040fe20000010013 */
[----:B------:R-:W-:Y:S01]  /*3080*/  MOV R109, R13 ;  /* 0x0000000d006d7202 */ /* 0x000fe20000000f00 */
[----:B--2---:R-:W-:Y:S01]  /*3090*/  @P3 FMUL.FTZ R167, R106, R173 ;  /* 0x000000ad6aa73220 */ /* 0x004fe20000410000 */
[----:B------:R-:W-:Y:S01]  /*30a0*/  @P3 PRMT R100, R100, 0x5410, R165 ;  /* 0x0000541064643816 */ /* 0x000fe200000000a5 */
[----:B------:R-:W-:-:S02]  /*30b0*/  @P2 FFMA.FTZ R109, R113, R170, R13 ;  /* 0x000000aa716d2223 */ /* 0x000fc4000001000d */
[----:B------:R-:W2:Y:S01]  /*30c0*/  @P3 LDC R177, c[0x0][0x40c] ;  /* 0x00010300ffb13b82 */ /* 0x000ea20000000800 */
[----:B---3--:R-:W-:Y:S01]  /*30d0*/  @P3 FMUL.FTZ R165, R108, R175 ;  /* 0x000000af6ca53220 */ /* 0x008fe20000410000 */
[----:B------:R-:W-:-:S04]  /*30e0*/  @P3 F2FP.F16.F32.PACK_AB R167, RZ, R167 ;  /* 0x000000a7ffa7323e */ /* 0x000fc800000000ff */
[----:B------:R-:W-:Y:S01]  /*30f0*/  @P3 F2FP.F16.F32.PACK_AB R165, RZ, R165 ;  /* 0x000000a5ffa5323e */ /* 0x000fe200000000ff */
[----:B0-----:R-:W-:Y:S01]  /*3100*/  @P3 FMUL.FTZ R111, R107, R172 ;  /* 0x000000ac6b6f3220 */ /* 0x001fe20000410000 */
        /* <DEDUP_REMOVED lines=16> */
.L_x_9797:
        /* <DEDUP_REMOVED lines=65> */
.L_x_9796:
        /* <DEDUP_REMOVED lines=44> */
.L_x_9801:
[----:B------:R-:W-:Y:S05]  /*38e0*/  BSYNC.RECONVERGENT B2 ;  /* 0x0000000000027941 */ /* 0x000fea0003800200 */
.L_x_9800:
        /* <DEDUP_REMOVED lines=10> */
.L_x_9803:
[----:B------:R-:W-:Y:S05]  /*3990*/  BSYNC.RECONVERGENT B2 ;  /* 0x0000000000027941 */ /* 0x000fea0003800200 */
.L_x_9802:
        /* <DEDUP_REMOVED lines=10> */
.L_x_9805:
[----:B------:R-:W-:Y:S05]  /*3a40*/  BSYNC.RECONVERGENT B2 ;  /* 0x0000000000027941 */ /* 0x000fea0003800200 */
.L_x_9804:
        /* <DEDUP_REMOVED lines=10> */
.L_x_9807:
[----:B------:R-:W-:Y:S05]  /*3af0*/  BSYNC.RECONVERGENT B2 ;  /* 0x0000000000027941 */ /* 0x000fea0003800200 */
.L_x_9806:
        /* <DEDUP_REMOVED lines=10> */
.L_x_9809:
[----:B------:R-:W-:Y:S05]  /*3ba0*/  BSYNC.RECONVERGENT B2 ;  /* 0x0000000000027941 */ /* 0x000fea0003800200 */
.L_x_9808:
        /* <DEDUP_REMOVED lines=10> */
.L_x_9811:
[----:B------:R-:W-:Y:S05]  /*3c50*/  BSYNC.RECONVERGENT B2 ;  /* 0x0000000000027941 */ /* 0x000fea0003800200 */
.L_x_9810:
        /* <DEDUP_REMOVED lines=10> */
.L_x_9813:
[----:B------:R-:W-:Y:S05]  /*3d00*/  BSYNC.RECONVERGENT B2 ;  /* 0x0000000000027941 */ /* 0x000fea0003800200 */
.L_x_9812:
[----:B------:R-:W-:Y:S01]  /*3d10*/  MOV R104, R165 ;  /* 0x000000a500687202 */ /* 0x000fe20000000f00 */
[----:B------:R-:W-:Y:S06]  /*3d20*/  @!P3 BRA `(.L_x_9798) ;  /* 0x00000004006cb947 */ /* 0x000fec0003800000 */
[----:B------:R-:W-:-:S05]  /*3d30*/  FMUL.FTZ R104, R111, UR13 ;  /* 0x0000000d6f687c20 */ /* 0x000fca0008410000 */
[----:B------:R-:W-:Y:S02]  /*3d40*/  F2FP.F16.F32.PACK_AB R167, RZ, R104 ;  /* 0x00000068ffa7723e */ /* 0x000fe400000000ff */
[----:B------:R-:W-:Y:S02]  /*3d50*/  MOV R104, R165 ;  /* 0x000000a500687202 */ /* 0x000fe40000000f00 */
[----:B------:R-:W-:Y:S01]  /*3d60*/  PRMT R103, R103, 0x5410, R167 ;  /* 0x0000541067677816 */ /* 0x000fe200000000a7 */
[----:B------:R-:W-:Y:S06]  /*3d70*/  BRA `(.L_x_9798) ;  /* 0x0000000400587947 */ /* 0x000fec0003800000 */
.L_x_9799:
[----:B------:R-:W-:Y:S04]  /*3d80*/  BSSY.RECONVERGENT B2, `(.L_x_9814) ;  /* 0x000000a000027945 */ /* 0x000fe80003800200 */
[----:B------:R-:W-:Y:S05]  /*3d90*/  @!P3 BRA `(.L_x_9815) ;  /* 0x000000000020b947 */ /* 0x000fea0003800000 */
[----:B------:R-:W-:Y:S01]  /*3da0*/  FFMA.FTZ R165, R131, R166, R163 ;  /* 0x000000a683a57223 */ /* 0x000fe200000100a3 */
[----:B------:R-:W-:-:S03]  /*3db0*/  ISETP.GT.AND P4, PT, R2, RZ, PT ;  /* 0x000000ff0200720c */ /* 0x000fc60003f84270 */
[----:B0-----:R-:W-:-:S04]  /*3dc0*/  FADD.FTZ R168, R146, -R165 ;  /* 0x800000a592a87221 */ /* 0x001fc80000010000 */
[----:B------:R-:W-:-:S05]  /*3dd0*/  FMUL.FTZ R168, R113, R168 ;  /* 0x000000a871a87220 */ /* 0x000fca0000410000 */
[----:B------:R-:W-:-:S05]  /*3de0*/  FSEL R168, R168, RZ, P4 ;  /* 0x000000ffa8a87208 */ /* 0x000fca0002000000 */
[----:B------:R-:W-:-:S05]  /*3df0*/  FMUL.FTZ R168, R168, UR13 ;  /* 0x0000000da8a87c20 */ /* 0x000fca0008410000 */
[----:B------:R-:W-:-:S04]  /*3e00*/  F2FP.F16.F32.PACK_AB R168, RZ, R168 ;  /* 0x000000a8ffa8723e */ /* 0x000fc800000000ff */
[----:B------:R-:W-:-:S07]  /*3e10*/  PRMT R100, R168, 0x7610, R100 ;  /* 0x00007610a8647816 */ /* 0x000fce0000000064 */
.L_x_9815:
[----:B------:R-:W-:Y:S05]  /*3e20*/  BSYNC.RECONVERGENT B2 ;  /* 0x0000000000027941 */ /* 0x000fea0003800200 */
.L_x_9814:
        /* <DEDUP_REMOVED lines=10> */
.L_x_9817:
[----:B------:R-:W-:Y:S05]  /*3ed0*/  BSYNC.RECONVERGENT B2 ;  /* 0x0000000000027941 */ /* 0x000fea0003800200 */
.L_x_9816:
        /* <DEDUP_REMOVED lines=10> */
.L_x_9819:
[----:B------:R-:W-:Y:S05]  /*3f80*/  BSYNC.RECONVERGENT B2 ;  /* 0x0000000000027941 */ /* 0x000fea0003800200 */
.L_x_9818:
        /* <DEDUP_REMOVED lines=10> */
.L_x_9821:
[----:B------:R-:W-:Y:S05]  /*4030*/  BSYNC.RECONVERGENT B2 ;  /* 0x0000000000027941 */ /* 0x000fea0003800200 */
.L_x_9820:
        /* <DEDUP_REMOVED lines=10> */
.L_x_9823:
[----:B------:R-:W-:Y:S05]  /*40e0*/  BSYNC.RECONVERGENT B2 ;  /* 0x0000000000027941 */ /* 0x000fea0003800200 */
.L_x_9822:
        /* <DEDUP_REMOVED lines=10> */
.L_x_9825:
[----:B------:R-:W-:Y:S05]  /*4190*/  BSYNC.RECONVERGENT B2 ;  /* 0x0000000000027941 */ /* 0x000fea0003800200 */
.L_x_9824:
        /* <DEDUP_REMOVED lines=10> */
.L_x_9827:
[----:B------:R-:W-:Y:S05]  /*4240*/  BSYNC.RECONVERGENT B2 ;  /* 0x0000000000027941 */ /* 0x000fea0003800200 */
.L_x_9826:
        /* <DEDUP_REMOVED lines=9> */
.L_x_9798:
[----:B------:R-:W-:Y:S05]  /*42e0*/  BSYNC.RECONVERGENT B1 ;  /* 0x0000000000017941 */ /* 0x000fea0003800200 */
.L_x_9795:
        /* <DEDUP_REMOVED lines=24> */
[-CC-:B------:R-:W-:Y:S01]  /*4470*/  @P2 FFMA.FTZ R165, R143, R166.reuse, R163.reuse ;  /* 0x000000a68fa52223 */ /* 0x180fe200000100a3 */
[-CC-:B------:R-:W-:Y:S01]  /*4480*/  @P2 FFMA.FTZ R168, R142, R166.reuse, R163.reuse ;  /* 0x000000a68ea82223 */ /* 0x180fe200000100a3 */
[-CC-:B------:R-:W-:Y:S01]  /*4490*/  @P2 FFMA.FTZ R170, R144, R166.reuse, R163.reuse ;  /* 0x000000a690aa2223 */ /* 0x180fe200000100a3 */
[----:B------:R-:W-:Y:S01]  /*44a0*/  @P2 FADD.FTZ R108, R161, -R106 ;  /* 0x8000006aa16c2221 */ /* 0x000fe20000010000 */
[----:B------:R-:W2:Y:S01]  /*44b0*/  @P3 LDC R167, c[0x0][0x40c] ;  /* 0x00010300ffa73b82 */ /* 0x000ea20000000800 */
[----:B------:R-:W-:Y:S01]  /*44c0*/  @P2 FFMA.FTZ R163, R145, R166, R163 ;  /* 0x000000a691a32223 */ /* 0x000fe200000100a3 */
        /* <DEDUP_REMOVED lines=12> */
[----:B------:R-:W-:Y:S01]  /*4590*/  @P3 F2FP.F16.F32.PACK_AB R2, RZ, R2 ;  /* 0x00000002ff02323e */ /* 0x000fe200000000ff */
[----:B------:R-:W-:Y:S01]  /*45a0*/  @P2 FFMA.FTZ R108, R113, R165, R4 ;  /* 0x000000a5716c2223 */ /* 0x000fe20000010004 */
[----:B------:R-:W0:Y:S01]  /*45b0*/  @P3 LDC R172, c[0x0][0x40c] ;  /* 0x00010300ffac3b82 */ /* 0x000e220000000800 */
[----:B-1----:R-:W-:Y:S01]  /*45c0*/  @P3 FMUL.FTZ R107, R105, R110 ;  /* 0x0000006e696b3220 */ /* 0x002fe20000410000 */
[----:B------:R-:W-:-:S02]  /*45d0*/  @P3 PRMT R100, R2, 0x7610, R100 ;  /* 0x0000761002643816 */ /* 0x000fc40000000064 */
[----:B------:R-:W-:Y:S01]  /*45e0*/  MOV R109, R5 ;  /* 0x00000005006d7202 */ /* 0x000fe20000000f00 */
[C---:B------:R-:W-:Y:S01]  /*45f0*/  @P2 FFMA.FTZ R109, R113.reuse, R170, R5 ;  /* 0x000000aa716d2223 */ /* 0x040fe20000010005 */
[----:B------:R-:W-:Y:S02]  /*4600*/  @P3 F2FP.F16.F32.PACK_AB R111, RZ, R107 ;  /* 0x0000006bff6f323e */ /* 0x000fe400000000ff */
        /* <DEDUP_REMOVED lines=9> */
[----:B------:R-:W-:-:S03]  /*46a0*/  @P3 F2FP.F16.F32.PACK_AB R113, RZ, R113 ;  /* 0x00000071ff71323e */ /* 0x000fc600000000ff */
[----:B------:R-:W-:Y:S01]  /*46b0*/  @P3 F2FP.F16.F32.PACK_AB R111, RZ, R111 ;  /* 0x0000006fff6f323e */ /* 0x000fe200000000ff */
[----:B0-----:R-:W-:Y:S01]  /*46c0*/  @P3 FMUL.FTZ R2, R107, R172 ;  /* 0x000000ac6b023220 */ /* 0x001fe20000410000 */
[----:B------:R-:W-:Y:S02]  /*46d0*/  @P3 PRMT R101, R113, 0x7610, R101 ;  /* 0x0000761071653816 */ /* 0x000fe40000000065 */
[----:B------:R-:W-:Y:S02]  /*46e0*/  @P3 PRMT R102, R111, 0x7610, R102 ;  /* 0x000076106f663816 */ /* 0x000fe40000000066 */
[----:B------:R-:W-:Y:S02]  /*46f0*/  @P3 F2FP.F16.F32.PACK_AB R2, RZ, R2 ;  /* 0x00000002ff02323e */ /* 0x000fe400000000ff */
[----:B------:R-:W-:Y:S01]  /*4700*/  MOV R111, R166 ;  /* 0x000000a6006f7202 */ /* 0x000fe20000000f00 */
[----:B-1----:R-:W-:Y:S01]  /*4710*/  @P3 FMUL.FTZ R163, R109, R174 ;  /* 0x000000ae6da33220 */ /* 0x002fe20000410000 */
[----:B------:R-:W-:-:S04]  /*4720*/  @P3 PRMT R101, R101, 0x5410, R2 ;  /* 0x0000541065653816 */ /* 0x000fc80000000002 */
        /* <DEDUP_REMOVED lines=10> */
.L_x_9830:
[----:B0-----:R-:W0:Y:S01]  /*47d0*/  @P3 LDC R169, c[0x0][0x40c] ;  /* 0x00010300ffa93b82 */ /* 0x001e220000000800 */
[--C-:B------:R-:W-:Y:S01]  /*47e0*/  @P2 FFMA.FTZ R165, R139, R166, R163.reuse ;  /* 0x000000a68ba52223 */ /* 0x100fe200000100a3 */
[----:B------:R-:W-:Y:S01]  /*47f0*/  MOV R2, R8 ;  /* 0x0000000800027202 */ /* 0x000fe20000000f00 */
[-CC-:B------:R-:W-:Y:S01]  /*4800*/  @P2 FFMA.FTZ R168, R140, R166.reuse, R163.reuse ;  /* 0x000000a68ca82223 */ /* 0x180fe200000100a3 */
[-C--:B------:R-:W-:Y:S01]  /*4810*/  @P2 FFMA.FTZ R174, R142, R166.reuse, R163 ;  /* 0x000000a68eae2223 */ /* 0x080fe200000100a3 */
[----:B------:R-:W-:Y:S01]  /*4820*/  @P2 FADD.FTZ R167, R158, -R165 ;  /* 0x800000a59ea72221 */ /* 0x000fe20000010000 */
[----:B------:R-:W-:Y:S01]  /*4830*/  MOV R165, R9 ;  /* 0x0000000900a57202 */ /* 0x000fe20000000f00 */
[----:B------:R-:W-:Y:S01]  /*4840*/  @P2 FADD.FTZ R168, R155, -R168 ;  /* 0x800000a89ba82221 */ /* 0x000fe20000010000 */
[----:B------:R-:W1:Y:S01]  /*4850*/  @P3 LDC R170, c[0x0][0x40c] ;  /* 0x00010300ffaa3b82 */ /* 0x000e620000000800 */
[----:B------:R-:W-:Y:S01]  /*4860*/  @P2 FFMA.FTZ R2, R113, R167, R8 ;  /* 0x000000a771022223 */ /* 0x000fe20000010008 */
[----:B------:R-:W-:Y:S01]  /*4870*/  @P2 FADD.FTZ R174, R157, -R174 ;  /* 0x800000ae9dae2221 */ /* 0x000fe20000010000 */
[----:B------:R-:W-:Y:S01]  /*4880*/  @P2 FFMA.FTZ R175, R143, R166, R163 ;  /* 0x000000a68faf2223 */ /* 0x000fe200000100a3 */
[C---:B------:R-:W-:Y:S01]  /*4890*/  @P2 FFMA.FTZ R165, R113.reuse, R168, R9 ;  /* 0x000000a871a52223 */ /* 0x040fe20000010009 */
[----:B------:R-:W-:Y:S01]  /*48a0*/  MOV R168, R11 ;  /* 0x0000000b00a87202 */ /* 0x000fe20000000f00 */
[----:B------:R-:W-:Y:S01]  /*48b0*/  @P2 FFMA.FTZ R168, R113, R174, R11 ;  /* 0x000000ae71a82223 */ /* 0x000fe2000001000b */
[-CC-:B------:R-:W-:Y:S01]  /*48c0*/  @P2 FFMA.FTZ R174, R144, R166.reuse, R163.reuse ;  /* 0x000000a690ae2223 */ /* 0x180fe200000100a3 */
[----:B------:R-:W2:Y:S01]  /*48d0*/  @P3 LDC R172, c[0x0][0x40c] ;  /* 0x00010300ffac3b82 */ /* 0x000ea20000000800 */
[----:B------:R-:W-:Y:S01]  /*48e0*/  @P2 FFMA.FTZ R179, R145, R166, R163 ;  /* 0x000000a691b32223 */ /* 0x000fe200000100a3 */
[----:B------:R-:W-:Y:S01]  /*48f0*/  @P2 FADD.FTZ R175, R162, -R175 ;  /* 0x800000afa2af2221 */ /* 0x000fe20000010000 */
[----:B------:R-:W-:Y:S01]  /*4900*/  MOV R167, R10 ;  /* 0x0000000a00a77202 */ /* 0x000fe20000000f00 */
[----:B------:R-:W-:Y:S01]  /*4910*/  @P2 FADD.FTZ R174, R159, -R174 ;  /* 0x800000ae9fae2221 */ /* 0x000fe20000010000 */
[----:B------:R-:W-:Y:S01]  /*4920*/  @P2 FADD.FTZ R179, R164, -R179 ;  /* 0x800000b3a4b32221 */ /* 0x000fe20000010000 */
[----:B------:R-:W-:-:S02]  /*4930*/  MOV R171, R6 ;  /* 0x0000000600ab7202 */ /* 0x000fc40000000f00 */
[----:B------:R-:W3:Y:S01]  /*4940*/  @P3 LDC R176, c[0x0][0x40c] ;  /* 0x00010300ffb03b82 */ /* 0x000ee20000000800 */
[----:B0-----:R-:W-:Y:S01]  /*4950*/  @P3 FMUL.FTZ R2, R2, R169 ;  /* 0x000000a902023220 */ /* 0x001fe20000410000 */
[----:B------:R-:W-:Y:S01]  /*4960*/  @P2 FFMA.FTZ R169, R141, R166, R163 ;  /* 0x000000a68da92223 */ /* 0x000fe200000100a3 */
[----:B------:R-:W-:-:S03]  /*4970*/  @P2 FFMA.FTZ R171, R113, R179, R6 ;  /* 0x000000b371ab2223 */ /* 0x000fc60000010006 */
[----:B------:R-:W-:Y:S01]  /*4980*/  @P2 FADD.FTZ R169, R160, -R169 ;  /* 0x800000a9a0a92221 */ /* 0x000fe20000010000 */
[----:B------:R-:W-:Y:S01]  /*4990*/  @P3 F2FP.F16.F32.PACK_AB R2, RZ, R2 ;  /* 0x00000002ff02323e */ /* 0x000fe200000000ff */
[----:B------:R-:W0:Y:S01]  /*49a0*/  @P3 LDC R173, c[0x0][0x40c] ;  /* 0x00010300ffad3b82 */ /* 0x000e220000000800 */
[----:B-1----:R-:W-:Y:S01]  /*49b0*/  @P3 FMUL.FTZ R165, R165, R170 ;  /* 0x000000aaa5a53220 */ /* 0x002fe20000410000 */
[C---:B------:R-:W-:Y:S01]  /*49c0*/  @P2 FFMA.FTZ R167, R113.reuse, R169, R10 ;  /* 0x000000a971a72223 */ /* 0x040fe2000001000a */
[----:B------:R-:W-:Y:S01]  /*49d0*/  MOV R169, R4 ;  /* 0x0000000400a97202 */ /* 0x000fe20000000f00 */
[----:B------:R-:W-:Y:S01]  /*49e0*/  @P2 FFMA.FTZ R169, R113, R175, R4 ;  /* 0x000000af71a92223 */ /* 0x000fe20000010004 */
[----:B------:R-:W-:Y:S02]  /*49f0*/  @P3 PRMT R100, R2, 0x7610, R100 ;  /* 0x0000761002643816 */ /* 0x000fe40000000064 */
[----:B------:R-:W-:Y:S01]  /*4a00*/  @P3 F2FP.F16.F32.PACK_AB R165, RZ, R165 ;  /* 0x000000a5ffa5323e */ /* 0x000fe200000000ff */
[----:B------:R-:W1:Y:S01]  /*4a10*/  @P3 LDC R177, c[0x0][0x40c] ;  /* 0x00010300ffb13b82 */ /* 0x000e620000000800 */
[----:B------:R-:W-:Y:S01]  /*4a20*/  MOV R170, R5 ;  /* 0x0000000500aa7202 */ /* 0x000fe20000000f00 */
[----:B--2---:R-:W-:Y:S01]  /*4a30*/  @P3 FMUL.FTZ R2, R167, R172 ;  /* 0x000000aca7023220 */ /* 0x004fe20000410000 */
[----:B------:R-:W-:Y:S01]  /*4a40*/  @P2 FFMA.FTZ R170, R113, R174, R5 ;  /* 0x000000ae71aa2223 */ /* 0x000fe20000010005 */
[----:B------:R-:W-:-:S03]  /*4a50*/  @P3 PRMT R100, R100, 0x5410, R165 ;  /* 0x0000541064643816 */ /* 0x000fc600000000a5 */
        /* <DEDUP_REMOVED lines=24> */
.L_x_9829:
        /* <DEDUP_REMOVED lines=36> */
.L_x_9834:
[----:B------:R-:W-:Y:S05]  /*4e20*/  BSYNC.RECONVERGENT B2 ;  /* 0x0000000000027941 */ /* 0x000fea0003800200 */
.L_x_9833:
        /* <DEDUP_REMOVED lines=10> */
.L_x_9836:
[----:B------:R-:W-:Y:S05]  /*4ed0*/  BSYNC.RECONVERGENT B2 ;  /* 0x0000000000027941 */ /* 0x000fea0003800200 */
.L_x_9835:
        /* <DEDUP_REMOVED lines=10> */
.L_x_9838:
[----:B------:R-:W-:Y:S05]  /*4f80*/  BSYNC.RECONVERGENT B2 ;  /* 0x0000000000027941 */ /* 0x000fea0003800200 */
.L_x_9837:
        /* <DEDUP_REMOVED lines=10> */
.L_x_9840:
[----:B------:R-:W-:Y:S05]  /*5030*/  BSYNC.RECONVERGENT B2 ;  /* 0x0000000000027941 */ /* 0x000fea0003800200 */
.L_x_9839:
        /* <DEDUP_REMOVED lines=10> */
.L_x_9842:
[----:B------:R-:W-:Y:S05]  /*50e0*/  BSYNC.RECONVERGENT B2 ;  /* 0x0000000000027941 */ /* 0x000fea0003800200 */
.L_x_9841:
        /* <DEDUP_REMOVED lines=10> */
.L_x_9844:
[----:B------:R-:W-:Y:S05]  /*5190*/  BSYNC.RECONVERGENT B2 ;  /* 0x0000000000027941 */ /* 0x000fea0003800200 */
.L_x_9843:
        /* <DEDUP_REMOVED lines=10> */
.L_x_9846:
[----:B------:R-:W-:Y:S05]  /*5240*/  BSYNC.RECONVERGENT B2 ;  /* 0x0000000000027941 */ /* 0x000fea0003800200 */
.L_x_9845:
        /* <DEDUP_REMOVED lines=13> */
.L_x_9832:
        /* <DEDUP_REMOVED lines=17> */
.L_x_9848:
[----:B------:R-:W-:Y:S05]  /*5430*/  BSYNC.RECONVERGENT B2 ;  /* 0x0000000000027941 */ /* 0x000fea0003800200 */
.L_x_9847:
        /* <DEDUP_REMOVED lines=10> */
.L_x_9850:
[----:B------:R-:W-:Y:S05]  /*54e0*/  BSYNC.RECONVERGENT B2 ;  /* 0x0000000000027941 */ /* 0x000fea0003800200 */
.L_x_9849:
        /* <DEDUP_REMOVED lines=10> */
.L_x_9852:
[----:B------:R-:W-:Y:S05]  /*5590*/  BSYNC.RECONVERGENT B2 ;  /* 0x0000000000027941 */ /* 0x000fea0003800200 */
.L_x_9851:
        /* <DEDUP_REMOVED lines=10> */
.L_x_9854:
[----:B------:R-:W-:Y:S05]  /*5640*/  BSYNC.RECONVERGENT B2 ;  /* 0x0000000000027941 */ /* 0x000fea0003800200 */
.L_x_9853:
        /* <DEDUP_REMOVED lines=10> */
.L_x_9856:
[----:B------:R-:W-:Y:S05]  /*56f0*/  BSYNC.RECONVERGENT B2 ;  /* 0x0000000000027941 */ /* 0x000fea0003800200 */
.L_x_9855:
        /* <DEDUP_REMOVED lines=10> */
.L_x_9858:
[----:B------:R-:W-:Y:S05]  /*57a0*/  BSYNC.RECONVERGENT B2 ;  /* 0x0000000000027941 */ /* 0x000fea0003800200 */
.L_x_9857:
        /* <DEDUP_REMOVED lines=10> */
.L_x_9860:
[----:B------:R-:W-:Y:S05]  /*5850*/  BSYNC.RECONVERGENT B2 ;  /* 0x0000000000027941 */ /* 0x000fea0003800200 */
.L_x_9859:
[----:B------:R-:W-:-:S04]  /*5860*/  @P3 F2FP.F16.F32.PACK_AB R165, RZ, R165 ;  /* 0x000000a5ffa5323e */ /* 0x000fc800000000ff */
[----:B------:R-:W-:-:S07]  /*5870*/  @P3 PRMT R103, R103, 0x5410, R165 ;  /* 0x0000541067673816 */ /* 0x000fce00000000a5 */
.L_x_9831:
[----:B------:R-:W-:Y:S05]  /*5880*/  BSYNC.RECONVERGENT B1 ;  /* 0x0000000000017941 */ /* 0x000fea0003800200 */
.L_x_9828:
        /* <DEDUP_REMOVED lines=13> */
.L_x_9757:
[----:B------:R-:W-:Y:S05]  /*5960*/  BSYNC B0 ;  /* 0x0000000000007941 */ /* 0x000fea0003800000 */
.L_x_9756:
        /* <DEDUP_REMOVED lines=144> */
.L_x_9761:
        /* <DEDUP_REMOVED lines=8> */
.L_x_9863:
[----:B------:R-:W-:Y:S05]  /*62f0*/  BSYNC B1 ;  /* 0x0000000000017941 */ /* 0x000fea0003800000 */
.L_x_9862:
        /* <DEDUP_REMOVED lines=8> */
.L_x_9864:
[----:B------:R-:W-:-:S05]  /*6380*/  FADD.FTZ R165, R165, R154 ;  /* 0x0000009aa5a57221 */ /* 0x000fca0000010000 */
[----:B------:R-:W-:Y:S01]  /*6390*/  MOV R174, R165 ;  /* 0x000000a500ae7202 */ /* 0x000fe20000000f00 */
[----:B------:R-:W-:Y:S01]  /*63a0*/  HFMA2 R175, -RZ, RZ, 0, 1.1920928955078125e-07 ;  /* 0x00000002ffaf7431 */ /* 0x000fe200000001ff */
[----:B------:R-:W-:-:S07]  /*63b0*/  MOV R166, R172 ;  /* 0x000000ac00a67202 */ /* 0x000fce0000000f00 */
[----:B------:R-:W-:Y:S05]  /*63c0*/  WARPSYNC.COLLECTIVE R173, `(.L_x_9865) ;  /* 0x00000000ad087348 */ /* 0x000fea0003c00000 */
[----:B------:R0:W1:Y:S02]  /*63d0*/  SHFL.BFLY P1, R172, R174, R175, R176 ;  /* 0x0c0000afaeac7389 */ /* 0x00006400000200b0 */
[----:B01----:R-:W-:Y:S05]  /*63e0*/  ENDCOLLECTIVE ;  /* 0x000000000000791b */ /* 0x003fea0003800000 */
.L_x_9865:
[----:B------:R-:W-:-:S05]  /*63f0*/  FADD.FTZ R166, R166, R163 ;  /* 0x000000a3a6a67221 */ /* 0x000fca0000010000 */
[----:B------:R-:W-:Y:S02]  /*6400*/  MOV R174, R166 ;  /* 0x000000a600ae7202 */ /* 0x000fe40000000f00 */
[----:B------:R-:W-:-:S07]  /*6410*/  MOV R168, R172 ;  /* 0x000000ac00a87202 */ /* 0x000fce0000000f00 */
[----:B------:R-:W-:Y:S05]  /*6420*/  WARPSYNC.COLLECTIVE R173, `(.L_x_9866) ;  /* 0x00000000ad087348 */ /* 0x000fea0003c00000 */
[----:B------:R0:W1:Y:S02]  /*6430*/  SHFL.BFLY P1, R172, R174, R175, R176 ;  /* 0x0c0000afaeac7389 */ /* 0x00006400000200b0 */
[----:B01----:R-:W-:Y:S05]  /*6440*/  ENDCOLLECTIVE ;  /* 0x000000000000791b */ /* 0x003fea0003800000 */
.L_x_9866:
[----:B------:R-:W-:-:S05]  /*6450*/  FADD.FTZ R168, R165, R168 ;  /* 0x000000a8a5a87221 */ /* 0x000fca0000010000 */
[----:B------:R-:W-:Y:S01]  /*6460*/  MOV R174, R168 ;  /* 0x000000a800ae7202 */ /* 0x000fe20000000f00 */
[----:B------:R-:W-:Y:S01]  /*6470*/  HFMA2 R175, -RZ, RZ, 0, 2.384185791015625e-07 ;  /* 0x00000004ffaf7431 */ /* 0x000fe200000001ff */
[----:B------:R-:W-:-:S07]  /*6480*/  MOV R167, R172 ;  /* 0x000000ac00a77202 */ /* 0x000fce0000000f00 */
[----:B------:R-:W-:Y:S05]  /*6490*/  WARPSYNC.COLLECTIVE R173, `(.L_x_9867) ;  /* 0x00000000ad087348 */ /* 0x000fea0003c00000 */
[----:B------:R0:W1:Y:S02]  /*64a0*/  SHFL.BFLY P1, R172, R174, R175, R176 ;  /* 0x0c0000afaeac7389 */ /* 0x00006400000200b0 */
[----:B01----:R-:W-:Y:S05]  /*64b0*/  ENDCOLLECTIVE ;  /* 0x000000000000791b */ /* 0x003fea0003800000 */
.L_x_9867:
[----:B------:R-:W-:-:S05]  /*64c0*/  FADD.FTZ R167, R166, R167 ;  /* 0x000000a7a6a77221 */ /* 0x000fca0000010000 */
[----:B------:R-:W-:Y:S02]  /*64d0*/  MOV R174, R167 ;  /* 0x000000a700ae7202 */ /* 0x000fe40000000f00 */
[----:B------:R-:W-:-:S07]  /*64e0*/  MOV R169, R172 ;  /* 0x000000ac00a97202 */ /* 0x000fce0000000f00 */
[----:B------:R-:W-:Y:S05]  /*64f0*/  WARPSYNC.COLLECTIVE R173, `(.L_x_9868) ;  /* 0x00000000ad087348 */ /* 0x000fea0003c00000 */
[----:B------:R0:W1:Y:S02]  /*6500*/  SHFL.BFLY P1, R172, R174, R175, R176 ;  /* 0x0c0000afaeac7389 */ /* 0x00006400000200b0 */
[----:B01----:R-:W-:Y:S05]  /*6510*/  ENDCOLLECTIVE ;  /* 0x000000000000791b */ /* 0x003fea0003800000 */
.L_x_9868:
[----:B------:R-:W-:-:S05]  /*6520*/  FADD.FTZ R169, R168, R169 ;  /* 0x000000a9a8a97221 */ /* 0x000fca0000010000 */
[----:B------:R-:W-:Y:S01]  /*6530*/  MOV R174, R169 ;  /* 0x000000a900ae7202 */ /* 0x000fe20000000f00 */
[----:B------:R-:W-:Y:S01]  /*6540*/  HFMA2 R175, -RZ, RZ, 0, 4.76837158203125e-07 ;  /* 0x00000008ffaf7431 */ /* 0x000fe200000001ff */
[----:B------:R-:W-:-:S07]  /*6550*/  MOV R170, R172 ;  /* 0x000000ac00aa7202 */ /* 0x000fce0000000f00 */
[----:B------:R-:W-:Y:S05]  /*6560*/  WARPSYNC.COLLECTIVE R173, `(.L_x_9869) ;  /* 0x00000000ad087348 */ /* 0x000fea0003c00000 */
[----:B------:R0:W1:Y:S02]  /*6570*/  SHFL.BFLY P1, R172, R174, R175, R176 ;  /* 0x0c0000afaeac7389 */ /* 0x00006400000200b0 */
[----:B01----:R-:W-:Y:S05]  /*6580*/  ENDCOLLECTIVE ;  /* 0x000000000000791b */ /* 0x003fea0003800000 */
.L_x_9869:
[----:B------:R-:W-:-:S05]  /*6590*/  FADD.FTZ R170, R167, R170 ;  /* 0x000000aaa7aa7221 */ /* 0x000fca0000010000 */
[----:B------:R-:W-:Y:S02]  /*65a0*/  MOV R174, R170 ;  /* 0x000000aa00ae7202 */ /* 0x000fe40000000f00 */
[----:B------:R-:W-:-:S07]  /*65b0*/  MOV R154, R172 ;  /* 0x000000ac009a7202 */ /* 0x000fce0000000f00 */
[----:B------:R-:W-:Y:S05]  /*65c0*/  WARPSYNC.COLLECTIVE R173, `(.L_x_9870) ;  /* 0x00000000ad087348 */ /* 0x000fea0003c00000 */
[----:B------:R0:W1:Y:S02]  /*65d0*/  SHFL.BFLY P1, R172, R174, R175, R176 ;  /* 0x0c0000afaeac7389 */ /* 0x00006400000200b0 */
[----:B01----:R-:W-:Y:S05]  /*65e0*/  ENDCOLLECTIVE ;  /* 0x000000000000791b */ /* 0x003fea0003800000 */
.L_x_9870:
[----:B------:R-:W-:-:S05]  /*65f0*/  FADD.FTZ R171, R169, R154 ;  /* 0x0000009aa9ab7221 */ /* 0x000fca0000010000 */
[----:B------:R-:W-:Y:S01]  /*6600*/  MOV R174, R171 ;  /* 0x000000ab00ae7202 */ /* 0x000fe20000000f00 */
[----:B------:R-:W-:Y:S01]  /*6610*/  HFMA2 R175, -RZ, RZ, 0, 9.5367431640625e-07 ;  /* 0x00000010ffaf7431 */ /* 0x000fe200000001ff */
[----:B------:R-:W-:-:S07]  /*6620*/  MOV R163, R172 ;  /* 0x000000ac00a37202 */ /* 0x000fce0000000f00 */
[----:B------:R-:W-:Y:S05]  /*6630*/  WARPSYNC.COLLECTIVE R173, `(.L_x_9871) ;  /* 0x00000000ad087348 */ /* 0x000fea0003c00000 */
[----:B------:R0:W1:Y:S02]  /*6640*/  SHFL.BFLY P1, R172, R174, R175, R176 ;  /* 0x0c0000afaeac7389 */ /* 0x00006400000200b0 */
[----:B01----:R-:W-:Y:S05]  /*6650*/  ENDCOLLECTIVE ;  /* 0x000000000000791b */ /* 0x003fea0003800000 */
.L_x_9871:
[----:B------:R-:W-:-:S05]  /*6660*/  FADD.FTZ R163, R170, R163 ;  /* 0x000000a3aaa37221 */ /* 0x000fca0000010000 */
[----:B------:R-:W-:Y:S02]  /*6670*/  MOV R174, R163 ;  /* 0x000000a300ae7202 */ /* 0x000fe40000000f00 */
[----:B------:R-:W-:-:S07]  /*6680*/  MOV R166, R172 ;  /* 0x000000ac00a67202 */ /* 0x000fce0000000f00 */
[----:B------:R-:W-:Y:S05]  /*6690*/  WARPSYNC.COLLECTIVE R173, `(.L_x_9872) ;  /* 0x00000000ad087348 */ /* 0x000fea0003c00000 */
[----:B------:R0:W1:Y:S02]  /*66a0*/  SHFL.BFLY P1, R172, R174, R175, R176 ;  /* 0x0c0000afaeac7389 */ /* 0x00006400000200b0 */
[----:B01----:R-:W-:Y:S05]  /*66b0*/  ENDCOLLECTIVE ;  /* 0x000000000000791b */ /* 0x003fea0003800000 */
.L_x_9872:
[----:B------:R-:W-:Y:S05]  /*66c0*/  BRA `(.L_x_9873) ;  /* 0xffffffac00e47947 */ /* 0x000fea000383ffff */
.L_x_9874:
        /* <DEDUP_REMOVED lines=11> */
.L_x_14554:


//--------------------- .text._ZN10layer_norm13ln_bwd_kernelINS_13Kernel_traitsIf6__halffS2_fjLj768ELj1ELj4ELj1ELj16ENS_18Kernel_traits_baseILj768EfS2_fS2_fjLj128EEEEELb0ELb1ELb0ELb0EEEvNS_9BwdParamsE --------------------------
	.section	.text._ZN10layer_norm13ln_bwd_kernelINS_13Kernel_traitsIf6__halffS2_fjLj768ELj1ELj4ELj1ELj16ENS_18Kernel_traits_baseILj768EfS2_fS2_fjLj128EEEEELb0ELb1ELb0ELb0EEEvNS_9BwdParamsE,"ax",@progbits
	.align	128
        .global         _ZN10layer_norm13ln_bwd_kernelINS_13Kernel_traitsIf6__halffS2_fjLj768ELj1ELj4ELj1ELj16ENS_18Kernel_traits_baseILj768EfS2_fS2_fjLj128EEEEELb0ELb1ELb0ELb0EEEvNS_9BwdParamsE
        .type           _ZN10layer_norm13ln_bwd_kernelINS_13Kernel_traitsIf6__halffS2_fjLj768ELj1ELj4ELj1ELj16ENS_18Kernel_traits_baseILj768EfS2_fS2_fjLj128EEEEELb0ELb1ELb0ELb0EEEvNS_9BwdParamsE,@function
        .size           _ZN10layer_norm13ln_bwd_kernelINS_13Kernel_traitsIf6__halffS2_fjLj768ELj1ELj4ELj1ELj16ENS_18Kernel_traits_baseILj768EfS2_fS2_fjLj128EEEEELb0ELb1ELb0ELb0EEEvNS_9BwdParamsE,(.L_x_14555 - _ZN10layer_norm13ln_bwd_kernelINS_13Kernel_traitsIf6__halffS2_fjLj768ELj1ELj4ELj1ELj16ENS_18Kernel_traits_baseILj768EfS2_fS2_fjLj128EEEEELb0ELb1ELb0ELb0EEEvNS_9BwdParamsE)
        .other          _ZN10layer_norm13ln_bwd_kernelINS_13Kernel_traitsIf6__halffS2_fjLj768ELj1ELj4ELj1ELj16ENS_18Kernel_traits_baseILj768EfS2_fS2_fjLj128EEEEELb0ELb1ELb0ELb0EEEvNS_9BwdParamsE,@"STO_CUDA_ENTRY STV_DEFAULT"
_ZN10layer_norm13ln_bwd_kernelINS_13Kernel_traitsIf6__halffS2_fjLj768ELj1ELj4ELj1ELj16ENS_18Kernel_traits_baseILj768EfS2_fS2_fjLj128EEEEELb0ELb1ELb0ELb0EEEvNS_9BwdParamsE:
.text._ZN10layer_norm13ln_bwd_kernelINS_13Kernel_traitsIf6__halffS2_fjLj768ELj1ELj4ELj1ELj16ENS_18Kernel_traits_baseILj768EfS2_fS2_fjLj128EEEEELb0ELb1ELb0ELb0EEEvNS_9BwdParamsE:
        /* <DEDUP_REMOVED lines=127> */
.L_x_9906:
        /* <DEDUP_REMOVED lines=43> */
[----:B--2---:R-:W-:-:S04]  /*0aa0*/  FADD.FTZ R176, -R222, R176 ;  /* 0x000000b0deb07221 */ /* 0x004fc80000010100 */
[----:B-----5:R-:W-:Y:S01]  /*0ab0*/  FMUL.FTZ R221, R189, R176 ;  /* 0x000000b0bddd7220 */ /* 0x020fe20000410000 */
[--C-:B----4-:R-:W-:Y:S02]  /*0ac0*/  HADD2.F32 R219, -RZ, R180.reuse.H0_H0 ;  /* 0x200000b4ffdb7230 */ /* 0x110fe40000004100 */
[C---:B------:R-:W-:Y:S01]  /*0ad0*/  FADD.FTZ R178, -R222.reuse, R178 ;  /* 0x000000b2deb27221 */ /* 0x040fe20000010100 */
[----:B------:R-:W-:Y:S02]  /*0ae0*/  HADD2.F32 R180, -RZ, R180.H1_H1 ;  /* 0x300000b4ffb47230 */ /* 0x000fe40000004100 */
[----:B------:R-:W-:Y:S01]  /*0af0*/  FADD.FTZ R218, -R222, R177 ;  /* 0x000000b1deda7221 */ /* 0x000fe20000010100 */
[----:B------:R-:W-:Y:S01]  /*0b00*/  FADD.FTZ R104, R104, R219 ;  /* 0x000000db68687221 */ /* 0x000fe20000010000 */
[-C--:B------:R-:W-:Y:S01]  /*0b10*/  FFMA.FTZ R80, R221, R219.reuse, R80 ;  /* 0x000000dbdd507223 */ /* 0x080fe20000010050 */
[----:B------:R-:W-:Y:S01]  /*0b20*/  FMUL.FTZ R219, R32, R219 ;  /* 0x000000db20db7220 */ /* 0x000fe20000410000 */
[----:B------:R-:W-:-:S02]  /*0b30*/  HADD2.F32 R215, -RZ, R181.H0_H0 ;  /* 0x200000b5ffd77230 */ /* 0x000fc40000004100 */
[C---:B------:R-:W-:Y:S01]  /*0b40*/  FADD.FTZ R214, -R222.reuse, R179 ;  /* 0x000000b3ded67221 */ /* 0x040fe20000010100 */
[C---:B------:R-:W-:Y:S01]  /*0b50*/  FMUL.FTZ R217, R189.reuse, R178 ;  /* 0x000000b2bdd97220 */ /* 0x040fe20000410000 */
[----:B------:R-:W-:Y:S01]  /*0b60*/  FMUL.FTZ R218, R189, R218 ;  /* 0x000000dabdda7220 */ /* 0x000fe20000410000 */
[----:B------:R-:W-:Y:S01]  /*0b70*/  FMUL.FTZ R216, R33, R180 ;  /* 0x000000b421d87220 */ /* 0x000fe20000410000 */
[----:B------:R-:W-:Y:S01]  /*0b80*/  FADD.FTZ R177, RZ, R219 ;  /* 0x000000dbffb17221 */ /* 0x000fe20000010000 */
[----:B------:R-:W-:Y:S01]  /*0b90*/  FFMA.FTZ R179, R221, R219, RZ ;  /* 0x000000dbddb37223 */ /* 0x000fe200000100ff */
[----:B------:R-:W-:Y:S02]  /*0ba0*/  HADD2.F32 R212, -RZ, R181.H1_H1 ;  /* 0x300000b5ffd47230 */ /* 0x000fe40000004100 */
[----:B---3--:R-:W-:Y:S01]  /*0bb0*/  FADD.FTZ R184, -R222, R184 ;  /* 0x000000b8deb87221 */ /* 0x008fe20000010100 */
[----:B------:R-:W-:Y:S01]  /*0bc0*/  FMUL.FTZ R214, R189, R214 ;  /* 0x000000d6bdd67220 */ /* 0x000fe20000410000 */
[----:B------:R-:W-:Y:S01]  /*0bd0*/  FADD.FTZ R106, R106, R215 ;  /* 0x000000d76a6a7221 */ /* 0x000fe20000010000 */
[-C--:B------:R-:W-:Y:S01]  /*0be0*/  FFMA.FTZ R82, R217, R215.reuse, R82 ;  /* 0x000000d7d9527223 */ /* 0x080fe20000010052 */
[----:B------:R-:W-:Y:S01]  /*0bf0*/  FMUL.FTZ R215, R34, R215 ;  /* 0x000000d722d77220 */ /* 0x000fe20000410000 */
        /* <DEDUP_REMOVED lines=8> */
[----:B------:R-:W-:Y:S01]  /*0c80*/  FFMA.FTZ R179, R217, R215, R178 ;  /* 0x000000d7d9b37223 */ /* 0x000fe200000100b2 */
[----:B------:R-:W-:Y:S02]  /*0c90*/  HADD2.F32 R182, -RZ, R182.H1_H1 ;  /* 0x300000b6ffb67230 */ /* 0x000fe40000004100 */
[----:B------:R-:W-:Y:S01]  /*0ca0*/  FADD.FTZ R186, -R222, R186 ;  /* 0x000000badeba7221 */ /* 0x000fe20000010100 */
[----:B------:R-:W-:Y:S01]  /*0cb0*/  FADD.FTZ R108, R108, R211 ;  /* 0x000000d36c6c7221 */ /* 0x000fe20000010000 */
[-C--:B------:R-:W-:Y:S01]  /*0cc0*/  FFMA.FTZ R84, R213, R211.reuse, R84 ;  /* 0x000000d3d5547223 */ /* 0x080fe20000010054 */
[----:B------:R-:W-:Y:S01]  /*0cd0*/  FADD.FTZ R210, -R222, R185 ;  /* 0x000000b9ded27221 */ /* 0x000fe20000010100 */
[----:B------:R-:W-:Y:S01]  /*0ce0*/  FMUL.FTZ R211, R36, R211 ;  /* 0x000000d324d37220 */ /* 0x000fe20000410000 */
[----:B------:R-:W-:Y:S01]  /*0cf0*/  FADD.FTZ R176, R177, R212 ;  /* 0x000000d4b1b07221 */ /* 0x000fe20000010000 */
[----:B------:R-:W-:Y:S01]  /*0d00*/  FFMA.FTZ R178, R214, R212, R179 ;  /* 0x000000d4d6b27223 */ /* 0x000fe200000100b3 */
[----:B0-----:R-:W-:-:S02]  /*0d10*/  HADD2.F32 R207, -RZ, R183.H0_H0 ;  /* 0x200000b7ffcf7230 */ /* 0x001fc40000004100 */
[C---:B------:R-:W-:Y:S01]  /*0d20*/  FMUL.FTZ R209, R189.reuse, R186 ;  /* 0x000000babdd17220 */ /* 0x040fe20000410000 */
        /* <DEDUP_REMOVED lines=23> */
.L_x_9877:
[----:B------:R-:W-:Y:S05]  /*0ea0*/  BSYNC.RECONVERGENT B0 ;  /* 0x0000000000007941 */ /* 0x000fea0003800200 */
.L_x_9876:
        /* <DEDUP_REMOVED lines=19> */
[----:B-----5:R-:W-:Y:S01]  /*0fe0*/  FMUL.FTZ R203, R189, R176 ;  /* 0x000000b0bdcb7220 */ /* 0x020fe20000410000 */
[----:B----4-:R-:W-:-:S02]  /*0ff0*/  HADD2.F32 R201, -RZ, R180.H0_H0 ;  /* 0x200000b4ffc97230 */ /* 0x010fc40000004100 */
[----:B0-----:R-:W-:Y:S01]  /*1000*/  FMUL.FTZ R191, R189, R178 ;  /* 0x000000b2bdbf7220 */ /* 0x001fe20000410000 */
[--C-:B------:R-:W-:Y:S02]  /*1010*/  HADD2.F32 R177, -RZ, R181.reuse.H0_H0 ;  /* 0x200000b5ffb17230 */ /* 0x100fe40000004100 */
        /* <DEDUP_REMOVED lines=13> */
[----:B---3--:R-:W-:Y:S01]  /*10f0*/  FADD.FTZ R184, -R222, R184 ;  /* 0x000000b8deb87221 */ /* 0x008fe20000010100 */
        /* <DEDUP_REMOVED lines=8> */
[----:B------:R-:W-:Y:S01]  /*1180*/  FADD.FTZ R159, R159, R194 ;  /* 0x000000c29f9f7221 */ /* 0x000fe20000010000 */
[----:B------:R-:W-:Y:S01]  /*1190*/  FFMA.FTZ R115, R188, R194, R115 ;  /* 0x000000c2bc737223 */ /* 0x000fe20000010073 */
[----:B------:R-:W-:-:S02]  /*11a0*/  HADD2.F32 R182, -RZ, R182.H1_H1 ;  /* 0x300000b6ffb67230 */ /* 0x000fc40000004100 */
[----:B------:R-:W-:Y:S01]  /*11b0*/  FADD.FTZ R160, R160, R179 ;  /* 0x000000b3a0a07221 */ /* 0x000fe20000010000 */
[-C--:B------:R-:W-:Y:S01]  /*11c0*/  FFMA.FTZ R92, R195, R179.reuse, R92 ;  /* 0x000000b3c35c7223 */ /* 0x080fe2000001005c */
[----:B------:R-:W-:Y:S01]  /*11d0*/  FMUL.FTZ R194, R52, R179 ;  /* 0x000000b334c27220 */ /* 0x000fe20000410000 */
[----:B------:R-:W-:Y:S01]  /*11e0*/  FADD.FTZ R196, -R222, R185 ;  /* 0x000000b9dec47221 */ /* 0x000fe20000010100 */
        /* <DEDUP_REMOVED lines=28> */
.L_x_9879:
[----:B------:R-:W-:Y:S05]  /*13b0*/  BSYNC.RECONVERGENT B0 ;  /* 0x0000000000007941 */ /* 0x000fea0003800200 */
.L_x_9878:
        /* <DEDUP_REMOVED lines=23> */
[----:B-----5:R-:W-:Y:S01]  /*1530*/  FMUL.FTZ R7, R189, R8 ;  /* 0x00000008bd077220 */ /* 0x020fe20000410000 */
[----:B----4-:R-:W-:-:S02]  /*1540*/  HADD2.F32 R15, -RZ, R16.H0_H0 ;  /* 0x20000010ff0f7230 */ /* 0x010fc40000004100 */
[C---:B------:R-:W-:Y:S01]  /*1550*/  FMUL.FTZ R13, R189.reuse, R14 ;  /* 0x0000000ebd0d7220 */ /* 0x040fe20000410000 */
[----:B------:R-:W-:Y:S02]  /*1560*/  HADD2.F32 R16, -RZ, R16.H1_H1 ;  /* 0x30000010ff107230 */ /* 0x000fe40000004100 */
[C---:B------:R-:W-:Y:S01]  /*1570*/  FMUL.FTZ R8, R189.reuse, R22 ;  /* 0x00000016bd087220 */ /* 0x040fe20000410000 */
[--C-:B-1----:R-:W-:Y:S02]  /*1580*/  HADD2.F32 R21, -RZ, R17.reuse.H0_H0 ;  /* 0x20000011ff157230 */ /* 0x102fe40000004100 */
        /* <DEDUP_REMOVED lines=8> */
[----:B------:R-:W-:Y:S01]  /*1610*/  FMUL.FTZ R10, R189, R176 ;  /* 0x000000b0bd0a7220 */ /* 0x000fe20000410000 */
[----:B------:R-:W-:Y:S02]  /*1620*/  HADD2.F32 R182, -RZ, R19.H1_H1 ;  /* 0x30000013ffb67230 */ /* 0x000fe40000004100 */
        /* <DEDUP_REMOVED lines=21> */
[----:B------:R-:W-:Y:S01]  /*1780*/  FMUL.FTZ R19, R69, R180 ;  /* 0x000000b445137220 */ /* 0x000fe20000410000 */
[----:B------:R-:W-:Y:S01]  /*1790*/  FFMA.FTZ R100, R11, R177, R100 ;  /* 0x000000b10b647223 */ /* 0x000fe20000010064 */
[----:B------:R-:W-:Y:S01]  /*17a0*/  FADD.FTZ R22, R21, R18 ;  /* 0x0000001215167221 */ /* 0x000fe20000010000 */
[----:B------:R-:W-:Y:S01]  /*17b0*/  FFMA.FTZ R21, R11, R18, R20 ;  /* 0x000000120b157223 */ /* 0x000fe20000010014 */
[----:B------:R-:W-:Y:S01]  /*17c0*/  FMUL.FTZ R20, R70, R179 ;  /* 0x000000b346147220 */ /* 0x000fe20000410000 */
[----:B------:R-:W-:Y:S01]  /*17d0*/  FADD.FTZ R121, R121, R180 ;  /* 0x000000b479797221 */ /* 0x000fe20000010000 */
[----:B------:R-:W-:Y:S01]  /*17e0*/  FADD.FTZ R177, R22, R19 ;  /* 0x0000001316b17221 */ /* 0x000fe20000010000 */
[C---:B------:R-:W-:Y:S01]  /*17f0*/  FFMA.FTZ R176, R12.reuse, R19, R21 ;  /* 0x000000130cb07223 */ /* 0x040fe20000010015 */
[----:B------:R-:W-:Y:S01]  /*1800*/  FMUL.FTZ R22, R189, R222 ;  /* 0x000000debd167220 */ /* 0x000fe20000410000 */
        /* <DEDUP_REMOVED lines=10> */
.L_x_9881:
[----:B------:R-:W-:Y:S05]  /*18b0*/  BSYNC.RECONVERGENT B0 ;  /* 0x0000000000007941 */ /* 0x000fea0003800200 */
.L_x_9880:
        /* <DEDUP_REMOVED lines=21> */
.L_x_9928:
        /* <DEDUP_REMOVED lines=17> */
[--C-:B-----5:R-:W-:Y:S02]  /*1b20*/  HADD2.F32 R187, -RZ, R179.reuse.H0_H0 ;  /* 0x200000b3ffbb7230 */ /* 0x120fe40000004100 */
[----:B------:R-:W-:Y:S01]  /*1b30*/  FFMA.FTZ R220, R206, R180, R181 ;  /* 0x000000b4cedc7223 */ /* 0x000fe200000100b5 */
[----:B------:R-:W-:Y:S01]  /*1b40*/  FADD.FTZ R186, R207, -R182 ;  /* 0x800000b6cfba7221 */ /* 0x000fe20000010000 */
[----:B------:R-:W-:Y:S01]  /*1b50*/  FADD.FTZ R182, R208, -R183 ;  /* 0x800000b7d0b67221 */ /* 0x000fe20000010000 */
[----:B------:R-:W-:Y:S02]  /*1b60*/  HADD2.F32 R222, -RZ, R179.H1_H1 ;  /* 0x300000b3ffde7230 */ /* 0x000fe40000004100 */
[----:B------:R-:W-:Y:S01]  /*1b70*/  FADD.FTZ R220, R205, -R220 ;  /* 0x800000dccddc7221 */ /* 0x000fe20000010000 */
[----:B------:R-:W-:-:S02]  /*1b80*/  HADD2.F32 R179, -RZ, R178.H0_H0 ;  /* 0x200000b2ffb37230 */ /* 0x000fc40000004100 */
[----:B------:R-:W-:Y:S01]  /*1b90*/  FMUL.FTZ R186, R189, R186 ;  /* 0x000000babdba7220 */ /* 0x000fe20000410000 */
[----:B------:R-:W-:Y:S02]  /*1ba0*/  HADD2.F32 R184, -RZ, R178.H1_H1 ;  /* 0x300000b2ffb87230 */ /* 0x000fe40000004100 */
[--C-:B------:R-:W-:Y:S01]  /*1bb0*/  FFMA.FTZ R178, R213, R180, R181.reuse ;  /* 0x000000b4d5b27223 */ /* 0x100fe200000100b5 */
[----:B------:R-:W-:Y:S01]  /*1bc0*/  FMUL.FTZ R182, R189, R182 ;  /* 0x000000b6bdb67220 */ /* 0x000fe20000410000 */
[-C--:B------:R-:W-:Y:S01]  /*1bd0*/  FMUL.FTZ R185, R186, R23.reuse ;  /* 0x00000017bab97220 */ /* 0x080fe20000410000 */
[--C-:B------:R-:W-:Y:S02]  /*1be0*/  HADD2.F32 R186, -RZ, R177.reuse.H0_H0 ;  /* 0x200000b1ffba7230 */ /* 0x100fe40000004100 */
[----:B------:R-:W-:Y:S01]  /*1bf0*/  FADD.FTZ R178, R211, -R178 ;  /* 0x800000b2d3b27221 */ /* 0x000fe20000010000 */
[----:B------:R-:W-:Y:S01]  /*1c00*/  FMUL.FTZ R224, R182, R23 ;  /* 0x00000017b6e07220 */ /* 0x000fe20000410000 */
[----:B------:R-:W-:Y:S01]  /*1c10*/  FFMA.FTZ R182, R217, R180, R181 ;  /* 0x000000b4d9b67223 */ /* 0x000fe200000100b5 */
[----:B------:R-:W-:Y:S01]  /*1c20*/  FFMA.FTZ R130, R185, R187, R130 ;  /* 0x000000bbb9827223 */ /* 0x000fe20000010082 */
[----:B------:R-:W-:Y:S01]  /*1c30*/  FMUL.FTZ R178, R189, R178 ;  /* 0x000000b2bdb27220 */ /* 0x000fe20000410000 */
[----:B------:R-:W-:-:S02]  /*1c40*/  HADD2.F32 R187, -RZ, R177.H1_H1 ;  /* 0x300000b1ffbb7230 */ /* 0x000fc40000004100 */
[----:B------:R-:W-:Y:S01]  /*1c50*/  FFMA.FTZ R177, R214, R180, R181 ;  /* 0x000000b4d6b17223 */ /* 0x000fe200000100b5 */
[----:B------:R-:W-:Y:S01]  /*1c60*/  FADD.FTZ R182, R215, -R182 ;  /* 0x800000b6d7b67221 */ /* 0x000fe20000010000 */
[----:B------:R-:W-:Y:S01]  /*1c70*/  FMUL.FTZ R183, R178, R23 ;  /* 0x00000017b2b77220 */ /* 0x000fe20000410000 */
[----:B------:R-:W-:Y:S01]  /*1c80*/  FFMA.FTZ R129, R224, R184, R129 ;  /* 0x000000b8e0817223 */ /* 0x000fe20000010081 */
[----:B------:R-:W-:Y:S01]  /*1c90*/  FFMA.FTZ R178, R221, R180, R181 ;  /* 0x000000b4ddb27223 */ /* 0x000fe200000100b5 */
[----:B------:R-:W-:Y:S01]  /*1ca0*/  FADD.FTZ R184, R212, -R177 ;  /* 0x800000b1d4b87221 */ /* 0x000fe20000010000 */
[----:B------:R-:W-:Y:S01]  /*1cb0*/  FMUL.FTZ R182, R189, R182 ;  /* 0x000000b6bdb67220 */ /* 0x000fe20000410000 */
[----:B------:R-:W-:Y:S01]  /*1cc0*/  FFMA.FTZ R177, R218, R180, R181 ;  /* 0x000000b4dab17223 */ /* 0x000fe200000100b5 */
[----:B------:R-:W-:Y:S01]  /*1cd0*/  FFMA.FTZ R128, R183, R179, R128 ;  /* 0x000000b3b7807223 */ /* 0x000fe20000010080 */
[----:B------:R-:W-:Y:S01]  /*1ce0*/  FADD.FTZ R178, R219, -R178 ;  /* 0x800000b2dbb27221 */ /* 0x000fe20000010000 */
[-C--:B------:R-:W-:Y:S01]  /*1cf0*/  FMUL.FTZ R179, R182, R23.reuse ;  /* 0x00000017b6b37220 */ /* 0x080fe20000410000 */
[----:B------:R-:W-:Y:S01]  /*1d00*/  FADD.FTZ R182, R216, -R177 ;  /* 0x800000b1d8b67221 */ /* 0x000fe20000010000 */
[C---:B------:R-:W-:Y:S01]  /*1d10*/  FMUL.FTZ R220, R189.reuse, R220 ;  /* 0x000000dcbddc7220 */ /* 0x040fe20000410000 */
[C---:B------:R-:W-:Y:S01]  /*1d20*/  FMUL.FTZ R184, R189.reuse, R184 ;  /* 0x000000b8bdb87220 */ /* 0x040fe20000410000 */
[C---:B------:R-:W-:Y:S01]  /*1d30*/  FMUL.FTZ R178, R189.reuse, R178 ;  /* 0x000000b2bdb27220 */ /* 0x040fe20000410000 */
[----:B------:R-:W-:Y:S01]  /*1d40*/  FMUL.FTZ R182, R189, R182 ;  /* 0x000000b6bdb67220 */ /* 0x000fe20000410000 */
[----:B------:R-:W-:Y:S01]  /*1d50*/  FMUL.FTZ R226, R220, R23 ;  /* 0x00000017dce27220 */ /* 0x000fe20000410000 */
[----:B------:R-:W-:-:S02]  /*1d60*/  HADD2.F32 R220, -RZ, R176.H0_H0 ;  /* 0x200000b0ffdc7230 */ /* 0x000fc40000004100 */
        /* <DEDUP_REMOVED lines=22> */
.L_x_9887:
[-CC-:B------:R-:W-:Y:S01]  /*1ed0*/  FFMA.FTZ R88, R221, R180.reuse, R181.reuse ;  /* 0x000000b4dd587223 */ /* 0x180fe200000100b5 */
[-CC-:B------:R-:W-:Y:S01]  /*1ee0*/  FFMA.FTZ R164, R217, R180.reuse, R181.reuse ;  /* 0x000000b4d9a47223 */ /* 0x180fe200000100b5 */
[-CC-:B------:R-:W-:Y:S01]  /*1ef0*/  FFMA.FTZ R91, R214, R180.reuse, R181.reuse ;  /* 0x000000b4d65b7223 */ /* 0x180fe200000100b5 */
[----:B------:R-:W-:Y:S01]  /*1f00*/  FFMA.FTZ R89, R218, R180, R181 ;  /* 0x000000b4da597223 */ /* 0x000fe200000100b5 */
[----:B------:R-:W-:Y:S01]  /*1f10*/  FADD.FTZ R88, R219, -R88 ;  /* 0x80000058db587221 */ /* 0x000fe20000010000 */
[----:B------:R-:W-:Y:S01]  /*1f20*/  FADD.FTZ R166, R215, -R164 ;  /* 0x800000a4d7a67221 */ /* 0x000fe20000010000 */
[----:B0-----:R-:W-:Y:S01]  /*1f30*/  FADD.FTZ R182, R212, -R91 ;  /* 0x8000005bd4b67221 */ /* 0x001fe20000010000 */
[----:B-----5:R-:W-:Y:S02]  /*1f40*/  HADD2.F32 R220, -RZ, R176.H0_H0 ;  /* 0x200000b0ffdc7230 */ /* 0x020fe40000004100 */
[C---:B------:R-:W-:Y:S01]  /*1f50*/  FMUL.FTZ R164, R189.reuse, R88 ;  /* 0x00000058bda47220 */ /* 0x040fe20000410000 */
[----:B------:R-:W-:Y:S01]  /*1f60*/  FMUL.FTZ R166, R189, R166 ;  /* 0x000000a6bda67220 */ /* 0x000fe20000410000 */
[----:B------:R-:W-:Y:S01]  /*1f70*/  FFMA.FTZ R88, R213, R180, R181 ;  /* 0x000000b4d5587223 */ /* 0x000fe200000100b5 */
[----:B------:R-:W-:-:S02]  /*1f80*/  HADD2.F32 R186, -RZ, R177.H0_H0 ;  /* 0x200000b1ffba7230 */ /* 0x000fc40000004100 */
[----:B------:R-:W-:Y:S01]  /*1f90*/  FMUL.FTZ R167, R189, R182 ;  /* 0x000000b6bda77220 */ /* 0x000fe20000410000 */
[----:B------:R-:W-:Y:S02]  /*1fa0*/  HADD2.F32 R187, -RZ, R177.H1_H1 ;  /* 0x300000b1ffbb7230 */ /* 0x000fe40000004100 */
[-C--:B------:R-:W-:Y:S01]  /*1fb0*/  FMUL.FTZ R177, R164, R23.reuse ;  /* 0x00000017a4b17220 */ /* 0x080fe20000410000 */
[-C--:B------:R-:W-:Y:S01]  /*1fc0*/  FMUL.FTZ R183, R166, R23.reuse ;  /* 0x00000017a6b77220 */ /* 0x080fe20000410000 */
[----:B------:R-:W-:Y:S01]  /*1fd0*/  FADD.FTZ R88, R211, -R88 ;  /* 0x80000058d3587221 */ /* 0x000fe20000010000 */
[----:B------:R-:W-:Y:S01]  /*1fe0*/  FADD.FTZ R90, R216, -R89 ;  /* 0x80000059d85a7221 */ /* 0x000fe20000010000 */
[--C-:B------:R-:W-:Y:S01]  /*1ff0*/  FFMA.FTZ R89, R210, R180, R181.reuse ;  /* 0x000000b4d2597223 */ /* 0x100fe200000100b5 */
[----:B------:R-:W-:Y:S01]  /*2000*/  FMUL.FTZ R184, R167, R23 ;  /* 0x00000017a7b87220 */ /* 0x000fe20000410000 */
[----:B------:R-:W-:Y:S01]  /*2010*/  FFMA.FTZ R220, R177, R220, R124 ;  /* 0x000000dcb1dc7223 */ /* 0x000fe2000001007c */
[----:B------:R-:W-:Y:S01]  /*2020*/  FFMA.FTZ R186, R183, R186, R126 ;  /* 0x000000bab7ba7223 */ /* 0x000fe2000001007e */
[--C-:B------:R-:W-:Y:S01]  /*2030*/  FFMA.FTZ R124, R209, R180, R181.reuse ;  /* 0x000000b4d17c7223 */ /* 0x100fe200000100b5 */
[C---:B------:R-:W-:Y:S01]  /*2040*/  FMUL.FTZ R88, R189.reuse, R88 ;  /* 0x00000058bd587220 */ /* 0x040fe20000410000 */
[----:B------:R-:W-:Y:S01]  /*2050*/  FMUL.FTZ R165, R189, R90 ;  /* 0x0000005abda57220 */ /* 0x000fe20000410000 */
[----:B------:R-:W-:Y:S01]  /*2060*/  FFMA.FTZ R126, R206, R180, R181 ;  /* 0x000000b4ce7e7223 */ /* 0x000fe200000100b5 */
[----:B------:R-:W-:Y:S01]  /*2070*/  FADD.FTZ R90, R208, -R89 ;  /* 0x80000059d05a7221 */ /* 0x000fe20000010000 */
[----:B------:R-:W-:Y:S01]  /*2080*/  FFMA.FTZ R187, R184, R187, R127 ;  /* 0x000000bbb8bb7223 */ /* 0x000fe2000001007f */
[----:B------:R-:W-:-:S02]  /*2090*/  HADD2.F32 R91, -RZ, R178.H0_H0 ;  /* 0x200000b2ff5b7230 */ /* 0x000fc40000004100 */
[----:B------:R-:W-:Y:S01]  /*20a0*/  FADD.FTZ R124, R207, -R124 ;  /* 0x8000007ccf7c7221 */ /* 0x000fe20000010000 */
[-C--:B------:R-:W-:Y:S01]  /*20b0*/  FMUL.FTZ R127, R88, R23.reuse ;  /* 0x00000017587f7220 */ /* 0x080fe20000410000 */
[----:B------:R-:W-:Y:S02]  /*20c0*/  HADD2.F32 R176, -RZ, R176.H1_H1 ;  /* 0x300000b0ffb07230 */ /* 0x000fe40000004100 */
[----:B------:R-:W-:Y:S01]  /*20d0*/  FADD.FTZ R126, R205, -R126 ;  /* 0x8000007ecd7e7221 */ /* 0x000fe20000010000 */
[----:B------:R-:W-:Y:S01]  /*20e0*/  FMUL.FTZ R182, R165, R23 ;  /* 0x00000017a5b67220 */ /* 0x000fe20000410000 */
[C---:B------:R-:W-:Y:S01]  /*20f0*/  FMUL.FTZ R89, R189.reuse, R90 ;  /* 0x0000005abd597220 */ /* 0x040fe20000410000 */
[----:B------:R-:W-:Y:S01]  /*2100*/  FMUL.FTZ R90, R189, R124 ;  /* 0x0000007cbd5a7220 */ /* 0x000fe20000410000 */
[----:B------:R-:W-:Y:S01]  /*2110*/  FFMA.FTZ R128, R127, R91, R128 ;  /* 0x0000005b7f807223 */ /* 0x000fe20000010080 */
[----:B------:R-:W-:Y:S02]  /*2120*/  HADD2.F32 R178, -RZ, R178.H1_H1 ;  /* 0x300000b2ffb27230 */ /* 0x000fe40000004100 */
[----:B------:R-:W-:Y:S01]  /*2130*/  FMUL.FTZ R91, R189, R126 ;  /* 0x0000007ebd5b7220 */ /* 0x000fe20000410000 */
[----:B------:R-:W-:Y:S01]  /*2140*/  FFMA.FTZ R222, R182, R176, R125 ;  /* 0x000000b0b6de7223 */ /* 0x000fe2000001007d */
[----:B------:R-:W-:Y:S01]  /*2150*/  FMUL.FTZ R124, R89, R23 ;  /* 0x00000017597c7220 */ /* 0x000fe20000410000 */
[----:B------:R-:W-:-:S02]  /*2160*/  HADD2.F32 R125, -RZ, R179.H0_H0 ;  /* 0x200000b3ff7d7230 */ /* 0x000fc40000004100 */
[-C--:B------:R-:W-:Y:S01]  /*2170*/  FMUL.FTZ R185, R90, R23.reuse ;  /* 0x000000175ab97220 */ /* 0x080fe20000410000 */
[----:B------:R-:W-:Y:S01]  /*2180*/  FMUL.FTZ R126, R91, R23 ;  /* 0x000000175b7e7220 */ /* 0x000fe20000410000 */
[----:B------:R-:W-:Y:S01]  /*2190*/  FFMA.FTZ R129, R124, R178, R129 ;  /* 0x000000b27c817223 */ /* 0x000fe20000010081 */
[----:B------:R-:W-:Y:S01]  /*21a0*/  FMUL.FTZ R178, R44, R127 ;  /* 0x0000007f2cb27220 */ /* 0x000fe20000410000 */
        /* <DEDUP_REMOVED lines=13> */
[----:B------:R-:W-:-:S07]  /*2280*/  F2FP.F16.F32.PACK_AB R179, R124, R179 ;  /* 0x000000b37cb3723e */ /* 0x000fce00000000ff */
.L_x_9888:
        /* <DEDUP_REMOVED lines=12> */
.L_x_9886:
[----:B------:R-:W-:Y:S05]  /*2350*/  BSYNC.RECONVERGENT B1 ;  /* 0x0000000000017941 */ /* 0x000fea0003800200 */
.L_x_9885:
        /* <DEDUP_REMOVED lines=11> */
[----:B-----5:R-:W-:Y:S02]  /*2410*/  HADD2.F32 R89, -RZ, R176.H0_H0 ;  /* 0x200000b0ff597230 */ /* 0x020fe40000004100 */
[----:B------:R-:W-:Y:S01]  /*2420*/  FADD.FTZ R88, R201, -R88 ;  /* 0x80000058c9587221 */ /* 0x000fe20000010000 */
[----:B0-----:R-:W-:Y:S01]  /*2430*/  FADD.FTZ R182, R193, -R164 ;  /* 0x800000a4c1b67221 */ /* 0x001fe20000010000 */
[--C-:B------:R-:W-:Y:S02]  /*2440*/  HADD2.F32 R184, -RZ, R177.reuse.H0_H0 ;  /* 0x200000b1ffb87230 */ /* 0x100fe40000004100 */
[----:B------:R-:W-:Y:S01]  /*2450*/  FFMA.FTZ R165, R191, R180, R181 ;  /* 0x000000b4bfa57223 */ /* 0x000fe200000100b5 */
[----:B------:R-:W-:Y:S01]  /*2460*/  FMUL.FTZ R164, R189, R88 ;  /* 0x00000058bda47220 */ /* 0x000fe20000410000 */
[----:B------:R-:W-:-:S02]  /*2470*/  HADD2.F32 R185, -RZ, R177.H1_H1 ;  /* 0x300000b1ffb97230 */ /* 0x000fc40000004100 */
[----:B------:R-:W-:Y:S01]  /*2480*/  FADD.FTZ R90, R190, -R91 ;  /* 0x8000005bbe5a7221 */ /* 0x000fe20000010000 */
[C---:B------:R-:W-:Y:S01]  /*2490*/  FMUL.FTZ R167, R189.reuse, R182 ;  /* 0x000000b6bda77220 */ /* 0x040fe20000410000 */
[-C--:B------:R-:W-:Y:S01]  /*24a0*/  FMUL.FTZ R177, R164, R23.reuse ;  /* 0x00000017a4b17220 */ /* 0x080fe20000410000 */
[----:B------:R-:W-:Y:S01]  /*24b0*/  FADD.FTZ R166, R192, -R165 ;  /* 0x800000a5c0a67221 */ /* 0x000fe20000010000 */
[----:B------:R-:W-:Y:S01]  /*24c0*/  FMUL.FTZ R165, R189, R90 ;  /* 0x0000005abda57220 */ /* 0x000fe20000410000 */
[----:B------:R-:W-:Y:S01]  /*24d0*/  FMUL.FTZ R186, R167, R23 ;  /* 0x00000017a7ba7220 */ /* 0x000fe20000410000 */
[----:B------:R-:W-:Y:S01]  /*24e0*/  FFMA.FTZ R132, R177, R89, R132 ;  /* 0x00000059b1847223 */ /* 0x000fe20000010084 */
[-C--:B------:R-:W-:Y:S01]  /*24f0*/  FFMA.FTZ R89, R195, R180.reuse, R181 ;  /* 0x000000b4c3597223 */ /* 0x080fe200000100b5 */
[----:B------:R-:W-:Y:S02]  /*2500*/  HADD2.F32 R176, -RZ, R176.H1_H1 ;  /* 0x300000b0ffb07230 */ /* 0x000fe40000004100 */
[----:B------:R-:W-:Y:S01]  /*2510*/  FMUL.FTZ R182, R165, R23 ;  /* 0x00000017a5b67220 */ /* 0x000fe20000410000 */
[----:B------:R-:W-:Y:S01]  /*2520*/  FFMA.FTZ R135, R186, R185, R135 ;  /* 0x000000b9ba877223 */ /* 0x000fe20000010087 */
[-CC-:B------:R-:W-:Y:S01]  /*2530*/  FFMA.FTZ R90, R196, R180.reuse, R181.reuse ;  /* 0x000000b4c45a7223 */ /* 0x180fe200000100b5 */
[----:B------:R-:W-:Y:S01]  /*2540*/  FFMA.FTZ R185, R199, R180, R181 ;  /* 0x000000b4c7b97223 */ /* 0x000fe200000100b5 */
[----:B------:R-:W-:Y:S01]  /*2550*/  FADD.FTZ R88, R194, -R89 ;  /* 0x80000059c2587221 */ /* 0x000fe20000010000 */
[----:B------:R-:W-:Y:S01]  /*2560*/  FFMA.FTZ R133, R182, R176, R133 ;  /* 0x000000b0b6857223 */ /* 0x000fe20000010085 */
[----:B------:R-:W-:Y:S01]  /*2570*/  FADD.FTZ R90, R197, -R90 ;  /* 0x8000005ac55a7221 */ /* 0x000fe20000010000 */
[----:B------:R-:W-:Y:S01]  /*2580*/  FADD.FTZ R176, R198, -R185 ;  /* 0x800000b9c6b07221 */ /* 0x000fe20000010000 */
[C---:B------:R-:W-:Y:S01]  /*2590*/  FMUL.FTZ R88, R189.reuse, R88 ;  /* 0x00000058bd587220 */ /* 0x040fe20000410000 */
[----:B------:R-:W-:Y:S01]  /*25a0*/  FFMA.FTZ R187, R202, R180, R181 ;  /* 0x000000b4cabb7223 */ /* 0x000fe200000100b5 */
[----:B------:R-:W-:Y:S01]  /*25b0*/  FMUL.FTZ R166, R189, R166 ;  /* 0x000000a6bda67220 */ /* 0x000fe20000410000 */
[----:B------:R-:W-:-:S02]  /*25c0*/  HADD2.F32 R91, -RZ, R178.H0_H0 ;  /* 0x200000b2ff5b7230 */ /* 0x000fc40000004100 */
[C---:B------:R-:W-:Y:S01]  /*25d0*/  FMUL.FTZ R89, R189.reuse, R90 ;  /* 0x0000005abd597220 */ /* 0x040fe20000410000 */
[----:B------:R-:W-:Y:S01]  /*25e0*/  FMUL.FTZ R90, R189, R176 ;  /* 0x000000b0bd5a7220 */ /* 0x000fe20000410000 */
[-C--:B------:R-:W-:Y:S01]  /*25f0*/  FMUL.FTZ R185, R88, R23.reuse ;  /* 0x0000001758b97220 */ /* 0x080fe20000410000 */
[----:B------:R-:W-:Y:S01]  /*2600*/  FADD.FTZ R176, R200, -R187 ;  /* 0x800000bbc8b07221 */ /* 0x000fe20000010000 */
[-C--:B------:R-:W-:Y:S01]  /*2610*/  FMUL.FTZ R183, R166, R23.reuse ;  /* 0x00000017a6b77220 */ /* 0x080fe20000410000 */
[----:B------:R-:W-:Y:S02]  /*2620*/  HADD2.F32 R220, -RZ, R179.H0_H0 ;  /* 0x200000b3ffdc7230 */ /* 0x000fe40000004100 */
[----:B------:R-:W-:Y:S01]  /*2630*/  FMUL.FTZ R187, R90, R23 ;  /* 0x000000175abb7220 */ /* 0x000fe20000410000 */
[----:B------:R-:W-:Y:S01]  /*2640*/  FFMA.FTZ R136, R185, R91, R136 ;  /* 0x0000005bb9887223 */ /* 0x000fe20000010088 */
[----:B------:R-:W-:Y:S01]  /*2650*/  FMUL.FTZ R91, R189, R176 ;  /* 0x000000b0bd5b7220 */ /* 0x000fe20000410000 */
[----:B------:R-:W-:Y:S01]  /*2660*/  FFMA.FTZ R134, R183, R184, R134 ;  /* 0x000000b8b7867223 */ /* 0x000fe20000010086 */
[----:B------:R-:W-:-:S02]  /*2670*/  HADD2.F32 R178, -RZ, R178.H1_H1 ;  /* 0x300000b2ffb27230 */ /* 0x000fc40000004100 */
[-C--:B------:R-:W-:Y:S01]  /*2680*/  FMUL.FTZ R184, R89, R23.reuse ;  /* 0x0000001759b87220 */ /* 0x080fe20000410000 */
[----:B------:R-:W-:Y:S01]  /*2690*/  FFMA.FTZ R138, R187, R220, R138 ;  /* 0x000000dcbb8a7223 */ /* 0x000fe2000001008a */
[----:B------:R-:W-:Y:S01]  /*26a0*/  FMUL.FTZ R220, R91, R23 ;  /* 0x000000175bdc7220 */ /* 0x000fe20000410000 */
[----:B------:R-:W-:Y:S02]  /*26b0*/  HADD2.F32 R222, -RZ, R179.H1_H1 ;  /* 0x300000b3ffde7230 */ /* 0x000fe40000004100 */
        /* <DEDUP_REMOVED lines=13> */
[----:B------:R-:W-:Y:S01]  /*2790*/  F2FP.F16.F32.PACK_AB R179, R182, R187 ;  /* 0x000000bbb6b3723e */ /* 0x000fe200000000ff */
[----:B------:R-:W-:Y:S06]  /*27a0*/  BRA `(.L_x_9892) ;  /* 0x0000000000f07947 */ /* 0x000fec0003800000 */
.L_x_9891:
[--C-:B-----5:R-:W-:Y:S02]  /*27b0*/  HADD2.F32 R222, -RZ, R179.reuse.H0_H0 ;  /* 0x200000b3ffde7230 */ /* 0x120fe40000004100 */
[-CC-:B------:R-:W-:Y:S01]  /*27c0*/  FFMA.FTZ R187, R202, R180.reuse, R181.reuse ;  /* 0x000000b4cabb7223 */ /* 0x180fe200000100b5 */
[----:B------:R-:W-:Y:S02]  /*27d0*/  HADD2.F32 R225, -RZ, R179.H1_H1 ;  /* 0x300000b3ffe17230 */ /* 0x000fe40000004100 */
[-CC-:B------:R-:W-:Y:S01]  /*27e0*/  FFMA.FTZ R179, R195, R180.reuse, R181.reuse ;  /* 0x000000b4c3b37223 */ /* 0x180fe200000100b5 */
[--C-:B0-----:R-:W-:Y:S02]  /*27f0*/  HADD2.F32 R182, -RZ, R178.reuse.H0_H0 ;  /* 0x200000b2ffb67230 */ /* 0x101fe40000004100 */
[-C--:B------:R-:W-:Y:S01]  /*2800*/  FFMA.FTZ R185, R199, R180.reuse, R181 ;  /* 0x000000b4c7b97223 */ /* 0x080fe200000100b5 */
[----:B------:R-:W-:Y:S02]  /*2810*/  HADD2.F32 R183, -RZ, R178.H1_H1 ;  /* 0x300000b2ffb77230 */ /* 0x000fe40000004100 */
[----:B------:R-:W-:Y:S01]  /*2820*/  FADD.FTZ R178, R194, -R179 ;  /* 0x800000b3c2b27221 */ /* 0x000fe20000010000 */
[----:B------:R-:W-:Y:S01]  /*2830*/  FFMA.FTZ R184, R196, R180, R181 ;  /* 0x000000b4c4b87223 */ /* 0x000fe200000100b5 */
[----:B------:R-:W-:Y:S01]  /*2840*/  FADD.FTZ R220, R200, -R187 ;  /* 0x800000bbc8dc7221 */ /* 0x000fe20000010000 */
[----:B------:R-:W-:Y:S01]  /*2850*/  FADD.FTZ R186, R198, -R185 ;  /* 0x800000b9c6ba7221 */ /* 0x000fe20000010000 */
[----:B------:R-:W-:Y:S01]  /*2860*/  FMUL.FTZ R178, R189, R178 ;  /* 0x000000b2bdb27220 */ /* 0x000fe20000410000 */
[----:B------:R-:W-:Y:S01]  /*2870*/  FADD.FTZ R184, R197, -R184 ;  /* 0x800000b8c5b87221 */ /* 0x000fe20000010000 */
[----:B------:R-:W-:Y:S01]  /*2880*/  FFMA.FTZ R179, R191, R180, R181 ;  /* 0x000000b4bfb37223 */ /* 0x000fe200000100b5 */
[C---:B------:R-:W-:Y:S01]  /*2890*/  FMUL.FTZ R220, R189.reuse, R220 ;  /* 0x000000dcbddc7220 */ /* 0x040fe20000410000 */
[-C--:B------:R-:W-:Y:S01]  /*28a0*/  FMUL.FTZ R187, R178, R23.reuse ;  /* 0x00000017b2bb7220 */ /* 0x080fe20000410000 */
[C---:B------:R-:W-:Y:S01]  /*28b0*/  FMUL.FTZ R186, R189.reuse, R186 ;  /* 0x000000babdba7220 */ /* 0x040fe20000410000 */
[----:B------:R-:W-:Y:S01]  /*28c0*/  FMUL.FTZ R184, R189, R184 ;  /* 0x000000b8bdb87220 */ /* 0x000fe20000410000 */
[-C--:B------:R-:W-:Y:S01]  /*28d0*/  FMUL.FTZ R224, R220, R23.reuse ;  /* 0x00000017dce07220 */ /* 0x080fe20000410000 */
[----:B------:R-:W-:Y:S01]  /*28e0*/  FFMA.FTZ R136, R187, R182, R136 ;  /* 0x000000b6bb887223 */ /* 0x000fe20000010088 */
[----:B------:R-:W-:Y:S01]  /*28f0*/  FADD.FTZ R182, R192, -R179 ;  /* 0x800000b3c0b67221 */ /* 0x000fe20000010000 */
[-C--:B------:R-:W-:Y:S01]  /*2900*/  FMUL.FTZ R223, R186, R23.reuse ;  /* 0x00000017badf7220 */ /* 0x080fe20000410000 */
[----:B------:R-:W-:Y:S01]  /*2910*/  FMUL.FTZ R220, R184, R23 ;  /* 0x00000017b8dc7220 */ /* 0x000fe20000410000 */
[----:B------:R-:W-:-:S02]  /*2920*/  HADD2.F32 R184, -RZ, R177.H0_H0 ;  /* 0x200000b1ffb87230 */ /* 0x000fc40000004100 */
[-CC-:B------:R-:W-:Y:S01]  /*2930*/  FFMA.FTZ R186, R188, R180.reuse, R181.reuse ;  /* 0x000000b4bcba7223 */ /* 0x180fe200000100b5 */
[----:B------:R-:W-:Y:S02]  /*2940*/  HADD2.F32 R185, -RZ, R177.H1_H1 ;  /* 0x300000b1ffb97230 */ /* 0x000fe40000004100 */
[--C-:B------:R-:W-:Y:S01]  /*2950*/  FFMA.FTZ R178, R203, R180, R181.reuse ;  /* 0x000000b4cbb27223 */ /* 0x100fe200000100b5 */
[----:B------:R-:W-:Y:S01]  /*2960*/  FMUL.FTZ R182, R189, R182 ;  /* 0x000000b6bdb67220 */ /* 0x000fe20000410000 */
[----:B------:R-:W-:Y:S01]  /*2970*/  FFMA.FTZ R177, R204, R180, R181 ;  /* 0x000000b4ccb17223 */ /* 0x000fe200000100b5 */
[----:B------:R-:W-:Y:S01]  /*2980*/  FFMA.FTZ R137, R220, R183, R137 ;  /* 0x000000b7dc897223 */ /* 0x000fe20000010089 */
[----:B------:R-:W-:Y:S01]  /*2990*/  FADD.FTZ R186, R193, -R186 ;  /* 0x800000bac1ba7221 */ /* 0x000fe20000010000 */
[----:B------:R-:W-:Y:S01]  /*29a0*/  FADD.FTZ R178, R201, -R178 ;  /* 0x800000b2c9b27221 */ /* 0x000fe20000010000 */
[----:B------:R-:W-:Y:S01]  /*29b0*/  FMUL.FTZ R183, R182, R23 ;  /* 0x00000017b6b77220 */ /* 0x000fe20000410000 */
[----:B------:R-:W-:Y:S01]  /*29c0*/  FADD.FTZ R182, R190, -R177 ;  /* 0x800000b1beb67221 */ /* 0x000fe20000010000 */
[C---:B------:R-:W-:Y:S01]  /*29d0*/  FMUL.FTZ R186, R189.reuse, R186 ;  /* 0x000000babdba7220 */ /* 0x040fe20000410000 */
[----:B------:R-:W-:Y:S01]  /*29e0*/  FMUL.FTZ R178, R189, R178 ;  /* 0x000000b2bdb27220 */ /* 0x000fe20000410000 */
[----:B------:R-:W-:-:S02]  /*29f0*/  HADD2.F32 R179, -RZ, R176.H0_H0 ;  /* 0x200000b0ffb37230 */ /* 0x000fc40000004100 */
[----:B------:R-:W-:Y:S01]  /*2a00*/  FMUL.FTZ R182, R189, R182 ;  /* 0x000000b6bdb67220 */ /* 0x000fe20000410000 */
[-C--:B------:R-:W-:Y:S01]  /*2a10*/  FMUL.FTZ R186, R186, R23.reuse ;  /* 0x00000017baba7220 */ /* 0x080fe20000410000 */
[-C--:B------:R-:W-:Y:S01]  /*2a20*/  FMUL.FTZ R177, R178, R23.reuse ;  /* 0x00000017b2b17220 */ /* 0x080fe20000410000 */
[----:B------:R-:W-:Y:S01]  /*2a30*/  FFMA.FTZ R134, R183, R184, R134 ;  /* 0x000000b8b7867223 */ /* 0x000fe20000010086 */
[----:B------:R-:W-:Y:S01]  /*2a40*/  FMUL.FTZ R182, R182, R23 ;  /* 0x00000017b6b67220 */ /* 0x000fe20000410000 */
        /* <DEDUP_REMOVED lines=18> */
.L_x_9892:
        /* <DEDUP_REMOVED lines=8> */
.L_x_9890:
[----:B------:R-:W-:Y:S05]  /*2bf0*/  BSYNC.RECONVERGENT B1 ;  /* 0x0000000000017941 */ /* 0x000fea0003800200 */
.L_x_9889:
        /* <DEDUP_REMOVED lines=10> */
[-C--:B0-----:R-:W-:Y:S01]  /*2ca0*/  FFMA.FTZ R183, R11, R180.reuse, R181 ;  /* 0x000000b40bb77223 */ /* 0x081fe200000100b5 */
[----:B------:R-:W-:Y:S01]  /*2cb0*/  FADD.FTZ R88, R15, -R88 ;  /* 0x800000580f587221 */ /* 0x000fe20000010000 */
[----:B------:R-:W-:Y:S01]  /*2cc0*/  FADD.FTZ R166, R16, -R91 ;  /* 0x8000005b10a67221 */ /* 0x000fe20000010000 */
[--C-:B------:R-:W-:Y:S01]  /*2cd0*/  FFMA.FTZ R89, R7, R180, R181.reuse ;  /* 0x000000b407597223 */ /* 0x100fe200000100b5 */
[----:B------:R-:W-:Y:S01]  /*2ce0*/  FADD.FTZ R90, R17, -R90 ;  /* 0x8000005a115a7221 */ /* 0x000fe20000010000 */
[C---:B------:R-:W-:Y:S01]  /*2cf0*/  FMUL.FTZ R165, R189.reuse, R88 ;  /* 0x00000058bda57220 */ /* 0x040fe20000410000 */
[----:B------:R-:W-:Y:S01]  /*2d00*/  FFMA.FTZ R222, R22, R180, R181 ;  /* 0x000000b416de7223 */ /* 0x000fe200000100b5 */
[----:B------:R-:W-:Y:S01]  /*2d10*/  FMUL.FTZ R166, R189, R166 ;  /* 0x000000a6bda67220 */ /* 0x000fe20000410000 */
[----:B------:R-:W-:Y:S01]  /*2d20*/  FADD.FTZ R88, R18, -R183 ;  /* 0x800000b712587221 */ /* 0x000fe20000010000 */
[----:B-----5:R-:W-:-:S02]  /*2d30*/  HADD2.F32 R184, -RZ, R176.H0_H0 ;  /* 0x200000b0ffb87230 */ /* 0x020fc40000004100 */
[----:B------:R-:W-:Y:S01]  /*2d40*/  FADD.FTZ R164, R14, -R89 ;  /* 0x800000590ea47221 */ /* 0x000fe20000010000 */
[-CC-:B------:R-:W-:Y:S01]  /*2d50*/  FFMA.FTZ R220, R12, R180.reuse, R181.reuse ;  /* 0x000000b40cdc7223 */ /* 0x180fe200000100b5 */
[----:B------:R-:W-:Y:S01]  /*2d60*/  FFMA.FTZ R223, R13, R180, R181 ;  /* 0x000000b40ddf7223 */ /* 0x000fe200000100b5 */
[----:B------:R-:W-:Y:S02]  /*2d70*/  HADD2.F32 R176, -RZ, R176.H1_H1 ;  /* 0x300000b0ffb07230 */ /* 0x000fe40000004100 */
[----:B------:R-:W-:Y:S01]  /*2d80*/  FMUL.FTZ R167, R189, R90 ;  /* 0x0000005abda77220 */ /* 0x000fe20000410000 */
[--C-:B------:R-:W-:Y:S02]  /*2d90*/  HADD2.F32 R185, -RZ, R177.reuse.H0_H0 ;  /* 0x200000b1ffb97230 */ /* 0x100fe40000004100 */
[-C--:B------:R-:W-:Y:S01]  /*2da0*/  FMUL.FTZ R180, R165, R23.reuse ;  /* 0x00000017a5b47220 */ /* 0x080fe20000410000 */
[----:B------:R-:W-:Y:S01]  /*2db0*/  FMUL.FTZ R181, R166, R23 ;  /* 0x00000017a6b57220 */ /* 0x000fe20000410000 */
[----:B------:R-:W-:Y:S01]  /*2dc0*/  FADD.FTZ R222, R21, -R222 ;  /* 0x800000de15de7221 */ /* 0x000fe20000010000 */
[----:B------:R-:W-:Y:S01]  /*2dd0*/  FMUL.FTZ R88, R189, R88 ;  /* 0x00000058bd587220 */ /* 0x000fe20000410000 */
[----:B------:R-:W-:-:S02]  /*2de0*/  HADD2.F32 R187, -RZ, R177.H1_H1 ;  /* 0x300000b1ffbb7230 */ /* 0x000fc40000004100 */
[----:B------:R-:W-:Y:S01]  /*2df0*/  FMUL.FTZ R164, R189, R164 ;  /* 0x000000a4bda47220 */ /* 0x000fe20000410000 */
[----:B------:R-:W-:Y:S01]  /*2e00*/  FMUL.FTZ R182, R167, R23 ;  /* 0x00000017a7b67220 */ /* 0x000fe20000410000 */
[----:B------:R-:W-:Y:S01]  /*2e10*/  FADD.FTZ R220, R19, -R220 ;  /* 0x800000dc13dc7221 */ /* 0x000fe20000010000 */
[----:B------:R-:W-:Y:S01]  /*2e20*/  FFMA.FTZ R186, R180, R176, R141 ;  /* 0x000000b0b4ba7223 */ /* 0x000fe2000001008d */
[----:B------:R-:W-:Y:S02]  /*2e30*/  HADD2.F32 R90, -RZ, R178.H0_H0 ;  /* 0x200000b2ff5a7230 */ /* 0x000fe40000004100 */
[----:B------:R-:W-:Y:S01]  /*2e40*/  FFMA.FTZ R185, R181, R185, R142 ;  /* 0x000000b9b5b97223 */ /* 0x000fe2000001008e */
[C---:B------:R-:W-:Y:S01]  /*2e50*/  FMUL.FTZ R91, R189.reuse, R222 ;  /* 0x000000debd5b7220 */ /* 0x040fe20000410000 */
[-C--:B------:R-:W-:Y:S01]  /*2e60*/  FMUL.FTZ R141, R88, R23.reuse ;  /* 0x00000017588d7220 */ /* 0x080fe20000410000 */
[----:B------:R-:W-:Y:S01]  /*2e70*/  FMUL.FTZ R177, R164, R23 ;  /* 0x00000017a4b17220 */ /* 0x000fe20000410000 */
[----:B------:R-:W-:Y:S01]  /*2e80*/  FADD.FTZ R142, R20, -R223 ;  /* 0x800000df148e7221 */ /* 0x000fe20000010000 */
[----:B------:R-:W-:Y:S01]  /*2e90*/  FFMA.FTZ R187, R182, R187, R143 ;  /* 0x000000bbb6bb7223 */ /* 0x000fe2000001008f */
[----:B------:R-:W-:Y:S01]  /*2ea0*/  FMUL.FTZ R89, R189, R220 ;  /* 0x000000dcbd597220 */ /* 0x000fe20000410000 */
[----:B------:R-:W-:-:S02]  /*2eb0*/  HADD2.F32 R143, -RZ, R179.H1_H1 ;  /* 0x300000b3ff8f7230 */ /* 0x000fc40000004100 */
[-C--:B------:R-:W-:Y:S01]  /*2ec0*/  FMUL.FTZ R220, R91, R23.reuse ;  /* 0x000000175bdc7220 */ /* 0x080fe20000410000 */
[----:B------:R-:W-:Y:S01]  /*2ed0*/  FFMA.FTZ R144, R141, R90, R144 ;  /* 0x0000005a8d907223 */ /* 0x000fe20000010090 */
[----:B------:R-:W-:Y:S01]  /*2ee0*/  FFMA.FTZ R184, R177, R184, R140 ;  /* 0x000000b8b1b87223 */ /* 0x000fe2000001008c */
[----:B------:R-:W-:Y:S02]  /*2ef0*/  HADD2.F32 R178, -RZ, R178.H1_H1 ;  /* 0x300000b2ffb27230 */ /* 0x000fe40000004100 */
[----:B------:R-:W-:Y:S01]  /*2f00*/  FMUL.FTZ R90, R189, R142 ;  /* 0x0000008ebd5a7220 */ /* 0x000fe20000410000 */
[----:B------:R-:W-:Y:S01]  /*2f10*/  FMUL.FTZ R140, R89, R23 ;  /* 0x00000017598c7220 */ /* 0x000fe20000410000 */
[----:B------:R-:W-:Y:S01]  /*2f20*/  FFMA.FTZ R147, R220, R143, R147 ;  /* 0x0000008fdc937223 */ /* 0x000fe20000010093 */
[----:B------:R-:W-:Y:S01]  /*2f30*/  FMUL.FTZ R176, R72, R177 ;  /* 0x000000b148b07220 */ /* 0x000fe20000410000 */
[----:B------:R-:W-:Y:S01]  /*2f40*/  FMUL.FTZ R143, R90, R23 ;  /* 0x000000175a8f7220 */ /* 0x000fe20000410000 */
[----:B------:R-:W-:Y:S01]  /*2f50*/  FFMA.FTZ R145, R140, R178, R145 ;  /* 0x000000b28c917223 */ /* 0x000fe20000010091 */
[----:B------:R-:W-:Y:S01]  /*2f60*/  FMUL.FTZ R178, R76, R141 ;  /* 0x0000008d4cb27220 */ /* 0x000fe20000410000 */
[----:B------:R-:W-:-:S02]  /*2f70*/  HADD2.F32 R179, -RZ, R179.H0_H0 ;  /* 0x200000b3ffb37230 */ /* 0x000fc40000004100 */
        /* <DEDUP_REMOVED lines=8> */
[----:B------:R-:W-:Y:S02]  /*3000*/  F2FP.F16.F32.PACK_AB R177, R182, R177 ;  /* 0x000000b1b6b1723e */ /* 0x000fe400000000ff */
[----:B------:R-:W-:-:S02]  /*3010*/  F2FP.F16.F32.PACK_AB R178, R141, R178 ;  /* 0x000000b28db2723e */ /* 0x000fc400000000ff */
[----:B------:R-:W-:Y:S01]  /*3020*/  F2FP.F16.F32.PACK_AB R179, R181, R140 ;  /* 0x0000008cb5b3723e */ /* 0x000fe200000000ff */
[----:B------:R-:W-:Y:S06]  /*3030*/  BRA `(.L_x_9895) ;  /* 0x0000000000f07947 */ /* 0x000fec0003800000 */
.L_x_9894:
[-CC-:B------:R-:W-:Y:S01]  /*3040*/  FFMA.FTZ R220, R22, R180.reuse, R181.reuse ;  /* 0x000000b416dc7223 */ /* 0x180fe200000100b5 */
        /* <DEDUP_REMOVED lines=32> */
[-C--:B------:R-:W-:Y:S01]  /*3250*/  FMUL.FTZ R189, R186, R23.reuse ;  /* 0x00000017babd7220 */ /* 0x080fe20000410000 */
[-C--:B------:R-:W-:Y:S01]  /*3260*/  FMUL.FTZ R220, R220, R23.reuse ;  /* 0x00000017dcdc7220 */ /* 0x080fe20000410000 */
[-C--:B------:R-:W-:Y:S01]  /*3270*/  FMUL.FTZ R183, R182, R23.reuse ;  /* 0x00000017b6b77220 */ /* 0x080fe20000410000 */
[-C--:B------:R-:W-:Y:S01]  /*3280*/  FMUL.FTZ R225, R226, R23.reuse ;  /* 0x00000017e2e17220 */ /* 0x080fe20000410000 */
[-C--:B------:R-:W-:Y:S01]  /*3290*/  FMUL.FTZ R224, R224, R23.reuse ;  /* 0x00000017e0e07220 */ /* 0x080fe20000410000 */
[----:B------:R-:W-:Y:S01]  /*32a0*/  FMUL.FTZ R186, R184, R23 ;  /* 0x00000017b8ba7220 */ /* 0x000fe20000410000 */
[----:B------:R-:W-:-:S02]  /*32b0*/  HADD2.F32 R176, -RZ, R176.H1_H1 ;  /* 0x300000b0ffb07230 */ /* 0x000fc40000004100 */
        /* <DEDUP_REMOVED lines=16> */
[----:B------:R-:W-:-:S02]  /*33c0*/  F2FP.F16.F32.PACK_AB R179, R228, R179 ;  /* 0x000000b3e4b3723e */ /* 0x000fc400000000ff */
[----:B------:R-:W-:Y:S02]  /*33d0*/  F2FP.F16.F32.PACK_AB R178, R23, R178 ;  /* 0x000000b217b2723e */ /* 0x000fe400000000ff */
[----:B------:R-:W-:Y:S02]  /*33e0*/  F2FP.F16.F32.PACK_AB R177, R220, R177 ;  /* 0x000000b1dcb1723e */ /* 0x000fe400000000ff */
[----:B------:R-:W-:-:S07]  /*33f0*/  F2FP.F16.F32.PACK_AB R176, R140, R183 ;  /* 0x000000b78cb0723e */ /* 0x000fce00000000ff */
.L_x_9895:
        /* <DEDUP_REMOVED lines=12> */
.L_x_9884:
        /* <DEDUP_REMOVED lines=10> */
[--C-:B-----5:R-:W-:Y:S02]  /*3560*/  HADD2.F32 R185, -RZ, R179.reuse.H0_H0 ;  /* 0x200000b3ffb97230 */ /* 0x120fe40000004100 */
[----:B------:R-:W-:Y:S01]  /*3570*/  FFMA.FTZ R186, R206, R180, R181 ;  /* 0x000000b4ceba7223 */ /* 0x000fe200000100b5 */
[----:B------:R-:W-:Y:S02]  /*3580*/  HADD2.F32 R224, -RZ, R179.H1_H1 ;  /* 0x300000b3ffe07230 */ /* 0x000fe40000004100 */
[----:B------:R-:W-:Y:S01]  /*3590*/  FADD.FTZ R184, R207, -R182 ;  /* 0x800000b6cfb87221 */ /* 0x000fe20000010000 */
[--C-:B------:R-:W-:Y:S02]  /*35a0*/  HADD2.F32 R179, -RZ, R178.reuse.H0_H0 ;  /* 0x200000b2ffb37230 */ /* 0x100fe40000004100 */
[----:B------:R-:W-:Y:S01]  /*35b0*/  FADD.FTZ R182, R208, -R223 ;  /* 0x800000dfd0b67221 */ /* 0x000fe20000010000 */
[----:B------:R-:W-:-:S02]  /*35c0*/  HADD2.F32 R183, -RZ, R178.H1_H1 ;  /* 0x300000b2ffb77230 */ /* 0x000fc40000004100 */
[----:B------:R-:W-:Y:S01]  /*35d0*/  FFMA.FTZ R178, R213, R180, R181 ;  /* 0x000000b4d5b27223 */ /* 0x000fe200000100b5 */
[C---:B------:R-:W-:Y:S01]  /*35e0*/  FFMA.FTZ R184, R189.reuse, R184, R154 ;  /* 0x000000b8bdb87223 */ /* 0x040fe2000001009a */
[----:B------:R-:W-:Y:S01]  /*35f0*/  FFMA.FTZ R182, R189, R182, R153 ;  /* 0x000000b6bdb67223 */ /* 0x000fe20000010099 */
[----:B------:R-:W-:Y:S01]  /*3600*/  FADD.FTZ R186, R205, -R186 ;  /* 0x800000bacdba7221 */ /* 0x000fe20000010000 */
[----:B------:R-:W-:Y:S01]  /*3610*/  FADD.FTZ R187, R211, -R178 ;  /* 0x800000b2d3bb7221 */ /* 0x000fe20000010000 */
[-C--:B------:R-:W-:Y:S01]  /*3620*/  FMUL.FTZ R223, R184, R23.reuse ;  /* 0x00000017b8df7220 */ /* 0x080fe20000410000 */
[----:B------:R-:W-:Y:S01]  /*3630*/  FMUL.FTZ R220, R182, R23 ;  /* 0x00000017b6dc7220 */ /* 0x000fe20000410000 */
[----:B------:R-:W-:Y:S01]  /*3640*/  FFMA.FTZ R182, R217, R180, R181 ;  /* 0x000000b4d9b67223 */ /* 0x000fe200000100b5 */
[----:B------:R-:W-:Y:S01]  /*3650*/  FFMA.FTZ R178, R189, R187, R152 ;  /* 0x000000bbbdb27223 */ /* 0x000fe20000010098 */
[----:B------:R-:W-:Y:S01]  /*3660*/  FFMA.FTZ R130, R223, R185, R130 ;  /* 0x000000b9df827223 */ /* 0x000fe20000010082 */
[----:B------:R-:W-:Y:S01]  /*3670*/  FFMA.FTZ R186, R189, R186, R155 ;  /* 0x000000babdba7223 */ /* 0x000fe2000001009b */
[----:B------:R-:W-:-:S02]  /*3680*/  HADD2.F32 R184, -RZ, R177.H0_H0 ;  /* 0x200000b1ffb87230 */ /* 0x000fc40000004100 */
[-C--:B------:R-:W-:Y:S01]  /*3690*/  FMUL.FTZ R187, R178, R23.reuse ;  /* 0x00000017b2bb7220 */ /* 0x080fe20000410000 */
[----:B------:R-:W-:Y:S02]  /*36a0*/  HADD2.F32 R185, -RZ, R177.H1_H1 ;  /* 0x300000b1ffb97230 */ /* 0x000fe40000004100 */
[-CC-:B------:R-:W-:Y:S01]  /*36b0*/  FFMA.FTZ R177, R214, R180.reuse, R181.reuse ;  /* 0x000000b4d6b17223 */ /* 0x180fe200000100b5 */
[----:B------:R-:W-:Y:S01]  /*36c0*/  FFMA.FTZ R178, R221, R180, R181 ;  /* 0x000000b4ddb27223 */ /* 0x000fe200000100b5 */
[----:B------:R-:W-:Y:S01]  /*36d0*/  FADD.FTZ R182, R215, -R182 ;  /* 0x800000b6d7b67221 */ /* 0x000fe20000010000 */
[----:B------:R-:W-:Y:S01]  /*36e0*/  FMUL.FTZ R222, R186, R23 ;  /* 0x00000017bade7220 */ /* 0x000fe20000410000 */
[----:B------:R-:W-:Y:S01]  /*36f0*/  FADD.FTZ R186, R212, -R177 ;  /* 0x800000b1d4ba7221 */ /* 0x000fe20000010000 */
[----:B------:R-:W-:Y:S01]  /*3700*/  FADD.FTZ R177, R219, -R178 ;  /* 0x800000b2dbb17221 */ /* 0x000fe20000010000 */
[C---:B------:R-:W-:Y:S01]  /*3710*/  FFMA.FTZ R182, R189.reuse, R182, R150 ;  /* 0x000000b6bdb67223 */ /* 0x040fe20000010096 */
[----:B------:R-:W-:Y:S01]  /*3720*/  FFMA.FTZ R225, R218, R180, R181 ;  /* 0x000000b4dae17223 */ /* 0x000fe200000100b5 */
[----:B------:R-:W-:Y:S01]  /*3730*/  FFMA.FTZ R129, R220, R183, R129 ;  /* 0x000000b7dc817223 */ /* 0x000fe20000010081 */
[C---:B------:R-:W-:Y:S01]  /*3740*/  FFMA.FTZ R178, R189.reuse, R177, R148 ;  /* 0x000000b1bdb27223 */ /* 0x040fe20000010094 */
[-C--:B------:R-:W-:Y:S01]  /*3750*/  FMUL.FTZ R183, R182, R23.reuse ;  /* 0x00000017b6b77220 */ /* 0x080fe20000410000 */
[----:B------:R-:W-:Y:S01]  /*3760*/  FADD.FTZ R182, R216, -R225 ;  /* 0x800000e1d8b67221 */ /* 0x000fe20000010000 */
[----:B------:R-:W-:Y:S01]  /*3770*/  FFMA.FTZ R186, R189, R186, R151 ;  /* 0x000000babdba7223 */ /* 0x000fe20000010097 */
[----:B------:R-:W-:Y:S01]  /*3780*/  FMUL.FTZ R177, R178, R23 ;  /* 0x00000017b2b17220 */ /* 0x000fe20000410000 */
[----:B------:R-:W-:Y:S01]  /*3790*/  FFMA.FTZ R128, R187, R179, R128 ;  /* 0x000000b3bb807223 */ /* 0x000fe20000010080 */
[----:B------:R-:W-:Y:S01]  /*37a0*/  FFMA.FTZ R178, R189, R182, R149 ;  /* 0x000000b6bdb27223 */ /* 0x000fe20000010095 */
[----:B------:R-:W-:-:S02]  /*37b0*/  HADD2.F32 R179, -RZ, R176.H0_H0 ;  /* 0x200000b0ffb37230 */ /* 0x000fc40000004100 */
        /* <DEDUP_REMOVED lines=21> */
.L_x_9898:
        /* <DEDUP_REMOVED lines=8> */
[C---:B------:R-:W-:Y:S01]  /*3990*/  FFMA.FTZ R164, R189.reuse, R88, R148 ;  /* 0x00000058bda47223 */ /* 0x040fe20000010094 */
[----:B------:R-:W-:Y:S01]  /*39a0*/  FFMA.FTZ R165, R189, R90, R149 ;  /* 0x0000005abda57223 */ /* 0x000fe20000010095 */
[----:B-----5:R-:W-:-:S02]  /*39b0*/  HADD2.F32 R89, -RZ, R176.H0_H0 ;  /* 0x200000b0ff597230 */ /* 0x020fc40000004100 */
[----:B------:R-:W-:Y:S01]  /*39c0*/  FFMA.FTZ R167, R189, R182, R151 ;  /* 0x000000b6bda77223 */ /* 0x000fe20000010097 */
[--C-:B------:R-:W-:Y:S02]  /*39d0*/  HADD2.F32 R184, -RZ, R177.reuse.H0_H0 ;  /* 0x200000b1ffb87230 */ /* 0x100fe40000004100 */
[-C--:B------:R-:W-:Y:S01]  /*39e0*/  FMUL.FTZ R182, R165, R23.reuse ;  /* 0x00000017a5b67220 */ /* 0x080fe20000410000 */
[----:B------:R-:W-:Y:S02]  /*39f0*/  HADD2.F32 R185, -RZ, R177.H1_H1 ;  /* 0x300000b1ffb97230 */ /* 0x000fe40000004100 */
[-C--:B------:R-:W-:Y:S01]  /*3a00*/  FMUL.FTZ R177, R164, R23.reuse ;  /* 0x00000017a4b17220 */ /* 0x080fe20000410000 */
[----:B------:R-:W-:Y:S02]  /*3a10*/  HADD2.F32 R176, -RZ, R176.H1_H1 ;  /* 0x300000b0ffb07230 */ /* 0x000fe40000004100 */
[-CC-:B------:R-:W-:Y:S01]  /*3a20*/  FFMA.FTZ R88, R213, R180.reuse, R181.reuse ;  /* 0x000000b4d5587223 */ /* 0x180fe200000100b5 */
[----:B------:R-:W-:Y:S01]  /*3a30*/  FMUL.FTZ R186, R167, R23 ;  /* 0x00000017a7ba7220 */ /* 0x000fe20000410000 */
[----:B------:R-:W-:Y:S01]  /*3a40*/  FFMA.FTZ R124, R177, R89, R124 ;  /* 0x00000059b17c7223 */ /* 0x000fe2000001007c */
[----:B------:R-:W-:Y:S01]  /*3a50*/  FFMA.FTZ R89, R210, R180, R181 ;  /* 0x000000b4d2597223 */ /* 0x000fe200000100b5 */
[----:B------:R-:W-:Y:S01]  /*3a60*/  FFMA.FTZ R125, R182, R176, R125 ;  /* 0x000000b0b67d7223 */ /* 0x000fe2000001007d */
[----:B------:R-:W-:Y:S01]  /*3a70*/  FFMA.FTZ R176, R209, R180, R181 ;  /* 0x000000b4d1b07223 */ /* 0x000fe200000100b5 */
[----:B------:R-:W-:Y:S01]  /*3a80*/  FADD.FTZ R88, R211, -R88 ;  /* 0x80000058d3587221 */ /* 0x000fe20000010000 */
[----:B------:R-:W-:Y:S01]  /*3a90*/  FFMA.FTZ R127, R186, R185, R127 ;  /* 0x000000b9ba7f7223 */ /* 0x000fe2000001007f */
[----:B------:R-:W-:Y:S01]  /*3aa0*/  FADD.FTZ R90, R208, -R89 ;  /* 0x80000059d05a7221 */ /* 0x000fe20000010000 */
[----:B------:R-:W-:Y:S01]  /*3ab0*/  FADD.FTZ R185, R207, -R176 ;  /* 0x800000b0cfb97221 */ /* 0x000fe20000010000 */
[C---:B------:R-:W-:Y:S01]  /*3ac0*/  FFMA.FTZ R88, R189.reuse, R88, R152 ;  /* 0x00000058bd587223 */ /* 0x040fe20000010098 */
[----:B------:R-:W-:Y:S01]  /*3ad0*/  FFMA.FTZ R176, R206, R180, R181 ;  /* 0x000000b4ceb07223 */ /* 0x000fe200000100b5 */
[C---:B------:R-:W-:Y:S01]  /*3ae0*/  FFMA.FTZ R166, R189.reuse, R91, R150 ;  /* 0x0000005bbda67223 */ /* 0x040fe20000010096 */
[----:B------:R-:W-:Y:S01]  /*3af0*/  FFMA.FTZ R89, R189, R90, R153 ;  /* 0x0000005abd597223 */ /* 0x000fe20000010099 */
[----:B------:R-:W-:-:S02]  /*3b00*/  HADD2.F32 R91, -RZ, R178.H0_H0 ;  /* 0x200000b2ff5b7230 */ /* 0x000fc40000004100 */
[----:B------:R-:W-:Y:S01]  /*3b10*/  FFMA.FTZ R90, R189, R185, R154 ;  /* 0x000000b9bd5a7223 */ /* 0x000fe2000001009a */
[-C--:B------:R-:W-:Y:S01]  /*3b20*/  FMUL.FTZ R185, R88, R23.reuse ;  /* 0x0000001758b97220 */ /* 0x080fe20000410000 */
[----:B------:R-:W-:Y:S01]  /*3b30*/  FADD.FTZ R176, R205, -R176 ;  /* 0x800000b0cdb07221 */ /* 0x000fe20000010000 */
[-C--:B------:R-:W-:Y:S01]  /*3b40*/  FMUL.FTZ R183, R166, R23.reuse ;  /* 0x00000017a6b77220 */ /* 0x080fe20000410000 */
[----:B------:R-:W-:Y:S02]  /*3b50*/  HADD2.F32 R220, -RZ, R179.H0_H0 ;  /* 0x200000b3ffdc7230 */ /* 0x000fe40000004100 */
[----:B------:R-:W-:Y:S01]  /*3b60*/  FMUL.FTZ R187, R90, R23 ;  /* 0x000000175abb7220 */ /* 0x000fe20000410000 */
[----:B------:R-:W-:Y:S01]  /*3b70*/  FFMA.FTZ R128, R185, R91, R128 ;  /* 0x0000005bb9807223 */ /* 0x000fe20000010080 */
[----:B------:R-:W-:Y:S01]  /*3b80*/  FFMA.FTZ R91, R189, R176, R155 ;  /* 0x000000b0bd5b7223 */ /* 0x000fe2000001009b */
        /* <DEDUP_REMOVED lines=19> */
[----:B------:R-:W-:-:S07]  /*3cc0*/  F2FP.F16.F32.PACK_AB R179, R182, R187 ;  /* 0x000000bbb6b3723e */ /* 0x000fce00000000ff */
.L_x_9899:
        /* <DEDUP_REMOVED lines=10> */
.L_x_9897:
[----:B------:R-:W-:Y:S05]  /*3d70*/  BSYNC.RECONVERGENT B1 ;  /* 0x0000000000017941 */ /* 0x000fea0003800200 */
.L_x_9896:
        /* <DEDUP_REMOVED lines=16> */
[C---:B------:R-:W-:Y:S01]  /*3e80*/  FFMA.FTZ R165, R189.reuse, R166, R29 ;  /* 0x000000a6bda57223 */ /* 0x040fe2000001001d */
[C---:B------:R-:W-:Y:S01]  /*3e90*/  FFMA.FTZ R166, R189.reuse, R91, R30 ;  /* 0x0000005bbda67223 */ /* 0x040fe2000001001e */
[----:B------:R-:W-:Y:S01]  /*3ea0*/  FFMA.FTZ R164, R189, R164, R28 ;  /* 0x000000a4bda47223 */ /* 0x000fe2000001001c */
[----:B-----5:R-:W-:-:S02]  /*3eb0*/  HADD2.F32 R89, -RZ, R177.H0_H0 ;  /* 0x200000b1ff597230 */ /* 0x020fc40000004100 */
[----:B------:R-:W-:Y:S01]  /*3ec0*/  FFMA.FTZ R167, R189, R182, R31 ;  /* 0x000000b6bda77223 */ /* 0x000fe2000001001f */
[-C--:B------:R-:W-:Y:S01]  /*3ed0*/  FMUL.FTZ R183, R166, R23.reuse ;  /* 0x00000017a6b77220 */ /* 0x080fe20000410000 */
[--C-:B------:R-:W-:Y:S02]  /*3ee0*/  HADD2.F32 R88, -RZ, R176.reuse.H0_H0 ;  /* 0x200000b0ff587230 */ /* 0x100fe40000004100 */
[-CC-:B------:R-:W-:Y:S01]  /*3ef0*/  FFMA.FTZ R185, R199, R180.reuse, R181.reuse ;  /* 0x000000b4c7b97223 */ /* 0x180fe200000100b5 */
[----:B------:R-:W-:Y:S02]  /*3f00*/  HADD2.F32 R90, -RZ, R177.H1_H1 ;  /* 0x300000b1ff5a7230 */ /* 0x000fe40000004100 */
        /* <DEDUP_REMOVED lines=8> */
[----:B------:R-:W-:Y:S01]  /*3f90*/  FADD.FTZ R185, R198, -R185 ;  /* 0x800000b9c6b97221 */ /* 0x000fe20000010000 */
[----:B------:R-:W-:Y:S01]  /*3fa0*/  FADD.FTZ R90, R197, -R88 ;  /* 0x80000058c55a7221 */ /* 0x000fe20000010000 */
[----:B------:R-:W-:Y:S01]  /*3fb0*/  FFMA.FTZ R88, R189, R89, R24 ;  /* 0x00000059bd587223 */ /* 0x000fe20000010018 */
[----:B------:R-:W-:Y:S01]  /*3fc0*/  FFMA.FTZ R187, R202, R180, R181 ;  /* 0x000000b4cabb7223 */ /* 0x000fe200000100b5 */
[----:B------:R-:W-:-:S02]  /*3fd0*/  HADD2.F32 R176, -RZ, R176.H1_H1 ;  /* 0x300000b0ffb07230 */ /* 0x000fc40000004100 */
[C---:B------:R-:W-:Y:S01]  /*3fe0*/  FFMA.FTZ R89, R189.reuse, R90, R25 ;  /* 0x0000005abd597223 */ /* 0x040fe20000010019 */
[--C-:B------:R-:W-:Y:S02]  /*3ff0*/  HADD2.F32 R91, -RZ, R178.reuse.H0_H0 ;  /* 0x200000b2ff5b7230 */ /* 0x100fe40000004100 */
[----:B------:R-:W-:Y:S01]  /*4000*/  FFMA.FTZ R90, R189, R185, R26 ;  /* 0x000000b9bd5a7223 */ /* 0x000fe2000001001a */
[-C--:B------:R-:W-:Y:S01]  /*4010*/  FMUL.FTZ R182, R165, R23.reuse ;  /* 0x00000017a5b67220 */ /* 0x080fe20000410000 */
[----:B------:R-:W-:Y:S01]  /*4020*/  FMUL.FTZ R185, R88, R23 ;  /* 0x0000001758b97220 */ /* 0x000fe20000410000 */
[----:B------:R-:W-:Y:S01]  /*4030*/  FADD.FTZ R220, R200, -R187 ;  /* 0x800000bbc8dc7221 */ /* 0x000fe20000010000 */
[----:B------:R-:W-:Y:S02]  /*4040*/  HADD2.F32 R178, -RZ, R178.H1_H1 ;  /* 0x300000b2ffb27230 */ /* 0x000fe40000004100 */
[----:B------:R-:W-:Y:S01]  /*4050*/  FFMA.FTZ R133, R182, R176, R133 ;  /* 0x000000b0b6857223 */ /* 0x000fe20000010085 */
[----:B------:R-:W-:Y:S01]  /*4060*/  FFMA.FTZ R136, R185, R91, R136 ;  /* 0x0000005bb9887223 */ /* 0x000fe20000010088 */
[----:B------:R-:W-:-:S02]  /*4070*/  HADD2.F32 R176, -RZ, R179.H0_H0 ;  /* 0x200000b3ffb07230 */ /* 0x000fc40000004100 */
[----:B------:R-:W-:Y:S01]  /*4080*/  FFMA.FTZ R91, R189, R220, R27 ;  /* 0x000000dcbd5b7223 */ /* 0x000fe2000001001b */
[-C--:B------:R-:W-:Y:S01]  /*4090*/  FMUL.FTZ R187, R90, R23.reuse ;  /* 0x000000175abb7220 */ /* 0x080fe20000410000 */
[-C--:B------:R-:W-:Y:S01]  /*40a0*/  FMUL.FTZ R186, R89, R23.reuse ;  /* 0x0000001759ba7220 */ /* 0x080fe20000410000 */
[----:B------:R-:W-:Y:S02]  /*40b0*/  HADD2.F32 R222, -RZ, R179.H1_H1 ;  /* 0x300000b3ffde7230 */ /* 0x000fe40000004100 */
[----:B------:R-:W-:Y:S01]  /*40c0*/  FMUL.FTZ R220, R91, R23 ;  /* 0x000000175bdc7220 */ /* 0x000fe20000410000 */
        /* <DEDUP_REMOVED lines=16> */
.L_x_9902:
[--C-:B-----5:R-:W-:Y:S02]  /*41d0*/  HADD2.F32 R187, -RZ, R179.reuse.H0_H0 ;  /* 0x200000b3ffbb7230 */ /* 0x120fe40000004100 */
[-CC-:B------:R-:W-:Y:S01]  /*41e0*/  FFMA.FTZ R223, R202, R180.reuse, R181.reuse ;  /* 0x000000b4cadf7223 */ /* 0x180fe200000100b5 */
[----:B------:R-:W-:Y:S02]  /*41f0*/  HADD2.F32 R224, -RZ, R179.H1_H1 ;  /* 0x300000b3ffe07230 */ /* 0x000fe40000004100 */
[-CC-:B------:R-:W-:Y:S01]  /*4200*/  FFMA.FTZ R179, R195, R180.reuse, R181.reuse ;  /* 0x000000b4c3b37223 */ /* 0x180fe200000100b5 */
[--C-:B0-----:R-:W-:Y:S02]  /*4210*/  HADD2.F32 R182, -RZ, R178.reuse.H0_H0 ;  /* 0x200000b2ffb67230 */ /* 0x101fe40000004100 */
[-CC-:B------:R-:W-:Y:S01]  /*4220*/  FFMA.FTZ R185, R199, R180.reuse, R181.reuse ;  /* 0x000000b4c7b97223 */ /* 0x180fe200000100b5 */
[----:B------:R-:W-:Y:S02]  /*4230*/  HADD2.F32 R183, -RZ, R178.H1_H1 ;  /* 0x300000b2ffb77230 */ /* 0x000fe40000004100 */
[----:B------:R-:W-:Y:S01]  /*4240*/  FFMA.FTZ R178, R196, R180, R181 ;  /* 0x000000b4c4b27223 */ /* 0x000fe200000100b5 */
[----:B------:R-:W-:Y:S01]  /*4250*/  FADD.FTZ R179, R194, -R179 ;  /* 0x800000b3c2b37221 */ /* 0x000fe20000010000 */
[----:B------:R-:W-:Y:S01]  /*4260*/  FADD.FTZ R220, R200, -R223 ;  /* 0x800000dfc8dc7221 */ /* 0x000fe20000010000 */
[----:B------:R-:W-:Y:S01]  /*4270*/  FADD.FTZ R185, R198, -R185 ;  /* 0x800000b9c6b97221 */ /* 0x000fe20000010000 */
[----:B------:R-:W-:Y:S01]  /*4280*/  FADD.FTZ R184, R197, -R178 ;  /* 0x800000b2c5b87221 */ /* 0x000fe20000010000 */
[C---:B------:R-:W-:Y:S01]  /*4290*/  FFMA.FTZ R178, R189.reuse, R179, R24 ;  /* 0x000000b3bdb27223 */ /* 0x040fe20000010018 */
[----:B------:R-:W-:Y:S01]  /*42a0*/  FFMA.FTZ R220, R189, R220, R27 ;  /* 0x000000dcbddc7223 */ /* 0x000fe2000001001b */
[----:B------:R-:W-:Y:S01]  /*42b0*/  FFMA.FTZ R179, R191, R180, R181 ;  /* 0x000000b4bfb37223 */ /* 0x000fe200000100b5 */
[C---:B------:R-:W-:Y:S01]  /*42c0*/  FFMA.FTZ R184, R189.reuse, R184, R25 ;  /* 0x000000b8bdb87223 */ /* 0x040fe20000010019 */
[----:B------:R-:W-:Y:S01]  /*42d0*/  FMUL.FTZ R223, R178, R23 ;  /* 0x00000017b2df7220 */ /* 0x000fe20000410000 */
[----:B------:R-:W-:Y:S01]  /*42e0*/  FFMA.FTZ R186, R189, R185, R26 ;  /* 0x000000b9bdba7223 */ /* 0x000fe2000001001a */
[-C--:B------:R-:W-:Y:S01]  /*42f0*/  FMUL.FTZ R222, R220, R23.reuse ;  /* 0x00000017dcde7220 */ /* 0x080fe20000410000 */
[-C--:B------:R-:W-:Y:S01]  /*4300*/  FMUL.FTZ R220, R184, R23.reuse ;  /* 0x00000017b8dc7220 */ /* 0x080fe20000410000 */
[----:B------:R-:W-:Y:S01]  /*4310*/  FFMA.FTZ R136, R223, R182, R136 ;  /* 0x000000b6df887223 */ /* 0x000fe20000010088 */
[----:B------:R-:W-:Y:S01]  /*4320*/  FADD.FTZ R182, R192, -R179 ;  /* 0x800000b3c0b67221 */ /* 0x000fe20000010000 */
[----:B------:R-:W-:Y:S01]  /*4330*/  FMUL.FTZ R225, R186, R23 ;  /* 0x00000017bae17220 */ /* 0x000fe20000410000 */
[----:B------:R-:W-:Y:S01]  /*4340*/  FFMA.FTZ R137, R220, R183, R137 ;  /* 0x000000b7dc897223 */ /* 0x000fe20000010089 */
[-CC-:B------:R-:W-:Y:S01]  /*4350*/  FFMA.FTZ R186, R188, R180.reuse, R181.reuse ;  /* 0x000000b4bcba7223 */ /* 0x180fe200000100b5 */
[--C-:B------:R-:W-:Y:S01]  /*4360*/  FFMA.FTZ R178, R203, R180, R181.reuse ;  /* 0x000000b4cbb27223 */ /* 0x100fe200000100b5 */
[----:B------:R-:W-:Y:S01]  /*4370*/  FFMA.FTZ R182, R189, R182, R30 ;  /* 0x000000b6bdb67223 */ /* 0x000fe2000001001e */
[----:B------:R-:W-:Y:S01]  /*4380*/  FFMA.FTZ R183, R204, R180, R181 ;  /* 0x000000b4ccb77223 */ /* 0x000fe200000100b5 */
[----:B------:R-:W-:Y:S01]  /*4390*/  FFMA.FTZ R138, R225, R187, R138 ;  /* 0x000000bbe18a7223 */ /* 0x000fe2000001008a */
[----:B------:R-:W-:-:S02]  /*43a0*/  HADD2.F32 R184, -RZ, R177.H0_H0 ;  /* 0x200000b1ffb87230 */ /* 0x000fc40000004100 */
[----:B------:R-:W-:Y:S01]  /*43b0*/  FADD.FTZ R186, R193, -R186 ;  /* 0x800000bac1ba7221 */ /* 0x000fe20000010000 */
[----:B------:R-:W-:Y:S02]  /*43c0*/  HADD2.F32 R187, -RZ, R177.H1_H1 ;  /* 0x300000b1ffbb7230 */ /* 0x000fe40000004100 */
[----:B------:R-:W-:Y:S01]  /*43d0*/  FADD.FTZ R177, R201, -R178 ;  /* 0x800000b2c9b17221 */ /* 0x000fe20000010000 */
[----:B------:R-:W-:Y:S01]  /*43e0*/  FMUL.FTZ R185, R182, R23 ;  /* 0x00000017b6b97220 */ /* 0x000fe20000410000 */
[----:B------:R-:W-:Y:S01]  /*43f0*/  FADD.FTZ R182, R190, -R183 ;  /* 0x800000b7beb67221 */ /* 0x000fe20000010000 */
[C---:B------:R-:W-:Y:S01]  /*4400*/  FFMA.FTZ R186, R189.reuse, R186, R31 ;  /* 0x000000babdba7223 */ /* 0x040fe2000001001f */
[C---:B------:R-:W-:Y:S01]  /*4410*/  FFMA.FTZ R178, R189.reuse, R177, R28 ;  /* 0x000000b1bdb27223 */ /* 0x040fe2000001001c */
[--C-:B------:R-:W-:Y:S02]  /*4420*/  HADD2.F32 R179, -RZ, R176.reuse.H0_H0 ;  /* 0x200000b0ffb37230 */ /* 0x100fe40000004100 */
[----:B------:R-:W-:Y:S01]  /*4430*/  FFMA.FTZ R182, R189, R182, R29 ;  /* 0x000000b6bdb67223 */ /* 0x000fe2000001001d */
[-C--:B------:R-:W-:Y:S01]  /*4440*/  FMUL.FTZ R186, R186, R23.reuse ;  /* 0x00000017baba7220 */ /* 0x080fe20000410000 */
[-C--:B------:R-:W-:Y:S01]  /*4450*/  FMUL.FTZ R177, R178, R23.reuse ;  /* 0x00000017b2b17220 */ /* 0x080fe20000410000 */
[----:B------:R-:W-:Y:S01]  /*4460*/  FFMA.FTZ R139, R222, R224, R139 ;  /* 0x000000e0de8b7223 */ /* 0x000fe2000001008b */
[----:B------:R-:W-:Y:S01]  /*4470*/  FMUL.FTZ R182, R182, R23 ;  /* 0x00000017b6b67220 */ /* 0x000fe20000410000 */
        /* <DEDUP_REMOVED lines=17> */
.L_x_9903:
        /* <DEDUP_REMOVED lines=8> */
.L_x_9901:
[----:B------:R-:W-:Y:S05]  /*4610*/  BSYNC.RECONVERGENT B1 ;  /* 0x0000000000017941 */ /* 0x000fea0003800200 */
.L_x_9900:
        /* <DEDUP_REMOVED lines=10> */
[-CC-:B0-----:R-:W-:Y:S01]  /*46c0*/  FFMA.FTZ R183, R11, R180.reuse, R181.reuse ;  /* 0x000000b40bb77223 */ /* 0x181fe200000100b5 */
[----:B------:R-:W-:Y:S01]  /*46d0*/  FADD.FTZ R88, R15, -R88 ;  /* 0x800000580f587221 */ /* 0x000fe20000010000 */
[----:B------:R-:W-:Y:S01]  /*46e0*/  FFMA.FTZ R89, R7, R180, R181 ;  /* 0x000000b407597223 */ /* 0x000fe200000100b5 */
[----:B------:R-:W-:Y:S01]  /*46f0*/  FADD.FTZ R90, R17, -R90 ;  /* 0x8000005a115a7221 */ /* 0x000fe20000010000 */
[----:B------:R-:W-:Y:S01]  /*4700*/  FADD.FTZ R91, R16, -R91 ;  /* 0x8000005b105b7221 */ /* 0x000fe20000010000 */
[----:B------:R-:W-:Y:S01]  /*4710*/  FFMA.FTZ R165, R189, R88, R169 ;  /* 0x00000058bda57223 */ /* 0x000fe200000100a9 */
[----:B------:R-:W-:Y:S01]  /*4720*/  FFMA.FTZ R222, R22, R180, R181 ;  /* 0x000000b416de7223 */ /* 0x000fe200000100b5 */
[----:B------:R-:W-:Y:S01]  /*4730*/  FADD.FTZ R183, R18, -R183 ;  /* 0x800000b712b77221 */ /* 0x000fe20000010000 */
[----:B-----5:R-:W-:-:S02]  /*4740*/  HADD2.F32 R184, -RZ, R176.H0_H0 ;  /* 0x200000b0ffb87230 */ /* 0x020fc40000004100 */
[----:B------:R-:W-:Y:S01]  /*4750*/  FADD.FTZ R89, R14, -R89 ;  /* 0x800000590e597221 */ /* 0x000fe20000010000 */
[-CC-:B------:R-:W-:Y:S01]  /*4760*/  FFMA.FTZ R220, R12, R180.reuse, R181.reuse ;  /* 0x000000b40cdc7223 */ /* 0x180fe200000100b5 */
[----:B------:R-:W-:Y:S01]  /*4770*/  FFMA.FTZ R223, R13, R180, R181 ;  /* 0x000000b40ddf7223 */ /* 0x000fe200000100b5 */
[----:B------:R-:W-:Y:S02]  /*4780*/  HADD2.F32 R176, -RZ, R176.H1_H1 ;  /* 0x300000b0ffb07230 */ /* 0x000fe40000004100 */
[C---:B------:R-:W-:Y:S01]  /*4790*/  FFMA.FTZ R167, R189.reuse, R90, R171 ;  /* 0x0000005abda77223 */ /* 0x040fe200000100ab */
[----:B------:R-:W-:Y:S01]  /*47a0*/  FFMA.FTZ R166, R189, R91, R170 ;  /* 0x0000005bbda67223 */ /* 0x000fe200000100aa */
[----:B------:R-:W-:Y:S01]  /*47b0*/  FMUL.FTZ R180, R165, R23 ;  /* 0x00000017a5b47220 */ /* 0x000fe20000410000 */
[----:B------:R-:W-:Y:S01]  /*47c0*/  FADD.FTZ R222, R21, -R222 ;  /* 0x800000de15de7221 */ /* 0x000fe20000010000 */
[----:B------:R-:W-:Y:S01]  /*47d0*/  FFMA.FTZ R88, R189, R183, R172 ;  /* 0x000000b7bd587223 */ /* 0x000fe200000100ac */
[----:B------:R-:W-:-:S02]  /*47e0*/  HADD2.F32 R187, -RZ, R177.H1_H1 ;  /* 0x300000b1ffbb7230 */ /* 0x000fc40000004100 */
[----:B------:R-:W-:Y:S01]  /*47f0*/  FFMA.FTZ R164, R189, R89, R168 ;  /* 0x00000059bda47223 */ /* 0x000fe200000100a8 */
[----:B------:R-:W-:Y:S02]  /*4800*/  HADD2.F32 R185, -RZ, R177.H0_H0 ;  /* 0x200000b1ffb97230 */ /* 0x000fe40000004100 */
[-C--:B------:R-:W-:Y:S01]  /*4810*/  FMUL.FTZ R182, R167, R23.reuse ;  /* 0x00000017a7b67220 */ /* 0x080fe20000410000 */
[----:B------:R-:W-:Y:S01]  /*4820*/  FADD.FTZ R220, R19, -R220 ;  /* 0x800000dc13dc7221 */ /* 0x000fe20000010000 */
[-C--:B------:R-:W-:Y:S01]  /*4830*/  FMUL.FTZ R181, R166, R23.reuse ;  /* 0x00000017a6b57220 */ /* 0x080fe20000410000 */
[----:B------:R-:W-:Y:S01]  /*4840*/  FFMA.FTZ R186, R180, R176, R141 ;  /* 0x000000b0b4ba7223 */ /* 0x000fe2000001008d */
[----:B------:R-:W-:Y:S02]  /*4850*/  HADD2.F32 R90, -RZ, R178.H0_H0 ;  /* 0x200000b2ff5a7230 */ /* 0x000fe40000004100 */
[C---:B------:R-:W-:Y:S01]  /*4860*/  FFMA.FTZ R91, R189.reuse, R222, R175 ;  /* 0x000000debd5b7223 */ /* 0x040fe200000100af */
[-C--:B------:R-:W-:Y:S01]  /*4870*/  FMUL.FTZ R141, R88, R23.reuse ;  /* 0x00000017588d7220 */ /* 0x080fe20000410000 */
[----:B------:R-:W-:Y:S01]  /*4880*/  FMUL.FTZ R177, R164, R23 ;  /* 0x00000017a4b17220 */ /* 0x000fe20000410000 */
[----:B------:R-:W-:Y:S01]  /*4890*/  FADD.FTZ R223, R20, -R223 ;  /* 0x800000df14df7221 */ /* 0x000fe20000010000 */
[----:B------:R-:W-:Y:S01]  /*48a0*/  FFMA.FTZ R187, R182, R187, R143 ;  /* 0x000000bbb6bb7223 */ /* 0x000fe2000001008f */
[----:B------:R-:W-:Y:S01]  /*48b0*/  FFMA.FTZ R89, R189, R220, R173 ;  /* 0x000000dcbd597223 */ /* 0x000fe200000100ad */
[----:B------:R-:W-:Y:S01]  /*48c0*/  FFMA.FTZ R185, R181, R185, R142 ;  /* 0x000000b9b5b97223 */ /* 0x000fe2000001008e */
[----:B------:R-:W-:-:S02]  /*48d0*/  HADD2.F32 R143, -RZ, R179.H1_H1 ;  /* 0x300000b3ff8f7230 */ /* 0x000fc40000004100 */
[----:B------:R-:W-:Y:S01]  /*48e0*/  FMUL.FTZ R142, R91, R23 ;  /* 0x000000175b8e7220 */ /* 0x000fe20000410000 */
[----:B------:R-:W-:Y:S01]  /*48f0*/  FFMA.FTZ R144, R141, R90, R144 ;  /* 0x0000005a8d907223 */ /* 0x000fe20000010090 */
[----:B------:R-:W-:Y:S01]  /*4900*/  FFMA.FTZ R184, R177, R184, R140 ;  /* 0x000000b8b1b87223 */ /* 0x000fe2000001008c */
[----:B------:R-:W-:Y:S02]  /*4910*/  HADD2.F32 R178, -RZ, R178.H1_H1 ;  /* 0x300000b2ffb27230 */ /* 0x000fe40000004100 */
[----:B------:R-:W-:Y:S01]  /*4920*/  FFMA.FTZ R90, R189, R223, R174 ;  /* 0x000000dfbd5a7223 */ /* 0x000fe200000100ae */
        /* <DEDUP_REMOVED lines=19> */
.L_x_9904:
        /* <DEDUP_REMOVED lines=17> */
[----:B------:R-:W-:Y:S01]  /*4b70*/  FFMA.FTZ R224, R189, R186, R173 ;  /* 0x000000babde07223 */ /* 0x000fe200000100ad */
[----:B-----5:R-:W-:-:S02]  /*4b80*/  HADD2.F32 R181, -RZ, R179.H0_H0 ;  /* 0x200000b3ffb57230 */ /* 0x020fc40000004100 */
[C---:B------:R-:W-:Y:S01]  /*4b90*/  FFMA.FTZ R222, R189.reuse, R223, R172 ;  /* 0x000000dfbdde7223 */ /* 0x040fe200000100ac */
[----:B------:R-:W-:Y:S02]  /*4ba0*/  HADD2.F32 R227, -RZ, R179.H1_H1 ;  /* 0x300000b3ffe37230 */ /* 0x000fe40000004100 */
[C---:B------:R-:W-:Y:S01]  /*4bb0*/  FFMA.FTZ R186, R189.reuse, R187, R170 ;  /* 0x000000bbbdba7223 */ /* 0x040fe200000100aa */
[C---:B------:R-:W-:Y:S01]  /*4bc0*/  FFMA.FTZ R220, R189.reuse, R220, R171 ;  /* 0x000000dcbddc7223 */ /* 0x040fe200000100ab */
[C---:B------:R-:W-:Y:S01]  /*4bd0*/  FFMA.FTZ R182, R189.reuse, R183, R168 ;  /* 0x000000b7bdb67223 */ /* 0x040fe200000100a8 */
[--C-:B------:R-:W-:Y:S02]  /*4be0*/  HADD2.F32 R179, -RZ, R178.reuse.H0_H0 ;  /* 0x200000b2ffb37230 */ /* 0x100fe40000004100 */
[C---:B------:R-:W-:Y:S01]  /*4bf0*/  FFMA.FTZ R226, R189.reuse, R225, R174 ;  /* 0x000000e1bde27223 */ /* 0x040fe200000100ae */
[----:B------:R-:W-:Y:S02]  /*4c00*/  HADD2.F32 R180, -RZ, R178.H1_H1 ;  /* 0x300000b2ffb47230 */ /* 0x000fe40000004100 */
[----:B------:R-:W-:Y:S01]  /*4c10*/  FFMA.FTZ R184, R189, R184, R169 ;  /* 0x000000b8bdb87223 */ /* 0x000fe200000100a9 */
[----:B------:R-:W-:-:S02]  /*4c20*/  HADD2.F32 R185, -RZ, R177.H0_H0 ;  /* 0x200000b1ffb97230 */ /* 0x000fc40000004100 */
        /* <DEDUP_REMOVED lines=31> */
.L_x_9905:
        /* <DEDUP_REMOVED lines=11> */
.L_x_9893:
[----:B------:R-:W-:Y:S05]  /*4ed0*/  BSYNC.RECONVERGENT B0 ;  /* 0x0000000000007941 */ /* 0x000fea0003800200 */
.L_x_9883:
[----:B01234-:R-:W0:Y:S02]  /*4ee0*/  LDC.64 R176, c[0x0][0x380] ;  /* 0x0000e000ffb07b82 */ /* 0x01fe240000000a00 */
[----:B0-----:R-:W-:-:S04]  /*4ef0*/  LEA R2, R176, R2, 0x2 ;  /* 0x00000002b0027211 */ /* 0x001fc800078e10ff */
[----:B------:R-:W-:-:S13]  /*4f00*/  ISETP.GE.AND P1, PT, R2, R177, PT ;  /* 0x000000b10200720c */ /* 0x000fda0003f26270 */
[----:B------:R-:W-:Y:S05]  /*4f10*/  @!P1 BRA `(.L_x_9906) ;  /* 0xffffffb800349947 */ /* 0x000fea000383ffff */
.L_x_9875:
        /* <DEDUP_REMOVED lines=210> */
.L_x_9908:
[----:B------:R-:W-:Y:S05]  /*5c40*/  BSYNC.RECONVERGENT B0 ;  /* 0x0000000000007941 */ /* 0x000fea0003800200 */
.L_x_9907:
        /* <DEDUP_REMOVED lines=18> */
.L_x_9910:
[----:B------:R-:W-:Y:S05]  /*5d70*/  BSYNC.RECONVERGENT B0 ;  /* 0x0000000000007941 */ /* 0x000fea0003800200 */
.L_x_9909:
        /* <DEDUP_REMOVED lines=18> */
.L_x_9912:
[----:B------:R-:W-:Y:S05]  /*5ea0*/  BSYNC.RECONVERGENT B0 ;  /* 0x0000000000007941 */ /* 0x000fea0003800200 */
.L_x_9911:
        /* <DEDUP_REMOVED lines=18> */
.L_x_9914:
[----:B------:R-:W-:Y:S05]  /*5fd0*/  BSYNC.RECONVERGENT B0 ;  /* 0x0000000000007941 */ /* 0x000fea0003800200 */
.L_x_9913:
        /* <DEDUP_REMOVED lines=18> */
.L_x_9916:
[----:B------:R-:W-:Y:S05]  /*6100*/  BSYNC.RECONVERGENT B0 ;  /* 0x0000000000007941 */ /* 0x000fea0003800200 */
.L_x_9915:
        /* <DEDUP_REMOVED lines=11> */
.L_x_9882:
        /* <DEDUP_REMOVED lines=8> */
.L_x_9918:
[----:B------:R-:W-:Y:S05]  /*6240*/  BSYNC B0 ;  /* 0x0000000000007941 */ /* 0x000fea0003800000 */
.L_x_9917:
        /* <DEDUP_REMOVED lines=8> */
.L_x_9919:
[----:B------:R-:W-:-:S05]  /*62d0*/  FADD.FTZ R176, R176, R223 ;  /* 0x000000dfb0b07221 */ /* 0x000fca0000010000 */
[----:B------:R-:W-:Y:S01]  /*62e0*/  MOV R187, R176 ;  /* 0x000000b000bb7202 */ /* 0x000fe20000000f00 */
[----:B------:R-:W-:Y:S01]  /*62f0*/  HFMA2 R186, -RZ, RZ, 0, 1.1920928955078125e-07 ;  /* 0x00000002ffba7431 */ /* 0x000fe200000001ff */
[----:B------:R-:W-:-:S07]  /*6300*/  MOV R177, R185 ;  /* 0x000000b900b17202 */ /* 0x000fce0000000f00 */
[----:B------:R-:W-:Y:S05]  /*6310*/  WARPSYNC.COLLECTIVE R184, `(.L_x_9920) ;  /* 0x00000000b8087348 */ /* 0x000fea0003c00000 */
[----:B------:R0:W1:Y:S02]  /*6320*/  SHFL.BFLY P2, R185, R187, R186, R225 ;  /* 0x0c0000babbb97389 */ /* 0x00006400000400e1 */
[----:B01----:R-:W-:Y:S05]  /*6330*/  ENDCOLLECTIVE ;  /* 0x000000000000791b */ /* 0x003fea0003800000 */
.L_x_9920:
[----:B------:R-:W-:-:S05]  /*6340*/  FADD.FTZ R177, R177, R224 ;  /* 0x000000e0b1b17221 */ /* 0x000fca0000010000 */
[----:B------:R-:W-:Y:S02]  /*6350*/  MOV R187, R177 ;  /* 0x000000b100bb7202 */ /* 0x000fe40000000f00 */
[----:B------:R-:W-:-:S07]  /*6360*/  MOV R179, R185 ;  /* 0x000000b900b37202 */ /* 0x000fce0000000f00 */
[----:B------:R-:W-:Y:S05]  /*6370*/  WARPSYNC.COLLECTIVE R184, `(.L_x_9921) ;  /* 0x00000000b8087348 */ /* 0x000fea0003c00000 */
[----:B------:R0:W1:Y:S02]  /*6380*/  SHFL.BFLY P2, R185, R187, R186, R225 ;  /* 0x0c0000babbb97389 */ /* 0x00006400000400e1 */
[----:B01----:R-:W-:Y:S05]  /*6390*/  ENDCOLLECTIVE ;  /* 0x000000000000791b */ /* 0x003fea0003800000 */
.L_x_9921:
[----:B------:R-:W-:-:S05]  /*63a0*/  FADD.FTZ R179, R176, R179 ;  /* 0x000000b3b0b37221 */ /* 0x000fca0000010000 */
[----:B------:R-:W-:Y:S01]  /*63b0*/  MOV R187, R179 ;  /* 0x000000b300bb7202 */ /* 0x000fe20000000f00 */
[----:B------:R-:W-:Y:S01]  /*63c0*/  HFMA2 R186, -RZ, RZ, 0, 2.384185791015625e-07 ;  /* 0x00000004ffba7431 */ /* 0x000fe200000001ff */
[----:B------:R-:W-:-:S07]  /*63d0*/  MOV R178, R185 ;  /* 0x000000b900b27202 */ /* 0x000fce0000000f00 */
[----:B------:R-:W-:Y:S05]  /*63e0*/  WARPSYNC.COLLECTIVE R184, `(.L_x_9922) ;  /* 0x00000000b8087348 */ /* 0x000fea0003c00000 */
[----:B------:R0:W1:Y:S02]  /*63f0*/  SHFL.BFLY P2, R185, R187, R186, R225 ;  /* 0x0c0000babbb97389 */ /* 0x00006400000400e1 */
[----:B01----:R-:W-:Y:S05]  /*6400*/  ENDCOLLECTIVE ;  /* 0x000000000000791b */ /* 0x003fea0003800000 */
.L_x_9922:
[----:B------:R-:W-:-:S05]  /*6410*/  FADD.FTZ R178, R177, R178 ;  /* 0x000000b2b1b27221 */ /* 0x000fca0000010000 */
[----:B------:R-:W-:Y:S02]  /*6420*/  MOV R187, R178 ;  /* 0x000000b200bb7202 */ /* 0x000fe40000000f00 */
[----:B------:R-:W-:-:S07]  /*6430*/  MOV R180, R185 ;  /* 0x000000b900b47202 */ /* 0x000fce0000000f00 */
[----:B------:R-:W-:Y:S05]  /*6440*/  WARPSYNC.COLLECTIVE R184, `(.L_x_9923) ;  /* 0x00000000b8087348 */ /* 0x000fea0003c00000 */
[----:B------:R0:W1:Y:S02]  /*6450*/  SHFL.BFLY P2, R185, R187, R186, R225 ;  /* 0x0c0000babbb97389 */ /* 0x00006400000400e1 */
[----:B01----:R-:W-:Y:S05]  /*6460*/  ENDCOLLECTIVE ;  /* 0x000000000000791b */ /* 0x003fea0003800000 */
.L_x_9923:
[----:B------:R-:W-:-:S05]  /*6470*/  FADD.FTZ R180, R179, R180 ;  /* 0x000000b4b3b47221 */ /* 0x000fca0000010000 */
[----:B------:R-:W-:Y:S01]  /*6480*/  MOV R187, R180 ;  /* 0x000000b400bb7202 */ /* 0x000fe20000000f00 */
[----:B------:R-:W-:Y:S01]  /*6490*/  HFMA2 R186, -RZ, RZ, 0, 4.76837158203125e-07 ;  /* 0x00000008ffba7431 */ /* 0x000fe200000001ff */
[----:B------:R-:W-:-:S07]  /*64a0*/  MOV R181, R185 ;  /* 0x000000b900b57202 */ /* 0x000fce0000000f00 */
[----:B------:R-:W-:Y:S05]  /*64b0*/  WARPSYNC.COLLECTIVE R184, `(.L_x_9924) ;  /* 0x00000000b8087348 */ /* 0x000fea0003c00000 */
[----:B------:R0:W1:Y:S02]  /*64c0*/  SHFL.BFLY P2, R185, R187, R186, R225 ;  /* 0x0c0000babbb97389 */ /* 0x00006400000400e1 */
[----:B01----:R-:W-:Y:S05]  /*64d0*/  ENDCOLLECTIVE ;  /* 0x000000000000791b */ /* 0x003fea0003800000 */
.L_x_9924:
[----:B------:R-:W-:-:S05]  /*64e0*/  FADD.FTZ R181, R178, R181 ;  /* 0x000000b5b2b57221 */ /* 0x000fca0000010000 */
[----:B------:R-:W-:Y:S02]  /*64f0*/  MOV R187, R181 ;  /* 0x000000b500bb7202 */ /* 0x000fe40000000f00 */
[----:B------:R-:W-:-:S07]  /*6500*/  MOV R183, R185 ;  /* 0x000000b900b77202 */ /* 0x000fce0000000f00 */
[----:B------:R-:W-:Y:S05]  /*6510*/  WARPSYNC.COLLECTIVE R184, `(.L_x_9925) ;  /* 0x00000000b8087348 */ /* 0x000fea0003c00000 */
[----:B------:R0:W1:Y:S02]  /*6520*/  SHFL.BFLY P2, R185, R187, R186, R225 ;  /* 0x0c0000babbb97389 */ /* 0x00006400000400e1 */
[----:B01----:R-:W-:Y:S05]  /*6530*/  ENDCOLLECTIVE ;  /* 0x000000000000791b */ /* 0x003fea0003800000 */
.L_x_9925:
[----:B------:R-:W-:-:S05]  /*6540*/  FADD.FTZ R183, R180, R183 ;  /* 0x000000b7b4b77221 */ /* 0x000fca0000010000 */
[----:B------:R-:W-:Y:S01]  /*6550*/  MOV R187, R183 ;  /* 0x000000b700bb7202 */ /* 0x000fe20000000f00 */
[----:B------:R-:W-:Y:S01]  /*6560*/  HFMA2 R186, -RZ, RZ, 0, 9.5367431640625e-07 ;  /* 0x00000010ffba7431 */ /* 0x000fe200000001ff */
[----:B------:R-:W-:-:S07]  /*6570*/  MOV R182, R185 ;  /* 0x000000b900b67202 */ /* 0x000fce0000000f00 */
[----:B------:R-:W-:Y:S05]  /*6580*/  WARPSYNC.COLLECTIVE R184, `(.L_x_9926) ;  /* 0x00000000b8087348 */ /* 0x000fea0003c00000 */
[----:B------:R0:W1:Y:S02]  /*6590*/  SHFL.BFLY P2, R185, R187, R186, R225 ;  /* 0x0c0000babbb97389 */ /* 0x00006400000400e1 */
[----:B01----:R-:W-:Y:S05]  /*65a0*/  ENDCOLLECTIVE ;  /* 0x000000000000791b */ /* 0x003fea0003800000 */
.L_x_9926:
[----:B------:R-:W-:-:S05]  /*65b0*/  FADD.FTZ R182, R181, R182 ;  /* 0x000000b6b5b67221 */ /* 0x000fca0000010000 */
[----:B------:R-:W-:Y:S02]  /*65c0*/  MOV R187, R182 ;  /* 0x000000b600bb7202 */ /* 0x000fe40000000f00 */
[----:B------:R-:W-:-:S07]  /*65d0*/  MOV R176, R185 ;  /* 0x000000b900b07202 */ /* 0x000fce0000000f00 */
[----:B------:R-:W-:Y:S05]  /*65e0*/  WARPSYNC.COLLECTIVE R184, `(.L_x_9927) ;  /* 0x00000000b8087348 */ /* 0x000fea0003c00000 */
[----:B------:R0:W1:Y:S02]  /*65f0*/  SHFL.BFLY P2, R185, R187, R186, R225 ;  /* 0x0c0000babbb97389 */ /* 0x00006400000400e1 */
[----:B01----:R-:W-:Y:S05]  /*6600*/  ENDCOLLECTIVE ;  /* 0x000000000000791b */ /* 0x003fea0003800000 */
.L_x_9927:
[----:B------:R-:W-:Y:S01]  /*6610*/  MOV R177, R185 ;  /* 0x000000b900b17202 */ /* 0x000fe20000000f00 */
[----:B------:R-:W-:Y:S06]  /*6620*/  BRA `(.L_x_9928) ;  /* 0xffffffb000f87947 */ /* 0x000fec000383ffff */
.L_x_9929:
        /* <DEDUP_REMOVED lines=13> */
.L_x_14555:


//--------------------- .text._ZN10layer_norm13ln_bwd_kernelINS_13Kernel_traitsIf6__halffS2_fjLj768ELj1ELj4ELj1ELj16ENS_18Kernel_traits_baseILj768EfS2_fS2_fjLj128EEEEELb0ELb1ELb0ELb1EEEvNS_9BwdParamsE --------------------------
	.section	.text._ZN10layer_norm13ln_bwd_kernelINS_13Kernel_traitsIf6__halffS2_fjLj768ELj1ELj4ELj1ELj16ENS_18Kernel_traits_baseILj768EfS2_fS2_fjLj128EEEEELb0ELb1ELb0ELb1EEEvNS_9BwdParamsE,"ax",@progbits
	.align	128
        .global         _ZN10layer_norm13ln_bwd_kernelINS_13Kernel_traitsIf6__halffS2_fjLj768ELj1ELj4ELj1ELj16ENS_18Kernel_traits_baseILj768EfS2_fS2_fjLj128EEEEELb0ELb1ELb0ELb1EEEvNS_9BwdParamsE
        .type           _ZN10layer_norm13ln_bwd_kernelINS_13Kernel_traitsIf6__halffS2_fjLj768ELj1ELj4ELj1ELj16ENS_18Kernel_traits_baseILj768EfS2_fS2_fjLj128EEEEELb0ELb1ELb0ELb1EEEvNS_9BwdParamsE,@function
        .size           _ZN10layer_norm13ln_bwd_kernelINS_13Kernel_traitsIf6__halffS2_fjLj768ELj1ELj4ELj1ELj16ENS_18Kernel_traits_baseILj768EfS2_fS2_fjLj128EEEEELb0ELb1ELb0ELb1EEEvNS_9BwdParamsE,(.L_x_14556 - _ZN10layer_norm13ln_bwd_kernelINS_13Kernel_traitsIf6__halffS2_fjLj768ELj1ELj4ELj1ELj16ENS_18Kernel_traits_baseILj768EfS2_fS2_fjLj128EEEEELb0ELb1ELb0ELb1EEEvNS_9BwdParamsE)
        .other          _ZN10layer_norm13ln_bwd_kernelINS_13Kernel_traitsIf6__halffS2_fjLj768ELj1ELj4ELj1ELj16ENS_18Kernel_traits_baseILj768EfS2_fS2_fjLj128EEEEELb0ELb1ELb0ELb1EEEvNS_9BwdParamsE,@"STO_CUDA_ENTRY STV_DEFAULT"
_ZN10layer_norm13ln_bwd_kernelINS_13Kernel_traitsIf6__halffS2_fjLj768ELj1ELj4ELj1ELj16ENS_18Kernel_traits_baseILj768EfS2_fS2_fjLj128EEEEELb0ELb1ELb0ELb1EEEvNS_9BwdParamsE:
.text._ZN10layer_norm13ln_bwd_kernelINS_13Kernel_traitsIf6__halffS2_fjLj768ELj1ELj4ELj1ELj16ENS_18Kernel_traits_baseILj768EfS2_fS2_fjLj128EEEEELb0ELb1ELb0ELb1EEEvNS_9BwdParamsE:
        /* <DEDUP_REMOVED lines=110> */
.L_x_9948:
        /* <DEDUP_REMOVED lines=18> */
[C---:B----4-:R-:W-:Y:S02]  /*0800*/  IMAD.WIDE R194, R190.reuse, 0x4, R194 ;  /* 0x00000004bec27825 */ /* 0x050fe400078e02c2 */
[----:B------:R-:W3:Y:S02]  /*0810*/  LDG.E.128 R116, desc[UR6][R150.64] ;  /* 0x0000000696747981 */ /* 0x000ee4000c1e1d00 */
[----:B------:R-:W-:Y:S02]  /*0820*/  IMAD.WIDE.U32 R132, R197, 0x10, R148 ;  /* 0x00000010c5847825 */ /* 0x000fe400078e0094 */
[----:B------:R-:W4:Y:S02]  /*0830*/  LDG.E.128 R124, desc[UR6][R150.64+0x10] ;  /* 0x00001006967c7981 */ /* 0x000f24000c1e1d00 */
[----:B0-----:R-:W-:-:S02]  /*0840*/  @P0 IMAD.WIDE R136, R190, 0x2, R136 ;  /* 0x00000002be880825 */ /* 0x001fc400078e0288 */
[----:B------:R-:W4:Y:S02]  /*0850*/  LDG.E R195, desc[UR6][R194.64] ;  /* 0x00000006c2c37981 */ /* 0x000f24000c1e1900 */
[----:B------:R-:W-:Y:S02]  /*0860*/  IMAD.WIDE.U32 R148, R193, 0x10, R148 ;  /* 0x00000010c1947825 */ /* 0x000fe400078e0094 */
[----:B------:R-:W4:Y:S02]  /*0870*/  @P0 LDG.E.U16 R196, desc[UR6][R136.64] ;  /* 0x0000000688c40981 */ /* 0x000f24000c1e1500 */
[--C-:B------:R-:W-:Y:S02]  /*0880*/  IMAD.WIDE.U32 R200, R197, 0x20, R206.reuse ;  /* 0x00000020c5c87825 */ /* 0x100fe400078e00ce */
[----:B------:R-:W4:Y:S04]  /*0890*/  LDG.E.128 R148, desc[UR6][R148.64] ;  /* 0x0000000694947981 */ /* 0x000f28000c1e1d00 */
[----:B------:R-:W4:Y:S04]  /*08a0*/  LDG.E.128 R132, desc[UR6][R132.64] ;  /* 0x0000000684847981 */ /* 0x000f28000c1e1d00 */
[----:B------:R-:W4:Y:S01]  /*08b0*/  LDG.E.128 R128, desc[UR6][R200.64] ;  /* 0x00000006c8807981 */ /* 0x000f22000c1e1d00 */
[----:B------:R-:W-:-:S03]  /*08c0*/  IMAD.WIDE.U32 R206, R193, 0x20, R206 ;  /* 0x00000020c1ce7825 */ /* 0x000fc600078e00ce */
[----:B------:R0:W4:Y:S04]  /*08d0*/  LDG.E.128 R136, desc[UR6][R200.64+0x10] ;  /* 0x00001006c8887981 */ /* 0x000128000c1e1d00 */
[----:B------:R-:W4:Y:S04]  /*08e0*/  LDG.E.128 R144, desc[UR6][R206.64+0x10] ;  /* 0x00001006ce907981 */ /* 0x000f28000c1e1d00 */
[----:B------:R-:W4:Y:S01]  /*08f0*/  LDG.E.128 R140, desc[UR6][R206.64] ;  /* 0x00000006ce8c7981 */ /* 0x000f22000c1e1d00 */
        /* <DEDUP_REMOVED lines=9> */
[----:B------:R2:W5:Y:S01]  /*0990*/  @P1 LDG.E.128 R96, desc[UR6][R202.64+0x10] ;  /* 0x00001006ca601981 */ /* 0x000562000c1e1d00 */
[----:B------:R-:W-:-:S03]  /*09a0*/  MOV R192, 0x3f800000 ;  /* 0x3f80000000c07802 */ /* 0x000fc60000000f00 */
[----:B------:R-:W5:Y:S01]  /*09b0*/  @P1 LDG.E.128 R100, desc[UR6][R200.64] ;  /* 0x00000006c8641981 */ /* 0x000f62000c1e1d00 */
[----:B------:R-:W-:-:S03]  /*09c0*/  @P1 IMAD.WIDE.U32 R204, R199, 0x20, R204 ;  /* 0x00000020c7cc1825 */ /* 0x000fc600078e00cc */
[----:B------:R0:W5:Y:S04]  /*09d0*/  @P1 LDG.E.128 R104, desc[UR6][R200.64+0x10] ;  /* 0x00001006c8681981 */ /* 0x000168000c1e1d00 */
[----:B------:R-:W5:Y:S04]  /*09e0*/  @P1 LDG.E.128 R84, desc[UR6][R204.64] ;  /* 0x00000006cc541981 */ /* 0x000f68000c1e1d00 */
[----:B------:R1:W5:Y:S01]  /*09f0*/  @P1 LDG.E.128 R88, desc[UR6][R204.64+0x10] ;  /* 0x00001006cc581981 */ /* 0x000362000c1e1d00 */
[----:B------:R-:W-:Y:S01]  /*0a00*/  UMOV UR4, 0xffffffff ;  /* 0xffffffff00047882 */ /* 0x000fe20000000000 */
[----:B------:R-:W-:-:S04]  /*0a10*/  ISETP.NE.U32.AND P1, PT, RZ, UR10, PT ;  /* 0x0000000aff007c0c */ /* 0x000fc8000bf25070 */
[----:B------:R-:W-:Y:S02]  /*0a20*/  ISETP.NE.AND.EX P1, PT, RZ, UR11, PT, P1 ;  /* 0x0000000bff007c0c */ /* 0x000fe4000bf25310 */
[----:B------:R-:W-:Y:S01]  /*0a30*/  FSEL R213, R198, RZ, !P2 ;  /* 0x000000ffc6d57208 */ /* 0x000fe20005000000 */
[----:B--2---:R-:W-:-:S04]  /*0a40*/  HADD2.F32 R203, -RZ, R120.H0_H0 ;  /* 0x20000078ffcb7230 */ /* 0x004fc80000004100 */
[C---:B---3--:R-:W-:Y:S01]  /*0a50*/  FADD.FTZ R194, -R213.reuse, R116 ;  /* 0x00000074d5c27221 */ /* 0x048fe20000010100 */
[----:B------:R-:W-:Y:S02]  /*0a60*/  HADD2.F32 R202, -RZ, R120.H1_H1 ;  /* 0x30000078ffca7230 */ /* 0x000fe40000004100 */
[C---:B------:R-:W-:Y:S01]  /*0a70*/  FADD.FTZ R198, -R213.reuse, R117 ;  /* 0x00000075d5c67221 */ /* 0x040fe20000010100 */
[----:B0-----:R-:W-:Y:S01]  /*0a80*/  FMUL.FTZ R201, R80, R203 ;  /* 0x000000cb50c97220 */ /* 0x001fe20000410000 */
[C---:B----4-:R-:W-:Y:S01]  /*0a90*/  FADD.FTZ R124, -R213.reuse, R124 ;  /* 0x0000007cd57c7221 */ /* 0x050fe20000010100 */
[C---:B------:R-:W-:Y:S01]  /*0aa0*/  FADD.FTZ R222, -R213.reuse, R127 ;  /* 0x0000007fd5de7221 */ /* 0x040fe20000010100 */
[----:B-1----:R-:W-:Y:S01]  /*0ab0*/  FADD.FTZ R204, -R213, R119 ;  /* 0x00000077d5cc7221 */ /* 0x002fe20000010100 */
[----:B------:R-:W-:Y:S01]  /*0ac0*/  FMUL.FTZ R120, R195, R194 ;  /* 0x000000c2c3787220 */ /* 0x000fe20000410000 */
[----:B------:R-:W-:Y:S02]  /*0ad0*/  HADD2.F32 R205, -RZ, R121.H0_H0 ;  /* 0x20000079ffcd7230 */ /* 0x000fe40000004100 */
[----:B------:R-:W-:-:S02]  /*0ae0*/  @P0 HADD2.F32 R192, -RZ, R196.H0_H0 ;  /* 0x200000c4ffc00230 */ /* 0x000fc40000004100 */
[----:B------:R-:W-:Y:S01]  /*0af0*/  FADD.FTZ R196, -R213, R118 ;  /* 0x00000076d5c47221 */ /* 0x000fe20000010100 */
[C---:B------:R-:W-:Y:S01]  /*0b00*/  FMUL.FTZ R198, R195.reuse, R198 ;  /* 0x000000c6c3c67220 */ /* 0x040fe20000410000 */
[--C-:B------:R-:W-:Y:S02]  /*0b10*/  HADD2.F32 R119, -RZ, R150.reuse.H0_H0 ;  /* 0x20000096ff777230 */ /* 0x100fe40000004100 */
[----:B------:R-:W-:Y:S02]  /*0b20*/  HADD2.F32 R118, -RZ, R150.H1_H1 ;  /* 0x30000096ff767230 */ /* 0x000fe40000004100 */
[C---:B------:R-:W-:Y:S01]  /*0b30*/  FMUL.FTZ R150, R195.reuse, R124 ;  /* 0x0000007cc3967220 */ /* 0x040fe20000410000 */
[--C-:B------:R-:W-:Y:S02]  /*0b40*/  HADD2.F32 R211, -RZ, R133.reuse.H0_H0 ;  /* 0x20000085ffd37230 */ /* 0x100fe40000004100 */
[----:B------:R-:W-:Y:S01]  /*0b50*/  FMUL.FTZ R124, R195, R222 ;  /* 0x000000dec37c7220 */ /* 0x000fe20000410000 */
[----:B------:R-:W-:-:S02]  /*0b60*/  HADD2.F32 R210, -RZ, R133.H1_H1 ;  /* 0x30000085ffd27230 */ /* 0x000fc40000004100 */
[----:B------:R-:W-:Y:S01]  /*0b70*/  FFMA.FTZ R133, R120, R201, RZ ;  /* 0x000000c978857223 */ /* 0x000fe200000100ff */
[--C-:B------:R-:W-:Y:S02]  /*0b80*/  HADD2.F32 R117, -RZ, R151.reuse.H0_H0 ;  /* 0x20000097ff757230 */ /* 0x100fe40000004100 */
[----:B------:R-:W-:Y:S02]  /*0b90*/  HADD2.F32 R116, -RZ, R151.H1_H1 ;  /* 0x30000097ff747230 */ /* 0x000fe40000004100 */
[----:B------:R-:W-:Y:S01]  /*0ba0*/  FMUL.FTZ R151, R81, R202 ;  /* 0x000000ca51977220 */ /* 0x000fe20000410000 */
[----:B------:R-:W-:Y:S01]  /*0bb0*/  FADD.FTZ R222, RZ, R201 ;  /* 0x000000c9ffde7221 */ /* 0x000fe20000010000 */
[----:B------:R-:W-:Y:S02]  /*0bc0*/  HADD2.F32 R200, -RZ, R121.H1_H1 ;  /* 0x30000079ffc87230 */ /* 0x000fe40000004100 */
[----:B------:R-:W-:Y:S01]  /*0bd0*/  FADD.FTZ R234, -R213, R131 ;  /* 0x00000083d5ea7221 */ /* 0x000fe20000010100 */
[----:B------:R-:W-:-:S02]  /*0be0*/  HADD2.F32 R121, -RZ, R122.H0_H0 ;  /* 0x2000007aff797230 */ /* 0x000fc40000004100 */
[----:B------:R-:W-:Y:S01]  /*0bf0*/  FMUL.FTZ R196, R195, R196 ;  /* 0x000000c4c3c47220 */ /* 0x000fe20000410000 */
[----:B------:R-:W-:Y:S02]  /*0c00*/  HADD2.F32 R206, -RZ, R122.H1_H1 ;  /* 0x3000007affce7230 */ /* 0x000fe40000004100 */
[----:B------:R-:W-:Y:S01]  /*0c10*/  FMUL.FTZ R131, R82, R205 ;  /* 0x000000cd52837220 */ /* 0x000fe20000410000 */
[----:B------:R-:W-:Y:S01]  /*0c20*/  FFMA.FTZ R133, R198, R151, R133 ;  /* 0x00000097c6857223 */ /* 0x000fe20000010085 */
[----:B------:R-:W-:Y:S01]  /*0c30*/  FADD.FTZ R122, -R213, R125 ;  /* 0x0000007dd57a7221 */ /* 0x000fe20000010100 */
[----:B------:R-:W-:Y:S01]  /*0c40*/  FADD.FTZ R222, R151, R222 ;  /* 0x000000de97de7221 */ /* 0x000fe20000010000 */
[C---:B------:R-:W-:Y:S01]  /*0c50*/  FADD.FTZ R228, -R213.reuse, R129 ;  /* 0x00000081d5e47221 */ /* 0x040fe20000010100 */
[----:B------:R-:W-:Y:S01]  /*0c60*/  FADD.FTZ R232, -R213, R130 ;  /* 0x00000082d5e87221 */ /* 0x000fe20000010100 */
[----:B------:R-:W-:Y:S01]  /*0c70*/  FMUL.FTZ R194, R195, R204 ;  /* 0x000000ccc3c27220 */ /* 0x000fe20000410000 */
[----:B------:R-:W-:Y:S01]  /*0c80*/  FMUL.FTZ R129, R83, R200 ;  /* 0x000000c853817220 */ /* 0x000fe20000410000 */
[----:B------:R-:W-:Y:S01]  /*0c90*/  FFMA.FTZ R133, R196, R131, R133 ;  /* 0x00000083c4857223 */ /* 0x000fe20000010085 */
        /* <DEDUP_REMOVED lines=10> */
[----:B------:R-:W-:Y:S01]  /*0d40*/  FMUL.FTZ R206, R195, R234 ;  /* 0x000000eac3ce7220 */ /* 0x000fe20000410000 */
[C---:B------:R-:W-:Y:S01]  /*0d50*/  FADD.FTZ R220, -R213.reuse, R137 ;  /* 0x00000089d5dc7221 */ /* 0x040fe20000010100 */
[----:B------:R-:W-:Y:S01]  /*0d60*/  FADD.FTZ R208, -R213, R126 ;  /* 0x0000007ed5d07221 */ /* 0x000fe20000010100 */
[----:B------:R-:W-:-:S02]  /*0d70*/  HADD2.F32 R215, -RZ, R134.H0_H0 ;  /* 0x20000086ffd77230 */ /* 0x000fc40000004100 */
[C---:B------:R-:W-:Y:S01]  /*0d80*/  FADD.FTZ R236, -R213.reuse, R136 ;  /* 0x00000088d5ec7221 */ /* 0x040fe20000010100 */
[----:B------:R-:W-:Y:S02]  /*0d90*/  HADD2.F32 R212, -RZ, R134.H1_H1 ;  /* 0x30000086ffd47230 */ /* 0x000fe40000004100 */
[C---:B------:R-:W-:Y:S01]  /*0da0*/  FADD.FTZ R218, -R213.reuse, R138 ;  /* 0x0000008ad5da7221 */ /* 0x040fe20000010100 */
[C---:B------:R-:W-:Y:S01]  /*0db0*/  FADD.FTZ R216, -R213.reuse, R146 ;  /* 0x00000092d5d87221 */ /* 0x040fe20000010100 */
[----:B------:R-:W-:Y:S01]  /*0dc0*/  FFMA.FTZ R133, R150, R125, R133 ;  /* 0x0000007d96857223 */ /* 0x000fe20000010085 */
        /* <DEDUP_REMOVED lines=9> */
[----:B------:R-:W-:Y:S01]  /*0e60*/  FADD.FTZ R222, R125, R222 ;  /* 0x000000de7dde7221 */ /* 0x000fe20000010000 */
[----:B------:R-:W-:Y:S01]  /*0e70*/  FADD.FTZ R23, R210, R23 ;  /* 0x00000017d2177221 */ /* 0x000fe20000010000 */
[-C--:B------:R-:W-:Y:S01]  /*0e80*/  FFMA.FTZ R163, R206, R210.reuse, R163 ;  /* 0x000000d2cea37223 */ /* 0x080fe200000100a3 */
[----:B------:R-:W-:Y:S01]  /*0e90*/  FMUL.FTZ R213, R75, R210 ;  /* 0x000000d24bd57220 */ /* 0x000fe20000410000 */
[----:B------:R-:W-:-:S02]  /*0ea0*/  HADD2.F32 R209, -RZ, R132.H0_H0 ;  /* 0x20000084ffd17230 */ /* 0x000fc40000004100 */
[C---:B------:R-:W-:Y:S01]  /*0eb0*/  FMUL.FTZ R210, R195.reuse, R220 ;  /* 0x000000dcc3d27220 */ /* 0x040fe20000410000 */
[----:B------:R-:W-:Y:S02]  /*0ec0*/  HADD2.F32 R230, -RZ, R132.H1_H1 ;  /* 0x30000084ffe67230 */ /* 0x000fe40000004100 */
[----:B------:R-:W-:Y:S01]  /*0ed0*/  FMUL.FTZ R128, R195, R208 ;  /* 0x000000d0c3807220 */ /* 0x000fe20000410000 */
[--C-:B------:R-:W-:Y:S02]  /*0ee0*/  HADD2.F32 R219, -RZ, R135.reuse.H0_H0 ;  /* 0x20000087ffdb7230 */ /* 0x100fe40000004100 */
[----:B------:R-:W-:Y:S01]  /*0ef0*/  FMUL.FTZ R122, R78, R207 ;  /* 0x000000cf4e7a7220 */ /* 0x000fe20000410000 */
[----:B------:R-:W-:Y:S02]  /*0f00*/  HADD2.F32 R132, -RZ, R135.H1_H1 ;  /* 0x30000087ff847230 */ /* 0x000fe40000004100 */
        /* <DEDUP_REMOVED lines=22> */
[----:B------:R-:W-:Y:S01]  /*1070*/  FADD.FTZ R26, R209, R26 ;  /* 0x0000001ad11a7221 */ /* 0x000fe20000010000 */
[C---:B------:R-:W-:Y:S01]  /*1080*/  FFMA.FTZ R166, R200.reuse, R209, R166 ;  /* 0x000000d1c8a67223 */ /* 0x040fe200000100a6 */
        /* <DEDUP_REMOVED lines=25> */
[----:B------:R-:W-:Y:S02]  /*1220*/  HADD2.F32 R141, -RZ, R148.H0_H0 ;  /* 0x20000094ff8d7230 */ /* 0x000fe40000004100 */
[----:B------:R-:W-:Y:S01]  /*1230*/  FADD.FTZ R19, R132, R19 ;  /* 0x0000001384137221 */ /* 0x000fe20000010000 */
[----:B------:R-:W-:-:S02]  /*1240*/  HADD2.F32 R127, -RZ, R149.H0_H0 ;  /* 0x20000095ff7f7230 */ /* 0x000fc40000004100 */
[-C--:B------:R-:W-:Y:S01]  /*1250*/  FFMA.FTZ R159, R214, R132.reuse, R159 ;  /* 0x00000084d69f7223 */ /* 0x080fe2000001009f */
[----:B------:R-:W-:Y:S01]  /*1260*/  FMUL.FTZ R221, R71, R132 ;  /* 0x0000008447dd7220 */ /* 0x000fe20000410000 */
[C---:B------:R-:W-:Y:S01]  /*1270*/  FMUL.FTZ R135, R195.reuse, R142 ;  /* 0x0000008ec3877220 */ /* 0x040fe20000410000 */
[----:B------:R-:W-:Y:S01]  /*1280*/  FFMA.FTZ R143, R212, R219, R143 ;  /* 0x000000dbd48f7223 */ /* 0x000fe2000001008f */
[----:B------:R-:W-:Y:S01]  /*1290*/  FMUL.FTZ R132, R195, R134 ;  /* 0x00000086c3847220 */ /* 0x000fe20000410000 */
[----:B------:R-:W-:Y:S01]  /*12a0*/  FADD.FTZ R218, R219, R218 ;  /* 0x000000dadbda7221 */ /* 0x000fe20000010000 */
[C---:B------:R-:W-:Y:S01]  /*12b0*/  FMUL.FTZ R134, R195.reuse, R136 ;  /* 0x00000088c3867220 */ /* 0x040fe20000410000 */
[----:B------:R-:W-:Y:S02]  /*12c0*/  HADD2.F32 R148, -RZ, R148.H1_H1 ;  /* 0x30000094ff947230 */ /* 0x000fe40000004100 */
[C---:B------:R-:W-:Y:S01]  /*12d0*/  FMUL.FTZ R133, R195.reuse, R140 ;  /* 0x0000008cc3857220 */ /* 0x040fe20000410000 */
        /* <DEDUP_REMOVED lines=74> */
.L_x_9960:
        /* <DEDUP_REMOVED lines=36> */
[----:B------:R-:W-:Y:S01]  /*19c0*/  FMUL.FTZ R223, R195, R124 ;  /* 0x0000007cc3df7220 */ /* 0x000fe20000410000 */
[----:B------:R-:W-:Y:S02]  /*19d0*/  HADD2.F32 R216, -RZ, R116.H1_H1 ;  /* 0x30000074ffd87230 */ /* 0x000fe40000004100 */
[-C--:B------:R-:W-:Y:S01]  /*19e0*/  FMUL.FTZ R121, R121, R192.reuse ;  /* 0x000000c079797220 */ /* 0x080fe20000410000 */
[--C-:B------:R-:W-:Y:S02]  /*19f0*/  HADD2.F32 R116, -RZ, R117.reuse.H0_H0 ;  /* 0x20000075ff747230 */ /* 0x100fe40000004100 */
[-C--:B------:R-:W-:Y:S01]  /*1a00*/  FMUL.FTZ R123, R123, R192.reuse ;  /* 0x000000c07b7b7220 */ /* 0x080fe20000410000 */
[----:B------:R-:W-:Y:S02]  /*1a10*/  HADD2.F32 R203, -RZ, R118.H0_H0 ;  /* 0x20000076ffcb7230 */ /* 0x000fe40000004100 */
[----:B------:R-:W-:Y:S01]  /*1a20*/  FMUL.FTZ R125, R125, R192 ;  /* 0x000000c07d7d7220 */ /* 0x000fe20000410000 */
[----:B------:R-:W-:-:S02]  /*1a30*/  HADD2.F32 R117, -RZ, R117.H1_H1 ;  /* 0x30000075ff757230 */ /* 0x000fc40000004100 */
        /* <DEDUP_REMOVED lines=29> */
.L_x_9935:
        /* <DEDUP_REMOVED lines=26> */
[--C-:B------:R-:W-:Y:S02]  /*1db0*/  HADD2.F32 R218, -RZ, R117.reuse.H0_H0 ;  /* 0x20000075ffda7230 */ /* 0x100fe40000004100 */
[-C--:B------:R-:W-:Y:S01]  /*1dc0*/  FMUL.FTZ R121, R110, R192.reuse ;  /* 0x000000c06e797220 */ /* 0x080fe20000410000 */
[----:B------:R-:W-:Y:S02]  /*1dd0*/  HADD2.F32 R225, -RZ, R117.H1_H1 ;  /* 0x30000075ffe17230 */ /* 0x000fe40000004100 */
        /* <DEDUP_REMOVED lines=9> */
[----:B------:R-:W-:Y:S01]  /*1e70*/  FMUL.FTZ R198, R115, R192 ;  /* 0x000000c073c67220 */ /* 0x000fe20000410000 */
[----:B------:R-:W-:Y:S01]  /*1e80*/  FMUL.FTZ R151, R117, R216 ;  /* 0x000000d875977220 */ /* 0x000fe20000410000 */
        /* <DEDUP_REMOVED lines=20> */
.L_x_9936:
        /* <DEDUP_REMOVED lines=15> */
[----:B------:R-:W-:Y:S01]  /*20c0*/  FADD.FTZ R200, R207, -R200 ;  /* 0x800000c8cfc87221 */ /* 0x000fe20000010000 */
        /* <DEDUP_REMOVED lines=13> */
[----:B------:R-:W-:Y:S01]  /*21a0*/  FMUL.FTZ R111, R195, R206 ;  /* 0x000000cec36f7220 */ /* 0x000fe20000410000 */
[----:B-----5:R-:W-:-:S02]  /*21b0*/  HADD2.F32 R116, -RZ, R120.H0_H0 ;  /* 0x20000078ff747230 */ /* 0x020fc40000004100 */
[C---:B------:R-:W-:Y:S01]  /*21c0*/  FMUL.FTZ R114, R195.reuse, R212 ;  /* 0x000000d4c3727220 */ /* 0x040fe20000410000 */
[----:B------:R-:W-:Y:S02]  /*21d0*/  HADD2.F32 R199, -RZ, R120.H1_H1 ;  /* 0x30000078ffc77230 */ /* 0x000fe40000004100 */
[C---:B------:R-:W-:Y:S01]  /*21e0*/  FMUL.FTZ R112, R195.reuse, R208 ;  /* 0x000000d0c3707220 */ /* 0x040fe20000410000 */
[--C-:B------:R-:W-:Y:S02]  /*21f0*/  HADD2.F32 R120, -RZ, R121.reuse.H0_H0 ;  /* 0x20000079ff787230 */ /* 0x100fe40000004100 */
[C---:B------:R-:W-:Y:S01]  /*2200*/  FMUL.FTZ R113, R195.reuse, R210 ;  /* 0x000000d2c3717220 */ /* 0x040fe20000410000 */
[----:B------:R-:W-:Y:S01]  /*2210*/  FMUL.FTZ R115, R195, R214 ;  /* 0x000000d6c3737220 */ /* 0x000fe20000410000 */
        /* <DEDUP_REMOVED lines=34> */
.L_x_9937:
        /* <DEDUP_REMOVED lines=58> */
[----:B------:R-:W-:Y:S02]  /*27e0*/  F2FP.F16.F32.PACK_AB R118, R121, R118 ;  /* 0x000000767976723e */ /* 0x000fe400000000ff */
[----:B------:R-:W-:-:S07]  /*27f0*/  F2FP.F16.F32.PACK_AB R119, R122, R213 ;  /* 0x000000d57a77723e */ /* 0x000fce00000000ff */
.L_x_9938:
        /* <DEDUP_REMOVED lines=15> */
[-C--:B------:R-:W-:Y:S01]  /*28f0*/  FFMA.FTZ R139, R139, R148.reuse, R149 ;  /* 0x000000948b8b7223 */ /* 0x080fe20000010095 */
[----:B0-----:R-:W-:Y:S01]  /*2900*/  FADD.FTZ R108, R138, -R133 ;  /* 0x800000858a6c7221 */ /* 0x001fe20000010000 */
        /* <DEDUP_REMOVED lines=12> */
[C---:B------:R-:W-:Y:S01]  /*29d0*/  FMUL.FTZ R110, R195.reuse, R110 ;  /* 0x0000006ec36e7220 */ /* 0x040fe20000410000 */
[C---:B------:R-:W-:Y:S01]  /*29e0*/  FMUL.FTZ R111, R195.reuse, R134 ;  /* 0x00000086c36f7220 */ /* 0x040fe20000410000 */
[C---:B------:R-:W-:Y:S01]  /*29f0*/  FMUL.FTZ R113, R195.reuse, R136 ;  /* 0x00000088c3717220 */ /* 0x040fe20000410000 */
[C---:B------:R-:W-:Y:S01]  /*2a00*/  FMUL.FTZ R114, R195.reuse, R114 ;  /* 0x00000072c3727220 */ /* 0x040fe20000410000 */
[----:B------:R-:W-:Y:S01]  /*2a10*/  FMUL.FTZ R117, R108, R192 ;  /* 0x000000c06c757220 */ /* 0x000fe20000410000 */
[----:B------:R-:W-:Y:S02]  /*2a20*/  HADD2.F32 R119, -RZ, R120.H1_H1 ;  /* 0x30000078ff777230 */ /* 0x000fe40000004100 */
[----:B------:R-:W-:Y:S01]  /*2a30*/  FMUL.FTZ R115, R195, R148 ;  /* 0x00000094c3737220 */ /* 0x000fe20000410000 */
[----:B------:R-:W-:Y:S02]  /*2a40*/  HADD2.F32 R128, -RZ, R122.H0_H0 ;  /* 0x2000007aff807230 */ /* 0x000fe40000004100 */
[----:B------:R-:W-:Y:S01]  /*2a50*/  FMUL.FTZ R118, R109, R192 ;  /* 0x000000c06d767220 */ /* 0x000fe20000410000 */
[----:B------:R-:W-:-:S02]  /*2a60*/  HADD2.F32 R126, -RZ, R121.H0_H0 ;  /* 0x20000079ff7e7230 */ /* 0x000fc40000004100 */
[-C--:B------:R-:W-:Y:S01]  /*2a70*/  FMUL.FTZ R129, R112, R192.reuse ;  /* 0x000000c070817220 */ /* 0x080fe20000410000 */
[----:B------:R-:W-:Y:S02]  /*2a80*/  HADD2.F32 R127, -RZ, R121.H1_H1 ;  /* 0x30000079ff7f7230 */ /* 0x000fe40000004100 */
[-C--:B------:R-:W-:Y:S01]  /*2a90*/  FMUL.FTZ R121, R110, R192.reuse ;  /* 0x000000c06e797220 */ /* 0x080fe20000410000 */
[----:B------:R-:W-:Y:S02]  /*2aa0*/  HADD2.F32 R131, -RZ, R122.H1_H1 ;  /* 0x3000007aff837230 */ /* 0x000fe40000004100 */
[-C--:B------:R-:W-:Y:S01]  /*2ab0*/  FMUL.FTZ R120, R111, R192.reuse ;  /* 0x000000c06f787220 */ /* 0x080fe20000410000 */
[--C-:B------:R-:W-:Y:S02]  /*2ac0*/  HADD2.F32 R146, -RZ, R123.reuse.H0_H0 ;  /* 0x2000007bff927230 */ /* 0x100fe40000004100 */
        /* <DEDUP_REMOVED lines=25> */
.L_x_9939:
        /* <DEDUP_REMOVED lines=26> */
[C---:B------:R-:W-:Y:S01]  /*2e00*/  FMUL.FTZ R133, R195.reuse, R136 ;  /* 0x00000088c3857220 */ /* 0x040fe20000410000 */
[C---:B------:R-:W-:Y:S01]  /*2e10*/  FMUL.FTZ R135, R195.reuse, R144 ;  /* 0x00000090c3877220 */ /* 0x040fe20000410000 */
[----:B------:R-:W-:Y:S02]  /*2e20*/  HADD2.F32 R127, -RZ, R120.H1_H1 ;  /* 0x30000078ff7f7230 */ /* 0x000fe40000004100 */
[----:B------:R-:W-:Y:S01]  /*2e30*/  FMUL.FTZ R195, R195, R148 ;  /* 0x00000094c3c37220 */ /* 0x000fe20000410000 */
[-C--:B------:R-:W-:Y:S01]  /*2e40*/  FMUL.FTZ R117, R117, R192.reuse ;  /* 0x000000c075757220 */ /* 0x080fe20000410000 */
[-C--:B------:R-:W-:Y:S01]  /*2e50*/  FMUL.FTZ R118, R119, R192.reuse ;  /* 0x000000c077767220 */ /* 0x080fe20000410000 */
[--C-:B------:R-:W-:Y:S02]  /*2e60*/  HADD2.F32 R139, -RZ, R122.reuse.H1_H1 ;  /* 0x3000007aff8b7230 */ /* 0x100fe40000004100 */
[----:B------:R-:W-:Y:S01]  /*2e70*/  FMUL.FTZ R120, R123, R192 ;  /* 0x000000c07b787220 */ /* 0x000fe20000410000 */
[----:B------:R-:W-:-:S02]  /*2e80*/  HADD2.F32 R128, -RZ, R122.H0_H0 ;  /* 0x2000007aff807230 */ /* 0x000fc40000004100 */
        /* <DEDUP_REMOVED lines=25> */
.L_x_9940:
[----:B------:R-:W0:Y:S01]  /*3020*/  @P1 LDC.64 R120, c[0x0][0x478] ;  /* 0x00011e00ff781b82 */ /* 0x000e220000000a00 */
[----:B------:R-:W-:-:S04]  /*3030*/  IMAD.WIDE.U32 R124, R193, 0x10, R124 ;  /* 0x00000010c17c7825 */ /* 0x000fc800078e007c */
[----:B0-----:R-:W-:-:S05]  /*3040*/  @P1 IMAD.WIDE.U32 R120, R193, 0x20, R120 ;  /* 0x00000020c1781825 */ /* 0x001fca00078e0078 */
[----:B------:R1:W-:Y:S04]  /*3050*/  @P1 STG.E.128 desc[UR6][R120.64], R108 ;  /* 0x0000006c78001986 */ /* 0x0003e8000c101d06 */
[----:B------:R1:W-:Y:S04]  /*3060*/  @P1 STG.E.128 desc[UR6][R120.64+0x10], R112 ;  /* 0x0000107078001986 */ /* 0x0003e8000c101d06 */
[----:B------:R1:W-:Y:S01]  /*3070*/  STG.E.128 desc[UR6][R124.64], R116 ;  /* 0x000000747c007986 */ /* 0x0003e2000c101d06 */
[----:B------:R-:W-:Y:S05]  /*3080*/  BRA `(.L_x_9941) ;  /* 0x0000001800307947 */ /* 0x000fea0003800000 */
.L_x_9934:
[----:B0-----:R-:W0:Y:S02]  /*3090*/  LDC.64 R126, c[0x0][0x390] ;  /* 0x0000e400ff7e7b82 */ /* 0x001e240000000a00 */
        /* <DEDUP_REMOVED lines=27> */
[----:B------:R-:W-:Y:S01]  /*3250*/  FFMA.FTZ R201, R195, R201, R90 ;  /* 0x000000c9c3c97223 */ /* 0x000fe2000001005a */
[----:B------:R-:W-:-:S02]  /*3260*/  HADD2.F32 R218, -RZ, R116.H0_H0 ;  /* 0x20000074ffda7230 */ /* 0x000fc40000004100 */
[----:B------:R-:W-:Y:S01]  /*3270*/  FFMA.FTZ R223, R195, R124, R91 ;  /* 0x0000007cc3df7223 */ /* 0x000fe2000001005b */
        /* <DEDUP_REMOVED lines=36> */
.L_x_9942:
        /* <DEDUP_REMOVED lines=60> */
.L_x_9943:
        /* <DEDUP_REMOVED lines=32> */
[----:B-----5:R-:W-:-:S02]  /*3a80*/  HADD2.F32 R116, -RZ, R120.H0_H0 ;  /* 0x20000078ff747230 */ /* 0x020fc40000004100 */
[C---:B------:R-:W-:Y:S01]  /*3a90*/  FFMA.FTZ R114, R195.reuse, R219, R98 ;  /* 0x000000dbc3727223 */ /* 0x040fe20000010062 */
[----:B------:R-:W-:Y:S02]  /*3aa0*/  HADD2.F32 R199, -RZ, R120.H1_H1 ;  /* 0x30000078ffc77230 */ /* 0x000fe40000004100 */
[C---:B------:R-:W-:Y:S01]  /*3ab0*/  FFMA.FTZ R112, R195.reuse, R215, R96 ;  /* 0x000000d7c3707223 */ /* 0x040fe20000010060 */
[--C-:B------:R-:W-:Y:S02]  /*3ac0*/  HADD2.F32 R120, -RZ, R121.reuse.H0_H0 ;  /* 0x20000079ff787230 */ /* 0x100fe40000004100 */
[C---:B------:R-:W-:Y:S01]  /*3ad0*/  FFMA.FTZ R113, R195.reuse, R210, R97 ;  /* 0x000000d2c3717223 */ /* 0x040fe20000010061 */
[----:B------:R-:W-:Y:S01]  /*3ae0*/  FFMA.FTZ R115, R195, R214, R99 ;  /* 0x000000d6c3737223 */ /* 0x000fe20000010063 */
        /* <DEDUP_REMOVED lines=34> */
.L_x_9944:
        /* <DEDUP_REMOVED lines=19> */
[C---:B------:R-:W-:Y:S01]  /*3e40*/  FFMA.FTZ R211, R195.reuse, R211, R94 ;  /* 0x000000d3c3d37223 */ /* 0x040fe2000001005e */
[C---:B------:R-:W-:Y:S01]  /*3e50*/  FFMA.FTZ R215, R195.reuse, R215, R96 ;  /* 0x000000d7c3d77223 */ /* 0x040fe20000010060 */
        /* <DEDUP_REMOVED lines=39> */
.L_x_9945:
        /* <DEDUP_REMOVED lines=11> */
[-CC-:B0-----:R-:W-:Y:S01]  /*4180*/  FFMA.FTZ R109, R135, R148.reuse, R149.reuse ;  /* 0x00000094876d7223 */ /* 0x181fe20000010095 */
        /* <DEDUP_REMOVED lines=12> */
[----:B------:R-:W-:Y:S01]  /*4250*/  FFMA.FTZ R108, R195, R133, R100 ;  /* 0x00000085c36c7223 */ /* 0x000fe20000010064 */
[----:B------:R-:W-:Y:S01]  /*4260*/  FADD.FTZ R148, R147, -R148 ;  /* 0x8000009493947221 */ /* 0x000fe20000010000 */
[----:B------:R-:W-:Y:S01]  /*4270*/  FFMA.FTZ R109, R195, R132, R101 ;  /* 0x00000084c36d7223 */ /* 0x000fe20000010065 */
[----:B-----5:R-:W-:-:S02]  /*4280*/  HADD2.F32 R116, -RZ, R120.H0_H0 ;  /* 0x20000078ff747230 */ /* 0x020fc40000004100 */
[C---:B------:R-:W-:Y:S01]  /*4290*/  FFMA.FTZ R110, R195.reuse, R111, R102 ;  /* 0x0000006fc36e7223 */ /* 0x040fe20000010066 */
[C---:B------:R-:W-:Y:S01]  /*42a0*/  FFMA.FTZ R112, R195.reuse, R137, R104 ;  /* 0x00000089c3707223 */ /* 0x040fe20000010068 */
[C---:B------:R-:W-:Y:S01]  /*42b0*/  FFMA.FTZ R111, R195.reuse, R134, R103 ;  /* 0x00000086c36f7223 */ /* 0x040fe20000010067 */
[C---:B------:R-:W-:Y:S01]  /*42c0*/  FFMA.FTZ R113, R195.reuse, R136, R105 ;  /* 0x00000088c3717223 */ /* 0x040fe20000010069 */
[C---:B------:R-:W-:Y:S01]  /*42d0*/  FFMA.FTZ R114, R195.reuse, R139, R106 ;  /* 0x0000008bc3727223 */ /* 0x040fe2000001006a */
[----:B------:R-:W-:Y:S01]  /*42e0*/  FMUL.FTZ R117, R108, R192 ;  /* 0x000000c06c757220 */ /* 0x000fe20000410000 */
[----:B------:R-:W-:Y:S02]  /*42f0*/  HADD2.F32 R119, -RZ, R120.H1_H1 ;  /* 0x30000078ff777230 */ /* 0x000fe40000004100 */
[----:B------:R-:W-:Y:S01]  /*4300*/  FFMA.FTZ R115, R195, R148, R107 ;  /* 0x00000094c3737223 */ /* 0x000fe2000001006b */
        /* <DEDUP_REMOVED lines=34> */
.L_x_9946:
        /* <DEDUP_REMOVED lines=17> */
[C---:B------:R-:W-:Y:S01]  /*4640*/  FFMA.FTZ R133, R195.reuse, R133, R100 ;  /* 0x00000085c3857223 */ /* 0x040fe20000010064 */
[----:B------:R-:W-:Y:S02]  /*4650*/  HADD2.F32 R127, -RZ, R121.H1_H1 ;  /* 0x30000079ff7f7230 */ /* 0x000fe40000004100 */
[C---:B0-----:R-:W-:Y:S01]  /*4660*/  FFMA.FTZ R117, R195.reuse, R132, R101 ;  /* 0x00000084c3757223 */ /* 0x041fe20000010065 */
[--C-:B------:R-:W-:Y:S02]  /*4670*/  HADD2.F32 R146, -RZ, R123.reuse.H0_H0 ;  /* 0x2000007bff927230 */ /* 0x100fe40000004100 */
[C---:B------:R-:W-:Y:S01]  /*4680*/  FFMA.FTZ R135, R195.reuse, R135, R102 ;  /* 0x00000087c3877223 */ /* 0x040fe20000010066 */
[----:B------:R-:W-:Y:S02]  /*4690*/  HADD2.F32 R131, -RZ, R123.H1_H1 ;  /* 0x3000007bff837230 */ /* 0x000fe40000004100 */
        /* <DEDUP_REMOVED lines=9> */
[--C-:B------:R-:W-:Y:S02]  /*4730*/  HADD2.F32 R129, -RZ, R122.reuse.H1_H1 ;  /* 0x3000007aff817230 */ /* 0x100fe40000004100 */
[-C--:B------:R-:W-:Y:S01]  /*4740*/  FMUL.FTZ R135, R135, R192.reuse ;  /* 0x000000c087877220 */ /* 0x080fe20000410000 */
[-C--:B------:R-:W-:Y:S01]  /*4750*/  FMUL.FTZ R120, R121, R192.reuse ;  /* 0x000000c079787220 */ /* 0x080fe20000410000 */
[-C--:B------:R-:W-:Y:S01]  /*4760*/  FMUL.FTZ R137, R137, R192.reuse ;  /* 0x000000c089897220 */ /* 0x080fe20000410000 */
[-C--:B------:R-:W-:Y:S01]  /*4770*/  FMUL.FTZ R130, R123, R192.reuse ;  /* 0x000000c07b827220 */ /* 0x080fe20000410000 */
[-C--:B------:R-:W-:Y:S01]  /*4780*/  FMUL.FTZ R139, R139, R192.reuse ;  /* 0x000000c08b8b7220 */ /* 0x080fe20000410000 */
        /* <DEDUP_REMOVED lines=22> */
.L_x_9947:
[----:B------:R-:W0:Y:S01]  /*48f0*/  @P1 LDC.64 R120, c[0x0][0x478] ;  /* 0x00011e00ff781b82 */ /* 0x000e220000000a00 */
[----:B------:R-:W-:-:S04]  /*4900*/  IMAD.WIDE.U32 R124, R193, 0x10, R124 ;  /* 0x00000010c17c7825 */ /* 0x000fc800078e007c */
[----:B0-----:R-:W-:-:S05]  /*4910*/  @P1 IMAD.WIDE.U32 R120, R193, 0x20, R120 ;  /* 0x00000020c1781825 */ /* 0x001fca00078e0078 */
[----:B------:R0:W-:Y:S04]  /*4920*/  @P1 STG.E.128 desc[UR6][R120.64], R108 ;  /* 0x0000006c78001986 */ /* 0x0001e8000c101d06 */
[----:B------:R0:W-:Y:S04]  /*4930*/  @P1 STG.E.128 desc[UR6][R120.64+0x10], R112 ;  /* 0x0000107078001986 */ /* 0x0001e8000c101d06 */
[----:B------:R0:W-:Y:S02]  /*4940*/  STG.E.128 desc[UR6][R124.64], R116 ;  /* 0x000000747c007986 */ /* 0x0001e4000c101d06 */
.L_x_9941:
        /* <DEDUP_REMOVED lines=29> */
.L_x_9932:
        /* <DEDUP_REMOVED lines=69> */
.L_x_9931:
[----:B------:R-:W-:Y:S05]  /*4f70*/  BSYNC B0 ;  /* 0x0000000000007941 */ /* 0x000fea0003800000 */
.L_x_9930:
        /* <DEDUP_REMOVED lines=209> */
.L_x_9933:
        /* <DEDUP_REMOVED lines=8> */
.L_x_9950:
[----:B------:R-:W-:Y:S05]  /*5d10*/  BSYNC B2 ;  /* 0x0000000000027941 */ /* 0x000fea0003800000 */
.L_x_9949:
        /* <DEDUP_REMOVED lines=8> */
.L_x_9951:
[----:B------:R-:W-:-:S05]  /*5da0*/  FADD.FTZ R117, R118, R117 ;  /* 0x0000007576757221 */ /* 0x000fca0000010000 */
[----:B------:R-:W-:Y:S01]  /*5db0*/  MOV R216, R117 ;  /* 0x0000007500d87202 */ /* 0x000fe20000000f00 */
[----:B------:R-:W-:Y:S01]  /*5dc0*/  HFMA2 R218, -RZ, RZ, 0, 1.1920928955078125e-07 ;  /* 0x00000002ffda7431 */ /* 0x000fe200000001ff */
[----:B------:R-:W-:-:S07]  /*5dd0*/  MOV R119, R205 ;  /* 0x000000cd00777202 */ /* 0x000fce0000000f00 */
[----:B------:R-:W-:Y:S05]  /*5de0*/  WARPSYNC.COLLECTIVE R203, `(.L_x_9952) ;  /* 0x00000000cb087348 */ /* 0x000fea0003c00000 */
[----:B------:R0:W1:Y:S02]  /*5df0*/  SHFL.BFLY P3, R205, R216, R218, R223 ;  /* 0x0c0000dad8cd7389 */ /* 0x00006400000600df */
[----:B01----:R-:W-:Y:S05]  /*5e00*/  ENDCOLLECTIVE ;  /* 0x000000000000791b */ /* 0x003fea0003800000 */
.L_x_9952:
[----:B------:R-:W-:-:S05]  /*5e10*/  FADD.FTZ R119, R126, R119 ;  /* 0x000000777e777221 */ /* 0x000fca0000010000 */
[----:B------:R-:W-:Y:S02]  /*5e20*/  MOV R216, R119 ;  /* 0x0000007700d87202 */ /* 0x000fe40000000f00 */
[----:B------:R-:W-:-:S07]  /*5e30*/  MOV R116, R205 ;  /* 0x000000cd00747202 */ /* 0x000fce0000000f00 */
[----:B------:R-:W-:Y:S05]  /*5e40*/  WARPSYNC.COLLECTIVE R203, `(.L_x_9953) ;  /* 0x00000000cb087348 */ /* 0x000fea0003c00000 */
[----:B------:R0:W1:Y:S02]  /*5e50*/  SHFL.BFLY P3, R205, R216, R218, R223 ;  /* 0x0c0000dad8cd7389 */ /* 0x00006400000600df */
[----:B01----:R-:W-:Y:S05]  /*5e60*/  ENDCOLLECTIVE ;  /* 0x000000000000791b */ /* 0x003fea0003800000 */
.L_x_9953:
[----:B------:R-:W-:-:S05]  /*5e70*/  FADD.FTZ R116, R117, R116 ;  /* 0x0000007475747221 */ /* 0x000fca0000010000 */
[----:B------:R-:W-:Y:S01]  /*5e80*/  MOV R216, R116 ;  /* 0x0000007400d87202 */ /* 0x000fe20000000f00 */
[----:B------:R-:W-:Y:S01]  /*5e90*/  HFMA2 R218, -RZ, RZ, 0, 2.384185791015625e-07 ;  /* 0x00000004ffda7431 */ /* 0x000fe200000001ff */
[----:B------:R-:W-:-:S07]  /*5ea0*/  MOV R148, R205 ;  /* 0x000000cd00947202 */ /* 0x000fce0000000f00 */
[----:B------:R-:W-:Y:S05]  /*5eb0*/  WARPSYNC.COLLECTIVE R203, `(.L_x_9954) ;  /* 0x00000000cb087348 */ /* 0x000fea0003c00000 */
[----:B------:R0:W1:Y:S02]  /*5ec0*/  SHFL.BFLY P3, R205, R216, R218, R223 ;  /* 0x0c0000dad8cd7389 */ /* 0x00006400000600df */
[----:B01----:R-:W-:Y:S05]  /*5ed0*/  ENDCOLLECTIVE ;  /* 0x000000000000791b */ /* 0x003fea0003800000 */
.L_x_9954:
[----:B------:R-:W-:-:S05]  /*5ee0*/  FADD.FTZ R148, R119, R148 ;  /* 0x0000009477947221 */ /* 0x000fca0000010000 */
[----:B------:R-:W-:Y:S02]  /*5ef0*/  MOV R216, R148 ;  /* 0x0000009400d87202 */ /* 0x000fe40000000f00 */
[----:B------:R-:W-:-:S07]  /*5f00*/  MOV R127, R205 ;  /* 0x000000cd007f7202 */ /* 0x000fce0000000f00 */
[----:B------:R-:W-:Y:S05]  /*5f10*/  WARPSYNC.COLLECTIVE R203, `(.L_x_9955) ;  /* 0x00000000cb087348 */ /* 0x000fea0003c00000 */
[----:B------:R0:W1:Y:S02]  /*5f20*/  SHFL.BFLY P3, R205, R216, R218, R223 ;  /* 0x0c0000dad8cd7389 */ /* 0x00006400000600df */
[----:B01----:R-:W-:Y:S05]  /*5f30*/  ENDCOLLECTIVE ;  /* 0x000000000000791b */ /* 0x003fea0003800000 */
.L_x_9955:
[----:B------:R-:W-:-:S05]  /*5f40*/  FADD.FTZ R127, R116, R127 ;  /* 0x0000007f747f7221 */ /* 0x000fca0000010000 */
[----:B------:R-:W-:Y:S01]  /*5f50*/  MOV R216, R127 ;  /* 0x0000007f00d87202 */ /* 0x000fe20000000f00 */
[----:B------:R-:W-:Y:S01]  /*5f60*/  HFMA2 R218, -RZ, RZ, 0, 4.76837158203125e-07 ;  /* 0x00000008ffda7431 */ /* 0x000fe200000001ff */
[----:B------:R-:W-:-:S07]  /*5f70*/  MOV R149, R205 ;  /* 0x000000cd00957202 */ /* 0x000fce0000000f00 */
[----:B------:R-:W-:Y:S05]  /*5f80*/  WARPSYNC.COLLECTIVE R203, `(.L_x_9956) ;  /* 0x00000000cb087348 */ /* 0x000fea0003c00000 */
[----:B------:R0:W1:Y:S02]  /*5f90*/  SHFL.BFLY P3, R205, R216, R218, R223 ;  /* 0x0c0000dad8cd7389 */ /* 0x00006400000600df */
[----:B01----:R-:W-:Y:S05]  /*5fa0*/  ENDCOLLECTIVE ;  /* 0x000000000000791b */ /* 0x003fea0003800000 */
.L_x_9956:
[----:B------:R-:W-:-:S05]  /*5fb0*/  FADD.FTZ R149, R148, R149 ;  /* 0x0000009594957221 */ /* 0x000fca0000010000 */
[----:B------:R-:W-:Y:S02]  /*5fc0*/  MOV R216, R149 ;  /* 0x0000009500d87202 */ /* 0x000fe40000000f00 */
[----:B------:R-:W-:-:S07]  /*5fd0*/  MOV R118, R205 ;  /* 0x000000cd00767202 */ /* 0x000fce0000000f00 */
[----:B------:R-:W-:Y:S05]  /*5fe0*/  WARPSYNC.COLLECTIVE R203, `(.L_x_9957) ;  /* 0x00000000cb087348 */ /* 0x000fea0003c00000 */
[----:B------:R0:W1:Y:S02]  /*5ff0*/  SHFL.BFLY P3, R205, R216, R218, R223 ;  /* 0x0c0000dad8cd7389 */ /* 0x00006400000600df */
[----:B01----:R-:W-:Y:S05]  /*6000*/  ENDCOLLECTIVE ;  /* 0x000000000000791b */ /* 0x003fea0003800000 */
.L_x_9957:
[----:B------:R-:W-:-:S05]  /*6010*/  FADD.FTZ R118, R127, R118 ;  /* 0x000000767f767221 */ /* 0x000fca0000010000 */
[----:B------:R-:W-:Y:S01]  /*6020*/  MOV R216, R118 ;  /* 0x0000007600d87202 */ /* 0x000fe20000000f00 */
[----:B------:R-:W-:Y:S01]  /*6030*/  HFMA2 R218, -RZ, RZ, 0, 9.5367431640625e-07 ;  /* 0x00000010ffda7431 */ /* 0x000fe200000001ff */
[----:B------:R-:W-:-:S07]  /*6040*/  MOV R126, R205 ;  /* 0x000000cd007e7202 */ /* 0x000fce0000000f00 */
[----:B------:R-:W-:Y:S05]  /*6050*/  WARPSYNC.COLLECTIVE R203, `(.L_x_9958) ;  /* 0x00000000cb087348 */ /* 0x000fea0003c00000 */
[----:B------:R0:W1:Y:S02]  /*6060*/  SHFL.BFLY P3, R205, R216, R218, R223 ;  /* 0x0c0000dad8cd7389 */ /* 0x00006400000600df */
[----:B01----:R-:W-:Y:S05]  /*6070*/  ENDCOLLECTIVE ;  /* 0x000000000000791b */ /* 0x003fea0003800000 */
.L_x_9958:
[----:B------:R-:W-:-:S05]  /*6080*/  FADD.FTZ R126, R149, R126 ;  /* 0x0000007e957e7221 */ /* 0x000fca0000010000 */
[----:B------:R-:W-:Y:S02]  /*6090*/  MOV R216, R126 ;  /* 0x0000007e00d87202 */ /* 0x000fe40000000f00 */
[----:B------:R-:W-:-:S07]  /*60a0*/  MOV R117, R205 ;  /* 0x000000cd00757202 */ /* 0x000fce0000000f00 */
[----:B------:R-:W-:Y:S05]  /*60b0*/  WARPSYNC.COLLECTIVE R203, `(.L_x_9959) ;  /* 0x00000000cb087348 */ /* 0x000fea0003c00000 */
[----:B------:R0:W1:Y:S02]  /*60c0*/  SHFL.BFLY P3, R205, R216, R218, R223 ;  /* 0x0c0000dad8cd7389 */ /* 0x00006400000600df */
[----:B01----:R-:W-:Y:S05]  /*60d0*/  ENDCOLLECTIVE ;  /* 0x000000000000791b */ /* 0x003fea0003800000 */
.L_x_9959:
[----:B------:R-:W-:Y:S01]  /*60e0*/  MOV R119, R205 ;  /* 0x000000cd00777202 */ /* 0x000fe20000000f00 */
[----:B------:R-:W-:Y:S06]  /*60f0*/  BRA `(.L_x_9960) ;  /* 0xffffffb400a07947 */ /* 0x000fec000383ffff */
.L_x_9961:
        /* <DEDUP_REMOVED lines=16> */
.L_x_14556:


//--------------------- .text._ZN10layer_norm13ln_bwd_kernelINS_13Kernel_traitsIf6__halffS2_fjLj768ELj1ELj4ELj1ELj16ENS_18Kernel_traits_baseILj768EfS2_fS2_fjLj128EEEEELb0ELb1ELb1ELb0EEEvNS_9BwdParamsE --------------------------
	.section	.text._ZN10layer_norm13ln_bwd_kernelINS_13Kernel_traitsIf6__halffS2_fjLj768ELj1ELj4ELj1ELj16ENS_18Kernel_traits_baseILj768EfS2_fS2_fjLj128EEEEELb0ELb1ELb1ELb0EEEvNS_9BwdParamsE,"ax",@progbits
	.align	128
        .global         _ZN10layer_norm13ln_bwd_kernelINS_13Kernel_traitsIf6__halffS2_fjLj768ELj1ELj4ELj1ELj16ENS_18Kernel_traits_baseILj768EfS2_fS2_fjLj128EEEEELb0ELb1ELb1ELb0EEEvNS_9BwdParamsE
        .type           _ZN10layer_norm13ln_bwd_kernelINS_13Kernel_traitsIf6__halffS2_fjLj768ELj1ELj4ELj1ELj16ENS_18Kernel_traits_baseILj768EfS2_fS2_fjLj128EEEEELb0ELb1ELb1ELb0EEEvNS_9BwdParamsE,@function
        .size           _ZN10layer_norm13ln_bwd_kernelINS_13Kernel_traitsIf6__halffS2_fjLj768ELj1ELj4ELj1ELj16ENS_18Kernel_traits_baseILj768EfS2_fS2_fjLj128EEEEELb0ELb1ELb1ELb0EEEvNS_9BwdParamsE,(.L_x_14557 - _ZN10layer_norm13ln_bwd_kernelINS_13Kernel_traitsIf6__halffS2_fjLj768ELj1ELj4ELj1ELj16ENS_18Kernel_traits_baseILj768EfS2_fS2_fjLj128EEEEELb0ELb1ELb1ELb0EEEvNS_9BwdParamsE)
        .other          _ZN10layer_norm13ln_bwd_kernelINS_13Kernel_traitsIf6__halffS2_fjLj768ELj1ELj4ELj1ELj16ENS_18Kernel_traits_baseILj768EfS2_fS2_fjLj128EEEEELb0ELb1ELb1ELb0EEEvNS_9BwdParamsE,@"STO_CUDA_ENTRY STV_DEFAULT"
_ZN10layer_norm13ln_bwd_kernelINS_13Kernel_traitsIf6__halffS2_fjLj768ELj1ELj4ELj1ELj16ENS_18Kernel_traits_baseILj768EfS2_fS2_fjLj128EEEEELb0ELb1ELb1ELb0EEEvNS_9BwdParamsE:
.text._ZN10layer_norm13ln_bwd_kernelINS_13Kernel_traitsIf6__halffS2_fjLj768ELj1ELj4ELj1ELj16ENS_18Kernel_traits_baseILj768EfS2_fS2_fjLj128EEEEELb0ELb1ELb1ELb0EEEvNS_9BwdParamsE:
        /* <DEDUP_REMOVED lines=126> */
.L_x_10040:
        /* <DEDUP_REMOVED lines=53> */
[C---:B--2---:R-:W-:Y:S01]  /*0b30*/  FADD.FTZ R191, -R11.reuse, R15 ;  /* 0x0000000f0bbf7221 */ /* 0x044fe20000010100 */
[C---:B------:R-:W-:Y:S01]  /*0b40*/  FADD.FTZ R3, -R11.reuse, R12 ;  /* 0x0000000c0b037221 */ /* 0x040fe20000010100 */
[----:B------:R-:W-:-:S03]  /*0b50*/  FADD.FTZ R13, -R11, R13 ;  /* 0x0000000d0b0d7221 */ /* 0x000fc60000010100 */
[----:B-----5:R-:W-:Y:S01]  /*0b60*/  FMUL.FTZ R3, R4, R3 ;  /* 0x0000000304037220 */ /* 0x020fe20000410000 */
[--C-:B----4-:R-:W-:Y:S02]  /*0b70*/  HADD2.F32 R15, -RZ, R16.reuse.H0_H0 ;  /* 0x20000010ff0f7230 */ /* 0x110fe40000004100 */
[----:B0-----:R-:W-:-:S03]  /*0b80*/  HADD2.F32 R186, -RZ, R16.H1_H1 ;  /* 0x30000010ffba7230 */ /* 0x001fc60000004100 */
[-C--:B------:R-:W-:Y:S01]  /*0b90*/  FMUL.FTZ R16, R28, R15.reuse ;  /* 0x0000000f1c107220 */ /* 0x080fe20000410000 */
[--C-:B------:R-:W-:Y:S02]  /*0ba0*/  HADD2.F32 R187, -RZ, R17.reuse.H0_H0 ;  /* 0x20000011ffbb7230 */ /* 0x100fe40000004100 */
[----:B------:R-:W-:Y:S01]  /*0bb0*/  FADD.FTZ R100, R100, R15 ;  /* 0x0000000f64647221 */ /* 0x000fe20000010000 */
[----:B------:R-:W-:Y:S02]  /*0bc0*/  HADD2.F32 R188, -RZ, R17.H1_H1 ;  /* 0x30000011ffbc7230 */ /* 0x000fe40000004100 */
[----:B---3--:R-:W-:Y:S01]  /*0bd0*/  FADD.FTZ R17, -R11, R180 ;  /* 0x000000b40b117221 */ /* 0x008fe20000010100 */
[----:B------:R-:W-:Y:S01]  /*0be0*/  FFMA.FTZ R76, R3, R15, R76 ;  /* 0x0000000f034c7223 */ /* 0x000fe2000001004c */
[----:B-1----:R-:W-:Y:S01]  /*0bf0*/  FADD.FTZ R185, -R11, R181 ;  /* 0x000000b50bb97221 */ /* 0x002fe20000010100 */
[----:B------:R-:W-:Y:S01]  /*0c00*/  FMUL.FTZ R15, R29, R186 ;  /* 0x000000ba1d0f7220 */ /* 0x000fe20000410000 */
[----:B------:R-:W-:Y:S01]  /*0c10*/  FADD.FTZ R180, RZ, R16 ;  /* 0x00000010ffb47221 */ /* 0x000fe20000010000 */
[----:B------:R-:W-:Y:S01]  /*0c20*/  FADD.FTZ R189, -R11, R14 ;  /* 0x0000000e0bbd7221 */ /* 0x000fe20000010100 */
[----:B------:R-:W-:Y:S01]  /*0c30*/  FMUL.FTZ R12, R4, R13 ;  /* 0x0000000d040c7220 */ /* 0x000fe20000410000 */
[----:B------:R-:W-:Y:S01]  /*0c40*/  FFMA.FTZ R181, R3, R16, RZ ;  /* 0x0000001003b57223 */ /* 0x000fe200000100ff */
[----:B------:R-:W-:Y:S01]  /*0c50*/  FADD.FTZ R231, -R11, R183 ;  /* 0x000000b70be77221 */ /* 0x000fe20000010100 */
[----:B------:R-:W-:-:S02]  /*0c60*/  HADD2.F32 R193, -RZ, R18.H0_H0 ;  /* 0x20000012ffc17230 */ /* 0x000fc40000004100 */
[----:B------:R-:W-:Y:S01]  /*0c70*/  FADD.FTZ R183, R180, R15 ;  /* 0x0000000fb4b77221 */ /* 0x000fe20000010000 */
[----:B------:R-:W-:Y:S02]  /*0c80*/  HADD2.F32 R190, -RZ, R18.H1_H1 ;  /* 0x30000012ffbe7230 */ /* 0x000fe40000004100 */
        /* <DEDUP_REMOVED lines=42> */
.L_x_9966:
[----:B------:R-:W-:Y:S05]  /*0f30*/  BSYNC.RECONVERGENT B1 ;  /* 0x0000000000017941 */ /* 0x000fea0003800200 */
.L_x_9965:
        /* <DEDUP_REMOVED lines=21> */
[C---:B0----5:R-:W-:Y:S01]  /*1090*/  FMUL.FTZ R202, R4.reuse, R209 ;  /* 0x000000d104ca7220 */ /* 0x061fe20000410000 */
[--C-:B----4-:R-:W-:Y:S02]  /*10a0*/  HADD2.F32 R181, -RZ, R184.reuse.H0_H0 ;  /* 0x200000b8ffb57230 */ /* 0x110fe40000004100 */
[--C-:B------:R-:W-:Y:S02]  /*10b0*/  HADD2.F32 R180, -RZ, R185.reuse.H1_H1 ;  /* 0x300000b9ffb47230 */ /* 0x100fe40000004100 */
[----:B------:R-:W-:Y:S01]  /*10c0*/  FMUL.FTZ R199, R4, R199 ;  /* 0x000000c704c77220 */ /* 0x000fe20000410000 */
[----:B------:R-:W-:Y:S02]  /*10d0*/  HADD2.F32 R184, -RZ, R184.H1_H1 ;  /* 0x300000b8ffb87230 */ /* 0x000fe40000004100 */
[----:B------:R-:W-:Y:S01]  /*10e0*/  FMUL.FTZ R204, R44, R181 ;  /* 0x000000b52ccc7220 */ /* 0x000fe20000410000 */
[----:B------:R-:W-:Y:S02]  /*10f0*/  HADD2.F32 R183, -RZ, R185.H0_H0 ;  /* 0x200000b9ffb77230 */ /* 0x000fe40000004100 */
[----:B-1----:R-:W-:Y:S01]  /*1100*/  FMUL.FTZ R201, R4, R207 ;  /* 0x000000cf04c97220 */ /* 0x002fe20000410000 */
[----:B------:R-:W-:Y:S01]  /*1110*/  FADD.FTZ R111, R111, R180 ;  /* 0x000000b46f6f7221 */ /* 0x000fe20000010000 */
        /* <DEDUP_REMOVED lines=14> */
[--C-:B------:R-:W-:Y:S02]  /*1200*/  HADD2.F32 R213, -RZ, R187.reuse.H0_H0 ;  /* 0x200000bbffd57230 */ /* 0x100fe40000004100 */
[----:B------:R-:W-:Y:S01]  /*1210*/  FADD.FTZ R182, R183, R206 ;  /* 0x000000ceb7b67221 */ /* 0x000fe20000010000 */
[----:B------:R-:W-:Y:S02]  /*1220*/  HADD2.F32 R234, -RZ, R187.H1_H1 ;  /* 0x300000bbffea7230 */ /* 0x000fe40000004100 */
[----:B---3--:R-:W-:Y:S01]  /*1230*/  FADD.FTZ R187, -R11, R188 ;  /* 0x000000bc0bbb7221 */ /* 0x008fe20000010100 */
[----:B------:R-:W-:Y:S01]  /*1240*/  FFMA.FTZ R181, R201, R206, R180 ;  /* 0x000000cec9b57223 */ /* 0x000fe200000100b4 */
[----:B------:R-:W-:Y:S02]  /*1250*/  HADD2.F32 R186, -RZ, R186.H1_H1 ;  /* 0x300000baffba7230 */ /* 0x000fe40000004100 */
        /* <DEDUP_REMOVED lines=31> */
.L_x_9968:
[----:B------:R-:W-:Y:S05]  /*1450*/  BSYNC.RECONVERGENT B1 ;  /* 0x0000000000017941 */ /* 0x000fea0003800200 */
.L_x_9967:
        /* <DEDUP_REMOVED lines=33> */
[----:B-1----:R-:W-:Y:S01]  /*1670*/  FMUL.FTZ R216, R4, R181 ;  /* 0x000000b504d87220 */ /* 0x002fe20000410000 */
[----:B------:R-:W-:Y:S01]  /*1680*/  FFMA.FTZ R11, R215, R222, R232 ;  /* 0x000000ded70b7223 */ /* 0x000fe200000100e8 */
[----:B------:R-:W-:-:S02]  /*1690*/  HADD2.F32 R180, -RZ, R189.H1_H1 ;  /* 0x300000bdffb47230 */ /* 0x000fc40000004100 */
[----:B------:R-:W-:Y:S01]  /*16a0*/  FADD.FTZ R181, R10, R223 ;  /* 0x000000df0ab57221 */ /* 0x000fe20000010000 */
[----:B------:R-:W-:Y:S01]  /*16b0*/  FMUL.FTZ R217, R4, R221 ;  /* 0x000000dd04d97220 */ /* 0x000fe20000410000 */
[----:B------:R-:W-:Y:S01]  /*16c0*/  FMUL.FTZ R224, R62, R183 ;  /* 0x000000b73ee07220 */ /* 0x000fe20000410000 */
[----:B------:R-:W-:Y:S01]  /*16d0*/  FFMA.FTZ R10, R216, R223, R11 ;  /* 0x000000dfd80a7223 */ /* 0x000fe2000001000b */
[----:B------:R-:W-:Y:S01]  /*16e0*/  FMUL.FTZ R220, R4, R225 ;  /* 0x000000e104dc7220 */ /* 0x000fe20000410000 */
[--C-:B------:R-:W-:Y:S02]  /*16f0*/  HADD2.F32 R185, -RZ, R190.reuse.H0_H0 ;  /* 0x200000beffb97230 */ /* 0x100fe40000004100 */
        /* <DEDUP_REMOVED lines=37> */
.L_x_9964:
        /* <DEDUP_REMOVED lines=26> */
.L_x_9969:
[----:B------:R-:W-:Y:S05]  /*1af0*/  BSYNC.RECONVERGENT B0 ;  /* 0x0000000000007941 */ /* 0x000fea0003800200 */
.L_x_9963:
        /* <DEDUP_REMOVED lines=21> */
.L_x_10062:
[----:B------:R-:W-:Y:S01]  /*1c50*/  @P2 IADD3 R2, PT, PT, R2, -0x1, RZ ;  /* 0xffffffff02022810 */ /* 0x000fe20007ffe0ff */
[----:B01----:R-:W-:Y:S01]  /*1c60*/  FADD.FTZ R185, R185, R10 ;  /* 0x0000000ab9b97221 */ /* 0x003fe20000010000 */
        /* <DEDUP_REMOVED lines=13> */
[----:B------:R-:W-:Y:S04]  /*1d40*/  BSSY.RECONVERGENT B1, `(.L_x_9973) ;  /* 0x0000005000017945 */ /* 0x000fe80003800200 */
[----:B------:R-:W-:Y:S05]  /*1d50*/  @!P2 BRA `(.L_x_9974) ;  /* 0x00000000000ca947 */ /* 0x000fea0003800000 */
[----:B------:R-:W0:Y:S02]  /*1d60*/  LDC.64 R10, c[0x0][0x390] ;  /* 0x0000e400ff0a7b82 */ /* 0x000e240000000a00 */
[----:B0-----:R-:W-:-:S05]  /*1d70*/  IMAD.WIDE.U32 R10, R183, 0x10, R10 ;  /* 0x00000010b70a7825 */ /* 0x001fca00078e000a */
[----:B------:R0:W5:Y:S02]  /*1d80*/  LDG.E.128 R172, desc[UR6][R10.64] ;  /* 0x000000060aac7981 */ /* 0x000164000c1e1d00 */
.L_x_9974:
[----:B------:R-:W-:Y:S05]  /*1d90*/  BSYNC.RECONVERGENT B1 ;  /* 0x0000000000017941 */ /* 0x000fea0003800200 */
.L_x_9973:
        /* <DEDUP_REMOVED lines=22> */
.L_x_9979:
[----:B------:R-:W-:Y:S05]  /*1f00*/  BSYNC.RECONVERGENT B2 ;  /* 0x0000000000027941 */ /* 0x000fea0003800200 */
.L_x_9978:
        /* <DEDUP_REMOVED lines=13> */
.L_x_9981:
[----:B------:R-:W-:Y:S05]  /*1fe0*/  BSYNC.RECONVERGENT B2 ;  /* 0x0000000000027941 */ /* 0x000fea0003800200 */
.L_x_9980:
        /* <DEDUP_REMOVED lines=13> */
.L_x_9983:
[----:B------:R-:W-:Y:S05]  /*20c0*/  BSYNC.RECONVERGENT B2 ;  /* 0x0000000000027941 */ /* 0x000fea0003800200 */
.L_x_9982:
        /* <DEDUP_REMOVED lines=13> */
.L_x_9985:
[----:B------:R-:W-:Y:S05]  /*21a0*/  BSYNC.RECONVERGENT B2 ;  /* 0x0000000000027941 */ /* 0x000fea0003800200 */
.L_x_9984:
        /* <DEDUP_REMOVED lines=13> */
.L_x_9987:
[----:B------:R-:W-:Y:S05]  /*2280*/  BSYNC.RECONVERGENT B2 ;  /* 0x0000000000027941 */ /* 0x000fea0003800200 */
.L_x_9986:
        /* <DEDUP_REMOVED lines=13> */
.L_x_9989:
[----:B------:R-:W-:Y:S05]  /*2360*/  BSYNC.RECONVERGENT B2 ;  /* 0x0000000000027941 */ /* 0x000fea0003800200 */
.L_x_9988:
        /* <DEDUP_REMOVED lines=13> */
.L_x_9991:
[----:B------:R-:W-:Y:S05]  /*2440*/  BSYNC.RECONVERGENT B2 ;  /* 0x0000000000027941 */ /* 0x000fea0003800200 */
.L_x_9990:
        /* <DEDUP_REMOVED lines=13> */
.L_x_9977:
[----:B------:R-:W1:Y:S01]  /*2520*/  @P2 LDC R93, c[0x0][0x40c] ;  /* 0x00010300ff5d2b82 */ /* 0x000e620000000800 */
[-CC-:B0-----:R-:W-:Y:S01]  /*2530*/  FFMA.FTZ R11, R3, R2.reuse, R185.reuse ;  /* 0x00000002030b7223 */ /* 0x181fe200000100b9 */
[-CC-:B------:R-:W-:Y:S01]  /*2540*/  FFMA.FTZ R10, R12, R2.reuse, R185.reuse ;  /* 0x000000020c0a7223 */ /* 0x180fe200000100b9 */
[----:B------:R-:W-:Y:S01]  /*2550*/  ISETP.GT.AND P0, PT, R5, RZ, PT ;  /* 0x000000ff0500720c */ /* 0x000fe20003f04270 */
[-C--:B------:R-:W-:Y:S01]  /*2560*/  FFMA.FTZ R181, R17, R2.reuse, R185 ;  /* 0x0000000211b57223 */ /* 0x080fe200000100b9 */
[----:B------:R-:W-:Y:S01]  /*2570*/  FADD.FTZ R11, R16, -R11 ;  /* 0x8000000b100b7221 */ /* 0x000fe20000010000 */
[----:B------:R-:W-:Y:S01]  /*2580*/  FADD.FTZ R95, R15, -R10 ;  /* 0x8000000a0f5f7221 */ /* 0x000fe20000010000 */
[-C--:B------:R-:W-:Y:S01]  /*2590*/  FFMA.FTZ R94, R194, R2.reuse, R185 ;  /* 0x00000002c25e7223 */ /* 0x080fe200000100b9 */
[----:B------:R-:W0:Y:S01]  /*25a0*/  @P2 LDC R92, c[0x0][0x40c] ;  /* 0x00010300ff5c2b82 */ /* 0x000e220000000800 */
[C---:B------:R-:W-:Y:S01]  /*25b0*/  FMUL.FTZ R11, R4.reuse, R11 ;  /* 0x0000000b040b7220 */ /* 0x040fe20000410000 */
[----:B------:R-:W-:Y:S01]  /*25c0*/  FMUL.FTZ R95, R4, R95 ;  /* 0x0000005f045f7220 */ /* 0x000fe20000410000 */
[----:B------:R-:W-:Y:S01]  /*25d0*/  FADD.FTZ R181, R192, -R181 ;  /* 0x800000b5c0b57221 */ /* 0x000fe20000010000 */
[----:B------:R-:W-:Y:S01]  /*25e0*/  FADD.FTZ R189, R193, -R94 ;  /* 0x8000005ec1bd7221 */ /* 0x000fe20000010000 */
[----:B------:R-:W-:Y:S01]  /*25f0*/  FFMA.FTZ R232, R198, R2, R185 ;  /* 0x00000002c6e87223 */ /* 0x000fe200000100b9 */
[----:B------:R-:W-:Y:S01]  /*2600*/  FSEL R160, R11, RZ, P0 ;  /* 0x000000ff0ba07208 */ /* 0x000fe20000000000 */
[C---:B------:R-:W-:Y:S01]  /*2610*/  FMUL.FTZ R181, R4.reuse, R181 ;  /* 0x000000b504b57220 */ /* 0x040fe20000410000 */
[----:B------:R-:W-:Y:S01]  /*2620*/  FSEL R161, R95, RZ, P0 ;  /* 0x000000ff5fa17208 */ /* 0x000fe20000000000 */
[----:B------:R-:W2:Y:S01]  /*2630*/  @P2 LDC R182, c[0x0][0x40c] ;  /* 0x00010300ffb62b82 */ /* 0x000ea20000000800 */
[----:B------:R-:W-:Y:S01]  /*2640*/  FMUL.FTZ R189, R4, R189 ;  /* 0x000000bd04bd7220 */ /* 0x000fe20000410000 */
[----:B-----5:R-:W-:-:S02]  /*2650*/  @P2 HADD2.F32 R231, -RZ, R173.H0_H0 ;  /* 0x200000adffe72230 */ /* 0x020fc40000004100 */
[----:B-1----:R-:W-:-:S04]  /*2660*/  @P2 FMUL.FTZ R11, R160, R93 ;  /* 0x0000005da00b2220 */ /* 0x002fc80000410000 */
[----:B------:R-:W1:Y:S01]  /*2670*/  @P2 LDC R95, c[0x0][0x40c] ;  /* 0x00010300ff5f2b82 */ /* 0x000e620000000800 */
[----:B0-----:R-:W-:Y:S01]  /*2680*/  @P2 FMUL.FTZ R10, R161, R92 ;  /* 0x0000005ca10a2220 */ /* 0x001fe20000410000 */
[----:B------:R-:W-:-:S06]  /*2690*/  @P2 FMUL.FTZ R92, R36, R11 ;  /* 0x0000000b245c2220 */ /* 0x000fcc0000410000 */
[----:B------:R-:W0:Y:S01]  /*26a0*/  @P2 LDC R187, c[0x0][0x40c] ;  /* 0x00010300ffbb2b82 */ /* 0x000e220000000800 */
[----:B------:R-:W-:Y:S01]  /*26b0*/  @P2 FMUL.FTZ R93, R37, R10 ;  /* 0x0000000a255d2220 */ /* 0x000fe20000410000 */
[----:B------:R-:W-:-:S04]  /*26c0*/  @P2 F2FP.F16.F32.PACK_AB R92, RZ, R92 ;  /* 0x0000005cff5c223e */ /* 0x000fc800000000ff */
[----:B------:R-:W-:Y:S02]  /*26d0*/  @P2 F2FP.F16.F32.PACK_AB R93, RZ, R93 ;  /* 0x0000005dff5d223e */ /* 0x000fe400000000ff */
[----:B------:R-:W3:Y:S01]  /*26e0*/  @P2 LDC R186, c[0x0][0x40c] ;  /* 0x00010300ffba2b82 */ /* 0x000ee20000000800 */
[----:B------:R-:W-:Y:S01]  /*26f0*/  @P2 PRMT R176, R92, 0x7610, R176 ;  /* 0x000076105cb02816 */ /* 0x000fe200000000b0 */
[----:B------:R-:W-:-:S03]  /*2700*/  FFMA.FTZ R92, R14, R2, R185 ;  /* 0x000000020e5c7223 */ /* 0x000fc600000100b9 */
[----:B------:R-:W-:Y:S01]  /*2710*/  @P2 PRMT R176, R176, 0x5410, R93 ;  /* 0x00005410b0b02816 */ /* 0x000fe2000000005d */
[----:B------:R-:W-:Y:S01]  /*2720*/  FFMA.FTZ R93, R13, R2, R185 ;  /* 0x000000020d5d7223 */ /* 0x000fe200000100b9 */
[----:B------:R-:W-:Y:S01]  /*2730*/  FADD.FTZ R163, R19, -R92 ;  /* 0x8000005c13a37221 */ /* 0x000fe20000010000 */
[----:B------:R-:W4:Y:S01]  /*2740*/  @P2 LDC R191, c[0x0][0x40c] ;  /* 0x00010300ffbf2b82 */ /* 0x000f220000000800 */
[----:B------:R-:W-:Y:S01]  /*2750*/  FSEL R92, R181, RZ, P0 ;  /* 0x000000ffb55c7208 */ /* 0x000fe20000000000 */
[----:B------:R-:W-:Y:S01]  /*2760*/  FADD.FTZ R93, R18, -R93 ;  /* 0x8000005d125d7221 */ /* 0x000fe20000010000 */
[----:B------:R-:W-:-:S03]  /*2770*/  FMUL.FTZ R163, R4, R163 ;  /* 0x000000a304a37220 */ /* 0x000fc60000410000 */
[----:B------:R-:W-:Y:S02]  /*2780*/  FMUL.FTZ R93, R4, R93 ;  /* 0x0000005d045d7220 */ /* 0x000fe40000410000 */
[----:B------:R-:W-:Y:S01]  /*2790*/  FSEL R163, R163, RZ, P0 ;  /* 0x000000ffa3a37208 */ /* 0x000fe20000000000 */
[----:B0-----:R-:W-:Y:S02]  /*27a0*/  @P2 FMUL.FTZ R187, R92, R187 ;  /* 0x000000bb5cbb2220 */ /* 0x001fe40000410000 */
[----:B------:R-:W-:Y:S01]  /*27b0*/  FSEL R162, R93, RZ, P0 ;  /* 0x000000ff5da27208 */ /* 0x000fe20000000000 */
[----:B------:R-:W-:Y:S01]  /*27c0*/  FFMA.FTZ R93, R195, R2, R185 ;  /* 0x00000002c35d7223 */ /* 0x000fe200000100b9 */
[----:B--2---:R-:W-:Y:S01]  /*27d0*/  @P2 FMUL.FTZ R182, R163, R182 ;  /* 0x000000b6a3b62220 */ /* 0x004fe20000410000 */
[----:B------:R-:W-:Y:S02]  /*27e0*/  @P2 FMUL.FTZ R184, R40, R187 ;  /* 0x000000bb28b82220 */ /* 0x000fe40000410000 */
[----:B-1----:R-:W-:Y:S01]  /*27f0*/  @P2 FMUL.FTZ R95, R162, R95 ;  /* 0x0000005fa25f2220 */ /* 0x002fe20000410000 */
[----:B------:R-:W-:Y:S01]  /*2800*/  FADD.FTZ R181, R196, -R93 ;  /* 0x8000005dc4b57221 */ /* 0x000fe20000010000 */
[----:B------:R-:W-:-:S02]  /*2810*/  FSEL R93, R189, RZ, P0 ;  /* 0x000000ffbd5d7208 */ /* 0x000fc40000000000 */
[----:B------:R-:W-:Y:S01]  /*2820*/  @P2 FMUL.FTZ R94, R38, R95 ;  /* 0x0000005f265e2220 */ /* 0x000fe20000410000 */
[----:B------:R-:W-:Y:S01]  /*2830*/  FMUL.FTZ R189, R4, R181 ;  /* 0x000000b504bd7220 */ /* 0x000fe20000410000 */
[----:B------:R-:W-:Y:S01]  /*2840*/  @P2 FMUL.FTZ R181, R39, R182 ;  /* 0x000000b627b52220 */ /* 0x000fe20000410000 */
[----:B------:R-:W-:Y:S01]  /*2850*/  @P2 F2FP.F16.F32.PACK_AB R184, RZ, R184 ;  /* 0x000000b8ffb8223e */ /* 0x000fe200000000ff */
[----:B---3--:R-:W-:Y:S01]  /*2860*/  @P2 FMUL.FTZ R186, R93, R186 ;  /* 0x000000ba5dba2220 */ /* 0x008fe20000410000 */
[----:B------:R-:W-:Y:S01]  /*2870*/  @P2 F2FP.F16.F32.PACK_AB R180, RZ, R94 ;  /* 0x0000005effb4223e */ /* 0x000fe200000000ff */
[----:B------:R-:W-:Y:S01]  /*2880*/  @P2 FFMA.FTZ R122, R231, R95, R122 ;  /* 0x0000005fe77a2223 */ /* 0x000fe2000001007a */
[----:B------:R-:W-:Y:S01]  /*2890*/  @P2 F2FP.F16.F32.PACK_AB R181, RZ, R181 ;  /* 0x000000b5ffb5223e */ /* 0x000fe200000000ff */
[----:B------:R-:W-:Y:S01]  /*28a0*/  @P2 HADD2.F32 R231, -RZ, R175.H0_H0 ;  /* 0x200000afffe72230 */ /* 0x000fe20000004100 */
[----:B------:R-:W-:Y:S02]  /*28b0*/  @P2 PRMT R177, R180, 0x7610, R177 ;  /* 0x00007610b4b12816 */ /* 0x000fe400000000b1 */
[----:B------:R-:W-:Y:S01]  /*28c0*/  FSEL R94, R189, RZ, P0 ;  /* 0x000000ffbd5e7208 */ /* 0x000fe20000000000 */
[----:B------:R-:W-:Y:S01]  /*28d0*/  @P2 FMUL.FTZ R189, R41, R186 ;  /* 0x000000ba29bd2220 */ /* 0x000fe20000410000 */
[----:B------:R-:W-:Y:S01]  /*28e0*/  @P2 PRMT R177, R177, 0x5410, R181 ;  /* 0x00005410b1b12816 */ /* 0x000fe200000000b5 */
[--C-:B------:R-:W-:Y:S01]  /*28f0*/  @P2 HADD2.F32 R181, -RZ, R172.reuse.H0_H0 ;  /* 0x200000acffb52230 */ /* 0x100fe20000004100 */
[----:B------:R-:W-:Y:S01]  /*2900*/  @P2 PRMT R178, R184, 0x7610, R178 ;  /* 0x00007610b8b22816 */ /* 0x000fe200000000b2 */
[----:B----4-:R-:W-:Y:S01]  /*2910*/  @P2 FMUL.FTZ R191, R94, R191 ;  /* 0x000000bf5ebf2220 */ /* 0x010fe20000410000 */
[----:B------:R-:W-:Y:S01]  /*2920*/  @P2 HADD2.F32 R184, -RZ, R172.H1_H1 ;  /* 0x300000acffb82230 */ /* 0x000fe20000004100 */
[----:B------:R-:W-:Y:S01]  /*2930*/  @P2 F2FP.F16.F32.PACK_AB R189, RZ, R189 ;  /* 0x000000bdffbd223e */ /* 0x000fe200000000ff */
[----:B------:R-:W-:Y:S01]  /*2940*/  @P2 FFMA.FTZ R120, R181, R11, R120 ;  /* 0x0000000bb5782223 */ /* 0x000fe20000010078 */
[----:B------:R-:W-:Y:S01]  /*2950*/  @P2 FMUL.FTZ R180, R42, R191 ;  /* 0x000000bf2ab42220 */ /* 0x000fe20000410000 */
[----:B------:R-:W-:Y:S01]  /*2960*/  FADD.FTZ R11, R197, -R232 ;  /* 0x800000e8c50b7221 */ /* 0x000fe20000010000 */
[----:B------:R-:W-:Y:S01]  /*2970*/  @P2 FFMA.FTZ R121, R184, R10, R121 ;  /* 0x0000000ab8792223 */ /* 0x000fe20000010079 */
[----:B------:R-:W-:-:S02]  /*2980*/  @P2 HADD2.F32 R10, -RZ, R173.H1_H1 ;  /* 0x300000adff0a2230 */ /* 0x000fc40000004100 */
[----:B------:R-:W-:Y:S01]  /*2990*/  @P2 FFMA.FTZ R126, R231, R191, R126 ;  /* 0x000000bfe77e2223 */ /* 0x000fe2000001007e */
[----:B------:R-:W-:Y:S01]  /*29a0*/  FMUL.FTZ R11, R4, R11 ;  /* 0x0000000b040b7220 */ /* 0x000fe20000410000 */
[--C-:B------:R-:W-:Y:S01]  /*29b0*/  @P2 HADD2.F32 R181, -RZ, R174.reuse.H0_H0 ;  /* 0x200000aeffb52230 */ /* 0x100fe20000004100 */
[----:B------:R-:W-:Y:S01]  /*29c0*/  @P2 F2FP.F16.F32.PACK_AB R180, RZ, R180 ;  /* 0x000000b4ffb4223e */ /* 0x000fe200000000ff */
[----:B------:R-:W-:Y:S02]  /*29d0*/  @P2 HADD2.F32 R184, -RZ, R174.H1_H1 ;  /* 0x300000aeffb82230 */ /* 0x000fe40000004100 */
[----:B------:R-:W-:Y:S01]  /*29e0*/  @P2 FFMA.FTZ R123, R10, R182, R123 ;  /* 0x000000b60a7b2223 */ /* 0x000fe2000001007b */
[----:B------:R-:W-:Y:S01]  /*29f0*/  FSEL R95, R11, RZ, P0 ;  /* 0x000000ff0b5f7208 */ /* 0x000fe20000000000 */
[----:B------:R-:W-:Y:S01]  /*2a00*/  @P2 FFMA.FTZ R124, R181, R187, R124 ;  /* 0x000000bbb57c2223 */ /* 0x000fe2000001007c */
[----:B------:R-:W-:Y:S01]  /*2a10*/  @P2 PRMT R178, R178, 0x5410, R189 ;  /* 0x00005410b2b22816 */ /* 0x000fe200000000bd */
[----:B------:R-:W-:Y:S01]  /*2a20*/  @P2 FFMA.FTZ R125, R184, R186, R125 ;  /* 0x000000bab87d2223 */ /* 0x000fe2000001007d */
        /* <DEDUP_REMOVED lines=9> */
.L_x_9976:
[----:B------:R-:W-:Y:S02]  /*2ac0*/  MOV R188, UR20 ;  /* 0x0000001400bc7c02 */ /* 0x000fe40008000f00 */
[----:B------:R-:W-:Y:S02]  /*2ad0*/  MOV R190, UR21 ;  /* 0x0000001500be7c02 */ /* 0x000fe40008000f00 */
[----:B------:R-:W-:-:S04]  /*2ae0*/  ISETP.NE.U32.AND P0, PT, R188, RZ, PT ;  /* 0x000000ffbc00720c */ /* 0x000fc80003f05070 */
[----:B------:R-:W-:-:S13]  /*2af0*/  ISETP.NE.AND.EX P0, PT, R190, RZ, PT, P0 ;  /* 0x000000ffbe00720c */ /* 0x000fda0003f05300 */
[----:B------:R-:W-:Y:S05]  /*2b00*/  @P0 BRA `(.L_x_9993) ;  /* 0x0000000400640947 */ /* 0x000fea0003800000 */
[----:B------:R-:W1:Y:S01]  /*2b10*/  @P2 LDC R187, c[0x0][0x40c] ;  /* 0x00010300ffbb2b82 */ /* 0x000e620000000800 */
        /* <DEDUP_REMOVED lines=8> */
[----:B------:R-:W-:Y:S01]  /*2ba0*/  MOV R182, R147 ;  /* 0x0000009300b67202 */ /* 0x000fe20000000f00 */
[----:B------:R-:W-:Y:S01]  /*2bb0*/  @P1 FADD.FTZ R181, R16, -R181 ;  /* 0x800000b510b51221 */ /* 0x000fe20000010000 */
[C---:B------:R-:W-:Y:S01]  /*2bc0*/  @P1 FFMA.FTZ R180, R4.reuse, R186, R145 ;  /* 0x000000ba04b41223 */ /* 0x040fe20000010091 */
[----:B------:R-:W-:Y:S01]  /*2bd0*/  @P1 FFMA.FTZ R182, R4, R234, R147 ;  /* 0x000000ea04b61223 */ /* 0x000fe20000010093 */
[----:B------:R-:W-:Y:S01]  /*2be0*/  @P1 FADD.FTZ R189, R18, -R189 ;  /* 0x800000bd12bd1221 */ /* 0x000fe20000010000 */
[----:B0-----:R-:W-:Y:S01]  /*2bf0*/  MOV R11, R144 ;  /* 0x00000090000b7202 */ /* 0x001fe20000000f00 */
[C---:B------:R-:W-:Y:S01]  /*2c00*/  @P1 FFMA.FTZ R11, R4.reuse, R181, R144 ;  /* 0x000000b5040b1223 */ /* 0x040fe20000010090 */
[----:B------:R-:W0:Y:S01]  /*2c10*/  @P2 LDC R184, c[0x0][0x40c] ;  /* 0x00010300ffb82b82 */ /* 0x000e220000000800 */
[----:B------:R-:W-:Y:S01]  /*2c20*/  MOV R181, R146 ;  /* 0x0000009200b57202 */ /* 0x000fe20000000f00 */
[----:B------:R-:W-:Y:S01]  /*2c30*/  @P1 FFMA.FTZ R181, R4, R189, R146 ;  /* 0x000000bd04b51223 */ /* 0x000fe20000010092 */
[-CC-:B------:R-:W-:Y:S01]  /*2c40*/  @P1 FFMA.FTZ R231, R17, R2.reuse, R185.reuse ;  /* 0x0000000211e71223 */ /* 0x180fe200000100b9 */
[----:B------:R-:W-:Y:S01]  /*2c50*/  @P1 FFMA.FTZ R186, R194, R2, R185 ;  /* 0x00000002c2ba1223 */ /* 0x000fe200000100b9 */
[----:B------:R-:W-:-:S02]  /*2c60*/  MOV R10, R148 ;  /* 0x00000094000a7202 */ /* 0x000fc40000000f00 */
[----:B------:R-:W-:Y:S01]  /*2c70*/  @P1 FADD.FTZ R231, R192, -R231 ;  /* 0x800000e7c0e71221 */ /* 0x000fe20000010000 */
[----:B------:R-:W3:Y:S01]  /*2c80*/  @P2 LDC R191, c[0x0][0x40c] ;  /* 0x00010300ffbf2b82 */ /* 0x000ee20000000800 */
[----:B-1----:R-:W-:Y:S01]  /*2c90*/  @P2 FMUL.FTZ R180, R180, R187 ;  /* 0x000000bbb4b42220 */ /* 0x002fe20000410000 */
[----:B------:R-:W-:Y:S01]  /*2ca0*/  @P1 FFMA.FTZ R187, R195, R2, R185 ;  /* 0x00000002c3bb1223 */ /* 0x000fe200000100b9 */
[----:B------:R-:W-:Y:S01]  /*2cb0*/  @P1 FADD.FTZ R186, R193, -R186 ;  /* 0x800000bac1ba1221 */ /* 0x000fe20000010000 */
[----:B------:R-:W-:Y:S01]  /*2cc0*/  @P1 FFMA.FTZ R10, R4, R231, R148 ;  /* 0x000000e7040a1223 */ /* 0x000fe20000010094 */
[----:B------:R-:W-:Y:S01]  /*2cd0*/  MOV R231, R149 ;  /* 0x0000009500e77202 */ /* 0x000fe20000000f00 */
[----:B------:R-:W-:Y:S01]  /*2ce0*/  @P1 FADD.FTZ R187, R196, -R187 ;  /* 0x800000bbc4bb1221 */ /* 0x000fe20000010000 */
[C---:B------:R-:W-:Y:S01]  /*2cf0*/  @P1 FFMA.FTZ R231, R4.reuse, R186, R149 ;  /* 0x000000ba04e71223 */ /* 0x040fe20000010095 */
[----:B------:R-:W1:Y:S01]  /*2d00*/  @P2 LDC R233, c[0x0][0x40c] ;  /* 0x00010300ffe92b82 */ /* 0x000e620000000800 */
[----:B--2---:R-:W-:Y:S01]  /*2d10*/  @P2 FMUL.FTZ R181, R181, R232 ;  /* 0x000000e8b5b52220 */ /* 0x004fe20000410000 */
[----:B------:R-:W-:Y:S01]  /*2d20*/  MOV R232, R150 ;  /* 0x0000009600e87202 */ /* 0x000fe20000000f00 */
[----:B------:R-:W-:Y:S01]  /*2d30*/  @P1 FFMA.FTZ R232, R4, R187, R150 ;  /* 0x000000bb04e81223 */ /* 0x000fe20000010096 */
[----:B------:R-:W-:Y:S01]  /*2d40*/  @P2 FMUL.FTZ R186, R37, R180 ;  /* 0x000000b425ba2220 */ /* 0x000fe20000410000 */
[----:B------:R-:W-:-:S03]  /*2d50*/  @P2 FMUL.FTZ R187, R38, R181 ;  /* 0x000000b526bb2220 */ /* 0x000fc60000410000 */
[----:B------:R-:W2:Y:S01]  /*2d60*/  @P2 LDC R234, c[0x0][0x40c] ;  /* 0x00010300ffea2b82 */ /* 0x000ea20000000800 */
[----:B0-----:R-:W-:Y:S01]  /*2d70*/  @P2 FMUL.FTZ R11, R11, R184 ;  /* 0x000000b80b0b2220 */ /* 0x001fe20000410000 */
[----:B------:R-:W-:Y:S02]  /*2d80*/  @P2 F2FP.F16.F32.PACK_AB R187, RZ, R187 ;  /* 0x000000bbffbb223e */ /* 0x000fe400000000ff */
[----:B------:R-:W-:Y:S01]  /*2d90*/  @P2 F2FP.F16.F32.PACK_AB R186, RZ, R186 ;  /* 0x000000baffba223e */ /* 0x000fe200000000ff */
[----:B------:R-:W-:Y:S01]  /*2da0*/  @P2 FMUL.FTZ R184, R36, R11 ;  /* 0x0000000b24b82220 */ /* 0x000fe20000410000 */
[----:B------:R-:W-:Y:S02]  /*2db0*/  @P2 PRMT R177, R187, 0x7610, R177 ;  /* 0x00007610bbb12816 */ /* 0x000fe400000000b1 */
[----:B------:R-:W0:Y:S01]  /*2dc0*/  @P2 LDC R235, c[0x0][0x40c] ;  /* 0x00010300ffeb2b82 */ /* 0x000e220000000800 */
[----:B---3--:R-:W-:Y:S01]  /*2dd0*/  @P2 FMUL.FTZ R182, R182, R191 ;  /* 0x000000bfb6b62220 */ /* 0x008fe20000410000 */
[----:B------:R-:W-:-:S03]  /*2de0*/  @P2 F2FP.F16.F32.PACK_AB R184, RZ, R184 ;  /* 0x000000b8ffb8223e */ /* 0x000fc600000000ff */
[----:B------:R-:W-:Y:S01]  /*2df0*/  @P2 FMUL.FTZ R189, R39, R182 ;  /* 0x000000b627bd2220 */ /* 0x000fe20000410000 */
[----:B------:R-:W-:Y:S01]  /*2e00*/  @P2 PRMT R176, R184, 0x7610, R176 ;  /* 0x00007610b8b02816 */ /* 0x000fe200000000b0 */
[----:B-1----:R-:W-:Y:S01]  /*2e10*/  @P2 FMUL.FTZ R191, R10, R233 ;  /* 0x000000e90abf2220 */ /* 0x002fe20000410000 */
[----:B-----5:R-:W-:Y:S02]  /*2e20*/  @P2 HADD2.F32 R233, -RZ, R173.H0_H0 ;  /* 0x200000adffe92230 */ /* 0x020fe40000004100 */
[----:B------:R-:W-:Y:S01]  /*2e30*/  @P2 F2FP.F16.F32.PACK_AB R189, RZ, R189 ;  /* 0x000000bdffbd223e */ /* 0x000fe200000000ff */
[----:B------:R-:W-:Y:S01]  /*2e40*/  @P2 FMUL.FTZ R10, R40, R191 ;  /* 0x000000bf280a2220 */ /* 0x000fe20000410000 */
[----:B------:R-:W-:Y:S01]  /*2e50*/  @P2 PRMT R176, R176, 0x5410, R186 ;  /* 0x00005410b0b02816 */ /* 0x000fe200000000ba */
[----:B------:R-:W-:Y:S01]  /*2e60*/  @P2 FFMA.FTZ R122, R233, R181, R122 ;  /* 0x000000b5e97a2223 */ /* 0x000fe2000001007a */
[----:B------:R-:W-:Y:S01]  /*2e70*/  @P2 PRMT R177, R177, 0x5410, R189 ;  /* 0x00005410b1b12816 */ /* 0x000fe200000000bd */
[----:B--2---:R-:W-:Y:S01]  /*2e80*/  @P2 FMUL.FTZ R184, R231, R234 ;  /* 0x000000eae7b82220 */ /* 0x004fe20000410000 */
[----:B------:R-:W-:Y:S01]  /*2e90*/  @P2 HADD2.F32 R189, -RZ, R172.H0_H0 ;  /* 0x200000acffbd2230 */ /* 0x000fe20000004100 */
[----:B------:R-:W-:Y:S01]  /*2ea0*/  @P2 F2FP.F16.F32.PACK_AB R10, RZ, R10 ;  /* 0x0000000aff0a223e */ /* 0x000fe200000000ff */
[----:B------:R-:W-:-:S02]  /*2eb0*/  @P2 HADD2.F32 R181, -RZ, R175.H0_H0 ;  /* 0x200000afffb52230 */ /* 0x000fc40000004100 */
[----:B------:R-:W-:Y:S01]  /*2ec0*/  @P2 FMUL.FTZ R186, R41, R184 ;  /* 0x000000b829ba2220 */ /* 0x000fe20000410000 */
[----:B------:R-:W-:Y:S01]  /*2ed0*/  @P2 FFMA.FTZ R120, R189, R11, R120 ;  /* 0x0000000bbd782223 */ /* 0x000fe20000010078 */
[----:B------:R-:W-:Y:S02]  /*2ee0*/  @P2 HADD2.F32 R11, -RZ, R174.H0_H0 ;  /* 0x200000aeff0b2230 */ /* 0x000fe40000004100 */
[----:B0-----:R-:W-:Y:S01]  /*2ef0*/  @P2 FMUL.FTZ R231, R232, R235 ;  /* 0x000000ebe8e72220 */ /* 0x001fe20000410000 */
[----:B------:R-:W-:Y:S01]  /*2f00*/  @P2 HADD2.F32 R232, -RZ, R172.H1_H1 ;  /* 0x300000acffe82230 */ /* 0x000fe20000004100 */
[----:B------:R-:W-:Y:S02]  /*2f10*/  @P2 F2FP.F16.F32.PACK_AB R186, RZ, R186 ;  /* 0x000000baffba223e */ /* 0x000fe400000000ff */
[----:B------:R-:W-:Y:S01]  /*2f20*/  @P2 FMUL.FTZ R187, R42, R231 ;  /* 0x000000e72abb2220 */ /* 0x000fe20000410000 */
[----:B------:R-:W-:Y:S01]  /*2f30*/  @P2 PRMT R178, R10, 0x7610, R178 ;  /* 0x000076100ab22816 */ /* 0x000fe200000000b2 */
[----:B------:R-:W-:Y:S01]  /*2f40*/  @P2 FFMA.FTZ R121, R232, R180, R121 ;  /* 0x000000b4e8792223 */ /* 0x000fe20000010079 */
[----:B------:R-:W-:-:S02]  /*2f50*/  @P2 HADD2.F32 R180, -RZ, R173.H1_H1 ;  /* 0x300000adffb42230 */ /* 0x000fc40000004100 */
[----:B------:R-:W-:Y:S01]  /*2f60*/  @P2 FFMA.FTZ R124, R11, R191, R124 ;  /* 0x000000bf0b7c2223 */ /* 0x000fe2000001007c */
[----:B------:R-:W-:Y:S01]  /*2f70*/  @P2 HADD2.F32 R232, -RZ, R174.H1_H1 ;  /* 0x300000aeffe82230 */ /* 0x000fe20000004100 */
        /* <DEDUP_REMOVED lines=8> */
[----:B------:R-:W-:-:S03]  /*3000*/  MOV R10, R151 ;  /* 0x00000097000a7202 */ /* 0x000fc60000000f00 */
        /* <DEDUP_REMOVED lines=9> */
.L_x_9993:
[----:B------:R-:W1:Y:S01]  /*30a0*/  @P2 LDC R187, c[0x0][0x40c] ;  /* 0x00010300ffbb2b82 */ /* 0x000e620000000800 */
[-CC-:B0-----:R-:W-:Y:S01]  /*30b0*/  @P1 FFMA.FTZ R11, R195, R2.reuse, R185.reuse ;  /* 0x00000002c30b1223 */ /* 0x181fe200000100b9 */
[--C-:B------:R-:W-:Y:S01]  /*30c0*/  @P1 FFMA.FTZ R92, R12, R2, R185.reuse ;  /* 0x000000020c5c1223 */ /* 0x100fe200000100b9 */
[----:B------:R-:W-:Y:S01]  /*30d0*/  MOV R94, R150 ;  /* 0x00000096005e7202 */ /* 0x000fe20000000f00 */
[-C--:B------:R-:W-:Y:S01]  /*30e0*/  @P1 FFMA.FTZ R93, R13, R2.reuse, R185 ;  /* 0x000000020d5d1223 */ /* 0x080fe200000100b9 */
[----:B------:R-:W-:Y:S01]  /*30f0*/  @P1 FADD.FTZ R11, R196, -R11 ;  /* 0x8000000bc40b1221 */ /* 0x000fe20000010000 */
[----:B------:R-:W-:Y:S01]  /*3100*/  @P1 FADD.FTZ R92, R15, -R92 ;  /* 0x8000005c0f5c1221 */ /* 0x000fe20000010000 */
[----:B------:R-:W-:Y:S01]  /*3110*/  MOV R161, R145 ;  /* 0x0000009100a17202 */ /* 0x000fe20000000f00 */
[----:B------:R-:W0:Y:S01]  /*3120*/  @P2 LDC R181, c[0x0][0x40c] ;  /* 0x00010300ffb52b82 */ /* 0x000e220000000800 */
[----:B------:R-:W-:Y:S01]  /*3130*/  @P1 FFMA.FTZ R94, R4, R11, R150 ;  /* 0x0000000b045e1223 */ /* 0x000fe20000010096 */
[-CC-:B------:R-:W-:Y:S01]  /*3140*/  @P1 FFMA.FTZ R11, R3, R2.reuse, R185.reuse ;  /* 0x00000002030b1223 */ /* 0x180fe200000100b9 */
[----:B------:R-:W-:Y:S01]  /*3150*/  @P1 FFMA.FTZ R191, R17, R2, R185 ;  /* 0x0000000211bf1223 */ /* 0x000fe200000100b9 */
[----:B------:R-:W-:Y:S01]  /*3160*/  @P1 FADD.FTZ R93, R18, -R93 ;  /* 0x8000005d125d1221 */ /* 0x000fe20000010000 */
[----:B------:R-:W-:Y:S01]  /*3170*/  @P1 FFMA.FTZ R161, R4, R92, R145 ;  /* 0x0000005c04a11223 */ /* 0x000fe20000010091 */
[-CC-:B------:R-:W-:Y:S01]  /*3180*/  @P1 FFMA.FTZ R92, R14, R2.reuse, R185.reuse ;  /* 0x000000020e5c1223 */ /* 0x180fe200000100b9 */
[----:B------:R-:W-:Y:S01]  /*3190*/  @P1 FFMA.FTZ R10, R198, R2, R185 ;  /* 0x00000002c60a1223 */ /* 0x000fe200000100b9 */
[----:B------:R-:W2:Y:S01]  /*31a0*/  @P2 LDC R189, c[0x0][0x40c] ;  /* 0x00010300ffbd2b82 */ /* 0x000ea20000000800 */
[----:B------:R-:W-:Y:S01]  /*31b0*/  @P1 FADD.FTZ R11, R16, -R11 ;  /* 0x8000000b100b1221 */ /* 0x000fe20000010000 */
[----:B------:R-:W-:Y:S01]  /*31c0*/  MOV R162, R146 ;  /* 0x0000009200a27202 */ /* 0x000fe20000000f00 */
[----:B------:R-:W-:Y:S01]  /*31d0*/  @P1 FADD.FTZ R191, R192, -R191 ;  /* 0x800000bfc0bf1221 */ /* 0x000fe20000010000 */
[----:B------:R-:W-:Y:S01]  /*31e0*/  @P1 FFMA.FTZ R234, R194, R2, R185 ;  /* 0x00000002c2ea1223 */ /* 0x000fe200000100b9 */
[----:B------:R-:W-:Y:S01]  /*31f0*/  @P1 FFMA.FTZ R162, R4, R93, R146 ;  /* 0x0000005d04a21223 */ /* 0x000fe20000010092 */
[----:B------:R-:W-:Y:S01]  /*3200*/  @P1 FADD.FTZ R93, R19, -R92 ;  /* 0x8000005c135d1221 */ /* 0x000fe20000010000 */
[----:B------:R-:W-:Y:S01]  /*3210*/  @P1 FADD.FTZ R10, R197, -R10 ;  /* 0x8000000ac50a1221 */ /* 0x000fe20000010000 */
[----:B------:R-:W3:Y:S01]  /*3220*/  @P2 LDC R233, c[0x0][0x40c] ;  /* 0x00010300ffe92b82 */ /* 0x000ee20000000800 */
[----:B-1----:R-:W-:Y:S01]  /*3230*/  @P2 FMUL.FTZ R187, R94, R187 ;  /* 0x000000bb5ebb2220 */ /* 0x002fe20000410000 */
[----:B------:R-:W-:Y:S01]  /*3240*/  MOV R160, R144 ;  /* 0x0000009000a07202 */ /* 0x000fe20000000f00 */
[----:B------:R-:W-:Y:S01]  /*3250*/  @P1 FFMA.FTZ R160, R4, R11, R144 ;  /* 0x0000000b04a01223 */ /* 0x000fe20000010090 */
[----:B------:R-:W-:Y:S01]  /*3260*/  MOV R92, R148 ;  /* 0x00000094005c7202 */ /* 0x000fe20000000f00 */
[----:B------:R-:W-:Y:S01]  /*3270*/  @P2 FMUL.FTZ R182, R42, R187 ;  /* 0x000000bb2ab62220 */ /* 0x000fe20000410000 */
[C---:B------:R-:W-:Y:S01]  /*3280*/  @P1 FFMA.FTZ R92, R4.reuse, R191, R148 ;  /* 0x000000bf045c1223 */ /* 0x040fe20000010094 */
[----:B------:R-:W-:Y:S01]  /*3290*/  @P1 FADD.FTZ R234, R193, -R234 ;  /* 0x800000eac1ea1221 */ /* 0x000fe20000010000 */
[----:B------:R-:W1:Y:S01]  /*32a0*/  @P2 LDC R180, c[0x0][0x40c] ;  /* 0x00010300ffb42b82 */ /* 0x000e620000000800 */
[----:B------:R-:W-:Y:S01]  /*32b0*/  MOV R163, R147 ;  /* 0x0000009300a37202 */ /* 0x000fe20000000f00 */
[----:B------:R-:W-:Y:S01]  /*32c0*/  @P1 FFMA.FTZ R163, R4, R93, R147 ;  /* 0x0000005d04a31223 */ /* 0x000fe20000010093 */
[----:B------:R-:W-:Y:S01]  /*32d0*/  MOV R95, R151 ;  /* 0x00000097005f7202 */ /* 0x000fe20000000f00 */
[----:B-----5:R-:W-:-:S02]  /*32e0*/  @P2 HADD2.F32 R235, -RZ, R175.H0_H0 ;  /* 0x200000afffeb2230 */ /* 0x020fc40000004100 */
[----:B------:R-:W-:Y:S01]  /*32f0*/  @P1 FFMA.FTZ R95, R4, R10, R151 ;  /* 0x0000000a045f1223 */ /* 0x000fe20000010097 */
[----:B------:R-:W-:Y:S01]  /*3300*/  @P2 F2FP.F16.F32.PACK_AB R182, RZ, R182 ;  /* 0x000000b6ffb6223e */ /* 0x000fe200000000ff */
[----:B0-----:R-:W-:Y:S01]  /*3310*/  @P2 FMUL.FTZ R181, R160, R181 ;  /* 0x000000b5a0b52220 */ /* 0x001fe20000410000 */
[----:B------:R-:W0:Y:S01]  /*3320*/  @P2 LDC R186, c[0x0][0x40c] ;  /* 0x00010300ffba2b82 */ /* 0x000e220000000800 */
[----:B------:R-:W-:Y:S01]  /*3330*/  MOV R93, R149 ;  /* 0x00000095005d7202 */ /* 0x000fe20000000f00 */
[----:B--2---:R-:W-:Y:S01]  /*3340*/  @P2 FMUL.FTZ R189, R162, R189 ;  /* 0x000000bda2bd2220 */ /* 0x004fe20000410000 */
[----:B------:R-:W-:Y:S01]  /*3350*/  @P1 FFMA.FTZ R93, R4, R234, R149 ;  /* 0x000000ea045d1223 */ /* 0x000fe20000010095 */
[----:B------:R-:W-:Y:S02]  /*3360*/  @P2 HADD2.F32 R238, -RZ, R175.H1_H1 ;  /* 0x300000afffee2230 */ /* 0x000fe40000004100 */
[----:B------:R-:W-:Y:S01]  /*3370*/  @P2 FFMA.FTZ R126, R235, R187, R126 ;  /* 0x000000bbeb7e2223 */ /* 0x000fe2000001007e */
[----:B------:R-:W-:Y:S01]  /*3380*/  @P2 PRMT R179, R182, 0x7610, R179 ;  /* 0x00007610b6b32816 */ /* 0x000fe200000000b3 */
[----:B------:R-:W-:Y:S01]  /*3390*/  @P2 FMUL.FTZ R11, R36, R181 ;  /* 0x000000b5240b2220 */ /* 0x000fe20000410000 */
[----:B------:R-:W2:Y:S01]  /*33a0*/  @P2 LDC R232, c[0x0][0x40c] ;  /* 0x00010300ffe82b82 */ /* 0x000ea20000000800 */
[----:B---3--:R-:W-:Y:S01]  /*33b0*/  @P2 FMUL.FTZ R233, R92, R233 ;  /* 0x000000e95ce92220 */ /* 0x008fe20000410000 */
[----:B------:R-:W-:Y:S01]  /*33c0*/  @P2 FMUL.FTZ R191, R38, R189 ;  /* 0x000000bd26bf2220 */ /* 0x000fe20000410000 */
[--C-:B------:R-:W-:Y:S01]  /*33d0*/  @P2 HADD2.F32 R235, -RZ, R172.reuse.H0_H0 ;  /* 0x200000acffeb2230 */ /* 0x100fe20000004100 */
[----:B------:R-:W-:Y:S01]  /*33e0*/  @P2 F2FP.F16.F32.PACK_AB R11, RZ, R11 ;  /* 0x0000000bff0b223e */ /* 0x000fe200000000ff */
[----:B------:R-:W-:Y:S01]  /*33f0*/  @P2 FMUL.FTZ R187, R40, R233 ;  /* 0x000000e928bb2220 */ /* 0x000fe20000410000 */
[----:B------:R-:W-:Y:S01]  /*3400*/  @P2 HADD2.F32 R234, -RZ, R172.H1_H1 ;  /* 0x300000acffea2230 */ /* 0x000fe20000004100 */
[----:B------:R-:W-:Y:S01]  /*3410*/  @P2 F2FP.F16.F32.PACK_AB R191, RZ, R191 ;  /* 0x000000bfffbf223e */ /* 0x000fe200000000ff */
[----:B------:R-:W3:Y:S01]  /*3420*/  @P2 LDC R236, c[0x0][0x40c] ;  /* 0x00010300ffec2b82 */ /* 0x000ee20000000800 */
[----:B-1----:R-:W-:Y:S01]  /*3430*/  @P2 FMUL.FTZ R180, R95, R180 ;  /* 0x000000b45fb42220 */ /* 0x002fe20000410000 */
[----:B------:R-:W-:Y:S01]  /*3440*/  @P2 F2FP.F16.F32.PACK_AB R187, RZ, R187 ;  /* 0x000000bbffbb223e */ /* 0x000fe200000000ff */
[----:B------:R-:W-:Y:S01]  /*3450*/  @P2 FFMA.FTZ R120, R235, R181, R120 ;  /* 0x000000b5eb782223 */ /* 0x000fe20000010078 */
[----:B------:R-:W-:-:S02]  /*3460*/  @P2 HADD2.F32 R181, -RZ, R173.H0_H0 ;  /* 0x200000adffb52230 */ /* 0x000fc40000004100 */
[-C--:B------:R-:W-:Y:S01]  /*3470*/  @P2 FMUL.FTZ R10, R43, R180.reuse ;  /* 0x000000b42b0a2220 */ /* 0x080fe20000410000 */
[----:B------:R-:W-:Y:S01]  /*3480*/  @P2 FFMA.FTZ R127, R238, R180, R127 ;  /* 0x000000b4ee7f2223 */ /* 0x000fe2000001007f */
[--C-:B------:R-:W-:Y:S02]  /*3490*/  @P2 HADD2.F32 R235, -RZ, R174.reuse.H0_H0 ;  /* 0x200000aeffeb2230 */ /* 0x100fe40000004100 */
[----:B0-----:R-:W-:Y:S01]  /*34a0*/  @P2 FMUL.FTZ R186, R161, R186 ;  /* 0x000000baa1ba2220 */ /* 0x001fe20000410000 */
[----:B------:R-:W-:Y:S01]  /*34b0*/  @P2 PRMT R176, R11, 0x7610, R176 ;  /* 0x000076100bb02816 */ /* 0x000fe200000000b0 */
[----:B------:R-:W-:Y:S01]  /*34c0*/  @P2 FFMA.FTZ R122, R181, R189, R122 ;  /* 0x000000bdb57a2223 */ /* 0x000fe2000001007a */
[----:B------:R-:W-:Y:S01]  /*34d0*/  @P2 F2FP.F16.F32.PACK_AB R10, RZ, R10 ;  /* 0x0000000aff0a223e */ /* 0x000fe200000000ff */
[-C--:B------:R-:W-:Y:S01]  /*34e0*/  @P2 FMUL.FTZ R184, R37, R186.reuse ;  /* 0x000000ba25b82220 */ /* 0x080fe20000410000 */
[----:B------:R-:W-:Y:S01]  /*34f0*/  @P2 FFMA.FTZ R121, R234, R186, R121 ;  /* 0x000000baea792223 */ /* 0x000fe20000010079 */
[----:B------:R-:W-:Y:S01]  /*3500*/  @P2 HADD2.F32 R186, -RZ, R173.H1_H1 ;  /* 0x300000adffba2230 */ /* 0x000fe20000004100 */
[----:B------:R-:W-:Y:S01]  /*3510*/  @P2 PRMT R177, R191, 0x7610, R177 ;  /* 0x00007610bfb12816 */ /* 0x000fe200000000b1 */
[----:B--2---:R-:W-:Y:S01]  /*3520*/  @P2 FMUL.FTZ R232, R163, R232 ;  /* 0x000000e8a3e82220 */ /* 0x004fe20000410000 */
[----:B------:R-:W-:Y:S01]  /*3530*/  @P2 HADD2.F32 R234, -RZ, R174.H1_H1 ;  /* 0x300000aeffea2230 */ /* 0x000fe20000004100 */
[----:B------:R-:W-:Y:S01]  /*3540*/  @P2 F2FP.F16.F32.PACK_AB R184, RZ, R184 ;  /* 0x000000b8ffb8223e */ /* 0x000fe200000000ff */
[----:B------:R-:W-:Y:S01]  /*3550*/  @P2 FFMA.FTZ R124, R235, R233, R124 ;  /* 0x000000e9eb7c2223 */ /* 0x000fe2000001007c */
[-C--:B------:R-:W-:Y:S01]  /*3560*/  @P2 FMUL.FTZ R231, R39, R232.reuse ;  /* 0x000000e827e72220 */ /* 0x080fe20000410000 */
[----:B------:R-:W-:Y:S01]  /*3570*/  @P2 PRMT R178, R187, 0x7610, R178 ;  /* 0x00007610bbb22816 */ /* 0x000fe200000000b2 */
[----:B------:R-:W-:Y:S01]  /*3580*/  @P2 FFMA.FTZ R123, R186, R232, R123 ;  /* 0x000000e8ba7b2223 */ /* 0x000fe2000001007b */
[----:B------:R-:W-:Y:S01]  /*3590*/  @P2 PRMT R179, R179, 0x5410, R10 ;  /* 0x00005410b3b32816 */ /* 0x000fe2000000000a */
[----:B---3--:R-:W-:Y:S01]  /*35a0*/  @P2 FMUL.FTZ R182, R93, R236 ;  /* 0x000000ec5db62220 */ /* 0x008fe20000410000 */
[----:B------:R-:W-:-:S02]  /*35b0*/  @P2 F2FP.F16.F32.PACK_AB R231, RZ, R231 ;  /* 0x000000e7ffe7223e */ /* 0x000fc400000000ff */
[----:B------:R-:W-:Y:S01]  /*35c0*/  @P2 PRMT R176, R176, 0x5410, R184 ;  /* 0x00005410b0b02816 */ /* 0x000fe200000000b8 */
[-C--:B------:R-:W-:Y:S01]  /*35d0*/  @P2 FMUL.FTZ R180, R41, R182.reuse ;  /* 0x000000b629b42220 */ /* 0x080fe20000410000 */
[----:B------:R-:W-:Y:S01]  /*35e0*/  @P2 FFMA.FTZ R125, R234, R182, R125 ;  /* 0x000000b6ea7d2223 */ /* 0x000fe2000001007d */
[----:B------:R-:W-:-:S03]  /*35f0*/  @P2 PRMT R177, R177, 0x5410, R231 ;  /* 0x00005410b1b12816 */ /* 0x000fc600000000e7 */
[----:B------:R-:W-:-:S04]  /*3600*/  @P2 F2FP.F16.F32.PACK_AB R180, RZ, R180 ;  /* 0x000000b4ffb4223e */ /* 0x000fc800000000ff */
[----:B------:R-:W-:-:S07]  /*3610*/  @P2 PRMT R178, R178, 0x5410, R180 ;  /* 0x00005410b2b22816 */ /* 0x000fce00000000b4 */
.L_x_9992:
[----:B------:R-:W-:Y:S05]  /*3620*/  BSYNC.RECONVERGENT B1 ;  /* 0x0000000000017941 */ /* 0x000fea0003800200 */
.L_x_9975:
        /* <DEDUP_REMOVED lines=11> */
.L_x_9972:
[----:B------:R-:W-:Y:S05]  /*36e0*/  BSYNC.RECONVERGENT B0 ;  /* 0x0000000000007941 */ /* 0x000fea0003800200 */
.L_x_9971:
        /* <DEDUP_REMOVED lines=8> */
.L_x_9997:
[----:B------:R-:W-:Y:S05]  /*3770*/  BSYNC.RECONVERGENT B1 ;  /* 0x0000000000017941 */ /* 0x000fea0003800200 */
.L_x_9996:
        /* <DEDUP_REMOVED lines=15> */
[----:B------:R-:W-:Y:S01]  /*3870*/  @P1 FFMA.FTZ R10, R214, R2, R185 ;  /* 0x00000002d60a1223 */ /* 0x000fe200000100b9 */
[----:B------:R-:W1:Y:S01]  /*3880*/  @P2 LDC R181, c[0x0][0x40c] ;  /* 0x00010300ffb52b82 */ /* 0x000e620000000800 */
[C---:B------:R-:W-:Y:S01]  /*3890*/  @P1 FFMA.FTZ R160, R4.reuse, R11, R152 ;  /* 0x0000000b04a01223 */ /* 0x040fe20000010098 */
[----:B------:R-:W-:Y:S01]  /*38a0*/  MOV R162, R154 ;  /* 0x0000009a00a27202 */ /* 0x000fe20000000f00 */
[----:B------:R-:W-:Y:S01]  /*38b0*/  @P1 FADD.FTZ R92, R203, -R92 ;  /* 0x8000005ccb5c1221 */ /* 0x000fe20000010000 */
[C---:B------:R-:W-:Y:S01]  /*38c0*/  @P1 FFMA.FTZ R162, R4.reuse, R93, R154 ;  /* 0x0000005d04a21223 */ /* 0x040fe2000001009a */
[----:B------:R-:W-:Y:S01]  /*38d0*/  MOV R161, R153 ;  /* 0x0000009900a17202 */ /* 0x000fe20000000f00 */
[----:B------:R-:W-:Y:S01]  /*38e0*/  @P1 FADD.FTZ R94, R213, -R10 ;  /* 0x8000000ad55e1221 */ /* 0x000fe20000010000 */
[----:B------:R-:W-:Y:S01]  /*38f0*/  @P1 FFMA.FTZ R161, R4, R92, R153 ;  /* 0x0000005c04a11223 */ /* 0x000fe20000010099 */
[----:B------:R-:W2:Y:S01]  /*3900*/  @P2 LDC R182, c[0x0][0x40c] ;  /* 0x00010300ffb62b82 */ /* 0x000ea20000000800 */
[-CC-:B------:R-:W-:Y:S01]  /*3910*/  @P1 FFMA.FTZ R92, R202, R2.reuse, R185.reuse ;  /* 0x00000002ca5c1223 */ /* 0x180fe200000100b9 */
[-CC-:B------:R-:W-:Y:S01]  /*3920*/  @P1 FFMA.FTZ R187, R205, R2.reuse, R185.reuse ;  /* 0x00000002cdbb1223 */ /* 0x180fe200000100b9 */
[----:B------:R-:W-:Y:S01]  /*3930*/  MOV R163, R155 ;  /* 0x0000009b00a37202 */ /* 0x000fe20000000f00 */
[----:B------:R-:W-:Y:S01]  /*3940*/  @P1 FFMA.FTZ R189, R211, R2, R185 ;  /* 0x00000002d3bd1223 */ /* 0x000fe200000100b9 */
[----:B------:R-:W-:Y:S01]  /*3950*/  @P1 FADD.FTZ R92, R207, -R92 ;  /* 0x8000005ccf5c1221 */ /* 0x000fe20000010000 */
[----:B------:R-:W-:-:S02]  /*3960*/  @P1 FADD.FTZ R187, R208, -R187 ;  /* 0x800000bbd0bb1221 */ /* 0x000fc40000010000 */
[----:B------:R-:W3:Y:S01]  /*3970*/  @P2 LDC R186, c[0x0][0x40c] ;  /* 0x00010300ffba2b82 */ /* 0x000ee20000000800 */
[----:B0-----:R-:W-:Y:S01]  /*3980*/  @P2 FMUL.FTZ R11, R160, R95 ;  /* 0x0000005fa00b2220 */ /* 0x001fe20000410000 */
[----:B------:R-:W-:Y:S01]  /*3990*/  MOV R95, R159 ;  /* 0x0000009f005f7202 */ /* 0x000fe20000000f00 */
[C---:B------:R-:W-:Y:S01]  /*39a0*/  @P1 FFMA.FTZ R95, R4.reuse, R94, R159 ;  /* 0x0000005e045f1223 */ /* 0x040fe2000001009f */
[----:B------:R-:W-:Y:S01]  /*39b0*/  @P1 FFMA.FTZ R163, R4, R92, R155 ;  /* 0x0000005c04a31223 */ /* 0x000fe2000001009b */
[----:B------:R-:W-:Y:S01]  /*39c0*/  @P2 FMUL.FTZ R10, R52, R11 ;  /* 0x0000000b340a2220 */ /* 0x000fe20000410000 */
[----:B------:R-:W-:Y:S01]  /*39d0*/  MOV R92, R156 ;  /* 0x0000009c005c7202 */ /* 0x000fe20000000f00 */
[----:B------:R-:W-:Y:S01]  /*39e0*/  @P1 FFMA.FTZ R92, R4, R187, R156 ;  /* 0x000000bb045c1223 */ /* 0x000fe2000001009c */
[----:B------:R-:W0:Y:S01]  /*39f0*/  @P2 LDC R231, c[0x0][0x40c] ;  /* 0x00010300ffe72b82 */ /* 0x000e220000000800 */
[----:B-1----:R-:W-:Y:S01]  /*3a00*/  @P2 FMUL.FTZ R181, R162, R181 ;  /* 0x000000b5a2b52220 */ /* 0x002fe20000410000 */
[----:B------:R-:W-:Y:S01]  /*3a10*/  @P2 F2FP.F16.F32.PACK_AB R180, RZ, R10 ;  /* 0x0000000affb4223e */ /* 0x000fe200000000ff */
[----:B------:R-:W-:-:S02]  /*3a20*/  @P1 FADD.FTZ R191, R212, -R189 ;  /* 0x800000bdd4bf1221 */ /* 0x000fc40000010000 */
[----:B------:R-:W-:Y:S01]  /*3a30*/  @P2 FMUL.FTZ R94, R54, R181 ;  /* 0x000000b5365e2220 */ /* 0x000fe20000410000 */
[----:B------:R-:W-:Y:S02]  /*3a40*/  @P2 PRMT R176, R180, 0x7610, R176 ;  /* 0x00007610b4b02816 */ /* 0x000fe400000000b0 */
[----:B------:R-:W1:Y:S01]  /*3a50*/  @P2 LDC R190, c[0x0][0x40c] ;  /* 0x00010300ffbe2b82 */ /* 0x000e620000000800 */
[----:B--2---:R-:W-:Y:S01]  /*3a60*/  @P2 FMUL.FTZ R10, R161, R182 ;  /* 0x000000b6a10a2220 */ /* 0x004fe20000410000 */
[----:B------:R-:W-:Y:S01]  /*3a70*/  @P2 F2FP.F16.F32.PACK_AB R184, RZ, R94 ;  /* 0x0000005effb8223e */ /* 0x000fe200000000ff */
[----:B------:R-:W-:Y:S02]  /*3a80*/  @P1 FFMA.FTZ R94, R210, R2, R185 ;  /* 0x00000002d25e1223 */ /* 0x000fe400000100b9 */
[----:B------:R-:W-:Y:S01]  /*3a90*/  @P2 FMUL.FTZ R93, R53, R10 ;  /* 0x0000000a355d2220 */ /* 0x000fe20000410000 */
[----:B------:R-:W-:Y:S01]  /*3aa0*/  @P2 PRMT R177, R184, 0x7610, R177 ;  /* 0x00007610b8b12816 */ /* 0x000fe200000000b1 */
[----:B------:R-:W-:Y:S01]  /*3ab0*/  @P1 FADD.FTZ R188, R209, -R94 ;  /* 0x8000005ed1bc1221 */ /* 0x000fe20000010000 */
[----:B------:R-:W2:Y:S01]  /*3ac0*/  @P2 LDC R233, c[0x0][0x40c] ;  /* 0x00010300ffe92b82 */ /* 0x000ea20000000800 */
[----:B---3--:R-:W-:Y:S01]  /*3ad0*/  @P2 FMUL.FTZ R186, R163, R186 ;  /* 0x000000baa3ba2220 */ /* 0x008fe20000410000 */
[----:B------:R-:W-:-:S02]  /*3ae0*/  @P2 F2FP.F16.F32.PACK_AB R182, RZ, R93 ;  /* 0x0000005dffb6223e */ /* 0x000fc400000000ff */
[----:B------:R-:W-:Y:S01]  /*3af0*/  MOV R93, R157 ;  /* 0x0000009d005d7202 */ /* 0x000fe20000000f00 */
[----:B------:R-:W-:Y:S01]  /*3b00*/  @P2 FMUL.FTZ R187, R55, R186 ;  /* 0x000000ba37bb2220 */ /* 0x000fe20000410000 */
[----:B------:R-:W-:Y:S01]  /*3b10*/  MOV R94, R158 ;  /* 0x0000009e005e7202 */ /* 0x000fe20000000f00 */
[----:B------:R-:W-:Y:S01]  /*3b20*/  @P1 FFMA.FTZ R93, R4, R188, R157 ;  /* 0x000000bc045d1223 */ /* 0x000fe2000001009d */
[----:B0-----:R-:W-:Y:S01]  /*3b30*/  @P2 FMUL.FTZ R189, R92, R231 ;  /* 0x000000e75cbd2220 */ /* 0x001fe20000410000 */
[----:B------:R-:W-:Y:S01]  /*3b40*/  @P1 FFMA.FTZ R94, R4, R191, R158 ;  /* 0x000000bf045e1223 */ /* 0x000fe2000001009e */
[----:B------:R-:W-:Y:S01]  /*3b50*/  @P2 F2FP.F16.F32.PACK_AB R187, RZ, R187 ;  /* 0x000000bbffbb223e */ /* 0x000fe200000000ff */
[--C-:B-----5:R-:W-:Y:S02]  /*3b60*/  @P2 HADD2.F32 R231, -RZ, R172.reuse.H0_H0 ;  /* 0x200000acffe72230 */ /* 0x120fe40000004100 */
[----:B------:R-:W-:Y:S01]  /*3b70*/  @P2 FMUL.FTZ R180, R56, R189 ;  /* 0x000000bd38b42220 */ /* 0x000fe20000410000 */
[----:B------:R-:W-:Y:S01]  /*3b80*/  @P2 PRMT R176, R176, 0x5410, R182 ;  /* 0x00005410b0b02816 */ /* 0x000fe200000000b6 */
[----:B------:R-:W-:Y:S01]  /*3b90*/  @P2 HADD2.F32 R188, -RZ, R172.H1_H1 ;  /* 0x300000acffbc2230 */ /* 0x000fe20000004100 */
[----:B------:R-:W-:Y:S01]  /*3ba0*/  @P2 PRMT R177, R177, 0x5410, R187 ;  /* 0x00005410b1b12816 */ /* 0x000fe200000000bb */
[----:B-1----:R-:W-:Y:S01]  /*3bb0*/  @P2 FMUL.FTZ R182, R93, R190 ;  /* 0x000000be5db62220 */ /* 0x002fe20000410000 */
[----:B------:R-:W-:Y:S01]  /*3bc0*/  @P2 F2FP.F16.F32.PACK_AB R180, RZ, R180 ;  /* 0x000000b4ffb4223e */ /* 0x000fe200000000ff */
[----:B------:R-:W-:Y:S01]  /*3bd0*/  @P2 FFMA.FTZ R128, R231, R11, R128 ;  /* 0x0000000be7802223 */ /* 0x000fe20000010080 */
[----:B------:R-:W-:Y:S01]  /*3be0*/  @P2 FFMA.FTZ R129, R188, R10, R129 ;  /* 0x0000000abc812223 */ /* 0x000fe20000010081 */
[----:B------:R-:W-:Y:S01]  /*3bf0*/  @P2 FMUL.FTZ R184, R57, R182 ;  /* 0x000000b639b82220 */ /* 0x000fe20000410000 */
[----:B------:R-:W-:Y:S01]  /*3c00*/  @P2 PRMT R178, R180, 0x7610, R178 ;  /* 0x00007610b4b22816 */ /* 0x000fe200000000b2 */
[----:B------:R-:W-:-:S02]  /*3c10*/  @P2 HADD2.F32 R11, -RZ, R173.H0_H0 ;  /* 0x200000adff0b2230 */ /* 0x000fc40000004100 */
[----:B--2---:R-:W-:Y:S01]  /*3c20*/  @P2 FMUL.FTZ R191, R94, R233 ;  /* 0x000000e95ebf2220 */ /* 0x004fe20000410000 */
[----:B------:R-:W-:Y:S01]  /*3c30*/  @P2 HADD2.F32 R10, -RZ, R173.H1_H1 ;  /* 0x300000adff0a2230 */ /* 0x000fe20000004100 */
[----:B------:R-:W-:Y:S01]  /*3c40*/  @P2 F2FP.F16.F32.PACK_AB R184, RZ, R184 ;  /* 0x000000b8ffb8223e */ /* 0x000fe200000000ff */
[--C-:B------:R-:W-:Y:S02]  /*3c50*/  @P2 HADD2.F32 R231, -RZ, R174.reuse.H0_H0 ;  /* 0x200000aeffe72230 */ /* 0x100fe40000004100 */
[----:B------:R-:W-:Y:S01]  /*3c60*/  @P2 FMUL.FTZ R187, R58, R191 ;  /* 0x000000bf3abb2220 */ /* 0x000fe20000410000 */
[----:B------:R-:W-:Y:S02]  /*3c70*/  @P2 HADD2.F32 R180, -RZ, R174.H1_H1 ;  /* 0x300000aeffb42230 */ /* 0x000fe40000004100 */
[----:B------:R-:W-:Y:S01]  /*3c80*/  @P2 FFMA.FTZ R130, R11, R181, R130 ;  /* 0x000000b50b822223 */ /* 0x000fe20000010082 */
[----:B------:R-:W-:Y:S02]  /*3c90*/  @P2 HADD2.F32 R233, -RZ, R175.H0_H0 ;  /* 0x200000afffe92230 */ /* 0x000fe40000004100 */
[----:B------:R-:W-:Y:S01]  /*3ca0*/  @P2 FFMA.FTZ R131, R10, R186, R131 ;  /* 0x000000ba0a832223 */ /* 0x000fe20000010083 */
[----:B------:R-:W-:Y:S01]  /*3cb0*/  @P2 F2FP.F16.F32.PACK_AB R187, RZ, R187 ;  /* 0x000000bbffbb223e */ /* 0x000fe200000000ff */
[----:B------:R-:W-:Y:S01]  /*3cc0*/  @P2 FFMA.FTZ R132, R231, R189, R132 ;  /* 0x000000bde7842223 */ /* 0x000fe20000010084 */
[----:B------:R-:W-:Y:S01]  /*3cd0*/  @P2 FFMA.FTZ R133, R180, R182, R133 ;  /* 0x000000b6b4852223 */ /* 0x000fe20000010085 */
[----:B------:R-:W-:Y:S01]  /*3ce0*/  @P2 FFMA.FTZ R134, R233, R191, R134 ;  /* 0x000000bfe9862223 */ /* 0x000fe20000010086 */
[----:B------:R-:W-:-:S02]  /*3cf0*/  @P2 PRMT R178, R178, 0x5410, R184 ;  /* 0x00005410b2b22816 */ /* 0x000fc400000000b8 */
        /* <DEDUP_REMOVED lines=9> */
.L_x_10000:
[--C-:B0-----:R-:W-:Y:S01]  /*3d90*/  @P1 FFMA.FTZ R11, R199, R2, R185.reuse ;  /* 0x00000002c70b1223 */ /* 0x101fe200000100b9 */
[----:B------:R-:W0:Y:S01]  /*3da0*/  @P2 LDC R187, c[0x0][0x40c] ;  /* 0x00010300ffbb2b82 */ /* 0x000e220000000800 */
[----:B------:R-:W-:Y:S01]  /*3db0*/  MOV R10, R152 ;  /* 0x00000098000a7202 */ /* 0x000fe20000000f00 */
[----:B------:R-:W-:Y:S01]  /*3dc0*/  @P1 FFMA.FTZ R182, R200, R2, R185 ;  /* 0x00000002c8b61223 */ /* 0x000fe200000100b9 */
[----:B------:R-:W-:Y:S01]  /*3dd0*/  @P1 FADD.FTZ R11, R204, -R11 ;  /* 0x8000000bcc0b1221 */ /* 0x000fe20000010000 */
[----:B------:R-:W-:Y:S01]  /*3de0*/  MOV R181, R154 ;  /* 0x0000009a00b57202 */ /* 0x000fe20000000f00 */
[-CC-:B------:R-:W-:Y:S01]  /*3df0*/  @P1 FFMA.FTZ R188, R202, R2.reuse, R185.reuse ;  /* 0x00000002cabc1223 */ /* 0x180fe200000100b9 */
[----:B------:R-:W-:Y:S01]  /*3e00*/  @P1 FADD.FTZ R182, R203, -R182 ;  /* 0x800000b6cbb61221 */ /* 0x000fe20000010000 */
[C---:B------:R-:W-:Y:S01]  /*3e10*/  @P1 FFMA.FTZ R10, R4.reuse, R11, R152 ;  /* 0x0000000b040a1223 */ /* 0x040fe20000010098 */
[----:B------:R-:W1:Y:S01]  /*3e20*/  @P2 LDC R189, c[0x0][0x40c] ;  /* 0x00010300ffbd2b82 */ /* 0x000e620000000800 */
[----:B------:R-:W-:Y:S01]  /*3e30*/  @P1 FFMA.FTZ R11, R201, R2, R185 ;  /* 0x00000002c90b1223 */ /* 0x000fe200000100b9 */
[----:B------:R-:W-:Y:S01]  /*3e40*/  MOV R180, R153 ;  /* 0x0000009900b47202 */ /* 0x000fe20000000f00 */
[----:B------:R-:W-:Y:S01]  /*3e50*/  @P1 FADD.FTZ R188, R207, -R188 ;  /* 0x800000bccfbc1221 */ /* 0x000fe20000010000 */
[----:B------:R-:W-:Y:S01]  /*3e60*/  @P1 FFMA.FTZ R180, R4, R182, R153 ;  /* 0x000000b604b41223 */ /* 0x000fe20000010099 */
[----:B------:R-:W-:Y:S01]  /*3e70*/  @P1 FADD.FTZ R11, R206, -R11 ;  /* 0x8000000bce0b1221 */ /* 0x000fe20000010000 */
[-CC-:B------:R-:W-:Y:S01]  /*3e80*/  @P1 FFMA.FTZ R182, R210, R2.reuse, R185.reuse ;  /* 0x00000002d2b61223 */ /* 0x180fe200000100b9 */
        /* <DEDUP_REMOVED lines=9> */
[----:B------:R-:W3:Y:S01]  /*3f20*/  @P2 LDC R231, c[0x0][0x40c] ;  /* 0x00010300ffe72b82 */ /* 0x000ee20000000800 */
[C---:B------:R-:W-:Y:S01]  /*3f30*/  @P1 FFMA.FTZ R190, R4.reuse, R182, R157 ;  /* 0x000000b604be1223 */ /* 0x040fe2000001009d */
[----:B------:R-:W-:Y:S01]  /*3f40*/  @P1 FFMA.FTZ R188, R4, R11, R156 ;  /* 0x0000000b04bc1223 */ /* 0x000fe2000001009c */
[----:B0-----:R-:W-:Y:S01]  /*3f50*/  @P2 FMUL.FTZ R11, R10, R187 ;  /* 0x000000bb0a0b2220 */ /* 0x001fe20000410000 */
[----:B------:R-:W-:Y:S01]  /*3f60*/  @P1 FFMA.FTZ R187, R211, R2, R185 ;  /* 0x00000002d3bb1223 */ /* 0x000fe200000100b9 */
[----:B------:R-:W-:-:S02]  /*3f70*/  MOV R191, R158 ;  /* 0x0000009e00bf7202 */ /* 0x000fc40000000f00 */
[----:B------:R-:W-:Y:S01]  /*3f80*/  @P2 FMUL.FTZ R182, R52, R11 ;  /* 0x0000000b34b62220 */ /* 0x000fe20000410000 */
[----:B------:R-:W0:Y:S01]  /*3f90*/  @P2 LDC R233, c[0x0][0x40c] ;  /* 0x00010300ffe92b82 */ /* 0x000e220000000800 */
[----:B-1----:R-:W-:Y:S01]  /*3fa0*/  @P2 FMUL.FTZ R10, R180, R189 ;  /* 0x000000bdb40a2220 */ /* 0x002fe20000410000 */
[----:B------:R-:W-:Y:S02]  /*3fb0*/  @P1 FADD.FTZ R187, R212, -R187 ;  /* 0x800000bbd4bb1221 */ /* 0x000fe40000010000 */
[----:B------:R-:W-:Y:S02]  /*3fc0*/  @P2 F2FP.F16.F32.PACK_AB R182, RZ, R182 ;  /* 0x000000b6ffb6223e */ /* 0x000fe400000000ff */
[----:B------:R-:W-:Y:S02]  /*3fd0*/  @P1 FFMA.FTZ R191, R4, R187, R158 ;  /* 0x000000bb04bf1223 */ /* 0x000fe4000001009e */
[----:B------:R-:W1:Y:S01]  /*3fe0*/  @P2 LDC R235, c[0x0][0x40c] ;  /* 0x00010300ffeb2b82 */ /* 0x000e620000000800 */
[----:B--2---:R-:W-:Y:S01]  /*3ff0*/  @P2 FMUL.FTZ R181, R181, R184 ;  /* 0x000000b8b5b52220 */ /* 0x004fe20000410000 */
[----:B------:R-:W-:Y:S01]  /*4000*/  @P2 FMUL.FTZ R184, R53, R10 ;  /* 0x0000000a35b82220 */ /* 0x000fe20000410000 */
[----:B------:R-:W-:-:S04]  /*4010*/  @P2 PRMT R176, R182, 0x7610, R176 ;  /* 0x00007610b6b02816 */ /* 0x000fc800000000b0 */
[----:B------:R-:W-:Y:S01]  /*4020*/  @P2 F2FP.F16.F32.PACK_AB R184, RZ, R184 ;  /* 0x000000b8ffb8223e */ /* 0x000fe200000000ff */
[----:B------:R-:W2:Y:S01]  /*4030*/  @P2 LDC R232, c[0x0][0x40c] ;  /* 0x00010300ffe82b82 */ /* 0x000ea20000000800 */
[----:B---3--:R-:W-:Y:S01]  /*4040*/  @P2 FMUL.FTZ R180, R186, R231 ;  /* 0x000000e7bab42220 */ /* 0x008fe20000410000 */
[----:B------:R-:W-:Y:S01]  /*4050*/  @P2 FMUL.FTZ R186, R54, R181 ;  /* 0x000000b536ba2220 */ /* 0x000fe20000410000 */
[----:B------:R-:W-:Y:S01]  /*4060*/  @P2 PRMT R176, R176, 0x5410, R184 ;  /* 0x00005410b0b02816 */ /* 0x000fe200000000b8 */
[--C-:B-----5:R-:W-:Y:S02]  /*4070*/  @P2 HADD2.F32 R231, -RZ, R172.reuse.H0_H0 ;  /* 0x200000acffe72230 */ /* 0x120fe40000004100 */
[----:B------:R-:W-:Y:S01]  /*4080*/  @P2 FMUL.FTZ R187, R55, R180 ;  /* 0x000000b437bb2220 */ /* 0x000fe20000410000 */
[----:B------:R-:W-:Y:S01]  /*4090*/  @P2 F2FP.F16.F32.PACK_AB R186, RZ, R186 ;  /* 0x000000baffba223e */ /* 0x000fe200000000ff */
[----:B0-----:R-:W-:Y:S01]  /*40a0*/  @P2 FMUL.FTZ R189, R188, R233 ;  /* 0x000000e9bcbd2220 */ /* 0x001fe20000410000 */
[----:B------:R-:W-:-:S02]  /*40b0*/  @P2 HADD2.F32 R188, -RZ, R172.H1_H1 ;  /* 0x300000acffbc2230 */ /* 0x000fc40000004100 */
[----:B------:R-:W-:Y:S01]  /*40c0*/  @P2 F2FP.F16.F32.PACK_AB R187, RZ, R187 ;  /* 0x000000bbffbb223e */ /* 0x000fe200000000ff */
[--C-:B------:R-:W-:Y:S01]  /*40d0*/  @P2 HADD2.F32 R233, -RZ, R173.reuse.H0_H0 ;  /* 0x200000adffe92230 */ /* 0x100fe20000004100 */
[----:B------:R-:W-:Y:S01]  /*40e0*/  @P2 PRMT R177, R186, 0x7610, R177 ;  /* 0x00007610bab12816 */ /* 0x000fe200000000b1 */
[----:B------:R-:W-:Y:S01]  /*40f0*/  @P2 FMUL.FTZ R182, R56, R189 ;  /* 0x000000bd38b62220 */ /* 0x000fe20000410000 */
[----:B------:R-:W-:Y:S01]  /*4100*/  @P2 FFMA.FTZ R128, R231, R11, R128 ;  /* 0x0000000be7802223 */ /* 0x000fe20000010080 */
[----:B------:R-:W-:Y:S01]  /*4110*/  @P2 FFMA.FTZ R129, R188, R10, R129 ;  /* 0x0000000abc812223 */ /* 0x000fe20000010081 */
[----:B-1----:R-:W-:Y:S01]  /*4120*/  @P2 FMUL.FTZ R184, R190, R235 ;  /* 0x000000ebbeb82220 */ /* 0x002fe20000410000 */
[----:B------:R-:W-:Y:S01]  /*4130*/  @P2 PRMT R177, R177, 0x5410, R187 ;  /* 0x00005410b1b12816 */ /* 0x000fe200000000bb */
[----:B------:R-:W-:Y:S01]  /*4140*/  @P2 FFMA.FTZ R130, R233, R181, R130 ;  /* 0x000000b5e9822223 */ /* 0x000fe20000010082 */
[----:B------:R-:W-:Y:S01]  /*4150*/  @P2 F2FP.F16.F32.PACK_AB R182, RZ, R182 ;  /* 0x000000b6ffb6223e */ /* 0x000fe200000000ff */
[----:B------:R-:W-:Y:S01]  /*4160*/  @P2 FMUL.FTZ R186, R57, R184 ;  /* 0x000000b839ba2220 */ /* 0x000fe20000410000 */
[----:B------:R-:W-:-:S02]  /*4170*/  @P2 HADD2.F32 R10, -RZ, R173.H1_H1 ;  /* 0x300000adff0a2230 */ /* 0x000fc40000004100 */
[--C-:B------:R-:W-:Y:S02]  /*4180*/  @P2 HADD2.F32 R11, -RZ, R174.reuse.H0_H0 ;  /* 0x200000aeff0b2230 */ /* 0x100fe40000004100 */
[----:B--2---:R-:W-:Y:S01]  /*4190*/  @P2 FMUL.FTZ R191, R191, R232 ;  /* 0x000000e8bfbf2220 */ /* 0x004fe20000410000 */
[----:B------:R-:W-:Y:S01]  /*41a0*/  @P2 HADD2.F32 R188, -RZ, R174.H1_H1 ;  /* 0x300000aeffbc2230 */ /* 0x000fe20000004100 */
[----:B------:R-:W-:Y:S01]  /*41b0*/  @P2 F2FP.F16.F32.PACK_AB R186, RZ, R186 ;  /* 0x000000baffba223e */ /* 0x000fe200000000ff */
[----:B------:R-:W-:Y:S02]  /*41c0*/  @P2 HADD2.F32 R181, -RZ, R175.H0_H0 ;  /* 0x200000afffb52230 */ /* 0x000fe40000004100 */
[----:B------:R-:W-:Y:S01]  /*41d0*/  @P2 FMUL.FTZ R187, R58, R191 ;  /* 0x000000bf3abb2220 */ /* 0x000fe20000410000 */
[----:B------:R-:W-:Y:S01]  /*41e0*/  @P2 PRMT R178, R182, 0x7610, R178 ;  /* 0x00007610b6b22816 */ /* 0x000fe200000000b2 */
[----:B------:R-:W-:Y:S01]  /*41f0*/  @P2 FFMA.FTZ R131, R10, R180, R131 ;  /* 0x000000b40a832223 */ /* 0x000fe20000010083 */
        /* <DEDUP_REMOVED lines=18> */
.L_x_9999:
        /* <DEDUP_REMOVED lines=17> */
[----:B-----5:R-:W-:Y:S01]  /*4430*/  @P2 HADD2.F32 R191, -RZ, R173.H0_H0 ;  /* 0x200000adffbf2230 */ /* 0x020fe20000004100 */
[----:B------:R-:W-:-:S02]  /*4440*/  FSEL R160, R160, RZ, P3 ;  /* 0x000000ffa0a07208 */ /* 0x000fc40001800000 */
[----:B------:R-:W-:Y:S01]  /*4450*/  FSEL R161, R161, RZ, P3 ;  /* 0x000000ffa1a17208 */ /* 0x000fe20001800000 */
[----:B------:R-:W2:Y:S02]  /*4460*/  @P2 LDC R95, c[0x0][0x40c] ;  /* 0x00010300ff5f2b82 */ /* 0x000ea40000000800 */
[----:B0-----:R-:W-:-:S06]  /*4470*/  @P2 FMUL.FTZ R11, R160, R93 ;  /* 0x0000005da00b2220 */ /* 0x001fcc0000410000 */
[----:B------:R-:W0:Y:S01]  /*4480*/  @P2 LDC R182, c[0x0][0x40c] ;  /* 0x00010300ffb62b82 */ /* 0x000e220000000800 */
[----:B-1----:R-:W-:Y:S01]  /*4490*/  @P2 FMUL.FTZ R10, R161, R92 ;  /* 0x0000005ca10a2220 */ /* 0x002fe20000410000 */
[----:B------:R-:W-:-:S06]  /*44a0*/  @P2 FMUL.FTZ R92, R52, R11 ;  /* 0x0000000b345c2220 */ /* 0x000fcc0000410000 */
[----:B------:R-:W1:Y:S01]  /*44b0*/  @P2 LDC R187, c[0x0][0x40c] ;  /* 0x00010300ffbb2b82 */ /* 0x000e620000000800 */
[----:B------:R-:W-:Y:S01]  /*44c0*/  @P2 FMUL.FTZ R93, R53, R10 ;  /* 0x0000000a355d2220 */ /* 0x000fe20000410000 */
[----:B------:R-:W-:-:S04]  /*44d0*/  @P2 F2FP.F16.F32.PACK_AB R92, RZ, R92 ;  /* 0x0000005cff5c223e */ /* 0x000fc800000000ff */
[----:B------:R-:W-:Y:S02]  /*44e0*/  @P2 F2FP.F16.F32.PACK_AB R93, RZ, R93 ;  /* 0x0000005dff5d223e */ /* 0x000fe400000000ff */
[----:B------:R-:W3:Y:S01]  /*44f0*/  @P2 LDC R186, c[0x0][0x40c] ;  /* 0x00010300ffba2b82 */ /* 0x000ee20000000800 */
[----:B------:R-:W-:Y:S01]  /*4500*/  @P2 PRMT R176, R92, 0x7610, R176 ;  /* 0x000076105cb02816 */ /* 0x000fe200000000b0 */
[----:B------:R-:W-:-:S03]  /*4510*/  FFMA.FTZ R92, R202, R2, R185 ;  /* 0x00000002ca5c7223 */ /* 0x000fc600000100b9 */
[----:B------:R-:W-:Y:S01]  /*4520*/  @P2 PRMT R176, R176, 0x5410, R93 ;  /* 0x00005410b0b02816 */ /* 0x000fe2000000005d */
[-C--:B------:R-:W-:Y:S01]  /*4530*/  FFMA.FTZ R93, R201, R2.reuse, R185 ;  /* 0x00000002c95d7223 */ /* 0x080fe200000100b9 */
[----:B------:R-:W-:Y:S01]  /*4540*/  FADD.FTZ R163, R207, -R92 ;  /* 0x8000005ccfa37221 */ /* 0x000fe20000010000 */
[----:B------:R-:W4:Y:S01]  /*4550*/  @P2 LDC R189, c[0x0][0x40c] ;  /* 0x00010300ffbd2b82 */ /* 0x000f220000000800 */
[----:B------:R-:W-:Y:S01]  /*4560*/  FMUL.FTZ R92, R4, R181 ;  /* 0x000000b5045c7220 */ /* 0x000fe20000410000 */
[----:B------:R-:W-:Y:S01]  /*4570*/  FADD.FTZ R93, R206, -R93 ;  /* 0x8000005dce5d7221 */ /* 0x000fe20000010000 */
[C---:B------:R-:W-:Y:S01]  /*4580*/  FMUL.FTZ R163, R4.reuse, R163 ;  /* 0x000000a304a37220 */ /* 0x040fe20000410000 */
[----:B------:R-:W-:Y:S02]  /*4590*/  FFMA.FTZ R181, R211, R2, R185 ;  /* 0x00000002d3b57223 */ /* 0x000fe400000100b9 */
[----:B------:R-:W-:Y:S01]  /*45a0*/  FMUL.FTZ R162, R4, R93 ;  /* 0x0000005d04a27220 */ /* 0x000fe20000410000 */
[----:B------:R-:W-:Y:S01]  /*45b0*/  FADD.FTZ R93, R209, -R94 ;  /* 0x8000005ed15d7221 */ /* 0x000fe20000010000 */
[----:B------:R-:W-:Y:S01]  /*45c0*/  FSEL R163, R163, RZ, P3 ;  /* 0x000000ffa3a37208 */ /* 0x000fe20001800000 */
[----:B------:R-:W-:Y:S01]  /*45d0*/  FADD.FTZ R181, R212, -R181 ;  /* 0x800000b5d4b57221 */ /* 0x000fe20000010000 */
[----:B------:R-:W-:Y:S01]  /*45e0*/  FSEL R92, R92, RZ, P3 ;  /* 0x000000ff5c5c7208 */ /* 0x000fe20001800000 */
[----:B------:R-:W-:Y:S01]  /*45f0*/  FMUL.FTZ R93, R4, R93 ;  /* 0x0000005d045d7220 */ /* 0x000fe20000410000 */
[----:B------:R-:W-:Y:S01]  /*4600*/  FSEL R162, R162, RZ, P3 ;  /* 0x000000ffa2a27208 */ /* 0x000fe20001800000 */
[----:B0-----:R-:W-:Y:S01]  /*4610*/  @P2 FMUL.FTZ R182, R163, R182 ;  /* 0x000000b6a3b62220 */ /* 0x001fe20000410000 */
[----:B------:R-:W-:Y:S01]  /*4620*/  FMUL.FTZ R188, R4, R181 ;  /* 0x000000b504bc7220 */ /* 0x000fe20000410000 */
[----:B-1----:R-:W-:Y:S01]  /*4630*/  @P2 FMUL.FTZ R187, R92, R187 ;  /* 0x000000bb5cbb2220 */ /* 0x002fe20000410000 */
[----:B------:R-:W-:Y:S01]  /*4640*/  FSEL R93, R93, RZ, P3 ;  /* 0x000000ff5d5d7208 */ /* 0x000fe20001800000 */
[----:B--2---:R-:W-:Y:S01]  /*4650*/  @P2 FMUL.FTZ R95, R162, R95 ;  /* 0x0000005fa25f2220 */ /* 0x004fe20000410000 */
[----:B------:R-:W-:Y:S01]  /*4660*/  @P2 FMUL.FTZ R181, R55, R182 ;  /* 0x000000b637b52220 */ /* 0x000fe20000410000 */
[----:B------:R-:W-:-:S02]  /*4670*/  @P2 FMUL.FTZ R184, R56, R187 ;  /* 0x000000bb38b82220 */ /* 0x000fc40000410000 */
[----:B------:R-:W-:Y:S01]  /*4680*/  @P2 FMUL.FTZ R94, R54, R95 ;  /* 0x0000005f365e2220 */ /* 0x000fe20000410000 */
[----:B---3--:R-:W-:Y:S01]  /*4690*/  @P2 FMUL.FTZ R186, R93, R186 ;  /* 0x000000ba5dba2220 */ /* 0x008fe20000410000 */
[----:B------:R-:W-:Y:S01]  /*46a0*/  @P2 F2FP.F16.F32.PACK_AB R181, RZ, R181 ;  /* 0x000000b5ffb5223e */ /* 0x000fe200000000ff */
[----:B------:R-:W-:Y:S01]  /*46b0*/  @P2 FFMA.FTZ R130, R191, R95, R130 ;  /* 0x0000005fbf822223 */ /* 0x000fe20000010082 */
[----:B------:R-:W-:Y:S02]  /*46c0*/  @P2 F2FP.F16.F32.PACK_AB R184, RZ, R184 ;  /* 0x000000b8ffb8223e */ /* 0x000fe400000000ff */
[----:B------:R-:W-:Y:S02]  /*46d0*/  @P2 F2FP.F16.F32.PACK_AB R180, RZ, R94 ;  /* 0x0000005effb4223e */ /* 0x000fe400000000ff */
[----:B------:R-:W-:Y:S01]  /*46e0*/  FSEL R94, R188, RZ, P3 ;  /* 0x000000ffbc5e7208 */ /* 0x000fe20001800000 */
[----:B------:R-:W-:Y:S01]  /*46f0*/  @P2 FMUL.FTZ R188, R57, R186 ;  /* 0x000000ba39bc2220 */ /* 0x000fe20000410000 */
[----:B------:R-:W-:-:S02]  /*4700*/  @P2 PRMT R177, R180, 0x7610, R177 ;  /* 0x00007610b4b12816 */ /* 0x000fc400000000b1 */
[----:B------:R-:W-:Y:S01]  /*4710*/  @P2 PRMT R178, R184, 0x7610, R178 ;  /* 0x00007610b8b22816 */ /* 0x000fe200000000b2 */
[----:B----4-:R-:W-:Y:S01]  /*4720*/  @P2 FMUL.FTZ R189, R94, R189 ;  /* 0x000000bd5ebd2220 */ /* 0x010fe20000410000 */
[----:B------:R-:W-:Y:S01]  /*4730*/  @P2 PRMT R177, R177, 0x5410, R181 ;  /* 0x00005410b1b12816 */ /* 0x000fe200000000b5 */
[--C-:B------:R-:W-:Y:S01]  /*4740*/  @P2 HADD2.F32 R181, -RZ, R172.reuse.H0_H0 ;  /* 0x200000acffb52230 */ /* 0x100fe20000004100 */
[----:B------:R-:W-:Y:S01]  /*4750*/  @P2 F2FP.F16.F32.PACK_AB R188, RZ, R188 ;  /* 0x000000bcffbc223e */ /* 0x000fe200000000ff */
[----:B------:R-:W-:Y:S02]  /*4760*/  @P2 HADD2.F32 R184, -RZ, R172.H1_H1 ;  /* 0x300000acffb82230 */ /* 0x000fe40000004100 */
[----:B------:R-:W-:Y:S01]  /*4770*/  @P2 FMUL.FTZ R180, R58, R189 ;  /* 0x000000bd3ab42220 */ /* 0x000fe20000410000 */
[----:B------:R-:W-:Y:S01]  /*4780*/  @P2 FFMA.FTZ R128, R181, R11, R128 ;  /* 0x0000000bb5802223 */ /* 0x000fe20000010080 */
[----:B------:R-:W-:Y:S01]  /*4790*/  FADD.FTZ R11, R213, -R190 ;  /* 0x800000bed50b7221 */ /* 0x000fe20000010000 */
[----:B------:R-:W-:Y:S01]  /*47a0*/  @P2 FFMA.FTZ R129, R184, R10, R129 ;  /* 0x0000000ab8812223 */ /* 0x000fe20000010081 */
[----:B------:R-:W-:Y:S01]  /*47b0*/  @P2 HADD2.F32 R184, -RZ, R173.H1_H1 ;  /* 0x300000adffb82230 */ /* 0x000fe20000004100 */
[----:B------:R-:W-:Y:S01]  /*47c0*/  @P2 F2FP.F16.F32.PACK_AB R180, RZ, R180 ;  /* 0x000000b4ffb4223e */ /* 0x000fe200000000ff */
[----:B------:R-:W-:Y:S01]  /*47d0*/  FMUL.FTZ R10, R4, R11 ;  /* 0x0000000b040a7220 */ /* 0x000fe20000410000 */
[--C-:B------:R-:W-:Y:S01]  /*47e0*/  @P2 HADD2.F32 R11, -RZ, R174.reuse.H0_H0 ;  /* 0x200000aeff0b2230 */ /* 0x100fe20000004100 */
[----:B------:R-:W-:Y:S01]  /*47f0*/  @P2 PRMT R178, R178, 0x5410, R188 ;  /* 0x00005410b2b22816 */ /* 0x000fe200000000bc */
[----:B------:R-:W-:-:S02]  /*4800*/  @P2 HADD2.F32 R190, -RZ, R174.H1_H1 ;  /* 0x300000aeffbe2230 */ /* 0x000fc40000004100 */
[----:B------:R-:W-:Y:S01]  /*4810*/  @P2 FFMA.FTZ R131, R184, R182, R131 ;  /* 0x000000b6b8832223 */ /* 0x000fe20000010083 */
[----:B------:R-:W-:Y:S01]  /*4820*/  @P2 HADD2.F32 R181, -RZ, R175.H0_H0 ;  /* 0x200000afffb52230 */ /* 0x000fe20000004100 */
[----:B------:R-:W-:Y:S01]  /*4830*/  FSEL R95, R10, RZ, P3 ;  /* 0x000000ff0a5f7208 */ /* 0x000fe20001800000 */
[----:B------:R-:W-:Y:S01]  /*4840*/  @P2 FFMA.FTZ R132, R11, R187, R132 ;  /* 0x000000bb0b842223 */ /* 0x000fe20000010084 */
[----:B------:R-:W-:Y:S01]  /*4850*/  @P2 FFMA.FTZ R133, R190, R186, R133 ;  /* 0x000000babe852223 */ /* 0x000fe20000010085 */
[----:B------:R-:W-:Y:S01]  /*4860*/  @P2 PRMT R179, R180, 0x7610, R179 ;  /* 0x00007610b4b32816 */ /* 0x000fe200000000b3 */
[----:B------:R-:W-:Y:S01]  /*4870*/  @P2 FFMA.FTZ R134, R181, R189, R134 ;  /* 0x000000bdb5862223 */ /* 0x000fe20000010086 */
        /* <DEDUP_REMOVED lines=8> */
.L_x_10002:
        /* <DEDUP_REMOVED lines=13> */
.L_x_10004:
[----:B------:R-:W-:Y:S05]  /*49d0*/  BSYNC.RECONVERGENT B2 ;  /* 0x0000000000027941 */ /* 0x000fea0003800200 */
.L_x_10003:
        /* <DEDUP_REMOVED lines=13> */
.L_x_10006:
[----:B------:R-:W-:Y:S05]  /*4ab0*/  BSYNC.RECONVERGENT B2 ;  /* 0x0000000000027941 */ /* 0x000fea0003800200 */
.L_x_10005:
        /* <DEDUP_REMOVED lines=13> */
.L_x_10008:
[----:B------:R-:W-:Y:S05]  /*4b90*/  BSYNC.RECONVERGENT B2 ;  /* 0x0000000000027941 */ /* 0x000fea0003800200 */
.L_x_10007:
        /* <DEDUP_REMOVED lines=13> */
.L_x_10010:
[----:B------:R-:W-:Y:S05]  /*4c70*/  BSYNC.RECONVERGENT B2 ;  /* 0x0000000000027941 */ /* 0x000fea0003800200 */
.L_x_10009:
        /* <DEDUP_REMOVED lines=13> */
.L_x_10012:
[----:B------:R-:W-:Y:S05]  /*4d50*/  BSYNC.RECONVERGENT B2 ;  /* 0x0000000000027941 */ /* 0x000fea0003800200 */
.L_x_10011:
        /* <DEDUP_REMOVED lines=13> */
.L_x_10014:
[----:B------:R-:W-:Y:S05]  /*4e30*/  BSYNC.RECONVERGENT B2 ;  /* 0x0000000000027941 */ /* 0x000fea0003800200 */
.L_x_10013:
        /* <DEDUP_REMOVED lines=13> */
.L_x_10016:
[----:B------:R-:W-:Y:S05]  /*4f10*/  BSYNC.RECONVERGENT B2 ;  /* 0x0000000000027941 */ /* 0x000fea0003800200 */
.L_x_10015:
        /* <DEDUP_REMOVED lines=12> */
.L_x_10001:
[----:B------:R-:W-:Y:S05]  /*4fe0*/  BSYNC.RECONVERGENT B1 ;  /* 0x0000000000017941 */ /* 0x000fea0003800200 */
.L_x_9998:
        /* <DEDUP_REMOVED lines=9> */
.L_x_9995:
[----:B------:R-:W-:Y:S05]  /*5080*/  BSYNC.RECONVERGENT B0 ;  /* 0x0000000000007941 */ /* 0x000fea0003800200 */
.L_x_9994:
        /* <DEDUP_REMOVED lines=8> */
.L_x_10020:
[----:B------:R-:W-:Y:S05]  /*5110*/  BSYNC.RECONVERGENT B1 ;  /* 0x0000000000017941 */ /* 0x000fea0003800200 */
.L_x_10019:
        /* <DEDUP_REMOVED lines=9> */
[--C-:B012---:R-:W-:Y:S01]  /*51b0*/  @P1 FFMA.FTZ R11, R217, R2, R185.reuse ;  /* 0x00000002d90b1223 */ /* 0x107fe200000100b9 */
[----:B------:R-:W-:Y:S01]  /*51c0*/  MOV R162, R26 ;  /* 0x0000001a00a27202 */ /* 0x000fe20000000f00 */
[-CC-:B------:R-:W-:Y:S01]  /*51d0*/  @P1 FFMA.FTZ R5, R215, R2.reuse, R185.reuse ;  /* 0x00000002d7051223 */ /* 0x180fe200000100b9 */
[-C--:B------:R-:W-:Y:S01]  /*51e0*/  @P1 FFMA.FTZ R10, R216, R2.reuse, R185 ;  /* 0x00000002d80a1223 */ /* 0x080fe200000100b9 */
[----:B------:R-:W-:Y:S01]  /*51f0*/  @P1 FADD.FTZ R11, R224, -R11 ;  /* 0x8000000be00b1221 */ /* 0x000fe20000010000 */
[----:B------:R-:W-:Y:S01]  /*5200*/  @P1 FFMA.FTZ R92, R218, R2, R185 ;  /* 0x00000002da5c1223 */ /* 0x000fe200000100b9 */
[----:B------:R-:W-:Y:S01]  /*5210*/  @P1 FADD.FTZ R5, R222, -R5 ;  /* 0x80000005de051221 */ /* 0x000fe20000010000 */
[----:B------:R-:W0:Y:S01]  /*5220*/  @P2 LDC R93, c[0x0][0x40c] ;  /* 0x00010300ff5d2b82 */ /* 0x000e220000000800 */
[----:B------:R-:W-:Y:S01]  /*5230*/  @P1 FFMA.FTZ R162, R4, R11, R26 ;  /* 0x0000000b04a21223 */ /* 0x000fe2000001001a */
[----:B------:R-:W-:Y:S01]  /*5240*/  @P1 FADD.FTZ R10, R223, -R10 ;  /* 0x8000000adf0a1221 */ /* 0x000fe20000010000 */
[----:B------:R-:W-:Y:S01]  /*5250*/  MOV R160, R24 ;  /* 0x0000001800a07202 */ /* 0x000fe20000000f00 */
[----:B------:R-:W-:Y:S01]  /*5260*/  @P1 FFMA.FTZ R94, R230, R2, R185 ;  /* 0x00000002e65e1223 */ /* 0x000fe200000100b9 */
[C---:B------:R-:W-:Y:S01]  /*5270*/  @P1 FFMA.FTZ R160, R4.reuse, R5, R24 ;  /* 0x0000000504a01223 */ /* 0x040fe20000010018 */
[----:B------:R-:W-:Y:S01]  /*5280*/  MOV R161, R25 ;  /* 0x0000001900a17202 */ /* 0x000fe20000000f00 */
[----:B------:R-:W-:Y:S01]  /*5290*/  @P1 FFMA.FTZ R161, R4, R10, R25 ;  /* 0x0000000a04a11223 */ /* 0x000fe20000010019 */
[----:B------:R-:W1:Y:S01]  /*52a0*/  @P2 LDC R180, c[0x0][0x40c] ;  /* 0x00010300ffb42b82 */ /* 0x000e620000000800 */
[-CC-:B------:R-:W-:Y:S01]  /*52b0*/  @P1 FFMA.FTZ R181, R219, R2.reuse, R185.reuse ;  /* 0x00000002dbb51223 */ /* 0x180fe200000100b9 */
[----:B------:R-:W-:Y:S01]  /*52c0*/  @P1 FADD.FTZ R92, R225, -R92 ;  /* 0x8000005ce15c1221 */ /* 0x000fe20000010000 */
[----:B------:R-:W-:Y:S01]  /*52d0*/  @P1 FADD.FTZ R94, R229, -R94 ;  /* 0x8000005ee55e1221 */ /* 0x000fe20000010000 */
[-CC-:B------:R-:W-:Y:S01]  /*52e0*/  @P1 FFMA.FTZ R186, R220, R2.reuse, R185.reuse ;  /* 0x00000002dcba1223 */ /* 0x180fe200000100b9 */
[----:B------:R-:W-:Y:S01]  /*52f0*/  @P1 FFMA.FTZ R187, R221, R2, R185 ;  /* 0x00000002ddbb1223 */ /* 0x000fe200000100b9 */
[----:B------:R-:W-:Y:S01]  /*5300*/  MOV R163, R27 ;  /* 0x0000001b00a37202 */ /* 0x000fe20000000f00 */
[----:B------:R-:W-:Y:S01]  /*5310*/  @P1 FFMA.FTZ R163, R4, R92, R27 ;  /* 0x0000005c04a31223 */ /* 0x000fe2000001001b */
[----:B------:R-:W2:Y:S01]  /*5320*/  @P2 LDC R182, c[0x0][0x40c] ;  /* 0x00010300ffb62b82 */ /* 0x000ea20000000800 */
[----:B---3--:R-:W-:Y:S01]  /*5330*/  @P2 FMUL.FTZ R11, R162, R189 ;  /* 0x000000bda20b2220 */ /* 0x008fe20000410000 */
[----:B------:R-:W-:Y:S01]  /*5340*/  @P1 FADD.FTZ R185, R226, -R181 ;  /* 0x800000b5e2b91221 */ /* 0x000fe20000010000 */
[----:B------:R-:W-:Y:S01]  /*5350*/  MOV R95, R23 ;  /* 0x00000017005f7202 */ /* 0x000fe20000000f00 */
[----:B------:R-:W-:Y:S01]  /*5360*/  @P1 FFMA.FTZ R95, R4, R94, R23 ;  /* 0x0000005e045f1223 */ /* 0x000fe20000010017 */
[----:B------:R-:W-:Y:S01]  /*5370*/  @P2 FMUL.FTZ R94, R70, R11 ;  /* 0x0000000b465e2220 */ /* 0x000fe20000410000 */
[----:B------:R-:W-:Y:S01]  /*5380*/  MOV R92, R20 ;  /* 0x00000014005c7202 */ /* 0x000fe20000000f00 */
[----:B------:R-:W-:Y:S01]  /*5390*/  @P1 FFMA.FTZ R92, R4, R185, R20 ;  /* 0x000000b9045c1223 */ /* 0x000fe20000010014 */
[----:B------:R-:W3:Y:S01]  /*53a0*/  @P2 LDC R191, c[0x0][0x40c] ;  /* 0x00010300ffbf2b82 */ /* 0x000ee20000000800 */
[----:B0-----:R-:W-:Y:S01]  /*53b0*/  @P2 FMUL.FTZ R5, R160, R93 ;  /* 0x0000005da0052220 */ /* 0x001fe20000410000 */
[----:B------:R-:W-:Y:S01]  /*53c0*/  @P1 FADD.FTZ R186, R227, -R186 ;  /* 0x800000bae3ba1221 */ /* 0x000fe20000010000 */
[----:B------:R-:W-:Y:S01]  /*53d0*/  @P1 FADD.FTZ R187, R228, -R187 ;  /* 0x800000bbe4bb1221 */ /* 0x000fe20000010000 */
[----:B------:R-:W-:Y:S01]  /*53e0*/  @P2 F2FP.F16.F32.PACK_AB R181, RZ, R94 ;  /* 0x0000005effb5223e */ /* 0x000fe200000000ff */
[----:B------:R-:W-:Y:S01]  /*53f0*/  @P2 FMUL.FTZ R2, R68, R5 ;  /* 0x0000000544022220 */ /* 0x000fe20000410000 */
[----:B------:R-:W-:Y:S01]  /*5400*/  MOV R94, R22 ;  /* 0x00000016005e7202 */ /* 0x000fe20000000f00 */
[----:B------:R-:W-:Y:S01]  /*5410*/  @P1 FFMA.FTZ R94, R4, R187, R22 ;  /* 0x000000bb045e1223 */ /* 0x000fe20000010016 */
[----:B------:R-:W0:Y:S01]  /*5420*/  @P2 LDC R188, c[0x0][0x40c] ;  /* 0x00010300ffbc2b82 */ /* 0x000e220000000800 */
[----:B-1----:R-:W-:Y:S01]  /*5430*/  @P2 FMUL.FTZ R10, R161, R180 ;  /* 0x000000b4a10a2220 */ /* 0x002fe20000410000 */
[----:B------:R-:W-:Y:S01]  /*5440*/  @P2 F2FP.F16.F32.PACK_AB R2, RZ, R2 ;  /* 0x00000002ff02223e */ /* 0x000fe200000000ff */
[----:B-----5:R-:W-:Y:S01]  /*5450*/  @P2 HADD2.F32 R187, -RZ, R172.H0_H0 ;  /* 0x200000acffbb2230 */ /* 0x020fe20000004100 */
[----:B------:R-:W-:Y:S01]  /*5460*/  @P2 PRMT R177, R181, 0x7610, R177 ;  /* 0x00007610b5b12816 */ /* 0x000fe200000000b1 */
[----:B------:R-:W-:Y:S01]  /*5470*/  @P2 FMUL.FTZ R93, R69, R10 ;  /* 0x0000000a455d2220 */ /* 0x000fe20000410000 */
[----:B------:R-:W-:-:S02]  /*5480*/  @P2 PRMT R176, R2, 0x7610, R176 ;  /* 0x0000761002b02816 */ /* 0x000fc400000000b0 */
[----:B------:R-:W1:Y:S01]  /*5490*/  @P2 LDC R189, c[0x0][0x40c] ;  /* 0x00010300ffbd2b82 */ /* 0x000e620000000800 */
[----:B--2---:R-:W-:Y:S01]  /*54a0*/  @P2 FMUL.FTZ R182, R163, R182 ;  /* 0x000000b6a3b62220 */ /* 0x004fe20000410000 */
[----:B------:R-:W-:Y:S01]  /*54b0*/  @P2 F2FP.F16.F32.PACK_AB R180, RZ, R93 ;  /* 0x0000005dffb4223e */ /* 0x000fe200000000ff */
[----:B------:R-:W-:Y:S01]  /*54c0*/  @P2 FFMA.FTZ R136, R187, R5, R136 ;  /* 0x00000005bb882223 */ /* 0x000fe20000010088 */
[----:B------:R-:W-:Y:S01]  /*54d0*/  MOV R93, R21 ;  /* 0x00000015005d7202 */ /* 0x000fe20000000f00 */
[----:B------:R-:W-:Y:S01]  /*54e0*/  @P2 FMUL.FTZ R184, R71, R182 ;  /* 0x000000b647b82220 */ /* 0x000fe20000410000 */
[----:B------:R-:W-:Y:S01]  /*54f0*/  @P1 FFMA.FTZ R93, R4, R186, R21 ;  /* 0x000000ba045d1223 */ /* 0x000fe20000010015 */
[----:B------:R-:W-:Y:S02]  /*5500*/  @P2 HADD2.F32 R186, -RZ, R172.H1_H1 ;  /* 0x300000acffba2230 */ /* 0x000fe40000004100 */
[----:B---3--:R-:W-:Y:S01]  /*5510*/  @P2 FMUL.FTZ R185, R92, R191 ;  /* 0x000000bf5cb92220 */ /* 0x008fe20000410000 */
[----:B------:R-:W-:Y:S01]  /*5520*/  @P2 PRMT R176, R176, 0x5410, R180 ;  /* 0x00005410b0b02816 */ /* 0x000fe200000000b4 */
[----:B------:R-:W-:Y:S01]  /*5530*/  @P2 HADD2.F32 R5, -RZ, R173.H0_H0 ;  /* 0x200000adff052230 */ /* 0x000fe20000004100 */
[----:B------:R-:W-:Y:S01]  /*5540*/  @P2 F2FP.F16.F32.PACK_AB R184, RZ, R184 ;  /* 0x000000b8ffb8223e */ /* 0x000fe200000000ff */
[----:B------:R-:W-:Y:S01]  /*5550*/  @P2 FMUL.FTZ R2, R72, R185 ;  /* 0x000000b948022220 */ /* 0x000fe20000410000 */
[----:B------:R-:W-:Y:S01]  /*5560*/  @P2 FFMA.FTZ R137, R186, R10, R137 ;  /* 0x0000000aba892223 */ /* 0x000fe20000010089 */
[--C-:B------:R-:W-:Y:S01]  /*5570*/  @P2 HADD2.F32 R187, -RZ, R174.reuse.H0_H0 ;  /* 0x200000aeffbb2230 */ /* 0x100fe20000004100 */
[----:B------:R-:W-:Y:S01]  /*5580*/  @P2 PRMT R177, R177, 0x5410, R184 ;  /* 0x00005410b1b12816 */ /* 0x000fe200000000b8 */
[----:B0-----:R-:W-:Y:S01]  /*5590*/  @P2 FMUL.FTZ R4, R93, R188 ;  /* 0x000000bc5d042220 */ /* 0x001fe20000410000 */
[----:B------:R-:W-:Y:S01]  /*55a0*/  @P2 F2FP.F16.F32.PACK_AB R2, RZ, R2 ;  /* 0x00000002ff02223e */ /* 0x000fe200000000ff */
[----:B------:R-:W-:-:S02]  /*55b0*/  @P2 HADD2.F32 R10, -RZ, R174.H1_H1 ;  /* 0x300000aeff0a2230 */ /* 0x000fc40000004100 */
[----:B------:R-:W-:Y:S01]  /*55c0*/  @P2 FFMA.FTZ R138, R5, R11, R138 ;  /* 0x0000000b058a2223 */ /* 0x000fe2000001008a */
[----:B------:R-:W-:Y:S01]  /*55d0*/  @P2 FMUL.FTZ R180, R73, R4 ;  /* 0x0000000449b42220 */ /* 0x000fe20000410000 */
[----:B------:R-:W-:Y:S01]  /*55e0*/  @P2 PRMT R178, R2, 0x7610, R178 ;  /* 0x0000761002b22816 */ /* 0x000fe200000000b2 */
[----:B------:R-:W-:Y:S02]  /*55f0*/  @P2 HADD2.F32 R2, -RZ, R173.H1_H1 ;  /* 0x300000adff022230 */ /* 0x000fe40000004100 */
[----:B------:R-:W-:Y:S01]  /*5600*/  @P2 FFMA.FTZ R140, R187, R185, R140 ;  /* 0x000000b9bb8c2223 */ /* 0x000fe2000001008c */
[----:B-1----:R-:W-:Y:S01]  /*5610*/  @P2 FMUL.FTZ R181, R94, R189 ;  /* 0x000000bd5eb52220 */ /* 0x002fe20000410000 */
[----:B------:R-:W-:Y:S01]  /*5620*/  @P2 HADD2.F32 R189, -RZ, R175.H0_H0 ;  /* 0x200000afffbd2230 */ /* 0x000fe20000004100 */
[----:B------:R-:W-:Y:S01]  /*5630*/  @P2 F2FP.F16.F32.PACK_AB R180, RZ, R180 ;  /* 0x000000b4ffb4223e */ /* 0x000fe200000000ff */
[----:B------:R-:W-:Y:S01]  /*5640*/  @P2 FFMA.FTZ R139, R2, R182, R139 ;  /* 0x000000b6028b2223 */ /* 0x000fe2000001008b */
[-C--:B------:R-:W-:Y:S01]  /*5650*/  @P2 FMUL.FTZ R184, R74, R181.reuse ;  /* 0x000000b54ab82220 */ /* 0x080fe20000410000 */
[----:B------:R-:W-:Y:S01]  /*5660*/  @P2 FFMA.FTZ R141, R10, R4, R141 ;  /* 0x000000040a8d2223 */ /* 0x000fe2000001008d */
[----:B------:R-:W-:Y:S01]  /*5670*/  @P2 FFMA.FTZ R142, R189, R181, R142 ;  /* 0x000000b5bd8e2223 */ /* 0x000fe2000001008e */
[----:B------:R-:W-:-:S02]  /*5680*/  @P2 PRMT R178, R178, 0x5410, R180 ;  /* 0x00005410b2b22816 */ /* 0x000fc400000000b4 */
[----:B------:R-:W-:-:S04]  /*5690*/  @P2 F2FP.F16.F32.PACK_AB R184, RZ, R184 ;  /* 0x000000b8ffb8223e */ /* 0x000fc800000000ff */
        /* <DEDUP_REMOVED lines=9> */
.L_x_10023:
[----:B0-2---:R-:W0:Y:S01]  /*5730*/  @P2 LDC R180, c[0x0][0x40c] ;  /* 0x00010300ffb42b82 */ /* 0x005e220000000800 */
[-CC-:B------:R-:W-:Y:S01]  /*5740*/  @P1 FFMA.FTZ R181, R215, R2.reuse, R185.reuse ;  /* 0x00000002d7b51223 */ /* 0x180fe200000100b9 */
[--C-:B------:R-:W-:Y:S01]  /*5750*/  @P1 FFMA.FTZ R182, R216, R2, R185.reuse ;  /* 0x00000002d8b61223 */ /* 0x100fe200000100b9 */
[----:B------:R-:W-:Y:S01]  /*5760*/  MOV R5, R24 ;  /* 0x0000001800057202 */ /* 0x000fe20000000f00 */
[-C--:B------:R-:W-:Y:S01]  /*5770*/  @P1 FFMA.FTZ R187, R217, R2.reuse, R185 ;  /* 0x00000002d9bb1223 */ /* 0x080fe200000100b9 */
[----:B------:R-:W-:Y:S01]  /*5780*/  @P1 FADD.FTZ R181, R222, -R181 ;  /* 0x800000b5deb51221 */ /* 0x000fe20000010000 */
[----:B------:R-:W-:Y:S01]  /*5790*/  @P1 FADD.FTZ R182, R223, -R182 ;  /* 0x800000b6dfb61221 */ /* 0x000fe20000010000 */
[----:B-1----:R-:W-:Y:S01]  /*57a0*/  MOV R10, R25 ;  /* 0x00000019000a7202 */ /* 0x002fe20000000f00 */
[----:B------:R-:W1:Y:S01]  /*57b0*/  @P2 LDC R189, c[0x0][0x40c] ;  /* 0x00010300ffbd2b82 */ /* 0x000e620000000800 */
[----:B------:R-:W-:Y:S01]  /*57c0*/  @P1 FFMA.FTZ R5, R4, R181, R24 ;  /* 0x000000b504051223 */ /* 0x000fe20000010018 */
[-CC-:B------:R-:W-:Y:S01]  /*57d0*/  @P1 FFMA.FTZ R186, R218, R2.reuse, R185.reuse ;  /* 0x00000002daba1223 */ /* 0x180fe200000100b9 */
[----:B------:R-:W-:Y:S01]  /*57e0*/  @P1 FFMA.FTZ R181, R219, R2, R185 ;  /* 0x00000002dbb51223 */ /* 0x000fe200000100b9 */
[----:B------:R-:W-:Y:S01]  /*57f0*/  @P1 FADD.FTZ R187, R224, -R187 ;  /* 0x800000bbe0bb1221 */ /* 0x000fe20000010000 */
[----:B------:R-:W-:Y:S01]  /*5800*/  @P1 FFMA.FTZ R10, R4, R182, R25 ;  /* 0x000000b6040a1223 */ /* 0x000fe20000010019 */
[----:B------:R-:W-:Y:S01]  /*5810*/  MOV R11, R26 ;  /* 0x0000001a000b7202 */ /* 0x000fe20000000f00 */
        /* <DEDUP_REMOVED lines=8> */
[--C-:B------:R-:W-:Y:S01]  /*58a0*/  @P1 FFMA.FTZ R232, R220, R2, R185.reuse ;  /* 0x00000002dce81223 */ /* 0x100fe200000100b9 */
[----:B------:R-:W3:Y:S01]  /*58b0*/  @P2 LDC R191, c[0x0][0x40c] ;  /* 0x00010300ffbf2b82 */ /* 0x000ee20000000800 */
[----:B0-----:R-:W-:Y:S01]  /*58c0*/  @P2 FMUL.FTZ R5, R5, R180 ;  /* 0x000000b405052220 */ /* 0x001fe20000410000 */
[----:B------:R-:W-:Y:S01]  /*58d0*/  @P1 FFMA.FTZ R233, R221, R2, R185 ;  /* 0x00000002dde91223 */ /* 0x000fe200000100b9 */
[----:B------:R-:W-:Y:S01]  /*58e0*/  @P1 FADD.FTZ R232, R227, -R232 ;  /* 0x800000e8e3e81221 */ /* 0x000fe20000010000 */
[----:B------:R-:W-:Y:S01]  /*58f0*/  MOV R188, R21 ;  /* 0x0000001500bc7202 */ /* 0x000fe20000000f00 */
[----:B------:R-:W-:Y:S01]  /*5900*/  @P2 FMUL.FTZ R180, R68, R5 ;  /* 0x0000000544b42220 */ /* 0x000fe20000410000 */
[----:B------:R-:W-:Y:S01]  /*5910*/  @P1 FADD.FTZ R233, R228, -R233 ;  /* 0x800000e9e4e91221 */ /* 0x000fe20000010000 */
[----:B------:R-:W-:Y:S01]  /*5920*/  @P1 FFMA.FTZ R188, R4, R232, R21 ;  /* 0x000000e804bc1223 */ /* 0x000fe20000010015 */
[----:B------:R-:W0:Y:S01]  /*5930*/  @P2 LDC R190, c[0x0][0x40c] ;  /* 0x00010300ffbe2b82 */ /* 0x000e220000000800 */
[----:B-1----:R-:W-:Y:S01]  /*5940*/  @P2 FMUL.FTZ R10, R10, R189 ;  /* 0x000000bd0a0a2220 */ /* 0x002fe20000410000 */
[----:B------:R-:W-:-:S02]  /*5950*/  @P2 F2FP.F16.F32.PACK_AB R180, RZ, R180 ;  /* 0x000000b4ffb4223e */ /* 0x000fc400000000ff */
[----:B------:R-:W-:Y:S01]  /*5960*/  MOV R189, R22 ;  /* 0x0000001600bd7202 */ /* 0x000fe20000000f00 */
[----:B------:R-:W-:Y:S01]  /*5970*/  @P2 FMUL.FTZ R181, R69, R10 ;  /* 0x0000000a45b52220 */ /* 0x000fe20000410000 */
[----:B------:R-:W-:Y:S01]  /*5980*/  @P2 PRMT R176, R180, 0x7610, R176 ;  /* 0x00007610b4b02816 */ /* 0x000fe200000000b0 */
[----:B------:R-:W-:Y:S01]  /*5990*/  @P1 FFMA.FTZ R189, R4, R233, R22 ;  /* 0x000000e904bd1223 */ /* 0x000fe20000010016 */
[----:B------:R-:W1:Y:S01]  /*59a0*/  @P2 LDC R231, c[0x0][0x40c] ;  /* 0x00010300ffe72b82 */ /* 0x000e620000000800 */
[----:B--2---:R-:W-:Y:S01]  /*59b0*/  @P2 FMUL.FTZ R11, R11, R184 ;  /* 0x000000b80b0b2220 */ /* 0x004fe20000410000 */
[----:B------:R-:W-:-:S04]  /*59c0*/  @P2 F2FP.F16.F32.PACK_AB R181, RZ, R181 ;  /* 0x000000b5ffb5223e */ /* 0x000fc800000000ff */
[----:B------:R-:W-:Y:S02]  /*59d0*/  @P2 PRMT R176, R176, 0x5410, R181 ;  /* 0x00005410b0b02816 */ /* 0x000fe400000000b5 */
[----:B------:R-:W2:Y:S01]  /*59e0*/  @P2 LDC R234, c[0x0][0x40c] ;  /* 0x00010300ffea2b82 */ /* 0x000ea20000000800 */
[----:B---3--:R-:W-:Y:S01]  /*59f0*/  @P2 FMUL.FTZ R184, R182, R191 ;  /* 0x000000bfb6b82220 */ /* 0x008fe20000410000 */
[-C--:B------:R-:W-:Y:S01]  /*5a00*/  @P2 FMUL.FTZ R182, R70, R11.reuse ;  /* 0x0000000b46b62220 */ /* 0x080fe20000410000 */
[--C-:B-----5:R-:W-:Y:S02]  /*5a10*/  @P2 HADD2.F32 R191, -RZ, R173.reuse.H0_H0 ;  /* 0x200000adffbf2230 */ /* 0x120fe40000004100 */
[----:B------:R-:W-:Y:S02]  /*5a20*/  @P2 FMUL.FTZ R186, R71, R184 ;  /* 0x000000b847ba2220 */ /* 0x000fe40000410000 */
[----:B------:R-:W-:Y:S01]  /*5a30*/  @P2 F2FP.F16.F32.PACK_AB R182, RZ, R182 ;  /* 0x000000b6ffb6223e */ /* 0x000fe200000000ff */
[----:B0-----:R-:W-:Y:S01]  /*5a40*/  @P2 FMUL.FTZ R181, R187, R190 ;  /* 0x000000bebbb52220 */ /* 0x001fe20000410000 */
[----:B------:R-:W-:Y:S01]  /*5a50*/  @P2 HADD2.F32 R190, -RZ, R172.H1_H1 ;  /* 0x300000acffbe2230 */ /* 0x000fe20000004100 */
[----:B------:R-:W-:Y:S01]  /*5a60*/  @P2 F2FP.F16.F32.PACK_AB R186, RZ, R186 ;  /* 0x000000baffba223e */ /* 0x000fe200000000ff */
[----:B------:R-:W-:Y:S01]  /*5a70*/  @P2 FFMA.FTZ R138, R191, R11, R138 ;  /* 0x0000000bbf8a2223 */ /* 0x000fe2000001008a */
[----:B------:R-:W-:Y:S01]  /*5a80*/  @P2 PRMT R177, R182, 0x7610, R177 ;  /* 0x00007610b6b12816 */ /* 0x000fe200000000b1 */
[----:B------:R-:W-:Y:S01]  /*5a90*/  @P2 FMUL.FTZ R180, R72, R181 ;  /* 0x000000b548b42220 */ /* 0x000fe20000410000 */
[----:B------:R-:W-:Y:S01]  /*5aa0*/  @P2 FFMA.FTZ R137, R190, R10, R137 ;  /* 0x0000000abe892223 */ /* 0x000fe20000010089 */
[----:B------:R-:W-:-:S02]  /*5ab0*/  @P2 HADD2.F32 R10, -RZ, R173.H1_H1 ;  /* 0x300000adff0a2230 */ /* 0x000fc40000004100 */
[----:B-1----:R-:W-:Y:S01]  /*5ac0*/  @P2 FMUL.FTZ R188, R188, R231 ;  /* 0x000000e7bcbc2220 */ /* 0x002fe20000410000 */
[----:B------:R-:W-:Y:S01]  /*5ad0*/  @P2 PRMT R177, R177, 0x5410, R186 ;  /* 0x00005410b1b12816 */ /* 0x000fe200000000ba */
[----:B------:R-:W-:Y:S01]  /*5ae0*/  @P2 HADD2.F32 R190, -RZ, R174.H1_H1 ;  /* 0x300000aeffbe2230 */ /* 0x000fe20000004100 */
[----:B------:R-:W-:Y:S01]  /*5af0*/  @P2 F2FP.F16.F32.PACK_AB R180, RZ, R180 ;  /* 0x000000b4ffb4223e */ /* 0x000fe200000000ff */
[----:B------:R-:W-:Y:S01]  /*5b00*/  @P2 FMUL.FTZ R182, R73, R188 ;  /* 0x000000bc49b62220 */ /* 0x000fe20000410000 */
[----:B------:R-:W-:Y:S02]  /*5b10*/  @P2 HADD2.F32 R11, -RZ, R175.H0_H0 ;  /* 0x200000afff0b2230 */ /* 0x000fe40000004100 */
[----:B------:R-:W-:Y:S01]  /*5b20*/  @P2 FFMA.FTZ R139, R10, R184, R139 ;  /* 0x000000b80a8b2223 */ /* 0x000fe2000001008b */
[----:B------:R-:W-:Y:S01]  /*5b30*/  @P2 PRMT R178, R180, 0x7610, R178 ;  /* 0x00007610b4b22816 */ /* 0x000fe200000000b2 */
[----:B--2---:R-:W-:Y:S01]  /*5b40*/  @P2 FMUL.FTZ R187, R189, R234 ;  /* 0x000000eabdbb2220 */ /* 0x004fe20000410000 */
[----:B------:R-:W-:Y:S01]  /*5b50*/  @P2 HADD2.F32 R189, -RZ, R172.H0_H0 ;  /* 0x200000acffbd2230 */ /* 0x000fe20000004100 */
[----:B------:R-:W-:Y:S01]  /*5b60*/  @P2 F2FP.F16.F32.PACK_AB R182, RZ, R182 ;  /* 0x000000b6ffb6223e */ /* 0x000fe200000000ff */
[----:B------:R-:W-:Y:S01]  /*5b70*/  @P2 FFMA.FTZ R141, R190, R188, R141 ;  /* 0x000000bcbe8d2223 */ /* 0x000fe2000001008d */
[-C--:B------:R-:W-:Y:S01]  /*5b80*/  @P2 FMUL.FTZ R186, R74, R187.reuse ;  /* 0x000000bb4aba2220 */ /* 0x080fe20000410000 */
[----:B------:R-:W-:Y:S01]  /*5b90*/  @P2 FFMA.FTZ R142, R11, R187, R142 ;  /* 0x000000bb0b8e2223 */ /* 0x000fe2000001008e */
[----:B------:R-:W-:Y:S01]  /*5ba0*/  @P2 FFMA.FTZ R136, R189, R5, R136 ;  /* 0x00000005bd882223 */ /* 0x000fe20000010088 */
[----:B------:R-:W-:Y:S01]  /*5bb0*/  @P2 HADD2.F32 R5, -RZ, R174.H0_H0 ;  /* 0x200000aeff052230 */ /* 0x000fe20000004100 */
[----:B------:R-:W-:-:S02]  /*5bc0*/  @P2 PRMT R178, R178, 0x5410, R182 ;  /* 0x00005410b2b22816 */ /* 0x000fc400000000b6 */
[----:B------:R-:W-:Y:S02]  /*5bd0*/  @P2 F2FP.F16.F32.PACK_AB R186, RZ, R186 ;  /* 0x000000baffba223e */ /* 0x000fe400000000ff */
[----:B------:R-:W-:Y:S02]  /*5be0*/  @P2 FFMA.FTZ R140, R5, R181, R140 ;  /* 0x000000b5058c2223 */ /* 0x000fe4000001008c */
        /* <DEDUP_REMOVED lines=13> */
.L_x_10022:
[----:B------:R-:W-:-:S04]  /*5cc0*/  UISETP.NE.U32.AND UP0, UPT, UR20, URZ, UPT ;  /* 0x000000ff1400728c */ /* 0x000fc8000bf05070 */
[----:B------:R-:W-:-:S06]  /*5cd0*/  UISETP.NE.AND.EX UP0, UPT, UR21, URZ, UPT, UP0 ;  /* 0x000000ff1500728c */ /* 0x000fcc000bf05300 */
[----:B------:R-:W-:-:S13]  /*5ce0*/  PLOP3.LUT P0, PT, PT, PT, UP0, 0x80, 0x8 ;  /* 0x000000000008781c */ /* 0x000fda0003f0f008 */
[----:B------:R-:W-:Y:S05]  /*5cf0*/  @!P0 BRA `(.L_x_10025) ;  /* 0x0000000400688947 */ /* 0x000fea0003800000 */
[----:B0-2---:R-:W0:Y:S01]  /*5d00*/  @P2 LDC R93, c[0x0][0x40c] ;  /* 0x00010300ff5d2b82 */ /* 0x005e220000000800 */
[-CC-:B-1----:R-:W-:Y:S01]  /*5d10*/  FFMA.FTZ R11, R215, R2.reuse, R185.reuse ;  /* 0x00000002d70b7223 */ /* 0x182fe200000100b9 */
        /* <DEDUP_REMOVED lines=10> */
[-C--:B------:R-:W-:Y:S01]  /*5dc0*/  FFMA.FTZ R92, R218, R2.reuse, R185 ;  /* 0x00000002da5c7223 */ /* 0x080fe200000100b9 */
[----:B------:R-:W-:Y:S01]  /*5dd0*/  FADD.FTZ R95, R224, -R95 ;  /* 0x8000005fe05f7221 */ /* 0x000fe20000010000 */
[----:B------:R-:W-:Y:S01]  /*5de0*/  FSEL R160, R160, RZ, P1 ;  /* 0x000000ffa0a07208 */ /* 0x000fe20000800000 */
[-C--:B------:R-:W-:Y:S01]  /*5df0*/  FFMA.FTZ R94, R220, R2.reuse, R185 ;  /* 0x00000002dc5e7223 */ /* 0x080fe200000100b9 */
[----:B------:R-:W2:Y:S01]  /*5e00*/  @P2 LDC R181, c[0x0][0x40c] ;  /* 0x00010300ffb52b82 */ /* 0x000ea20000000800 */
[----:B------:R-:W-:Y:S01]  /*5e10*/  FADD.FTZ R187, R226, -R187 ;  /* 0x800000bbe2bb7221 */ /* 0x000fe20000010000 */
[----:B------:R-:W-:Y:S01]  /*5e20*/  FFMA.FTZ R191, R221, R2, R185 ;  /* 0x00000002ddbf7223 */ /* 0x000fe200000100b9 */
[----:B------:R-:W-:Y:S01]  /*5e30*/  FADD.FTZ R231, R229, -R162 ;  /* 0x800000a2e5e77221 */ /* 0x000fe20000010000 */
[----:B------:R-:W-:Y:S01]  /*5e40*/  FSEL R161, R161, RZ, P1 ;  /* 0x000000ffa1a17208 */ /* 0x000fe20000800000 */
[----:B------:R-:W-:Y:S01]  /*5e50*/  FADD.FTZ R163, R225, -R92 ;  /* 0x8000005ce1a37221 */ /* 0x000fe20000010000 */
[----:B------:R-:W-:Y:S01]  /*5e60*/  FMUL.FTZ R162, R4, R95 ;  /* 0x0000005f04a27220 */ /* 0x000fe20000410000 */
[----:B------:R-:W-:Y:S01]  /*5e70*/  FADD.FTZ R185, R227, -R94 ;  /* 0x8000005ee3b97221 */ /* 0x000fe20000010000 */
[----:B------:R-:W3:Y:S01]  /*5e80*/  @P2 LDC R189, c[0x0][0x40c] ;  /* 0x00010300ffbd2b82 */ /* 0x000ee20000000800 */
[----:B0-----:R-:W-:Y:S01]  /*5e90*/  @P2 FMUL.FTZ R11, R160, R93 ;  /* 0x0000005da00b2220 */ /* 0x001fe20000410000 */
[----:B------:R-:W-:Y:S01]  /*5ea0*/  FMUL.FTZ R92, R4, R187 ;  /* 0x000000bb045c7220 */ /* 0x000fe20000410000 */
[----:B------:R-:W-:Y:S01]  /*5eb0*/  FADD.FTZ R191, R228, -R191 ;  /* 0x800000bfe4bf7221 */ /* 0x000fe20000010000 */
[----:B------:R-:W-:Y:S01]  /*5ec0*/  FMUL.FTZ R163, R4, R163 ;  /* 0x000000a304a37220 */ /* 0x000fe20000410000 */
[----:B------:R-:W-:Y:S01]  /*5ed0*/  @P2 FMUL.FTZ R10, R68, R11 ;  /* 0x0000000b440a2220 */ /* 0x000fe20000410000 */
[----:B------:R-:W-:Y:S01]  /*5ee0*/  FSEL R162, R162, RZ, P1 ;  /* 0x000000ffa2a27208 */ /* 0x000fe20000800000 */
[C---:B------:R-:W-:Y:S01]  /*5ef0*/  FMUL.FTZ R93, R4.reuse, R185 ;  /* 0x000000b9045d7220 */ /* 0x040fe20000410000 */
[----:B------:R-:W0:Y:S01]  /*5f00*/  @P2 LDC R182, c[0x0][0x40c] ;  /* 0x00010300ffb62b82 */ /* 0x000e220000000800 */
[----:B-1----:R-:W-:Y:S01]  /*5f10*/  @P2 FMUL.FTZ R180, R161, R180 ;  /* 0x000000b4a1b42220 */ /* 0x002fe20000410000 */
[C---:B------:R-:W-:Y:S01]  /*5f20*/  FMUL.FTZ R94, R4.reuse, R191 ;  /* 0x000000bf045e7220 */ /* 0x040fe20000410000 */
[----:B------:R-:W-:Y:S01]  /*5f30*/  FMUL.FTZ R185, R4, R231 ;  /* 0x000000e704b97220 */ /* 0x000fe20000410000 */
[----:B------:R-:W-:Y:S01]  /*5f40*/  FSEL R92, R92, RZ, P1 ;  /* 0x000000ff5c5c7208 */ /* 0x000fe20000800000 */
[----:B------:R-:W-:Y:S01]  /*5f50*/  @P2 FMUL.FTZ R4, R69, R180 ;  /* 0x000000b445042220 */ /* 0x000fe20000410000 */
[----:B------:R-:W-:Y:S01]  /*5f60*/  @P2 F2FP.F16.F32.PACK_AB R10, RZ, R10 ;  /* 0x0000000aff0a223e */ /* 0x000fe200000000ff */
[----:B-----5:R-:W-:Y:S01]  /*5f70*/  @P2 HADD2.F32 R187, -RZ, R172.H0_H0 ;  /* 0x200000acffbb2230 */ /* 0x020fe20000004100 */
[----:B------:R-:W1:Y:S01]  /*5f80*/  @P2 LDC R2, c[0x0][0x40c] ;  /* 0x00010300ff022b82 */ /* 0x000e620000000800 */
[----:B------:R-:W-:Y:S01]  /*5f90*/  FSEL R163, R163, RZ, P1 ;  /* 0x000000ffa3a37208 */ /* 0x000fe20000800000 */
[----:B--2---:R-:W-:Y:S01]  /*5fa0*/  @P2 FMUL.FTZ R95, R162, R181 ;  /* 0x000000b5a25f2220 */ /* 0x004fe20000410000 */
[----:B------:R-:W-:Y:S01]  /*5fb0*/  @P2 F2FP.F16.F32.PACK_AB R4, RZ, R4 ;  /* 0x00000004ff04223e */ /* 0x000fe200000000ff */
[----:B------:R-:W-:Y:S01]  /*5fc0*/  @P2 FFMA.FTZ R136, R187, R11, R136 ;  /* 0x0000000bbb882223 */ /* 0x000fe20000010088 */
[----:B------:R-:W-:Y:S01]  /*5fd0*/  @P2 PRMT R176, R10, 0x7610, R176 ;  /* 0x000076100ab02816 */ /* 0x000fe200000000b0 */
[----:B------:R-:W-:Y:S01]  /*5fe0*/  @P2 FMUL.FTZ R10, R70, R95 ;  /* 0x0000005f460a2220 */ /* 0x000fe20000410000 */
[----:B------:R-:W-:Y:S01]  /*5ff0*/  FSEL R93, R93, RZ, P1 ;  /* 0x000000ff5d5d7208 */ /* 0x000fe20000800000 */
[----:B------:R-:W2:Y:S01]  /*6000*/  @P2 LDC R5, c[0x0][0x40c] ;  /* 0x00010300ff052b82 */ /* 0x000ea20000000800 */
[----:B---3--:R-:W-:Y:S01]  /*6010*/  @P2 FMUL.FTZ R181, R92, R189 ;  /* 0x000000bd5cb52220 */ /* 0x008fe20000410000 */
[----:B------:R-:W-:Y:S01]  /*6020*/  @P2 PRMT R176, R176, 0x5410, R4 ;  /* 0x00005410b0b02816 */ /* 0x000fe20000000004 */
[----:B------:R-:W-:Y:S01]  /*6030*/  @P2 HADD2.F32 R189, -RZ, R173.H0_H0 ;  /* 0x200000adffbd2230 */ /* 0x000fe20000004100 */
[----:B------:R-:W-:Y:S01]  /*6040*/  @P2 F2FP.F16.F32.PACK_AB R10, RZ, R10 ;  /* 0x0000000aff0a223e */ /* 0x000fe200000000ff */
[----:B------:R-:W-:Y:S01]  /*6050*/  @P2 FMUL.FTZ R184, R72, R181 ;  /* 0x000000b548b82220 */ /* 0x000fe20000410000 */
[----:B------:R-:W-:Y:S01]  /*6060*/  FSEL R94, R94, RZ, P1 ;  /* 0x000000ff5e5e7208 */ /* 0x000fe20000800000 */
[----:B------:R-:W-:-:S02]  /*6070*/  @P2 HADD2.F32 R11, -RZ, R174.H0_H0 ;  /* 0x200000aeff0b2230 */ /* 0x000fc40000004100 */
[----:B0-----:R-:W-:Y:S01]  /*6080*/  @P2 FMUL.FTZ R182, R163, R182 ;  /* 0x000000b6a3b62220 */ /* 0x001fe20000410000 */
[----:B------:R-:W-:Y:S01]  /*6090*/  @P2 PRMT R177, R10, 0x7610, R177 ;  /* 0x000076100ab12816 */ /* 0x000fe200000000b1 */
[----:B------:R-:W-:Y:S01]  /*60a0*/  @P2 HADD2.F32 R187, -RZ, R175.H0_H0 ;  /* 0x200000afffbb2230 */ /* 0x000fe20000004100 */
[----:B------:R-:W-:Y:S01]  /*60b0*/  @P2 F2FP.F16.F32.PACK_AB R184, RZ, R184 ;  /* 0x000000b8ffb8223e */ /* 0x000fe200000000ff */
[----:B------:R-:W-:Y:S01]  /*60c0*/  @P2 FMUL.FTZ R4, R71, R182 ;  /* 0x000000b647042220 */ /* 0x000fe20000410000 */
[----:B------:R-:W-:Y:S01]  /*60d0*/  @P2 FFMA.FTZ R138, R189, R95, R138 ;  /* 0x0000005fbd8a2223 */ /* 0x000fe2000001008a */
[----:B------:R-:W-:Y:S01]  /*60e0*/  FSEL R95, R185, RZ, P1 ;  /* 0x000000ffb95f7208 */ /* 0x000fe20000800000 */
[----:B------:R-:W-:Y:S01]  /*60f0*/  @P2 FFMA.FTZ R140, R11, R181, R140 ;  /* 0x000000b50b8c2223 */ /* 0x000fe2000001008c */
[----:B-1----:R-:W-:Y:S01]  /*6100*/  @P2 FMUL.FTZ R2, R93, R2 ;  /* 0x000000025d022220 */ /* 0x002fe20000410000 */
[----:B------:R-:W-:Y:S02]  /*6110*/  @P2 F2FP.F16.F32.PACK_AB R4, RZ, R4 ;  /* 0x00000004ff04223e */ /* 0x000fe400000000ff */
[----:B------:R-:W-:Y:S01]  /*6120*/  @P2 PRMT R178, R184, 0x7610, R178 ;  /* 0x00007610b8b22816 */ /* 0x000fe200000000b2 */
[----:B------:R-:W-:Y:S01]  /*6130*/  @P2 HADD2.F32 R184, -RZ, R172.H1_H1 ;  /* 0x300000acffb82230 */ /* 0x000fe20000004100 */
[----:B------:R-:W-:Y:S01]  /*6140*/  @P2 PRMT R177, R177, 0x5410, R4 ;  /* 0x00005410b1b12816 */ /* 0x000fe20000000004 */
[----:B------:R-:W-:Y:S01]  /*6150*/  @P2 FMUL.FTZ R4, R73, R2 ;  /* 0x0000000249042220 */ /* 0x000fe20000410000 */
[----:B--2---:R-:W-:-:S02]  /*6160*/  @P2 FMUL.FTZ R5, R94, R5 ;  /* 0x000000055e052220 */ /* 0x004fc40000410000 */
[----:B------:R-:W-:Y:S01]  /*6170*/  @P2 FFMA.FTZ R137, R184, R180, R137 ;  /* 0x000000b4b8892223 */ /* 0x000fe20000010089 */
[----:B------:R-:W-:Y:S01]  /*6180*/  @P2 HADD2.F32 R180, -RZ, R173.H1_H1 ;  /* 0x300000adffb42230 */ /* 0x000fe20000004100 */
[----:B------:R-:W-:Y:S01]  /*6190*/  @P2 F2FP.F16.F32.PACK_AB R4, RZ, R4 ;  /* 0x00000004ff04223e */ /* 0x000fe200000000ff */
[-C--:B------:R-:W-:Y:S01]  /*61a0*/  @P2 FMUL.FTZ R10, R74, R5.reuse ;  /* 0x000000054a0a2220 */ /* 0x080fe20000410000 */
[----:B------:R-:W-:Y:S02]  /*61b0*/  @P2 HADD2.F32 R184, -RZ, R174.H1_H1 ;  /* 0x300000aeffb82230 */ /* 0x000fe40000004100 */
[----:B------:R-:W-:Y:S01]  /*61c0*/  @P2 FFMA.FTZ R142, R187, R5, R142 ;  /* 0x00000005bb8e2223 */ /* 0x000fe2000001008e */
[----:B------:R-:W-:Y:S01]  /*61d0*/  @P2 FFMA.FTZ R139, R180, R182, R139 ;  /* 0x000000b6b48b2223 */ /* 0x000fe2000001008b */
[----:B------:R-:W-:Y:S02]  /*61e0*/  @P2 PRMT R178, R178, 0x5410, R4 ;  /* 0x00005410b2b22816 */ /* 0x000fe40000000004 */
[----:B------:R-:W-:Y:S01]  /*61f0*/  @P2 F2FP.F16.F32.PACK_AB R10, RZ, R10 ;  /* 0x0000000aff0a223e */ /* 0x000fe200000000ff */
[----:B------:R-:W-:-:S03]  /*6200*/  @P2 FFMA.FTZ R141, R184, R2, R141 ;  /* 0x00000002b88d2223 */ /* 0x000fc6000001008d */
        /* <DEDUP_REMOVED lines=9> */
.L_x_10025:
[----:B0-2---:R-:W0:Y:S01]  /*62a0*/  @P2 LDC R181, c[0x0][0x40c] ;  /* 0x00010300ffb52b82 */ /* 0x005e220000000800 */
[----:B-1----:R-:W-:Y:S01]  /*62b0*/  FFMA.FTZ R10, R230, R2, R185 ;  /* 0x00000002e60a7223 */ /* 0x002fe200000100b9 */
        /* <DEDUP_REMOVED lines=20> */
.L_x_10027:
[----:B------:R-:W-:Y:S05]  /*6400*/  BSYNC.RECONVERGENT B2 ;  /* 0x0000000000027941 */ /* 0x000fea0003800200 */
.L_x_10026:
        /* <DEDUP_REMOVED lines=13> */
.L_x_10029:
[----:B------:R-:W-:Y:S05]  /*64e0*/  BSYNC.RECONVERGENT B2 ;  /* 0x0000000000027941 */ /* 0x000fea0003800200 */
.L_x_10028:
        /* <DEDUP_REMOVED lines=13> */
.L_x_10031:
[----:B------:R-:W-:Y:S05]  /*65c0*/  BSYNC.RECONVERGENT B2 ;  /* 0x0000000000027941 */ /* 0x000fea0003800200 */
.L_x_10030:
        /* <DEDUP_REMOVED lines=13> */
.L_x_10033:
[----:B------:R-:W-:Y:S05]  /*66a0*/  BSYNC.RECONVERGENT B2 ;  /* 0x0000000000027941 */ /* 0x000fea0003800200 */
.L_x_10032:
        /* <DEDUP_REMOVED lines=13> */
.L_x_10035:
[----:B------:R-:W-:Y:S05]  /*6780*/  BSYNC.RECONVERGENT B2 ;  /* 0x0000000000027941 */ /* 0x000fea0003800200 */
.L_x_10034:
        /* <DEDUP_REMOVED lines=13> */
.L_x_10037:
[----:B------:R-:W-:Y:S05]  /*6860*/  BSYNC.RECONVERGENT B2 ;  /* 0x0000000000027941 */ /* 0x000fea0003800200 */
.L_x_10036:
        /* <DEDUP_REMOVED lines=13> */
.L_x_10039:
[----:B------:R-:W-:Y:S05]  /*6940*/  BSYNC.RECONVERGENT B2 ;  /* 0x0000000000027941 */ /* 0x000fea0003800200 */
.L_x_10038:
[----:B------:R-:W-:Y:S01]  /*6950*/  @P2 F2FP.F16.F32.PACK_AB R10, RZ, R10 ;  /* 0x0000000aff0a223e */ /* 0x000fe200000000ff */
[----:B------:R-:W-:-:S03]  /*6960*/  @P2 FFMA.FTZ R143, R182, R180, R143 ;  /* 0x000000b4b68f2223 */ /* 0x000fc6000001008f */
[----:B------:R-:W-:-:S07]  /*6970*/  @P2 PRMT R179, R179, 0x5410, R10 ;  /* 0x00005410b3b32816 */ /* 0x000fce000000000a */
.L_x_10024:
[----:B------:R-:W-:Y:S05]  /*6980*/  BSYNC.RECONVERGENT B1 ;  /* 0x0000000000017941 */ /* 0x000fea0003800200 */
.L_x_10021:
[----:B------:R-:W0:Y:S08]  /*6990*/  @P0 LDC.64 R10, c[0x0][0x478] ;  /* 0x00011e00ff0a0b82 */ /* 0x000e300000000a00 */
[----:B------:R-:W1:Y:S01]  /*69a0*/  @P2 LDC.64 R4, c[0x0][0x468] ;  /* 0x00011a00ff042b82 */ /* 0x000e620000000a00 */
[----:B0-----:R-:W-:-:S05]  /*69b0*/  @P0 IMAD.WIDE.U32 R10, R0, 0x20, R10 ;  /* 0x00000020000a0825 */ /* 0x001fca00078e000a */
[----:B------:R3:W-:Y:S01]  /*69c0*/  @P0 STG.E.128 desc[UR6][R10.64], R160 ;  /* 0x000000a00a000986 */ /* 0x0007e2000c101d06 */
[----:B-1----:R-:W-:-:S03]  /*69d0*/  @P2 IMAD.WIDE.U32 R4, R183, 0x10, R4 ;  /* 0x00000010b7042825 */ /* 0x002fc600078e0004 */
[----:B------:R3:W-:Y:S04]  /*69e0*/  @P0 STG.E.128 desc[UR6][R10.64+0x10], R92 ;  /* 0x0000105c0a000986 */ /* 0x0007e8000c101d06 */
[----:B------:R3:W-:Y:S02]  /*69f0*/  @P2 STG.E.128 desc[UR6][R4.64], R176 ;  /* 0x000000b004002986 */ /* 0x0007e4000c101d06 */
.L_x_10018:
[----:B------:R-:W-:Y:S05]  /*6a00*/  BSYNC.RECONVERGENT B0 ;  /* 0x0000000000007941 */ /* 0x000fea0003800200 */
.L_x_10017:
[----:B---3--:R-:W1:Y:S02]  /*6a10*/  LDC.64 R4, c[0x0][0x380] ;  /* 0x0000e000ff047b82 */ /* 0x008e640000000a00 */
[----:B-1----:R-:W-:-:S04]  /*6a20*/  LEA R6, R4, R6, 0x2 ;  /* 0x0000000604067211 */ /* 0x002fc800078e10ff */
[----:B------:R-:W-:-:S13]  /*6a30*/  ISETP.GE.AND P0, PT, R6, R5, PT ;  /* 0x000000050600720c */ /* 0x000fda0003f06270 */
[----:B------:R-:W-:Y:S05]  /*6a40*/  @!P0 BRA `(.L_x_10040) ;  /* 0xffffff9c00648947 */ /* 0x000fea000383ffff */
.L_x_9962:
        /* <DEDUP_REMOVED lines=212> */
.L_x_10042:
[----:B------:R-:W-:Y:S05]  /*7790*/  BSYNC.RECONVERGENT B0 ;  /* 0x0000000000007941 */ /* 0x000fea0003800200 */
.L_x_10041:
        /* <DEDUP_REMOVED lines=18> */
.L_x_10044:
[----:B------:R-:W-:Y:S05]  /*78c0*/  BSYNC.RECONVERGENT B0 ;  /* 0x0000000000007941 */ /* 0x000fea0003800200 */
.L_x_10043:
        /* <DEDUP_REMOVED lines=18> */
.L_x_10046:
[----:B------:R-:W-:Y:S05]  /*79f0*/  BSYNC.RECONVERGENT B0 ;  /* 0x0000000000007941 */ /* 0x000fea0003800200 */
.L_x_10045:
        /* <DEDUP_REMOVED lines=18> */
.L_x_10048:
[----:B------:R-:W-:Y:S05]  /*7b20*/  BSYNC.RECONVERGENT B0 ;  /* 0x0000000000007941 */ /* 0x000fea0003800200 */
.L_x_10047:
        /* <DEDUP_REMOVED lines=18> */
.L_x_10050:
[----:B------:R-:W-:Y:S05]  /*7c50*/  BSYNC.RECONVERGENT B0 ;  /* 0x0000000000007941 */ /* 0x000fea0003800200 */
.L_x_10049:
        /* <DEDUP_REMOVED lines=11> */
.L_x_9970:
[----:B------:R-:W-:Y:S01]  /*7d10*/  HFMA2 R188, -RZ, RZ, 0, 5.9604644775390625e-08 ;  /* 0x00000001ffbc7431 */ /* 0x000fe200000001ff */
[----:B------:R-:W-:Y:S01]  /*7d20*/  BSSY B0, `(.L_x_10051) ;  /* 0x0000006000007945 */ /* 0x000fe20003800000 */
[----:B------:R-:W-:Y:S02]  /*7d30*/  MOV R189, 0x1f ;  /* 0x0000001f00bd7802 */ /* 0x000fe40000000f00 */
[----:B------:R-:W-:-:S07]  /*7d40*/  MOV R186, 0xffffffff ;  /* 0xffffffff00ba7802 */ /* 0x000fce0000000f00 */
[----:B0-----:R-:W-:Y:S05]  /*7d50*/  WARPSYNC.COLLECTIVE R186, `(.L_x_10052) ;  /* 0x00000000ba087348 */ /* 0x001fea0003c00000 */
[----:B------:R1:W2:Y:S02]  /*7d60*/  SHFL.BFLY P0, R187, R231, R188, R189 ;  /* 0x0c0000bce7bb7389 */ /* 0x0002a400000000bd */
[----:B012---:R-:W-:Y:S05]  /*7d70*/  ENDCOLLECTIVE ;  /* 0x000000000000791b */ /* 0x007fea0003800000 */
.L_x_10052:
[----:B------:R-:W-:Y:S05]  /*7d80*/  BSYNC B0 ;  /* 0x0000000000007941 */ /* 0x000fea0003800000 */
.L_x_10051:
        /* <DEDUP_REMOVED lines=9> */
.L_x_10053:
[----:B------:R-:W-:Y:S01]  /*7e20*/  MOV R231, R10 ;  /* 0x0000000a00e77202 */ /* 0x000fe20000000f00 */
[----:B------:R-:W-:Y:S01]  /*7e30*/  HFMA2 R188, -RZ, RZ, 0, 1.1920928955078125e-07 ;  /* 0x00000002ffbc7431 */ /* 0x000fe200000001ff */
[----:B------:R-:W-:-:S07]  /*7e40*/  MOV R11, R187 ;  /* 0x000000bb000b7202 */ /* 0x000fce0000000f00 */
[----:B------:R-:W-:Y:S05]  /*7e50*/  WARPSYNC.COLLECTIVE R186, `(.L_x_10054) ;  /* 0x00000000ba087348 */ /* 0x000fea0003c00000 */
[----:B------:R0:W1:Y:S02]  /*7e60*/  SHFL.BFLY P0, R187, R231, R188, R189 ;  /* 0x0c0000bce7bb7389 */ /* 0x00006400000000bd */
[----:B01----:R-:W-:Y:S05]  /*7e70*/  ENDCOLLECTIVE ;  /* 0x000000000000791b */ /* 0x003fea0003800000 */
.L_x_10054:
[----:B------:R-:W-:-:S05]  /*7e80*/  FADD.FTZ R11, R11, R232 ;  /* 0x000000e80b0b7221 */ /* 0x000fca0000010000 */
[----:B------:R-:W-:Y:S02]  /*7e90*/  MOV R231, R11 ;  /* 0x0000000b00e77202 */ /* 0x000fe40000000f00 */
[----:B------:R-:W-:-:S07]  /*7ea0*/  MOV R181, R187 ;  /* 0x000000bb00b57202 */ /* 0x000fce0000000f00 */
[----:B------:R-:W-:Y:S05]  /*7eb0*/  WARPSYNC.COLLECTIVE R186, `(.L_x_10055) ;  /* 0x00000000ba087348 */ /* 0x000fea0003c00000 */
[----:B------:R0:W1:Y:S02]  /*7ec0*/  SHFL.BFLY P0, R187, R231, R188, R189 ;  /* 0x0c0000bce7bb7389 */ /* 0x00006400000000bd */
[----:B01----:R-:W-:Y:S05]  /*7ed0*/  ENDCOLLECTIVE ;  /* 0x000000000000791b */ /* 0x003fea0003800000 */
.L_x_10055:
[----:B------:R-:W-:-:S05]  /*7ee0*/  FADD.FTZ R181, R10, R181 ;  /* 0x000000b50ab57221 */ /* 0x000fca0000010000 */
[----:B------:R-:W-:Y:S01]  /*7ef0*/  MOV R231, R181 ;  /* 0x000000b500e77202 */ /* 0x000fe20000000f00 */
[----:B------:R-:W-:Y:S01]  /*7f00*/  HFMA2 R188, -RZ, RZ, 0, 2.384185791015625e-07 ;  /* 0x00000004ffbc7431 */ /* 0x000fe200000001ff */
[----:B------:R-:W-:-:S07]  /*7f10*/  MOV R180, R187 ;  /* 0x000000bb00b47202 */ /* 0x000fce0000000f00 */
[----:B------:R-:W-:Y:S05]  /*7f20*/  WARPSYNC.COLLECTIVE R186, `(.L_x_10056) ;  /* 0x00000000ba087348 */ /* 0x000fea0003c00000 */
[----:B------:R0:W1:Y:S02]  /*7f30*/  SHFL.BFLY P0, R187, R231, R188, R189 ;  /* 0x0c0000bce7bb7389 */ /* 0x00006400000000bd */
[----:B01----:R-:W-:Y:S05]  /*7f40*/  ENDCOLLECTIVE ;  /* 0x000000000000791b */ /* 0x003fea0003800000 */
.L_x_10056:
[----:B------:R-:W-:-:S05]  /*7f50*/  FADD.FTZ R180, R11, R180 ;  /* 0x000000b40bb47221 */ /* 0x000fca0000010000 */
[----:B------:R-:W-:Y:S02]  /*7f60*/  MOV R231, R180 ;  /* 0x000000b400e77202 */ /* 0x000fe40000000f00 */
[----:B------:R-:W-:-:S07]  /*7f70*/  MOV R182, R187 ;  /* 0x000000bb00b67202 */ /* 0x000fce0000000f00 */
[----:B------:R-:W-:Y:S05]  /*7f80*/  WARPSYNC.COLLECTIVE R186, `(.L_x_10057) ;  /* 0x00000000ba087348 */ /* 0x000fea0003c00000 */
[----:B------:R0:W1:Y:S02]  /*7f90*/  SHFL.BFLY P0, R187, R231, R188, R189 ;  /* 0x0c0000bce7bb7389 */ /* 0x00006400000000bd */
[----:B01----:R-:W-:Y:S05]  /*7fa0*/  ENDCOLLECTIVE ;  /* 0x000000000000791b */ /* 0x003fea0003800000 */
.L_x_10057:
[----:B------:R-:W-:-:S05]  /*7fb0*/  FADD.FTZ R182, R181, R182 ;  /* 0x000000b6b5b67221 */ /* 0x000fca0000010000 */
[----:B------:R-:W-:Y:S01]  /*7fc0*/  MOV R231, R182 ;  /* 0x000000b600e77202 */ /* 0x000fe20000000f00 */
[----:B------:R-:W-:Y:S01]  /*7fd0*/  HFMA2 R188, -RZ, RZ, 0, 4.76837158203125e-07 ;  /* 0x00000008ffbc7431 */ /* 0x000fe200000001ff */
[----:B------:R-:W-:-:S07]  /*7fe0*/  MOV R183, R187 ;  /* 0x000000bb00b77202 */ /* 0x000fce0000000f00 */
[----:B------:R-:W-:Y:S05]  /*7ff0*/  WARPSYNC.COLLECTIVE R186, `(.L_x_10058) ;  /* 0x00000000ba087348 */ /* 0x000fea0003c00000 */
[----:B------:R0:W1:Y:S02]  /*8000*/  SHFL.BFLY P0, R187, R231, R188, R189 ;  /* 0x0c0000bce7bb7389 */ /* 0x00006400000000bd */
[----:B01----:R-:W-:Y:S05]  /*8010*/  ENDCOLLECTIVE ;  /* 0x000000000000791b */ /* 0x003fea0003800000 */
.L_x_10058:
[----:B------:R-:W-:-:S05]  /*8020*/  FADD.FTZ R183, R180, R183 ;  /* 0x000000b7b4b77221 */ /* 0x000fca0000010000 */
[----:B------:R-:W-:Y:S02]  /*8030*/  MOV R231, R183 ;  /* 0x000000b700e77202 */ /* 0x000fe40000000f00 */
[----:B------:R-:W-:-:S07]  /*8040*/  MOV R185, R187 ;  /* 0x000000bb00b97202 */ /* 0x000fce0000000f00 */
[----:B------:R-:W-:Y:S05]  /*8050*/  WARPSYNC.COLLECTIVE R186, `(.L_x_10059) ;  /* 0x00000000ba087348 */ /* 0x000fea0003c00000 */
[----:B------:R0:W1:Y:S02]  /*8060*/  SHFL.BFLY P0, R187, R231, R188, R189 ;  /* 0x0c0000bce7bb7389 */ /* 0x00006400000000bd */
[----:B01----:R-:W-:Y:S05]  /*8070*/  ENDCOLLECTIVE ;  /* 0x000000000000791b */ /* 0x003fea0003800000 */
.L_x_10059:
[----:B------:R-:W-:-:S05]  /*8080*/  FADD.FTZ R185, R182, R185 ;  /* 0x000000b9b6b97221 */ /* 0x000fca0000010000 */
[----:B------:R-:W-:Y:S01]  /*8090*/  MOV R231, R185 ;  /* 0x000000b900e77202 */ /* 0x000fe20000000f00 */
[----:B------:R-:W-:Y:S01]  /*80a0*/  HFMA2 R188, -RZ, RZ, 0, 9.5367431640625e-07 ;  /* 0x00000010ffbc7431 */ /* 0x000fe200000001ff */
[----:B------:R-:W-:-:S07]  /*80b0*/  MOV R184, R187 ;  /* 0x000000bb00b87202 */ /* 0x000fce0000000f00 */
[----:B------:R-:W-:Y:S05]  /*80c0*/  WARPSYNC.COLLECTIVE R186, `(.L_x_10060) ;  /* 0x00000000ba087348 */ /* 0x000fea0003c00000 */
[----:B------:R0:W1:Y:S02]  /*80d0*/  SHFL.BFLY P0, R187, R231, R188, R189 ;  /* 0x0c0000bce7bb7389 */ /* 0x00006400000000bd */
[----:B01----:R-:W-:Y:S05]  /*80e0*/  ENDCOLLECTIVE ;  /* 0x000000000000791b */ /* 0x003fea0003800000 */
.L_x_10060:
[----:B------:R-:W-:-:S05]  /*80f0*/  FADD.FTZ R184, R183, R184 ;  /* 0x000000b8b7b87221 */ /* 0x000fca0000010000 */
[----:B------:R-:W-:Y:S02]  /*8100*/  MOV R231, R184 ;  /* 0x000000b800e77202 */ /* 0x000fe40000000f00 */
[----:B------:R-:W-:-:S07]  /*8110*/  MOV R10, R187 ;  /* 0x000000bb000a7202 */ /* 0x000fce0000000f00 */
[----:B------:R-:W-:Y:S05]  /*8120*/  WARPSYNC.COLLECTIVE R186, `(.L_x_10061) ;  /* 0x00000000ba087348 */ /* 0x000fea0003c00000 */
[----:B------:R0:W1:Y:S02]  /*8130*/  SHFL.BFLY P0, R187, R231, R188, R189 ;  /* 0x0c0000bce7bb7389 */ /* 0x00006400000000bd */
[----:B01----:R-:W-:Y:S05]  /*8140*/  ENDCOLLECTIVE ;  /* 0x000000000000791b */ /* 0x003fea0003800000 */
.L_x_10061:
[----:B------:R-:W-:Y:S01]  /*8150*/  MOV R11, R187 ;  /* 0x000000bb000b7202 */ /* 0x000fe20000000f00 */
[----:B------:R-:W-:Y:S06]  /*8160*/  BRA `(.L_x_10062) ;  /* 0xffffff9800b87947 */ /* 0x000fec000383ffff */
.L_x_10063:
        /* <DEDUP_REMOVED lines=9> */
.L_x_14557:


//--------------------- .text._ZN10layer_norm13ln_bwd_kernelINS_13Kernel_traitsIf6__halffS2_fjLj768ELj1ELj4ELj1ELj16ENS_18Kernel_traits_baseILj768EfS2_fS2_fjLj128EEEEELb0ELb1ELb1ELb1EEEvNS_9BwdParamsE --------------------------
	.section	.text._ZN10layer_norm13ln_bwd_kernelINS_13Kernel_traitsIf6__halffS2_fjLj768ELj1ELj4ELj1ELj16ENS_18Kernel_traits_baseILj768EfS2_fS2_fjLj128EEEEELb0ELb1ELb1ELb1EEEvNS_9BwdParamsE,"ax",@progbits
	.align	128
        .global         _ZN10layer_norm13ln_bwd_kernelINS_13Kernel_traitsIf6__halffS2_fjLj768ELj1ELj4ELj1ELj16ENS_18Kernel_traits_baseILj768EfS2_fS2_fjLj128EEEEELb0ELb1ELb1ELb1EEEvNS_9BwdParamsE
        .type           _ZN10layer_norm13ln_bwd_kernelINS_13Kernel_traitsIf6__halffS2_fjLj768ELj1ELj4ELj1ELj16ENS_18Kernel_traits_baseILj768EfS2_fS2_fjLj128EEEEELb0ELb1ELb1ELb1EEEvNS_9BwdParamsE,@function
        .size           _ZN10layer_norm13ln_bwd_kernelINS_13Kernel_traitsIf6__halffS2_fjLj768ELj1ELj4ELj1ELj16ENS_18Kernel_traits_baseILj768EfS2_fS2_fjLj128EEEEELb0ELb1ELb1ELb1EEEvNS_9BwdParamsE,(.L_x_14558 - _ZN10layer_norm13ln_bwd_kernelINS_13Kernel_traitsIf6__halffS2_fjLj768ELj1ELj4ELj1ELj16ENS_18Kernel_traits_baseILj768EfS2_fS2_fjLj128EEEEELb0ELb1ELb1ELb1EEEvNS_9BwdParamsE)
        .other          _ZN10layer_norm13ln_bwd_kernelINS_13Kernel_traitsIf6__halffS2_fjLj768ELj1ELj4ELj1ELj16ENS_18Kernel_traits_baseILj768EfS2_fS2_fjLj128EEEEELb0ELb1ELb1ELb1EEEvNS_9BwdParamsE,@"STO_CUDA_ENTRY STV_DEFAULT"
_ZN10layer_norm13ln_bwd_kernelINS_13Kernel_traitsIf6__halffS2_fjLj768ELj1ELj4ELj1ELj16ENS_18Kernel_traits_baseILj768EfS2_fS2_fjLj128EEEEELb0ELb1ELb1ELb1EEEvNS_9BwdParamsE:
.text._ZN10layer_norm13ln_bwd_kernelINS_13Kernel_traitsIf6__halffS2_fjLj768ELj1ELj4ELj1ELj16ENS_18Kernel_traits_baseILj768EfS2_fS2_fjLj128EEEEELb0ELb1ELb1ELb1EEEvNS_9BwdParamsE:
        /* <DEDUP_REMOVED lines=72> */
.L_x_10131:
        /* <DEDUP_REMOVED lines=15> */
[----:B0-----:R-:W-:Y:S01]  /*0570*/  IADD3 R3, PT, PT, R208, -0x1, RZ ;  /* 0xffffffffd0037810 */ /* 0x001fe20007ffe0ff */
[----:B------:R-:W0:Y:S01]  /*0580*/  LDC.64 R6, c[0x0][0x428] ;  /* 0x00010a00ff067b82 */ /* 0x000e220000000a00 */
[C---:B------:R-:W-:Y:S01]  /*0590*/  IMAD R2, R0.reuse, UR9, RZ ;  /* 0x0000000900027c24 */ /* 0x040fe2000f8e02ff */
[----:B------:R-:W-:Y:S02]  /*05a0*/  SHF.R.S32.HI R5, RZ, 0x1f, R0 ;  /* 0x0000001fff057819 */ /* 0x000fe40000011400 */
[----:B------:R-:W-:Y:S01]  /*05b0*/  IMAD R8, R3, UR9, RZ ;  /* 0x0000000903087c24 */ /* 0x000fe2000f8e02ff */
[----:B------:R-:W-:Y:S02]  /*05c0*/  LEA R4, P0, R0, UR10, 0x2 ;  /* 0x0000000a00047c11 */ /* 0x000fe4000f8010ff */
[----:B------:R-:W-:Y:S01]  /*05d0*/  SHF.R.S32.HI R3, RZ, 0x1f, R2 ;  /* 0x0000001fff037819 */ /* 0x000fe20000011402 */
[----:B------:R-:W2:Y:S01]  /*05e0*/  LDC.64 R202, c[0x0][0x3a8] ;  /* 0x0000ea00ffca7b82 */ /* 0x000ea20000000a00 */
[----:B------:R-:W-:-:S02]  /*05f0*/  SHF.R.S32.HI R9, RZ, 0x1f, R8 ;  /* 0x0000001fff097819 */ /* 0x000fc40000011408 */
[----:B------:R-:W-:Y:S02]  /*0600*/  LEA.HI R3, R3, R2, RZ, 0x3 ;  /* 0x0000000203037211 */ /* 0x000fe400078f18ff */
[----:B------:R-:W-:Y:S02]  /*0610*/  LEA.HI R9, R9, R8, RZ, 0x3 ;  /* 0x0000000809097211 */ /* 0x000fe400078f18ff */
[----:B------:R-:W-:-:S05]  /*0620*/  LEA.HI.X R5, R0, UR11, R5, 0x2, P0 ;  /* 0x0000000b00057c11 */ /* 0x000fca00080f1405 */
[----:B------:R3:W4:Y:S01]  /*0630*/  LDG.E R206, desc[UR6][R4.64] ;  /* 0x0000000604ce7981 */ /* 0x000722000c1e1900 */
[----:B-1----:R-:W-:-:S04]  /*0640*/  LOP3.LUT R10, R10, 0x1f, RZ, 0xc0, !PT ;  /* 0x0000001f0a0a7812 */ /* 0x002fc800078ec0ff */
[-C--:B------:R-:W-:Y:S02]  /*0650*/  LEA.HI.SX32 R9, R9, R10.reuse, 0x1d ;  /* 0x0000000a09097211 */ /* 0x080fe400078feaff */
[----:B------:R-:W-:Y:S02]  /*0660*/  LEA.HI.SX32 R207, R3, R10, 0x1d ;  /* 0x0000000a03cf7211 */ /* 0x000fe400078feaff */
[----:B------:R-:W-:Y:S02]  /*0670*/  IADD3 R21, PT, PT, R9, 0x20, RZ ;  /* 0x0000002009157810 */ /* 0x000fe40007ffe0ff */
[C---:B------:R-:W-:Y:S02]  /*0680*/  IADD3 R211, PT, PT, R207.reuse, 0x20, RZ ;  /* 0x00000020cfd37810 */ /* 0x040fe40007ffe0ff */
[----:B------:R-:W-:Y:S02]  /*0690*/  IADD3 R213, PT, PT, R207, 0x40, RZ ;  /* 0x00000040cfd57810 */ /* 0x000fe40007ffe0ff */
[C---:B---3--:R-:W-:Y:S01]  /*06a0*/  IADD3 R5, PT, PT, R9.reuse, 0x40, RZ ;  /* 0x0000004009057810 */ /* 0x048fe20007ffe0ff */
[----:B0-----:R-:W-:-:S04]  /*06b0*/  IMAD.WIDE.U32 R192, R9, 0x10, R6 ;  /* 0x0000001009c07825 */ /* 0x001fc800078e0006 */
[----:B--2---:R-:W-:Y:S02]  /*06c0*/  IMAD.WIDE.U32 R2, R207, 0x20, R202 ;  /* 0x00000020cf027825 */ /* 0x004fe400078e00ca */
[----:B------:R-:W2:Y:S02]  /*06d0*/  LDG.E.128 R192, desc[UR6][R192.64] ;  /* 0x00000006c0c07981 */ /* 0x000ea4000c1e1d00 */
[----:B------:R-:W-:Y:S02]  /*06e0*/  IMAD.WIDE.U32 R20, R21, 0x10, R6 ;  /* 0x0000001015147825 */ /* 0x000fe400078e0006 */
[----:B------:R-:W3:Y:S02]  /*06f0*/  LDG.E.128 R184, desc[UR6][R2.64+0x10] ;  /* 0x0000100602b87981 */ /* 0x000ee4000c1e1d00 */
[--C-:B------:R-:W-:Y:S02]  /*0700*/  IMAD.WIDE.U32 R200, R211, 0x20, R202.reuse ;  /* 0x00000020d3c87825 */ /* 0x100fe400078e00ca */
[----:B------:R-:W3:Y:S02]  /*0710*/  LDG.E.128 R20, desc[UR6][R20.64] ;  /* 0x0000000614147981 */ /* 0x000ee4000c1e1d00 */
[----:B------:R-:W-:-:S02]  /*0720*/  IMAD.WIDE.U32 R202, R213, 0x20, R202 ;  /* 0x00000020d5ca7825 */ /* 0x000fc400078e00ca */
[----:B------:R-:W3:Y:S02]  /*0730*/  LDG.E.128 R188, desc[UR6][R200.64] ;  /* 0x00000006c8bc7981 */ /* 0x000ee4000c1e1d00 */
[----:B------:R-:W-:Y:S02]  /*0740*/  IMAD.WIDE.U32 R4, R5, 0x10, R6 ;  /* 0x0000001005047825 */ /* 0x000fe400078e0006 */
[----:B------:R-:W3:Y:S04]  /*0750*/  LDG.E.128 R196, desc[UR6][R2.64] ;  /* 0x0000000602c47981 */ /* 0x000ee8000c1e1d00 */
[----:B------:R0:W3:Y:S04]  /*0760*/  LDG.E.128 R16, desc[UR6][R200.64+0x10] ;  /* 0x00001006c8107981 */ /* 0x0000e8000c1e1d00 */
[----:B------:R-:W3:Y:S04]  /*0770*/  LDG.E.128 R8, desc[UR6][R202.64] ;  /* 0x00000006ca087981 */ /* 0x000ee8000c1e1d00 */
[----:B------:R1:W3:Y:S04]  /*0780*/  LDG.E.128 R12, desc[UR6][R202.64+0x10] ;  /* 0x00001006ca0c7981 */ /* 0x0002e8000c1e1d00 */
[----:B------:R-:W3:Y:S01]  /*0790*/  LDG.E.128 R4, desc[UR6][R4.64] ;  /* 0x0000000604047981 */ /* 0x000ee2000c1e1d00 */
[----:B------:R-:W-:-:S02]  /*07a0*/  MOV R219, UR14 ;  /* 0x0000000e00db7c02 */ /* 0x000fc40008000f00 */
        /* <DEDUP_REMOVED lines=16> */
[----:B----4-:R-:W-:Y:S01]  /*08b0*/  FSEL R206, R206, RZ, !P1 ;  /* 0x000000ffcece7208 */ /* 0x010fe20004800000 */
[----:B--2---:R-:W-:-:S04]  /*08c0*/  HADD2.F32 R221, -RZ, R192.H0_H0 ;  /* 0x200000c0ffdd7230 */ /* 0x004fc80000004100 */
[C---:B---3--:R-:W-:Y:S01]  /*08d0*/  FADD.FTZ R233, -R206.reuse, R185 ;  /* 0x000000b9cee97221 */ /* 0x048fe20000010100 */
[C---:B------:R-:W-:Y:S01]  /*08e0*/  FADD.FTZ R237, -R206.reuse, R187 ;  /* 0x000000bbceed7221 */ /* 0x040fe20000010100 */
[C---:B------:R-:W-:Y:S01]  /*08f0*/  FADD.FTZ R231, -R206.reuse, R184 ;  /* 0x000000b8cee77221 */ /* 0x040fe20000010100 */
[C---:B------:R-:W-:Y:S01]  /*0900*/  FADD.FTZ R235, -R206.reuse, R186 ;  /* 0x000000baceeb7221 */ /* 0x040fe20000010100 */
[--C-:B0-----:R-:W-:Y:S02]  /*0910*/  HADD2.F32 R201, -RZ, R23.reuse.H0_H0 ;  /* 0x20000017ffc97230 */ /* 0x101fe40000004100 */
        /* <DEDUP_REMOVED lines=22> */
[--C-:B------:R-:W-:Y:S02]  /*0a80*/  HADD2.F32 R213, -RZ, R6.reuse.H0_H0 ;  /* 0x20000006ffd57230 */ /* 0x100fe40000004100 */
[----:B------:R-:W-:Y:S02]  /*0a90*/  HADD2.F32 R206, -RZ, R6.H1_H1 ;  /* 0x30000006ffce7230 */ /* 0x000fe40000004100 */
[----:B-----5:R-:W-:Y:S01]  /*0aa0*/  FMUL.FTZ R6, R218, R233 ;  /* 0x000000e9da067220 */ /* 0x020fe20000410000 */
[----:B------:R-:W-:Y:S02]  /*0ab0*/  HADD2.F32 R216, -RZ, R192.H1_H1 ;  /* 0x300000c0ffd87230 */ /* 0x000fe40000004100 */
[----:B------:R-:W-:Y:S01]  /*0ac0*/  FMUL.FTZ R10, R92, R221 ;  /* 0x000000dd5c0a7220 */ /* 0x000fe20000410000 */
[----:B------:R-:W-:Y:S02]  /*0ad0*/  HADD2.F32 R215, -RZ, R194.H0_H0 ;  /* 0x200000c2ffd77230 */ /* 0x000fe40000004100 */
[----:B------:R-:W-:-:S02]  /*0ae0*/  HADD2.F32 R207, -RZ, R7.H0_H0 ;  /* 0x20000007ffcf7230 */ /* 0x000fc40000004100 */
[----:B------:R-:W-:Y:S02]  /*0af0*/  HADD2.F32 R204, -RZ, R7.H1_H1 ;  /* 0x30000007ffcc7230 */ /* 0x000fe40000004100 */
[C---:B------:R-:W-:Y:S01]  /*0b00*/  FMUL.FTZ R7, R218.reuse, R231 ;  /* 0x000000e7da077220 */ /* 0x040fe20000410000 */
[----:B-1----:R-:W-:Y:S01]  /*0b10*/  FMUL.FTZ R3, R218, R223 ;  /* 0x000000dfda037220 */ /* 0x002fe20000410000 */
[----:B------:R-:W-:Y:S02]  /*0b20*/  HADD2.F32 R217, -RZ, R193.H0_H0 ;  /* 0x200000c1ffd97230 */ /* 0x000fe40000004100 */
[----:B------:R-:W-:Y:S01]  /*0b30*/  FADD.FTZ R125, R125, R212 ;  /* 0x000000d47d7d7221 */ /* 0x000fe20000010000 */
[--C-:B------:R-:W-:Y:S02]  /*0b40*/  HADD2.F32 R211, -RZ, R5.reuse.H0_H0 ;  /* 0x20000005ffd37230 */ /* 0x100fe40000004100 */
[----:B------:R-:W-:Y:S01]  /*0b50*/  FFMA.FTZ R101, R6, R212, R101 ;  /* 0x000000d406657223 */ /* 0x000fe20000010065 */
[----:B------:R-:W-:-:S02]  /*0b60*/  HADD2.F32 R210, -RZ, R5.H1_H1 ;  /* 0x30000005ffd27230 */ /* 0x000fc40000004100 */
[----:B------:R-:W-:Y:S01]  /*0b70*/  FMUL.FTZ R5, R218, R227 ;  /* 0x000000e3da057220 */ /* 0x000fe20000410000 */
[----:B------:R-:W-:Y:S01]  /*0b80*/  FMUL.FTZ R15, R89, R212 ;  /* 0x000000d4590f7220 */ /* 0x000fe20000410000 */
[----:B------:R-:W-:Y:S01]  /*0b90*/  FMUL.FTZ R11, R93, R216 ;  /* 0x000000d85d0b7220 */ /* 0x000fe20000410000 */
[----:B------:R-:W-:Y:S01]  /*0ba0*/  FADD.FTZ R124, R124, R215 ;  /* 0x000000d77c7c7221 */ /* 0x000fe20000010000 */
[-C--:B------:R-:W-:Y:S01]  /*0bb0*/  FFMA.FTZ R100, R7, R215.reuse, R100 ;  /* 0x000000d707647223 */ /* 0x080fe20000010064 */
[----:B------:R-:W-:Y:S01]  /*0bc0*/  FMUL.FTZ R14, R88, R215 ;  /* 0x000000d7580e7220 */ /* 0x000fe20000410000 */
[----:B------:R-:W-:Y:S01]  /*0bd0*/  FADD.FTZ R212, RZ, R10 ;  /* 0x0000000affd47221 */ /* 0x000fe20000010000 */
[----:B------:R-:W-:Y:S01]  /*0be0*/  FMUL.FTZ R2, R218, R225 ;  /* 0x000000e1da027220 */ /* 0x000fe20000410000 */
[----:B------:R-:W-:Y:S01]  /*0bf0*/  FFMA.FTZ R215, R3, R10, RZ ;  /* 0x0000000a03d77223 */ /* 0x000fe200000100ff */
[----:B------:R-:W-:Y:S02]  /*0c00*/  HADD2.F32 R214, -RZ, R193.H1_H1 ;  /* 0x300000c1ffd67230 */ /* 0x000fe40000004100 */
[----:B------:R-:W-:Y:S01]  /*0c10*/  FFMA.FTZ R98, R5, R217, R98 ;  /* 0x000000d905627223 */ /* 0x000fe20000010062 */
[----:B------:R-:W-:-:S02]  /*0c20*/  HADD2.F32 R203, -RZ, R4.H0_H0 ;  /* 0x20000004ffcb7230 */ /* 0x000fc40000004100 */
[----:B------:R-:W-:Y:S01]  /*0c30*/  FADD.FTZ R122, R122, R217 ;  /* 0x000000d97a7a7221 */ /* 0x000fe20000010000 */
[----:B------:R-:W-:Y:S02]  /*0c40*/  HADD2.F32 R202, -RZ, R4.H1_H1 ;  /* 0x30000004ffca7230 */ /* 0x000fe40000004100 */
[----:B------:R-:W-:Y:S01]  /*0c50*/  FMUL.FTZ R4, R218, R229 ;  /* 0x000000e5da047220 */ /* 0x000fe20000410000 */
[--C-:B------:R-:W-:Y:S02]  /*0c60*/  HADD2.F32 R193, -RZ, R195.reuse.H0_H0 ;  /* 0x200000c3ffc17230 */ /* 0x100fe40000004100 */
[----:B------:R-:W-:Y:S01]  /*0c70*/  FMUL.FTZ R12, R94, R217 ;  /* 0x000000d95e0c7220 */ /* 0x000fe20000410000 */
[----:B------:R-:W-:Y:S02]  /*0c80*/  HADD2.F32 R192, -RZ, R195.H1_H1 ;  /* 0x300000c3ffc07230 */ /* 0x000fe40000004100 */
[----:B------:R-:W-:Y:S01]  /*0c90*/  FMUL.FTZ R8, R218, R237 ;  /* 0x000000edda087220 */ /* 0x000fe20000410000 */
[----:B------:R-:W-:-:S02]  /*0ca0*/  HADD2.F32 R195, -RZ, R20.H0_H0 ;  /* 0x20000014ffc37230 */ /* 0x000fc40000004100 */
[----:B------:R-:W-:Y:S01]  /*0cb0*/  FADD.FTZ R217, R212, R11 ;  /* 0x0000000bd4d97221 */ /* 0x000fe20000010000 */
[----:B------:R-:W-:Y:S02]  /*0cc0*/  HADD2.F32 R194, -RZ, R20.H1_H1 ;  /* 0x30000014ffc27230 */ /* 0x000fe40000004100 */
[----:B------:R-:W-:Y:S01]  /*0cd0*/  FMUL.FTZ R19, R218, R185 ;  /* 0x000000b9da137220 */ /* 0x000fe20000410000 */
[----:B------:R-:W-:Y:S01]  /*0ce0*/  FFMA.FTZ R212, R2, R11, R215 ;  /* 0x0000000b02d47223 */ /* 0x000fe200000100d7 */
[--C-:B------:R-:W-:Y:S02]  /*0cf0*/  HADD2.F32 R197, -RZ, R21.reuse.H0_H0 ;  /* 0x20000015ffc57230 */ /* 0x100fe40000004100 */
[----:B------:R-:W-:Y:S01]  /*0d00*/  FMUL.FTZ R18, R218, R189 ;  /* 0x000000bdda127220 */ /* 0x000fe20000410000 */
[----:B------:R-:W-:Y:S02]  /*0d10*/  HADD2.F32 R196, -RZ, R21.H1_H1 ;  /* 0x30000015ffc47230 */ /* 0x000fe40000004100 */
[-C--:B------:R-:W-:Y:S01]  /*0d20*/  FFMA.FTZ R99, R4, R214.reuse, R99 ;  /* 0x000000d604637223 */ /* 0x080fe20000010063 */
[----:B------:R-:W-:Y:S01]  /*0d30*/  FADD.FTZ R123, R123, R214 ;  /* 0x000000d67b7b7221 */ /* 0x000fe20000010000 */
[----:B------:R-:W-:Y:S01]  /*0d40*/  FMUL.FTZ R13, R95, R214 ;  /* 0x000000d65f0d7220 */ /* 0x000fe20000410000 */
[----:B------:R-:W-:Y:S01]  /*0d50*/  FMUL.FTZ R21, R218, R187 ;  /* 0x000000bbda157220 */ /* 0x000fe20000410000 */
[----:B------:R-:W-:Y:S01]  /*0d60*/  FADD.FTZ R127, R127, R192 ;  /* 0x000000c07f7f7221 */ /* 0x000fe20000010000 */
[-C--:B------:R-:W-:Y:S01]  /*0d70*/  FFMA.FTZ R103, R8, R192.reuse, R103 ;  /* 0x000000c008677223 */ /* 0x080fe20000010067 */
[----:B------:R-:W-:Y:S01]  /*0d80*/  FMUL.FTZ R17, R91, R192 ;  /* 0x000000c05b117220 */ /* 0x000fe20000410000 */
[----:B------:R-:W-:Y:S01]  /*0d90*/  FADD.FTZ R214, R217, R12 ;  /* 0x0000000cd9d67221 */ /* 0x000fe20000010000 */
[-C--:B------:R-:W-:Y:S01]  /*0da0*/  FFMA.FTZ R104, R19, R195.reuse, R104 ;  /* 0x000000c313687223 */ /* 0x080fe20000010068 */
[----:B------:R-:W-:Y:S01]  /*0db0*/  FADD.FTZ R128, R128, R195 ;  /* 0x000000c380807221 */ /* 0x000fe20000010000 */
[----:B------:R-:W-:Y:S01]  /*0dc0*/  FMUL.FTZ R192, R84, R195 ;  /* 0x000000c354c07220 */ /* 0x000fe20000410000 */
[----:B------:R-:W-:Y:S01]  /*0dd0*/  FFMA.FTZ R215, R5, R12, R212 ;  /* 0x0000000c05d77223 */ /* 0x000fe200000100d4 */
[-C--:B------:R-:W-:Y:S01]  /*0de0*/  FFMA.FTZ R105, R18, R194.reuse, R105 ;  /* 0x000000c212697223 */ /* 0x080fe20000010069 */
[----:B------:R-:W-:Y:S01]  /*0df0*/  FADD.FTZ R129, R129, R194 ;  /* 0x000000c281817221 */ /* 0x000fe20000010000 */
[----:B------:R-:W-:Y:S01]  /*0e00*/  FMUL.FTZ R195, R85, R194 ;  /* 0x000000c255c37220 */ /* 0x000fe20000410000 */
[-C--:B------:R-:W-:Y:S01]  /*0e10*/  FFMA.FTZ R106, R21, R197.reuse, R106 ;  /* 0x000000c5156a7223 */ /* 0x080fe2000001006a */
[----:B------:R-:W-:Y:S01]  /*0e20*/  FADD.FTZ R130, R130, R197 ;  /* 0x000000c582827221 */ /* 0x000fe20000010000 */
[----:B------:R-:W-:Y:S01]  /*0e30*/  FMUL.FTZ R194, R86, R197 ;  /* 0x000000c556c27220 */ /* 0x000fe20000410000 */
[----:B------:R-:W-:Y:S01]  /*0e40*/  FADD.FTZ R197, R214, R13 ;  /* 0x0000000dd6c57221 */ /* 0x000fe20000010000 */
[----:B------:R-:W-:-:S03]  /*0e50*/  FFMA.FTZ R212, R4, R13, R215 ;  /* 0x0000000d04d47223 */ /* 0x000fc600000100d7 */
[----:B------:R-:W-:Y:S01]  /*0e60*/  FADD.FTZ R214, R197, R14 ;  /* 0x0000000ec5d67221 */ /* 0x000fe20000010000 */
        /* <DEDUP_REMOVED lines=8> */
[-C--:B------:R-:W-:Y:S01]  /*0ef0*/  FFMA.FTZ R107, R20, R196.reuse, R107 ;  /* 0x000000c4146b7223 */ /* 0x080fe2000001006b */
[----:B------:R-:W-:Y:S01]  /*0f00*/  FADD.FTZ R131, R131, R196 ;  /* 0x000000c483837221 */ /* 0x000fe20000010000 */
        /* <DEDUP_REMOVED lines=68> */
[----:B------:R-:W-:Y:S01]  /*1350*/  FMUL.FTZ R193, R218, R224 ;  /* 0x000000e0dac17220 */ /* 0x000fe20000410000 */
[-C--:B------:R-:W-:Y:S01]  /*1360*/  FFMA.FTZ R117, R190, R206.reuse, R117 ;  /* 0x000000cebe757223 */ /* 0x080fe20000010075 */
        /* <DEDUP_REMOVED lines=22> */
.L_x_10067:
        /* <DEDUP_REMOVED lines=23> */
.L_x_10068:
[----:B------:R-:W-:Y:S05]  /*1640*/  BSYNC.RECONVERGENT B1 ;  /* 0x0000000000017941 */ /* 0x000fea0003800200 */
.L_x_10066:
        /* <DEDUP_REMOVED lines=21> */
.L_x_10143:
        /* <DEDUP_REMOVED lines=43> */
.L_x_10074:
[----:B------:R-:W-:Y:S05]  /*1a50*/  BSYNC.RECONVERGENT B2 ;  /* 0x0000000000027941 */ /* 0x000fea0003800200 */
.L_x_10073:
        /* <DEDUP_REMOVED lines=13> */
.L_x_10076:
[----:B------:R-:W-:Y:S05]  /*1b30*/  BSYNC.RECONVERGENT B2 ;  /* 0x0000000000027941 */ /* 0x000fea0003800200 */
.L_x_10075:
        /* <DEDUP_REMOVED lines=13> */
.L_x_10078:
[----:B------:R-:W-:Y:S05]  /*1c10*/  BSYNC.RECONVERGENT B2 ;  /* 0x0000000000027941 */ /* 0x000fea0003800200 */
.L_x_10077:
        /* <DEDUP_REMOVED lines=13> */
.L_x_10080:
[----:B------:R-:W-:Y:S05]  /*1cf0*/  BSYNC.RECONVERGENT B2 ;  /* 0x0000000000027941 */ /* 0x000fea0003800200 */
.L_x_10079:
        /* <DEDUP_REMOVED lines=13> */
.L_x_10082:
[----:B------:R-:W-:Y:S05]  /*1dd0*/  BSYNC.RECONVERGENT B2 ;  /* 0x0000000000027941 */ /* 0x000fea0003800200 */
.L_x_10081:
        /* <DEDUP_REMOVED lines=13> */
.L_x_10084:
[----:B------:R-:W-:Y:S05]  /*1eb0*/  BSYNC.RECONVERGENT B2 ;  /* 0x0000000000027941 */ /* 0x000fea0003800200 */
.L_x_10083:
        /* <DEDUP_REMOVED lines=13> */
.L_x_10086:
[----:B------:R-:W-:Y:S05]  /*1f90*/  BSYNC.RECONVERGENT B2 ;  /* 0x0000000000027941 */ /* 0x000fea0003800200 */
.L_x_10085:
        /* <DEDUP_REMOVED lines=13> */
.L_x_10072:
[----:B------:R-:W1:Y:S01]  /*2070*/  @P3 LDC R183, c[0x0][0x40c] ;  /* 0x00010300ffb73b82 */ /* 0x000e620000000800 */
[-CC-:B------:R-:W-:Y:S01]  /*2080*/  FFMA.FTZ R177, R3, R209.reuse, R220.reuse ;  /* 0x000000d103b17223 */ /* 0x180fe200000100dc */
[-CC-:B------:R-:W-:Y:S01]  /*2090*/  FFMA.FTZ R176, R2, R209.reuse, R220.reuse ;  /* 0x000000d102b07223 */ /* 0x180fe200000100dc */
[----:B------:R-:W-:Y:S01]  /*20a0*/  ISETP.GT.AND P1, PT, R208, RZ, PT ;  /* 0x000000ffd000720c */ /* 0x000fe20003f24270 */
[-C--:B------:R-:W-:Y:S01]  /*20b0*/  FFMA.FTZ R207, R7, R209.reuse, R220 ;  /* 0x000000d107cf7223 */ /* 0x080fe200000100dc */
[----:B------:R-:W-:Y:S01]  /*20c0*/  FADD.FTZ R177, R10, -R177 ;  /* 0x800000b10ab17221 */ /* 0x000fe20000010000 */
[----:B------:R-:W-:Y:S01]  /*20d0*/  FADD.FTZ R179, R11, -R176 ;  /* 0x800000b00bb37221 */ /* 0x000fe20000010000 */
[--C-:B------:R-:W-:Y:S01]  /*20e0*/  FFMA.FTZ R180, R6, R209, R220.reuse ;  /* 0x000000d106b47223 */ /* 0x100fe200000100dc */
[----:B------:R-:W2:Y:S01]  /*20f0*/  @P3 LDC R204, c[0x0][0x40c] ;  /* 0x00010300ffcc3b82 */ /* 0x000ea20000000800 */
[C---:B------:R-:W-:Y:S01]  /*2100*/  FMUL.FTZ R177, R218.reuse, R177 ;  /* 0x000000b1dab17220 */ /* 0x040fe20000410000 */
[----:B------:R-:W-:Y:S01]  /*2110*/  FMUL.FTZ R179, R218, R179 ;  /* 0x000000b3dab37220 */ /* 0x000fe20000410000 */
[----:B------:R-:W-:Y:S01]  /*2120*/  FADD.FTZ R207, R14, -R207 ;  /* 0x800000cf0ecf7221 */ /* 0x000fe20000010000 */
[----:B------:R-:W-:Y:S01]  /*2130*/  FFMA.FTZ R227, R9, R209, R220 ;  /* 0x000000d109e37223 */ /* 0x000fe200000100dc */
[----:B------:R-:W-:Y:S01]  /*2140*/  FADD.FTZ R225, R15, -R180 ;  /* 0x800000b40fe17221 */ /* 0x000fe20000010000 */
[----:B------:R-:W-:Y:S01]  /*2150*/  FSEL R176, R177, RZ, P1 ;  /* 0x000000ffb1b07208 */ /* 0x000fe20000800000 */
[C---:B------:R-:W-:Y:S01]  /*2160*/  FMUL.FTZ R207, R218.reuse, R207 ;  /* 0x000000cfdacf7220 */ /* 0x040fe20000410000 */
[----:B------:R-:W-:Y:S01]  /*2170*/  FSEL R177, R179, RZ, P1 ;  /* 0x000000ffb3b17208 */ /* 0x000fe20000800000 */
[----:B------:R-:W3:Y:S01]  /*2180*/  @P3 LDC R205, c[0x0][0x40c] ;  /* 0x00010300ffcd3b82 */ /* 0x000ee20000000800 */
[----:B------:R-:W-:Y:S01]  /*2190*/  FMUL.FTZ R225, R218, R225 ;  /* 0x000000e1dae17220 */ /* 0x000fe20000410000 */
[----:B------:R-:W-:Y:S01]  /*21a0*/  FFMA.FTZ R232, R8, R209, R220 ;  /* 0x000000d108e87223 */ /* 0x000fe200000100dc */
[----:B------:R-:W-:Y:S01]  /*21b0*/  FSEL R180, R207, RZ, P1 ;  /* 0x000000ffcfb47208 */ /* 0x000fe20000800000 */
[----:B------:R-:W-:Y:S01]  /*21c0*/  FADD.FTZ R207, R16, -R227 ;  /* 0x800000e310cf7221 */ /* 0x000fe20000010000 */
[----:B-----5:R-:W-:-:S02]  /*21d0*/  @P3 HADD2.F32 R230, -RZ, R168.H1_H1 ;  /* 0x300000a8ffe63230 */ /* 0x020fc40000004100 */
[----:B-1----:R-:W-:Y:S01]  /*21e0*/  @P3 FMUL.FTZ R183, R176, R183 ;  /* 0x000000b7b0b73220 */ /* 0x002fe20000410000 */
[----:B0-----:R-:W0:Y:S01]  /*21f0*/  @P3 LDC R222, c[0x0][0x40c] ;  /* 0x00010300ffde3b82 */ /* 0x001e220000000800 */
[----:B------:R-:W-:Y:S02]  /*2200*/  FMUL.FTZ R227, R218, R207 ;  /* 0x000000cfdae37220 */ /* 0x000fe40000410000 */
[----:B------:R-:W-:Y:S01]  /*2210*/  @P3 FMUL.FTZ R178, R48, R183 ;  /* 0x000000b730b23220 */ /* 0x000fe20000410000 */
[----:B--2---:R-:W-:-:S04]  /*2220*/  @P3 FMUL.FTZ R204, R177, R204 ;  /* 0x000000ccb1cc3220 */ /* 0x004fc80000410000 */
[----:B------:R-:W-:Y:S01]  /*2230*/  @P3 F2FP.F16.F32.PACK_AB R178, RZ, R178 ;  /* 0x000000b2ffb2323e */ /* 0x000fe200000000ff */
[----:B------:R-:W1:Y:S01]  /*2240*/  @P3 LDC R223, c[0x0][0x40c] ;  /* 0x00010300ffdf3b82 */ /* 0x000e620000000800 */
[-C--:B------:R-:W-:Y:S02]  /*2250*/  @P3 FMUL.FTZ R179, R49, R204.reuse ;  /* 0x000000cc31b33220 */ /* 0x080fe40000410000 */
[----:B------:R-:W-:Y:S01]  /*2260*/  @P3 PRMT R172, R178, 0x7610, R172 ;  /* 0x00007610b2ac3816 */ /* 0x000fe200000000ac */
[----:B------:R-:W-:Y:S01]  /*2270*/  FFMA.FTZ R178, R4, R209, R220 ;  /* 0x000000d104b27223 */ /* 0x000fe200000100dc */
[----:B------:R-:W-:Y:S01]  /*2280*/  @P3 FFMA.FTZ R165, R230, R204, R165 ;  /* 0x000000cce6a53223 */ /* 0x000fe200000100a5 */
[----:B------:R-:W-:Y:S01]  /*2290*/  @P3 HADD2.F32 R204, -RZ, R169.H1_H1 ;  /* 0x300000a9ffcc3230 */ /* 0x000fe20000004100 */
[----:B------:R-:W-:Y:S01]  /*22a0*/  @P3 F2FP.F16.F32.PACK_AB R179, RZ, R179 ;  /* 0x000000b3ffb3323e */ /* 0x000fe200000000ff */
[----:B------:R-:W-:Y:S01]  /*22b0*/  FADD.FTZ R181, R13, -R178 ;  /* 0x800000b20db57221 */ /* 0x000fe20000010000 */
[----:B------:R-:W2:Y:S01]  /*22c0*/  @P3 LDC R228, c[0x0][0x40c] ;  /* 0x00010300ffe43b82 */ /* 0x000ea20000000800 */
[----:B------:R-:W-:Y:S01]  /*22d0*/  @P3 HADD2.F32 R230, -RZ, R170.H1_H1 ;  /* 0x300000aaffe63230 */ /* 0x000fe20000004100 */
[----:B------:R-:W-:Y:S01]  /*22e0*/  @P3 PRMT R172, R172, 0x5410, R179 ;  /* 0x00005410acac3816 */ /* 0x000fe200000000b3 */
[----:B------:R-:W-:Y:S01]  /*22f0*/  FFMA.FTZ R179, R5, R209, R220 ;  /* 0x000000d105b37223 */ /* 0x000fe200000100dc */
[----:B------:R-:W-:-:S03]  /*2300*/  FMUL.FTZ R181, R218, R181 ;  /* 0x000000b5dab57220 */ /* 0x000fc60000410000 */
[----:B------:R-:W-:Y:S01]  /*2310*/  FADD.FTZ R179, R12, -R179 ;  /* 0x800000b30cb37221 */ /* 0x000fe20000010000 */
[----:B------:R-:W4:Y:S03]  /*2320*/  @P3 LDC R229, c[0x0][0x40c] ;  /* 0x00010300ffe53b82 */ /* 0x000f260000000800 */
[----:B------:R-:W-:Y:S01]  /*2330*/  FMUL.FTZ R179, R218, R179 ;  /* 0x000000b3dab37220 */ /* 0x000fe20000410000 */
[----:B-1----:R-:W-:-:S04]  /*2340*/  @P3 FMUL.FTZ R223, R180, R223 ;  /* 0x000000dfb4df3220 */ /* 0x002fc80000410000 */
[----:B------:R-:W-:Y:S02]  /*2350*/  FSEL R178, R179, RZ, P1 ;  /* 0x000000ffb3b27208 */ /* 0x000fe40000800000 */
[----:B------:R-:W-:Y:S02]  /*2360*/  FSEL R179, R181, RZ, P1 ;  /* 0x000000ffb5b37208 */ /* 0x000fe40000800000 */
[----:B------:R-:W-:Y:S01]  /*2370*/  FSEL R181, R225, RZ, P1 ;  /* 0x000000ffe1b57208 */ /* 0x000fe20000800000 */
[----:B---3--:R-:W-:Y:S01]  /*2380*/  @P3 FMUL.FTZ R205, R178, R205 ;  /* 0x000000cdb2cd3220 */ /* 0x008fe20000410000 */
[----:B------:R-:W-:Y:S01]  /*2390*/  @P3 FMUL.FTZ R225, R52, R223 ;  /* 0x000000df34e13220 */ /* 0x000fe20000410000 */
[----:B0-----:R-:W-:Y:S02]  /*23a0*/  @P3 FMUL.FTZ R222, R179, R222 ;  /* 0x000000deb3de3220 */ /* 0x001fe40000410000 */
[----:B------:R-:W-:Y:S01]  /*23b0*/  @P3 FMUL.FTZ R182, R50, R205 ;  /* 0x000000cd32b63220 */ /* 0x000fe20000410000 */
[----:B--2---:R-:W-:Y:S01]  /*23c0*/  @P3 FMUL.FTZ R228, R181, R228 ;  /* 0x000000e4b5e43220 */ /* 0x004fe20000410000 */
[-C--:B------:R-:W-:Y:S01]  /*23d0*/  @P3 FMUL.FTZ R207, R51, R222.reuse ;  /* 0x000000de33cf3220 */ /* 0x080fe20000410000 */
[----:B------:R-:W-:Y:S01]  /*23e0*/  @P3 F2FP.F16.F32.PACK_AB R225, RZ, R225 ;  /* 0x000000e1ffe1323e */ /* 0x000fe200000000ff */
[----:B------:R-:W-:Y:S01]  /*23f0*/  @P3 FFMA.FTZ R167, R204, R222, R167 ;  /* 0x000000decca73223 */ /* 0x000fe200000100a7 */
[----:B------:R-:W-:Y:S01]  /*2400*/  @P3 F2FP.F16.F32.PACK_AB R206, RZ, R182 ;  /* 0x000000b6ffce323e */ /* 0x000fe200000000ff */
[----:B------:R-:W-:Y:S01]  /*2410*/  @P3 FFMA.FTZ R161, R230, R228, R161 ;  /* 0x000000e4e6a13223 */ /* 0x000fe200000100a1 */
[----:B------:R-:W-:-:S02]  /*2420*/  @P3 F2FP.F16.F32.PACK_AB R207, RZ, R207 ;  /* 0x000000cfffcf323e */ /* 0x000fc400000000ff */
[----:B------:R-:W-:Y:S02]  /*2430*/  @P3 PRMT R173, R206, 0x7610, R173 ;  /* 0x00007610cead3816 */ /* 0x000fe400000000ad */
[----:B------:R-:W-:Y:S01]  /*2440*/  FSEL R182, R227, RZ, P1 ;  /* 0x000000ffe3b67208 */ /* 0x000fe20000800000 */
[----:B------:R-:W-:Y:S01]  /*2450*/  @P3 FMUL.FTZ R227, R53, R228 ;  /* 0x000000e435e33220 */ /* 0x000fe20000410000 */
[----:B------:R-:W-:Y:S01]  /*2460*/  @P3 PRMT R173, R173, 0x5410, R207 ;  /* 0x00005410adad3816 */ /* 0x000fe200000000cf */
[----:B------:R-:W-:Y:S01]  /*2470*/  @P3 HADD2.F32 R207, -RZ, R168.H0_H0 ;  /* 0x200000a8ffcf3230 */ /* 0x000fe20000004100 */
[----:B------:R-:W-:Y:S01]  /*2480*/  @P3 PRMT R174, R225, 0x7610, R174 ;  /* 0x00007610e1ae3816 */ /* 0x000fe200000000ae */
[----:B----4-:R-:W-:Y:S01]  /*2490*/  @P3 FMUL.FTZ R229, R182, R229 ;  /* 0x000000e5b6e53220 */ /* 0x010fe20000410000 */
[----:B------:R-:W-:Y:S01]  /*24a0*/  @P3 HADD2.F32 R225, -RZ, R169.H0_H0 ;  /* 0x200000a9ffe13230 */ /* 0x000fe20000004100 */
[----:B------:R-:W-:Y:S01]  /*24b0*/  @P3 F2FP.F16.F32.PACK_AB R227, RZ, R227 ;  /* 0x000000e3ffe3323e */ /* 0x000fe200000000ff */
[----:B------:R-:W-:Y:S01]  /*24c0*/  @P3 FFMA.FTZ R164, R207, R183, R164 ;  /* 0x000000b7cfa43223 */ /* 0x000fe200000100a4 */
[----:B------:R-:W-:Y:S01]  /*24d0*/  @P3 FMUL.FTZ R206, R54, R229 ;  /* 0x000000e536ce3220 */ /* 0x000fe20000410000 */
[----:B------:R-:W-:Y:S01]  /*24e0*/  FADD.FTZ R183, R17, -R232 ;  /* 0x800000e811b77221 */ /* 0x000fe20000010000 */
[----:B------:R-:W-:Y:S01]  /*24f0*/  @P3 FFMA.FTZ R166, R225, R205, R166 ;  /* 0x000000cde1a63223 */ /* 0x000fe200000100a6 */
[----:B------:R-:W-:Y:S01]  /*2500*/  @P3 HADD2.F32 R205, -RZ, R170.H0_H0 ;  /* 0x200000aaffcd3230 */ /* 0x000fe20000004100 */
[----:B------:R-:W-:Y:S01]  /*2510*/  @P3 PRMT R174, R174, 0x5410, R227 ;  /* 0x00005410aeae3816 */ /* 0x000fe200000000e3 */
[----:B------:R-:W-:Y:S01]  /*2520*/  FMUL.FTZ R183, R218, R183 ;  /* 0x000000b7dab77220 */ /* 0x000fe20000410000 */
[----:B------:R-:W-:Y:S01]  /*2530*/  @P3 HADD2.F32 R207, -RZ, R171.H0_H0 ;  /* 0x200000abffcf3230 */ /* 0x000fe20000004100 */
[----:B------:R-:W-:Y:S01]  /*2540*/  @P3 F2FP.F16.F32.PACK_AB R206, RZ, R206 ;  /* 0x000000ceffce323e */ /* 0x000fe200000000ff */
[----:B------:R-:W-:-:S02]  /*2550*/  @P3 FFMA.FTZ R160, R205, R223, R160 ;  /* 0x000000dfcda03223 */ /* 0x000fc400000100a0 */
[----:B------:R-:W-:Y:S01]  /*2560*/  FSEL R183, R183, RZ, P1 ;  /* 0x000000ffb7b77208 */ /* 0x000fe20000800000 */
        /* <DEDUP_REMOVED lines=10> */
.L_x_10071:
[----:B------:R-:W-:Y:S02]  /*2610*/  MOV R224, UR20 ;  /* 0x0000001400e07c02 */ /* 0x000fe40008000f00 */
[----:B------:R-:W-:Y:S02]  /*2620*/  MOV R226, UR21 ;  /* 0x0000001500e27c02 */ /* 0x000fe40008000f00 */
[----:B------:R-:W-:-:S04]  /*2630*/  ISETP.NE.U32.AND P1, PT, R224, RZ, PT ;  /* 0x000000ffe000720c */ /* 0x000fc80003f25070 */
[----:B------:R-:W-:-:S13]  /*2640*/  ISETP.NE.AND.EX P1, PT, R226, RZ, PT, P1 ;  /* 0x000000ffe200720c */ /* 0x000fda0003f25310 */
[----:B------:R-:W-:Y:S05]  /*2650*/  @P1 BRA `(.L_x_10088) ;  /* 0x0000000400641947 */ /* 0x000fea0003800000 */
[-CC-:B------:R-:W-:Y:S01]  /*2660*/  @P2 FFMA.FTZ R205, R3, R209.reuse, R220.reuse ;  /* 0x000000d103cd2223 */ /* 0x180fe200000100dc */
[----:B0-----:R-:W0:Y:S01]  /*2670*/  @P3 LDC R223, c[0x0][0x40c] ;  /* 0x00010300ffdf3b82 */ /* 0x001e220000000800 */
[----:B------:R-:W-:Y:S01]  /*2680*/  MOV R204, R44 ;  /* 0x0000002c00cc7202 */ /* 0x000fe20000000f00 */
[-CC-:B------:R-:W-:Y:S01]  /*2690*/  @P2 FFMA.FTZ R222, R2, R209.reuse, R220.reuse ;  /* 0x000000d102de2223 */ /* 0x180fe200000100dc */
[----:B------:R-:W-:Y:S01]  /*26a0*/  @P2 FADD.FTZ R205, R10, -R205 ;  /* 0x800000cd0acd2221 */ /* 0x000fe20000010000 */
[----:B------:R-:W-:Y:S01]  /*26b0*/  MOV R207, R46 ;  /* 0x0000002e00cf7202 */ /* 0x000fe20000000f00 */
[----:B------:R-:W-:Y:S01]  /*26c0*/  @P2 FFMA.FTZ R228, R4, R209, R220 ;  /* 0x000000d104e42223 */ /* 0x000fe200000100dc */
        /* <DEDUP_REMOVED lines=8> */
[----:B------:R-:W-:Y:S01]  /*2750*/  @P2 FFMA.FTZ R222, R6, R209, R220 ;  /* 0x000000d106de2223 */ /* 0x000fe200000100dc */
        /* <DEDUP_REMOVED lines=12> */
[----:B0-----:R-:W-:-:S04]  /*2820*/  @P3 FMUL.FTZ R205, R204, R223 ;  /* 0x000000dfcccd3220 */ /* 0x001fc80000410000 */
[----:B------:R-:W-:Y:S01]  /*2830*/  @P3 FMUL.FTZ R222, R48, R205 ;  /* 0x000000cd30de3220 */ /* 0x000fe20000410000 */
[----:B------:R-:W0:Y:S01]  /*2840*/  @P3 LDC R231, c[0x0][0x40c] ;  /* 0x00010300ffe73b82 */ /* 0x000e220000000800 */
[----:B-1----:R-:W-:Y:S01]  /*2850*/  @P3 FMUL.FTZ R204, R206, R227 ;  /* 0x000000e3cecc3220 */ /* 0x002fe20000410000 */
[----:B------:R-:W-:Y:S02]  /*2860*/  @P2 FFMA.FTZ R227, R9, R209, R220 ;  /* 0x000000d109e32223 */ /* 0x000fe400000100dc */
[----:B------:R-:W-:Y:S01]  /*2870*/  @P3 F2FP.F16.F32.PACK_AB R222, RZ, R222 ;  /* 0x000000deffde323e */ /* 0x000fe200000000ff */
[----:B------:R-:W-:Y:S01]  /*2880*/  @P3 FMUL.FTZ R223, R49, R204 ;  /* 0x000000cc31df3220 */ /* 0x000fe20000410000 */
[----:B------:R-:W-:Y:S02]  /*2890*/  @P2 FADD.FTZ R227, R16, -R227 ;  /* 0x800000e310e32221 */ /* 0x000fe40000010000 */
[----:B------:R-:W1:Y:S01]  /*28a0*/  @P3 LDC R234, c[0x0][0x40c] ;  /* 0x00010300ffea3b82 */ /* 0x000e620000000800 */
[----:B--2---:R-:W-:Y:S01]  /*28b0*/  @P3 FMUL.FTZ R207, R207, R230 ;  /* 0x000000e6cfcf3220 */ /* 0x004fe20000410000 */
[----:B------:R-:W-:-:S02]  /*28c0*/  @P3 F2FP.F16.F32.PACK_AB R223, RZ, R223 ;  /* 0x000000dfffdf323e */ /* 0x000fc400000000ff */
[----:B------:R-:W-:Y:S02]  /*28d0*/  @P3 PRMT R172, R222, 0x7610, R172 ;  /* 0x00007610deac3816 */ /* 0x000fe400000000ac */
[----:B------:R-:W-:Y:S01]  /*28e0*/  MOV R230, R42 ;  /* 0x0000002a00e67202 */ /* 0x000fe20000000f00 */
[----:B------:R-:W-:Y:S01]  /*28f0*/  @P2 FFMA.FTZ R230, R218, R227, R42 ;  /* 0x000000e3dae62223 */ /* 0x000fe2000001002a */
[----:B------:R-:W2:Y:S01]  /*2900*/  @P3 LDC R233, c[0x0][0x40c] ;  /* 0x00010300ffe93b82 */ /* 0x000ea20000000800 */
[----:B---3--:R-:W-:Y:S01]  /*2910*/  @P3 FMUL.FTZ R206, R225, R232 ;  /* 0x000000e8e1ce3220 */ /* 0x008fe20000410000 */
[----:B------:R-:W-:Y:S01]  /*2920*/  @P3 FMUL.FTZ R225, R50, R207 ;  /* 0x000000cf32e13220 */ /* 0x000fe20000410000 */
[----:B------:R-:W-:Y:S02]  /*2930*/  @P3 PRMT R172, R172, 0x5410, R223 ;  /* 0x00005410acac3816 */ /* 0x000fe400000000df */
[----:B------:R-:W-:Y:S02]  /*2940*/  @P3 FMUL.FTZ R227, R51, R206 ;  /* 0x000000ce33e33220 */ /* 0x000fe40000410000 */
[----:B------:R-:W-:Y:S01]  /*2950*/  @P3 F2FP.F16.F32.PACK_AB R225, RZ, R225 ;  /* 0x000000e1ffe1323e */ /* 0x000fe200000000ff */
[----:B0-----:R-:W-:Y:S01]  /*2960*/  @P3 FMUL.FTZ R223, R228, R231 ;  /* 0x000000e7e4df3220 */ /* 0x001fe20000410000 */
[----:B-----5:R-:W-:Y:S01]  /*2970*/  @P3 HADD2.F32 R231, -RZ, R168.H0_H0 ;  /* 0x200000a8ffe73230 */ /* 0x020fe20000004100 */
[----:B------:R-:W-:-:S02]  /*2980*/  @P3 F2FP.F16.F32.PACK_AB R227, RZ, R227 ;  /* 0x000000e3ffe3323e */ /* 0x000fc400000000ff */
[----:B------:R-:W-:Y:S01]  /*2990*/  @P3 PRMT R173, R225, 0x7610, R173 ;  /* 0x00007610e1ad3816 */ /* 0x000fe200000000ad */
[----:B------:R-:W-:Y:S01]  /*29a0*/  @P3 FMUL.FTZ R222, R52, R223 ;  /* 0x000000df34de3220 */ /* 0x000fe20000410000 */
[----:B------:R-:W-:Y:S01]  /*29b0*/  @P3 FFMA.FTZ R164, R231, R205, R164 ;  /* 0x000000cde7a43223 */ /* 0x000fe200000100a4 */
[----:B------:R-:W-:Y:S02]  /*29c0*/  @P3 HADD2.F32 R205, -RZ, R170.H0_H0 ;  /* 0x200000aaffcd3230 */ /* 0x000fe40000004100 */
[----:B-1----:R-:W-:Y:S01]  /*29d0*/  @P3 FMUL.FTZ R228, R229, R234 ;  /* 0x000000eae5e43220 */ /* 0x002fe20000410000 */
[----:B------:R-:W-:Y:S02]  /*29e0*/  @P3 PRMT R173, R173, 0x5410, R227 ;  /* 0x00005410adad3816 */ /* 0x000fe400000000e3 */
[----:B------:R-:W-:Y:S01]  /*29f0*/  @P3 F2FP.F16.F32.PACK_AB R222, RZ, R222 ;  /* 0x000000deffde323e */ /* 0x000fe200000000ff */
[----:B------:R-:W-:Y:S01]  /*2a00*/  @P3 FMUL.FTZ R225, R53, R228 ;  /* 0x000000e435e13220 */ /* 0x000fe20000410000 */
[----:B------:R-:W-:-:S02]  /*2a10*/  @P3 FFMA.FTZ R160, R205, R223, R160 ;  /* 0x000000dfcda03223 */ /* 0x000fc400000100a0 */
[----:B------:R-:W-:Y:S01]  /*2a20*/  @P3 PRMT R174, R222, 0x7610, R174 ;  /* 0x00007610deae3816 */ /* 0x000fe200000000ae */
[----:B--2---:R-:W-:Y:S01]  /*2a30*/  @P3 FMUL.FTZ R229, R230, R233 ;  /* 0x000000e9e6e53220 */ /* 0x004fe20000410000 */
[----:B------:R-:W-:Y:S01]  /*2a40*/  @P3 HADD2.F32 R230, -RZ, R168.H1_H1 ;  /* 0x300000a8ffe63230 */ /* 0x000fe20000004100 */
[----:B------:R-:W-:Y:S01]  /*2a50*/  @P3 F2FP.F16.F32.PACK_AB R225, RZ, R225 ;  /* 0x000000e1ffe1323e */ /* 0x000fe200000000ff */
[--C-:B------:R-:W-:Y:S02]  /*2a60*/  @P3 HADD2.F32 R233, -RZ, R169.reuse.H0_H0 ;  /* 0x200000a9ffe93230 */ /* 0x100fe40000004100 */
[----:B------:R-:W-:Y:S01]  /*2a70*/  @P3 FMUL.FTZ R227, R54, R229 ;  /* 0x000000e536e33220 */ /* 0x000fe20000410000 */
[----:B------:R-:W-:Y:S01]  /*2a80*/  @P3 FFMA.FTZ R165, R230, R204, R165 ;  /* 0x000000cce6a53223 */ /* 0x000fe200000100a5 */
[----:B------:R-:W-:Y:S02]  /*2a90*/  @P3 HADD2.F32 R204, -RZ, R169.H1_H1 ;  /* 0x300000a9ffcc3230 */ /* 0x000fe40000004100 */
[----:B------:R-:W-:Y:S01]  /*2aa0*/  @P3 FFMA.FTZ R166, R233, R207, R166 ;  /* 0x000000cfe9a63223 */ /* 0x000fe200000100a6 */
[----:B------:R-:W-:Y:S01]  /*2ab0*/  @P3 HADD2.F32 R230, -RZ, R170.H1_H1 ;  /* 0x300000aaffe63230 */ /* 0x000fe20000004100 */
[----:B------:R-:W-:Y:S01]  /*2ac0*/  @P3 F2FP.F16.F32.PACK_AB R227, RZ, R227 ;  /* 0x000000e3ffe3323e */ /* 0x000fe200000000ff */
[----:B------:R-:W-:-:S02]  /*2ad0*/  @P3 HADD2.F32 R207, -RZ, R171.H0_H0 ;  /* 0x200000abffcf3230 */ /* 0x000fc40000004100 */
[----:B------:R-:W-:Y:S01]  /*2ae0*/  @P3 FFMA.FTZ R167, R204, R206, R167 ;  /* 0x000000cecca73223 */ /* 0x000fe200000100a7 */
[----:B------:R-:W-:Y:S01]  /*2af0*/  @P3 PRMT R174, R174, 0x5410, R225 ;  /* 0x00005410aeae3816 */ /* 0x000fe200000000e1 */
[----:B------:R-:W-:Y:S01]  /*2b00*/  @P3 FFMA.FTZ R161, R230, R228, R161 ;  /* 0x000000e4e6a13223 */ /* 0x000fe200000100a1 */
[----:B------:R-:W-:Y:S01]  /*2b10*/  @P3 PRMT R175, R227, 0x7610, R175 ;  /* 0x00007610e3af3816 */ /* 0x000fe200000000af */
[----:B------:R-:W-:Y:S01]  /*2b20*/  @P3 FFMA.FTZ R162, R207, R229, R162 ;  /* 0x000000e5cfa23223 */ /* 0x000fe200000100a2 */
        /* <DEDUP_REMOVED lines=12> */
.L_x_10088:
[----:B------:R-:W1:Y:S01]  /*2bf0*/  @P3 LDC R225, c[0x0][0x40c] ;  /* 0x00010300ffe13b82 */ /* 0x000e620000000800 */
[-CC-:B------:R-:W-:Y:S01]  /*2c00*/  @P2 FFMA.FTZ R177, R9, R209.reuse, R220.reuse ;  /* 0x000000d109b12223 */ /* 0x180fe200000100dc */
[-CC-:B------:R-:W-:Y:S01]  /*2c10*/  @P2 FFMA.FTZ R179, R3, R209.reuse, R220.reuse ;  /* 0x000000d103b32223 */ /* 0x180fe200000100dc */
[----:B------:R-:W-:Y:S01]  /*2c20*/  MOV R182, R42 ;  /* 0x0000002a00b67202 */ /* 0x000fe20000000f00 */
[-CC-:B------:R-:W-:Y:S01]  /*2c30*/  @P2 FFMA.FTZ R178, R8, R209.reuse, R220.reuse ;  /* 0x000000d108b22223 */ /* 0x180fe200000100dc */
[----:B------:R-:W-:Y:S01]  /*2c40*/  @P2 FADD.FTZ R177, R16, -R177 ;  /* 0x800000b110b12221 */ /* 0x000fe20000010000 */
[----:B------:R-:W-:Y:S01]  /*2c50*/  @P2 FADD.FTZ R179, R10, -R179 ;  /* 0x800000b30ab32221 */ /* 0x000fe20000010000 */
[----:B------:R-:W-:Y:S01]  /*2c60*/  @P2 FFMA.FTZ R180, R2, R209, R220 ;  /* 0x000000d102b42223 */ /* 0x000fe200000100dc */
[----:B------:R-:W2:Y:S01]  /*2c70*/  @P3 LDC R207, c[0x0][0x40c] ;  /* 0x00010300ffcf3b82 */ /* 0x000ea20000000800 */
[C---:B------:R-:W-:Y:S01]  /*2c80*/  @P2 FFMA.FTZ R182, R218.reuse, R177, R42 ;  /* 0x000000b1dab62223 */ /* 0x040fe2000001002a */
[----:B------:R-:W-:Y:S01]  /*2c90*/  MOV R176, R44 ;  /* 0x0000002c00b07202 */ /* 0x000fe20000000f00 */
[----:B------:R-:W-:Y:S01]  /*2ca0*/  @P2 FFMA.FTZ R176, R218, R179, R44 ;  /* 0x000000b3dab02223 */ /* 0x000fe2000001002c */
[----:B------:R-:W-:Y:S01]  /*2cb0*/  @P2 FADD.FTZ R181, R17, -R178 ;  /* 0x800000b211b52221 */ /* 0x000fe20000010000 */
[-CC-:B------:R-:W-:Y:S01]  /*2cc0*/  @P2 FFMA.FTZ R179, R5, R209.reuse, R220.reuse ;  /* 0x000000d105b32223 */ /* 0x180fe200000100dc */
[-C--:B------:R-:W-:Y:S01]  /*2cd0*/  @P2 FFMA.FTZ R231, R7, R209.reuse, R220 ;  /* 0x000000d107e72223 */ /* 0x080fe200000100dc */
[----:B------:R-:W-:Y:S01]  /*2ce0*/  @P2 FADD.FTZ R180, R11, -R180 ;  /* 0x800000b40bb42221 */ /* 0x000fe20000010000 */
[----:B------:R-:W3:Y:S01]  /*2cf0*/  @P3 LDC R227, c[0x0][0x40c] ;  /* 0x00010300ffe33b82 */ /* 0x000ee20000000800 */
[----:B------:R-:W-:Y:S01]  /*2d00*/  @P2 FADD.FTZ R179, R12, -R179 ;  /* 0x800000b30cb32221 */ /* 0x000fe20000010000 */
[-CC-:B------:R-:W-:Y:S01]  /*2d10*/  @P2 FFMA.FTZ R228, R4, R209.reuse, R220.reuse ;  /* 0x000000d104e42223 */ /* 0x180fe200000100dc */
[----:B------:R-:W-:Y:S01]  /*2d20*/  @P2 FFMA.FTZ R232, R6, R209, R220 ;  /* 0x000000d106e82223 */ /* 0x000fe200000100dc */
[----:B------:R-:W-:Y:S01]  /*2d30*/  @P2 FADD.FTZ R231, R14, -R231 ;  /* 0x800000e70ee72221 */ /* 0x000fe20000010000 */
[----:B------:R-:W-:Y:S01]  /*2d40*/  MOV R177, R45 ;  /* 0x0000002d00b17202 */ /* 0x000fe20000000f00 */
[----:B------:R-:W-:Y:S01]  /*2d50*/  @P2 FFMA.FTZ R177, R218, R180, R45 ;  /* 0x000000b4dab12223 */ /* 0x000fe2000001002d */
[----:B------:R-:W-:Y:S01]  /*2d60*/  MOV R180, R40 ;  /* 0x0000002800b47202 */ /* 0x000fe20000000f00 */
[----:B------:R-:W4:Y:S01]  /*2d70*/  @P3 LDC R233, c[0x0][0x40c] ;  /* 0x00010300ffe93b82 */ /* 0x000f220000000800 */
[----:B-1----:R-:W-:Y:S01]  /*2d80*/  @P3 FMUL.FTZ R225, R182, R225 ;  /* 0x000000e1b6e13220 */ /* 0x002fe20000410000 */
[----:B------:R-:W-:Y:S01]  /*2d90*/  @P2 FADD.FTZ R228, R13, -R228 ;  /* 0x800000e40de42221 */ /* 0x000fe20000010000 */
[----:B------:R-:W-:Y:S01]  /*2da0*/  @P2 FADD.FTZ R232, R15, -R232 ;  /* 0x800000e80fe82221 */ /* 0x000fe20000010000 */
[----:B------:R-:W-:Y:S01]  /*2db0*/  @P2 FFMA.FTZ R180, R218, R231, R40 ;  /* 0x000000e7dab42223 */ /* 0x000fe20000010028 */
[----:B------:R-:W-:Y:S01]  /*2dc0*/  @P3 FMUL.FTZ R178, R54, R225 ;  /* 0x000000e136b23220 */ /* 0x000fe20000410000 */
[----:B------:R-:W-:Y:S01]  /*2dd0*/  MOV R183, R43 ;  /* 0x0000002b00b77202 */ /* 0x000fe20000000f00 */
[----:B------:R-:W-:Y:S01]  /*2de0*/  @P2 FFMA.FTZ R183, R218, R181, R43 ;  /* 0x000000b5dab72223 */ /* 0x000fe2000001002b */
[----:B0-----:R-:W0:Y:S01]  /*2df0*/  @P3 LDC R222, c[0x0][0x40c] ;  /* 0x00010300ffde3b82 */ /* 0x001e220000000800 */
[----:B-----5:R-:W-:Y:S01]  /*2e00*/  @P3 HADD2.F32 R231, -RZ, R171.H0_H0 ;  /* 0x200000abffe73230 */ /* 0x020fe20000004100 */
[----:B------:R-:W-:Y:S01]  /*2e10*/  @P3 F2FP.F16.F32.PACK_AB R229, RZ, R178 ;  /* 0x000000b2ffe5323e */ /* 0x000fe200000000ff */
[----:B--2---:R-:W-:Y:S01]  /*2e20*/  @P3 FMUL.FTZ R207, R176, R207 ;  /* 0x000000cfb0cf3220 */ /* 0x004fe20000410000 */
[----:B------:R-:W-:Y:S01]  /*2e30*/  MOV R178, R46 ;  /* 0x0000002e00b27202 */ /* 0x000fe20000000f00 */
[C---:B------:R-:W-:Y:S01]  /*2e40*/  @P2 FFMA.FTZ R178, R218.reuse, R179, R46 ;  /* 0x000000b3dab22223 */ /* 0x040fe2000001002e */
[----:B------:R-:W-:Y:S01]  /*2e50*/  MOV R179, R47 ;  /* 0x0000002f00b37202 */ /* 0x000fe20000000f00 */
[----:B------:R-:W-:Y:S01]  /*2e60*/  @P2 FFMA.FTZ R179, R218, R228, R47 ;  /* 0x000000e4dab32223 */ /* 0x000fe2000001002f */
[----:B------:R-:W1:Y:S01]  /*2e70*/  @P3 LDC R206, c[0x0][0x40c] ;  /* 0x00010300ffce3b82 */ /* 0x000e620000000800 */
[----:B------:R-:W-:Y:S01]  /*2e80*/  MOV R181, R41 ;  /* 0x0000002900b57202 */ /* 0x000fe20000000f00 */
[----:B---3--:R-:W-:Y:S01]  /*2e90*/  @P3 FMUL.FTZ R227, R178, R227 ;  /* 0x000000e3b2e33220 */ /* 0x008fe20000410000 */
[----:B------:R-:W-:Y:S01]  /*2ea0*/  @P3 PRMT R175, R229, 0x7610, R175 ;  /* 0x00007610e5af3816 */ /* 0x000fe200000000af */
[----:B------:R-:W-:Y:S01]  /*2eb0*/  @P2 FFMA.FTZ R181, R218, R232, R41 ;  /* 0x000000e8dab52223 */ /* 0x000fe20000010029 */
[----:B------:R-:W-:Y:S01]  /*2ec0*/  @P3 FFMA.FTZ R162, R231, R225, R162 ;  /* 0x000000e1e7a23223 */ /* 0x000fe200000100a2 */
[----:B------:R-:W-:Y:S01]  /*2ed0*/  @P3 FMUL.FTZ R205, R48, R207 ;  /* 0x000000cf30cd3220 */ /* 0x000fe20000410000 */
[----:B------:R-:W-:Y:S01]  /*2ee0*/  @P3 FMUL.FTZ R228, R50, R227 ;  /* 0x000000e332e43220 */ /* 0x000fe20000410000 */
[----:B------:R-:W2:Y:S01]  /*2ef0*/  @P3 LDC R230, c[0x0][0x40c] ;  /* 0x00010300ffe63b82 */ /* 0x000ea20000000800 */
[----:B----4-:R-:W-:Y:S01]  /*2f00*/  @P3 FMUL.FTZ R229, R180, R233 ;  /* 0x000000e9b4e53220 */ /* 0x010fe20000410000 */
[----:B------:R-:W-:Y:S01]  /*2f10*/  @P3 HADD2.F32 R235, -RZ, R168.H0_H0 ;  /* 0x200000a8ffeb3230 */ /* 0x000fe20000004100 */
[----:B------:R-:W-:Y:S01]  /*2f20*/  @P3 F2FP.F16.F32.PACK_AB R205, RZ, R205 ;  /* 0x000000cdffcd323e */ /* 0x000fe200000000ff */
[----:B------:R-:W-:-:S02]  /*2f30*/  @P3 HADD2.F32 R236, -RZ, R170.H1_H1 ;  /* 0x300000aaffec3230 */ /* 0x000fc40000004100 */
[----:B------:R-:W-:Y:S01]  /*2f40*/  @P3 FMUL.FTZ R231, R52, R229 ;  /* 0x000000e534e73220 */ /* 0x000fe20000410000 */
[----:B------:R-:W-:Y:S01]  /*2f50*/  @P3 F2FP.F16.F32.PACK_AB R228, RZ, R228 ;  /* 0x000000e4ffe4323e */ /* 0x000fe200000000ff */
[----:B------:R-:W-:Y:S01]  /*2f60*/  @P3 FFMA.FTZ R164, R235, R207, R164 ;  /* 0x000000cfeba43223 */ /* 0x000fe200000100a4 */
[----:B------:R-:W3:Y:S01]  /*2f70*/  @P3 LDC R234, c[0x0][0x40c] ;  /* 0x00010300ffea3b82 */ /* 0x000ee20000000800 */
[----:B0-----:R-:W-:Y:S01]  /*2f80*/  @P3 FMUL.FTZ R222, R183, R222 ;  /* 0x000000deb7de3220 */ /* 0x001fe20000410000 */
[----:B------:R-:W-:Y:S01]  /*2f90*/  @P3 F2FP.F16.F32.PACK_AB R231, RZ, R231 ;  /* 0x000000e7ffe7323e */ /* 0x000fe200000000ff */
[----:B------:R-:W-:Y:S01]  /*2fa0*/  @P3 HADD2.F32 R207, -RZ, R169.H0_H0 ;  /* 0x200000a9ffcf3230 */ /* 0x000fe20000004100 */
[----:B------:R-:W-:Y:S01]  /*2fb0*/  @P3 PRMT R172, R205, 0x7610, R172 ;  /* 0x00007610cdac3816 */ /* 0x000fe200000000ac */
[----:B------:R-:W-:Y:S01]  /*2fc0*/  @P3 FMUL.FTZ R204, R55, R222 ;  /* 0x000000de37cc3220 */ /* 0x000fe20000410000 */
[----:B------:R-:W-:Y:S01]  /*2fd0*/  @P3 HADD2.F32 R235, -RZ, R170.H0_H0 ;  /* 0x200000aaffeb3230 */ /* 0x000fe20000004100 */
[----:B------:R-:W-:Y:S01]  /*2fe0*/  @P3 PRMT R173, R228, 0x7610, R173 ;  /* 0x00007610e4ad3816 */ /* 0x000fe200000000ad */
[----:B-1----:R-:W-:Y:S01]  /*2ff0*/  @P3 FMUL.FTZ R206, R177, R206 ;  /* 0x000000ceb1ce3220 */ /* 0x002fe20000410000 */
[----:B------:R-:W-:Y:S01]  /*3000*/  @P3 PRMT R174, R231, 0x7610, R174 ;  /* 0x00007610e7ae3816 */ /* 0x000fe200000000ae */
[----:B------:R-:W-:Y:S01]  /*3010*/  @P3 FFMA.FTZ R166, R207, R227, R166 ;  /* 0x000000e3cfa63223 */ /* 0x000fe200000100a6 */
[----:B------:R-:W-:Y:S01]  /*3020*/  @P3 F2FP.F16.F32.PACK_AB R204, RZ, R204 ;  /* 0x000000ccffcc323e */ /* 0x000fe200000000ff */
[----:B------:R-:W-:Y:S01]  /*3030*/  @P3 FMUL.FTZ R223, R49, R206 ;  /* 0x000000ce31df3220 */ /* 0x000fe20000410000 */
[----:B------:R-:W-:-:S02]  /*3040*/  @P3 FFMA.FTZ R160, R235, R229, R160 ;  /* 0x000000e5eba03223 */ /* 0x000fc400000100a0 */
[----:B------:R-:W-:Y:S01]  /*3050*/  @P3 PRMT R175, R175, 0x5410, R204 ;  /* 0x00005410afaf3816 */ /* 0x000fe200000000cc */
[----:B--2---:R-:W-:Y:S01]  /*3060*/  @P3 FMUL.FTZ R230, R179, R230 ;  /* 0x000000e6b3e63220 */ /* 0x004fe20000410000 */
[----:B------:R-:W-:-:S03]  /*3070*/  @P3 F2FP.F16.F32.PACK_AB R223, RZ, R223 ;  /* 0x000000dfffdf323e */ /* 0x000fc600000000ff */
[----:B------:R-:W-:Y:S01]  /*3080*/  @P3 FMUL.FTZ R225, R51, R230 ;  /* 0x000000e633e13220 */ /* 0x000fe20000410000 */
[----:B------:R-:W-:Y:S01]  /*3090*/  @P3 PRMT R172, R172, 0x5410, R223 ;  /* 0x00005410acac3816 */ /* 0x000fe200000000df */
[----:B---3--:R-:W-:Y:S01]  /*30a0*/  @P3 FMUL.FTZ R232, R181, R234 ;  /* 0x000000eab5e83220 */ /* 0x008fe20000410000 */
[----:B------:R-:W-:Y:S02]  /*30b0*/  @P3 HADD2.F32 R234, -RZ, R171.H1_H1 ;  /* 0x300000abffea3230 */ /* 0x000fe40000004100 */
[----:B------:R-:W-:Y:S01]  /*30c0*/  @P3 F2FP.F16.F32.PACK_AB R225, RZ, R225 ;  /* 0x000000e1ffe1323e */ /* 0x000fe200000000ff */
[-C--:B------:R-:W-:Y:S01]  /*30d0*/  @P3 FMUL.FTZ R233, R53, R232.reuse ;  /* 0x000000e835e93220 */ /* 0x080fe20000410000 */
[----:B------:R-:W-:Y:S01]  /*30e0*/  @P3 FFMA.FTZ R161, R236, R232, R161 ;  /* 0x000000e8eca13223 */ /* 0x000fe200000100a1 */
[----:B------:R-:W-:Y:S01]  /*30f0*/  @P3 FFMA.FTZ R163, R234, R222, R163 ;  /* 0x000000deeaa33223 */ /* 0x000fe200000100a3 */
[----:B------:R-:W-:Y:S01]  /*3100*/  @P3 HADD2.F32 R222, -RZ, R168.H1_H1 ;  /* 0x300000a8ffde3230 */ /* 0x000fe20000004100 */
[----:B------:R-:W-:Y:S01]  /*3110*/  @P3 PRMT R173, R173, 0x5410, R225 ;  /* 0x00005410adad3816 */ /* 0x000fe200000000e1 */
[----:B------:R-:W-:Y:S01]  /*3120*/  @P3 HADD2.F32 R234, -RZ, R169.H1_H1 ;  /* 0x300000a9ffea3230 */ /* 0x000fe20000004100 */
[----:B------:R-:W-:-:S02]  /*3130*/  @P3 F2FP.F16.F32.PACK_AB R233, RZ, R233 ;  /* 0x000000e9ffe9323e */ /* 0x000fc400000000ff */
[----:B------:R-:W-:Y:S02]  /*3140*/  @P3 FFMA.FTZ R165, R222, R206, R165 ;  /* 0x000000cedea53223 */ /* 0x000fe400000100a5 */
[----:B------:R-:W-:Y:S01]  /*3150*/  @P3 FFMA.FTZ R167, R234, R230, R167 ;  /* 0x000000e6eaa73223 */ /* 0x000fe200000100a7 */
[----:B------:R-:W-:-:S07]  /*3160*/  @P3 PRMT R174, R174, 0x5410, R233 ;  /* 0x00005410aeae3816 */ /* 0x000fce00000000e9 */
.L_x_10087:
[----:B------:R-:W-:Y:S05]  /*3170*/  BSYNC.RECONVERGENT B1 ;  /* 0x0000000000017941 */ /* 0x000fea0003800200 */
.L_x_10070:
        /* <DEDUP_REMOVED lines=11> */
[----:B-----5:R-:W2:Y:S01]  /*3230*/  LDC.64 R168, c[0x0][0x390] ;  /* 0x0000e400ffa87b82 */ /* 0x020ea20000000a00 */
[----:B------:R-:W-:-:S05]  /*3240*/  IADD3 R171, PT, PT, R221, 0x20, RZ ;  /* 0x00000020ddab7810 */ /* 0x000fca0007ffe0ff */
[----:B--2---:R-:W-:-:S06]  /*3250*/  IMAD.WIDE.U32 R168, R171, 0x10, R168 ;  /* 0x00000010aba87825 */ /* 0x004fcc00078e00a8 */
[----:B------:R-:W5:Y:S02]  /*3260*/  LDG.E.128 R168, desc[UR6][R168.64] ;  /* 0x00000006a8a87981 */ /* 0x000f64000c1e1d00 */
.L_x_10090:
[----:B------:R-:W-:Y:S05]  /*3270*/  BSYNC.RECONVERGENT B1 ;  /* 0x0000000000017941 */ /* 0x000fea0003800200 */
.L_x_10089:
[----:B------:R-:W-:Y:S04]  /*3280*/  BSSY.RECONVERGENT B1, `(.L_x_10091) ;  /* 0x000017e000017945 */ /* 0x000fe80003800200 */
        /* <DEDUP_REMOVED lines=8> */
[----:B------:R-:W-:Y:S01]  /*3310*/  MOV R176, R36 ;  /* 0x0000002400b07202 */ /* 0x000fe20000000f00 */
[----:B------:R-:W-:Y:S01]  /*3320*/  @P2 FADD.FTZ R181, R194, -R181 ;  /* 0x800000b5c2b52221 */ /* 0x000fe20000010000 */
[----:B------:R-:W2:Y:S01]  /*3330*/  @P3 LDC R207, c[0x0][0x40c] ;  /* 0x00010300ffcf3b82 */ /* 0x000ea20000000800 */
[C---:B------:R-:W-:Y:S01]  /*3340*/  @P2 FFMA.FTZ R176, R218.reuse, R177, R36 ;  /* 0x000000b1dab02223 */ /* 0x040fe20000010024 */
[----:B------:R-:W-:Y:S01]  /*3350*/  @P2 FADD.FTZ R182, R201, -R178 ;  /* 0x800000b2c9b62221 */ /* 0x000fe20000010000 */
[----:B------:R-:W-:Y:S01]  /*3360*/  MOV R178, R38 ;  /* 0x0000002600b27202 */ /* 0x000fe20000000f00 */
[----:B------:R-:W-:Y:S01]  /*3370*/  @P2 FADD.FTZ R180, R195, -R180 ;  /* 0x800000b4c3b42221 */ /* 0x000fe20000010000 */
[C---:B------:R-:W-:Y:S01]  /*3380*/  @P2 FFMA.FTZ R178, R218.reuse, R181, R38 ;  /* 0x000000b5dab22223 */ /* 0x040fe20000010026 */
[----:B------:R-:W-:Y:S01]  /*3390*/  MOV R177, R37 ;  /* 0x0000002500b17202 */ /* 0x000fe20000000f00 */
[-CC-:B0-----:R-:W-:Y:S01]  /*33a0*/  @P2 FFMA.FTZ R223, R23, R209.reuse, R220.reuse ;  /* 0x000000d117df2223 */ /* 0x181fe200000100dc */
[----:B------:R-:W0:Y:S01]  /*33b0*/  @P3 LDC R206, c[0x0][0x40c] ;  /* 0x00010300ffce3b82 */ /* 0x000e220000000800 */
[----:B------:R-:W-:Y:S01]  /*33c0*/  @P2 FFMA.FTZ R177, R218, R180, R37 ;  /* 0x000000b4dab12223 */ /* 0x000fe20000010025 */
[----:B------:R-:W-:Y:S01]  /*33d0*/  @P2 FFMA.FTZ R180, R20, R209, R220 ;  /* 0x000000d114b42223 */ /* 0x000fe200000100dc */
[----:B------:R-:W-:Y:S01]  /*33e0*/  MOV R183, R35 ;  /* 0x0000002300b77202 */ /* 0x000fe20000000f00 */
[----:B------:R-:W-:Y:S01]  /*33f0*/  @P2 FFMA.FTZ R183, R218, R182, R35 ;  /* 0x000000b6dab72223 */ /* 0x000fe20000010023 */
[----:B------:R-:W-:Y:S01]  /*3400*/  @P2 FADD.FTZ R225, R196, -R223 ;  /* 0x800000dfc4e12221 */ /* 0x000fe20000010000 */
[----:B------:R-:W-:Y:S01]  /*3410*/  @P2 FADD.FTZ R180, R197, -R180 ;  /* 0x800000b4c5b42221 */ /* 0x000fe20000010000 */
[----:B------:R-:W-:Y:S01]  /*3420*/  @P2 FFMA.FTZ R227, R185, R209, R220 ;  /* 0x000000d1b9e32223 */ /* 0x000fe200000100dc */
[----:B------:R-:W3:Y:S01]  /*3430*/  @P3 LDC R224, c[0x0][0x40c] ;  /* 0x00010300ffe03b82 */ /* 0x000ee20000000800 */
[----:B-1----:R-:W-:-:S02]  /*3440*/  @P3 FMUL.FTZ R205, R176, R205 ;  /* 0x000000cdb0cd3220 */ /* 0x002fc40000410000 */
[----:B------:R-:W-:Y:S02]  /*3450*/  @P2 FADD.FTZ R229, R198, -R227 ;  /* 0x800000e3c6e52221 */ /* 0x000fe40000010000 */
[----:B------:R-:W-:-:S03]  /*3460*/  @P3 FMUL.FTZ R179, R56, R205 ;  /* 0x000000cd38b33220 */ /* 0x000fc60000410000 */
[----:B------:R-:W1:Y:S01]  /*3470*/  @P3 LDC R231, c[0x0][0x40c] ;  /* 0x00010300ffe73b82 */ /* 0x000e620000000800 */
[----:B--2---:R-:W-:Y:S01]  /*3480*/  @P3 FMUL.FTZ R207, R178, R207 ;  /* 0x000000cfb2cf3220 */ /* 0x004fe20000410000 */
[----:B------:R-:W-:Y:S02]  /*3490*/  @P3 F2FP.F16.F32.PACK_AB R204, RZ, R179 ;  /* 0x000000b3ffcc323e */ /* 0x000fe400000000ff */
[----:B------:R-:W-:Y:S01]  /*34a0*/  MOV R179, R39 ;  /* 0x0000002700b37202 */ /* 0x000fe20000000f00 */
[----:B------:R-:W-:Y:S01]  /*34b0*/  @P3 FMUL.FTZ R182, R58, R207 ;  /* 0x000000cf3ab63220 */ /* 0x000fe20000410000 */
[----:B------:R-:W-:Y:S01]  /*34c0*/  @P2 FFMA.FTZ R179, R218, R180, R39 ;  /* 0x000000b4dab32223 */ /* 0x000fe20000010027 */
[----:B------:R-:W-:Y:S01]  /*34d0*/  MOV R180, R32 ;  /* 0x0000002000b47202 */ /* 0x000fe20000000f00 */
[----:B------:R-:W2:Y:S01]  /*34e0*/  @P3 LDC R228, c[0x0][0x40c] ;  /* 0x00010300ffe43b82 */ /* 0x000ea20000000800 */
[----:B0-----:R-:W-:Y:S01]  /*34f0*/  @P3 FMUL.FTZ R206, R177, R206 ;  /* 0x000000ceb1ce3220 */ /* 0x001fe20000410000 */
[----:B------:R-:W-:Y:S01]  /*3500*/  @P3 F2FP.F16.F32.PACK_AB R223, RZ, R182 ;  /* 0x000000b6ffdf323e */ /* 0x000fe200000000ff */
[----:B------:R-:W-:Y:S01]  /*3510*/  @P2 FFMA.FTZ R182, R22, R209, R220 ;  /* 0x000000d116b62223 */ /* 0x000fe200000100dc */
[----:B------:R-:W-:Y:S01]  /*3520*/  @P2 FFMA.FTZ R180, R218, R225, R32 ;  /* 0x000000e1dab42223 */ /* 0x000fe20000010020 */
[----:B------:R-:W-:Y:S01]  /*3530*/  @P3 FMUL.FTZ R181, R57, R206 ;  /* 0x000000ce39b53220 */ /* 0x000fe20000410000 */
[----:B------:R-:W-:Y:S01]  /*3540*/  @P3 PRMT R172, R204, 0x7610, R172 ;  /* 0x00007610ccac3816 */ /* 0x000fe200000000ac */
[----:B------:R-:W-:Y:S01]  /*3550*/  @P2 FADD.FTZ R226, R199, -R182 ;  /* 0x800000b6c7e22221 */ /* 0x000fe20000010000 */
[----:B------:R-:W0:Y:S01]  /*3560*/  @P3 LDC R233, c[0x0][0x40c] ;  /* 0x00010300ffe93b82 */ /* 0x000e220000000800 */
[----:B---3--:R-:W-:Y:S01]  /*3570*/  @P3 FMUL.FTZ R224, R179, R224 ;  /* 0x000000e0b3e03220 */ /* 0x008fe20000410000 */
[----:B------:R-:W-:-:S02]  /*3580*/  @P3 F2FP.F16.F32.PACK_AB R222, RZ, R181 ;  /* 0x000000b5ffde323e */ /* 0x000fc400000000ff */
[----:B------:R-:W-:Y:S01]  /*3590*/  MOV R181, R33 ;  /* 0x0000002100b57202 */ /* 0x000fe20000000f00 */
[----:B------:R-:W-:Y:S01]  /*35a0*/  @P3 FMUL.FTZ R225, R59, R224 ;  /* 0x000000e03be13220 */ /* 0x000fe20000410000 */
[----:B------:R-:W-:Y:S01]  /*35b0*/  MOV R182, R34 ;  /* 0x0000002200b67202 */ /* 0x000fe20000000f00 */
[----:B------:R-:W-:Y:S01]  /*35c0*/  @P2 FFMA.FTZ R181, R218, R226, R33 ;  /* 0x000000e2dab52223 */ /* 0x000fe20000010021 */
[----:B-1----:R-:W-:Y:S01]  /*35d0*/  @P3 FMUL.FTZ R227, R180, R231 ;  /* 0x000000e7b4e33220 */ /* 0x002fe20000410000 */
[----:B------:R-:W-:Y:S01]  /*35e0*/  @P2 FFMA.FTZ R182, R218, R229, R34 ;  /* 0x000000e5dab62223 */ /* 0x000fe20000010022 */
[----:B------:R-:W-:Y:S01]  /*35f0*/  @P3 F2FP.F16.F32.PACK_AB R225, RZ, R225 ;  /* 0x000000e1ffe1323e */ /* 0x000fe200000000ff */
[--C-:B-----5:R-:W-:Y:S02]  /*3600*/  @P3 HADD2.F32 R231, -RZ, R168.reuse.H0_H0 ;  /* 0x200000a8ffe73230 */ /* 0x120fe40000004100 */
[----:B------:R-:W-:Y:S01]  /*3610*/  @P3 FMUL.FTZ R204, R60, R227 ;  /* 0x000000e33ccc3220 */ /* 0x000fe20000410000 */
[----:B------:R-:W-:Y:S01]  /*3620*/  @P3 PRMT R172, R172, 0x5410, R222 ;  /* 0x00005410acac3816 */ /* 0x000fe200000000de */
[----:B------:R-:W-:Y:S01]  /*3630*/  @P3 HADD2.F32 R226, -RZ, R168.H1_H1 ;  /* 0x300000a8ffe23230 */ /* 0x000fe20000004100 */
[----:B------:R-:W-:Y:S01]  /*3640*/  @P3 PRMT R173, R223, 0x7610, R173 ;  /* 0x00007610dfad3816 */ /* 0x000fe200000000ad */
[----:B--2---:R-:W-:Y:S01]  /*3650*/  @P3 FMUL.FTZ R222, R181, R228 ;  /* 0x000000e4b5de3220 */ /* 0x004fe20000410000 */
[----:B------:R-:W-:Y:S01]  /*3660*/  @P3 F2FP.F16.F32.PACK_AB R204, RZ, R204 ;  /* 0x000000ccffcc323e */ /* 0x000fe200000000ff */
[----:B------:R-:W-:Y:S01]  /*3670*/  @P3 FFMA.FTZ R156, R231, R205, R156 ;  /* 0x000000cde79c3223 */ /* 0x000fe2000001009c */
[----:B------:R-:W-:Y:S01]  /*3680*/  @P3 PRMT R173, R173, 0x5410, R225 ;  /* 0x00005410adad3816 */ /* 0x000fe200000000e1 */
[----:B------:R-:W-:Y:S01]  /*3690*/  @P3 FMUL.FTZ R223, R61, R222 ;  /* 0x000000de3ddf3220 */ /* 0x000fe20000410000 */
[----:B------:R-:W-:Y:S01]  /*36a0*/  @P3 PRMT R174, R204, 0x7610, R174 ;  /* 0x00007610ccae3816 */ /* 0x000fe200000000ae */
[----:B------:R-:W-:Y:S01]  /*36b0*/  @P3 FFMA.FTZ R157, R226, R206, R157 ;  /* 0x000000cee29d3223 */ /* 0x000fe2000001009d */
[----:B------:R-:W-:-:S02]  /*36c0*/  @P3 HADD2.F32 R205, -RZ, R169.H0_H0 ;  /* 0x200000a9ffcd3230 */ /* 0x000fc40000004100 */
[----:B0-----:R-:W-:Y:S01]  /*36d0*/  @P3 FMUL.FTZ R229, R182, R233 ;  /* 0x000000e9b6e53220 */ /* 0x001fe20000410000 */
        /* <DEDUP_REMOVED lines=22> */
.L_x_10093:
[----:B------:R-:W2:Y:S01]  /*3840*/  @P3 LDC R225, c[0x0][0x40c] ;  /* 0x00010300ffe13b82 */ /* 0x000ea20000000800 */
[-CC-:B-1----:R-:W-:Y:S01]  /*3850*/  @P2 FFMA.FTZ R205, R19, R209.reuse, R220.reuse ;  /* 0x000000d113cd2223 */ /* 0x182fe200000100dc */
[-CC-:B0-----:R-:W-:Y:S01]  /*3860*/  @P2 FFMA.FTZ R222, R18, R209.reuse, R220.reuse ;  /* 0x000000d112de2223 */ /* 0x181fe200000100dc */
[----:B------:R-:W-:Y:S01]  /*3870*/  MOV R204, R36 ;  /* 0x0000002400cc7202 */ /* 0x000fe20000000f00 */
[----:B------:R-:W-:Y:S01]  /*3880*/  @P2 FFMA.FTZ R223, R21, R209, R220 ;  /* 0x000000d115df2223 */ /* 0x000fe200000100dc */
[----:B------:R-:W-:Y:S01]  /*3890*/  @P2 FADD.FTZ R205, R192, -R205 ;  /* 0x800000cdc0cd2221 */ /* 0x000fe20000010000 */
[----:B------:R-:W-:Y:S01]  /*38a0*/  @P2 FADD.FTZ R222, R195, -R222 ;  /* 0x800000dec3de2221 */ /* 0x000fe20000010000 */
[----:B------:R-:W-:Y:S01]  /*38b0*/  MOV R206, R37 ;  /* 0x0000002500ce7202 */ /* 0x000fe20000000f00 */
[----:B------:R-:W0:Y:S01]  /*38c0*/  @P3 LDC R227, c[0x0][0x40c] ;  /* 0x00010300ffe33b82 */ /* 0x000e220000000800 */
[C---:B------:R-:W-:Y:S01]  /*38d0*/  @P2 FFMA.FTZ R204, R218.reuse, R205, R36 ;  /* 0x000000cddacc2223 */ /* 0x040fe20000010024 */
[-CC-:B------:R-:W-:Y:S01]  /*38e0*/  @P2 FFMA.FTZ R205, R23, R209.reuse, R220.reuse ;  /* 0x000000d117cd2223 */ /* 0x180fe200000100dc */
[----:B------:R-:W-:Y:S01]  /*38f0*/  @P2 FFMA.FTZ R206, R218, R222, R37 ;  /* 0x000000dedace2223 */ /* 0x000fe20000010025 */
[----:B------:R-:W-:Y:S01]  /*3900*/  @P2 FFMA.FTZ R222, R20, R209, R220 ;  /* 0x000000d114de2223 */ /* 0x000fe200000100dc */
[----:B------:R-:W-:Y:S01]  /*3910*/  @P2 FADD.FTZ R223, R194, -R223 ;  /* 0x800000dfc2df2221 */ /* 0x000fe20000010000 */
[----:B------:R-:W-:Y:S01]  /*3920*/  @P2 FADD.FTZ R205, R196, -R205 ;  /* 0x800000cdc4cd2221 */ /* 0x000fe20000010000 */
[----:B------:R-:W-:Y:S01]  /*3930*/  MOV R226, R32 ;  /* 0x0000002000e27202 */ /* 0x000fe20000000f00 */
[----:B------:R-:W1:Y:S01]  /*3940*/  @P3 LDC R224, c[0x0][0x40c] ;  /* 0x00010300ffe03b82 */ /* 0x000e620000000800 */
[----:B------:R-:W-:Y:S01]  /*3950*/  MOV R207, R38 ;  /* 0x0000002600cf7202 */ /* 0x000fe20000000f00 */
[----:B------:R-:W-:Y:S01]  /*3960*/  @P2 FADD.FTZ R222, R197, -R222 ;  /* 0x800000dec5de2221 */ /* 0x000fe20000010000 */
[C---:B------:R-:W-:Y:S01]  /*3970*/  @P2 FFMA.FTZ R226, R218.reuse, R205, R32 ;  /* 0x000000cddae22223 */ /* 0x040fe20000010020 */
[C---:B------:R-:W-:Y:S01]  /*3980*/  @P2 FFMA.FTZ R207, R218.reuse, R223, R38 ;  /* 0x000000dfdacf2223 */ /* 0x040fe20000010026 */
[----:B------:R-:W-:Y:S01]  /*3990*/  MOV R223, R39 ;  /* 0x0000002700df7202 */ /* 0x000fe20000000f00 */
[----:B------:R-:W-:Y:S01]  /*39a0*/  @P2 FFMA.FTZ R223, R218, R222, R39 ;  /* 0x000000dedadf2223 */ /* 0x000fe20000010027 */
[--C-:B------:R-:W-:Y:S01]  /*39b0*/  @P2 FFMA.FTZ R232, R22, R209, R220.reuse ;  /* 0x000000d116e82223 */ /* 0x100fe200000100dc */
[----:B------:R-:W3:Y:S01]  /*39c0*/  @P3 LDC R230, c[0x0][0x40c] ;  /* 0x00010300ffe63b82 */ /* 0x000ee20000000800 */
[----:B--2---:R-:W-:Y:S01]  /*39d0*/  @P3 FMUL.FTZ R205, R204, R225 ;  /* 0x000000e1cccd3220 */ /* 0x004fe20000410000 */
[----:B------:R-:W-:Y:S01]  /*39e0*/  @P2 FFMA.FTZ R225, R185, R209, R220 ;  /* 0x000000d1b9e12223 */ /* 0x000fe200000100dc */
[----:B------:R-:W-:Y:S01]  /*39f0*/  @P2 FADD.FTZ R232, R199, -R232 ;  /* 0x800000e8c7e82221 */ /* 0x000fe20000010000 */
[----:B------:R-:W-:-:S02]  /*3a00*/  MOV R229, R34 ;  /* 0x0000002200e57202 */ /* 0x000fc40000000f00 */
[----:B------:R-:W-:Y:S01]  /*3a10*/  @P2 FADD.FTZ R225, R198, -R225 ;  /* 0x800000e1c6e12221 */ /* 0x000fe20000010000 */
[----:B------:R-:W-:Y:S01]  /*3a20*/  MOV R228, R33 ;  /* 0x0000002100e47202 */ /* 0x000fe20000000f00 */
[----:B------:R-:W2:Y:S01]  /*3a30*/  @P3 LDC R231, c[0x0][0x40c] ;  /* 0x00010300ffe73b82 */ /* 0x000ea20000000800 */
[----:B0-----:R-:W-:Y:S01]  /*3a40*/  @P3 FMUL.FTZ R204, R206, R227 ;  /* 0x000000e3cecc3220 */ /* 0x001fe20000410000 */
[----:B------:R-:W-:Y:S01]  /*3a50*/  @P3 FMUL.FTZ R206, R56, R205 ;  /* 0x000000cd38ce3220 */ /* 0x000fe20000410000 */
[C---:B------:R-:W-:Y:S01]  /*3a60*/  @P2 FFMA.FTZ R229, R218.reuse, R225, R34 ;  /* 0x000000e1dae52223 */ /* 0x040fe20000010022 */
[----:B------:R-:W-:Y:S01]  /*3a70*/  @P2 FFMA.FTZ R228, R218, R232, R33 ;  /* 0x000000e8dae42223 */ /* 0x000fe20000010021 */
[----:B------:R-:W-:Y:S02]  /*3a80*/  @P3 FMUL.FTZ R222, R57, R204 ;  /* 0x000000cc39de3220 */ /* 0x000fe40000410000 */
[----:B------:R-:W-:Y:S01]  /*3a90*/  @P3 F2FP.F16.F32.PACK_AB R206, RZ, R206 ;  /* 0x000000ceffce323e */ /* 0x000fe200000000ff */
[----:B------:R-:W0:Y:S01]  /*3aa0*/  @P3 LDC R233, c[0x0][0x40c] ;  /* 0x00010300ffe93b82 */ /* 0x000e220000000800 */
[----:B-1----:R-:W-:Y:S01]  /*3ab0*/  @P3 FMUL.FTZ R207, R207, R224 ;  /* 0x000000e0cfcf3220 */ /* 0x002fe20000410000 */
[----:B------:R-:W-:-:S02]  /*3ac0*/  @P3 F2FP.F16.F32.PACK_AB R222, RZ, R222 ;  /* 0x000000deffde323e */ /* 0x000fc400000000ff */
[----:B------:R-:W-:-:S04]  /*3ad0*/  @P3 PRMT R172, R206, 0x7610, R172 ;  /* 0x00007610ceac3816 */ /* 0x000fc800000000ac */
[----:B------:R-:W1:Y:S01]  /*3ae0*/  @P3 LDC R234, c[0x0][0x40c] ;  /* 0x00010300ffea3b82 */ /* 0x000e620000000800 */
[----:B---3--:R-:W-:Y:S01]  /*3af0*/  @P3 FMUL.FTZ R224, R223, R230 ;  /* 0x000000e6dfe03220 */ /* 0x008fe20000410000 */
[----:B------:R-:W-:Y:S01]  /*3b00*/  @P3 FMUL.FTZ R223, R58, R207 ;  /* 0x000000cf3adf3220 */ /* 0x000fe20000410000 */
[----:B------:R-:W-:Y:S02]  /*3b10*/  @P3 PRMT R172, R172, 0x5410, R222 ;  /* 0x00005410acac3816 */ /* 0x000fe400000000de */
[----:B------:R-:W-:Y:S02]  /*3b20*/  @P3 FMUL.FTZ R225, R59, R224 ;  /* 0x000000e03be13220 */ /* 0x000fe40000410000 */
[----:B------:R-:W-:Y:S01]  /*3b30*/  @P3 F2FP.F16.F32.PACK_AB R223, RZ, R223 ;  /* 0x000000dfffdf323e */ /* 0x000fe200000000ff */
[----:B--2---:R-:W-:Y:S01]  /*3b40*/  @P3 FMUL.FTZ R227, R226, R231 ;  /* 0x000000e7e2e33220 */ /* 0x004fe20000410000 */
[--C-:B-----5:R-:W-:Y:S01]  /*3b50*/  @P3 HADD2.F32 R231, -RZ, R168.reuse.H0_H0 ;  /* 0x200000a8ffe73230 */ /* 0x120fe20000004100 */
[----:B------:R-:W-:Y:S01]  /*3b60*/  @P3 F2FP.F16.F32.PACK_AB R225, RZ, R225 ;  /* 0x000000e1ffe1323e */ /* 0x000fe200000000ff */
[----:B------:R-:W-:Y:S01]  /*3b70*/  @P3 HADD2.F32 R226, -RZ, R168.H1_H1 ;  /* 0x300000a8ffe23230 */ /* 0x000fe20000004100 */
[----:B------:R-:W-:Y:S01]  /*3b80*/  @P3 PRMT R173, R223, 0x7610, R173 ;  /* 0x00007610dfad3816 */ /* 0x000fe200000000ad */
[----:B------:R-:W-:Y:S01]  /*3b90*/  @P3 FMUL.FTZ R206, R60, R227 ;  /* 0x000000e33cce3220 */ /* 0x000fe20000410000 */
[----:B------:R-:W-:Y:S01]  /*3ba0*/  @P3 FFMA.FTZ R156, R231, R205, R156 ;  /* 0x000000cde79c3223 */ /* 0x000fe2000001009c */
[----:B------:R-:W-:-:S02]  /*3bb0*/  @P3 HADD2.F32 R205, -RZ, R170.H0_H0 ;  /* 0x200000aaffcd3230 */ /* 0x000fc40000004100 */
[----:B0-----:R-:W-:Y:S01]  /*3bc0*/  @P3 FMUL.FTZ R222, R228, R233 ;  /* 0x000000e9e4de3220 */ /* 0x001fe20000410000 */
[--C-:B------:R-:W-:Y:S01]  /*3bd0*/  @P3 HADD2.F32 R233, -RZ, R169.reuse.H0_H0 ;  /* 0x200000a9ffe93230 */ /* 0x100fe20000004100 */
[----:B------:R-:W-:Y:S01]  /*3be0*/  @P3 PRMT R173, R173, 0x5410, R225 ;  /* 0x00005410adad3816 */ /* 0x000fe200000000e1 */
[----:B------:R-:W-:Y:S01]  /*3bf0*/  @P3 FFMA.FTZ R157, R226, R204, R157 ;  /* 0x000000cce29d3223 */ /* 0x000fe2000001009d */
[----:B------:R-:W-:Y:S01]  /*3c00*/  @P3 FMUL.FTZ R223, R61, R222 ;  /* 0x000000de3ddf3220 */ /* 0x000fe20000410000 */
[----:B------:R-:W-:Y:S01]  /*3c10*/  @P3 F2FP.F16.F32.PACK_AB R206, RZ, R206 ;  /* 0x000000ceffce323e */ /* 0x000fe200000000ff */
[----:B------:R-:W-:Y:S01]  /*3c20*/  @P3 FFMA.FTZ R158, R233, R207, R158 ;  /* 0x000000cfe99e3223 */ /* 0x000fe2000001009e */
[----:B------:R-:W-:Y:S02]  /*3c30*/  @P3 HADD2.F32 R204, -RZ, R169.H1_H1 ;  /* 0x300000a9ffcc3230 */ /* 0x000fe40000004100 */
[----:B-1----:R-:W-:Y:S01]  /*3c40*/  @P3 FMUL.FTZ R229, R229, R234 ;  /* 0x000000eae5e53220 */ /* 0x002fe20000410000 */
[----:B------:R-:W-:Y:S01]  /*3c50*/  @P3 HADD2.F32 R226, -RZ, R170.H1_H1 ;  /* 0x300000aaffe23230 */ /* 0x000fe20000004100 */
[----:B------:R-:W-:Y:S01]  /*3c60*/  @P3 F2FP.F16.F32.PACK_AB R223, RZ, R223 ;  /* 0x000000dfffdf323e */ /* 0x000fe200000000ff */
[----:B------:R-:W-:-:S02]  /*3c70*/  @P3 HADD2.F32 R207, -RZ, R171.H0_H0 ;  /* 0x200000abffcf3230 */ /* 0x000fc40000004100 */
        /* <DEDUP_REMOVED lines=21> */
.L_x_10092:
        /* <DEDUP_REMOVED lines=13> */
[--C-:B------:R-:W-:Y:S01]  /*3ea0*/  FFMA.FTZ R228, R184, R209, R220.reuse ;  /* 0x000000d1b8e47223 */ /* 0x100fe200000100dc */
[----:B-----5:R-:W-:Y:S01]  /*3eb0*/  @P3 HADD2.F32 R229, -RZ, R169.H0_H0 ;  /* 0x200000a9ffe53230 */ /* 0x020fe20000004100 */
[----:B------:R-:W-:Y:S01]  /*3ec0*/  FSEL R176, R176, RZ, P4 ;  /* 0x000000ffb0b07208 */ /* 0x000fe20002000000 */
[----:B------:R-:W-:Y:S01]  /*3ed0*/  FMUL.FTZ R180, R218, R207 ;  /* 0x000000cfdab47220 */ /* 0x000fe20000410000 */
[----:B------:R-:W-:Y:S01]  /*3ee0*/  FSEL R177, R177, RZ, P4 ;  /* 0x000000ffb1b17208 */ /* 0x000fe20002000000 */
[----:B------:R-:W3:Y:S01]  /*3ef0*/  @P3 LDC R205, c[0x0][0x40c] ;  /* 0x00010300ffcd3b82 */ /* 0x000ee20000000800 */
[----:B------:R-:W-:-:S02]  /*3f00*/  FFMA.FTZ R207, R185, R209, R220 ;  /* 0x000000d1b9cf7223 */ /* 0x000fc400000100dc */
[----:B------:R-:W-:Y:S02]  /*3f10*/  FSEL R180, R180, RZ, P4 ;  /* 0x000000ffb4b47208 */ /* 0x000fe40002000000 */
[----:B------:R-:W-:Y:S01]  /*3f20*/  FADD.FTZ R207, R198, -R207 ;  /* 0x800000cfc6cf7221 */ /* 0x000fe20000010000 */
[----:B-1----:R-:W-:Y:S02]  /*3f30*/  @P3 FMUL.FTZ R183, R176, R183 ;  /* 0x000000b7b0b73220 */ /* 0x002fe40000410000 */
[----:B0-----:R-:W0:Y:S01]  /*3f40*/  @P3 LDC R222, c[0x0][0x40c] ;  /* 0x00010300ffde3b82 */ /* 0x001e220000000800 */
[----:B------:R-:W-:Y:S01]  /*3f50*/  FMUL.FTZ R225, R218, R207 ;  /* 0x000000cfdae17220 */ /* 0x000fe20000410000 */
[----:B------:R-:W-:Y:S01]  /*3f60*/  @P3 FMUL.FTZ R178, R56, R183 ;  /* 0x000000b738b23220 */ /* 0x000fe20000410000 */
[----:B--2---:R-:W-:-:S04]  /*3f70*/  @P3 FMUL.FTZ R204, R177, R204 ;  /* 0x000000ccb1cc3220 */ /* 0x004fc80000410000 */
[----:B------:R-:W-:Y:S01]  /*3f80*/  @P3 F2FP.F16.F32.PACK_AB R178, RZ, R178 ;  /* 0x000000b2ffb2323e */ /* 0x000fe200000000ff */
[----:B------:R-:W1:Y:S01]  /*3f90*/  @P3 LDC R223, c[0x0][0x40c] ;  /* 0x00010300ffdf3b82 */ /* 0x000e620000000800 */
[----:B------:R-:W-:Y:S02]  /*3fa0*/  @P3 FMUL.FTZ R179, R57, R204 ;  /* 0x000000cc39b33220 */ /* 0x000fe40000410000 */
[----:B------:R-:W-:Y:S01]  /*3fb0*/  @P3 PRMT R172, R178, 0x7610, R172 ;  /* 0x00007610b2ac3816 */ /* 0x000fe200000000ac */
[----:B------:R-:W-:Y:S02]  /*3fc0*/  FFMA.FTZ R178, R20, R209, R220 ;  /* 0x000000d114b27223 */ /* 0x000fe400000100dc */
[----:B------:R-:W-:Y:S02]  /*3fd0*/  @P3 F2FP.F16.F32.PACK_AB R179, RZ, R179 ;  /* 0x000000b3ffb3323e */ /* 0x000fe400000000ff */
[----:B------:R-:W-:Y:S01]  /*3fe0*/  FADD.FTZ R181, R197, -R178 ;  /* 0x800000b2c5b57221 */ /* 0x000fe20000010000 */
[----:B------:R-:W2:Y:S01]  /*3ff0*/  @P3 LDC R226, c[0x0][0x40c] ;  /* 0x00010300ffe23b82 */ /* 0x000ea20000000800 */
[----:B------:R-:W-:Y:S01]  /*4000*/  @P3 PRMT R172, R172, 0x5410, R179 ;  /* 0x00005410acac3816 */ /* 0x000fe200000000b3 */
[----:B------:R-:W-:-:S04]  /*4010*/  FFMA.FTZ R179, R21, R209, R220 ;  /* 0x000000d115b37223 */ /* 0x000fc800000100dc */
[----:B------:R-:W-:Y:S02]  /*4020*/  FADD.FTZ R179, R194, -R179 ;  /* 0x800000b3c2b37221 */ /* 0x000fe40000010000 */
[----:B------:R-:W4:Y:S02]  /*4030*/  @P3 LDC R227, c[0x0][0x40c] ;  /* 0x00010300ffe33b82 */ /* 0x000f240000000800 */
[C---:B------:R-:W-:Y:S01]  /*4040*/  FMUL.FTZ R178, R218.reuse, R179 ;  /* 0x000000b3dab27220 */ /* 0x040fe20000410000 */
[----:B------:R-:W-:Y:S01]  /*4050*/  FMUL.FTZ R179, R218, R181 ;  /* 0x000000b5dab37220 */ /* 0x000fe20000410000 */
[----:B------:R-:W-:Y:S01]  /*4060*/  FADD.FTZ R181, R199, -R182 ;  /* 0x800000b6c7b57221 */ /* 0x000fe20000010000 */
[----:B-1----:R-:W-:Y:S02]  /*4070*/  @P3 FMUL.FTZ R223, R180, R223 ;  /* 0x000000dfb4df3220 */ /* 0x002fe40000410000 */
[----:B------:R-:W-:Y:S01]  /*4080*/  FSEL R178, R178, RZ, P4 ;  /* 0x000000ffb2b27208 */ /* 0x000fe20002000000 */
[----:B------:R-:W-:Y:S01]  /*4090*/  FMUL.FTZ R181, R218, R181 ;  /* 0x000000b5dab57220 */ /* 0x000fe20000410000 */
[----:B------:R-:W-:Y:S01]  /*40a0*/  FSEL R179, R179, RZ, P4 ;  /* 0x000000ffb3b37208 */ /* 0x000fe20002000000 */
[----:B------:R-:W-:-:S02]  /*40b0*/  @P3 FMUL.FTZ R224, R60, R223 ;  /* 0x000000df3ce03220 */ /* 0x000fc40000410000 */
[----:B---3--:R-:W-:Y:S01]  /*40c0*/  @P3 FMUL.FTZ R205, R178, R205 ;  /* 0x000000cdb2cd3220 */ /* 0x008fe20000410000 */
[----:B------:R-:W-:Y:S01]  /*40d0*/  FSEL R181, R181, RZ, P4 ;  /* 0x000000ffb5b57208 */ /* 0x000fe20002000000 */
[----:B0-----:R-:W-:Y:S01]  /*40e0*/  @P3 FMUL.FTZ R222, R179, R222 ;  /* 0x000000deb3de3220 */ /* 0x001fe20000410000 */
[----:B------:R-:W-:Y:S01]  /*40f0*/  @P3 F2FP.F16.F32.PACK_AB R224, RZ, R224 ;  /* 0x000000e0ffe0323e */ /* 0x000fe200000000ff */
[-C--:B------:R-:W-:Y:S01]  /*4100*/  @P3 FMUL.FTZ R182, R58, R205.reuse ;  /* 0x000000cd3ab63220 */ /* 0x080fe20000410000 */
[----:B------:R-:W-:Y:S01]  /*4110*/  @P3 FFMA.FTZ R158, R229, R205, R158 ;  /* 0x000000cde59e3223 */ /* 0x000fe2000001009e */
[----:B------:R-:W-:Y:S01]  /*4120*/  @P3 FMUL.FTZ R207, R59, R222 ;  /* 0x000000de3bcf3220 */ /* 0x000fe20000410000 */
[----:B--2---:R-:W-:Y:S01]  /*4130*/  @P3 FMUL.FTZ R226, R181, R226 ;  /* 0x000000e2b5e23220 */ /* 0x004fe20000410000 */
[----:B------:R-:W-:Y:S01]  /*4140*/  @P3 PRMT R174, R224, 0x7610, R174 ;  /* 0x00007610e0ae3816 */ /* 0x000fe200000000ae */
[----:B------:R-:W-:Y:S01]  /*4150*/  @P3 HADD2.F32 R224, -RZ, R168.H1_H1 ;  /* 0x300000a8ffe03230 */ /* 0x000fe20000004100 */
[----:B------:R-:W-:Y:S01]  /*4160*/  @P3 F2FP.F16.F32.PACK_AB R206, RZ, R182 ;  /* 0x000000b6ffce323e */ /* 0x000fe200000000ff */
[----:B------:R-:W-:Y:S01]  /*4170*/  @P3 HADD2.F32 R205, -RZ, R170.H0_H0 ;  /* 0x200000aaffcd3230 */ /* 0x000fe20000004100 */
[----:B------:R-:W-:-:S02]  /*4180*/  @P3 F2FP.F16.F32.PACK_AB R207, RZ, R207 ;  /* 0x000000cfffcf323e */ /* 0x000fc400000000ff */
[----:B------:R-:W-:Y:S01]  /*4190*/  @P3 PRMT R173, R206, 0x7610, R173 ;  /* 0x00007610cead3816 */ /* 0x000fe200000000ad */
[----:B------:R-:W-:Y:S01]  /*41a0*/  @P3 FFMA.FTZ R157, R224, R204, R157 ;  /* 0x000000cce09d3223 */ /* 0x000fe2000001009d */
[----:B------:R-:W-:Y:S01]  /*41b0*/  FSEL R182, R225, RZ, P4 ;  /* 0x000000ffe1b67208 */ /* 0x000fe20002000000 */
[----:B------:R-:W-:Y:S01]  /*41c0*/  @P3 FMUL.FTZ R225, R61, R226 ;  /* 0x000000e23de13220 */ /* 0x000fe20000410000 */
[----:B------:R-:W-:Y:S01]  /*41d0*/  @P3 PRMT R173, R173, 0x5410, R207 ;  /* 0x00005410adad3816 */ /* 0x000fe200000000cf */
[----:B------:R-:W-:Y:S02]  /*41e0*/  @P3 HADD2.F32 R207, -RZ, R168.H0_H0 ;  /* 0x200000a8ffcf3230 */ /* 0x000fe40000004100 */
[----:B------:R-:W-:Y:S01]  /*41f0*/  @P3 FFMA.FTZ R152, R205, R223, R152 ;  /* 0x000000dfcd983223 */ /* 0x000fe20000010098 */
[----:B----4-:R-:W-:Y:S01]  /*4200*/  @P3 FMUL.FTZ R227, R182, R227 ;  /* 0x000000e3b6e33220 */ /* 0x010fe20000410000 */
[----:B------:R-:W-:Y:S01]  /*4210*/  @P3 HADD2.F32 R204, -RZ, R169.H1_H1 ;  /* 0x300000a9ffcc3230 */ /* 0x000fe20000004100 */
[----:B------:R-:W-:Y:S01]  /*4220*/  @P3 F2FP.F16.F32.PACK_AB R225, RZ, R225 ;  /* 0x000000e1ffe1323e */ /* 0x000fe200000000ff */
[----:B------:R-:W-:Y:S01]  /*4230*/  @P3 FFMA.FTZ R156, R207, R183, R156 ;  /* 0x000000b7cf9c3223 */ /* 0x000fe2000001009c */
[----:B------:R-:W-:Y:S01]  /*4240*/  @P3 FMUL.FTZ R206, R62, R227 ;  /* 0x000000e33ece3220 */ /* 0x000fe20000410000 */
[----:B------:R-:W-:Y:S01]  /*4250*/  FADD.FTZ R183, R201, -R228 ;  /* 0x800000e4c9b77221 */ /* 0x000fe20000010000 */
[----:B------:R-:W-:-:S02]  /*4260*/  @P3 HADD2.F32 R224, -RZ, R170.H1_H1 ;  /* 0x300000aaffe03230 */ /* 0x000fc40000004100 */
[----:B------:R-:W-:Y:S01]  /*4270*/  @P3 FFMA.FTZ R159, R204, R222, R159 ;  /* 0x000000decc9f3223 */ /* 0x000fe2000001009f */
[----:B------:R-:W-:Y:S02]  /*4280*/  @P3 HADD2.F32 R207, -RZ, R171.H0_H0 ;  /* 0x200000abffcf3230 */ /* 0x000fe40000004100 */
[----:B------:R-:W-:Y:S01]  /*4290*/  FMUL.FTZ R183, R218, R183 ;  /* 0x000000b7dab77220 */ /* 0x000fe20000410000 */
[----:B------:R-:W-:Y:S01]  /*42a0*/  @P3 F2FP.F16.F32.PACK_AB R206, RZ, R206 ;  /* 0x000000ceffce323e */ /* 0x000fe200000000ff */
[----:B------:R-:W-:Y:S01]  /*42b0*/  @P3 FFMA.FTZ R153, R224, R226, R153 ;  /* 0x000000e2e0993223 */ /* 0x000fe20000010099 */
[----:B------:R-:W-:Y:S01]  /*42c0*/  @P3 PRMT R174, R174, 0x5410, R225 ;  /* 0x00005410aeae3816 */ /* 0x000fe200000000e1 */
[----:B------:R-:W-:Y:S01]  /*42d0*/  @P3 FFMA.FTZ R154, R207, R227, R154 ;  /* 0x000000e3cf9a3223 */ /* 0x000fe2000001009a */
[----:B------:R-:W-:Y:S02]  /*42e0*/  FSEL R183, R183, RZ, P4 ;  /* 0x000000ffb7b77208 */ /* 0x000fe40002000000 */
        /* <DEDUP_REMOVED lines=9> */
.L_x_10095:
[----:B------:R-:W-:Y:S04]  /*4380*/  BSSY.RECONVERGENT B2, `(.L_x_10096) ;  /* 0x000000d000027945 */ /* 0x000fe80003800200 */
[----:B------:R-:W-:Y:S05]  /*4390*/  @!P3 BRA `(.L_x_10097) ;  /* 0x00000000002cb947 */ /* 0x000fea0003800000 */
[----:B-1----:R-:W-:Y:S01]  /*43a0*/  FFMA.FTZ R205, R19, R209, R220 ;  /* 0x000000d113cd7223 */ /* 0x002fe200000100dc */
        /* <DEDUP_REMOVED lines=10> */
.L_x_10097:
[----:B------:R-:W-:Y:S05]  /*4450*/  BSYNC.RECONVERGENT B2 ;  /* 0x0000000000027941 */ /* 0x000fea0003800200 */
.L_x_10096:
[----:B------:R-:W-:Y:S04]  /*4460*/  BSSY.RECONVERGENT B2, `(.L_x_10098) ;  /* 0x000000d000027945 */ /* 0x000fe80003800200 */
[----:B------:R-:W-:Y:S05]  /*4470*/  @!P3 BRA `(.L_x_10099) ;  /* 0x00000000002cb947 */ /* 0x000fea0003800000 */
[----:B-1----:R-:W-:Y:S01]  /*4480*/  FFMA.FTZ R204, R18, R209, R220 ;  /* 0x000000d112cc7223 */ /* 0x002fe200000100dc */
        /* <DEDUP_REMOVED lines=10> */
.L_x_10099:
[----:B------:R-:W-:Y:S05]  /*4530*/  BSYNC.RECONVERGENT B2 ;  /* 0x0000000000027941 */ /* 0x000fea0003800200 */
.L_x_10098:
        /* <DEDUP_REMOVED lines=13> */
.L_x_10101:
[----:B------:R-:W-:Y:S05]  /*4610*/  BSYNC.RECONVERGENT B2 ;  /* 0x0000000000027941 */ /* 0x000fea0003800200 */
.L_x_10100:
        /* <DEDUP_REMOVED lines=13> */
.L_x_10103:
[----:B------:R-:W-:Y:S05]  /*46f0*/  BSYNC.RECONVERGENT B2 ;  /* 0x0000000000027941 */ /* 0x000fea0003800200 */
.L_x_10102:
        /* <DEDUP_REMOVED lines=13> */
.L_x_10105:
[----:B------:R-:W-:Y:S05]  /*47d0*/  BSYNC.RECONVERGENT B2 ;  /* 0x0000000000027941 */ /* 0x000fea0003800200 */
.L_x_10104:
        /* <DEDUP_REMOVED lines=13> */
.L_x_10107:
[----:B------:R-:W-:Y:S05]  /*48b0*/  BSYNC.RECONVERGENT B2 ;  /* 0x0000000000027941 */ /* 0x000fea0003800200 */
.L_x_10106:
        /* <DEDUP_REMOVED lines=13> */
.L_x_10109:
[----:B------:R-:W-:Y:S05]  /*4990*/  BSYNC.RECONVERGENT B2 ;  /* 0x0000000000027941 */ /* 0x000fea0003800200 */
.L_x_10108:
        /* <DEDUP_REMOVED lines=12> */
.L_x_10094:
[----:B------:R-:W-:Y:S05]  /*4a60*/  BSYNC.RECONVERGENT B1 ;  /* 0x0000000000017941 */ /* 0x000fea0003800200 */
.L_x_10091:
[----:B-1----:R-:W1:Y:S01]  /*4a70*/  @P1 LDC.64 R206, c[0x0][0x478] ;  /* 0x00011e00ffce1b82 */ /* 0x002e620000000a00 */
[----:B0-----:R-:W-:Y:S01]  /*4a80*/  @P1 IADD3 R223, PT, PT, R219, 0x20, RZ ;  /* 0x00000020dbdf1810 */ /* 0x001fe20007ffe0ff */
[----:B------:R-:W-:Y:S01]  /*4a90*/  BSSY.RECONVERGENT B1, `(.L_x_10110) ;  /* 0x000000d000017945 */ /* 0x000fe20003800200 */
[C---:B------:R-:W-:Y:S02]  /*4aa0*/  @P3 IADD3 R225, PT, PT, R221.reuse, 0x20, RZ ;  /* 0x00000020dde13810 */ /* 0x040fe40007ffe0ff */
[----:B------:R-:W-:-:S03]  /*4ab0*/  IADD3 R221, PT, PT, R221, 0x40, RZ ;  /* 0x00000040dddd7810 */ /* 0x000fc60007ffe0ff */
[----:B------:R-:W0:Y:S01]  /*4ac0*/  @P3 LDC.64 R204, c[0x0][0x468] ;  /* 0x00011a00ffcc3b82 */ /* 0x000e220000000a00 */
[----:B-1----:R-:W-:-:S05]  /*4ad0*/  @P1 IMAD.WIDE.U32 R206, R223, 0x20, R206 ;  /* 0x00000020dfce1825 */ /* 0x002fca00078e00ce */
[----:B------:R1:W-:Y:S01]  /*4ae0*/  @P1 STG.E.128 desc[UR6][R206.64], R176 ;  /* 0x000000b0ce001986 */ /* 0x0003e2000c101d06 */
[----:B0-----:R-:W-:-:S03]  /*4af0*/  @P3 IMAD.WIDE.U32 R204, R225, 0x10, R204 ;  /* 0x00000010e1cc3825 */ /* 0x001fc600078e00cc */
[----:B------:R1:W-:Y:S04]  /*4b00*/  @P1 STG.E.128 desc[UR6][R206.64+0x10], R180 ;  /* 0x000010b4ce001986 */ /* 0x0003e8000c101d06 */
[----:B------:R1:W-:Y:S01]  /*4b10*/  @P3 STG.E.128 desc[UR6][R204.64], R172 ;  /* 0x000000accc003986 */ /* 0x0003e2000c101d06 */
[----:B------:R-:W-:Y:S05]  /*4b20*/  @!P3 BRA `(.L_x_10111) ;  /* 0x00000000000cb947 */ /* 0x000fea0003800000 */
[----:B-----5:R-:W0:Y:S02]  /*4b30*/  LDC.64 R168, c[0x0][0x390] ;  /* 0x0000e400ffa87b82 */ /* 0x020e240000000a00 */
[----:B0-----:R-:W-:-:S06]  /*4b40*/  IMAD.WIDE.U32 R168, R221, 0x10, R168 ;  /* 0x00000010dda87825 */ /* 0x001fcc00078e00a8 */
[----:B------:R-:W5:Y:S02]  /*4b50*/  LDG.E.128 R168, desc[UR6][R168.64] ;  /* 0x00000006a8a87981 */ /* 0x000f64000c1e1d00 */
.L_x_10111:
[----:B------:R-:W-:Y:S05]  /*4b60*/  BSYNC.RECONVERGENT B1 ;  /* 0x0000000000017941 */ /* 0x000fea0003800200 */
.L_x_10110:
[----:B------:R-:W-:Y:S04]  /*4b70*/  BSSY.RECONVERGENT B1, `(.L_x_10112) ;  /* 0x000017e000017945 */ /* 0x000fe80003800200 */
[----:B------:R-:W-:Y:S05]  /*4b80*/  @!P0 BRA `(.L_x_10113) ;  /* 0x0000000800cc8947 */ /* 0x000fea0003800000 */
[----:B------:R-:W-:Y:S05]  /*4b90*/  @!P1 BRA `(.L_x_10114) ;  /* 0x0000000400649947 */ /* 0x000fea0003800000 */
[----:B-1----:R-:W0:Y:S01]  /*4ba0*/  @P3 LDC R205, c[0x0][0x40c] ;  /* 0x00010300ffcd3b82 */ /* 0x002e220000000800 */
        /* <DEDUP_REMOVED lines=9> */
[----:B------:R-:W-:Y:S01]  /*4c40*/  MOV R183, R27 ;  /* 0x0000001b00b77202 */ /* 0x000fe20000000f00 */
[----:B------:R-:W-:Y:S01]  /*4c50*/  @P2 FFMA.FTZ R182, R188, R209, R220 ;  /* 0x000000d1bcb62223 */ /* 0x000fe200000100dc */
[----:B------:R-:W-:Y:S01]  /*4c60*/  @P2 FFMA.FTZ R183, R218, R180, R27 ;  /* 0x000000b4dab72223 */ /* 0x000fe2000001001b */
[----:B------:R-:W-:Y:S01]  /*4c70*/  @P2 FADD.FTZ R181, R202, -R181 ;  /* 0x800000b5cab52221 */ /* 0x000fe20000010000 */
[----:B------:R-:W-:Y:S01]  /*4c80*/  @P2 FADD.FTZ R180, R203, -R178 ;  /* 0x800000b2cbb42221 */ /* 0x000fe20000010000 */
[----:B------:R-:W-:Y:S01]  /*4c90*/  MOV R178, R30 ;  /* 0x0000001e00b27202 */ /* 0x000fe20000000f00 */
[----:B------:R-:W2:Y:S01]  /*4ca0*/  @P3 LDC R206, c[0x0][0x40c] ;  /* 0x00010300ffce3b82 */ /* 0x000ea20000000800 */
[----:B------:R-:W-:Y:S01]  /*4cb0*/  MOV R177, R29 ;  /* 0x0000001d00b17202 */ /* 0x000fe20000000f00 */
[C---:B------:R-:W-:Y:S01]  /*4cc0*/  @P2 FFMA.FTZ R178, R218.reuse, R181, R30 ;  /* 0x000000b5dab22223 */ /* 0x040fe2000001001e */
[----:B------:R-:W-:Y:S01]  /*4cd0*/  @P2 FADD.FTZ R182, R211, -R182 ;  /* 0x800000b6d3b62221 */ /* 0x000fe20000010000 */
[----:B------:R-:W-:Y:S01]  /*4ce0*/  @P2 FFMA.FTZ R177, R218, R180, R29 ;  /* 0x000000b4dab12223 */ /* 0x000fe2000001001d */
[-CC-:B------:R-:W-:Y:S01]  /*4cf0*/  @P2 FFMA.FTZ R207, R191, R209.reuse, R220.reuse ;  /* 0x000000d1bfcf2223 */ /* 0x180fe200000100dc */
[-CC-:B------:R-:W-:Y:S01]  /*4d00*/  @P2 FFMA.FTZ R224, R190, R209.reuse, R220.reuse ;  /* 0x000000d1bee02223 */ /* 0x180fe200000100dc */
[----:B------:R-:W-:Y:S01]  /*4d10*/  @P2 FFMA.FTZ R225, R193, R209, R220 ;  /* 0x000000d1c1e12223 */ /* 0x000fe200000100dc */
[----:B------:R-:W3:Y:S01]  /*4d20*/  @P3 LDC R208, c[0x0][0x40c] ;  /* 0x00010300ffd03b82 */ /* 0x000ee20000000800 */
[----:B0-----:R-:W-:Y:S01]  /*4d30*/  @P3 FMUL.FTZ R205, R176, R205 ;  /* 0x000000cdb0cd3220 */ /* 0x001fe20000410000 */
[----:B------:R-:W-:Y:S01]  /*4d40*/  MOV R180, R24 ;  /* 0x0000001800b47202 */ /* 0x000fe20000000f00 */
[----:B------:R-:W-:Y:S01]  /*4d50*/  @P2 FADD.FTZ R224, R213, -R224 ;  /* 0x800000e0d5e02221 */ /* 0x000fe20000010000 */
[----:B------:R-:W-:Y:S01]  /*4d60*/  @P2 FADD.FTZ R225, R212, -R225 ;  /* 0x800000e1d4e12221 */ /* 0x000fe20000010000 */
[----:B------:R-:W-:-:S03]  /*4d70*/  @P3 FMUL.FTZ R179, R64, R205 ;  /* 0x000000cd40b33220 */ /* 0x000fc60000410000 */
[----:B------:R-:W0:Y:S01]  /*4d80*/  @P3 LDC R227, c[0x0][0x40c] ;  /* 0x00010300ffe33b82 */ /* 0x000e220000000800 */
[----:B-1----:R-:W-:Y:S01]  /*4d90*/  @P3 FMUL.FTZ R209, R178, R223 ;  /* 0x000000dfb2d13220 */ /* 0x002fe20000410000 */
[----:B------:R-:W-:Y:S01]  /*4da0*/  @P3 F2FP.F16.F32.PACK_AB R204, RZ, R179 ;  /* 0x000000b3ffcc323e */ /* 0x000fe200000000ff */
[----:B------:R-:W-:Y:S01]  /*4db0*/  @P2 FADD.FTZ R223, R210, -R207 ;  /* 0x800000cfd2df2221 */ /* 0x000fe20000010000 */
[----:B------:R-:W-:Y:S01]  /*4dc0*/  MOV R179, R31 ;  /* 0x0000001f00b37202 */ /* 0x000fe20000000f00 */
[----:B------:R-:W-:Y:S01]  /*4dd0*/  @P2 FFMA.FTZ R179, R218, R182, R31 ;  /* 0x000000b6dab32223 */ /* 0x000fe2000001001f */
[----:B------:R-:W-:Y:S01]  /*4de0*/  @P3 FMUL.FTZ R182, R66, R209 ;  /* 0x000000d142b63220 */ /* 0x000fe20000410000 */
[----:B------:R-:W-:Y:S01]  /*4df0*/  @P2 FFMA.FTZ R180, R218, R223, R24 ;  /* 0x000000dfdab42223 */ /* 0x000fe20000010018 */
[----:B------:R-:W1:Y:S01]  /*4e00*/  @P3 LDC R226, c[0x0][0x40c] ;  /* 0x00010300ffe23b82 */ /* 0x000e620000000800 */
[----:B--2---:R-:W-:Y:S01]  /*4e10*/  @P3 FMUL.FTZ R206, R177, R206 ;  /* 0x000000ceb1ce3220 */ /* 0x004fe20000410000 */
[----:B------:R-:W-:-:S03]  /*4e20*/  @P3 PRMT R172, R204, 0x7610, R172 ;  /* 0x00007610ccac3816 */ /* 0x000fc600000000ac */
[----:B------:R-:W-:-:S03]  /*4e30*/  @P3 FMUL.FTZ R181, R65, R206 ;  /* 0x000000ce41b53220 */ /* 0x000fc60000410000 */
[----:B------:R-:W2:Y:S01]  /*4e40*/  @P3 LDC R229, c[0x0][0x40c] ;  /* 0x00010300ffe53b82 */ /* 0x000ea20000000800 */
[----:B---3--:R-:W-:Y:S01]  /*4e50*/  @P3 FMUL.FTZ R220, R179, R208 ;  /* 0x000000d0b3dc3220 */ /* 0x008fe20000410000 */
[----:B------:R-:W-:Y:S02]  /*4e60*/  @P3 F2FP.F16.F32.PACK_AB R208, RZ, R182 ;  /* 0x000000b6ffd0323e */ /* 0x000fe400000000ff */
[----:B------:R-:W-:Y:S01]  /*4e70*/  @P3 F2FP.F16.F32.PACK_AB R207, RZ, R181 ;  /* 0x000000b5ffcf323e */ /* 0x000fe200000000ff */
[----:B------:R-:W-:Y:S01]  /*4e80*/  @P3 FMUL.FTZ R222, R67, R220 ;  /* 0x000000dc43de3220 */ /* 0x000fe20000410000 */
[----:B------:R-:W-:Y:S01]  /*4e90*/  MOV R181, R25 ;  /* 0x0000001900b57202 */ /* 0x000fe20000000f00 */
[----:B------:R-:W-:Y:S01]  /*4ea0*/  @P2 FFMA.FTZ R181, R218, R224, R25 ;  /* 0x000000e0dab52223 */ /* 0x000fe20000010019 */
[----:B0-----:R-:W-:Y:S01]  /*4eb0*/  @P3 FMUL.FTZ R223, R180, R227 ;  /* 0x000000e3b4df3220 */ /* 0x001fe20000410000 */
[----:B------:R-:W-:Y:S01]  /*4ec0*/  MOV R182, R26 ;  /* 0x0000001a00b67202 */ /* 0x000fe20000000f00 */
[----:B------:R-:W-:Y:S01]  /*4ed0*/  @P2 FFMA.FTZ R182, R218, R225, R26 ;  /* 0x000000e1dab62223 */ /* 0x000fe2000001001a */
[----:B------:R-:W-:Y:S01]  /*4ee0*/  @P3 F2FP.F16.F32.PACK_AB R222, RZ, R222 ;  /* 0x000000deffde323e */ /* 0x000fe200000000ff */
[----:B------:R-:W-:Y:S01]  /*4ef0*/  @P3 FMUL.FTZ R204, R68, R223 ;  /* 0x000000df44cc3220 */ /* 0x000fe20000410000 */
[----:B------:R-:W-:Y:S01]  /*4f00*/  @P3 PRMT R173, R208, 0x7610, R173 ;  /* 0x00007610d0ad3816 */ /* 0x000fe200000000ad */
[--C-:B-----5:R-:W-:Y:S01]  /*4f10*/  @P3 HADD2.F32 R227, -RZ, R168.reuse.H0_H0 ;  /* 0x200000a8ffe33230 */ /* 0x120fe20000004100 */
[----:B------:R-:W-:Y:S01]  /*4f20*/  @P3 PRMT R172, R172, 0x5410, R207 ;  /* 0x00005410acac3816 */ /* 0x000fe200000000cf */
[----:B-1----:R-:W-:Y:S01]  /*4f30*/  @P3 FMUL.FTZ R208, R181, R226 ;  /* 0x000000e2b5d03220 */ /* 0x002fe20000410000 */
[----:B------:R-:W-:Y:S01]  /*4f40*/  @P3 PRMT R173, R173, 0x5410, R222 ;  /* 0x00005410adad3816 */ /* 0x000fe200000000de */
[----:B------:R-:W-:Y:S01]  /*4f50*/  @P3 HADD2.F32 R222, -RZ, R168.H1_H1 ;  /* 0x300000a8ffde3230 */ /* 0x000fe20000004100 */
[----:B------:R-:W-:Y:S01]  /*4f60*/  @P3 F2FP.F16.F32.PACK_AB R204, RZ, R204 ;  /* 0x000000ccffcc323e */ /* 0x000fe200000000ff */
[----:B------:R-:W-:Y:S01]  /*4f70*/  @P3 FMUL.FTZ R207, R69, R208 ;  /* 0x000000d045cf3220 */ /* 0x000fe20000410000 */
[----:B------:R-:W-:Y:S01]  /*4f80*/  @P3 FFMA.FTZ R148, R227, R205, R148 ;  /* 0x000000cde3943223 */ /* 0x000fe20000010094 */
[--C-:B------:R-:W-:Y:S01]  /*4f90*/  @P3 HADD2.F32 R205, -RZ, R169.reuse.H0_H0 ;  /* 0x200000a9ffcd3230 */ /* 0x100fe20000004100 */
[----:B------:R-:W-:Y:S01]  /*4fa0*/  @P3 PRMT R174, R204, 0x7610, R174 ;  /* 0x00007610ccae3816 */ /* 0x000fe200000000ae */
[----:B--2---:R-:W-:Y:S01]  /*4fb0*/  @P3 FMUL.FTZ R225, R182, R229 ;  /* 0x000000e5b6e13220 */ /* 0x004fe20000410000 */
[----:B------:R-:W-:Y:S01]  /*4fc0*/  @P3 FFMA.FTZ R149, R222, R206, R149 ;  /* 0x000000cede953223 */ /* 0x000fe20000010095 */
[----:B------:R-:W-:Y:S01]  /*4fd0*/  @P3 HADD2.F32 R204, -RZ, R169.H1_H1 ;  /* 0x300000a9ffcc3230 */ /* 0x000fe20000004100 */
[----:B------:R-:W-:Y:S01]  /*4fe0*/  @P3 F2FP.F16.F32.PACK_AB R207, RZ, R207 ;  /* 0x000000cfffcf323e */ /* 0x000fe200000000ff */
[----:B------:R-:W-:Y:S01]  /*4ff0*/  @P3 FMUL.FTZ R218, R70, R225 ;  /* 0x000000e146da3220 */ /* 0x000fe20000410000 */
[----:B------:R-:W-:-:S02]  /*5000*/  @P3 HADD2.F32 R227, -RZ, R170.H0_H0 ;  /* 0x200000aaffe33230 */ /* 0x000fc40000004100 */
[----:B------:R-:W-:Y:S01]  /*5010*/  @P3 FFMA.FTZ R150, R205, R209, R150 ;  /* 0x000000d1cd963223 */ /* 0x000fe20000010096 */
[----:B------:R-:W-:Y:S02]  /*5020*/  @P3 HADD2.F32 R206, -RZ, R170.H1_H1 ;  /* 0x300000aaffce3230 */ /* 0x000fe40000004100 */
        /* <DEDUP_REMOVED lines=16> */
.L_x_10114:
[----:B------:R-:W0:Y:S01]  /*5130*/  @P3 LDC R223, c[0x0][0x40c] ;  /* 0x00010300ffdf3b82 */ /* 0x000e220000000800 */
[-CC-:B-1----:R-:W-:Y:S01]  /*5140*/  @P2 FFMA.FTZ R205, R187, R209.reuse, R220.reuse ;  /* 0x000000d1bbcd2223 */ /* 0x182fe200000100dc */
[----:B------:R-:W-:Y:S01]  /*5150*/  MOV R204, R28 ;  /* 0x0000001c00cc7202 */ /* 0x000fe20000000f00 */
[-CC-:B------:R-:W-:Y:S01]  /*5160*/  @P2 FFMA.FTZ R225, R189, R209.reuse, R220.reuse ;  /* 0x000000d1bde12223 */ /* 0x180fe200000100dc */
[----:B------:R-:W-:Y:S01]  /*5170*/  @P2 FFMA.FTZ R208, R186, R209, R220 ;  /* 0x000000d1bad02223 */ /* 0x000fe200000100dc */
[----:B------:R-:W-:Y:S01]  /*5180*/  @P2 FADD.FTZ R205, R200, -R205 ;  /* 0x800000cdc8cd2221 */ /* 0x000fe20000010000 */
[----:B------:R-:W-:Y:S01]  /*5190*/  MOV R207, R30 ;  /* 0x0000001e00cf7202 */ /* 0x000fe20000000f00 */
[----:B------:R-:W-:Y:S01]  /*51a0*/  @P2 FADD.FTZ R225, R202, -R225 ;  /* 0x800000e1cae12221 */ /* 0x000fe20000010000 */
[----:B------:R-:W1:Y:S01]  /*51b0*/  @P3 LDC R227, c[0x0][0x40c] ;  /* 0x00010300ffe33b82 */ /* 0x000e620000000800 */
[C---:B------:R-:W-:Y:S01]  /*51c0*/  @P2 FFMA.FTZ R204, R218.reuse, R205, R28 ;  /* 0x000000cddacc2223 */ /* 0x040fe2000001001c */
[----:B------:R-:W-:Y:S01]  /*51d0*/  @P2 FFMA.FTZ R205, R191, R209, R220 ;  /* 0x000000d1bfcd2223 */ /* 0x000fe200000100dc */
[----:B------:R-:W-:Y:S01]  /*51e0*/  @P2 FADD.FTZ R208, R203, -R208 ;  /* 0x800000d0cbd02221 */ /* 0x000fe20000010000 */
[----:B------:R-:W-:Y:S01]  /*51f0*/  @P2 FFMA.FTZ R207, R218, R225, R30 ;  /* 0x000000e1dacf2223 */ /* 0x000fe2000001001e */
[----:B------:R-:W-:Y:S01]  /*5200*/  MOV R225, R24 ;  /* 0x0000001800e17202 */ /* 0x000fe20000000f00 */
[----:B------:R-:W-:Y:S01]  /*5210*/  @P2 FADD.FTZ R205, R210, -R205 ;  /* 0x800000cdd2cd2221 */ /* 0x000fe20000010000 */
[----:B------:R-:W-:Y:S01]  /*5220*/  MOV R206, R29 ;  /* 0x0000001d00ce7202 */ /* 0x000fe20000000f00 */
[----:B------:R-:W2:Y:S01]  /*5230*/  @P3 LDC R222, c[0x0][0x40c] ;  /* 0x00010300ffde3b82 */ /* 0x000ea20000000800 */
[----:B------:R-:W-:Y:S01]  /*5240*/  @P2 FFMA.FTZ R224, R188, R209, R220 ;  /* 0x000000d1bce02223 */ /* 0x000fe200000100dc */
[C---:B------:R-:W-:Y:S01]  /*5250*/  @P2 FFMA.FTZ R225, R218.reuse, R205, R24 ;  /* 0x000000cddae12223 */ /* 0x040fe20000010018 */
[----:B------:R-:W-:Y:S01]  /*5260*/  @P2 FFMA.FTZ R206, R218, R208, R29 ;  /* 0x000000d0dace2223 */ /* 0x000fe2000001001d */
[----:B------:R-:W-:Y:S01]  /*5270*/  MOV R208, R31 ;  /* 0x0000001f00d07202 */ /* 0x000fe20000000f00 */
[----:B------:R-:W-:Y:S01]  /*5280*/  @P2 FADD.FTZ R224, R211, -R224 ;  /* 0x800000e0d3e02221 */ /* 0x000fe20000010000 */
[-CC-:B------:R-:W-:Y:S01]  /*5290*/  @P2 FFMA.FTZ R230, R190, R209.reuse, R220.reuse ;  /* 0x000000d1bee62223 */ /* 0x180fe200000100dc */
[----:B------:R-:W-:Y:S01]  /*52a0*/  @P2 FFMA.FTZ R233, R193, R209, R220 ;  /* 0x000000d1c1e92223 */ /* 0x000fe200000100dc */
[----:B------:R-:W3:Y:S01]  /*52b0*/  @P3 LDC R229, c[0x0][0x40c] ;  /* 0x00010300ffe53b82 */ /* 0x000ee20000000800 */
[----:B0-----:R-:W-:Y:S01]  /*52c0*/  @P3 FMUL.FTZ R205, R204, R223 ;  /* 0x000000dfcccd3220 */ /* 0x001fe20000410000 */
[----:B------:R-:W-:Y:S01]  /*52d0*/  @P2 FFMA.FTZ R208, R218, R224, R31 ;  /* 0x000000e0dad02223 */ /* 0x000fe2000001001f */
[----:B------:R-:W-:Y:S01]  /*52e0*/  @P2 FADD.FTZ R230, R213, -R230 ;  /* 0x800000e6d5e62221 */ /* 0x000fe20000010000 */
[----:B------:R-:W-:Y:S01]  /*52f0*/  @P2 FADD.FTZ R233, R212, -R233 ;  /* 0x800000e9d4e92221 */ /* 0x000fe20000010000 */
[----:B------:R-:W-:Y:S01]  /*5300*/  @P3 FMUL.FTZ R204, R64, R205 ;  /* 0x000000cd40cc3220 */ /* 0x000fe20000410000 */
[----:B------:R-:W-:Y:S01]  /*5310*/  MOV R226, R25 ;  /* 0x0000001900e27202 */ /* 0x000fe20000000f00 */
[----:B------:R-:W-:Y:S01]  /*5320*/  @P2 FFMA.FTZ R226, R218, R230, R25 ;  /* 0x000000e6dae22223 */ /* 0x000fe20000010019 */
[----:B------:R-:W0:Y:S01]  /*5330*/  @P3 LDC R228, c[0x0][0x40c] ;  /* 0x00010300ffe43b82 */ /* 0x000e220000000800 */
[----:B-1----:R-:W-:Y:S01]  /*5340*/  @P3 FMUL.FTZ R206, R206, R227 ;  /* 0x000000e3cece3220 */ /* 0x002fe20000410000 */
[----:B------:R-:W-:-:S02]  /*5350*/  @P3 F2FP.F16.F32.PACK_AB R204, RZ, R204 ;  /* 0x000000ccffcc323e */ /* 0x000fc400000000ff */
[----:B------:R-:W-:Y:S01]  /*5360*/  MOV R227, R26 ;  /* 0x0000001a00e37202 */ /* 0x000fe20000000f00 */
[----:B------:R-:W-:Y:S01]  /*5370*/  @P2 FFMA.FTZ R227, R218, R233, R26 ;  /* 0x000000e9dae32223 */ /* 0x000fe2000001001a */
[----:B------:R-:W-:Y:S02]  /*5380*/  @P3 PRMT R172, R204, 0x7610, R172 ;  /* 0x00007610ccac3816 */ /* 0x000fe400000000ac */
[----:B------:R-:W1:Y:S01]  /*5390*/  @P3 LDC R231, c[0x0][0x40c] ;  /* 0x00010300ffe73b82 */ /* 0x000e620000000800 */
[----:B--2---:R-:W-:Y:S01]  /*53a0*/  @P3 FMUL.FTZ R223, R207, R222 ;  /* 0x000000decfdf3220 */ /* 0x004fe20000410000 */
[----:B------:R-:W-:-:S05]  /*53b0*/  @P3 FMUL.FTZ R207, R65, R206 ;  /* 0x000000ce41cf3220 */ /* 0x000fca0000410000 */
[----:B------:R-:W-:Y:S01]  /*53c0*/  @P3 F2FP.F16.F32.PACK_AB R207, RZ, R207 ;  /* 0x000000cfffcf323e */ /* 0x000fe200000000ff */
[----:B------:R-:W2:Y:S01]  /*53d0*/  @P3 LDC R232, c[0x0][0x40c] ;  /* 0x00010300ffe83b82 */ /* 0x000ea20000000800 */
[----:B---3--:R-:W-:Y:S01]  /*53e0*/  @P3 FMUL.FTZ R222, R208, R229 ;  /* 0x000000e5d0de3220 */ /* 0x008fe20000410000 */
[----:B------:R-:W-:Y:S01]  /*53f0*/  @P3 FMUL.FTZ R208, R66, R223 ;  /* 0x000000df42d03220 */ /* 0x000fe20000410000 */
[----:B------:R-:W-:Y:S01]  /*5400*/  @P3 PRMT R172, R172, 0x5410, R207 ;  /* 0x00005410acac3816 */ /* 0x000fe200000000cf */
[----:B-----5:R-:W-:Y:S02]  /*5410*/  @P3 HADD2.F32 R229, -RZ, R169.H0_H0 ;  /* 0x200000a9ffe53230 */ /* 0x020fe40000004100 */
[----:B------:R-:W-:Y:S01]  /*5420*/  @P3 FMUL.FTZ R224, R67, R222 ;  /* 0x000000de43e03220 */ /* 0x000fe20000410000 */
[----:B------:R-:W-:Y:S01]  /*5430*/  @P3 F2FP.F16.F32.PACK_AB R208, RZ, R208 ;  /* 0x000000d0ffd0323e */ /* 0x000fe200000000ff */
[----:B0-----:R-:W-:Y:S01]  /*5440*/  @P3 FMUL.FTZ R207, R225, R228 ;  /* 0x000000e4e1cf3220 */ /* 0x001fe20000410000 */
[----:B------:R-:W-:-:S02]  /*5450*/  @P3 HADD2.F32 R228, -RZ, R168.H1_H1 ;  /* 0x300000a8ffe43230 */ /* 0x000fc40000004100 */
[----:B------:R-:W-:Y:S01]  /*5460*/  @P3 F2FP.F16.F32.PACK_AB R224, RZ, R224 ;  /* 0x000000e0ffe0323e */ /* 0x000fe200000000ff */
[----:B------:R-:W-:Y:S01]  /*5470*/  @P3 FFMA.FTZ R150, R229, R223, R150 ;  /* 0x000000dfe5963223 */ /* 0x000fe20000010096 */
[----:B------:R-:W-:Y:S01]  /*5480*/  @P3 PRMT R173, R208, 0x7610, R173 ;  /* 0x00007610d0ad3816 */ /* 0x000fe200000000ad */
[----:B------:R-:W-:Y:S01]  /*5490*/  @P3 FMUL.FTZ R204, R68, R207 ;  /* 0x000000cf44cc3220 */ /* 0x000fe20000410000 */
[----:B------:R-:W-:Y:S01]  /*54a0*/  @P3 FFMA.FTZ R149, R228, R206, R149 ;  /* 0x000000cee4953223 */ /* 0x000fe20000010095 */
[----:B------:R-:W-:Y:S02]  /*54b0*/  @P3 HADD2.F32 R206, -RZ, R169.H1_H1 ;  /* 0x300000a9ffce3230 */ /* 0x000fe40000004100 */
[----:B-1----:R-:W-:Y:S01]  /*54c0*/  @P3 FMUL.FTZ R226, R226, R231 ;  /* 0x000000e7e2e23220 */ /* 0x002fe20000410000 */
[----:B------:R-:W-:Y:S01]  /*54d0*/  @P3 PRMT R173, R173, 0x5410, R224 ;  /* 0x00005410adad3816 */ /* 0x000fe200000000e0 */
[----:B------:R-:W-:Y:S01]  /*54e0*/  @P3 HADD2.F32 R228, -RZ, R170.H1_H1 ;  /* 0x300000aaffe43230 */ /* 0x000fe20000004100 */
[----:B------:R-:W-:Y:S01]  /*54f0*/  @P3 F2FP.F16.F32.PACK_AB R204, RZ, R204 ;  /* 0x000000ccffcc323e */ /* 0x000fe200000000ff */
[----:B------:R-:W-:Y:S01]  /*5500*/  @P3 FMUL.FTZ R208, R69, R226 ;  /* 0x000000e245d03220 */ /* 0x000fe20000410000 */
[----:B------:R-:W-:-:S02]  /*5510*/  @P3 HADD2.F32 R223, -RZ, R171.H0_H0 ;  /* 0x200000abffdf3230 */ /* 0x000fc40000004100 */
        /* <DEDUP_REMOVED lines=16> */
[----:B------:R-:W-:Y:S01]  /*5620*/  MOV R204, R27 ;  /* 0x0000001b00cc7202 */ /* 0x000fe20000000f00 */
        /* <DEDUP_REMOVED lines=9> */
.L_x_10113:
[----:B------:R-:W-:Y:S05]  /*56c0*/  @!P1 BRA `(.L_x_10116) ;  /* 0x0000000400689947 */ /* 0x000fea0003800000 */
[----:B-1----:R-:W0:Y:S01]  /*56d0*/  @P3 LDC R205, c[0x0][0x40c] ;  /* 0x00010300ffcd3b82 */ /* 0x002e220000000800 */
        /* <DEDUP_REMOVED lines=11> */
[----:B------:R-:W-:Y:S01]  /*5790*/  FMUL.FTZ R176, R218, R177 ;  /* 0x000000b1dab07220 */ /* 0x000fe20000410000 */
[----:B------:R-:W-:Y:S01]  /*57a0*/  ISETP.GT.AND P0, PT, R208, RZ, PT ;  /* 0x000000ffd000720c */ /* 0x000fe20003f04270 */
[----:B------:R-:W-:Y:S01]  /*57b0*/  FADD.FTZ R181, R202, -R181 ;  /* 0x800000b5cab57221 */ /* 0x000fe20000010000 */
[----:B------:R-:W-:Y:S01]  /*57c0*/  FMUL.FTZ R177, R218, R179 ;  /* 0x000000b3dab17220 */ /* 0x000fe20000410000 */
[----:B------:R-:W2:Y:S01]  /*57d0*/  @P3 LDC R209, c[0x0][0x40c] ;  /* 0x00010300ffd13b82 */ /* 0x000ea20000000800 */
[----:B------:R-:W-:Y:S01]  /*57e0*/  FSEL R176, R176, RZ, P0 ;  /* 0x000000ffb0b07208 */ /* 0x000fe20000000000 */
[----:B------:R-:W-:Y:S01]  /*57f0*/  FADD.FTZ R207, R211, -R178 ;  /* 0x800000b2d3cf7221 */ /* 0x000fe20000010000 */
[----:B------:R-:W-:Y:S01]  /*5800*/  FADD.FTZ R223, R210, -R223 ;  /* 0x800000dfd2df7221 */ /* 0x000fe20000010000 */
[----:B------:R-:W-:Y:S01]  /*5810*/  FSEL R177, R177, RZ, P0 ;  /* 0x000000ffb1b17208 */ /* 0x000fe20000000000 */
[----:B------:R-:W-:Y:S01]  /*5820*/  FADD.FTZ R227, R213, -R180 ;  /* 0x800000b4d5e37221 */ /* 0x000fe20000010000 */
[C---:B------:R-:W-:Y:S01]  /*5830*/  FMUL.FTZ R178, R218.reuse, R181 ;  /* 0x000000b5dab27220 */ /* 0x040fe20000410000 */
[----:B------:R-:W-:Y:S01]  /*5840*/  FMUL.FTZ R180, R218, R207 ;  /* 0x000000cfdab47220 */ /* 0x000fe20000410000 */
[----:B------:R-:W3:Y:S01]  /*5850*/  @P3 LDC R225, c[0x0][0x40c] ;  /* 0x00010300ffe13b82 */ /* 0x000ee20000000800 */
[----:B0-----:R-:W-:Y:S01]  /*5860*/  @P3 FMUL.FTZ R205, R176, R205 ;  /* 0x000000cdb0cd3220 */ /* 0x001fe20000410000 */
[----:B------:R-:W-:Y:S01]  /*5870*/  FMUL.FTZ R207, R218, R223 ;  /* 0x000000dfdacf7220 */ /* 0x000fe20000410000 */
[----:B------:R-:W-:Y:S01]  /*5880*/  FADD.FTZ R229, R212, -R229 ;  /* 0x800000e5d4e57221 */ /* 0x000fe20000010000 */
[----:B------:R-:W-:Y:S01]  /*5890*/  FSEL R178, R178, RZ, P0 ;  /* 0x000000ffb2b27208 */ /* 0x000fe20000000000 */
[----:B------:R-:W-:Y:S01]  /*58a0*/  @P3 FMUL.FTZ R179, R64, R205 ;  /* 0x000000cd40b33220 */ /* 0x000fe20000410000 */
[C---:B------:R-:W-:Y:S01]  /*58b0*/  FMUL.FTZ R222, R218.reuse, R227 ;  /* 0x000000e3dade7220 */ /* 0x040fe20000410000 */
[----:B------:R-:W-:Y:S01]  /*58c0*/  FADD.FTZ R231, R215, -R220 ;  /* 0x800000dcd7e77221 */ /* 0x000fe20000010000 */
[----:B------:R-:W0:Y:S01]  /*58d0*/  @P3 LDC R208, c[0x0][0x40c] ;  /* 0x00010300ffd03b82 */ /* 0x000e220000000800 */
[----:B-1----:R-:W-:Y:S01]  /*58e0*/  @P3 FMUL.FTZ R206, R177, R206 ;  /* 0x000000ceb1ce3220 */ /* 0x002fe20000410000 */
[----:B------:R-:W-:Y:S01]  /*58f0*/  @P3 F2FP.F16.F32.PACK_AB R181, RZ, R179 ;  /* 0x000000b3ffb5323e */ /* 0x000fe200000000ff */
[----:B------:R-:W-:Y:S01]  /*5900*/  FMUL.FTZ R224, R218, R229 ;  /* 0x000000e5dae07220 */ /* 0x000fe20000410000 */
[----:B------:R-:W-:Y:S01]  /*5910*/  FSEL R179, R180, RZ, P0 ;  /* 0x000000ffb4b37208 */ /* 0x000fe20000000000 */
[----:B------:R-:W-:Y:S01]  /*5920*/  @P3 FMUL.FTZ R182, R65, R206 ;  /* 0x000000ce41b63220 */ /* 0x000fe20000410000 */
[----:B------:R-:W-:Y:S01]  /*5930*/  FSEL R180, R207, RZ, P0 ;  /* 0x000000ffcfb47208 */ /* 0x000fe20000000000 */
[----:B------:R-:W-:Y:S01]  /*5940*/  FMUL.FTZ R226, R218, R231 ;  /* 0x000000e7dae27220 */ /* 0x000fe20000410000 */
[----:B------:R-:W1:Y:S01]  /*5950*/  @P3 LDC R204, c[0x0][0x40c] ;  /* 0x00010300ffcc3b82 */ /* 0x000e620000000800 */
[----:B------:R-:W-:Y:S01]  /*5960*/  @P3 PRMT R172, R181, 0x7610, R172 ;  /* 0x00007610b5ac3816 */ /* 0x000fe200000000ac */
[----:B--2---:R-:W-:Y:S01]  /*5970*/  @P3 FMUL.FTZ R207, R178, R209 ;  /* 0x000000d1b2cf3220 */ /* 0x004fe20000410000 */
[----:B------:R-:W-:Y:S01]  /*5980*/  @P3 F2FP.F16.F32.PACK_AB R182, RZ, R182 ;  /* 0x000000b6ffb6323e */ /* 0x000fe200000000ff */
[----:B-----5:R-:W-:Y:S01]  /*5990*/  @P3 HADD2.F32 R227, -RZ, R168.H0_H0 ;  /* 0x200000a8ffe33230 */ /* 0x020fe20000004100 */
[----:B------:R-:W-:-:S02]  /*59a0*/  FSEL R181, R222, RZ, P0 ;  /* 0x000000ffdeb57208 */ /* 0x000fc40000000000 */
[----:B------:R-:W-:Y:S01]  /*59b0*/  @P3 PRMT R172, R172, 0x5410, R182 ;  /* 0x00005410acac3816 */ /* 0x000fe200000000b6 */
[----:B------:R-:W2:Y:S01]  /*59c0*/  @P3 LDC R183, c[0x0][0x40c] ;  /* 0x00010300ffb73b82 */ /* 0x000ea20000000800 */
[----:B---3--:R-:W-:Y:S01]  /*59d0*/  @P3 FMUL.FTZ R223, R180, R225 ;  /* 0x000000e1b4df3220 */ /* 0x008fe20000410000 */
[----:B------:R-:W-:Y:S01]  /*59e0*/  FSEL R182, R224, RZ, P0 ;  /* 0x000000ffe0b67208 */ /* 0x000fe20000000000 */
[----:B------:R-:W-:Y:S01]  /*59f0*/  @P3 FFMA.FTZ R148, R227, R205, R148 ;  /* 0x000000cde3943223 */ /* 0x000fe20000010094 */
[----:B------:R-:W-:Y:S02]  /*5a00*/  @P3 HADD2.F32 R205, -RZ, R170.H0_H0 ;  /* 0x200000aaffcd3230 */ /* 0x000fe40000004100 */
[----:B------:R-:W-:Y:S01]  /*5a10*/  @P3 FMUL.FTZ R220, R68, R223 ;  /* 0x000000df44dc3220 */ /* 0x000fe20000410000 */
[----:B0-----:R-:W-:Y:S01]  /*5a20*/  @P3 FMUL.FTZ R218, R179, R208 ;  /* 0x000000d0b3da3220 */ /* 0x001fe20000410000 */
[----:B------:R-:W-:-:S03]  /*5a30*/  @P3 FMUL.FTZ R208, R66, R207 ;  /* 0x000000cf42d03220 */ /* 0x000fc60000410000 */
[----:B------:R-:W-:Y:S01]  /*5a40*/  @P3 F2FP.F16.F32.PACK_AB R220, RZ, R220 ;  /* 0x000000dcffdc323e */ /* 0x000fe200000000ff */
[----:B------:R-:W-:Y:S01]  /*5a50*/  @P3 FFMA.FTZ R144, R205, R223, R144 ;  /* 0x000000dfcd903223 */ /* 0x000fe20000010090 */
[----:B------:R-:W-:Y:S01]  /*5a60*/  @P3 FMUL.FTZ R209, R67, R218 ;  /* 0x000000da43d13220 */ /* 0x000fe20000410000 */
[----:B------:R-:W-:Y:S01]  /*5a70*/  @P3 F2FP.F16.F32.PACK_AB R208, RZ, R208 ;  /* 0x000000d0ffd0323e */ /* 0x000fe200000000ff */
[----:B-1----:R-:W-:-:S03]  /*5a80*/  @P3 FMUL.FTZ R204, R181, R204 ;  /* 0x000000ccb5cc3220 */ /* 0x002fc60000410000 */
[----:B------:R-:W-:Y:S02]  /*5a90*/  @P3 F2FP.F16.F32.PACK_AB R209, RZ, R209 ;  /* 0x000000d1ffd1323e */ /* 0x000fe400000000ff */
[----:B------:R-:W-:Y:S02]  /*5aa0*/  @P3 PRMT R173, R208, 0x7610, R173 ;  /* 0x00007610d0ad3816 */ /* 0x000fe400000000ad */
[----:B------:R-:W-:Y:S01]  /*5ab0*/  @P3 PRMT R174, R220, 0x7610, R174 ;  /* 0x00007610dcae3816 */ /* 0x000fe200000000ae */
[----:B------:R-:W-:Y:S01]  /*5ac0*/  @P3 HADD2.F32 R220, -RZ, R168.H1_H1 ;  /* 0x300000a8ffdc3230 */ /* 0x000fe20000004100 */
[----:B------:R-:W-:Y:S01]  /*5ad0*/  @P3 PRMT R173, R173, 0x5410, R209 ;  /* 0x00005410adad3816 */ /* 0x000fe200000000d1 */
[----:B--2---:R-:W-:Y:S01]  /*5ae0*/  @P3 FMUL.FTZ R225, R182, R183 ;  /* 0x000000b7b6e13220 */ /* 0x004fe20000410000 */
[----:B------:R-:W-:Y:S02]  /*5af0*/  @P3 FMUL.FTZ R183, R69, R204 ;  /* 0x000000cc45b73220 */ /* 0x000fe40000410000 */
[----:B------:R-:W-:Y:S01]  /*5b00*/  @P3 FFMA.FTZ R149, R220, R206, R149 ;  /* 0x000000cedc953223 */ /* 0x000fe20000010095 */
[----:B------:R-:W-:Y:S01]  /*5b10*/  @P3 FMUL.FTZ R209, R70, R225 ;  /* 0x000000e146d13220 */ /* 0x000fe20000410000 */
[--C-:B------:R-:W-:Y:S01]  /*5b20*/  @P3 HADD2.F32 R206, -RZ, R169.reuse.H1_H1 ;  /* 0x300000a9ffce3230 */ /* 0x100fe20000004100 */
[----:B------:R-:W-:Y:S01]  /*5b30*/  @P3 F2FP.F16.F32.PACK_AB R208, RZ, R183 ;  /* 0x000000b7ffd0323e */ /* 0x000fe200000000ff */
[----:B------:R-:W-:-:S02]  /*5b40*/  @P3 HADD2.F32 R183, -RZ, R169.H0_H0 ;  /* 0x200000a9ffb73230 */ /* 0x000fc40000004100 */
[----:B------:R-:W-:Y:S01]  /*5b50*/  @P3 HADD2.F32 R220, -RZ, R170.H1_H1 ;  /* 0x300000aaffdc3230 */ /* 0x000fe20000004100 */
[----:B------:R-:W-:Y:S01]  /*5b60*/  @P3 F2FP.F16.F32.PACK_AB R209, RZ, R209 ;  /* 0x000000d1ffd1323e */ /* 0x000fe200000000ff */
[----:B------:R-:W-:Y:S01]  /*5b70*/  @P3 FFMA.FTZ R151, R206, R218, R151 ;  /* 0x000000dace973223 */ /* 0x000fe20000010097 */
[----:B------:R-:W-:Y:S01]  /*5b80*/  @P3 FFMA.FTZ R150, R183, R207, R150 ;  /* 0x000000cfb7963223 */ /* 0x000fe20000010096 */
[----:B------:R-:W-:Y:S01]  /*5b90*/  @P3 HADD2.F32 R207, -RZ, R171.H0_H0 ;  /* 0x200000abffcf3230 */ /* 0x000fe20000004100 */
[----:B------:R-:W-:Y:S01]  /*5ba0*/  FSEL R183, R226, RZ, P0 ;  /* 0x000000ffe2b77208 */ /* 0x000fe20000000000 */
[----:B------:R-:W-:Y:S01]  /*5bb0*/  @P3 FFMA.FTZ R145, R220, R204, R145 ;  /* 0x000000ccdc913223 */ /* 0x000fe20000010091 */
[----:B------:R-:W-:Y:S02]  /*5bc0*/  @P3 PRMT R174, R174, 0x5410, R208 ;  /* 0x00005410aeae3816 */ /* 0x000fe400000000d0 */
        /* <DEDUP_REMOVED lines=10> */
.L_x_10116:
[----:B-1----:R-:W0:Y:S01]  /*5c70*/  @P3 LDC R207, c[0x0][0x40c] ;  /* 0x00010300ffcf3b82 */ /* 0x002e220000000800 */
        /* <DEDUP_REMOVED lines=21> */
.L_x_10118:
[----:B------:R-:W-:Y:S05]  /*5dd0*/  BSYNC.RECONVERGENT B2 ;  /* 0x0000000000027941 */ /* 0x000fea0003800200 */
.L_x_10117:
        /* <DEDUP_REMOVED lines=13> */
.L_x_10120:
[----:B------:R-:W-:Y:S05]  /*5eb0*/  BSYNC.RECONVERGENT B2 ;  /* 0x0000000000027941 */ /* 0x000fea0003800200 */
.L_x_10119:
        /* <DEDUP_REMOVED lines=13> */
.L_x_10122:
[----:B------:R-:W-:Y:S05]  /*5f90*/  BSYNC.RECONVERGENT B2 ;  /* 0x0000000000027941 */ /* 0x000fea0003800200 */
.L_x_10121:
        /* <DEDUP_REMOVED lines=13> */
.L_x_10124:
[----:B------:R-:W-:Y:S05]  /*6070*/  BSYNC.RECONVERGENT B2 ;  /* 0x0000000000027941 */ /* 0x000fea0003800200 */
.L_x_10123:
        /* <DEDUP_REMOVED lines=13> */
.L_x_10126:
[----:B------:R-:W-:Y:S05]  /*6150*/  BSYNC.RECONVERGENT B2 ;  /* 0x0000000000027941 */ /* 0x000fea0003800200 */
.L_x_10125:
        /* <DEDUP_REMOVED lines=13> */
.L_x_10128:
[----:B------:R-:W-:Y:S05]  /*6230*/  BSYNC.RECONVERGENT B2 ;  /* 0x0000000000027941 */ /* 0x000fea0003800200 */
.L_x_10127:
        /* <DEDUP_REMOVED lines=13> */
.L_x_10130:
[----:B------:R-:W-:Y:S05]  /*6310*/  BSYNC.RECONVERGENT B2 ;  /* 0x0000000000027941 */ /* 0x000fea0003800200 */
.L_x_10129:
[----:B------:R-:W-:Y:S01]  /*6320*/  @P3 F2FP.F16.F32.PACK_AB R204, RZ, R204 ;  /* 0x000000ccffcc323e */ /* 0x000fe200000000ff */
[----:B------:R-:W-:-:S03]  /*6330*/  @P3 FFMA.FTZ R147, R222, R206, R147 ;  /* 0x000000cede933223 */ /* 0x000fc60000010093 */
[----:B------:R-:W-:-:S07]  /*6340*/  @P3 PRMT R175, R175, 0x5410, R204 ;  /* 0x00005410afaf3816 */ /* 0x000fce00000000cc */
.L_x_10115:
[----:B------:R-:W-:Y:S05]  /*6350*/  BSYNC.RECONVERGENT B1 ;  /* 0x0000000000017941 */ /* 0x000fea0003800200 */
.L_x_10112:
        /* <DEDUP_REMOVED lines=12> */
.L_x_10065:
[----:B------:R-:W-:Y:S05]  /*6420*/  BSYNC B0 ;  /* 0x0000000000007941 */ /* 0x000fea0003800000 */
.L_x_10064:
        /* <DEDUP_REMOVED lines=209> */
.L_x_10069:
        /* <DEDUP_REMOVED lines=8> */
.L_x_10133:
[----:B------:R-:W-:Y:S05]  /*71c0*/  BSYNC B1 ;  /* 0x0000000000017941 */ /* 0x000fea0003800000 */
.L_x_10132:
        /* <DEDUP_REMOVED lines=8> */
.L_x_10134:
[----:B------:R-:W-:-:S05]  /*7250*/  FADD.FTZ R204, R204, R221 ;  /* 0x000000ddcccc7221 */ /* 0x000fca0000010000 */
[----:B------:R-:W-:Y:S01]  /*7260*/  MOV R227, R204 ;  /* 0x000000cc00e37202 */ /* 0x000fe20000000f00 */
[----:B------:R-:W-:Y:S01]  /*7270*/  HFMA2 R228, -RZ, RZ, 0, 1.1920928955078125e-07 ;  /* 0x00000002ffe47431 */ /* 0x000fe200000001ff */
[----:B------:R-:W-:-:S07]  /*7280*/  MOV R205, R225 ;  /* 0x000000e100cd7202 */ /* 0x000fce0000000f00 */
[----:B------:R-:W-:Y:S05]  /*7290*/  WARPSYNC.COLLECTIVE R226, `(.L_x_10135) ;  /* 0x00000000e2087348 */ /* 0x000fea0003c00000 */
[----:B------:R0:W1:Y:S02]  /*72a0*/  SHFL.BFLY P1, R225, R227, R228, R229 ;  /* 0x0c0000e4e3e17389 */ /* 0x00006400000200e5 */
[----:B01----:R-:W-:Y:S05]  /*72b0*/  ENDCOLLECTIVE ;  /* 0x000000000000791b */ /* 0x003fea0003800000 */
.L_x_10135:
[----:B------:R-:W-:-:S05]  /*72c0*/  FADD.FTZ R205, R205, R222 ;  /* 0x000000decdcd7221 */ /* 0x000fca0000010000 */
[----:B------:R-:W-:Y:S02]  /*72d0*/  MOV R227, R205 ;  /* 0x000000cd00e37202 */ /* 0x000fe40000000f00 */
[----:B------:R-:W-:-:S07]  /*72e0*/  MOV R207, R225 ;  /* 0x000000e100cf7202 */ /* 0x000fce0000000f00 */
[----:B------:R-:W-:Y:S05]  /*72f0*/  WARPSYNC.COLLECTIVE R226, `(.L_x_10136) ;  /* 0x00000000e2087348 */ /* 0x000fea0003c00000 */
[----:B------:R0:W1:Y:S02]  /*7300*/  SHFL.BFLY P1, R225, R227, R228, R229 ;  /* 0x0c0000e4e3e17389 */ /* 0x00006400000200e5 */
[----:B01----:R-:W-:Y:S05]  /*7310*/  ENDCOLLECTIVE ;  /* 0x000000000000791b */ /* 0x003fea0003800000 */
.L_x_10136:
[----:B------:R-:W-:-:S05]  /*7320*/  FADD.FTZ R207, R204, R207 ;  /* 0x000000cfcccf7221 */ /* 0x000fca0000010000 */
[----:B------:R-:W-:Y:S01]  /*7330*/  MOV R227, R207 ;  /* 0x000000cf00e37202 */ /* 0x000fe20000000f00 */
[----:B------:R-:W-:Y:S01]  /*7340*/  HFMA2 R228, -RZ, RZ, 0, 2.384185791015625e-07 ;  /* 0x00000004ffe47431 */ /* 0x000fe200000001ff */
[----:B------:R-:W-:-:S07]  /*7350*/  MOV R206, R225 ;  /* 0x000000e100ce7202 */ /* 0x000fce0000000f00 */
[----:B------:R-:W-:Y:S05]  /*7360*/  WARPSYNC.COLLECTIVE R226, `(.L_x_10137) ;  /* 0x00000000e2087348 */ /* 0x000fea0003c00000 */
[----:B------:R0:W1:Y:S02]  /*7370*/  SHFL.BFLY P1, R225, R227, R228, R229 ;  /* 0x0c0000e4e3e17389 */ /* 0x00006400000200e5 */
[----:B01----:R-:W-:Y:S05]  /*7380*/  ENDCOLLECTIVE ;  /* 0x000000000000791b */ /* 0x003fea0003800000 */
.L_x_10137:
[----:B------:R-:W-:-:S05]  /*7390*/  FADD.FTZ R206, R205, R206 ;  /* 0x000000cecdce7221 */ /* 0x000fca0000010000 */
[----:B------:R-:W-:Y:S02]  /*73a0*/  MOV R227, R206 ;  /* 0x000000ce00e37202 */ /* 0x000fe40000000f00 */
[----:B------:R-:W-:-:S07]  /*73b0*/  MOV R216, R225 ;  /* 0x000000e100d87202 */ /* 0x000fce0000000f00 */
[----:B------:R-:W-:Y:S05]  /*73c0*/  WARPSYNC.COLLECTIVE R226, `(.L_x_10138) ;  /* 0x00000000e2087348 */ /* 0x000fea0003c00000 */
[----:B------:R0:W1:Y:S02]  /*73d0*/  SHFL.BFLY P1, R225, R227, R228, R229 ;  /* 0x0c0000e4e3e17389 */ /* 0x00006400000200e5 */
[----:B01----:R-:W-:Y:S05]  /*73e0*/  ENDCOLLECTIVE ;  /* 0x000000000000791b */ /* 0x003fea0003800000 */
.L_x_10138:
[----:B------:R-:W-:-:S05]  /*73f0*/  FADD.FTZ R216, R207, R216 ;  /* 0x000000d8cfd87221 */ /* 0x000fca0000010000 */
[----:B------:R-:W-:Y:S01]  /*7400*/  MOV R227, R216 ;  /* 0x000000d800e37202 */ /* 0x000fe20000000f00 */
[----:B------:R-:W-:Y:S01]  /*7410*/  HFMA2 R228, -RZ, RZ, 0, 4.76837158203125e-07 ;  /* 0x00000008ffe47431 */ /* 0x000fe200000001ff */
[----:B------:R-:W-:-:S07]  /*7420*/  MOV R217, R225 ;  /* 0x000000e100d97202 */ /* 0x000fce0000000f00 */
[----:B------:R-:W-:Y:S05]  /*7430*/  WARPSYNC.COLLECTIVE R226, `(.L_x_10139) ;  /* 0x00000000e2087348 */ /* 0x000fea0003c00000 */
[----:B------:R0:W1:Y:S02]  /*7440*/  SHFL.BFLY P1, R225, R227, R228, R229 ;  /* 0x0c0000e4e3e17389 */ /* 0x00006400000200e5 */
[----:B01----:R-:W-:Y:S05]  /*7450*/  ENDCOLLECTIVE ;  /* 0x000000000000791b */ /* 0x003fea0003800000 */
.L_x_10139:
[----:B------:R-:W-:-:S05]  /*7460*/  FADD.FTZ R217, R206, R217 ;  /* 0x000000d9ced97221 */ /* 0x000fca0000010000 */
[----:B------:R-:W-:Y:S02]  /*7470*/  MOV R227, R217 ;  /* 0x000000d900e37202 */ /* 0x000fe40000000f00 */
[----:B------:R-:W-:-:S07]  /*7480*/  MOV R221, R225 ;  /* 0x000000e100dd7202 */ /* 0x000fce0000000f00 */
[----:B------:R-:W-:Y:S05]  /*7490*/  WARPSYNC.COLLECTIVE R226, `(.L_x_10140) ;  /* 0x00000000e2087348 */ /* 0x000fea0003c00000 */
[----:B------:R0:W1:Y:S02]  /*74a0*/  SHFL.BFLY P1, R225, R227, R228, R229 ;  /* 0x0c0000e4e3e17389 */ /* 0x00006400000200e5 */
[----:B01----:R-:W-:Y:S05]  /*74b0*/  ENDCOLLECTIVE ;  /* 0x000000000000791b */ /* 0x003fea0003800000 */
.L_x_10140:
[----:B------:R-:W-:-:S05]  /*74c0*/  FADD.FTZ R223, R216, R221 ;  /* 0x000000ddd8df7221 */ /* 0x000fca0000010000 */
[----:B------:R-:W-:Y:S01]  /*74d0*/  MOV R227, R223 ;  /* 0x000000df00e37202 */ /* 0x000fe20000000f00 */
[----:B------:R-:W-:Y:S01]  /*74e0*/  HFMA2 R228, -RZ, RZ, 0, 9.5367431640625e-07 ;  /* 0x00000010ffe47431 */ /* 0x000fe200000001ff */
[----:B------:R-:W-:-:S07]  /*74f0*/  MOV R222, R225 ;  /* 0x000000e100de7202 */ /* 0x000fce0000000f00 */
[----:B------:R-:W-:Y:S05]  /*7500*/  WARPSYNC.COLLECTIVE R226, `(.L_x_10141) ;  /* 0x00000000e2087348 */ /* 0x000fea0003c00000 */
[----:B------:R0:W1:Y:S02]  /*7510*/  SHFL.BFLY P1, R225, R227, R228, R229 ;  /* 0x0c0000e4e3e17389 */ /* 0x00006400000200e5 */
[----:B01----:R-:W-:Y:S05]  /*7520*/  ENDCOLLECTIVE ;  /* 0x000000000000791b */ /* 0x003fea0003800000 */
.L_x_10141:
[----:B------:R-:W-:-:S05]  /*7530*/  FADD.FTZ R222, R217, R222 ;  /* 0x000000ded9de7221 */ /* 0x000fca0000010000 */
[----:B------:R-:W-:Y:S02]  /*7540*/  MOV R227, R222 ;  /* 0x000000de00e37202 */ /* 0x000fe40000000f00 */
[----:B------:R-:W-:-:S07]  /*7550*/  MOV R224, R225 ;  /* 0x000000e100e07202 */ /* 0x000fce0000000f00 */
[----:B------:R-:W-:Y:S05]  /*7560*/  WARPSYNC.COLLECTIVE R226, `(.L_x_10142) ;  /* 0x00000000e2087348 */ /* 0x000fea0003c00000 */
[----:B------:R0:W1:Y:S02]  /*7570*/  SHFL.BFLY P1, R225, R227, R228, R229 ;  /* 0x0c0000e4e3e17389 */ /* 0x00006400000200e5 */
[----:B01----:R-:W-:Y:S05]  /*7580*/  ENDCOLLECTIVE ;  /* 0x000000000000791b */ /* 0x003fea0003800000 */
.L_x_10142:
[----:B------:R-:W-:Y:S05]  /*7590*/  BRA `(.L_x_10143) ;  /* 0xffffffa000807947 */ /* 0x000fea000383ffff */
.L_x_10144:
        /* <DEDUP_REMOVED lines=14> */
.L_x_14558:


//--------------------- .text._ZN10layer_norm13ln_bwd_kernelINS_13Kernel_traitsIf6__halffS2_fjLj768ELj1ELj4ELj1ELj16ENS_18Kernel_traits_baseILj768EfS2_fS2_fjLj128EEEEELb1ELb0ELb0ELb0EEEvNS_9BwdParamsE --------------------------
	.section	.text._ZN10layer_norm13ln_bwd_kernelINS_13Kernel_traitsIf6__halffS2_fjLj768ELj1ELj4ELj1ELj16ENS_18Kernel_traits_baseILj768EfS2_fS2_fjLj128EEEEELb1ELb0ELb0ELb0EEEvNS_9BwdParamsE,"ax",@progbits
	.align	128
        .global         _ZN10layer_norm13ln_bwd_kernelINS_13Kernel_traitsIf6__halffS2_fjLj768ELj1ELj4ELj1ELj16ENS_18Kernel_traits_baseILj768EfS2_fS2_fjLj128EEEEELb1ELb0ELb0ELb0EEEvNS_9BwdParamsE
        .type           _ZN10layer_norm13ln_bwd_kernelINS_13Kernel_traitsIf6__halffS2_fjLj768ELj1ELj4ELj1ELj16ENS_18Kernel_traits_baseILj768EfS2_fS2_fjLj128EEEEELb1ELb0ELb0ELb0EEEvNS_9BwdParamsE,@function
        .size           _ZN10layer_norm13ln_bwd_kernelINS_13Kernel_traitsIf6__halffS2_fjLj768ELj1ELj4ELj1ELj16ENS_18Kernel_traits_baseILj768EfS2_fS2_fjLj128EEEEELb1ELb0ELb0ELb0EEEvNS_9BwdParamsE,(.L_x_14559 - _ZN10layer_norm13ln_bwd_kernelINS_13Kernel_traitsIf6__halffS2_fjLj768ELj1ELj4ELj1ELj16ENS_18Kernel_traits_baseILj768EfS2_fS2_fjLj128EEEEELb1ELb0ELb0ELb0EEEvNS_9BwdParamsE)
        .other          _ZN10layer_norm13ln_bwd_kernelINS_13Kernel_traitsIf6__halffS2_fjLj768ELj1ELj4ELj1ELj16ENS_18Kernel_traits_baseILj768EfS2_fS2_fjLj128EEEEELb1ELb0ELb0ELb0EEEvNS_9BwdParamsE,@"STO_CUDA_ENTRY STV_DEFAULT"
_ZN10layer_norm13ln_bwd_kernelINS_13Kernel_traitsIf6__halffS2_fjLj768ELj1ELj4ELj1ELj16ENS_18Kernel_traits_baseILj768EfS2_fS2_fjLj128EEEEELb1ELb0ELb0ELb0EEEvNS_9BwdParamsE:
.text._ZN10layer_norm13ln_bwd_kernelINS_13Kernel_traitsIf6__halffS2_fjLj768ELj1ELj4ELj1ELj16ENS_18Kernel_traits_baseILj768EfS2_fS2_fjLj128EEEEELb1ELb0ELb0ELb0EEEvNS_9BwdParamsE:
        /* <DEDUP_REMOVED lines=92> */
.L_x_10175:
        /* <DEDUP_REMOVED lines=48> */
[----:B------:R-:W-:Y:S01]  /*08c0*/  FADD.FTZ R110, -R180, R110 ;  /* 0x0000006eb46e7221 */ /* 0x000fe20000010100 */
[C---:B0----5:R-:W-:Y:S01]  /*08d0*/  FMUL.FTZ R130, R177.reuse, R132 ;  /* 0x00000084b1827220 */ /* 0x061fe20000410000 */
[----:B------:R-:W-:Y:S01]  /*08e0*/  FMUL.FTZ R132, R177, R134 ;  /* 0x00000086b1847220 */ /* 0x000fe20000410000 */
[----:B----4-:R-:W-:-:S02]  /*08f0*/  HADD2.F32 R109, -RZ, R112.H0_H0 ;  /* 0x20000070ff6d7230 */ /* 0x010fc40000004100 */
[C---:B------:R-:W-:Y:S01]  /*0900*/  FMUL.FTZ R3, R177.reuse, R108 ;  /* 0x0000006cb1037220 */ /* 0x040fe20000410000 */
[----:B------:R-:W-:Y:S02]  /*0910*/  HADD2.F32 R112, -RZ, R112.H1_H1 ;  /* 0x30000070ff707230 */ /* 0x000fe40000004100 */
        /* <DEDUP_REMOVED lines=55> */
.L_x_10147:
[----:B------:R-:W-:Y:S05]  /*0c90*/  BSYNC.RECONVERGENT B0 ;  /* 0x0000000000007941 */ /* 0x000fea0003800200 */
.L_x_10146:
        /* <DEDUP_REMOVED lines=83> */
.L_x_10149:
[----:B------:R-:W-:Y:S05]  /*11d0*/  BSYNC.RECONVERGENT B0 ;  /* 0x0000000000007941 */ /* 0x000fea0003800200 */
.L_x_10148:
        /* <DEDUP_REMOVED lines=20> */
[C---:B----4-:R-:W-:Y:S01]  /*1320*/  FADD.FTZ R168, -R180.reuse, R112 ;  /* 0x00000070b4a87221 */ /* 0x050fe20000010100 */
[----:B------:R-:W-:Y:S01]  /*1330*/  FADD.FTZ R110, -R180, R110 ;  /* 0x0000006eb46e7221 */ /* 0x000fe20000010100 */
[--C-:B------:R-:W-:Y:S02]  /*1340*/  HADD2.F32 R109, -RZ, R116.reuse.H0_H0 ;  /* 0x20000074ff6d7230 */ /* 0x100fe40000004100 */
[----:B-----5:R-:W-:Y:S01]  /*1350*/  FMUL.FTZ R165, R177, R168 ;  /* 0x000000a8b1a57220 */ /* 0x020fe20000410000 */
[----:B------:R-:W-:-:S02]  /*1360*/  HADD2.F32 R116, -RZ, R116.H1_H1 ;  /* 0x30000074ff747230 */ /* 0x000fc40000004100 */
[C---:B------:R-:W-:Y:S01]  /*1370*/  FMUL.FTZ R161, R177.reuse, R108 ;  /* 0x0000006cb1a17220 */ /* 0x040fe20000410000 */
[----:B------:R-:W-:Y:S01]  /*1380*/  FADD.FTZ R166, -R180, R111 ;  /* 0x0000006fb4a67221 */ /* 0x000fe20000010100 */
[-C--:B------:R-:W-:Y:S01]  /*1390*/  FMUL.FTZ R168, R64, R109.reuse ;  /* 0x0000006d40a87220 */ /* 0x080fe20000410000 */
[----:B------:R-:W-:Y:S01]  /*13a0*/  FADD.FTZ R170, -R180, R113 ;  /* 0x00000071b4aa7221 */ /* 0x000fe20000010100 */
[--C-:B------:R-:W-:Y:S02]  /*13b0*/  HADD2.F32 R111, -RZ, R117.reuse.H0_H0 ;  /* 0x20000075ff6f7230 */ /* 0x100fe40000004100 */
[C---:B0-----:R-:W-:Y:S01]  /*13c0*/  FMUL.FTZ R163, R177.reuse, R110 ;  /* 0x0000006eb1a37220 */ /* 0x041fe20000410000 */
        /* <DEDUP_REMOVED lines=51> */
.L_x_10151:
[----:B------:R-:W-:Y:S05]  /*1700*/  BSYNC.RECONVERGENT B0 ;  /* 0x0000000000007941 */ /* 0x000fea0003800200 */
.L_x_10150:
        /* <DEDUP_REMOVED lines=21> */
.L_x_10187:
        /* <DEDUP_REMOVED lines=74> */
.L_x_10157:
        /* <DEDUP_REMOVED lines=57> */
[----:B------:R-:W-:-:S02]  /*2090*/  F2FP.F16.F32.PACK_AB R108, R109, R108 ;  /* 0x0000006c6d6c723e */ /* 0x000fc400000000ff */
[----:B------:R-:W-:Y:S02]  /*20a0*/  F2FP.F16.F32.PACK_AB R109, R111, R110 ;  /* 0x0000006e6f6d723e */ /* 0x000fe400000000ff */
[----:B------:R-:W-:Y:S02]  /*20b0*/  F2FP.F16.F32.PACK_AB R110, R115, R114 ;  /* 0x00000072736e723e */ /* 0x000fe400000000ff */
[----:B------:R-:W-:-:S07]  /*20c0*/  F2FP.F16.F32.PACK_AB R111, R117, R116 ;  /* 0x00000074756f723e */ /* 0x000fce00000000ff */
.L_x_10158:
        /* <DEDUP_REMOVED lines=8> */
.L_x_10156:
[----:B------:R-:W-:Y:S05]  /*2150*/  BSYNC.RECONVERGENT B1 ;  /* 0x0000000000017941 */ /* 0x000fea0003800200 */
.L_x_10155:
        /* <DEDUP_REMOVED lines=67> */
.L_x_10161:
        /* <DEDUP_REMOVED lines=60> */
[----:B------:R-:W-:-:S07]  /*2950*/  F2FP.F16.F32.PACK_AB R108, R115, R108 ;  /* 0x0000006c736c723e */ /* 0x000fce00000000ff */
.L_x_10162:
        /* <DEDUP_REMOVED lines=8> */
.L_x_10160:
[----:B------:R-:W-:Y:S05]  /*29e0*/  BSYNC.RECONVERGENT B1 ;  /* 0x0000000000017941 */ /* 0x000fea0003800200 */
.L_x_10159:
        /* <DEDUP_REMOVED lines=66> */
.L_x_10164:
        /* <DEDUP_REMOVED lines=61> */
.L_x_10165:
        /* <DEDUP_REMOVED lines=8> */
.L_x_10154:
        /* <DEDUP_REMOVED lines=71> */
.L_x_10168:
[----:B------:R-:W-:Y:S05]  /*36d0*/  BSYNC.RECONVERGENT B1 ;  /* 0x0000000000017941 */ /* 0x000fea0003800200 */
.L_x_10167:
        /* <DEDUP_REMOVED lines=67> */
.L_x_10170:
[----:B------:R-:W-:Y:S05]  /*3b10*/  BSYNC.RECONVERGENT B1 ;  /* 0x0000000000017941 */ /* 0x000fea0003800200 */
.L_x_10169:
        /* <DEDUP_REMOVED lines=63> */
[----:B------:R-:W-:-:S05]  /*3f10*/  F2FP.F16.F32.PACK_AB R108, R115, R108 ;  /* 0x0000006c736c723e */ /* 0x000fca00000000ff */
[----:B------:R0:W-:Y:S01]  /*3f20*/  STG.E.128 desc[UR6][R112.64], R108 ;  /* 0x0000006c70007986 */ /* 0x0001e2000c101d06 */
[----:B------:R-:W-:Y:S05]  /*3f30*/  BRA `(.L_x_10163) ;  /* 0x0000000c00547947 */ /* 0x000fea0003800000 */
.L_x_10166:
        /* <DEDUP_REMOVED lines=29> */
[----:B------:R-:W-:Y:S01]  /*4110*/  F2FP.F16.F32.PACK_AB R108, R105, R104 ;  /* 0x00000068696c723e */ /* 0x000fe200000000ff */
        /* <DEDUP_REMOVED lines=36> */
[----:B------:R-:W-:Y:S02]  /*4360*/  F2FP.F16.F32.PACK_AB R109, R110, R109 ;  /* 0x0000006d6e6d723e */ /* 0x000fe400000000ff */
[----:B------:R-:W-:-:S02]  /*4370*/  F2FP.F16.F32.PACK_AB R110, R118, R111 ;  /* 0x0000006f766e723e */ /* 0x000fc400000000ff */
[----:B------:R-:W-:Y:S02]  /*4380*/  F2FP.F16.F32.PACK_AB R111, R180, R119 ;  /* 0x00000077b46f723e */ /* 0x000fe400000000ff */
[----:B------:R-:W-:-:S03]  /*4390*/  IADD3 R128, PT, PT, R128, 0x20, RZ ;  /* 0x0000002080807810 */ /* 0x000fc60007ffe0ff */
[----:B------:R1:W-:Y:S04]  /*43a0*/  STG.E.128 desc[UR6][R114.64], R108 ;  /* 0x0000006c72007986 */ /* 0x0003e8000c101d06 */
.L_x_10172:
[----:B------:R-:W-:Y:S05]  /*43b0*/  BSYNC.RECONVERGENT B1 ;  /* 0x0000000000017941 */ /* 0x000fea0003800200 */
.L_x_10171:
        /* <DEDUP_REMOVED lines=29> */
[----:B------:R-:W-:Y:S01]  /*4590*/  F2FP.F16.F32.PACK_AB R108, R104, R103 ;  /* 0x00000067686c723e */ /* 0x000fe200000000ff */
        /* <DEDUP_REMOVED lines=36> */
[----:B------:R-:W-:-:S02]  /*47e0*/  F2FP.F16.F32.PACK_AB R109, R110, R109 ;  /* 0x0000006d6e6d723e */ /* 0x000fc400000000ff */
[----:B------:R-:W-:Y:S02]  /*47f0*/  F2FP.F16.F32.PACK_AB R110, R118, R111 ;  /* 0x0000006f766e723e */ /* 0x000fe400000000ff */
[----:B------:R-:W-:Y:S02]  /*4800*/  F2FP.F16.F32.PACK_AB R111, R180, R119 ;  /* 0x00000077b46f723e */ /* 0x000fe400000000ff */
[----:B------:R-:W-:-:S03]  /*4810*/  IADD3 R128, PT, PT, R128, 0x20, RZ ;  /* 0x0000002080807810 */ /* 0x000fc60007ffe0ff */
[----:B------:R2:W-:Y:S04]  /*4820*/  STG.E.128 desc[UR6][R114.64], R108 ;  /* 0x0000006c72007986 */ /* 0x0005e8000c101d06 */
.L_x_10174:
[----:B------:R-:W-:Y:S05]  /*4830*/  BSYNC.RECONVERGENT B1 ;  /* 0x0000000000017941 */ /* 0x000fea0003800200 */
.L_x_10173:
        /* <DEDUP_REMOVED lines=67> */
[----:B------:R-:W-:-:S05]  /*4c70*/  F2FP.F16.F32.PACK_AB R111, R119, R178 ;  /* 0x000000b2776f723e */ /* 0x000fca00000000ff */
[----:B------:R0:W-:Y:S02]  /*4c80*/  STG.E.128 desc[UR6][R114.64], R108 ;  /* 0x0000006c72007986 */ /* 0x0001e4000c101d06 */
.L_x_10163:
[----:B------:R-:W-:Y:S05]  /*4c90*/  BSYNC.RECONVERGENT B0 ;  /* 0x0000000000007941 */ /* 0x000fea0003800200 */
.L_x_10153:
[----:B01234-:R-:W0:Y:S02]  /*4ca0*/  LDC.64 R108, c[0x0][0x380] ;  /* 0x0000e000ff6c7b82 */ /* 0x01fe240000000a00 */
[----:B0-----:R-:W-:-:S04]  /*4cb0*/  LEA R129, R108, R129, 0x2 ;  /* 0x000000816c817211 */ /* 0x001fc800078e10ff */
[----:B------:R-:W-:-:S13]  /*4cc0*/  ISETP.GE.AND P1, PT, R129, R109, PT ;  /* 0x0000006d8100720c */ /* 0x000fda0003f26270 */
[----:B------:R-:W-:Y:S05]  /*4cd0*/  @!P1 BRA `(.L_x_10175) ;  /* 0xffffffb800389947 */ /* 0x000fea000383ffff */
.L_x_10145:
        /* <DEDUP_REMOVED lines=196> */
.L_x_10152:
        /* <DEDUP_REMOVED lines=8> */
.L_x_10177:
[----:B------:R-:W-:Y:S05]  /*59a0*/  BSYNC B0 ;  /* 0x0000000000007941 */ /* 0x000fea0003800000 */
.L_x_10176:
        /* <DEDUP_REMOVED lines=8> */
.L_x_10178:
[----:B------:R-:W-:-:S05]  /*5a30*/  FADD.FTZ R108, R108, R183 ;  /* 0x000000b76c6c7221 */ /* 0x000fca0000010000 */
[----:B------:R-:W-:Y:S01]  /*5a40*/  MOV R119, R108 ;  /* 0x0000006c00777202 */ /* 0x000fe20000000f00 */
[----:B------:R-:W-:Y:S01]  /*5a50*/  HFMA2 R118, -RZ, RZ, 0, 1.1920928955078125e-07 ;  /* 0x00000002ff767431 */ /* 0x000fe200000001ff */
[----:B------:R-:W-:-:S07]  /*5a60*/  MOV R109, R117 ;  /* 0x00000075006d7202 */ /* 0x000fce0000000f00 */
[----:B------:R-:W-:Y:S05]  /*5a70*/  WARPSYNC.COLLECTIVE R116, `(.L_x_10179) ;  /* 0x0000000074087348 */ /* 0x000fea0003c00000 */
[----:B------:R0:W1:Y:S02]  /*5a80*/  SHFL.BFLY P2, R117, R119, R118, R179 ;  /* 0x0c00007677757389 */ /* 0x00006400000400b3 */
[----:B01----:R-:W-:Y:S05]  /*5a90*/  ENDCOLLECTIVE ;  /* 0x000000000000791b */ /* 0x003fea0003800000 */
.L_x_10179:
[----:B------:R-:W-:-:S05]  /*5aa0*/  FADD.FTZ R109, R109, R182 ;  /* 0x000000b66d6d7221 */ /* 0x000fca0000010000 */
[----:B------:R-:W-:Y:S02]  /*5ab0*/  MOV R119, R109 ;  /* 0x0000006d00777202 */ /* 0x000fe40000000f00 */
[----:B------:R-:W-:-:S07]  /*5ac0*/  MOV R111, R117 ;  /* 0x00000075006f7202 */ /* 0x000fce0000000f00 */
[----:B------:R-:W-:Y:S05]  /*5ad0*/  WARPSYNC.COLLECTIVE R116, `(.L_x_10180) ;  /* 0x0000000074087348 */ /* 0x000fea0003c00000 */
[----:B------:R0:W1:Y:S02]  /*5ae0*/  SHFL.BFLY P2, R117, R119, R118, R179 ;  /* 0x0c00007677757389 */ /* 0x00006400000400b3 */
[----:B01----:R-:W-:Y:S05]  /*5af0*/  ENDCOLLECTIVE ;  /* 0x000000000000791b */ /* 0x003fea0003800000 */
.L_x_10180:
[----:B------:R-:W-:-:S05]  /*5b00*/  FADD.FTZ R111, R108, R111 ;  /* 0x0000006f6c6f7221 */ /* 0x000fca0000010000 */
[----:B------:R-:W-:Y:S01]  /*5b10*/  MOV R119, R111 ;  /* 0x0000006f00777202 */ /* 0x000fe20000000f00 */
[----:B------:R-:W-:Y:S01]  /*5b20*/  HFMA2 R118, -RZ, RZ, 0, 2.384185791015625e-07 ;  /* 0x00000004ff767431 */ /* 0x000fe200000001ff */
[----:B------:R-:W-:-:S07]  /*5b30*/  MOV R110, R117 ;  /* 0x00000075006e7202 */ /* 0x000fce0000000f00 */
[----:B------:R-:W-:Y:S05]  /*5b40*/  WARPSYNC.COLLECTIVE R116, `(.L_x_10181) ;  /* 0x0000000074087348 */ /* 0x000fea0003c00000 */
[----:B------:R0:W1:Y:S02]  /*5b50*/  SHFL.BFLY P2, R117, R119, R118, R179 ;  /* 0x0c00007677757389 */ /* 0x00006400000400b3 */
[----:B01----:R-:W-:Y:S05]  /*5b60*/  ENDCOLLECTIVE ;  /* 0x000000000000791b */ /* 0x003fea0003800000 */
.L_x_10181:
[----:B------:R-:W-:-:S05]  /*5b70*/  FADD.FTZ R110, R109, R110 ;  /* 0x0000006e6d6e7221 */ /* 0x000fca0000010000 */
[----:B------:R-:W-:Y:S02]  /*5b80*/  MOV R119, R110 ;  /* 0x0000006e00777202 */ /* 0x000fe40000000f00 */
[----:B------:R-:W-:-:S07]  /*5b90*/  MOV R112, R117 ;  /* 0x0000007500707202 */ /* 0x000fce0000000f00 */
[----:B------:R-:W-:Y:S05]  /*5ba0*/  WARPSYNC.COLLECTIVE R116, `(.L_x_10182) ;  /* 0x0000000074087348 */ /* 0x000fea0003c00000 */
[----:B------:R0:W1:Y:S02]  /*5bb0*/  SHFL.BFLY P2, R117, R119, R118, R179 ;  /* 0x0c00007677757389 */ /* 0x00006400000400b3 */
[----:B01----:R-:W-:Y:S05]  /*5bc0*/  ENDCOLLECTIVE ;  /* 0x000000000000791b */ /* 0x003fea0003800000 */
.L_x_10182:
[----:B------:R-:W-:-:S05]  /*5bd0*/  FADD.FTZ R112, R111, R112 ;  /* 0x000000706f707221 */ /* 0x000fca0000010000 */
[----:B------:R-:W-:Y:S01]  /*5be0*/  MOV R119, R112 ;  /* 0x0000007000777202 */ /* 0x000fe20000000f00 */
[----:B------:R-:W-:Y:S01]  /*5bf0*/  HFMA2 R118, -RZ, RZ, 0, 4.76837158203125e-07 ;  /* 0x00000008ff767431 */ /* 0x000fe200000001ff */
[----:B------:R-:W-:-:S07]  /*5c00*/  MOV R113, R117 ;  /* 0x0000007500717202 */ /* 0x000fce0000000f00 */
[----:B------:R-:W-:Y:S05]  /*5c10*/  WARPSYNC.COLLECTIVE R116, `(.L_x_10183) ;  /* 0x0000000074087348 */ /* 0x000fea0003c00000 */
[----:B------:R0:W1:Y:S02]  /*5c20*/  SHFL.BFLY P2, R117, R119, R118, R179 ;  /* 0x0c00007677757389 */ /* 0x00006400000400b3 */
[----:B01----:R-:W-:Y:S05]  /*5c30*/  ENDCOLLECTIVE ;  /* 0x000000000000791b */ /* 0x003fea0003800000 */
.L_x_10183:
[----:B------:R-:W-:-:S05]  /*5c40*/  FADD.FTZ R113, R110, R113 ;  /* 0x000000716e717221 */ /* 0x000fca0000010000 */
[----:B------:R-:W-:Y:S02]  /*5c50*/  MOV R119, R113 ;  /* 0x0000007100777202 */ /* 0x000fe40000000f00 */
[----:B------:R-:W-:-:S07]  /*5c60*/  MOV R115, R117 ;  /* 0x0000007500737202 */ /* 0x000fce0000000f00 */
[----:B------:R-:W-:Y:S05]  /*5c70*/  WARPSYNC.COLLECTIVE R116, `(.L_x_10184) ;  /* 0x0000000074087348 */ /* 0x000fea0003c00000 */
[----:B------:R0:W1:Y:S02]  /*5c80*/  SHFL.BFLY P2, R117, R119, R118, R179 ;  /* 0x0c00007677757389 */ /* 0x00006400000400b3 */
[----:B01----:R-:W-:Y:S05]  /*5c90*/  ENDCOLLECTIVE ;  /* 0x000000000000791b */ /* 0x003fea0003800000 */
.L_x_10184:
[----:B------:R-:W-:-:S05]  /*5ca0*/  FADD.FTZ R115, R112, R115 ;  /* 0x0000007370737221 */ /* 0x000fca0000010000 */
[----:B------:R-:W-:Y:S01]  /*5cb0*/  MOV R119, R115 ;  /* 0x0000007300777202 */ /* 0x000fe20000000f00 */
[----:B------:R-:W-:Y:S01]  /*5cc0*/  HFMA2 R118, -RZ, RZ, 0, 9.5367431640625e-07 ;  /* 0x00000010ff767431 */ /* 0x000fe200000001ff */
[----:B------:R-:W-:-:S07]  /*5cd0*/  MOV R114, R117 ;  /* 0x0000007500727202 */ /* 0x000fce0000000f00 */
[----:B------:R-:W-:Y:S05]  /*5ce0*/  WARPSYNC.COLLECTIVE R116, `(.L_x_10185) ;  /* 0x0000000074087348 */ /* 0x000fea0003c00000 */
[----:B------:R0:W1:Y:S02]  /*5cf0*/  SHFL.BFLY P2, R117, R119, R118, R179 ;  /* 0x0c00007677757389 */ /* 0x00006400000400b3 */
[----:B01----:R-:W-:Y:S05]  /*5d00*/  ENDCOLLECTIVE ;  /* 0x000000000000791b */ /* 0x003fea0003800000 */
.L_x_10185:
[----:B------:R-:W-:-:S05]  /*5d10*/  FADD.FTZ R114, R113, R114 ;  /* 0x0000007271727221 */ /* 0x000fca0000010000 */
[----:B------:R-:W-:Y:S02]  /*5d20*/  MOV R119, R114 ;  /* 0x0000007200777202 */ /* 0x000fe40000000f00 */
[----:B------:R-:W-:-:S07]  /*5d30*/  MOV R108, R117 ;  /* 0x00000075006c7202 */ /* 0x000fce0000000f00 */
[----:B------:R-:W-:Y:S05]  /*5d40*/  WARPSYNC.COLLECTIVE R116, `(.L_x_10186) ;  /* 0x0000000074087348 */ /* 0x000fea0003c00000 */
[----:B------:R0:W1:Y:S02]  /*5d50*/  SHFL.BFLY P2, R117, R119, R118, R179 ;  /* 0x0c00007677757389 */ /* 0x00006400000400b3 */
[----:B01----:R-:W-:Y:S05]  /*5d60*/  ENDCOLLECTIVE ;  /* 0x000000000000791b */ /* 0x003fea0003800000 */
.L_x_10186:
[----:B------:R-:W-:Y:S01]  /*5d70*/  MOV R109, R117 ;  /* 0x00000075006d7202 */ /* 0x000fe20000000f00 */
[----:B------:R-:W-:Y:S06]  /*5d80*/  BRA `(.L_x_10187) ;  /* 0xffffffb800b47947 */ /* 0x000fec000383ffff */
.L_x_10188:
        /* <DEDUP_REMOVED lines=15> */
.L_x_14559:


//--------------------- .text._ZN10layer_norm13ln_bwd_kernelINS_13Kernel_traitsIf6__halffS2_fjLj768ELj1ELj4ELj1ELj16ENS_18Kernel_traits_baseILj768EfS2_fS2_fjLj128EEEEELb1ELb0ELb0ELb1EEEvNS_9BwdParamsE --------------------------
	.section	.text._ZN10layer_norm13ln_bwd_kernelINS_13Kernel_traitsIf6__halffS2_fjLj768ELj1ELj4ELj1ELj16ENS_18Kernel_traits_baseILj768EfS2_fS2_fjLj128EEEEELb1ELb0ELb0ELb1EEEvNS_9BwdParamsE,"ax",@progbits
	.align	128
        .global         _ZN10layer_norm13ln_bwd_kernelINS_13Kernel_traitsIf6__halffS2_fjLj768ELj1ELj4ELj1ELj16ENS_18Kernel_traits_baseILj768EfS2_fS2_fjLj128EEEEELb1ELb0ELb0ELb1EEEvNS_9BwdParamsE
        .type           _ZN10layer_norm13ln_bwd_kernelINS_13Kernel_traitsIf6__halffS2_fjLj768ELj1ELj4ELj1ELj16ENS_18Kernel_traits_baseILj768EfS2_fS2_fjLj128EEEEELb1ELb0ELb0ELb1EEEvNS_9BwdParamsE,@function
        .size           _ZN10layer_norm13ln_bwd_kernelINS_13Kernel_traitsIf6__halffS2_fjLj768ELj1ELj4ELj1ELj16ENS_18Kernel_traits_baseILj768EfS2_fS2_fjLj128EEEEELb1ELb0ELb0ELb1EEEvNS_9BwdParamsE,(.L_x_14560 - _ZN10layer_norm13ln_bwd_kernelINS_13Kernel_traitsIf6__halffS2_fjLj768ELj1ELj4ELj1ELj16ENS_18Kernel_traits_baseILj768EfS2_fS2_fjLj128EEEEELb1ELb0ELb0ELb1EEEvNS_9BwdParamsE)
        .other          _ZN10layer_norm13ln_bwd_kernelINS_13Kernel_traitsIf6__halffS2_fjLj768ELj1ELj4ELj1ELj16ENS_18Kernel_traits_baseILj768EfS2_fS2_fjLj128EEEEELb1ELb0ELb0ELb1EEEvNS_9BwdParamsE,@"STO_CUDA_ENTRY STV_DEFAULT"
_ZN10layer_norm13ln_bwd_kernelINS_13Kernel_traitsIf6__halffS2_fjLj768ELj1ELj4ELj1ELj16ENS_18Kernel_traits_baseILj768EfS2_fS2_fjLj128EEEEELb1ELb0ELb0ELb1EEEvNS_9BwdParamsE:
.text._ZN10layer_norm13ln_bwd_kernelINS_13Kernel_traitsIf6__halffS2_fjLj768ELj1ELj4ELj1ELj16ENS_18Kernel_traits_baseILj768EfS2_fS2_fjLj128EEEEELb1ELb0ELb0ELb1EEEvNS_9BwdParamsE:
        /* <DEDUP_REMOVED lines=78> */
.L_x_10202:
        /* <DEDUP_REMOVED lines=17> */
[----:B------:R-:W-:-:S03]  /*05f0*/  IADD3 R155, PT, PT, R159, 0x20, RZ ;  /* 0x000000209f9b7810 */ /* 0x000fc60007ffe0ff */
[C---:B----4-:R-:W-:Y:S01]  /*0600*/  IMAD.WIDE.U32 R64, R159.reuse, 0x10, R94 ;  /* 0x000000109f407825 */ /* 0x050fe200078e005e */
[----:B------:R-:W-:Y:S01]  /*0610*/  IADD3 R153, PT, PT, R159, 0x40, RZ ;  /* 0x000000409f997810 */ /* 0x000fe20007ffe0ff */
[----:B------:R-:W3:Y:S02]  /*0620*/  LDG.E.128 R60, desc[UR6][R92.64] ;  /* 0x000000065c3c7981 */ /* 0x000ee4000c1e1d00 */
[C---:B------:R-:W-:Y:S02]  /*0630*/  IMAD.WIDE.U32 R96, R155.reuse, 0x20, R98 ;  /* 0x000000209b607825 */ /* 0x040fe400078e0062 */
[----:B------:R-:W4:Y:S02]  /*0640*/  LDG.E.128 R64, desc[UR6][R64.64] ;  /* 0x0000000640407981 */ /* 0x000f24000c1e1d00 */
[--C-:B------:R-:W-:Y:S02]  /*0650*/  IMAD.WIDE.U32 R76, R155, 0x10, R94.reuse ;  /* 0x000000109b4c7825 */ /* 0x100fe400078e005e */
[----:B------:R-:W4:Y:S02]  /*0660*/  LDG.E.128 R80, desc[UR6][R96.64+0x10] ;  /* 0x0000100660507981 */ /* 0x000f24000c1e1d00 */
[----:B------:R-:W-:-:S02]  /*0670*/  IMAD.WIDE.U32 R94, R153, 0x10, R94 ;  /* 0x00000010995e7825 */ /* 0x000fc400078e005e */
[----:B------:R-:W4:Y:S02]  /*0680*/  LDG.E.128 R68, desc[UR6][R92.64+0x10] ;  /* 0x000010065c447981 */ /* 0x000f24000c1e1d00 */
[----:B0-----:R-:W-:Y:S02]  /*0690*/  IMAD.WIDE R2, R148, 0x4, R2 ;  /* 0x0000000494027825 */ /* 0x001fe400078e0202 */
[----:B------:R1:W4:Y:S02]  /*06a0*/  LDG.E.128 R72, desc[UR6][R96.64] ;  /* 0x0000000660487981 */ /* 0x000324000c1e1d00 */
[----:B------:R-:W-:Y:S02]  /*06b0*/  IMAD.WIDE.U32 R98, R153, 0x20, R98 ;  /* 0x0000002099627825 */ /* 0x000fe400078e0062 */
[----:B------:R0:W4:Y:S04]  /*06c0*/  LDG.E R157, desc[UR6][R2.64] ;  /* 0x00000006029d7981 */ /* 0x000128000c1e1900 */
[----:B------:R-:W4:Y:S04]  /*06d0*/  LDG.E.128 R76, desc[UR6][R76.64] ;  /* 0x000000064c4c7981 */ /* 0x000f28000c1e1d00 */
[----:B------:R-:W4:Y:S04]  /*06e0*/  LDG.E.128 R84, desc[UR6][R98.64] ;  /* 0x0000000662547981 */ /* 0x000f28000c1e1d00 */
        /* <DEDUP_REMOVED lines=29> */
[--C-:B----4-:R-:W-:Y:S02]  /*08c0*/  HADD2.F32 R61, -RZ, R64.reuse.H0_H0 ;  /* 0x20000040ff3d7230 */ /* 0x110fe40000004100 */
[----:B------:R-:W-:Y:S02]  /*08d0*/  HADD2.F32 R64, -RZ, R64.H1_H1 ;  /* 0x30000040ff407230 */ /* 0x000fe40000004100 */
[C---:B------:R-:W-:Y:S01]  /*08e0*/  FADD.FTZ R180, -R161.reuse, R83 ;  /* 0x00000053a1b47221 */ /* 0x040fe20000010100 */
[C---:B------:R-:W-:Y:S01]  /*08f0*/  FADD.FTZ R80, -R161.reuse, R80 ;  /* 0x00000050a1507221 */ /* 0x040fe20000010100 */
[----:B------:R-:W-:Y:S01]  /*0900*/  FMUL.FTZ R83, R24, R61 ;  /* 0x0000003d18537220 */ /* 0x000fe20000410000 */
[C---:B------:R-:W-:Y:S01]  /*0910*/  FADD.FTZ R152, -R161.reuse, R63 ;  /* 0x0000003fa1987221 */ /* 0x040fe20000010100 */
[C---:B------:R-:W-:Y:S01]  /*0920*/  FADD.FTZ R156, -R161.reuse, R69 ;  /* 0x00000045a19c7221 */ /* 0x040fe20000010100 */
[----:B------:R-:W-:Y:S01]  /*0930*/  FADD.FTZ R174, -R161, R81 ;  /* 0x00000051a1ae7221 */ /* 0x000fe20000010100 */
[----:B------:R-:W-:-:S02]  /*0940*/  HADD2.F32 R63, -RZ, R65.H0_H0 ;  /* 0x20000041ff3f7230 */ /* 0x000fc40000004100 */
[C---:B------:R-:W-:Y:S01]  /*0950*/  FADD.FTZ R160, -R161.reuse, R71 ;  /* 0x00000047a1a07221 */ /* 0x040fe20000010100 */
[C---:B-1----:R-:W-:Y:S01]  /*0960*/  FADD.FTZ R164, -R161.reuse, R73 ;  /* 0x00000049a1a47221 */ /* 0x042fe20000010100 */
[----:B------:R-:W-:Y:S01]  /*0970*/  FADD.FTZ R72, -R161, R72 ;  /* 0x00000048a1487221 */ /* 0x000fe20000010100 */
[----:B------:R-:W-:Y:S01]  /*0980*/  FMUL.FTZ R0, R157, R0 ;  /* 0x000000009d007220 */ /* 0x000fe20000410000 */
[C---:B------:R-:W-:Y:S01]  /*0990*/  FADD.FTZ R168, -R161.reuse, R74 ;  /* 0x0000004aa1a87221 */ /* 0x040fe20000010100 */
[C---:B------:R-:W-:Y:S01]  /*09a0*/  FADD.FTZ R62, -R161.reuse, R62 ;  /* 0x0000003ea13e7221 */ /* 0x040fe20000010100 */
[--C-:B------:R-:W-:Y:S02]  /*09b0*/  HADD2.F32 R69, -RZ, R76.reuse.H0_H0 ;  /* 0x2000004cff457230 */ /* 0x100fe40000004100 */
[----:B------:R-:W-:Y:S02]  /*09c0*/  HADD2.F32 R166, -RZ, R76.H1_H1 ;  /* 0x3000004cffa67230 */ /* 0x000fe40000004100 */
[----:B------:R-:W-:Y:S01]  /*09d0*/  FADD.FTZ R170, -R161, R75 ;  /* 0x0000004ba1aa7221 */ /* 0x000fe20000010100 */
[----:B------:R-:W-:-:S02]  /*09e0*/  HADD2.F32 R73, -RZ, R78.H0_H0 ;  /* 0x2000004eff497230 */ /* 0x000fc40000004100 */
[----:B------:R-:W-:Y:S01]  /*09f0*/  FADD.FTZ R184, -R161, R84 ;  /* 0x00000054a1b87221 */ /* 0x000fe20000010100 */
[----:B------:R-:W-:Y:S01]  /*0a00*/  FMUL.FTZ R71, R157, R60 ;  /* 0x0000003c9d477220 */ /* 0x000fe20000410000 */
[----:B------:R-:W-:Y:S01]  /*0a10*/  FMUL.FTZ R84, R25, R64 ;  /* 0x0000004019547220 */ /* 0x000fe20000410000 */
[--C-:B------:R-:W-:Y:S02]  /*0a20*/  HADD2.F32 R81, -RZ, R95.reuse.H0_H0 ;  /* 0x2000005fff517230 */ /* 0x100fe40000004100 */
[----:B------:R-:W-:Y:S01]  /*0a30*/  FFMA.FTZ R74, R0, R83, RZ ;  /* 0x00000053004a7223 */ /* 0x000fe200000100ff */
[----:B------:R-:W-:Y:S02]  /*0a40*/  HADD2.F32 R76, -RZ, R95.H1_H1 ;  /* 0x3000005fff4c7230 */ /* 0x000fe40000004100 */
[----:B------:R-:W-:Y:S01]  /*0a50*/  FMUL.FTZ R95, R157, R80 ;  /* 0x000000509d5f7220 */ /* 0x000fe20000410000 */
[----:B------:R-:W-:Y:S01]  /*0a60*/  FADD.FTZ R75, RZ, R83 ;  /* 0x00000053ff4b7221 */ /* 0x000fe20000010000 */
[----:B------:R-:W-:-:S02]  /*0a70*/  HADD2.F32 R163, -RZ, R67.H0_H0 ;  /* 0x20000043ffa37230 */ /* 0x000fc40000004100 */
[----:B------:R-:W-:Y:S01]  /*0a80*/  FADD.FTZ R186, -R161, R85 ;  /* 0x00000055a1ba7221 */ /* 0x000fe20000010100 */
[----:B------:R-:W-:Y:S02]  /*0a90*/  HADD2.F32 R162, -RZ, R67.H1_H1 ;  /* 0x30000043ffa27230 */ /* 0x000fe40000004100 */
[----:B------:R-:W-:Y:S01]  /*0aa0*/  FMUL.FTZ R85, R157, R72 ;  /* 0x000000489d557220 */ /* 0x000fe20000410000 */
[----:B------:R-:W-:Y:S02]  /*0ab0*/  HADD2.F32 R154, -RZ, R65.H1_H1 ;  /* 0x30000041ff9a7230 */ /* 0x000fe40000004100 */
[----:B------:R-:W-:Y:S01]  /*0ac0*/  FMUL.FTZ R60, R26, R63 ;  /* 0x0000003f1a3c7220 */ /* 0x000fe20000410000 */
[--C-:B------:R-:W-:Y:S02]  /*0ad0*/  HADD2.F32 R67, -RZ, R77.reuse.H0_H0 ;  /* 0x2000004dff437230 */ /* 0x100fe40000004100 */
[----:B------:R-:W-:Y:S01]  /*0ae0*/  FADD.FTZ R136, R73, R136 ;  /* 0x0000008849887221 */ /* 0x000fe20000010000 */
[----:B------:R-:W-:-:S02]  /*0af0*/  HADD2.F32 R172, -RZ, R77.H1_H1 ;  /* 0x3000004dffac7230 */ /* 0x000fc40000004100 */
[----:B------:R-:W-:Y:S01]  /*0b00*/  FMUL.FTZ R77, R157, R62 ;  /* 0x0000003e9d4d7220 */ /* 0x000fe20000410000 */
[-C--:B------:R-:W-:Y:S01]  /*0b10*/  FFMA.FTZ R112, R95, R73.reuse, R112 ;  /* 0x000000495f707223 */ /* 0x080fe20000010070 */
[----:B------:R-:W-:Y:S01]  /*0b20*/  FMUL.FTZ R72, R12, R73 ;  /* 0x000000490c487220 */ /* 0x000fe20000410000 */
[----:B------:R-:W-:Y:S01]  /*0b30*/  FFMA.FTZ R74, R71, R84, R74 ;  /* 0x00000054474a7223 */ /* 0x000fe2000001004a */
[----:B------:R-:W-:Y:S01]  /*0b40*/  FADD.FTZ R73, R84, R75 ;  /* 0x0000004b54497221 */ /* 0x000fe20000010000 */
[--C-:B------:R-:W-:Y:S02]  /*0b50*/  HADD2.F32 R65, -RZ, R66.reuse.H0_H0 ;  /* 0x20000042ff417230 */ /* 0x100fe40000004100 */
[----:B------:R-:W-:Y:S01]  /*0b60*/  FADD.FTZ R124, R61, R124 ;  /* 0x0000007c3d7c7221 */ /* 0x000fe20000010000 */
[----:B------:R-:W-:Y:S02]  /*0b70*/  HADD2.F32 R158, -RZ, R66.H1_H1 ;  /* 0x30000042ff9e7230 */ /* 0x000fe40000004100 */
[----:B------:R-:W-:Y:S01]  /*0b80*/  FFMA.FTZ R101, R0, R61, R101 ;  /* 0x0000003d00657223 */ /* 0x000fe20000010065 */
[----:B------:R-:W-:-:S02]  /*0b90*/  HADD2.F32 R176, -RZ, R78.H1_H1 ;  /* 0x3000004effb07230 */ /* 0x000fc40000004100 */
[----:B------:R-:W-:Y:S01]  /*0ba0*/  FADD.FTZ R66, -R161, R68 ;  /* 0x00000044a1427221 */ /* 0x000fe20000010100 */
[----:B------:R-:W-:Y:S01]  /*0bb0*/  FMUL.FTZ R78, R157, R152 ;  /* 0x000000989d4e7220 */ /* 0x000fe20000410000 */
        /* <DEDUP_REMOVED lines=11> */
[----:B------:R-:W-:Y:S01]  /*0c70*/  FADD.FTZ R125, R64, R125 ;  /* 0x0000007d407d7221 */ /* 0x000fe20000010000 */
[----:B------:R-:W-:Y:S01]  /*0c80*/  FFMA.FTZ R100, R71, R64, R100 ;  /* 0x0000004047647223 */ /* 0x000fe20000010064 */
[----:B------:R-:W-:Y:S01]  /*0c90*/  FADD.FTZ R70, -R161, R70 ;  /* 0x00000046a1467221 */ /* 0x000fe20000010100 */
[----:B------:R-:W-:Y:S01]  /*0ca0*/  FMUL.FTZ R90, R157, R156 ;  /* 0x0000009c9d5a7220 */ /* 0x000fe20000410000 */
[----:B------:R-:W-:Y:S01]  /*0cb0*/  FMUL.FTZ R64, R21, R158 ;  /* 0x0000009e15407220 */ /* 0x000fe20000410000 */
[----:B------:R-:W-:Y:S01]  /*0cc0*/  FFMA.FTZ R79, R89, R62, R74 ;  /* 0x0000003e594f7223 */ /* 0x000fe2000001004a */
[----:B------:R-:W-:Y:S01]  /*0cd0*/  FADD.FTZ R167, R62, R75 ;  /* 0x0000004b3ea77221 */ /* 0x000fe20000010000 */
[C---:B------:R-:W-:Y:S01]  /*0ce0*/  FADD.FTZ R178, -R161.reuse, R82 ;  /* 0x00000052a1b27221 */ /* 0x040fe20000010100 */
[C---:B------:R-:W-:Y:S01]  /*0cf0*/  FADD.FTZ R190, -R161.reuse, R86 ;  /* 0x00000056a1be7221 */ /* 0x040fe20000010100 */
[C---:B------:R-:W-:Y:S01]  /*0d00*/  FADD.FTZ R192, -R161.reuse, R87 ;  /* 0x00000057a1c07221 */ /* 0x040fe20000010100 */
[C---:B------:R-:W-:Y:S01]  /*0d10*/  FADD.FTZ R196, -R161.reuse, R88 ;  /* 0x00000058a1c47221 */ /* 0x040fe20000010100 */
[----:B------:R-:W-:Y:S01]  /*0d20*/  FADD.FTZ R68, -R161, R91 ;  /* 0x0000005ba1447221 */ /* 0x000fe20000010100 */
        /* <DEDUP_REMOVED lines=63> */
[----:B------:R-:W-:Y:S01]  /*1120*/  FADD.FTZ R129, R158, R129 ;  /* 0x000000819e817221 */ /* 0x000fe20000010000 */
[----:B------:R-:W-:Y:S01]  /*1130*/  FFMA.FTZ R105, R90, R158, R105 ;  /* 0x0000009e5a697223 */ /* 0x000fe20000010069 */
[C---:B------:R-:W-:Y:S01]  /*1140*/  FMUL.FTZ R158, R157.reuse, R192 ;  /* 0x000000c09d9e7220 */ /* 0x040fe20000410000 */
[----:B------:R-:W-:Y:S01]  /*1150*/  FFMA.FTZ R116, R160, R80, R91 ;  /* 0x00000050a0747223 */ /* 0x000fe2000001005b */
[----:B------:R-:W-:Y:S02]  /*1160*/  HADD2.F32 R175, -RZ, R93.H0_H0 ;  /* 0x2000005dffaf7230 */ /* 0x000fe40000004100 */
[----:B------:R-:W-:Y:S01]  /*1170*/  FADD.FTZ R117, R80, R117 ;  /* 0x0000007550757221 */ /* 0x000fe20000010000 */
[----:B------:R-:W-:Y:S01]  /*1180*/  FADD.FTZ R170, R194, R143 ;  /* 0x0000008fc2aa7221 */ /* 0x000fe20000010000 */
[----:B------:R-:W-:Y:S01]  /*1190*/  FMUL.FTZ R167, R157, R190 ;  /* 0x000000be9da77220 */ /* 0x000fe20000410000 */
[----:B------:R-:W-:Y:S01]  /*11a0*/  FFMA.FTZ R143, R158, R194, R119 ;  /* 0x000000c29e8f7223 */ /* 0x000fe20000010077 */
        /* <DEDUP_REMOVED lines=28> */
[-C--:B------:R-:W-:Y:S01]  /*1370*/  FMUL.FTZ R162, R6, R81.reuse ;  /* 0x0000005106a27220 */ /* 0x080fe20000410000 */
[----:B------:R-:W-:Y:S01]  /*1380*/  FFMA.FTZ R116, R156, R94, R119 ;  /* 0x0000005e9c747223 */ /* 0x000fe20000010077 */
[----:B------:R-:W-:Y:S01]  /*1390*/  FADD.FTZ R117, R117, R94 ;  /* 0x0000005e75757221 */ /* 0x000fe20000010000 */
[----:B------:R-:W-:Y:S01]  /*13a0*/  FADD.FTZ R146, R81, R146 ;  /* 0x0000009251927221 */ /* 0x000fe20000010000 */
[C---:B------:R-:W-:Y:S01]  /*13b0*/  FFMA.FTZ R122, R169.reuse, R81, R122 ;  /* 0x00000051a97a7223 */ /* 0x040fe2000001007a */
[----:B------:R-:W-:Y:S01]  /*13c0*/  FFMA.FTZ R118, R169, R162, R116 ;  /* 0x000000a2a9767223 */ /* 0x000fe20000010074 */
[----:B------:R-:W-:Y:S01]  /*13d0*/  FMUL.FTZ R68, R157, R68 ;  /* 0x000000449d447220 */ /* 0x000fe20000410000 */
[----:B------:R-:W-:Y:S01]  /*13e0*/  FMUL.FTZ R81, R7, R76 ;  /* 0x0000004c07517220 */ /* 0x000fe20000410000 */
        /* <DEDUP_REMOVED lines=34> */
[----:B------:R0:W1:Y:S01]  /*1610*/  SHFL.BFLY PT, R177, R174, 0x10, 0x1f ;  /* 0x0e001f00aeb17f89 */ /* 0x00006200000e0000 */
[----:B------:R-:W-:-:S02]  /*1620*/  MOV R118, R142 ;  /* 0x0000008e00767202 */ /* 0x000fc40000000f00 */
[----:B------:R-:W-:Y:S01]  /*1630*/  MOV R142, R168 ;  /* 0x000000a8008e7202 */ /* 0x000fe20000000f00 */
[----:B------:R0:W2:Y:S06]  /*1640*/  SHFL.BFLY PT, R179, R176, 0x10, 0x1f ;  /* 0x0e001f00b0b37f89 */ /* 0x0000ac00000e0000 */
.L_x_10214:
        /* <DEDUP_REMOVED lines=17> */
[C---:B-----5:R-:W-:Y:S01]  /*1760*/  FFMA.FTZ R60, R157.reuse, R175, R30 ;  /* 0x000000af9d3c7223 */ /* 0x060fe2000001001e */
[----:B------:R-:W-:Y:S01]  /*1770*/  FFMA.FTZ R78, R157, R83, R28 ;  /* 0x000000539d4e7223 */ /* 0x000fe2000001001c */
[-CC-:B------:R-:W-:Y:S01]  /*1780*/  FFMA.FTZ R90, R161, R76.reuse, R173.reuse ;  /* 0x0000004ca15a7223 */ /* 0x180fe200000100ad */
[-CC-:B------:R-:W-:Y:S01]  /*1790*/  FFMA.FTZ R166, R85, R76.reuse, R173.reuse ;  /* 0x0000004c55a67223 */ /* 0x180fe200000100ad */
[-C--:B------:R-:W-:Y:S01]  /*17a0*/  FMUL.FTZ R60, R60, R151.reuse ;  /* 0x000000973c3c7220 */ /* 0x080fe20000410000 */
[-C--:B------:R-:W-:Y:S01]  /*17b0*/  FMUL.FTZ R78, R78, R151.reuse ;  /* 0x000000974e4e7220 */ /* 0x080fe20000410000 */
[-CC-:B------:R-:W-:Y:S01]  /*17c0*/  FFMA.FTZ R85, R82, R76.reuse, R173.reuse ;  /* 0x0000004c52557223 */ /* 0x180fe200000100ad */
[-CC-:B------:R-:W-:Y:S01]  /*17d0*/  FFMA.FTZ R89, R89, R76.reuse, R173.reuse ;  /* 0x0000004c59597223 */ /* 0x180fe200000100ad */
[----:B------:R-:W-:Y:S01]  /*17e0*/  FMUL.FTZ R60, R60, UR5 ;  /* 0x000000053c3c7c20 */ /* 0x000fe20008410000 */
        /* <DEDUP_REMOVED lines=14> */
[----:B------:R-:W-:Y:S01]  /*18d0*/  FFMA.FTZ R84, R157, R84, R29 ;  /* 0x000000549d547223 */ /* 0x000fe2000001001d */
[----:B------:R-:W-:Y:S01]  /*18e0*/  LOP3.LUT P4, RZ, R98, 0xff0000, RZ, 0xc0, !PT ;  /* 0x00ff000062ff7812 */ /* 0x000fe2000788c0ff */
[----:B------:R-:W-:Y:S01]  /*18f0*/  FADD.FTZ R164, R61, -R164 ;  /* 0x800000a43da47221 */ /* 0x000fe20000010000 */
[----:B------:R-:W-:Y:S01]  /*1900*/  FFMA.FTZ R76, R68, R76, R173 ;  /* 0x0000004c444c7223 */ /* 0x000fe200000100ad */
[----:B------:R-:W-:Y:S01]  /*1910*/  FADD.FTZ R61, R65, -R90 ;  /* 0x8000005a413d7221 */ /* 0x000fe20000010000 */
[----:B------:R-:W-:Y:S01]  /*1920*/  FMUL.FTZ R68, R78, UR5 ;  /* 0x000000054e447c20 */ /* 0x000fe20008410000 */
[----:B------:R-:W-:Y:S01]  /*1930*/  FADD.FTZ R78, R64, -R177 ;  /* 0x800000b1404e7221 */ /* 0x000fe20000010000 */
[----:B------:R-:W-:Y:S01]  /*1940*/  FMUL.FTZ R84, R84, R151 ;  /* 0x0000009754547220 */ /* 0x000fe20000410000 */
[----:B------:R-:W-:Y:S01]  /*1950*/  FSEL R64, R60, RZ, P4 ;  /* 0x000000ff3c407208 */ /* 0x000fe20002000000 */
[C---:B------:R-:W-:Y:S01]  /*1960*/  FFMA.FTZ R60, R157.reuse, R61, R34 ;  /* 0x0000003d9d3c7223 */ /* 0x040fe20000010022 */
[C---:B------:R-:W-:Y:S01]  /*1970*/  FFMA.FTZ R164, R157.reuse, R164, R31 ;  /* 0x000000a49da47223 */ /* 0x040fe2000001001f */
[----:B------:R-:W-:Y:S01]  /*1980*/  FADD.FTZ R70, R70, -R85 ;  /* 0x8000005546467221 */ /* 0x000fe20000010000 */
[----:B------:R-:W-:Y:S01]  /*1990*/  FMUL.FTZ R77, R84, UR5 ;  /* 0x00000005544d7c20 */ /* 0x000fe20008410000 */
[----:B------:R-:W-:Y:S01]  /*19a0*/  LOP3.LUT P2, RZ, R98, 0xff00, RZ, 0xc0, !PT ;  /* 0x0000ff0062ff7812 */ /* 0x000fe2000784c0ff */
[-C--:B------:R-:W-:Y:S01]  /*19b0*/  FMUL.FTZ R60, R60, R151.reuse ;  /* 0x000000973c3c7220 */ /* 0x080fe20000410000 */
[-C--:B------:R-:W-:Y:S01]  /*19c0*/  FMUL.FTZ R164, R164, R151.reuse ;  /* 0x00000097a4a47220 */ /* 0x080fe20000410000 */
[----:B------:R-:W-:Y:S01]  /*19d0*/  FFMA.FTZ R70, R157, R70, R37 ;  /* 0x000000469d467223 */ /* 0x000fe20000010025 */
[----:B------:R-:W-:Y:S01]  /*19e0*/  FSEL R77, R77, RZ, P2 ;  /* 0x000000ff4d4d7208 */ /* 0x000fe20001000000 */
[----:B------:R-:W-:Y:S01]  /*19f0*/  FMUL.FTZ R60, R60, UR5 ;  /* 0x000000053c3c7c20 */ /* 0x000fe20008410000 */
[----:B------:R-:W-:Y:S01]  /*1a00*/  LOP3.LUT P2, RZ, R99, 0xff0000, RZ, 0xc0, !PT ;  /* 0x00ff000063ff7812 */ /* 0x000fe2000784c0ff */
[----:B------:R-:W-:Y:S01]  /*1a10*/  FMUL.FTZ R164, R164, UR5 ;  /* 0x00000005a4a47c20 */ /* 0x000fe20008410000 */
[----:B------:R-:W-:Y:S01]  /*1a20*/  LOP3.LUT P3, RZ, R98, 0xff000000, RZ, 0xc0, !PT ;  /* 0xff00000062ff7812 */ /* 0x000fe2000786c0ff */
[----:B------:R-:W-:Y:S01]  /*1a30*/  FMUL.FTZ R70, R70, R151 ;  /* 0x0000009746467220 */ /* 0x000fe20000410000 */
[----:B------:R-:W-:Y:S01]  /*1a40*/  FADD.FTZ R89, R62, -R89 ;  /* 0x800000593e597221 */ /* 0x000fe20000010000 */
[----:B------:R-:W-:Y:S01]  /*1a50*/  FADD.FTZ R92, R63, -R92 ;  /* 0x8000005c3f5c7221 */ /* 0x000fe20000010000 */
[----:B------:R-:W-:Y:S01]  /*1a60*/  FSEL R63, R60, RZ, P2 ;  /* 0x000000ff3c3f7208 */ /* 0x000fe20001000000 */
[----:B------:R-:W-:Y:S01]  /*1a70*/  FMUL.FTZ R60, R70, UR5 ;  /* 0x00000005463c7c20 */ /* 0x000fe20008410000 */
[----:B------:R-:W-:Y:S01]  /*1a80*/  FSEL R65, R164, RZ, P3 ;  /* 0x000000ffa4417208 */ /* 0x000fe20001800000 */
[C---:B------:R-:W-:Y:S01]  /*1a90*/  FFMA.FTZ R62, R157.reuse, R89, R32 ;  /* 0x000000599d3e7223 */ /* 0x040fe20000010020 */
[----:B------:R-:W-:Y:S01]  /*1aa0*/  LOP3.LUT P3, RZ, R96, 0xff00, RZ, 0xc0, !PT ;  /* 0x0000ff0060ff7812 */ /* 0x000fe2000786c0ff */
[----:B------:R-:W-:Y:S01]  /*1ab0*/  FADD.FTZ R87, R66, -R87 ;  /* 0x8000005742577221 */ /* 0x000fe20000010000 */
[C---:B------:R-:W-:Y:S01]  /*1ac0*/  FFMA.FTZ R78, R157.reuse, R78, R33 ;  /* 0x0000004e9d4e7223 */ /* 0x040fe20000010021 */
[----:B------:R-:W-:Y:S01]  /*1ad0*/  FMUL.FTZ R62, R62, R151 ;  /* 0x000000973e3e7220 */ /* 0x000fe20000410000 */
[----:B------:R-:W-:Y:S01]  /*1ae0*/  FSEL R83, R60, RZ, P3 ;  /* 0x000000ff3c537208 */ /* 0x000fe20001800000 */
[----:B------:R-:W-:Y:S01]  /*1af0*/  FFMA.FTZ R60, R157, R87, R38 ;  /* 0x000000579d3c7223 */ /* 0x000fe20000010026 */
[----:B------:R-:W-:Y:S01]  /*1b00*/  LOP3.LUT P5, RZ, R98, 0xff, RZ, 0xc0, !PT ;  /* 0x000000ff62ff7812 */ /* 0x000fe200078ac0ff */
[----:B------:R-:W-:Y:S01]  /*1b10*/  FMUL.FTZ R62, R62, UR5 ;  /* 0x000000053e3e7c20 */ /* 0x000fe20008410000 */
[-C--:B------:R-:W-:Y:S01]  /*1b20*/  FMUL.FTZ R78, R78, R151.reuse ;  /* 0x000000974e4e7220 */ /* 0x080fe20000410000 */
[----:B------:R-:W-:Y:S01]  /*1b30*/  LOP3.LUT P6, RZ, R99, 0xff, RZ, 0xc0, !PT ;  /* 0x000000ff63ff7812 */ /* 0x000fe200078cc0ff */
[----:B------:R-:W-:Y:S01]  /*1b40*/  FADD.FTZ R69, R69, -R166 ;  /* 0x800000a645457221 */ /* 0x000fe20000010000 */
[----:B------:R-:W-:Y:S01]  /*1b50*/  FMUL.FTZ R60, R60, R151 ;  /* 0x000000973c3c7220 */ /* 0x000fe20000410000 */
[----:B------:R-:W-:Y:S01]  /*1b60*/  FSEL R68, R68, RZ, P5 ;  /* 0x000000ff44447208 */ /* 0x000fe20002800000 */
[----:B------:R-:W-:Y:S01]  /*1b70*/  FMUL.FTZ R78, R78, UR5 ;  /* 0x000000054e4e7c20 */ /* 0x000fe20008410000 */
[----:B------:R-:W-:Y:S01]  /*1b80*/  LOP3.LUT P5, RZ, R99, 0xff00, RZ, 0xc0, !PT ;  /* 0x0000ff0063ff7812 */ /* 0x000fe200078ac0ff */
[C---:B------:R-:W-:Y:S01]  /*1b90*/  FFMA.FTZ R66, R157.reuse, R69, R36 ;  /* 0x000000459d427223 */ /* 0x040fe20000010024 */
[----:B------:R-:W-:Y:S01]  /*1ba0*/  FSEL R62, R62, RZ, P6 ;  /* 0x000000ff3e3e7208 */ /* 0x000fe20003000000 */
[----:B------:R-:W-:Y:S01]  /*1bb0*/  FMUL.FTZ R60, R60, UR5 ;  /* 0x000000053c3c7c20 */ /* 0x000fe20008410000 */
[----:B------:R-:W-:Y:S01]  /*1bc0*/  LOP3.LUT P6, RZ, R96, 0xff0000, RZ, 0xc0, !PT ;  /* 0x00ff000060ff7812 */ /* 0x000fe200078cc0ff */
[----:B------:R-:W-:Y:S01]  /*1bd0*/  FADD.FTZ R165, R74, -R165 ;  /* 0x800000a54aa57221 */ /* 0x000fe20000010000 */
[----:B------:R-:W-:Y:S01]  /*1be0*/  FADD.FTZ R167, R86, -R167 ;  /* 0x800000a756a77221 */ /* 0x000fe20000010000 */
[----:B------:R-:W-:Y:S01]  /*1bf0*/  FMUL.FTZ R66, R66, R151 ;  /* 0x0000009742427220 */ /* 0x000fe20000410000 */
[----:B------:R-:W-:Y:S01]  /*1c00*/  FSEL R69, R78, RZ, P5 ;  /* 0x000000ff4e457208 */ /* 0x000fe20002800000 */
[C---:B------:R-:W-:Y:S01]  /*1c10*/  FFMA.FTZ R92, R157.reuse, R92, R35 ;  /* 0x0000005c9d5c7223 */ /* 0x040fe20000010023 */
[----:B------:R-:W-:Y:S01]  /*1c20*/  FADD.FTZ R95, R72, -R95 ;  /* 0x8000005f485f7221 */ /* 0x000fe20000010000 */
[----:B------:R-:W-:Y:S01]  /*1c30*/  FSEL R78, R60, RZ, P6 ;  /* 0x000000ff3c4e7208 */ /* 0x000fe20003000000 */
[C---:B------:R-:W-:Y:S01]  /*1c40*/  FFMA.FTZ R60, R157.reuse, R165, R44 ;  /* 0x000000a59d3c7223 */ /* 0x040fe2000001002c */
[----:B------:R-:W-:Y:S01]  /*1c50*/  FFMA.FTZ R72, R157, R167, R46 ;  /* 0x000000a79d487223 */ /* 0x000fe2000001002e */
[----:B------:R-:W-:Y:S01]  /*1c60*/  FMUL.FTZ R66, R66, UR5 ;  /* 0x0000000542427c20 */ /* 0x000fe20008410000 */
[----:B------:R-:W-:Y:S01]  /*1c70*/  LOP3.LUT P4, RZ, R96, 0xff, RZ, 0xc0, !PT ;  /* 0x000000ff60ff7812 */ /* 0x000fe2000788c0ff */
[-C--:B------:R-:W-:Y:S01]  /*1c80*/  FMUL.FTZ R92, R92, R151.reuse ;  /* 0x000000975c5c7220 */ /* 0x080fe20000410000 */
[----:B------:R-:W-:Y:S01]  /*1c90*/  ISETP.GE.U32.AND P1, PT, R98, RZ, PT ;  /* 0x000000ff6200720c */ /* 0x000fe20003f26070 */
[----:B------:R-:W-:Y:S01]  /*1ca0*/  FADD.FTZ R88, R67, -R88 ;  /* 0x8000005843587221 */ /* 0x000fe20000010000 */
[----:B------:R-:W-:Y:S01]  /*1cb0*/  FADD.FTZ R152, R73, -R152 ;  /* 0x8000009849987221 */ /* 0x000fe20000010000 */
[----:B------:R-:W-:Y:S01]  /*1cc0*/  FADD.FTZ R80, R80, -R161 ;  /* 0x800000a150507221 */ /* 0x000fe20000010000 */
[-C--:B------:R-:W-:Y:S01]  /*1cd0*/  FMUL.FTZ R60, R60, R151.reuse ;  /* 0x000000973c3c7220 */ /* 0x080fe20000410000 */
        /* <DEDUP_REMOVED lines=8> */
[----:B------:R-:W-:Y:S01]  /*1d60*/  FMUL.FTZ R72, R60, UR5 ;  /* 0x000000053c487c20 */ /* 0x000fe20008410000 */
[----:B------:R-:W-:Y:S01]  /*1d70*/  FMUL.FTZ R73, R61, UR5 ;  /* 0x000000053d497c20 */ /* 0x000fe20008410000 */
[----:B------:R-:W-:Y:S01]  /*1d80*/  FSEL R92, R92, RZ, P1 ;  /* 0x000000ff5c5c7208 */ /* 0x000fe20000800000 */
[----:B------:R-:W1:Y:S01]  /*1d90*/  LDC.64 R60, c[0x0][0x468] ;  /* 0x00011a00ff3c7b82 */ /* 0x000e620000000a00 */
[-C--:B------:R-:W-:Y:S01]  /*1da0*/  FMUL.FTZ R88, R88, R151.reuse ;  /* 0x0000009758587220 */ /* 0x080fe20000410000 */
[-C--:B------:R-:W-:Y:S01]  /*1db0*/  FMUL.FTZ R66, R66, R151.reuse ;  /* 0x0000009742427220 */ /* 0x080fe20000410000 */
[-C--:B------:R-:W-:Y:S01]  /*1dc0*/  FMUL.FTZ R152, R152, R151.reuse ;  /* 0x0000009798987220 */ /* 0x080fe20000410000 */
[-C--:B------:R-:W-:Y:S01]  /*1dd0*/  FMUL.FTZ R80, R80, R151.reuse ;  /* 0x0000009750507220 */ /* 0x080fe20000410000 */
[----:B------:R-:W-:Y:S01]  /*1de0*/  ISETP.GE.U32.AND P1, PT, R96, RZ, PT ;  /* 0x000000ff6000720c */ /* 0x000fe20003f26070 */
[----:B------:R-:W-:Y:S01]  /*1df0*/  FADD.FTZ R82, R75, -R82 ;  /* 0x800000524b527221 */ /* 0x000fe20000010000 */
[----:B------:R-:W-:Y:S01]  /*1e00*/  FMUL.FTZ R88, R88, UR5 ;  /* 0x0000000558587c20 */ /* 0x000fe20008410000 */
[----:B------:R-:W-:Y:S01]  /*1e10*/  FMUL.FTZ R66, R66, UR5 ;  /* 0x0000000542427c20 */ /* 0x000fe20008410000 */
[----:B------:R-:W-:Y:S01]  /*1e20*/  FMUL.FTZ R152, R152, UR5 ;  /* 0x0000000598987c20 */ /* 0x000fe20008410000 */
[----:B------:R-:W-:Y:S01]  /*1e30*/  FMUL.FTZ R80, R80, UR5 ;  /* 0x0000000550507c20 */ /* 0x000fe20008410000 */
[----:B------:R-:W-:Y:S01]  /*1e40*/  LOP3.LUT P5, RZ, R96, 0xff000000, RZ, 0xc0, !PT ;  /* 0xff00000060ff7812 */ /* 0x000fe200078ac0ff */
[----:B------:R-:W-:Y:S01]  /*1e50*/  FFMA.FTZ R82, R157, R82, R42 ;  /* 0x000000529d527223 */ /* 0x000fe2000001002a */
[----:B------:R-:W-:Y:S01]  /*1e60*/  LOP3.LUT P2, RZ, R97, 0xff, RZ, 0xc0, !PT ;  /* 0x000000ff61ff7812 */ /* 0x000fe2000784c0ff */
[----:B------:R-:W-:Y:S01]  /*1e70*/  FADD.FTZ R154, R79, -R154 ;  /* 0x8000009a4f9a7221 */ /* 0x000fe20000010000 */
        /* <DEDUP_REMOVED lines=24> */
[----:B------:R-:W-:Y:S01]  /*2000*/  FFMA.FTZ R2, R157, R169, R50 ;  /* 0x000000a99d027223 */ /* 0x000fe20000010032 */
[----:B------:R-:W-:Y:S01]  /*2010*/  LOP3.LUT P3, RZ, R97, 0xff0000, RZ, 0xc0, !PT ;  /* 0x00ff000061ff7812 */ /* 0x000fe2000786c0ff */
[-C--:B------:R-:W-:Y:S01]  /*2020*/  FMUL.FTZ R158, R158, R151.reuse ;  /* 0x000000979e9e7220 */ /* 0x080fe20000410000 */
        /* <DEDUP_REMOVED lines=14> */
[----:B-1----:R-:W-:Y:S01]  /*2110*/  IMAD.WIDE.U32 R72, R155, 0x10, R60 ;  /* 0x000000109b487825 */ /* 0x002fe200078e003c */
[----:B------:R-:W-:-:S02]  /*2120*/  LOP3.LUT P6, RZ, R3, 0xff00, RZ, 0xc0, !PT ;  /* 0x0000ff0003ff7812 */ /* 0x000fc400078cc0ff */
[----:B------:R-:W-:Y:S01]  /*2130*/  LOP3.LUT P2, RZ, R3, 0xff0000, RZ, 0xc0, !PT ;  /* 0x00ff000003ff7812 */ /* 0x000fe2000784c0ff */
[--C-:B------:R-:W-:Y:S01]  /*2140*/  IMAD.WIDE.U32 R74, R153, 0x10, R60.reuse ;  /* 0x00000010994a7825 */ /* 0x100fe200078e003c */
[----:B------:R-:W-:Y:S02]  /*2150*/  ISETP.GE.U32.AND.EX P1, PT, R3, 0x1000000, PT, P1 ;  /* 0x010000000300780c */ /* 0x000fe40003f26110 */
[----:B------:R-:W-:Y:S01]  /*2160*/  F2FP.F16.F32.PACK_AB R62, R69, R62 ;  /* 0x0000003e453e723e */ /* 0x000fe200000000ff */
[----:B------:R-:W-:Y:S01]  /*2170*/  IMAD.WIDE.U32 R2, R159, 0x10, R60 ;  /* 0x000000109f027825 */ /* 0x000fe200078e003c */
[----:B------:R-:W-:Y:S02]  /*2180*/  F2FP.F16.F32.PACK_AB R60, R77, R68 ;  /* 0x000000444d3c723e */ /* 0x000fe400000000ff */
        /* <DEDUP_REMOVED lines=20> */
.L_x_10194:
        /* <DEDUP_REMOVED lines=9> */
[----:B------:R-:W-:Y:S01]  /*2360*/  FFMA.FTZ R58, R157, R58, R30 ;  /* 0x0000003a9d3a7223 */ /* 0x000fe2000001001e */
[-CC-:B------:R-:W-:Y:S01]  /*2370*/  FFMA.FTZ R55, R90, R76.reuse, R173.reuse ;  /* 0x0000004c5a377223 */ /* 0x180fe200000100ad */
[----:B------:R-:W-:Y:S01]  /*2380*/  FFMA.FTZ R164, R85, R76, R173 ;  /* 0x0000004c55a47223 */ /* 0x000fe200000100ad */
[-C--:B------:R-:W-:Y:S01]  /*2390*/  FMUL.FTZ R52, R56, R151.reuse ;  /* 0x0000009738347220 */ /* 0x080fe20000410000 */
[----:B------:R-:W-:Y:S01]  /*23a0*/  FFMA.FTZ R57, R157, R84, R29 ;  /* 0x000000549d397223 */ /* 0x000fe2000001001d */
[----:B------:R-:W-:Y:S01]  /*23b0*/  FADD.FTZ R64, R64, -R55 ;  /* 0x8000003740407221 */ /* 0x000fe20000010000 */
[----:B------:R-:W-:Y:S01]  /*23c0*/  LOP3.LUT P5, RZ, R98, 0xff0000, RZ, 0xc0, !PT ;  /* 0x00ff000062ff7812 */ /* 0x000fe200078ac0ff */
[----:B------:R-:W-:Y:S01]  /*23d0*/  FMUL.FTZ R52, R52, UR5 ;  /* 0x0000000534347c20 */ /* 0x000fe20008410000 */
[-C--:B------:R-:W-:Y:S01]  /*23e0*/  FMUL.FTZ R53, R57, R151.reuse ;  /* 0x0000009739357220 */ /* 0x080fe20000410000 */
[----:B------:R-:W-:Y:S01]  /*23f0*/  FADD.FTZ R55, R69, -R164 ;  /* 0x800000a445377221 */ /* 0x000fe20000010000 */
[----:B------:R-:W-:Y:S01]  /*2400*/  FFMA.FTZ R89, R89, R76, R173 ;  /* 0x0000004c59597223 */ /* 0x000fe200000100ad */
[----:B------:R-:W-:Y:S01]  /*2410*/  FFMA.FTZ R69, R157, R64, R33 ;  /* 0x000000409d457223 */ /* 0x000fe20000010021 */
[----:B------:R-:W-:Y:S01]  /*2420*/  FSEL R78, R52, RZ, P3 ;  /* 0x000000ff344e7208 */ /* 0x000fe20001800000 */
[-C--:B------:R-:W-:Y:S01]  /*2430*/  FMUL.FTZ R52, R58, R151.reuse ;  /* 0x000000973a347220 */ /* 0x080fe20000410000 */
[-CC-:B------:R-:W-:Y:S01]  /*2440*/  FFMA.FTZ R90, R161, R76.reuse, R173.reuse ;  /* 0x0000004ca15a7223 */ /* 0x180fe200000100ad */
[----:B------:R-:W-:Y:S01]  /*2450*/  FADD.FTZ R54, R61, -R54 ;  /* 0x800000363d367221 */ /* 0x000fe20000010000 */
[-C--:B------:R-:W-:Y:S01]  /*2460*/  FFMA.FTZ R71, R82, R76.reuse, R173 ;  /* 0x0000004c52477223 */ /* 0x080fe200000100ad */
[----:B------:R-:W-:Y:S01]  /*2470*/  FMUL.FTZ R52, R52, UR5 ;  /* 0x0000000534347c20 */ /* 0x000fe20008410000 */
[----:B------:R-:W-:Y:S01]  /*2480*/  FMUL.FTZ R53, R53, UR5 ;  /* 0x0000000535357c20 */ /* 0x000fe20008410000 */
[----:B------:R-:W-:Y:S01]  /*2490*/  LOP3.LUT P2, RZ, R98, 0xff00, RZ, 0xc0, !PT ;  /* 0x0000ff0062ff7812 */ /* 0x000fe2000784c0ff */
[----:B------:R-:W-:Y:S01]  /*24a0*/  FADD.FTZ R89, R62, -R89 ;  /* 0x800000593e597221 */ /* 0x000fe20000010000 */
[----:B------:R-:W-:Y:S01]  /*24b0*/  FFMA.FTZ R166, R163, R76, R173 ;  /* 0x0000004ca3a67223 */ /* 0x000fe200000100ad */
[----:B------:R-:W-:Y:S01]  /*24c0*/  FSEL R82, R52, RZ, P5 ;  /* 0x000000ff34527208 */ /* 0x000fe20002800000 */
[----:B------:R-:W-:Y:S01]  /*24d0*/  FMUL.FTZ R52, R69, R151 ;  /* 0x0000009745347220 */ /* 0x000fe20000410000 */
        /* <DEDUP_REMOVED lines=16> */
[----:B------:R-:W-:Y:S01]  /*25e0*/  FFMA.FTZ R76, R68, R76, R173 ;  /* 0x0000004c444c7223 */ /* 0x000fe200000100ad */
[----:B------:R-:W-:Y:S01]  /*25f0*/  FSEL R85, R53, RZ, P2 ;  /* 0x000000ff35557208 */ /* 0x000fe20001000000 */
[----:B------:R-:W-:Y:S01]  /*2600*/  FFMA.FTZ R68, R157, R89, R32 ;  /* 0x000000599d447223 */ /* 0x000fe20000010020 */
[----:B------:R-:W-:Y:S01]  /*2610*/  FMUL.FTZ R52, R52, UR5 ;  /* 0x0000000534347c20 */ /* 0x000fe20008410000 */
[----:B------:R-:W-:Y:S01]  /*2620*/  LOP3.LUT P3, RZ, R99, 0xff00, RZ, 0xc0, !PT ;  /* 0x0000ff0063ff7812 */ /* 0x000fe2000786c0ff */
[----:B------:R-:W-:Y:S01]  /*2630*/  FMUL.FTZ R53, R59, R151 ;  /* 0x000000973b357220 */ /* 0x000fe20000410000 */
[C---:B------:R-:W-:Y:S01]  /*2640*/  FFMA.FTZ R70, R157.reuse, R65, R34 ;  /* 0x000000419d467223 */ /* 0x040fe20000010022 */
[----:B------:R-:W-:Y:S01]  /*2650*/  FFMA.FTZ R65, R157, R60, R37 ;  /* 0x0000003c9d417223 */ /* 0x000fe20000010025 */
[----:B------:R-:W-:Y:S01]  /*2660*/  FMUL.FTZ R54, R68, R151 ;  /* 0x0000009744367220 */ /* 0x000fe20000410000 */
[----:B------:R-:W-:Y:S01]  /*2670*/  FMUL.FTZ R53, R53, UR5 ;  /* 0x0000000535357c20 */ /* 0x000fe20008410000 */
[----:B------:R-:W-:Y:S01]  /*2680*/  FSEL R95, R52, RZ, P3 ;  /* 0x000000ff345f7208 */ /* 0x000fe20001800000 */
[----:B------:R-:W-:Y:S01]  /*2690*/  FADD.FTZ R92, R63, -R92 ;  /* 0x8000005c3f5c7221 */ /* 0x000fe20000010000 */
[----:B------:R-:W-:Y:S01]  /*26a0*/  LOP3.LUT P6, RZ, R98, 0xff000000, RZ, 0xc0, !PT ;  /* 0xff00000062ff7812 */ /* 0x000fe200078cc0ff */
[----:B------:R-:W-:Y:S01]  /*26b0*/  FFMA.FTZ R64, R157, R55, R36 ;  /* 0x000000379d407223 */ /* 0x000fe20000010024 */
[-C--:B------:R-:W-:Y:S01]  /*26c0*/  FMUL.FTZ R52, R65, R151.reuse ;  /* 0x0000009741347220 */ /* 0x080fe20000410000 */
[----:B------:R-:W-:Y:S01]  /*26d0*/  FMUL.FTZ R54, R54, UR5 ;  /* 0x0000000536367c20 */ /* 0x000fe20008410000 */
[----:B------:R-:W-:Y:S01]  /*26e0*/  FADD.FTZ R66, R66, -R175 ;  /* 0x800000af42427221 */ /* 0x000fe20000010000 */
[----:B------:R-:W-:Y:S01]  /*26f0*/  LOP3.LUT P4, RZ, R99, 0xff, RZ, 0xc0, !PT ;  /* 0x000000ff63ff7812 */ /* 0x000fe2000788c0ff */
        /* <DEDUP_REMOVED lines=8> */
[----:B------:R-:W-:Y:S01]  /*2780*/  FSEL R84, R54, RZ, P4 ;  /* 0x000000ff36547208 */ /* 0x000fe20002000000 */
[-C--:B------:R-:W-:Y:S01]  /*2790*/  FMUL.FTZ R54, R71, R151.reuse ;  /* 0x0000009747367220 */ /* 0x080fe20000410000 */
[----:B------:R-:W-:Y:S01]  /*27a0*/  FMUL.FTZ R55, R55, UR5 ;  /* 0x0000000537377c20 */ /* 0x000fe20008410000 */
[----:B------:R-:W-:Y:S01]  /*27b0*/  FADD.FTZ R88, R67, -R88 ;  /* 0x8000005843587221 */ /* 0x000fe20000010000 */
[----:B------:R-:W-:Y:S01]  /*27c0*/  ISETP.GE.U32.AND P1, PT, R98, RZ, PT ;  /* 0x000000ff6200720c */ /* 0x000fe20003f26070 */
[----:B------:R-:W-:Y:S01]  /*27d0*/  FMUL.FTZ R53, R53, UR5 ;  /* 0x0000000535357c20 */ /* 0x000fe20008410000 */
[----:B------:R-:W-:Y:S01]  /*27e0*/  LOP3.LUT P5, RZ, R96, 0xff, RZ, 0xc0, !PT ;  /* 0x000000ff60ff7812 */ /* 0x000fe200078ac0ff */
[----:B------:R-:W-:Y:S01]  /*27f0*/  FFMA.FTZ R61, R157, R152, R41 ;  /* 0x000000989d3d7223 */ /* 0x000fe20000010029 */
[----:B------:R-:W-:Y:S01]  /*2800*/  FSEL R161, R52, RZ, P6 ;  /* 0x000000ff34a17208 */ /* 0x000fe20003000000 */
[-C--:B------:R-:W-:Y:S01]  /*2810*/  FMUL.FTZ R52, R66, R151.reuse ;  /* 0x0000009742347220 */ /* 0x080fe20000410000 */
[----:B------:R-:W-:Y:S01]  /*2820*/  LOP3.LUT P2, RZ, R99, 0xff0000, RZ, 0xc0, !PT ;  /* 0x00ff000063ff7812 */ /* 0x000fe2000784c0ff */
[----:B------:R-:W-:Y:S01]  /*2830*/  FMUL.FTZ R54, R54, UR5 ;  /* 0x0000000536367c20 */ /* 0x000fe20008410000 */
[----:B------:R-:W-:Y:S01]  /*2840*/  FADD.FTZ R62, R75, -R166 ;  /* 0x800000a64b3e7221 */ /* 0x000fe20000010000 */
[----:B------:R-:W-:Y:S01]  /*2850*/  FFMA.FTZ R67, R157, R88, R39 ;  /* 0x000000589d437223 */ /* 0x000fe20000010027 */
[----:B------:R-:W-:Y:S01]  /*2860*/  ISETP.GE.U32.AND.EX P1, PT, R99, 0x1000000, PT, P1 ;  /* 0x010000006300780c */ /* 0x000fe20003f26110 */
[----:B------:R-:W-:Y:S01]  /*2870*/  FMUL.FTZ R52, R52, UR5 ;  /* 0x0000000534347c20 */ /* 0x000fe20008410000 */
[----:B------:R-:W-:Y:S01]  /*2880*/  FSEL R92, R55, RZ, P5 ;  /* 0x000000ff375c7208 */ /* 0x000fe20002800000 */
[-C--:B------:R-:W-:Y:S01]  /*2890*/  FMUL.FTZ R55, R61, R151.reuse ;  /* 0x000000973d377220 */ /* 0x080fe20000410000 */
[----:B------:R-:W-:Y:S01]  /*28a0*/  LOP3.LUT P4, RZ, R96, 0xff0000, RZ, 0xc0, !PT ;  /* 0x00ff000060ff7812 */ /* 0x000fe2000788c0ff */
[----:B------:R-:W-:Y:S01]  /*28b0*/  FFMA.FTZ R62, R157, R62, R42 ;  /* 0x0000003e9d3e7223 */ /* 0x000fe2000001002a */
[----:B------:R-:W-:Y:S01]  /*28c0*/  FSEL R90, R53, RZ, P2 ;  /* 0x000000ff355a7208 */ /* 0x000fe20001000000 */
[-C--:B------:R-:W-:Y:S01]  /*28d0*/  FMUL.FTZ R53, R67, R151.reuse ;  /* 0x0000009743357220 */ /* 0x080fe20000410000 */
[----:B------:R-:W-:Y:S01]  /*28e0*/  FSEL R99, R54, RZ, P1 ;  /* 0x000000ff36637208 */ /* 0x000fe20000800000 */
[----:B------:R-:W-:Y:S01]  /*28f0*/  FADD.FTZ R177, R72, -R177 ;  /* 0x800000b148b17221 */ /* 0x000fe20000010000 */
[C---:B------:R-:W-:Y:S01]  /*2900*/  LOP3.LUT P3, RZ, R96.reuse, 0xff000000, RZ, 0xc0, !PT ;  /* 0xff00000060ff7812 */ /* 0x040fe2000786c0ff */
[----:B------:R-:W-:Y:S01]  /*2910*/  FMUL.FTZ R55, R55, UR5 ;  /* 0x0000000537377c20 */ /* 0x000fe20008410000 */
[----:B------:R-:W-:Y:S01]  /*2920*/  ISETP.GE.U32.AND P1, PT, R96, RZ, PT ;  /* 0x000000ff6000720c */ /* 0x000fe20003f26070 */
[----:B------:R-:W-:Y:S01]  /*2930*/  FADD.FTZ R72, R81, -R76 ;  /* 0x8000004c51487221 */ /* 0x000fe20000010000 */
[----:B------:R-:W-:Y:S01]  /*2940*/  LOP3.LUT P5, RZ, R97, 0xff00, RZ, 0xc0, !PT ;  /* 0x0000ff0061ff7812 */ /* 0x000fe200078ac0ff */
[----:B------:R-:W-:Y:S01]  /*2950*/  FMUL.FTZ R53, R53, UR5 ;  /* 0x0000000535357c20 */ /* 0x000fe20008410000 */
[----:B------:R-:W-:Y:S01]  /*2960*/  FSEL R96, R52, RZ, P4 ;  /* 0x000000ff34607208 */ /* 0x000fe20002000000 */
[----:B------:R-:W-:Y:S01]  /*2970*/  FMUL.FTZ R52, R62, R151 ;  /* 0x000000973e347220 */ /* 0x000fe20000410000 */
[----:B------:R-:W-:Y:S01]  /*2980*/  FADD.FTZ R80, R80, -R163 ;  /* 0x800000a350507221 */ /* 0x000fe20000010000 */
[----:B------:R-:W-:Y:S01]  /*2990*/  FFMA.FTZ R60, R157, R177, R40 ;  /* 0x000000b19d3c7223 */ /* 0x000fe20000010028 */
[----:B------:R-:W-:Y:S01]  /*29a0*/  FSEL R163, R55, RZ, P5 ;  /* 0x000000ff37a37208 */ /* 0x000fe20002800000 */
[----:B------:R-:W1:Y:S01]  /*29b0*/  LDC.64 R76, c[0x0][0x478] ;  /* 0x00011e00ff4c7b82 */ /* 0x000e620000000a00 */
[----:B------:R-:W-:Y:S01]  /*29c0*/  LOP3.LUT P2, RZ, R97, 0xff, RZ, 0xc0, !PT ;  /* 0x000000ff61ff7812 */ /* 0x000fe2000784c0ff */
[----:B------:R-:W-:Y:S01]  /*29d0*/  FFMA.FTZ R55, R157, R72, R51 ;  /* 0x000000489d377223 */ /* 0x000fe20000010033 */
[C---:B------:R-:W-:Y:S01]  /*29e0*/  LOP3.LUT P6, RZ, R97.reuse, 0xff0000, RZ, 0xc0, !PT ;  /* 0x00ff000061ff7812 */ /* 0x040fe200078cc0ff */
[----:B------:R-:W-:Y:S01]  /*29f0*/  FMUL.FTZ R72, R52, UR5 ;  /* 0x0000000534487c20 */ /* 0x000fe20008410000 */
[----:B------:R-:W-:Y:S01]  /*2a00*/  ISETP.GE.U32.AND.EX P1, PT, R97, 0x1000000, PT, P1 ;  /* 0x010000006100780c */ /* 0x000fe20003f26110 */
[-C--:B------:R-:W-:Y:S01]  /*2a10*/  FMUL.FTZ R54, R60, R151.reuse ;  /* 0x000000973c367220 */ /* 0x080fe20000410000 */
[----:B------:R-:W-:Y:S01]  /*2a20*/  FSEL R97, R53, RZ, P3 ;  /* 0x000000ff35617208 */ /* 0x000fe20001800000 */
[----:B------:R-:W-:Y:S01]  /*2a30*/  FADD.FTZ R169, R162, -R169 ;  /* 0x800000a9a2a97221 */ /* 0x000fe20000010000 */
[----:B------:R-:W2:Y:S01]  /*2a40*/  LDC.64 R52, c[0x0][0x468] ;  /* 0x00011a00ff347b82 */ /* 0x000ea20000000a00 */
[----:B------:R-:W-:Y:S01]  /*2a50*/  FMUL.FTZ R54, R54, UR5 ;  /* 0x0000000536367c20 */ /* 0x000fe20008410000 */
[----:B------:R-:W-:Y:S01]  /*2a60*/  FFMA.FTZ R63, R157, R80, R43 ;  /* 0x000000509d3f7223 */ /* 0x000fe2000001002b */
[----:B------:R-:W-:Y:S01]  /*2a70*/  FMUL.FTZ R80, R55, R151 ;  /* 0x0000009737507220 */ /* 0x000fe20000410000 */
[----:B------:R-:W-:Y:S01]  /*2a80*/  ISETP.GE.U32.AND P5, PT, R2, RZ, PT ;  /* 0x000000ff0200720c */ /* 0x000fe20003fa6070 */
[----:B------:R-:W-:Y:S01]  /*2a90*/  FADD.FTZ R165, R74, -R165 ;  /* 0x800000a54aa57221 */ /* 0x000fe20000010000 */
[----:B------:R-:W-:Y:S01]  /*2aa0*/  FSEL R98, R54, RZ, P2 ;  /* 0x000000ff36627208 */ /* 0x000fe20001000000 */
[----:B------:R-:W-:Y:S01]  /*2ab0*/  FFMA.FTZ R54, R157, R169, R50 ;  /* 0x000000a99d367223 */ /* 0x000fe20000010032 */
[-C--:B------:R-:W-:Y:S01]  /*2ac0*/  FMUL.FTZ R73, R63, R151.reuse ;  /* 0x000000973f497220 */ /* 0x080fe20000410000 */
[----:B------:R-:W-:Y:S01]  /*2ad0*/  FSEL R152, R72, RZ, P6 ;  /* 0x000000ff48987208 */ /* 0x000fe20003000000 */
[----:B------:R-:W-:Y:S01]  /*2ae0*/  FMUL.FTZ R80, R80, UR5 ;  /* 0x0000000550507c20 */ /* 0x000fe20008410000 */
[----:B------:R-:W-:Y:S01]  /*2af0*/  FMUL.FTZ R75, R54, R151 ;  /* 0x00000097364b7220 */ /* 0x000fe20000410000 */
[----:B------:R-:W-:Y:S01]  /*2b00*/  FMUL.FTZ R73, R73, UR5 ;  /* 0x0000000549497c20 */ /* 0x000fe20008410000 */
[----:B------:R-:W-:Y:S01]  /*2b10*/  LOP3.LUT P6, RZ, R3, 0xff0000, RZ, 0xc0, !PT ;  /* 0x00ff000003ff7812 */ /* 0x000fe200078cc0ff */
[----:B------:R-:W-:Y:S01]  /*2b20*/  FADD.FTZ R167, R86, -R167 ;  /* 0x800000a756a77221 */ /* 0x000fe20000010000 */
[----:B------:R-:W-:Y:S01]  /*2b30*/  FMUL.FTZ R75, R75, UR5 ;  /* 0x000000054b4b7c20 */ /* 0x000fe20008410000 */
[----:B------:R-:W-:Y:S01]  /*2b40*/  ISETP.GE.U32.AND.EX P5, PT, R3, 0x1000000, PT, P5 ;  /* 0x010000000300780c */ /* 0x000fe20003fa6150 */
[----:B-1----:R-:W-:Y:S01]  /*2b50*/  IMAD.WIDE.U32 R88, R159, 0x20, R76 ;  /* 0x000000209f587825 */ /* 0x002fe200078e004c */
[----:B------:R-:W-:-:S03]  /*2b60*/  FSEL R169, R73, RZ, P1 ;  /* 0x000000ff49a97208 */ /* 0x000fc60000800000 */
[----:B------:R-:W-:Y:S01]  /*2b70*/  FADD.FTZ R158, R91, -R158 ;  /* 0x8000009e5b9e7221 */ /* 0x000fe20000010000 */
[----:B------:R-:W-:Y:S01]  /*2b80*/  FSEL R171, R80, RZ, P5 ;  /* 0x000000ff50ab7208 */ /* 0x000fe20002800000 */
[----:B------:R-:W-:Y:S01]  /*2b90*/  FADD.FTZ R93, R93, -R0 ;  /* 0x800000005d5d7221 */ /* 0x000fe20000010000 */
[----:B------:R-:W-:Y:S01]  /*2ba0*/  FSEL R156, R75, RZ, P6 ;  /* 0x000000ff4b9c7208 */ /* 0x000fe20003000000 */
[----:B------:R-:W-:Y:S01]  /*2bb0*/  FADD.FTZ R94, R94, -R83 ;  /* 0x800000535e5e7221 */ /* 0x000fe20000010000 */
[----:B------:R-:W-:Y:S01]  /*2bc0*/  F2FP.F16.F32.PACK_AB R73, R87, R82 ;  /* 0x000000525749723e */ /* 0x000fe200000000ff */
[----:B------:R-:W-:Y:S01]  /*2bd0*/  FADD.FTZ R154, R79, -R154 ;  /* 0x8000009a4f9a7221 */ /* 0x000fe20000010000 */
[C---:B------:R-:W-:Y:S01]  /*2be0*/  LOP3.LUT P4, RZ, R2.reuse, 0xff, RZ, 0xc0, !PT ;  /* 0x000000ff02ff7812 */ /* 0x040fe2000788c0ff */
[--C-:B--2---:R-:W-:Y:S01]  /*2bf0*/  IMAD.WIDE.U32 R82, R159, 0x10, R52.reuse ;  /* 0x000000109f527825 */ /* 0x104fe200078e0034 */
[C---:B------:R-:W-:Y:S01]  /*2c00*/  LOP3.LUT P3, RZ, R2.reuse, 0xff00, RZ, 0xc0, !PT ;  /* 0x0000ff0002ff7812 */ /* 0x040fe2000786c0ff */
[----:B------:R1:W-:Y:S01]  /*2c10*/  STG.E.128 desc[UR6][R88.64], R56 ;  /* 0x0000003858007986 */ /* 0x0003e2000c101d06 */
[C---:B------:R-:W-:Y:S01]  /*2c20*/  LOP3.LUT P2, RZ, R2.reuse, 0xff0000, RZ, 0xc0, !PT ;  /* 0x00ff000002ff7812 */ /* 0x040fe2000784c0ff */
[----:B------:R-:W-:Y:S01]  /*2c30*/  IMAD.WIDE.U32 R80, R153, 0x10, R52 ;  /* 0x0000001099507825 */ /* 0x000fe200078e0034 */
[----:B------:R-:W-:Y:S01]  /*2c40*/  LOP3.LUT P1, RZ, R2, 0xff000000, RZ, 0xc0, !PT ;  /* 0xff00000002ff7812 */ /* 0x000fe2000782c0ff */
[----:B------:R2:W-:Y:S01]  /*2c50*/  STG.E.128 desc[UR6][R88.64+0x10], R68 ;  /* 0x0000104458007986 */ /* 0x0005e2000c101d06 */
[----:B------:R-:W-:-:S02]  /*2c60*/  LOP3.LUT P5, RZ, R3, 0xff, RZ, 0xc0, !PT ;  /* 0x000000ff03ff7812 */ /* 0x000fc400078ac0ff */
[----:B------:R-:W-:Y:S01]  /*2c70*/  LOP3.LUT P6, RZ, R3, 0xff00, RZ, 0xc0, !PT ;  /* 0x0000ff0003ff7812 */ /* 0x000fe200078cc0ff */
[--C-:B------:R-:W-:Y:S01]  /*2c80*/  IMAD.WIDE.U32 R2, R155, 0x20, R76.reuse ;  /* 0x000000209b027825 */ /* 0x100fe200078e004c */
[----:B------:R-:W-:Y:S02]  /*2c90*/  F2FP.F16.F32.PACK_AB R75, R99, R90 ;  /* 0x0000005a634b723e */ /* 0x000fe400000000ff */
[----:B------:R-:W-:Y:S01]  /*2ca0*/  F2FP.F16.F32.PACK_AB R74, R95, R84 ;  /* 0x000000545f4a723e */ /* 0x000fe200000000ff */
[----:B------:R-:W-:Y:S01]  /*2cb0*/  IMAD.WIDE.U32 R76, R153, 0x20, R76 ;  /* 0x00000020994c7825 */ /* 0x000fe200078e004c */
[----:B------:R-:W-:-:S03]  /*2cc0*/  F2FP.F16.F32.PACK_AB R72, R85, R78 ;  /* 0x0000004e5548723e */ /* 0x000fc600000000ff */
[----:B------:R-:W-:-:S04]  /*2cd0*/  IMAD.WIDE.U32 R78, R155, 0x10, R52 ;  /* 0x000000109b4e7825 */ /* 0x000fc800078e0034 */
[C---:B------:R-:W-:Y:S01]  /*2ce0*/  FFMA.FTZ R52, R157.reuse, R93, R48 ;  /* 0x0000005d9d347223 */ /* 0x040fe20000010030 */
[C---:B-1----:R-:W-:Y:S01]  /*2cf0*/  FFMA.FTZ R56, R157.reuse, R165, R44 ;  /* 0x000000a59d387223 */ /* 0x042fe2000001002c */
[C---:B------:R-:W-:Y:S01]  /*2d00*/  FFMA.FTZ R58, R157.reuse, R167, R46 ;  /* 0x000000a79d3a7223 */ /* 0x040fe2000001002e */
[C---:B------:R-:W-:Y:S01]  /*2d10*/  FFMA.FTZ R59, R157.reuse, R158, R47 ;  /* 0x0000009e9d3b7223 */ /* 0x040fe2000001002f */
[C---:B------:R-:W-:Y:S01]  /*2d20*/  FFMA.FTZ R53, R157.reuse, R94, R49 ;  /* 0x0000005e9d357223 */ /* 0x040fe20000010031 */
[----:B------:R-:W-:Y:S01]  /*2d30*/  FFMA.FTZ R57, R157, R154, R45 ;  /* 0x0000009a9d397223 */ /* 0x000fe2000001002d */
[----:B------:R-:W-:Y:S01]  /*2d40*/  STG.E.128 desc[UR6][R82.64], R72 ;  /* 0x0000004852007986 */ /* 0x000fe2000c101d06 */
[----:B------:R-:W-:Y:S01]  /*2d50*/  FMUL.FTZ R0, R56, R151 ;  /* 0x0000009738007220 */ /* 0x000fe20000410000 */
[----:B--2---:R-:W-:Y:S02]  /*2d60*/  F2FP.F16.F32.PACK_AB R71, R169, R152 ;  /* 0x00000098a947723e */ /* 0x004fe400000000ff */
[----:B------:R1:W-:Y:S01]  /*2d70*/  STG.E.128 desc[UR6][R2.64], R64 ;  /* 0x0000004002007986 */ /* 0x0003e2000c101d06 */
[----:B------:R-:W-:Y:S01]  /*2d80*/  FMUL.FTZ R0, R0, UR5 ;  /* 0x0000000500007c20 */ /* 0x000fe20008410000 */
[----:B------:R-:W-:-:S02]  /*2d90*/  F2FP.F16.F32.PACK_AB R70, R163, R98 ;  /* 0x00000062a346723e */ /* 0x000fc400000000ff */
[----:B------:R-:W-:Y:S01]  /*2da0*/  F2FP.F16.F32.PACK_AB R69, R97, R96 ;  /* 0x000000606145723e */ /* 0x000fe200000000ff */
[----:B------:R2:W-:Y:S01]  /*2db0*/  STG.E.128 desc[UR6][R2.64+0x10], R60 ;  /* 0x0000103c02007986 */ /* 0x0005e2000c101d06 */
[----:B------:R-:W-:Y:S02]  /*2dc0*/  FSEL R0, R0, RZ, P4 ;  /* 0x000000ff00007208 */ /* 0x000fe40002000000 */
[----:B------:R-:W-:-:S05]  /*2dd0*/  F2FP.F16.F32.PACK_AB R68, R161, R92 ;  /* 0x0000005ca144723e */ /* 0x000fca00000000ff */
[----:B------:R2:W-:Y:S04]  /*2de0*/  STG.E.128 desc[UR6][R78.64], R68 ;  /* 0x000000444e007986 */ /* 0x0005e8000c101d06 */
[----:B------:R2:W-:Y:S01]  /*2df0*/  STG.E.128 desc[UR6][R76.64], R56 ;  /* 0x000000384c007986 */ /* 0x0005e2000c101d06 */
[-C--:B-1----:R-:W-:Y:S01]  /*2e00*/  FMUL.FTZ R66, R52, R151.reuse ;  /* 0x0000009734427220 */ /* 0x082fe20000410000 */
        /* <DEDUP_REMOVED lines=21> */
.L_x_10193:
        /* <DEDUP_REMOVED lines=8> */
[----:B------:R-:W-:Y:S01]  /*2fe0*/  FADD.FTZ R164, R60, -R77 ;  /* 0x8000004d3ca47221 */ /* 0x000fe20000010000 */
[----:B------:R-:W-:Y:S01]  /*2ff0*/  FADD.FTZ R168, R62, -R89 ;  /* 0x800000593ea87221 */ /* 0x000fe20000010000 */
[----:B------:R-:W-:Y:S01]  /*3000*/  LOP3.LUT P6, RZ, R98, 0xff0000, RZ, 0xc0, !PT ;  /* 0x00ff000062ff7812 */ /* 0x000fe200078cc0ff */
[C---:B------:R-:W-:Y:S01]  /*3010*/  FMUL.FTZ R60, R157.reuse, R84 ;  /* 0x000000549d3c7220 */ /* 0x040fe20000410000 */
[----:B------:R-:W-:Y:S01]  /*3020*/  FMUL.FTZ R62, R157, R164 ;  /* 0x000000a49d3e7220 */ /* 0x000fe20000410000 */
[-CC-:B------:R-:W-:Y:S01]  /*3030*/  FFMA.FTZ R166, R78, R76.reuse, R173.reuse ;  /* 0x0000004c4ea67223 */ /* 0x180fe200000100ad */
[-CC-:B------:R-:W-:Y:S01]  /*3040*/  FFMA.FTZ R84, R161, R76.reuse, R173.reuse ;  /* 0x0000004ca1547223 */ /* 0x180fe200000100ad */
[-C--:B------:R-:W-:Y:S01]  /*3050*/  FMUL.FTZ R60, R60, R151.reuse ;  /* 0x000000973c3c7220 */ /* 0x080fe20000410000 */
[-C--:B------:R-:W-:Y:S01]  /*3060*/  FMUL.FTZ R62, R62, R151.reuse ;  /* 0x000000973e3e7220 */ /* 0x080fe20000410000 */
[-CC-:B------:R-:W-:Y:S01]  /*3070*/  FFMA.FTZ R92, R92, R76.reuse, R173.reuse ;  /* 0x0000004c5c5c7223 */ /* 0x180fe200000100ad */
[--C-:B------:R-:W-:Y:S01]  /*3080*/  FFMA.FTZ R0, R0, R76, R173.reuse ;  /* 0x0000004c00007223 */ /* 0x100fe200000100ad */
[----:B------:R-:W-:Y:S01]  /*3090*/  FMUL.FTZ R60, R60, UR5 ;  /* 0x000000053c3c7c20 */ /* 0x000fe20008410000 */
[----:B------:R-:W-:Y:S01]  /*30a0*/  FMUL.FTZ R62, R62, UR5 ;  /* 0x000000053e3e7c20 */ /* 0x000fe20008410000 */
[----:B------:R-:W-:Y:S01]  /*30b0*/  FMUL.FTZ R78, R157, R168 ;  /* 0x000000a89d4e7220 */ /* 0x000fe20000410000 */
[----:B------:R-:W-:Y:S01]  /*30c0*/  FADD.FTZ R84, R65, -R84 ;  /* 0x8000005441547221 */ /* 0x000fe20000010000 */
[----:B------:R-:W-:Y:S01]  /*30d0*/  FADD.FTZ R0, R83, -R0 ;  /* 0x8000000053007221 */ /* 0x000fe20000010000 */
[----:B------:R-:W-:Y:S01]  /*30e0*/  FSEL R71, R60, RZ, P2 ;  /* 0x000000ff3c477208 */ /* 0x000fe20001000000 */
[-C--:B------:R-:W-:Y:S01]  /*30f0*/  FMUL.FTZ R78, R78, R151.reuse ;  /* 0x000000974e4e7220 */ /* 0x080fe20000410000 */
        /* <DEDUP_REMOVED lines=39> */
.L_x_10196:
        /* <DEDUP_REMOVED lines=61> */
.L_x_10197:
[----:B------:R-:W1:Y:S08]  /*3740*/  @P1 LDC.64 R98, c[0x0][0x478] ;  /* 0x00011e00ff621b82 */ /* 0x000e700000000a00 */
[----:B------:R-:W0:Y:S01]  /*3750*/  LDC.64 R64, c[0x0][0x468] ;  /* 0x00011a00ff407b82 */ /* 0x000e220000000a00 */
[----:B-1----:R-:W-:-:S05]  /*3760*/  @P1 IMAD.WIDE.U32 R98, R159, 0x20, R98 ;  /* 0x000000209f621825 */ /* 0x002fca00078e0062 */
[----:B------:R1:W-:Y:S01]  /*3770*/  @P1 STG.E.128 desc[UR6][R98.64], R56 ;  /* 0x0000003862001986 */ /* 0x0003e2000c101d06 */
[----:B0-----:R-:W-:-:S03]  /*3780*/  IMAD.WIDE.U32 R174, R159, 0x10, R64 ;  /* 0x000000109fae7825 */ /* 0x001fc600078e0040 */
[----:B------:R1:W-:Y:S04]  /*3790*/  @P1 STG.E.128 desc[UR6][R98.64+0x10], R52 ;  /* 0x0000103462001986 */ /* 0x0003e8000c101d06 */
[----:B------:R1:W-:Y:S01]  /*37a0*/  STG.E.128 desc[UR6][R174.64], R60 ;  /* 0x0000003cae007986 */ /* 0x0003e2000c101d06 */
[----:B------:R-:W-:Y:S05]  /*37b0*/  @!P1 BRA `(.L_x_10198) ;  /* 0x0000000000f89947 */ /* 0x000fea0003800000 */
[-CC-:B------:R-:W-:Y:S01]  /*37c0*/  FFMA.FTZ R95, R95, R76.reuse, R173.reuse ;  /* 0x0000004c5f5f7223 */ /* 0x180fe200000100ad */
[-CC-:B------:R-:W-:Y:S01]  /*37d0*/  FFMA.FTZ R0, R163, R76.reuse, R173.reuse ;  /* 0x0000004ca3007223 */ /* 0x180fe200000100ad */
[----:B-1----:R-:W-:Y:S01]  /*37e0*/  FFMA.FTZ R53, R160, R76, R173 ;  /* 0x0000004ca0357223 */ /* 0x002fe200000100ad */
[----:B------:R-:W-:Y:S01]  /*37f0*/  LOP3.LUT P5, RZ, R97, 0xff, RZ, 0xc0, !PT ;  /* 0x000000ff61ff7812 */ /* 0x000fe200078ac0ff */
        /* <DEDUP_REMOVED lines=58> */
.L_x_10198:
[-CC-:B-1----:R-:W-:Y:S01]  /*3ba0*/  FFMA.FTZ R61, R82, R76.reuse, R173.reuse ;  /* 0x0000004c523d7223 */ /* 0x182fe200000100ad */
        /* <DEDUP_REMOVED lines=60> */
.L_x_10199:
        /* <DEDUP_REMOVED lines=69> */
.L_x_10200:
        /* <DEDUP_REMOVED lines=61> */
.L_x_10201:
[----:B------:R-:W0:Y:S01]  /*4790*/  @P1 LDC.64 R2, c[0x0][0x478] ;  /* 0x00011e00ff021b82 */ /* 0x000e220000000a00 */
[----:B------:R-:W-:-:S04]  /*47a0*/  IMAD.WIDE.U32 R64, R153, 0x10, R64 ;  /* 0x0000001099407825 */ /* 0x000fc800078e0040 */
[----:B0-----:R-:W-:-:S05]  /*47b0*/  @P1 IMAD.WIDE.U32 R2, R153, 0x20, R2 ;  /* 0x0000002099021825 */ /* 0x001fca00078e0002 */
[----:B------:R0:W-:Y:S04]  /*47c0*/  @P1 STG.E.128 desc[UR6][R2.64], R56 ;  /* 0x0000003802001986 */ /* 0x0001e8000c101d06 */
[----:B------:R0:W-:Y:S04]  /*47d0*/  @P1 STG.E.128 desc[UR6][R2.64+0x10], R52 ;  /* 0x0000103402001986 */ /* 0x0001e8000c101d06 */
[----:B------:R0:W-:Y:S02]  /*47e0*/  STG.E.128 desc[UR6][R64.64], R60 ;  /* 0x0000003c40007986 */ /* 0x0001e4000c101d06 */
.L_x_10195:
[----:B012---:R-:W0:Y:S02]  /*47f0*/  LDC.64 R2, c[0x0][0x380] ;  /* 0x0000e000ff027b82 */ /* 0x007e240000000a00 */
[----:B0-----:R-:W-:-:S04]  /*4800*/  LEA R148, R2, R148, 0x2 ;  /* 0x0000009402947211 */ /* 0x001fc800078e10ff */
[----:B------:R-:W-:-:S13]  /*4810*/  ISETP.GE.AND P1, PT, R148, R3, PT ;  /* 0x000000039400720c */ /* 0x000fda0003f26270 */
[----:B------:R-:W-:Y:S05]  /*4820*/  @!P1 BRA `(.L_x_10202) ;  /* 0xffffffbc002c9947 */ /* 0x000fea000383ffff */
[----:B------:R-:W-:Y:S05]  /*4830*/  BSYNC B1 ;  /* 0x0000000000017941 */ /* 0x000fea0003800000 */
.L_x_10191:
[----:B------:R-:W-:Y:S02]  /*4840*/  MOV R4, R101 ;  /* 0x0000006500047202 */ /* 0x000fe40000000f00 */
[----:B------:R-:W-:Y:S02]  /*4850*/  MOV R5, R100 ;  /* 0x0000006400057202 */ /* 0x000fe40000000f00 */
[----:B------:R-:W-:Y:S02]  /*4860*/  MOV R6, R102 ;  /* 0x0000006600067202 */ /* 0x000fe40000000f00 */
[----:B------:R-:W-:-:S07]  /*4870*/  MOV R7, R103 ;  /* 0x0000006700077202 */ /* 0x000fce0000000f00 */
.L_x_10190:
[----:B------:R-:W-:Y:S05]  /*4880*/  BSYNC B0 ;  /* 0x0000000000007941 */ /* 0x000fea0003800000 */
.L_x_10189:
        /* <DEDUP_REMOVED lines=144> */
.L_x_10192:
        /* <DEDUP_REMOVED lines=8> */
.L_x_10204:
[----:B------:R-:W-:Y:S05]  /*5210*/  BSYNC B2 ;  /* 0x0000000000027941 */ /* 0x000fea0003800000 */
.L_x_10203:
        /* <DEDUP_REMOVED lines=8> */
.L_x_10205:
[----:B------:R-:W-:-:S05]  /*52a0*/  FADD.FTZ R117, R116, R117 ;  /* 0x0000007574757221 */ /* 0x000fca0000010000 */
[----:B------:R-:W-:Y:S01]  /*52b0*/  MOV R181, R117 ;  /* 0x0000007500b57202 */ /* 0x000fe20000000f00 */
[----:B------:R-:W-:Y:S01]  /*52c0*/  HFMA2 R180, -RZ, RZ, 0, 1.1920928955078125e-07 ;  /* 0x00000002ffb47431 */ /* 0x000fe200000001ff */
[----:B------:R-:W-:-:S07]  /*52d0*/  MOV R119, R179 ;  /* 0x000000b300777202 */ /* 0x000fce0000000f00 */
[----:B------:R-:W-:Y:S05]  /*52e0*/  WARPSYNC.COLLECTIVE R178, `(.L_x_10206) ;  /* 0x00000000b2087348 */ /* 0x000fea0003c00000 */
[----:B------:R0:W1:Y:S02]  /*52f0*/  SHFL.BFLY P3, R179, R181, R180, R183 ;  /* 0x0c0000b4b5b37389 */ /* 0x00006400000600b7 */
[----:B01----:R-:W-:Y:S05]  /*5300*/  ENDCOLLECTIVE ;  /* 0x000000000000791b */ /* 0x003fea0003800000 */
.L_x_10206:
[----:B------:R-:W-:-:S05]  /*5310*/  FADD.FTZ R119, R118, R119 ;  /* 0x0000007776777221 */ /* 0x000fca0000010000 */
[----:B------:R-:W-:Y:S02]  /*5320*/  MOV R181, R119 ;  /* 0x0000007700b57202 */ /* 0x000fe40000000f00 */
[----:B------:R-:W-:-:S07]  /*5330*/  MOV R76, R179 ;  /* 0x000000b3004c7202 */ /* 0x000fce0000000f00 */
[----:B------:R-:W-:Y:S05]  /*5340*/  WARPSYNC.COLLECTIVE R178, `(.L_x_10207) ;  /* 0x00000000b2087348 */ /* 0x000fea0003c00000 */
[----:B------:R0:W1:Y:S02]  /*5350*/  SHFL.BFLY P3, R179, R181, R180, R183 ;  /* 0x0c0000b4b5b37389 */ /* 0x00006400000600b7 */
[----:B01----:R-:W-:Y:S05]  /*5360*/  ENDCOLLECTIVE ;  /* 0x000000000000791b */ /* 0x003fea0003800000 */
.L_x_10207:
        /* <DEDUP_REMOVED lines=9> */
.L_x_10208:
        /* <DEDUP_REMOVED lines=8> */
.L_x_10209:
[----:B------:R-:W-:-:S05]  /*5480*/  FADD.FTZ R173, R76, R173 ;  /* 0x000000ad4cad7221 */ /* 0x000fca0000010000 */
[----:B------:R-:W-:Y:S01]  /*5490*/  MOV R181, R173 ;  /* 0x000000ad00b57202 */ /* 0x000fe20000000f00 */
[----:B------:R-:W-:Y:S01]  /*54a0*/  HFMA2 R180, -RZ, RZ, 0, 4.76837158203125e-07 ;  /* 0x00000008ffb47431 */ /* 0x000fe200000001ff */
[----:B------:R-:W-:-:S07]  /*54b0*/  MOV R175, R179 ;  /* 0x000000b300af7202 */ /* 0x000fce0000000f00 */
[----:B------:R-:W-:Y:S05]  /*54c0*/  WARPSYNC.COLLECTIVE R178, `(.L_x_10210) ;  /* 0x00000000b2087348 */ /* 0x000fea0003c00000 */
[----:B------:R0:W1:Y:S02]  /*54d0*/  SHFL.BFLY P3, R179, R181, R180, R183 ;  /* 0x0c0000b4b5b37389 */ /* 0x00006400000600b7 */
[----:B01----:R-:W-:Y:S05]  /*54e0*/  ENDCOLLECTIVE ;  /* 0x000000000000791b */ /* 0x003fea0003800000 */
.L_x_10210:
[----:B------:R-:W-:-:S05]  /*54f0*/  FADD.FTZ R175, R172, R175 ;  /* 0x000000afacaf7221 */ /* 0x000fca0000010000 */
[----:B------:R-:W-:Y:S02]  /*5500*/  MOV R181, R175 ;  /* 0x000000af00b57202 */ /* 0x000fe40000000f00 */
[----:B------:R-:W-:-:S07]  /*5510*/  MOV R116, R179 ;  /* 0x000000b300747202 */ /* 0x000fce0000000f00 */
[----:B------:R-:W-:Y:S05]  /*5520*/  WARPSYNC.COLLECTIVE R178, `(.L_x_10211) ;  /* 0x00000000b2087348 */ /* 0x000fea0003c00000 */
[----:B------:R0:W1:Y:S02]  /*5530*/  SHFL.BFLY P3, R179, R181, R180, R183 ;  /* 0x0c0000b4b5b37389 */ /* 0x00006400000600b7 */
[----:B01----:R-:W-:Y:S05]  /*5540*/  ENDCOLLECTIVE ;  /* 0x000000000000791b */ /* 0x003fea0003800000 */
.L_x_10211:
[----:B------:R-:W-:Y:S01]  /*5550*/  FADD.FTZ R174, R173, R116 ;  /* 0x00000074adae7221 */ /* 0x000fe20000010000 */
[----:B------:R-:W-:Y:S02]  /*5560*/  MOV R116, R140 ;  /* 0x0000008c00747202 */ /* 0x000fe40000000f00 */
[----:B------:R-:W-:Y:S02]  /*5570*/  MOV R140, R164 ;  /* 0x000000a4008c7202 */ /* 0x000fe40000000f00 */
[----:B------:R-:W-:Y:S01]  /*5580*/  MOV R181, R174 ;  /* 0x000000ae00b57202 */ /* 0x000fe20000000f00 */
[----:B------:R-:W-:Y:S01]  /*5590*/  HFMA2 R180, -RZ, RZ, 0, 9.5367431640625e-07 ;  /* 0x00000010ffb47431 */ /* 0x000fe200000001ff */
[----:B------:R-:W-:-:S07]  /*55a0*/  MOV R118, R179 ;  /* 0x000000b300767202 */ /* 0x000fce0000000f00 */
[----:B------:R-:W-:Y:S05]  /*55b0*/  WARPSYNC.COLLECTIVE R178, `(.L_x_10212) ;  /* 0x00000000b2087348 */ /* 0x000fea0003c00000 */
[----:B------:R0:W1:Y:S02]  /*55c0*/  SHFL.BFLY P3, R179, R181, R180, R183 ;  /* 0x0c0000b4b5b37389 */ /* 0x00006400000600b7 */
[----:B01----:R-:W-:Y:S05]  /*55d0*/  ENDCOLLECTIVE ;  /* 0x000000000000791b */ /* 0x003fea0003800000 */
.L_x_10212:
        /* <DEDUP_REMOVED lines=8> */
.L_x_10213:
[----:B------:R-:W-:Y:S05]  /*5660*/  BRA `(.L_x_10214) ;  /* 0xffffffbc00f87947 */ /* 0x000fea000383ffff */
.L_x_10215:
        /* <DEDUP_REMOVED lines=9> */
.L_x_14560:


//--------------------- .text._ZN10layer_norm22ln_bwd_finalize_kernelINS_22Kernel_traits_finalizeILj768Ef6__halffS2_fjLb0ELj1024ELj4ENS_18Kernel_traits_baseILj768EfS2_fS2_fjLj1024EEEEELb0ELb0EEEvNS_9BwdParamsE --------------------------
	.section	.text._ZN10layer_norm22ln_bwd_finalize_kernelINS_22Kernel_traits_finalizeILj768Ef6__halffS2_fjLb0ELj1024ELj4ENS_18Kernel_traits_baseILj768EfS2_fS2_fjLj1024EEEEELb0ELb0EEEvNS_9BwdParamsE,"ax",@progbits
	.align	128
        .global         _ZN10layer_norm22ln_bwd_finalize_kernelINS_22Kernel_traits_finalizeILj768Ef6__halffS2_fjLb0ELj1024ELj4ENS_18Kernel_traits_baseILj768EfS2_fS2_fjLj1024EEEEELb0ELb0EEEvNS_9BwdParamsE
        .type           _ZN10layer_norm22ln_bwd_finalize_kernelINS_22Kernel_traits_finalizeILj768Ef6__halffS2_fjLb0ELj1024ELj4ENS_18Kernel_traits_baseILj768EfS2_fS2_fjLj1024EEEEELb0ELb0EEEvNS_9BwdParamsE,@function
        .size           _ZN10layer_norm22ln_bwd_finalize_kernelINS_22Kernel_traits_finalizeILj768Ef6__halffS2_fjLb0ELj1024ELj4ENS_18Kernel_traits_baseILj768EfS2_fS2_fjLj1024EEEEELb0ELb0EEEvNS_9BwdParamsE,(.L_x_14561 - _ZN10layer_norm22ln_bwd_finalize_kernelINS_22Kernel_traits_finalizeILj768Ef6__halffS2_fjLb0ELj1024ELj4ENS_18Kernel_traits_baseILj768EfS2_fS2_fjLj1024EEEEELb0ELb0EEEvNS_9BwdParamsE)
        .other          _ZN10layer_norm22ln_bwd_finalize_kernelINS_22Kernel_traits_finalizeILj768Ef6__halffS2_fjLb0ELj1024ELj4ENS_18Kernel_traits_baseILj768EfS2_fS2_fjLj1024EEEEELb0ELb0EEEvNS_9BwdParamsE,@"STO_CUDA_ENTRY STV_DEFAULT"
_ZN10layer_norm22ln_bwd_finalize_kernelINS_22Kernel_traits_finalizeILj768Ef6__halffS2_fjLb0ELj1024ELj4ENS_18Kernel_traits_baseILj768EfS2_fS2_fjLj1024EEEEELb0ELb0EEEvNS_9BwdParamsE:
.text._ZN10layer_norm22ln_bwd_finalize_kernelINS_22Kernel_traits_finalizeILj768Ef6__halffS2_fjLb0ELj1024ELj4ENS_18Kernel_traits_baseILj768EfS2_fS2_fjLj1024EEEEELb0ELb0EEEvNS_9BwdParamsE:
        /* <DEDUP_REMOVED lines=82> */
.L_x_10220:
        /* <DEDUP_REMOVED lines=118> */
.L_x_10219:
[----:B------:R-:W-:Y:S05]  /*0c80*/  BSYNC.RECONVERGENT B1 ;  /* 0x0000000000017941 */ /* 0x000fea0003800200 */
.L_x_10218:
        /* <DEDUP_REMOVED lines=75> */
.L_x_10222:
[----:B------:R-:W-:Y:S05]  /*1140*/  BSYNC.RECONVERGENT B1 ;  /* 0x0000000000017941 */ /* 0x000fea0003800200 */
.L_x_10221:
        /* <DEDUP_REMOVED lines=37> */
.L_x_10224:
[----:B------:R-:W-:Y:S05]  /*13a0*/  BSYNC.RECONVERGENT B1 ;  /* 0x0000000000017941 */ /* 0x000fea0003800200 */
.L_x_10223:
[----:B------:R-:W-:Y:S05]  /*13b0*/  @!P1 BRA `(.L_x_10217) ;  /* 0x0000000000409947 */ /* 0x000fea0003800000 */
[----:B------:R-:W0:Y:S01]  /*13c0*/  LDC.64 R6, c[0x0][0x440] ;  /* 0x00011000ff067b82 */ /* 0x000e220000000a00 */
[----:B------:R-:W-:Y:S01]  /*13d0*/  IMAD R59, R2, R56, R59 ;  /* 0x00000038023b7224 */ /* 0x000fe200078e023b */
[----:B------:R-:W-:Y:S02]  /*13e0*/  LOP3.LUT R8, R8, 0x1f, RZ, 0xc0, !PT ;  /* 0x0000001f08087812 */ /* 0x000fe400078ec0ff */
[----:B------:R-:W-:Y:S02]  /*13f0*/  IADD3 R9, PT, PT, -R9, RZ, RZ ;  /* 0x000000ff09097210 */ /* 0x000fe40007ffe1ff */
[----:B------:R-:W-:Y:S02]  /*1400*/  IADD3 R59, PT, PT, R8, R59, RZ ;  /* 0x0000003b083b7210 */ /* 0x000fe40007ffe0ff */
[----:B------:R-:W1:Y:S05]  /*1410*/  LDC.64 R10, c[0x0][0x448] ;  /* 0x00011200ff0a7b82 */ /* 0x000e6a0000000a00 */
.L_x_10225:
        /* <DEDUP_REMOVED lines=10> */
.L_x_10217:
[----:B------:R-:W-:Y:S05]  /*14c0*/  BSYNC.RECONVERGENT B0 ;  /* 0x0000000000007941 */ /* 0x000fea0003800200 */
.L_x_10216:
        /* <DEDUP_REMOVED lines=57> */
.L_x_10226:
        /* <DEDUP_REMOVED lines=10> */
.L_x_14561:


//--------------------- .text._ZN10layer_norm13ln_bwd_kernelINS_13Kernel_traitsIf6__halffS2_fjLj768ELj1ELj4ELj1ELj16ENS_18Kernel_traits_baseILj768EfS2_fS2_fjLj128EEEEELb1ELb0ELb1ELb0EEEvNS_9BwdParamsE --------------------------
	.section	.text._ZN10layer_norm13ln_bwd_kernelINS_13Kernel_traitsIf6__halffS2_fjLj768ELj1ELj4ELj1ELj16ENS_18Kernel_traits_baseILj768EfS2_fS2_fjLj128EEEEELb1ELb0ELb1ELb0EEEvNS_9BwdParamsE,"ax",@progbits
	.align	128
        .global         _ZN10layer_norm13ln_bwd_kernelINS_13Kernel_traitsIf6__halffS2_fjLj768ELj1ELj4ELj1ELj16ENS_18Kernel_traits_baseILj768EfS2_fS2_fjLj128EEEEELb1ELb0ELb1ELb0EEEvNS_9BwdParamsE
        .type           _ZN10layer_norm13ln_bwd_kernelINS_13Kernel_traitsIf6__halffS2_fjLj768ELj1ELj4ELj1ELj16ENS_18Kernel_traits_baseILj768EfS2_fS2_fjLj128EEEEELb1ELb0ELb1ELb0EEEvNS_9BwdParamsE,@function
        .size           _ZN10layer_norm13ln_bwd_kernelINS_13Kernel_traitsIf6__halffS2_fjLj768ELj1ELj4ELj1ELj16ENS_18Kernel_traits_baseILj768EfS2_fS2_fjLj128EEEEELb1ELb0ELb1ELb0EEEvNS_9BwdParamsE,(.L_x_14562 - _ZN10layer_norm13ln_bwd_kernelINS_13Kernel_traitsIf6__halffS2_fjLj768ELj1ELj4ELj1ELj16ENS_18Kernel_traits_baseILj768EfS2_fS2_fjLj128EEEEELb1ELb0ELb1ELb0EEEvNS_9BwdParamsE)
        .other          _ZN10layer_norm13ln_bwd_kernelINS_13Kernel_traitsIf6__halffS2_fjLj768ELj1ELj4ELj1ELj16ENS_18Kernel_traits_baseILj768EfS2_fS2_fjLj128EEEEELb1ELb0ELb1ELb0EEEvNS_9BwdParamsE,@"STO_CUDA_ENTRY STV_DEFAULT"
_ZN10layer_norm13ln_bwd_kernelINS_13Kernel_traitsIf6__halffS2_fjLj768ELj1ELj4ELj1ELj16ENS_18Kernel_traits_baseILj768EfS2_fS2_fjLj128EEEEELb1ELb0ELb1ELb0EEEvNS_9BwdParamsE:
.text._ZN10layer_norm13ln_bwd_kernelINS_13Kernel_traitsIf6__halffS2_fjLj768ELj1ELj4ELj1ELj16ENS_18Kernel_traits_baseILj768EfS2_fS2_fjLj128EEEEELb1ELb0ELb1ELb0EEEvNS_9BwdParamsE:
        /* <DEDUP_REMOVED lines=89> */
.L_x_10342:
        /* <DEDUP_REMOVED lines=64> */
[C---:B------:R-:W-:Y:S01]  /*0990*/  FADD.FTZ R3, -R184.reuse, R112 ;  /* 0x00000070b8037221 */ /* 0x040fe20000010100 */
[----:B0-----:R-:W-:-:S02]  /*09a0*/  FADD.FTZ R139, -R184, R114 ;  /* 0x00000072b88b7221 */ /* 0x001fc40000010100 */
[C---:B------:R-:W-:Y:S01]  /*09b0*/  FMUL.FTZ R138, R134.reuse, R141 ;  /* 0x0000008d868a7220 */ /* 0x040fe20000410000 */
[--C-:B----4-:R-:W-:Y:S02]  /*09c0*/  HADD2.F32 R113, -RZ, R116.reuse.H0_H0 ;  /* 0x20000074ff717230 */ /* 0x110fe40000004100 */
[--C-:B------:R-:W-:Y:S02]  /*09d0*/  HADD2.F32 R112, -RZ, R117.reuse.H1_H1 ;  /* 0x30000075ff707230 */ /* 0x100fe40000004100 */
[----:B------:R-:W-:Y:S01]  /*09e0*/  FMUL.FTZ R3, R134, R3 ;  /* 0x0000000386037220 */ /* 0x000fe20000410000 */
[----:B------:R-:W-:Y:S02]  /*09f0*/  HADD2.F32 R116, -RZ, R116.H1_H1 ;  /* 0x30000074ff747230 */ /* 0x000fe40000004100 */
[----:B------:R-:W-:Y:S01]  /*0a00*/  FMUL.FTZ R140, R88, R113 ;  /* 0x00000071588c7220 */ /* 0x000fe20000410000 */
[----:B------:R-:W-:Y:S02]  /*0a10*/  HADD2.F32 R115, -RZ, R117.H0_H0 ;  /* 0x20000075ff737230 */ /* 0x000fe40000004100 */
[C---:B-1----:R-:W-:Y:S01]  /*0a20*/  FMUL.FTZ R136, R134.reuse, R135 ;  /* 0x0000008786887220 */ /* 0x042fe20000410000 */
[----:B------:R-:W-:Y:S01]  /*0a30*/  FMUL.FTZ R135, R134, R139 ;  /* 0x0000008b86877220 */ /* 0x000fe20000410000 */
[----:B------:R-:W-:Y:S01]  /*0a40*/  FADD.FTZ R43, R43, R112 ;  /* 0x000000702b2b7221 */ /* 0x000fe20000010000 */
[-C--:B------:R-:W-:Y:S01]  /*0a50*/  FFMA.FTZ R67, R138, R112.reuse, R67 ;  /* 0x000000708a437223 */ /* 0x080fe20000010043 */
        /* <DEDUP_REMOVED lines=11> */
[----:B------:R-:W-:-:S02]  /*0b10*/  HADD2.F32 R143, -RZ, R118.H0_H0 ;  /* 0x20000076ff8f7230 */ /* 0x000fc40000004100 */
[----:B------:R-:W-:Y:S01]  /*0b20*/  FADD.FTZ R117, -R184, R120 ;  /* 0x00000078b8757221 */ /* 0x000fe20000010100 */
        /* <DEDUP_REMOVED lines=36> */
.L_x_10231:
[----:B------:R-:W-:Y:S05]  /*0d70*/  BSYNC.RECONVERGENT B1 ;  /* 0x0000000000017941 */ /* 0x000fea0003800200 */
.L_x_10230:
[----:B------:R-:W-:Y:S04]  /*0d80*/  BSSY.RECONVERGENT B1, `(.L_x_10232) ;  /* 0x0000055000017945 */ /* 0x000fe80003800200 */
[----:B------:R-:W-:Y:S05]  /*0d90*/  @!P3 BRA `(.L_x_10233) ;  /* 0x00000004004cb947 */ /* 0x000fea0003800000 */
[----:B------:R-:W0:Y:S08]  /*0da0*/  LDC.64 R114, c[0x0][0x3a8] ;  /* 0x0000ea00ff727b82 */ /* 0x000e300000000a00 */
[----:B------:R-:W1:Y:S01]  /*0db0*/  LDC.64 R112, c[0x0][0x428] ;  /* 0x00010a00ff707b82 */ /* 0x000e620000000a00 */
[----:B------:R-:W-:-:S07]  /*0dc0*/  ISETP.NE.U32.AND P0, PT, RZ, UR10, PT ;  /* 0x0000000aff007c0c */ /* 0x000fce000bf05070 */
[----:B------:R-:W2:Y:S01]  /*0dd0*/  LDC.64 R156, c[0x0][0x3b0] ;  /* 0x0000ec00ff9c7b82 */ /* 0x000ea20000000a00 */
[----:B0-----:R-:W-:-:S05]  /*0de0*/  IMAD.WIDE.U32 R154, R186, 0x20, R114 ;  /* 0x00000020ba9a7825 */ /* 0x001fca00078e0072 */
[----:B------:R0:W3:Y:S01]  /*0df0*/  LDG.E.128 R120, desc[UR6][R154.64+0x10] ;  /* 0x000010069a787981 */ /* 0x0000e2000c1e1d00 */
[----:B-1----:R-:W-:-:S03]  /*0e00*/  IMAD.WIDE.U32 R116, R187, 0x10, R112 ;  /* 0x00000010bb747825 */ /* 0x002fc600078e0070 */
[----:B------:R-:W4:Y:S04]  /*0e10*/  LDG.E.128 R112, desc[UR6][R154.64] ;  /* 0x000000069a707981 */ /* 0x000f28000c1e1d00 */
[----:B------:R-:W3:Y:S01]  /*0e20*/  LDG.E.128 R116, desc[UR6][R116.64] ;  /* 0x0000000674747981 */ /* 0x000ee2000c1e1d00 */
[----:B------:R-:W-:-:S13]  /*0e30*/  ISETP.NE.AND.EX P0, PT, RZ, UR11, PT, P0 ;  /* 0x0000000bff007c0c */ /* 0x000fda000bf05300 */
[----:B------:R-:W1:Y:S01]  /*0e40*/  @P0 LDC.64 R126, c[0x0][0x438] ;  /* 0x00010e00ff7e0b82 */ /* 0x000e620000000a00 */
[----:B--2---:R-:W-:-:S04]  /*0e50*/  IMAD.WIDE.U32 R156, R185, 0x8, R156 ;  /* 0x00000008b99c7825 */ /* 0x004fc800078e009c */
[----:B-1----:R-:W-:Y:S02]  /*0e60*/  @P0 IMAD.WIDE.U32 R152, R186, 0x20, R126 ;  /* 0x00000020ba980825 */ /* 0x002fe400078e007e */
[----:B------:R1:W5:Y:S04]  /*0e70*/  LDG.E.64 R126, desc[UR6][R156.64] ;  /* 0x000000069c7e7981 */ /* 0x000368000c1e1b00 */
[----:B------:R-:W5:Y:S04]  /*0e80*/  @P0 LDG.E.128 R8, desc[UR6][R152.64] ;  /* 0x0000000698080981 */ /* 0x000f68000c1e1d00 */
[----:B------:R2:W5:Y:S01]  /*0e90*/  @P0 LDG.E.128 R4, desc[UR6][R152.64+0x10] ;  /* 0x0000100698040981 */ /* 0x000562000c1e1d00 */
[----:B------:R-:W-:-:S02]  /*0ea0*/  IADD3 R187, PT, PT, R187, 0x20, RZ ;  /* 0x00000020bbbb7810 */ /* 0x000fc40007ffe0ff */
[----:B------:R-:W-:Y:S02]  /*0eb0*/  IADD3 R185, PT, PT, R185, 0x20, RZ ;  /* 0x00000020b9b97810 */ /* 0x000fe40007ffe0ff */
[----:B------:R-:W-:Y:S01]  /*0ec0*/  IADD3 R186, PT, PT, R186, 0x20, RZ ;  /* 0x00000020baba7810 */ /* 0x000fe20007ffe0ff */
[C---:B----4-:R-:W-:Y:S01]  /*0ed0*/  FADD.FTZ R151, -R184.reuse, R113 ;  /* 0x00000071b8977221 */ /* 0x050fe20000010100 */
[C---:B------:R-:W-:Y:S01]  /*0ee0*/  FADD.FTZ R159, -R184.reuse, R115 ;  /* 0x00000073b89f7221 */ /* 0x040fe20000010100 */
[C---:B------:R-:W-:Y:S01]  /*0ef0*/  FADD.FTZ R149, -R184.reuse, R112 ;  /* 0x00000070b8957221 */ /* 0x040fe20000010100 */
[--C-:B---3--:R-:W-:Y:S02]  /*0f00*/  HADD2.F32 R113, -RZ, R116.reuse.H0_H0 ;  /* 0x20000074ff717230 */ /* 0x108fe40000004100 */
[----:B0-----:R-:W-:Y:S01]  /*0f10*/  FADD.FTZ R155, -R184, R114 ;  /* 0x00000072b89b7221 */ /* 0x001fe20000010100 */
[----:B------:R-:W-:Y:S02]  /*0f20*/  HADD2.F32 R112, -RZ, R117.H1_H1 ;  /* 0x30000075ff707230 */ /* 0x000fe40000004100 */
[----:B------:R-:W-:Y:S01]  /*0f30*/  FMUL.FTZ R154, R134, R159 ;  /* 0x0000009f869a7220 */ /* 0x000fe20000410000 */
[----:B------:R-:W-:-:S02]  /*0f40*/  HADD2.F32 R116, -RZ, R116.H1_H1 ;  /* 0x30000074ff747230 */ /* 0x000fc40000004100 */
[----:B------:R-:W-:Y:S01]  /*0f50*/  FMUL.FTZ R149, R134, R149 ;  /* 0x0000009586957220 */ /* 0x000fe20000410000 */
[----:B-1----:R-:W-:Y:S01]  /*0f60*/  FMUL.FTZ R156, R80, R113 ;  /* 0x00000071509c7220 */ /* 0x002fe20000410000 */
[----:B------:R-:W-:Y:S02]  /*0f70*/  HADD2.F32 R115, -RZ, R117.H0_H0 ;  /* 0x20000075ff737230 */ /* 0x000fe40000004100 */
[C---:B--2---:R-:W-:Y:S01]  /*0f80*/  FMUL.FTZ R152, R134.reuse, R151 ;  /* 0x0000009786987220 */ /* 0x044fe20000410000 */
        /* <DEDUP_REMOVED lines=18> */
[C---:B------:R-:W-:Y:S01]  /*10b0*/  FADD.FTZ R119, -R184.reuse, R120 ;  /* 0x00000078b8777221 */ /* 0x040fe20000010100 */
[----:B------:R-:W-:Y:S01]  /*10c0*/  FFMA.FTZ R113, R151, R158, R112 ;  /* 0x0000009e97717223 */ /* 0x000fe20000010070 */
[----:B------:R-:W-:Y:S02]  /*10d0*/  HADD2.F32 R118, -RZ, R118.H1_H1 ;  /* 0x30000076ff767230 */ /* 0x000fe40000004100 */
        /* <DEDUP_REMOVED lines=31> */
.L_x_10233:
[----:B------:R-:W-:Y:S05]  /*12d0*/  BSYNC.RECONVERGENT B1 ;  /* 0x0000000000017941 */ /* 0x000fea0003800200 */
.L_x_10232:
        /* <DEDUP_REMOVED lines=21> */
[--C-:B----4-:R-:W-:Y:S02]  /*1430*/  HADD2.F32 R113, -RZ, R120.reuse.H0_H0 ;  /* 0x20000078ff717230 */ /* 0x110fe40000004100 */
[----:B------:R-:W-:Y:S01]  /*1440*/  FMUL.FTZ R165, R134, R165 ;  /* 0x000000a586a57220 */ /* 0x000fe20000410000 */
[----:B------:R-:W-:-:S02]  /*1450*/  HADD2.F32 R120, -RZ, R120.H1_H1 ;  /* 0x30000078ff787230 */ /* 0x000fc40000004100 */
[----:B-1----:R-:W-:Y:S01]  /*1460*/  FMUL.FTZ R168, R134, R167 ;  /* 0x000000a786a87220 */ /* 0x002fe20000410000 */
        /* <DEDUP_REMOVED lines=14> */
[----:B------:R-:W-:Y:S01]  /*1550*/  FADD.FTZ R115, R112, R173 ;  /* 0x000000ad70737221 */ /* 0x000fe20000010000 */
[----:B------:R-:W-:Y:S01]  /*1560*/  FFMA.FTZ R112, R168, R173, R113 ;  /* 0x000000ada8707223 */ /* 0x000fe20000010071 */
[----:B------:R-:W-:Y:S01]  /*1570*/  FADD.FTZ R177, -R184, R117 ;  /* 0x00000075b8b17221 */ /* 0x000fe20000010100 */
        /* <DEDUP_REMOVED lines=12> */
[--C-:B------:R-:W-:Y:S02]  /*1640*/  HADD2.F32 R119, -RZ, R123.reuse.H0_H0 ;  /* 0x2000007bff777230 */ /* 0x100fe40000004100 */
[----:B------:R-:W-:Y:S01]  /*1650*/  FMUL.FTZ R172, R134, R177 ;  /* 0x000000b186ac7220 */ /* 0x000fe20000410000 */
[----:B------:R-:W-:Y:S01]  /*1660*/  FADD.FTZ R179, -R184, R118 ;  /* 0x00000076b8b37221 */ /* 0x000fe20000010100 */
        /* <DEDUP_REMOVED lines=25> */
.L_x_10229:
        /* <DEDUP_REMOVED lines=35> */
.L_x_10235:
        /* <DEDUP_REMOVED lines=29> */
.L_x_10234:
[----:B------:R-:W-:Y:S05]  /*1c00*/  BSYNC.RECONVERGENT B0 ;  /* 0x0000000000007941 */ /* 0x000fea0003800200 */
.L_x_10228:
        /* <DEDUP_REMOVED lines=20> */
.L_x_10354:
        /* <DEDUP_REMOVED lines=37> */
.L_x_10243:
[----:B------:R-:W-:Y:S05]  /*1fa0*/  BSYNC.RECONVERGENT B2 ;  /* 0x0000000000027941 */ /* 0x000fea0003800200 */
.L_x_10242:
        /* <DEDUP_REMOVED lines=13> */
.L_x_10245:
[----:B------:R-:W-:Y:S05]  /*2080*/  BSYNC.RECONVERGENT B2 ;  /* 0x0000000000027941 */ /* 0x000fea0003800200 */
.L_x_10244:
        /* <DEDUP_REMOVED lines=13> */
.L_x_10247:
[----:B------:R-:W-:Y:S05]  /*2160*/  BSYNC.RECONVERGENT B2 ;  /* 0x0000000000027941 */ /* 0x000fea0003800200 */
.L_x_10246:
        /* <DEDUP_REMOVED lines=13> */
.L_x_10249:
[----:B------:R-:W-:Y:S05]  /*2240*/  BSYNC.RECONVERGENT B2 ;  /* 0x0000000000027941 */ /* 0x000fea0003800200 */
.L_x_10248:
        /* <DEDUP_REMOVED lines=13> */
.L_x_10251:
[----:B------:R-:W-:Y:S05]  /*2320*/  BSYNC.RECONVERGENT B2 ;  /* 0x0000000000027941 */ /* 0x000fea0003800200 */
.L_x_10250:
        /* <DEDUP_REMOVED lines=13> */
.L_x_10253:
[----:B------:R-:W-:Y:S05]  /*2400*/  BSYNC.RECONVERGENT B2 ;  /* 0x0000000000027941 */ /* 0x000fea0003800200 */
.L_x_10252:
        /* <DEDUP_REMOVED lines=13> */
.L_x_10255:
[----:B------:R-:W-:Y:S05]  /*24e0*/  BSYNC.RECONVERGENT B2 ;  /* 0x0000000000027941 */ /* 0x000fea0003800200 */
.L_x_10254:
        /* <DEDUP_REMOVED lines=14> */
.L_x_10241:
        /* <DEDUP_REMOVED lines=46> */
.L_x_10258:
[----:B------:R-:W-:Y:S05]  /*28b0*/  BSYNC.RECONVERGENT B2 ;  /* 0x0000000000027941 */ /* 0x000fea0003800200 */
.L_x_10257:
        /* <DEDUP_REMOVED lines=13> */
.L_x_10260:
[----:B------:R-:W-:Y:S05]  /*2990*/  BSYNC.RECONVERGENT B2 ;  /* 0x0000000000027941 */ /* 0x000fea0003800200 */
.L_x_10259:
        /* <DEDUP_REMOVED lines=13> */
.L_x_10262:
[----:B------:R-:W-:Y:S05]  /*2a70*/  BSYNC.RECONVERGENT B2 ;  /* 0x0000000000027941 */ /* 0x000fea0003800200 */
.L_x_10261:
        /* <DEDUP_REMOVED lines=13> */
.L_x_10264:
[----:B------:R-:W-:Y:S05]  /*2b50*/  BSYNC.RECONVERGENT B2 ;  /* 0x0000000000027941 */ /* 0x000fea0003800200 */
.L_x_10263:
        /* <DEDUP_REMOVED lines=13> */
.L_x_10266:
[----:B------:R-:W-:Y:S05]  /*2c30*/  BSYNC.RECONVERGENT B2 ;  /* 0x0000000000027941 */ /* 0x000fea0003800200 */
.L_x_10265:
        /* <DEDUP_REMOVED lines=13> */
.L_x_10268:
[----:B------:R-:W-:Y:S05]  /*2d10*/  BSYNC.RECONVERGENT B2 ;  /* 0x0000000000027941 */ /* 0x000fea0003800200 */
.L_x_10267:
        /* <DEDUP_REMOVED lines=13> */
.L_x_10270:
[----:B------:R-:W-:Y:S05]  /*2df0*/  BSYNC.RECONVERGENT B2 ;  /* 0x0000000000027941 */ /* 0x000fea0003800200 */
.L_x_10269:
        /* <DEDUP_REMOVED lines=9> */
.L_x_10240:
        /* <DEDUP_REMOVED lines=95> */
.L_x_10271:
        /* <DEDUP_REMOVED lines=75> */
[----:B------:R-:W-:-:S02]  /*3930*/  @P2 F2FP.F16.F32.PACK_AB R122, RZ, R122 ;  /* 0x0000007aff7a223e */ /* 0x000fc400000000ff */
[----:B------:R-:W-:Y:S02]  /*3940*/  @P2 PRMT R101, R111, 0x7610, R101 ;  /* 0x000076106f652816 */ /* 0x000fe40000000065 */
[----:B------:R-:W-:Y:S02]  /*3950*/  @P2 FSEL R120, R120, RZ, P5 ;  /* 0x000000ff78782208 */ /* 0x000fe40002800000 */
[----:B------:R-:W-:Y:S02]  /*3960*/  @P2 F2FP.F16.F32.PACK_AB R186, RZ, R186 ;  /* 0x000000baffba223e */ /* 0x000fe400000000ff */
[----:B------:R-:W-:Y:S02]  /*3970*/  @P2 F2FP.F16.F32.PACK_AB R184, RZ, R184 ;  /* 0x000000b8ffb8223e */ /* 0x000fe400000000ff */
[----:B------:R-:W-:Y:S02]  /*3980*/  @P2 F2FP.F16.F32.PACK_AB R118, RZ, R118 ;  /* 0x00000076ff76223e */ /* 0x000fe400000000ff */
[----:B------:R-:W-:-:S02]  /*3990*/  @P2 F2FP.F16.F32.PACK_AB R120, RZ, R120 ;  /* 0x00000078ff78223e */ /* 0x000fc400000000ff */
        /* <DEDUP_REMOVED lines=8> */
.L_x_10256:
[----:B------:R-:W-:Y:S05]  /*3a20*/  BSYNC.RECONVERGENT B0 ;  /* 0x0000000000007941 */ /* 0x000fea0003800200 */
.L_x_10239:
        /* <DEDUP_REMOVED lines=11> */
.L_x_10238:
[----:B------:R-:W-:Y:S05]  /*3ae0*/  BSYNC.RECONVERGENT B1 ;  /* 0x0000000000017941 */ /* 0x000fea0003800200 */
.L_x_10237:
        /* <DEDUP_REMOVED lines=101> */
.L_x_10276:
[----:B------:R-:W2:Y:S01]  /*4140*/  @P2 LDC.64 R186, c[0x0][0x408] ;  /* 0x00010200ffba2b82 */ /* 0x000ea20000000a00 */
[-CC-:B01----:R-:W-:Y:S01]  /*4150*/  @P1 FFMA.FTZ R119, R149, R114.reuse, R115.reuse ;  /* 0x0000007295771223 */ /* 0x183fe20000010073 */
        /* <DEDUP_REMOVED lines=50> */
[----:B------:R-:W-:Y:S01]  /*4480*/  @P2 F2FP.F16.F32.PACK_AB R117, RZ, R117 ;  /* 0x00000075ff75223e */ /* 0x000fe200000000ff */
[----:B0-----:R-:W-:Y:S01]  /*4490*/  @P2 FMUL.FTZ R121, R192, R121 ;  /* 0x00000079c0792220 */ /* 0x001fe20000410000 */
[----:B------:R-:W-:Y:S02]  /*44a0*/  @P2 F2FP.F16.F32.PACK_AB R116, RZ, R116 ;  /* 0x00000074ff74223e */ /* 0x000fe400000000ff */
[----:B------:R-:W-:Y:S01]  /*44b0*/  @P2 FSEL R118, R118, RZ, P6 ;  /* 0x000000ff76762208 */ /* 0x000fe20003000000 */
[----:B------:R-:W-:Y:S01]  /*44c0*/  @P2 FMUL.FTZ R120, R121, R120 ;  /* 0x0000007879782220 */ /* 0x000fe20000410000 */
[----:B------:R-:W-:-:S02]  /*44d0*/  @P2 LOP3.LUT P6, RZ, R127, 0xff00, RZ, 0xc0, !PT ;  /* 0x0000ff007fff2812 */ /* 0x000fc400078cc0ff */
[----:B------:R-:W-:Y:S01]  /*44e0*/  @P2 F2FP.F16.F32.PACK_AB R118, RZ, R118 ;  /* 0x00000076ff76223e */ /* 0x000fe200000000ff */
[----:B---3--:R-:W-:Y:S01]  /*44f0*/  @P2 FMUL.FTZ R123, R194, R123 ;  /* 0x0000007bc27b2220 */ /* 0x008fe20000410000 */
[----:B------:R-:W-:Y:S02]  /*4500*/  @P2 FSEL R120, R120, RZ, P5 ;  /* 0x000000ff78782208 */ /* 0x000fe40002800000 */
[----:B------:R-:W-:Y:S01]  /*4510*/  @P2 PRMT R100, R117, 0x7610, R100 ;  /* 0x0000761075642816 */ /* 0x000fe20000000064 */
[----:B------:R-:W-:Y:S01]  /*4520*/  @P2 FMUL.FTZ R122, R123, R122 ;  /* 0x0000007a7b7a2220 */ /* 0x000fe20000410000 */
[----:B------:R-:W-:Y:S02]  /*4530*/  @P2 F2FP.F16.F32.PACK_AB R120, RZ, R120 ;  /* 0x00000078ff78223e */ /* 0x000fe400000000ff */
[----:B------:R-:W-:Y:S01]  /*4540*/  @P2 F2FP.F16.F32.PACK_AB R184, RZ, R184 ;  /* 0x000000b8ffb8223e */ /* 0x000fe200000000ff */
[----:B-1----:R-:W-:Y:S01]  /*4550*/  @P2 FMUL.FTZ R187, R196, R187 ;  /* 0x000000bbc4bb2220 */ /* 0x002fe20000410000 */
[----:B------:R-:W-:-:S02]  /*4560*/  @P2 FSEL R122, R122, RZ, P6 ;  /* 0x000000ff7a7a2208 */ /* 0x000fc40003000000 */
[----:B------:R-:W-:Y:S01]  /*4570*/  @P2 PRMT R101, R118, 0x7610, R101 ;  /* 0x0000761076652816 */ /* 0x000fe20000000065 */
[----:B------:R-:W-:Y:S01]  /*4580*/  @P2 FMUL.FTZ R186, R187, R186 ;  /* 0x000000babbba2220 */ /* 0x000fe20000410000 */
[----:B------:R-:W-:Y:S02]  /*4590*/  @P2 F2FP.F16.F32.PACK_AB R122, RZ, R122 ;  /* 0x0000007aff7a223e */ /* 0x000fe400000000ff */
[----:B------:R-:W-:Y:S02]  /*45a0*/  @P2 PRMT R102, R120, 0x7610, R102 ;  /* 0x0000761078662816 */ /* 0x000fe40000000066 */
[----:B------:R-:W-:Y:S02]  /*45b0*/  @P2 FSEL R186, R186, RZ, P0 ;  /* 0x000000ffbaba2208 */ /* 0x000fe40000000000 */
[----:B------:R-:W-:Y:S02]  /*45c0*/  @P2 PRMT R100, R100, 0x5410, R116 ;  /* 0x0000541064642816 */ /* 0x000fe40000000074 */
[----:B------:R-:W-:-:S02]  /*45d0*/  @P2 F2FP.F16.F32.PACK_AB R186, RZ, R186 ;  /* 0x000000baffba223e */ /* 0x000fc400000000ff */
        /* <DEDUP_REMOVED lines=16> */
.L_x_10275:
        /* <DEDUP_REMOVED lines=50> */
.L_x_10280:
[----:B------:R-:W-:Y:S05]  /*4a00*/  BSYNC.RECONVERGENT B2 ;  /* 0x0000000000027941 */ /* 0x000fea0003800200 */
.L_x_10279:
        /* <DEDUP_REMOVED lines=13> */
.L_x_10282:
[----:B------:R-:W-:Y:S05]  /*4ae0*/  BSYNC.RECONVERGENT B2 ;  /* 0x0000000000027941 */ /* 0x000fea0003800200 */
.L_x_10281:
        /* <DEDUP_REMOVED lines=13> */
.L_x_10284:
[----:B------:R-:W-:Y:S05]  /*4bc0*/  BSYNC.RECONVERGENT B2 ;  /* 0x0000000000027941 */ /* 0x000fea0003800200 */
.L_x_10283:
        /* <DEDUP_REMOVED lines=13> */
.L_x_10286:
[----:B------:R-:W-:Y:S05]  /*4ca0*/  BSYNC.RECONVERGENT B2 ;  /* 0x0000000000027941 */ /* 0x000fea0003800200 */
.L_x_10285:
        /* <DEDUP_REMOVED lines=13> */
.L_x_10288:
[----:B------:R-:W-:Y:S05]  /*4d80*/  BSYNC.RECONVERGENT B2 ;  /* 0x0000000000027941 */ /* 0x000fea0003800200 */
.L_x_10287:
        /* <DEDUP_REMOVED lines=13> */
.L_x_10290:
[----:B------:R-:W-:Y:S05]  /*4e60*/  BSYNC.RECONVERGENT B2 ;  /* 0x0000000000027941 */ /* 0x000fea0003800200 */
.L_x_10289:
        /* <DEDUP_REMOVED lines=13> */
.L_x_10292:
[----:B------:R-:W-:Y:S05]  /*4f40*/  BSYNC.RECONVERGENT B2 ;  /* 0x0000000000027941 */ /* 0x000fea0003800200 */
.L_x_10291:
        /* <DEDUP_REMOVED lines=11> */
.L_x_10278:
        /* <DEDUP_REMOVED lines=13> */
.L_x_10294:
[----:B------:R-:W-:Y:S05]  /*50d0*/  BSYNC.RECONVERGENT B2 ;  /* 0x0000000000027941 */ /* 0x000fea0003800200 */
.L_x_10293:
        /* <DEDUP_REMOVED lines=13> */
.L_x_10296:
[----:B------:R-:W-:Y:S05]  /*51b0*/  BSYNC.RECONVERGENT B2 ;  /* 0x0000000000027941 */ /* 0x000fea0003800200 */
.L_x_10295:
        /* <DEDUP_REMOVED lines=13> */
.L_x_10298:
[----:B------:R-:W-:Y:S05]  /*5290*/  BSYNC.RECONVERGENT B2 ;  /* 0x0000000000027941 */ /* 0x000fea0003800200 */
.L_x_10297:
        /* <DEDUP_REMOVED lines=13> */
.L_x_10300:
[----:B------:R-:W-:Y:S05]  /*5370*/  BSYNC.RECONVERGENT B2 ;  /* 0x0000000000027941 */ /* 0x000fea0003800200 */
.L_x_10299:
        /* <DEDUP_REMOVED lines=13> */
.L_x_10302:
[----:B------:R-:W-:Y:S05]  /*5450*/  BSYNC.RECONVERGENT B2 ;  /* 0x0000000000027941 */ /* 0x000fea0003800200 */
.L_x_10301:
        /* <DEDUP_REMOVED lines=13> */
.L_x_10304:
[----:B------:R-:W-:Y:S05]  /*5530*/  BSYNC.RECONVERGENT B2 ;  /* 0x0000000000027941 */ /* 0x000fea0003800200 */
.L_x_10303:
        /* <DEDUP_REMOVED lines=13> */
.L_x_10306:
[----:B------:R-:W-:Y:S05]  /*5610*/  BSYNC.RECONVERGENT B2 ;  /* 0x0000000000027941 */ /* 0x000fea0003800200 */
.L_x_10305:
        /* <DEDUP_REMOVED lines=13> */
.L_x_10277:
[----:B------:R-:W-:Y:S05]  /*56f0*/  BSYNC.RECONVERGENT B0 ;  /* 0x0000000000007941 */ /* 0x000fea0003800200 */
.L_x_10274:
        /* <DEDUP_REMOVED lines=9> */
.L_x_10273:
[----:B------:R-:W-:Y:S05]  /*5790*/  BSYNC.RECONVERGENT B1 ;  /* 0x0000000000017941 */ /* 0x000fea0003800200 */
.L_x_10272:
        /* <DEDUP_REMOVED lines=68> */
[----:B------:R-:W-:Y:S02]  /*5be0*/  @P2 F2FP.F16.F32.PACK_AB R122, RZ, R122 ;  /* 0x0000007aff7a223e */ /* 0x000fe400000000ff */
[----:B------:R-:W-:Y:S01]  /*5bf0*/  @P2 FSEL R116, R116, RZ, P0 ;  /* 0x000000ff74742208 */ /* 0x000fe20000000000 */
[----:B--2---:R-:W-:Y:S01]  /*5c00*/  @P2 FMUL.FTZ R119, R109, R119 ;  /* 0x000000776d772220 */ /* 0x004fe20000410000 */
[----:B------:R-:W-:Y:S02]  /*5c10*/  @P2 LOP3.LUT P0, RZ, R125, 0xff00, RZ, 0xc0, !PT ;  /* 0x0000ff007dff2812 */ /* 0x000fe4000780c0ff */
[----:B------:R-:W-:Y:S01]  /*5c20*/  @P2 FSEL R120, R120, RZ, P1 ;  /* 0x000000ff78782208 */ /* 0x000fe20000800000 */
[----:B------:R-:W-:Y:S01]  /*5c30*/  @P2 FMUL.FTZ R118, R119, R118 ;  /* 0x0000007677762220 */ /* 0x000fe20000410000 */
[----:B------:R-:W-:-:S02]  /*5c40*/  @P2 F2FP.F16.F32.PACK_AB R123, RZ, R123 ;  /* 0x0000007bff7b223e */ /* 0x000fc400000000ff */
[----:B------:R-:W-:Y:S01]  /*5c50*/  @P2 F2FP.F16.F32.PACK_AB R120, RZ, R120 ;  /* 0x00000078ff78223e */ /* 0x000fe200000000ff */
[----:B---3--:R-:W-:Y:S01]  /*5c60*/  @P2 FMUL.FTZ R115, R110, R115 ;  /* 0x000000736e732220 */ /* 0x008fe20000410000 */
        /* <DEDUP_REMOVED lines=24> */
.L_x_10311:
        /* <DEDUP_REMOVED lines=18> */
[----:B------:R-:W-:Y:S01]  /*5f10*/  MOV R190, R96 ;  /* 0x0000006000be7202 */ /* 0x000fe20000000f00 */
        /* <DEDUP_REMOVED lines=32> */
[----:B------:R-:W-:-:S02]  /*6120*/  @P2 F2FP.F16.F32.PACK_AB R132, RZ, R132 ;  /* 0x00000084ff84223e */ /* 0x000fc400000000ff */
[----:B------:R-:W-:Y:S01]  /*6130*/  @P2 FSEL R184, R184, RZ, P5 ;  /* 0x000000ffb8b82208 */ /* 0x000fe20002800000 */
[----:B0-----:R-:W-:Y:S01]  /*6140*/  @P2 FMUL.FTZ R117, R188, R117 ;  /* 0x00000075bc752220 */ /* 0x001fe20000410000 */
[----:B------:R-:W-:Y:S02]  /*6150*/  @P2 FSEL R118, R118, RZ, P0 ;  /* 0x000000ff76762208 */ /* 0x000fe40000000000 */
[----:B------:R-:W-:Y:S01]  /*6160*/  @P2 LOP3.LUT P0, RZ, R124, 0xff000000, RZ, 0xc0, !PT ;  /* 0xff0000007cff2812 */ /* 0x000fe2000780c0ff */
        /* <DEDUP_REMOVED lines=34> */
.L_x_10310:
        /* <DEDUP_REMOVED lines=42> */
.L_x_10315:
[----:B------:R-:W-:Y:S05]  /*6630*/  BSYNC.RECONVERGENT B2 ;  /* 0x0000000000027941 */ /* 0x000fea0003800200 */
.L_x_10314:
        /* <DEDUP_REMOVED lines=13> */
.L_x_10317:
[----:B------:R-:W-:Y:S05]  /*6710*/  BSYNC.RECONVERGENT B2 ;  /* 0x0000000000027941 */ /* 0x000fea0003800200 */
.L_x_10316:
        /* <DEDUP_REMOVED lines=13> */
.L_x_10319:
[----:B------:R-:W-:Y:S05]  /*67f0*/  BSYNC.RECONVERGENT B2 ;  /* 0x0000000000027941 */ /* 0x000fea0003800200 */
.L_x_10318:
        /* <DEDUP_REMOVED lines=13> */
.L_x_10321:
[----:B------:R-:W-:Y:S05]  /*68d0*/  BSYNC.RECONVERGENT B2 ;  /* 0x0000000000027941 */ /* 0x000fea0003800200 */
.L_x_10320:
        /* <DEDUP_REMOVED lines=13> */
.L_x_10323:
[----:B------:R-:W-:Y:S05]  /*69b0*/  BSYNC.RECONVERGENT B2 ;  /* 0x0000000000027941 */ /* 0x000fea0003800200 */
.L_x_10322:
        /* <DEDUP_REMOVED lines=13> */
.L_x_10325:
[----:B------:R-:W-:Y:S05]  /*6a90*/  BSYNC.RECONVERGENT B2 ;  /* 0x0000000000027941 */ /* 0x000fea0003800200 */
.L_x_10324:
        /* <DEDUP_REMOVED lines=13> */
.L_x_10327:
[----:B------:R-:W-:Y:S05]  /*6b70*/  BSYNC.RECONVERGENT B2 ;  /* 0x0000000000027941 */ /* 0x000fea0003800200 */
.L_x_10326:
        /* <DEDUP_REMOVED lines=17> */
.L_x_10313:
        /* <DEDUP_REMOVED lines=24> */
.L_x_10329:
[----:B------:R-:W-:Y:S05]  /*6e10*/  BSYNC.RECONVERGENT B2 ;  /* 0x0000000000027941 */ /* 0x000fea0003800200 */
.L_x_10328:
        /* <DEDUP_REMOVED lines=13> */
.L_x_10331:
[----:B------:R-:W-:Y:S05]  /*6ef0*/  BSYNC.RECONVERGENT B2 ;  /* 0x0000000000027941 */ /* 0x000fea0003800200 */
.L_x_10330:
        /* <DEDUP_REMOVED lines=13> */
.L_x_10333:
[----:B------:R-:W-:Y:S05]  /*6fd0*/  BSYNC.RECONVERGENT B2 ;  /* 0x0000000000027941 */ /* 0x000fea0003800200 */
.L_x_10332:
        /* <DEDUP_REMOVED lines=13> */
.L_x_10335:
[----:B------:R-:W-:Y:S05]  /*70b0*/  BSYNC.RECONVERGENT B2 ;  /* 0x0000000000027941 */ /* 0x000fea0003800200 */
.L_x_10334:
        /* <DEDUP_REMOVED lines=13> */
.L_x_10337:
[----:B------:R-:W-:Y:S05]  /*7190*/  BSYNC.RECONVERGENT B2 ;  /* 0x0000000000027941 */ /* 0x000fea0003800200 */
.L_x_10336:
        /* <DEDUP_REMOVED lines=13> */
.L_x_10339:
[----:B------:R-:W-:Y:S05]  /*7270*/  BSYNC.RECONVERGENT B2 ;  /* 0x0000000000027941 */ /* 0x000fea0003800200 */
.L_x_10338:
        /* <DEDUP_REMOVED lines=13> */
.L_x_10341:
[----:B------:R-:W-:Y:S05]  /*7350*/  BSYNC.RECONVERGENT B2 ;  /* 0x0000000000027941 */ /* 0x000fea0003800200 */
.L_x_10340:
[----:B------:R-:W-:-:S04]  /*7360*/  @P2 F2FP.F16.F32.PACK_AB R117, RZ, R117 ;  /* 0x00000075ff75223e */ /* 0x000fc800000000ff */
[----:B------:R-:W-:-:S07]  /*7370*/  @P2 PRMT R103, R103, 0x5410, R117 ;  /* 0x0000541067672816 */ /* 0x000fce0000000075 */
.L_x_10312:
[----:B------:R-:W-:Y:S05]  /*7380*/  BSYNC.RECONVERGENT B0 ;  /* 0x0000000000007941 */ /* 0x000fea0003800200 */
.L_x_10309:
[----:B------:R-:W0:Y:S08]  /*7390*/  @P3 LDC.64 R114, c[0x0][0x478] ;  /* 0x00011e00ff723b82 */ /* 0x000e300000000a00 */
[----:B------:R-:W1:Y:S01]  /*73a0*/  @P2 LDC.64 R116, c[0x0][0x468] ;  /* 0x00011a00ff742b82 */ /* 0x000e620000000a00 */
[----:B0-----:R-:W-:-:S05]  /*73b0*/  @P3 IMAD.WIDE.U32 R114, R113, 0x20, R114 ;  /* 0x0000002071723825 */ /* 0x001fca00078e0072 */
[----:B------:R3:W-:Y:S01]  /*73c0*/  @P3 STG.E.128 desc[UR6][R114.64], R104 ;  /* 0x0000006872003986 */ /* 0x0007e2000c101d06 */
[----:B-1----:R-:W-:-:S03]  /*73d0*/  @P2 IMAD.WIDE.U32 R112, R112, 0x10, R116 ;  /* 0x0000001070702825 */ /* 0x002fc600078e0074 */
[----:B------:R3:W-:Y:S04]  /*73e0*/  @P3 STG.E.128 desc[UR6][R114.64+0x10], R108 ;  /* 0x0000106c72003986 */ /* 0x0007e8000c101d06 */
[----:B------:R3:W-:Y:S02]  /*73f0*/  @P2 STG.E.128 desc[UR6][R112.64], R100 ;  /* 0x0000006470002986 */ /* 0x0007e4000c101d06 */
.L_x_10308:
[----:B------:R-:W-:Y:S05]  /*7400*/  BSYNC.RECONVERGENT B1 ;  /* 0x0000000000017941 */ /* 0x000fea0003800200 */
.L_x_10307:
[----:B---3--:R-:W3:Y:S02]  /*7410*/  LDC.64 R112, c[0x0][0x380] ;  /* 0x0000e000ff707b82 */ /* 0x008ee40000000a00 */
[----:B---3--:R-:W-:-:S04]  /*7420*/  LEA R133, R112, R133, 0x2 ;  /* 0x0000008570857211 */ /* 0x008fc800078e10ff */
[----:B------:R-:W-:-:S13]  /*7430*/  ISETP.GE.AND P0, PT, R133, R113, PT ;  /* 0x000000718500720c */ /* 0x000fda0003f06270 */
[----:B------:R-:W-:Y:S05]  /*7440*/  @!P0 BRA `(.L_x_10342) ;  /* 0xffffff9000508947 */ /* 0x000fea000383ffff */
.L_x_10227:
        /* <DEDUP_REMOVED lines=196> */
.L_x_10236:
        /* <DEDUP_REMOVED lines=8> */
.L_x_10344:
[----:B------:R-:W-:Y:S05]  /*8110*/  BSYNC B0 ;  /* 0x0000000000007941 */ /* 0x000fea0003800000 */
.L_x_10343:
        /* <DEDUP_REMOVED lines=8> */
.L_x_10345:
[----:B------:R-:W-:-:S05]  /*81a0*/  FADD.FTZ R112, R112, R189 ;  /* 0x000000bd70707221 */ /* 0x000fca0000010000 */
[----:B------:R-:W-:Y:S01]  /*81b0*/  MOV R123, R112 ;  /* 0x00000070007b7202 */ /* 0x000fe20000000f00 */
[----:B------:R-:W-:Y:S01]  /*81c0*/  HFMA2 R122, -RZ, RZ, 0, 1.1920928955078125e-07 ;  /* 0x00000002ff7a7431 */ /* 0x000fe200000001ff */
[----:B------:R-:W-:-:S07]  /*81d0*/  MOV R113, R121 ;  /* 0x0000007900717202 */ /* 0x000fce0000000f00 */
[----:B------:R-:W-:Y:S05]  /*81e0*/  WARPSYNC.COLLECTIVE R120, `(.L_x_10346) ;  /* 0x0000000078087348 */ /* 0x000fea0003c00000 */
[----:B------:R0:W1:Y:S02]  /*81f0*/  SHFL.BFLY P0, R121, R123, R122, R185 ;  /* 0x0c00007a7b797389 */ /* 0x00006400000000b9 */
[----:B01----:R-:W-:Y:S05]  /*8200*/  ENDCOLLECTIVE ;  /* 0x000000000000791b */ /* 0x003fea0003800000 */
.L_x_10346:
[----:B------:R-:W-:-:S05]  /*8210*/  FADD.FTZ R113, R113, R188 ;  /* 0x000000bc71717221 */ /* 0x000fca0000010000 */
[----:B------:R-:W-:Y:S02]  /*8220*/  MOV R123, R113 ;  /* 0x00000071007b7202 */ /* 0x000fe40000000f00 */
[----:B------:R-:W-:-:S07]  /*8230*/  MOV R115, R121 ;  /* 0x0000007900737202 */ /* 0x000fce0000000f00 */
[----:B------:R-:W-:Y:S05]  /*8240*/  WARPSYNC.COLLECTIVE R120, `(.L_x_10347) ;  /* 0x0000000078087348 */ /* 0x000fea0003c00000 */
[----:B------:R0:W1:Y:S02]  /*8250*/  SHFL.BFLY P0, R121, R123, R122, R185 ;  /* 0x0c00007a7b797389 */ /* 0x00006400000000b9 */
[----:B01----:R-:W-:Y:S05]  /*8260*/  ENDCOLLECTIVE ;  /* 0x000000000000791b */ /* 0x003fea0003800000 */
.L_x_10347:
[----:B------:R-:W-:-:S05]  /*8270*/  FADD.FTZ R115, R112, R115 ;  /* 0x0000007370737221 */ /* 0x000fca0000010000 */
[----:B------:R-:W-:Y:S01]  /*8280*/  MOV R123, R115 ;  /* 0x00000073007b7202 */ /* 0x000fe20000000f00 */
[----:B------:R-:W-:Y:S01]  /*8290*/  HFMA2 R122, -RZ, RZ, 0, 2.384185791015625e-07 ;  /* 0x00000004ff7a7431 */ /* 0x000fe200000001ff */
[----:B------:R-:W-:-:S07]  /*82a0*/  MOV R114, R121 ;  /* 0x0000007900727202 */ /* 0x000fce0000000f00 */
[----:B------:R-:W-:Y:S05]  /*82b0*/  WARPSYNC.COLLECTIVE R120, `(.L_x_10348) ;  /* 0x0000000078087348 */ /* 0x000fea0003c00000 */
[----:B------:R0:W1:Y:S02]  /*82c0*/  SHFL.BFLY P0, R121, R123, R122, R185 ;  /* 0x0c00007a7b797389 */ /* 0x00006400000000b9 */
[----:B01----:R-:W-:Y:S05]  /*82d0*/  ENDCOLLECTIVE ;  /* 0x000000000000791b */ /* 0x003fea0003800000 */
.L_x_10348:
[----:B------:R-:W-:-:S05]  /*82e0*/  FADD.FTZ R114, R113, R114 ;  /* 0x0000007271727221 */ /* 0x000fca0000010000 */
[----:B------:R-:W-:Y:S02]  /*82f0*/  MOV R123, R114 ;  /* 0x00000072007b7202 */ /* 0x000fe40000000f00 */
[----:B------:R-:W-:-:S07]  /*8300*/  MOV R116, R121 ;  /* 0x0000007900747202 */ /* 0x000fce0000000f00 */
[----:B------:R-:W-:Y:S05]  /*8310*/  WARPSYNC.COLLECTIVE R120, `(.L_x_10349) ;  /* 0x0000000078087348 */ /* 0x000fea0003c00000 */
[----:B------:R0:W1:Y:S02]  /*8320*/  SHFL.BFLY P0, R121, R123, R122, R185 ;  /* 0x0c00007a7b797389 */ /* 0x00006400000000b9 */
[----:B01----:R-:W-:Y:S05]  /*8330*/  ENDCOLLECTIVE ;  /* 0x000000000000791b */ /* 0x003fea0003800000 */
.L_x_10349:
[----:B------:R-:W-:-:S05]  /*8340*/  FADD.FTZ R116, R115, R116 ;  /* 0x0000007473747221 */ /* 0x000fca0000010000 */
[----:B------:R-:W-:Y:S01]  /*8350*/  MOV R123, R116 ;  /* 0x00000074007b7202 */ /* 0x000fe20000000f00 */
[----:B------:R-:W-:Y:S01]  /*8360*/  HFMA2 R122, -RZ, RZ, 0, 4.76837158203125e-07 ;  /* 0x00000008ff7a7431 */ /* 0x000fe200000001ff */
[----:B------:R-:W-:-:S07]  /*8370*/  MOV R117, R121 ;  /* 0x0000007900757202 */ /* 0x000fce0000000f00 */
[----:B------:R-:W-:Y:S05]  /*8380*/  WARPSYNC.COLLECTIVE R120, `(.L_x_10350) ;  /* 0x0000000078087348 */ /* 0x000fea0003c00000 */
[----:B------:R0:W1:Y:S02]  /*8390*/  SHFL.BFLY P0, R121, R123, R122, R185 ;  /* 0x0c00007a7b797389 */ /* 0x00006400000000b9 */
[----:B01----:R-:W-:Y:S05]  /*83a0*/  ENDCOLLECTIVE ;  /* 0x000000000000791b */ /* 0x003fea0003800000 */
.L_x_10350:
[----:B------:R-:W-:-:S05]  /*83b0*/  FADD.FTZ R117, R114, R117 ;  /* 0x0000007572757221 */ /* 0x000fca0000010000 */
[----:B------:R-:W-:Y:S02]  /*83c0*/  MOV R123, R117 ;  /* 0x00000075007b7202 */ /* 0x000fe40000000f00 */
[----:B------:R-:W-:-:S07]  /*83d0*/  MOV R119, R121 ;  /* 0x0000007900777202 */ /* 0x000fce0000000f00 */
[----:B------:R-:W-:Y:S05]  /*83e0*/  WARPSYNC.COLLECTIVE R120, `(.L_x_10351) ;  /* 0x0000000078087348 */ /* 0x000fea0003c00000 */
[----:B------:R0:W1:Y:S02]  /*83f0*/  SHFL.BFLY P0, R121, R123, R122, R185 ;  /* 0x0c00007a7b797389 */ /* 0x00006400000000b9 */
[----:B01----:R-:W-:Y:S05]  /*8400*/  ENDCOLLECTIVE ;  /* 0x000000000000791b */ /* 0x003fea0003800000 */
.L_x_10351:
[----:B------:R-:W-:-:S05]  /*8410*/  FADD.FTZ R119, R116, R119 ;  /* 0x0000007774777221 */ /* 0x000fca0000010000 */
[----:B------:R-:W-:Y:S01]  /*8420*/  MOV R123, R119 ;  /* 0x00000077007b7202 */ /* 0x000fe20000000f00 */
[----:B------:R-:W-:Y:S01]  /*8430*/  HFMA2 R122, -RZ, RZ, 0, 9.5367431640625e-07 ;  /* 0x00000010ff7a7431 */ /* 0x000fe200000001ff */
[----:B------:R-:W-:-:S07]  /*8440*/  MOV R118, R121 ;  /* 0x0000007900767202 */ /* 0x000fce0000000f00 */
[----:B------:R-:W-:Y:S05]  /*8450*/  WARPSYNC.COLLECTIVE R120, `(.L_x_10352) ;  /* 0x0000000078087348 */ /* 0x000fea0003c00000 */
[----:B------:R0:W1:Y:S02]  /*8460*/  SHFL.BFLY P0, R121, R123, R122, R185 ;  /* 0x0c00007a7b797389 */ /* 0x00006400000000b9 */
[----:B01----:R-:W-:Y:S05]  /*8470*/  ENDCOLLECTIVE ;  /* 0x000000000000791b */ /* 0x003fea0003800000 */
.L_x_10352:
[----:B------:R-:W-:-:S05]  /*8480*/  FADD.FTZ R118, R117, R118 ;  /* 0x0000007675767221 */ /* 0x000fca0000010000 */
[----:B------:R-:W-:Y:S02]  /*8490*/  MOV R123, R118 ;  /* 0x00000076007b7202 */ /* 0x000fe40000000f00 */
[----:B------:R-:W-:-:S07]  /*84a0*/  MOV R112, R121 ;  /* 0x0000007900707202 */ /* 0x000fce0000000f00 */
[----:B------:R-:W-:Y:S05]  /*84b0*/  WARPSYNC.COLLECTIVE R120, `(.L_x_10353) ;  /* 0x0000000078087348 */ /* 0x000fea0003c00000 */
[----:B------:R0:W1:Y:S02]  /*84c0*/  SHFL.BFLY P0, R121, R123, R122, R185 ;  /* 0x0c00007a7b797389 */ /* 0x00006400000000b9 */
[----:B01----:R-:W-:Y:S05]  /*84d0*/  ENDCOLLECTIVE ;  /* 0x000000000000791b */ /* 0x003fea0003800000 */
.L_x_10353:
[----:B------:R-:W-:Y:S01]  /*84e0*/  MOV R113, R121 ;  /* 0x0000007900717202 */ /* 0x000fe20000000f00 */
[----:B------:R-:W-:Y:S06]  /*84f0*/  BRA `(.L_x_10354) ;  /* 0xffffff9800147947 */ /* 0x000fec000383ffff */
.L_x_10355:
        /* <DEDUP_REMOVED lines=16> */
.L_x_14562:


//--------------------- .text._ZN10layer_norm22ln_bwd_finalize_kernelINS_22Kernel_traits_finalizeILj768Ef6__halffS2_fjLb0ELj1024ELj4ENS_18Kernel_traits_baseILj768EfS2_fS2_fjLj1024EEEEELb0ELb1EEEvNS_9BwdParamsE --------------------------
	.section	.text._ZN10layer_norm22ln_bwd_finalize_kernelINS_22Kernel_traits_finalizeILj768Ef6__halffS2_fjLb0ELj1024ELj4ENS_18Kernel_traits_baseILj768EfS2_fS2_fjLj1024EEEEELb0ELb1EEEvNS_9BwdParamsE,"ax",@progbits
	.align	128
        .global         _ZN10layer_norm22ln_bwd_finalize_kernelINS_22Kernel_traits_finalizeILj768Ef6__halffS2_fjLb0ELj1024ELj4ENS_18Kernel_traits_baseILj768EfS2_fS2_fjLj1024EEEEELb0ELb1EEEvNS_9BwdParamsE
        .type           _ZN10layer_norm22ln_bwd_finalize_kernelINS_22Kernel_traits_finalizeILj768Ef6__halffS2_fjLb0ELj1024ELj4ENS_18Kernel_traits_baseILj768EfS2_fS2_fjLj1024EEEEELb0ELb1EEEvNS_9BwdParamsE,@function
        .size           _ZN10layer_norm22ln_bwd_finalize_kernelINS_22Kernel_traits_finalizeILj768Ef6__halffS2_fjLb0ELj1024ELj4ENS_18Kernel_traits_baseILj768EfS2_fS2_fjLj1024EEEEELb0ELb1EEEvNS_9BwdParamsE,(.L_x_14563 - _ZN10layer_norm22ln_bwd_finalize_kernelINS_22Kernel_traits_finalizeILj768Ef6__halffS2_fjLb0ELj1024ELj4ENS_18Kernel_traits_baseILj768EfS2_fS2_fjLj1024EEEEELb0ELb1EEEvNS_9BwdParamsE)
        .other          _ZN10layer_norm22ln_bwd_finalize_kernelINS_22Kernel_traits_finalizeILj768Ef6__halffS2_fjLb0ELj1024ELj4ENS_18Kernel_traits_baseILj768EfS2_fS2_fjLj1024EEEEELb0ELb1EEEvNS_9BwdParamsE,@"STO_CUDA_ENTRY STV_DEFAULT"
_ZN10layer_norm22ln_bwd_finalize_kernelINS_22Kernel_traits_finalizeILj768Ef6__halffS2_fjLb0ELj1024ELj4ENS_18Kernel_traits_baseILj768EfS2_fS2_fjLj1024EEEEELb0ELb1EEEvNS_9BwdParamsE:
.text._ZN10layer_norm22ln_bwd_finalize_kernelINS_22Kernel_traits_finalizeILj768Ef6__halffS2_fjLb0ELj1024ELj4ENS_18Kernel_traits_baseILj768EfS2_fS2_fjLj1024EEEEELb0ELb1EEEvNS_9BwdParamsE:
        /* <DEDUP_REMOVED lines=81> */
.L_x_10360:
        /* <DEDUP_REMOVED lines=118> */
.L_x_10359:
[----:B------:R-:W-:Y:S05]  /*0c70*/  BSYNC.RECONVERGENT B1 ;  /* 0x0000000000017941 */ /* 0x000fea0003800200 */
.L_x_10358:
        /* <DEDUP_REMOVED lines=77> */
.L_x_10362:
[----:B------:R-:W-:Y:S05]  /*1150*/  BSYNC.RECONVERGENT B1 ;  /* 0x0000000000017941 */ /* 0x000fea0003800200 */
.L_x_10361:
        /* <DEDUP_REMOVED lines=38> */
.L_x_10364:
[----:B------:R-:W-:Y:S05]  /*13c0*/  BSYNC.RECONVERGENT B1 ;  /* 0x0000000000017941 */ /* 0x000fea0003800200 */
.L_x_10363:
        /* <DEDUP_REMOVED lines=8> */
.L_x_10365:
        /* <DEDUP_REMOVED lines=10> */
.L_x_10357:
[----:B------:R-:W-:Y:S05]  /*14f0*/  BSYNC.RECONVERGENT B0 ;  /* 0x0000000000007941 */ /* 0x000fea0003800200 */
.L_x_10356:
        /* <DEDUP_REMOVED lines=55> */
.L_x_10366:
        /* <DEDUP_REMOVED lines=9> */
.L_x_14563:


//--------------------- .text._ZN10layer_norm13ln_bwd_kernelINS_13Kernel_traitsIf6__halffS2_fjLj768ELj1ELj4ELj1ELj16ENS_18Kernel_traits_baseILj768EfS2_fS2_fjLj128EEEEELb1ELb0ELb1ELb1EEEvNS_9BwdParamsE --------------------------
	.section	.text._ZN10layer_norm13ln_bwd_kernelINS_13Kernel_traitsIf6__halffS2_fjLj768ELj1ELj4ELj1ELj16ENS_18Kernel_traits_baseILj768EfS2_fS2_fjLj128EEEEELb1ELb0ELb1ELb1EEEvNS_9BwdParamsE,"ax",@progbits
	.align	128
        .global         _ZN10layer_norm13ln_bwd_kernelINS_13Kernel_traitsIf6__halffS2_fjLj768ELj1ELj4ELj1ELj16ENS_18Kernel_traits_baseILj768EfS2_fS2_fjLj128EEEEELb1ELb0ELb1ELb1EEEvNS_9BwdParamsE
        .type           _ZN10layer_norm13ln_bwd_kernelINS_13Kernel_traitsIf6__halffS2_fjLj768ELj1ELj4ELj1ELj16ENS_18Kernel_traits_baseILj768EfS2_fS2_fjLj128EEEEELb1ELb0ELb1ELb1EEEvNS_9BwdParamsE,@function
        .size           _ZN10layer_norm13ln_bwd_kernelINS_13Kernel_traitsIf6__halffS2_fjLj768ELj1ELj4ELj1ELj16ENS_18Kernel_traits_baseILj768EfS2_fS2_fjLj128EEEEELb1ELb0ELb1ELb1EEEvNS_9BwdParamsE,(.L_x_14564 - _ZN10layer_norm13ln_bwd_kernelINS_13Kernel_traitsIf6__halffS2_fjLj768ELj1ELj4ELj1ELj16ENS_18Kernel_traits_baseILj768EfS2_fS2_fjLj128EEEEELb1ELb0ELb1ELb1EEEvNS_9BwdParamsE)
        .other          _ZN10layer_norm13ln_bwd_kernelINS_13Kernel_traitsIf6__halffS2_fjLj768ELj1ELj4ELj1ELj16ENS_18Kernel_traits_baseILj768EfS2_fS2_fjLj128EEEEELb1ELb0ELb1ELb1EEEvNS_9BwdParamsE,@"STO_CUDA_ENTRY STV_DEFAULT"
_ZN10layer_norm13ln_bwd_kernelINS_13Kernel_traitsIf6__halffS2_fjLj768ELj1ELj4ELj1ELj16ENS_18Kernel_traits_baseILj768EfS2_fS2_fjLj128EEEEELb1ELb0ELb1ELb1EEEvNS_9BwdParamsE:
.text._ZN10layer_norm13ln_bwd_kernelINS_13Kernel_traitsIf6__halffS2_fjLj768ELj1ELj4ELj1ELj16ENS_18Kernel_traits_baseILj768EfS2_fS2_fjLj128EEEEELb1ELb0ELb1ELb1EEEvNS_9BwdParamsE:
        /* <DEDUP_REMOVED lines=51> */
.L_x_10472:
        /* <DEDUP_REMOVED lines=83> */
[--C-:B----4-:R-:W-:Y:S02]  /*0860*/  HADD2.F32 R157, -RZ, R124.reuse.H0_H0 ;  /* 0x2000007cff9d7230 */ /* 0x110fe40000004100 */
[--C-:B0-----:R-:W-:Y:S02]  /*0870*/  HADD2.F32 R159, -RZ, R125.reuse.H0_H0 ;  /* 0x2000007dff9f7230 */ /* 0x101fe40000004100 */
[----:B------:R-:W-:Y:S02]  /*0880*/  HADD2.F32 R158, -RZ, R125.H1_H1 ;  /* 0x3000007dff9e7230 */ /* 0x000fe40000004100 */
[C---:B------:R-:W-:Y:S01]  /*0890*/  FADD.FTZ R125, -R163.reuse, R128 ;  /* 0x00000080a37d7221 */ /* 0x040fe20000010100 */
[----:B------:R-:W-:Y:S02]  /*08a0*/  HADD2.F32 R156, -RZ, R124.H1_H1 ;  /* 0x3000007cff9c7230 */ /* 0x000fe40000004100 */
[----:B------:R-:W-:Y:S01]  /*08b0*/  FMUL.FTZ R3, R118, R3 ;  /* 0x0000000376037220 */ /* 0x000fe20000410000 */
[----:B------:R-:W-:Y:S01]  /*08c0*/  FADD.FTZ R149, -R163, R149 ;  /* 0x00000095a3957221 */ /* 0x000fe20000010100 */
[----:B------:R-:W-:Y:S01]  /*08d0*/  FMUL.FTZ R128, R48, R157 ;  /* 0x0000009d30807220 */ /* 0x000fe20000410000 */
[C---:B------:R-:W-:Y:S01]  /*08e0*/  FMUL.FTZ R120, R118.reuse, R121 ;  /* 0x0000007976787220 */ /* 0x040fe20000410000 */
[----:B------:R-:W-:Y:S01]  /*08f0*/  FMUL.FTZ R121, R118, R125 ;  /* 0x0000007d76797220 */ /* 0x000fe20000410000 */
[----:B------:R-:W-:-:S02]  /*0900*/  HADD2.F32 R191, -RZ, R140.H0_H0 ;  /* 0x2000008cffbf7230 */ /* 0x000fc40000004100 */
[----:B------:R-:W-:Y:S02]  /*0910*/  HADD2.F32 R178, -RZ, R140.H1_H1 ;  /* 0x3000008cffb27230 */ /* 0x000fe40000004100 */
[----:B------:R-:W-:Y:S01]  /*0920*/  FMUL.FTZ R140, R118, R149 ;  /* 0x00000095768c7220 */ /* 0x000fe20000410000 */
[C---:B------:R-:W-:Y:S01]  /*0930*/  FADD.FTZ R119, -R163.reuse, R122 ;  /* 0x0000007aa3777221 */ /* 0x040fe20000010100 */
[C---:B------:R-:W-:Y:S01]  /*0940*/  FADD.FTZ R153, -R163.reuse, R153 ;  /* 0x00000099a3997221 */ /* 0x040fe20000010100 */
[----:B------:R-:W-:Y:S01]  /*0950*/  FADD.FTZ R201, -R163, R154 ;  /* 0x0000009aa3c97221 */ /* 0x000fe20000010100 */
[----:B------:R-:W-:Y:S01]  /*0960*/  FMUL.FTZ R125, R49, R156 ;  /* 0x0000009c317d7220 */ /* 0x000fe20000410000 */
[----:B------:R-:W-:Y:S01]  /*0970*/  FFMA.FTZ R149, R3, R128, RZ ;  /* 0x0000008003957223 */ /* 0x000fe200000100ff */
[----:B------:R-:W-:Y:S01]  /*0980*/  FADD.FTZ R154, RZ, R128 ;  /* 0x00000080ff9a7221 */ /* 0x000fe20000010000 */
        /* <DEDUP_REMOVED lines=9> */
[----:B------:R-:W-:Y:S01]  /*0a20*/  FMUL.FTZ R119, R118, R119 ;  /* 0x0000007776777220 */ /* 0x000fe20000410000 */
[----:B------:R-:W-:Y:S01]  /*0a30*/  FMUL.FTZ R130, R50, R159 ;  /* 0x0000009f32827220 */ /* 0x000fe20000410000 */
[----:B------:R-:W-:Y:S01]  /*0a40*/  FMUL.FTZ R148, R118, R153 ;  /* 0x0000009976947220 */ /* 0x000fe20000410000 */
[----:B------:R-:W-:Y:S01]  /*0a50*/  FFMA.FTZ R152, R120, R125, R149 ;  /* 0x0000007d78987223 */ /* 0x000fe20000010095 */
[----:B------:R-:W-:Y:S01]  /*0a60*/  FADD.FTZ R153, R125, R154 ;  /* 0x0000009a7d997221 */ /* 0x000fe20000010000 */
[----:B------:R-:W-:-:S02]  /*0a70*/  HADD2.F32 R199, -RZ, R142.H0_H0 ;  /* 0x2000008effc77230 */ /* 0x000fc40000004100 */
[C---:B------:R-:W-:Y:S01]  /*0a80*/  FMUL.FTZ R122, R118.reuse, R123 ;  /* 0x0000007b767a7220 */ /* 0x040fe20000410000 */
[----:B------:R-:W-:Y:S02]  /*0a90*/  HADD2.F32 R164, -RZ, R142.H1_H1 ;  /* 0x3000008effa47230 */ /* 0x000fe40000004100 */
[C---:B------:R-:W-:Y:S01]  /*0aa0*/  FMUL.FTZ R123, R118.reuse, R127 ;  /* 0x0000007f767b7220 */ /* 0x040fe20000410000 */
[--C-:B-1----:R-:W-:Y:S02]  /*0ab0*/  HADD2.F32 R161, -RZ, R126.reuse.H0_H0 ;  /* 0x2000007effa17230 */ /* 0x102fe40000004100 */
[----:B------:R-:W-:Y:S01]  /*0ac0*/  FMUL.FTZ R142, R118, R151 ;  /* 0x00000097768e7220 */ /* 0x000fe20000410000 */
[----:B------:R-:W-:Y:S01]  /*0ad0*/  FFMA.FTZ R53, R120, R156, R53 ;  /* 0x0000009c78357223 */ /* 0x000fe20000010035 */
[----:B------:R-:W-:Y:S01]  /*0ae0*/  FADD.FTZ R97, R97, R156 ;  /* 0x0000009c61617221 */ /* 0x000fe20000010000 */
[----:B------:R-:W-:Y:S01]  /*0af0*/  FMUL.FTZ R127, R51, R158 ;  /* 0x0000009e337f7220 */ /* 0x000fe20000410000 */
[----:B------:R-:W-:Y:S01]  /*0b00*/  FFMA.FTZ R151, R119, R130, R152 ;  /* 0x0000008277977223 */ /* 0x000fe20000010098 */
[----:B------:R-:W-:Y:S01]  /*0b10*/  FADD.FTZ R156, R130, R153 ;  /* 0x00000099829c7221 */ /* 0x000fe20000010000 */
[----:B------:R-:W-:-:S02]  /*0b20*/  HADD2.F32 R160, -RZ, R126.H1_H1 ;  /* 0x3000007effa07230 */ /* 0x000fc40000004100 */
[C---:B------:R-:W-:Y:S01]  /*0b30*/  FADD.FTZ R129, -R163.reuse, R129 ;  /* 0x00000081a3817221 */ /* 0x040fe20000010100 */
        /* <DEDUP_REMOVED lines=8> */
[--C-:B------:R-:W-:Y:S02]  /*0bc0*/  HADD2.F32 R187, -RZ, R139.reuse.H0_H0 ;  /* 0x2000008bffbb7230 */ /* 0x100fe40000004100 */
[----:B------:R-:W-:Y:S01]  /*0bd0*/  FADD.FTZ R131, -R163, R131 ;  /* 0x00000083a3837221 */ /* 0x000fe20000010100 */
        /* <DEDUP_REMOVED lines=12> */
[----:B------:R-:W-:Y:S01]  /*0ca0*/  FADD.FTZ R155, R129, R154 ;  /* 0x0000009a819b7221 */ /* 0x000fe20000010000 */
[----:B------:R-:W-:-:S02]  /*0cb0*/  HADD2.F32 R175, -RZ, R136.H0_H0 ;  /* 0x20000088ffaf7230 */ /* 0x000fc40000004100 */
[----:B------:R-:W-:Y:S01]  /*0cc0*/  FMUL.FTZ R126, R118, R131 ;  /* 0x00000083767e7220 */ /* 0x000fe20000410000 */
[----:B------:R-:W-:Y:S01]  /*0cd0*/  FFMA.FTZ R55, R122, R158, R55 ;  /* 0x0000009e7a377223 */ /* 0x000fe20000010037 */
[----:B------:R-:W-:Y:S01]  /*0ce0*/  FADD.FTZ R99, R99, R158 ;  /* 0x0000009e63637221 */ /* 0x000fe20000010000 */
        /* <DEDUP_REMOVED lines=22> */
[----:B------:R-:W-:Y:S02]  /*0e50*/  HADD2.F32 R174, -RZ, R138.H1_H1 ;  /* 0x3000008affae7230 */ /* 0x000fe40000004100 */
        /* <DEDUP_REMOVED lines=23> */
[--C-:B------:R-:W-:Y:S02]  /*0fd0*/  HADD2.F32 R195, -RZ, R141.reuse.H0_H0 ;  /* 0x2000008dffc37230 */ /* 0x100fe40000004100 */
[----:B------:R-:W-:Y:S01]  /*0fe0*/  FFMA.FTZ R61, R136, R166, R61 ;  /* 0x000000a6883d7223 */ /* 0x000fe2000001003d */
[----:B------:R-:W-:Y:S02]  /*0ff0*/  HADD2.F32 R180, -RZ, R141.H1_H1 ;  /* 0x3000008dffb47230 */ /* 0x000fe40000004100 */
        /* <DEDUP_REMOVED lines=33> */
[-C--:B------:R-:W-:Y:S01]  /*1210*/  FFMA.FTZ R74, R147, R165.reuse, R74 ;  /* 0x000000a5934a7223 */ /* 0x080fe2000001004a */
[----:B------:R-:W-:Y:S01]  /*1220*/  FADD.FTZ R78, R78, R165 ;  /* 0x000000a54e4e7221 */ /* 0x000fe20000010000 */
[----:B------:R-:W-:Y:S01]  /*1230*/  FMUL.FTZ R164, R30, R165 ;  /* 0x000000a51ea47220 */ /* 0x000fe20000410000 */
        /* <DEDUP_REMOVED lines=33> */
.L_x_10370:
        /* <DEDUP_REMOVED lines=53> */
.L_x_10371:
[----:B------:R-:W-:Y:S05]  /*17a0*/  BSYNC.RECONVERGENT B1 ;  /* 0x0000000000017941 */ /* 0x000fea0003800200 */
.L_x_10369:
        /* <DEDUP_REMOVED lines=20> */
.L_x_10484:
        /* <DEDUP_REMOVED lines=40> */
.L_x_10377:
[----:B------:R-:W-:Y:S05]  /*1b70*/  BSYNC.RECONVERGENT B2 ;  /* 0x0000000000027941 */ /* 0x000fea0003800200 */
.L_x_10376:
        /* <DEDUP_REMOVED lines=13> */
.L_x_10379:
[----:B------:R-:W-:Y:S05]  /*1c50*/  BSYNC.RECONVERGENT B2 ;  /* 0x0000000000027941 */ /* 0x000fea0003800200 */
.L_x_10378:
        /* <DEDUP_REMOVED lines=13> */
.L_x_10381:
[----:B------:R-:W-:Y:S05]  /*1d30*/  BSYNC.RECONVERGENT B2 ;  /* 0x0000000000027941 */ /* 0x000fea0003800200 */
.L_x_10380:
        /* <DEDUP_REMOVED lines=13> */
.L_x_10383:
[----:B------:R-:W-:Y:S05]  /*1e10*/  BSYNC.RECONVERGENT B2 ;  /* 0x0000000000027941 */ /* 0x000fea0003800200 */
.L_x_10382:
        /* <DEDUP_REMOVED lines=13> */
.L_x_10385:
[----:B------:R-:W-:Y:S05]  /*1ef0*/  BSYNC.RECONVERGENT B2 ;  /* 0x0000000000027941 */ /* 0x000fea0003800200 */
.L_x_10384:
        /* <DEDUP_REMOVED lines=13> */
.L_x_10387:
[----:B------:R-:W-:Y:S05]  /*1fd0*/  BSYNC.RECONVERGENT B2 ;  /* 0x0000000000027941 */ /* 0x000fea0003800200 */
.L_x_10386:
        /* <DEDUP_REMOVED lines=13> */
.L_x_10389:
[----:B------:R-:W-:Y:S05]  /*20b0*/  BSYNC.RECONVERGENT B2 ;  /* 0x0000000000027941 */ /* 0x000fea0003800200 */
.L_x_10388:
        /* <DEDUP_REMOVED lines=14> */
.L_x_10375:
        /* <DEDUP_REMOVED lines=46> */
.L_x_10392:
[----:B------:R-:W-:Y:S05]  /*2480*/  BSYNC.RECONVERGENT B2 ;  /* 0x0000000000027941 */ /* 0x000fea0003800200 */
.L_x_10391:
        /* <DEDUP_REMOVED lines=13> */
.L_x_10394:
[----:B------:R-:W-:Y:S05]  /*2560*/  BSYNC.RECONVERGENT B2 ;  /* 0x0000000000027941 */ /* 0x000fea0003800200 */
.L_x_10393:
        /* <DEDUP_REMOVED lines=13> */
.L_x_10396:
[----:B------:R-:W-:Y:S05]  /*2640*/  BSYNC.RECONVERGENT B2 ;  /* 0x0000000000027941 */ /* 0x000fea0003800200 */
.L_x_10395:
        /* <DEDUP_REMOVED lines=13> */
.L_x_10398:
[----:B------:R-:W-:Y:S05]  /*2720*/  BSYNC.RECONVERGENT B2 ;  /* 0x0000000000027941 */ /* 0x000fea0003800200 */
.L_x_10397:
        /* <DEDUP_REMOVED lines=13> */
.L_x_10400:
[----:B------:R-:W-:Y:S05]  /*2800*/  BSYNC.RECONVERGENT B2 ;  /* 0x0000000000027941 */ /* 0x000fea0003800200 */
.L_x_10399:
        /* <DEDUP_REMOVED lines=13> */
.L_x_10402:
[----:B------:R-:W-:Y:S05]  /*28e0*/  BSYNC.RECONVERGENT B2 ;  /* 0x0000000000027941 */ /* 0x000fea0003800200 */
.L_x_10401:
        /* <DEDUP_REMOVED lines=13> */
.L_x_10404:
[----:B------:R-:W-:Y:S05]  /*29c0*/  BSYNC.RECONVERGENT B2 ;  /* 0x0000000000027941 */ /* 0x000fea0003800200 */
.L_x_10403:
        /* <DEDUP_REMOVED lines=9> */
.L_x_10374:
        /* <DEDUP_REMOVED lines=53> */
[----:B------:R-:W-:-:S02]  /*2db0*/  @P3 F2FP.F16.F32.PACK_AB R186, RZ, R186 ;  /* 0x000000baffba323e */ /* 0x000fc400000000ff */
[----:B------:R-:W2:Y:S01]  /*2dc0*/  @P3 LDC.64 R180, c[0x0][0x408] ;  /* 0x00010200ffb43b82 */ /* 0x000ea20000000a00 */
[----:B0-----:R-:W-:Y:S01]  /*2dd0*/  @P3 FMUL.FTZ R179, R192, R179 ;  /* 0x000000b3c0b33220 */ /* 0x001fe20000410000 */
[----:B------:R-:W-:Y:S02]  /*2de0*/  @P3 F2FP.F16.F32.PACK_AB R187, RZ, R187 ;  /* 0x000000bbffbb323e */ /* 0x000fe400000000ff */
[----:B------:R-:W-:Y:S01]  /*2df0*/  @P3 PRMT R100, R186, 0x7610, R100 ;  /* 0x00007610ba643816 */ /* 0x000fe20000000064 */
[----:B------:R-:W-:Y:S01]  /*2e00*/  @P3 FMUL.FTZ R178, R179, R178 ;  /* 0x000000b2b3b23220 */ /* 0x000fe20000410000 */
[----:B-1----:R-:W-:Y:S02]  /*2e10*/  @P3 FMUL.FTZ R175, R188, R175 ;  /* 0x000000afbcaf3220 */ /* 0x002fe40000410000 */
[----:B------:R-:W-:Y:S02]  /*2e20*/  @P3 PRMT R100, R100, 0x5410, R187 ;  /* 0x0000541064643816 */ /* 0x000fe400000000bb */
[----:B------:R-:W-:Y:S01]  /*2e30*/  @P3 FSEL R178, R178, RZ, P1 ;  /* 0x000000ffb2b23208 */ /* 0x000fe20000800000 */
[----:B------:R-:W-:-:S03]  /*2e40*/  @P3 FMUL.FTZ R174, R175, R174 ;  /* 0x000000aeafae3220 */ /* 0x000fc60000410000 */
[----:B------:R-:W-:Y:S01]  /*2e50*/  @P3 F2FP.F16.F32.PACK_AB R178, RZ, R178 ;  /* 0x000000b2ffb2323e */ /* 0x000fe200000000ff */
[----:B---3--:R-:W-:Y:S01]  /*2e60*/  @P3 FMUL.FTZ R183, R194, R183 ;  /* 0x000000b7c2b73220 */ /* 0x008fe20000410000 */
[----:B------:R-:W-:Y:S02]  /*2e70*/  @P3 FSEL R174, R174, RZ, P0 ;  /* 0x000000ffaeae3208 */ /* 0x000fe40000000000 */
[----:B------:R-:W-:Y:S01]  /*2e80*/  @P3 LOP3.LUT P0, RZ, R116, 0xff000000, RZ, 0xc0, !PT ;  /* 0xff00000074ff3812 */ /* 0x000fe2000780c0ff */
[----:B------:R-:W-:Y:S01]  /*2e90*/  @P3 FMUL.FTZ R182, R183, R182 ;  /* 0x000000b6b7b63220 */ /* 0x000fe20000410000 */
[----:B------:R-:W-:Y:S02]  /*2ea0*/  @P3 F2FP.F16.F32.PACK_AB R174, RZ, R174 ;  /* 0x000000aeffae323e */ /* 0x000fe400000000ff */
[----:B------:R-:W-:Y:S01]  /*2eb0*/  @P3 FSEL R176, R176, RZ, P0 ;  /* 0x000000ffb0b03208 */ /* 0x000fe20000000000 */
[----:B--2---:R-:W-:Y:S01]  /*2ec0*/  @P3 FMUL.FTZ R181, R196, R181 ;  /* 0x000000b5c4b53220 */ /* 0x004fe20000410000 */
[----:B------:R-:W-:-:S02]  /*2ed0*/  @P3 FSEL R182, R182, RZ, P4 ;  /* 0x000000ffb6b63208 */ /* 0x000fc40002000000 */
[----:B------:R-:W-:Y:S01]  /*2ee0*/  @P3 F2FP.F16.F32.PACK_AB R176, RZ, R176 ;  /* 0x000000b0ffb0323e */ /* 0x000fe200000000ff */
        /* <DEDUP_REMOVED lines=22> */
.L_x_10405:
        /* <DEDUP_REMOVED lines=50> */
[----:B------:R-:W-:Y:S01]  /*3370*/  @P3 F2FP.F16.F32.PACK_AB R111, RZ, R108 ;  /* 0x0000006cff6f323e */ /* 0x000fe200000000ff */
        /* <DEDUP_REMOVED lines=16> */
[----:B------:R-:W-:Y:S01]  /*3480*/  @P3 F2FP.F16.F32.PACK_AB R187, RZ, R187 ;  /* 0x000000bbffbb323e */ /* 0x000fe200000000ff */
[----:B----4-:R-:W-:Y:S01]  /*3490*/  @P3 FMUL.FTZ R183, R116, R183 ;  /* 0x000000b774b73220 */ /* 0x010fe20000410000 */
[----:B------:R-:W-:-:S02]  /*34a0*/  @P3 FSEL R176, R176, RZ, P5 ;  /* 0x000000ffb0b03208 */ /* 0x000fc40002800000 */
[----:B------:R-:W-:Y:S01]  /*34b0*/  @P3 FSEL R180, R180, RZ, P1 ;  /* 0x000000ffb4b43208 */ /* 0x000fe20000800000 */
[----:B------:R-:W-:Y:S01]  /*34c0*/  @P3 FMUL.FTZ R182, R183, R182 ;  /* 0x000000b6b7b63220 */ /* 0x000fe20000410000 */
[----:B------:R-:W-:Y:S02]  /*34d0*/  @P3 FSEL R174, R174, RZ, P6 ;  /* 0x000000ffaeae3208 */ /* 0x000fe40003000000 */
[----:B------:R-:W-:Y:S02]  /*34e0*/  @P3 FSEL R178, R178, RZ, P4 ;  /* 0x000000ffb2b23208 */ /* 0x000fe40002000000 */
[----:B------:R-:W-:Y:S02]  /*34f0*/  @P3 FSEL R182, R182, RZ, P0 ;  /* 0x000000ffb6b63208 */ /* 0x000fe40000000000 */
[----:B------:R-:W-:Y:S02]  /*3500*/  @P3 F2FP.F16.F32.PACK_AB R176, RZ, R176 ;  /* 0x000000b0ffb0323e */ /* 0x000fe400000000ff */
[----:B------:R-:W-:-:S02]  /*3510*/  @P3 F2FP.F16.F32.PACK_AB R180, RZ, R180 ;  /* 0x000000b4ffb4323e */ /* 0x000fc400000000ff */
[----:B------:R-:W-:Y:S02]  /*3520*/  @P3 PRMT R100, R111, 0x7610, R100 ;  /* 0x000076106f643816 */ /* 0x000fe40000000064 */
        /* <DEDUP_REMOVED lines=12> */
.L_x_10390:
[----:B------:R-:W-:Y:S05]  /*35f0*/  BSYNC.RECONVERGENT B1 ;  /* 0x0000000000017941 */ /* 0x000fea0003800200 */
.L_x_10373:
        /* <DEDUP_REMOVED lines=105> */
.L_x_10408:
        /* <DEDUP_REMOVED lines=90> */
.L_x_10407:
        /* <DEDUP_REMOVED lines=47> */
.L_x_10412:
[----:B------:R-:W-:Y:S05]  /*4520*/  BSYNC.RECONVERGENT B2 ;  /* 0x0000000000027941 */ /* 0x000fea0003800200 */
.L_x_10411:
        /* <DEDUP_REMOVED lines=13> */
.L_x_10414:
[----:B------:R-:W-:Y:S05]  /*4600*/  BSYNC.RECONVERGENT B2 ;  /* 0x0000000000027941 */ /* 0x000fea0003800200 */
.L_x_10413:
        /* <DEDUP_REMOVED lines=13> */
.L_x_10416:
[----:B------:R-:W-:Y:S05]  /*46e0*/  BSYNC.RECONVERGENT B2 ;  /* 0x0000000000027941 */ /* 0x000fea0003800200 */
.L_x_10415:
        /* <DEDUP_REMOVED lines=13> */
.L_x_10418:
[----:B------:R-:W-:Y:S05]  /*47c0*/  BSYNC.RECONVERGENT B2 ;  /* 0x0000000000027941 */ /* 0x000fea0003800200 */
.L_x_10417:
        /* <DEDUP_REMOVED lines=13> */
.L_x_10420:
[----:B------:R-:W-:Y:S05]  /*48a0*/  BSYNC.RECONVERGENT B2 ;  /* 0x0000000000027941 */ /* 0x000fea0003800200 */
.L_x_10419:
        /* <DEDUP_REMOVED lines=13> */
.L_x_10422:
[----:B------:R-:W-:Y:S05]  /*4980*/  BSYNC.RECONVERGENT B2 ;  /* 0x0000000000027941 */ /* 0x000fea0003800200 */
.L_x_10421:
        /* <DEDUP_REMOVED lines=13> */
.L_x_10424:
[----:B------:R-:W-:Y:S05]  /*4a60*/  BSYNC.RECONVERGENT B2 ;  /* 0x0000000000027941 */ /* 0x000fea0003800200 */
.L_x_10423:
        /* <DEDUP_REMOVED lines=11> */
.L_x_10410:
        /* <DEDUP_REMOVED lines=13> */
.L_x_10426:
[----:B------:R-:W-:Y:S05]  /*4bf0*/  BSYNC.RECONVERGENT B2 ;  /* 0x0000000000027941 */ /* 0x000fea0003800200 */
.L_x_10425:
        /* <DEDUP_REMOVED lines=13> */
.L_x_10428:
[----:B------:R-:W-:Y:S05]  /*4cd0*/  BSYNC.RECONVERGENT B2 ;  /* 0x0000000000027941 */ /* 0x000fea0003800200 */
.L_x_10427:
        /* <DEDUP_REMOVED lines=13> */
.L_x_10430:
[----:B------:R-:W-:Y:S05]  /*4db0*/  BSYNC.RECONVERGENT B2 ;  /* 0x0000000000027941 */ /* 0x000fea0003800200 */
.L_x_10429:
        /* <DEDUP_REMOVED lines=13> */
.L_x_10432:
[----:B------:R-:W-:Y:S05]  /*4e90*/  BSYNC.RECONVERGENT B2 ;  /* 0x0000000000027941 */ /* 0x000fea0003800200 */
.L_x_10431:
        /* <DEDUP_REMOVED lines=13> */
.L_x_10434:
[----:B------:R-:W-:Y:S05]  /*4f70*/  BSYNC.RECONVERGENT B2 ;  /* 0x0000000000027941 */ /* 0x000fea0003800200 */
.L_x_10433:
        /* <DEDUP_REMOVED lines=13> */
.L_x_10436:
[----:B------:R-:W-:Y:S05]  /*5050*/  BSYNC.RECONVERGENT B2 ;  /* 0x0000000000027941 */ /* 0x000fea0003800200 */
.L_x_10435:
        /* <DEDUP_REMOVED lines=13> */
.L_x_10438:
[----:B------:R-:W-:Y:S05]  /*5130*/  BSYNC.RECONVERGENT B2 ;  /* 0x0000000000027941 */ /* 0x000fea0003800200 */
.L_x_10437:
        /* <DEDUP_REMOVED lines=13> */
.L_x_10409:
[----:B------:R-:W-:Y:S05]  /*5210*/  BSYNC.RECONVERGENT B1 ;  /* 0x0000000000017941 */ /* 0x000fea0003800200 */
.L_x_10406:
        /* <DEDUP_REMOVED lines=103> */
.L_x_10441:
        /* <DEDUP_REMOVED lines=55> */
[----:B------:R-:W-:-:S02]  /*5c00*/  @P3 F2FP.F16.F32.PACK_AB R2, RZ, R2 ;  /* 0x00000002ff02323e */ /* 0x000fc400000000ff */
[----:B------:R-:W-:Y:S01]  /*5c10*/  @P3 F2FP.F16.F32.PACK_AB R116, RZ, R116 ;  /* 0x00000074ff74323e */ /* 0x000fe200000000ff */
[----:B--2---:R-:W-:Y:S01]  /*5c20*/  @P3 FMUL.FTZ R173, R186, R173 ;  /* 0x000000adbaad3220 */ /* 0x004fe20000410000 */
[----:B------:R-:W-:Y:S02]  /*5c30*/  @P3 FSEL R176, R176, RZ, P4 ;  /* 0x000000ffb0b03208 */ /* 0x000fe40002000000 */
[----:B------:R-:W-:Y:S01]  /*5c40*/  @P3 FSEL R114, R114, RZ, P1 ;  /* 0x000000ff72723208 */ /* 0x000fe20000800000 */
[----:B------:R-:W-:Y:S01]  /*5c50*/  @P3 FMUL.FTZ R172, R173, R172 ;  /* 0x000000acadac3220 */ /* 0x000fe20000410000 */
[----:B------:R-:W-:Y:S02]  /*5c60*/  @P3 F2FP.F16.F32.PACK_AB R176, RZ, R176 ;  /* 0x000000b0ffb0323e */ /* 0x000fe400000000ff */
[----:B------:R-:W-:Y:S01]  /*5c70*/  @P3 F2FP.F16.F32.PACK_AB R178, RZ, R178 ;  /* 0x000000b2ffb2323e */ /* 0x000fe200000000ff */
[----:B---3--:R-:W-:Y:S01]  /*5c80*/  @P3 FMUL.FTZ R175, R188, R175 ;  /* 0x000000afbcaf3220 */ /* 0x008fe20000410000 */
[----:B------:R-:W-:-:S02]  /*5c90*/  @P3 FSEL R172, R172, RZ, P5 ;  /* 0x000000ffacac3208 */ /* 0x000fc40002800000 */
[----:B------:R-:W-:Y:S01]  /*5ca0*/  @P3 PRMT R100, R2, 0x7610, R100 ;  /* 0x0000761002643816 */ /* 0x000fe20000000064 */
[----:B------:R-:W-:Y:S01]  /*5cb0*/  @P3 FMUL.FTZ R174, R175, R174 ;  /* 0x000000aeafae3220 */ /* 0x000fe20000410000 */
[----:B------:R-:W-:Y:S02]  /*5cc0*/  @P3 F2FP.F16.F32.PACK_AB R114, RZ, R114 ;  /* 0x00000072ff72323e */ /* 0x000fe400000000ff */
[----:B------:R-:W-:Y:S02]  /*5cd0*/  @P3 F2FP.F16.F32.PACK_AB R172, RZ, R172 ;  /* 0x000000acffac323e */ /* 0x000fe400000000ff */
[----:B------:R-:W-:Y:S02]  /*5ce0*/  @P3 FSEL R174, R174, RZ, P6 ;  /* 0x000000ffaeae3208 */ /* 0x000fe40003000000 */
[----:B------:R-:W-:Y:S02]  /*5cf0*/  @P3 PRMT R101, R116, 0x7610, R101 ;  /* 0x0000761074653816 */ /* 0x000fe40000000065 */
[----:B------:R-:W-:-:S02]  /*5d00*/  @P3 F2FP.F16.F32.PACK_AB R174, RZ, R174 ;  /* 0x000000aeffae323e */ /* 0x000fc400000000ff */
        /* <DEDUP_REMOVED lines=18> */
.L_x_10440:
        /* <DEDUP_REMOVED lines=39> */
.L_x_10445:
[----:B------:R-:W-:Y:S05]  /*60a0*/  BSYNC.RECONVERGENT B2 ;  /* 0x0000000000027941 */ /* 0x000fea0003800200 */
.L_x_10444:
        /* <DEDUP_REMOVED lines=13> */
.L_x_10447:
[----:B------:R-:W-:Y:S05]  /*6180*/  BSYNC.RECONVERGENT B2 ;  /* 0x0000000000027941 */ /* 0x000fea0003800200 */
.L_x_10446:
        /* <DEDUP_REMOVED lines=13> */
.L_x_10449:
[----:B------:R-:W-:Y:S05]  /*6260*/  BSYNC.RECONVERGENT B2 ;  /* 0x0000000000027941 */ /* 0x000fea0003800200 */
.L_x_10448:
        /* <DEDUP_REMOVED lines=13> */
.L_x_10451:
[----:B------:R-:W-:Y:S05]  /*6340*/  BSYNC.RECONVERGENT B2 ;  /* 0x0000000000027941 */ /* 0x000fea0003800200 */
.L_x_10450:
        /* <DEDUP_REMOVED lines=13> */
.L_x_10453:
[----:B------:R-:W-:Y:S05]  /*6420*/  BSYNC.RECONVERGENT B2 ;  /* 0x0000000000027941 */ /* 0x000fea0003800200 */
.L_x_10452:
        /* <DEDUP_REMOVED lines=13> */
.L_x_10455:
[----:B------:R-:W-:Y:S05]  /*6500*/  BSYNC.RECONVERGENT B2 ;  /* 0x0000000000027941 */ /* 0x000fea0003800200 */
.L_x_10454:
        /* <DEDUP_REMOVED lines=13> */
.L_x_10457:
[----:B------:R-:W-:Y:S05]  /*65e0*/  BSYNC.RECONVERGENT B2 ;  /* 0x0000000000027941 */ /* 0x000fea0003800200 */
.L_x_10456:
        /* <DEDUP_REMOVED lines=17> */
.L_x_10443:
        /* <DEDUP_REMOVED lines=24> */
.L_x_10459:
[----:B------:R-:W-:Y:S05]  /*6880*/  BSYNC.RECONVERGENT B2 ;  /* 0x0000000000027941 */ /* 0x000fea0003800200 */
.L_x_10458:
        /* <DEDUP_REMOVED lines=13> */
.L_x_10461:
[----:B------:R-:W-:Y:S05]  /*6960*/  BSYNC.RECONVERGENT B2 ;  /* 0x0000000000027941 */ /* 0x000fea0003800200 */
.L_x_10460:
        /* <DEDUP_REMOVED lines=13> */
.L_x_10463:
[----:B------:R-:W-:Y:S05]  /*6a40*/  BSYNC.RECONVERGENT B2 ;  /* 0x0000000000027941 */ /* 0x000fea0003800200 */
.L_x_10462:
        /* <DEDUP_REMOVED lines=13> */
.L_x_10465:
[----:B------:R-:W-:Y:S05]  /*6b20*/  BSYNC.RECONVERGENT B2 ;  /* 0x0000000000027941 */ /* 0x000fea0003800200 */
.L_x_10464:
        /* <DEDUP_REMOVED lines=13> */
.L_x_10467:
[----:B------:R-:W-:Y:S05]  /*6c00*/  BSYNC.RECONVERGENT B2 ;  /* 0x0000000000027941 */ /* 0x000fea0003800200 */
.L_x_10466:
        /* <DEDUP_REMOVED lines=13> */
.L_x_10469:
[----:B------:R-:W-:Y:S05]  /*6ce0*/  BSYNC.RECONVERGENT B2 ;  /* 0x0000000000027941 */ /* 0x000fea0003800200 */
.L_x_10468:
        /* <DEDUP_REMOVED lines=13> */
.L_x_10471:
[----:B------:R-:W-:Y:S05]  /*6dc0*/  BSYNC.RECONVERGENT B2 ;  /* 0x0000000000027941 */ /* 0x000fea0003800200 */
.L_x_10470:
[----:B------:R-:W-:-:S04]  /*6dd0*/  @P3 F2FP.F16.F32.PACK_AB R115, RZ, R115 ;  /* 0x00000073ff73323e */ /* 0x000fc800000000ff */
[----:B------:R-:W-:-:S07]  /*6de0*/  @P3 PRMT R103, R103, 0x5410, R115 ;  /* 0x0000541067673816 */ /* 0x000fce0000000073 */
.L_x_10442:
[----:B------:R-:W-:Y:S05]  /*6df0*/  BSYNC.RECONVERGENT B1 ;  /* 0x0000000000017941 */ /* 0x000fea0003800200 */
.L_x_10439:
        /* <DEDUP_REMOVED lines=13> */
.L_x_10368:
[----:B------:R-:W-:Y:S05]  /*6ed0*/  BSYNC B0 ;  /* 0x0000000000007941 */ /* 0x000fea0003800000 */
.L_x_10367:
        /* <DEDUP_REMOVED lines=144> */
.L_x_10372:
        /* <DEDUP_REMOVED lines=8> */
.L_x_10474:
[----:B------:R-:W-:Y:S05]  /*7860*/  BSYNC B1 ;  /* 0x0000000000017941 */ /* 0x000fea0003800000 */
.L_x_10473:
        /* <DEDUP_REMOVED lines=8> */
.L_x_10475:
[----:B------:R-:W-:-:S05]  /*78f0*/  FADD.FTZ R168, R168, R165 ;  /* 0x000000a5a8a87221 */ /* 0x000fca0000010000 */
[----:B------:R-:W-:Y:S01]  /*7900*/  MOV R181, R168 ;  /* 0x000000a800b57202 */ /* 0x000fe20000000f00 */
[----:B------:R-:W-:Y:S01]  /*7910*/  HFMA2 R180, -RZ, RZ, 0, 1.1920928955078125e-07 ;  /* 0x00000002ffb47431 */ /* 0x000fe200000001ff */
[----:B------:R-:W-:-:S07]  /*7920*/  MOV R169, R179 ;  /* 0x000000b300a97202 */ /* 0x000fce0000000f00 */
[----:B------:R-:W-:Y:S05]  /*7930*/  WARPSYNC.COLLECTIVE R178, `(.L_x_10476) ;  /* 0x00000000b2087348 */ /* 0x000fea0003c00000 */
[----:B------:R0:W1:Y:S02]  /*7940*/  SHFL.BFLY P0, R179, R181, R180, R183 ;  /* 0x0c0000b4b5b37389 */ /* 0x00006400000000b7 */
[----:B01----:R-:W-:Y:S05]  /*7950*/  ENDCOLLECTIVE ;  /* 0x000000000000791b */ /* 0x003fea0003800000 */
.L_x_10476:
[----:B------:R-:W-:-:S05]  /*7960*/  FADD.FTZ R169, R169, R176 ;  /* 0x000000b0a9a97221 */ /* 0x000fca0000010000 */
[----:B------:R-:W-:Y:S02]  /*7970*/  MOV R181, R169 ;  /* 0x000000a900b57202 */ /* 0x000fe40000000f00 */
[----:B------:R-:W-:-:S07]  /*7980*/  MOV R171, R179 ;  /* 0x000000b300ab7202 */ /* 0x000fce0000000f00 */
[----:B------:R-:W-:Y:S05]  /*7990*/  WARPSYNC.COLLECTIVE R178, `(.L_x_10477) ;  /* 0x00000000b2087348 */ /* 0x000fea0003c00000 */
[----:B------:R0:W1:Y:S02]  /*79a0*/  SHFL.BFLY P0, R179, R181, R180, R183 ;  /* 0x0c0000b4b5b37389 */ /* 0x00006400000000b7 */
[----:B01----:R-:W-:Y:S05]  /*79b0*/  ENDCOLLECTIVE ;  /* 0x000000000000791b */ /* 0x003fea0003800000 */
.L_x_10477:
[----:B------:R-:W-:-:S05]  /*79c0*/  FADD.FTZ R171, R168, R171 ;  /* 0x000000aba8ab7221 */ /* 0x000fca0000010000 */
[----:B------:R-:W-:Y:S01]  /*79d0*/  MOV R181, R171 ;  /* 0x000000ab00b57202 */ /* 0x000fe20000000f00 */
[----:B------:R-:W-:Y:S01]  /*79e0*/  HFMA2 R180, -RZ, RZ, 0, 2.384185791015625e-07 ;  /* 0x00000004ffb47431 */ /* 0x000fe200000001ff */
[----:B------:R-:W-:-:S07]  /*79f0*/  MOV R170, R179 ;  /* 0x000000b300aa7202 */ /* 0x000fce0000000f00 */
[----:B------:R-:W-:Y:S05]  /*7a00*/  WARPSYNC.COLLECTIVE R178, `(.L_x_10478) ;  /* 0x00000000b2087348 */ /* 0x000fea0003c00000 */
[----:B------:R0:W1:Y:S02]  /*7a10*/  SHFL.BFLY P0, R179, R181, R180, R183 ;  /* 0x0c0000b4b5b37389 */ /* 0x00006400000000b7 */
[----:B01----:R-:W-:Y:S05]  /*7a20*/  ENDCOLLECTIVE ;  /* 0x000000000000791b */ /* 0x003fea0003800000 */
.L_x_10478:
[----:B------:R-:W-:-:S05]  /*7a30*/  FADD.FTZ R170, R169, R170 ;  /* 0x000000aaa9aa7221 */ /* 0x000fca0000010000 */
[----:B------:R-:W-:Y:S02]  /*7a40*/  MOV R181, R170 ;  /* 0x000000aa00b57202 */ /* 0x000fe40000000f00 */
[----:B------:R-:W-:-:S07]  /*7a50*/  MOV R174, R179 ;  /* 0x000000b300ae7202 */ /* 0x000fce0000000f00 */
[----:B------:R-:W-:Y:S05]  /*7a60*/  WARPSYNC.COLLECTIVE R178, `(.L_x_10479) ;  /* 0x00000000b2087348 */ /* 0x000fea0003c00000 */
[----:B------:R0:W1:Y:S02]  /*7a70*/  SHFL.BFLY P0, R179, R181, R180, R183 ;  /* 0x0c0000b4b5b37389 */ /* 0x00006400000000b7 */
[----:B01----:R-:W-:Y:S05]  /*7a80*/  ENDCOLLECTIVE ;  /* 0x000000000000791b */ /* 0x003fea0003800000 */
.L_x_10479:
[----:B------:R-:W-:-:S05]  /*7a90*/  FADD.FTZ R174, R171, R174 ;  /* 0x000000aeabae7221 */ /* 0x000fca0000010000 */
[----:B------:R-:W-:Y:S01]  /*7aa0*/  MOV R181, R174 ;  /* 0x000000ae00b57202 */ /* 0x000fe20000000f00 */
[----:B------:R-:W-:Y:S01]  /*7ab0*/  HFMA2 R180, -RZ, RZ, 0, 4.76837158203125e-07 ;  /* 0x00000008ffb47431 */ /* 0x000fe200000001ff */
[----:B------:R-:W-:-:S07]  /*7ac0*/  MOV R175, R179 ;  /* 0x000000b300af7202 */ /* 0x000fce0000000f00 */
[----:B------:R-:W-:Y:S05]  /*7ad0*/  WARPSYNC.COLLECTIVE R178, `(.L_x_10480) ;  /* 0x00000000b2087348 */ /* 0x000fea0003c00000 */
[----:B------:R0:W1:Y:S02]  /*7ae0*/  SHFL.BFLY P0, R179, R181, R180, R183 ;  /* 0x0c0000b4b5b37389 */ /* 0x00006400000000b7 */
[----:B01----:R-:W-:Y:S05]  /*7af0*/  ENDCOLLECTIVE ;  /* 0x000000000000791b */ /* 0x003fea0003800000 */
.L_x_10480:
[----:B------:R-:W-:-:S05]  /*7b00*/  FADD.FTZ R175, R170, R175 ;  /* 0x000000afaaaf7221 */ /* 0x000fca0000010000 */
[----:B------:R-:W-:Y:S02]  /*7b10*/  MOV R181, R175 ;  /* 0x000000af00b57202 */ /* 0x000fe40000000f00 */
[----:B------:R-:W-:-:S07]  /*7b20*/  MOV R165, R179 ;  /* 0x000000b300a57202 */ /* 0x000fce0000000f00 */
[----:B------:R-:W-:Y:S05]  /*7b30*/  WARPSYNC.COLLECTIVE R178, `(.L_x_10481) ;  /* 0x00000000b2087348 */ /* 0x000fea0003c00000 */
[----:B------:R0:W1:Y:S02]  /*7b40*/  SHFL.BFLY P0, R179, R181, R180, R183 ;  /* 0x0c0000b4b5b37389 */ /* 0x00006400000000b7 */
[----:B01----:R-:W-:Y:S05]  /*7b50*/  ENDCOLLECTIVE ;  /* 0x000000000000791b */ /* 0x003fea0003800000 */
.L_x_10481:
[----:B------:R-:W-:-:S05]  /*7b60*/  FADD.FTZ R177, R174, R165 ;  /* 0x000000a5aeb17221 */ /* 0x000fca0000010000 */
[----:B------:R-:W-:Y:S01]  /*7b70*/  MOV R181, R177 ;  /* 0x000000b100b57202 */ /* 0x000fe20000000f00 */
[----:B------:R-:W-:Y:S01]  /*7b80*/  HFMA2 R180, -RZ, RZ, 0, 9.5367431640625e-07 ;  /* 0x00000010ffb47431 */ /* 0x000fe200000001ff */
[----:B------:R-:W-:-:S07]  /*7b90*/  MOV R176, R179 ;  /* 0x000000b300b07202 */ /* 0x000fce0000000f00 */
[----:B------:R-:W-:Y:S05]  /*7ba0*/  WARPSYNC.COLLECTIVE R178, `(.L_x_10482) ;  /* 0x00000000b2087348 */ /* 0x000fea0003c00000 */
[----:B------:R0:W1:Y:S02]  /*7bb0*/  SHFL.BFLY P0, R179, R181, R180, R183 ;  /* 0x0c0000b4b5b37389 */ /* 0x00006400000000b7 */
[----:B01----:R-:W-:Y:S05]  /*7bc0*/  ENDCOLLECTIVE ;  /* 0x000000000000791b */ /* 0x003fea0003800000 */
.L_x_10482:
[----:B------:R-:W-:-:S05]  /*7bd0*/  FADD.FTZ R176, R175, R176 ;  /* 0x000000b0afb07221 */ /* 0x000fca0000010000 */
[----:B------:R-:W-:Y:S02]  /*7be0*/  MOV R181, R176 ;  /* 0x000000b000b57202 */ /* 0x000fe40000000f00 */
[----:B------:R-:W-:-:S07]  /*7bf0*/  MOV R168, R179 ;  /* 0x000000b300a87202 */ /* 0x000fce0000000f00 */
[----:B------:R-:W-:Y:S05]  /*7c00*/  WARPSYNC.COLLECTIVE R178, `(.L_x_10483) ;  /* 0x00000000b2087348 */ /* 0x000fea0003c00000 */
[----:B------:R0:W1:Y:S02]  /*7c10*/  SHFL.BFLY P0, R179, R181, R180, R183 ;  /* 0x0c0000b4b5b37389 */ /* 0x00006400000000b7 */
[----:B01----:R-:W-:Y:S05]  /*7c20*/  ENDCOLLECTIVE ;  /* 0x000000000000791b */ /* 0x003fea0003800000 */
.L_x_10483:
[----:B------:R-:W-:Y:S01]  /*7c30*/  MOV R169, R179 ;  /* 0x000000b300a97202 */ /* 0x000fe20000000f00 */
[----:B------:R-:W-:Y:S06]  /*7c40*/  BRA `(.L_x_10484) ;  /* 0xffffff9c00287947 */ /* 0x000fec000383ffff */
.L_x_10485:
        /* <DEDUP_REMOVED lines=11> */
.L_x_14564:


//--------------------- .text._ZN10layer_norm13ln_bwd_kernelINS_13Kernel_traitsIf6__halffS2_fjLj768ELj1ELj4ELj1ELj16ENS_18Kernel_traits_baseILj768EfS2_fS2_fjLj128EEEEELb1ELb1ELb0ELb0EEEvNS_9BwdParamsE --------------------------
	.section	.text._ZN10layer_norm13ln_bwd_kernelINS_13Kernel_traitsIf6__halffS2_fjLj768ELj1ELj4ELj1ELj16ENS_18Kernel_traits_baseILj768EfS2_fS2_fjLj128EEEEELb1ELb1ELb0ELb0EEEvNS_9BwdParamsE,"ax",@progbits
	.align	128
        .global         _ZN10layer_norm13ln_bwd_kernelINS_13Kernel_traitsIf6__halffS2_fjLj768ELj1ELj4ELj1ELj16ENS_18Kernel_traits_baseILj768EfS2_fS2_fjLj128EEEEELb1ELb1ELb0ELb0EEEvNS_9BwdParamsE
        .type           _ZN10layer_norm13ln_bwd_kernelINS_13Kernel_traitsIf6__halffS2_fjLj768ELj1ELj4ELj1ELj16ENS_18Kernel_traits_baseILj768EfS2_fS2_fjLj128EEEEELb1ELb1ELb0ELb0EEEvNS_9BwdParamsE,@function
        .size           _ZN10layer_norm13ln_bwd_kernelINS_13Kernel_traitsIf6__halffS2_fjLj768ELj1ELj4ELj1ELj16ENS_18Kernel_traits_baseILj768EfS2_fS2_fjLj128EEEEELb1ELb1ELb0ELb0EEEvNS_9BwdParamsE,(.L_x_14565 - _ZN10layer_norm13ln_bwd_kernelINS_13Kernel_traitsIf6__halffS2_fjLj768ELj1ELj4ELj1ELj16ENS_18Kernel_traits_baseILj768EfS2_fS2_fjLj128EEEEELb1ELb1ELb0ELb0EEEvNS_9BwdParamsE)
        .other          _ZN10layer_norm13ln_bwd_kernelINS_13Kernel_traitsIf6__halffS2_fjLj768ELj1ELj4ELj1ELj16ENS_18Kernel_traits_baseILj768EfS2_fS2_fjLj128EEEEELb1ELb1ELb0ELb0EEEvNS_9BwdParamsE,@"STO_CUDA_ENTRY STV_DEFAULT"
_ZN10layer_norm13ln_bwd_kernelINS_13Kernel_traitsIf6__halffS2_fjLj768ELj1ELj4ELj1ELj16ENS_18Kernel_traits_baseILj768EfS2_fS2_fjLj128EEEEELb1ELb1ELb0ELb0EEEvNS_9BwdParamsE:
.text._ZN10layer_norm13ln_bwd_kernelINS_13Kernel_traitsIf6__halffS2_fjLj768ELj1ELj4ELj1ELj16ENS_18Kernel_traits_baseILj768EfS2_fS2_fjLj128EEEEELb1ELb1ELb0ELb0EEEvNS_9BwdParamsE:
        /* <DEDUP_REMOVED lines=129> */
.L_x_10518:
        /* <DEDUP_REMOVED lines=46> */
[--C-:B----4-:R-:W-:Y:S02]  /*0af0*/  HADD2.F32 R219, -RZ, R180.reuse.H0_H0 ;  /* 0x200000b4ffdb7230 */ /* 0x110fe40000004100 */
[C---:B------:R-:W-:Y:S01]  /*0b00*/  FADD.FTZ R177, -R228.reuse, R177 ;  /* 0x000000b1e4b17221 */ /* 0x040fe20000010100 */
[C---:B------:R-:W-:Y:S01]  /*0b10*/  FADD.FTZ R217, -R228.reuse, R178 ;  /* 0x000000b2e4d97221 */ /* 0x040fe20000010100 */
[----:B------:R-:W-:Y:S01]  /*0b20*/  FADD.FTZ R179, -R228, R179 ;  /* 0x000000b3e4b37221 */ /* 0x000fe20000010100 */
[----:B------:R-:W-:Y:S02]  /*0b30*/  HADD2.F32 R180, -RZ, R180.H1_H1 ;  /* 0x300000b4ffb47230 */ /* 0x000fe40000004100 */
[----:B------:R-:W-:Y:S01]  /*0b40*/  FADD.FTZ R104, R104, R219 ;  /* 0x000000db68687221 */ /* 0x000fe20000010000 */
[-C--:B------:R-:W-:Y:S01]  /*0b50*/  FFMA.FTZ R80, R221, R219.reuse, R80 ;  /* 0x000000dbdd507223 */ /* 0x080fe20000010050 */
[----:B------:R-:W-:Y:S01]  /*0b60*/  FMUL.FTZ R219, R32, R219 ;  /* 0x000000db20db7220 */ /* 0x000fe20000410000 */
[----:B------:R-:W-:-:S02]  /*0b70*/  HADD2.F32 R215, -RZ, R181.H0_H0 ;  /* 0x200000b5ffd77230 */ /* 0x000fc40000004100 */
[C---:B------:R-:W-:Y:S01]  /*0b80*/  FMUL.FTZ R218, R188.reuse, R177 ;  /* 0x000000b1bcda7220 */ /* 0x040fe20000410000 */
[C---:B------:R-:W-:Y:S01]  /*0b90*/  FMUL.FTZ R217, R188.reuse, R217 ;  /* 0x000000d9bcd97220 */ /* 0x040fe20000410000 */
[----:B------:R-:W-:Y:S01]  /*0ba0*/  FMUL.FTZ R214, R188, R179 ;  /* 0x000000b3bcd67220 */ /* 0x000fe20000410000 */
[----:B------:R-:W-:Y:S01]  /*0bb0*/  FMUL.FTZ R216, R33, R180 ;  /* 0x000000b421d87220 */ /* 0x000fe20000410000 */
[----:B------:R-:W-:Y:S01]  /*0bc0*/  FADD.FTZ R177, RZ, R219 ;  /* 0x000000dbffb17221 */ /* 0x000fe20000010000 */
[----:B------:R-:W-:Y:S01]  /*0bd0*/  FFMA.FTZ R179, R221, R219, RZ ;  /* 0x000000dbddb37223 */ /* 0x000fe200000100ff */
[----:B------:R-:W-:Y:S02]  /*0be0*/  HADD2.F32 R212, -RZ, R181.H1_H1 ;  /* 0x300000b5ffd47230 */ /* 0x000fe40000004100 */
[----:B------:R-:W-:Y:S01]  /*0bf0*/  FADD.FTZ R213, -R228, R184 ;  /* 0x000000b8e4d57221 */ /* 0x000fe20000010100 */
[----:B------:R-:W-:Y:S01]  /*0c00*/  FADD.FTZ R106, R106, R215 ;  /* 0x000000d76a6a7221 */ /* 0x000fe20000010000 */
[-C--:B------:R-:W-:Y:S01]  /*0c10*/  FFMA.FTZ R82, R217, R215.reuse, R82 ;  /* 0x000000d7d9527223 */ /* 0x080fe20000010052 */
[----:B------:R-:W-:Y:S01]  /*0c20*/  FMUL.FTZ R215, R34, R215 ;  /* 0x000000d722d77220 */ /* 0x000fe20000410000 */
[----:B------:R-:W-:Y:S01]  /*0c30*/  FADD.FTZ R176, R177, R216 ;  /* 0x000000d8b1b07221 */ /* 0x000fe20000010000 */
[----:B------:R-:W-:Y:S01]  /*0c40*/  FFMA.FTZ R178, R218, R216, R179 ;  /* 0x000000d8dab27223 */ /* 0x000fe200000100b3 */
[----:B------:R-:W-:-:S02]  /*0c50*/  HADD2.F32 R211, -RZ, R182.H0_H0 ;  /* 0x200000b6ffd37230 */ /* 0x000fc40000004100 */
[----:B------:R-:W-:Y:S01]  /*0c60*/  FADD.FTZ R107, R107, R212 ;  /* 0x000000d46b6b7221 */ /* 0x000fe20000010000 */
[-C--:B------:R-:W-:Y:S01]  /*0c70*/  FFMA.FTZ R83, R214, R212.reuse, R83 ;  /* 0x000000d4d6537223 */ /* 0x080fe20000010053 */
[----:B------:R-:W-:Y:S01]  /*0c80*/  FMUL.FTZ R213, R188, R213 ;  /* 0x000000d5bcd57220 */ /* 0x000fe20000410000 */
[----:B------:R-:W-:Y:S01]  /*0c90*/  FMUL.FTZ R212, R35, R212 ;  /* 0x000000d423d47220 */ /* 0x000fe20000410000 */
[----:B------:R-:W-:Y:S01]  /*0ca0*/  FADD.FTZ R177, R176, R215 ;  /* 0x000000d7b0b17221 */ /* 0x000fe20000010000 */
[----:B------:R-:W-:Y:S01]  /*0cb0*/  FFMA.FTZ R179, R217, R215, R178 ;  /* 0x000000d7d9b37223 */ /* 0x000fe200000100b2 */
[----:B------:R-:W-:Y:S02]  /*0cc0*/  HADD2.F32 R182, -RZ, R182.H1_H1 ;  /* 0x300000b6ffb67230 */ /* 0x000fe40000004100 */
[----:B0-----:R-:W-:Y:S01]  /*0cd0*/  FADD.FTZ R209, -R228, R186 ;  /* 0x000000bae4d17221 */ /* 0x001fe20000010100 */
[----:B------:R-:W-:Y:S01]  /*0ce0*/  FADD.FTZ R108, R108, R211 ;  /* 0x000000d36c6c7221 */ /* 0x000fe20000010000 */
[-C--:B------:R-:W-:Y:S01]  /*0cf0*/  FFMA.FTZ R84, R213, R211.reuse, R84 ;  /* 0x000000d3d5547223 */ /* 0x080fe20000010054 */
[----:B------:R-:W-:Y:S01]  /*0d00*/  FADD.FTZ R185, -R228, R185 ;  /* 0x000000b9e4b97221 */ /* 0x000fe20000010100 */
[----:B------:R-:W-:Y:S01]  /*0d10*/  FMUL.FTZ R211, R36, R211 ;  /* 0x000000d324d37220 */ /* 0x000fe20000410000 */
[----:B------:R-:W-:Y:S01]  /*0d20*/  FADD.FTZ R176, R177, R212 ;  /* 0x000000d4b1b07221 */ /* 0x000fe20000010000 */
[----:B------:R-:W-:Y:S01]  /*0d30*/  FFMA.FTZ R178, R214, R212, R179 ;  /* 0x000000d4d6b27223 */ /* 0x000fe200000100b3 */
[----:B------:R-:W-:-:S02]  /*0d40*/  HADD2.F32 R207, -RZ, R183.H0_H0 ;  /* 0x200000b7ffcf7230 */ /* 0x000fc40000004100 */
        /* <DEDUP_REMOVED lines=24> */
.L_x_10489:
[----:B------:R-:W-:Y:S05]  /*0ed0*/  BSYNC.RECONVERGENT B1 ;  /* 0x0000000000017941 */ /* 0x000fea0003800200 */
.L_x_10488:
        /* <DEDUP_REMOVED lines=20> */
[C---:B0-----:R-:W-:Y:S01]  /*1020*/  FADD.FTZ R195, -R228.reuse, R179 ;  /* 0x000000b3e4c37221 */ /* 0x041fe20000010100 */
[----:B------:R-:W-:Y:S02]  /*1030*/  FADD.FTZ R189, -R228, R178 ;  /* 0x000000b2e4bd7221 */ /* 0x000fe40000010100 */
[----:B-----5:R-:W-:Y:S01]  /*1040*/  FMUL.FTZ R203, R188, R203 ;  /* 0x000000cbbccb7220 */ /* 0x020fe20000410000 */
[----:B----4-:R-:W-:-:S02]  /*1050*/  HADD2.F32 R201, -RZ, R180.H0_H0 ;  /* 0x200000b4ffc97230 */ /* 0x010fc40000004100 */
[----:B--2---:R-:W-:Y:S01]  /*1060*/  FMUL.FTZ R190, R188, R195 ;  /* 0x000000c3bcbe7220 */ /* 0x004fe20000410000 */
[--C-:B------:R-:W-:Y:S02]  /*1070*/  HADD2.F32 R178, -RZ, R181.reuse.H1_H1 ;  /* 0x300000b5ffb27230 */ /* 0x100fe40000004100 */
[----:B------:R-:W-:Y:S01]  /*1080*/  FADD.FTZ R177, -R228, R177 ;  /* 0x000000b1e4b17221 */ /* 0x000fe20000010100 */
[----:B------:R-:W-:Y:S02]  /*1090*/  HADD2.F32 R180, -RZ, R180.H1_H1 ;  /* 0x300000b4ffb47230 */ /* 0x000fe40000004100 */
[----:B------:R-:W-:Y:S01]  /*10a0*/  FADD.FTZ R156, R156, R201 ;  /* 0x000000c99c9c7221 */ /* 0x000fe20000010000 */
[-C--:B------:R-:W-:Y:S01]  /*10b0*/  FFMA.FTZ R112, R203, R201.reuse, R112 ;  /* 0x000000c9cb707223 */ /* 0x080fe20000010070 */
[----:B------:R-:W-:Y:S01]  /*10c0*/  FMUL.FTZ R201, R48, R201 ;  /* 0x000000c930c97220 */ /* 0x000fe20000410000 */
[----:B------:R-:W-:Y:S02]  /*10d0*/  HADD2.F32 R179, -RZ, R181.H0_H0 ;  /* 0x200000b5ffb37230 */ /* 0x000fe40000004100 */
[----:B------:R-:W-:Y:S01]  /*10e0*/  FMUL.FTZ R189, R188, R189 ;  /* 0x000000bdbcbd7220 */ /* 0x000fe20000410000 */
[----:B------:R-:W-:Y:S01]  /*10f0*/  FADD.FTZ R159, R159, R178 ;  /* 0x000000b29f9f7221 */ /* 0x000fe20000010000 */
[-C--:B------:R-:W-:Y:S01]  /*1100*/  FFMA.FTZ R115, R190, R178.reuse, R115 ;  /* 0x000000b2be737223 */ /* 0x080fe20000010073 */
[----:B-1----:R-:W-:Y:S01]  /*1110*/  FMUL.FTZ R193, R51, R178 ;  /* 0x000000b233c17220 */ /* 0x002fe20000410000 */
        /* <DEDUP_REMOVED lines=22> */
[----:B------:R-:W-:Y:S01]  /*1280*/  FADD.FTZ R160, R160, R197 ;  /* 0x000000c5a0a07221 */ /* 0x000fe20000010000 */
[----:B------:R-:W-:Y:S01]  /*1290*/  FFMA.FTZ R88, R195, R197, R88 ;  /* 0x000000c5c3587223 */ /* 0x000fe20000010058 */
[----:B------:R-:W-:Y:S01]  /*12a0*/  FADD.FTZ R199, -R228, R186 ;  /* 0x000000bae4c77221 */ /* 0x000fe20000010100 */
        /* <DEDUP_REMOVED lines=22> */
.L_x_10491:
[----:B------:R-:W-:Y:S05]  /*1410*/  BSYNC.RECONVERGENT B1 ;  /* 0x0000000000017941 */ /* 0x000fea0003800200 */
.L_x_10490:
        /* <DEDUP_REMOVED lines=19> */
[C---:B----4-:R-:W-:Y:S01]  /*1550*/  FADD.FTZ R7, -R228.reuse, R8 ;  /* 0x00000008e4077221 */ /* 0x050fe20000010100 */
[C---:B------:R-:W-:Y:S01]  /*1560*/  FADD.FTZ R9, -R228.reuse, R9 ;  /* 0x00000009e4097221 */ /* 0x040fe20000010100 */
[--C-:B------:R-:W-:Y:S02]  /*1570*/  HADD2.F32 R15, -RZ, R16.reuse.H0_H0 ;  /* 0x20000010ff0f7230 */ /* 0x100fe40000004100 */
[C---:B------:R-:W-:Y:S01]  /*1580*/  FADD.FTZ R179, -R228.reuse, R10 ;  /* 0x0000000ae4b37221 */ /* 0x040fe20000010100 */
[----:B------:R-:W-:Y:S01]  /*1590*/  FADD.FTZ R183, -R228, R14 ;  /* 0x0000000ee4b77221 */ /* 0x000fe20000010100 */
[----:B------:R-:W-:-:S02]  /*15a0*/  HADD2.F32 R16, -RZ, R16.H1_H1 ;  /* 0x30000010ff107230 */ /* 0x000fc40000004100 */
[----:B-----5:R-:W-:Y:S01]  /*15b0*/  FMUL.FTZ R7, R188, R7 ;  /* 0x00000007bc077220 */ /* 0x020fe20000410000 */
[----:B------:R-:W-:Y:S01]  /*15c0*/  FADD.FTZ R11, -R228, R11 ;  /* 0x0000000be40b7221 */ /* 0x000fe20000010100 */
[----:B------:R-:W-:Y:S01]  /*15d0*/  FMUL.FTZ R14, R64, R15 ;  /* 0x0000000f400e7220 */ /* 0x000fe20000410000 */
[--C-:B-1----:R-:W-:Y:S02]  /*15e0*/  HADD2.F32 R21, -RZ, R17.reuse.H0_H0 ;  /* 0x20000011ff157230 */ /* 0x102fe40000004100 */
[C---:B------:R-:W-:Y:S01]  /*15f0*/  FMUL.FTZ R8, R188.reuse, R9 ;  /* 0x00000009bc087220 */ /* 0x040fe20000410000 */
[----:B------:R-:W-:Y:S02]  /*1600*/  HADD2.F32 R20, -RZ, R17.H1_H1 ;  /* 0x30000011ff147230 */ /* 0x000fe40000004100 */
[----:B------:R-:W-:Y:S01]  /*1610*/  FMUL.FTZ R9, R188, R179 ;  /* 0x000000b3bc097220 */ /* 0x000fe20000410000 */
[--C-:B0-----:R-:W-:Y:S02]  /*1620*/  HADD2.F32 R177, -RZ, R18.reuse.H0_H0 ;  /* 0x20000012ffb17230 */ /* 0x101fe40000004100 */
[----:B------:R-:W-:Y:S01]  /*1630*/  FADD.FTZ R116, R116, R15 ;  /* 0x0000000f74747221 */ /* 0x000fe20000010000 */
[----:B------:R-:W-:-:S02]  /*1640*/  HADD2.F32 R176, -RZ, R18.H1_H1 ;  /* 0x30000012ffb07230 */ /* 0x000fc40000004100 */
        /* <DEDUP_REMOVED lines=17> */
[----:B------:R-:W-:-:S02]  /*1760*/  FADD.FTZ R181, -R228, R12 ;  /* 0x0000000ce4b57221 */ /* 0x000fc40000010100 */
[----:B------:R-:W-:Y:S01]  /*1770*/  FADD.FTZ R22, R21, R16 ;  /* 0x0000001015167221 */ /* 0x000fe20000010000 */
[----:B------:R-:W-:Y:S01]  /*1780*/  FFMA.FTZ R19, R9, R16, R20 ;  /* 0x0000001009137223 */ /* 0x000fe20000010014 */
[----:B------:R-:W-:Y:S01]  /*1790*/  FADD.FTZ R13, -R228, R13 ;  /* 0x0000000de40d7221 */ /* 0x000fe20000010100 */
        /* <DEDUP_REMOVED lines=26> */
.L_x_10493:
[----:B------:R-:W-:Y:S05]  /*1940*/  BSYNC.RECONVERGENT B1 ;  /* 0x0000000000017941 */ /* 0x000fea0003800200 */
.L_x_10492:
        /* <DEDUP_REMOVED lines=21> */
.L_x_10540:
        /* <DEDUP_REMOVED lines=20> */
[----:B------:R-:W-:Y:S01]  /*1be0*/  MOV R184, RZ ;  /* 0x000000ff00b87202 */ /* 0x000fe20000000f00 */
[----:B------:R-:W-:Y:S01]  /*1bf0*/  FADD.FTZ R185, R212, -R185 ;  /* 0x800000b9d4b97221 */ /* 0x000fe20000010000 */
[----:B------:R-:W-:Y:S01]  /*1c00*/  FFMA.FTZ R229, R210, R180, R181 ;  /* 0x000000b4d2e57223 */ /* 0x000fe200000100b5 */
[C---:B------:R-:W-:Y:S01]  /*1c10*/  FMUL.FTZ R182, R188.reuse, R183 ;  /* 0x000000b7bcb67220 */ /* 0x040fe20000410000 */
[----:B------:R-:W-:Y:S02]  /*1c20*/  HFMA2 R183, -RZ, RZ, 0, 0 ;  /* 0x00000000ffb77431 */ /* 0x000fe400000001ff */
[----:B------:R-:W-:Y:S01]  /*1c30*/  FMUL.FTZ R186, R188, R185 ;  /* 0x000000b9bcba7220 */ /* 0x000fe20000410000 */
[----:B------:R-:W-:Y:S01]  /*1c40*/  LOP3.LUT P2, RZ, R227, 0xff, RZ, 0xc0, !PT ;  /* 0x000000ffe3ff7812 */ /* 0x000fe2000784c0ff */
[----:B------:R-:W-:Y:S01]  /*1c50*/  FMUL.FTZ R182, R182, R23 ;  /* 0x00000017b6b67220 */ /* 0x000fe20000410000 */
[----:B------:R-:W-:Y:S01]  /*1c60*/  FADD.FTZ R229, R208, -R229 ;  /* 0x800000e5d0e57221 */ /* 0x000fe20000010000 */
[----:B-----5:R-:W-:-:S02]  /*1c70*/  @P5 HADD2.F32 R185, -RZ, R177.H0_H0 ;  /* 0x200000b1ffb95230 */ /* 0x020fc40000004100 */
[----:B------:R-:W-:Y:S01]  /*1c80*/  FMUL.FTZ R186, R186, R23 ;  /* 0x00000017baba7220 */ /* 0x000fe20000410000 */
[----:B------:R-:W-:Y:S01]  /*1c90*/  FMUL.FTZ R182, R182, UR13 ;  /* 0x0000000db6b67c20 */ /* 0x000fe20008410000 */
[----:B------:R-:W-:Y:S02]  /*1ca0*/  @P6 HADD2.F32 R177, -RZ, R177.H1_H1 ;  /* 0x300000b1ffb16230 */ /* 0x000fe40000004100 */
[--C-:B------:R-:W-:Y:S01]  /*1cb0*/  FFMA.FTZ R230, R209, R180, R181.reuse ;  /* 0x000000b4d1e67223 */ /* 0x100fe200000100b5 */
[----:B------:R-:W-:Y:S01]  /*1cc0*/  FMUL.FTZ R220, R186, UR13 ;  /* 0x0000000dbadc7c20 */ /* 0x000fe20008410000 */
[----:B------:R-:W-:Y:S01]  /*1cd0*/  @P5 FMUL.FTZ R183, R182, R185 ;  /* 0x000000b9b6b75220 */ /* 0x000fe20000410000 */
[----:B------:R-:W-:Y:S01]  /*1ce0*/  FMUL.FTZ R182, R42, R182 ;  /* 0x000000b62ab67220 */ /* 0x000fe20000410000 */
[----:B------:R-:W-:Y:S01]  /*1cf0*/  FFMA.FTZ R186, R213, R180, R181 ;  /* 0x000000b4d5ba7223 */ /* 0x000fe200000100b5 */
[----:B------:R-:W-:Y:S01]  /*1d00*/  @P6 FMUL.FTZ R184, R220, R177 ;  /* 0x000000b1dcb86220 */ /* 0x000fe20000410000 */
[----:B------:R-:W-:Y:S01]  /*1d10*/  FMUL.FTZ R177, R43, R220 ;  /* 0x000000dc2bb17220 */ /* 0x000fe20000410000 */
[----:B------:R-:W-:Y:S01]  /*1d20*/  FMUL.FTZ R228, R188, R229 ;  /* 0x000000e5bce47220 */ /* 0x000fe20000410000 */
[----:B------:R-:W-:Y:S01]  /*1d30*/  FSEL R182, R182, RZ, P5 ;  /* 0x000000ffb6b67208 */ /* 0x000fe20002800000 */
[----:B------:R-:W-:Y:S01]  /*1d40*/  FADD.FTZ R187, R211, -R186 ;  /* 0x800000bad3bb7221 */ /* 0x000fe20000010000 */
[----:B------:R-:W-:Y:S01]  /*1d50*/  LOP3.LUT P5, RZ, R227, 0xff00, RZ, 0xc0, !PT ;  /* 0x0000ff00e3ff7812 */ /* 0x000fe200078ac0ff */
[----:B------:R-:W-:Y:S01]  /*1d60*/  FADD.FTZ R229, R207, -R230 ;  /* 0x800000e6cfe57221 */ /* 0x000fe20000010000 */
[----:B------:R-:W-:Y:S01]  /*1d70*/  FSEL R177, R177, RZ, P6 ;  /* 0x000000ffb1b17208 */ /* 0x000fe20003000000 */
[----:B------:R-:W-:Y:S01]  /*1d80*/  FMUL.FTZ R186, R188, R187 ;  /* 0x000000bbbcba7220 */ /* 0x000fe20000410000 */
[----:B------:R-:W-:Y:S01]  /*1d90*/  LOP3.LUT P6, RZ, R227, 0xff0000, RZ, 0xc0, !PT ;  /* 0x00ff0000e3ff7812 */ /* 0x000fe200078cc0ff */
[----:B------:R-:W-:Y:S01]  /*1da0*/  FMUL.FTZ R228, R228, R23 ;  /* 0x00000017e4e47220 */ /* 0x000fe20000410000 */
[----:B------:R-:W-:Y:S01]  /*1db0*/  FMUL.FTZ R230, R188, R229 ;  /* 0x000000e5bce67220 */ /* 0x000fe20000410000 */
[----:B------:R-:W-:Y:S01]  /*1dc0*/  FMUL.FTZ R186, R186, R23 ;  /* 0x00000017baba7220 */ /* 0x000fe20000410000 */
[----:B------:R-:W-:-:S02]  /*1dd0*/  @P2 HADD2.F32 R187, -RZ, R178.H0_H0 ;  /* 0x200000b2ffbb2230 */ /* 0x000fc40000004100 */
[----:B------:R-:W-:Y:S01]  /*1de0*/  FMUL.FTZ R228, R228, UR13 ;  /* 0x0000000de4e47c20 */ /* 0x000fe20008410000 */
[----:B------:R-:W-:Y:S01]  /*1df0*/  FMUL.FTZ R230, R230, R23 ;  /* 0x00000017e6e67220 */ /* 0x000fe20000410000 */
[----:B------:R-:W-:Y:S01]  /*1e00*/  FMUL.FTZ R231, R186, UR13 ;  /* 0x0000000dbae77c20 */ /* 0x000fe20008410000 */
[----:B------:R-:W-:Y:S01]  /*1e10*/  MOV R220, RZ ;  /* 0x000000ff00dc7202 */ /* 0x000fe20000000f00 */
[----:B------:R-:W-:Y:S02]  /*1e20*/  @P5 HADD2.F32 R186, -RZ, R178.H1_H1 ;  /* 0x300000b2ffba5230 */ /* 0x000fe40000004100 */
[----:B------:R-:W-:Y:S02]  /*1e30*/  HFMA2 R185, -RZ, RZ, 0, 0 ;  /* 0x00000000ffb97431 */ /* 0x000fe400000001ff */
[----:B------:R-:W-:Y:S01]  /*1e40*/  @P2 FMUL.FTZ R185, R231, R187 ;  /* 0x000000bbe7b92220 */ /* 0x000fe20000410000 */
[----:B------:R-:W-:Y:S01]  /*1e50*/  FMUL.FTZ R187, R230, UR13 ;  /* 0x0000000de6bb7c20 */ /* 0x000fe20008410000 */
[----:B------:R-:W-:Y:S01]  /*1e60*/  FFMA.FTZ R230, R206, R180, R181 ;  /* 0x000000b4cee67223 */ /* 0x000fe200000100b5 */
[----:B------:R-:W-:Y:S01]  /*1e70*/  @P5 FMUL.FTZ R220, R228, R186 ;  /* 0x000000bae4dc5220 */ /* 0x000fe20000410000 */
[----:B------:R-:W-:-:S02]  /*1e80*/  @P6 HADD2.F32 R186, -RZ, R179.H0_H0 ;  /* 0x200000b3ffba6230 */ /* 0x000fc40000004100 */
[----:B------:R-:W-:Y:S01]  /*1e90*/  FMUL.FTZ R178, R44, R231 ;  /* 0x000000e72cb27220 */ /* 0x000fe20000410000 */
[----:B------:R-:W-:Y:S01]  /*1ea0*/  FMUL.FTZ R229, R45, R228 ;  /* 0x000000e42de57220 */ /* 0x000fe20000410000 */
[----:B------:R-:W-:Y:S02]  /*1eb0*/  HFMA2 R231, -RZ, RZ, 0, 0 ;  /* 0x00000000ffe77431 */ /* 0x000fe400000001ff */
[----:B------:R-:W-:Y:S01]  /*1ec0*/  FMUL.FTZ R228, R46, R187 ;  /* 0x000000bb2ee47220 */ /* 0x000fe20000410000 */
[----:B------:R-:W-:Y:S01]  /*1ed0*/  @P6 FMUL.FTZ R231, R187, R186 ;  /* 0x000000babbe76220 */ /* 0x000fe20000410000 */
[----:B------:R-:W-:Y:S01]  /*1ee0*/  FADD.FTZ R187, R205, -R230 ;  /* 0x800000e6cdbb7221 */ /* 0x000fe20000010000 */
[----:B------:R-:W-:Y:S01]  /*1ef0*/  FSEL R178, R178, RZ, P2 ;  /* 0x000000ffb2b27208 */ /* 0x000fe20001000000 */
[-CC-:B------:R-:W-:Y:S01]  /*1f00*/  FFMA.FTZ R233, R218, R180.reuse, R181.reuse ;  /* 0x000000b4dae97223 */ /* 0x180fe200000100b5 */
[----:B------:R-:W-:Y:S01]  /*1f10*/  ISETP.GE.U32.AND P2, PT, R226, RZ, PT ;  /* 0x000000ffe200720c */ /* 0x000fe20003f46070 */
[----:B------:R-:W-:Y:S01]  /*1f20*/  FMUL.FTZ R232, R188, R187 ;  /* 0x000000bbbce87220 */ /* 0x000fe20000410000 */
[----:B------:R-:W-:Y:S01]  /*1f30*/  FSEL R228, R228, RZ, P6 ;  /* 0x000000ffe4e47208 */ /* 0x000fe20003000000 */
[----:B------:R-:W-:Y:S01]  /*1f40*/  FFMA.FTZ R186, R221, R180, R181 ;  /* 0x000000b4ddba7223 */ /* 0x000fe200000100b5 */
[----:B------:R-:W-:Y:S01]  /*1f50*/  ISETP.GE.U32.AND.EX P2, PT, R227, 0x1000000, PT, P2 ;  /* 0x01000000e300780c */ /* 0x000fe20003f46120 */
[----:B------:R-:W-:Y:S01]  /*1f60*/  FMUL.FTZ R234, R232, R23 ;  /* 0x00000017e8ea7220 */ /* 0x000fe20000410000 */
[----:B------:R-:W-:Y:S01]  /*1f70*/  LOP3.LUT P6, RZ, R226, 0xff00, RZ, 0xc0, !PT ;  /* 0x0000ff00e2ff7812 */ /* 0x000fe200078cc0ff */
[----:B------:R-:W-:Y:S01]  /*1f80*/  FADD.FTZ R233, R216, -R233 ;  /* 0x800000e9d8e97221 */ /* 0x000fe20000010000 */
[----:B------:R-:W-:Y:S01]  /*1f90*/  FSEL R229, R229, RZ, P5 ;  /* 0x000000ffe5e57208 */ /* 0x000fe20002800000 */
[----:B------:R-:W-:Y:S01]  /*1fa0*/  FADD.FTZ R187, R219, -R186 ;  /* 0x800000badbbb7221 */ /* 0x000fe20000010000 */
[----:B------:R-:W-:Y:S01]  /*1fb0*/  LOP3.LUT P5, RZ, R226, 0xff, RZ, 0xc0, !PT ;  /* 0x000000ffe2ff7812 */ /* 0x000fe200078ac0ff */
[----:B------:R-:W-:Y:S01]  /*1fc0*/  FMUL.FTZ R236, R234, UR13 ;  /* 0x0000000deaec7c20 */ /* 0x000fe20008410000 */
[C---:B------:R-:W-:Y:S01]  /*1fd0*/  FMUL.FTZ R234, R188.reuse, R233 ;  /* 0x000000e9bcea7220 */ /* 0x040fe20000410000 */
[----:B------:R-:W-:Y:S01]  /*1fe0*/  FMUL.FTZ R186, R188, R187 ;  /* 0x000000bbbcba7220 */ /* 0x000fe20000410000 */
[----:B------:R-:W-:Y:S01]  /*1ff0*/  MOV R230, RZ ;  /* 0x000000ff00e67202 */ /* 0x000fe20000000f00 */
[----:B------:R-:W-:Y:S01]  /*2000*/  FADD.FTZ R129, R129, R220 ;  /* 0x000000dc81817221 */ /* 0x000fe20000010000 */
[-C--:B------:R-:W-:Y:S01]  /*2010*/  FMUL.FTZ R234, R234, R23.reuse ;  /* 0x00000017eaea7220 */ /* 0x080fe20000410000 */
[----:B------:R-:W-:Y:S01]  /*2020*/  FMUL.FTZ R186, R186, R23 ;  /* 0x00000017baba7220 */ /* 0x000fe20000410000 */
[----:B------:R-:W-:-:S02]  /*2030*/  @P2 HADD2.F32 R179, -RZ, R179.H1_H1 ;  /* 0x300000b3ffb32230 */ /* 0x000fc40000004100 */
[----:B------:R-:W-:Y:S01]  /*2040*/  FADD.FTZ R128, R128, R185 ;  /* 0x000000b980807221 */ /* 0x000fe20000010000 */
[--C-:B------:R-:W-:Y:S02]  /*2050*/  @P6 HADD2.F32 R187, -RZ, R176.reuse.H1_H1 ;  /* 0x300000b0ffbb6230 */ /* 0x100fe40000004100 */
[----:B------:R-:W-:Y:S01]  /*2060*/  FMUL.FTZ R234, R234, UR13 ;  /* 0x0000000deaea7c20 */ /* 0x000fe20008410000 */
[----:B------:R-:W-:Y:S01]  /*2070*/  FMUL.FTZ R233, R186, UR13 ;  /* 0x0000000dbae97c20 */ /* 0x000fe20008410000 */
[----:B------:R-:W-:Y:S01]  /*2080*/  @P5 HADD2.F32 R232, -RZ, R176.H0_H0 ;  /* 0x200000b0ffe85230 */ /* 0x000fe20000004100 */
[----:B------:R-:W-:Y:S01]  /*2090*/  MOV R176, RZ ;  /* 0x000000ff00b07202 */ /* 0x000fe20000000f00 */
[----:B------:R-:W-:Y:S01]  /*20a0*/  @P2 FMUL.FTZ R230, R236, R179 ;  /* 0x000000b3ece62220 */ /* 0x000fe20000410000 */
        /* <DEDUP_REMOVED lines=12> */
[----:B------:R-:W-:Y:S01]  /*2170*/  FSEL R126, R126, RZ, P5 ;  /* 0x000000ff7e7e7208 */ /* 0x000fe20002800000 */
[----:B------:R-:W-:Y:S01]  /*2180*/  FADD.FTZ R130, R130, R231 ;  /* 0x000000e782827221 */ /* 0x000fe20000010000 */
[----:B------:R-:W-:-:S02]  /*2190*/  FSEL R127, R127, RZ, P6 ;  /* 0x000000ff7f7f7208 */ /* 0x000fc40003000000 */
[----:B------:R-:W-:Y:S02]  /*21a0*/  F2FP.F16.F32.PACK_AB R179, R179, R228 ;  /* 0x000000e4b3b3723e */ /* 0x000fe400000000ff */
[----:B------:R-:W-:Y:S02]  /*21b0*/  F2FP.F16.F32.PACK_AB R178, R229, R178 ;  /* 0x000000b2e5b2723e */ /* 0x000fe400000000ff */
[----:B------:R-:W-:Y:S02]  /*21c0*/  F2FP.F16.F32.PACK_AB R177, R177, R182 ;  /* 0x000000b6b1b1723e */ /* 0x000fe400000000ff */
[----:B------:R-:W-:Y:S01]  /*21d0*/  F2FP.F16.F32.PACK_AB R176, R127, R126 ;  /* 0x0000007e7fb0723e */ /* 0x000fe200000000ff */
[----:B------:R-:W-:Y:S06]  /*21e0*/  BRA `(.L_x_10500) ;  /* 0x0000000400907947 */ /* 0x000fec0003800000 */
.L_x_10499:
[-CC-:B------:R-:W-:Y:S01]  /*21f0*/  FFMA.FTZ R92, R217, R180.reuse, R181.reuse ;  /* 0x000000b4d95c7223 */ /* 0x180fe200000100b5 */
[----:B------:R-:W-:Y:S01]  /*2200*/  LOP3.LUT P5, RZ, R226, 0xff0000, RZ, 0xc0, !PT ;  /* 0x00ff0000e2ff7812 */ /* 0x000fe200078ac0ff */
[-C--:B------:R-:W-:Y:S01]  /*2210*/  FFMA.FTZ R95, R214, R180.reuse, R181 ;  /* 0x000000b4d65f7223 */ /* 0x080fe200000100b5 */
[----:B------:R-:W-:Y:S01]  /*2220*/  LOP3.LUT P6, RZ, R226, 0xff000000, RZ, 0xc0, !PT ;  /* 0xff000000e2ff7812 */ /* 0x000fe200078cc0ff */
[----:B------:R-:W-:Y:S01]  /*2230*/  FADD.FTZ R93, R215, -R92 ;  /* 0x8000005cd75d7221 */ /* 0x000fe20000010000 */
[----:B0-----:R-:W-:Y:S02]  /*2240*/  HFMA2 R183, -RZ, RZ, 0, 0 ;  /* 0x00000000ffb77431 */ /* 0x001fe400000001ff */
[----:B------:R-:W-:Y:S01]  /*2250*/  FADD.FTZ R95, R212, -R95 ;  /* 0x8000005fd45f7221 */ /* 0x000fe20000010000 */
[----:B------:R-:W-:Y:S01]  /*2260*/  MOV R184, RZ ;  /* 0x000000ff00b87202 */ /* 0x000fe20000000f00 */
[C---:B------:R-:W-:Y:S01]  /*2270*/  FMUL.FTZ R94, R188.reuse, R93 ;  /* 0x0000005dbc5e7220 */ /* 0x040fe20000410000 */
[----:B------:R-:W-:Y:S01]  /*2280*/  FFMA.FTZ R166, R209, R180, R181 ;  /* 0x000000b4d1a67223 */ /* 0x000fe200000100b5 */
        /* <DEDUP_REMOVED lines=10> */
[----:B------:R-:W-:Y:S01]  /*2330*/  FMUL.FTZ R177, R42, R165 ;  /* 0x000000a52ab17220 */ /* 0x000fe20000410000 */
[----:B------:R-:W-:Y:S01]  /*2340*/  @P5 FMUL.FTZ R183, R165, R164 ;  /* 0x000000a4a5b75220 */ /* 0x000fe20000410000 */
[----:B------:R-:W-:Y:S01]  /*2350*/  FFMA.FTZ R165, R210, R180, R181 ;  /* 0x000000b4d2a57223 */ /* 0x000fe200000100b5 */
[----:B------:R-:W-:Y:S01]  /*2360*/  @P6 FMUL.FTZ R184, R182, R167 ;  /* 0x000000a7b6b86220 */ /* 0x000fe20000410000 */
[----:B------:R-:W-:Y:S01]  /*2370*/  FMUL.FTZ R182, R43, R182 ;  /* 0x000000b62bb67220 */ /* 0x000fe20000410000 */
[----:B------:R-:W-:Y:S01]  /*2380*/  FSEL R177, R177, RZ, P5 ;  /* 0x000000ffb1b17208 */ /* 0x000fe20002800000 */
[----:B------:R-:W-:Y:S01]  /*2390*/  FADD.FTZ R93, R211, -R92 ;  /* 0x8000005cd35d7221 */ /* 0x000fe20000010000 */
[C---:B------:R-:W-:Y:S01]  /*23a0*/  LOP3.LUT P5, RZ, R227.reuse, 0xff00, RZ, 0xc0, !PT ;  /* 0x0000ff00e3ff7812 */ /* 0x040fe200078ac0ff */
[----:B------:R-:W-:Y:S01]  /*23b0*/  FADD.FTZ R165, R208, -R165 ;  /* 0x800000a5d0a57221 */ /* 0x000fe20000010000 */
[----:B------:R-:W-:Y:S01]  /*23c0*/  FSEL R182, R182, RZ, P6 ;  /* 0x000000ffb6b67208 */ /* 0x000fe20003000000 */
[C---:B------:R-:W-:Y:S01]  /*23d0*/  FMUL.FTZ R164, R188.reuse, R93 ;  /* 0x0000005dbca47220 */ /* 0x040fe20000410000 */
[----:B------:R-:W-:Y:S01]  /*23e0*/  LOP3.LUT P6, RZ, R227, 0xff0000, RZ, 0xc0, !PT ;  /* 0x00ff0000e3ff7812 */ /* 0x000fe200078cc0ff */
[C---:B------:R-:W-:Y:S01]  /*23f0*/  FMUL.FTZ R165, R188.reuse, R165 ;  /* 0x000000a5bca57220 */ /* 0x040fe20000410000 */
[----:B------:R-:W-:Y:S01]  /*2400*/  FMUL.FTZ R166, R188, R187 ;  /* 0x000000bbbca67220 */ /* 0x000fe20000410000 */
[-C--:B------:R-:W-:Y:S01]  /*2410*/  FMUL.FTZ R92, R164, R23.reuse ;  /* 0x00000017a45c7220 */ /* 0x080fe20000410000 */
[----:B------:R-:W-:Y:S01]  /*2420*/  MOV R220, RZ ;  /* 0x000000ff00dc7202 */ /* 0x000fe20000000f00 */
[----:B------:R-:W-:Y:S01]  /*2430*/  FMUL.FTZ R93, R165, R23 ;  /* 0x00000017a55d7220 */ /* 0x000fe20000410000 */
[----:B------:R-:W-:-:S02]  /*2440*/  @P2 HADD2.F32 R228, -RZ, R178.H0_H0 ;  /* 0x200000b2ffe42230 */ /* 0x000fc40000004100 */
[----:B------:R-:W-:Y:S01]  /*2450*/  FMUL.FTZ R167, R92, UR13 ;  /* 0x0000000d5ca77c20 */ /* 0x000fe20008410000 */
[----:B------:R-:W-:Y:S01]  /*2460*/  FMUL.FTZ R92, R166, R23 ;  /* 0x00000017a65c7220 */ /* 0x000fe20000410000 */
[----:B------:R-:W-:Y:S02]  /*2470*/  @P5 HADD2.F32 R185, -RZ, R178.H1_H1 ;  /* 0x300000b2ffb95230 */ /* 0x000fe40000004100 */
[----:B------:R-:W-:Y:S01]  /*2480*/  FMUL.FTZ R186, R93, UR13 ;  /* 0x0000000d5dba7c20 */ /* 0x000fe20008410000 */
[----:B------:R-:W-:Y:S02]  /*2490*/  HFMA2 R229, -RZ, RZ, 0, 0 ;  /* 0x00000000ffe57431 */ /* 0x000fe400000001ff */
[----:B------:R-:W-:Y:S01]  /*24a0*/  FMUL.FTZ R93, R92, UR13 ;  /* 0x0000000d5c5d7c20 */ /* 0x000fe20008410000 */
[----:B------:R-:W-:Y:S01]  /*24b0*/  FMUL.FTZ R178, R44, R167 ;  /* 0x000000a72cb27220 */ /* 0x000fe20000410000 */
[----:B------:R-:W-:Y:S01]  /*24c0*/  @P5 FMUL.FTZ R220, R186, R185 ;  /* 0x000000b9badc5220 */ /* 0x000fe20000410000 */
[----:B------:R-:W-:Y:S01]  /*24d0*/  FMUL.FTZ R185, R45, R186 ;  /* 0x000000ba2db97220 */ /* 0x000fe20000410000 */
[----:B------:R-:W-:Y:S01]  /*24e0*/  FFMA.FTZ R186, R206, R180, R181 ;  /* 0x000000b4ceba7223 */ /* 0x000fe200000100b5 */
[----:B------:R-:W-:-:S02]  /*24f0*/  @P6 HADD2.F32 R92, -RZ, R179.H0_H0 ;  /* 0x200000b3ff5c6230 */ /* 0x000fc40000004100 */
[----:B------:R-:W-:Y:S01]  /*2500*/  @P2 FMUL.FTZ R229, R167, R228 ;  /* 0x000000e4a7e52220 */ /* 0x000fe20000410000 */
[----:B------:R-:W-:Y:S01]  /*2510*/  FMUL.FTZ R228, R46, R93 ;  /* 0x0000005d2ee47220 */ /* 0x000fe20000410000 */
[----:B------:R-:W-:Y:S01]  /*2520*/  CS2R R230, SRZ ;  /* 0x0000000000e67805 */ /* 0x000fe2000001ff00 */
[----:B------:R-:W-:Y:S01]  /*2530*/  FADD.FTZ R167, R205, -R186 ;  /* 0x800000bacda77221 */ /* 0x000fe20000010000 */
[----:B------:R-:W-:Y:S01]  /*2540*/  FSEL R178, R178, RZ, P2 ;  /* 0x000000ffb2b27208 */ /* 0x000fe20001000000 */
[----:B------:R-:W-:Y:S01]  /*2550*/  @P6 FMUL.FTZ R231, R93, R92 ;  /* 0x0000005c5de76220 */ /* 0x000fe20000410000 */
[----:B------:R-:W-:Y:S01]  /*2560*/  ISETP.GE.U32.AND P2, PT, R226, RZ, PT ;  /* 0x000000ffe200720c */ /* 0x000fe20003f46070 */
[-CC-:B------:R-:W-:Y:S01]  /*2570*/  FFMA.FTZ R93, R218, R180.reuse, R181.reuse ;  /* 0x000000b4da5d7223 */ /* 0x180fe200000100b5 */
[----:B------:R-:W-:Y:S01]  /*2580*/  FSEL R185, R185, RZ, P5 ;  /* 0x000000ffb9b97208 */ /* 0x000fe20002800000 */
[----:B------:R-:W-:Y:S01]  /*2590*/  FMUL.FTZ R167, R188, R167 ;  /* 0x000000a7bca77220 */ /* 0x000fe20000410000 */
[----:B------:R-:W-:Y:S01]  /*25a0*/  FSEL R228, R228, RZ, P6 ;  /* 0x000000ffe4e47208 */ /* 0x000fe20003000000 */
[----:B------:R-:W-:Y:S01]  /*25b0*/  FFMA.FTZ R92, R221, R180, R181 ;  /* 0x000000b4dd5c7223 */ /* 0x000fe200000100b5 */
[----:B------:R-:W-:Y:S01]  /*25c0*/  LOP3.LUT P5, RZ, R226, 0xff, RZ, 0xc0, !PT ;  /* 0x000000ffe2ff7812 */ /* 0x000fe200078ac0ff */
[----:B------:R-:W-:Y:S01]  /*25d0*/  FADD.FTZ R233, R216, -R93 ;  /* 0x8000005dd8e97221 */ /* 0x000fe20000010000 */
[----:B------:R-:W-:Y:S01]  /*25e0*/  LOP3.LUT P6, RZ, R226, 0xff00, RZ, 0xc0, !PT ;  /* 0x0000ff00e2ff7812 */ /* 0x000fe200078cc0ff */
[----:B------:R-:W-:Y:S01]  /*25f0*/  FMUL.FTZ R93, R167, R23 ;  /* 0x00000017a75d7220 */ /* 0x000fe20000410000 */
[----:B------:R-:W-:Y:S01]  /*2600*/  ISETP.GE.U32.AND.EX P2, PT, R227, 0x1000000, PT, P2 ;  /* 0x01000000e300780c */ /* 0x000fe20003f46120 */
[----:B------:R-:W-:Y:S01]  /*2610*/  FADD.FTZ R187, R219, -R92 ;  /* 0x8000005cdbbb7221 */ /* 0x000fe20000010000 */
[----:B------:R-:W-:Y:S01]  /*2620*/  FADD.FTZ R129, R129, R220 ;  /* 0x000000dc81817221 */ /* 0x000fe20000010000 */
[----:B------:R-:W-:Y:S01]  /*2630*/  FMUL.FTZ R234, R93, UR13 ;  /* 0x0000000d5dea7c20 */ /* 0x000fe20008410000 */
[C---:B------:R-:W-:Y:S01]  /*2640*/  FMUL.FTZ R93, R188.reuse, R233 ;  /* 0x000000e9bc5d7220 */ /* 0x040fe20000410000 */
[----:B------:R-:W-:Y:S01]  /*2650*/  FMUL.FTZ R92, R188, R187 ;  /* 0x000000bbbc5c7220 */ /* 0x000fe20000410000 */
[----:B------:R-:W-:Y:S01]  /*2660*/  FADD.FTZ R128, R128, R229 ;  /* 0x000000e580807221 */ /* 0x000fe20000010000 */
[----:B------:R-:W-:Y:S01]  /*2670*/  FADD.FTZ R130, R130, R231 ;  /* 0x000000e782827221 */ /* 0x000fe20000010000 */
[----:B------:R-:W-:Y:S01]  /*2680*/  FMUL.FTZ R186, R93, R23 ;  /* 0x000000175dba7220 */ /* 0x000fe20000410000 */
[--C-:B------:R-:W-:Y:S01]  /*2690*/  @P5 HADD2.F32 R236, -RZ, R176.reuse.H0_H0 ;  /* 0x200000b0ffec5230 */ /* 0x100fe20000004100 */
[----:B------:R-:W-:Y:S01]  /*26a0*/  F2FP.F16.F32.PACK_AB R178, R185, R178 ;  /* 0x000000b2b9b2723e */ /* 0x000fe200000000ff */
[----:B------:R-:W-:-:S02]  /*26b0*/  @P6 HADD2.F32 R187, -RZ, R176.H1_H1 ;  /* 0x300000b0ffbb6230 */ /* 0x000fc40000004100 */
[----:B------:R-:W-:Y:S01]  /*26c0*/  FMUL.FTZ R176, R92, R23 ;  /* 0x000000175cb07220 */ /* 0x000fe20000410000 */
[----:B------:R-:W-:Y:S02]  /*26d0*/  @P2 HADD2.F32 R179, -RZ, R179.H1_H1 ;  /* 0x300000b3ffb32230 */ /* 0x000fe40000004100 */
[----:B------:R-:W-:Y:S01]  /*26e0*/  FMUL.FTZ R232, R186, UR13 ;  /* 0x0000000dbae87c20 */ /* 0x000fe20008410000 */
[----:B------:R-:W-:Y:S01]  /*26f0*/  FADD.FTZ R186, R126, R183 ;  /* 0x000000b77eba7221 */ /* 0x000fe20000010000 */
[----:B------:R-:W-:Y:S01]  /*2700*/  FMUL.FTZ R233, R176, UR13 ;  /* 0x0000000db0e97c20 */ /* 0x000fe20008410000 */
[----:B------:R-:W-:Y:S01]  /*2710*/  MOV R176, RZ ;  /* 0x000000ff00b07202 */ /* 0x000fe20000000f00 */
[----:B------:R-:W-:Y:S01]  /*2720*/  @P2 FMUL.FTZ R230, R234, R179 ;  /* 0x000000b3eae62220 */ /* 0x000fe20000410000 */
[----:B------:R-:W-:Y:S01]  /*2730*/  @P6 FMUL.FTZ R176, R232, R187 ;  /* 0x000000bbe8b06220 */ /* 0x000fe20000410000 */
[----:B------:R-:W-:Y:S02]  /*2740*/  HFMA2 R179, -RZ, RZ, 0, 0 ;  /* 0x00000000ffb37431 */ /* 0x000fe400000001ff */
        /* <DEDUP_REMOVED lines=11> */
[----:B------:R-:W-:Y:S02]  /*2800*/  F2FP.F16.F32.PACK_AB R179, R179, R228 ;  /* 0x000000e4b3b3723e */ /* 0x000fe400000000ff */
[----:B------:R-:W-:Y:S02]  /*2810*/  F2FP.F16.F32.PACK_AB R177, R182, R177 ;  /* 0x000000b1b6b1723e */ /* 0x000fe400000000ff */
[----:B------:R-:W-:-:S07]  /*2820*/  F2FP.F16.F32.PACK_AB R176, R127, R126 ;  /* 0x0000007e7fb0723e */ /* 0x000fce00000000ff */
.L_x_10500:
        /* <DEDUP_REMOVED lines=12> */
.L_x_10498:
[----:B------:R-:W-:Y:S05]  /*28f0*/  BSYNC.RECONVERGENT B2 ;  /* 0x0000000000027941 */ /* 0x000fea0003800200 */
.L_x_10497:
        /* <DEDUP_REMOVED lines=8> */
[-C--:B------:R-:W-:Y:S01]  /*2980*/  FFMA.FTZ R93, R189, R180.reuse, R181 ;  /* 0x000000b4bd5d7223 */ /* 0x080fe200000100b5 */
[C---:B------:R-:W-:Y:S01]  /*2990*/  LOP3.LUT P6, RZ, R224.reuse, 0xff0000, RZ, 0xc0, !PT ;  /* 0x00ff0000e0ff7812 */ /* 0x040fe200078cc0ff */
[----:B------:R-:W-:Y:S01]  /*29a0*/  HFMA2 R187, -RZ, RZ, 0, 0 ;  /* 0x00000000ffbb7431 */ /* 0x000fe200000001ff */
[----:B------:R-:W-:Y:S01]  /*29b0*/  LOP3.LUT P2, RZ, R224, 0xff000000, RZ, 0xc0, !PT ;  /* 0xff000000e0ff7812 */ /* 0x000fe2000784c0ff */
[----:B------:R-:W-:Y:S01]  /*29c0*/  FADD.FTZ R93, R192, -R93 ;  /* 0x8000005dc05d7221 */ /* 0x000fe20000010000 */
[----:B------:R-:W-:Y:S01]  /*29d0*/  FFMA.FTZ R165, R199, R180, R181 ;  /* 0x000000b4c7a57223 */ /* 0x000fe200000100b5 */
[C---:B------:R-:W-:Y:S02]  /*29e0*/  LOP3.LUT P5, RZ, R225.reuse, 0xff, RZ, 0xc0, !PT ;  /* 0x000000ffe1ff7812 */ /* 0x040fe400078ac0ff */
[----:B0-----:R-:W-:Y:S01]  /*29f0*/  CS2R R182, SRZ ;  /* 0x0000000000b67805 */ /* 0x001fe2000001ff00 */
[----:B------:R-:W-:Y:S01]  /*2a00*/  FMUL.FTZ R94, R188, R93 ;  /* 0x0000005dbc5e7220 */ /* 0x000fe20000410000 */
[----:B------:R-:W-:Y:S01]  /*2a10*/  FADD.FTZ R165, R198, -R165 ;  /* 0x800000a5c6a57221 */ /* 0x000fe20000010000 */
[----:B------:R-:W-:Y:S01]  /*2a20*/  LOP3.LUT P4, RZ, R225, 0xff0000, RZ, 0xc0, !PT ;  /* 0x00ff0000e1ff7812 */ /* 0x000fe2000788c0ff */
[----:B------:R-:W-:-:S02]  /*2a30*/  HFMA2 R232, -RZ, RZ, 0, 0 ;  /* 0x00000000ffe87431 */ /* 0x000fc400000001ff */
[----:B------:R-:W-:Y:S01]  /*2a40*/  FMUL.FTZ R92, R94, R23 ;  /* 0x000000175e5c7220 */ /* 0x000fe20000410000 */
[----:B------:R-:W-:Y:S01]  /*2a50*/  FMUL.FTZ R166, R188, R165 ;  /* 0x000000a5bca67220 */ /* 0x000fe20000410000 */
[--C-:B-----5:R-:W-:Y:S01]  /*2a60*/  @P6 HADD2.F32 R93, -RZ, R177.reuse.H0_H0 ;  /* 0x200000b1ff5d6230 */ /* 0x120fe20000004100 */
[----:B------:R-:W-:Y:S01]  /*2a70*/  MOV R185, RZ ;  /* 0x000000ff00b97202 */ /* 0x000fe20000000f00 */
[----:B------:R-:W-:Y:S01]  /*2a80*/  FMUL.FTZ R184, R92, UR13 ;  /* 0x0000000d5cb87c20 */ /* 0x000fe20008410000 */
[-CC-:B------:R-:W-:Y:S01]  /*2a90*/  FFMA.FTZ R92, R190, R180.reuse, R181.reuse ;  /* 0x000000b4be5c7223 */ /* 0x180fe200000100b5 */
[----:B------:R-:W-:Y:S02]  /*2aa0*/  @P2 HADD2.F32 R177, -RZ, R177.H1_H1 ;  /* 0x300000b1ffb12230 */ /* 0x000fe40000004100 */
[----:B------:R-:W-:Y:S01]  /*2ab0*/  FMUL.FTZ R167, R166, R23 ;  /* 0x00000017a6a77220 */ /* 0x000fe20000410000 */
[----:B------:R-:W-:Y:S01]  /*2ac0*/  @P6 FMUL.FTZ R187, R184, R93 ;  /* 0x0000005db8bb6220 */ /* 0x000fe20000410000 */
[----:B------:R-:W-:Y:S01]  /*2ad0*/  FFMA.FTZ R93, R195, R180, R181 ;  /* 0x000000b4c35d7223 */ /* 0x000fe200000100b5 */
[----:B------:R-:W-:Y:S01]  /*2ae0*/  FADD.FTZ R95, R193, -R92 ;  /* 0x8000005cc15f7221 */ /* 0x000fe20000010000 */
[----:B------:R-:W-:Y:S01]  /*2af0*/  FMUL.FTZ R167, R167, UR13 ;  /* 0x0000000da7a77c20 */ /* 0x000fe20008410000 */
[----:B------:R-:W-:-:S02]  /*2b00*/  @P5 HADD2.F32 R165, -RZ, R178.H0_H0 ;  /* 0x200000b2ffa55230 */ /* 0x000fc40000004100 */
[----:B------:R-:W-:Y:S01]  /*2b10*/  FADD.FTZ R93, R194, -R93 ;  /* 0x8000005dc25d7221 */ /* 0x000fe20000010000 */
[----:B------:R-:W-:Y:S01]  /*2b20*/  FMUL.FTZ R95, R188, R95 ;  /* 0x0000005fbc5f7220 */ /* 0x000fe20000410000 */
[----:B------:R-:W-:Y:S01]  /*2b30*/  FMUL.FTZ R220, R62, R167 ;  /* 0x000000a73edc7220 */ /* 0x000fe20000410000 */
[----:B------:R-:W-:Y:S01]  /*2b40*/  MOV R234, RZ ;  /* 0x000000ff00ea7202 */ /* 0x000fe20000000f00 */
[----:B------:R-:W-:Y:S01]  /*2b50*/  FMUL.FTZ R164, R188, R93 ;  /* 0x0000005dbca47220 */ /* 0x000fe20000410000 */
[-C--:B------:R-:W-:Y:S01]  /*2b60*/  FMUL.FTZ R92, R95, R23.reuse ;  /* 0x000000175f5c7220 */ /* 0x080fe20000410000 */
[----:B------:R-:W-:Y:S01]  /*2b70*/  FADD.FTZ R134, R134, R187 ;  /* 0x000000bb86867221 */ /* 0x000fe20000010000 */
[----:B------:R-:W-:Y:S01]  /*2b80*/  FSEL R220, R220, RZ, P4 ;  /* 0x000000ffdcdc7208 */ /* 0x000fe20002000000 */
[----:B------:R-:W-:Y:S01]  /*2b90*/  FMUL.FTZ R93, R164, R23 ;  /* 0x00000017a45d7220 */ /* 0x000fe20000410000 */
[----:B------:R-:W-:Y:S01]  /*2ba0*/  FMUL.FTZ R186, R92, UR13 ;  /* 0x0000000d5cba7c20 */ /* 0x000fe20008410000 */
[----:B------:R-:W-:-:S02]  /*2bb0*/  @P4 HADD2.F32 R92, -RZ, R179.H0_H0 ;  /* 0x200000b3ff5c4230 */ /* 0x000fc40000004100 */
[----:B------:R-:W-:Y:S01]  /*2bc0*/  FMUL.FTZ R93, R93, UR13 ;  /* 0x0000000d5d5d7c20 */ /* 0x000fe20008410000 */
[----:B------:R-:W-:Y:S01]  /*2bd0*/  @P2 FMUL.FTZ R182, R186, R177 ;  /* 0x000000b1bab62220 */ /* 0x000fe20000410000 */
[----:B------:R-:W-:Y:S01]  /*2be0*/  FMUL.FTZ R177, R58, R184 ;  /* 0x000000b83ab17220 */ /* 0x000fe20000410000 */
[----:B------:R-:W-:Y:S01]  /*2bf0*/  FMUL.FTZ R184, R59, R186 ;  /* 0x000000ba3bb87220 */ /* 0x000fe20000410000 */
[----:B------:R-:W-:Y:S01]  /*2c00*/  FMUL.FTZ R186, R60, R93 ;  /* 0x0000005d3cba7220 */ /* 0x000fe20000410000 */
[----:B------:R-:W-:Y:S01]  /*2c10*/  @P5 FMUL.FTZ R185, R93, R165 ;  /* 0x000000a55db95220 */ /* 0x000fe20000410000 */
[----:B------:R-:W-:Y:S01]  /*2c20*/  @P4 FMUL.FTZ R183, R167, R92 ;  /* 0x0000005ca7b74220 */ /* 0x000fe20000410000 */
[----:B------:R-:W-:Y:S01]  /*2c30*/  FSEL R177, R177, RZ, P6 ;  /* 0x000000ffb1b17208 */ /* 0x000fe20003000000 */
[-CC-:B------:R-:W-:Y:S01]  /*2c40*/  FFMA.FTZ R92, R196, R180.reuse, R181.reuse ;  /* 0x000000b4c45c7223 */ /* 0x180fe200000100b5 */
[----:B------:R-:W-:Y:S01]  /*2c50*/  LOP3.LUT P6, RZ, R225, 0xff00, RZ, 0xc0, !PT ;  /* 0x0000ff00e1ff7812 */ /* 0x000fe200078cc0ff */
[-C--:B------:R-:W-:Y:S01]  /*2c60*/  FFMA.FTZ R93, R202, R180.reuse, R181 ;  /* 0x000000b4ca5d7223 */ /* 0x080fe200000100b5 */
[----:B------:R-:W-:Y:S01]  /*2c70*/  FSEL R184, R184, RZ, P2 ;  /* 0x000000ffb8b87208 */ /* 0x000fe20001000000 */
[----:B------:R-:W-:Y:S01]  /*2c80*/  FADD.FTZ R165, R197, -R92 ;  /* 0x8000005cc5a57221 */ /* 0x000fe20000010000 */
[----:B------:R-:W-:Y:S01]  /*2c90*/  FSEL R186, R186, RZ, P5 ;  /* 0x000000ffbaba7208 */ /* 0x000fe20002800000 */
[----:B------:R-:W-:Y:S01]  /*2ca0*/  FADD.FTZ R93, R200, -R93 ;  /* 0x8000005dc85d7221 */ /* 0x000fe20000010000 */
[C---:B------:R-:W-:Y:S01]  /*2cb0*/  ISETP.GE.U32.AND P2, PT, R224.reuse, RZ, PT ;  /* 0x000000ffe000720c */ /* 0x040fe20003f46070 */
[----:B------:R-:W-:Y:S01]  /*2cc0*/  FFMA.FTZ R92, R203, R180, R181 ;  /* 0x000000b4cb5c7223 */ /* 0x000fe200000100b5 */
[----:B------:R-:W-:Y:S01]  /*2cd0*/  LOP3.LUT P5, RZ, R224, 0xff, RZ, 0xc0, !PT ;  /* 0x000000ffe0ff7812 */ /* 0x000fe200078ac0ff */
[----:B------:R-:W-:Y:S01]  /*2ce0*/  FMUL.FTZ R167, R188, R93 ;  /* 0x0000005dbca77220 */ /* 0x000fe20000410000 */
[----:B------:R-:W-:Y:S01]  /*2cf0*/  LOP3.LUT P4, RZ, R224, 0xff00, RZ, 0xc0, !PT ;  /* 0x0000ff00e0ff7812 */ /* 0x000fe2000788c0ff */
[----:B------:R-:W-:Y:S01]  /*2d00*/  FADD.FTZ R93, R201, -R92 ;  /* 0x8000005cc95d7221 */ /* 0x000fe20000010000 */
[----:B------:R-:W-:Y:S01]  /*2d10*/  ISETP.GE.U32.AND.EX P2, PT, R225, 0x1000000, PT, P2 ;  /* 0x01000000e100780c */ /* 0x000fe20003f46120 */
[----:B------:R-:W-:-:S02]  /*2d20*/  @P6 HADD2.F32 R230, -RZ, R178.H1_H1 ;  /* 0x300000b2ffe66230 */ /* 0x000fc40000004100 */
[C---:B------:R-:W-:Y:S01]  /*2d30*/  FMUL.FTZ R165, R188.reuse, R165 ;  /* 0x000000a5bca57220 */ /* 0x040fe20000410000 */
[----:B------:R-:W-:Y:S01]  /*2d40*/  FMUL.FTZ R92, R188, R93 ;  /* 0x0000005dbc5c7220 */ /* 0x000fe20000410000 */
[-C--:B------:R-:W-:Y:S01]  /*2d50*/  FMUL.FTZ R231, R167, R23.reuse ;  /* 0x00000017a7e77220 */ /* 0x080fe20000410000 */
[----:B------:R-:W-:Y:S01]  /*2d60*/  FADD.FTZ R135, R135, R182 ;  /* 0x000000b687877221 */ /* 0x000fe20000010000 */
[----:B------:R-:W-:Y:S01]  /*2d70*/  FMUL.FTZ R228, R165, R23 ;  /* 0x00000017a5e47220 */ /* 0x000fe20000410000 */
[----:B------:R-:W-:Y:S01]  /*2d80*/  FADD.FTZ R136, R136, R185 ;  /* 0x000000b988887221 */ /* 0x000fe20000010000 */
[----:B------:R-:W-:Y:S01]  /*2d90*/  FMUL.FTZ R236, R231, UR13 ;  /* 0x0000000de7ec7c20 */ /* 0x000fe20008410000 */
[--C-:B------:R-:W-:Y:S02]  /*2da0*/  @P5 HADD2.F32 R178, -RZ, R176.reuse.H0_H0 ;  /* 0x200000b0ffb25230 */ /* 0x100fe40000004100 */
[----:B------:R-:W-:Y:S01]  /*2db0*/  FMUL.FTZ R235, R228, UR13 ;  /* 0x0000000de4eb7c20 */ /* 0x000fe20008410000 */
[----:B------:R-:W-:-:S02]  /*2dc0*/  @P4 HADD2.F32 R229, -RZ, R176.H1_H1 ;  /* 0x300000b0ffe54230 */ /* 0x000fc40000004100 */
[----:B------:R-:W-:Y:S01]  /*2dd0*/  FFMA.FTZ R176, R204, R180, R181 ;  /* 0x000000b4ccb07223 */ /* 0x000fe200000100b5 */
[----:B------:R-:W-:Y:S02]  /*2de0*/  @P2 HADD2.F32 R233, -RZ, R179.H1_H1 ;  /* 0x300000b3ffe92230 */ /* 0x000fe40000004100 */
[----:B------:R-:W-:Y:S01]  /*2df0*/  FMUL.FTZ R182, R63, R236 ;  /* 0x000000ec3fb67220 */ /* 0x000fe20000410000 */
[----:B------:R-:W-:Y:S01]  /*2e00*/  @P6 FMUL.FTZ R232, R235, R230 ;  /* 0x000000e6ebe86220 */ /* 0x000fe20000410000 */
[----:B------:R-:W-:Y:S01]  /*2e10*/  FADD.FTZ R179, R191, -R176 ;  /* 0x800000b0bfb37221 */ /* 0x000fe20000010000 */
[----:B------:R-:W-:Y:S01]  /*2e20*/  FMUL.FTZ R176, R92, R23 ;  /* 0x000000175cb07220 */ /* 0x000fe20000410000 */
[----:B------:R-:W-:Y:S01]  /*2e30*/  MOV R230, RZ ;  /* 0x000000ff00e67202 */ /* 0x000fe20000000f00 */
[----:B------:R-:W-:Y:S01]  /*2e40*/  FADD.FTZ R138, R138, R183 ;  /* 0x000000b78a8a7221 */ /* 0x000fe20000010000 */
[----:B------:R-:W-:Y:S01]  /*2e50*/  FMUL.FTZ R93, R188, R179 ;  /* 0x000000b3bc5d7220 */ /* 0x000fe20000410000 */
[----:B------:R-:W-:Y:S01]  /*2e60*/  FMUL.FTZ R231, R176, UR13 ;  /* 0x0000000db0e77c20 */ /* 0x000fe20008410000 */
[----:B------:R-:W-:-:S02]  /*2e70*/  HFMA2 R179, -RZ, RZ, 0, 0 ;  /* 0x00000000ffb37431 */ /* 0x000fc400000001ff */
[----:B------:R-:W-:Y:S01]  /*2e80*/  @P2 FMUL.FTZ R234, R236, R233 ;  /* 0x000000e9ecea2220 */ /* 0x000fe20000410000 */
[----:B------:R-:W-:Y:S01]  /*2e90*/  FMUL.FTZ R228, R93, R23 ;  /* 0x000000175de47220 */ /* 0x000fe20000410000 */
[----:B------:R-:W-:Y:S01]  /*2ea0*/  @P5 FMUL.FTZ R179, R231, R178 ;  /* 0x000000b2e7b35220 */ /* 0x000fe20000410000 */
[----:B------:R-:W-:Y:S01]  /*2eb0*/  FMUL.FTZ R176, R56, R231 ;  /* 0x000000e738b07220 */ /* 0x000fe20000410000 */
[----:B------:R-:W-:Y:S01]  /*2ec0*/  FSEL R183, R182, RZ, P2 ;  /* 0x000000ffb6b77208 */ /* 0x000fe20001000000 */
[----:B------:R-:W-:Y:S01]  /*2ed0*/  FMUL.FTZ R228, R228, UR13 ;  /* 0x0000000de4e47c20 */ /* 0x000fe20008410000 */
[----:B------:R-:W-:Y:S01]  /*2ee0*/  FADD.FTZ R132, R132, R179 ;  /* 0x000000b384847221 */ /* 0x000fe20000010000 */
[----:B------:R-:W-:Y:S01]  /*2ef0*/  FMUL.FTZ R179, R61, R235 ;  /* 0x000000eb3db37220 */ /* 0x000fe20000410000 */
[----:B------:R-:W-:Y:S01]  /*2f00*/  FSEL R176, R176, RZ, P5 ;  /* 0x000000ffb0b07208 */ /* 0x000fe20002800000 */
[----:B------:R-:W-:Y:S01]  /*2f10*/  FMUL.FTZ R178, R57, R228 ;  /* 0x000000e439b27220 */ /* 0x000fe20000410000 */
[----:B------:R-:W-:Y:S01]  /*2f20*/  @P4 FMUL.FTZ R230, R228, R229 ;  /* 0x000000e5e4e64220 */ /* 0x000fe20000410000 */
        /* <DEDUP_REMOVED lines=10> */
.L_x_10503:
[-C--:B0-----:R-:W-:Y:S01]  /*2fd0*/  FFMA.FTZ R183, R189, R180.reuse, R181 ;  /* 0x000000b4bdb77223 */ /* 0x081fe200000100b5 */
[C---:B------:R-:W-:Y:S01]  /*2fe0*/  LOP3.LUT P6, RZ, R224.reuse, 0xff0000, RZ, 0xc0, !PT ;  /* 0x00ff0000e0ff7812 */ /* 0x040fe200078cc0ff */
[----:B------:R-:W-:Y:S01]  /*2ff0*/  HFMA2 R185, -RZ, RZ, 0, 0 ;  /* 0x00000000ffb97431 */ /* 0x000fe200000001ff */
[----:B------:R-:W-:Y:S01]  /*3000*/  LOP3.LUT P2, RZ, R224, 0xff000000, RZ, 0xc0, !PT ;  /* 0xff000000e0ff7812 */ /* 0x000fe2000784c0ff */
[----:B------:R-:W-:Y:S01]  /*3010*/  FADD.FTZ R183, R192, -R183 ;  /* 0x800000b7c0b77221 */ /* 0x000fe20000010000 */
[-CC-:B------:R-:W-:Y:S01]  /*3020*/  FFMA.FTZ R231, R195, R180.reuse, R181.reuse ;  /* 0x000000b4c3e77223 */ /* 0x180fe200000100b5 */
[-CC-:B------:R-:W-:Y:S01]  /*3030*/  FFMA.FTZ R235, R199, R180.reuse, R181.reuse ;  /* 0x000000b4c7eb7223 */ /* 0x180fe200000100b5 */
[C---:B------:R-:W-:Y:S01]  /*3040*/  LOP3.LUT P4, RZ, R225.reuse, 0xff, RZ, 0xc0, !PT ;  /* 0x000000ffe1ff7812 */ /* 0x040fe2000788c0ff */
[----:B------:R-:W-:Y:S01]  /*3050*/  FMUL.FTZ R182, R188, R183 ;  /* 0x000000b7bcb67220 */ /* 0x000fe20000410000 */
[----:B------:R-:W-:Y:S01]  /*3060*/  FFMA.FTZ R220, R196, R180, R181 ;  /* 0x000000b4c4dc7223 */ /* 0x000fe200000100b5 */
[----:B------:R-:W-:Y:S01]  /*3070*/  FADD.FTZ R231, R194, -R231 ;  /* 0x800000e7c2e77221 */ /* 0x000fe20000010000 */
[----:B------:R-:W-:Y:S01]  /*3080*/  LOP3.LUT P5, RZ, R225, 0xff00, RZ, 0xc0, !PT ;  /* 0x0000ff00e1ff7812 */ /* 0x000fe200078ac0ff */
[----:B------:R-:W-:Y:S01]  /*3090*/  FMUL.FTZ R182, R23, R182 ;  /* 0x000000b617b67220 */ /* 0x000fe20000410000 */
[----:B------:R-:W-:Y:S01]  /*30a0*/  CS2R R186, SRZ ;  /* 0x0000000000ba7805 */ /* 0x000fe2000001ff00 */
[----:B-----5:R-:W-:-:S02]  /*30b0*/  @P6 HADD2.F32 R184, -RZ, R177.H0_H0 ;  /* 0x200000b1ffb86230 */ /* 0x020fc40000004100 */
[-C--:B------:R-:W-:Y:S01]  /*30c0*/  FFMA.FTZ R234, R204, R180.reuse, R181 ;  /* 0x000000b4ccea7223 */ /* 0x080fe200000100b5 */
[----:B------:R-:W-:Y:S01]  /*30d0*/  FMUL.FTZ R183, R182, UR13 ;  /* 0x0000000db6b77c20 */ /* 0x000fe20008410000 */
[----:B------:R-:W-:Y:S02]  /*30e0*/  @P2 HADD2.F32 R233, -RZ, R177.H1_H1 ;  /* 0x300000b1ffe92230 */ /* 0x000fe40000004100 */
[----:B------:R-:W-:Y:S01]  /*30f0*/  FADD.FTZ R177, R198, -R235 ;  /* 0x800000ebc6b17221 */ /* 0x000fe20000010000 */
[----:B------:R-:W-:Y:S01]  /*3100*/  FADD.FTZ R235, R197, -R220 ;  /* 0x800000dcc5eb7221 */ /* 0x000fe20000010000 */
[-C--:B------:R-:W-:Y:S01]  /*3110*/  @P6 FMUL.FTZ R185, R184, R183.reuse ;  /* 0x000000b7b8b96220 */ /* 0x080fe20000410000 */
[----:B------:R-:W-:Y:S01]  /*3120*/  FFMA.FTZ R184, R190, R180, R181 ;  /* 0x000000b4beb87223 */ /* 0x000fe200000100b5 */
[----:B------:R-:W-:Y:S01]  /*3130*/  FMUL.FTZ R182, R58, R183 ;  /* 0x000000b73ab67220 */ /* 0x000fe20000410000 */
[C---:B------:R-:W-:Y:S01]  /*3140*/  FMUL.FTZ R220, R188.reuse, R231 ;  /* 0x000000e7bcdc7220 */ /* 0x040fe20000410000 */
[----:B------:R-:W-:Y:S01]  /*3150*/  FMUL.FTZ R228, R188, R177 ;  /* 0x000000b1bce47220 */ /* 0x000fe20000410000 */
[----:B------:R-:W-:Y:S01]  /*3160*/  FADD.FTZ R229, R193, -R184 ;  /* 0x800000b8c1e57221 */ /* 0x000fe20000010000 */
[----:B------:R-:W-:Y:S01]  /*3170*/  @P4 HADD2.F32 R230, -RZ, R178.H0_H0 ;  /* 0x200000b2ffe64230 */ /* 0x000fe20000004100 */
[----:B------:R-:W-:Y:S01]  /*3180*/  FSEL R182, R182, RZ, P6 ;  /* 0x000000ffb6b67208 */ /* 0x000fe20003000000 */
[----:B------:R-:W-:Y:S01]  /*3190*/  FADD.FTZ R134, R134, R185 ;  /* 0x000000b986867221 */ /* 0x000fe20000010000 */
[----:B------:R-:W-:Y:S01]  /*31a0*/  FMUL.FTZ R184, R188, R229 ;  /* 0x000000e5bcb87220 */ /* 0x000fe20000410000 */
[----:B------:R-:W-:-:S02]  /*31b0*/  LOP3.LUT P6, RZ, R225, 0xff0000, RZ, 0xc0, !PT ;  /* 0x00ff0000e1ff7812 */ /* 0x000fc400078cc0ff */
[----:B------:R-:W-:Y:S01]  /*31c0*/  MOV R183, RZ ;  /* 0x000000ff00b77202 */ /* 0x000fe20000000f00 */
[C---:B------:R-:W-:Y:S01]  /*31d0*/  FMUL.FTZ R177, R23.reuse, R184 ;  /* 0x000000b817b17220 */ /* 0x040fe20000410000 */
[C---:B------:R-:W-:Y:S01]  /*31e0*/  FMUL.FTZ R184, R23.reuse, R220 ;  /* 0x000000dc17b87220 */ /* 0x040fe20000410000 */
[----:B------:R-:W-:Y:S02]  /*31f0*/  FMUL.FTZ R220, R23, R228 ;  /* 0x000000e417dc7220 */ /* 0x000fe40000410000 */
[----:B------:R-:W-:Y:S01]  /*3200*/  FMUL.FTZ R228, R177, UR13 ;  /* 0x0000000db1e47c20 */ /* 0x000fe20008410000 */
[----:B------:R-:W-:Y:S01]  /*3210*/  FMUL.FTZ R229, R184, UR13 ;  /* 0x0000000db8e57c20 */ /* 0x000fe20008410000 */
[----:B------:R-:W-:Y:S01]  /*3220*/  FMUL.FTZ R231, R220, UR13 ;  /* 0x0000000ddce77c20 */ /* 0x000fe20008410000 */
[----:B------:R-:W-:Y:S01]  /*3230*/  FMUL.FTZ R220, R188, R235 ;  /* 0x000000ebbcdc7220 */ /* 0x000fe20000410000 */
[----:B------:R-:W-:Y:S01]  /*3240*/  FMUL.FTZ R177, R59, R228 ;  /* 0x000000e43bb17220 */ /* 0x000fe20000410000 */
[-C--:B------:R-:W-:Y:S01]  /*3250*/  @P4 FMUL.FTZ R187, R230, R229.reuse ;  /* 0x000000e5e6bb4220 */ /* 0x080fe20000410000 */
[----:B------:R-:W-:Y:S01]  /*3260*/  FMUL.FTZ R184, R60, R229 ;  /* 0x000000e53cb87220 */ /* 0x000fe20000410000 */
[----:B------:R-:W-:-:S02]  /*3270*/  @P6 HADD2.F32 R232, -RZ, R179.H0_H0 ;  /* 0x200000b3ffe86230 */ /* 0x000fc40000004100 */
[-C--:B------:R-:W-:Y:S01]  /*3280*/  FMUL.FTZ R229, R62, R231.reuse ;  /* 0x000000e73ee57220 */ /* 0x080fe20000410000 */
[----:B------:R-:W-:Y:S01]  /*3290*/  @P2 FMUL.FTZ R186, R233, R228 ;  /* 0x000000e4e9ba2220 */ /* 0x000fe20000410000 */
[----:B------:R-:W-:Y:S01]  /*32a0*/  FSEL R177, R177, RZ, P2 ;  /* 0x000000ffb1b17208 */ /* 0x000fe20001000000 */
[----:B------:R-:W-:Y:S01]  /*32b0*/  @P5 HADD2.F32 R233, -RZ, R178.H1_H1 ;  /* 0x300000b2ffe95230 */ /* 0x000fe20000004100 */
[----:B------:R-:W-:Y:S01]  /*32c0*/  ISETP.GE.U32.AND P2, PT, R224, RZ, PT ;  /* 0x000000ffe000720c */ /* 0x000fe20003f46070 */
[----:B------:R-:W-:Y:S01]  /*32d0*/  @P6 FMUL.FTZ R183, R232, R231 ;  /* 0x000000e7e8b76220 */ /* 0x000fe20000410000 */
[----:B------:R-:W-:Y:S01]  /*32e0*/  FSEL R178, R184, RZ, P4 ;  /* 0x000000ffb8b27208 */ /* 0x000fe20002000000 */
[----:B------:R-:W-:Y:S01]  /*32f0*/  FMUL.FTZ R220, R23, R220 ;  /* 0x000000dc17dc7220 */ /* 0x000fe20000410000 */
[----:B------:R-:W-:Y:S01]  /*3300*/  FSEL R184, R229, RZ, P6 ;  /* 0x000000ffe5b87208 */ /* 0x000fe20003000000 */
[-CC-:B------:R-:W-:Y:S01]  /*3310*/  FFMA.FTZ R235, R202, R180.reuse, R181.reuse ;  /* 0x000000b4caeb7223 */ /* 0x180fe200000100b5 */
[C---:B------:R-:W-:Y:S01]  /*3320*/  LOP3.LUT P4, RZ, R224.reuse, 0xff, RZ, 0xc0, !PT ;  /* 0x000000ffe0ff7812 */ /* 0x040fe2000788c0ff */
[----:B------:R-:W-:Y:S01]  /*3330*/  FFMA.FTZ R230, R203, R180, R181 ;  /* 0x000000b4cbe67223 */ /* 0x000fe200000100b5 */
[----:B------:R-:W-:Y:S01]  /*3340*/  LOP3.LUT P6, RZ, R224, 0xff00, RZ, 0xc0, !PT ;  /* 0x0000ff00e0ff7812 */ /* 0x000fe200078cc0ff */
[----:B------:R-:W-:Y:S01]  /*3350*/  FMUL.FTZ R220, R220, UR13 ;  /* 0x0000000ddcdc7c20 */ /* 0x000fe20008410000 */
[----:B------:R-:W-:Y:S01]  /*3360*/  ISETP.GE.U32.AND.EX P2, PT, R225, 0x1000000, PT, P2 ;  /* 0x01000000e100780c */ /* 0x000fe20003f46120 */
[----:B------:R-:W-:Y:S01]  /*3370*/  FADD.FTZ R235, R200, -R235 ;  /* 0x800000ebc8eb7221 */ /* 0x000fe20000010000 */
[----:B------:R-:W-:-:S02]  /*3380*/  HFMA2 R228, -RZ, RZ, 0, 0 ;  /* 0x00000000ffe47431 */ /* 0x000fc400000001ff */
[----:B------:R-:W-:Y:S01]  /*3390*/  FADD.FTZ R231, R201, -R230 ;  /* 0x800000e6c9e77221 */ /* 0x000fe20000010000 */
[----:B------:R-:W-:Y:S01]  /*33a0*/  @P5 FMUL.FTZ R228, R233, R220 ;  /* 0x000000dce9e45220 */ /* 0x000fe20000410000 */
[C---:B------:R-:W-:Y:S01]  /*33b0*/  FMUL.FTZ R236, R188.reuse, R235 ;  /* 0x000000ebbcec7220 */ /* 0x040fe20000410000 */
[----:B------:R-:W-:Y:S01]  /*33c0*/  FADD.FTZ R233, R191, -R234 ;  /* 0x800000eabfe97221 */ /* 0x000fe20000010000 */
[C---:B------:R-:W-:Y:S01]  /*33d0*/  FMUL.FTZ R230, R188.reuse, R231 ;  /* 0x000000e7bce67220 */ /* 0x040fe20000410000 */
[----:B------:R-:W-:Y:S01]  /*33e0*/  MOV R232, RZ ;  /* 0x000000ff00e87202 */ /* 0x000fe20000000f00 */
[----:B------:R-:W-:Y:S01]  /*33f0*/  FMUL.FTZ R229, R23, R236 ;  /* 0x000000ec17e57220 */ /* 0x000fe20000410000 */
[----:B------:R-:W-:Y:S01]  /*3400*/  FMUL.FTZ R234, R188, R233 ;  /* 0x000000e9bcea7220 */ /* 0x000fe20000410000 */
[--C-:B------:R-:W-:Y:S02]  /*3410*/  @P4 HADD2.F32 R238, -RZ, R176.reuse.H0_H0 ;  /* 0x200000b0ffee4230 */ /* 0x100fe40000004100 */
[----:B------:R-:W-:Y:S01]  /*3420*/  FADD.FTZ R138, R138, R183 ;  /* 0x000000b78a8a7221 */ /* 0x000fe20000010000 */
[----:B------:R-:W-:-:S02]  /*3430*/  @P6 HADD2.F32 R233, -RZ, R176.H1_H1 ;  /* 0x300000b0ffe96230 */ /* 0x000fc40000004100 */
[----:B------:R-:W-:Y:S01]  /*3440*/  FMUL.FTZ R176, R23, R230 ;  /* 0x000000e617b07220 */ /* 0x000fe20000410000 */
[----:B------:R-:W-:Y:S02]  /*3450*/  @P2 HADD2.F32 R179, -RZ, R179.H1_H1 ;  /* 0x300000b3ffb32230 */ /* 0x000fe40000004100 */
[----:B------:R-:W-:Y:S01]  /*3460*/  FMUL.FTZ R236, R229, UR13 ;  /* 0x0000000de5ec7c20 */ /* 0x000fe20008410000 */
[----:B------:R-:W-:Y:S01]  /*3470*/  FMUL.FTZ R229, R23, R234 ;  /* 0x000000ea17e57220 */ /* 0x000fe20000410000 */
[----:B------:R-:W-:Y:S01]  /*3480*/  FMUL.FTZ R231, R176, UR13 ;  /* 0x0000000db0e77c20 */ /* 0x000fe20008410000 */
[----:B------:R-:W-:Y:S01]  /*3490*/  FMUL.FTZ R220, R61, R220 ;  /* 0x000000dc3ddc7220 */ /* 0x000fe20000410000 */
[-C--:B------:R-:W-:Y:S01]  /*34a0*/  @P2 FMUL.FTZ R232, R179, R236.reuse ;  /* 0x000000ecb3e82220 */ /* 0x080fe20000410000 */
[----:B------:R-:W-:Y:S02]  /*34b0*/  HFMA2 R179, -RZ, RZ, 0, 0 ;  /* 0x00000000ffb37431 */ /* 0x000fe400000001ff */
[-C--:B------:R-:W-:Y:S01]  /*34c0*/  @P4 FMUL.FTZ R179, R238, R231.reuse ;  /* 0x000000e7eeb34220 */ /* 0x080fe20000410000 */
[----:B------:R-:W-:Y:S01]  /*34d0*/  FMUL.FTZ R234, R229, UR13 ;  /* 0x0000000de5ea7c20 */ /* 0x000fe20008410000 */
[----:B------:R-:W-:Y:S01]  /*34e0*/  FMUL.FTZ R183, R63, R236 ;  /* 0x000000ec3fb77220 */ /* 0x000fe20000410000 */
[----:B------:R-:W-:Y:S01]  /*34f0*/  FMUL.FTZ R176, R56, R231 ;  /* 0x000000e738b07220 */ /* 0x000fe20000410000 */
[----:B------:R-:W-:Y:S01]  /*3500*/  FADD.FTZ R132, R132, R179 ;  /* 0x000000b384847221 */ /* 0x000fe20000010000 */
[-C--:B------:R-:W-:Y:S01]  /*3510*/  FMUL.FTZ R179, R57, R234.reuse ;  /* 0x000000ea39b37220 */ /* 0x080fe20000410000 */
[----:B------:R-:W-:Y:S01]  /*3520*/  MOV R230, RZ ;  /* 0x000000ff00e67202 */ /* 0x000fe20000000f00 */
        /* <DEDUP_REMOVED lines=13> */
[----:B------:R-:W-:-:S07]  /*3600*/  F2FP.F16.F32.PACK_AB R176, R185, R176 ;  /* 0x000000b0b9b0723e */ /* 0x000fce00000000ff */
.L_x_10504:
        /* <DEDUP_REMOVED lines=8> */
.L_x_10502:
[----:B------:R-:W-:Y:S05]  /*3690*/  BSYNC.RECONVERGENT B2 ;  /* 0x0000000000027941 */ /* 0x000fea0003800200 */
.L_x_10501:
        /* <DEDUP_REMOVED lines=8> */
[C---:B------:R-:W-:Y:S01]  /*3720*/  LOP3.LUT P4, RZ, R222.reuse, 0xff0000, RZ, 0xc0, !PT ;  /* 0x00ff0000deff7812 */ /* 0x040fe2000788c0ff */
[-CC-:B------:R-:W-:Y:S01]  /*3730*/  FFMA.FTZ R93, R9, R180.reuse, R181.reuse ;  /* 0x000000b4095d7223 */ /* 0x180fe200000100b5 */
[----:B------:R-:W-:Y:S01]  /*3740*/  LOP3.LUT P3, RZ, R222, 0xff000000, RZ, 0xc0, !PT ;  /* 0xff000000deff7812 */ /* 0x000fe2000786c0ff */
[----:B------:R-:W-:Y:S01]  /*3750*/  FFMA.FTZ R165, R11, R180, R181 ;  /* 0x000000b40ba57223 */ /* 0x000fe200000100b5 */
[----:B------:R-:W-:Y:S01]  /*3760*/  FADD.FTZ R95, R17, -R92 ;  /* 0x8000005c115f7221 */ /* 0x000fe20000010000 */
[----:B------:R-:W-:Y:S01]  /*3770*/  FADD.FTZ R93, R16, -R93 ;  /* 0x8000005d105d7221 */ /* 0x000fe20000010000 */
[----:B------:R-:W-:Y:S01]  /*3780*/  LOP3.LUT P6, RZ, R223, 0xff, RZ, 0xc0, !PT ;  /* 0x000000ffdfff7812 */ /* 0x000fe200078cc0ff */
[----:B------:R-:W-:Y:S01]  /*3790*/  FADD.FTZ R167, R18, -R165 ;  /* 0x800000a512a77221 */ /* 0x000fe20000010000 */
[C---:B------:R-:W-:Y:S01]  /*37a0*/  FMUL.FTZ R95, R188.reuse, R95 ;  /* 0x0000005fbc5f7220 */ /* 0x040fe20000410000 */
[C---:B------:R-:W-:Y:S01]  /*37b0*/  FMUL.FTZ R94, R188.reuse, R93 ;  /* 0x0000005dbc5e7220 */ /* 0x040fe20000410000 */
[----:B0-----:R-:W-:Y:S01]  /*37c0*/  CS2R R182, SRZ ;  /* 0x0000000000b67805 */ /* 0x001fe2000001ff00 */
        /* <DEDUP_REMOVED lines=8> */
[----:B------:R-:W-:Y:S02]  /*3850*/  HFMA2 R185, -RZ, RZ, 0, 0 ;  /* 0x00000000ffb97431 */ /* 0x000fe400000001ff */
[----:B------:R-:W-:Y:S01]  /*3860*/  FMUL.FTZ R166, R166, UR13 ;  /* 0x0000000da6a67c20 */ /* 0x000fe20008410000 */
[----:B------:R-:W-:Y:S01]  /*3870*/  @P3 FMUL.FTZ R182, R184, R177 ;  /* 0x000000b1b8b63220 */ /* 0x000fe20000410000 */
[----:B------:R-:W-:Y:S01]  /*3880*/  @P4 FMUL.FTZ R185, R92, R165 ;  /* 0x000000a55cb94220 */ /* 0x000fe20000410000 */
[----:B------:R-:W-:Y:S01]  /*3890*/  FMUL.FTZ R177, R74, R92 ;  /* 0x0000005c4ab17220 */ /* 0x000fe20000410000 */
[--C-:B------:R-:W-:Y:S01]  /*38a0*/  FFMA.FTZ R92, R12, R180, R181.reuse ;  /* 0x000000b40c5c7223 */ /* 0x100fe200000100b5 */
[--C-:B------:R-:W-:Y:S01]  /*38b0*/  @P6 HADD2.F32 R167, -RZ, R178.reuse.H0_H0 ;  /* 0x200000b2ffa76230 */ /* 0x100fe20000004100 */
[----:B------:R-:W-:Y:S01]  /*38c0*/  LOP3.LUT P5, RZ, R223, 0xff00, RZ, 0xc0, !PT ;  /* 0x0000ff00dfff7812 */ /* 0x000fe200078ac0ff */
[----:B------:R-:W-:Y:S01]  /*38d0*/  FMUL.FTZ R186, R76, R166 ;  /* 0x000000a64cba7220 */ /* 0x000fe20000410000 */
[----:B------:R-:W-:Y:S01]  /*38e0*/  ISETP.GE.U32.AND P2, PT, R222, RZ, PT ;  /* 0x000000ffde00720c */ /* 0x000fe20003f46070 */
[----:B------:R-:W-:Y:S01]  /*38f0*/  FADD.FTZ R165, R19, -R92 ;  /* 0x8000005c13a57221 */ /* 0x000fe20000010000 */
[----:B------:R-:W-:Y:S01]  /*3900*/  @P6 FMUL.FTZ R183, R166, R167 ;  /* 0x000000a7a6b76220 */ /* 0x000fe20000410000 */
[----:B------:R-:W-:Y:S01]  /*3910*/  FMUL.FTZ R184, R75, R184 ;  /* 0x000000b84bb87220 */ /* 0x000fe20000410000 */
[----:B------:R-:W-:Y:S01]  /*3920*/  FSEL R186, R186, RZ, P6 ;  /* 0x000000ffbaba7208 */ /* 0x000fe20003000000 */
[----:B------:R-:W-:Y:S01]  /*3930*/  FMUL.FTZ R165, R188, R165 ;  /* 0x000000a5bca57220 */ /* 0x000fe20000410000 */
[----:B------:R-:W-:Y:S01]  /*3940*/  LOP3.LUT P6, RZ, R223, 0xff0000, RZ, 0xc0, !PT ;  /* 0x00ff0000dfff7812 */ /* 0x000fe200078cc0ff */
[-CC-:B------:R-:W-:Y:S01]  /*3950*/  FFMA.FTZ R187, R13, R180.reuse, R181.reuse ;  /* 0x000000b40dbb7223 */ /* 0x180fe200000100b5 */
[----:B------:R-:W-:Y:S01]  /*3960*/  ISETP.GE.U32.AND.EX P2, PT, R223, 0x1000000, PT, P2 ;  /* 0x01000000df00780c */ /* 0x000fe20003f46120 */
[----:B------:R-:W-:Y:S01]  /*3970*/  FMUL.FTZ R166, R165, R23 ;  /* 0x00000017a5a67220 */ /* 0x000fe20000410000 */
[----:B------:R-:W-:Y:S01]  /*3980*/  FSEL R177, R177, RZ, P4 ;  /* 0x000000ffb1b17208 */ /* 0x000fe20002000000 */
[----:B------:R-:W-:Y:S01]  /*3990*/  @P5 HADD2.F32 R167, -RZ, R178.H1_H1 ;  /* 0x300000b2ffa75230 */ /* 0x000fe20000004100 */
[----:B------:R-:W-:Y:S01]  /*39a0*/  FSEL R184, R184, RZ, P3 ;  /* 0x000000ffb8b87208 */ /* 0x000fe20001800000 */
[----:B------:R-:W-:Y:S01]  /*39b0*/  FMUL.FTZ R178, R166, UR13 ;  /* 0x0000000da6b27c20 */ /* 0x000fe20008410000 */
[----:B------:R-:W-:Y:S01]  /*39c0*/  LOP3.LUT P4, RZ, R222, 0xff, RZ, 0xc0, !PT ;  /* 0x000000ffdeff7812 */ /* 0x000fe2000788c0ff */
[-CC-:B------:R-:W-:Y:S01]  /*39d0*/  FFMA.FTZ R230, R22, R180.reuse, R181.reuse ;  /* 0x000000b416e67223 */ /* 0x180fe200000100b5 */
[----:B------:R-:W-:Y:S01]  /*39e0*/  LOP3.LUT P3, RZ, R222, 0xff00, RZ, 0xc0, !PT ;  /* 0x0000ff00deff7812 */ /* 0x000fe2000786c0ff */
[-CC-:B------:R-:W-:Y:S01]  /*39f0*/  FFMA.FTZ R93, R7, R180.reuse, R181.reuse ;  /* 0x000000b4075d7223 */ /* 0x180fe200000100b5 */
[----:B------:R-:W-:Y:S01]  /*3a00*/  FFMA.FTZ R92, R8, R180, R181 ;  /* 0x000000b4085c7223 */ /* 0x000fe200000100b5 */
[----:B------:R-:W-:Y:S01]  /*3a10*/  MOV R180, RZ ;  /* 0x000000ff00b47202 */ /* 0x000fe20000000f00 */
[----:B------:R-:W-:Y:S01]  /*3a20*/  @P5 FMUL.FTZ R180, R178, R167 ;  /* 0x000000a7b2b45220 */ /* 0x000fe20000410000 */
[----:B------:R-:W-:-:S02]  /*3a30*/  @P6 HADD2.F32 R228, -RZ, R179.H0_H0 ;  /* 0x200000b3ffe46230 */ /* 0x000fc40000004100 */
[----:B------:R-:W-:Y:S01]  /*3a40*/  FADD.FTZ R187, R20, -R187 ;  /* 0x800000bb14bb7221 */ /* 0x000fe20000010000 */
[----:B------:R-:W-:Y:S02]  /*3a50*/  @P2 HADD2.F32 R231, -RZ, R179.H1_H1 ;  /* 0x300000b3ffe72230 */ /* 0x000fe40000004100 */
[----:B------:R-:W-:Y:S01]  /*3a60*/  FADD.FTZ R167, R21, -R230 ;  /* 0x800000e615a77221 */ /* 0x000fe20000010000 */
[----:B------:R-:W-:Y:S01]  /*3a70*/  FADD.FTZ R93, R14, -R93 ;  /* 0x8000005d0e5d7221 */ /* 0x000fe20000010000 */
[----:B------:R-:W-:Y:S01]  /*3a80*/  FADD.FTZ R179, R15, -R92 ;  /* 0x8000005c0fb37221 */ /* 0x000fe20000010000 */
[C---:B------:R-:W-:Y:S01]  /*3a90*/  FMUL.FTZ R166, R188.reuse, R187 ;  /* 0x000000bbbca67220 */ /* 0x040fe20000410000 */
[C---:B------:R-:W-:Y:S01]  /*3aa0*/  FMUL.FTZ R167, R188.reuse, R167 ;  /* 0x000000a7bca77220 */ /* 0x040fe20000410000 */
[C---:B------:R-:W-:Y:S01]  /*3ab0*/  FMUL.FTZ R92, R188.reuse, R93 ;  /* 0x0000005dbc5c7220 */ /* 0x040fe20000410000 */
[----:B------:R-:W-:Y:S01]  /*3ac0*/  FMUL.FTZ R93, R188, R179 ;  /* 0x000000b3bc5d7220 */ /* 0x000fe20000410000 */
[----:B------:R-:W-:-:S02]  /*3ad0*/  @P4 HADD2.F32 R181, -RZ, R176.H0_H0 ;  /* 0x200000b0ffb54230 */ /* 0x000fc40000004100 */
[-C--:B------:R-:W-:Y:S01]  /*3ae0*/  FMUL.FTZ R179, R166, R23.reuse ;  /* 0x00000017a6b37220 */ /* 0x080fe20000410000 */
[----:B------:R-:W-:Y:S02]  /*3af0*/  @P3 HADD2.F32 R220, -RZ, R176.H1_H1 ;  /* 0x300000b0ffdc3230 */ /* 0x000fe40000004100 */
[-C--:B------:R-:W-:Y:S01]  /*3b00*/  FMUL.FTZ R230, R167, R23.reuse ;  /* 0x00000017a7e67220 */ /* 0x080fe20000410000 */
[-C--:B------:R-:W-:Y:S01]  /*3b10*/  FMUL.FTZ R176, R92, R23.reuse ;  /* 0x000000175cb07220 */ /* 0x080fe20000410000 */
[----:B------:R-:W-:Y:S01]  /*3b20*/  FMUL.FTZ R23, R93, R23 ;  /* 0x000000175d177220 */ /* 0x000fe20000410000 */
[----:B------:R-:W-:Y:S01]  /*3b30*/  FMUL.FTZ R233, R179, UR13 ;  /* 0x0000000db3e97c20 */ /* 0x000fe20008410000 */
[----:B------:R-:W-:Y:S02]  /*3b40*/  HFMA2 R187, -RZ, RZ, 0, 0 ;  /* 0x00000000ffbb7431 */ /* 0x000fe400000001ff */
        /* <DEDUP_REMOVED lines=33> */
.L_x_10506:
        /* <DEDUP_REMOVED lines=13> */
[--C-:B-----5:R-:W-:Y:S02]  /*3e30*/  @P2 HADD2.F32 R228, -RZ, R177.reuse.H0_H0 ;  /* 0x200000b1ffe42230 */ /* 0x120fe40000004100 */
[--C-:B------:R-:W-:Y:S01]  /*3e40*/  FFMA.FTZ R232, R12, R180, R181.reuse ;  /* 0x000000b40ce87223 */ /* 0x100fe200000100b5 */
[----:B------:R-:W-:Y:S02]  /*3e50*/  @P4 HADD2.F32 R233, -RZ, R177.H1_H1 ;  /* 0x300000b1ffe94230 */ /* 0x000fe40000004100 */
        /* <DEDUP_REMOVED lines=9> */
[-CC-:B------:R-:W-:Y:S01]  /*3ef0*/  FFMA.FTZ R187, R7, R180.reuse, R181.reuse ;  /* 0x000000b407bb7223 */ /* 0x180fe200000100b5 */
[----:B------:R-:W-:Y:S01]  /*3f00*/  FFMA.FTZ R220, R8, R180, R181 ;  /* 0x000000b408dc7223 */ /* 0x000fe200000100b5 */
[----:B------:R-:W-:Y:S01]  /*3f10*/  FMUL.FTZ R177, R74, R177 ;  /* 0x000000b14ab17220 */ /* 0x000fe20000410000 */
[----:B------:R-:W-:-:S02]  /*3f20*/  @P3 HADD2.F32 R230, -RZ, R178.H0_H0 ;  /* 0x200000b2ffe63230 */ /* 0x000fc40000004100 */
[-C--:B------:R-:W-:Y:S01]  /*3f30*/  FMUL.FTZ R180, R75, R186.reuse ;  /* 0x000000ba4bb47220 */ /* 0x080fe20000410000 */
[-C--:B------:R-:W-:Y:S01]  /*3f40*/  FMUL.FTZ R181, R76, R231.reuse ;  /* 0x000000e74cb57220 */ /* 0x080fe20000410000 */
[----:B0-----:R-:W-:Y:S02]  /*3f50*/  CS2R R182, SRZ ;  /* 0x0000000000b67805 */ /* 0x001fe4000001ff00 */
[----:B------:R-:W-:Y:S01]  /*3f60*/  FSEL R177, R177, RZ, P2 ;  /* 0x000000ffb1b17208 */ /* 0x000fe20001000000 */
[----:B------:R-:W-:Y:S01]  /*3f70*/  @P4 FMUL.FTZ R182, R233, R186 ;  /* 0x000000bae9b64220 */ /* 0x000fe20000410000 */
[----:B------:R-:W-:Y:S01]  /*3f80*/  @P3 FMUL.FTZ R183, R230, R231 ;  /* 0x000000e7e6b73220 */ /* 0x000fe20000410000 */
[----:B------:R-:W-:Y:S01]  /*3f90*/  ISETP.GE.U32.AND P2, PT, R222, RZ, PT ;  /* 0x000000ffde00720c */ /* 0x000fe20003f46070 */
[----:B------:R-:W-:Y:S01]  /*3fa0*/  FADD.FTZ R231, R19, -R232 ;  /* 0x800000e813e77221 */ /* 0x000fe20000010000 */
[----:B------:R-:W-:Y:S01]  /*3fb0*/  FSEL R180, R180, RZ, P4 ;  /* 0x000000ffb4b47208 */ /* 0x000fe20002000000 */
[----:B------:R-:W-:Y:S01]  /*3fc0*/  FADD.FTZ R233, R20, -R229 ;  /* 0x800000e514e97221 */ /* 0x000fe20000010000 */
[----:B------:R-:W-:Y:S01]  /*3fd0*/  FSEL R181, R181, RZ, P3 ;  /* 0x000000ffb5b57208 */ /* 0x000fe20001800000 */
[----:B------:R-:W-:Y:S01]  /*3fe0*/  FADD.FTZ R235, R21, -R184 ;  /* 0x800000b815eb7221 */ /* 0x000fe20000010000 */
[----:B------:R-:W-:Y:S01]  /*3ff0*/  LOP3.LUT P4, RZ, R222, 0xff, RZ, 0xc0, !PT ;  /* 0x000000ffdeff7812 */ /* 0x000fe2000788c0ff */
[----:B------:R-:W-:Y:S01]  /*4000*/  FMUL.FTZ R184, R188, R231 ;  /* 0x000000e7bcb87220 */ /* 0x000fe20000410000 */
[----:B------:R-:W-:Y:S01]  /*4010*/  LOP3.LUT P3, RZ, R222, 0xff00, RZ, 0xc0, !PT ;  /* 0x0000ff00deff7812 */ /* 0x000fe2000786c0ff */
[----:B------:R-:W-:Y:S01]  /*4020*/  FADD.FTZ R187, R14, -R187 ;  /* 0x800000bb0ebb7221 */ /* 0x000fe20000010000 */
[----:B------:R-:W-:Y:S01]  /*4030*/  LOP3.LUT P6, RZ, R223, 0xff0000, RZ, 0xc0, !PT ;  /* 0x00ff0000dfff7812 */ /* 0x000fe200078cc0ff */
[----:B------:R-:W-:Y:S01]  /*4040*/  FADD.FTZ R229, R15, -R220 ;  /* 0x800000dc0fe57221 */ /* 0x000fe20000010000 */
[C---:B------:R-:W-:Y:S01]  /*4050*/  ISETP.GE.U32.AND.EX P2, PT, R223.reuse, 0x1000000, PT, P2 ;  /* 0x01000000df00780c */ /* 0x040fe20003f46120 */
[C---:B------:R-:W-:Y:S01]  /*4060*/  FMUL.FTZ R220, R188.reuse, R233 ;  /* 0x000000e9bcdc7220 */ /* 0x040fe20000410000 */
[----:B------:R-:W-:Y:S01]  /*4070*/  LOP3.LUT P5, RZ, R223, 0xff00, RZ, 0xc0, !PT ;  /* 0x0000ff00dfff7812 */ /* 0x000fe200078ac0ff */
[C---:B------:R-:W-:Y:S01]  /*4080*/  FMUL.FTZ R228, R188.reuse, R235 ;  /* 0x000000ebbce47220 */ /* 0x040fe20000410000 */
[C---:B------:R-:W-:Y:S01]  /*4090*/  FMUL.FTZ R186, R188.reuse, R187 ;  /* 0x000000bbbcba7220 */ /* 0x040fe20000410000 */
[----:B------:R-:W-:Y:S01]  /*40a0*/  FMUL.FTZ R188, R188, R229 ;  /* 0x000000e5bcbc7220 */ /* 0x000fe20000410000 */
[----:B------:R-:W-:Y:S01]  /*40b0*/  FADD.FTZ R185, R142, R185 ;  /* 0x000000b98eb97221 */ /* 0x000fe20000010000 */
[----:B------:R-:W-:-:S02]  /*40c0*/  @P4 HADD2.F32 R230, -RZ, R176.H0_H0 ;  /* 0x200000b0ffe64230 */ /* 0x000fc40000004100 */
[----:B------:R-:W-:Y:S02]  /*40d0*/  HFMA2 R229, -RZ, RZ, 0, 0 ;  /* 0x00000000ffe57431 */ /* 0x000fe400000001ff */
[----:B------:R-:W-:Y:S02]  /*40e0*/  @P3 HADD2.F32 R233, -RZ, R176.H1_H1 ;  /* 0x300000b0ffe93230 */ /* 0x000fe40000004100 */
[C---:B------:R-:W-:Y:S01]  /*40f0*/  FMUL.FTZ R176, R23.reuse, R184 ;  /* 0x000000b817b07220 */ /* 0x040fe20000410000 */
[--C-:B------:R-:W-:Y:S02]  /*4100*/  @P6 HADD2.F32 R232, -RZ, R179.reuse.H0_H0 ;  /* 0x200000b3ffe86230 */ /* 0x100fe40000004100 */
[C---:B------:R-:W-:Y:S01]  /*4110*/  FMUL.FTZ R184, R23.reuse, R228 ;  /* 0x000000e417b87220 */ /* 0x040fe20000410000 */
[----:B------:R-:W-:Y:S02]  /*4120*/  @P2 HADD2.F32 R235, -RZ, R179.H1_H1 ;  /* 0x300000b3ffeb2230 */ /* 0x000fe40000004100 */
[C---:B------:R-:W-:Y:S01]  /*4130*/  FMUL.FTZ R179, R23.reuse, R220 ;  /* 0x000000dc17b37220 */ /* 0x040fe20000410000 */
[----:B------:R-:W-:Y:S01]  /*4140*/  FMUL.FTZ R220, R176, UR13 ;  /* 0x0000000db0dc7c20 */ /* 0x000fe20008410000 */
[----:B------:R-:W-:Y:S01]  /*4150*/  FMUL.FTZ R176, R23, R186 ;  /* 0x000000ba17b07220 */ /* 0x000fe20000410000 */
[----:B------:R-:W-:-:S02]  /*4160*/  @P5 HADD2.F32 R187, -RZ, R178.H1_H1 ;  /* 0x300000b2ffbb5230 */ /* 0x000fc40000004100 */
[----:B------:R-:W-:Y:S01]  /*4170*/  FMUL.FTZ R23, R23, R188 ;  /* 0x000000bc17177220 */ /* 0x000fe20000410000 */
[----:B------:R-:W-:Y:S01]  /*4180*/  FMUL.FTZ R231, R179, UR13 ;  /* 0x0000000db3e77c20 */ /* 0x000fe20008410000 */
[----:B------:R-:W-:Y:S01]  /*4190*/  FMUL.FTZ R228, R184, UR13 ;  /* 0x0000000db8e47c20 */ /* 0x000fe20008410000 */
[----:B------:R-:W-:Y:S01]  /*41a0*/  MOV R178, RZ ;  /* 0x000000ff00b27202 */ /* 0x000fe20000000f00 */
[----:B------:R-:W-:Y:S01]  /*41b0*/  FMUL.FTZ R179, R176, UR13 ;  /* 0x0000000db0b37c20 */ /* 0x000fe20008410000 */
[----:B------:R-:W-:Y:S01]  /*41c0*/  FMUL.FTZ R184, R23, UR13 ;  /* 0x0000000d17b87c20 */ /* 0x000fe20008410000 */
[----:B------:R-:W-:Y:S01]  /*41d0*/  @P5 FMUL.FTZ R178, R187, R220 ;  /* 0x000000dcbbb25220 */ /* 0x000fe20000410000 */
[----:B------:R-:W-:Y:S02]  /*41e0*/  CS2R R186, SRZ ;  /* 0x0000000000ba7805 */ /* 0x000fe4000001ff00 */
        /* <DEDUP_REMOVED lines=21> */
[----:B------:R-:W-:Y:S01]  /*4340*/  F2FP.F16.F32.PACK_AB R179, R176, R143 ;  /* 0x0000008fb0b3723e */ /* 0x000fe200000000ff */
[----:B------:R-:W-:Y:S01]  /*4350*/  FADD.FTZ R147, R147, R186 ;  /* 0x000000ba93937221 */ /* 0x000fe20000010000 */
[----:B------:R-:W-:-:S02]  /*4360*/  F2FP.F16.F32.PACK_AB R178, R142, R181 ;  /* 0x000000b58eb2723e */ /* 0x000fc400000000ff */
[----:B------:R-:W-:Y:S02]  /*4370*/  F2FP.F16.F32.PACK_AB R177, R180, R177 ;  /* 0x000000b1b4b1723e */ /* 0x000fe400000000ff */
[----:B------:R-:W-:-:S07]  /*4380*/  F2FP.F16.F32.PACK_AB R176, R141, R140 ;  /* 0x0000008c8db0723e */ /* 0x000fce00000000ff */
.L_x_10507:
        /* <DEDUP_REMOVED lines=12> */
.L_x_10496:
        /* <DEDUP_REMOVED lines=11> */
[----:B------:R-:W-:Y:S01]  /*4500*/  CS2R R184, SRZ ;  /* 0x0000000000b87805 */ /* 0x000fe2000001ff00 */
[----:B------:R-:W-:Y:S01]  /*4510*/  FADD.FTZ R183, R215, -R182 ;  /* 0x800000b6d7b77221 */ /* 0x000fe20000010000 */
[-C--:B------:R-:W-:Y:S01]  /*4520*/  FFMA.FTZ R220, R213, R180.reuse, R181 ;  /* 0x000000b4d5dc7223 */ /* 0x080fe200000100b5 */
[----:B------:R-:W-:Y:S01]  /*4530*/  FADD.FTZ R186, R212, -R229 ;  /* 0x800000e5d4ba7221 */ /* 0x000fe20000010000 */
[----:B------:R-:W-:Y:S01]  /*4540*/  LOP3.LUT P1, RZ, R226, 0xff000000, RZ, 0xc0, !PT ;  /* 0xff000000e2ff7812 */ /* 0x000fe2000782c0ff */
[C---:B------:R-:W-:Y:S01]  /*4550*/  FFMA.FTZ R182, R188.reuse, R183, R150 ;  /* 0x000000b7bcb67223 */ /* 0x040fe20000010096 */
[----:B------:R-:W-:Y:S01]  /*4560*/  FFMA.FTZ R228, R209, R180, R181 ;  /* 0x000000b4d1e47223 */ /* 0x000fe200000100b5 */
[----:B------:R-:W-:Y:S01]  /*4570*/  FADD.FTZ R229, R211, -R220 ;  /* 0x800000dcd3e57221 */ /* 0x000fe20000010000 */
[----:B------:R-:W-:Y:S01]  /*4580*/  FFMA.FTZ R186, R188, R186, R151 ;  /* 0x000000babcba7223 */ /* 0x000fe20000010097 */
[----:B------:R-:W-:Y:S01]  /*4590*/  FMUL.FTZ R182, R182, R23 ;  /* 0x00000017b6b67220 */ /* 0x000fe20000410000 */
[----:B------:R-:W-:Y:S01]  /*45a0*/  LOP3.LUT P2, RZ, R227, 0xff, RZ, 0xc0, !PT ;  /* 0x000000ffe3ff7812 */ /* 0x000fe2000784c0ff */
[----:B------:R-:W-:Y:S01]  /*45b0*/  FADD.FTZ R235, R207, -R228 ;  /* 0x800000e4cfeb7221 */ /* 0x000fe20000010000 */
[----:B------:R-:W-:Y:S01]  /*45c0*/  FFMA.FTZ R220, R188, R229, R152 ;  /* 0x000000e5bcdc7223 */ /* 0x000fe20000010098 */
[----:B------:R-:W-:Y:S01]  /*45d0*/  FMUL.FTZ R187, R182, UR13 ;  /* 0x0000000db6bb7c20 */ /* 0x000fe20008410000 */
[----:B-----5:R-:W-:-:S02]  /*45e0*/  @P6 HADD2.F32 R182, -RZ, R177.H0_H0 ;  /* 0x200000b1ffb66230 */ /* 0x020fc40000004100 */
[----:B------:R-:W-:Y:S01]  /*45f0*/  FMUL.FTZ R186, R186, R23 ;  /* 0x00000017baba7220 */ /* 0x000fe20000410000 */
[----:B------:R-:W-:Y:S01]  /*4600*/  FFMA.FTZ R231, R210, R180, R181 ;  /* 0x000000b4d2e77223 */ /* 0x000fe200000100b5 */
[----:B------:R-:W-:Y:S01]  /*4610*/  FMUL.FTZ R183, R42, R187 ;  /* 0x000000bb2ab77220 */ /* 0x000fe20000410000 */
[----:B------:R-:W-:Y:S01]  /*4620*/  FFMA.FTZ R230, R188, R235, R154 ;  /* 0x000000ebbce67223 */ /* 0x000fe2000001009a */
[----:B------:R-:W-:Y:S01]  /*4630*/  @P6 FMUL.FTZ R185, R187, R182 ;  /* 0x000000b6bbb96220 */ /* 0x000fe20000410000 */
[----:B------:R-:W-:Y:S01]  /*4640*/  LOP3.LUT P5, RZ, R227, 0xff00, RZ, 0xc0, !PT ;  /* 0x0000ff00e3ff7812 */ /* 0x000fe200078ac0ff */
[-C--:B------:R-:W-:Y:S01]  /*4650*/  FMUL.FTZ R220, R220, R23.reuse ;  /* 0x00000017dcdc7220 */ /* 0x080fe20000410000 */
[----:B------:R-:W-:Y:S01]  /*4660*/  FSEL R182, R183, RZ, P6 ;  /* 0x000000ffb7b67208 */ /* 0x000fe20003000000 */
[----:B------:R-:W-:Y:S01]  /*4670*/  FMUL.FTZ R232, R186, UR13 ;  /* 0x0000000dbae87c20 */ /* 0x000fe20008410000 */
[----:B------:R-:W-:Y:S01]  /*4680*/  LOP3.LUT P6, RZ, R227, 0xff0000, RZ, 0xc0, !PT ;  /* 0x00ff0000e3ff7812 */ /* 0x000fe200078cc0ff */
[----:B------:R-:W-:Y:S01]  /*4690*/  FADD.FTZ R233, R208, -R231 ;  /* 0x800000e7d0e97221 */ /* 0x000fe20000010000 */
[----:B------:R-:W-:Y:S01]  /*46a0*/  FMUL.FTZ R230, R230, R23 ;  /* 0x00000017e6e67220 */ /* 0x000fe20000410000 */
[----:B------:R-:W-:-:S02]  /*46b0*/  @P1 HADD2.F32 R177, -RZ, R177.H1_H1 ;  /* 0x300000b1ffb11230 */ /* 0x000fc40000004100 */
[----:B------:R-:W-:Y:S01]  /*46c0*/  FMUL.FTZ R231, R220, UR13 ;  /* 0x0000000ddce77c20 */ /* 0x000fe20008410000 */
[----:B------:R-:W-:Y:S01]  /*46d0*/  FMUL.FTZ R186, R43, R232 ;  /* 0x000000e82bba7220 */ /* 0x000fe20000410000 */
[----:B------:R-:W-:Y:S01]  /*46e0*/  FFMA.FTZ R220, R188, R233, R153 ;  /* 0x000000e9bcdc7223 */ /* 0x000fe20000010099 */
[----:B------:R-:W-:Y:S01]  /*46f0*/  FMUL.FTZ R230, R230, UR13 ;  /* 0x0000000de6e67c20 */ /* 0x000fe20008410000 */
[----:B------:R-:W-:Y:S02]  /*4700*/  @P2 HADD2.F32 R228, -RZ, R178.H0_H0 ;  /* 0x200000b2ffe42230 */ /* 0x000fe40000004100 */
[----:B------:R-:W-:Y:S01]  /*4710*/  @P1 FMUL.FTZ R184, R232, R177 ;  /* 0x000000b1e8b81220 */ /* 0x000fe20000410000 */
[----:B------:R-:W-:Y:S01]  /*4720*/  MOV R183, RZ ;  /* 0x000000ff00b77202 */ /* 0x000fe20000000f00 */
[----:B------:R-:W-:Y:S01]  /*4730*/  FMUL.FTZ R220, R220, R23 ;  /* 0x00000017dcdc7220 */ /* 0x000fe20000410000 */
[----:B------:R-:W-:Y:S01]  /*4740*/  FSEL R177, R186, RZ, P1 ;  /* 0x000000ffbab17208 */ /* 0x000fe20000800000 */
[----:B------:R-:W-:-:S02]  /*4750*/  @P6 HADD2.F32 R229, -RZ, R179.H0_H0 ;  /* 0x200000b3ffe56230 */ /* 0x000fc40000004100 */
[--C-:B------:R-:W-:Y:S01]  /*4760*/  FFMA.FTZ R232, R206, R180, R181.reuse ;  /* 0x000000b4cee87223 */ /* 0x100fe200000100b5 */
[----:B------:R-:W-:Y:S01]  /*4770*/  ISETP.GE.U32.AND P1, PT, R226, RZ, PT ;  /* 0x000000ffe200720c */ /* 0x000fe20003f26070 */
[----:B------:R-:W-:Y:S01]  /*4780*/  FMUL.FTZ R186, R44, R231 ;  /* 0x000000e72cba7220 */ /* 0x000fe20000410000 */
[----:B------:R-:W-:Y:S02]  /*4790*/  HFMA2 R187, -RZ, RZ, 0, 0 ;  /* 0x00000000ffbb7431 */ /* 0x000fe400000001ff */
[----:B------:R-:W-:Y:S01]  /*47a0*/  @P6 FMUL.FTZ R183, R230, R229 ;  /* 0x000000e5e6b76220 */ /* 0x000fe20000410000 */
[----:B------:R-:W-:Y:S01]  /*47b0*/  FMUL.FTZ R230, R46, R230 ;  /* 0x000000e62ee67220 */ /* 0x000fe20000410000 */
[----:B------:R-:W-:Y:S01]  /*47c0*/  @P2 FMUL.FTZ R187, R231, R228 ;  /* 0x000000e4e7bb2220 */ /* 0x000fe20000410000 */
[----:B------:R-:W-:Y:S02]  /*47d0*/  @P5 HADD2.F32 R229, -RZ, R178.H1_H1 ;  /* 0x300000b2ffe55230 */ /* 0x000fe40000004100 */
[----:B------:R-:W-:Y:S01]  /*47e0*/  FMUL.FTZ R220, R220, UR13 ;  /* 0x0000000ddcdc7c20 */ /* 0x000fe20008410000 */
[----:B------:R-:W-:Y:S01]  /*47f0*/  FADD.FTZ R231, R205, -R232 ;  /* 0x800000e8cde77221 */ /* 0x000fe20000010000 */
[----:B------:R-:W-:Y:S01]  /*4800*/  ISETP.GE.U32.AND.EX P1, PT, R227, 0x1000000, PT, P1 ;  /* 0x01000000e300780c */ /* 0x000fe20003f26110 */
[-C--:B------:R-:W-:Y:S01]  /*4810*/  FFMA.FTZ R232, R221, R180.reuse, R181 ;  /* 0x000000b4dde87223 */ /* 0x080fe200000100b5 */
[----:B------:R-:W-:Y:S01]  /*4820*/  FSEL R178, R186, RZ, P2 ;  /* 0x000000ffbab27208 */ /* 0x000fe20001000000 */
[----:B------:R-:W-:Y:S01]  /*4830*/  HFMA2 R228, -RZ, RZ, 0, 0 ;  /* 0x00000000ffe47431 */ /* 0x000fe200000001ff */
[----:B------:R-:W-:Y:S01]  /*4840*/  LOP3.LUT P2, RZ, R226, 0xff, RZ, 0xc0, !PT ;  /* 0x000000ffe2ff7812 */ /* 0x000fe2000784c0ff */
[----:B------:R-:W-:Y:S01]  /*4850*/  @P5 FMUL.FTZ R228, R220, R229 ;  /* 0x000000e5dce45220 */ /* 0x000fe20000410000 */
[----:B------:R-:W-:Y:S01]  /*4860*/  FSEL R186, R230, RZ, P6 ;  /* 0x000000ffe6ba7208 */ /* 0x000fe20003000000 */
[----:B------:R-:W-:Y:S01]  /*4870*/  FFMA.FTZ R230, R188, R231, R155 ;  /* 0x000000e7bce67223 */ /* 0x000fe2000001009b */
[----:B------:R-:W-:Y:S01]  /*4880*/  FFMA.FTZ R229, R218, R180, R181 ;  /* 0x000000b4dae57223 */ /* 0x000fe200000100b5 */
[----:B------:R-:W-:Y:S01]  /*4890*/  FADD.FTZ R233, R219, -R232 ;  /* 0x800000e8dbe97221 */ /* 0x000fe20000010000 */
[----:B------:R-:W-:Y:S01]  /*48a0*/  LOP3.LUT P6, RZ, R226, 0xff00, RZ, 0xc0, !PT ;  /* 0x0000ff00e2ff7812 */ /* 0x000fe200078cc0ff */
[----:B------:R-:W-:Y:S01]  /*48b0*/  FMUL.FTZ R231, R230, R23 ;  /* 0x00000017e6e77220 */ /* 0x000fe20000410000 */
[----:B------:R-:W-:Y:S01]  /*48c0*/  FADD.FTZ R232, R216, -R229 ;  /* 0x800000e5d8e87221 */ /* 0x000fe20000010000 */
[----:B------:R-:W-:Y:S01]  /*48d0*/  FFMA.FTZ R230, R188, R233, R148 ;  /* 0x000000e9bce67223 */ /* 0x000fe20000010094 */
[----:B------:R-:W-:-:S02]  /*48e0*/  @P1 HADD2.F32 R179, -RZ, R179.H1_H1 ;  /* 0x300000b3ffb31230 */ /* 0x000fc40000004100 */
[----:B------:R-:W-:Y:S01]  /*48f0*/  FMUL.FTZ R236, R231, UR13 ;  /* 0x0000000de7ec7c20 */ /* 0x000fe20008410000 */
[----:B------:R-:W-:Y:S01]  /*4900*/  FFMA.FTZ R232, R188, R232, R149 ;  /* 0x000000e8bce87223 */ /* 0x000fe20000010095 */
[-C--:B------:R-:W-:Y:S01]  /*4910*/  FMUL.FTZ R230, R230, R23.reuse ;  /* 0x00000017e6e67220 */ /* 0x080fe20000410000 */
[--C-:B------:R-:W-:Y:S01]  /*4920*/  @P2 HADD2.F32 R229, -RZ, R176.reuse.H0_H0 ;  /* 0x200000b0ffe52230 */ /* 0x100fe20000004100 */
[----:B------:R-:W-:Y:S01]  /*4930*/  MOV R234, RZ ;  /* 0x000000ff00ea7202 */ /* 0x000fe20000000f00 */
[----:B------:R-:W-:Y:S01]  /*4940*/  FMUL.FTZ R232, R232, R23 ;  /* 0x00000017e8e87220 */ /* 0x000fe20000410000 */
[----:B------:R-:W-:Y:S01]  /*4950*/  FMUL.FTZ R231, R230, UR13 ;  /* 0x0000000de6e77c20 */ /* 0x000fe20008410000 */
[----:B------:R-:W-:Y:S01]  /*4960*/  @P1 FMUL.FTZ R234, R236, R179 ;  /* 0x000000b3ecea1220 */ /* 0x000fe20000410000 */
[----:B------:R-:W-:Y:S02]  /*4970*/  @P6 HADD2.F32 R176, -RZ, R176.H1_H1 ;  /* 0x300000b0ffb06230 */ /* 0x000fe40000004100 */
[----:B------:R-:W-:-:S02]  /*4980*/  HFMA2 R179, -RZ, RZ, 0, 0 ;  /* 0x00000000ffb37431 */ /* 0x000fc400000001ff */
[----:B------:R-:W-:Y:S01]  /*4990*/  FMUL.FTZ R232, R232, UR13 ;  /* 0x0000000de8e87c20 */ /* 0x000fe20008410000 */
[----:B------:R-:W-:Y:S01]  /*49a0*/  @P2 FMUL.FTZ R179, R231, R229 ;  /* 0x000000e5e7b32220 */ /* 0x000fe20000410000 */
[----:B------:R-:W-:Y:S01]  /*49b0*/  MOV R230, RZ ;  /* 0x000000ff00e67202 */ /* 0x000fe20000000f00 */
[----:B------:R-:W-:Y:S01]  /*49c0*/  FADD.FTZ R130, R130, R183 ;  /* 0x000000b782827221 */ /* 0x000fe20000010000 */
[----:B------:R-:W-:Y:S01]  /*49d0*/  @P6 FMUL.FTZ R230, R232, R176 ;  /* 0x000000b0e8e66220 */ /* 0x000fe20000410000 */
[----:B------:R-:W-:Y:S01]  /*49e0*/  FADD.FTZ R124, R124, R179 ;  /* 0x000000b37c7c7221 */ /* 0x000fe20000010000 */
[----:B------:R-:W-:Y:S01]  /*49f0*/  FMUL.FTZ R183, R47, R236 ;  /* 0x000000ec2fb77220 */ /* 0x000fe20000410000 */
        /* <DEDUP_REMOVED lines=18> */
.L_x_10510:
[-CC-:B------:R-:W-:Y:S01]  /*4b20*/  FFMA.FTZ R92, R217, R180.reuse, R181.reuse ;  /* 0x000000b4d95c7223 */ /* 0x180fe200000100b5 */
[C---:B------:R-:W-:Y:S02]  /*4b30*/  LOP3.LUT P6, RZ, R226.reuse, 0xff0000, RZ, 0xc0, !PT ;  /* 0x00ff0000e2ff7812 */ /* 0x040fe400078cc0ff */
[----:B------:R-:W-:Y:S02]  /*4b40*/  CS2R R228, SRZ ;  /* 0x0000000000e47805 */ /* 0x000fe4000001ff00 */
[----:B------:R-:W-:Y:S01]  /*4b50*/  LOP3.LUT P5, RZ, R227, 0xff, RZ, 0xc0, !PT ;  /* 0x000000ffe3ff7812 */ /* 0x000fe200078ac0ff */
[----:B------:R-:W-:Y:S01]  /*4b60*/  FADD.FTZ R93, R215, -R92 ;  /* 0x8000005cd75d7221 */ /* 0x000fe20000010000 */
[----:B------:R-:W-:Y:S02]  /*4b70*/  LOP3.LUT P2, RZ, R227, 0xff0000, RZ, 0xc0, !PT ;  /* 0x00ff0000e3ff7812 */ /* 0x000fe4000784c0ff */
[----:B------:R-:W-:Y:S02]  /*4b80*/  CS2R R186, SRZ ;  /* 0x0000000000ba7805 */ /* 0x000fe4000001ff00 */
[----:B------:R-:W-:Y:S01]  /*4b90*/  LOP3.LUT P1, RZ, R226, 0xff000000, RZ, 0xc0, !PT ;  /* 0xff000000e2ff7812 */ /* 0x000fe2000782c0ff */
[----:B------:R-:W-:Y:S01]  /*4ba0*/  FFMA.FTZ R94, R188, R93, R150 ;  /* 0x0000005dbc5e7223 */ /* 0x000fe20000010096 */
[----:B------:R-:W-:Y:S01]  /*4bb0*/  FFMA.FTZ R93, R214, R180, R181 ;  /* 0x000000b4d65d7223 */ /* 0x000fe200000100b5 */
[----:B------:R-:W-:-:S02]  /*4bc0*/  HFMA2 R185, -RZ, RZ, 0, 0 ;  /* 0x00000000ffb97431 */ /* 0x000fc400000001ff */
[-C--:B------:R-:W-:Y:S01]  /*4bd0*/  FFMA.FTZ R231, R218, R180.reuse, R181 ;  /* 0x000000b4dae77223 */ /* 0x080fe200000100b5 */
[----:B------:R-:W-:Y:S01]  /*4be0*/  FMUL.FTZ R92, R94, R23 ;  /* 0x000000175e5c7220 */ /* 0x000fe20000410000 */
[----:B------:R-:W-:Y:S01]  /*4bf0*/  FADD.FTZ R93, R212, -R93 ;  /* 0x8000005dd45d7221 */ /* 0x000fe20000010000 */
[----:B-----5:R-:W-:Y:S01]  /*4c00*/  @P6 HADD2.F32 R164, -RZ, R177.H0_H0 ;  /* 0x200000b1ffa46230 */ /* 0x020fe20000004100 */
[----:B------:R-:W-:Y:S01]  /*4c10*/  MOV R220, RZ ;  /* 0x000000ff00dc7202 */ /* 0x000fe20000000f00 */
[----:B------:R-:W-:Y:S01]  /*4c20*/  FMUL.FTZ R167, R92, UR13 ;  /* 0x0000000d5ca77c20 */ /* 0x000fe20008410000 */
[-C--:B------:R-:W-:Y:S01]  /*4c30*/  FFMA.FTZ R92, R213, R180.reuse, R181 ;  /* 0x000000b4d55c7223 */ /* 0x080fe200000100b5 */
[----:B------:R-:W-:Y:S01]  /*4c40*/  FFMA.FTZ R95, R188, R93, R151 ;  /* 0x0000005dbc5f7223 */ /* 0x000fe20000010097 */
[----:B0-----:R-:W-:Y:S02]  /*4c50*/  @P5 HADD2.F32 R182, -RZ, R178.H0_H0 ;  /* 0x200000b2ffb65230 */ /* 0x001fe40000004100 */
[----:B------:R-:W-:Y:S01]  /*4c60*/  @P6 FMUL.FTZ R229, R164, R167 ;  /* 0x000000a7a4e56220 */ /* 0x000fe20000410000 */
[----:B------:R-:W-:Y:S01]  /*4c70*/  FFMA.FTZ R164, R209, R180, R181 ;  /* 0x000000b4d1a47223 */ /* 0x000fe200000100b5 */
[----:B------:R-:W-:Y:S01]  /*4c80*/  FADD.FTZ R165, R211, -R92 ;  /* 0x8000005cd3a57221 */ /* 0x000fe20000010000 */
[----:B------:R-:W-:Y:S01]  /*4c90*/  FMUL.FTZ R92, R95, R23 ;  /* 0x000000175f5c7220 */ /* 0x000fe20000410000 */
[----:B------:R-:W-:-:S02]  /*4ca0*/  @P2 HADD2.F32 R184, -RZ, R179.H0_H0 ;  /* 0x200000b3ffb82230 */ /* 0x000fc40000004100 */
[----:B------:R-:W-:Y:S01]  /*4cb0*/  FADD.FTZ R183, R207, -R164 ;  /* 0x800000a4cfb77221 */ /* 0x000fe20000010000 */
[----:B------:R-:W-:Y:S01]  /*4cc0*/  FFMA.FTZ R164, R188, R165, R152 ;  /* 0x000000a5bca47223 */ /* 0x000fe20000010098 */
[----:B------:R-:W-:Y:S01]  /*4cd0*/  FMUL.FTZ R92, R92, UR13 ;  /* 0x0000000d5c5c7c20 */ /* 0x000fe20008410000 */
[----:B------:R-:W-:Y:S02]  /*4ce0*/  @P1 HADD2.F32 R177, -RZ, R177.H1_H1 ;  /* 0x300000b1ffb11230 */ /* 0x000fe40000004100 */
[----:B------:R-:W-:Y:S01]  /*4cf0*/  FFMA.FTZ R166, R188, R183, R154 ;  /* 0x000000b7bca67223 */ /* 0x000fe2000001009a */
[-C--:B------:R-:W-:Y:S01]  /*4d00*/  FMUL.FTZ R93, R164, R23.reuse ;  /* 0x00000017a45d7220 */ /* 0x080fe20000410000 */
[----:B------:R-:W-:Y:S01]  /*4d10*/  MOV R230, RZ ;  /* 0x000000ff00e67202 */ /* 0x000fe20000000f00 */
        /* <DEDUP_REMOVED lines=10> */
[----:B------:R-:W-:Y:S01]  /*4dc0*/  FMUL.FTZ R184, R46, R165 ;  /* 0x000000a52eb87220 */ /* 0x000fe20000410000 */
[-CC-:B------:R-:W-:Y:S01]  /*4dd0*/  FFMA.FTZ R93, R210, R180.reuse, R181.reuse ;  /* 0x000000b4d25d7223 */ /* 0x180fe200000100b5 */
[----:B------:R-:W-:Y:S01]  /*4de0*/  FSEL R182, R182, RZ, P1 ;  /* 0x000000ffb6b67208 */ /* 0x000fe20000800000 */
[----:B------:R-:W-:Y:S01]  /*4df0*/  FFMA.FTZ R92, R206, R180, R181 ;  /* 0x000000b4ce5c7223 */ /* 0x000fe200000100b5 */
[----:B------:R-:W-:Y:S01]  /*4e00*/  FSEL R183, R183, RZ, P5 ;  /* 0x000000ffb7b77208 */ /* 0x000fe20002800000 */
[----:B------:R-:W-:Y:S01]  /*4e10*/  FADD.FTZ R93, R208, -R93 ;  /* 0x8000005dd05d7221 */ /* 0x000fe20000010000 */
[----:B------:R-:W-:Y:S01]  /*4e20*/  FSEL R184, R184, RZ, P2 ;  /* 0x000000ffb8b87208 */ /* 0x000fe20001000000 */
[----:B------:R-:W-:Y:S01]  /*4e30*/  FADD.FTZ R92, R205, -R92 ;  /* 0x8000005ccd5c7221 */ /* 0x000fe20000010000 */
[----:B------:R-:W-:Y:S01]  /*4e40*/  ISETP.GE.U32.AND P1, PT, R226, RZ, PT ;  /* 0x000000ffe200720c */ /* 0x000fe20003f26070 */
[----:B------:R-:W-:Y:S01]  /*4e50*/  FFMA.FTZ R165, R188, R93, R153 ;  /* 0x0000005dbca57223 */ /* 0x000fe20000010099 */
[----:B------:R-:W-:Y:S01]  /*4e60*/  LOP3.LUT P5, RZ, R226, 0xff, RZ, 0xc0, !PT ;  /* 0x000000ffe2ff7812 */ /* 0x000fe200078ac0ff */
[----:B------:R-:W-:Y:S01]  /*4e70*/  FFMA.FTZ R167, R188, R92, R155 ;  /* 0x0000005cbca77223 */ /* 0x000fe2000001009b */
[----:B------:R-:W-:Y:S01]  /*4e80*/  LOP3.LUT P2, RZ, R226, 0xff00, RZ, 0xc0, !PT ;  /* 0x0000ff00e2ff7812 */ /* 0x000fe2000784c0ff */
[-C--:B------:R-:W-:Y:S01]  /*4e90*/  FMUL.FTZ R92, R165, R23.reuse ;  /* 0x00000017a55c7220 */ /* 0x080fe20000410000 */
[----:B------:R-:W-:Y:S01]  /*4ea0*/  ISETP.GE.U32.AND.EX P1, PT, R227, 0x1000000, PT, P1 ;  /* 0x01000000e300780c */ /* 0x000fe20003f26110 */
[----:B------:R-:W-:Y:S01]  /*4eb0*/  FMUL.FTZ R93, R167, R23 ;  /* 0x00000017a75d7220 */ /* 0x000fe20000410000 */
[----:B------:R-:W-:Y:S01]  /*4ec0*/  FSEL R177, R177, RZ, P6 ;  /* 0x000000ffb1b17208 */ /* 0x000fe20003000000 */
[----:B------:R-:W-:Y:S01]  /*4ed0*/  FMUL.FTZ R232, R92, UR13 ;  /* 0x0000000d5ce87c20 */ /* 0x000fe20008410000 */
[----:B------:R-:W-:Y:S01]  /*4ee0*/  LOP3.LUT P6, RZ, R227, 0xff00, RZ, 0xc0, !PT ;  /* 0x0000ff00e3ff7812 */ /* 0x000fe200078cc0ff */
[----:B------:R-:W-:Y:S01]  /*4ef0*/  FMUL.FTZ R234, R93, UR13 ;  /* 0x0000000d5dea7c20 */ /* 0x000fe20008410000 */
[----:B------:R-:W-:Y:S01]  /*4f00*/  FADD.FTZ R130, R130, R185 ;  /* 0x000000b982827221 */ /* 0x000fe20000010000 */
[----:B------:R-:W-:Y:S01]  /*4f10*/  FADD.FTZ R127, R127, R186 ;  /* 0x000000ba7f7f7221 */ /* 0x000fe20000010000 */
[----:B------:R-:W-:Y:S01]  /*4f20*/  FADD.FTZ R128, R128, R187 ;  /* 0x000000bb80807221 */ /* 0x000fe20000010000 */
[----:B------:R-:W-:-:S02]  /*4f30*/  @P5 HADD2.F32 R236, -RZ, R176.H0_H0 ;  /* 0x200000b0ffec5230 */ /* 0x000fc40000004100 */
[----:B------:R-:W-:Y:S01]  /*4f40*/  FMUL.FTZ R185, R47, R234 ;  /* 0x000000ea2fb97220 */ /* 0x000fe20000410000 */
[----:B------:R-:W-:Y:S02]  /*4f50*/  @P2 HADD2.F32 R233, -RZ, R176.H1_H1 ;  /* 0x300000b0ffe92230 */ /* 0x000fe40000004100 */
[----:B------:R-:W-:Y:S01]  /*4f60*/  FFMA.FTZ R176, R221, R180, R181 ;  /* 0x000000b4ddb07223 */ /* 0x000fe200000100b5 */
[----:B------:R-:W-:Y:S01]  /*4f70*/  @P1 HADD2.F32 R237, -RZ, R179.H1_H1 ;  /* 0x300000b3ffed1230 */ /* 0x000fe20000004100 */
[----:B------:R-:W-:Y:S02]  /*4f80*/  F2FP.F16.F32.PACK_AB R177, R182, R177 ;  /* 0x000000b1b6b1723e */ /* 0x000fe400000000ff */
[----:B------:R-:W-:Y:S01]  /*4f90*/  FADD.FTZ R179, R219, -R176 ;  /* 0x800000b0dbb37221 */ /* 0x000fe20000010000 */
[----:B------:R-:W-:Y:S01]  /*4fa0*/  FADD.FTZ R176, R216, -R231 ;  /* 0x800000e7d8b07221 */ /* 0x000fe20000010000 */
[----:B------:R-:W-:Y:S02]  /*4fb0*/  @P6 HADD2.F32 R235, -RZ, R178.H1_H1 ;  /* 0x300000b2ffeb6230 */ /* 0x000fe40000004100 */
[----:B------:R-:W-:Y:S01]  /*4fc0*/  @P1 FMUL.FTZ R230, R237, R234 ;  /* 0x000000eaede61220 */ /* 0x000fe20000410000 */
[C---:B------:R-:W-:Y:S01]  /*4fd0*/  FFMA.FTZ R92, R188.reuse, R179, R148 ;  /* 0x000000b3bc5c7223 */ /* 0x040fe20000010094 */
[----:B------:R-:W-:Y:S01]  /*4fe0*/  FFMA.FTZ R93, R188, R176, R149 ;  /* 0x000000b0bc5d7223 */ /* 0x000fe20000010095 */
[----:B------:R-:W-:-:S02]  /*4ff0*/  HFMA2 R179, -RZ, RZ, 0, 0 ;  /* 0x00000000ffb37431 */ /* 0x000fc400000001ff */
[----:B------:R-:W-:Y:S01]  /*5000*/  @P6 FMUL.FTZ R228, R235, R232 ;  /* 0x000000e8ebe46220 */ /* 0x000fe20000410000 */
[-C--:B------:R-:W-:Y:S01]  /*5010*/  FMUL.FTZ R176, R92, R23.reuse ;  /* 0x000000175cb07220 */ /* 0x080fe20000410000 */
[----:B------:R-:W-:Y:S01]  /*5020*/  FMUL.FTZ R178, R93, R23 ;  /* 0x000000175db27220 */ /* 0x000fe20000410000 */
[----:B------:R-:W-:Y:S01]  /*5030*/  FSEL R185, R185, RZ, P1 ;  /* 0x000000ffb9b97208 */ /* 0x000fe20000800000 */
[----:B------:R-:W-:Y:S01]  /*5040*/  FADD.FTZ R129, R129, R228 ;  /* 0x000000e481817221 */ /* 0x000fe20000010000 */
[----:B------:R-:W-:Y:S01]  /*5050*/  FMUL.FTZ R231, R176, UR13 ;  /* 0x0000000db0e77c20 */ /* 0x000fe20008410000 */
[----:B------:R-:W-:Y:S01]  /*5060*/  FMUL.FTZ R178, R178, UR13 ;  /* 0x0000000db2b27c20 */ /* 0x000fe20008410000 */
[----:B------:R-:W-:Y:S02]  /*5070*/  FADD.FTZ R131, R131, R230 ;  /* 0x000000e683837221 */ /* 0x000fe40000010000 */
[-C--:B------:R-:W-:Y:S01]  /*5080*/  @P5 FMUL.FTZ R179, R236, R231.reuse ;  /* 0x000000e7ecb35220 */ /* 0x080fe20000410000 */
[-C--:B------:R-:W-:Y:S01]  /*5090*/  @P2 FMUL.FTZ R220, R233, R178.reuse ;  /* 0x000000b2e9dc2220 */ /* 0x080fe20000410000 */
[----:B------:R-:W-:Y:S01]  /*50a0*/  FMUL.FTZ R176, R40, R231 ;  /* 0x000000e728b07220 */ /* 0x000fe20000410000 */
[----:B------:R-:W-:Y:S01]  /*50b0*/  FMUL.FTZ R178, R41, R178 ;  /* 0x000000b229b27220 */ /* 0x000fe20000410000 */
[----:B------:R-:W-:Y:S01]  /*50c0*/  FADD.FTZ R124, R124, R179 ;  /* 0x000000b37c7c7221 */ /* 0x000fe20000010000 */
[----:B------:R-:W-:Y:S01]  /*50d0*/  FMUL.FTZ R179, R45, R232 ;  /* 0x000000e82db37220 */ /* 0x000fe20000410000 */
[----:B------:R-:W-:Y:S01]  /*50e0*/  FADD.FTZ R125, R125, R220 ;  /* 0x000000dc7d7d7221 */ /* 0x000fe20000010000 */
[----:B------:R-:W-:-:S02]  /*50f0*/  FSEL R176, R176, RZ, P5 ;  /* 0x000000ffb0b07208 */ /* 0x000fc40002800000 */
[----:B------:R-:W-:Y:S02]  /*5100*/  FSEL R187, R178, RZ, P2 ;  /* 0x000000ffb2bb7208 */ /* 0x000fe40001000000 */
[----:B------:R-:W-:Y:S02]  /*5110*/  FSEL R186, R179, RZ, P6 ;  /* 0x000000ffb3ba7208 */ /* 0x000fe40003000000 */
[----:B------:R-:W-:Y:S02]  /*5120*/  F2FP.F16.F32.PACK_AB R179, R185, R184 ;  /* 0x000000b8b9b3723e */ /* 0x000fe400000000ff */
[----:B------:R-:W-:Y:S02]  /*5130*/  F2FP.F16.F32.PACK_AB R178, R186, R183 ;  /* 0x000000b7bab2723e */ /* 0x000fe400000000ff */
[----:B------:R-:W-:-:S07]  /*5140*/  F2FP.F16.F32.PACK_AB R176, R187, R176 ;  /* 0x000000b0bbb0723e */ /* 0x000fce00000000ff */
.L_x_10511:
        /* <DEDUP_REMOVED lines=10> */
.L_x_10509:
[----:B------:R-:W-:Y:S05]  /*51f0*/  BSYNC.RECONVERGENT B2 ;  /* 0x0000000000027941 */ /* 0x000fea0003800200 */
.L_x_10508:
        /* <DEDUP_REMOVED lines=14> */
[C---:B------:R-:W-:Y:S01]  /*52e0*/  LOP3.LUT P5, RZ, R225.reuse, 0xff, RZ, 0xc0, !PT ;  /* 0x000000ffe1ff7812 */ /* 0x040fe200078ac0ff */
[----:B------:R-:W-:Y:S02]  /*52f0*/  HFMA2 R185, -RZ, RZ, 0, 0 ;  /* 0x00000000ffb97431 */ /* 0x000fe400000001ff */
[----:B------:R-:W-:Y:S01]  /*5300*/  FFMA.FTZ R94, R188, R93, R30 ;  /* 0x0000005dbc5e7223 */ /* 0x000fe2000001001e */
[----:B------:R-:W-:Y:S01]  /*5310*/  FADD.FTZ R165, R198, -R95 ;  /* 0x8000005fc6a57221 */ /* 0x000fe20000010000 */
[----:B------:R-:W-:Y:S01]  /*5320*/  LOP3.LUT P4, RZ, R225, 0xff0000, RZ, 0xc0, !PT ;  /* 0x00ff0000e1ff7812 */ /* 0x000fe2000788c0ff */
[----:B------:R-:W-:-:S02]  /*5330*/  HFMA2 R232, -RZ, RZ, 0, 0 ;  /* 0x00000000ffe87431 */ /* 0x000fc400000001ff */
[----:B------:R-:W-:Y:S01]  /*5340*/  FMUL.FTZ R92, R94, R23 ;  /* 0x000000175e5c7220 */ /* 0x000fe20000410000 */
[----:B------:R-:W-:Y:S01]  /*5350*/  FFMA.FTZ R166, R188, R165, R26 ;  /* 0x000000a5bca67223 */ /* 0x000fe2000001001a */
[--C-:B-----5:R-:W-:Y:S01]  /*5360*/  @P6 HADD2.F32 R93, -RZ, R177.reuse.H0_H0 ;  /* 0x200000b1ff5d6230 */ /* 0x120fe20000004100 */
[----:B------:R-:W-:Y:S01]  /*5370*/  MOV R220, RZ ;  /* 0x000000ff00dc7202 */ /* 0x000fe20000000f00 */
[----:B0-----:R-:W-:Y:S01]  /*5380*/  FMUL.FTZ R182, R92, UR13 ;  /* 0x0000000d5cb67c20 */ /* 0x001fe20008410000 */
        /* <DEDUP_REMOVED lines=9> */
[----:B------:R-:W-:Y:S01]  /*5420*/  FFMA.FTZ R95, R188, R92, R31 ;  /* 0x0000005cbc5f7223 */ /* 0x000fe2000001001f */
[----:B------:R-:W-:Y:S01]  /*5430*/  FMUL.FTZ R186, R62, R167 ;  /* 0x000000a73eba7220 */ /* 0x000fe20000410000 */
[----:B------:R-:W-:Y:S01]  /*5440*/  MOV R183, RZ ;  /* 0x000000ff00b77202 */ /* 0x000fe20000000f00 */
[----:B------:R-:W-:Y:S01]  /*5450*/  FFMA.FTZ R164, R188, R93, R24 ;  /* 0x0000005dbca47223 */ /* 0x000fe20000010018 */
[-C--:B------:R-:W-:Y:S01]  /*5460*/  FMUL.FTZ R92, R95, R23.reuse ;  /* 0x000000175f5c7220 */ /* 0x080fe20000410000 */
[----:B------:R-:W-:Y:S01]  /*5470*/  MOV R234, RZ ;  /* 0x000000ff00ea7202 */ /* 0x000fe20000000f00 */
[----:B------:R-:W-:Y:S01]  /*5480*/  FADD.FTZ R134, R134, R187 ;  /* 0x000000bb86867221 */ /* 0x000fe20000010000 */
[----:B------:R-:W-:Y:S01]  /*5490*/  FMUL.FTZ R93, R164, R23 ;  /* 0x00000017a45d7220 */ /* 0x000fe20000410000 */
[----:B------:R-:W-:Y:S01]  /*54a0*/  FMUL.FTZ R184, R92, UR13 ;  /* 0x0000000d5cb87c20 */ /* 0x000fe20008410000 */
[----:B------:R-:W-:Y:S01]  /*54b0*/  @P4 HADD2.F32 R92, -RZ, R179.H0_H0 ;  /* 0x200000b3ff5c4230 */ /* 0x000fe20000004100 */
[----:B------:R-:W-:Y:S01]  /*54c0*/  FSEL R186, R186, RZ, P4 ;  /* 0x000000ffbaba7208 */ /* 0x000fe20002000000 */
        /* <DEDUP_REMOVED lines=10> */
[----:B------:R-:W-:Y:S01]  /*5570*/  FFMA.FTZ R93, R202, R180, R181 ;  /* 0x000000b4ca5d7223 */ /* 0x000fe200000100b5 */
[----:B------:R-:W-:Y:S01]  /*5580*/  FSEL R184, R184, RZ, P5 ;  /* 0x000000ffb8b87208 */ /* 0x000fe20002800000 */
[----:B------:R-:W-:Y:S01]  /*5590*/  FADD.FTZ R92, R197, -R92 ;  /* 0x8000005cc55c7221 */ /* 0x000fe20000010000 */
[----:B------:R-:W-:Y:S01]  /*55a0*/  LOP3.LUT P5, RZ, R224, 0xff, RZ, 0xc0, !PT ;  /* 0x000000ffe0ff7812 */ /* 0x000fe200078ac0ff */
[----:B------:R-:W-:Y:S01]  /*55b0*/  FADD.FTZ R230, R200, -R93 ;  /* 0x8000005dc8e67221 */ /* 0x000fe20000010000 */
[----:B------:R-:W-:Y:S01]  /*55c0*/  LOP3.LUT P4, RZ, R224, 0xff00, RZ, 0xc0, !PT ;  /* 0x0000ff00e0ff7812 */ /* 0x000fe2000788c0ff */
[----:B------:R-:W-:Y:S01]  /*55d0*/  FFMA.FTZ R165, R188, R92, R25 ;  /* 0x0000005cbca57223 */ /* 0x000fe20000010019 */
[----:B------:R-:W-:Y:S01]  /*55e0*/  FSEL R182, R182, RZ, P2 ;  /* 0x000000ffb6b67208 */ /* 0x000fe20001000000 */
[----:B------:R-:W-:Y:S01]  /*55f0*/  FFMA.FTZ R167, R188, R230, R27 ;  /* 0x000000e6bca77223 */ /* 0x000fe2000001001b */
[----:B------:R-:W-:Y:S01]  /*5600*/  ISETP.GE.U32.AND P2, PT, R224, RZ, PT ;  /* 0x000000ffe000720c */ /* 0x000fe20003f46070 */
[-C--:B------:R-:W-:Y:S01]  /*5610*/  FMUL.FTZ R92, R165, R23.reuse ;  /* 0x00000017a55c7220 */ /* 0x080fe20000410000 */
[----:B------:R-:W-:Y:S01]  /*5620*/  FFMA.FTZ R230, R204, R180, R181 ;  /* 0x000000b4cce67223 */ /* 0x000fe200000100b5 */
[----:B------:R-:W-:Y:S01]  /*5630*/  @P6 HADD2.F32 R228, -RZ, R178.H1_H1 ;  /* 0x300000b2ffe46230 */ /* 0x000fe20000004100 */
[----:B------:R-:W-:Y:S01]  /*5640*/  ISETP.GE.U32.AND.EX P2, PT, R225, 0x1000000, PT, P2 ;  /* 0x01000000e100780c */ /* 0x000fe20003f46120 */
[----:B------:R-:W-:Y:S01]  /*5650*/  FMUL.FTZ R233, R92, UR13 ;  /* 0x0000000d5ce97c20 */ /* 0x000fe20008410000 */
[----:B------:R-:W-:Y:S01]  /*5660*/  FMUL.FTZ R93, R167, R23 ;  /* 0x00000017a75d7220 */ /* 0x000fe20000410000 */
[----:B------:R-:W-:-:S02]  /*5670*/  @P5 HADD2.F32 R178, -RZ, R176.H0_H0 ;  /* 0x200000b0ffb25230 */ /* 0x000fc40000004100 */
[----:B------:R-:W-:Y:S01]  /*5680*/  FADD.FTZ R230, R191, -R230 ;  /* 0x800000e6bfe67221 */ /* 0x000fe20000010000 */
[----:B------:R-:W-:Y:S02]  /*5690*/  @P4 HADD2.F32 R229, -RZ, R176.H1_H1 ;  /* 0x300000b0ffe54230 */ /* 0x000fe40000004100 */
[----:B------:R-:W-:Y:S01]  /*56a0*/  FFMA.FTZ R176, R203, R180, R181 ;  /* 0x000000b4cbb07223 */ /* 0x000fe200000100b5 */
[----:B------:R-:W-:Y:S01]  /*56b0*/  FMUL.FTZ R236, R93, UR13 ;  /* 0x0000000d5dec7c20 */ /* 0x000fe20008410000 */
[----:B------:R-:W-:Y:S01]  /*56c0*/  FFMA.FTZ R93, R188, R230, R29 ;  /* 0x000000e6bc5d7223 */ /* 0x000fe2000001001d */
[----:B------:R-:W-:Y:S01]  /*56d0*/  @P6 FMUL.FTZ R232, R233, R228 ;  /* 0x000000e4e9e86220 */ /* 0x000fe20000410000 */
[----:B------:R-:W-:Y:S01]  /*56e0*/  FADD.FTZ R231, R201, -R176 ;  /* 0x800000b0c9e77221 */ /* 0x000fe20000010000 */
[----:B------:R-:W-:Y:S01]  /*56f0*/  FADD.FTZ R138, R138, R183 ;  /* 0x000000b78a8a7221 */ /* 0x000fe20000010000 */
[----:B------:R-:W-:Y:S01]  /*5700*/  FMUL.FTZ R228, R93, R23 ;  /* 0x000000175de47220 */ /* 0x000fe20000410000 */
[----:B------:R-:W-:-:S02]  /*5710*/  @P2 HADD2.F32 R179, -RZ, R179.H1_H1 ;  /* 0x300000b3ffb32230 */ /* 0x000fc40000004100 */
[----:B------:R-:W-:Y:S01]  /*5720*/  FFMA.FTZ R92, R188, R231, R28 ;  /* 0x000000e7bc5c7223 */ /* 0x000fe2000001001c */
[----:B------:R-:W-:Y:S01]  /*5730*/  FMUL.FTZ R183, R63, R236 ;  /* 0x000000ec3fb77220 */ /* 0x000fe20000410000 */
[----:B------:R-:W-:Y:S01]  /*5740*/  FMUL.FTZ R228, R228, UR13 ;  /* 0x0000000de4e47c20 */ /* 0x000fe20008410000 */
[----:B------:R-:W-:Y:S01]  /*5750*/  MOV R230, RZ ;  /* 0x000000ff00e67202 */ /* 0x000fe20000000f00 */
[----:B------:R-:W-:Y:S01]  /*5760*/  FMUL.FTZ R176, R92, R23 ;  /* 0x000000175cb07220 */ /* 0x000fe20000410000 */
[----:B------:R-:W-:Y:S01]  /*5770*/  @P2 FMUL.FTZ R234, R236, R179 ;  /* 0x000000b3ecea2220 */ /* 0x000fe20000410000 */
[----:B------:R-:W-:Y:S02]  /*5780*/  HFMA2 R179, -RZ, RZ, 0, 0 ;  /* 0x00000000ffb37431 */ /* 0x000fe400000001ff */
[----:B------:R-:W-:Y:S01]  /*5790*/  FADD.FTZ R136, R136, R185 ;  /* 0x000000b988887221 */ /* 0x000fe20000010000 */
[----:B------:R-:W-:Y:S01]  /*57a0*/  FMUL.FTZ R231, R176, UR13 ;  /* 0x0000000db0e77c20 */ /* 0x000fe20008410000 */
[----:B------:R-:W-:Y:S01]  /*57b0*/  @P4 FMUL.FTZ R230, R228, R229 ;  /* 0x000000e5e4e64220 */ /* 0x000fe20000410000 */
[----:B------:R-:W-:Y:S01]  /*57c0*/  FSEL R183, R183, RZ, P2 ;  /* 0x000000ffb7b77208 */ /* 0x000fe20001000000 */
[----:B------:R-:W-:Y:S01]  /*57d0*/  FADD.FTZ R135, R135, R220 ;  /* 0x000000dc87877221 */ /* 0x000fe20000010000 */
[----:B------:R-:W-:Y:S01]  /*57e0*/  @P5 FMUL.FTZ R179, R231, R178 ;  /* 0x000000b2e7b35220 */ /* 0x000fe20000410000 */
[----:B------:R-:W-:Y:S01]  /*57f0*/  FMUL.FTZ R176, R56, R231 ;  /* 0x000000e738b07220 */ /* 0x000fe20000410000 */
[----:B------:R-:W-:Y:S01]  /*5800*/  FMUL.FTZ R178, R57, R228 ;  /* 0x000000e439b27220 */ /* 0x000fe20000410000 */
[----:B------:R-:W-:Y:S01]  /*5810*/  FADD.FTZ R137, R137, R232 ;  /* 0x000000e889897221 */ /* 0x000fe20000010000 */
[----:B------:R-:W-:Y:S01]  /*5820*/  FADD.FTZ R132, R132, R179 ;  /* 0x000000b384847221 */ /* 0x000fe20000010000 */
[----:B------:R-:W-:Y:S01]  /*5830*/  FMUL.FTZ R179, R61, R233 ;  /* 0x000000e93db37220 */ /* 0x000fe20000410000 */
        /* <DEDUP_REMOVED lines=10> */
.L_x_10514:
[-C--:B0-----:R-:W-:Y:S01]  /*58e0*/  FFMA.FTZ R183, R189, R180.reuse, R181 ;  /* 0x000000b4bdb77223 */ /* 0x081fe200000100b5 */
[C---:B------:R-:W-:Y:S01]  /*58f0*/  LOP3.LUT P6, RZ, R224.reuse, 0xff0000, RZ, 0xc0, !PT ;  /* 0x00ff0000e0ff7812 */ /* 0x040fe200078cc0ff */
[----:B------:R-:W-:Y:S01]  /*5900*/  HFMA2 R185, -RZ, RZ, 0, 0 ;  /* 0x00000000ffb97431 */ /* 0x000fe200000001ff */
[----:B------:R-:W-:Y:S01]  /*5910*/  LOP3.LUT P2, RZ, R224, 0xff000000, RZ, 0xc0, !PT ;  /* 0xff000000e0ff7812 */ /* 0x000fe2000784c0ff */
[----:B------:R-:W-:Y:S01]  /*5920*/  FADD.FTZ R183, R192, -R183 ;  /* 0x800000b7c0b77221 */ /* 0x000fe20000010000 */
[-CC-:B------:R-:W-:Y:S01]  /*5930*/  FFMA.FTZ R229, R195, R180.reuse, R181.reuse ;  /* 0x000000b4c3e57223 */ /* 0x180fe200000100b5 */
[-CC-:B------:R-:W-:Y:S01]  /*5940*/  FFMA.FTZ R231, R199, R180.reuse, R181.reuse ;  /* 0x000000b4c7e77223 */ /* 0x180fe200000100b5 */
[----:B------:R-:W-:Y:S01]  /*5950*/  LOP3.LUT P4, RZ, R225, 0xff, RZ, 0xc0, !PT ;  /* 0x000000ffe1ff7812 */ /* 0x000fe2000788c0ff */
[----:B------:R-:W-:Y:S01]  /*5960*/  FFMA.FTZ R182, R188, R183, R30 ;  /* 0x000000b7bcb67223 */ /* 0x000fe2000001001e */
[----:B------:R-:W-:Y:S01]  /*5970*/  FFMA.FTZ R220, R196, R180, R181 ;  /* 0x000000b4c4dc7223 */ /* 0x000fe200000100b5 */
[----:B------:R-:W-:Y:S01]  /*5980*/  FADD.FTZ R229, R194, -R229 ;  /* 0x800000e5c2e57221 */ /* 0x000fe20000010000 */
[----:B------:R-:W-:Y:S01]  /*5990*/  FADD.FTZ R231, R198, -R231 ;  /* 0x800000e7c6e77221 */ /* 0x000fe20000010000 */
[----:B------:R-:W-:Y:S01]  /*59a0*/  FMUL.FTZ R182, R23, R182 ;  /* 0x000000b617b67220 */ /* 0x000fe20000410000 */
[----:B------:R-:W-:Y:S01]  /*59b0*/  FADD.FTZ R232, R197, -R220 ;  /* 0x800000dcc5e87221 */ /* 0x000fe20000010000 */
[----:B-----5:R-:W-:-:S02]  /*59c0*/  @P6 HADD2.F32 R184, -RZ, R177.H0_H0 ;  /* 0x200000b1ffb86230 */ /* 0x020fc40000004100 */
[----:B------:R-:W-:Y:S01]  /*59d0*/  FFMA.FTZ R220, R188, R229, R24 ;  /* 0x000000e5bcdc7223 */ /* 0x000fe20000010018 */
[----:B------:R-:W-:Y:S01]  /*59e0*/  FMUL.FTZ R183, R182, UR13 ;  /* 0x0000000db6b77c20 */ /* 0x000fe20008410000 */
[----:B------:R-:W-:Y:S01]  /*59f0*/  FFMA.FTZ R228, R188, R231, R26 ;  /* 0x000000e7bce47223 */ /* 0x000fe2000001001a */
[----:B------:R-:W-:Y:S01]  /*5a00*/  @P2 HADD2.F32 R233, -RZ, R177.H1_H1 ;  /* 0x300000b1ffe92230 */ /* 0x000fe20000004100 */
[----:B------:R-:W-:Y:S01]  /*5a10*/  LOP3.LUT P5, RZ, R225, 0xff00, RZ, 0xc0, !PT ;  /* 0x0000ff00e1ff7812 */ /* 0x000fe200078ac0ff */
[-C--:B------:R-:W-:Y:S01]  /*5a20*/  @P6 FMUL.FTZ R185, R184, R183.reuse ;  /* 0x000000b7b8b96220 */ /* 0x080fe20000410000 */
[-CC-:B------:R-:W-:Y:S01]  /*5a30*/  FFMA.FTZ R184, R190, R180.reuse, R181.reuse ;  /* 0x000000b4beb87223 */ /* 0x180fe200000100b5 */
[----:B------:R-:W-:Y:S01]  /*5a40*/  FMUL.FTZ R182, R58, R183 ;  /* 0x000000b73ab67220 */ /* 0x000fe20000410000 */
[----:B------:R-:W-:Y:S01]  /*5a50*/  @P4 HADD2.F32 R230, -RZ, R178.H0_H0 ;  /* 0x200000b2ffe64230 */ /* 0x000fe20000004100 */
[----:B------:R-:W-:Y:S01]  /*5a60*/  CS2R R186, SRZ ;  /* 0x0000000000ba7805 */ /* 0x000fe2000001ff00 */
[----:B------:R-:W-:Y:S01]  /*5a70*/  FADD.FTZ R184, R193, -R184 ;  /* 0x800000b8c1b87221 */ /* 0x000fe20000010000 */
[----:B------:R-:W-:Y:S01]  /*5a80*/  MOV R183, RZ ;  /* 0x000000ff00b77202 */ /* 0x000fe20000000f00 */
[----:B------:R-:W-:Y:S01]  /*5a90*/  FFMA.FTZ R235, R202, R180, R181 ;  /* 0x000000b4caeb7223 */ /* 0x000fe200000100b5 */
[----:B------:R-:W-:Y:S01]  /*5aa0*/  FSEL R182, R182, RZ, P6 ;  /* 0x000000ffb6b67208 */ /* 0x000fe20003000000 */
[----:B------:R-:W-:Y:S01]  /*5ab0*/  FFMA.FTZ R184, R188, R184, R31 ;  /* 0x000000b8bcb87223 */ /* 0x000fe2000001001f */
[----:B------:R-:W-:Y:S01]  /*5ac0*/  LOP3.LUT P6, RZ, R225, 0xff0000, RZ, 0xc0, !PT ;  /* 0x00ff0000e1ff7812 */ /* 0x000fe200078cc0ff */
[----:B------:R-:W-:Y:S01]  /*5ad0*/  FADD.FTZ R235, R200, -R235 ;  /* 0x800000ebc8eb7221 */ /* 0x000fe20000010000 */
[----:B------:R-:W-:Y:S01]  /*5ae0*/  FADD.FTZ R134, R134, R185 ;  /* 0x000000b986867221 */ /* 0x000fe20000010000 */
[C---:B------:R-:W-:Y:S01]  /*5af0*/  FMUL.FTZ R177, R23.reuse, R184 ;  /* 0x000000b817b17220 */ /* 0x040fe20000410000 */
[C---:B------:R-:W-:Y:S01]  /*5b00*/  FMUL.FTZ R184, R23.reuse, R220 ;  /* 0x000000dc17b87220 */ /* 0x040fe20000410000 */
[----:B------:R-:W-:Y:S01]  /*5b10*/  FMUL.FTZ R220, R23, R228 ;  /* 0x000000e417dc7220 */ /* 0x000fe20000410000 */
[----:B------:R-:W-:Y:S01]  /*5b20*/  FFMA.FTZ R236, R188, R235, R27 ;  /* 0x000000ebbcec7223 */ /* 0x000fe2000001001b */
[----:B------:R-:W-:Y:S01]  /*5b30*/  FMUL.FTZ R228, R177, UR13 ;  /* 0x0000000db1e47c20 */ /* 0x000fe20008410000 */
[----:B------:R-:W-:Y:S01]  /*5b40*/  FMUL.FTZ R229, R184, UR13 ;  /* 0x0000000db8e57c20 */ /* 0x000fe20008410000 */
[----:B------:R-:W-:Y:S01]  /*5b50*/  FMUL.FTZ R231, R220, UR13 ;  /* 0x0000000ddce77c20 */ /* 0x000fe20008410000 */
[----:B------:R-:W-:Y:S01]  /*5b60*/  FFMA.FTZ R220, R188, R232, R25 ;  /* 0x000000e8bcdc7223 */ /* 0x000fe20000010019 */
        /* <DEDUP_REMOVED lines=11> */
[--C-:B------:R-:W-:Y:S01]  /*5c20*/  FFMA.FTZ R230, R203, R180, R181.reuse ;  /* 0x000000b4cbe67223 */ /* 0x100fe200000100b5 */
[----:B------:R-:W-:Y:S01]  /*5c30*/  FSEL R184, R229, RZ, P6 ;  /* 0x000000ffe5b87208 */ /* 0x000fe20003000000 */
[----:B------:R-:W-:Y:S01]  /*5c40*/  FMUL.FTZ R220, R23, R220 ;  /* 0x000000dc17dc7220 */ /* 0x000fe20000410000 */
[C---:B------:R-:W-:Y:S01]  /*5c50*/  LOP3.LUT P4, RZ, R224.reuse, 0xff, RZ, 0xc0, !PT ;  /* 0x000000ffe0ff7812 */ /* 0x040fe2000788c0ff */
[----:B------:R-:W-:Y:S01]  /*5c60*/  FADD.FTZ R231, R201, -R230 ;  /* 0x800000e6c9e77221 */ /* 0x000fe20000010000 */
[----:B------:R-:W-:Y:S01]  /*5c70*/  LOP3.LUT P6, RZ, R224, 0xff00, RZ, 0xc0, !PT ;  /* 0x0000ff00e0ff7812 */ /* 0x000fe200078cc0ff */
[----:B------:R-:W-:Y:S01]  /*5c80*/  FFMA.FTZ R234, R204, R180, R181 ;  /* 0x000000b4ccea7223 */ /* 0x000fe200000100b5 */
[----:B------:R-:W-:Y:S01]  /*5c90*/  ISETP.GE.U32.AND.EX P2, PT, R225, 0x1000000, PT, P2 ;  /* 0x01000000e100780c */ /* 0x000fe20003f46120 */
[----:B------:R-:W-:Y:S01]  /*5ca0*/  FMUL.FTZ R220, R220, UR13 ;  /* 0x0000000ddcdc7c20 */ /* 0x000fe20008410000 */
[----:B------:R-:W-:Y:S01]  /*5cb0*/  FFMA.FTZ R230, R188, R231, R28 ;  /* 0x000000e7bce67223 */ /* 0x000fe2000001001c */
[----:B------:R-:W-:-:S02]  /*5cc0*/  HFMA2 R228, -RZ, RZ, 0, 0 ;  /* 0x00000000ffe47431 */ /* 0x000fc400000001ff */
[----:B------:R-:W-:Y:S01]  /*5cd0*/  FADD.FTZ R234, R191, -R234 ;  /* 0x800000eabfea7221 */ /* 0x000fe20000010000 */
[----:B------:R-:W-:Y:S01]  /*5ce0*/  @P5 FMUL.FTZ R228, R233, R220 ;  /* 0x000000dce9e45220 */ /* 0x000fe20000410000 */
[----:B------:R-:W-:Y:S01]  /*5cf0*/  FMUL.FTZ R229, R23, R236 ;  /* 0x000000ec17e57220 */ /* 0x000fe20000410000 */
[----:B------:R-:W-:Y:S01]  /*5d00*/  MOV R232, RZ ;  /* 0x000000ff00e87202 */ /* 0x000fe20000000f00 */
[----:B------:R-:W-:Y:S01]  /*5d10*/  FFMA.FTZ R234, R188, R234, R29 ;  /* 0x000000eabcea7223 */ /* 0x000fe2000001001d */
[--C-:B------:R-:W-:Y:S02]  /*5d20*/  @P4 HADD2.F32 R238, -RZ, R176.reuse.H0_H0 ;  /* 0x200000b0ffee4230 */ /* 0x100fe40000004100 */
[----:B------:R-:W-:Y:S01]  /*5d30*/  FMUL.FTZ R236, R229, UR13 ;  /* 0x0000000de5ec7c20 */ /* 0x000fe20008410000 */
[----:B------:R-:W-:Y:S02]  /*5d40*/  @P6 HADD2.F32 R233, -RZ, R176.H1_H1 ;  /* 0x300000b0ffe96230 */ /* 0x000fe40000004100 */
[----:B------:R-:W-:Y:S01]  /*5d50*/  FMUL.FTZ R176, R23, R230 ;  /* 0x000000e617b07220 */ /* 0x000fe20000410000 */
[----:B------:R-:W-:-:S02]  /*5d60*/  @P2 HADD2.F32 R179, -RZ, R179.H1_H1 ;  /* 0x300000b3ffb32230 */ /* 0x000fc40000004100 */
[----:B------:R-:W-:Y:S01]  /*5d70*/  FMUL.FTZ R229, R23, R234 ;  /* 0x000000ea17e57220 */ /* 0x000fe20000410000 */
[----:B------:R-:W-:Y:S01]  /*5d80*/  FADD.FTZ R138, R138, R183 ;  /* 0x000000b78a8a7221 */ /* 0x000fe20000010000 */
[----:B------:R-:W-:Y:S01]  /*5d90*/  FMUL.FTZ R231, R176, UR13 ;  /* 0x0000000db0e77c20 */ /* 0x000fe20008410000 */
[-C--:B------:R-:W-:Y:S01]  /*5da0*/  FMUL.FTZ R183, R63, R236.reuse ;  /* 0x000000ec3fb77220 */ /* 0x080fe20000410000 */
[----:B------:R-:W-:Y:S01]  /*5db0*/  @P2 FMUL.FTZ R232, R179, R236 ;  /* 0x000000ecb3e82220 */ /* 0x000fe20000410000 */
        /* <DEDUP_REMOVED lines=22> */
.L_x_10515:
        /* <DEDUP_REMOVED lines=8> */
.L_x_10513:
[----:B------:R-:W-:Y:S05]  /*5fa0*/  BSYNC.RECONVERGENT B2 ;  /* 0x0000000000027941 */ /* 0x000fea0003800200 */
.L_x_10512:
        /* <DEDUP_REMOVED lines=9> */
[C---:B------:R-:W-:Y:S01]  /*6040*/  LOP3.LUT P4, RZ, R222.reuse, 0xff0000, RZ, 0xc0, !PT ;  /* 0x00ff0000deff7812 */ /* 0x040fe2000788c0ff */
[----:B------:R-:W-:Y:S01]  /*6050*/  FFMA.FTZ R165, R11, R180, R181 ;  /* 0x000000b40ba57223 */ /* 0x000fe200000100b5 */
[----:B------:R-:W-:Y:S01]  /*6060*/  LOP3.LUT P3, RZ, R222, 0xff000000, RZ, 0xc0, !PT ;  /* 0xff000000deff7812 */ /* 0x000fe2000786c0ff */
[----:B------:R-:W-:Y:S01]  /*6070*/  FADD.FTZ R95, R16, -R93 ;  /* 0x8000005d105f7221 */ /* 0x000fe20000010000 */
[----:B------:R-:W-:Y:S01]  /*6080*/  FADD.FTZ R92, R17, -R92 ;  /* 0x8000005c115c7221 */ /* 0x000fe20000010000 */
[----:B------:R-:W-:Y:S01]  /*6090*/  FADD.FTZ R165, R18, -R165 ;  /* 0x800000a512a57221 */ /* 0x000fe20000010000 */
[----:B------:R-:W-:Y:S01]  /*60a0*/  CS2R R184, SRZ ;  /* 0x0000000000b87805 */ /* 0x000fe2000001ff00 */
[C---:B------:R-:W-:Y:S01]  /*60b0*/  FFMA.FTZ R94, R188.reuse, R95, R170 ;  /* 0x0000005fbc5e7223 */ /* 0x040fe200000100aa */
[C---:B------:R-:W-:Y:S01]  /*60c0*/  FFMA.FTZ R95, R188.reuse, R92, R171 ;  /* 0x0000005cbc5f7223 */ /* 0x040fe200000100ab */
[----:B------:R-:W-:Y:S01]  /*60d0*/  FFMA.FTZ R164, R188, R165, R172 ;  /* 0x000000a5bca47223 */ /* 0x000fe200000100ac */
[----:B------:R-:W-:Y:S01]  /*60e0*/  LOP3.LUT P6, RZ, R223, 0xff, RZ, 0xc0, !PT ;  /* 0x000000ffdfff7812 */ /* 0x000fe200078cc0ff */
[-C--:B------:R-:W-:Y:S01]  /*60f0*/  FMUL.FTZ R92, R94, R23.reuse ;  /* 0x000000175e5c7220 */ /* 0x080fe20000410000 */
[----:B------:R-:W-:Y:S01]  /*6100*/  FMUL.FTZ R165, R95, R23 ;  /* 0x000000175fa57220 */ /* 0x000fe20000410000 */
[----:B-----5:R-:W-:-:S02]  /*6110*/  @P4 HADD2.F32 R93, -RZ, R177.H0_H0 ;  /* 0x200000b1ff5d4230 */ /* 0x020fc40000004100 */
[----:B------:R-:W-:Y:S02]  /*6120*/  HFMA2 R187, -RZ, RZ, 0, 0 ;  /* 0x00000000ffbb7431 */ /* 0x000fe400000001ff */
[----:B------:R-:W-:Y:S02]  /*6130*/  @P3 HADD2.F32 R177, -RZ, R177.H1_H1 ;  /* 0x300000b1ffb13230 */ /* 0x000fe40000004100 */
[----:B0-----:R-:W-:Y:S01]  /*6140*/  FMUL.FTZ R182, R165, UR13 ;  /* 0x0000000da5b67c20 */ /* 0x001fe20008410000 */
[----:B------:R-:W-:Y:S01]  /*6150*/  FMUL.FTZ R92, R92, UR13 ;  /* 0x0000000d5c5c7c20 */ /* 0x000fe20008410000 */
[----:B------:R-:W-:Y:S01]  /*6160*/  LOP3.LUT P5, RZ, R223, 0xff00, RZ, 0xc0, !PT ;  /* 0x0000ff00dfff7812 */ /* 0x000fe200078ac0ff */
[----:B------:R-:W-:Y:S01]  /*6170*/  FMUL.FTZ R166, R164, R23 ;  /* 0x00000017a4a67220 */ /* 0x000fe20000410000 */
[----:B------:R-:W-:Y:S01]  /*6180*/  @P3 FMUL.FTZ R184, R182, R177 ;  /* 0x000000b1b6b83220 */ /* 0x000fe20000410000 */
[----:B------:R-:W-:Y:S01]  /*6190*/  @P4 FMUL.FTZ R187, R92, R93 ;  /* 0x0000005d5cbb4220 */ /* 0x000fe20000410000 */
[----:B------:R-:W-:Y:S01]  /*61a0*/  FMUL.FTZ R177, R74, R92 ;  /* 0x0000005c4ab17220 */ /* 0x000fe20000410000 */
[----:B------:R-:W-:Y:S01]  /*61b0*/  FFMA.FTZ R92, R12, R180, R181 ;  /* 0x000000b40c5c7223 */ /* 0x000fe200000100b5 */
[----:B------:R-:W-:Y:S01]  /*61c0*/  FMUL.FTZ R182, R75, R182 ;  /* 0x000000b64bb67220 */ /* 0x000fe20000410000 */
[----:B------:R-:W-:-:S02]  /*61d0*/  @P6 HADD2.F32 R167, -RZ, R178.H0_H0 ;  /* 0x200000b2ffa76230 */ /* 0x000fc40000004100 */
[----:B------:R-:W-:Y:S01]  /*61e0*/  FMUL.FTZ R166, R166, UR13 ;  /* 0x0000000da6a67c20 */ /* 0x000fe20008410000 */
[----:B------:R-:W-:Y:S01]  /*61f0*/  FADD.FTZ R92, R19, -R92 ;  /* 0x8000005c135c7221 */ /* 0x000fe20000010000 */
[----:B------:R-:W-:Y:S01]  /*6200*/  FSEL R177, R177, RZ, P4 ;  /* 0x000000ffb1b17208 */ /* 0x000fe20002000000 */
[----:B------:R-:W-:Y:S01]  /*6210*/  FFMA.FTZ R229, R13, R180, R181 ;  /* 0x000000b40de57223 */ /* 0x000fe200000100b5 */
[----:B------:R-:W-:Y:S01]  /*6220*/  FSEL R182, R182, RZ, P3 ;  /* 0x000000ffb6b67208 */ /* 0x000fe20001800000 */
[----:B------:R-:W-:Y:S01]  /*6230*/  FFMA.FTZ R165, R188, R92, R173 ;  /* 0x0000005cbca57223 */ /* 0x000fe200000100ad */
[C---:B------:R-:W-:Y:S01]  /*6240*/  LOP3.LUT P4, RZ, R222.reuse, 0xff, RZ, 0xc0, !PT ;  /* 0x000000ffdeff7812 */ /* 0x040fe2000788c0ff */
[----:B------:R-:W-:Y:S01]  /*6250*/  @P5 HADD2.F32 R93, -RZ, R178.H1_H1 ;  /* 0x300000b2ff5d5230 */ /* 0x000fe20000004100 */
[----:B------:R-:W-:Y:S01]  /*6260*/  LOP3.LUT P3, RZ, R222, 0xff00, RZ, 0xc0, !PT ;  /* 0x0000ff00deff7812 */ /* 0x000fe2000786c0ff */
[----:B------:R-:W-:Y:S01]  /*6270*/  FMUL.FTZ R92, R165, R23 ;  /* 0x00000017a55c7220 */ /* 0x000fe20000410000 */
[----:B------:R-:W-:Y:S01]  /*6280*/  @P6 FMUL.FTZ R185, R166, R167 ;  /* 0x000000a7a6b96220 */ /* 0x000fe20000410000 */
[----:B------:R-:W-:Y:S01]  /*6290*/  FMUL.FTZ R183, R76, R166 ;  /* 0x000000a64cb77220 */ /* 0x000fe20000410000 */
[-CC-:B------:R-:W-:Y:S01]  /*62a0*/  FFMA.FTZ R186, R22, R180.reuse, R181.reuse ;  /* 0x000000b416ba7223 */ /* 0x180fe200000100b5 */
[----:B------:R-:W-:Y:S01]  /*62b0*/  FMUL.FTZ R178, R92, UR13 ;  /* 0x0000000d5cb27c20 */ /* 0x000fe20008410000 */
[-CC-:B------:R-:W-:Y:S01]  /*62c0*/  FFMA.FTZ R167, R7, R180.reuse, R181.reuse ;  /* 0x000000b407a77223 */ /* 0x180fe200000100b5 */
[----:B------:R-:W-:Y:S01]  /*62d0*/  FFMA.FTZ R166, R8, R180, R181 ;  /* 0x000000b408a67223 */ /* 0x000fe200000100b5 */
[----:B------:R-:W-:Y:S01]  /*62e0*/  ISETP.GE.U32.AND P2, PT, R222, RZ, PT ;  /* 0x000000ffde00720c */ /* 0x000fe20003f46070 */
[----:B------:R-:W-:Y:S01]  /*62f0*/  FADD.FTZ R229, R20, -R229 ;  /* 0x800000e514e57221 */ /* 0x000fe20000010000 */
[----:B------:R-:W-:Y:S01]  /*6300*/  MOV R180, RZ ;  /* 0x000000ff00b47202 */ /* 0x000fe20000000f00 */
[----:B------:R-:W-:Y:S01]  /*6310*/  @P5 FMUL.FTZ R180, R178, R93 ;  /* 0x0000005db2b45220 */ /* 0x000fe20000410000 */
[----:B------:R-:W-:-:S02]  /*6320*/  @P4 HADD2.F32 R181, -RZ, R176.H0_H0 ;  /* 0x200000b0ffb54230 */ /* 0x000fc40000004100 */
[----:B------:R-:W-:Y:S01]  /*6330*/  FADD.FTZ R186, R21, -R186 ;  /* 0x800000ba15ba7221 */ /* 0x000fe20000010000 */
[----:B------:R-:W-:Y:S02]  /*6340*/  @P3 HADD2.F32 R220, -RZ, R176.H1_H1 ;  /* 0x300000b0ffdc3230 */ /* 0x000fe40000004100 */
[----:B------:R-:W-:Y:S01]  /*6350*/  FADD.FTZ R93, R14, -R167 ;  /* 0x800000a70e5d7221 */ /* 0x000fe20000010000 */
[----:B------:R-:W-:Y:S01]  /*6360*/  FSEL R183, R183, RZ, P6 ;  /* 0x000000ffb7b77208 */ /* 0x000fe20003000000 */
[----:B------:R-:W-:Y:S01]  /*6370*/  FADD.FTZ R176, R15, -R166 ;  /* 0x800000a60fb07221 */ /* 0x000fe20000010000 */
[C---:B------:R-:W-:Y:S01]  /*6380*/  LOP3.LUT P6, RZ, R223.reuse, 0xff0000, RZ, 0xc0, !PT ;  /* 0x00ff0000dfff7812 */ /* 0x040fe200078cc0ff */
[C---:B------:R-:W-:Y:S01]  /*6390*/  FFMA.FTZ R166, R188.reuse, R229, R174 ;  /* 0x000000e5bca67223 */ /* 0x040fe200000100ae */
[----:B------:R-:W-:Y:S01]  /*63a0*/  ISETP.GE.U32.AND.EX P2, PT, R223, 0x1000000, PT, P2 ;  /* 0x01000000df00780c */ /* 0x000fe20003f46120 */
        /* <DEDUP_REMOVED lines=8> */
[----:B------:R-:W-:Y:S01]  /*6430*/  MOV R186, RZ ;  /* 0x000000ff00ba7202 */ /* 0x000fe20000000f00 */
[----:B------:R-:W-:Y:S01]  /*6440*/  FMUL.FTZ R176, R176, UR13 ;  /* 0x0000000db0b07c20 */ /* 0x000fe20008410000 */
[----:B------:R-:W-:Y:S01]  /*6450*/  FMUL.FTZ R188, R23, UR13 ;  /* 0x0000000d17bc7c20 */ /* 0x000fe20008410000 */
[----:B------:R-:W-:-:S02]  /*6460*/  @P6 HADD2.F32 R228, -RZ, R179.H0_H0 ;  /* 0x200000b3ffe46230 */ /* 0x000fc40000004100 */
[----:B------:R-:W-:Y:S01]  /*6470*/  FMUL.FTZ R230, R230, UR13 ;  /* 0x0000000de6e67c20 */ /* 0x000fe20008410000 */
[----:B------:R-:W-:Y:S02]  /*6480*/  @P2 HADD2.F32 R231, -RZ, R179.H1_H1 ;  /* 0x300000b3ffe72230 */ /* 0x000fe40000004100 */
[----:B------:R-:W-:Y:S02]  /*6490*/  HFMA2 R179, -RZ, RZ, 0, 0 ;  /* 0x00000000ffb37431 */ /* 0x000fe400000001ff */
[----:B------:R-:W-:Y:S01]  /*64a0*/  @P4 FMUL.FTZ R179, R176, R181 ;  /* 0x000000b5b0b34220 */ /* 0x000fe20000410000 */
[----:B------:R-:W-:Y:S01]  /*64b0*/  @P3 FMUL.FTZ R186, R188, R220 ;  /* 0x000000dcbcba3220 */ /* 0x000fe20000410000 */
[----:B------:R-:W-:Y:S01]  /*64c0*/  FADD.FTZ R144, R144, R185 ;  /* 0x000000b990907221 */ /* 0x000fe20000010000 */
        /* <DEDUP_REMOVED lines=20> */
[----:B------:R-:W-:Y:S02]  /*6610*/  FSEL R141, R141, RZ, P3 ;  /* 0x000000ff8d8d7208 */ /* 0x000fe40001800000 */
[----:B------:R-:W-:Y:S02]  /*6620*/  F2FP.F16.F32.PACK_AB R179, R143, R142 ;  /* 0x0000008e8fb3723e */ /* 0x000fe400000000ff */
[----:B------:R-:W-:Y:S02]  /*6630*/  F2FP.F16.F32.PACK_AB R178, R178, R183 ;  /* 0x000000b7b2b2723e */ /* 0x000fe400000000ff */
[----:B------:R-:W-:Y:S02]  /*6640*/  F2FP.F16.F32.PACK_AB R177, R182, R177 ;  /* 0x000000b1b6b1723e */ /* 0x000fe400000000ff */
[----:B------:R-:W-:Y:S01]  /*6650*/  F2FP.F16.F32.PACK_AB R176, R141, R140 ;  /* 0x0000008c8db0723e */ /* 0x000fe200000000ff */
[----:B------:R-:W-:Y:S06]  /*6660*/  BRA `(.L_x_10517) ;  /* 0x0000000400887947 */ /* 0x000fec0003800000 */
.L_x_10516:
[C---:B------:R-:W-:Y:S01]  /*6670*/  LOP3.LUT P2, RZ, R222.reuse, 0xff0000, RZ, 0xc0, !PT ;  /* 0x00ff0000deff7812 */ /* 0x040fe2000784c0ff */
        /* <DEDUP_REMOVED lines=8> */
[----:B------:R-:W-:Y:S01]  /*6700*/  FFMA.FTZ R186, R188, R231, R170 ;  /* 0x000000e7bcba7223 */ /* 0x000fe200000100aa */
[----:B------:R-:W-:Y:S01]  /*6710*/  FFMA.FTZ R232, R12, R180, R181 ;  /* 0x000000b40ce87223 */ /* 0x000fe200000100b5 */
[C---:B------:R-:W-:Y:S01]  /*6720*/  FFMA.FTZ R220, R188.reuse, R220, R171 ;  /* 0x000000dcbcdc7223 */ /* 0x040fe200000100ab */
[----:B------:R-:W-:Y:S01]  /*6730*/  FFMA.FTZ R230, R188, R233, R172 ;  /* 0x000000e9bce67223 */ /* 0x000fe200000100ac */
[----:B-----5:R-:W-:-:S02]  /*6740*/  @P2 HADD2.F32 R228, -RZ, R177.H0_H0 ;  /* 0x200000b1ffe42230 */ /* 0x020fc40000004100 */
[--C-:B------:R-:W-:Y:S01]  /*6750*/  FFMA.FTZ R229, R13, R180, R181.reuse ;  /* 0x000000b40de57223 */ /* 0x100fe200000100b5 */
[----:B------:R-:W-:Y:S02]  /*6760*/  @P4 HADD2.F32 R233, -RZ, R177.H1_H1 ;  /* 0x300000b1ffe94230 */ /* 0x000fe40000004100 */
[C---:B------:R-:W-:Y:S01]  /*6770*/  FMUL.FTZ R177, R23.reuse, R186 ;  /* 0x000000ba17b17220 */ /* 0x040fe20000410000 */
[C---:B------:R-:W-:Y:S01]  /*6780*/  FMUL.FTZ R186, R23.reuse, R220 ;  /* 0x000000dc17ba7220 */ /* 0x040fe20000410000 */
[----:B------:R-:W-:Y:S01]  /*6790*/  FMUL.FTZ R220, R23, R230 ;  /* 0x000000e617dc7220 */ /* 0x000fe20000410000 */
[-CC-:B0-----:R-:W-:Y:S01]  /*67a0*/  FFMA.FTZ R182, R22, R180.reuse, R181.reuse ;  /* 0x000000b416b67223 */ /* 0x181fe200000100b5 */
[-CC-:B------:R-:W-:Y:S01]  /*67b0*/  FFMA.FTZ R187, R7, R180.reuse, R181.reuse ;  /* 0x000000b407bb7223 */ /* 0x180fe200000100b5 */
[----:B------:R-:W-:Y:S01]  /*67c0*/  FMUL.FTZ R186, R186, UR13 ;  /* 0x0000000dbaba7c20 */ /* 0x000fe20008410000 */
[----:B------:R-:W-:Y:S01]  /*67d0*/  FMUL.FTZ R231, R220, UR13 ;  /* 0x0000000ddce77c20 */ /* 0x000fe20008410000 */
[----:B------:R-:W-:Y:S01]  /*67e0*/  FFMA.FTZ R220, R8, R180, R181 ;  /* 0x000000b408dc7223 */ /* 0x000fe200000100b5 */
[----:B------:R-:W-:-:S02]  /*67f0*/  @P3 HADD2.F32 R230, -RZ, R178.H0_H0 ;  /* 0x200000b2ffe63230 */ /* 0x000fc40000004100 */
[----:B------:R-:W-:Y:S01]  /*6800*/  FMUL.FTZ R177, R177, UR13 ;  /* 0x0000000db1b17c20 */ /* 0x000fe20008410000 */
[-C--:B------:R-:W-:Y:S01]  /*6810*/  FMUL.FTZ R180, R75, R186.reuse ;  /* 0x000000ba4bb47220 */ /* 0x080fe20000410000 */
[----:B------:R-:W-:Y:S01]  /*6820*/  FMUL.FTZ R181, R76, R231 ;  /* 0x000000e74cb57220 */ /* 0x000fe20000410000 */
[----:B------:R-:W-:Y:S01]  /*6830*/  CS2R R184, SRZ ;  /* 0x0000000000b87805 */ /* 0x000fe2000001ff00 */
[----:B------:R-:W-:Y:S02]  /*6840*/  HFMA2 R183, -RZ, RZ, 0, 0 ;  /* 0x00000000ffb77431 */ /* 0x000fe400000001ff */
[----:B------:R-:W-:Y:S01]  /*6850*/  @P2 FMUL.FTZ R185, R228, R177 ;  /* 0x000000b1e4b92220 */ /* 0x000fe20000410000 */
[----:B------:R-:W-:Y:S01]  /*6860*/  @P4 FMUL.FTZ R184, R233, R186 ;  /* 0x000000bae9b84220 */ /* 0x000fe20000410000 */
[----:B------:R-:W-:Y:S01]  /*6870*/  @P3 FMUL.FTZ R183, R230, R231 ;  /* 0x000000e7e6b73220 */ /* 0x000fe20000410000 */
[----:B------:R-:W-:Y:S01]  /*6880*/  FMUL.FTZ R177, R74, R177 ;  /* 0x000000b14ab17220 */ /* 0x000fe20000410000 */
[----:B------:R-:W-:Y:S01]  /*6890*/  FSEL R180, R180, RZ, P4 ;  /* 0x000000ffb4b47208 */ /* 0x000fe20002000000 */
[----:B------:R-:W-:Y:S01]  /*68a0*/  FADD.FTZ R232, R19, -R232 ;  /* 0x800000e813e87221 */ /* 0x000fe20000010000 */
[----:B------:R-:W-:Y:S01]  /*68b0*/  FSEL R181, R181, RZ, P3 ;  /* 0x000000ffb5b57208 */ /* 0x000fe20001800000 */
[----:B------:R-:W-:Y:S01]  /*68c0*/  FADD.FTZ R186, R21, -R182 ;  /* 0x800000b615ba7221 */ /* 0x000fe20000010000 */
[----:B------:R-:W-:Y:S01]  /*68d0*/  LOP3.LUT P4, RZ, R222, 0xff, RZ, 0xc0, !PT ;  /* 0x000000ffdeff7812 */ /* 0x000fe2000788c0ff */
[----:B------:R-:W-:Y:S01]  /*68e0*/  FFMA.FTZ R232, R188, R232, R173 ;  /* 0x000000e8bce87223 */ /* 0x000fe200000100ad */
[----:B------:R-:W-:Y:S01]  /*68f0*/  LOP3.LUT P3, RZ, R222, 0xff00, RZ, 0xc0, !PT ;  /* 0x0000ff00deff7812 */ /* 0x000fe2000786c0ff */
[----:B------:R-:W-:Y:S01]  /*6900*/  FADD.FTZ R229, R20, -R229 ;  /* 0x800000e514e57221 */ /* 0x000fe20000010000 */
[----:B------:R-:W-:Y:S01]  /*6910*/  FSEL R177, R177, RZ, P2 ;  /* 0x000000ffb1b17208 */ /* 0x000fe20001000000 */
[----:B------:R-:W-:Y:S01]  /*6920*/  FADD.FTZ R187, R14, -R187 ;  /* 0x800000bb0ebb7221 */ /* 0x000fe20000010000 */
[----:B------:R-:W-:Y:S01]  /*6930*/  ISETP.GE.U32.AND P2, PT, R222, RZ, PT ;  /* 0x000000ffde00720c */ /* 0x000fe20003f46070 */
[----:B------:R-:W-:Y:S01]  /*6940*/  FADD.FTZ R220, R15, -R220 ;  /* 0x800000dc0fdc7221 */ /* 0x000fe20000010000 */
[C---:B------:R-:W-:Y:S01]  /*6950*/  LOP3.LUT P5, RZ, R223.reuse, 0xff00, RZ, 0xc0, !PT ;  /* 0x0000ff00dfff7812 */ /* 0x040fe200078ac0ff */
[C---:B------:R-:W-:Y:S01]  /*6960*/  FFMA.FTZ R236, R188.reuse, R186, R175 ;  /* 0x000000babcec7223 */ /* 0x040fe200000100af */
[C---:B------:R-:W-:Y:S01]  /*6970*/  LOP3.LUT P6, RZ, R223.reuse, 0xff0000, RZ, 0xc0, !PT ;  /* 0x00ff0000dfff7812 */ /* 0x040fe200078cc0ff */
[----:B------:R-:W-:Y:S01]  /*6980*/  FFMA.FTZ R182, R188, R229, R174 ;  /* 0x000000e5bcb67223 */ /* 0x000fe200000100ae */
[----:B------:R-:W-:Y:S01]  /*6990*/  ISETP.GE.U32.AND.EX P2, PT, R223, 0x1000000, PT, P2 ;  /* 0x01000000df00780c */ /* 0x000fe20003f46120 */
[----:B------:R-:W-:-:S02]  /*69a0*/  @P4 HADD2.F32 R230, -RZ, R176.H0_H0 ;  /* 0x200000b0ffe64230 */ /* 0x000fc40000004100 */
[C---:B------:R-:W-:Y:S01]  /*69b0*/  FFMA.FTZ R186, R188.reuse, R187, R168 ;  /* 0x000000bbbcba7223 */ /* 0x040fe200000100a8 */
[----:B------:R-:W-:Y:S02]  /*69c0*/  @P3 HADD2.F32 R233, -RZ, R176.H1_H1 ;  /* 0x300000b0ffe93230 */ /* 0x000fe40000004100 */
[C---:B------:R-:W-:Y:S01]  /*69d0*/  FMUL.FTZ R176, R23.reuse, R232 ;  /* 0x000000e817b07220 */ /* 0x040fe20000410000 */
[----:B------:R-:W-:Y:S01]  /*69e0*/  FFMA.FTZ R220, R188, R220, R169 ;  /* 0x000000dcbcdc7223 */ /* 0x000fe200000100a9 */
[C---:B------:R-:W-:Y:S01]  /*69f0*/  FMUL.FTZ R182, R23.reuse, R182 ;  /* 0x000000b617b67220 */ /* 0x040fe20000410000 */
[C---:B------:R-:W-:Y:S01]  /*6a00*/  FMUL.FTZ R188, R23.reuse, R236 ;  /* 0x000000ec17bc7220 */ /* 0x040fe20000410000 */
[----:B------:R-:W-:Y:S01]  /*6a10*/  FMUL.FTZ R228, R176, UR13 ;  /* 0x0000000db0e47c20 */ /* 0x000fe20008410000 */
[C---:B------:R-:W-:Y:S01]  /*6a20*/  FMUL.FTZ R176, R23.reuse, R186 ;  /* 0x000000ba17b07220 */ /* 0x040fe20000410000 */
[----:B------:R-:W-:Y:S02]  /*6a30*/  @P5 HADD2.F32 R187, -RZ, R178.H1_H1 ;  /* 0x300000b2ffbb5230 */ /* 0x000fe40000004100 */
[----:B------:R-:W-:Y:S01]  /*6a40*/  FMUL.FTZ R23, R23, R220 ;  /* 0x000000dc17177220 */ /* 0x000fe20000410000 */
[----:B------:R-:W-:-:S02]  /*6a50*/  @P6 HADD2.F32 R234, -RZ, R179.H0_H0 ;  /* 0x200000b3ffea6230 */ /* 0x000fc40000004100 */
[----:B------:R-:W-:Y:S01]  /*6a60*/  FMUL.FTZ R231, R182, UR13 ;  /* 0x0000000db6e77c20 */ /* 0x000fe20008410000 */
[----:B------:R-:W-:Y:S01]  /*6a70*/  @P2 HADD2.F32 R235, -RZ, R179.H1_H1 ;  /* 0x300000b3ffeb2230 */ /* 0x000fe20000004100 */
[----:B------:R-:W-:Y:S01]  /*6a80*/  CS2R R178, SRZ ;  /* 0x0000000000b27805 */ /* 0x000fe2000001ff00 */
[----:B------:R-:W-:Y:S01]  /*6a90*/  FMUL.FTZ R229, R176, UR13 ;  /* 0x0000000db0e57c20 */ /* 0x000fe20008410000 */
[----:B------:R-:W-:Y:S01]  /*6aa0*/  FMUL.FTZ R182, R23, UR13 ;  /* 0x0000000d17b67c20 */ /* 0x000fe20008410000 */
[----:B------:R-:W-:Y:S01]  /*6ab0*/  @P5 FMUL.FTZ R178, R187, R228 ;  /* 0x000000e4bbb25220 */ /* 0x000fe20000410000 */
[----:B------:R-:W-:Y:S01]  /*6ac0*/  CS2R R186, SRZ ;  /* 0x0000000000ba7805 */ /* 0x000fe2000001ff00 */
        /* <DEDUP_REMOVED lines=28> */
.L_x_10517:
        /* <DEDUP_REMOVED lines=11> */
.L_x_10505:
[----:B------:R-:W-:Y:S05]  /*6d40*/  BSYNC.RECONVERGENT B1 ;  /* 0x0000000000017941 */ /* 0x000fea0003800200 */
.L_x_10495:
[----:B01234-:R-:W0:Y:S02]  /*6d50*/  LDC.64 R176, c[0x0][0x380] ;  /* 0x0000e000ffb07b82 */ /* 0x01fe240000000a00 */
[----:B0-----:R-:W-:-:S04]  /*6d60*/  LEA R3, R176, R3, 0x2 ;  /* 0x00000003b0037211 */ /* 0x001fc800078e10ff */
[----:B------:R-:W-:-:S13]  /*6d70*/  ISETP.GE.AND P1, PT, R3, R177, PT ;  /* 0x000000b10300720c */ /* 0x000fda0003f26270 */
[----:B------:R-:W-:Y:S05]  /*6d80*/  @!P1 BRA `(.L_x_10518) ;  /* 0xffffff9800a09947 */ /* 0x000fea000383ffff */
.L_x_10487:
[----:B------:R-:W-:Y:S05]  /*6d90*/  BSYNC B0 ;  /* 0x0000000000007941 */ /* 0x000fea0003800000 */
.L_x_10486:
        /* <DEDUP_REMOVED lines=210> */
.L_x_10520:
[----:B------:R-:W-:Y:S05]  /*7ac0*/  BSYNC.RECONVERGENT B0 ;  /* 0x0000000000007941 */ /* 0x000fea0003800200 */
.L_x_10519:
        /* <DEDUP_REMOVED lines=18> */
.L_x_10522:
[----:B------:R-:W-:Y:S05]  /*7bf0*/  BSYNC.RECONVERGENT B0 ;  /* 0x0000000000007941 */ /* 0x000fea0003800200 */
.L_x_10521:
        /* <DEDUP_REMOVED lines=18> */
.L_x_10524:
[----:B------:R-:W-:Y:S05]  /*7d20*/  BSYNC.RECONVERGENT B0 ;  /* 0x0000000000007941 */ /* 0x000fea0003800200 */
.L_x_10523:
        /* <DEDUP_REMOVED lines=18> */
.L_x_10526:
[----:B------:R-:W-:Y:S05]  /*7e50*/  BSYNC.RECONVERGENT B0 ;  /* 0x0000000000007941 */ /* 0x000fea0003800200 */
.L_x_10525:
        /* <DEDUP_REMOVED lines=18> */
.L_x_10528:
[----:B------:R-:W-:Y:S05]  /*7f80*/  BSYNC.RECONVERGENT B0 ;  /* 0x0000000000007941 */ /* 0x000fea0003800200 */
.L_x_10527:
        /* <DEDUP_REMOVED lines=11> */
.L_x_10494:
[----:B------:R-:W-:Y:S01]  /*8040*/  HFMA2 R186, -RZ, RZ, 0, 5.9604644775390625e-08 ;  /* 0x00000001ffba7431 */ /* 0x000fe200000001ff */
[----:B------:R-:W-:Y:S01]  /*8050*/  BSSY B1, `(.L_x_10529) ;  /* 0x0000006000017945 */ /* 0x000fe20003800000 */
[----:B------:R-:W-:Y:S02]  /*8060*/  MOV R187, 0x1f ;  /* 0x0000001f00bb7802 */ /* 0x000fe40000000f00 */
[----:B------:R-:W-:-:S07]  /*8070*/  MOV R184, 0xffffffff ;  /* 0xffffffff00b87802 */ /* 0x000fce0000000f00 */
[----:B------:R-:W-:Y:S05]  /*8080*/  WARPSYNC.COLLECTIVE R184, `(.L_x_10530) ;  /* 0x00000000b8087348 */ /* 0x000fea0003c00000 */
[----:B------:R0:W1:Y:S02]  /*8090*/  SHFL.BFLY P2, R185, R229, R186, R187 ;  /* 0x0c0000bae5b97389 */ /* 0x00006400000400bb */
[----:B01----:R-:W-:Y:S05]  /*80a0*/  ENDCOLLECTIVE ;  /* 0x000000000000791b */ /* 0x003fea0003800000 */
.L_x_10530:
[----:B------:R-:W-:Y:S05]  /*80b0*/  BSYNC B1 ;  /* 0x0000000000017941 */ /* 0x000fea0003800000 */
.L_x_10529:
        /* <DEDUP_REMOVED lines=9> */
.L_x_10531:
[----:B------:R-:W-:Y:S01]  /*8150*/  MOV R229, R176 ;  /* 0x000000b000e57202 */ /* 0x000fe20000000f00 */
[----:B------:R-:W-:Y:S01]  /*8160*/  HFMA2 R186, -RZ, RZ, 0, 1.1920928955078125e-07 ;  /* 0x00000002ffba7431 */ /* 0x000fe200000001ff */
[----:B------:R-:W-:-:S07]  /*8170*/  MOV R177, R185 ;  /* 0x000000b900b17202 */ /* 0x000fce0000000f00 */
[----:B------:R-:W-:Y:S05]  /*8180*/  WARPSYNC.COLLECTIVE R184, `(.L_x_10532) ;  /* 0x00000000b8087348 */ /* 0x000fea0003c00000 */
[----:B------:R0:W1:Y:S02]  /*8190*/  SHFL.BFLY P2, R185, R229, R186, R187 ;  /* 0x0c0000bae5b97389 */ /* 0x00006400000400bb */
[----:B01----:R-:W-:Y:S05]  /*81a0*/  ENDCOLLECTIVE ;  /* 0x000000000000791b */ /* 0x003fea0003800000 */
.L_x_10532:
[----:B------:R-:W-:-:S05]  /*81b0*/  FADD.FTZ R177, R177, R230 ;  /* 0x000000e6b1b17221 */ /* 0x000fca0000010000 */
[----:B------:R-:W-:Y:S02]  /*81c0*/  MOV R229, R177 ;  /* 0x000000b100e57202 */ /* 0x000fe40000000f00 */
[----:B------:R-:W-:-:S07]  /*81d0*/  MOV R179, R185 ;  /* 0x000000b900b37202 */ /* 0x000fce0000000f00 */
[----:B------:R-:W-:Y:S05]  /*81e0*/  WARPSYNC.COLLECTIVE R184, `(.L_x_10533) ;  /* 0x00000000b8087348 */ /* 0x000fea0003c00000 */
[----:B------:R0:W1:Y:S02]  /*81f0*/  SHFL.BFLY P2, R185, R229, R186, R187 ;  /* 0x0c0000bae5b97389 */ /* 0x00006400000400bb */
[----:B01----:R-:W-:Y:S05]  /*8200*/  ENDCOLLECTIVE ;  /* 0x000000000000791b */ /* 0x003fea0003800000 */
.L_x_10533:
[----:B------:R-:W-:-:S05]  /*8210*/  FADD.FTZ R179, R176, R179 ;  /* 0x000000b3b0b37221 */ /* 0x000fca0000010000 */
[----:B------:R-:W-:Y:S01]  /*8220*/  MOV R229, R179 ;  /* 0x000000b300e57202 */ /* 0x000fe20000000f00 */
[----:B------:R-:W-:Y:S01]  /*8230*/  HFMA2 R186, -RZ, RZ, 0, 2.384185791015625e-07 ;  /* 0x00000004ffba7431 */ /* 0x000fe200000001ff */
[----:B------:R-:W-:-:S07]  /*8240*/  MOV R178, R185 ;  /* 0x000000b900b27202 */ /* 0x000fce0000000f00 */
[----:B------:R-:W-:Y:S05]  /*8250*/  WARPSYNC.COLLECTIVE R184, `(.L_x_10534) ;  /* 0x00000000b8087348 */ /* 0x000fea0003c00000 */
[----:B------:R0:W1:Y:S02]  /*8260*/  SHFL.BFLY P2, R185, R229, R186, R187 ;  /* 0x0c0000bae5b97389 */ /* 0x00006400000400bb */
[----:B01----:R-:W-:Y:S05]  /*8270*/  ENDCOLLECTIVE ;  /* 0x000000000000791b */ /* 0x003fea0003800000 */
.L_x_10534:
[----:B------:R-:W-:-:S05]  /*8280*/  FADD.FTZ R178, R177, R178 ;  /* 0x000000b2b1b27221 */ /* 0x000fca0000010000 */
[----:B------:R-:W-:Y:S02]  /*8290*/  MOV R229, R178 ;  /* 0x000000b200e57202 */ /* 0x000fe40000000f00 */
[----:B------:R-:W-:-:S07]  /*82a0*/  MOV R180, R185 ;  /* 0x000000b900b47202 */ /* 0x000fce0000000f00 */
[----:B------:R-:W-:Y:S05]  /*82b0*/  WARPSYNC.COLLECTIVE R184, `(.L_x_10535) ;  /* 0x00000000b8087348 */ /* 0x000fea0003c00000 */
[----:B------:R0:W1:Y:S02]  /*82c0*/  SHFL.BFLY P2, R185, R229, R186, R187 ;  /* 0x0c0000bae5b97389 */ /* 0x00006400000400bb */
[----:B01----:R-:W-:Y:S05]  /*82d0*/  ENDCOLLECTIVE ;  /* 0x000000000000791b */ /* 0x003fea0003800000 */
.L_x_10535:
[----:B------:R-:W-:-:S05]  /*82e0*/  FADD.FTZ R180, R179, R180 ;  /* 0x000000b4b3b47221 */ /* 0x000fca0000010000 */
[----:B------:R-:W-:Y:S01]  /*82f0*/  MOV R229, R180 ;  /* 0x000000b400e57202 */ /* 0x000fe20000000f00 */
[----:B------:R-:W-:Y:S01]  /*8300*/  HFMA2 R186, -RZ, RZ, 0, 4.76837158203125e-07 ;  /* 0x00000008ffba7431 */ /* 0x000fe200000001ff */
[----:B------:R-:W-:-:S07]  /*8310*/  MOV R181, R185 ;  /* 0x000000b900b57202 */ /* 0x000fce0000000f00 */
[----:B------:R-:W-:Y:S05]  /*8320*/  WARPSYNC.COLLECTIVE R184, `(.L_x_10536) ;  /* 0x00000000b8087348 */ /* 0x000fea0003c00000 */
[----:B------:R0:W1:Y:S02]  /*8330*/  SHFL.BFLY P2, R185, R229, R186, R187 ;  /* 0x0c0000bae5b97389 */ /* 0x00006400000400bb */
[----:B01----:R-:W-:Y:S05]  /*8340*/  ENDCOLLECTIVE ;  /* 0x000000000000791b */ /* 0x003fea0003800000 */
.L_x_10536:
[----:B------:R-:W-:-:S05]  /*8350*/  FADD.FTZ R181, R178, R181 ;  /* 0x000000b5b2b57221 */ /* 0x000fca0000010000 */
[----:B------:R-:W-:Y:S02]  /*8360*/  MOV R229, R181 ;  /* 0x000000b500e57202 */ /* 0x000fe40000000f00 */
[----:B------:R-:W-:-:S07]  /*8370*/  MOV R183, R185 ;  /* 0x000000b900b77202 */ /* 0x000fce0000000f00 */
[----:B------:R-:W-:Y:S05]  /*8380*/  WARPSYNC.COLLECTIVE R184, `(.L_x_10537) ;  /* 0x00000000b8087348 */ /* 0x000fea0003c00000 */
[----:B------:R0:W1:Y:S02]  /*8390*/  SHFL.BFLY P2, R185, R229, R186, R187 ;  /* 0x0c0000bae5b97389 */ /* 0x00006400000400bb */
[----:B01----:R-:W-:Y:S05]  /*83a0*/  ENDCOLLECTIVE ;  /* 0x000000000000791b */ /* 0x003fea0003800000 */
.L_x_10537:
[----:B------:R-:W-:-:S05]  /*83b0*/  FADD.FTZ R183, R180, R183 ;  /* 0x000000b7b4b77221 */ /* 0x000fca0000010000 */
[----:B------:R-:W-:Y:S01]  /*83c0*/  MOV R229, R183 ;  /* 0x000000b700e57202 */ /* 0x000fe20000000f00 */
[----:B------:R-:W-:Y:S01]  /*83d0*/  HFMA2 R186, -RZ, RZ, 0, 9.5367431640625e-07 ;  /* 0x00000010ffba7431 */ /* 0x000fe200000001ff */
[----:B------:R-:W-:-:S07]  /*83e0*/  MOV R182, R185 ;  /* 0x000000b900b67202 */ /* 0x000fce0000000f00 */
[----:B------:R-:W-:Y:S05]  /*83f0*/  WARPSYNC.COLLECTIVE R184, `(.L_x_10538) ;  /* 0x00000000b8087348 */ /* 0x000fea0003c00000 */
[----:B------:R0:W1:Y:S02]  /*8400*/  SHFL.BFLY P2, R185, R229, R186, R187 ;  /* 0x0c0000bae5b97389 */ /* 0x00006400000400bb */
[----:B01----:R-:W-:Y:S05]  /*8410*/  ENDCOLLECTIVE ;  /* 0x000000000000791b */ /* 0x003fea0003800000 */
.L_x_10538:
[----:B------:R-:W-:-:S05]  /*8420*/  FADD.FTZ R182, R181, R182 ;  /* 0x000000b6b5b67221 */ /* 0x000fca0000010000 */
[----:B------:R-:W-:Y:S02]  /*8430*/  MOV R229, R182 ;  /* 0x000000b600e57202 */ /* 0x000fe40000000f00 */
[----:B------:R-:W-:-:S07]  /*8440*/  MOV R176, R185 ;  /* 0x000000b900b07202 */ /* 0x000fce0000000f00 */
[----:B------:R-:W-:Y:S05]  /*8450*/  WARPSYNC.COLLECTIVE R184, `(.L_x_10539) ;  /* 0x00000000b8087348 */ /* 0x000fea0003c00000 */
[----:B------:R0:W1:Y:S02]  /*8460*/  SHFL.BFLY P2, R185, R229, R186, R187 ;  /* 0x0c0000bae5b97389 */ /* 0x00006400000400bb */
[----:B01----:R-:W-:Y:S05]  /*8470*/  ENDCOLLECTIVE ;  /* 0x000000000000791b */ /* 0x003fea0003800000 */
.L_x_10539:
[----:B------:R-:W-:Y:S01]  /*8480*/  MOV R177, R185 ;  /* 0x000000b900b17202 */ /* 0x000fe20000000f00 */
[----:B------:R-:W-:Y:S06]  /*8490*/  BRA `(.L_x_10540) ;  /* 0xffffff9400807947 */ /* 0x000fec000383ffff */
.L_x_10541:
        /* <DEDUP_REMOVED lines=14> */
.L_x_14565:


//--------------------- .text._ZN10layer_norm13ln_bwd_kernelINS_13Kernel_traitsIf6__halffS2_fjLj768ELj1ELj4ELj1ELj16ENS_18Kernel_traits_baseILj768EfS2_fS2_fjLj128EEEEELb1ELb1ELb0ELb1EEEvNS_9BwdParamsE --------------------------
	.section	.text._ZN10layer_norm13ln_bwd_kernelINS_13Kernel_traitsIf6__halffS2_fjLj768ELj1ELj4ELj1ELj16ENS_18Kernel_traits_baseILj768EfS2_fS2_fjLj128EEEEELb1ELb1ELb0ELb1EEEvNS_9BwdParamsE,"ax",@progbits
	.align	128
        .global         _ZN10layer_norm13ln_bwd_kernelINS_13Kernel_traitsIf6__halffS2_fjLj768ELj1ELj4ELj1ELj16ENS_18Kernel_traits_baseILj768EfS2_fS2_fjLj128EEEEELb1ELb1ELb0ELb1EEEvNS_9BwdParamsE
        .type           _ZN10layer_norm13ln_bwd_kernelINS_13Kernel_traitsIf6__halffS2_fjLj768ELj1ELj4ELj1ELj16ENS_18Kernel_traits_baseILj768EfS2_fS2_fjLj128EEEEELb1ELb1ELb0ELb1EEEvNS_9BwdParamsE,@function
        .size           _ZN10layer_norm13ln_bwd_kernelINS_13Kernel_traitsIf6__halffS2_fjLj768ELj1ELj4ELj1ELj16ENS_18Kernel_traits_baseILj768EfS2_fS2_fjLj128EEEEELb1ELb1ELb0ELb1EEEvNS_9BwdParamsE,(.L_x_14566 - _ZN10layer_norm13ln_bwd_kernelINS_13Kernel_traitsIf6__halffS2_fjLj768ELj1ELj4ELj1ELj16ENS_18Kernel_traits_baseILj768EfS2_fS2_fjLj128EEEEELb1ELb1ELb0ELb1EEEvNS_9BwdParamsE)
        .other          _ZN10layer_norm13ln_bwd_kernelINS_13Kernel_traitsIf6__halffS2_fjLj768ELj1ELj4ELj1ELj16ENS_18Kernel_traits_baseILj768EfS2_fS2_fjLj128EEEEELb1ELb1ELb0ELb1EEEvNS_9BwdParamsE,@"STO_CUDA_ENTRY STV_DEFAULT"
_ZN10layer_norm13ln_bwd_kernelINS_13Kernel_traitsIf6__halffS2_fjLj768ELj1ELj4ELj1ELj16ENS_18Kernel_traits_baseILj768EfS2_fS2_fjLj128EEEEELb1ELb1ELb0ELb1EEEvNS_9BwdParamsE:
.text._ZN10layer_norm13ln_bwd_kernelINS_13Kernel_traitsIf6__halffS2_fjLj768ELj1ELj4ELj1ELj16ENS_18Kernel_traits_baseILj768EfS2_fS2_fjLj128EEEEELb1ELb1ELb0ELb1EEEvNS_9BwdParamsE:
        /* <DEDUP_REMOVED lines=111> */
.L_x_10560:
        /* <DEDUP_REMOVED lines=13> */
[----:B-1----:R-:W-:-:S04]  /*07c0*/  IMAD.WIDE.U32 R150, R205, 0x20, R182 ;  /* 0x00000020cd967825 */ /* 0x002fc800078e00b6 */
[----:B--2---:R-:W-:Y:S01]  /*07d0*/  IMAD.WIDE.U32 R120, R205, 0x10, R148 ;  /* 0x00000010cd787825 */ /* 0x004fe200078e0094 */
[----:B------:R-:W2:Y:S03]  /*07e0*/  LDG.E.128 R124, desc[UR6][R150.64+0x10] ;  /* 0x00001006967c7981 */ /* 0x000ea6000c1e1d00 */
[----:B------:R-:W-:Y:S01]  /*07f0*/  IMAD.WIDE.U32 R206, R203, 0x20, R182 ;  /* 0x00000020cbce7825 */ /* 0x000fe200078e00b6 */
[----:B------:R-:W2:Y:S03]  /*0800*/  LDG.E.128 R116, desc[UR6][R150.64] ;  /* 0x0000000696747981 */ /* 0x000ea6000c1e1d00 */
[----:B---3--:R-:W-:Y:S01]  /*0810*/  IMAD.WIDE R172, R199, 0x4, R164 ;  /* 0x00000004c7ac7825 */ /* 0x008fe200078e02a4 */
[----:B------:R-:W3:Y:S01]  /*0820*/  LDG.E.128 R120, desc[UR6][R120.64] ;  /* 0x0000000678787981 */ /* 0x000ee2000c1e1d00 */
[----:B------:R-:W-:Y:S01]  /*0830*/  IADD3 R197, PT, PT, R205, 0x40, RZ ;  /* 0x00000040cdc57810 */ /* 0x000fe20007ffe0ff */
[----:B------:R-:W1:Y:S01]  /*0840*/  LDC.64 R164, c[0x0][0x3b0] ;  /* 0x0000ec00ffa47b82 */ /* 0x000e620000000a00 */
[----:B------:R-:W-:Y:S01]  /*0850*/  IMAD.WIDE.U32 R132, R203, 0x10, R148 ;  /* 0x00000010cb847825 */ /* 0x000fe200078e0094 */
[----:B------:R-:W3:Y:S03]  /*0860*/  LDG.E.128 R128, desc[UR6][R206.64] ;  /* 0x00000006ce807981 */ /* 0x000ee6000c1e1d00 */
[----:B0-----:R-:W-:Y:S01]  /*0870*/  @P0 IMAD.WIDE R136, R199, 0x2, R136 ;  /* 0x00000002c7880825 */ /* 0x001fe200078e0288 */
[----:B------:R-:W3:Y:S03]  /*0880*/  LDG.E R201, desc[UR6][R172.64] ;  /* 0x00000006acc97981 */ /* 0x000ee6000c1e1900 */
[C---:B------:R-:W-:Y:S01]  /*0890*/  IMAD.WIDE.U32 R182, R197.reuse, 0x20, R182 ;  /* 0x00000020c5b67825 */ /* 0x040fe200078e00b6 */
[----:B------:R-:W3:Y:S04]  /*08a0*/  LDG.E.128 R132, desc[UR6][R132.64] ;  /* 0x0000000684847981 */ /* 0x000ee8000c1e1d00 */
[----:B------:R-:W3:Y:S04]  /*08b0*/  @P0 LDG.E.U16 R202, desc[UR6][R136.64] ;  /* 0x0000000688ca0981 */ /* 0x000ee8000c1e1500 */
[----:B------:R-:W3:Y:S04]  /*08c0*/  LDG.E.128 R140, desc[UR6][R182.64] ;  /* 0x00000006b68c7981 */ /* 0x000ee8000c1e1d00 */
[----:B------:R1:W3:Y:S04]  /*08d0*/  LDG.E.128 R144, desc[UR6][R182.64+0x10] ;  /* 0x00001006b6907981 */ /* 0x0002e8000c1e1d00 */
[----:B------:R0:W3:Y:S01]  /*08e0*/  LDG.E.128 R136, desc[UR6][R206.64+0x10] ;  /* 0x00001006ce887981 */ /* 0x0000e2000c1e1d00 */
[----:B------:R-:W-:-:S06]  /*08f0*/  IMAD.WIDE.U32 R148, R197, 0x10, R148 ;  /* 0x00000010c5947825 */ /* 0x000fcc00078e0094 */
[----:B------:R-:W3:Y:S01]  /*0900*/  LDG.E.128 R148, desc[UR6][R148.64] ;  /* 0x0000000694947981 */ /* 0x000ee2000c1e1d00 */
[----:B-1----:R-:W-:-:S04]  /*0910*/  IMAD.WIDE.U32 R182, R205, 0x8, R164 ;  /* 0x00000008cdb67825 */ /* 0x002fc800078e00a4 */
[--C-:B------:R-:W-:Y:S02]  /*0920*/  IMAD.WIDE.U32 R172, R203, 0x8, R164.reuse ;  /* 0x00000008cbac7825 */ /* 0x100fe400078e00a4 */
[----:B-----5:R-:W5:Y:S02]  /*0930*/  LDG.E.64 R182, desc[UR6][R182.64] ;  /* 0x00000006b6b67981 */ /* 0x020f64000c1e1b00 */
[----:B------:R-:W-:Y:S02]  /*0940*/  IMAD.WIDE.U32 R164, R197, 0x8, R164 ;  /* 0x00000008c5a47825 */ /* 0x000fe400078e00a4 */
[----:B------:R-:W5:Y:S04]  /*0950*/  LDG.E.64 R172, desc[UR6][R172.64] ;  /* 0x00000006acac7981 */ /* 0x000f68000c1e1b00 */
[----:B------:R-:W5:Y:S01]  /*0960*/  LDG.E.64 R164, desc[UR6][R164.64] ;  /* 0x00000006a4a47981 */ /* 0x000f62000c1e1b00 */
[----:B------:R-:W-:-:S04]  /*0970*/  ISETP.NE.U32.AND P1, PT, RZ, UR12, PT ;  /* 0x0000000cff007c0c */ /* 0x000fc8000bf25070 */
[----:B------:R-:W-:-:S13]  /*0980*/  ISETP.NE.AND.EX P1, PT, RZ, UR13, PT, P1 ;  /* 0x0000000dff007c0c */ /* 0x000fda000bf25310 */
[----:B0-----:R-:W0:Y:S08]  /*0990*/  @P1 LDC.64 R206, c[0x0][0x438] ;  /* 0x00010e00ffce1b82 */ /* 0x001e300000000a00 */
        /* <DEDUP_REMOVED lines=19> */
[C---:B------:R-:W-:Y:S01]  /*0ad0*/  FADD.FTZ R248, -R217.reuse, R126 ;  /* 0x0000007ed9f87221 */ /* 0x040fe20000010100 */
[C---:B------:R-:W-:Y:S01]  /*0ae0*/  FADD.FTZ R124, -R217.reuse, R127 ;  /* 0x0000007fd97c7221 */ /* 0x040fe20000010100 */
[C---:B------:R-:W-:Y:S01]  /*0af0*/  FADD.FTZ R222, -R217.reuse, R116 ;  /* 0x00000074d9de7221 */ /* 0x040fe20000010100 */
[----:B------:R-:W-:Y:S01]  /*0b00*/  FADD.FTZ R242, -R217, R119 ;  /* 0x00000077d9f27221 */ /* 0x000fe20000010100 */
[----:B---3--:R-:W-:Y:S02]  /*0b10*/  HADD2.F32 R207, -RZ, R122.H0_H0 ;  /* 0x2000007affcf7230 */ /* 0x008fe40000004100 */
[----:B------:R-:W-:Y:S02]  /*0b20*/  HADD2.F32 R213, -RZ, R120.H0_H0 ;  /* 0x20000078ffd57230 */ /* 0x000fe40000004100 */
[----:B0-----:R-:W-:-:S02]  /*0b30*/  HADD2.F32 R209, -RZ, R121.H0_H0 ;  /* 0x20000079ffd17230 */ /* 0x001fc40000004100 */
[C---:B------:R-:W-:Y:S01]  /*0b40*/  FADD.FTZ R212, -R217.reuse, R130 ;  /* 0x00000082d9d47221 */ /* 0x040fe20000010100 */
[----:B------:R-:W-:Y:S02]  /*0b50*/  HADD2.F32 R236, -RZ, R121.H1_H1 ;  /* 0x30000079ffec7230 */ /* 0x000fe40000004100 */
[----:B------:R-:W-:Y:S01]  /*0b60*/  FADD.FTZ R208, -R217, R128 ;  /* 0x00000080d9d07221 */ /* 0x000fe20000010100 */
[----:B------:R-:W-:Y:S02]  /*0b70*/  HADD2.F32 R122, -RZ, R122.H1_H1 ;  /* 0x3000007aff7a7230 */ /* 0x000fe40000004100 */
[C---:B------:R-:W-:Y:S01]  /*0b80*/  FMUL.FTZ R130, R201.reuse, R246 ;  /* 0x000000f6c9827220 */ /* 0x040fe20000410000 */
[----:B------:R-:W-:Y:S02]  /*0b90*/  HADD2.F32 R121, -RZ, R123.H0_H0 ;  /* 0x2000007bff797230 */ /* 0x000fe40000004100 */
[----:B------:R-:W-:Y:S01]  /*0ba0*/  FMUL.FTZ R128, R201, R248 ;  /* 0x000000f8c9807220 */ /* 0x000fe20000410000 */
[----:B------:R-:W-:-:S02]  /*0bb0*/  HADD2.F32 R238, -RZ, R120.H1_H1 ;  /* 0x30000078ffee7230 */ /* 0x000fc40000004100 */
[C---:B------:R-:W-:Y:S01]  /*0bc0*/  FMUL.FTZ R120, R201.reuse, R222 ;  /* 0x000000dec9787220 */ /* 0x040fe20000410000 */
[----:B------:R-:W-:Y:S02]  /*0bd0*/  HADD2.F32 R206, -RZ, R123.H1_H1 ;  /* 0x3000007bffce7230 */ /* 0x000fe40000004100 */
[----:B------:R-:W-:Y:S01]  /*0be0*/  FMUL.FTZ R124, R201, R124 ;  /* 0x0000007cc97c7220 */ /* 0x000fe20000410000 */
[----:B------:R-:W-:Y:S01]  /*0bf0*/  FADD.FTZ R232, -R217, R131 ;  /* 0x00000083d9e87221 */ /* 0x000fe20000010100 */
[----:B------:R-:W-:Y:S01]  /*0c00*/  FMUL.FTZ R222, R201, R242 ;  /* 0x000000f2c9de7220 */ /* 0x000fe20000410000 */
[----:B-1----:R-:W-:Y:S01]  /*0c10*/  FADD.FTZ R210, -R217, R129 ;  /* 0x00000081d9d27221 */ /* 0x002fe20000010100 */
        /* <DEDUP_REMOVED lines=14> */
[-C--:B------:R-:W-:Y:S01]  /*0d00*/  FFMA.FTZ R175, R222, R236.reuse, R175 ;  /* 0x000000ecdeaf7223 */ /* 0x080fe200000100af */
[----:B------:R-:W-:Y:S01]  /*0d10*/  FMUL.FTZ R132, R83, R236 ;  /* 0x000000ec53847220 */ /* 0x000fe20000410000 */
[----:B------:R-:W-:Y:S01]  /*0d20*/  FMUL.FTZ R206, R201, R208 ;  /* 0x000000d0c9ce7220 */ /* 0x000fe20000410000 */
[--C-:B------:R-:W-:Y:S02]  /*0d30*/  HADD2.F32 R219, -RZ, R134.reuse.H0_H0 ;  /* 0x20000086ffdb7230 */ /* 0x100fe40000004100 */
[----:B------:R-:W-:Y:S01]  /*0d40*/  FADD.FTZ R230, -R217, R137 ;  /* 0x00000089d9e67221 */ /* 0x000fe20000010100 */
[----:B------:R-:W-:-:S02]  /*0d50*/  HADD2.F32 R204, -RZ, R134.H1_H1 ;  /* 0x30000086ffcc7230 */ /* 0x000fc40000004100 */
[----:B------:R-:W-:Y:S01]  /*0d60*/  FMUL.FTZ R125, R81, R238 ;  /* 0x000000ee517d7220 */ /* 0x000fe20000410000 */
[----:B------:R-:W-:Y:S01]  /*0d70*/  FADD.FTZ R236, RZ, R131 ;  /* 0x00000083ffec7221 */ /* 0x000fe20000010000 */
[----:B------:R-:W-:Y:S01]  /*0d80*/  FMUL.FTZ R208, R201, R210 ;  /* 0x000000d2c9d07220 */ /* 0x000fe20000410000 */
[----:B------:R-:W-:Y:S01]  /*0d90*/  FADD.FTZ R240, -R217, R118 ;  /* 0x00000076d9f07221 */ /* 0x000fe20000010100 */
[--C-:B------:R-:W-:Y:S02]  /*0da0*/  HADD2.F32 R216, -RZ, R133.reuse.H1_H1 ;  /* 0x30000085ffd87230 */ /* 0x100fe40000004100 */
[C---:B------:R-:W-:Y:S01]  /*0db0*/  FMUL.FTZ R134, R201.reuse, R224 ;  /* 0x000000e0c9867220 */ /* 0x040fe20000410000 */
[----:B------:R-:W-:Y:S01]  /*0dc0*/  FFMA.FTZ R137, R120, R131, RZ ;  /* 0x0000008378897223 */ /* 0x000fe200000100ff */
[C---:B------:R-:W-:Y:S01]  /*0dd0*/  FMUL.FTZ R210, R201.reuse, R212 ;  /* 0x000000d4c9d27220 */ /* 0x040fe20000410000 */
[----:B------:R-:W-:Y:S01]  /*0de0*/  FMUL.FTZ R212, R201, R232 ;  /* 0x000000e8c9d47220 */ /* 0x000fe20000410000 */
[----:B------:R-:W-:-:S02]  /*0df0*/  HADD2.F32 R215, -RZ, R133.H0_H0 ;  /* 0x20000085ffd77230 */ /* 0x000fc40000004100 */
[C---:B------:R-:W-:Y:S01]  /*0e00*/  FADD.FTZ R218, -R217.reuse, R138 ;  /* 0x0000008ad9da7221 */ /* 0x040fe20000010100 */
[----:B------:R-:W-:Y:S02]  /*0e10*/  @P0 HADD2.F32 R200, -RZ, R202.H0_H0 ;  /* 0x200000caffc80230 */ /* 0x000fe40000004100 */
[C---:B------:R-:W-:Y:S01]  /*0e20*/  FADD.FTZ R226, -R217.reuse, R140 ;  /* 0x0000008cd9e27221 */ /* 0x040fe20000010100 */
[C---:B------:R-:W-:Y:S01]  /*0e30*/  FADD.FTZ R228, -R217.reuse, R142 ;  /* 0x0000008ed9e47221 */ /* 0x040fe20000010100 */
[----:B------:R-:W-:Y:S01]  /*0e40*/  FMUL.FTZ R133, R82, R209 ;  /* 0x000000d152857220 */ /* 0x000fe20000410000 */
        /* <DEDUP_REMOVED lines=23> */
[----:B------:R-:W-:-:S02]  /*0fc0*/  FFMA.FTZ R137, R222, R132, R137 ;  /* 0x00000084de897223 */ /* 0x000fc40000010089 */
[----:B------:R-:W-:Y:S02]  /*0fd0*/  FADD.FTZ R204, R204, R129 ;  /* 0x00000081cccc7221 */ /* 0x000fe40000010000 */
[----:B------:R-:W-:Y:S02]  /*0fe0*/  FFMA.FTZ R137, R136, R129, R137 ;  /* 0x0000008188897223 */ /* 0x000fe40000010089 */
[----:B------:R-:W-:Y:S01]  /*0ff0*/  FADD.FTZ R139, R204, R123 ;  /* 0x0000007bcc8b7221 */ /* 0x000fe20000010000 */
[--C-:B------:R-:W-:Y:S02]  /*1000*/  HADD2.F32 R126, -RZ, R135.reuse.H1_H1 ;  /* 0x30000087ff7e7230 */ /* 0x100fe40000004100 */
[----:B------:R-:W-:Y:S01]  /*1010*/  FFMA.FTZ R137, R130, R123, R137 ;  /* 0x0000007b82897223 */ /* 0x000fe20000010089 */
[----:B------:R-:W-:Y:S01]  /*1020*/  FMUL.FTZ R220, R201, R220 ;  /* 0x000000dcc9dc7220 */ /* 0x000fe20000410000 */
[----:B------:R-:W-:Y:S02]  /*1030*/  FADD.FTZ R204, R139, R122 ;  /* 0x0000007a8bcc7221 */ /* 0x000fe40000010000 */
        /* <DEDUP_REMOVED lines=38> */
[----:B------:R-:W-:Y:S02]  /*12a0*/  HADD2.F32 R135, -RZ, R148.H0_H0 ;  /* 0x20000094ff877230 */ /* 0x000fe40000004100 */
[----:B------:R-:W-:Y:S01]  /*12b0*/  FMUL.FTZ R141, R201, R228 ;  /* 0x000000e4c98d7220 */ /* 0x000fe20000410000 */
[----:B------:R-:W-:-:S02]  /*12c0*/  HADD2.F32 R127, -RZ, R149.H0_H0 ;  /* 0x20000095ff7f7230 */ /* 0x000fc40000004100 */
[C---:B------:R-:W-:Y:S01]  /*12d0*/  FMUL.FTZ R138, R201.reuse, R138 ;  /* 0x0000008ac98a7220 */ /* 0x040fe20000410000 */
[----:B------:R-:W-:Y:S02]  /*12e0*/  HADD2.F32 R148, -RZ, R148.H1_H1 ;  /* 0x30000094ff947230 */ /* 0x000fe40000004100 */
[----:B------:R-:W-:Y:S01]  /*12f0*/  FADD.FTZ R126, R126, R223 ;  /* 0x000000df7e7e7221 */ /* 0x000fe20000010000 */
[----:B------:R-:W-:Y:S01]  /*1300*/  FFMA.FTZ R137, R218, R223, R137 ;  /* 0x000000dfda897223 */ /* 0x000fe20000010089 */
        /* <DEDUP_REMOVED lines=78> */
.L_x_10572:
        /* <DEDUP_REMOVED lines=23> */
[----:B------:R-:W-:Y:S01]  /*1960*/  CS2R R132, SRZ ;  /* 0x0000000000847805 */ /* 0x000fe2000001ff00 */
[----:B------:R-:W-:Y:S01]  /*1970*/  FMUL.FTZ R227, R201, R226 ;  /* 0x000000e2c9e37220 */ /* 0x000fe20000410000 */
        /* <DEDUP_REMOVED lines=8> */
[--C-:B------:R-:W-:Y:S02]  /*1a00*/  @P6 HADD2.F32 R222, -RZ, R118.reuse.H0_H0 ;  /* 0x20000076ffde6230 */ /* 0x100fe40000004100 */
[----:B------:R-:W-:Y:S01]  /*1a10*/  @P3 FMUL.FTZ R132, R224, R117 ;  /* 0x00000075e0843220 */ /* 0x000fe20000410000 */
[----:B------:R-:W-:Y:S01]  /*1a20*/  FMUL.FTZ R117, R38, R129 ;  /* 0x0000008126757220 */ /* 0x000fe20000410000 */
[----:B------:R-:W-:Y:S01]  /*1a30*/  @P2 FMUL.FTZ R133, R129, R136 ;  /* 0x0000008881852220 */ /* 0x000fe20000410000 */
[--C-:B------:R-:W-:Y:S01]  /*1a40*/  FFMA.FTZ R136, R130, R204, R209.reuse ;  /* 0x000000cc82887223 */ /* 0x100fe200000100d1 */
[----:B------:R-:W-:Y:S01]  /*1a50*/  FMUL.FTZ R129, R40, R227 ;  /* 0x000000e328817220 */ /* 0x000fe20000410000 */
[----:B------:R-:W-:Y:S01]  /*1a60*/  LOP3.LUT P5, RZ, R183, 0xff00, RZ, 0xc0, !PT ;  /* 0x0000ff00b7ff7812 */ /* 0x000fe200078ac0ff */
[----:B------:R-:W-:Y:S01]  /*1a70*/  HFMA2 R135, -RZ, RZ, 0, 0 ;  /* 0x00000000ff877431 */ /* 0x000fe200000001ff */
[----:B------:R-:W-:Y:S01]  /*1a80*/  FSEL R117, R117, RZ, P2 ;  /* 0x000000ff75757208 */ /* 0x000fe20001000000 */
[----:B------:R-:W-:Y:S01]  /*1a90*/  FADD.FTZ R136, R123, -R136 ;  /* 0x800000887b887221 */ /* 0x000fe20000010000 */
[----:B------:R-:W-:Y:S01]  /*1aa0*/  ISETP.GE.U32.AND P2, PT, R182, RZ, PT ;  /* 0x000000ffb600720c */ /* 0x000fe20003f46070 */
[----:B------:R-:W-:Y:S01]  /*1ab0*/  @P6 FMUL.FTZ R135, R227, R222 ;  /* 0x000000dee3876220 */ /* 0x000fe20000410000 */
[----:B------:R-:W-:Y:S01]  /*1ac0*/  FSEL R129, R129, RZ, P6 ;  /* 0x000000ff81817208 */ /* 0x000fe20003000000 */
[--C-:B------:R-:W-:Y:S01]  /*1ad0*/  FFMA.FTZ R134, R134, R204, R209.reuse ;  /* 0x000000cc86867223 */ /* 0x100fe200000100d1 */
[----:B------:R-:W-:Y:S01]  /*1ae0*/  LOP3.LUT P6, RZ, R183, 0xff0000, RZ, 0xc0, !PT ;  /* 0x00ff0000b7ff7812 */ /* 0x000fe200078cc0ff */
[----:B------:R-:W-:Y:S01]  /*1af0*/  FMUL.FTZ R123, R201, R136 ;  /* 0x00000088c97b7220 */ /* 0x000fe20000410000 */
[----:B------:R-:W-:Y:S01]  /*1b00*/  ISETP.GE.U32.AND.EX P2, PT, R183, 0x1000000, PT, P2 ;  /* 0x01000000b700780c */ /* 0x000fe20003f46120 */
[----:B------:R-:W-:Y:S01]  /*1b10*/  FMUL.FTZ R130, R39, R224 ;  /* 0x000000e027827220 */ /* 0x000fe20000410000 */
[-CC-:B------:R-:W-:Y:S01]  /*1b20*/  FFMA.FTZ R124, R124, R204.reuse, R209.reuse ;  /* 0x000000cc7c7c7223 */ /* 0x180fe200000100d1 */
[----:B------:R-:W-:Y:S01]  /*1b30*/  FADD.FTZ R222, R125, -R134 ;  /* 0x800000867dde7221 */ /* 0x000fe20000010000 */
[--C-:B------:R-:W-:Y:S01]  /*1b40*/  FFMA.FTZ R125, R128, R204, R209.reuse ;  /* 0x000000cc807d7223 */ /* 0x100fe200000100d1 */
[----:B------:R-:W-:Y:S01]  /*1b50*/  FMUL.FTZ R123, R123, R200 ;  /* 0x000000c87b7b7220 */ /* 0x000fe20000410000 */
[----:B------:R-:W-:Y:S01]  /*1b60*/  FFMA.FTZ R120, R120, R204, R209 ;  /* 0x000000cc78787223 */ /* 0x000fe200000100d1 */
[----:B------:R-:W-:Y:S01]  /*1b70*/  LOP3.LUT P4, RZ, R182, 0xff, RZ, 0xc0, !PT ;  /* 0x000000ffb6ff7812 */ /* 0x000fe2000788c0ff */
[----:B------:R-:W-:Y:S01]  /*1b80*/  FADD.FTZ R128, R121, -R124 ;  /* 0x8000007c79807221 */ /* 0x000fe20000010000 */
[----:B------:R-:W-:Y:S01]  /*1b90*/  FSEL R130, R130, RZ, P3 ;  /* 0x000000ff82827208 */ /* 0x000fe20001800000 */
[----:B------:R-:W-:Y:S01]  /*1ba0*/  @P5 HADD2.F32 R121, -RZ, R118.H1_H1 ;  /* 0x30000076ff795230 */ /* 0x000fe20000004100 */
[----:B------:R-:W-:Y:S01]  /*1bb0*/  LOP3.LUT P3, RZ, R182, 0xff00, RZ, 0xc0, !PT ;  /* 0x0000ff00b6ff7812 */ /* 0x000fe2000786c0ff */
[----:B------:R-:W-:Y:S01]  /*1bc0*/  FADD.FTZ R122, R122, -R125 ;  /* 0x8000007d7a7a7221 */ /* 0x000fe20000010000 */
[----:B------:R-:W-:Y:S01]  /*1bd0*/  FMUL.FTZ R224, R123, UR4 ;  /* 0x000000047be07c20 */ /* 0x000fe20008410000 */
[----:B------:R-:W-:Y:S01]  /*1be0*/  FADD.FTZ R120, R131, -R120 ;  /* 0x8000007883787221 */ /* 0x000fe20000010000 */
[----:B------:R-:W-:Y:S01]  /*1bf0*/  MOV R134, RZ ;  /* 0x000000ff00867202 */ /* 0x000fe20000000f00 */
[----:B------:R-:W-:-:S02]  /*1c00*/  @P6 HADD2.F32 R124, -RZ, R119.H0_H0 ;  /* 0x20000077ff7c6230 */ /* 0x000fc40000004100 */
[----:B------:R-:W-:Y:S01]  /*1c10*/  @P5 FMUL.FTZ R134, R224, R121 ;  /* 0x00000079e0865220 */ /* 0x000fe20000410000 */
[----:B------:R-:W-:Y:S02]  /*1c20*/  @P2 HADD2.F32 R131, -RZ, R119.H1_H1 ;  /* 0x30000077ff832230 */ /* 0x000fe40000004100 */
        /* <DEDUP_REMOVED lines=14> */
[----:B------:R-:W-:Y:S01]  /*1d10*/  CS2R R136, SRZ ;  /* 0x0000000000887805 */ /* 0x000fe2000001ff00 */
[----:B------:R-:W-:Y:S01]  /*1d20*/  FMUL.FTZ R120, R42, R227 ;  /* 0x000000e32a787220 */ /* 0x000fe20000410000 */
[----:B------:R-:W-:Y:S01]  /*1d30*/  @P4 FMUL.FTZ R137, R123, R118 ;  /* 0x000000767b894220 */ /* 0x000fe20000410000 */
[----:B------:R-:W-:Y:S01]  /*1d40*/  @P3 FMUL.FTZ R136, R122, R116 ;  /* 0x000000747a883220 */ /* 0x000fe20000410000 */
[----:B------:R-:W-:Y:S01]  /*1d50*/  FMUL.FTZ R121, R43, R128 ;  /* 0x000000802b797220 */ /* 0x000fe20000410000 */
[----:B------:R-:W-:Y:S01]  /*1d60*/  FMUL.FTZ R119, R41, R224 ;  /* 0x000000e029777220 */ /* 0x000fe20000410000 */
[----:B------:R-:W-:Y:S01]  /*1d70*/  FMUL.FTZ R116, R36, R123 ;  /* 0x0000007b24747220 */ /* 0x000fe20000410000 */
[----:B------:R-:W-:Y:S01]  /*1d80*/  FMUL.FTZ R118, R37, R122 ;  /* 0x0000007a25767220 */ /* 0x000fe20000410000 */
[----:B------:R-:W-:-:S02]  /*1d90*/  FSEL R122, R120, RZ, P6 ;  /* 0x000000ff787a7208 */ /* 0x000fc40003000000 */
[----:B------:R-:W-:Y:S02]  /*1da0*/  CS2R R182, SRZ ;  /* 0x0000000000b67805 */ /* 0x000fe4000001ff00 */
[----:B------:R-:W-:Y:S01]  /*1db0*/  FSEL R121, R121, RZ, P2 ;  /* 0x000000ff79797208 */ /* 0x000fe20001000000 */
[----:B------:R-:W-:Y:S01]  /*1dc0*/  @P6 FMUL.FTZ R183, R227, R124 ;  /* 0x0000007ce3b76220 */ /* 0x000fe20000410000 */
[----:B------:R-:W-:Y:S01]  /*1dd0*/  FSEL R120, R119, RZ, P5 ;  /* 0x000000ff77787208 */ /* 0x000fe20002800000 */
[----:B------:R-:W-:Y:S01]  /*1de0*/  @P2 FMUL.FTZ R182, R128, R131 ;  /* 0x0000008380b62220 */ /* 0x000fe20000410000 */
[----:B------:R-:W-:Y:S02]  /*1df0*/  FSEL R116, R116, RZ, P4 ;  /* 0x000000ff74747208 */ /* 0x000fe40002000000 */
[----:B------:R-:W-:Y:S02]  /*1e00*/  FSEL R123, R118, RZ, P3 ;  /* 0x000000ff767b7208 */ /* 0x000fe40001800000 */
[----:B------:R-:W-:-:S02]  /*1e10*/  F2FP.F16.F32.PACK_AB R119, R121, R122 ;  /* 0x0000007a7977723e */ /* 0x000fc400000000ff */
[----:B------:R-:W-:Y:S02]  /*1e20*/  F2FP.F16.F32.PACK_AB R118, R120, R129 ;  /* 0x000000817876723e */ /* 0x000fe400000000ff */
[----:B------:R-:W-:Y:S02]  /*1e30*/  F2FP.F16.F32.PACK_AB R117, R130, R117 ;  /* 0x000000758275723e */ /* 0x000fe400000000ff */
[----:B------:R-:W-:Y:S01]  /*1e40*/  F2FP.F16.F32.PACK_AB R116, R123, R116 ;  /* 0x000000747b74723e */ /* 0x000fe200000000ff */
[----:B------:R-:W-:Y:S06]  /*1e50*/  BRA `(.L_x_10548) ;  /* 0x0000000400687947 */ /* 0x000fec0003800000 */
.L_x_10547:
[-CC-:B------:R-:W-:Y:S01]  /*1e60*/  FFMA.FTZ R224, R224, R204.reuse, R209.reuse ;  /* 0x000000cce0e07223 */ /* 0x180fe200000100d1 */
[-CC-:B------:R-:W-:Y:S01]  /*1e70*/  FFMA.FTZ R109, R222, R204.reuse, R209.reuse ;  /* 0x000000ccde6d7223 */ /* 0x180fe200000100d1 */
[----:B-----5:R-:W-:Y:S01]  /*1e80*/  LOP3.LUT P2, RZ, R182, 0xff0000, RZ, 0xc0, !PT ;  /* 0x00ff0000b6ff7812 */ /* 0x020fe2000784c0ff */
[----:B------:R-:W-:Y:S01]  /*1e90*/  FFMA.FTZ R136, R136, R204, R209 ;  /* 0x000000cc88887223 */ /* 0x000fe200000100d1 */
[----:B------:R-:W-:Y:S01]  /*1ea0*/  LOP3.LUT P3, RZ, R182, 0xff000000, RZ, 0xc0, !PT ;  /* 0xff000000b6ff7812 */ /* 0x000fe2000786c0ff */
[----:B------:R-:W-:Y:S01]  /*1eb0*/  FADD.FTZ R224, R133, -R224 ;  /* 0x800000e085e07221 */ /* 0x000fe20000010000 */
[----:B------:R-:W-:Y:S01]  /*1ec0*/  FADD.FTZ R108, R132, -R109 ;  /* 0x8000006d846c7221 */ /* 0x000fe20000010000 */
[----:B------:R-:W-:Y:S01]  /*1ed0*/  FADD.FTZ R136, R129, -R136 ;  /* 0x8000008881887221 */ /* 0x000fe20000010000 */
[----:B------:R-:W-:Y:S01]  /*1ee0*/  LOP3.LUT P6, RZ, R183, 0xff, RZ, 0xc0, !PT ;  /* 0x000000ffb7ff7812 */ /* 0x000fe200078cc0ff */
[C---:B------:R-:W-:Y:S01]  /*1ef0*/  FMUL.FTZ R114, R201.reuse, R224 ;  /* 0x000000e0c9727220 */ /* 0x040fe20000410000 */
[C---:B------:R-:W-:Y:S01]  /*1f00*/  FMUL.FTZ R115, R201.reuse, R108 ;  /* 0x0000006cc9737220 */ /* 0x040fe20000410000 */
[----:B------:R-:W-:Y:S01]  /*1f10*/  FMUL.FTZ R108, R201, R136 ;  /* 0x00000088c96c7220 */ /* 0x000fe20000410000 */
[----:B------:R-:W-:Y:S01]  /*1f20*/  CS2R R132, SRZ ;  /* 0x0000000000847805 */ /* 0x000fe2000001ff00 */
        /* <DEDUP_REMOVED lines=8> */
[----:B------:R-:W-:Y:S01]  /*1fb0*/  LOP3.LUT P5, RZ, R183, 0xff00, RZ, 0xc0, !PT ;  /* 0x0000ff00b7ff7812 */ /* 0x000fe200078ac0ff */
[----:B------:R-:W-:Y:S01]  /*1fc0*/  @P2 FMUL.FTZ R133, R109, R112 ;  /* 0x000000706d852220 */ /* 0x000fe20000410000 */
[----:B------:R-:W-:Y:S01]  /*1fd0*/  @P3 FMUL.FTZ R132, R110, R117 ;  /* 0x000000756e843220 */ /* 0x000fe20000410000 */
[----:B------:R-:W-:Y:S01]  /*1fe0*/  FFMA.FTZ R112, R130, R204, R209 ;  /* 0x000000cc82707223 */ /* 0x000fe200000100d1 */
[----:B------:R-:W-:Y:S01]  /*1ff0*/  FMUL.FTZ R117, R38, R109 ;  /* 0x0000006d26757220 */ /* 0x000fe20000410000 */
[----:B------:R-:W-:-:S02]  /*2000*/  @P6 HADD2.F32 R136, -RZ, R118.H0_H0 ;  /* 0x20000076ff886230 */ /* 0x000fc40000004100 */
[----:B------:R-:W-:Y:S01]  /*2010*/  FMUL.FTZ R129, R40, R111 ;  /* 0x0000006f28817220 */ /* 0x000fe20000410000 */
[----:B------:R-:W-:Y:S01]  /*2020*/  FADD.FTZ R112, R123, -R112 ;  /* 0x800000707b707221 */ /* 0x000fe20000010000 */
[----:B------:R-:W-:Y:S01]  /*2030*/  FMUL.FTZ R130, R39, R110 ;  /* 0x0000006e27827220 */ /* 0x000fe20000410000 */
[----:B------:R-:W-:Y:S01]  /*2040*/  FSEL R117, R117, RZ, P2 ;  /* 0x000000ff75757208 */ /* 0x000fe20001000000 */
[----:B------:R-:W-:Y:S01]  /*2050*/  HFMA2 R135, -RZ, RZ, 0, 0 ;  /* 0x00000000ff877431 */ /* 0x000fe200000001ff */
[----:B------:R-:W-:Y:S01]  /*2060*/  ISETP.GE.U32.AND P2, PT, R182, RZ, PT ;  /* 0x000000ffb600720c */ /* 0x000fe20003f46070 */
[----:B------:R-:W-:Y:S01]  /*2070*/  FMUL.FTZ R109, R201, R112 ;  /* 0x00000070c96d7220 */ /* 0x000fe20000410000 */
[----:B------:R-:W-:Y:S01]  /*2080*/  @P6 FMUL.FTZ R135, R111, R136 ;  /* 0x000000886f876220 */ /* 0x000fe20000410000 */
[----:B------:R-:W-:Y:S01]  /*2090*/  FSEL R129, R129, RZ, P6 ;  /* 0x000000ff81817208 */ /* 0x000fe20003000000 */
[-CC-:B------:R-:W-:Y:S01]  /*20a0*/  FFMA.FTZ R111, R128, R204.reuse, R209.reuse ;  /* 0x000000cc806f7223 */ /* 0x180fe200000100d1 */
[----:B------:R-:W-:Y:S01]  /*20b0*/  FSEL R130, R130, RZ, P3 ;  /* 0x000000ff82827208 */ /* 0x000fe20001800000 */
[--C-:B------:R-:W-:Y:S01]  /*20c0*/  FFMA.FTZ R134, R134, R204, R209.reuse ;  /* 0x000000cc86867223 */ /* 0x100fe200000100d1 */
[----:B------:R-:W-:Y:S01]  /*20d0*/  LOP3.LUT P6, RZ, R183, 0xff0000, RZ, 0xc0, !PT ;  /* 0x00ff0000b7ff7812 */ /* 0x000fe200078cc0ff */
[----:B------:R-:W-:Y:S01]  /*20e0*/  FMUL.FTZ R110, R109, R200 ;  /* 0x000000c86d6e7220 */ /* 0x000fe20000410000 */
[----:B------:R-:W-:Y:S01]  /*20f0*/  ISETP.GE.U32.AND.EX P2, PT, R183, 0x1000000, PT, P2 ;  /* 0x01000000b700780c */ /* 0x000fe20003f46120 */
[-CC-:B------:R-:W-:Y:S01]  /*2100*/  FFMA.FTZ R124, R124, R204.reuse, R209.reuse ;  /* 0x000000cc7c7c7223 */ /* 0x180fe200000100d1 */
[----:B------:R-:W-:Y:S01]  /*2110*/  LOP3.LUT P4, RZ, R182, 0xff, RZ, 0xc0, !PT ;  /* 0x000000ffb6ff7812 */ /* 0x000fe2000788c0ff */
[----:B------:R-:W-:Y:S01]  /*2120*/  FFMA.FTZ R120, R120, R204, R209 ;  /* 0x000000cc78787223 */ /* 0x000fe200000100d1 */
[----:B------:R-:W-:Y:S01]  /*2130*/  LOP3.LUT P3, RZ, R182, 0xff00, RZ, 0xc0, !PT ;  /* 0x0000ff00b6ff7812 */ /* 0x000fe2000786c0ff */
[----:B------:R-:W-:Y:S01]  /*2140*/  FADD.FTZ R112, R122, -R111 ;  /* 0x8000006f7a707221 */ /* 0x000fe20000010000 */
[----:B------:R-:W-:-:S02]  /*2150*/  @P5 HADD2.F32 R111, -RZ, R118.H1_H1 ;  /* 0x30000076ff6f5230 */ /* 0x000fc40000004100 */
[----:B------:R-:W-:Y:S01]  /*2160*/  FADD.FTZ R222, R125, -R134 ;  /* 0x800000867dde7221 */ /* 0x000fe20000010000 */
[----:B------:R-:W-:Y:S01]  /*2170*/  FMUL.FTZ R122, R110, UR4 ;  /* 0x000000046e7a7c20 */ /* 0x000fe20008410000 */
[----:B------:R-:W-:Y:S01]  /*2180*/  FADD.FTZ R124, R121, -R124 ;  /* 0x8000007c797c7221 */ /* 0x000fe20000010000 */
[----:B------:R-:W-:Y:S01]  /*2190*/  FADD.FTZ R120, R131, -R120 ;  /* 0x8000007883787221 */ /* 0x000fe20000010000 */
[----:B------:R-:W-:Y:S01]  /*21a0*/  MOV R134, RZ ;  /* 0x000000ff00867202 */ /* 0x000fe20000000f00 */
[----:B------:R-:W-:Y:S01]  /*21b0*/  @P5 FMUL.FTZ R134, R122, R111 ;  /* 0x0000006f7a865220 */ /* 0x000fe20000410000 */
        /* <DEDUP_REMOVED lines=8> */
[--C-:B------:R-:W-:Y:S02]  /*2240*/  @P4 HADD2.F32 R128, -RZ, R116.reuse.H0_H0 ;  /* 0x20000074ff804230 */ /* 0x100fe40000004100 */
[-C--:B------:R-:W-:Y:S01]  /*2250*/  FMUL.FTZ R120, R111, R200.reuse ;  /* 0x000000c86f787220 */ /* 0x080fe20000410000 */
[----:B------:R-:W-:Y:S02]  /*2260*/  @P3 HADD2.F32 R121, -RZ, R116.H1_H1 ;  /* 0x30000074ff793230 */ /* 0x000fe40000004100 */
        /* <DEDUP_REMOVED lines=25> */
.L_x_10548:
        /* <DEDUP_REMOVED lines=12> */
[----:B------:R-:W-:Y:S01]  /*24c0*/  LOP3.LUT P2, RZ, R172, 0xff0000, RZ, 0xc0, !PT ;  /* 0x00ff0000acff7812 */ /* 0x000fe2000784c0ff */
[----:B------:R-:W-:Y:S01]  /*24d0*/  FFMA.FTZ R214, R214, R204, R209 ;  /* 0x000000ccd6d67223 */ /* 0x000fe200000100d1 */
[----:B------:R-:W-:Y:S01]  /*24e0*/  LOP3.LUT P3, RZ, R172, 0xff000000, RZ, 0xc0, !PT ;  /* 0xff000000acff7812 */ /* 0x000fe2000786c0ff */
[----:B0-----:R-:W-:Y:S01]  /*24f0*/  FADD.FTZ R114, R215, -R210 ;  /* 0x800000d2d7727221 */ /* 0x001fe20000010000 */
[----:B------:R-:W-:Y:S01]  /*2500*/  FADD.FTZ R108, R217, -R212 ;  /* 0x800000d4d96c7221 */ /* 0x000fe20000010000 */
[----:B------:R-:W-:Y:S01]  /*2510*/  FADD.FTZ R214, R219, -R214 ;  /* 0x800000d6dbd67221 */ /* 0x000fe20000010000 */
[----:B------:R-:W-:Y:S01]  /*2520*/  LOP3.LUT P6, RZ, R173, 0xff, RZ, 0xc0, !PT ;  /* 0x000000ffadff7812 */ /* 0x000fe200078cc0ff */
[C---:B------:R-:W-:Y:S01]  /*2530*/  FMUL.FTZ R114, R201.reuse, R114 ;  /* 0x00000072c9727220 */ /* 0x040fe20000410000 */
[C---:B------:R-:W-:Y:S01]  /*2540*/  FMUL.FTZ R115, R201.reuse, R108 ;  /* 0x0000006cc9737220 */ /* 0x040fe20000410000 */
[----:B------:R-:W-:Y:S01]  /*2550*/  FMUL.FTZ R108, R201, R214 ;  /* 0x000000d6c96c7220 */ /* 0x000fe20000410000 */
[----:B------:R-:W-:Y:S01]  /*2560*/  MOV R205, RZ ;  /* 0x000000ff00cd7202 */ /* 0x000fe20000000f00 */
[-C--:B------:R-:W-:Y:S01]  /*2570*/  FMUL.FTZ R109, R114, R200.reuse ;  /* 0x000000c8726d7220 */ /* 0x080fe20000410000 */
[----:B------:R-:W-:Y:S01]  /*2580*/  FMUL.FTZ R111, R115, R200 ;  /* 0x000000c8736f7220 */ /* 0x000fe20000410000 */
[----:B-----5:R-:W-:-:S02]  /*2590*/  @P2 HADD2.F32 R110, -RZ, R121.H0_H0 ;  /* 0x20000079ff6e2230 */ /* 0x020fc40000004100 */
[----:B------:R-:W-:Y:S01]  /*25a0*/  FMUL.FTZ R112, R108, R200 ;  /* 0x000000c86c707220 */ /* 0x000fe20000410000 */
[----:B------:R-:W-:Y:S01]  /*25b0*/  FMUL.FTZ R109, R109, UR4 ;  /* 0x000000046d6d7c20 */ /* 0x000fe20008410000 */
[----:B------:R-:W-:Y:S02]  /*25c0*/  @P3 HADD2.F32 R121, -RZ, R121.H1_H1 ;  /* 0x30000079ff793230 */ /* 0x000fe40000004100 */
[----:B------:R-:W-:Y:S01]  /*25d0*/  FMUL.FTZ R116, R111, UR4 ;  /* 0x000000046f747c20 */ /* 0x000fe20008410000 */
[----:B------:R-:W-:Y:S01]  /*25e0*/  FMUL.FTZ R112, R112, UR4 ;  /* 0x0000000470707c20 */ /* 0x000fe20008410000 */
[----:B------:R-:W-:Y:S01]  /*25f0*/  FMUL.FTZ R117, R46, R109 ;  /* 0x0000006d2e757220 */ /* 0x000fe20000410000 */
[----:B------:R-:W-:Y:S02]  /*2600*/  HFMA2 R210, -RZ, RZ, 0, 0 ;  /* 0x00000000ffd27431 */ /* 0x000fe400000001ff */
[----:B------:R-:W-:Y:S01]  /*2610*/  @P3 FMUL.FTZ R205, R116, R121 ;  /* 0x0000007974cd3220 */ /* 0x000fe20000410000 */
[--C-:B------:R-:W-:Y:S01]  /*2620*/  FFMA.FTZ R216, R216, R204, R209.reuse ;  /* 0x000000ccd8d87223 */ /* 0x100fe200000100d1 */
[----:B------:R-:W-:Y:S01]  /*2630*/  @P2 FMUL.FTZ R210, R109, R110 ;  /* 0x0000006e6dd22220 */ /* 0x000fe20000410000 */
[----:B------:R-:W-:Y:S01]  /*2640*/  FMUL.FTZ R116, R47, R116 ;  /* 0x000000742f747220 */ /* 0x000fe20000410000 */
[--C-:B------:R-:W-:Y:S01]  /*2650*/  @P6 HADD2.F32 R113, -RZ, R122.reuse.H0_H0 ;  /* 0x2000007aff716230 */ /* 0x100fe20000004100 */
[----:B------:R-:W-:Y:S01]  /*2660*/  LOP3.LUT P5, RZ, R173, 0xff00, RZ, 0xc0, !PT ;  /* 0x0000ff00adff7812 */ /* 0x000fe200078ac0ff */
[----:B------:R-:W-:Y:S01]  /*2670*/  FMUL.FTZ R109, R48, R112 ;  /* 0x00000070306d7220 */ /* 0x000fe20000410000 */
[----:B------:R-:W-:Y:S01]  /*2680*/  FSEL R117, R117, RZ, P2 ;  /* 0x000000ff75757208 */ /* 0x000fe20001000000 */
[----:B------:R-:W-:Y:S01]  /*2690*/  FADD.FTZ R216, R221, -R216 ;  /* 0x800000d8ddd87221 */ /* 0x000fe20000010000 */
[----:B------:R-:W-:Y:S01]  /*26a0*/  ISETP.GE.U32.AND P2, PT, R172, RZ, PT ;  /* 0x000000ffac00720c */ /* 0x000fe20003f46070 */
[----:B------:R-:W-:Y:S01]  /*26b0*/  HFMA2 R212, -RZ, RZ, 0, 0 ;  /* 0x00000000ffd47431 */ /* 0x000fe200000001ff */
[----:B------:R-:W-:Y:S01]  /*26c0*/  FSEL R116, R116, RZ, P3 ;  /* 0x000000ff74747208 */ /* 0x000fe20001800000 */
[----:B------:R-:W-:Y:S01]  /*26d0*/  @P6 FMUL.FTZ R212, R112, R113 ;  /* 0x0000007170d46220 */ /* 0x000fe20000410000 */
[----:B------:R-:W-:Y:S01]  /*26e0*/  LOP3.LUT P4, RZ, R172, 0xff, RZ, 0xc0, !PT ;  /* 0x000000ffacff7812 */ /* 0x000fe2000788c0ff */
[-CC-:B------:R-:W-:Y:S01]  /*26f0*/  FFMA.FTZ R208, R208, R204.reuse, R209.reuse ;  /* 0x000000ccd0d07223 */ /* 0x180fe200000100d1 */
[----:B------:R-:W-:Y:S01]  /*2700*/  LOP3.LUT P3, RZ, R172, 0xff00, RZ, 0xc0, !PT ;  /* 0x0000ff00acff7812 */ /* 0x000fe2000786c0ff */
[--C-:B------:R-:W-:Y:S01]  /*2710*/  FFMA.FTZ R218, R218, R204, R209.reuse ;  /* 0x000000ccdada7223 */ /* 0x100fe200000100d1 */
[----:B------:R-:W-:Y:S01]  /*2720*/  FSEL R131, R109, RZ, P6 ;  /* 0x000000ff6d837208 */ /* 0x000fe20003000000 */
[----:B------:R-:W-:Y:S01]  /*2730*/  FMUL.FTZ R109, R201, R216 ;  /* 0x000000d8c96d7220 */ /* 0x000fe20000410000 */
[C---:B------:R-:W-:Y:S01]  /*2740*/  LOP3.LUT P6, RZ, R173.reuse, 0xff0000, RZ, 0xc0, !PT ;  /* 0x00ff0000adff7812 */ /* 0x040fe200078cc0ff */
[-CC-:B------:R-:W-:Y:S01]  /*2750*/  FFMA.FTZ R220, R220, R204.reuse, R209.reuse ;  /* 0x000000ccdcdc7223 */ /* 0x180fe200000100d1 */
[----:B------:R-:W-:Y:S01]  /*2760*/  ISETP.GE.U32.AND.EX P2, PT, R173, 0x1000000, PT, P2 ;  /* 0x01000000ad00780c */ /* 0x000fe20003f46120 */
[----:B------:R-:W-:Y:S01]  /*2770*/  FFMA.FTZ R206, R206, R204, R209 ;  /* 0x000000cccece7223 */ /* 0x000fe200000100d1 */
[----:B------:R-:W-:Y:S01]  /*2780*/  FMUL.FTZ R110, R109, R200 ;  /* 0x000000c86d6e7220 */ /* 0x000fe20000410000 */
[----:B------:R-:W-:Y:S01]  /*2790*/  FADD.FTZ R208, R213, -R208 ;  /* 0x800000d0d5d07221 */ /* 0x000fe20000010000 */
[----:B------:R-:W-:Y:S01]  /*27a0*/  FADD.FTZ R218, R223, -R218 ;  /* 0x800000dadfda7221 */ /* 0x000fe20000010000 */
[----:B------:R-:W-:Y:S01]  /*27b0*/  FADD.FTZ R220, R225, -R220 ;  /* 0x800000dce1dc7221 */ /* 0x000fe20000010000 */
[----:B------:R-:W-:Y:S01]  /*27c0*/  FADD.FTZ R112, R211, -R206 ;  /* 0x800000ced3707221 */ /* 0x000fe20000010000 */
[----:B------:R-:W-:-:S02]  /*27d0*/  @P5 HADD2.F32 R122, -RZ, R122.H1_H1 ;  /* 0x3000007aff7a5230 */ /* 0x000fc40000004100 */
[----:B------:R-:W-:Y:S01]  /*27e0*/  FMUL.FTZ R214, R110, UR4 ;  /* 0x000000046ed67c20 */ /* 0x000fe20008410000 */
[C---:B------:R-:W-:Y:S01]  /*27f0*/  FMUL.FTZ R110, R201.reuse, R218 ;  /* 0x000000dac96e7220 */ /* 0x040fe20000410000 */
[C---:B------:R-:W-:Y:S01]  /*2800*/  FMUL.FTZ R113, R201.reuse, R208 ;  /* 0x000000d0c9717220 */ /* 0x040fe20000410000 */
[----:B------:R-:W-:Y:S01]  /*2810*/  CS2R R172, SRZ ;  /* 0x0000000000ac7805 */ /* 0x000fe2000001ff00 */
[C---:B------:R-:W-:Y:S01]  /*2820*/  FMUL.FTZ R111, R201.reuse, R220 ;  /* 0x000000dcc96f7220 */ /* 0x040fe20000410000 */
[----:B------:R-:W-:Y:S01]  /*2830*/  FMUL.FTZ R112, R201, R112 ;  /* 0x00000070c9707220 */ /* 0x000fe20000410000 */
[--C-:B------:R-:W-:Y:S02]  /*2840*/  @P4 HADD2.F32 R119, -RZ, R120.reuse.H0_H0 ;  /* 0x20000078ff774230 */ /* 0x100fe40000004100 */
[----:B------:R-:W-:Y:S01]  /*2850*/  @P5 FMUL.FTZ R173, R214, R122 ;  /* 0x0000007ad6ad5220 */ /* 0x000fe20000410000 */
[----:B------:R-:W-:Y:S02]  /*2860*/  @P3 HADD2.F32 R121, -RZ, R120.H1_H1 ;  /* 0x30000078ff793230 */ /* 0x000fe40000004100 */
[----:B------:R-:W-:Y:S01]  /*2870*/  FMUL.FTZ R122, R110, R200 ;  /* 0x000000c86e7a7220 */ /* 0x000fe20000410000 */
[----:B------:R-:W-:-:S02]  /*2880*/  @P6 HADD2.F32 R128, -RZ, R123.H0_H0 ;  /* 0x2000007bff806230 */ /* 0x000fc40000004100 */
[-C--:B------:R-:W-:Y:S01]  /*2890*/  FMUL.FTZ R120, R113, R200.reuse ;  /* 0x000000c871787220 */ /* 0x080fe20000410000 */
[----:B------:R-:W-:Y:S02]  /*28a0*/  @P2 HADD2.F32 R129, -RZ, R123.H1_H1 ;  /* 0x3000007bff812230 */ /* 0x000fe40000004100 */
[-C--:B------:R-:W-:Y:S01]  /*28b0*/  FMUL.FTZ R123, R111, R200.reuse ;  /* 0x000000c86f7b7220 */ /* 0x080fe20000410000 */
[----:B------:R-:W-:Y:S01]  /*28c0*/  FMUL.FTZ R118, R112, R200 ;  /* 0x000000c870767220 */ /* 0x000fe20000410000 */
[----:B------:R-:W-:Y:S01]  /*28d0*/  FMUL.FTZ R215, R122, UR4 ;  /* 0x000000047ad77c20 */ /* 0x000fe20008410000 */
[----:B------:R-:W-:Y:S01]  /*28e0*/  FMUL.FTZ R130, R120, UR4 ;  /* 0x0000000478827c20 */ /* 0x000fe20008410000 */
[----:B------:R-:W-:Y:S01]  /*28f0*/  FMUL.FTZ R122, R123, UR4 ;  /* 0x000000047b7a7c20 */ /* 0x000fe20008410000 */
[----:B------:R-:W-:Y:S01]  /*2900*/  FMUL.FTZ R118, R118, UR4 ;  /* 0x0000000476767c20 */ /* 0x000fe20008410000 */
[----:B------:R-:W-:Y:S01]  /*2910*/  MOV R213, RZ ;  /* 0x000000ff00d57202 */ /* 0x000fe20000000f00 */
        /* <DEDUP_REMOVED lines=21> */
.L_x_10549:
[-CC-:B------:R-:W-:Y:S01]  /*2a70*/  FFMA.FTZ R210, R210, R204.reuse, R209.reuse ;  /* 0x000000ccd2d27223 */ /* 0x180fe200000100d1 */
[-CC-:B------:R-:W-:Y:S01]  /*2a80*/  FFMA.FTZ R212, R212, R204.reuse, R209.reuse ;  /* 0x000000ccd4d47223 */ /* 0x180fe200000100d1 */
[--C-:B------:R-:W-:Y:S01]  /*2a90*/  FFMA.FTZ R214, R214, R204, R209.reuse ;  /* 0x000000ccd6d67223 */ /* 0x100fe200000100d1 */
[C---:B------:R-:W-:Y:S01]  /*2aa0*/  LOP3.LUT P2, RZ, R172.reuse, 0xff0000, RZ, 0xc0, !PT ;  /* 0x00ff0000acff7812 */ /* 0x040fe2000784c0ff */
[----:B0-----:R-:W-:Y:S01]  /*2ab0*/  FADD.FTZ R116, R215, -R210 ;  /* 0x800000d2d7747221 */ /* 0x001fe20000010000 */
[----:B------:R-:W-:Y:S01]  /*2ac0*/  LOP3.LUT P3, RZ, R172, 0xff000000, RZ, 0xc0, !PT ;  /* 0xff000000acff7812 */ /* 0x000fe2000786c0ff */
[----:B------:R-:W-:Y:S01]  /*2ad0*/  FADD.FTZ R118, R217, -R212 ;  /* 0x800000d4d9767221 */ /* 0x000fe20000010000 */
[----:B------:R-:W-:Y:S01]  /*2ae0*/  FADD.FTZ R214, R219, -R214 ;  /* 0x800000d6dbd67221 */ /* 0x000fe20000010000 */
[----:B------:R-:W-:Y:S01]  /*2af0*/  FMUL.FTZ R117, R201, R116 ;  /* 0x00000074c9757220 */ /* 0x000fe20000410000 */
[----:B------:R-:W-:Y:S01]  /*2b00*/  LOP3.LUT P6, RZ, R173, 0xff, RZ, 0xc0, !PT ;  /* 0x000000ffadff7812 */ /* 0x000fe200078cc0ff */
[C---:B------:R-:W-:Y:S01]  /*2b10*/  FMUL.FTZ R119, R201.reuse, R118 ;  /* 0x00000076c9777220 */ /* 0x040fe20000410000 */
[----:B------:R-:W-:Y:S01]  /*2b20*/  FMUL.FTZ R131, R201, R214 ;  /* 0x000000d6c9837220 */ /* 0x000fe20000410000 */
[----:B------:R-:W-:Y:S01]  /*2b30*/  FMUL.FTZ R116, R200, R117 ;  /* 0x00000075c8747220 */ /* 0x000fe20000410000 */
[----:B------:R-:W-:Y:S01]  /*2b40*/  FFMA.FTZ R216, R216, R204, R209 ;  /* 0x000000ccd8d87223 */ /* 0x000fe200000100d1 */
[C---:B------:R-:W-:Y:S01]  /*2b50*/  FMUL.FTZ R117, R200.reuse, R119 ;  /* 0x00000077c8757220 */ /* 0x040fe20000410000 */
[----:B------:R-:W-:Y:S01]  /*2b60*/  FMUL.FTZ R118, R200, R131 ;  /* 0x00000083c8767220 */ /* 0x000fe20000410000 */
[----:B------:R-:W-:Y:S01]  /*2b70*/  FMUL.FTZ R119, R116, UR4 ;  /* 0x0000000474777c20 */ /* 0x000fe20008410000 */
[----:B-----5:R-:W-:-:S02]  /*2b80*/  @P2 HADD2.F32 R128, -RZ, R121.H0_H0 ;  /* 0x20000079ff802230 */ /* 0x020fc40000004100 */
[----:B------:R-:W-:Y:S01]  /*2b90*/  FMUL.FTZ R116, R117, UR4 ;  /* 0x0000000475747c20 */ /* 0x000fe20008410000 */
[----:B------:R-:W-:Y:S02]  /*2ba0*/  @P3 HADD2.F32 R129, -RZ, R121.H1_H1 ;  /* 0x30000079ff813230 */ /* 0x000fe40000004100 */
[----:B------:R-:W-:Y:S01]  /*2bb0*/  FMUL.FTZ R121, R118, UR4 ;  /* 0x0000000476797c20 */ /* 0x000fe20008410000 */
[----:B------:R-:W-:Y:S01]  /*2bc0*/  FMUL.FTZ R117, R46, R119 ;  /* 0x000000772e757220 */ /* 0x000fe20000410000 */
[----:B------:R-:W-:Y:S02]  /*2bd0*/  HFMA2 R210, -RZ, RZ, 0, 0 ;  /* 0x00000000ffd27431 */ /* 0x000fe400000001ff */
[----:B------:R-:W-:Y:S01]  /*2be0*/  @P6 HADD2.F32 R130, -RZ, R122.H0_H0 ;  /* 0x2000007aff826230 */ /* 0x000fe20000004100 */
[----:B------:R-:W-:Y:S01]  /*2bf0*/  LOP3.LUT P5, RZ, R173, 0xff00, RZ, 0xc0, !PT ;  /* 0x0000ff00adff7812 */ /* 0x000fe200078ac0ff */
[----:B------:R-:W-:Y:S01]  /*2c00*/  FMUL.FTZ R118, R48, R121 ;  /* 0x0000007930767220 */ /* 0x000fe20000410000 */
[----:B------:R-:W-:Y:S01]  /*2c10*/  @P2 FMUL.FTZ R210, R128, R119 ;  /* 0x0000007780d22220 */ /* 0x000fe20000410000 */
[----:B------:R-:W-:Y:S01]  /*2c20*/  FSEL R117, R117, RZ, P2 ;  /* 0x000000ff75757208 */ /* 0x000fe20001000000 */
[----:B------:R-:W-:Y:S01]  /*2c30*/  FADD.FTZ R216, R221, -R216 ;  /* 0x800000d8ddd87221 */ /* 0x000fe20000010000 */
[----:B------:R-:W-:Y:S01]  /*2c40*/  MOV R205, RZ ;  /* 0x000000ff00cd7202 */ /* 0x000fe20000000f00 */
[----:B------:R-:W-:Y:S01]  /*2c50*/  @P3 FMUL.FTZ R205, R129, R116 ;  /* 0x0000007481cd3220 */ /* 0x000fe20000410000 */
[----:B------:R-:W-:Y:S01]  /*2c60*/  ISETP.GE.U32.AND P2, PT, R172, RZ, PT ;  /* 0x000000ffac00720c */ /* 0x000fe20003f46070 */
[----:B------:R-:W-:-:S02]  /*2c70*/  HFMA2 R212, -RZ, RZ, 0, 0 ;  /* 0x00000000ffd47431 */ /* 0x000fc400000001ff */
[----:B------:R-:W-:Y:S01]  /*2c80*/  FMUL.FTZ R116, R47, R116 ;  /* 0x000000742f747220 */ /* 0x000fe20000410000 */
[----:B------:R-:W-:Y:S01]  /*2c90*/  @P6 FMUL.FTZ R212, R130, R121 ;  /* 0x0000007982d46220 */ /* 0x000fe20000410000 */
[----:B------:R-:W-:Y:S01]  /*2ca0*/  FSEL R118, R118, RZ, P6 ;  /* 0x000000ff76767208 */ /* 0x000fe20003000000 */
[----:B------:R-:W-:Y:S01]  /*2cb0*/  FMUL.FTZ R119, R201, R216 ;  /* 0x000000d8c9777220 */ /* 0x000fe20000410000 */
[C---:B------:R-:W-:Y:S01]  /*2cc0*/  LOP3.LUT P6, RZ, R173.reuse, 0xff0000, RZ, 0xc0, !PT ;  /* 0x00ff0000adff7812 */ /* 0x040fe200078cc0ff */
[-CC-:B------:R-:W-:Y:S01]  /*2cd0*/  FFMA.FTZ R218, R218, R204.reuse, R209.reuse ;  /* 0x000000ccdada7223 */ /* 0x180fe200000100d1 */
[----:B------:R-:W-:Y:S01]  /*2ce0*/  ISETP.GE.U32.AND.EX P2, PT, R173, 0x1000000, PT, P2 ;  /* 0x01000000ad00780c */ /* 0x000fe20003f46120 */
[----:B------:R-:W-:Y:S01]  /*2cf0*/  FMUL.FTZ R119, R200, R119 ;  /* 0x00000077c8777220 */ /* 0x000fe20000410000 */
[----:B------:R-:W-:Y:S01]  /*2d00*/  FSEL R116, R116, RZ, P3 ;  /* 0x000000ff74747208 */ /* 0x000fe20001800000 */
[-CC-:B------:R-:W-:Y:S01]  /*2d10*/  FFMA.FTZ R208, R208, R204.reuse, R209.reuse ;  /* 0x000000ccd0d07223 */ /* 0x180fe200000100d1 */
[----:B------:R-:W-:Y:S01]  /*2d20*/  LOP3.LUT P4, RZ, R172, 0xff, RZ, 0xc0, !PT ;  /* 0x000000ffacff7812 */ /* 0x000fe2000788c0ff */
[-CC-:B------:R-:W-:Y:S01]  /*2d30*/  FFMA.FTZ R206, R206, R204.reuse, R209.reuse ;  /* 0x000000cccece7223 */ /* 0x180fe200000100d1 */
[----:B------:R-:W-:Y:S01]  /*2d40*/  LOP3.LUT P3, RZ, R172, 0xff00, RZ, 0xc0, !PT ;  /* 0x0000ff00acff7812 */ /* 0x000fe2000786c0ff */
[----:B------:R-:W-:Y:S01]  /*2d50*/  FFMA.FTZ R220, R220, R204, R209 ;  /* 0x000000ccdcdc7223 */ /* 0x000fe200000100d1 */
[----:B------:R-:W-:-:S02]  /*2d60*/  @P5 HADD2.F32 R121, -RZ, R122.H1_H1 ;  /* 0x3000007aff795230 */ /* 0x000fc40000004100 */
[----:B------:R-:W-:Y:S01]  /*2d70*/  FMUL.FTZ R128, R119, UR4 ;  /* 0x0000000477807c20 */ /* 0x000fe20008410000 */
[----:B------:R-:W-:Y:S01]  /*2d80*/  FADD.FTZ R218, R223, -R218 ;  /* 0x800000dadfda7221 */ /* 0x000fe20000010000 */
[----:B------:R-:W-:Y:S01]  /*2d90*/  FADD.FTZ R214, R213, -R208 ;  /* 0x800000d0d5d67221 */ /* 0x000fe20000010000 */
[----:B------:R-:W-:Y:S01]  /*2da0*/  FADD.FTZ R130, R211, -R206 ;  /* 0x800000ced3827221 */ /* 0x000fe20000010000 */
[----:B------:R-:W-:Y:S01]  /*2db0*/  CS2R R172, SRZ ;  /* 0x0000000000ac7805 */ /* 0x000fe2000001ff00 */
[----:B------:R-:W-:Y:S01]  /*2dc0*/  FADD.FTZ R220, R225, -R220 ;  /* 0x800000dce1dc7221 */ /* 0x000fe20000010000 */
[----:B------:R-:W-:Y:S01]  /*2dd0*/  @P5 FMUL.FTZ R173, R121, R128 ;  /* 0x0000008079ad5220 */ /* 0x000fe20000410000 */
[--C-:B------:R-:W-:Y:S02]  /*2de0*/  @P6 HADD2.F32 R216, -RZ, R123.reuse.H0_H0 ;  /* 0x2000007bffd86230 */ /* 0x100fe40000004100 */
[----:B------:R-:W-:Y:S01]  /*2df0*/  FMUL.FTZ R121, R201, R218 ;  /* 0x000000dac9797220 */ /* 0x000fe20000410000 */
[----:B------:R-:W-:-:S02]  /*2e00*/  @P2 HADD2.F32 R215, -RZ, R123.H1_H1 ;  /* 0x3000007bffd72230 */ /* 0x000fc40000004100 */
[C---:B------:R-:W-:Y:S01]  /*2e10*/  FMUL.FTZ R119, R201.reuse, R130 ;  /* 0x00000082c9777220 */ /* 0x040fe20000410000 */
[C---:B------:R-:W-:Y:S01]  /*2e20*/  FMUL.FTZ R123, R201.reuse, R214 ;  /* 0x000000d6c97b7220 */ /* 0x040fe20000410000 */
[----:B------:R-:W-:Y:S01]  /*2e30*/  FMUL.FTZ R131, R201, R220 ;  /* 0x000000dcc9837220 */ /* 0x000fe20000410000 */
[--C-:B------:R-:W-:Y:S02]  /*2e40*/  @P4 HADD2.F32 R208, -RZ, R120.reuse.H0_H0 ;  /* 0x20000078ffd04230 */ /* 0x100fe40000004100 */
[C---:B------:R-:W-:Y:S01]  /*2e50*/  FMUL.FTZ R121, R200.reuse, R121 ;  /* 0x00000079c8797220 */ /* 0x040fe20000410000 */
[----:B------:R-:W-:Y:S02]  /*2e60*/  @P3 HADD2.F32 R129, -RZ, R120.H1_H1 ;  /* 0x30000078ff813230 */ /* 0x000fe40000004100 */
[C---:B------:R-:W-:Y:S01]  /*2e70*/  FMUL.FTZ R119, R200.reuse, R119 ;  /* 0x00000077c8777220 */ /* 0x040fe20000410000 */
[C---:B------:R-:W-:Y:S01]  /*2e80*/  FMUL.FTZ R120, R200.reuse, R123 ;  /* 0x0000007bc8787220 */ /* 0x040fe20000410000 */
[----:B------:R-:W-:Y:S01]  /*2e90*/  FMUL.FTZ R122, R200, R131 ;  /* 0x00000083c87a7220 */ /* 0x000fe20000410000 */
[----:B------:R-:W-:Y:S01]  /*2ea0*/  FMUL.FTZ R121, R121, UR4 ;  /* 0x0000000479797c20 */ /* 0x000fe20008410000 */
[----:B------:R-:W-:Y:S01]  /*2eb0*/  FMUL.FTZ R119, R119, UR4 ;  /* 0x0000000477777c20 */ /* 0x000fe20008410000 */
[----:B------:R-:W-:Y:S01]  /*2ec0*/  FMUL.FTZ R120, R120, UR4 ;  /* 0x0000000478787c20 */ /* 0x000fe20008410000 */
        /* <DEDUP_REMOVED lines=22> */
.L_x_10550:
        /* <DEDUP_REMOVED lines=18> */
[----:B------:R-:W-:Y:S01]  /*3150*/  LOP3.LUT P3, RZ, R164, 0xff000000, RZ, 0xc0, !PT ;  /* 0xff000000a4ff7812 */ /* 0x000fe2000786c0ff */
[C---:B------:R-:W-:Y:S01]  /*3160*/  FMUL.FTZ R108, R201.reuse, R108 ;  /* 0x0000006cc96c7220 */ /* 0x040fe20000410000 */
[----:B------:R-:W-:Y:S01]  /*3170*/  FMUL.FTZ R115, R201, R140 ;  /* 0x0000008cc9737220 */ /* 0x000fe20000410000 */
[----:B------:R-:W-:Y:S01]  /*3180*/  FMUL.FTZ R109, R114, R200 ;  /* 0x000000c8726d7220 */ /* 0x000fe20000410000 */
[----:B------:R-:W-:Y:S01]  /*3190*/  CS2R R126, SRZ ;  /* 0x00000000007e7805 */ /* 0x000fe2000001ff00 */
[----:B-----5:R-:W-:-:S02]  /*31a0*/  @P2 HADD2.F32 R110, -RZ, R121.H0_H0 ;  /* 0x20000079ff6e2230 */ /* 0x020fc40000004100 */
[-C--:B------:R-:W-:Y:S01]  /*31b0*/  FMUL.FTZ R112, R108, R200.reuse ;  /* 0x000000c86c707220 */ /* 0x080fe20000410000 */
[----:B------:R-:W-:Y:S01]  /*31c0*/  FMUL.FTZ R109, R109, UR4 ;  /* 0x000000046d6d7c20 */ /* 0x000fe20008410000 */
[----:B------:R-:W-:Y:S01]  /*31d0*/  FMUL.FTZ R111, R115, R200 ;  /* 0x000000c8736f7220 */ /* 0x000fe20000410000 */
[----:B------:R-:W-:Y:S01]  /*31e0*/  FFMA.FTZ R142, R142, R204, R209 ;  /* 0x000000cc8e8e7223 */ /* 0x000fe200000100d1 */
[----:B------:R-:W-:Y:S01]  /*31f0*/  FMUL.FTZ R112, R112, UR4 ;  /* 0x0000000470707c20 */ /* 0x000fe20008410000 */
[----:B------:R-:W-:Y:S01]  /*3200*/  @P2 FMUL.FTZ R126, R109, R110 ;  /* 0x0000006e6d7e2220 */ /* 0x000fe20000410000 */
[----:B------:R-:W-:Y:S01]  /*3210*/  FMUL.FTZ R116, R111, UR4 ;  /* 0x000000046f747c20 */ /* 0x000fe20008410000 */
[----:B------:R-:W-:Y:S01]  /*3220*/  FMUL.FTZ R109, R54, R109 ;  /* 0x0000006d366d7220 */ /* 0x000fe20000410000 */
[----:B------:R-:W-:Y:S01]  /*3230*/  FADD.FTZ R142, R151, -R142 ;  /* 0x8000008e978e7221 */ /* 0x000fe20000010000 */
[----:B------:R-:W-:Y:S02]  /*3240*/  @P6 HADD2.F32 R113, -RZ, R122.H0_H0 ;  /* 0x2000007aff716230 */ /* 0x000fe40000004100 */
[----:B------:R-:W-:Y:S01]  /*3250*/  FMUL.FTZ R111, R56, R112 ;  /* 0x00000070386f7220 */ /* 0x000fe20000410000 */
[----:B------:R-:W-:-:S02]  /*3260*/  @P3 HADD2.F32 R121, -RZ, R121.H1_H1 ;  /* 0x30000079ff793230 */ /* 0x000fc40000004100 */
[----:B------:R-:W-:Y:S01]  /*3270*/  FMUL.FTZ R110, R55, R116 ;  /* 0x00000074376e7220 */ /* 0x000fe20000410000 */
[----:B------:R-:W-:Y:S02]  /*3280*/  FSEL R140, R109, RZ, P2 ;  /* 0x000000ff6d8c7208 */ /* 0x000fe40001000000 */
[----:B------:R-:W-:Y:S02]  /*3290*/  CS2R R128, SRZ ;  /* 0x0000000000807805 */ /* 0x000fe4000001ff00 */
[----:B------:R-:W-:Y:S01]  /*32a0*/  LOP3.LUT P5, RZ, R165, 0xff00, RZ, 0xc0, !PT ;  /* 0x0000ff00a5ff7812 */ /* 0x000fe200078ac0ff */
[----:B------:R-:W-:Y:S01]  /*32b0*/  FMUL.FTZ R109, R201, R142 ;  /* 0x0000008ec96d7220 */ /* 0x000fe20000410000 */
[-CC-:B------:R-:W-:Y:S01]  /*32c0*/  FFMA.FTZ R145, R145, R204.reuse, R209.reuse ;  /* 0x000000cc91917223 */ /* 0x180fe200000100d1 */
[-CC-:B------:R-:W-:Y:S01]  /*32d0*/  FFMA.FTZ R202, R202, R204.reuse, R209.reuse ;  /* 0x000000cccaca7223 */ /* 0x180fe200000100d1 */
[-CC-:B------:R-:W-:Y:S01]  /*32e0*/  FFMA.FTZ R139, R139, R204.reuse, R209.reuse ;  /* 0x000000cc8b8b7223 */ /* 0x180fe200000100d1 */
[----:B------:R-:W-:Y:S01]  /*32f0*/  ISETP.GE.U32.AND P2, PT, R164, RZ, PT ;  /* 0x000000ffa400720c */ /* 0x000fe20003f46070 */
[----:B------:R-:W-:Y:S01]  /*3300*/  FFMA.FTZ R138, R138, R204, R209 ;  /* 0x000000cc8a8a7223 */ /* 0x000fe200000100d1 */
[----:B------:R-:W-:Y:S01]  /*3310*/  @P6 FMUL.FTZ R128, R112, R113 ;  /* 0x0000007170806220 */ /* 0x000fe20000410000 */
[----:B------:R-:W-:Y:S01]  /*3320*/  FSEL R143, R111, RZ, P6 ;  /* 0x000000ff6f8f7208 */ /* 0x000fe20003000000 */
[----:B------:R-:W-:Y:S01]  /*3330*/  @P3 FMUL.FTZ R127, R116, R121 ;  /* 0x00000079747f3220 */ /* 0x000fe20000410000 */
[----:B------:R-:W-:Y:S01]  /*3340*/  LOP3.LUT P4, RZ, R164, 0xff, RZ, 0xc0, !PT ;  /* 0x000000ffa4ff7812 */ /* 0x000fe2000788c0ff */
[----:B------:R-:W-:Y:S01]  /*3350*/  FADD.FTZ R150, R150, -R145 ;  /* 0x8000009196967221 */ /* 0x000fe20000010000 */
[----:B------:R-:W-:Y:S01]  /*3360*/  FSEL R141, R110, RZ, P3 ;  /* 0x000000ff6e8d7208 */ /* 0x000fe20001800000 */
[----:B------:R-:W-:Y:S01]  /*3370*/  FMUL.FTZ R110, R109, R200 ;  /* 0x000000c86d6e7220 */ /* 0x000fe20000410000 */
[----:B------:R-:W-:Y:S01]  /*3380*/  LOP3.LUT P6, RZ, R165, 0xff0000, RZ, 0xc0, !PT ;  /* 0x00ff0000a5ff7812 */ /* 0x000fe200078cc0ff */
[----:B------:R-:W-:Y:S01]  /*3390*/  FADD.FTZ R202, R207, -R202 ;  /* 0x800000cacfca7221 */ /* 0x000fe20000010000 */
[----:B------:R-:W-:Y:S01]  /*33a0*/  LOP3.LUT P3, RZ, R164, 0xff00, RZ, 0xc0, !PT ;  /* 0x0000ff00a4ff7812 */ /* 0x000fe2000786c0ff */
[----:B------:R-:W-:Y:S01]  /*33b0*/  FADD.FTZ R112, R144, -R139 ;  /* 0x8000008b90707221 */ /* 0x000fe20000010000 */
[----:B------:R-:W-:Y:S01]  /*33c0*/  ISETP.GE.U32.AND.EX P2, PT, R165, 0x1000000, PT, P2 ;  /* 0x01000000a500780c */ /* 0x000fe20003f46120 */
[----:B------:R-:W-:Y:S01]  /*33d0*/  FADD.FTZ R138, R147, -R138 ;  /* 0x8000008a938a7221 */ /* 0x000fe20000010000 */
[----:B------:R-:W-:Y:S01]  /*33e0*/  FMUL.FTZ R142, R110, UR4 ;  /* 0x000000046e8e7c20 */ /* 0x000fe20008410000 */
[C---:B------:R-:W-:Y:S01]  /*33f0*/  FMUL.FTZ R110, R201.reuse, R150 ;  /* 0x00000096c96e7220 */ /* 0x040fe20000410000 */
[C---:B------:R-:W-:Y:S01]  /*3400*/  FMUL.FTZ R111, R201.reuse, R202 ;  /* 0x000000cac96f7220 */ /* 0x040fe20000410000 */
[C---:B------:R-:W-:Y:S01]  /*3410*/  FMUL.FTZ R112, R201.reuse, R112 ;  /* 0x00000070c9707220 */ /* 0x040fe20000410000 */
[----:B------:R-:W-:Y:S01]  /*3420*/  FMUL.FTZ R113, R201, R138 ;  /* 0x0000008ac9717220 */ /* 0x000fe20000410000 */
[----:B------:R-:W-:-:S02]  /*3430*/  @P5 HADD2.F32 R122, -RZ, R122.H1_H1 ;  /* 0x3000007aff7a5230 */ /* 0x000fc40000004100 */
[-C--:B------:R-:W-:Y:S01]  /*3440*/  FMUL.FTZ R118, R110, R200.reuse ;  /* 0x000000c86e767220 */ /* 0x080fe20000410000 */
[-C--:B------:R-:W-:Y:S01]  /*3450*/  FMUL.FTZ R121, R111, R200.reuse ;  /* 0x000000c86f797220 */ /* 0x080fe20000410000 */
[-C--:B------:R-:W-:Y:S01]  /*3460*/  FMUL.FTZ R116, R112, R200.reuse ;  /* 0x000000c870747220 */ /* 0x080fe20000410000 */
[----:B------:R-:W-:Y:S01]  /*3470*/  FMUL.FTZ R200, R113, R200 ;  /* 0x000000c871c87220 */ /* 0x000fe20000410000 */
[--C-:B------:R-:W-:Y:S02]  /*3480*/  @P4 HADD2.F32 R117, -RZ, R120.reuse.H0_H0 ;  /* 0x20000078ff754230 */ /* 0x100fe40000004100 */
[----:B------:R-:W-:Y:S01]  /*3490*/  FMUL.FTZ R118, R118, UR4 ;  /* 0x0000000476767c20 */ /* 0x000fe20008410000 */
[----:B------:R-:W-:Y:S02]  /*34a0*/  @P6 HADD2.F32 R119, -RZ, R123.H0_H0 ;  /* 0x2000007bff776230 */ /* 0x000fe40000004100 */
[----:B------:R-:W-:Y:S01]  /*34b0*/  @P5 FMUL.FTZ R129, R142, R122 ;  /* 0x0000007a8e815220 */ /* 0x000fe20000410000 */
[----:B------:R-:W-:-:S02]  /*34c0*/  @P3 HADD2.F32 R120, -RZ, R120.H1_H1 ;  /* 0x30000078ff783230 */ /* 0x000fc40000004100 */
[----:B------:R-:W-:Y:S01]  /*34d0*/  FMUL.FTZ R116, R116, UR4 ;  /* 0x0000000474747c20 */ /* 0x000fe20008410000 */
[----:B------:R-:W-:Y:S02]  /*34e0*/  @P2 HADD2.F32 R139, -RZ, R123.H1_H1 ;  /* 0x3000007bff8b2230 */ /* 0x000fe40000004100 */
[----:B------:R-:W-:Y:S01]  /*34f0*/  FMUL.FTZ R200, R200, UR4 ;  /* 0x00000004c8c87c20 */ /* 0x000fe20008410000 */
        /* <DEDUP_REMOVED lines=22> */
.L_x_10551:
[-CC-:B------:R-:W-:Y:S01]  /*3660*/  FFMA.FTZ R141, R141, R204.reuse, R209.reuse ;  /* 0x000000cc8d8d7223 */ /* 0x180fe200000100d1 */
[-CC-:B------:R-:W-:Y:S01]  /*3670*/  FFMA.FTZ R140, R140, R204.reuse, R209.reuse ;  /* 0x000000cc8c8c7223 */ /* 0x180fe200000100d1 */
[----:B------:R-:W-:Y:S01]  /*3680*/  FFMA.FTZ R143, R143, R204, R209 ;  /* 0x000000cc8f8f7223 */ /* 0x000fe200000100d1 */
[----:B------:R-:W-:Y:S01]  /*3690*/  LOP3.LUT P2, RZ, R164, 0xff0000, RZ, 0xc0, !PT ;  /* 0x00ff0000a4ff7812 */ /* 0x000fe2000784c0ff */
[----:B------:R-:W-:Y:S01]  /*36a0*/  FADD.FTZ R146, R146, -R141 ;  /* 0x8000008d92927221 */ /* 0x000fe20000010000 */
[----:B------:R-:W-:Y:S01]  /*36b0*/  LOP3.LUT P3, RZ, R164, 0xff000000, RZ, 0xc0, !PT ;  /* 0xff000000a4ff7812 */ /* 0x000fe2000786c0ff */
[----:B0-----:R-:W-:Y:S01]  /*36c0*/  FADD.FTZ R116, R149, -R140 ;  /* 0x8000008c95747221 */ /* 0x001fe20000010000 */
        /* <DEDUP_REMOVED lines=15> */
[----:B------:R-:W-:Y:S01]  /*37c0*/  FMUL.FTZ R117, R55, R130 ;  /* 0x0000008237757220 */ /* 0x000fe20000410000 */
[-CC-:B------:R-:W-:Y:S01]  /*37d0*/  FFMA.FTZ R138, R138, R204.reuse, R209.reuse ;  /* 0x000000cc8a8a7223 */ /* 0x180fe200000100d1 */
[-CC-:B------:R-:W-:Y:S01]  /*37e0*/  FFMA.FTZ R145, R145, R204.reuse, R209.reuse ;  /* 0x000000cc91917223 */ /* 0x180fe200000100d1 */
[----:B------:R-:W-:Y:S01]  /*37f0*/  FFMA.FTZ R202, R202, R204, R209 ;  /* 0x000000cccaca7223 */ /* 0x000fe200000100d1 */
[----:B------:R-:W-:Y:S01]  /*3800*/  CS2R R126, SRZ ;  /* 0x00000000007e7805 */ /* 0x000fe2000001ff00 */
[----:B------:R-:W-:-:S02]  /*3810*/  @P6 HADD2.F32 R142, -RZ, R122.H0_H0 ;  /* 0x2000007aff8e6230 */ /* 0x000fc40000004100 */
[----:B------:R-:W-:Y:S01]  /*3820*/  FMUL.FTZ R118, R56, R121 ;  /* 0x0000007938767220 */ /* 0x000fe20000410000 */
[----:B------:R-:W-:Y:S01]  /*3830*/  FFMA.FTZ R209, R139, R204, R209 ;  /* 0x000000cc8bd17223 */ /* 0x000fe200000100d1 */
[----:B------:R-:W-:Y:S01]  /*3840*/  @P2 FMUL.FTZ R126, R140, R119 ;  /* 0x000000778c7e2220 */ /* 0x000fe20000410000 */
[----:B------:R-:W-:Y:S01]  /*3850*/  FSEL R139, R116, RZ, P2 ;  /* 0x000000ff748b7208 */ /* 0x000fe20001000000 */
[----:B------:R-:W-:Y:S01]  /*3860*/  FADD.FTZ R208, R151, -R208 ;  /* 0x800000d097d07221 */ /* 0x000fe20000010000 */
[----:B------:R-:W-:Y:S01]  /*3870*/  ISETP.GE.U32.AND P2, PT, R164, RZ, PT ;  /* 0x000000ffa400720c */ /* 0x000fe20003f46070 */
[----:B------:R-:W-:Y:S02]  /*3880*/  HFMA2 R128, -RZ, RZ, 0, 0 ;  /* 0x00000000ff807431 */ /* 0x000fe400000001ff */
[----:B------:R-:W-:Y:S01]  /*3890*/  @P3 FMUL.FTZ R127, R129, R130 ;  /* 0x00000082817f3220 */ /* 0x000fe20000410000 */
[----:B------:R-:W-:Y:S01]  /*38a0*/  LOP3.LUT P5, RZ, R165, 0xff00, RZ, 0xc0, !PT ;  /* 0x0000ff00a5ff7812 */ /* 0x000fe200078ac0ff */
[----:B------:R-:W-:Y:S01]  /*38b0*/  @P6 FMUL.FTZ R128, R142, R121 ;  /* 0x000000798e806220 */ /* 0x000fe20000410000 */
[----:B------:R-:W-:Y:S01]  /*38c0*/  FSEL R140, R117, RZ, P3 ;  /* 0x000000ff758c7208 */ /* 0x000fe20001800000 */
[----:B------:R-:W-:Y:S01]  /*38d0*/  FMUL.FTZ R117, R201, R208 ;  /* 0x000000d0c9757220 */ /* 0x000fe20000410000 */
[C---:B------:R-:W-:Y:S01]  /*38e0*/  LOP3.LUT P4, RZ, R164.reuse, 0xff, RZ, 0xc0, !PT ;  /* 0x000000ffa4ff7812 */ /* 0x040fe2000788c0ff */
[----:B------:R-:W-:Y:S01]  /*38f0*/  FADD.FTZ R138, R147, -R138 ;  /* 0x8000008a938a7221 */ /* 0x000fe20000010000 */
[----:B------:R-:W-:Y:S01]  /*3900*/  LOP3.LUT P3, RZ, R164, 0xff00, RZ, 0xc0, !PT ;  /* 0x0000ff00a4ff7812 */ /* 0x000fe2000786c0ff */
[----:B------:R-:W-:Y:S01]  /*3910*/  FADD.FTZ R150, R150, -R145 ;  /* 0x8000009196967221 */ /* 0x000fe20000010000 */
[----:B------:R-:W-:Y:S01]  /*3920*/  FSEL R141, R118, RZ, P6 ;  /* 0x000000ff768d7208 */ /* 0x000fe20003000000 */
[----:B------:R-:W-:Y:S01]  /*3930*/  FADD.FTZ R202, R207, -R202 ;  /* 0x800000cacfca7221 */ /* 0x000fe20000010000 */
[C---:B------:R-:W-:Y:S01]  /*3940*/  LOP3.LUT P6, RZ, R165.reuse, 0xff0000, RZ, 0xc0, !PT ;  /* 0x00ff0000a5ff7812 */ /* 0x040fe200078cc0ff */
[----:B------:R-:W-:Y:S01]  /*3950*/  FADD.FTZ R144, R144, -R209 ;  /* 0x800000d190907221 */ /* 0x000fe20000010000 */
[----:B------:R-:W-:Y:S01]  /*3960*/  ISETP.GE.U32.AND.EX P2, PT, R165, 0x1000000, PT, P2 ;  /* 0x01000000a500780c */ /* 0x000fe20003f46120 */
[C---:B------:R-:W-:Y:S01]  /*3970*/  FMUL.FTZ R117, R200.reuse, R117 ;  /* 0x00000075c8757220 */ /* 0x040fe20000410000 */
[C---:B------:R-:W-:Y:S01]  /*3980*/  FMUL.FTZ R119, R201.reuse, R138 ;  /* 0x0000008ac9777220 */ /* 0x040fe20000410000 */
[C---:B------:R-:W-:Y:S01]  /*3990*/  FMUL.FTZ R143, R201.reuse, R150 ;  /* 0x00000096c98f7220 */ /* 0x040fe20000410000 */
[C---:B------:R-:W-:Y:S01]  /*39a0*/  FMUL.FTZ R145, R201.reuse, R202 ;  /* 0x000000cac9917220 */ /* 0x040fe20000410000 */
[----:B------:R-:W-:Y:S01]  /*39b0*/  FMUL.FTZ R201, R201, R144 ;  /* 0x00000090c9c97220 */ /* 0x000fe20000410000 */
[----:B------:R-:W-:Y:S01]  /*39c0*/  FMUL.FTZ R142, R117, UR4 ;  /* 0x00000004758e7c20 */ /* 0x000fe20008410000 */
[C---:B------:R-:W-:Y:S01]  /*39d0*/  FMUL.FTZ R116, R200.reuse, R119 ;  /* 0x00000077c8747220 */ /* 0x040fe20000410000 */
[C---:B------:R-:W-:Y:S01]  /*39e0*/  FMUL.FTZ R117, R200.reuse, R143 ;  /* 0x0000008fc8757220 */ /* 0x040fe20000410000 */
[----:B------:R-:W-:Y:S01]  /*39f0*/  FMUL.FTZ R118, R200, R145 ;  /* 0x00000091c8767220 */ /* 0x000fe20000410000 */
[----:B------:R-:W-:-:S02]  /*3a00*/  @P5 HADD2.F32 R131, -RZ, R122.H1_H1 ;  /* 0x3000007aff835230 */ /* 0x000fc40000004100 */
[----:B------:R-:W-:Y:S01]  /*3a10*/  FMUL.FTZ R200, R200, R201 ;  /* 0x000000c9c8c87220 */ /* 0x000fe20000410000 */
[--C-:B------:R-:W-:Y:S02]  /*3a20*/  @P4 HADD2.F32 R144, -RZ, R120.reuse.H0_H0 ;  /* 0x20000078ff904230 */ /* 0x100fe40000004100 */
[----:B------:R-:W-:Y:S01]  /*3a30*/  FMUL.FTZ R119, R117, UR4 ;  /* 0x0000000475777c20 */ /* 0x000fe20008410000 */
[----:B------:R-:W-:Y:S01]  /*3a40*/  @P3 HADD2.F32 R121, -RZ, R120.H1_H1 ;  /* 0x30000078ff793230 */ /* 0x000fe20000004100 */
[----:B------:R-:W-:Y:S01]  /*3a50*/  MOV R129, RZ ;  /* 0x000000ff00817202 */ /* 0x000fe20000000f00 */
[--C-:B------:R-:W-:Y:S02]  /*3a60*/  @P6 HADD2.F32 R120, -RZ, R123.reuse.H0_H0 ;  /* 0x2000007bff786230 */ /* 0x100fe40000004100 */
[----:B------:R-:W-:Y:S01]  /*3a70*/  FMUL.FTZ R118, R118, UR4 ;  /* 0x0000000476767c20 */ /* 0x000fe20008410000 */
[----:B------:R-:W-:Y:S02]  /*3a80*/  @P2 HADD2.F32 R147, -RZ, R123.H1_H1 ;  /* 0x3000007bff932230 */ /* 0x000fe40000004100 */
[----:B------:R-:W-:Y:S01]  /*3a90*/  FMUL.FTZ R117, R200, UR4 ;  /* 0x00000004c8757c20 */ /* 0x000fe20008410000 */
[----:B------:R-:W-:Y:S01]  /*3aa0*/  @P5 FMUL.FTZ R129, R131, R142 ;  /* 0x0000008e83815220 */ /* 0x000fe20000410000 */
[----:B------:R-:W-:Y:S01]  /*3ab0*/  CS2R R122, SRZ ;  /* 0x00000000007a7805 */ /* 0x000fe2000001ff00 */
[----:B------:R-:W-:Y:S01]  /*3ac0*/  FMUL.FTZ R138, R116, UR4 ;  /* 0x00000004748a7c20 */ /* 0x000fe20008410000 */
[----:B------:R-:W-:Y:S01]  /*3ad0*/  CS2R R130, SRZ ;  /* 0x0000000000827805 */ /* 0x000fe2000001ff00 */
[----:B------:R-:W-:Y:S01]  /*3ae0*/  @P6 FMUL.FTZ R122, R120, R119 ;  /* 0x00000077787a6220 */ /* 0x000fe20000410000 */
[-C--:B------:R-:W-:Y:S01]  /*3af0*/  @P2 FMUL.FTZ R123, R147, R118.reuse ;  /* 0x00000076937b2220 */ /* 0x080fe20000410000 */
[----:B------:R-:W-:Y:S01]  /*3b00*/  @P4 FMUL.FTZ R130, R144, R117 ;  /* 0x0000007590824220 */ /* 0x000fe20000410000 */
[----:B------:R-:W-:Y:S01]  /*3b10*/  FMUL.FTZ R119, R58, R119 ;  /* 0x000000773a777220 */ /* 0x000fe20000410000 */
[----:B------:R-:W-:Y:S01]  /*3b20*/  FMUL.FTZ R120, R59, R118 ;  /* 0x000000763b787220 */ /* 0x000fe20000410000 */
[----:B------:R-:W-:Y:S01]  /*3b30*/  FMUL.FTZ R116, R52, R117 ;  /* 0x0000007534747220 */ /* 0x000fe20000410000 */
[----:B------:R-:W-:Y:S01]  /*3b40*/  FMUL.FTZ R118, R57, R142 ;  /* 0x0000008e39767220 */ /* 0x000fe20000410000 */
[-C--:B------:R-:W-:Y:S01]  /*3b50*/  FMUL.FTZ R117, R53, R138.reuse ;  /* 0x0000008a35757220 */ /* 0x080fe20000410000 */
        /* <DEDUP_REMOVED lines=9> */
[----:B------:R-:W-:-:S07]  /*3bf0*/  F2FP.F16.F32.PACK_AB R116, R121, R116 ;  /* 0x000000747974723e */ /* 0x000fce00000000ff */
.L_x_10552:
[----:B------:R-:W0:Y:S01]  /*3c00*/  @P1 LDC.64 R120, c[0x0][0x478] ;  /* 0x00011e00ff781b82 */ /* 0x000e220000000a00 */
[----:B------:R-:W-:-:S04]  /*3c10*/  IMAD.WIDE.U32 R124, R197, 0x10, R124 ;  /* 0x00000010c57c7825 */ /* 0x000fc800078e007c */
[----:B0-----:R-:W-:-:S05]  /*3c20*/  @P1 IMAD.WIDE.U32 R120, R197, 0x20, R120 ;  /* 0x00000020c5781825 */ /* 0x001fca00078e0078 */
[----:B------:R1:W-:Y:S04]  /*3c30*/  @P1 STG.E.128 desc[UR6][R120.64], R112 ;  /* 0x0000007078001986 */ /* 0x0003e8000c101d06 */
[----:B------:R1:W-:Y:S04]  /*3c40*/  @P1 STG.E.128 desc[UR6][R120.64+0x10], R108 ;  /* 0x0000106c78001986 */ /* 0x0003e8000c101d06 */
[----:B------:R1:W-:Y:S01]  /*3c50*/  STG.E.128 desc[UR6][R124.64], R116 ;  /* 0x000000747c007986 */ /* 0x0003e2000c101d06 */
[----:B------:R-:W-:Y:S05]  /*3c60*/  BRA `(.L_x_10553) ;  /* 0x00000024000c7947 */ /* 0x000fea0003800000 */
.L_x_10546:
        /* <DEDUP_REMOVED lines=8> */
[----:B-----5:R-:W-:Y:S01]  /*3cf0*/  LOP3.LUT P5, RZ, R182, 0xff0000, RZ, 0xc0, !PT ;  /* 0x00ff0000b6ff7812 */ /* 0x020fe200078ac0ff */
[-CC-:B------:R-:W-:Y:S01]  /*3d00*/  FFMA.FTZ R229, R222, R204.reuse, R209.reuse ;  /* 0x000000ccdee57223 */ /* 0x180fe200000100d1 */
[----:B------:R-:W-:Y:S01]  /*3d10*/  FADD.FTZ R131, R131, -R120 ;  /* 0x8000007883837221 */ /* 0x000fe20000010000 */
[----:B------:R-:W-:Y:S01]  /*3d20*/  FADD.FTZ R135, R133, -R224 ;  /* 0x800000e085877221 */ /* 0x000fe20000010000 */
[----:B------:R-:W-:Y:S01]  /*3d30*/  LOP3.LUT P4, RZ, R182, 0xff, RZ, 0xc0, !PT ;  /* 0x000000ffb6ff7812 */ /* 0x000fe2000788c0ff */
[-CC-:B------:R-:W-:Y:S01]  /*3d40*/  FFMA.FTZ R134, R134, R204.reuse, R209.reuse ;  /* 0x000000cc86867223 */ /* 0x180fe200000100d1 */
[C---:B------:R-:W-:Y:S01]  /*3d50*/  FFMA.FTZ R131, R201.reuse, R131, R84 ;  /* 0x00000083c9837223 */ /* 0x040fe20000010054 */
[----:B------:R-:W-:Y:S01]  /*3d60*/  FFMA.FTZ R135, R201, R135, R86 ;  /* 0x00000087c9877223 */ /* 0x000fe20000010056 */
[----:B------:R-:W-:Y:S01]  /*3d70*/  MOV R133, RZ ;  /* 0x000000ff00857202 */ /* 0x000fe20000000f00 */
[----:B------:R-:W-:Y:S01]  /*3d80*/  FFMA.FTZ R130, R130, R204, R209 ;  /* 0x000000cc82827223 */ /* 0x000fe200000100d1 */
[-C--:B------:R-:W-:Y:S01]  /*3d90*/  FMUL.FTZ R131, R131, R200.reuse ;  /* 0x000000c883837220 */ /* 0x080fe20000410000 */
[----:B------:R-:W-:Y:S01]  /*3da0*/  FMUL.FTZ R135, R135, R200 ;  /* 0x000000c887877220 */ /* 0x000fe20000410000 */
[----:B------:R-:W-:Y:S01]  /*3db0*/  LOP3.LUT P3, RZ, R182, 0xff000000, RZ, 0xc0, !PT ;  /* 0xff000000b6ff7812 */ /* 0x000fe2000786c0ff */
[----:B------:R-:W-:-:S02]  /*3dc0*/  HFMA2 R137, -RZ, RZ, 0, 0 ;  /* 0x00000000ff897431 */ /* 0x000fc400000001ff */
[----:B------:R-:W-:Y:S01]  /*3dd0*/  FMUL.FTZ R227, R131, UR4 ;  /* 0x0000000483e37c20 */ /* 0x000fe20008410000 */
[--C-:B------:R-:W-:Y:S02]  /*3de0*/  @P5 HADD2.F32 R131, -RZ, R117.reuse.H0_H0 ;  /* 0x20000075ff835230 */ /* 0x100fe40000004100 */
[----:B------:R-:W-:Y:S01]  /*3df0*/  FMUL.FTZ R135, R135, UR4 ;  /* 0x0000000487877c20 */ /* 0x000fe20008410000 */
[----:B------:R-:W-:Y:S01]  /*3e00*/  @P4 HADD2.F32 R120, -RZ, R116.H0_H0 ;  /* 0x20000074ff784230 */ /* 0x000fe20000004100 */
[----:B------:R-:W-:Y:S01]  /*3e10*/  ISETP.GE.U32.AND P1, PT, R182, RZ, PT ;  /* 0x000000ffb600720c */ /* 0x000fe20003f26070 */
[----:B------:R-:W-:Y:S01]  /*3e20*/  FFMA.FTZ R124, R124, R204, R209 ;  /* 0x000000cc7c7c7223 */ /* 0x000fe200000100d1 */
[----:B------:R-:W-:Y:S01]  /*3e30*/  @P5 FMUL.FTZ R133, R135, R131 ;  /* 0x0000008387855220 */ /* 0x000fe20000410000 */
[----:B------:R-:W-:Y:S01]  /*3e40*/  FMUL.FTZ R131, R38, R135 ;  /* 0x0000008726837220 */ /* 0x000fe20000410000 */
[----:B------:R-:W-:Y:S01]  /*3e50*/  LOP3.LUT P2, RZ, R182, 0xff00, RZ, 0xc0, !PT ;  /* 0x0000ff00b6ff7812 */ /* 0x000fe2000784c0ff */
[----:B------:R-:W-:Y:S01]  /*3e60*/  FADD.FTZ R182, R132, -R229 ;  /* 0x800000e584b67221 */ /* 0x000fe20000010000 */
[----:B------:R-:W-:Y:S01]  /*3e70*/  ISETP.GE.U32.AND.EX P1, PT, R183, 0x1000000, PT, P1 ;  /* 0x01000000b700780c */ /* 0x000fe20003f26110 */
[----:B------:R-:W-:Y:S01]  /*3e80*/  @P4 FMUL.FTZ R137, R227, R120 ;  /* 0x00000078e3894220 */ /* 0x000fe20000410000 */
[----:B------:R-:W-:Y:S01]  /*3e90*/  FSEL R131, R131, RZ, P5 ;  /* 0x000000ff83837208 */ /* 0x000fe20002800000 */
[----:B------:R-:W-:Y:S01]  /*3ea0*/  FADD.FTZ R134, R125, -R134 ;  /* 0x800000867d867221 */ /* 0x000fe20000010000 */
[----:B------:R-:W-:Y:S01]  /*3eb0*/  LOP3.LUT P5, RZ, R183, 0xff0000, RZ, 0xc0, !PT ;  /* 0x00ff0000b7ff7812 */ /* 0x000fe200078ac0ff */
[----:B------:R-:W-:Y:S01]  /*3ec0*/  FADD.FTZ R222, R123, -R130 ;  /* 0x800000827bde7221 */ /* 0x000fe20000010000 */
[----:B------:R-:W-:Y:S01]  /*3ed0*/  FMUL.FTZ R120, R36, R227 ;  /* 0x000000e324787220 */ /* 0x000fe20000410000 */
[----:B------:R-:W-:Y:S01]  /*3ee0*/  FFMA.FTZ R123, R201, R182, R87 ;  /* 0x000000b6c97b7223 */ /* 0x000fe20000010057 */
[----:B------:R-:W-:Y:S01]  /*3ef0*/  FADD.FTZ R224, R121, -R124 ;  /* 0x8000007c79e07221 */ /* 0x000fe20000010000 */
[----:B------:R-:W-:Y:S01]  /*3f00*/  FFMA.FTZ R121, R201, R134, R85 ;  /* 0x00000086c9797223 */ /* 0x000fe20000010055 */
[--C-:B------:R-:W-:Y:S01]  /*3f10*/  FFMA.FTZ R125, R128, R204, R209.reuse ;  /* 0x000000cc807d7223 */ /* 0x100fe200000100d1 */
[----:B------:R-:W-:Y:S01]  /*3f20*/  FMUL.FTZ R123, R123, R200 ;  /* 0x000000c87b7b7220 */ /* 0x000fe20000410000 */
[C---:B------:R-:W-:Y:S01]  /*3f30*/  LOP3.LUT P6, RZ, R183.reuse, 0xff, RZ, 0xc0, !PT ;  /* 0x000000ffb7ff7812 */ /* 0x040fe200078cc0ff */
[----:B------:R-:W-:Y:S01]  /*3f40*/  FFMA.FTZ R136, R136, R204, R209 ;  /* 0x000000cc88887223 */ /* 0x000fe200000100d1 */
[----:B------:R-:W-:Y:S01]  /*3f50*/  FSEL R120, R120, RZ, P4 ;  /* 0x000000ff78787208 */ /* 0x000fe20002000000 */
[----:B------:R-:W-:Y:S01]  /*3f60*/  @P3 HADD2.F32 R117, -RZ, R117.H1_H1 ;  /* 0x30000075ff753230 */ /* 0x000fe20000004100 */
[----:B------:R-:W-:Y:S01]  /*3f70*/  LOP3.LUT P4, RZ, R183, 0xff00, RZ, 0xc0, !PT ;  /* 0x0000ff00b7ff7812 */ /* 0x000fe2000788c0ff */
[----:B------:R-:W-:Y:S01]  /*3f80*/  FMUL.FTZ R121, R121, R200 ;  /* 0x000000c879797220 */ /* 0x000fe20000410000 */
[----:B------:R-:W-:Y:S01]  /*3f90*/  FADD.FTZ R125, R122, -R125 ;  /* 0x8000007d7a7d7221 */ /* 0x000fe20000010000 */
[----:B------:R-:W-:Y:S01]  /*3fa0*/  FMUL.FTZ R130, R123, UR4 ;  /* 0x000000047b827c20 */ /* 0x000fe20008410000 */
[----:B------:R-:W-:Y:S01]  /*3fb0*/  FADD.FTZ R129, R129, -R136 ;  /* 0x8000008881817221 */ /* 0x000fe20000010000 */
[----:B------:R-:W-:Y:S01]  /*3fc0*/  MOV R132, RZ ;  /* 0x000000ff00847202 */ /* 0x000fe20000000f00 */
[----:B------:R-:W-:Y:S01]  /*3fd0*/  FMUL.FTZ R128, R121, UR4 ;  /* 0x0000000479807c20 */ /* 0x000fe20008410000 */
[----:B------:R-:W-:-:S02]  /*3fe0*/  @P5 HADD2.F32 R123, -RZ, R119.H0_H0 ;  /* 0x20000077ff7b5230 */ /* 0x000fc40000004100 */
[----:B------:R-:W-:Y:S01]  /*3ff0*/  @P3 FMUL.FTZ R132, R130, R117 ;  /* 0x0000007582843220 */ /* 0x000fe20000410000 */
[----:B------:R-:W-:Y:S02]  /*4000*/  @P1 HADD2.F32 R124, -RZ, R119.H1_H1 ;  /* 0x30000077ff7c1230 */ /* 0x000fe40000004100 */
[C---:B------:R-:W-:Y:S01]  /*4010*/  FFMA.FTZ R119, R201.reuse, R222, R89 ;  /* 0x000000dec9777223 */ /* 0x040fe20000010059 */
[C---:B------:R-:W-:Y:S01]  /*4020*/  FFMA.FTZ R121, R201.reuse, R125, R90 ;  /* 0x0000007dc9797223 */ /* 0x040fe2000001005a */
[C---:B------:R-:W-:Y:S01]  /*4030*/  FFMA.FTZ R117, R201.reuse, R129, R88 ;  /* 0x00000081c9757223 */ /* 0x040fe20000010058 */
[----:B------:R-:W-:Y:S01]  /*4040*/  FFMA.FTZ R125, R201, R224, R91 ;  /* 0x000000e0c97d7223 */ /* 0x000fe2000001005b */
[-C--:B------:R-:W-:Y:S01]  /*4050*/  FMUL.FTZ R119, R119, R200.reuse ;  /* 0x000000c877777220 */ /* 0x080fe20000410000 */
        /* <DEDUP_REMOVED lines=8> */
[----:B------:R-:W-:Y:S01]  /*40e0*/  FMUL.FTZ R117, R117, UR4 ;  /* 0x0000000475757c20 */ /* 0x000fe20008410000 */
[----:B------:R-:W-:Y:S02]  /*40f0*/  CS2R R134, SRZ ;  /* 0x0000000000867805 */ /* 0x000fe4000001ff00 */
[----:B------:R-:W-:Y:S01]  /*4100*/  CS2R R182, SRZ ;  /* 0x0000000000b67805 */ /* 0x000fe2000001ff00 */
[----:B------:R-:W-:Y:S01]  /*4110*/  FMUL.FTZ R125, R125, UR4 ;  /* 0x000000047d7d7c20 */ /* 0x000fe20008410000 */
[----:B------:R-:W-:-:S02]  /*4120*/  HFMA2 R136, -RZ, RZ, 0, 0 ;  /* 0x00000000ff887431 */ /* 0x000fc400000001ff */
        /* <DEDUP_REMOVED lines=22> */
.L_x_10554:
[-CC-:B------:R-:W-:Y:S01]  /*4290*/  FFMA.FTZ R109, R222, R204.reuse, R209.reuse ;  /* 0x000000ccde6d7223 */ /* 0x180fe200000100d1 */
[----:B-----5:R-:W-:Y:S01]  /*42a0*/  LOP3.LUT P2, RZ, R182, 0xff0000, RZ, 0xc0, !PT ;  /* 0x00ff0000b6ff7812 */ /* 0x020fe2000784c0ff */
[-C--:B------:R-:W-:Y:S01]  /*42b0*/  FFMA.FTZ R224, R224, R204.reuse, R209 ;  /* 0x000000cce0e07223 */ /* 0x080fe200000100d1 */
[----:B------:R-:W-:Y:S01]  /*42c0*/  LOP3.LUT P5, RZ, R182, 0xff000000, RZ, 0xc0, !PT ;  /* 0xff000000b6ff7812 */ /* 0x000fe200078ac0ff */
[----:B------:R-:W-:Y:S01]  /*42d0*/  FADD.FTZ R132, R132, -R109 ;  /* 0x8000006d84847221 */ /* 0x000fe20000010000 */
[-CC-:B------:R-:W-:Y:S01]  /*42e0*/  FFMA.FTZ R130, R130, R204.reuse, R209.reuse ;  /* 0x000000cc82827223 */ /* 0x180fe200000100d1 */
[----:B------:R-:W-:Y:S01]  /*42f0*/  FADD.FTZ R224, R133, -R224 ;  /* 0x800000e085e07221 */ /* 0x000fe20000010000 */
[----:B------:R-:W-:Y:S01]  /*4300*/  FFMA.FTZ R136, R136, R204, R209 ;  /* 0x000000cc88887223 */ /* 0x000fe200000100d1 */
[C---:B------:R-:W-:Y:S01]  /*4310*/  FFMA.FTZ R115, R201.reuse, R132, R87 ;  /* 0x00000084c9737223 */ /* 0x040fe20000010057 */
[----:B------:R-:W-:Y:S01]  /*4320*/  CS2R R132, SRZ ;  /* 0x0000000000847805 */ /* 0x000fe2000001ff00 */
[----:B------:R-:W-:Y:S01]  /*4330*/  FFMA.FTZ R114, R201, R224, R86 ;  /* 0x000000e0c9727223 */ /* 0x000fe20000010056 */
[----:B------:R-:W-:Y:S01]  /*4340*/  LOP3.LUT P4, RZ, R183, 0xff00, RZ, 0xc0, !PT ;  /* 0x0000ff00b7ff7812 */ /* 0x000fe2000788c0ff */
[-C--:B------:R-:W-:Y:S01]  /*4350*/  FMUL.FTZ R109, R115, R200.reuse ;  /* 0x000000c8736d7220 */ /* 0x080fe20000410000 */
[----:B------:R-:W-:Y:S01]  /*4360*/  LOP3.LUT P6, RZ, R183, 0xff, RZ, 0xc0, !PT ;  /* 0x000000ffb7ff7812 */ /* 0x000fe200078cc0ff */
[----:B------:R-:W-:Y:S01]  /*4370*/  FMUL.FTZ R108, R114, R200 ;  /* 0x000000c8726c7220 */ /* 0x000fe20000410000 */
[----:B------:R-:W-:-:S02]  /*4380*/  @P2 HADD2.F32 R110, -RZ, R117.H0_H0 ;  /* 0x20000075ff6e2230 */ /* 0x000fc40000004100 */
[----:B------:R-:W-:Y:S01]  /*4390*/  FMUL.FTZ R222, R109, UR4 ;  /* 0x000000046dde7c20 */ /* 0x000fe20008410000 */
[----:B------:R-:W-:Y:S02]  /*43a0*/  @P5 HADD2.F32 R117, -RZ, R117.H1_H1 ;  /* 0x30000075ff755230 */ /* 0x000fe40000004100 */
[----:B------:R-:W-:Y:S01]  /*43b0*/  FMUL.FTZ R111, R108, UR4 ;  /* 0x000000046c6f7c20 */ /* 0x000fe20008410000 */
[----:B------:R-:W-:Y:S01]  /*43c0*/  FFMA.FTZ R109, R128, R204, R209 ;  /* 0x000000cc806d7223 */ /* 0x000fe200000100d1 */
[----:B------:R-:W-:Y:S01]  /*43d0*/  FADD.FTZ R130, R123, -R130 ;  /* 0x800000827b827221 */ /* 0x000fe20000010000 */
[----:B------:R-:W-:Y:S01]  /*43e0*/  FADD.FTZ R136, R129, -R136 ;  /* 0x8000008881887221 */ /* 0x000fe20000010000 */
[-C--:B------:R-:W-:Y:S01]  /*43f0*/  @P5 FMUL.FTZ R132, R117, R222.reuse ;  /* 0x000000de75845220 */ /* 0x080fe20000410000 */
[----:B------:R-:W-:Y:S01]  /*4400*/  FMUL.FTZ R222, R39, R222 ;  /* 0x000000de27de7220 */ /* 0x000fe20000410000 */
[-C--:B------:R-:W-:Y:S01]  /*4410*/  FMUL.FTZ R117, R38, R111.reuse ;  /* 0x0000006f26757220 */ /* 0x080fe20000410000 */
[----:B------:R-:W-:Y:S01]  /*4420*/  ISETP.GE.U32.AND P1, PT, R182, RZ, PT ;  /* 0x000000ffb600720c */ /* 0x000fe20003f26070 */
[----:B------:R-:W-:Y:S01]  /*4430*/  FADD.FTZ R123, R122, -R109 ;  /* 0x8000006d7a7b7221 */ /* 0x000fe20000010000 */
[C---:B------:R-:W-:Y:S01]  /*4440*/  FFMA.FTZ R109, R201.reuse, R130, R89 ;  /* 0x00000082c96d7223 */ /* 0x040fe20000010059 */
[----:B------:R-:W-:Y:S01]  /*4450*/  FFMA.FTZ R108, R201, R136, R88 ;  /* 0x00000088c96c7223 */ /* 0x000fe20000010058 */
[----:B------:R-:W-:Y:S01]  /*4460*/  FSEL R222, R222, RZ, P5 ;  /* 0x000000ffdede7208 */ /* 0x000fe20002800000 */
[----:B------:R-:W-:Y:S01]  /*4470*/  @P2 FMUL.FTZ R133, R110, R111 ;  /* 0x0000006f6e852220 */ /* 0x000fe20000410000 */
[----:B------:R-:W-:Y:S01]  /*4480*/  FSEL R117, R117, RZ, P2 ;  /* 0x000000ff75757208 */ /* 0x000fe20001000000 */
[--C-:B------:R-:W-:Y:S01]  /*4490*/  FFMA.FTZ R124, R124, R204, R209.reuse ;  /* 0x000000cc7c7c7223 */ /* 0x100fe200000100d1 */
[----:B------:R-:W-:Y:S01]  /*44a0*/  LOP3.LUT P5, RZ, R183, 0xff0000, RZ, 0xc0, !PT ;  /* 0x00ff0000b7ff7812 */ /* 0x000fe200078ac0ff */
[----:B------:R-:W-:Y:S01]  /*44b0*/  FMUL.FTZ R111, R109, R200 ;  /* 0x000000c86d6f7220 */ /* 0x000fe20000410000 */
[----:B------:R-:W-:Y:S01]  /*44c0*/  ISETP.GE.U32.AND.EX P1, PT, R183, 0x1000000, PT, P1 ;  /* 0x01000000b700780c */ /* 0x000fe20003f26110 */
[--C-:B------:R-:W-:Y:S01]  /*44d0*/  FFMA.FTZ R134, R134, R204, R209.reuse ;  /* 0x000000cc86867223 */ /* 0x100fe200000100d1 */
[----:B------:R-:W-:Y:S01]  /*44e0*/  LOP3.LUT P3, RZ, R182, 0xff, RZ, 0xc0, !PT ;  /* 0x000000ffb6ff7812 */ /* 0x000fe2000786c0ff */
[----:B------:R-:W-:Y:S01]  /*44f0*/  FMUL.FTZ R110, R108, R200 ;  /* 0x000000c86c6e7220 */ /* 0x000fe20000410000 */
[----:B------:R-:W-:Y:S01]  /*4500*/  LOP3.LUT P2, RZ, R182, 0xff00, RZ, 0xc0, !PT ;  /* 0x0000ff00b6ff7812 */ /* 0x000fe2000784c0ff */
[----:B------:R-:W-:Y:S01]  /*4510*/  FFMA.FTZ R120, R120, R204, R209 ;  /* 0x000000cc78787223 */ /* 0x000fe200000100d1 */
[----:B------:R-:W-:-:S02]  /*4520*/  @P4 HADD2.F32 R113, -RZ, R118.H1_H1 ;  /* 0x30000076ff714230 */ /* 0x000fc40000004100 */
[----:B------:R-:W-:Y:S01]  /*4530*/  FADD.FTZ R124, R121, -R124 ;  /* 0x8000007c797c7221 */ /* 0x000fe20000010000 */
[----:B------:R-:W-:Y:S02]  /*4540*/  @P6 HADD2.F32 R112, -RZ, R118.H0_H0 ;  /* 0x20000076ff706230 */ /* 0x000fe40000004100 */
[----:B------:R-:W-:Y:S01]  /*4550*/  FMUL.FTZ R122, R111, UR4 ;  /* 0x000000046f7a7c20 */ /* 0x000fe20008410000 */
[----:B------:R-:W-:Y:S01]  /*4560*/  FADD.FTZ R224, R125, -R134 ;  /* 0x800000867de07221 */ /* 0x000fe20000010000 */
[----:B------:R-:W-:Y:S01]  /*4570*/  FMUL.FTZ R121, R110, UR4 ;  /* 0x000000046e797c20 */ /* 0x000fe20008410000 */
[----:B------:R-:W-:Y:S01]  /*4580*/  FADD.FTZ R131, R131, -R120 ;  /* 0x8000007883837221 */ /* 0x000fe20000010000 */
[----:B------:R-:W-:Y:S01]  /*4590*/  CS2R R134, SRZ ;  /* 0x0000000000867805 */ /* 0x000fe2000001ff00 */
[----:B------:R-:W-:Y:S01]  /*45a0*/  FFMA.FTZ R110, R201, R123, R90 ;  /* 0x0000007bc96e7223 */ /* 0x000fe2000001005a */
[----:B------:R-:W-:Y:S01]  /*45b0*/  @P4 FMUL.FTZ R134, R113, R122 ;  /* 0x0000007a71864220 */ /* 0x000fe20000410000 */
[----:B------:R-:W-:Y:S01]  /*45c0*/  @P6 FMUL.FTZ R135, R112, R121 ;  /* 0x0000007970876220 */ /* 0x000fe20000410000 */
[C---:B------:R-:W-:Y:S01]  /*45d0*/  FFMA.FTZ R113, R201.reuse, R224, R85 ;  /* 0x000000e0c9717223 */ /* 0x040fe20000010055 */
[C---:B------:R-:W-:Y:S01]  /*45e0*/  FFMA.FTZ R111, R201.reuse, R124, R91 ;  /* 0x0000007cc96f7223 */ /* 0x040fe2000001005b */
[----:B------:R-:W-:Y:S01]  /*45f0*/  FFMA.FTZ R112, R201, R131, R84 ;  /* 0x00000083c9707223 */ /* 0x000fe20000010054 */
        /* <DEDUP_REMOVED lines=34> */
.L_x_10555:
        /* <DEDUP_REMOVED lines=21> */
[C---:B------:R-:W-:Y:S01]  /*4970*/  FFMA.FTZ R114, R201.reuse, R114, R94 ;  /* 0x00000072c9727223 */ /* 0x040fe2000001005e */
[C---:B------:R-:W-:Y:S01]  /*4980*/  FFMA.FTZ R115, R201.reuse, R108, R95 ;  /* 0x0000006cc9737223 */ /* 0x040fe2000001005f */
[----:B------:R-:W-:Y:S01]  /*4990*/  FFMA.FTZ R108, R201, R219, R96 ;  /* 0x000000dbc96c7223 */ /* 0x000fe20000010060 */
        /* <DEDUP_REMOVED lines=27> */
[----:B------:R-:W-:Y:S01]  /*4b50*/  FFMA.FTZ R208, R208, R204, R209 ;  /* 0x000000ccd0d07223 */ /* 0x000fe200000100d1 */
[----:B------:R-:W-:Y:S01]  /*4b60*/  FSEL R131, R109, RZ, P6 ;  /* 0x000000ff6d837208 */ /* 0x000fe20003000000 */
[----:B------:R-:W-:Y:S01]  /*4b70*/  FFMA.FTZ R109, R201, R216, R97 ;  /* 0x000000d8c96d7223 */ /* 0x000fe20000010061 */
[C---:B------:R-:W-:Y:S01]  /*4b80*/  LOP3.LUT P6, RZ, R173.reuse, 0xff0000, RZ, 0xc0, !PT ;  /* 0x00ff0000adff7812 */ /* 0x040fe200078cc0ff */
[-CC-:B------:R-:W-:Y:S01]  /*4b90*/  FFMA.FTZ R218, R218, R204.reuse, R209.reuse ;  /* 0x000000ccdada7223 */ /* 0x180fe200000100d1 */
[----:B------:R-:W-:Y:S01]  /*4ba0*/  ISETP.GE.U32.AND.EX P2, PT, R173, 0x1000000, PT, P2 ;  /* 0x01000000ad00780c */ /* 0x000fe20003f46120 */
[----:B------:R-:W-:Y:S01]  /*4bb0*/  FFMA.FTZ R220, R220, R204, R209 ;  /* 0x000000ccdcdc7223 */ /* 0x000fe200000100d1 */
[----:B------:R-:W-:Y:S01]  /*4bc0*/  FADD.FTZ R113, R211, -R206 ;  /* 0x800000ced3717221 */ /* 0x000fe20000010000 */
[----:B------:R-:W-:Y:S01]  /*4bd0*/  FMUL.FTZ R110, R109, R200 ;  /* 0x000000c86d6e7220 */ /* 0x000fe20000410000 */
[----:B------:R-:W-:Y:S01]  /*4be0*/  FADD.FTZ R118, R213, -R208 ;  /* 0x800000d0d5767221 */ /* 0x000fe20000010000 */
[----:B------:R-:W-:Y:S01]  /*4bf0*/  FADD.FTZ R218, R223, -R218 ;  /* 0x800000dadfda7221 */ /* 0x000fe20000010000 */
[----:B------:R-:W-:Y:S01]  /*4c00*/  FADD.FTZ R220, R225, -R220 ;  /* 0x800000dce1dc7221 */ /* 0x000fe20000010000 */
[----:B------:R-:W-:-:S02]  /*4c10*/  @P5 HADD2.F32 R122, -RZ, R122.H1_H1 ;  /* 0x3000007aff7a5230 */ /* 0x000fc40000004100 */
[----:B------:R-:W-:Y:S01]  /*4c20*/  FMUL.FTZ R208, R110, UR4 ;  /* 0x000000046ed07c20 */ /* 0x000fe20008410000 */
[C---:B------:R-:W-:Y:S01]  /*4c30*/  FFMA.FTZ R112, R201.reuse, R113, R92 ;  /* 0x00000071c9707223 */ /* 0x040fe2000001005c */
[C---:B------:R-:W-:Y:S01]  /*4c40*/  FFMA.FTZ R110, R201.reuse, R218, R98 ;  /* 0x000000dac96e7223 */ /* 0x040fe20000010062 */
[C---:B------:R-:W-:Y:S01]  /*4c50*/  FFMA.FTZ R113, R201.reuse, R118, R93 ;  /* 0x00000076c9717223 */ /* 0x040fe2000001005d */
[----:B------:R-:W-:Y:S01]  /*4c60*/  CS2R R172, SRZ ;  /* 0x0000000000ac7805 */ /* 0x000fe2000001ff00 */
[----:B------:R-:W-:Y:S01]  /*4c70*/  FFMA.FTZ R111, R201, R220, R99 ;  /* 0x000000dcc96f7223 */ /* 0x000fe20000010063 */
        /* <DEDUP_REMOVED lines=35> */
.L_x_10556:
[-CC-:B------:R-:W-:Y:S01]  /*4eb0*/  FFMA.FTZ R210, R210, R204.reuse, R209.reuse ;  /* 0x000000ccd2d27223 */ /* 0x180fe200000100d1 */
[-CC-:B------:R-:W-:Y:S01]  /*4ec0*/  FFMA.FTZ R212, R212, R204.reuse, R209.reuse ;  /* 0x000000ccd4d47223 */ /* 0x180fe200000100d1 */
[----:B------:R-:W-:Y:S01]  /*4ed0*/  FFMA.FTZ R214, R214, R204, R209 ;  /* 0x000000ccd6d67223 */ /* 0x000fe200000100d1 */
[C---:B------:R-:W-:Y:S01]  /*4ee0*/  LOP3.LUT P2, RZ, R172.reuse, 0xff0000, RZ, 0xc0, !PT ;  /* 0x00ff0000acff7812 */ /* 0x040fe2000784c0ff */
[----:B------:R-:W-:Y:S01]  /*4ef0*/  FADD.FTZ R215, R215, -R210 ;  /* 0x800000d2d7d77221 */ /* 0x000fe20000010000 */
[----:B------:R-:W-:Y:S01]  /*4f00*/  LOP3.LUT P3, RZ, R172, 0xff000000, RZ, 0xc0, !PT ;  /* 0xff000000acff7812 */ /* 0x000fe2000786c0ff */
[----:B0-----:R-:W-:Y:S01]  /*4f10*/  FADD.FTZ R116, R217, -R212 ;  /* 0x800000d4d9747221 */ /* 0x001fe20000010000 */
[----:B------:R-:W-:Y:S01]  /*4f20*/  FADD.FTZ R219, R219, -R214 ;  /* 0x800000d6dbdb7221 */ /* 0x000fe20000010000 */
[----:B------:R-:W-:Y:S01]  /*4f30*/  FFMA.FTZ R215, R201, R215, R94 ;  /* 0x000000d7c9d77223 */ /* 0x000fe2000001005e */
[----:B------:R-:W-:Y:S01]  /*4f40*/  LOP3.LUT P6, RZ, R173, 0xff, RZ, 0xc0, !PT ;  /* 0x000000ffadff7812 */ /* 0x000fe200078cc0ff */
[C---:B------:R-:W-:Y:S01]  /*4f50*/  FFMA.FTZ R117, R201.reuse, R116, R95 ;  /* 0x00000074c9757223 */ /* 0x040fe2000001005f */
[----:B------:R-:W-:Y:S01]  /*4f60*/  FFMA.FTZ R219, R201, R219, R96 ;  /* 0x000000dbc9db7223 */ /* 0x000fe20000010060 */
        /* <DEDUP_REMOVED lines=24> */
[----:B------:R-:W-:Y:S01]  /*50f0*/  FFMA.FTZ R119, R201, R216, R97 ;  /* 0x000000d8c9777223 */ /* 0x000fe20000010061 */
        /* <DEDUP_REMOVED lines=19> */
[----:B------:R-:W-:Y:S01]  /*5230*/  FFMA.FTZ R131, R201, R218, R98 ;  /* 0x000000dac9837223 */ /* 0x000fe20000010062 */
[----:B------:R-:W-:-:S02]  /*5240*/  @P2 HADD2.F32 R217, -RZ, R123.H1_H1 ;  /* 0x3000007bffd92230 */ /* 0x000fc40000004100 */
[C---:B------:R-:W-:Y:S01]  /*5250*/  FFMA.FTZ R119, R201.reuse, R121, R92 ;  /* 0x00000079c9777223 */ /* 0x040fe2000001005c */
[C---:B------:R-:W-:Y:S01]  /*5260*/  FFMA.FTZ R123, R201.reuse, R130, R93 ;  /* 0x00000082c97b7223 */ /* 0x040fe2000001005d */
[----:B------:R-:W-:Y:S01]  /*5270*/  FFMA.FTZ R215, R201, R220, R99 ;  /* 0x000000dcc9d77223 */ /* 0x000fe20000010063 */
        /* <DEDUP_REMOVED lines=31> */
.L_x_10557:
        /* <DEDUP_REMOVED lines=17> */
[C---:B0-----:R-:W-:Y:S01]  /*5580*/  FFMA.FTZ R114, R201.reuse, R141, R102 ;  /* 0x0000008dc9727223 */ /* 0x041fe20000010066 */
[----:B------:R-:W-:Y:S01]  /*5590*/  LOP3.LUT P3, RZ, R164, 0xff000000, RZ, 0xc0, !PT ;  /* 0xff000000a4ff7812 */ /* 0x000fe2000786c0ff */
[C---:B------:R-:W-:Y:S01]  /*55a0*/  FFMA.FTZ R108, R201.reuse, R143, R104 ;  /* 0x0000008fc96c7223 */ /* 0x040fe20000010068 */
[----:B------:R-:W-:Y:S01]  /*55b0*/  FFMA.FTZ R115, R201, R140, R103 ;  /* 0x0000008cc9737223 */ /* 0x000fe20000010067 */
[----:B------:R-:W-:Y:S01]  /*55c0*/  FMUL.FTZ R109, R114, R200 ;  /* 0x000000c8726d7220 */ /* 0x000fe20000410000 */
[----:B------:R-:W-:Y:S01]  /*55d0*/  CS2R R126, SRZ ;  /* 0x00000000007e7805 */ /* 0x000fe2000001ff00 */
[----:B-----5:R-:W-:-:S02]  /*55e0*/  @P2 HADD2.F32 R110, -RZ, R121.H0_H0 ;  /* 0x20000079ff6e2230 */ /* 0x020fc40000004100 */
[-C--:B------:R-:W-:Y:S01]  /*55f0*/  FMUL.FTZ R112, R108, R200.reuse ;  /* 0x000000c86c707220 */ /* 0x080fe20000410000 */
[----:B------:R-:W-:Y:S01]  /*5600*/  FMUL.FTZ R109, R109, UR4 ;  /* 0x000000046d6d7c20 */ /* 0x000fe20008410000 */
[----:B------:R-:W-:Y:S01]  /*5610*/  FMUL.FTZ R111, R115, R200 ;  /* 0x000000c8736f7220 */ /* 0x000fe20000410000 */
[--C-:B------:R-:W-:Y:S01]  /*5620*/  FFMA.FTZ R142, R142, R204, R209.reuse ;  /* 0x000000cc8e8e7223 */ /* 0x100fe200000100d1 */
[----:B------:R-:W-:Y:S01]  /*5630*/  FMUL.FTZ R112, R112, UR4 ;  /* 0x0000000470707c20 */ /* 0x000fe20008410000 */
[----:B------:R-:W-:Y:S01]  /*5640*/  @P2 FMUL.FTZ R126, R109, R110 ;  /* 0x0000006e6d7e2220 */ /* 0x000fe20000410000 */
[----:B------:R-:W-:Y:S01]  /*5650*/  FMUL.FTZ R116, R111, UR4 ;  /* 0x000000046f747c20 */ /* 0x000fe20008410000 */
[----:B------:R-:W-:Y:S01]  /*5660*/  FMUL.FTZ R109, R54, R109 ;  /* 0x0000006d366d7220 */ /* 0x000fe20000410000 */
[----:B------:R-:W-:Y:S01]  /*5670*/  FADD.FTZ R142, R151, -R142 ;  /* 0x8000008e978e7221 */ /* 0x000fe20000010000 */
[-CC-:B------:R-:W-:Y:S01]  /*5680*/  FFMA.FTZ R138, R138, R204.reuse, R209.reuse ;  /* 0x000000cc8a8a7223 */ /* 0x180fe200000100d1 */
[-CC-:B------:R-:W-:Y:S01]  /*5690*/  FFMA.FTZ R145, R145, R204.reuse, R209.reuse ;  /* 0x000000cc91917223 */ /* 0x180fe200000100d1 */
[----:B------:R-:W-:Y:S01]  /*56a0*/  FFMA.FTZ R202, R202, R204, R209 ;  /* 0x000000cccaca7223 */ /* 0x000fe200000100d1 */
[----:B------:R-:W-:-:S02]  /*56b0*/  @P6 HADD2.F32 R113, -RZ, R122.H0_H0 ;  /* 0x2000007aff716230 */ /* 0x000fc40000004100 */
[----:B------:R-:W-:Y:S01]  /*56c0*/  FMUL.FTZ R111, R56, R112 ;  /* 0x00000070386f7220 */ /* 0x000fe20000410000 */
[----:B------:R-:W-:Y:S01]  /*56d0*/  FFMA.FTZ R209, R139, R204, R209 ;  /* 0x000000cc8bd17223 */ /* 0x000fe200000100d1 */
[----:B------:R-:W-:Y:S02]  /*56e0*/  @P3 HADD2.F32 R121, -RZ, R121.H1_H1 ;  /* 0x30000079ff793230 */ /* 0x000fe40000004100 */
[----:B------:R-:W-:Y:S01]  /*56f0*/  FMUL.FTZ R110, R55, R116 ;  /* 0x00000074376e7220 */ /* 0x000fe20000410000 */
[----:B------:R-:W-:Y:S02]  /*5700*/  FSEL R139, R109, RZ, P2 ;  /* 0x000000ff6d8b7208 */ /* 0x000fe40001000000 */
[----:B------:R-:W-:Y:S02]  /*5710*/  CS2R R128, SRZ ;  /* 0x0000000000807805 */ /* 0x000fe4000001ff00 */
[----:B------:R-:W-:Y:S01]  /*5720*/  LOP3.LUT P5, RZ, R165, 0xff00, RZ, 0xc0, !PT ;  /* 0x0000ff00a5ff7812 */ /* 0x000fe200078ac0ff */
[----:B------:R-:W-:Y:S01]  /*5730*/  FFMA.FTZ R109, R201, R142, R105 ;  /* 0x0000008ec96d7223 */ /* 0x000fe20000010069 */
[----:B------:R-:W-:Y:S01]  /*5740*/  ISETP.GE.U32.AND P2, PT, R164, RZ, PT ;  /* 0x000000ffa400720c */ /* 0x000fe20003f46070 */
        /* <DEDUP_REMOVED lines=14> */
[C---:B------:R-:W-:Y:S01]  /*5830*/  FFMA.FTZ R113, R201.reuse, R112, R101 ;  /* 0x00000070c9717223 */ /* 0x040fe20000010065 */
[C---:B------:R-:W-:Y:S01]  /*5840*/  FFMA.FTZ R110, R201.reuse, R145, R106 ;  /* 0x00000091c96e7223 */ /* 0x040fe2000001006a */
[C---:B------:R-:W-:Y:S01]  /*5850*/  FFMA.FTZ R111, R201.reuse, R202, R107 ;  /* 0x000000cac96f7223 */ /* 0x040fe2000001006b */
[----:B------:R-:W-:Y:S01]  /*5860*/  FFMA.FTZ R112, R201, R209, R100 ;  /* 0x000000d1c9707223 */ /* 0x000fe20000010064 */
        /* <DEDUP_REMOVED lines=35> */
.L_x_10558:
        /* <DEDUP_REMOVED lines=39> */
[----:B------:R-:W-:Y:S01]  /*5d10*/  FFMA.FTZ R117, R201, R146, R105 ;  /* 0x00000092c9757223 */ /* 0x000fe20000010069 */
        /* <DEDUP_REMOVED lines=10> */
[C---:B------:R-:W-:Y:S01]  /*5dc0*/  FFMA.FTZ R119, R201.reuse, R138, R101 ;  /* 0x0000008ac9777223 */ /* 0x040fe20000010065 */
[C---:B------:R-:W-:Y:S01]  /*5dd0*/  FFMA.FTZ R145, R201.reuse, R145, R106 ;  /* 0x00000091c9917223 */ /* 0x040fe2000001006a */
[C---:B------:R-:W-:Y:S01]  /*5de0*/  FFMA.FTZ R143, R201.reuse, R202, R107 ;  /* 0x000000cac98f7223 */ /* 0x040fe2000001006b */
[----:B------:R-:W-:Y:S01]  /*5df0*/  FFMA.FTZ R209, R201, R209, R100 ;  /* 0x000000d1c9d17223 */ /* 0x000fe20000010064 */
        /* <DEDUP_REMOVED lines=36> */
.L_x_10559:
[----:B------:R-:W0:Y:S01]  /*6040*/  @P1 LDC.64 R120, c[0x0][0x478] ;  /* 0x00011e00ff781b82 */ /* 0x000e220000000a00 */
[----:B------:R-:W-:-:S04]  /*6050*/  IMAD.WIDE.U32 R124, R197, 0x10, R124 ;  /* 0x00000010c57c7825 */ /* 0x000fc800078e007c */
[----:B0-----:R-:W-:-:S05]  /*6060*/  @P1 IMAD.WIDE.U32 R120, R197, 0x20, R120 ;  /* 0x00000020c5781825 */ /* 0x001fca00078e0078 */
[----:B------:R0:W-:Y:S04]  /*6070*/  @P1 STG.E.128 desc[UR6][R120.64], R112 ;  /* 0x0000007078001986 */ /* 0x0001e8000c101d06 */
[----:B------:R0:W-:Y:S04]  /*6080*/  @P1 STG.E.128 desc[UR6][R120.64+0x10], R108 ;  /* 0x0000106c78001986 */ /* 0x0001e8000c101d06 */
[----:B------:R0:W-:Y:S02]  /*6090*/  STG.E.128 desc[UR6][R124.64], R116 ;  /* 0x000000747c007986 */ /* 0x0001e4000c101d06 */
.L_x_10553:
        /* <DEDUP_REMOVED lines=29> */
.L_x_10544:
        /* <DEDUP_REMOVED lines=68> */
.L_x_10543:
[----:B------:R-:W-:Y:S05]  /*66b0*/  BSYNC B0 ;  /* 0x0000000000007941 */ /* 0x000fea0003800000 */
.L_x_10542:
        /* <DEDUP_REMOVED lines=208> */
.L_x_10545:
        /* <DEDUP_REMOVED lines=8> */
.L_x_10562:
[----:B------:R-:W-:Y:S05]  /*7440*/  BSYNC B2 ;  /* 0x0000000000027941 */ /* 0x000fea0003800000 */
.L_x_10561:
        /* <DEDUP_REMOVED lines=8> */
.L_x_10563:
[----:B------:R-:W-:-:S05]  /*74d0*/  FADD.FTZ R117, R126, R117 ;  /* 0x000000757e757221 */ /* 0x000fca0000010000 */
[----:B------:R-:W-:Y:S01]  /*74e0*/  MOV R226, R117 ;  /* 0x0000007500e27202 */ /* 0x000fe20000000f00 */
[----:B------:R-:W-:Y:S01]  /*74f0*/  HFMA2 R227, -RZ, RZ, 0, 1.1920928955078125e-07 ;  /* 0x00000002ffe37431 */ /* 0x000fe200000001ff */
[----:B------:R-:W-:-:S07]  /*7500*/  MOV R119, R209 ;  /* 0x000000d100777202 */ /* 0x000fce0000000f00 */
[----:B------:R-:W-:Y:S05]  /*7510*/  WARPSYNC.COLLECTIVE R137, `(.L_x_10564) ;  /* 0x0000000089087348 */ /* 0x000fea0003c00000 */
[----:B------:R0:W1:Y:S02]  /*7520*/  SHFL.BFLY P3, R209, R226, R227, R228 ;  /* 0x0c0000e3e2d17389 */ /* 0x00006400000600e4 */
[----:B01----:R-:W-:Y:S05]  /*7530*/  ENDCOLLECTIVE ;  /* 0x000000000000791b */ /* 0x003fea0003800000 */
.L_x_10564:
[----:B------:R-:W-:-:S05]  /*7540*/  FADD.FTZ R119, R118, R119 ;  /* 0x0000007776777221 */ /* 0x000fca0000010000 */
[----:B------:R-:W-:Y:S02]  /*7550*/  MOV R226, R119 ;  /* 0x0000007700e27202 */ /* 0x000fe40000000f00 */
[----:B------:R-:W-:-:S07]  /*7560*/  MOV R116, R209 ;  /* 0x000000d100747202 */ /* 0x000fce0000000f00 */
[----:B------:R-:W-:Y:S05]  /*7570*/  WARPSYNC.COLLECTIVE R137, `(.L_x_10565) ;  /* 0x0000000089087348 */ /* 0x000fea0003c00000 */
[----:B------:R0:W1:Y:S02]  /*7580*/  SHFL.BFLY P3, R209, R226, R227, R228 ;  /* 0x0c0000e3e2d17389 */ /* 0x00006400000600e4 */
[----:B01----:R-:W-:Y:S05]  /*7590*/  ENDCOLLECTIVE ;  /* 0x000000000000791b */ /* 0x003fea0003800000 */
.L_x_10565:
[----:B------:R-:W-:-:S05]  /*75a0*/  FADD.FTZ R116, R117, R116 ;  /* 0x0000007475747221 */ /* 0x000fca0000010000 */
[----:B------:R-:W-:Y:S01]  /*75b0*/  MOV R226, R116 ;  /* 0x0000007400e27202 */ /* 0x000fe20000000f00 */
[----:B------:R-:W-:Y:S01]  /*75c0*/  HFMA2 R227, -RZ, RZ, 0, 2.384185791015625e-07 ;  /* 0x00000004ffe37431 */ /* 0x000fe200000001ff */
[----:B------:R-:W-:-:S07]  /*75d0*/  MOV R204, R209 ;  /* 0x000000d100cc7202 */ /* 0x000fce0000000f00 */
[----:B------:R-:W-:Y:S05]  /*75e0*/  WARPSYNC.COLLECTIVE R137, `(.L_x_10566) ;  /* 0x0000000089087348 */ /* 0x000fea0003c00000 */
[----:B------:R0:W1:Y:S02]  /*75f0*/  SHFL.BFLY P3, R209, R226, R227, R228 ;  /* 0x0c0000e3e2d17389 */ /* 0x00006400000600e4 */
[----:B01----:R-:W-:Y:S05]  /*7600*/  ENDCOLLECTIVE ;  /* 0x000000000000791b */ /* 0x003fea0003800000 */
.L_x_10566:
[----:B------:R-:W-:-:S05]  /*7610*/  FADD.FTZ R204, R119, R204 ;  /* 0x000000cc77cc7221 */ /* 0x000fca0000010000 */
[----:B------:R-:W-:Y:S02]  /*7620*/  MOV R226, R204 ;  /* 0x000000cc00e27202 */ /* 0x000fe40000000f00 */
[----:B------:R-:W-:-:S07]  /*7630*/  MOV R127, R209 ;  /* 0x000000d1007f7202 */ /* 0x000fce0000000f00 */
[----:B------:R-:W-:Y:S05]  /*7640*/  WARPSYNC.COLLECTIVE R137, `(.L_x_10567) ;  /* 0x0000000089087348 */ /* 0x000fea0003c00000 */
[----:B------:R0:W1:Y:S02]  /*7650*/  SHFL.BFLY P3, R209, R226, R227, R228 ;  /* 0x0c0000e3e2d17389 */ /* 0x00006400000600e4 */
[----:B01----:R-:W-:Y:S05]  /*7660*/  ENDCOLLECTIVE ;  /* 0x000000000000791b */ /* 0x003fea0003800000 */
.L_x_10567:
[----:B------:R-:W-:-:S05]  /*7670*/  FADD.FTZ R127, R116, R127 ;  /* 0x0000007f747f7221 */ /* 0x000fca0000010000 */
[----:B------:R-:W-:Y:S01]  /*7680*/  MOV R226, R127 ;  /* 0x0000007f00e27202 */ /* 0x000fe20000000f00 */
[----:B------:R-:W-:Y:S01]  /*7690*/  HFMA2 R227, -RZ, RZ, 0, 4.76837158203125e-07 ;  /* 0x00000008ffe37431 */ /* 0x000fe200000001ff */
[----:B------:R-:W-:-:S07]  /*76a0*/  MOV R135, R209 ;  /* 0x000000d100877202 */ /* 0x000fce0000000f00 */
[----:B------:R-:W-:Y:S05]  /*76b0*/  WARPSYNC.COLLECTIVE R137, `(.L_x_10568) ;  /* 0x0000000089087348 */ /* 0x000fea0003c00000 */
[----:B------:R0:W1:Y:S02]  /*76c0*/  SHFL.BFLY P3, R209, R226, R227, R228 ;  /* 0x0c0000e3e2d17389 */ /* 0x00006400000600e4 */
[----:B01----:R-:W-:Y:S05]  /*76d0*/  ENDCOLLECTIVE ;  /* 0x000000000000791b */ /* 0x003fea0003800000 */
.L_x_10568:
[----:B------:R-:W-:-:S05]  /*76e0*/  FADD.FTZ R135, R204, R135 ;  /* 0x00000087cc877221 */ /* 0x000fca0000010000 */
[----:B------:R-:W-:Y:S02]  /*76f0*/  MOV R226, R135 ;  /* 0x0000008700e27202 */ /* 0x000fe40000000f00 */
[----:B------:R-:W-:-:S07]  /*7700*/  MOV R118, R209 ;  /* 0x000000d100767202 */ /* 0x000fce0000000f00 */
[----:B------:R-:W-:Y:S05]  /*7710*/  WARPSYNC.COLLECTIVE R137, `(.L_x_10569) ;  /* 0x0000000089087348 */ /* 0x000fea0003c00000 */
[----:B------:R0:W1:Y:S02]  /*7720*/  SHFL.BFLY P3, R209, R226, R227, R228 ;  /* 0x0c0000e3e2d17389 */ /* 0x00006400000600e4 */
[----:B01----:R-:W-:Y:S05]  /*7730*/  ENDCOLLECTIVE ;  /* 0x000000000000791b */ /* 0x003fea0003800000 */
.L_x_10569:
[----:B------:R-:W-:-:S05]  /*7740*/  FADD.FTZ R118, R127, R118 ;  /* 0x000000767f767221 */ /* 0x000fca0000010000 */
[----:B------:R-:W-:Y:S01]  /*7750*/  MOV R226, R118 ;  /* 0x0000007600e27202 */ /* 0x000fe20000000f00 */
[----:B------:R-:W-:Y:S01]  /*7760*/  HFMA2 R227, -RZ, RZ, 0, 9.5367431640625e-07 ;  /* 0x00000010ffe37431 */ /* 0x000fe200000001ff */
[----:B------:R-:W-:-:S07]  /*7770*/  MOV R126, R209 ;  /* 0x000000d1007e7202 */ /* 0x000fce0000000f00 */
[----:B------:R-:W-:Y:S05]  /*7780*/  WARPSYNC.COLLECTIVE R137, `(.L_x_10570) ;  /* 0x0000000089087348 */ /* 0x000fea0003c00000 */
[----:B------:R0:W1:Y:S02]  /*7790*/  SHFL.BFLY P3, R209, R226, R227, R228 ;  /* 0x0c0000e3e2d17389 */ /* 0x00006400000600e4 */
[----:B01----:R-:W-:Y:S05]  /*77a0*/  ENDCOLLECTIVE ;  /* 0x000000000000791b */ /* 0x003fea0003800000 */
.L_x_10570:
[----:B------:R-:W-:-:S05]  /*77b0*/  FADD.FTZ R126, R135, R126 ;  /* 0x0000007e877e7221 */ /* 0x000fca0000010000 */
[----:B------:R-:W-:Y:S02]  /*77c0*/  MOV R226, R126 ;  /* 0x0000007e00e27202 */ /* 0x000fe40000000f00 */
[----:B------:R-:W-:-:S07]  /*77d0*/  MOV R117, R209 ;  /* 0x000000d100757202 */ /* 0x000fce0000000f00 */
[----:B------:R-:W-:Y:S05]  /*77e0*/  WARPSYNC.COLLECTIVE R137, `(.L_x_10571) ;  /* 0x0000000089087348 */ /* 0x000fea0003c00000 */
[----:B------:R0:W1:Y:S02]  /*77f0*/  SHFL.BFLY P3, R209, R226, R227, R228 ;  /* 0x0c0000e3e2d17389 */ /* 0x00006400000600e4 */
[----:B01----:R-:W-:Y:S05]  /*7800*/  ENDCOLLECTIVE ;  /* 0x000000000000791b */ /* 0x003fea0003800000 */
.L_x_10571:
[----:B------:R-:W-:Y:S01]  /*7810*/  MOV R119, R209 ;  /* 0x000000d100777202 */ /* 0x000fe20000000f00 */
[----:B------:R-:W-:Y:S06]  /*7820*/  BRA `(.L_x_10572) ;  /* 0xffffff9c00f07947 */ /* 0x000fec000383ffff */
.L_x_10573:
        /* <DEDUP_REMOVED lines=13> */
.L_x_14566:


//--------------------- .text._ZN10layer_norm22ln_bwd_finalize_kernelINS_22Kernel_traits_finalizeILj768Ef6__halffS2_fjLb1ELj1024ELj4ENS_18Kernel_traits_baseILj768EfS2_fS2_fjLj1024EEEEELb1ELb0EEEvNS_9BwdParamsE --------------------------
	.section	.text._ZN10layer_norm22ln_bwd_finalize_kernelINS_22Kernel_traits_finalizeILj768Ef6__halffS2_fjLb1ELj1024ELj4ENS_18Kernel_traits_baseILj768EfS2_fS2_fjLj1024EEEEELb1ELb0EEEvNS_9BwdParamsE,"ax",@progbits
	.align	128
        .global         _ZN10layer_norm22ln_bwd_finalize_kernelINS_22Kernel_traits_finalizeILj768Ef6__halffS2_fjLb1ELj1024ELj4ENS_18Kernel_traits_baseILj768EfS2_fS2_fjLj1024EEEEELb1ELb0EEEvNS_9BwdParamsE
        .type           _ZN10layer_norm22ln_bwd_finalize_kernelINS_22Kernel_traits_finalizeILj768Ef6__halffS2_fjLb1ELj1024ELj4ENS_18Kernel_traits_baseILj768EfS2_fS2_fjLj1024EEEEELb1ELb0EEEvNS_9BwdParamsE,@function
        .size           _ZN10layer_norm22ln_bwd_finalize_kernelINS_22Kernel_traits_finalizeILj768Ef6__halffS2_fjLb1ELj1024ELj4ENS_18Kernel_traits_baseILj768EfS2_fS2_fjLj1024EEEEELb1ELb0EEEvNS_9BwdParamsE,(.L_x_14567 - _ZN10layer_norm22ln_bwd_finalize_kernelINS_22Kernel_traits_finalizeILj768Ef6__halffS2_fjLb1ELj1024ELj4ENS_18Kernel_traits_baseILj768EfS2_fS2_fjLj1024EEEEELb1ELb0EEEvNS_9BwdParamsE)
        .other          _ZN10layer_norm22ln_bwd_finalize_kernelINS_22Kernel_traits_finalizeILj768Ef6__halffS2_fjLb1ELj1024ELj4ENS_18Kernel_traits_baseILj768EfS2_fS2_fjLj1024EEEEELb1ELb0EEEvNS_9BwdParamsE,@"STO_CUDA_ENTRY STV_DEFAULT"
_ZN10layer_norm22ln_bwd_finalize_kernelINS_22Kernel_traits_finalizeILj768Ef6__halffS2_fjLb1ELj1024ELj4ENS_18Kernel_traits_baseILj768EfS2_fS2_fjLj1024EEEEELb1ELb0EEEvNS_9BwdParamsE:
.text._ZN10layer_norm22ln_bwd_finalize_kernelINS_22Kernel_traits_finalizeILj768Ef6__halffS2_fjLb1ELj1024ELj4ENS_18Kernel_traits_baseILj768EfS2_fS2_fjLj1024EEEEELb1ELb0EEEvNS_9BwdParamsE:
        /* <DEDUP_REMOVED lines=60> */
.L_x_10578:
        /* <DEDUP_REMOVED lines=87> */
.L_x_10577:
[----:B------:R-:W-:Y:S05]  /*0930*/  BSYNC.RECONVERGENT B1 ;  /* 0x0000000000017941 */ /* 0x000fea0003800200 */
.L_x_10576:
        /* <DEDUP_REMOVED lines=49> */
.L_x_10580:
[----:B------:R-:W-:Y:S05]  /*0c50*/  BSYNC.RECONVERGENT B1 ;  /* 0x0000000000017941 */ /* 0x000fea0003800200 */
.L_x_10579:
        /* <DEDUP_REMOVED lines=29> */
.L_x_10582:
[----:B------:R-:W-:Y:S05]  /*0e30*/  BSYNC.RECONVERGENT B1 ;  /* 0x0000000000017941 */ /* 0x000fea0003800200 */
.L_x_10581:
        /* <DEDUP_REMOVED lines=14> */
.L_x_10575:
[----:B------:R-:W-:Y:S05]  /*0f20*/  BSYNC.RECONVERGENT B0 ;  /* 0x0000000000007941 */ /* 0x000fea0003800200 */
.L_x_10574:
        /* <DEDUP_REMOVED lines=72> */
.L_x_10583:
        /* <DEDUP_REMOVED lines=13> */
.L_x_14567:


//--------------------- .text._ZN10layer_norm13ln_bwd_kernelINS_13Kernel_traitsIf6__halffS2_fjLj768ELj1ELj4ELj1ELj16ENS_18Kernel_traits_baseILj768EfS2_fS2_fjLj128EEEEELb1ELb1ELb1ELb0EEEvNS_9BwdParamsE --------------------------
	.section	.text._ZN10layer_norm13ln_bwd_kernelINS_13Kernel_traitsIf6__halffS2_fjLj768ELj1ELj4ELj1ELj16ENS_18Kernel_traits_baseILj768EfS2_fS2_fjLj128EEEEELb1ELb1ELb1ELb0EEEvNS_9BwdParamsE,"ax",@progbits
	.align	128
        .global         _ZN10layer_norm13ln_bwd_kernelINS_13Kernel_traitsIf6__halffS2_fjLj768ELj1ELj4ELj1ELj16ENS_18Kernel_traits_baseILj768EfS2_fS2_fjLj128EEEEELb1ELb1ELb1ELb0EEEvNS_9BwdParamsE
        .type           _ZN10layer_norm13ln_bwd_kernelINS_13Kernel_traitsIf6__halffS2_fjLj768ELj1ELj4ELj1ELj16ENS_18Kernel_traits_baseILj768EfS2_fS2_fjLj128EEEEELb1ELb1ELb1ELb0EEEvNS_9BwdParamsE,@function
        .size           _ZN10layer_norm13ln_bwd_kernelINS_13Kernel_traitsIf6__halffS2_fjLj768ELj1ELj4ELj1ELj16ENS_18Kernel_traits_baseILj768EfS2_fS2_fjLj128EEEEELb1ELb1ELb1ELb0EEEvNS_9BwdParamsE,(.L_x_14568 - _ZN10layer_norm13ln_bwd_kernelINS_13Kernel_traitsIf6__halffS2_fjLj768ELj1ELj4ELj1ELj16ENS_18Kernel_traits_baseILj768EfS2_fS2_fjLj128EEEEELb1ELb1ELb1ELb0EEEvNS_9BwdParamsE)
        .other          _ZN10layer_norm13ln_bwd_kernelINS_13Kernel_traitsIf6__halffS2_fjLj768ELj1ELj4ELj1ELj16ENS_18Kernel_traits_baseILj768EfS2_fS2_fjLj128EEEEELb1ELb1ELb1ELb0EEEvNS_9BwdParamsE,@"STO_CUDA_ENTRY STV_DEFAULT"
_ZN10layer_norm13ln_bwd_kernelINS_13Kernel_traitsIf6__halffS2_fjLj768ELj1ELj4ELj1ELj16ENS_18Kernel_traits_baseILj768EfS2_fS2_fjLj128EEEEELb1ELb1ELb1ELb0EEEvNS_9BwdParamsE:
.text._ZN10layer_norm13ln_bwd_kernelINS_13Kernel_traitsIf6__halffS2_fjLj768ELj1ELj4ELj1ELj16ENS_18Kernel_traits_baseILj768EfS2_fS2_fjLj128EEEEELb1ELb1ELb1ELb0EEEvNS_9BwdParamsE:
        /* <DEDUP_REMOVED lines=125> */
.L_x_10831:
        /* <DEDUP_REMOVED lines=66> */
[C---:B------:R-:W-:Y:S01]  /*0bf0*/  FMUL.FTZ R239, R12.reuse, R239 ;  /* 0x000000ef0cef7220 */ /* 0x040fe20000410000 */
[----:B--2---:R-:W-:Y:S01]  /*0c00*/  FMUL.FTZ R14, R12, R13 ;  /* 0x0000000d0c0e7220 */ /* 0x004fe20000410000 */
[----:B----4-:R-:W-:-:S02]  /*0c10*/  HADD2.F32 R17, -RZ, R180.H0_H0 ;  /* 0x200000b4ff117230 */ /* 0x010fc40000004100 */
[----:B------:R-:W-:Y:S02]  /*0c20*/  HADD2.F32 R18, -RZ, R180.H1_H1 ;  /* 0x300000b4ff127230 */ /* 0x000fe40000004100 */
[----:B------:R-:W-:Y:S01]  /*0c30*/  FMUL.FTZ R13, R12, R191 ;  /* 0x000000bf0c0d7220 */ /* 0x000fe20000410000 */
[--C-:B------:R-:W-:Y:S02]  /*0c40*/  HADD2.F32 R19, -RZ, R181.reuse.H0_H0 ;  /* 0x200000b5ff137230 */ /* 0x100fe40000004100 */
[----:B------:R-:W-:Y:S02]  /*0c50*/  HADD2.F32 R190, -RZ, R181.H1_H1 ;  /* 0x300000b5ffbe7230 */ /* 0x000fe40000004100 */
[----:B------:R-:W-:Y:S01]  /*0c60*/  FMUL.FTZ R15, R28, R17 ;  /* 0x000000111c0f7220 */ /* 0x000fe20000410000 */
[--C-:B------:R-:W-:Y:S02]  /*0c70*/  HADD2.F32 R181, -RZ, R183.reuse.H0_H0 ;  /* 0x200000b7ffb57230 */ /* 0x100fe40000004100 */
[----:B------:R-:W-:-:S02]  /*0c80*/  HADD2.F32 R180, -RZ, R183.H1_H1 ;  /* 0x300000b7ffb47230 */ /* 0x000fc40000004100 */
[----:B------:R-:W-:Y:S01]  /*0c90*/  FADD.FTZ R183, -R7, R184 ;  /* 0x000000b807b77221 */ /* 0x000fe20000010100 */
[----:B------:R-:W-:Y:S01]  /*0ca0*/  FADD.FTZ R100, R100, R17 ;  /* 0x0000001164647221 */ /* 0x000fe20000010000 */
[----:B------:R-:W-:Y:S01]  /*0cb0*/  FFMA.FTZ R76, R239, R17, R76 ;  /* 0x00000011ef4c7223 */ /* 0x000fe2000001004c */
[----:B------:R-:W-:Y:S01]  /*0cc0*/  FADD.FTZ R101, R101, R18 ;  /* 0x0000001265657221 */ /* 0x000fe20000010000 */
[-C--:B------:R-:W-:Y:S01]  /*0cd0*/  FFMA.FTZ R77, R14, R18.reuse, R77 ;  /* 0x000000120e4d7223 */ /* 0x080fe2000001004d */
[----:B------:R-:W-:Y:S01]  /*0ce0*/  FMUL.FTZ R17, R29, R18 ;  /* 0x000000121d117220 */ /* 0x000fe20000410000 */
[--C-:B------:R-:W-:Y:S02]  /*0cf0*/  HADD2.F32 R195, -RZ, R182.reuse.H0_H0 ;  /* 0x200000b6ffc37230 */ /* 0x100fe40000004100 */
[----:B------:R-:W-:Y:S01]  /*0d00*/  FADD.FTZ R185, -R7, R185 ;  /* 0x000000b907b97221 */ /* 0x000fe20000010100 */
[----:B-1----:R-:W-:Y:S02]  /*0d10*/  HADD2.F32 R188, -RZ, R182.H1_H1 ;  /* 0x300000b6ffbc7230 */ /* 0x002fe40000004100 */
[----:B------:R-:W-:Y:S01]  /*0d20*/  FADD.FTZ R102, R102, R19 ;  /* 0x0000001366667221 */ /* 0x000fe20000010000 */
[-C--:B------:R-:W-:Y:S01]  /*0d30*/  FFMA.FTZ R78, R13, R19.reuse, R78 ;  /* 0x000000130d4e7223 */ /* 0x080fe2000001004e */
[----:B------:R-:W-:Y:S01]  /*0d40*/  FMUL.FTZ R18, R30, R19 ;  /* 0x000000131e127220 */ /* 0x000fe20000410000 */
[C---:B------:R-:W-:Y:S01]  /*0d50*/  FMUL.FTZ R19, R12.reuse, R183 ;  /* 0x000000b70c137220 */ /* 0x040fe20000410000 */
[----:B------:R-:W-:Y:S01]  /*0d60*/  FADD.FTZ R182, RZ, R15 ;  /* 0x0000000fffb67221 */ /* 0x000fe20000010000 */
[----:B------:R-:W-:Y:S01]  /*0d70*/  FFMA.FTZ R183, R239, R15, RZ ;  /* 0x0000000fefb77223 */ /* 0x000fe200000100ff */
[----:B------:R-:W-:-:S02]  /*0d80*/  FMUL.FTZ R194, R12, R185 ;  /* 0x000000b90cc27220 */ /* 0x000fc40000410000 */
        /* <DEDUP_REMOVED lines=11> */
[----:B------:R-:W-:Y:S01]  /*0e40*/  FADD.FTZ R187, -R7, R187 ;  /* 0x000000bb07bb7221 */ /* 0x000fe20000010100 */
        /* <DEDUP_REMOVED lines=22> */
.L_x_10588:
[----:B------:R-:W-:Y:S05]  /*0fb0*/  BSYNC.RECONVERGENT B1 ;  /* 0x0000000000017941 */ /* 0x000fea0003800200 */
.L_x_10587:
        /* <DEDUP_REMOVED lines=24> */
[----:B0-----:R-:W-:Y:S01]  /*1140*/  FADD.FTZ R211, -R7, R181 ;  /* 0x000000b507d37221 */ /* 0x001fe20000010100 */
[C---:B-1----:R-:W-:Y:S01]  /*1150*/  FMUL.FTZ R203, R12.reuse, R215 ;  /* 0x000000d70ccb7220 */ /* 0x042fe20000410000 */
[----:B------:R-:W-:Y:S01]  /*1160*/  FMUL.FTZ R210, R12, R217 ;  /* 0x000000d90cd27220 */ /* 0x000fe20000410000 */
[----:B----4-:R-:W-:-:S02]  /*1170*/  HADD2.F32 R183, -RZ, R184.H0_H0 ;  /* 0x200000b8ffb77230 */ /* 0x010fc40000004100 */
[--C-:B------:R-:W-:Y:S02]  /*1180*/  HADD2.F32 R213, -RZ, R185.reuse.H0_H0 ;  /* 0x200000b9ffd57230 */ /* 0x100fe40000004100 */
[----:B------:R-:W-:Y:S02]  /*1190*/  HADD2.F32 R182, -RZ, R185.H1_H1 ;  /* 0x300000b9ffb67230 */ /* 0x000fe40000004100 */
[--C-:B------:R-:W-:Y:S02]  /*11a0*/  HADD2.F32 R181, -RZ, R187.reuse.H0_H0 ;  /* 0x200000bbffb57230 */ /* 0x100fe40000004100 */
[----:B------:R-:W-:Y:S02]  /*11b0*/  HADD2.F32 R180, -RZ, R187.H1_H1 ;  /* 0x300000bbffb47230 */ /* 0x000fe40000004100 */
[----:B------:R-:W-:Y:S01]  /*11c0*/  FADD.FTZ R187, -R7, R188 ;  /* 0x000000bc07bb7221 */ /* 0x000fe20000010100 */
[----:B------:R-:W-:Y:S02]  /*11d0*/  HADD2.F32 R184, -RZ, R184.H1_H1 ;  /* 0x300000b8ffb87230 */ /* 0x000fe40000004100 */
[----:B------:R-:W-:Y:S01]  /*11e0*/  FMUL.FTZ R201, R12, R201 ;  /* 0x000000c90cc97220 */ /* 0x000fe20000410000 */
[----:B------:R-:W-:Y:S01]  /*11f0*/  FMUL.FTZ R212, R44, R183 ;  /* 0x000000b72cd47220 */ /* 0x000fe20000410000 */
[----:B------:R-:W-:-:S02]  /*1200*/  HADD2.F32 R185, -RZ, R186.H0_H0 ;  /* 0x200000baffb97230 */ /* 0x000fc40000004100 */
[----:B------:R-:W-:Y:S01]  /*1210*/  FADD.FTZ R110, R110, R213 ;  /* 0x000000d56e6e7221 */ /* 0x000fe20000010000 */
[-C--:B------:R-:W-:Y:S01]  /*1220*/  FFMA.FTZ R86, R203, R213.reuse, R86 ;  /* 0x000000d5cb567223 */ /* 0x080fe20000010056 */
[----:B------:R-:W-:Y:S01]  /*1230*/  FMUL.FTZ R214, R46, R213 ;  /* 0x000000d52ed67220 */ /* 0x000fe20000410000 */
[C---:B------:R-:W-:Y:S01]  /*1240*/  FMUL.FTZ R202, R12.reuse, R211 ;  /* 0x000000d30cca7220 */ /* 0x040fe20000410000 */
        /* <DEDUP_REMOVED lines=14> */
[----:B------:R-:W-:Y:S01]  /*1330*/  FADD.FTZ R219, -R7, R190 ;  /* 0x000000be07db7221 */ /* 0x000fe20000010100 */
[----:B------:R-:W-:Y:S01]  /*1340*/  FADD.FTZ R109, R109, R184 ;  /* 0x000000b86d6d7221 */ /* 0x000fe20000010000 */
[----:B------:R-:W-:Y:S01]  /*1350*/  FFMA.FTZ R85, R202, R184, R85 ;  /* 0x000000b8ca557223 */ /* 0x000fe20000010055 */
[----:B------:R-:W-:Y:S01]  /*1360*/  FADD.FTZ R184, R185, R214 ;  /* 0x000000d6b9b87221 */ /* 0x000fe20000010000 */
[----:B------:R-:W-:Y:S01]  /*1370*/  FFMA.FTZ R183, R203, R214, R182 ;  /* 0x000000d6cbb77223 */ /* 0x000fe200000100b6 */
[----:B------:R-:W-:-:S02]  /*1380*/  HADD2.F32 R186, -RZ, R186.H1_H1 ;  /* 0x300000baffba7230 */ /* 0x000fc40000004100 */
[----:B------:R-:W-:Y:S01]  /*1390*/  FMUL.FTZ R219, R12, R219 ;  /* 0x000000db0cdb7220 */ /* 0x000fe20000410000 */
[C---:B------:R-:W-:Y:S01]  /*13a0*/  FADD.FTZ R189, -R7.reuse, R189 ;  /* 0x000000bd07bd7221 */ /* 0x040fe20000010100 */
[----:B------:R-:W-:Y:S01]  /*13b0*/  FADD.FTZ R185, R184, R215 ;  /* 0x000000d7b8b97221 */ /* 0x000fe20000010000 */
[----:B------:R-:W-:Y:S01]  /*13c0*/  FFMA.FTZ R182, R210, R215, R183 ;  /* 0x000000d7d2b67223 */ /* 0x000fe200000100b7 */
[----:B------:R-:W-:Y:S01]  /*13d0*/  FADD.FTZ R191, -R7, R191 ;  /* 0x000000bf07bf7221 */ /* 0x000fe20000010100 */
[----:B------:R-:W-:Y:S01]  /*13e0*/  FADD.FTZ R114, R114, R181 ;  /* 0x000000b572727221 */ /* 0x000fe20000010000 */
[-C--:B------:R-:W-:Y:S01]  /*13f0*/  FFMA.FTZ R90, R219, R181.reuse, R90 ;  /* 0x000000b5db5a7223 */ /* 0x080fe2000001005a */
[----:B------:R-:W-:Y:S01]  /*1400*/  FMUL.FTZ R220, R50, R181 ;  /* 0x000000b532dc7220 */ /* 0x000fe20000410000 */
[C---:B------:R-:W-:Y:S01]  /*1410*/  FMUL.FTZ R218, R12.reuse, R189 ;  /* 0x000000bd0cda7220 */ /* 0x040fe20000410000 */
        /* <DEDUP_REMOVED lines=14> */
[----:B------:R-:W-:-:S07]  /*1500*/  FFMA.FTZ R240, R222, R221, R181 ;  /* 0x000000dddef07223 */ /* 0x000fce00000100b5 */
.L_x_10590:
[----:B------:R-:W-:Y:S05]  /*1510*/  BSYNC.RECONVERGENT B1 ;  /* 0x0000000000017941 */ /* 0x000fea0003800200 */
.L_x_10589:
        /* <DEDUP_REMOVED lines=23> */
[C---:B------:R-:W-:Y:S01]  /*1690*/  FADD.FTZ R233, -R7.reuse, R186 ;  /* 0x000000ba07e97221 */ /* 0x040fe20000010100 */
[----:B------:R-:W-:Y:S01]  /*16a0*/  FADD.FTZ R187, -R7, R187 ;  /* 0x000000bb07bb7221 */ /* 0x000fe20000010100 */
[----:B------:R-:W-:-:S02]  /*16b0*/  HADD2.F32 R7, -RZ, R188.H0_H0 ;  /* 0x200000bcff077230 */ /* 0x000fc40000004100 */
[----:B------:R-:W-:Y:S01]  /*16c0*/  FMUL.FTZ R223, R12, R223 ;  /* 0x000000df0cdf7220 */ /* 0x000fe20000410000 */
[----:B------:R-:W-:Y:S02]  /*16d0*/  HADD2.F32 R188, -RZ, R188.H1_H1 ;  /* 0x300000bcffbc7230 */ /* 0x000fe40000004100 */
[----:B------:R-:W-:Y:S01]  /*16e0*/  FMUL.FTZ R230, R60, R7 ;  /* 0x000000073ce67220 */ /* 0x000fe20000410000 */
[----:B------:R-:W-:Y:S01]  /*16f0*/  FMUL.FTZ R228, R12, R231 ;  /* 0x000000e70ce47220 */ /* 0x000fe20000410000 */
[--C-:B------:R-:W-:Y:S02]  /*1700*/  HADD2.F32 R183, -RZ, R189.reuse.H0_H0 ;  /* 0x200000bdffb77230 */ /* 0x100fe40000004100 */
[----:B------:R-:W-:Y:S01]  /*1710*/  FADD.FTZ R160, R160, R7 ;  /* 0x00000007a0a07221 */ /* 0x000fe20000010000 */
[----:B------:R-:W-:Y:S01]  /*1720*/  FFMA.FTZ R116, R223, R7, R116 ;  /* 0x00000007df747223 */ /* 0x000fe20000010074 */
[----:B------:R-:W-:Y:S01]  /*1730*/  FMUL.FTZ R231, R61, R188 ;  /* 0x000000bc3de77220 */ /* 0x000fe20000410000 */
[----:B------:R-:W-:Y:S01]  /*1740*/  FADD.FTZ R180, R241, R230 ;  /* 0x000000e6f1b47221 */ /* 0x000fe20000010000 */
[----:B-1----:R-:W-:Y:S01]  /*1750*/  FMUL.FTZ R224, R12, R181 ;  /* 0x000000b50ce07220 */ /* 0x002fe20000410000 */
[----:B------:R-:W-:Y:S01]  /*1760*/  FFMA.FTZ R7, R223, R230, R240 ;  /* 0x000000e6df077223 */ /* 0x000fe200000100f0 */
[----:B------:R-:W-:-:S02]  /*1770*/  HADD2.F32 R182, -RZ, R189.H1_H1 ;  /* 0x300000bdffb67230 */ /* 0x000fc40000004100 */
[C---:B------:R-:W-:Y:S01]  /*1780*/  FMUL.FTZ R225, R12.reuse, R9 ;  /* 0x000000090ce17220 */ /* 0x040fe20000410000 */
[----:B------:R-:W-:Y:S01]  /*1790*/  FMUL.FTZ R226, R12, R227 ;  /* 0x000000e30ce27220 */ /* 0x000fe20000410000 */
[----:B------:R-:W-:Y:S01]  /*17a0*/  FADD.FTZ R9, R180, R231 ;  /* 0x000000e7b4097221 */ /* 0x000fe20000010000 */
[----:B------:R-:W-:Y:S01]  /*17b0*/  FMUL.FTZ R232, R62, R183 ;  /* 0x000000b73ee87220 */ /* 0x000fe20000410000 */
[----:B------:R-:W-:Y:S01]  /*17c0*/  FFMA.FTZ R180, R224, R231, R7 ;  /* 0x000000e7e0b47223 */ /* 0x000fe20000010007 */
[C---:B------:R-:W-:Y:S01]  /*17d0*/  FMUL.FTZ R227, R12.reuse, R229 ;  /* 0x000000e50ce37220 */ /* 0x040fe20000410000 */
        /* <DEDUP_REMOVED lines=38> */
.L_x_10586:
        /* <DEDUP_REMOVED lines=35> */
.L_x_10592:
        /* <DEDUP_REMOVED lines=29> */
.L_x_10591:
[----:B------:R-:W-:Y:S05]  /*1e40*/  BSYNC.RECONVERGENT B0 ;  /* 0x0000000000007941 */ /* 0x000fea0003800200 */
.L_x_10585:
        /* <DEDUP_REMOVED lines=20> */
.L_x_10853:
        /* <DEDUP_REMOVED lines=20> */
.L_x_10597:
[----:B------:R-:W-:Y:S05]  /*20d0*/  BSYNC.RECONVERGENT B1 ;  /* 0x0000000000017941 */ /* 0x000fea0003800200 */
.L_x_10596:
        /* <DEDUP_REMOVED lines=33> */
.L_x_10604:
[----:B------:R-:W-:Y:S05]  /*22f0*/  BSYNC.RECONVERGENT B3 ;  /* 0x0000000000037941 */ /* 0x000fea0003800200 */
.L_x_10603:
[----:B------:R-:W-:Y:S01]  /*2300*/  F2FP.F16.F32.PACK_AB R180, RZ, R180 ;  /* 0x000000b4ffb4723e */ /* 0x000fe200000000ff */
[----:B------:R-:W-:-:S03]  /*2310*/  FADD.FTZ R120, R120, R7 ;  /* 0x0000000778787221 */ /* 0x000fc60000010000 */
[----:B------:R-:W-:-:S07]  /*2320*/  PRMT R176, R180, 0x7610, R176 ;  /* 0x00007610b4b07816 */ /* 0x000fce00000000b0 */
.L_x_10602:
[----:B------:R-:W-:Y:S05]  /*2330*/  BSYNC.RECONVERGENT B2 ;  /* 0x0000000000027941 */ /* 0x000fea0003800200 */
.L_x_10601:
        /* <DEDUP_REMOVED lines=24> */
.L_x_10608:
[----:B------:R-:W-:Y:S05]  /*24c0*/  BSYNC.RECONVERGENT B3 ;  /* 0x0000000000037941 */ /* 0x000fea0003800200 */
.L_x_10607:
[----:B------:R-:W-:Y:S01]  /*24d0*/  F2FP.F16.F32.PACK_AB R180, RZ, R180 ;  /* 0x000000b4ffb4723e */ /* 0x000fe200000000ff */
[----:B------:R-:W-:-:S03]  /*24e0*/  FADD.FTZ R121, R121, R6 ;  /* 0x0000000679797221 */ /* 0x000fc60000010000 */
[----:B------:R-:W-:-:S07]  /*24f0*/  PRMT R176, R176, 0x5410, R180 ;  /* 0x00005410b0b07816 */ /* 0x000fce00000000b4 */
.L_x_10606:
[----:B------:R-:W-:Y:S05]  /*2500*/  BSYNC.RECONVERGENT B2 ;  /* 0x0000000000027941 */ /* 0x000fea0003800200 */
.L_x_10605:
        /* <DEDUP_REMOVED lines=24> */
.L_x_10612:
[----:B------:R-:W-:Y:S05]  /*2690*/  BSYNC.RECONVERGENT B3 ;  /* 0x0000000000037941 */ /* 0x000fea0003800200 */
.L_x_10611:
[----:B------:R-:W-:Y:S01]  /*26a0*/  F2FP.F16.F32.PACK_AB R180, RZ, R180 ;  /* 0x000000b4ffb4723e */ /* 0x000fe200000000ff */
[----:B------:R-:W-:-:S03]  /*26b0*/  FADD.FTZ R122, R122, R7 ;  /* 0x000000077a7a7221 */ /* 0x000fc60000010000 */
[----:B------:R-:W-:-:S07]  /*26c0*/  PRMT R177, R180, 0x7610, R177 ;  /* 0x00007610b4b17816 */ /* 0x000fce00000000b1 */
.L_x_10610:
[----:B------:R-:W-:Y:S05]  /*26d0*/  BSYNC.RECONVERGENT B2 ;  /* 0x0000000000027941 */ /* 0x000fea0003800200 */
.L_x_10609:
        /* <DEDUP_REMOVED lines=24> */
.L_x_10616:
[----:B------:R-:W-:Y:S05]  /*2860*/  BSYNC.RECONVERGENT B3 ;  /* 0x0000000000037941 */ /* 0x000fea0003800200 */
.L_x_10615:
[----:B------:R-:W-:Y:S01]  /*2870*/  F2FP.F16.F32.PACK_AB R180, RZ, R180 ;  /* 0x000000b4ffb4723e */ /* 0x000fe200000000ff */
[----:B------:R-:W-:-:S03]  /*2880*/  FADD.FTZ R123, R123, R6 ;  /* 0x000000067b7b7221 */ /* 0x000fc60000010000 */
[----:B------:R-:W-:-:S07]  /*2890*/  PRMT R177, R177, 0x5410, R180 ;  /* 0x00005410b1b17816 */ /* 0x000fce00000000b4 */
.L_x_10614:
[----:B------:R-:W-:Y:S05]  /*28a0*/  BSYNC.RECONVERGENT B2 ;  /* 0x0000000000027941 */ /* 0x000fea0003800200 */
.L_x_10613:
        /* <DEDUP_REMOVED lines=24> */
.L_x_10620:
[----:B------:R-:W-:Y:S05]  /*2a30*/  BSYNC.RECONVERGENT B3 ;  /* 0x0000000000037941 */ /* 0x000fea0003800200 */
.L_x_10619:
[----:B------:R-:W-:Y:S01]  /*2a40*/  F2FP.F16.F32.PACK_AB R180, RZ, R180 ;  /* 0x000000b4ffb4723e */ /* 0x000fe200000000ff */
[----:B------:R-:W-:-:S03]  /*2a50*/  FADD.FTZ R124, R124, R7 ;  /* 0x000000077c7c7221 */ /* 0x000fc60000010000 */
[----:B------:R-:W-:-:S07]  /*2a60*/  PRMT R178, R180, 0x7610, R178 ;  /* 0x00007610b4b27816 */ /* 0x000fce00000000b2 */
.L_x_10618:
[----:B------:R-:W-:Y:S05]  /*2a70*/  BSYNC.RECONVERGENT B2 ;  /* 0x0000000000027941 */ /* 0x000fea0003800200 */
.L_x_10617:
        /* <DEDUP_REMOVED lines=24> */
.L_x_10624:
[----:B------:R-:W-:Y:S05]  /*2c00*/  BSYNC.RECONVERGENT B3 ;  /* 0x0000000000037941 */ /* 0x000fea0003800200 */
.L_x_10623:
[----:B------:R-:W-:Y:S01]  /*2c10*/  F2FP.F16.F32.PACK_AB R180, RZ, R180 ;  /* 0x000000b4ffb4723e */ /* 0x000fe200000000ff */
[----:B------:R-:W-:-:S03]  /*2c20*/  FADD.FTZ R125, R125, R6 ;  /* 0x000000067d7d7221 */ /* 0x000fc60000010000 */
[----:B------:R-:W-:-:S07]  /*2c30*/  PRMT R178, R178, 0x5410, R180 ;  /* 0x00005410b2b27816 */ /* 0x000fce00000000b4 */
.L_x_10622:
[----:B------:R-:W-:Y:S05]  /*2c40*/  BSYNC.RECONVERGENT B2 ;  /* 0x0000000000027941 */ /* 0x000fea0003800200 */
.L_x_10621:
        /* <DEDUP_REMOVED lines=24> */
.L_x_10628:
[----:B------:R-:W-:Y:S05]  /*2dd0*/  BSYNC.RECONVERGENT B3 ;  /* 0x0000000000037941 */ /* 0x000fea0003800200 */
.L_x_10627:
[----:B------:R-:W-:Y:S01]  /*2de0*/  F2FP.F16.F32.PACK_AB R180, RZ, R180 ;  /* 0x000000b4ffb4723e */ /* 0x000fe200000000ff */
[----:B------:R-:W-:-:S03]  /*2df0*/  FADD.FTZ R126, R126, R7 ;  /* 0x000000077e7e7221 */ /* 0x000fc60000010000 */
[----:B------:R-:W-:-:S07]  /*2e00*/  PRMT R179, R180, 0x7610, R179 ;  /* 0x00007610b4b37816 */ /* 0x000fce00000000b3 */
.L_x_10626:
[----:B------:R-:W-:Y:S05]  /*2e10*/  BSYNC.RECONVERGENT B2 ;  /* 0x0000000000027941 */ /* 0x000fea0003800200 */
.L_x_10625:
[----:B------:R-:W-:Y:S05]  /*2e20*/  @!P2 BRA `(.L_x_10629) ;  /* 0x0000001c001ca947 */ /* 0x000fea0003800000 */
[----:B0-----:R-:W-:Y:S01]  /*2e30*/  FFMA.FTZ R6, R198, R10, R185 ;  /* 0x0000000ac6067223 */ /* 0x001fe200000100b9 */
[----:B------:R-:W-:Y:S02]  /*2e40*/  ISETP.GT.AND P5, PT, R11, RZ, PT ;  /* 0x000000ff0b00720c */ /* 0x000fe40003fa4270 */
[----:B-----5:R-:W-:Y:S01]  /*2e50*/  ISETP.GE.U32.AND P0, PT, R206, RZ, PT ;  /* 0x000000ffce00720c */ /* 0x020fe20003f06070 */
[----:B------:R-:W-:Y:S01]  /*2e60*/  FADD.FTZ R7, R199, -R6 ;  /* 0x80000006c7077221 */ /* 0x000fe20000010000 */
[----:B------:R-:W-:Y:S02]  /*2e70*/  MOV R6, RZ ;  /* 0x000000ff00067202 */ /* 0x000fe40000000f00 */
        /* <DEDUP_REMOVED lines=13> */
.L_x_10600:
        /* <DEDUP_REMOVED lines=46> */
.L_x_10631:
[----:B------:R-:W-:Y:S05]  /*3230*/  BSYNC.RECONVERGENT B2 ;  /* 0x0000000000027941 */ /* 0x000fea0003800200 */
.L_x_10630:
[----:B------:R-:W-:Y:S04]  /*3240*/  BSSY.RECONVERGENT B2, `(.L_x_10632) ;  /* 0x000000d000027945 */ /* 0x000fe80003800200 */
[----:B------:R-:W-:Y:S05]  /*3250*/  @!P2 BRA `(.L_x_10633) ;  /* 0x00000000002ca947 */ /* 0x000fea0003800000 */
[----:B-----5:R-:W-:Y:S01]  /*3260*/  LOP3.LUT P0, RZ, R206, 0xff00, RZ, 0xc0, !PT ;  /* 0x0000ff00ceff7812 */ /* 0x020fe2000780c0ff */
[----:B------:R-:W-:-:S04]  /*3270*/  FMUL.FTZ R6, R169, UR13 ;  /* 0x0000000da9067c20 */ /* 0x000fc80008410000 */
[----:B------:R-:W-:Y:S01]  /*3280*/  FMUL.FTZ R180, R6, UR12 ;  /* 0x0000000c06b47c20 */ /* 0x000fe20008410000 */
[----:B------:R-:W-:-:S03]  /*3290*/  MOV R6, RZ ;  /* 0x000000ff00067202 */ /* 0x000fc60000000f00 */
[----:B------:R-:W-:-:S04]  /*32a0*/  FMUL.FTZ R7, R37, R180 ;  /* 0x000000b425077220 */ /* 0x000fc80000410000 */
[----:B------:R-:W-:Y:S01]  /*32b0*/  @P0 HADD2.F32 R187, -RZ, R172.H1_H1 ;  /* 0x300000acffbb0230 */ /* 0x000fe20000004100 */
[----:B------:R-:W-:-:S04]  /*32c0*/  FSEL R7, R7, RZ, P0 ;  /* 0x000000ff07077208 */ /* 0x000fc80000000000 */
[----:B------:R-:W-:Y:S01]  /*32d0*/  @P0 FMUL.FTZ R6, R187, R180 ;  /* 0x000000b4bb060220 */ /* 0x000fe20000410000 */
[----:B------:R-:W-:-:S03]  /*32e0*/  F2FP.F16.F32.PACK_AB R7, RZ, R7 ;  /* 0x00000007ff07723e */ /* 0x000fc600000000ff */
[----:B------:R-:W-:Y:S01]  /*32f0*/  FADD.FTZ R121, R121, R6 ;  /* 0x0000000679797221 */ /* 0x000fe20000010000 */
[----:B------:R-:W-:-:S07]  /*3300*/  PRMT R176, R176, 0x5410, R7 ;  /* 0x00005410b0b07816 */ /* 0x000fce0000000007 */
.L_x_10633:
[----:B------:R-:W-:Y:S05]  /*3310*/  BSYNC.RECONVERGENT B2 ;  /* 0x0000000000027941 */ /* 0x000fea0003800200 */
.L_x_10632:
[----:B------:R-:W-:Y:S04]  /*3320*/  BSSY.RECONVERGENT B2, `(.L_x_10634) ;  /* 0x000000d000027945 */ /* 0x000fe80003800200 */
[----:B------:R-:W-:Y:S05]  /*3330*/  @!P2 BRA `(.L_x_10635) ;  /* 0x00000000002ca947 */ /* 0x000fea0003800000 */
        /* <DEDUP_REMOVED lines=11> */
.L_x_10635:
[----:B------:R-:W-:Y:S05]  /*33f0*/  BSYNC.RECONVERGENT B2 ;  /* 0x0000000000027941 */ /* 0x000fea0003800200 */
.L_x_10634:
        /* <DEDUP_REMOVED lines=13> */
.L_x_10637:
[----:B------:R-:W-:Y:S05]  /*34d0*/  BSYNC.RECONVERGENT B2 ;  /* 0x0000000000027941 */ /* 0x000fea0003800200 */
.L_x_10636:
        /* <DEDUP_REMOVED lines=13> */
.L_x_10639:
[----:B------:R-:W-:Y:S05]  /*35b0*/  BSYNC.RECONVERGENT B2 ;  /* 0x0000000000027941 */ /* 0x000fea0003800200 */
.L_x_10638:
        /* <DEDUP_REMOVED lines=13> */
.L_x_10641:
[----:B------:R-:W-:Y:S05]  /*3690*/  BSYNC.RECONVERGENT B2 ;  /* 0x0000000000027941 */ /* 0x000fea0003800200 */
.L_x_10640:
        /* <DEDUP_REMOVED lines=13> */
.L_x_10643:
[----:B------:R-:W-:Y:S05]  /*3770*/  BSYNC.RECONVERGENT B2 ;  /* 0x0000000000027941 */ /* 0x000fea0003800200 */
.L_x_10642:
        /* <DEDUP_REMOVED lines=14> */
.L_x_10599:
        /* <DEDUP_REMOVED lines=15> */
[----:B------:R-:W-:-:S03]  /*3950*/  @P0 HADD2.F32 R180, -RZ, R172.H0_H0 ;  /* 0x200000acffb40230 */ /* 0x000fc60000004100 */
[-C--:B------:R-:W-:Y:S02]  /*3960*/  FMUL.FTZ R6, R36, R187.reuse ;  /* 0x000000bb24067220 */ /* 0x080fe40000410000 */
[----:B------:R-:W-:-:S03]  /*3970*/  @P0 FMUL.FTZ R7, R180, R187 ;  /* 0x000000bbb4070220 */ /* 0x000fc60000410000 */
[----:B------:R-:W-:Y:S01]  /*3980*/  FSEL R6, R6, RZ, P0 ;  /* 0x000000ff06067208 */ /* 0x000fe20000000000 */
[----:B------:R-:W-:-:S03]  /*3990*/  FADD.FTZ R120, R120, R7 ;  /* 0x0000000778787221 */ /* 0x000fc60000010000 */
[----:B------:R-:W-:-:S04]  /*39a0*/  F2FP.F16.F32.PACK_AB R6, RZ, R6 ;  /* 0x00000006ff06723e */ /* 0x000fc800000000ff */
[----:B------:R-:W-:-:S07]  /*39b0*/  PRMT R176, R6, 0x7610, R176 ;  /* 0x0000761006b07816 */ /* 0x000fce00000000b0 */
.L_x_10646:
[----:B------:R-:W-:Y:S05]  /*39c0*/  BSYNC.RECONVERGENT B2 ;  /* 0x0000000000027941 */ /* 0x000fea0003800200 */
.L_x_10645:
[----:B------:R-:W-:Y:S04]  /*39d0*/  BSSY.RECONVERGENT B2, `(.L_x_10647) ;  /* 0x0000011000027945 */ /* 0x000fe80003800200 */
[----:B------:R-:W-:Y:S05]  /*39e0*/  @!P2 BRA `(.L_x_10648) ;  /* 0x00000000003ca947 */ /* 0x000fea0003800000 */
[----:B------:R-:W-:Y:S01]  /*39f0*/  @P1 FFMA.FTZ R180, R14, R10, R185 ;  /* 0x0000000a0eb41223 */ /* 0x000fe200000100b9 */
[----:B0----5:R-:W-:Y:S02]  /*3a00*/  MOV R6, R145 ;  /* 0x0000009100067202 */ /* 0x021fe40000000f00 */
[----:B------:R-:W-:Y:S01]  /*3a10*/  LOP3.LUT P0, RZ, R206, 0xff00, RZ, 0xc0, !PT ;  /* 0x0000ff00ceff7812 */ /* 0x000fe2000780c0ff */
[----:B------:R-:W-:-:S04]  /*3a20*/  @P1 FADD.FTZ R180, R17, -R180 ;  /* 0x800000b411b41221 */ /* 0x000fc80000010000 */
[----:B------:R-:W-:-:S04]  /*3a30*/  @P1 FFMA.FTZ R6, R12, R180, R145 ;  /* 0x000000b40c061223 */ /* 0x000fc80000010091 */
[----:B------:R-:W-:-:S04]  /*3a40*/  FMUL.FTZ R6, R6, UR13 ;  /* 0x0000000d06067c20 */ /* 0x000fc80008410000 */
[----:B------:R-:W-:Y:S01]  /*3a50*/  FMUL.FTZ R180, R6, UR12 ;  /* 0x0000000c06b47c20 */ /* 0x000fe20008410000 */
[----:B------:R-:W-:Y:S02]  /*3a60*/  @P0 HADD2.F32 R187, -RZ, R172.H1_H1 ;  /* 0x300000acffbb0230 */ /* 0x000fe40000004100 */
[----:B------:R-:W-:Y:S02]  /*3a70*/  HFMA2 R6, -RZ, RZ, 0, 0 ;  /* 0x00000000ff067431 */ /* 0x000fe400000001ff */
[-C--:B------:R-:W-:Y:S01]  /*3a80*/  FMUL.FTZ R7, R37, R180.reuse ;  /* 0x000000b425077220 */ /* 0x080fe20000410000 */
[----:B------:R-:W-:-:S04]  /*3a90*/  @P0 FMUL.FTZ R6, R187, R180 ;  /* 0x000000b4bb060220 */ /* 0x000fc80000410000 */
[----:B------:R-:W-:Y:S01]  /*3aa0*/  FSEL R7, R7, RZ, P0 ;  /* 0x000000ff07077208 */ /* 0x000fe20000000000 */
[----:B------:R-:W-:-:S03]  /*3ab0*/  FADD.FTZ R121, R121, R6 ;  /* 0x0000000679797221 */ /* 0x000fc60000010000 */
[----:B------:R-:W-:-:S04]  /*3ac0*/  F2FP.F16.F32.PACK_AB R7, RZ, R7 ;  /* 0x00000007ff07723e */ /* 0x000fc800000000ff */
[----:B------:R-:W-:-:S07]  /*3ad0*/  PRMT R176, R176, 0x5410, R7 ;  /* 0x00005410b0b07816 */ /* 0x000fce0000000007 */
.L_x_10648:
[----:B------:R-:W-:Y:S05]  /*3ae0*/  BSYNC.RECONVERGENT B2 ;  /* 0x0000000000027941 */ /* 0x000fea0003800200 */
.L_x_10647:
        /* <DEDUP_REMOVED lines=17> */
.L_x_10650:
[----:B------:R-:W-:Y:S05]  /*3c00*/  BSYNC.RECONVERGENT B2 ;  /* 0x0000000000027941 */ /* 0x000fea0003800200 */
.L_x_10649:
        /* <DEDUP_REMOVED lines=17> */
.L_x_10652:
[----:B------:R-:W-:Y:S05]  /*3d20*/  BSYNC.RECONVERGENT B2 ;  /* 0x0000000000027941 */ /* 0x000fea0003800200 */
.L_x_10651:
        /* <DEDUP_REMOVED lines=17> */
.L_x_10654:
[----:B------:R-:W-:Y:S05]  /*3e40*/  BSYNC.RECONVERGENT B2 ;  /* 0x0000000000027941 */ /* 0x000fea0003800200 */
.L_x_10653:
        /* <DEDUP_REMOVED lines=17> */
.L_x_10656:
[----:B------:R-:W-:Y:S05]  /*3f60*/  BSYNC.RECONVERGENT B2 ;  /* 0x0000000000027941 */ /* 0x000fea0003800200 */
.L_x_10655:
        /* <DEDUP_REMOVED lines=17> */
.L_x_10658:
[----:B------:R-:W-:Y:S05]  /*4080*/  BSYNC.RECONVERGENT B2 ;  /* 0x0000000000027941 */ /* 0x000fea0003800200 */
.L_x_10657:
[----:B------:R-:W-:Y:S05]  /*4090*/  @!P2 BRA `(.L_x_10629) ;  /* 0x000000080080a947 */ /* 0x000fea0003800000 */
[----:B------:R-:W-:Y:S01]  /*40a0*/  @P1 FFMA.FTZ R180, R198, R10, R185 ;  /* 0x0000000ac6b41223 */ /* 0x000fe200000100b9 */
[----:B0----5:R-:W-:Y:S02]  /*40b0*/  MOV R6, R151 ;  /* 0x0000009700067202 */ /* 0x021fe40000000f00 */
[----:B------:R-:W-:Y:S01]  /*40c0*/  ISETP.GE.U32.AND P0, PT, R206, RZ, PT ;  /* 0x000000ffce00720c */ /* 0x000fe20003f06070 */
[----:B------:R-:W-:-:S03]  /*40d0*/  @P1 FADD.FTZ R180, R199, -R180 ;  /* 0x800000b4c7b41221 */ /* 0x000fc60000010000 */
[----:B------:R-:W-:Y:S01]  /*40e0*/  ISETP.GE.U32.AND.EX P0, PT, R207, 0x1000000, PT, P0 ;  /* 0x01000000cf00780c */ /* 0x000fe20003f06100 */
[----:B------:R-:W-:-:S04]  /*40f0*/  @P1 FFMA.FTZ R6, R12, R180, R151 ;  /* 0x000000b40c061223 */ /* 0x000fc80000010097 */
[----:B------:R-:W-:-:S04]  /*4100*/  FMUL.FTZ R6, R6, UR13 ;  /* 0x0000000d06067c20 */ /* 0x000fc80008410000 */
[----:B------:R-:W-:Y:S01]  /*4110*/  FMUL.FTZ R180, R6, UR12 ;  /* 0x0000000c06b47c20 */ /* 0x000fe20008410000 */
[----:B------:R-:W-:-:S03]  /*4120*/  HFMA2 R6, -RZ, RZ, 0, 0 ;  /* 0x00000000ff067431 */ /* 0x000fc600000001ff */
[----:B------:R-:W-:Y:S01]  /*4130*/  FMUL.FTZ R7, R43, R180 ;  /* 0x000000b42b077220 */ /* 0x000fe20000410000 */
[----:B------:R-:W-:-:S04]  /*4140*/  @P0 HADD2.F32 R187, -RZ, R175.H1_H1 ;  /* 0x300000afffbb0230 */ /* 0x000fc80000004100 */
[----:B------:R-:W-:Y:S01]  /*4150*/  FSEL R7, R7, RZ, P0 ;  /* 0x000000ff07077208 */ /* 0x000fe20000000000 */
[----:B------:R-:W-:-:S03]  /*4160*/  @P0 FMUL.FTZ R6, R187, R180 ;  /* 0x000000b4bb060220 */ /* 0x000fc60000410000 */
[----:B------:R-:W-:Y:S01]  /*4170*/  F2FP.F16.F32.PACK_AB R7, RZ, R7 ;  /* 0x00000007ff07723e */ /* 0x000fe200000000ff */
[----:B------:R-:W-:-:S03]  /*4180*/  FADD.FTZ R127, R127, R6 ;  /* 0x000000067f7f7221 */ /* 0x000fc60000010000 */
[----:B------:R-:W-:Y:S01]  /*4190*/  PRMT R179, R179, 0x5410, R7 ;  /* 0x00005410b3b37816 */ /* 0x000fe20000000007 */
[----:B------:R-:W-:Y:S06]  /*41a0*/  BRA `(.L_x_10629) ;  /* 0x00000008003c7947 */ /* 0x000fec0003800000 */
.L_x_10644:
        /* <DEDUP_REMOVED lines=45> */
.L_x_10660:
[----:B------:R-:W-:Y:S05]  /*4480*/  BSYNC.RECONVERGENT B2 ;  /* 0x0000000000027941 */ /* 0x000fea0003800200 */
.L_x_10659:
[----:B------:R-:W-:Y:S04]  /*4490*/  BSSY.RECONVERGENT B2, `(.L_x_10661) ;  /* 0x000000d000027945 */ /* 0x000fe80003800200 */
[----:B------:R-:W-:Y:S05]  /*44a0*/  @!P2 BRA `(.L_x_10662) ;  /* 0x00000000002ca947 */ /* 0x000fea0003800000 */
[----:B------:R-:W-:Y:S01]  /*44b0*/  LOP3.LUT P0, RZ, R206, 0xff00, RZ, 0xc0, !PT ;  /* 0x0000ff00ceff7812 */ /* 0x000fe2000780c0ff */
        /* <DEDUP_REMOVED lines=10> */
.L_x_10662:
[----:B------:R-:W-:Y:S05]  /*4560*/  BSYNC.RECONVERGENT B2 ;  /* 0x0000000000027941 */ /* 0x000fea0003800200 */
.L_x_10661:
[----:B------:R-:W-:Y:S04]  /*4570*/  BSSY.RECONVERGENT B2, `(.L_x_10663) ;  /* 0x000000d000027945 */ /* 0x000fe80003800200 */
[----:B------:R-:W-:Y:S05]  /*4580*/  @!P2 BRA `(.L_x_10664) ;  /* 0x00000000002ca947 */ /* 0x000fea0003800000 */
        /* <DEDUP_REMOVED lines=11> */
.L_x_10664:
[----:B------:R-:W-:Y:S05]  /*4640*/  BSYNC.RECONVERGENT B2 ;  /* 0x0000000000027941 */ /* 0x000fea0003800200 */
.L_x_10663:
        /* <DEDUP_REMOVED lines=13> */
.L_x_10666:
[----:B------:R-:W-:Y:S05]  /*4720*/  BSYNC.RECONVERGENT B2 ;  /* 0x0000000000027941 */ /* 0x000fea0003800200 */
.L_x_10665:
        /* <DEDUP_REMOVED lines=13> */
.L_x_10668:
[----:B------:R-:W-:Y:S05]  /*4800*/  BSYNC.RECONVERGENT B2 ;  /* 0x0000000000027941 */ /* 0x000fea0003800200 */
.L_x_10667:
        /* <DEDUP_REMOVED lines=13> */
.L_x_10670:
[----:B------:R-:W-:Y:S05]  /*48e0*/  BSYNC.RECONVERGENT B2 ;  /* 0x0000000000027941 */ /* 0x000fea0003800200 */
.L_x_10669:
        /* <DEDUP_REMOVED lines=13> */
.L_x_10672:
[----:B------:R-:W-:Y:S05]  /*49c0*/  BSYNC.RECONVERGENT B2 ;  /* 0x0000000000027941 */ /* 0x000fea0003800200 */
.L_x_10671:
        /* <DEDUP_REMOVED lines=12> */
[----:B------:R-:W-:-:S07]  /*4a90*/  FADD.FTZ R127, R127, R6 ;  /* 0x000000067f7f7221 */ /* 0x000fce0000010000 */
.L_x_10629:
[----:B------:R-:W-:Y:S05]  /*4aa0*/  BSYNC.RECONVERGENT B1 ;  /* 0x0000000000017941 */ /* 0x000fea0003800200 */
.L_x_10598:
        /* <DEDUP_REMOVED lines=11> */
.L_x_10595:
[----:B------:R-:W-:Y:S05]  /*4b60*/  BSYNC.RECONVERGENT B0 ;  /* 0x0000000000007941 */ /* 0x000fea0003800200 */
.L_x_10594:
[----:B------:R-:W-:Y:S04]  /*4b70*/  BSSY.RECONVERGENT B0, `(.L_x_10673) ;  /* 0x00002ac000007945 */ /* 0x000fe80003800200 */
[----:B------:R-:W-:Y:S05]  /*4b80*/  @!P3 BRA `(.L_x_10674) ;  /* 0x0000002800a8b947 */ /* 0x000fea0003800000 */
[----:B------:R-:W-:Y:S04]  /*4b90*/  BSSY.RECONVERGENT B1, `(.L_x_10675) ;  /* 0x0000005000017945 */ /* 0x000fe80003800200 */
[----:B------:R-:W-:Y:S05]  /*4ba0*/  @!P2 BRA `(.L_x_10676) ;  /* 0x00000000000ca947 */ /* 0x000fea0003800000 */
[----:B-----5:R-:W1:Y:S02]  /*4bb0*/  LDC.64 R172, c[0x0][0x390] ;  /* 0x0000e400ffac7b82 */ /* 0x020e640000000a00 */
[----:B-1----:R-:W-:-:S06]  /*4bc0*/  IMAD.WIDE.U32 R172, R181, 0x10, R172 ;  /* 0x00000010b5ac7825 */ /* 0x002fcc00078e00ac */
[----:B------:R-:W5:Y:S02]  /*4bd0*/  LDG.E.128 R172, desc[UR6][R172.64] ;  /* 0x00000006acac7981 */ /* 0x000f64000c1e1d00 */
.L_x_10676:
[----:B------:R-:W-:Y:S05]  /*4be0*/  BSYNC.RECONVERGENT B1 ;  /* 0x0000000000017941 */ /* 0x000fea0003800200 */
.L_x_10675:
        /* <DEDUP_REMOVED lines=53> */
.L_x_10681:
[----:B------:R-:W-:Y:S05]  /*4f40*/  BSYNC.RECONVERGENT B2 ;  /* 0x0000000000027941 */ /* 0x000fea0003800200 */
.L_x_10680:
        /* <DEDUP_REMOVED lines=13> */
.L_x_10683:
[----:B------:R-:W-:Y:S05]  /*5020*/  BSYNC.RECONVERGENT B2 ;  /* 0x0000000000027941 */ /* 0x000fea0003800200 */
.L_x_10682:
        /* <DEDUP_REMOVED lines=13> */
.L_x_10685:
[----:B------:R-:W-:Y:S05]  /*5100*/  BSYNC.RECONVERGENT B2 ;  /* 0x0000000000027941 */ /* 0x000fea0003800200 */
.L_x_10684:
        /* <DEDUP_REMOVED lines=13> */
.L_x_10687:
[----:B------:R-:W-:Y:S05]  /*51e0*/  BSYNC.RECONVERGENT B2 ;  /* 0x0000000000027941 */ /* 0x000fea0003800200 */
.L_x_10686:
        /* <DEDUP_REMOVED lines=13> */
.L_x_10689:
[----:B------:R-:W-:Y:S05]  /*52c0*/  BSYNC.RECONVERGENT B2 ;  /* 0x0000000000027941 */ /* 0x000fea0003800200 */
.L_x_10688:
        /* <DEDUP_REMOVED lines=13> */
.L_x_10691:
[----:B------:R-:W-:Y:S05]  /*53a0*/  BSYNC.RECONVERGENT B2 ;  /* 0x0000000000027941 */ /* 0x000fea0003800200 */
.L_x_10690:
        /* <DEDUP_REMOVED lines=13> */
.L_x_10693:
[----:B------:R-:W-:Y:S05]  /*5480*/  BSYNC.RECONVERGENT B2 ;  /* 0x0000000000027941 */ /* 0x000fea0003800200 */
.L_x_10692:
        /* <DEDUP_REMOVED lines=14> */
.L_x_10679:
        /* <DEDUP_REMOVED lines=17> */
.L_x_10696:
[----:B------:R-:W-:Y:S05]  /*5680*/  BSYNC.RECONVERGENT B2 ;  /* 0x0000000000027941 */ /* 0x000fea0003800200 */
.L_x_10695:
[----:B------:R-:W-:Y:S04]  /*5690*/  BSSY.RECONVERGENT B2, `(.L_x_10697) ;  /* 0x0000011000027945 */ /* 0x000fe80003800200 */
[----:B------:R-:W-:Y:S05]  /*56a0*/  @!P2 BRA `(.L_x_10698) ;  /* 0x00000000003ca947 */ /* 0x000fea0003800000 */
[----:B0-----:R-:W-:Y:S01]  /*56b0*/  @P1 FFMA.FTZ R8, R202, R10, R185 ;  /* 0x0000000aca081223 */ /* 0x001fe200000100b9 */
[----:B-----5:R-:W-:Y:S02]  /*56c0*/  MOV R6, R153 ;  /* 0x0000009900067202 */ /* 0x020fe40000000f00 */
        /* <DEDUP_REMOVED lines=13> */
.L_x_10698:
[----:B------:R-:W-:Y:S05]  /*57a0*/  BSYNC.RECONVERGENT B2 ;  /* 0x0000000000027941 */ /* 0x000fea0003800200 */
.L_x_10697:
        /* <DEDUP_REMOVED lines=17> */
.L_x_10700:
[----:B------:R-:W-:Y:S05]  /*58c0*/  BSYNC.RECONVERGENT B2 ;  /* 0x0000000000027941 */ /* 0x000fea0003800200 */
.L_x_10699:
        /* <DEDUP_REMOVED lines=17> */
.L_x_10702:
[----:B------:R-:W-:Y:S05]  /*59e0*/  BSYNC.RECONVERGENT B2 ;  /* 0x0000000000027941 */ /* 0x000fea0003800200 */
.L_x_10701:
        /* <DEDUP_REMOVED lines=17> */
.L_x_10704:
[----:B------:R-:W-:Y:S05]  /*5b00*/  BSYNC.RECONVERGENT B2 ;  /* 0x0000000000027941 */ /* 0x000fea0003800200 */
.L_x_10703:
        /* <DEDUP_REMOVED lines=17> */
.L_x_10706:
[----:B------:R-:W-:Y:S05]  /*5c20*/  BSYNC.RECONVERGENT B2 ;  /* 0x0000000000027941 */ /* 0x000fea0003800200 */
.L_x_10705:
        /* <DEDUP_REMOVED lines=17> */
.L_x_10708:
[----:B------:R-:W-:Y:S05]  /*5d40*/  BSYNC.RECONVERGENT B2 ;  /* 0x0000000000027941 */ /* 0x000fea0003800200 */
.L_x_10707:
[----:B------:R-:W-:Y:S05]  /*5d50*/  @!P2 BRA `(.L_x_10694) ;  /* 0x00000018000ca947 */ /* 0x000fea0003800000 */
[----:B0-----:R-:W-:Y:S01]  /*5d60*/  @P1 FFMA.FTZ R8, R222, R10, R185 ;  /* 0x0000000ade081223 */ /* 0x001fe200000100b9 */
[----:B-----5:R-:W-:Y:S02]  /*5d70*/  MOV R6, R159 ;  /* 0x0000009f00067202 */ /* 0x020fe40000000f00 */
        /* <DEDUP_REMOVED lines=15> */
.L_x_10678:
        /* <DEDUP_REMOVED lines=50> */
.L_x_10711:
[----:B------:R-:W-:Y:S05]  /*6190*/  BSYNC.RECONVERGENT B2 ;  /* 0x0000000000027941 */ /* 0x000fea0003800200 */
.L_x_10710:
[----:B------:R-:W-:Y:S04]  /*61a0*/  BSSY.RECONVERGENT B2, `(.L_x_10712) ;  /* 0x000000d000027945 */ /* 0x000fe80003800200 */
[----:B------:R-:W-:Y:S05]  /*61b0*/  @!P2 BRA `(.L_x_10713) ;  /* 0x00000000002ca947 */ /* 0x000fea0003800000 */
        /* <DEDUP_REMOVED lines=11> */
.L_x_10713:
[----:B------:R-:W-:Y:S05]  /*6270*/  BSYNC.RECONVERGENT B2 ;  /* 0x0000000000027941 */ /* 0x000fea0003800200 */
.L_x_10712:
[----:B------:R-:W-:Y:S04]  /*6280*/  BSSY.RECONVERGENT B2, `(.L_x_10714) ;  /* 0x000000d000027945 */ /* 0x000fe80003800200 */
[----:B------:R-:W-:Y:S05]  /*6290*/  @!P2 BRA `(.L_x_10715) ;  /* 0x00000000002ca947 */ /* 0x000fea0003800000 */
        /* <DEDUP_REMOVED lines=11> */
.L_x_10715:
[----:B------:R-:W-:Y:S05]  /*6350*/  BSYNC.RECONVERGENT B2 ;  /* 0x0000000000027941 */ /* 0x000fea0003800200 */
.L_x_10714:
        /* <DEDUP_REMOVED lines=13> */
.L_x_10717:
[----:B------:R-:W-:Y:S05]  /*6430*/  BSYNC.RECONVERGENT B2 ;  /* 0x0000000000027941 */ /* 0x000fea0003800200 */
.L_x_10716:
        /* <DEDUP_REMOVED lines=13> */
.L_x_10719:
[----:B------:R-:W-:Y:S05]  /*6510*/  BSYNC.RECONVERGENT B2 ;  /* 0x0000000000027941 */ /* 0x000fea0003800200 */
.L_x_10718:
        /* <DEDUP_REMOVED lines=13> */
.L_x_10721:
[----:B------:R-:W-:Y:S05]  /*65f0*/  BSYNC.RECONVERGENT B2 ;  /* 0x0000000000027941 */ /* 0x000fea0003800200 */
.L_x_10720:
        /* <DEDUP_REMOVED lines=13> */
.L_x_10723:
[----:B------:R-:W-:Y:S05]  /*66d0*/  BSYNC.RECONVERGENT B2 ;  /* 0x0000000000027941 */ /* 0x000fea0003800200 */
.L_x_10722:
        /* <DEDUP_REMOVED lines=14> */
.L_x_10709:
        /* <DEDUP_REMOVED lines=24> */
.L_x_10727:
[----:B------:R-:W-:Y:S05]  /*6940*/  BSYNC.RECONVERGENT B3 ;  /* 0x0000000000037941 */ /* 0x000fea0003800200 */
.L_x_10726:
[----:B------:R-:W-:Y:S01]  /*6950*/  F2FP.F16.F32.PACK_AB R8, RZ, R8 ;  /* 0x00000008ff08723e */ /* 0x000fe200000000ff */
[----:B------:R-:W-:-:S03]  /*6960*/  FADD.FTZ R128, R128, R7 ;  /* 0x0000000780807221 */ /* 0x000fc60000010000 */
[----:B------:R-:W-:-:S07]  /*6970*/  PRMT R176, R8, 0x7610, R176 ;  /* 0x0000761008b07816 */ /* 0x000fce00000000b0 */
.L_x_10725:
[----:B------:R-:W-:Y:S05]  /*6980*/  BSYNC.RECONVERGENT B2 ;  /* 0x0000000000027941 */ /* 0x000fea0003800200 */
.L_x_10724:
        /* <DEDUP_REMOVED lines=24> */
.L_x_10731:
[----:B------:R-:W-:Y:S05]  /*6b10*/  BSYNC.RECONVERGENT B3 ;  /* 0x0000000000037941 */ /* 0x000fea0003800200 */
.L_x_10730:
[----:B------:R-:W-:Y:S01]  /*6b20*/  F2FP.F16.F32.PACK_AB R7, RZ, R7 ;  /* 0x00000007ff07723e */ /* 0x000fe200000000ff */
[----:B------:R-:W-:-:S03]  /*6b30*/  FADD.FTZ R129, R129, R6 ;  /* 0x0000000681817221 */ /* 0x000fc60000010000 */
[----:B------:R-:W-:-:S07]  /*6b40*/  PRMT R176, R176, 0x5410, R7 ;  /* 0x00005410b0b07816 */ /* 0x000fce0000000007 */
.L_x_10729:
[----:B------:R-:W-:Y:S05]  /*6b50*/  BSYNC.RECONVERGENT B2 ;  /* 0x0000000000027941 */ /* 0x000fea0003800200 */
.L_x_10728:
        /* <DEDUP_REMOVED lines=24> */
.L_x_10735:
[----:B------:R-:W-:Y:S05]  /*6ce0*/  BSYNC.RECONVERGENT B3 ;  /* 0x0000000000037941 */ /* 0x000fea0003800200 */
.L_x_10734:
[----:B------:R-:W-:Y:S01]  /*6cf0*/  F2FP.F16.F32.PACK_AB R8, RZ, R8 ;  /* 0x00000008ff08723e */ /* 0x000fe200000000ff */
[----:B------:R-:W-:-:S03]  /*6d00*/  FADD.FTZ R130, R130, R7 ;  /* 0x0000000782827221 */ /* 0x000fc60000010000 */
[----:B------:R-:W-:-:S07]  /*6d10*/  PRMT R177, R8, 0x7610, R177 ;  /* 0x0000761008b17816 */ /* 0x000fce00000000b1 */
.L_x_10733:
[----:B------:R-:W-:Y:S05]  /*6d20*/  BSYNC.RECONVERGENT B2 ;  /* 0x0000000000027941 */ /* 0x000fea0003800200 */
.L_x_10732:
        /* <DEDUP_REMOVED lines=24> */
.L_x_10739:
[----:B------:R-:W-:Y:S05]  /*6eb0*/  BSYNC.RECONVERGENT B3 ;  /* 0x0000000000037941 */ /* 0x000fea0003800200 */
.L_x_10738:
[----:B------:R-:W-:Y:S01]  /*6ec0*/  F2FP.F16.F32.PACK_AB R7, RZ, R7 ;  /* 0x00000007ff07723e */ /* 0x000fe200000000ff */
[----:B------:R-:W-:-:S03]  /*6ed0*/  FADD.FTZ R131, R131, R6 ;  /* 0x0000000683837221 */ /* 0x000fc60000010000 */
[----:B------:R-:W-:-:S07]  /*6ee0*/  PRMT R177, R177, 0x5410, R7 ;  /* 0x00005410b1b17816 */ /* 0x000fce0000000007 */
.L_x_10737:
[----:B------:R-:W-:Y:S05]  /*6ef0*/  BSYNC.RECONVERGENT B2 ;  /* 0x0000000000027941 */ /* 0x000fea0003800200 */
.L_x_10736:
        /* <DEDUP_REMOVED lines=24> */
.L_x_10743:
[----:B------:R-:W-:Y:S05]  /*7080*/  BSYNC.RECONVERGENT B3 ;  /* 0x0000000000037941 */ /* 0x000fea0003800200 */
.L_x_10742:
[----:B------:R-:W-:Y:S01]  /*7090*/  F2FP.F16.F32.PACK_AB R8, RZ, R8 ;  /* 0x00000008ff08723e */ /* 0x000fe200000000ff */
[----:B------:R-:W-:-:S03]  /*70a0*/  FADD.FTZ R132, R132, R7 ;  /* 0x0000000784847221 */ /* 0x000fc60000010000 */
[----:B------:R-:W-:-:S07]  /*70b0*/  PRMT R178, R8, 0x7610, R178 ;  /* 0x0000761008b27816 */ /* 0x000fce00000000b2 */
.L_x_10741:
[----:B------:R-:W-:Y:S05]  /*70c0*/  BSYNC.RECONVERGENT B2 ;  /* 0x0000000000027941 */ /* 0x000fea0003800200 */
.L_x_10740:
        /* <DEDUP_REMOVED lines=24> */
.L_x_10747:
[----:B------:R-:W-:Y:S05]  /*7250*/  BSYNC.RECONVERGENT B3 ;  /* 0x0000000000037941 */ /* 0x000fea0003800200 */
.L_x_10746:
[----:B------:R-:W-:Y:S01]  /*7260*/  F2FP.F16.F32.PACK_AB R7, RZ, R7 ;  /* 0x00000007ff07723e */ /* 0x000fe200000000ff */
[----:B------:R-:W-:-:S03]  /*7270*/  FADD.FTZ R133, R133, R6 ;  /* 0x0000000685857221 */ /* 0x000fc60000010000 */
[----:B------:R-:W-:-:S07]  /*7280*/  PRMT R178, R178, 0x5410, R7 ;  /* 0x00005410b2b27816 */ /* 0x000fce0000000007 */
.L_x_10745:
[----:B------:R-:W-:Y:S05]  /*7290*/  BSYNC.RECONVERGENT B2 ;  /* 0x0000000000027941 */ /* 0x000fea0003800200 */
.L_x_10744:
        /* <DEDUP_REMOVED lines=24> */
.L_x_10751:
[----:B------:R-:W-:Y:S05]  /*7420*/  BSYNC.RECONVERGENT B3 ;  /* 0x0000000000037941 */ /* 0x000fea0003800200 */
.L_x_10750:
[----:B------:R-:W-:Y:S01]  /*7430*/  F2FP.F16.F32.PACK_AB R8, RZ, R8 ;  /* 0x00000008ff08723e */ /* 0x000fe200000000ff */
[----:B------:R-:W-:-:S03]  /*7440*/  FADD.FTZ R134, R134, R7 ;  /* 0x0000000786867221 */ /* 0x000fc60000010000 */
[----:B------:R-:W-:-:S07]  /*7450*/  PRMT R179, R8, 0x7610, R179 ;  /* 0x0000761008b37816 */ /* 0x000fce00000000b3 */
.L_x_10749:
[----:B------:R-:W-:Y:S05]  /*7460*/  BSYNC.RECONVERGENT B2 ;  /* 0x0000000000027941 */ /* 0x000fea0003800200 */
.L_x_10748:
        /* <DEDUP_REMOVED lines=18> */
.L_x_10694:
[----:B------:R-:W-:Y:S05]  /*7590*/  BSYNC.RECONVERGENT B1 ;  /* 0x0000000000017941 */ /* 0x000fea0003800200 */
.L_x_10677:
        /* <DEDUP_REMOVED lines=9> */
.L_x_10674:
[----:B------:R-:W-:Y:S05]  /*7630*/  BSYNC.RECONVERGENT B0 ;  /* 0x0000000000007941 */ /* 0x000fea0003800200 */
.L_x_10673:
[----:B------:R-:W-:Y:S04]  /*7640*/  BSSY.RECONVERGENT B0, `(.L_x_10752) ;  /* 0x00002aa000007945 */ /* 0x000fe80003800200 */
[----:B------:R-:W-:Y:S05]  /*7650*/  @!P4 BRA `(.L_x_10753) ;  /* 0x0000002800a0c947 */ /* 0x000fea0003800000 */
[----:B------:R-:W-:Y:S04]  /*7660*/  BSSY.RECONVERGENT B1, `(.L_x_10754) ;  /* 0x0000005000017945 */ /* 0x000fe80003800200 */
[----:B------:R-:W-:Y:S05]  /*7670*/  @!P2 BRA `(.L_x_10755) ;  /* 0x00000000000ca947 */ /* 0x000fea0003800000 */
[----:B0-2---:R-:W0:Y:S02]  /*7680*/  LDC.64 R6, c[0x0][0x390] ;  /* 0x0000e400ff067b82 */ /* 0x005e240000000a00 */
[----:B0-----:R-:W-:-:S05]  /*7690*/  IMAD.WIDE.U32 R6, R181, 0x10, R6 ;  /* 0x00000010b5067825 */ /* 0x001fca00078e0006 */
[----:B-----5:R1:W5:Y:S02]  /*76a0*/  LDG.E.128 R172, desc[UR6][R6.64] ;  /* 0x0000000606ac7981 */ /* 0x020364000c1e1d00 */
.L_x_10755:
[----:B------:R-:W-:Y:S05]  /*76b0*/  BSYNC.RECONVERGENT B1 ;  /* 0x0000000000017941 */ /* 0x000fea0003800200 */
.L_x_10754:
        /* <DEDUP_REMOVED lines=53> */
.L_x_10760:
[----:B------:R-:W-:Y:S05]  /*7a10*/  BSYNC.RECONVERGENT B2 ;  /* 0x0000000000027941 */ /* 0x000fea0003800200 */
.L_x_10759:
        /* <DEDUP_REMOVED lines=13> */
.L_x_10762:
[----:B------:R-:W-:Y:S05]  /*7af0*/  BSYNC.RECONVERGENT B2 ;  /* 0x0000000000027941 */ /* 0x000fea0003800200 */
.L_x_10761:
        /* <DEDUP_REMOVED lines=13> */
.L_x_10764:
[----:B------:R-:W-:Y:S05]  /*7bd0*/  BSYNC.RECONVERGENT B2 ;  /* 0x0000000000027941 */ /* 0x000fea0003800200 */
.L_x_10763:
        /* <DEDUP_REMOVED lines=13> */
.L_x_10766:
[----:B------:R-:W-:Y:S05]  /*7cb0*/  BSYNC.RECONVERGENT B2 ;  /* 0x0000000000027941 */ /* 0x000fea0003800200 */
.L_x_10765:
        /* <DEDUP_REMOVED lines=13> */
.L_x_10768:
[----:B------:R-:W-:Y:S05]  /*7d90*/  BSYNC.RECONVERGENT B2 ;  /* 0x0000000000027941 */ /* 0x000fea0003800200 */
.L_x_10767:
        /* <DEDUP_REMOVED lines=13> */
.L_x_10770:
[----:B------:R-:W-:Y:S05]  /*7e70*/  BSYNC.RECONVERGENT B2 ;  /* 0x0000000000027941 */ /* 0x000fea0003800200 */
.L_x_10769:
        /* <DEDUP_REMOVED lines=13> */
.L_x_10772:
[----:B------:R-:W-:Y:S05]  /*7f50*/  BSYNC.RECONVERGENT B2 ;  /* 0x0000000000027941 */ /* 0x000fea0003800200 */
.L_x_10771:
        /* <DEDUP_REMOVED lines=14> */
.L_x_10758:
        /* <DEDUP_REMOVED lines=17> */
.L_x_10775:
[----:B------:R-:W-:Y:S05]  /*8150*/  BSYNC.RECONVERGENT B2 ;  /* 0x0000000000027941 */ /* 0x000fea0003800200 */
.L_x_10774:
[----:B------:R-:W-:Y:S04]  /*8160*/  BSSY.RECONVERGENT B2, `(.L_x_10776) ;  /* 0x0000011000027945 */ /* 0x000fe80003800200 */
[----:B------:R-:W-:Y:S05]  /*8170*/  @!P2 BRA `(.L_x_10777) ;  /* 0x00000000003ca947 */ /* 0x000fea0003800000 */
[----:B0-2---:R-:W-:Y:S01]  /*8180*/  @P1 FFMA.FTZ R8, R224, R10, R185 ;  /* 0x0000000ae0081223 */ /* 0x005fe200000100b9 */
[----:B-1---5:R-:W-:Y:S02]  /*8190*/  MOV R6, R25 ;  /* 0x0000001900067202 */ /* 0x022fe40000000f00 */
        /* <DEDUP_REMOVED lines=13> */
.L_x_10777:
[----:B------:R-:W-:Y:S05]  /*8270*/  BSYNC.RECONVERGENT B2 ;  /* 0x0000000000027941 */ /* 0x000fea0003800200 */
.L_x_10776:
        /* <DEDUP_REMOVED lines=17> */
.L_x_10779:
[----:B------:R-:W-:Y:S05]  /*8390*/  BSYNC.RECONVERGENT B2 ;  /* 0x0000000000027941 */ /* 0x000fea0003800200 */
.L_x_10778:
        /* <DEDUP_REMOVED lines=17> */
.L_x_10781:
[----:B------:R-:W-:Y:S05]  /*84b0*/  BSYNC.RECONVERGENT B2 ;  /* 0x0000000000027941 */ /* 0x000fea0003800200 */
.L_x_10780:
        /* <DEDUP_REMOVED lines=17> */
.L_x_10783:
[----:B------:R-:W-:Y:S05]  /*85d0*/  BSYNC.RECONVERGENT B2 ;  /* 0x0000000000027941 */ /* 0x000fea0003800200 */
.L_x_10782:
        /* <DEDUP_REMOVED lines=17> */
.L_x_10785:
[----:B------:R-:W-:Y:S05]  /*86f0*/  BSYNC.RECONVERGENT B2 ;  /* 0x0000000000027941 */ /* 0x000fea0003800200 */
.L_x_10784:
        /* <DEDUP_REMOVED lines=17> */
.L_x_10787:
[----:B------:R-:W-:Y:S05]  /*8810*/  BSYNC.RECONVERGENT B2 ;  /* 0x0000000000027941 */ /* 0x000fea0003800200 */
.L_x_10786:
[----:B------:R-:W-:Y:S05]  /*8820*/  @!P2 BRA `(.L_x_10773) ;  /* 0x00000018000ca947 */ /* 0x000fea0003800000 */
[----:B------:R-:W-:Y:S01]  /*8830*/  @P1 FFMA.FTZ R10, R238, R10, R185 ;  /* 0x0000000aee0a1223 */ /* 0x000fe200000100b9 */
[----:B012--5:R-:W-:Y:S02]  /*8840*/  MOV R6, R23 ;  /* 0x0000001700067202 */ /* 0x027fe40000000f00 */
        /* <DEDUP_REMOVED lines=15> */
.L_x_10757:
        /* <DEDUP_REMOVED lines=50> */
.L_x_10790:
[----:B------:R-:W-:Y:S05]  /*8c60*/  BSYNC.RECONVERGENT B2 ;  /* 0x0000000000027941 */ /* 0x000fea0003800200 */
.L_x_10789:
        /* <DEDUP_REMOVED lines=13> */
.L_x_10792:
[----:B------:R-:W-:Y:S05]  /*8d40*/  BSYNC.RECONVERGENT B2 ;  /* 0x0000000000027941 */ /* 0x000fea0003800200 */
.L_x_10791:
        /* <DEDUP_REMOVED lines=13> */
.L_x_10794:
[----:B------:R-:W-:Y:S05]  /*8e20*/  BSYNC.RECONVERGENT B2 ;  /* 0x0000000000027941 */ /* 0x000fea0003800200 */
.L_x_10793:
        /* <DEDUP_REMOVED lines=13> */
.L_x_10796:
[----:B------:R-:W-:Y:S05]  /*8f00*/  BSYNC.RECONVERGENT B2 ;  /* 0x0000000000027941 */ /* 0x000fea0003800200 */
.L_x_10795:
        /* <DEDUP_REMOVED lines=13> */
.L_x_10798:
[----:B------:R-:W-:Y:S05]  /*8fe0*/  BSYNC.RECONVERGENT B2 ;  /* 0x0000000000027941 */ /* 0x000fea0003800200 */
.L_x_10797:
        /* <DEDUP_REMOVED lines=13> */
.L_x_10800:
[----:B------:R-:W-:Y:S05]  /*90c0*/  BSYNC.RECONVERGENT B2 ;  /* 0x0000000000027941 */ /* 0x000fea0003800200 */
.L_x_10799:
        /* <DEDUP_REMOVED lines=13> */
.L_x_10802:
[----:B------:R-:W-:Y:S05]  /*91a0*/  BSYNC.RECONVERGENT B2 ;  /* 0x0000000000027941 */ /* 0x000fea0003800200 */
.L_x_10801:
        /* <DEDUP_REMOVED lines=14> */
.L_x_10788:
        /* <DEDUP_REMOVED lines=24> */
.L_x_10806:
[----:B------:R-:W-:Y:S05]  /*9410*/  BSYNC.RECONVERGENT B3 ;  /* 0x0000000000037941 */ /* 0x000fea0003800200 */
.L_x_10805:
[----:B------:R-:W-:Y:S01]  /*9420*/  F2FP.F16.F32.PACK_AB R8, RZ, R8 ;  /* 0x00000008ff08723e */ /* 0x000fe200000000ff */
[----:B------:R-:W-:-:S03]  /*9430*/  FADD.FTZ R136, R136, R7 ;  /* 0x0000000788887221 */ /* 0x000fc60000010000 */
[----:B------:R-:W-:-:S07]  /*9440*/  PRMT R176, R8, 0x7610, R176 ;  /* 0x0000761008b07816 */ /* 0x000fce00000000b0 */
.L_x_10804:
[----:B------:R-:W-:Y:S05]  /*9450*/  BSYNC.RECONVERGENT B2 ;  /* 0x0000000000027941 */ /* 0x000fea0003800200 */
.L_x_10803:
        /* <DEDUP_REMOVED lines=24> */
.L_x_10810:
[----:B------:R-:W-:Y:S05]  /*95e0*/  BSYNC.RECONVERGENT B3 ;  /* 0x0000000000037941 */ /* 0x000fea0003800200 */
.L_x_10809:
[----:B------:R-:W-:Y:S01]  /*95f0*/  F2FP.F16.F32.PACK_AB R7, RZ, R7 ;  /* 0x00000007ff07723e */ /* 0x000fe200000000ff */
[----:B------:R-:W-:-:S03]  /*9600*/  FADD.FTZ R137, R137, R6 ;  /* 0x0000000689897221 */ /* 0x000fc60000010000 */
[----:B------:R-:W-:-:S07]  /*9610*/  PRMT R176, R176, 0x5410, R7 ;  /* 0x00005410b0b07816 */ /* 0x000fce0000000007 */
.L_x_10808:
[----:B------:R-:W-:Y:S05]  /*9620*/  BSYNC.RECONVERGENT B2 ;  /* 0x0000000000027941 */ /* 0x000fea0003800200 */
.L_x_10807:
        /* <DEDUP_REMOVED lines=24> */
.L_x_10814:
[----:B------:R-:W-:Y:S05]  /*97b0*/  BSYNC.RECONVERGENT B3 ;  /* 0x0000000000037941 */ /* 0x000fea0003800200 */
.L_x_10813:
[----:B------:R-:W-:Y:S01]  /*97c0*/  F2FP.F16.F32.PACK_AB R8, RZ, R8 ;  /* 0x00000008ff08723e */ /* 0x000fe200000000ff */
[----:B------:R-:W-:-:S03]  /*97d0*/  FADD.FTZ R138, R138, R7 ;  /* 0x000000078a8a7221 */ /* 0x000fc60000010000 */
[----:B------:R-:W-:-:S07]  /*97e0*/  PRMT R177, R8, 0x7610, R177 ;  /* 0x0000761008b17816 */ /* 0x000fce00000000b1 */
.L_x_10812:
[----:B------:R-:W-:Y:S05]  /*97f0*/  BSYNC.RECONVERGENT B2 ;  /* 0x0000000000027941 */ /* 0x000fea0003800200 */
.L_x_10811:
        /* <DEDUP_REMOVED lines=24> */
.L_x_10818:
[----:B------:R-:W-:Y:S05]  /*9980*/  BSYNC.RECONVERGENT B3 ;  /* 0x0000000000037941 */ /* 0x000fea0003800200 */
.L_x_10817:
[----:B------:R-:W-:Y:S01]  /*9990*/  F2FP.F16.F32.PACK_AB R7, RZ, R7 ;  /* 0x00000007ff07723e */ /* 0x000fe200000000ff */
[----:B------:R-:W-:-:S03]  /*99a0*/  FADD.FTZ R139, R139, R6 ;  /* 0x000000068b8b7221 */ /* 0x000fc60000010000 */
[----:B------:R-:W-:-:S07]  /*99b0*/  PRMT R177, R177, 0x5410, R7 ;  /* 0x00005410b1b17816 */ /* 0x000fce0000000007 */
.L_x_10816:
[----:B------:R-:W-:Y:S05]  /*99c0*/  BSYNC.RECONVERGENT B2 ;  /* 0x0000000000027941 */ /* 0x000fea0003800200 */
.L_x_10815:
        /* <DEDUP_REMOVED lines=24> */
.L_x_10822:
[----:B------:R-:W-:Y:S05]  /*9b50*/  BSYNC.RECONVERGENT B3 ;  /* 0x0000000000037941 */ /* 0x000fea0003800200 */
.L_x_10821:
[----:B------:R-:W-:Y:S01]  /*9b60*/  F2FP.F16.F32.PACK_AB R8, RZ, R8 ;  /* 0x00000008ff08723e */ /* 0x000fe200000000ff */
[----:B------:R-:W-:-:S03]  /*9b70*/  FADD.FTZ R140, R140, R7 ;  /* 0x000000078c8c7221 */ /* 0x000fc60000010000 */
[----:B------:R-:W-:-:S07]  /*9b80*/  PRMT R178, R8, 0x7610, R178 ;  /* 0x0000761008b27816 */ /* 0x000fce00000000b2 */
.L_x_10820:
[----:B------:R-:W-:Y:S05]  /*9b90*/  BSYNC.RECONVERGENT B2 ;  /* 0x0000000000027941 */ /* 0x000fea0003800200 */
.L_x_10819:
        /* <DEDUP_REMOVED lines=24> */
.L_x_10826:
[----:B------:R-:W-:Y:S05]  /*9d20*/  BSYNC.RECONVERGENT B3 ;  /* 0x0000000000037941 */ /* 0x000fea0003800200 */
.L_x_10825:
[----:B------:R-:W-:Y:S01]  /*9d30*/  F2FP.F16.F32.PACK_AB R7, RZ, R7 ;  /* 0x00000007ff07723e */ /* 0x000fe200000000ff */
[----:B------:R-:W-:-:S03]  /*9d40*/  FADD.FTZ R141, R141, R6 ;  /* 0x000000068d8d7221 */ /* 0x000fc60000010000 */
[----:B------:R-:W-:-:S07]  /*9d50*/  PRMT R178, R178, 0x5410, R7 ;  /* 0x00005410b2b27816 */ /* 0x000fce0000000007 */
.L_x_10824:
[----:B------:R-:W-:Y:S05]  /*9d60*/  BSYNC.RECONVERGENT B2 ;  /* 0x0000000000027941 */ /* 0x000fea0003800200 */
.L_x_10823:
        /* <DEDUP_REMOVED lines=24> */
.L_x_10830:
[----:B------:R-:W-:Y:S05]  /*9ef0*/  BSYNC.RECONVERGENT B3 ;  /* 0x0000000000037941 */ /* 0x000fea0003800200 */
.L_x_10829:
[----:B------:R-:W-:Y:S01]  /*9f00*/  F2FP.F16.F32.PACK_AB R8, RZ, R8 ;  /* 0x00000008ff08723e */ /* 0x000fe200000000ff */
[----:B------:R-:W-:-:S03]  /*9f10*/  FADD.FTZ R142, R142, R7 ;  /* 0x000000078e8e7221 */ /* 0x000fc60000010000 */
[----:B------:R-:W-:-:S07]  /*9f20*/  PRMT R179, R8, 0x7610, R179 ;  /* 0x0000761008b37816 */ /* 0x000fce00000000b3 */
.L_x_10828:
[----:B------:R-:W-:Y:S05]  /*9f30*/  BSYNC.RECONVERGENT B2 ;  /* 0x0000000000027941 */ /* 0x000fea0003800200 */
.L_x_10827:
[----:B------:R-:W-:Y:S05]  /*9f40*/  @!P2 BRA `(.L_x_10773) ;  /* 0x000000000044a947 */ /* 0x000fea0003800000 */
[----:B------:R-:W-:Y:S01]  /*9f50*/  FFMA.FTZ R10, R238, R10, R185 ;  /* 0x0000000aee0a7223 */ /* 0x000fe200000100b9 */
[----:B------:R-:W-:Y:S02]  /*9f60*/  ISETP.GT.AND P1, PT, R11, RZ, PT ;  /* 0x000000ff0b00720c */ /* 0x000fe40003f24270 */
[----:B-----5:R-:W-:Y:S01]  /*9f70*/  ISETP.GE.U32.AND P0, PT, R208, RZ, PT ;  /* 0x000000ffd000720c */ /* 0x020fe20003f06070 */
[----:B012---:R-:W-:-:S03]  /*9f80*/  FADD.FTZ R7, R237, -R10 ;  /* 0x8000000aed077221 */ /* 0x007fc60000010000 */
        /* <DEDUP_REMOVED lines=13> */
.L_x_10773:
[----:B------:R-:W-:Y:S05]  /*a060*/  BSYNC.RECONVERGENT B1 ;  /* 0x0000000000017941 */ /* 0x000fea0003800200 */
.L_x_10756:
[----:B0-2---:R-:W0:Y:S08]  /*a070*/  @P3 LDC.64 R8, c[0x0][0x478] ;  /* 0x00011e00ff083b82 */ /* 0x005e300000000a00 */
[----:B-1----:R-:W1:Y:S01]  /*a080*/  @P2 LDC.64 R6, c[0x0][0x468] ;  /* 0x00011a00ff062b82 */ /* 0x002e620000000a00 */
[----:B0-----:R-:W-:-:S05]  /*a090*/  @P3 IMAD.WIDE.U32 R8, R183, 0x20, R8 ;  /* 0x00000020b7083825 */ /* 0x001fca00078e0008 */
[----:B------:R3:W-:Y:S01]  /*a0a0*/  @P3 STG.E.128 desc[UR6][R8.64], R168 ;  /* 0x000000a808003986 */ /* 0x0007e2000c101d06 */
[----:B-1----:R-:W-:-:S03]  /*a0b0*/  @P2 IMAD.WIDE.U32 R6, R181, 0x10, R6 ;  /* 0x00000010b5062825 */ /* 0x002fc600078e0006 */
[----:B------:R3:W-:Y:S04]  /*a0c0*/  @P3 STG.E.128 desc[UR6][R8.64+0x10], R92 ;  /* 0x0000105c08003986 */ /* 0x0007e8000c101d06 */
[----:B------:R3:W-:Y:S02]  /*a0d0*/  @P2 STG.E.128 desc[UR6][R6.64], R176 ;  /* 0x000000b006002986 */ /* 0x0007e4000c101d06 */
.L_x_10753:
[----:B------:R-:W-:Y:S05]  /*a0e0*/  BSYNC.RECONVERGENT B0 ;  /* 0x0000000000007941 */ /* 0x000fea0003800200 */
.L_x_10752:
[----:B0-23--:R-:W0:Y:S02]  /*a0f0*/  LDC.64 R6, c[0x0][0x380] ;  /* 0x0000e000ff067b82 */ /* 0x00de240000000a00 */
[----:B0-----:R-:W-:-:S04]  /*a100*/  LEA R5, R6, R5, 0x2 ;  /* 0x0000000506057211 */ /* 0x001fc800078e10ff */
[----:B------:R-:W-:-:S13]  /*a110*/  ISETP.GE.AND P0, PT, R5, R7, PT ;  /* 0x000000070500720c */ /* 0x000fda0003f06270 */
[----:B------:R-:W-:Y:S05]  /*a120*/  @!P0 BRA `(.L_x_10831) ;  /* 0xffffff6400a88947 */ /* 0x000fea000383ffff */
.L_x_10584:
        /* <DEDUP_REMOVED lines=210> */
.L_x_10833:
[----:B------:R-:W-:Y:S05]  /*ae50*/  BSYNC.RECONVERGENT B0 ;  /* 0x0000000000007941 */ /* 0x000fea0003800200 */
.L_x_10832:
        /* <DEDUP_REMOVED lines=18> */
.L_x_10835:
[----:B------:R-:W-:Y:S05]  /*af80*/  BSYNC.RECONVERGENT B0 ;  /* 0x0000000000007941 */ /* 0x000fea0003800200 */
.L_x_10834:
        /* <DEDUP_REMOVED lines=18> */
.L_x_10837:
[----:B------:R-:W-:Y:S05]  /*b0b0*/  BSYNC.RECONVERGENT B0 ;  /* 0x0000000000007941 */ /* 0x000fea0003800200 */
.L_x_10836:
        /* <DEDUP_REMOVED lines=18> */
.L_x_10839:
[----:B------:R-:W-:Y:S05]  /*b1e0*/  BSYNC.RECONVERGENT B0 ;  /* 0x0000000000007941 */ /* 0x000fea0003800200 */
.L_x_10838:
        /* <DEDUP_REMOVED lines=18> */
.L_x_10841:
[----:B------:R-:W-:Y:S05]  /*b310*/  BSYNC.RECONVERGENT B0 ;  /* 0x0000000000007941 */ /* 0x000fea0003800200 */
.L_x_10840:
        /* <DEDUP_REMOVED lines=11> */
.L_x_10593:
        /* <DEDUP_REMOVED lines=8> */
.L_x_10843:
[----:B------:R-:W-:Y:S05]  /*b450*/  BSYNC B0 ;  /* 0x0000000000007941 */ /* 0x000fea0003800000 */
.L_x_10842:
        /* <DEDUP_REMOVED lines=8> */
.L_x_10844:
[----:B------:R-:W-:-:S05]  /*b4e0*/  FADD.FTZ R6, R6, R241 ;  /* 0x000000f106067221 */ /* 0x000fca0000010000 */
[----:B------:R-:W-:Y:S01]  /*b4f0*/  MOV R188, R6 ;  /* 0x0000000600bc7202 */ /* 0x000fe20000000f00 */
[----:B------:R-:W-:Y:S01]  /*b500*/  HFMA2 R187, -RZ, RZ, 0, 1.1920928955078125e-07 ;  /* 0x00000002ffbb7431 */ /* 0x000fe200000001ff */
[----:B------:R-:W-:-:S07]  /*b510*/  MOV R7, R186 ;  /* 0x000000ba00077202 */ /* 0x000fce0000000f00 */
[----:B------:R-:W-:Y:S05]  /*b520*/  WARPSYNC.COLLECTIVE R185, `(.L_x_10845) ;  /* 0x00000000b9087348 */ /* 0x000fea0003c00000 */
[----:B------:R0:W1:Y:S02]  /*b530*/  SHFL.BFLY P0, R186, R188, R187, R190 ;  /* 0x0c0000bbbcba7389 */ /* 0x00006400000000be */
[----:B01----:R-:W-:Y:S05]  /*b540*/  ENDCOLLECTIVE ;  /* 0x000000000000791b */ /* 0x003fea0003800000 */
.L_x_10845:
[----:B------:R-:W-:-:S05]  /*b550*/  FADD.FTZ R7, R7, R240 ;  /* 0x000000f007077221 */ /* 0x000fca0000010000 */
[----:B------:R-:W-:Y:S02]  /*b560*/  MOV R188, R7 ;  /* 0x0000000700bc7202 */ /* 0x000fe40000000f00 */
[----:B------:R-:W-:-:S07]  /*b570*/  MOV R9, R186 ;  /* 0x000000ba00097202 */ /* 0x000fce0000000f00 */
[----:B------:R-:W-:Y:S05]  /*b580*/  WARPSYNC.COLLECTIVE R185, `(.L_x_10846) ;  /* 0x00000000b9087348 */ /* 0x000fea0003c00000 */
[----:B------:R0:W1:Y:S02]  /*b590*/  SHFL.BFLY P0, R186, R188, R187, R190 ;  /* 0x0c0000bbbcba7389 */ /* 0x00006400000000be */
[----:B01----:R-:W-:Y:S05]  /*b5a0*/  ENDCOLLECTIVE ;  /* 0x000000000000791b */ /* 0x003fea0003800000 */
.L_x_10846:
[----:B------:R-:W-:-:S05]  /*b5b0*/  FADD.FTZ R9, R6, R9 ;  /* 0x0000000906097221 */ /* 0x000fca0000010000 */
[----:B------:R-:W-:Y:S01]  /*b5c0*/  MOV R188, R9 ;  /* 0x0000000900bc7202 */ /* 0x000fe20000000f00 */
[----:B------:R-:W-:Y:S01]  /*b5d0*/  HFMA2 R187, -RZ, RZ, 0, 2.384185791015625e-07 ;  /* 0x00000004ffbb7431 */ /* 0x000fe200000001ff */
[----:B------:R-:W-:-:S07]  /*b5e0*/  MOV R180, R186 ;  /* 0x000000ba00b47202 */ /* 0x000fce0000000f00 */
[----:B------:R-:W-:Y:S05]  /*b5f0*/  WARPSYNC.COLLECTIVE R185, `(.L_x_10847) ;  /* 0x00000000b9087348 */ /* 0x000fea0003c00000 */
[----:B------:R0:W1:Y:S02]  /*b600*/  SHFL.BFLY P0, R186, R188, R187, R190 ;  /* 0x0c0000bbbcba7389 */ /* 0x00006400000000be */
[----:B01----:R-:W-:Y:S05]  /*b610*/  ENDCOLLECTIVE ;  /* 0x000000000000791b */ /* 0x003fea0003800000 */
.L_x_10847:
[----:B------:R-:W-:-:S05]  /*b620*/  FADD.FTZ R180, R7, R180 ;  /* 0x000000b407b47221 */ /* 0x000fca0000010000 */
[----:B------:R-:W-:Y:S02]  /*b630*/  MOV R188, R180 ;  /* 0x000000b400bc7202 */ /* 0x000fe40000000f00 */
[----:B------:R-:W-:-:S07]  /*b640*/  MOV R182, R186 ;  /* 0x000000ba00b67202 */ /* 0x000fce0000000f00 */
[----:B------:R-:W-:Y:S05]  /*b650*/  WARPSYNC.COLLECTIVE R185, `(.L_x_10848) ;  /* 0x00000000b9087348 */ /* 0x000fea0003c00000 */
[----:B------:R0:W1:Y:S02]  /*b660*/  SHFL.BFLY P0, R186, R188, R187, R190 ;  /* 0x0c0000bbbcba7389 */ /* 0x00006400000000be */
[----:B01----:R-:W-:Y:S05]  /*b670*/  ENDCOLLECTIVE ;  /* 0x000000000000791b */ /* 0x003fea0003800000 */
.L_x_10848:
[----:B------:R-:W-:-:S05]  /*b680*/  FADD.FTZ R182, R9, R182 ;  /* 0x000000b609b67221 */ /* 0x000fca0000010000 */
[----:B------:R-:W-:Y:S01]  /*b690*/  MOV R188, R182 ;  /* 0x000000b600bc7202 */ /* 0x000fe20000000f00 */
[----:B------:R-:W-:Y:S01]  /*b6a0*/  HFMA2 R187, -RZ, RZ, 0, 4.76837158203125e-07 ;  /* 0x00000008ffbb7431 */ /* 0x000fe200000001ff */
[----:B------:R-:W-:-:S07]  /*b6b0*/  MOV R181, R186 ;  /* 0x000000ba00b57202 */ /* 0x000fce0000000f00 */
[----:B------:R-:W-:Y:S05]  /*b6c0*/  WARPSYNC.COLLECTIVE R185, `(.L_x_10849) ;  /* 0x00000000b9087348 */ /* 0x000fea0003c00000 */
[----:B------:R0:W1:Y:S02]  /*b6d0*/  SHFL.BFLY P0, R186, R188, R187, R190 ;  /* 0x0c0000bbbcba7389 */ /* 0x00006400000000be */
[----:B01----:R-:W-:Y:S05]  /*b6e0*/  ENDCOLLECTIVE ;  /* 0x000000000000791b */ /* 0x003fea0003800000 */
.L_x_10849:
[----:B------:R-:W-:-:S05]  /*b6f0*/  FADD.FTZ R181, R180, R181 ;  /* 0x000000b5b4b57221 */ /* 0x000fca0000010000 */
[----:B------:R-:W-:Y:S02]  /*b700*/  MOV R188, R181 ;  /* 0x000000b500bc7202 */ /* 0x000fe40000000f00 */
[----:B------:R-:W-:-:S07]  /*b710*/  MOV R183, R186 ;  /* 0x000000ba00b77202 */ /* 0x000fce0000000f00 */
[----:B------:R-:W-:Y:S05]  /*b720*/  WARPSYNC.COLLECTIVE R185, `(.L_x_10850) ;  /* 0x00000000b9087348 */ /* 0x000fea0003c00000 */
[----:B------:R0:W1:Y:S02]  /*b730*/  SHFL.BFLY P0, R186, R188, R187, R190 ;  /* 0x0c0000bbbcba7389 */ /* 0x00006400000000be */
[----:B01----:R-:W-:Y:S05]  /*b740*/  ENDCOLLECTIVE ;  /* 0x000000000000791b */ /* 0x003fea0003800000 */
.L_x_10850:
[----:B------:R-:W-:-:S05]  /*b750*/  FADD.FTZ R183, R182, R183 ;  /* 0x000000b7b6b77221 */ /* 0x000fca0000010000 */
[----:B------:R-:W-:Y:S01]  /*b760*/  MOV R188, R183 ;  /* 0x000000b700bc7202 */ /* 0x000fe20000000f00 */
[----:B------:R-:W-:Y:S01]  /*b770*/  HFMA2 R187, -RZ, RZ, 0, 9.5367431640625e-07 ;  /* 0x00000010ffbb7431 */ /* 0x000fe200000001ff */
[----:B------:R-:W-:-:S07]  /*b780*/  MOV R184, R186 ;  /* 0x000000ba00b87202 */ /* 0x000fce0000000f00 */
[----:B------:R-:W-:Y:S05]  /*b790*/  WARPSYNC.COLLECTIVE R185, `(.L_x_10851) ;  /* 0x00000000b9087348 */ /* 0x000fea0003c00000 */
[----:B------:R0:W1:Y:S02]  /*b7a0*/  SHFL.BFLY P0, R186, R188, R187, R190 ;  /* 0x0c0000bbbcba7389 */ /* 0x00006400000000be */
[----:B01----:R-:W-:Y:S05]  /*b7b0*/  ENDCOLLECTIVE ;  /* 0x000000000000791b */ /* 0x003fea0003800000 */
.L_x_10851:
[----:B------:R-:W-:-:S05]  /*b7c0*/  FADD.FTZ R184, R181, R184 ;  /* 0x000000b8b5b87221 */ /* 0x000fca0000010000 */
[----:B------:R-:W-:Y:S02]  /*b7d0*/  MOV R188, R184 ;  /* 0x000000b800bc7202 */ /* 0x000fe40000000f00 */
[----:B------:R-:W-:-:S07]  /*b7e0*/  MOV R6, R186 ;  /* 0x000000ba00067202 */ /* 0x000fce0000000f00 */
[----:B------:R-:W-:Y:S05]  /*b7f0*/  WARPSYNC.COLLECTIVE R185, `(.L_x_10852) ;  /* 0x00000000b9087348 */ /* 0x000fea0003c00000 */
[----:B------:R0:W1:Y:S02]  /*b800*/  SHFL.BFLY P0, R186, R188, R187, R190 ;  /* 0x0c0000bbbcba7389 */ /* 0x00006400000000be */
[----:B01----:R-:W-:Y:S05]  /*b810*/  ENDCOLLECTIVE ;  /* 0x000000000000791b */ /* 0x003fea0003800000 */
.L_x_10852:
[----:B------:R-:W-:Y:S01]  /*b820*/  MOV R7, R186 ;  /* 0x000000ba00077202 */ /* 0x000fe20000000f00 */
[----:B------:R-:W-:Y:S06]  /*b830*/  BRA `(.L_x_10853) ;  /* 0xffffff6400d47947 */ /* 0x000fec000383ffff */
.L_x_10854:
        /* <DEDUP_REMOVED lines=12> */
.L_x_14568:


//--------------------- .text._ZN10layer_norm22ln_bwd_finalize_kernelINS_22Kernel_traits_finalizeILj768Ef6__halffS2_fjLb1ELj1024ELj4ENS_18Kernel_traits_baseILj768EfS2_fS2_fjLj1024EEEEELb1ELb1EEEvNS_9BwdParamsE --------------------------
	.section	.text._ZN10layer_norm22ln_bwd_finalize_kernelINS_22Kernel_traits_finalizeILj768Ef6__halffS2_fjLb1ELj1024ELj4ENS_18Kernel_traits_baseILj768EfS2_fS2_fjLj1024EEEEELb1ELb1EEEvNS_9BwdParamsE,"ax",@progbits
	.align	128
        .global         _ZN10layer_norm22ln_bwd_finalize_kernelINS_22Kernel_traits_finalizeILj768Ef6__halffS2_fjLb1ELj1024ELj4ENS_18Kernel_traits_baseILj768EfS2_fS2_fjLj1024EEEEELb1ELb1EEEvNS_9BwdParamsE
        .type           _ZN10layer_norm22ln_bwd_finalize_kernelINS_22Kernel_traits_finalizeILj768Ef6__halffS2_fjLb1ELj1024ELj4ENS_18Kernel_traits_baseILj768EfS2_fS2_fjLj1024EEEEELb1ELb1EEEvNS_9BwdParamsE,@function
        .size           _ZN10layer_norm22ln_bwd_finalize_kernelINS_22Kernel_traits_finalizeILj768Ef6__halffS2_fjLb1ELj1024ELj4ENS_18Kernel_traits_baseILj768EfS2_fS2_fjLj1024EEEEELb1ELb1EEEvNS_9BwdParamsE,(.L_x_14569 - _ZN10layer_norm22ln_bwd_finalize_kernelINS_22Kernel_traits_finalizeILj768Ef6__halffS2_fjLb1ELj1024ELj4ENS_18Kernel_traits_baseILj768EfS2_fS2_fjLj1024EEEEELb1ELb1EEEvNS_9BwdParamsE)
        .other          _ZN10layer_norm22ln_bwd_finalize_kernelINS_22Kernel_traits_finalizeILj768Ef6__halffS2_fjLb1ELj1024ELj4ENS_18Kernel_traits_baseILj768EfS2_fS2_fjLj1024EEEEELb1ELb1EEEvNS_9BwdParamsE,@"STO_CUDA_ENTRY STV_DEFAULT"
_ZN10layer_norm22ln_bwd_finalize_kernelINS_22Kernel_traits_finalizeILj768Ef6__halffS2_fjLb1ELj1024ELj4ENS_18Kernel_traits_baseILj768EfS2_fS2_fjLj1024EEEEELb1ELb1EEEvNS_9BwdParamsE:
.text._ZN10layer_norm22ln_bwd_finalize_kernelINS_22Kernel_traits_finalizeILj768Ef6__halffS2_fjLb1ELj1024ELj4ENS_18Kernel_traits_baseILj768EfS2_fS2_fjLj1024EEEEELb1ELb1EEEvNS_9BwdParamsE:
        /* <DEDUP_REMOVED lines=60> */
.L_x_10859:
        /* <DEDUP_REMOVED lines=87> */
.L_x_10858:
[----:B------:R-:W-:Y:S05]  /*0930*/  BSYNC.RECONVERGENT B1 ;  /* 0x0000000000017941 */ /* 0x000fea0003800200 */
.L_x_10857:
        /* <DEDUP_REMOVED lines=50> */
.L_x_10861:
[----:B------:R-:W-:Y:S05]  /*0c60*/  BSYNC.RECONVERGENT B1 ;  /* 0x0000000000017941 */ /* 0x000fea0003800200 */
.L_x_10860:
        /* <DEDUP_REMOVED lines=30> */
.L_x_10863:
[----:B------:R-:W-:Y:S05]  /*0e50*/  BSYNC.RECONVERGENT B1 ;  /* 0x0000000000017941 */ /* 0x000fea0003800200 */
.L_x_10862:
        /* <DEDUP_REMOVED lines=15> */
.L_x_10856:
[----:B------:R-:W-:Y:S05]  /*0f50*/  BSYNC.RECONVERGENT B0 ;  /* 0x0000000000007941 */ /* 0x000fea0003800200 */
.L_x_10855:
        /* <DEDUP_REMOVED lines=70> */
.L_x_10864:
        /* <DEDUP_REMOVED lines=12> */
.L_x_14569:


//--------------------- .text._ZN10layer_norm13ln_bwd_kernelINS_13Kernel_traitsIf6__halffS2_fjLj768ELj1ELj4ELj1ELj16ENS_18Kernel_traits_baseILj768EfS2_fS2_fjLj128EEEEELb1ELb1ELb1ELb1EEEvNS_9BwdParamsE --------------------------
	.section	.text._ZN10layer_norm13ln_bwd_kernelINS_13Kernel_traitsIf6__halffS2_fjLj768ELj1ELj4ELj1ELj16ENS_18Kernel_traits_baseILj768EfS2_fS2_fjLj128EEEEELb1ELb1ELb1ELb1EEEvNS_9BwdParamsE,"ax",@progbits
	.align	128
        .global         _ZN10layer_norm13ln_bwd_kernelINS_13Kernel_traitsIf6__halffS2_fjLj768ELj1ELj4ELj1ELj16ENS_18Kernel_traits_baseILj768EfS2_fS2_fjLj128EEEEELb1ELb1ELb1ELb1EEEvNS_9BwdParamsE
        .type           _ZN10layer_norm13ln_bwd_kernelINS_13Kernel_traitsIf6__halffS2_fjLj768ELj1ELj4ELj1ELj16ENS_18Kernel_traits_baseILj768EfS2_fS2_fjLj128EEEEELb1ELb1ELb1ELb1EEEvNS_9BwdParamsE,@function
        .size           _ZN10layer_norm13ln_bwd_kernelINS_13Kernel_traitsIf6__halffS2_fjLj768ELj1ELj4ELj1ELj16ENS_18Kernel_traits_baseILj768EfS2_fS2_fjLj128EEEEELb1ELb1ELb1ELb1EEEvNS_9BwdParamsE,(.L_x_14570 - _ZN10layer_norm13ln_bwd_kernelINS_13Kernel_traitsIf6__halffS2_fjLj768ELj1ELj4ELj1ELj16ENS_18Kernel_traits_baseILj768EfS2_fS2_fjLj128EEEEELb1ELb1ELb1ELb1EEEvNS_9BwdParamsE)
        .other          _ZN10layer_norm13ln_bwd_kernelINS_13Kernel_traitsIf6__halffS2_fjLj768ELj1ELj4ELj1ELj16ENS_18Kernel_traits_baseILj768EfS2_fS2_fjLj128EEEEELb1ELb1ELb1ELb1EEEvNS_9BwdParamsE,@"STO_CUDA_ENTRY STV_DEFAULT"
_ZN10layer_norm13ln_bwd_kernelINS_13Kernel_traitsIf6__halffS2_fjLj768ELj1ELj4ELj1ELj16ENS_18Kernel_traits_baseILj768EfS2_fS2_fjLj128EEEEELb1ELb1ELb1ELb1EEEvNS_9BwdParamsE:
.text._ZN10layer_norm13ln_bwd_kernelINS_13Kernel_traitsIf6__halffS2_fjLj768ELj1ELj4ELj1ELj16ENS_18Kernel_traits_baseILj768EfS2_fS2_fjLj128EEEEELb1ELb1ELb1ELb1EEEvNS_9BwdParamsE:
        /* <DEDUP_REMOVED lines=71> */
.L_x_11058:
        /* <DEDUP_REMOVED lines=14> */
[----:B0-----:R-:W-:Y:S01]  /*0550*/  IADD3 R3, PT, PT, R220, -0x1, RZ ;  /* 0xffffffffdc037810 */ /* 0x001fe20007ffe0ff */
[----:B------:R-:W0:Y:S01]  /*0560*/  LDC.64 R6, c[0x0][0x428] ;  /* 0x00010a00ff067b82 */ /* 0x000e220000000a00 */
[----:B------:R-:W-:-:S03]  /*0570*/  IMAD R2, R0, UR8, RZ ;  /* 0x0000000800027c24 */ /* 0x000fc6000f8e02ff */
[----:B------:R-:W-:Y:S02]  /*0580*/  IMAD R5, R3, UR8, RZ ;  /* 0x0000000803057c24 */ /* 0x000fe4000f8e02ff */
[----:B------:R-:W-:Y:S02]  /*0590*/  SHF.R.S32.HI R3, RZ, 0x1f, R2 ;  /* 0x0000001fff037819 */ /* 0x000fe40000011402 */
[----:B------:R-:W2:Y:S01]  /*05a0*/  LDC.64 R202, c[0x0][0x3a8] ;  /* 0x0000ea00ffca7b82 */ /* 0x000ea20000000a00 */
[----:B------:R-:W-:Y:S02]  /*05b0*/  SHF.R.S32.HI R8, RZ, 0x1f, R5 ;  /* 0x0000001fff087819 */ /* 0x000fe40000011405 */
[----:B------:R-:W-:Y:S01]  /*05c0*/  LEA.HI R4, R3, R2, RZ, 0x3 ;  /* 0x0000000203047211 */ /* 0x000fe200078f18ff */
[----:B------:R-:W-:Y:S01]  /*05d0*/  IMAD.WIDE R2, R0, 0x4, R204 ;  /* 0x0000000400027825 */ /* 0x000fe200078e02cc */
[----:B------:R-:W-:Y:S02]  /*05e0*/  LEA.HI R8, R8, R5, RZ, 0x3 ;  /* 0x0000000508087211 */ /* 0x000fe400078f18ff */
[----:B-----5:R-:W-:Y:S01]  /*05f0*/  ISETP.GE.AND P3, PT, R226, 0x1, PT ;  /* 0x00000001e200780c */ /* 0x020fe20003f66270 */
[----:B------:R-:W3:Y:S02]  /*0600*/  LDC.64 R204, c[0x0][0x3b0] ;  /* 0x0000ec00ffcc7b82 */ /* 0x000ee40000000a00 */
[----:B------:R4:W3:Y:S01]  /*0610*/  LDG.E R2, desc[UR6][R2.64] ;  /* 0x0000000602027981 */ /* 0x0008e2000c1e1900 */
[----:B-1----:R-:W-:-:S04]  /*0620*/  LOP3.LUT R219, R9, 0x1f, RZ, 0xc0, !PT ;  /* 0x0000001f09db7812 */ /* 0x002fc800078ec0ff */
[-C--:B------:R-:W-:Y:S02]  /*0630*/  LEA.HI.SX32 R9, R8, R219.reuse, 0x1d ;  /* 0x000000db08097211 */ /* 0x080fe400078feaff */
[----:B------:R-:W-:Y:S02]  /*0640*/  LEA.HI.SX32 R213, R4, R219, 0x1d ;  /* 0x000000db04d57211 */ /* 0x000fe400078feaff */
[C---:B------:R-:W-:Y:S02]  /*0650*/  IADD3 R21, PT, PT, R9.reuse, 0x20, RZ ;  /* 0x0000002009157810 */ /* 0x040fe40007ffe0ff */
[C---:B----4-:R-:W-:Y:S01]  /*0660*/  IADD3 R3, PT, PT, R9.reuse, 0x40, RZ ;  /* 0x0000004009037810 */ /* 0x050fe20007ffe0ff */
[----:B0-----:R-:W-:Y:S01]  /*0670*/  IMAD.WIDE.U32 R192, R9, 0x10, R6 ;  /* 0x0000001009c07825 */ /* 0x001fe200078e0006 */
[C---:B------:R-:W-:Y:S02]  /*0680*/  IADD3 R215, PT, PT, R213.reuse, 0x20, RZ ;  /* 0x00000020d5d77810 */ /* 0x040fe40007ffe0ff */
[C---:B------:R-:W-:Y:S01]  /*0690*/  IADD3 R217, PT, PT, R213.reuse, 0x40, RZ ;  /* 0x00000040d5d97810 */ /* 0x040fe20007ffe0ff */
[----:B--2---:R-:W-:-:S02]  /*06a0*/  IMAD.WIDE.U32 R4, R213, 0x20, R202 ;  /* 0x00000020d5047825 */ /* 0x004fc400078e00ca */
[----:B------:R-:W2:Y:S02]  /*06b0*/  LDG.E.128 R192, desc[UR6][R192.64] ;  /* 0x00000006c0c07981 */ /* 0x000ea4000c1e1d00 */
[--C-:B------:R-:W-:Y:S02]  /*06c0*/  IMAD.WIDE.U32 R20, R21, 0x10, R6.reuse ;  /* 0x0000001015147825 */ /* 0x100fe400078e0006 */
[----:B------:R-:W4:Y:S02]  /*06d0*/  LDG.E.128 R184, desc[UR6][R4.64+0x10] ;  /* 0x0000100604b87981 */ /* 0x000f24000c1e1d00 */
[----:B------:R-:W-:Y:S02]  /*06e0*/  IMAD.WIDE.U32 R6, R3, 0x10, R6 ;  /* 0x0000001003067825 */ /* 0x000fe400078e0006 */
[----:B------:R-:W4:Y:S02]  /*06f0*/  LDG.E.128 R196, desc[UR6][R4.64] ;  /* 0x0000000604c47981 */ /* 0x000f24000c1e1d00 */
[----:B------:R-:W-:-:S02]  /*0700*/  IMAD.WIDE.U32 R200, R215, 0x20, R202 ;  /* 0x00000020d7c87825 */ /* 0x000fc400078e00ca */
[----:B------:R-:W4:Y:S02]  /*0710*/  LDG.E.128 R20, desc[UR6][R20.64] ;  /* 0x0000000614147981 */ /* 0x000f24000c1e1d00 */
[----:B------:R-:W-:Y:S02]  /*0720*/  IMAD.WIDE.U32 R202, R217, 0x20, R202 ;  /* 0x00000020d9ca7825 */ /* 0x000fe400078e00ca */
[----:B------:R-:W4:Y:S04]  /*0730*/  LDG.E.128 R188, desc[UR6][R200.64] ;  /* 0x00000006c8bc7981 */ /* 0x000f28000c1e1d00 */
[----:B------:R-:W4:Y:S04]  /*0740*/  LDG.E.128 R4, desc[UR6][R6.64] ;  /* 0x0000000606047981 */ /* 0x000f28000c1e1d00 */
[----:B------:R-:W4:Y:S04]  /*0750*/  LDG.E.128 R8, desc[UR6][R202.64] ;  /* 0x00000006ca087981 */ /* 0x000f28000c1e1d00 */
[----:B------:R0:W4:Y:S04]  /*0760*/  LDG.E.128 R12, desc[UR6][R202.64+0x10] ;  /* 0x00001006ca0c7981 */ /* 0x000128000c1e1d00 */
[----:B------:R1:W4:Y:S01]  /*0770*/  LDG.E.128 R16, desc[UR6][R200.64+0x10] ;  /* 0x00001006c8107981 */ /* 0x000322000c1e1d00 */
        /* <DEDUP_REMOVED lines=8> */
[----:B---3--:R-:W-:-:S04]  /*0800*/  IMAD.WIDE.U32 R206, R207, 0x8, R204 ;  /* 0x00000008cfce7825 */ /* 0x008fc800078e00cc */
        /* <DEDUP_REMOVED lines=9> */
[----:B-1----:R-:W0:Y:S08]  /*08a0*/  @P0 LDC.64 R200, c[0x0][0x438] ;  /* 0x00010e00ffc80b82 */ /* 0x002e300000000a00 */
[----:B------:R-:W1:Y:S08]  /*08b0*/  @P0 LDC.64 R208, c[0x0][0x438] ;  /* 0x00010e00ffd00b82 */ /* 0x000e700000000a00 */
[----:B------:R-:W3:Y:S01]  /*08c0*/  @P0 LDC.64 R210, c[0x0][0x438] ;  /* 0x00010e00ffd20b82 */ /* 0x000ee20000000a00 */
[----:B0-----:R-:W-:-:S05]  /*08d0*/  @P0 IMAD.WIDE.U32 R200, R213, 0x20, R200 ;  /* 0x00000020d5c80825 */ /* 0x001fca00078e00c8 */
[----:B------:R-:W5:Y:S01]  /*08e0*/  @P0 LDG.E.128 R44, desc[UR6][R200.64] ;  /* 0x00000006c82c0981 */ /* 0x000f62000c1e1d00 */
[----:B-1----:R-:W-:-:S03]  /*08f0*/  @P0 IMAD.WIDE.U32 R208, R215, 0x20, R208 ;  /* 0x00000020d7d00825 */ /* 0x002fc600078e00d0 */
[----:B------:R-:W5:Y:S04]  /*0900*/  @P0 LDG.E.128 R40, desc[UR6][R200.64+0x10] ;  /* 0x00001006c8280981 */ /* 0x000f68000c1e1d00 */
[----:B------:R-:W5:Y:S01]  /*0910*/  @P0 LDG.E.128 R36, desc[UR6][R208.64] ;  /* 0x00000006d0240981 */ /* 0x000f62000c1e1d00 */
[----:B---3--:R-:W-:-:S03]  /*0920*/  @P0 IMAD.WIDE.U32 R210, R217, 0x20, R210 ;  /* 0x00000020d9d20825 */ /* 0x008fc600078e00d2 */
[----:B------:R0:W5:Y:S04]  /*0930*/  @P0 LDG.E.128 R32, desc[UR6][R208.64+0x10] ;  /* 0x00001006d0200981 */ /* 0x000168000c1e1d00 */
[----:B------:R-:W5:Y:S04]  /*0940*/  @P0 LDG.E.128 R28, desc[UR6][R210.64] ;  /* 0x00000006d21c0981 */ /* 0x000f68000c1e1d00 */
[----:B------:R1:W5:Y:S01]  /*0950*/  @P0 LDG.E.128 R24, desc[UR6][R210.64+0x10] ;  /* 0x00001006d2180981 */ /* 0x000362000c1e1d00 */
[----:B------:R-:W-:-:S04]  /*0960*/  ISETP.NE.AND P0, PT, RZ, UR9, PT ;  /* 0x00000009ff007c0c */ /* 0x000fc8000bf05270 */
[----:B------:R-:W-:Y:S01]  /*0970*/  FSEL R2, R2, RZ, !P0 ;  /* 0x000000ff02027208 */ /* 0x000fe20004000000 */
[----:B--2---:R-:W-:-:S04]  /*0980*/  HADD2.F32 R227, -RZ, R192.H0_H0 ;  /* 0x200000c0ffe37230 */ /* 0x004fc80000004100 */
[C---:B----4-:R-:W-:Y:S01]  /*0990*/  FADD.FTZ R230, -R2.reuse, R185 ;  /* 0x000000b902e67221 */ /* 0x050fe20000010100 */
[C---:B------:R-:W-:Y:S01]  /*09a0*/  FADD.FTZ R184, -R2.reuse, R184 ;  /* 0x000000b802b87221 */ /* 0x040fe20000010100 */
[----:B------:R-:W-:Y:S02]  /*09b0*/  HADD2.F32 R216, -RZ, R194.H1_H1 ;  /* 0x300000c2ffd87230 */ /* 0x000fe40000004100 */
[C---:B------:R-:W-:Y:S01]  /*09c0*/  FADD.FTZ R3, -R2.reuse, R196 ;  /* 0x000000c402037221 */ /* 0x040fe20000010100 */
[C---:B------:R-:W-:Y:S01]  /*09d0*/  FADD.FTZ R231, -R2.reuse, R198 ;  /* 0x000000c602e77221 */ /* 0x040fe20000010100 */
[----:B------:R-:W-:Y:S02]  /*09e0*/  HADD2.F32 R224, -RZ, R192.H1_H1 ;  /* 0x300000c0ffe07230 */ /* 0x000fe40000004100 */
[----:B------:R-:W-:Y:S02]  /*09f0*/  HADD2.F32 R219, -RZ, R194.H0_H0 ;  /* 0x200000c2ffdb7230 */ /* 0x000fe40000004100 */
[----:B------:R-:W-:Y:S01]  /*0a00*/  FADD.FTZ R229, -R2, R197 ;  /* 0x000000c502e57221 */ /* 0x000fe20000010100 */
[----:B------:R-:W-:Y:S01]  /*0a10*/  FMUL.FTZ R3, R222, R3 ;  /* 0x00000003de037220 */ /* 0x000fe20000410000 */
[----:B------:R-:W-:-:S02]  /*0a20*/  HADD2.F32 R225, -RZ, R193.H0_H0 ;  /* 0x200000c1ffe17230 */ /* 0x000fc40000004100 */
[--C-:B------:R-:W-:Y:S02]  /*0a30*/  HADD2.F32 R215, -RZ, R6.reuse.H0_H0 ;  /* 0x20000006ffd77230 */ /* 0x100fe40000004100 */
[----:B------:R-:W-:Y:S02]  /*0a40*/  HADD2.F32 R214, -RZ, R6.H1_H1 ;  /* 0x30000006ffd67230 */ /* 0x000fe40000004100 */
[----:B------:R-:W-:Y:S01]  /*0a50*/  FMUL.FTZ R6, R222, R230 ;  /* 0x000000e6de067220 */ /* 0x000fe20000410000 */
[----:B------:R-:W-:Y:S01]  /*0a60*/  FADD.FTZ R245, -R2, R10 ;  /* 0x0000000a02f57221 */ /* 0x000fe20000010100 */
[--C-:B------:R-:W-:Y:S02]  /*0a70*/  HADD2.F32 R217, -RZ, R7.reuse.H0_H0 ;  /* 0x20000007ffd97230 */ /* 0x100fe40000004100 */
[----:B------:R-:W-:Y:S01]  /*0a80*/  FMUL.FTZ R10, R92, R227 ;  /* 0x000000e35c0a7220 */ /* 0x000fe20000410000 */
[----:B0-----:R-:W-:Y:S02]  /*0a90*/  HADD2.F32 R208, -RZ, R7.H1_H1 ;  /* 0x30000007ffd07230 */ /* 0x001fe40000004100 */
[----:B------:R-:W-:Y:S01]  /*0aa0*/  FMUL.FTZ R7, R222, R184 ;  /* 0x000000b8de077220 */ /* 0x000fe20000410000 */
        /* <DEDUP_REMOVED lines=27> */
[----:B------:R-:W-:Y:S01]  /*0c60*/  FADD.FTZ R124, R124, R219 ;  /* 0x000000db7c7c7221 */ /* 0x000fe20000010000 */
[-C--:B------:R-:W-:Y:S01]  /*0c70*/  FFMA.FTZ R100, R7, R219.reuse, R100 ;  /* 0x000000db07647223 */ /* 0x080fe20000010064 */
[----:B------:R-:W-:Y:S01]  /*0c80*/  FMUL.FTZ R14, R88, R219 ;  /* 0x000000db580e7220 */ /* 0x000fe20000410000 */
[----:B------:R-:W-:Y:S01]  /*0c90*/  FADD.FTZ R216, RZ, R10 ;  /* 0x0000000affd87221 */ /* 0x000fe20000010000 */
[----:B------:R-:W-:Y:S01]  /*0ca0*/  FMUL.FTZ R2, R222, R229 ;  /* 0x000000e5de027220 */ /* 0x000fe20000410000 */
[----:B------:R-:W-:Y:S01]  /*0cb0*/  FFMA.FTZ R219, R3, R10, RZ ;  /* 0x0000000a03db7223 */ /* 0x000fe200000100ff */
[----:B------:R-:W-:-:S02]  /*0cc0*/  HADD2.F32 R218, -RZ, R193.H1_H1 ;  /* 0x300000c1ffda7230 */ /* 0x000fc40000004100 */
[----:B------:R-:W-:Y:S01]  /*0cd0*/  FFMA.FTZ R98, R5, R225, R98 ;  /* 0x000000e105627223 */ /* 0x000fe20000010062 */
[--C-:B-1----:R-:W-:Y:S02]  /*0ce0*/  HADD2.F32 R211, -RZ, R4.reuse.H0_H0 ;  /* 0x20000004ffd37230 */ /* 0x102fe40000004100 */
[----:B------:R-:W-:Y:S01]  /*0cf0*/  FADD.FTZ R122, R122, R225 ;  /* 0x000000e17a7a7221 */ /* 0x000fe20000010000 */
[----:B------:R-:W-:Y:S02]  /*0d00*/  HADD2.F32 R210, -RZ, R4.H1_H1 ;  /* 0x30000004ffd27230 */ /* 0x000fe40000004100 */
[----:B------:R-:W-:Y:S01]  /*0d10*/  FMUL.FTZ R4, R222, R233 ;  /* 0x000000e9de047220 */ /* 0x000fe20000410000 */
[--C-:B------:R-:W-:Y:S02]  /*0d20*/  HADD2.F32 R193, -RZ, R195.reuse.H0_H0 ;  /* 0x200000c3ffc17230 */ /* 0x100fe40000004100 */
[----:B------:R-:W-:Y:S01]  /*0d30*/  FMUL.FTZ R12, R94, R225 ;  /* 0x000000e15e0c7220 */ /* 0x000fe20000410000 */
[----:B------:R-:W-:-:S02]  /*0d40*/  HADD2.F32 R192, -RZ, R195.H1_H1 ;  /* 0x300000c3ffc07230 */ /* 0x000fc40000004100 */
[----:B------:R-:W-:Y:S01]  /*0d50*/  FMUL.FTZ R8, R222, R232 ;  /* 0x000000e8de087220 */ /* 0x000fe20000410000 */
[--C-:B------:R-:W-:Y:S02]  /*0d60*/  HADD2.F32 R195, -RZ, R20.reuse.H0_H0 ;  /* 0x20000014ffc37230 */ /* 0x100fe40000004100 */
[----:B------:R-:W-:Y:S01]  /*0d70*/  FADD.FTZ R225, R216, R11 ;  /* 0x0000000bd8e17221 */ /* 0x000fe20000010000 */
[----:B------:R-:W-:Y:S02]  /*0d80*/  HADD2.F32 R194, -RZ, R20.H1_H1 ;  /* 0x30000014ffc27230 */ /* 0x000fe40000004100 */
[----:B------:R-:W-:Y:S01]  /*0d90*/  FMUL.FTZ R19, R222, R185 ;  /* 0x000000b9de137220 */ /* 0x000fe20000410000 */
[----:B------:R-:W-:Y:S01]  /*0da0*/  FFMA.FTZ R216, R2, R11, R219 ;  /* 0x0000000b02d87223 */ /* 0x000fe200000100db */
[--C-:B------:R-:W-:Y:S02]  /*0db0*/  HADD2.F32 R197, -RZ, R21.reuse.H0_H0 ;  /* 0x20000015ffc57230 */ /* 0x100fe40000004100 */
[----:B------:R-:W-:Y:S01]  /*0dc0*/  FMUL.FTZ R18, R222, R189 ;  /* 0x000000bdde127220 */ /* 0x000fe20000410000 */
[----:B------:R-:W-:-:S02]  /*0dd0*/  HADD2.F32 R196, -RZ, R21.H1_H1 ;  /* 0x30000015ffc47230 */ /* 0x000fc40000004100 */
        /* <DEDUP_REMOVED lines=103> */
[----:B------:R-:W-:Y:S01]  /*1450*/  FFMA.FTZ R117, R190, R214, R117 ;  /* 0x000000d6be757223 */ /* 0x000fe20000010075 */
[----:B------:R-:W-:Y:S01]  /*1460*/  FADD.FTZ R141, R141, R214 ;  /* 0x000000d68d8d7221 */ /* 0x000fe20000010000 */
[----:B------:R-:W-:Y:S01]  /*1470*/  FADD.FTZ R225, R218, R215 ;  /* 0x000000d7dae17221 */ /* 0x000fe20000010000 */
[----:B------:R-:W-:Y:S01]  /*1480*/  FMUL.FTZ R214, R74, R217 ;  /* 0x000000d94ad67220 */ /* 0x000fe20000410000 */
        /* <DEDUP_REMOVED lines=16> */
.L_x_10868:
        /* <DEDUP_REMOVED lines=53> */
.L_x_10869:
[----:B------:R-:W-:Y:S05]  /*18e0*/  BSYNC.RECONVERGENT B1 ;  /* 0x0000000000017941 */ /* 0x000fea0003800200 */
.L_x_10867:
        /* <DEDUP_REMOVED lines=20> */
.L_x_11070:
        /* <DEDUP_REMOVED lines=48> */
.L_x_10875:
[----:B------:R-:W-:Y:S05]  /*1d30*/  BSYNC.RECONVERGENT B2 ;  /* 0x0000000000027941 */ /* 0x000fea0003800200 */
.L_x_10874:
        /* <DEDUP_REMOVED lines=18> */
.L_x_10877:
[----:B------:R-:W-:Y:S05]  /*1e60*/  BSYNC.RECONVERGENT B2 ;  /* 0x0000000000027941 */ /* 0x000fea0003800200 */
.L_x_10876:
        /* <DEDUP_REMOVED lines=18> */
.L_x_10879:
[----:B------:R-:W-:Y:S05]  /*1f90*/  BSYNC.RECONVERGENT B2 ;  /* 0x0000000000027941 */ /* 0x000fea0003800200 */
.L_x_10878:
        /* <DEDUP_REMOVED lines=18> */
.L_x_10881:
[----:B------:R-:W-:Y:S05]  /*20c0*/  BSYNC.RECONVERGENT B2 ;  /* 0x0000000000027941 */ /* 0x000fea0003800200 */
.L_x_10880:
        /* <DEDUP_REMOVED lines=18> */
.L_x_10883:
[----:B------:R-:W-:Y:S05]  /*21f0*/  BSYNC.RECONVERGENT B2 ;  /* 0x0000000000027941 */ /* 0x000fea0003800200 */
.L_x_10882:
        /* <DEDUP_REMOVED lines=18> */
.L_x_10885:
[----:B------:R-:W-:Y:S05]  /*2320*/  BSYNC.RECONVERGENT B2 ;  /* 0x0000000000027941 */ /* 0x000fea0003800200 */
.L_x_10884:
        /* <DEDUP_REMOVED lines=18> */
.L_x_10887:
[----:B------:R-:W-:Y:S05]  /*2450*/  BSYNC.RECONVERGENT B2 ;  /* 0x0000000000027941 */ /* 0x000fea0003800200 */
.L_x_10886:
        /* <DEDUP_REMOVED lines=19> */
.L_x_10873:
        /* <DEDUP_REMOVED lines=46> */
.L_x_10890:
[----:B------:R-:W-:Y:S05]  /*2870*/  BSYNC.RECONVERGENT B2 ;  /* 0x0000000000027941 */ /* 0x000fea0003800200 */
.L_x_10889:
        /* <DEDUP_REMOVED lines=13> */
.L_x_10892:
[----:B------:R-:W-:Y:S05]  /*2950*/  BSYNC.RECONVERGENT B2 ;  /* 0x0000000000027941 */ /* 0x000fea0003800200 */
.L_x_10891:
        /* <DEDUP_REMOVED lines=13> */
.L_x_10894:
[----:B------:R-:W-:Y:S05]  /*2a30*/  BSYNC.RECONVERGENT B2 ;  /* 0x0000000000027941 */ /* 0x000fea0003800200 */
.L_x_10893:
        /* <DEDUP_REMOVED lines=13> */
.L_x_10896:
[----:B------:R-:W-:Y:S05]  /*2b10*/  BSYNC.RECONVERGENT B2 ;  /* 0x0000000000027941 */ /* 0x000fea0003800200 */
.L_x_10895:
        /* <DEDUP_REMOVED lines=13> */
.L_x_10898:
[----:B------:R-:W-:Y:S05]  /*2bf0*/  BSYNC.RECONVERGENT B2 ;  /* 0x0000000000027941 */ /* 0x000fea0003800200 */
.L_x_10897:
        /* <DEDUP_REMOVED lines=13> */
.L_x_10900:
[----:B------:R-:W-:Y:S05]  /*2cd0*/  BSYNC.RECONVERGENT B2 ;  /* 0x0000000000027941 */ /* 0x000fea0003800200 */
.L_x_10899:
        /* <DEDUP_REMOVED lines=13> */
.L_x_10902:
[----:B------:R-:W-:Y:S05]  /*2db0*/  BSYNC.RECONVERGENT B2 ;  /* 0x0000000000027941 */ /* 0x000fea0003800200 */
.L_x_10901:
        /* <DEDUP_REMOVED lines=14> */
.L_x_10872:
        /* <DEDUP_REMOVED lines=22> */
.L_x_10905:
[----:B------:R-:W-:Y:S05]  /*3000*/  BSYNC.RECONVERGENT B2 ;  /* 0x0000000000027941 */ /* 0x000fea0003800200 */
.L_x_10904:
[----:B------:R-:W-:Y:S04]  /*3010*/  BSSY.RECONVERGENT B2, `(.L_x_10906) ;  /* 0x0000011000027945 */ /* 0x000fe80003800200 */
[----:B------:R-:W-:Y:S05]  /*3020*/  @!P3 BRA `(.L_x_10907) ;  /* 0x00000000003cb947 */ /* 0x000fea0003800000 */
[----:B------:R-:W-:Y:S01]  /*3030*/  @P2 FFMA.FTZ R226, R2, R227, R224 ;  /* 0x000000e302e22223 */ /* 0x000fe200000100e0 */
        /* <DEDUP_REMOVED lines=14> */
.L_x_10907:
[----:B------:R-:W-:Y:S05]  /*3120*/  BSYNC.RECONVERGENT B2 ;  /* 0x0000000000027941 */ /* 0x000fea0003800200 */
.L_x_10906:
        /* <DEDUP_REMOVED lines=17> */
.L_x_10909:
[----:B------:R-:W-:Y:S05]  /*3240*/  BSYNC.RECONVERGENT B2 ;  /* 0x0000000000027941 */ /* 0x000fea0003800200 */
.L_x_10908:
        /* <DEDUP_REMOVED lines=17> */
.L_x_10911:
[----:B------:R-:W-:Y:S05]  /*3360*/  BSYNC.RECONVERGENT B2 ;  /* 0x0000000000027941 */ /* 0x000fea0003800200 */
.L_x_10910:
        /* <DEDUP_REMOVED lines=17> */
.L_x_10913:
[----:B------:R-:W-:Y:S05]  /*3480*/  BSYNC.RECONVERGENT B2 ;  /* 0x0000000000027941 */ /* 0x000fea0003800200 */
.L_x_10912:
        /* <DEDUP_REMOVED lines=17> */
.L_x_10915:
[----:B------:R-:W-:Y:S05]  /*35a0*/  BSYNC.RECONVERGENT B2 ;  /* 0x0000000000027941 */ /* 0x000fea0003800200 */
.L_x_10914:
        /* <DEDUP_REMOVED lines=17> */
.L_x_10917:
[----:B------:R-:W-:Y:S05]  /*36c0*/  BSYNC.RECONVERGENT B2 ;  /* 0x0000000000027941 */ /* 0x000fea0003800200 */
.L_x_10916:
[----:B------:R-:W-:Y:S05]  /*36d0*/  @!P3 BRA `(.L_x_10888) ;  /* 0x000000080080b947 */ /* 0x000fea0003800000 */
[----:B------:R-:W-:Y:S01]  /*36e0*/  @P2 FFMA.FTZ R226, R8, R227, R224 ;  /* 0x000000e308e22223 */ /* 0x000fe200000100e0 */
        /* <DEDUP_REMOVED lines=16> */
.L_x_10903:
        /* <DEDUP_REMOVED lines=45> */
.L_x_10919:
[----:B------:R-:W-:Y:S05]  /*3ac0*/  BSYNC.RECONVERGENT B2 ;  /* 0x0000000000027941 */ /* 0x000fea0003800200 */
.L_x_10918:
        /* <DEDUP_REMOVED lines=13> */
.L_x_10921:
[----:B------:R-:W-:Y:S05]  /*3ba0*/  BSYNC.RECONVERGENT B2 ;  /* 0x0000000000027941 */ /* 0x000fea0003800200 */
.L_x_10920:
        /* <DEDUP_REMOVED lines=13> */
.L_x_10923:
[----:B------:R-:W-:Y:S05]  /*3c80*/  BSYNC.RECONVERGENT B2 ;  /* 0x0000000000027941 */ /* 0x000fea0003800200 */
.L_x_10922:
        /* <DEDUP_REMOVED lines=13> */
.L_x_10925:
[----:B------:R-:W-:Y:S05]  /*3d60*/  BSYNC.RECONVERGENT B2 ;  /* 0x0000000000027941 */ /* 0x000fea0003800200 */
.L_x_10924:
        /* <DEDUP_REMOVED lines=13> */
.L_x_10927:
[----:B------:R-:W-:Y:S05]  /*3e40*/  BSYNC.RECONVERGENT B2 ;  /* 0x0000000000027941 */ /* 0x000fea0003800200 */
.L_x_10926:
        /* <DEDUP_REMOVED lines=13> */
.L_x_10929:
[----:B------:R-:W-:Y:S05]  /*3f20*/  BSYNC.RECONVERGENT B2 ;  /* 0x0000000000027941 */ /* 0x000fea0003800200 */
.L_x_10928:
        /* <DEDUP_REMOVED lines=13> */
.L_x_10931:
[----:B------:R-:W-:Y:S05]  /*4000*/  BSYNC.RECONVERGENT B2 ;  /* 0x0000000000027941 */ /* 0x000fea0003800200 */
.L_x_10930:
        /* <DEDUP_REMOVED lines=13> */
.L_x_10888:
[----:B------:R-:W-:Y:S05]  /*40e0*/  BSYNC.RECONVERGENT B1 ;  /* 0x0000000000017941 */ /* 0x000fea0003800200 */
.L_x_10871:
        /* <DEDUP_REMOVED lines=17> */
.L_x_10933:
[----:B------:R-:W-:Y:S05]  /*4200*/  BSYNC.RECONVERGENT B1 ;  /* 0x0000000000017941 */ /* 0x000fea0003800200 */
.L_x_10932:
        /* <DEDUP_REMOVED lines=48> */
.L_x_10938:
[----:B------:R-:W-:Y:S05]  /*4510*/  BSYNC.RECONVERGENT B2 ;  /* 0x0000000000027941 */ /* 0x000fea0003800200 */
.L_x_10937:
[----:B------:R-:W-:Y:S04]  /*4520*/  BSSY.RECONVERGENT B2, `(.L_x_10939) ;  /* 0x000000d000027945 */ /* 0x000fe80003800200 */
[----:B------:R-:W-:Y:S05]  /*4530*/  @!P3 BRA `(.L_x_10940) ;  /* 0x00000000002cb947 */ /* 0x000fea0003800000 */
[----:B------:R-:W-:Y:S01]  /*4540*/  LOP3.LUT P4, RZ, R202, 0xff00, RZ, 0xc0, !PT ;  /* 0x0000ff00caff7812 */ /* 0x000fe2000788c0ff */
[----:B------:R-:W-:-:S04]  /*4550*/  FMUL.FTZ R206, R177, UR13 ;  /* 0x0000000db1ce7c20 */ /* 0x000fc80008410000 */
[----:B------:R-:W-:Y:S01]  /*4560*/  FMUL.FTZ R208, R206, UR12 ;  /* 0x0000000cced07c20 */ /* 0x000fe20008410000 */
[----:B------:R-:W-:-:S03]  /*4570*/  MOV R206, RZ ;  /* 0x000000ff00ce7202 */ /* 0x000fc60000000f00 */
[----:B------:R-:W-:-:S04]  /*4580*/  FMUL.FTZ R207, R57, R208 ;  /* 0x000000d039cf7220 */ /* 0x000fc80000410000 */
[----:B-----5:R-:W-:Y:S01]  /*4590*/  @P4 HADD2.F32 R209, -RZ, R168.H1_H1 ;  /* 0x300000a8ffd14230 */ /* 0x020fe20000004100 */
[----:B------:R-:W-:-:S04]  /*45a0*/  FSEL R207, R207, RZ, P4 ;  /* 0x000000ffcfcf7208 */ /* 0x000fc80002000000 */
[----:B------:R-:W-:Y:S01]  /*45b0*/  @P4 FMUL.FTZ R206, R209, R208 ;  /* 0x000000d0d1ce4220 */ /* 0x000fe20000410000 */
[----:B------:R-:W-:-:S03]  /*45c0*/  F2FP.F16.F32.PACK_AB R207, RZ, R207 ;  /* 0x000000cfffcf723e */ /* 0x000fc600000000ff */
[----:B------:R-:W-:Y:S01]  /*45d0*/  FADD.FTZ R157, R157, R206 ;  /* 0x000000ce9d9d7221 */ /* 0x000fe20000010000 */
[----:B------:R-:W-:-:S07]  /*45e0*/  PRMT R172, R172, 0x5410, R207 ;  /* 0x00005410acac7816 */ /* 0x000fce00000000cf */
.L_x_10940:
[----:B------:R-:W-:Y:S05]  /*45f0*/  BSYNC.RECONVERGENT B2 ;  /* 0x0000000000027941 */ /* 0x000fea0003800200 */
.L_x_10939:
[----:B------:R-:W-:Y:S04]  /*4600*/  BSSY.RECONVERGENT B2, `(.L_x_10941) ;  /* 0x000000d000027945 */ /* 0x000fe80003800200 */
[----:B------:R-:W-:Y:S05]  /*4610*/  @!P3 BRA `(.L_x_10942) ;  /* 0x00000000002cb947 */ /* 0x000fea0003800000 */
        /* <DEDUP_REMOVED lines=11> */
.L_x_10942:
[----:B------:R-:W-:Y:S05]  /*46d0*/  BSYNC.RECONVERGENT B2 ;  /* 0x0000000000027941 */ /* 0x000fea0003800200 */
.L_x_10941:
        /* <DEDUP_REMOVED lines=13> */
.L_x_10944:
[----:B------:R-:W-:Y:S05]  /*47b0*/  BSYNC.RECONVERGENT B2 ;  /* 0x0000000000027941 */ /* 0x000fea0003800200 */
.L_x_10943:
        /* <DEDUP_REMOVED lines=13> */
.L_x_10946:
[----:B------:R-:W-:Y:S05]  /*4890*/  BSYNC.RECONVERGENT B2 ;  /* 0x0000000000027941 */ /* 0x000fea0003800200 */
.L_x_10945:
        /* <DEDUP_REMOVED lines=13> */
.L_x_10948:
[----:B------:R-:W-:Y:S05]  /*4970*/  BSYNC.RECONVERGENT B2 ;  /* 0x0000000000027941 */ /* 0x000fea0003800200 */
.L_x_10947:
        /* <DEDUP_REMOVED lines=13> */
.L_x_10950:
[----:B------:R-:W-:Y:S05]  /*4a50*/  BSYNC.RECONVERGENT B2 ;  /* 0x0000000000027941 */ /* 0x000fea0003800200 */
.L_x_10949:
        /* <DEDUP_REMOVED lines=14> */
.L_x_10936:
        /* <DEDUP_REMOVED lines=10> */
[----:B-----5:R-:W-:-:S03]  /*4be0*/  @P4 HADD2.F32 R208, -RZ, R168.H0_H0 ;  /* 0x200000a8ffd04230 */ /* 0x020fc60000004100 */
[-C--:B------:R-:W-:Y:S02]  /*4bf0*/  FMUL.FTZ R206, R56, R209.reuse ;  /* 0x000000d138ce7220 */ /* 0x080fe40000410000 */
[----:B------:R-:W-:-:S03]  /*4c00*/  @P4 FMUL.FTZ R207, R208, R209 ;  /* 0x000000d1d0cf4220 */ /* 0x000fc60000410000 */
[----:B------:R-:W-:Y:S01]  /*4c10*/  FSEL R206, R206, RZ, P4 ;  /* 0x000000ffcece7208 */ /* 0x000fe20002000000 */
[----:B------:R-:W-:-:S03]  /*4c20*/  FADD.FTZ R156, R156, R207 ;  /* 0x000000cf9c9c7221 */ /* 0x000fc60000010000 */
[----:B------:R-:W-:-:S04]  /*4c30*/  F2FP.F16.F32.PACK_AB R206, RZ, R206 ;  /* 0x000000ceffce723e */ /* 0x000fc800000000ff */
[----:B------:R-:W-:-:S07]  /*4c40*/  PRMT R172, R206, 0x7610, R172 ;  /* 0x00007610ceac7816 */ /* 0x000fce00000000ac */
.L_x_10953:
[----:B------:R-:W-:Y:S05]  /*4c50*/  BSYNC.RECONVERGENT B2 ;  /* 0x0000000000027941 */ /* 0x000fea0003800200 */
.L_x_10952:
[----:B------:R-:W-:Y:S04]  /*4c60*/  BSSY.RECONVERGENT B2, `(.L_x_10954) ;  /* 0x0000011000027945 */ /* 0x000fe80003800200 */
[----:B------:R-:W-:Y:S05]  /*4c70*/  @!P3 BRA `(.L_x_10955) ;  /* 0x00000000003cb947 */ /* 0x000fea0003800000 */
[----:B0-----:R-:W-:Y:S01]  /*4c80*/  @P2 FFMA.FTZ R208, R18, R227, R224 ;  /* 0x000000e312d02223 */ /* 0x001fe200000100e0 */
[----:B------:R-:W-:Y:S02]  /*4c90*/  MOV R206, R37 ;  /* 0x0000002500ce7202 */ /* 0x000fe40000000f00 */
[----:B------:R-:W-:Y:S01]  /*4ca0*/  LOP3.LUT P4, RZ, R202, 0xff00, RZ, 0xc0, !PT ;  /* 0x0000ff00caff7812 */ /* 0x000fe2000788c0ff */
[----:B------:R-:W-:-:S04]  /*4cb0*/  @P2 FADD.FTZ R208, R195, -R208 ;  /* 0x800000d0c3d02221 */ /* 0x000fc80000010000 */
[----:B------:R-:W-:-:S04]  /*4cc0*/  @P2 FFMA.FTZ R206, R222, R208, R37 ;  /* 0x000000d0dece2223 */ /* 0x000fc80000010025 */
[----:B------:R-:W-:-:S04]  /*4cd0*/  FMUL.FTZ R206, R206, UR13 ;  /* 0x0000000dcece7c20 */ /* 0x000fc80008410000 */
[----:B------:R-:W-:Y:S01]  /*4ce0*/  FMUL.FTZ R208, R206, UR12 ;  /* 0x0000000cced07c20 */ /* 0x000fe20008410000 */
[----:B-----5:R-:W-:Y:S02]  /*4cf0*/  @P4 HADD2.F32 R209, -RZ, R168.H1_H1 ;  /* 0x300000a8ffd14230 */ /* 0x020fe40000004100 */
[----:B------:R-:W-:Y:S02]  /*4d00*/  HFMA2 R206, -RZ, RZ, 0, 0 ;  /* 0x00000000ffce7431 */ /* 0x000fe400000001ff */
[-C--:B------:R-:W-:Y:S01]  /*4d10*/  FMUL.FTZ R207, R57, R208.reuse ;  /* 0x000000d039cf7220 */ /* 0x080fe20000410000 */
[----:B------:R-:W-:-:S04]  /*4d20*/  @P4 FMUL.FTZ R206, R209, R208 ;  /* 0x000000d0d1ce4220 */ /* 0x000fc80000410000 */
[----:B------:R-:W-:Y:S01]  /*4d30*/  FSEL R207, R207, RZ, P4 ;  /* 0x000000ffcfcf7208 */ /* 0x000fe20002000000 */
[----:B------:R-:W-:-:S03]  /*4d40*/  FADD.FTZ R157, R157, R206 ;  /* 0x000000ce9d9d7221 */ /* 0x000fc60000010000 */
[----:B------:R-:W-:-:S04]  /*4d50*/  F2FP.F16.F32.PACK_AB R207, RZ, R207 ;  /* 0x000000cfffcf723e */ /* 0x000fc800000000ff */
[----:B------:R-:W-:-:S07]  /*4d60*/  PRMT R172, R172, 0x5410, R207 ;  /* 0x00005410acac7816 */ /* 0x000fce00000000cf */
.L_x_10955:
[----:B------:R-:W-:Y:S05]  /*4d70*/  BSYNC.RECONVERGENT B2 ;  /* 0x0000000000027941 */ /* 0x000fea0003800200 */
.L_x_10954:
        /* <DEDUP_REMOVED lines=17> */
.L_x_10957:
[----:B------:R-:W-:Y:S05]  /*4e90*/  BSYNC.RECONVERGENT B2 ;  /* 0x0000000000027941 */ /* 0x000fea0003800200 */
.L_x_10956:
        /* <DEDUP_REMOVED lines=17> */
.L_x_10959:
[----:B------:R-:W-:Y:S05]  /*4fb0*/  BSYNC.RECONVERGENT B2 ;  /* 0x0000000000027941 */ /* 0x000fea0003800200 */
.L_x_10958:
        /* <DEDUP_REMOVED lines=17> */
.L_x_10961:
[----:B------:R-:W-:Y:S05]  /*50d0*/  BSYNC.RECONVERGENT B2 ;  /* 0x0000000000027941 */ /* 0x000fea0003800200 */
.L_x_10960:
        /* <DEDUP_REMOVED lines=17> */
.L_x_10963:
[----:B------:R-:W-:Y:S05]  /*51f0*/  BSYNC.RECONVERGENT B2 ;  /* 0x0000000000027941 */ /* 0x000fea0003800200 */
.L_x_10962:
        /* <DEDUP_REMOVED lines=17> */
.L_x_10965:
[----:B------:R-:W-:Y:S05]  /*5310*/  BSYNC.RECONVERGENT B2 ;  /* 0x0000000000027941 */ /* 0x000fea0003800200 */
.L_x_10964:
[----:B------:R-:W-:Y:S05]  /*5320*/  @!P3 BRA `(.L_x_10951) ;  /* 0x0000001000e8b947 */ /* 0x000fea0003800000 */
[----:B0-----:R-:W-:Y:S01]  /*5330*/  @P2 FFMA.FTZ R208, R184, R227, R224 ;  /* 0x000000e3b8d02223 */ /* 0x001fe200000100e0 */
[----:B------:R-:W-:Y:S02]  /*5340*/  MOV R206, R35 ;  /* 0x0000002300ce7202 */ /* 0x000fe40000000f00 */
        /* <DEDUP_REMOVED lines=8> */
[----:B-----5:R-:W-:-:S04]  /*53d0*/  @P4 HADD2.F32 R207, -RZ, R171.H1_H1 ;  /* 0x300000abffcf4230 */ /* 0x020fc80000004100 */
[----:B------:R-:W-:Y:S01]  /*53e0*/  FSEL R203, R203, RZ, P4 ;  /* 0x000000ffcbcb7208 */ /* 0x000fe20002000000 */
[----:B------:R-:W-:-:S03]  /*53f0*/  @P4 FMUL.FTZ R202, R207, R206 ;  /* 0x000000cecfca4220 */ /* 0x000fc60000410000 */
[----:B------:R-:W-:Y:S01]  /*5400*/  F2FP.F16.F32.PACK_AB R203, RZ, R203 ;  /* 0x000000cbffcb723e */ /* 0x000fe200000000ff */
[----:B------:R-:W-:-:S03]  /*5410*/  FADD.FTZ R155, R155, R202 ;  /* 0x000000ca9b9b7221 */ /* 0x000fc60000010000 */
[----:B------:R-:W-:Y:S01]  /*5420*/  PRMT R175, R175, 0x5410, R203 ;  /* 0x00005410afaf7816 */ /* 0x000fe200000000cb */
[----:B------:R-:W-:Y:S06]  /*5430*/  BRA `(.L_x_10951) ;  /* 0x0000001000a47947 */ /* 0x000fec0003800000 */
.L_x_10935:
        /* <DEDUP_REMOVED lines=47> */
.L_x_10968:
[----:B------:R-:W-:Y:S05]  /*5730*/  BSYNC.RECONVERGENT B2 ;  /* 0x0000000000027941 */ /* 0x000fea0003800200 */
.L_x_10967:
        /* <DEDUP_REMOVED lines=13> */
.L_x_10970:
[----:B------:R-:W-:Y:S05]  /*5810*/  BSYNC.RECONVERGENT B2 ;  /* 0x0000000000027941 */ /* 0x000fea0003800200 */
.L_x_10969:
        /* <DEDUP_REMOVED lines=13> */
.L_x_10972:
[----:B------:R-:W-:Y:S05]  /*58f0*/  BSYNC.RECONVERGENT B2 ;  /* 0x0000000000027941 */ /* 0x000fea0003800200 */
.L_x_10971:
        /* <DEDUP_REMOVED lines=13> */
.L_x_10974:
[----:B------:R-:W-:Y:S05]  /*59d0*/  BSYNC.RECONVERGENT B2 ;  /* 0x0000000000027941 */ /* 0x000fea0003800200 */
.L_x_10973:
        /* <DEDUP_REMOVED lines=13> */
.L_x_10976:
[----:B------:R-:W-:Y:S05]  /*5ab0*/  BSYNC.RECONVERGENT B2 ;  /* 0x0000000000027941 */ /* 0x000fea0003800200 */
.L_x_10975:
        /* <DEDUP_REMOVED lines=13> */
.L_x_10978:
[----:B------:R-:W-:Y:S05]  /*5b90*/  BSYNC.RECONVERGENT B2 ;  /* 0x0000000000027941 */ /* 0x000fea0003800200 */
.L_x_10977:
        /* <DEDUP_REMOVED lines=13> */
.L_x_10980:
[----:B------:R-:W-:Y:S05]  /*5c70*/  BSYNC.RECONVERGENT B2 ;  /* 0x0000000000027941 */ /* 0x000fea0003800200 */
.L_x_10979:
        /* <DEDUP_REMOVED lines=14> */
.L_x_10966:
        /* <DEDUP_REMOVED lines=18> */
.L_x_10982:
[----:B------:R-:W-:Y:S05]  /*5e80*/  BSYNC.RECONVERGENT B2 ;  /* 0x0000000000027941 */ /* 0x000fea0003800200 */
.L_x_10981:
        /* <DEDUP_REMOVED lines=18> */
.L_x_10984:
[----:B------:R-:W-:Y:S05]  /*5fb0*/  BSYNC.RECONVERGENT B2 ;  /* 0x0000000000027941 */ /* 0x000fea0003800200 */
.L_x_10983:
        /* <DEDUP_REMOVED lines=18> */
.L_x_10986:
[----:B------:R-:W-:Y:S05]  /*60e0*/  BSYNC.RECONVERGENT B2 ;  /* 0x0000000000027941 */ /* 0x000fea0003800200 */
.L_x_10985:
        /* <DEDUP_REMOVED lines=18> */
.L_x_10988:
[----:B------:R-:W-:Y:S05]  /*6210*/  BSYNC.RECONVERGENT B2 ;  /* 0x0000000000027941 */ /* 0x000fea0003800200 */
.L_x_10987:
        /* <DEDUP_REMOVED lines=18> */
.L_x_10990:
[----:B------:R-:W-:Y:S05]  /*6340*/  BSYNC.RECONVERGENT B2 ;  /* 0x0000000000027941 */ /* 0x000fea0003800200 */
.L_x_10989:
        /* <DEDUP_REMOVED lines=18> */
.L_x_10992:
[----:B------:R-:W-:Y:S05]  /*6470*/  BSYNC.RECONVERGENT B2 ;  /* 0x0000000000027941 */ /* 0x000fea0003800200 */
.L_x_10991:
        /* <DEDUP_REMOVED lines=18> */
.L_x_10994:
[----:B------:R-:W-:Y:S05]  /*65a0*/  BSYNC.RECONVERGENT B2 ;  /* 0x0000000000027941 */ /* 0x000fea0003800200 */
.L_x_10993:
        /* <DEDUP_REMOVED lines=9> */
[----:B-----5:R-:W-:-:S03]  /*6640*/  @P4 HADD2.F32 R207, -RZ, R171.H1_H1 ;  /* 0x300000abffcf4230 */ /* 0x020fc60000004100 */
        /* <DEDUP_REMOVED lines=8> */
.L_x_10951:
[----:B------:R-:W-:Y:S05]  /*66d0*/  BSYNC.RECONVERGENT B1 ;  /* 0x0000000000017941 */ /* 0x000fea0003800200 */
.L_x_10934:
        /* <DEDUP_REMOVED lines=15> */
.L_x_10996:
[----:B------:R-:W-:Y:S05]  /*67d0*/  BSYNC.RECONVERGENT B1 ;  /* 0x0000000000017941 */ /* 0x000fea0003800200 */
.L_x_10995:
        /* <DEDUP_REMOVED lines=48> */
.L_x_11001:
[----:B------:R-:W-:Y:S05]  /*6ae0*/  BSYNC.RECONVERGENT B2 ;  /* 0x0000000000027941 */ /* 0x000fea0003800200 */
.L_x_11000:
        /* <DEDUP_REMOVED lines=13> */
.L_x_11003:
[----:B------:R-:W-:Y:S05]  /*6bc0*/  BSYNC.RECONVERGENT B2 ;  /* 0x0000000000027941 */ /* 0x000fea0003800200 */
.L_x_11002:
        /* <DEDUP_REMOVED lines=13> */
.L_x_11005:
[----:B------:R-:W-:Y:S05]  /*6ca0*/  BSYNC.RECONVERGENT B2 ;  /* 0x0000000000027941 */ /* 0x000fea0003800200 */
.L_x_11004:
        /* <DEDUP_REMOVED lines=13> */
.L_x_11007:
[----:B------:R-:W-:Y:S05]  /*6d80*/  BSYNC.RECONVERGENT B2 ;  /* 0x0000000000027941 */ /* 0x000fea0003800200 */
.L_x_11006:
        /* <DEDUP_REMOVED lines=13> */
.L_x_11009:
[----:B------:R-:W-:Y:S05]  /*6e60*/  BSYNC.RECONVERGENT B2 ;  /* 0x0000000000027941 */ /* 0x000fea0003800200 */
.L_x_11008:
        /* <DEDUP_REMOVED lines=13> */
.L_x_11011:
[----:B------:R-:W-:Y:S05]  /*6f40*/  BSYNC.RECONVERGENT B2 ;  /* 0x0000000000027941 */ /* 0x000fea0003800200 */
.L_x_11010:
        /* <DEDUP_REMOVED lines=13> */
.L_x_11013:
[----:B------:R-:W-:Y:S05]  /*7020*/  BSYNC.RECONVERGENT B2 ;  /* 0x0000000000027941 */ /* 0x000fea0003800200 */
.L_x_11012:
        /* <DEDUP_REMOVED lines=14> */
.L_x_10999:
        /* <DEDUP_REMOVED lines=17> */
.L_x_11016:
[----:B------:R-:W-:Y:S05]  /*7220*/  BSYNC.RECONVERGENT B2 ;  /* 0x0000000000027941 */ /* 0x000fea0003800200 */
.L_x_11015:
        /* <DEDUP_REMOVED lines=17> */
.L_x_11018:
[----:B------:R-:W-:Y:S05]  /*7340*/  BSYNC.RECONVERGENT B2 ;  /* 0x0000000000027941 */ /* 0x000fea0003800200 */
.L_x_11017:
        /* <DEDUP_REMOVED lines=17> */
.L_x_11020:
[----:B------:R-:W-:Y:S05]  /*7460*/  BSYNC.RECONVERGENT B2 ;  /* 0x0000000000027941 */ /* 0x000fea0003800200 */
.L_x_11019:
        /* <DEDUP_REMOVED lines=17> */
.L_x_11022:
[----:B------:R-:W-:Y:S05]  /*7580*/  BSYNC.RECONVERGENT B2 ;  /* 0x0000000000027941 */ /* 0x000fea0003800200 */
.L_x_11021:
        /* <DEDUP_REMOVED lines=17> */
.L_x_11024:
[----:B------:R-:W-:Y:S05]  /*76a0*/  BSYNC.RECONVERGENT B2 ;  /* 0x0000000000027941 */ /* 0x000fea0003800200 */
.L_x_11023:
        /* <DEDUP_REMOVED lines=17> */
.L_x_11026:
[----:B------:R-:W-:Y:S05]  /*77c0*/  BSYNC.RECONVERGENT B2 ;  /* 0x0000000000027941 */ /* 0x000fea0003800200 */
.L_x_11025:
        /* <DEDUP_REMOVED lines=17> */
.L_x_11028:
[----:B------:R-:W-:Y:S05]  /*78e0*/  BSYNC.RECONVERGENT B2 ;  /* 0x0000000000027941 */ /* 0x000fea0003800200 */
.L_x_11027:
[----:B------:R-:W-:Y:S05]  /*78f0*/  @!P3 BRA `(.L_x_11014) ;  /* 0x0000001000e8b947 */ /* 0x000fea0003800000 */
[----:B------:R-:W-:Y:S01]  /*7900*/  @P2 FFMA.FTZ R224, R216, R227, R224 ;  /* 0x000000e3d8e02223 */ /* 0x000fe200000100e0 */
[----:B0-----:R-:W-:Y:S02]  /*7910*/  MOV R202, R27 ;  /* 0x0000001b00ca7202 */ /* 0x001fe40000000f00 */
        /* <DEDUP_REMOVED lines=15> */
.L_x_10998:
        /* <DEDUP_REMOVED lines=47> */
.L_x_11031:
[----:B------:R-:W-:Y:S05]  /*7d00*/  BSYNC.RECONVERGENT B2 ;  /* 0x0000000000027941 */ /* 0x000fea0003800200 */
.L_x_11030:
        /* <DEDUP_REMOVED lines=13> */
.L_x_11033:
[----:B------:R-:W-:Y:S05]  /*7de0*/  BSYNC.RECONVERGENT B2 ;  /* 0x0000000000027941 */ /* 0x000fea0003800200 */
.L_x_11032:
        /* <DEDUP_REMOVED lines=13> */
.L_x_11035:
[----:B------:R-:W-:Y:S05]  /*7ec0*/  BSYNC.RECONVERGENT B2 ;  /* 0x0000000000027941 */ /* 0x000fea0003800200 */
.L_x_11034:
        /* <DEDUP_REMOVED lines=13> */
.L_x_11037:
[----:B------:R-:W-:Y:S05]  /*7fa0*/  BSYNC.RECONVERGENT B2 ;  /* 0x0000000000027941 */ /* 0x000fea0003800200 */
.L_x_11036:
        /* <DEDUP_REMOVED lines=13> */
.L_x_11039:
[----:B------:R-:W-:Y:S05]  /*8080*/  BSYNC.RECONVERGENT B2 ;  /* 0x0000000000027941 */ /* 0x000fea0003800200 */
.L_x_11038:
        /* <DEDUP_REMOVED lines=13> */
.L_x_11041:
[----:B------:R-:W-:Y:S05]  /*8160*/  BSYNC.RECONVERGENT B2 ;  /* 0x0000000000027941 */ /* 0x000fea0003800200 */
.L_x_11040:
        /* <DEDUP_REMOVED lines=13> */
.L_x_11043:
[----:B------:R-:W-:Y:S05]  /*8240*/  BSYNC.RECONVERGENT B2 ;  /* 0x0000000000027941 */ /* 0x000fea0003800200 */
.L_x_11042:
        /* <DEDUP_REMOVED lines=14> */
.L_x_11029:
        /* <DEDUP_REMOVED lines=18> */
.L_x_11045:
[----:B------:R-:W-:Y:S05]  /*8450*/  BSYNC.RECONVERGENT B2 ;  /* 0x0000000000027941 */ /* 0x000fea0003800200 */
.L_x_11044:
        /* <DEDUP_REMOVED lines=18> */
.L_x_11047:
[----:B------:R-:W-:Y:S05]  /*8580*/  BSYNC.RECONVERGENT B2 ;  /* 0x0000000000027941 */ /* 0x000fea0003800200 */
.L_x_11046:
        /* <DEDUP_REMOVED lines=18> */
.L_x_11049:
[----:B------:R-:W-:Y:S05]  /*86b0*/  BSYNC.RECONVERGENT B2 ;  /* 0x0000000000027941 */ /* 0x000fea0003800200 */
.L_x_11048:
        /* <DEDUP_REMOVED lines=18> */
.L_x_11051:
[----:B------:R-:W-:Y:S05]  /*87e0*/  BSYNC.RECONVERGENT B2 ;  /* 0x0000000000027941 */ /* 0x000fea0003800200 */
.L_x_11050:
        /* <DEDUP_REMOVED lines=18> */
.L_x_11053:
[----:B------:R-:W-:Y:S05]  /*8910*/  BSYNC.RECONVERGENT B2 ;  /* 0x0000000000027941 */ /* 0x000fea0003800200 */
.L_x_11052:
        /* <DEDUP_REMOVED lines=18> */
.L_x_11055:
[----:B------:R-:W-:Y:S05]  /*8a40*/  BSYNC.RECONVERGENT B2 ;  /* 0x0000000000027941 */ /* 0x000fea0003800200 */
.L_x_11054:
        /* <DEDUP_REMOVED lines=18> */
.L_x_11057:
[----:B------:R-:W-:Y:S05]  /*8b70*/  BSYNC.RECONVERGENT B2 ;  /* 0x0000000000027941 */ /* 0x000fea0003800200 */
.L_x_11056:
[----:B------:R-:W-:Y:S05]  /*8b80*/  @!P3 BRA `(.L_x_11014) ;  /* 0x000000000044b947 */ /* 0x000fea0003800000 */
[----:B------:R-:W-:Y:S01]  /*8b90*/  FFMA.FTZ R224, R216, R227, R224 ;  /* 0x000000e3d8e07223 */ /* 0x000fe200000100e0 */
[----:B------:R-:W-:Y:S02]  /*8ba0*/  ISETP.GT.AND P2, PT, R220, RZ, PT ;  /* 0x000000ffdc00720c */ /* 0x000fe40003f44270 */
[----:B------:R-:W-:Y:S01]  /*8bb0*/  ISETP.GE.U32.AND P1, PT, R204, RZ, PT ;  /* 0x000000ffcc00720c */ /* 0x000fe20003f26070 */
[----:B0-----:R-:W-:-:S03]  /*8bc0*/  FADD.FTZ R203, R217, -R224 ;  /* 0x800000e0d9cb7221 */ /* 0x001fc60000010000 */
[----:B------:R-:W-:Y:S01]  /*8bd0*/  ISETP.GE.U32.AND.EX P1, PT, R205, 0x1000000, PT, P1 ;  /* 0x01000000cd00780c */ /* 0x000fe20003f26110 */
[----:B------:R-:W-:-:S05]  /*8be0*/  FMUL.FTZ R202, R222, R203 ;  /* 0x000000cbdeca7220 */ /* 0x000fca0000410000 */
[----:B------:R-:W-:-:S05]  /*8bf0*/  FSEL R202, R202, RZ, P2 ;  /* 0x000000ffcaca7208 */ /* 0x000fca0001000000 */
[----:B------:R-:W-:Y:S02]  /*8c00*/  FMUL.FTZ R202, R202, UR13 ;  /* 0x0000000dcaca7c20 */ /* 0x000fe40008410000 */
        /* <DEDUP_REMOVED lines=9> */
.L_x_11014:
[----:B------:R-:W-:Y:S05]  /*8ca0*/  BSYNC.RECONVERGENT B1 ;  /* 0x0000000000017941 */ /* 0x000fea0003800200 */
.L_x_10997:
        /* <DEDUP_REMOVED lines=12> */
.L_x_10866:
[----:B------:R-:W-:Y:S05]  /*8d70*/  BSYNC B0 ;  /* 0x0000000000007941 */ /* 0x000fea0003800000 */
.L_x_10865:
        /* <DEDUP_REMOVED lines=209> */
.L_x_10870:
        /* <DEDUP_REMOVED lines=8> */
.L_x_11060:
[----:B------:R-:W-:Y:S05]  /*9b10*/  BSYNC B1 ;  /* 0x0000000000017941 */ /* 0x000fea0003800000 */
.L_x_11059:
        /* <DEDUP_REMOVED lines=8> */
.L_x_11061:
[----:B------:R-:W-:-:S05]  /*9ba0*/  FADD.FTZ R209, R209, R228 ;  /* 0x000000e4d1d17221 */ /* 0x000fca0000010000 */
[----:B------:R-:W-:Y:S01]  /*9bb0*/  MOV R232, R209 ;  /* 0x000000d100e87202 */ /* 0x000fe20000000f00 */
[----:B------:R-:W-:Y:S01]  /*9bc0*/  HFMA2 R233, -RZ, RZ, 0, 1.1920928955078125e-07 ;  /* 0x00000002ffe97431 */ /* 0x000fe200000001ff */
[----:B------:R-:W-:-:S07]  /*9bd0*/  MOV R208, R230 ;  /* 0x000000e600d07202 */ /* 0x000fce0000000f00 */
[----:B------:R-:W-:Y:S05]  /*9be0*/  WARPSYNC.COLLECTIVE R229, `(.L_x_11062) ;  /* 0x00000000e5087348 */ /* 0x000fea0003c00000 */
[----:B------:R0:W1:Y:S02]  /*9bf0*/  SHFL.BFLY P0, R230, R232, R233, R234 ;  /* 0x0c0000e9e8e67389 */ /* 0x00006400000000ea */
[----:B01----:R-:W-:Y:S05]  /*9c00*/  ENDCOLLECTIVE ;  /* 0x000000000000791b */ /* 0x003fea0003800000 */
.L_x_11062:
[----:B------:R-:W-:-:S05]  /*9c10*/  FADD.FTZ R208, R208, R227 ;  /* 0x000000e3d0d07221 */ /* 0x000fca0000010000 */
[----:B------:R-:W-:Y:S02]  /*9c20*/  MOV R232, R208 ;  /* 0x000000d000e87202 */ /* 0x000fe40000000f00 */
[----:B------:R-:W-:-:S07]  /*9c30*/  MOV R218, R230 ;  /* 0x000000e600da7202 */ /* 0x000fce0000000f00 */
[----:B------:R-:W-:Y:S05]  /*9c40*/  WARPSYNC.COLLECTIVE R229, `(.L_x_11063) ;  /* 0x00000000e5087348 */ /* 0x000fea0003c00000 */
[----:B------:R0:W1:Y:S02]  /*9c50*/  SHFL.BFLY P0, R230, R232, R233, R234 ;  /* 0x0c0000e9e8e67389 */ /* 0x00006400000000ea */
[----:B01----:R-:W-:Y:S05]  /*9c60*/  ENDCOLLECTIVE ;  /* 0x000000000000791b */ /* 0x003fea0003800000 */
.L_x_11063:
[----:B------:R-:W-:-:S05]  /*9c70*/  FADD.FTZ R218, R209, R218 ;  /* 0x000000dad1da7221 */ /* 0x000fca0000010000 */
[----:B------:R-:W-:Y:S01]  /*9c80*/  MOV R232, R218 ;  /* 0x000000da00e87202 */ /* 0x000fe20000000f00 */
[----:B------:R-:W-:Y:S01]  /*9c90*/  HFMA2 R233, -RZ, RZ, 0, 2.384185791015625e-07 ;  /* 0x00000004ffe97431 */ /* 0x000fe200000001ff */
[----:B------:R-:W-:-:S07]  /*9ca0*/  MOV R219, R230 ;  /* 0x000000e600db7202 */ /* 0x000fce0000000f00 */
[----:B------:R-:W-:Y:S05]  /*9cb0*/  WARPSYNC.COLLECTIVE R229, `(.L_x_11064) ;  /* 0x00000000e5087348 */ /* 0x000fea0003c00000 */
[----:B------:R0:W1:Y:S02]  /*9cc0*/  SHFL.BFLY P0, R230, R232, R233, R234 ;  /* 0x0c0000e9e8e67389 */ /* 0x00006400000000ea */
[----:B01----:R-:W-:Y:S05]  /*9cd0*/  ENDCOLLECTIVE ;  /* 0x000000000000791b */ /* 0x003fea0003800000 */
.L_x_11064:
[----:B------:R-:W-:-:S05]  /*9ce0*/  FADD.FTZ R219, R208, R219 ;  /* 0x000000dbd0db7221 */ /* 0x000fca0000010000 */
[----:B------:R-:W-:Y:S02]  /*9cf0*/  MOV R232, R219 ;  /* 0x000000db00e87202 */ /* 0x000fe40000000f00 */
[----:B------:R-:W-:-:S07]  /*9d00*/  MOV R225, R230 ;  /* 0x000000e600e17202 */ /* 0x000fce0000000f00 */
[----:B------:R-:W-:Y:S05]  /*9d10*/  WARPSYNC.COLLECTIVE R229, `(.L_x_11065) ;  /* 0x00000000e5087348 */ /* 0x000fea0003c00000 */
[----:B------:R0:W1:Y:S02]  /*9d20*/  SHFL.BFLY P0, R230, R232, R233, R234 ;  /* 0x0c0000e9e8e67389 */ /* 0x00006400000000ea */
[----:B01----:R-:W-:Y:S05]  /*9d30*/  ENDCOLLECTIVE ;  /* 0x000000000000791b */ /* 0x003fea0003800000 */
.L_x_11065:
[----:B------:R-:W-:-:S05]  /*9d40*/  FADD.FTZ R225, R218, R225 ;  /* 0x000000e1dae17221 */ /* 0x000fca0000010000 */
[----:B------:R-:W-:Y:S01]  /*9d50*/  MOV R232, R225 ;  /* 0x000000e100e87202 */ /* 0x000fe20000000f00 */
[----:B------:R-:W-:Y:S01]  /*9d60*/  HFMA2 R233, -RZ, RZ, 0, 4.76837158203125e-07 ;  /* 0x00000008ffe97431 */ /* 0x000fe200000001ff */
[----:B------:R-:W-:-:S07]  /*9d70*/  MOV R224, R230 ;  /* 0x000000e600e07202 */ /* 0x000fce0000000f00 */
[----:B------:R-:W-:Y:S05]  /*9d80*/  WARPSYNC.COLLECTIVE R229, `(.L_x_11066) ;  /* 0x00000000e5087348 */ /* 0x000fea0003c00000 */
[----:B------:R0:W1:Y:S02]  /*9d90*/  SHFL.BFLY P0, R230, R232, R233, R234 ;  /* 0x0c0000e9e8e67389 */ /* 0x00006400000000ea */
[----:B01----:R-:W-:Y:S05]  /*9da0*/  ENDCOLLECTIVE ;  /* 0x000000000000791b */ /* 0x003fea0003800000 */
.L_x_11066:
[----:B------:R-:W-:-:S05]  /*9db0*/  FADD.FTZ R224, R219, R224 ;  /* 0x000000e0dbe07221 */ /* 0x000fca0000010000 */
[----:B------:R-:W-:Y:S02]  /*9dc0*/  MOV R232, R224 ;  /* 0x000000e000e87202 */ /* 0x000fe40000000f00 */
[----:B------:R-:W-:-:S07]  /*9dd0*/  MOV R228, R230 ;  /* 0x000000e600e47202 */ /* 0x000fce0000000f00 */
[----:B------:R-:W-:Y:S05]  /*9de0*/  WARPSYNC.COLLECTIVE R229, `(.L_x_11067) ;  /* 0x00000000e5087348 */ /* 0x000fea0003c00000 */
[----:B------:R0:W1:Y:S02]  /*9df0*/  SHFL.BFLY P0, R230, R232, R233, R234 ;  /* 0x0c0000e9e8e67389 */ /* 0x00006400000000ea */
[----:B01----:R-:W-:Y:S05]  /*9e00*/  ENDCOLLECTIVE ;  /* 0x000000000000791b */ /* 0x003fea0003800000 */
.L_x_11067:
[----:B------:R-:W-:-:S05]  /*9e10*/  FADD.FTZ R228, R225, R228 ;  /* 0x000000e4e1e47221 */ /* 0x000fca0000010000 */
[----:B------:R-:W-:Y:S01]  /*9e20*/  MOV R232, R228 ;  /* 0x000000e400e87202 */ /* 0x000fe20000000f00 */
[----:B------:R-:W-:Y:S01]  /*9e30*/  HFMA2 R233, -RZ, RZ, 0, 9.5367431640625e-07 ;  /* 0x00000010ffe97431 */ /* 0x000fe200000001ff */
[----:B------:R-:W-:-:S07]  /*9e40*/  MOV R227, R230 ;  /* 0x000000e600e37202 */ /* 0x000fce0000000f00 */
[----:B------:R-:W-:Y:S05]  /*9e50*/  WARPSYNC.COLLECTIVE R229, `(.L_x_11068) ;  /* 0x00000000e5087348 */ /* 0x000fea0003c00000 */
[----:B------:R0:W1:Y:S02]  /*9e60*/  SHFL.BFLY P0, R230, R232, R233, R234 ;  /* 0x0c0000e9e8e67389 */ /* 0x00006400000000ea */
[----:B01----:R-:W-:Y:S05]  /*9e70*/  ENDCOLLECTIVE ;  /* 0x000000000000791b */ /* 0x003fea0003800000 */
.L_x_11068:
[----:B------:R-:W-:-:S05]  /*9e80*/  FADD.FTZ R227, R224, R227 ;  /* 0x000000e3e0e37221 */ /* 0x000fca0000010000 */
[----:B------:R-:W-:Y:S02]  /*9e90*/  MOV R232, R227 ;  /* 0x000000e300e87202 */ /* 0x000fe40000000f00 */
[----:B------:R-:W-:-:S07]  /*9ea0*/  MOV R231, R230 ;  /* 0x000000e600e77202 */ /* 0x000fce0000000f00 */
[----:B------:R-:W-:Y:S05]  /*9eb0*/  WARPSYNC.COLLECTIVE R229, `(.L_x_11069) ;  /* 0x00000000e5087348 */ /* 0x000fea0003c00000 */
[----:B------:R0:W1:Y:S02]  /*9ec0*/  SHFL.BFLY P0, R230, R232, R233, R234 ;  /* 0x0c0000e9e8e67389 */ /* 0x00006400000000ea */
[----:B01----:R-:W-:Y:S05]  /*9ed0*/  ENDCOLLECTIVE ;  /* 0x000000000000791b */ /* 0x003fea0003800000 */
.L_x_11069:
[----:B------:R-:W-:Y:S05]  /*9ee0*/  BRA `(.L_x_11070) ;  /* 0xffffff7800d07947 */ /* 0x000fea000383ffff */
.L_x_11071:
        /* <DEDUP_REMOVED lines=9> */
.L_x_14570:


//--------------------- .text._ZN10layer_norm13ln_bwd_kernelINS_13Kernel_traitsI6__halfffffjLj768ELj1ELj4ELj1ELj16ENS_18Kernel_traits_baseILj768ES2_ffffjLj128EEEEELb0ELb0ELb0ELb0EEEvNS_9BwdParamsE --------------------------
	.section	.text._ZN10layer_norm13ln_bwd_kernelINS_13Kernel_traitsI6__halfffffjLj768ELj1ELj4ELj1ELj16ENS_18Kernel_traits_baseILj768ES2_ffffjLj128EEEEELb0ELb0ELb0ELb0EEEvNS_9BwdParamsE,"ax",@progbits
	.align	128
        .global         _ZN10layer_norm13ln_bwd_kernelINS_13Kernel_traitsI6__halfffffjLj768ELj1ELj4ELj1ELj16ENS_18Kernel_traits_baseILj768ES2_ffffjLj128EEEEELb0ELb0ELb0ELb0EEEvNS_9BwdParamsE
        .type           _ZN10layer_norm13ln_bwd_kernelINS_13Kernel_traitsI6__halfffffjLj768ELj1ELj4ELj1ELj16ENS_18Kernel_traits_baseILj768ES2_ffffjLj128EEEEELb0ELb0ELb0ELb0EEEvNS_9BwdParamsE,@function
        .size           _ZN10layer_norm13ln_bwd_kernelINS_13Kernel_traitsI6__halfffffjLj768ELj1ELj4ELj1ELj16ENS_18Kernel_traits_baseILj768ES2_ffffjLj128EEEEELb0ELb0ELb0ELb0EEEvNS_9BwdParamsE,(.L_x_14571 - _ZN10layer_norm13ln_bwd_kernelINS_13Kernel_traitsI6__halfffffjLj768ELj1ELj4ELj1ELj16ENS_18Kernel_traits_baseILj768ES2_ffffjLj128EEEEELb0ELb0ELb0ELb0EEEvNS_9BwdParamsE)
        .other          _ZN10layer_norm13ln_bwd_kernelINS_13Kernel_traitsI6__halfffffjLj768ELj1ELj4ELj1ELj16ENS_18Kernel_traits_baseILj768ES2_ffffjLj128EEEEELb0ELb0ELb0ELb0EEEvNS_9BwdParamsE,@"STO_CUDA_ENTRY STV_DEFAULT"
_ZN10layer_norm13ln_bwd_kernelINS_13Kernel_traitsI6__halfffffjLj768ELj1ELj4ELj1ELj16ENS_18Kernel_traits_baseILj768ES2_ffffjLj128EEEEELb0ELb0ELb0ELb0EEEvNS_9BwdParamsE:
.text._ZN10layer_norm13ln_bwd_kernelINS_13Kernel_traitsI6__halfffffjLj768ELj1ELj4ELj1ELj16ENS_18Kernel_traits_baseILj768ES2_ffffjLj128EEEEELb0ELb0ELb0ELb0EEEvNS_9BwdParamsE:
        /* <DEDUP_REMOVED lines=19> */
[C---:B------:R-:W-:Y:S02]  /*0130*/  ISETP.GE.U32.AND P2, PT, R4.reuse, 0x60, PT ;  /* 0x000000600400780c */ /* 0x040fe40003f46070 */
[C---:B------:R-:W-:Y:S02]  /*0140*/  ISETP.GE.U32.AND P3, PT, R4.reuse, 0x80, PT ;  /* 0x000000800400780c */ /* 0x040fe40003f66070 */
[C---:B------:R-:W-:Y:S02]  /*0150*/  ISETP.GE.U32.AND P4, PT, R4.reuse, 0xa0, PT ;  /* 0x000000a00400780c */ /* 0x040fe40003f86070 */
[----:B------:R-:W-:-:S03]  /*0160*/  ISETP.GE.U32.AND P5, PT, R4, 0xc0, PT ;  /* 0x000000c00400780c */ /* 0x000fc60003fa6070 */
[----:B------:R-:W0:Y:S08]  /*0170*/  @P0 LDC.64 R6, c[0x0][0x3d0] ;  /* 0x0000f400ff060b82 */ /* 0x000e300000000a00 */
[----:B------:R-:W3:Y:S08]  /*0180*/  @P1 LDC.64 R18, c[0x0][0x3d0] ;  /* 0x0000f400ff121b82 */ /* 0x000ef00000000a00 */
[----:B------:R-:W4:Y:S08]  /*0190*/  @P2 LDC.64 R22, c[0x0][0x3d0] ;  /* 0x0000f400ff162b82 */ /* 0x000f300000000a00 */
[----:B------:R-:W1:Y:S01]  /*01a0*/  @P3 LDC.64 R24, c[0x0][0x3d0] ;  /* 0x0000f400ff183b82 */ /* 0x000e620000000a00 */
[C---:B0-----:R-:W-:Y:S01]  /*01b0*/  @P0 IMAD.WIDE.U32 R6, R5.reuse, 0x8, R6 ;  /* 0x0000000805060825 */ /* 0x041fe200078e0006 */
[----:B------:R-:W-:-:S04]  /*01c0*/  @P0 LOP3.LUT R5, R5, 0x20, RZ, 0xfc, !PT ;  /* 0x0000002005050812 */ /* 0x000fc800078efcff */
[----:B--2---:R-:W5:Y:S02]  /*01d0*/  @P0 LDG.E.64 R8, desc[UR6][R6.64] ;  /* 0x0000000606080981 */ /* 0x004f64000c1e1b00 */
[----:B------:R-:W0:Y:S01]  /*01e0*/  @P4 LDC.64 R26, c[0x0][0x3d0] ;  /* 0x0000f400ff1a4b82 */ /* 0x000e220000000a00 */
[C---:B---3--:R-:W-:Y:S01]  /*01f0*/  @P1 IMAD.WIDE.U32 R20, R5.reuse, 0x8, R18 ;  /* 0x0000000805141825 */ /* 0x048fe200078e0012 */
[----:B------:R-:W-:Y:S02]  /*0200*/  @P1 IADD3 R5, PT, PT, R5, 0x20, RZ ;  /* 0x0000002005051810 */ /* 0x000fe40007ffe0ff */
[----:B------:R-:W-:Y:S02]  /*0210*/  CS2R R44, SRZ ;  /* 0x00000000002c7805 */ /* 0x000fe4000001ff00 */
[----:B------:R-:W-:Y:S02]  /*0220*/  CS2R R46, SRZ ;  /* 0x00000000002e7805 */ /* 0x000fe4000001ff00 */
[----:B------:R-:W-:Y:S01]  /*0230*/  CS2R R30, SRZ ;  /* 0x00000000001e7805 */ /* 0x000fe2000001ff00 */
[----:B------:R2:W5:Y:S01]  /*0240*/  @P1 LDG.E.64 R10, desc[UR6][R20.64] ;  /* 0x00000006140a1981 */ /* 0x000562000c1e1b00 */
[----:B------:R-:W3:Y:S01]  /*0250*/  @P5 LDC.64 R28, c[0x0][0x3d0] ;  /* 0x0000f400ff1c5b82 */ /* 0x000ee20000000a00 */
[C---:B----4-:R-:W-:Y:S01]  /*0260*/  @P2 IMAD.WIDE.U32 R22, R5.reuse, 0x8, R22 ;  /* 0x0000000805162825 */ /* 0x050fe200078e0016 */
[----:B------:R-:W-:-:S02]  /*0270*/  @P2 IADD3 R5, PT, PT, R5, 0x20, RZ ;  /* 0x0000002005052810 */ /* 0x000fc40007ffe0ff */
[----:B------:R-:W-:Y:S02]  /*0280*/  CS2R R32, SRZ ;  /* 0x0000000000207805 */ /* 0x000fe4000001ff00 */
[----:B------:R-:W-:Y:S02]  /*0290*/  CS2R R34, SRZ ;  /* 0x0000000000227805 */ /* 0x000fe4000001ff00 */
[----:B------:R-:W-:Y:S01]  /*02a0*/  CS2R R36, SRZ ;  /* 0x0000000000247805 */ /* 0x000fe2000001ff00 */
[----:B------:R4:W5:Y:S01]  /*02b0*/  @P2 LDG.E.64 R12, desc[UR6][R22.64] ;  /* 0x00000006160c2981 */ /* 0x000962000c1e1b00 */
[C---:B-1----:R-:W-:Y:S01]  /*02c0*/  @P3 IMAD.WIDE.U32 R24, R5.reuse, 0x8, R24 ;  /* 0x0000000805183825 */ /* 0x042fe200078e0018 */
[----:B------:R-:W-:Y:S01]  /*02d0*/  @P3 IADD3 R5, PT, PT, R5, 0x20, RZ ;  /* 0x0000002005053810 */ /* 0x000fe20007ffe0ff */
[----:B------:R-:W1:Y:S01]  /*02e0*/  S2UR UR4, SR_CTAID.X ;  /* 0x00000000000479c3 */ /* 0x000e620000002500 */
[----:B--2---:R-:W-:Y:S02]  /*02f0*/  CS2R R20, SRZ ;  /* 0x0000000000147805 */ /* 0x004fe4000001ff00 */
[----:B------:R-:W-:Y:S01]  /*0300*/  CS2R R38, SRZ ;  /* 0x0000000000267805 */ /* 0x000fe2000001ff00 */
[----:B------:R2:W5:Y:S01]  /*0310*/  @P3 LDG.E.64 R14, desc[UR6][R24.64] ;  /* 0x00000006180e3981 */ /* 0x000562000c1e1b00 */
[C---:B0-----:R-:W-:Y:S01]  /*0320*/  @P4 IMAD.WIDE.U32 R26, R5.reuse, 0x8, R26 ;  /* 0x00000008051a4825 */ /* 0x041fe200078e001a */
[----:B------:R-:W-:-:S02]  /*0330*/  @P4 IADD3 R5, PT, PT, R5, 0x20, RZ ;  /* 0x0000002005054810 */ /* 0x000fc40007ffe0ff */
[----:B----4-:R-:W-:Y:S02]  /*0340*/  CS2R R22, SRZ ;  /* 0x0000000000167805 */ /* 0x010fe4000001ff00 */
[----:B------:R-:W-:Y:S02]  /*0350*/  CS2R R40, SRZ ;  /* 0x0000000000287805 */ /* 0x000fe4000001ff00 */
[----:B------:R-:W-:Y:S01]  /*0360*/  CS2R R42, SRZ ;  /* 0x00000000002a7805 */ /* 0x000fe2000001ff00 */
[----:B------:R0:W5:Y:S01]  /*0370*/  @P4 LDG.E.64 R16, desc[UR6][R26.64] ;  /* 0x000000061a104981 */ /* 0x000162000c1e1b00 */
[----:B---3--:R-:W-:-:S05]  /*0380*/  @P5 IMAD.WIDE.U32 R18, R5, 0x8, R28 ;  /* 0x0000000805125825 */ /* 0x008fca00078e001c */
[----:B------:R3:W5:Y:S01]  /*0390*/  @P5 LDG.E.64 R68, desc[UR6][R18.64] ;  /* 0x0000000612445981 */ /* 0x000762000c1e1b00 */
[----:B------:R-:W-:Y:S01]  /*03a0*/  SHF.R.U32.HI R5, RZ, 0x5, R0 ;  /* 0x00000005ff057819 */ /* 0x000fe20000011600 */
[----:B-1----:R-:W-:-:S06]  /*03b0*/  USHF.L.U32 UR4, UR4, 0x2, URZ ;  /* 0x0000000204047899 */ /* 0x002fcc00080006ff */
[----:B------:R-:W-:-:S04]  /*03c0*/  LOP3.LUT R5, R5, UR4, RZ, 0xfc, !PT ;  /* 0x0000000405057c12 */ /* 0x000fc8000f8efcff */
[----:B------:R-:W-:Y:S02]  /*03d0*/  ISETP.GE.AND P0, PT, R5, UR5, PT ;  /* 0x0000000505007c0c */ /* 0x000fe4000bf06270 */
[----:B--2---:R-:W-:Y:S02]  /*03e0*/  CS2R R24, SRZ ;  /* 0x0000000000187805 */ /* 0x004fe4000001ff00 */
        /* <DEDUP_REMOVED lines=12> */
[----:B---3--:R-:W-:Y:S06]  /*04b0*/  @P0 BRA `(.L_x_11072) ;  /* 0x0000004c00280947 */ /* 0x008fec0003800000 */
[----:B------:R-:W0:Y:S01]  /*04c0*/  LDCU.64 UR4, c[0x0][0x3e0] ;  /* 0x00007c00ff0477ac */ /* 0x000e220008000a00 */
[----:B-----5:R-:W-:Y:S02]  /*04d0*/  MOV R157, R8 ;  /* 0x00000008009d7202 */ /* 0x020fe40000000f00 */
[----:B------:R-:W-:Y:S02]  /*04e0*/  CS2R R20, SRZ ;  /* 0x0000000000147805 */ /* 0x000fe4000001ff00 */
[----:B------:R-:W-:Y:S02]  /*04f0*/  SHF.R.U64 R0, R8, 0x10, R9 ;  /* 0x0000001008007819 */ /* 0x000fe40000001209 */
[----:B------:R-:W-:Y:S02]  /*0500*/  CS2R R22, SRZ ;  /* 0x0000000000167805 */ /* 0x000fe4000001ff00 */
[----:B------:R-:W-:Y:S02]  /*0510*/  MOV R156, R9 ;  /* 0x00000009009c7202 */ /* 0x000fe40000000f00 */
[----:B------:R-:W-:-:S02]  /*0520*/  CS2R R44, SRZ ;  /* 0x00000000002c7805 */ /* 0x000fc4000001ff00 */
[----:B------:R-:W-:Y:S02]  /*0530*/  SHF.R.U32.HI R2, RZ, 0x10, R9 ;  /* 0x00000010ff027819 */ /* 0x000fe40000011609 */
[----:B------:R-:W-:Y:S02]  /*0540*/  CS2R R46, SRZ ;  /* 0x00000000002e7805 */ /* 0x000fe4000001ff00 */
[----:B------:R-:W-:Y:S02]  /*0550*/  MOV R155, R10 ;  /* 0x0000000a009b7202 */ /* 0x000fe40000000f00 */
[----:B------:R-:W-:Y:S02]  /*0560*/  CS2R R24, SRZ ;  /* 0x0000000000187805 */ /* 0x000fe4000001ff00 */
[----:B------:R-:W-:Y:S02]  /*0570*/  SHF.R.U64 R3, R10, 0x10, R11 ;  /* 0x000000100a037819 */ /* 0x000fe4000000120b */
[----:B------:R-:W-:-:S02]  /*0580*/  CS2R R26, SRZ ;  /* 0x00000000001a7805 */ /* 0x000fc4000001ff00 */
[----:B------:R-:W-:Y:S02]  /*0590*/  MOV R154, R11 ;  /* 0x0000000b009a7202 */ /* 0x000fe40000000f00 */
[----:B------:R-:W-:Y:S02]  /*05a0*/  CS2R R28, SRZ ;  /* 0x00000000001c7805 */ /* 0x000fe4000001ff00 */
[----:B------:R-:W-:Y:S02]  /*05b0*/  SHF.R.U32.HI R6, RZ, 0x10, R11 ;  /* 0x00000010ff067819 */ /* 0x000fe4000001160b */
[----:B------:R-:W-:Y:S02]  /*05c0*/  CS2R R30, SRZ ;  /* 0x00000000001e7805 */ /* 0x000fe4000001ff00 */
[----:B------:R-:W-:Y:S02]  /*05d0*/  MOV R153, R12 ;  /* 0x0000000c00997202 */ /* 0x000fe40000000f00 */
[----:B------:R-:W-:-:S02]  /*05e0*/  CS2R R32, SRZ ;  /* 0x0000000000207805 */ /* 0x000fc4000001ff00 */
[----:B0-----:R-:W-:Y:S02]  /*05f0*/  ISETP.NE.U32.AND P0, PT, RZ, UR4, PT ;  /* 0x00000004ff007c0c */ /* 0x001fe4000bf05070 */
        /* <DEDUP_REMOVED lines=17> */
[--C-:B------:R-:W-:Y:S02]  /*0710*/  SHF.R.U64 R11, R16, 0x10, R17.reuse ;  /* 0x00000010100b7819 */ /* 0x100fe40000001211 */
[----:B------:R-:W-:Y:S02]  /*0720*/  CS2R R52, SRZ ;  /* 0x0000000000347805 */ /* 0x000fe4000001ff00 */
[----:B------:R-:W-:Y:S02]  /*0730*/  MOV R148, R17 ;  /* 0x0000001100947202 */ /* 0x000fe40000000f00 */
[----:B------:R-:W-:Y:S02]  /*0740*/  CS2R R54, SRZ ;  /* 0x0000000000367805 */ /* 0x000fe4000001ff00 */
[----:B------:R-:W-:Y:S02]  /*0750*/  SHF.R.U32.HI R12, RZ, 0x10, R17 ;  /* 0x00000010ff0c7819 */ /* 0x000fe40000011611 */
[----:B------:R-:W-:-:S02]  /*0760*/  CS2R R56, SRZ ;  /* 0x0000000000387805 */ /* 0x000fc4000001ff00 */
[----:B------:R-:W-:Y:S02]  /*0770*/  MOV R147, R68 ;  /* 0x0000004400937202 */ /* 0x000fe40000000f00 */
[----:B------:R-:W-:Y:S02]  /*0780*/  CS2R R58, SRZ ;  /* 0x00000000003a7805 */ /* 0x000fe4000001ff00 */
[----:B------:R-:W-:Y:S02]  /*0790*/  SHF.R.U64 R13, R68, 0x10, R69 ;  /* 0x00000010440d7819 */ /* 0x000fe40000001245 */
[----:B------:R-:W-:Y:S02]  /*07a0*/  CS2R R60, SRZ ;  /* 0x00000000003c7805 */ /* 0x000fe4000001ff00 */
[----:B------:R-:W-:Y:S02]  /*07b0*/  MOV R146, R69 ;  /* 0x0000004500927202 */ /* 0x000fe40000000f00 */
[----:B------:R-:W-:-:S02]  /*07c0*/  CS2R R62, SRZ ;  /* 0x00000000003e7805 */ /* 0x000fc4000001ff00 */
[----:B------:R-:W-:Y:S02]  /*07d0*/  SHF.R.U32.HI R14, RZ, 0x10, R69 ;  /* 0x00000010ff0e7819 */ /* 0x000fe40000011645 */
[----:B------:R-:W-:Y:S02]  /*07e0*/  ISETP.NE.AND.EX P0, PT, RZ, UR5, PT, P0 ;  /* 0x00000005ff007c0c */ /* 0x000fe4000bf05300 */
        /* <DEDUP_REMOVED lines=12> */
[----:B------:R-:W-:-:S07]  /*08b0*/  P2R R6, PR, RZ, 0x1 ;  /* 0x00000001ff067803 */ /* 0x000fce0000000000 */
.L_x_11143:
[----:B------:R-:W0:Y:S01]  /*08c0*/  LDC.64 R98, c[0x0][0x3c0] ;  /* 0x0000f000ff627b82 */ /* 0x000e220000000a00 */
[----:B------:R-:W-:-:S07]  /*08d0*/  ISETP.NE.AND P0, PT, R6, RZ, PT ;  /* 0x000000ff0600720c */ /* 0x000fce0003f05270 */
[----:B------:R-:W1:Y:S08]  /*08e0*/  LDC.64 R96, c[0x0][0x3c8] ;  /* 0x0000f200ff607b82 */ /* 0x000e700000000a00 */
[----:B------:R-:W2:Y:S01]  /*08f0*/  @P0 LDC.64 R2, c[0x0][0x3e0] ;  /* 0x0000f800ff020b82 */ /* 0x000ea20000000a00 */
[----:B0-----:R-:W-:-:S06]  /*0900*/  IMAD.WIDE R100, R5, 0x4, R98 ;  /* 0x0000000405647825 */ /* 0x001fcc00078e0262 */
[----:B------:R-:W3:Y:S01]  /*0910*/  LDG.E R100, desc[UR6][R100.64] ;  /* 0x0000000664647981 */ /* 0x000ee2000c1e1900 */
[----:B-----5:R-:W-:Y:S02]  /*0920*/  HFMA2 R7, -RZ, RZ, 1.875, 0 ;  /* 0x3f800000ff077431 */ /* 0x020fe400000001ff */
[----:B-1----:R-:W-:-:S05]  /*0930*/  IMAD.WIDE R96, R5, 0x4, R96 ;  /* 0x0000000405607825 */ /* 0x002fca00078e0260 */
[----:B------:R0:W5:Y:S01]  /*0940*/  LDG.E R123, desc[UR6][R96.64] ;  /* 0x00000006607b7981 */ /* 0x000162000c1e1900 */
[----:B--2---:R-:W-:Y:S01]  /*0950*/  @P0 IMAD.WIDE R98, R5, 0x4, R2 ;  /* 0x0000000405620825 */ /* 0x004fe200078e0202 */
[----:B------:R-:W1:Y:S01]  /*0960*/  S2R R0, SR_TID.X ;  /* 0x0000000000007919 */ /* 0x000e620000002100 */
[----:B------:R-:W-:-:S03]  /*0970*/  MOV R2, UR14 ;  /* 0x0000000e00027c02 */ /* 0x000fc60008000f00 */
[----:B------:R0:W5:Y:S01]  /*0980*/  @P0 LDG.E R7, desc[UR6][R98.64] ;  /* 0x0000000662070981 */ /* 0x000162000c1e1900 */
[----:B------:R-:W-:Y:S01]  /*0990*/  ISETP.NE.U32.AND P0, PT, RZ, UR10, PT ;  /* 0x0000000aff007c0c */ /* 0x000fe2000bf05070 */
[----:B------:R-:W-:-:S03]  /*09a0*/  IMAD R3, R5, R2, RZ ;  /* 0x0000000205037224 */ /* 0x000fc600078e02ff */
[----:B------:R-:W-:Y:S02]  /*09b0*/  ISETP.NE.AND.EX P1, PT, RZ, UR11, PT, P0 ;  /* 0x0000000bff007c0c */ /* 0x000fe4000bf25300 */
[----:B------:R-:W-:Y:S01]  /*09c0*/  SHF.R.S32.HI R102, RZ, 0x1f, R3 ;  /* 0x0000001fff667819 */ /* 0x000fe20000011403 */
[----:B------:R-:W-:Y:S01]  /*09d0*/  BSSY.RECONVERGENT B0, `(.L_x_11073) ;  /* 0x000021d000007945 */ /* 0x000fe20003800200 */
[----:B------:R-:W-:Y:S02]  /*09e0*/  ISETP.NE.AND P2, PT, RZ, UR8, PT ;  /* 0x00000008ff007c0c */ /* 0x000fe4000bf45270 */
[----:B------:R-:W-:Y:S02]  /*09f0*/  LEA.HI R102, R102, R3, RZ, 0x2 ;  /* 0x0000000366667211 */ /* 0x000fe400078f10ff */
[----:B------:R-:W-:Y:S02]  /*0a00*/  P2R R143, PR, RZ, 0x2 ;  /* 0x00000002ff8f7803 */ /* 0x000fe40000000000 */
[----:B-1----:R-:W-:-:S04]  /*0a10*/  LOP3.LUT R3, R0, 0x1f, RZ, 0xc0, !PT ;  /* 0x0000001f00037812 */ /* 0x002fc800078ec0ff */
[----:B------:R-:W-:Y:S02]  /*0a20*/  LEA.HI.SX32 R112, R102, R3, 0x1e ;  /* 0x0000000366707211 */ /* 0x000fe400078ff2ff */
[----:B---3--:R-:W-:Y:S01]  /*0a30*/  FSEL R141, R100, RZ, !P2 ;  /* 0x000000ff648d7208 */ /* 0x008fe20005000000 */
[----:B0-----:R-:W-:Y:S06]  /*0a40*/  @P1 BRA `(.L_x_11074) ;  /* 0x0000001000081947 */ /* 0x001fec0003800000 */
[C---:B------:R-:W-:Y:S01]  /*0a50*/  ISETP.GE.U32.AND P0, PT, R4.reuse, 0x20, PT ;  /* 0x000000200400780c */ /* 0x040fe20003f06070 */
[----:B------:R-:W-:Y:S01]  /*0a60*/  BSSY.RECONVERGENT B1, `(.L_x_11075) ;  /* 0x000002e000017945 */ /* 0x000fe20003800200 */
[C---:B------:R-:W-:Y:S02]  /*0a70*/  ISETP.GE.U32.AND P1, PT, R4.reuse, 0x40, PT ;  /* 0x000000400400780c */ /* 0x040fe40003f26070 */
[----:B------:R-:W-:Y:S02]  /*0a80*/  CS2R R144, SRZ ;  /* 0x0000000000907805 */ /* 0x000fe4000001ff00 */
[C---:B------:R-:W-:Y:S02]  /*0a90*/  ISETP.GE.U32.AND P2, PT, R4.reuse, 0x60, PT ;  /* 0x000000600400780c */ /* 0x040fe40003f46070 */
[----:B------:R-:W-:Y:S02]  /*0aa0*/  ISETP.GE.U32.AND P3, PT, R4, 0x80, PT ;  /* 0x000000800400780c */ /* 0x000fe40003f66070 */
[----:B------:R-:W-:-:S03]  /*0ab0*/  MOV R158, R112 ;  /* 0x00000070009e7202 */ /* 0x000fc60000000f00 */
[----:B------:R-:W-:Y:S08]  /*0ac0*/  @!P0 BRA `(.L_x_11076) ;  /* 0x00000000009c8947 */ /* 0x000ff00003800000 */
[----:B------:R-:W0:Y:S08]  /*0ad0*/  LDC.64 R96, c[0x0][0x3a8] ;  /* 0x0000ea00ff607b82 */ /* 0x000e300000000a00 */
[----:B------:R-:W1:Y:S01]  /*0ae0*/  LDC.64 R100, c[0x0][0x428] ;  /* 0x00010a00ff647b82 */ /* 0x000e620000000a00 */
[----:B0-----:R-:W-:-:S06]  /*0af0*/  IMAD.WIDE.U32 R96, R112, 0x10, R96 ;  /* 0x0000001070607825 */ /* 0x001fcc00078e0060 */
[----:B------:R-:W2:Y:S01]  /*0b00*/  LDG.E.128 R96, desc[UR6][R96.64] ;  /* 0x0000000660607981 */ /* 0x000ea2000c1e1d00 */
[----:B-1----:R-:W-:-:S06]  /*0b10*/  IMAD.WIDE.U32 R100, R112, 0x10, R100 ;  /* 0x0000001070647825 */ /* 0x002fcc00078e0064 */
[----:B------:R-:W3:Y:S01]  /*0b20*/  LDG.E.128 R100, desc[UR6][R100.64] ;  /* 0x0000000664647981 */ /* 0x000ee2000c1e1d00 */
[--C-:B------:R-:W-:Y:S01]  /*0b30*/  HADD2.F32 R127, -RZ, R157.reuse.H1_H1 ;  /* 0x3000009dff7f7230 */ /* 0x100fe20000004100 */
[----:B------:R-:W-:Y:S01]  /*0b40*/  IADD3 R158, PT, PT, R112, 0x20, RZ ;  /* 0x00000020709e7810 */ /* 0x000fe20007ffe0ff */
[----:B------:R-:W-:Y:S02]  /*0b50*/  HADD2.F32 R116, -RZ, R157.H0_H0 ;  /* 0x2000009dff747230 */ /* 0x000fe40000004100 */
[C---:B--2---:R-:W-:Y:S01]  /*0b60*/  FADD.FTZ R110, -R141.reuse, R96 ;  /* 0x000000608d6e7221 */ /* 0x044fe20000010100 */
[C---:B------:R-:W-:Y:S01]  /*0b70*/  FADD.FTZ R118, -R141.reuse, R97 ;  /* 0x000000618d767221 */ /* 0x040fe20000010100 */
[--C-:B------:R-:W-:Y:S02]  /*0b80*/  HADD2.F32 R96, -RZ, R156.reuse.H0_H0 ;  /* 0x2000009cff607230 */ /* 0x100fe40000004100 */
[----:B------:R-:W-:Y:S01]  /*0b90*/  FADD.FTZ R98, -R141, R98 ;  /* 0x000000628d627221 */ /* 0x000fe20000010100 */
[----:B-----5:R-:W-:Y:S01]  /*0ba0*/  FMUL.FTZ R111, R123, R110 ;  /* 0x0000006e7b6f7220 */ /* 0x020fe20000410000 */
[----:B------:R-:W-:Y:S01]  /*0bb0*/  FADD.FTZ R142, -R141, R99 ;  /* 0x000000638d8e7221 */ /* 0x000fe20000010100 */
[C---:B------:R-:W-:Y:S01]  /*0bc0*/  FMUL.FTZ R118, R123.reuse, R118 ;  /* 0x000000767b767220 */ /* 0x040fe20000410000 */
[----:B------:R-:W-:Y:S01]  /*0bd0*/  FMUL.FTZ R129, R123, R98 ;  /* 0x000000627b817220 */ /* 0x000fe20000410000 */
[----:B---3--:R-:W-:Y:S01]  /*0be0*/  FMUL.FTZ R110, R100, R127 ;  /* 0x0000007f646e7220 */ /* 0x008fe20000410000 */
[----:B------:R-:W-:-:S02]  /*0bf0*/  HADD2.F32 R127, -RZ, R156.H1_H1 ;  /* 0x3000009cff7f7230 */ /* 0x000fc40000004100 */
[----:B------:R-:W-:Y:S01]  /*0c00*/  FMUL.FTZ R116, R101, R116 ;  /* 0x0000007465747220 */ /* 0x000fe20000410000 */
[----:B------:R-:W-:Y:S01]  /*0c10*/  FMUL.FTZ R139, R103, R96 ;  /* 0x00000060678b7220 */ /* 0x000fe20000410000 */
[----:B------:R-:W-:Y:S01]  /*0c20*/  FADD.FTZ R97, RZ, R110 ;  /* 0x0000006eff617221 */ /* 0x000fe20000010000 */
[----:B------:R-:W-:Y:S01]  /*0c30*/  FFMA.FTZ R99, R111, R110, RZ ;  /* 0x0000006e6f637223 */ /* 0x000fe200000100ff */
        /* <DEDUP_REMOVED lines=16> */
.L_x_11076:
[----:B------:R-:W-:Y:S05]  /*0d40*/  BSYNC.RECONVERGENT B1 ;  /* 0x0000000000017941 */ /* 0x000fea0003800200 */
.L_x_11075:
        /* <DEDUP_REMOVED lines=10> */
[C---:B--2---:R-:W-:Y:S01]  /*0df0*/  FADD.FTZ R12, -R141.reuse, R96 ;  /* 0x000000608d0c7221 */ /* 0x044fe20000010100 */
[----:B------:R-:W-:Y:S02]  /*0e00*/  HADD2.F32 R96, -RZ, R155.H0_H0 ;  /* 0x2000009bff607230 */ /* 0x000fe40000004100 */
[----:B------:R-:W-:Y:S01]  /*0e10*/  FADD.FTZ R108, -R141, R97 ;  /* 0x000000618d6c7221 */ /* 0x000fe20000010100 */
[--C-:B------:R-:W-:Y:S02]  /*0e20*/  HADD2.F32 R97, -RZ, R154.reuse.H1_H1 ;  /* 0x3000009aff617230 */ /* 0x100fe40000004100 */
[----:B-----5:R-:W-:Y:S01]  /*0e30*/  FMUL.FTZ R13, R123, R12 ;  /* 0x0000000c7b0d7220 */ /* 0x020fe20000410000 */
[----:B------:R-:W-:Y:S01]  /*0e40*/  FADD.FTZ R98, -R141, R98 ;  /* 0x000000628d627221 */ /* 0x000fe20000010100 */
[----:B------:R-:W-:Y:S01]  /*0e50*/  FMUL.FTZ R108, R123, R108 ;  /* 0x0000006c7b6c7220 */ /* 0x000fe20000410000 */
[----:B------:R-:W-:Y:S01]  /*0e60*/  FADD.FTZ R140, -R141, R99 ;  /* 0x000000638d8c7221 */ /* 0x000fe20000010100 */
[----:B---3--:R-:W-:Y:S01]  /*0e70*/  FMUL.FTZ R12, R100, R109 ;  /* 0x0000006d640c7220 */ /* 0x008fe20000410000 */
[----:B------:R-:W-:Y:S01]  /*0e80*/  FMUL.FTZ R121, R101, R96 ;  /* 0x0000006065797220 */ /* 0x000fe20000410000 */
[----:B------:R-:W-:-:S02]  /*0e90*/  HADD2.F32 R96, -RZ, R154.H0_H0 ;  /* 0x2000009aff607230 */ /* 0x000fc40000004100 */
        /* <DEDUP_REMOVED lines=20> */
.L_x_11078:
[----:B------:R-:W-:Y:S05]  /*0fe0*/  BSYNC.RECONVERGENT B1 ;  /* 0x0000000000017941 */ /* 0x000fea0003800200 */
.L_x_11077:
        /* <DEDUP_REMOVED lines=41> */
.L_x_11080:
[----:B------:R-:W-:Y:S05]  /*1280*/  BSYNC.RECONVERGENT B1 ;  /* 0x0000000000017941 */ /* 0x000fea0003800200 */
.L_x_11079:
        /* <DEDUP_REMOVED lines=41> */
.L_x_11082:
[----:B------:R-:W-:Y:S05]  /*1520*/  BSYNC.RECONVERGENT B1 ;  /* 0x0000000000017941 */ /* 0x000fea0003800200 */
.L_x_11081:
[----:B------:R-:W-:Y:S01]  /*1530*/  ISETP.GE.U32.AND P4, PT, R4, 0xa0, PT ;  /* 0x000000a00400780c */ /* 0x000fe20003f86070 */
[----:B------:R-:W-:-:S12]  /*1540*/  BSSY.RECONVERGENT B1, `(.L_x_11083) ;  /* 0x0000029000017945 */ /* 0x000fd80003800200 */
        /* <DEDUP_REMOVED lines=40> */
.L_x_11084:
[----:B------:R-:W-:Y:S05]  /*17d0*/  BSYNC.RECONVERGENT B1 ;  /* 0x0000000000017941 */ /* 0x000fea0003800200 */
.L_x_11083:
[----:B------:R-:W-:-:S13]  /*17e0*/  ISETP.GE.U32.AND P5, PT, R4, 0xc0, PT ;  /* 0x000000c00400780c */ /* 0x000fda0003fa6070 */
[----:B------:R-:W-:Y:S05]  /*17f0*/  @!P5 BRA `(.L_x_11085) ;  /* 0x0000001000e8d947 */ /* 0x000fea0003800000 */
[----:B------:R-:W0:Y:S08]  /*1800*/  LDC.64 R96, c[0x0][0x3a8] ;  /* 0x0000ea00ff607b82 */ /* 0x000e300000000a00 */
[----:B------:R-:W1:Y:S01]  /*1810*/  LDC.64 R8, c[0x0][0x428] ;  /* 0x00010a00ff087b82 */ /* 0x000e620000000a00 */
[----:B0-----:R-:W-:-:S06]  /*1820*/  IMAD.WIDE.U32 R100, R158, 0x10, R96 ;  /* 0x000000109e647825 */ /* 0x001fcc00078e0060 */
[----:B------:R-:W2:Y:S01]  /*1830*/  LDG.E.128 R100, desc[UR6][R100.64] ;  /* 0x0000000664647981 */ /* 0x000ea2000c1e1d00 */
[----:B-1----:R-:W-:-:S06]  /*1840*/  IMAD.WIDE.U32 R96, R158, 0x10, R8 ;  /* 0x000000109e607825 */ /* 0x002fcc00078e0008 */
[----:B------:R-:W3:Y:S01]  /*1850*/  LDG.E.128 R96, desc[UR6][R96.64] ;  /* 0x0000000660607981 */ /* 0x000ee2000c1e1d00 */
[--C-:B------:R-:W-:Y:S02]  /*1860*/  HADD2.F32 R113, -RZ, R147.reuse.H1_H1 ;  /* 0x30000093ff717230 */ /* 0x100fe40000004100 */
[----:B------:R-:W-:Y:S02]  /*1870*/  HADD2.F32 R120, -RZ, R147.H0_H0 ;  /* 0x20000093ff787230 */ /* 0x000fe40000004100 */
[--C-:B------:R-:W-:Y:S02]  /*1880*/  HADD2.F32 R130, -RZ, R146.reuse.H0_H0 ;  /* 0x20000092ff827230 */ /* 0x100fe40000004100 */
[C---:B--2---:R-:W-:Y:S01]  /*1890*/  FADD.FTZ R8, -R141.reuse, R100 ;  /* 0x000000648d087221 */ /* 0x044fe20000010100 */
[C---:B------:R-:W-:Y:S01]  /*18a0*/  FADD.FTZ R114, -R141.reuse, R101 ;  /* 0x000000658d727221 */ /* 0x040fe20000010100 */
[----:B------:R-:W-:Y:S02]  /*18b0*/  HADD2.F32 R101, -RZ, R146.H1_H1 ;  /* 0x30000092ff657230 */ /* 0x000fe40000004100 */
[----:B------:R-:W-:Y:S01]  /*18c0*/  FADD.FTZ R102, -R141, R102 ;  /* 0x000000668d667221 */ /* 0x000fe20000010100 */
[C---:B-----5:R-:W-:Y:S01]  /*18d0*/  FMUL.FTZ R9, R123.reuse, R8 ;  /* 0x000000087b097220 */ /* 0x060fe20000410000 */
[----:B------:R-:W-:Y:S01]  /*18e0*/  FMUL.FTZ R114, R123, R114 ;  /* 0x000000727b727220 */ /* 0x000fe20000410000 */
[----:B------:R-:W-:Y:S01]  /*18f0*/  FADD.FTZ R132, -R141, R103 ;  /* 0x000000678d847221 */ /* 0x000fe20000010100 */
[----:B------:R-:W-:Y:S01]  /*1900*/  FMUL.FTZ R125, R123, R102 ;  /* 0x000000667b7d7220 */ /* 0x000fe20000410000 */
[----:B---3--:R-:W-:Y:S01]  /*1910*/  FMUL.FTZ R8, R96, R113 ;  /* 0x0000007160087220 */ /* 0x008fe20000410000 */
        /* <DEDUP_REMOVED lines=21> */
.L_x_11074:
        /* <DEDUP_REMOVED lines=17> */
[--C-:B------:R-:W-:Y:S01]  /*1b80*/  HADD2.F32 R127, -RZ, R157.reuse.H1_H1 ;  /* 0x3000009dff7f7230 */ /* 0x100fe20000004100 */
[----:B------:R-:W-:Y:S01]  /*1b90*/  IADD3 R158, PT, PT, R112, 0x20, RZ ;  /* 0x00000020709e7810 */ /* 0x000fe20007ffe0ff */
[----:B------:R-:W-:Y:S02]  /*1ba0*/  HADD2.F32 R116, -RZ, R157.H0_H0 ;  /* 0x2000009dff747230 */ /* 0x000fe40000004100 */
[C---:B---3--:R-:W-:Y:S01]  /*1bb0*/  FADD.FTZ R110, -R141.reuse, R96 ;  /* 0x000000608d6e7221 */ /* 0x048fe20000010100 */
[C---:B------:R-:W-:Y:S01]  /*1bc0*/  FADD.FTZ R118, -R141.reuse, R97 ;  /* 0x000000618d767221 */ /* 0x040fe20000010100 */
[--C-:B------:R-:W-:Y:S02]  /*1bd0*/  HADD2.F32 R96, -RZ, R156.reuse.H0_H0 ;  /* 0x2000009cff607230 */ /* 0x100fe40000004100 */
[----:B------:R-:W-:Y:S01]  /*1be0*/  FADD.FTZ R98, -R141, R98 ;  /* 0x000000628d627221 */ /* 0x000fe20000010100 */
[----:B-----5:R-:W-:Y:S01]  /*1bf0*/  FMUL.FTZ R111, R123, R110 ;  /* 0x0000006e7b6f7220 */ /* 0x020fe20000410000 */
[----:B------:R-:W-:Y:S01]  /*1c00*/  FADD.FTZ R142, -R141, R99 ;  /* 0x000000638d8e7221 */ /* 0x000fe20000010100 */
[C---:B------:R-:W-:Y:S01]  /*1c10*/  FMUL.FTZ R118, R123.reuse, R118 ;  /* 0x000000767b767220 */ /* 0x040fe20000410000 */
[----:B------:R-:W-:Y:S01]  /*1c20*/  FMUL.FTZ R129, R123, R98 ;  /* 0x000000627b817220 */ /* 0x000fe20000410000 */
[----:B----4-:R-:W-:Y:S01]  /*1c30*/  FMUL.FTZ R110, R100, R127 ;  /* 0x0000007f646e7220 */ /* 0x010fe20000410000 */
        /* <DEDUP_REMOVED lines=21> */
.L_x_11087:
[----:B------:R-:W-:Y:S05]  /*1d90*/  BSYNC.RECONVERGENT B1 ;  /* 0x0000000000017941 */ /* 0x000fea0003800200 */
.L_x_11086:
        /* <DEDUP_REMOVED lines=44> */
.L_x_11089:
[----:B------:R-:W-:Y:S05]  /*2060*/  BSYNC.RECONVERGENT B1 ;  /* 0x0000000000017941 */ /* 0x000fea0003800200 */
.L_x_11088:
        /* <DEDUP_REMOVED lines=13> */
[C---:B---3--:R-:W-:Y:S01]  /*2140*/  FADD.FTZ R14, -R141.reuse, R96 ;  /* 0x000000608d0e7221 */ /* 0x048fe20000010100 */
[----:B------:R-:W-:Y:S02]  /*2150*/  HADD2.F32 R96, -RZ, R153.H0_H0 ;  /* 0x20000099ff607230 */ /* 0x000fe40000004100 */
[----:B------:R-:W-:Y:S01]  /*2160*/  FADD.FTZ R106, -R141, R97 ;  /* 0x000000618d6a7221 */ /* 0x000fe20000010100 */
[--C-:B------:R-:W-:Y:S02]  /*2170*/  HADD2.F32 R97, -RZ, R152.reuse.H1_H1 ;  /* 0x30000098ff617230 */ /* 0x100fe40000004100 */
[----:B-----5:R-:W-:Y:S01]  /*2180*/  FMUL.FTZ R15, R123, R14 ;  /* 0x0000000e7b0f7220 */ /* 0x020fe20000410000 */
[----:B------:R-:W-:Y:S01]  /*2190*/  FADD.FTZ R98, -R141, R98 ;  /* 0x000000628d627221 */ /* 0x000fe20000010100 */
[----:B------:R-:W-:Y:S01]  /*21a0*/  FMUL.FTZ R106, R123, R106 ;  /* 0x0000006a7b6a7220 */ /* 0x000fe20000410000 */
[----:B------:R-:W-:Y:S01]  /*21b0*/  FADD.FTZ R138, -R141, R99 ;  /* 0x000000638d8a7221 */ /* 0x000fe20000010100 */
[----:B----4-:R-:W-:Y:S01]  /*21c0*/  FMUL.FTZ R14, R107, R100 ;  /* 0x000000646b0e7220 */ /* 0x010fe20000410000 */
        /* <DEDUP_REMOVED lines=22> */
.L_x_11091:
[----:B------:R-:W-:Y:S05]  /*2330*/  BSYNC.RECONVERGENT B1 ;  /* 0x0000000000017941 */ /* 0x000fea0003800200 */
.L_x_11090:
        /* <DEDUP_REMOVED lines=44> */
.L_x_11093:
[----:B------:R-:W-:Y:S05]  /*2600*/  BSYNC.RECONVERGENT B1 ;  /* 0x0000000000017941 */ /* 0x000fea0003800200 */
.L_x_11092:
[----:B------:R-:W-:Y:S01]  /*2610*/  ISETP.GE.U32.AND P4, PT, R4, 0xa0, PT ;  /* 0x000000a00400780c */ /* 0x000fe20003f86070 */
[----:B------:R-:W-:-:S12]  /*2620*/  BSSY.RECONVERGENT B1, `(.L_x_11094) ;  /* 0x000002c000017945 */ /* 0x000fd80003800200 */
        /* <DEDUP_REMOVED lines=43> */
.L_x_11095:
[----:B------:R-:W-:Y:S05]  /*28e0*/  BSYNC.RECONVERGENT B1 ;  /* 0x0000000000017941 */ /* 0x000fea0003800200 */
.L_x_11094:
[----:B------:R-:W-:-:S13]  /*28f0*/  ISETP.GE.U32.AND P5, PT, R4, 0xc0, PT ;  /* 0x000000c00400780c */ /* 0x000fda0003fa6070 */
        /* <DEDUP_REMOVED lines=10> */
[--C-:B------:R-:W-:Y:S02]  /*29a0*/  HADD2.F32 R113, -RZ, R147.reuse.H1_H1 ;  /* 0x30000093ff717230 */ /* 0x100fe40000004100 */
[--C-:B------:R-:W-:Y:S02]  /*29b0*/  HADD2.F32 R130, -RZ, R146.reuse.H0_H0 ;  /* 0x20000092ff827230 */ /* 0x100fe40000004100 */
[C---:B--2---:R-:W-:Y:S01]  /*29c0*/  FADD.FTZ R8, -R141.reuse, R100 ;  /* 0x000000648d087221 */ /* 0x044fe20000010100 */
[C---:B------:R-:W-:Y:S01]  /*29d0*/  FADD.FTZ R114, -R141.reuse, R101 ;  /* 0x000000658d727221 */ /* 0x040fe20000010100 */
[----:B------:R-:W-:Y:S02]  /*29e0*/  HADD2.F32 R100, -RZ, R147.H0_H0 ;  /* 0x20000093ff647230 */ /* 0x000fe40000004100 */
[----:B------:R-:W-:Y:S01]  /*29f0*/  FADD.FTZ R102, -R141, R102 ;  /* 0x000000668d667221 */ /* 0x000fe20000010100 */
[C---:B-----5:R-:W-:Y:S01]  /*2a00*/  FMUL.FTZ R9, R123.reuse, R8 ;  /* 0x000000087b097220 */ /* 0x060fe20000410000 */
[----:B------:R-:W-:Y:S01]  /*2a10*/  FMUL.FTZ R114, R123, R114 ;  /* 0x000000727b727220 */ /* 0x000fe20000410000 */
[----:B------:R-:W-:-:S02]  /*2a20*/  HADD2.F32 R101, -RZ, R146.H1_H1 ;  /* 0x30000092ff657230 */ /* 0x000fc40000004100 */
[----:B------:R-:W-:Y:S01]  /*2a30*/  FADD.FTZ R132, -R141, R103 ;  /* 0x000000678d847221 */ /* 0x000fe20000010100 */
        /* <DEDUP_REMOVED lines=22> */
.L_x_11085:
[----:B------:R-:W-:Y:S05]  /*2ba0*/  BSYNC.RECONVERGENT B0 ;  /* 0x0000000000007941 */ /* 0x000fea0003800200 */
.L_x_11073:
        /* <DEDUP_REMOVED lines=20> */
.L_x_11155:
[----:B------:R-:W-:Y:S01]  /*2cf0*/  ISETP.NE.AND P6, PT, R143, RZ, PT ;  /* 0x000000ff8f00720c */ /* 0x000fe20003fc5270 */
[----:B-1----:R-:W-:Y:S01]  /*2d00*/  FADD.FTZ R101, R100, R101 ;  /* 0x0000006564657221 */ /* 0x002fe20000010000 */
[----:B------:R-:W-:Y:S01]  /*2d10*/  P2R R96, PR, RZ, 0x1 ;  /* 0x00000001ff607803 */ /* 0x000fe20000000000 */
[----:B------:R-:W-:Y:S01]  /*2d20*/  BSSY.RECONVERGENT B0, `(.L_x_11097) ;  /* 0x000023f000007945 */ /* 0x000fe20003800200 */
[----:B------:R-:W-:Y:S01]  /*2d30*/  ISETP.NE.AND P0, PT, RZ, UR8, PT ;  /* 0x00000008ff007c0c */ /* 0x000fe2000bf05270 */
[----:B0-----:R-:W-:Y:S01]  /*2d40*/  FMUL.FTZ R100, R101, UR9 ;  /* 0x0000000965647c20 */ /* 0x001fe20008410000 */
[----:B--2---:R-:W-:-:S04]  /*2d50*/  FADD.FTZ R101, R99, R102 ;  /* 0x0000006663657221 */ /* 0x004fc80000010000 */
[----:B------:R-:W-:Y:S01]  /*2d60*/  FSEL R100, R100, RZ, !P0 ;  /* 0x000000ff64647208 */ /* 0x000fe20004000000 */
[----:B------:R-:W-:Y:S01]  /*2d70*/  FMUL.FTZ R101, R101, UR9 ;  /* 0x0000000965657c20 */ /* 0x000fe20008410000 */
[----:B------:R-:W-:Y:S01]  /*2d80*/  ISETP.NE.AND P0, PT, R96, RZ, PT ;  /* 0x000000ff6000720c */ /* 0x000fe20003f05270 */
[----:B------:R-:W-:-:S12]  /*2d90*/  @P6 BRA `(.L_x_11098) ;  /* 0x0000001000486947 */ /* 0x000fd80003800000 */
        /* <DEDUP_REMOVED lines=16> */
[----:B------:R-:W-:Y:S01]  /*2ea0*/  FMUL.FTZ R144, R123, R144 ;  /* 0x000000907b907220 */ /* 0x000fe20000410000 */
[----:B------:R-:W-:Y:S06]  /*2eb0*/  BRA `(.L_x_11102) ;  /* 0x0000000000407947 */ /* 0x000fec0003800000 */
.L_x_11101:
        /* <DEDUP_REMOVED lines=11> */
[----:B------:R-:W-:-:S02]  /*2f70*/  FMUL.FTZ R144, R123, R70 ;  /* 0x000000467b907220 */ /* 0x000fc40000410000 */
[----:B------:R-:W-:Y:S02]  /*2f80*/  MOV R68, R96 ;  /* 0x0000006000447202 */ /* 0x000fe40000000f00 */
[----:B------:R-:W-:Y:S02]  /*2f90*/  MOV R69, R158 ;  /* 0x0000009e00457202 */ /* 0x000fe40000000f00 */
[----:B------:R-:W-:Y:S02]  /*2fa0*/  MOV R70, R98 ;  /* 0x0000006200467202 */ /* 0x000fe40000000f00 */
[----:B------:R-:W-:-:S07]  /*2fb0*/  MOV R71, R144 ;  /* 0x0000009000477202 */ /* 0x000fce0000000f00 */
.L_x_11102:
[----:B------:R-:W0:Y:S01]  /*2fc0*/  @P0 LDC.64 R160, c[0x0][0x478] ;  /* 0x00011e00ffa00b82 */ /* 0x000e220000000a00 */
[-C--:B------:R-:W-:Y:S01]  /*2fd0*/  FMUL.FTZ R96, R96, R7.reuse ;  /* 0x0000000760607220 */ /* 0x080fe20000410000 */
[-C--:B------:R-:W-:Y:S01]  /*2fe0*/  FMUL.FTZ R97, R158, R7.reuse ;  /* 0x000000079e617220 */ /* 0x080fe20000410000 */
[-C--:B------:R-:W-:Y:S01]  /*2ff0*/  FMUL.FTZ R98, R98, R7.reuse ;  /* 0x0000000762627220 */ /* 0x080fe20000410000 */
[----:B------:R-:W-:-:S04]  /*3000*/  FMUL.FTZ R99, R144, R7 ;  /* 0x0000000790637220 */ /* 0x000fc80000410000 */
[----:B------:R-:W1:Y:S01]  /*3010*/  LDC.64 R102, c[0x0][0x468] ;  /* 0x00011a00ff667b82 */ /* 0x000e620000000a00 */
[----:B0-----:R-:W-:-:S05]  /*3020*/  @P0 IMAD.WIDE.U32 R160, R112, 0x10, R160 ;  /* 0x0000001070a00825 */ /* 0x001fca00078e00a0 */
[----:B------:R0:W-:Y:S01]  /*3030*/  @P0 STG.E.128 desc[UR6][R160.64], R68 ;  /* 0x00000044a0000986 */ /* 0x0001e2000c101d06 */
[C---:B-1----:R-:W-:Y:S01]  /*3040*/  IMAD.WIDE.U32 R102, R112.reuse, 0x10, R102 ;  /* 0x0000001070667825 */ /* 0x042fe200078e0066 */
[----:B------:R-:W-:-:S04]  /*3050*/  IADD3 R112, PT, PT, R112, 0x20, RZ ;  /* 0x0000002070707810 */ /* 0x000fc80007ffe0ff */
[----:B------:R0:W-:Y:S03]  /*3060*/  STG.E.128 desc[UR6][R102.64], R96 ;  /* 0x0000006066007986 */ /* 0x0001e6000c101d06 */
.L_x_11100:
[----:B------:R-:W-:Y:S05]  /*3070*/  BSYNC.RECONVERGENT B1 ;  /* 0x0000000000017941 */ /* 0x000fea0003800200 */
.L_x_11099:
        /* <DEDUP_REMOVED lines=20> */
[----:B------:R-:W-:Y:S01]  /*31c0*/  MOV R71, R144 ;  /* 0x0000009000477202 */ /* 0x000fe20000000f00 */
[----:B------:R-:W-:Y:S06]  /*31d0*/  BRA `(.L_x_11106) ;  /* 0x0000000000307947 */ /* 0x000fec0003800000 */
.L_x_11105:
        /* <DEDUP_REMOVED lines=11> */
[----:B------:R-:W-:-:S07]  /*3290*/  FMUL.FTZ R144, R123, R144 ;  /* 0x000000907b907220 */ /* 0x000fce0000410000 */
.L_x_11106:
        /* <DEDUP_REMOVED lines=11> */
.L_x_11104:
[----:B------:R-:W-:Y:S05]  /*3350*/  BSYNC.RECONVERGENT B1 ;  /* 0x0000000000017941 */ /* 0x000fea0003800200 */
.L_x_11103:
[----:B------:R-:W-:Y:S04]  /*3360*/  BSSY.RECONVERGENT B1, `(.L_x_11107) ;  /* 0x000002d000017945 */ /* 0x000fe80003800200 */
[----:B------:R-:W-:Y:S05]  /*3370*/  @!P2 BRA `(.L_x_11108) ;  /* 0x0000000000aca947 */ /* 0x000fea0003800000 */
[----:B------:R-:W-:-:S04]  /*3380*/  ISETP.NE.U32.AND P0, PT, RZ, UR12, PT ;  /* 0x0000000cff007c0c */ /* 0x000fc8000bf05070 */
[----:B------:R-:W-:-:S13]  /*3390*/  ISETP.NE.AND.EX P0, PT, RZ, UR13, PT, P0 ;  /* 0x0000000dff007c0c */ /* 0x000fda000bf05300 */
[----:B------:R-:W-:Y:S05]  /*33a0*/  @!P0 BRA `(.L_x_11109) ;  /* 0x0000000000448947 */ /* 0x000fea0003800000 */
[-CC-:B0-2---:R-:W-:Y:S01]  /*33b0*/  FFMA.FTZ R69, R15, R101.reuse, R100.reuse ;  /* 0x000000650f457223 */ /* 0x185fe20000010064 */
        /* <DEDUP_REMOVED lines=16> */
.L_x_11109:
        /* <DEDUP_REMOVED lines=12> */
.L_x_11110:
        /* <DEDUP_REMOVED lines=11> */
.L_x_11108:
[----:B------:R-:W-:Y:S05]  /*3630*/  BSYNC.RECONVERGENT B1 ;  /* 0x0000000000017941 */ /* 0x000fea0003800200 */
.L_x_11107:
[----:B------:R-:W-:Y:S04]  /*3640*/  BSSY.RECONVERGENT B1, `(.L_x_11111) ;  /* 0x000002d000017945 */ /* 0x000fe80003800200 */
[----:B------:R-:W-:Y:S05]  /*3650*/  @!P3 BRA `(.L_x_11112) ;  /* 0x0000000000acb947 */ /* 0x000fea0003800000 */
[----:B------:R-:W-:-:S04]  /*3660*/  ISETP.NE.U32.AND P0, PT, RZ, UR12, PT ;  /* 0x0000000cff007c0c */ /* 0x000fc8000bf05070 */
[----:B------:R-:W-:-:S13]  /*3670*/  ISETP.NE.AND.EX P0, PT, RZ, UR13, PT, P0 ;  /* 0x0000000dff007c0c */ /* 0x000fda000bf05300 */
[----:B------:R-:W-:Y:S05]  /*3680*/  @!P0 BRA `(.L_x_11113) ;  /* 0x0000000000448947 */ /* 0x000fea0003800000 */
[-CC-:B0-23--:R-:W-:Y:S01]  /*3690*/  FFMA.FTZ R69, R17, R101.reuse, R100.reuse ;  /* 0x0000006511457223 */ /* 0x18dfe20000010064 */
        /* <DEDUP_REMOVED lines=16> */
.L_x_11113:
        /* <DEDUP_REMOVED lines=12> */
.L_x_11114:
        /* <DEDUP_REMOVED lines=11> */
.L_x_11112:
[----:B------:R-:W-:Y:S05]  /*3910*/  BSYNC.RECONVERGENT B1 ;  /* 0x0000000000017941 */ /* 0x000fea0003800200 */
.L_x_11111:
[----:B------:R-:W-:Y:S04]  /*3920*/  BSSY.RECONVERGENT B1, `(.L_x_11115) ;  /* 0x000002d000017945 */ /* 0x000fe80003800200 */
[----:B------:R-:W-:Y:S05]  /*3930*/  @!P4 BRA `(.L_x_11116) ;  /* 0x0000000000acc947 */ /* 0x000fea0003800000 */
[----:B------:R-:W-:-:S04]  /*3940*/  ISETP.NE.U32.AND P0, PT, RZ, UR12, PT ;  /* 0x0000000cff007c0c */ /* 0x000fc8000bf05070 */
[----:B------:R-:W-:-:S13]  /*3950*/  ISETP.NE.AND.EX P0, PT, RZ, UR13, PT, P0 ;  /* 0x0000000dff007c0c */ /* 0x000fda000bf05300 */
[----:B------:R-:W-:Y:S05]  /*3960*/  @!P0 BRA `(.L_x_11117) ;  /* 0x0000000000448947 */ /* 0x000fea0003800000 */
[-CC-:B0-234-:R-:W-:Y:S01]  /*3970*/  FFMA.FTZ R69, R11, R101.reuse, R100.reuse ;  /* 0x000000650b457223 */ /* 0x19dfe20000010064 */
        /* <DEDUP_REMOVED lines=16> */
.L_x_11117:
        /* <DEDUP_REMOVED lines=12> */
.L_x_11118:
        /* <DEDUP_REMOVED lines=11> */
.L_x_11116:
[----:B------:R-:W-:Y:S05]  /*3bf0*/  BSYNC.RECONVERGENT B1 ;  /* 0x0000000000017941 */ /* 0x000fea0003800200 */
.L_x_11115:
        /* <DEDUP_REMOVED lines=21> */
.L_x_11120:
        /* <DEDUP_REMOVED lines=12> */
.L_x_11121:
        /* <DEDUP_REMOVED lines=8> */
[----:B-1----:R-:W-:-:S05]  /*3e90*/  IMAD.WIDE.U32 R100, R112, 0x10, R100 ;  /* 0x0000001070647825 */ /* 0x002fca00078e0064 */
[----:B------:R0:W-:Y:S01]  /*3ea0*/  STG.E.128 desc[UR6][R100.64], R96 ;  /* 0x0000006064007986 */ /* 0x0001e2000c101d06 */
[----:B------:R-:W-:Y:S05]  /*3eb0*/  BRA `(.L_x_11119) ;  /* 0x0000001000947947 */ /* 0x000fea0003800000 */
.L_x_11098:
[----:B------:R-:W-:-:S04]  /*3ec0*/  UISETP.NE.U32.AND UP0, UPT, UR12, URZ, UPT ;  /* 0x000000ff0c00728c */ /* 0x000fc8000bf05070 */
[----:B------:R-:W-:-:S09]  /*3ed0*/  UISETP.NE.AND.EX UP0, UPT, UR13, URZ, UPT, UP0 ;  /* 0x000000ff0d00728c */ /* 0x000fd2000bf05300 */
[----:B------:R-:W-:Y:S05]  /*3ee0*/  BRA.U UP0, `(.L_x_11122) ;  /* 0x0000000900247547 */ /* 0x000fea000b800000 */
[----:B------:R-:W-:Y:S01]  /*3ef0*/  ISETP.GT.U32.AND P0, PT, R4, 0x1f, PT ;  /* 0x0000001f0400780c */ /* 0x000fe20003f04070 */
[----:B------:R-:W-:-:S12]  /*3f00*/  BSSY.RECONVERGENT B1, `(.L_x_11123) ;  /* 0x0000016000017945 */ /* 0x000fd80003800200 */
[----:B------:R-:W-:Y:S05]  /*3f10*/  @!P0 BRA `(.L_x_11124) ;  /* 0x0000000000508947 */ /* 0x000fea0003800000 */
[----:B------:R-:W0:Y:S01]  /*3f20*/  LDC.64 R102, c[0x0][0x468] ;  /* 0x00011a00ff667b82 */ /* 0x000e220000000a00 */
[-CC-:B------:R-:W-:Y:S01]  /*3f30*/  FFMA.FTZ R97, R111, R101.reuse, R100.reuse ;  /* 0x000000656f617223 */ /* 0x180fe20000010064 */
[-CC-:B------:R-:W-:Y:S01]  /*3f40*/  FFMA.FTZ R98, R129, R101.reuse, R100.reuse ;  /* 0x0000006581627223 */ /* 0x180fe20000010064 */
[-CC-:B------:R-:W-:Y:S02]  /*3f50*/  FFMA.FTZ R144, R142, R101.reuse, R100.reuse ;  /* 0x000000658e907223 */ /* 0x180fe40000010064 */
[----:B------:R-:W-:Y:S01]  /*3f60*/  FADD.FTZ R96, R110, -R97 ;  /* 0x800000616e607221 */ /* 0x000fe20000010000 */
[----:B------:R-:W-:Y:S01]  /*3f70*/  FFMA.FTZ R97, R118, R101, R100 ;  /* 0x0000006576617223 */ /* 0x000fe20000010064 */
[----:B------:R-:W-:Y:S02]  /*3f80*/  FADD.FTZ R144, R139, -R144 ;  /* 0x800000908b907221 */ /* 0x000fe40000010000 */
[----:B-----5:R-:W-:Y:S01]  /*3f90*/  FFMA.FTZ R96, R123, R96, R72 ;  /* 0x000000607b607223 */ /* 0x020fe20000010048 */
[----:B------:R-:W-:Y:S01]  /*3fa0*/  FADD.FTZ R158, R116, -R97 ;  /* 0x80000061749e7221 */ /* 0x000fe20000010000 */
[----:B------:R-:W-:Y:S01]  /*3fb0*/  FADD.FTZ R97, R127, -R98 ;  /* 0x800000627f617221 */ /* 0x000fe20000010000 */
[C---:B------:R-:W-:Y:S01]  /*3fc0*/  FFMA.FTZ R144, R123.reuse, R144, R75 ;  /* 0x000000907b907223 */ /* 0x040fe2000001004b */
[----:B------:R-:W-:Y:S01]  /*3fd0*/  FMUL.FTZ R96, R96, R7 ;  /* 0x0000000760607220 */ /* 0x000fe20000410000 */
[C---:B------:R-:W-:Y:S01]  /*3fe0*/  FFMA.FTZ R158, R123.reuse, R158, R73 ;  /* 0x0000009e7b9e7223 */ /* 0x040fe20000010049 */
[----:B------:R-:W-:Y:S01]  /*3ff0*/  FFMA.FTZ R98, R123, R97, R74 ;  /* 0x000000617b627223 */ /* 0x000fe2000001004a */
[----:B------:R-:W-:-:S02]  /*4000*/  FMUL.FTZ R99, R144, R7 ;  /* 0x0000000790637220 */ /* 0x000fc40000410000 */
[-C--:B------:R-:W-:Y:S01]  /*4010*/  FMUL.FTZ R97, R158, R7.reuse ;  /* 0x000000079e617220 */ /* 0x080fe20000410000 */
[----:B------:R-:W-:Y:S01]  /*4020*/  FMUL.FTZ R98, R98, R7 ;  /* 0x0000000762627220 */ /* 0x000fe20000410000 */
[C---:B0-----:R-:W-:Y:S01]  /*4030*/  IMAD.WIDE.U32 R102, R112.reuse, 0x10, R102 ;  /* 0x0000001070667825 */ /* 0x041fe200078e0066 */
[----:B------:R-:W-:-:S04]  /*4040*/  IADD3 R112, PT, PT, R112, 0x20, RZ ;  /* 0x0000002070707810 */ /* 0x000fc80007ffe0ff */
[----:B------:R0:W-:Y:S03]  /*4050*/  STG.E.128 desc[UR6][R102.64], R96 ;  /* 0x0000006066007986 */ /* 0x0001e6000c101d06 */
.L_x_11124:
[----:B------:R-:W-:Y:S05]  /*4060*/  BSYNC.RECONVERGENT B1 ;  /* 0x0000000000017941 */ /* 0x000fea0003800200 */
.L_x_11123:
[----:B------:R-:W-:Y:S04]  /*4070*/  BSSY.RECONVERGENT B1, `(.L_x_11125) ;  /* 0x0000016000017945 */ /* 0x000fe80003800200 */
[----:B------:R-:W-:Y:S05]  /*4080*/  @!P1 BRA `(.L_x_11126) ;  /* 0x0000000000509947 */ /* 0x000fea0003800000 */
[----:B0-----:R-:W0:Y:S01]  /*4090*/  LDC.64 R102, c[0x0][0x468] ;  /* 0x00011a00ff667b82 */ /* 0x001e220000000a00 */
[-CC-:B------:R-:W-:Y:S01]  /*40a0*/  FFMA.FTZ R97, R13, R101.reuse, R100.reuse ;  /* 0x000000650d617223 */ /* 0x180fe20000010064 */
[-CC-:B------:R-:W-:Y:S01]  /*40b0*/  FFMA.FTZ R158, R108, R101.reuse, R100.reuse ;  /* 0x000000656c9e7223 */ /* 0x180fe20000010064 */
[-CC-:B------:R-:W-:Y:S02]  /*40c0*/  FFMA.FTZ R144, R140, R101.reuse, R100.reuse ;  /* 0x000000658c907223 */ /* 0x180fe40000010064 */
[----:B------:R-:W-:Y:S01]  /*40d0*/  FADD.FTZ R96, R12, -R97 ;  /* 0x800000610c607221 */ /* 0x000fe20000010000 */
[----:B------:R-:W-:Y:S01]  /*40e0*/  FFMA.FTZ R97, R109, R101, R100 ;  /* 0x000000656d617223 */ /* 0x000fe20000010064 */
[----:B------:R-:W-:Y:S01]  /*40f0*/  FADD.FTZ R158, R121, -R158 ;  /* 0x8000009e799e7221 */ /* 0x000fe20000010000 */
[----:B------:R-:W-:Y:S01]  /*4100*/  FADD.FTZ R144, R137, -R144 ;  /* 0x8000009089907221 */ /* 0x000fe20000010000 */
[C---:B-----5:R-:W-:Y:S01]  /*4110*/  FFMA.FTZ R96, R123.reuse, R96, R76 ;  /* 0x000000607b607223 */ /* 0x060fe2000001004c */
[----:B------:R-:W-:Y:S01]  /*4120*/  FADD.FTZ R97, R128, -R97 ;  /* 0x8000006180617221 */ /* 0x000fe20000010000 */
[C---:B------:R-:W-:Y:S01]  /*4130*/  FFMA.FTZ R158, R123.reuse, R158, R77 ;  /* 0x0000009e7b9e7223 */ /* 0x040fe2000001004d */
[C---:B------:R-:W-:Y:S01]  /*4140*/  FFMA.FTZ R144, R123.reuse, R144, R79 ;  /* 0x000000907b907223 */ /* 0x040fe2000001004f */
[----:B------:R-:W-:Y:S01]  /*4150*/  FMUL.FTZ R96, R96, R7 ;  /* 0x0000000760607220 */ /* 0x000fe20000410000 */
[----:B------:R-:W-:Y:S01]  /*4160*/  FFMA.FTZ R98, R123, R97, R78 ;  /* 0x000000617b627223 */ /* 0x000fe2000001004e */
[-C--:B------:R-:W-:Y:S01]  /*4170*/  FMUL.FTZ R97, R158, R7.reuse ;  /* 0x000000079e617220 */ /* 0x080fe20000410000 */
[----:B------:R-:W-:-:S02]  /*4180*/  FMUL.FTZ R99, R144, R7 ;  /* 0x0000000790637220 */ /* 0x000fc40000410000 */
[----:B------:R-:W-:Y:S01]  /*4190*/  FMUL.FTZ R98, R98, R7 ;  /* 0x0000000762627220 */ /* 0x000fe20000410000 */
[C---:B0-----:R-:W-:Y:S01]  /*41a0*/  IMAD.WIDE.U32 R102, R112.reuse, 0x10, R102 ;  /* 0x0000001070667825 */ /* 0x041fe200078e0066 */
[----:B------:R-:W-:-:S04]  /*41b0*/  IADD3 R112, PT, PT, R112, 0x20, RZ ;  /* 0x0000002070707810 */ /* 0x000fc80007ffe0ff */
[----:B------:R1:W-:Y:S03]  /*41c0*/  STG.E.128 desc[UR6][R102.64], R96 ;  /* 0x0000006066007986 */ /* 0x0003e6000c101d06 */
.L_x_11126:
[----:B------:R-:W-:Y:S05]  /*41d0*/  BSYNC.RECONVERGENT B1 ;  /* 0x0000000000017941 */ /* 0x000fea0003800200 */
.L_x_11125:
[----:B------:R-:W-:Y:S04]  /*41e0*/  BSSY.RECONVERGENT B1, `(.L_x_11127) ;  /* 0x0000016000017945 */ /* 0x000fe80003800200 */
[----:B------:R-:W-:Y:S05]  /*41f0*/  @!P2 BRA `(.L_x_11128) ;  /* 0x000000000050a947 */ /* 0x000fea0003800000 */
[----:B01----:R-:W0:Y:S01]  /*4200*/  LDC.64 R102, c[0x0][0x468] ;  /* 0x00011a00ff667b82 */ /* 0x003e220000000a00 */
        /* <DEDUP_REMOVED lines=19> */
.L_x_11128:
[----:B------:R-:W-:Y:S05]  /*4340*/  BSYNC.RECONVERGENT B1 ;  /* 0x0000000000017941 */ /* 0x000fea0003800200 */
.L_x_11127:
[----:B------:R-:W-:Y:S04]  /*4350*/  BSSY.RECONVERGENT B1, `(.L_x_11129) ;  /* 0x0000016000017945 */ /* 0x000fe80003800200 */
[----:B------:R-:W-:Y:S05]  /*4360*/  @!P3 BRA `(.L_x_11130) ;  /* 0x000000000050b947 */ /* 0x000fea0003800000 */
[----:B012---:R-:W0:Y:S01]  /*4370*/  LDC.64 R102, c[0x0][0x468] ;  /* 0x00011a00ff667b82 */ /* 0x007e220000000a00 */
        /* <DEDUP_REMOVED lines=19> */
.L_x_11130:
[----:B------:R-:W-:Y:S05]  /*44b0*/  BSYNC.RECONVERGENT B1 ;  /* 0x0000000000017941 */ /* 0x000fea0003800200 */
.L_x_11129:
[----:B------:R-:W-:Y:S04]  /*44c0*/  BSSY.RECONVERGENT B1, `(.L_x_11131) ;  /* 0x0000016000017945 */ /* 0x000fe80003800200 */
[----:B------:R-:W-:Y:S05]  /*44d0*/  @!P4 BRA `(.L_x_11132) ;  /* 0x000000000050c947 */ /* 0x000fea0003800000 */
[----:B0123--:R-:W0:Y:S01]  /*44e0*/  LDC.64 R102, c[0x0][0x468] ;  /* 0x00011a00ff667b82 */ /* 0x00fe220000000a00 */
        /* <DEDUP_REMOVED lines=19> */
.L_x_11132:
[----:B------:R-:W-:Y:S05]  /*4620*/  BSYNC.RECONVERGENT B1 ;  /* 0x0000000000017941 */ /* 0x000fea0003800200 */
.L_x_11131:
[----:B------:R-:W-:Y:S05]  /*4630*/  @!P5 BRA `(.L_x_11119) ;  /* 0x0000000800b4d947 */ /* 0x000fea0003800000 */
[----:B01234-:R-:W0:Y:S01]  /*4640*/  LDC.64 R96, c[0x0][0x468] ;  /* 0x00011a00ff607b82 */ /* 0x01fe220000000a00 */
        /* <DEDUP_REMOVED lines=8> */
[C---:B-----5:R-:W-:Y:S01]  /*46d0*/  FFMA.FTZ R144, R123.reuse, R101, R92 ;  /* 0x000000657b907223 */ /* 0x060fe2000001005c */
[C---:B------:R-:W-:Y:S01]  /*46e0*/  FFMA.FTZ R98, R123.reuse, R98, R93 ;  /* 0x000000627b627223 */ /* 0x040fe2000001005d */
[C---:B------:R-:W-:Y:S01]  /*46f0*/  FFMA.FTZ R158, R123.reuse, R158, R95 ;  /* 0x0000009e7b9e7223 */ /* 0x040fe2000001005f */
[----:B------:R-:W-:-:S03]  /*4700*/  FFMA.FTZ R102, R123, R99, R94 ;  /* 0x000000637b667223 */ /* 0x000fc6000001005e */
[----:B------:R-:W-:Y:S01]  /*4710*/  FMUL.FTZ R99, R158, R7 ;  /* 0x000000079e637220 */ /* 0x000fe20000410000 */
[----:B0-----:R-:W-:-:S04]  /*4720*/  IMAD.WIDE.U32 R100, R112, 0x10, R96 ;  /* 0x0000001070647825 */ /* 0x001fc800078e0060 */
[-C--:B------:R-:W-:Y:S01]  /*4730*/  FMUL.FTZ R97, R98, R7.reuse ;  /* 0x0000000762617220 */ /* 0x080fe20000410000 */
[-C--:B------:R-:W-:Y:S01]  /*4740*/  FMUL.FTZ R96, R144, R7.reuse ;  /* 0x0000000790607220 */ /* 0x080fe20000410000 */
[----:B------:R-:W-:-:S05]  /*4750*/  FMUL.FTZ R98, R102, R7 ;  /* 0x0000000766627220 */ /* 0x000fca0000410000 */
[----:B------:R0:W-:Y:S01]  /*4760*/  STG.E.128 desc[UR6][R100.64], R96 ;  /* 0x0000006064007986 */ /* 0x0001e2000c101d06 */
[----:B------:R-:W-:Y:S05]  /*4770*/  BRA `(.L_x_11119) ;  /* 0x0000000800647947 */ /* 0x000fea0003800000 */
.L_x_11122:
[----:B------:R-:W-:Y:S04]  /*4780*/  BSSY.RECONVERGENT B1, `(.L_x_11133) ;  /* 0x0000019000017945 */ /* 0x000fe80003800200 */
[----:B------:R-:W-:Y:S05]  /*4790*/  @!P0 BRA `(.L_x_11134) ;  /* 0x00000000005c8947 */ /* 0x000fea0003800000 */
[----:B------:R-:W0:Y:S01]  /*47a0*/  LDC.64 R144, c[0x0][0x478] ;  /* 0x00011e00ff907b82 */ /* 0x000e220000000a00 */
[-CC-:B------:R-:W-:Y:S01]  /*47b0*/  FFMA.FTZ R71, R118, R101.reuse, R100.reuse ;  /* 0x0000006576477223 */ /* 0x180fe20000010064 */
[-CC-:B------:R-:W-:Y:S01]  /*47c0*/  FFMA.FTZ R98, R129, R101.reuse, R100.reuse ;  /* 0x0000006581627223 */ /* 0x180fe20000010064 */
[-CC-:B------:R-:W-:Y:S01]  /*47d0*/  FFMA.FTZ R69, R111, R101.reuse, R100.reuse ;  /* 0x000000656f457223 */ /* 0x180fe20000010064 */
[----:B------:R-:W-:Y:S01]  /*47e0*/  FFMA.FTZ R96, R142, R101, R100 ;  /* 0x000000658e607223 */ /* 0x000fe20000010064 */
[----:B------:R-:W-:Y:S01]  /*47f0*/  FADD.FTZ R70, R116, -R71 ;  /* 0x8000004774467221 */ /* 0x000fe20000010000 */
[----:B------:R-:W-:Y:S01]  /*4800*/  FADD.FTZ R71, R127, -R98 ;  /* 0x800000627f477221 */ /* 0x000fe20000010000 */
[----:B------:R-:W-:Y:S01]  /*4810*/  FADD.FTZ R68, R110, -R69 ;  /* 0x800000456e447221 */ /* 0x000fe20000010000 */
[----:B------:R-:W1:Y:S01]  /*4820*/  LDC.64 R102, c[0x0][0x468] ;  /* 0x00011a00ff667b82 */ /* 0x000e620000000a00 */
[----:B------:R-:W-:Y:S01]  /*4830*/  FADD.FTZ R96, R139, -R96 ;  /* 0x800000608b607221 */ /* 0x000fe20000010000 */
[C---:B-----5:R-:W-:Y:S01]  /*4840*/  FFMA.FTZ R69, R123.reuse, R70, R73 ;  /* 0x000000467b457223 */ /* 0x060fe20000010049 */
[C---:B------:R-:W-:Y:S01]  /*4850*/  FFMA.FTZ R70, R123.reuse, R71, R74 ;  /* 0x000000477b467223 */ /* 0x040fe2000001004a */
[C---:B------:R-:W-:Y:S01]  /*4860*/  FFMA.FTZ R68, R123.reuse, R68, R72 ;  /* 0x000000447b447223 */ /* 0x040fe20000010048 */
[----:B------:R-:W-:Y:S01]  /*4870*/  FFMA.FTZ R71, R123, R96, R75 ;  /* 0x000000607b477223 */ /* 0x000fe2000001004b */
[-C--:B------:R-:W-:Y:S01]  /*4880*/  FMUL.FTZ R97, R69, R7.reuse ;  /* 0x0000000745617220 */ /* 0x080fe20000410000 */
[-C--:B------:R-:W-:Y:S01]  /*4890*/  FMUL.FTZ R98, R70, R7.reuse ;  /* 0x0000000746627220 */ /* 0x080fe20000410000 */
[-C--:B------:R-:W-:Y:S01]  /*48a0*/  FMUL.FTZ R96, R68, R7.reuse ;  /* 0x0000000744607220 */ /* 0x080fe20000410000 */
[----:B------:R-:W-:Y:S01]  /*48b0*/  FMUL.FTZ R99, R71, R7 ;  /* 0x0000000747637220 */ /* 0x000fe20000410000 */
[----:B0-----:R-:W-:-:S05]  /*48c0*/  IMAD.WIDE.U32 R144, R112, 0x10, R144 ;  /* 0x0000001070907825 */ /* 0x001fca00078e0090 */
[----:B------:R0:W-:Y:S01]  /*48d0*/  STG.E.128 desc[UR6][R144.64], R68 ;  /* 0x0000004490007986 */ /* 0x0001e2000c101d06 */
[C---:B-1----:R-:W-:Y:S01]  /*48e0*/  IMAD.WIDE.U32 R102, R112.reuse, 0x10, R102 ;  /* 0x0000001070667825 */ /* 0x042fe200078e0066 */
[----:B------:R-:W-:-:S04]  /*48f0*/  IADD3 R112, PT, PT, R112, 0x20, RZ ;  /* 0x0000002070707810 */ /* 0x000fc80007ffe0ff */
[----:B------:R0:W-:Y:S03]  /*4900*/  STG.E.128 desc[UR6][R102.64], R96 ;  /* 0x0000006066007986 */ /* 0x0001e6000c101d06 */
.L_x_11134:
[----:B------:R-:W-:Y:S05]  /*4910*/  BSYNC.RECONVERGENT B1 ;  /* 0x0000000000017941 */ /* 0x000fea0003800200 */
.L_x_11133:
[----:B------:R-:W-:Y:S04]  /*4920*/  BSSY.RECONVERGENT B1, `(.L_x_11135) ;  /* 0x0000019000017945 */ /* 0x000fe80003800200 */
[----:B------:R-:W-:Y:S05]  /*4930*/  @!P1 BRA `(.L_x_11136) ;  /* 0x00000000005c9947 */ /* 0x000fea0003800000 */
[----:B0-----:R-:W0:Y:S01]  /*4940*/  LDC.64 R144, c[0x0][0x478] ;  /* 0x00011e00ff907b82 */ /* 0x001e220000000a00 */
        /* <DEDUP_REMOVED lines=22> */
.L_x_11136:
[----:B------:R-:W-:Y:S05]  /*4ab0*/  BSYNC.RECONVERGENT B1 ;  /* 0x0000000000017941 */ /* 0x000fea0003800200 */
.L_x_11135:
[----:B------:R-:W-:Y:S04]  /*4ac0*/  BSSY.RECONVERGENT B1, `(.L_x_11137) ;  /* 0x0000019000017945 */ /* 0x000fe80003800200 */
[----:B------:R-:W-:Y:S05]  /*4ad0*/  @!P2 BRA `(.L_x_11138) ;  /* 0x00000000005ca947 */ /* 0x000fea0003800000 */
[----:B0-2---:R-:W0:Y:S01]  /*4ae0*/  LDC.64 R144, c[0x0][0x478] ;  /* 0x00011e00ff907b82 */ /* 0x005e220000000a00 */
        /* <DEDUP_REMOVED lines=22> */
.L_x_11138:
[----:B------:R-:W-:Y:S05]  /*4c50*/  BSYNC.RECONVERGENT B1 ;  /* 0x0000000000017941 */ /* 0x000fea0003800200 */
.L_x_11137:
[----:B------:R-:W-:Y:S04]  /*4c60*/  BSSY.RECONVERGENT B1, `(.L_x_11139) ;  /* 0x0000019000017945 */ /* 0x000fe80003800200 */
[----:B------:R-:W-:Y:S05]  /*4c70*/  @!P3 BRA `(.L_x_11140) ;  /* 0x00000000005cb947 */ /* 0x000fea0003800000 */
[----:B0-23--:R-:W0:Y:S01]  /*4c80*/  LDC.64 R144, c[0x0][0x478] ;  /* 0x00011e00ff907b82 */ /* 0x00de220000000a00 */
        /* <DEDUP_REMOVED lines=22> */
.L_x_11140:
[----:B------:R-:W-:Y:S05]  /*4df0*/  BSYNC.RECONVERGENT B1 ;  /* 0x0000000000017941 */ /* 0x000fea0003800200 */
.L_x_11139:
[----:B------:R-:W-:Y:S04]  /*4e00*/  BSSY.RECONVERGENT B1, `(.L_x_11141) ;  /* 0x0000019000017945 */ /* 0x000fe80003800200 */
[----:B------:R-:W-:Y:S05]  /*4e10*/  @!P4 BRA `(.L_x_11142) ;  /* 0x00000000005cc947 */ /* 0x000fea0003800000 */
[----:B0-234-:R-:W0:Y:S01]  /*4e20*/  LDC.64 R144, c[0x0][0x478] ;  /* 0x00011e00ff907b82 */ /* 0x01de220000000a00 */
        /* <DEDUP_REMOVED lines=22> */
.L_x_11142:
[----:B------:R-:W-:Y:S05]  /*4f90*/  BSYNC.RECONVERGENT B1 ;  /* 0x0000000000017941 */ /* 0x000fea0003800200 */
.L_x_11141:
[----:B------:R-:W-:Y:S05]  /*4fa0*/  @!P5 BRA `(.L_x_11119) ;  /* 0x000000000058d947 */ /* 0x000fea0003800000 */
[----:B0-234-:R-:W0:Y:S01]  /*4fb0*/  LDC.64 R96, c[0x0][0x478] ;  /* 0x00011e00ff607b82 */ /* 0x01de220000000a00 */
[-CC-:B------:R-:W-:Y:S01]  /*4fc0*/  FFMA.FTZ R69, R132, R101.reuse, R100.reuse ;  /* 0x0000006584457223 */ /* 0x180fe20000010064 */
[-CC-:B------:R-:W-:Y:S01]  /*4fd0*/  FFMA.FTZ R71, R9, R101.reuse, R100.reuse ;  /* 0x0000006509477223 */ /* 0x180fe20000010064 */
[-CC-:B------:R-:W-:Y:S01]  /*4fe0*/  FFMA.FTZ R68, R114, R101.reuse, R100.reuse ;  /* 0x0000006572447223 */ /* 0x180fe20000010064 */
[----:B------:R-:W-:-:S03]  /*4ff0*/  FFMA.FTZ R99, R125, R101, R100 ;  /* 0x000000657d637223 */ /* 0x000fc60000010064 */
[----:B------:R-:W-:Y:S01]  /*5000*/  FADD.FTZ R70, R113, -R68 ;  /* 0x8000004471467221 */ /* 0x000fe20000010000 */
[----:B------:R-:W1:Y:S01]  /*5010*/  LDC.64 R102, c[0x0][0x468] ;  /* 0x00011a00ff667b82 */ /* 0x000e620000000a00 */
[----:B------:R-:W-:Y:S01]  /*5020*/  FADD.FTZ R99, R120, -R99 ;  /* 0x8000006378637221 */ /* 0x000fe20000010000 */
[----:B0-----:R-:W-:-:S04]  /*5030*/  IMAD.WIDE.U32 R100, R112, 0x10, R96 ;  /* 0x0000001070647825 */ /* 0x001fc800078e0060 */
[----:B------:R-:W-:Y:S01]  /*5040*/  FADD.FTZ R96, R130, -R69 ;  /* 0x8000004582607221 */ /* 0x000fe20000010000 */
[----:B------:R-:W-:-:S03]  /*5050*/  FADD.FTZ R69, R8, -R71 ;  /* 0x8000004708457221 */ /* 0x000fc60000010000 */
[C---:B-----5:R-:W-:Y:S01]  /*5060*/  FFMA.FTZ R71, R123.reuse, R96, R95 ;  /* 0x000000607b477223 */ /* 0x060fe2000001005f */
[C---:B------:R-:W-:Y:S01]  /*5070*/  FFMA.FTZ R68, R123.reuse, R69, R92 ;  /* 0x000000457b447223 */ /* 0x040fe2000001005c */
[C---:B------:R-:W-:Y:S01]  /*5080*/  FFMA.FTZ R69, R123.reuse, R70, R93 ;  /* 0x000000467b457223 */ /* 0x040fe2000001005d */
[----:B------:R-:W-:Y:S01]  /*5090*/  FFMA.FTZ R70, R123, R99, R94 ;  /* 0x000000637b467223 */ /* 0x000fe2000001005e */
[----:B-1----:R-:W-:-:S04]  /*50a0*/  IMAD.WIDE.U32 R102, R112, 0x10, R102 ;  /* 0x0000001070667825 */ /* 0x002fc800078e0066 */
[-C--:B------:R-:W-:Y:S01]  /*50b0*/  FMUL.FTZ R99, R71, R7.reuse ;  /* 0x0000000747637220 */ /* 0x080fe20000410000 */
[-C--:B------:R-:W-:Y:S01]  /*50c0*/  FMUL.FTZ R96, R68, R7.reuse ;  /* 0x0000000744607220 */ /* 0x080fe20000410000 */
[-C--:B------:R-:W-:Y:S01]  /*50d0*/  FMUL.FTZ R97, R69, R7.reuse ;  /* 0x0000000745617220 */ /* 0x080fe20000410000 */
[----:B------:R-:W-:Y:S01]  /*50e0*/  FMUL.FTZ R98, R70, R7 ;  /* 0x0000000746627220 */ /* 0x000fe20000410000 */
[----:B------:R1:W-:Y:S04]  /*50f0*/  STG.E.128 desc[UR6][R100.64], R68 ;  /* 0x0000004464007986 */ /* 0x0003e8000c101d06 */
[----:B------:R1:W-:Y:S02]  /*5100*/  STG.E.128 desc[UR6][R102.64], R96 ;  /* 0x0000006066007986 */ /* 0x0003e4000c101d06 */
.L_x_11119:
[----:B------:R-:W-:Y:S05]  /*5110*/  BSYNC.RECONVERGENT B0 ;  /* 0x0000000000007941 */ /* 0x000fea0003800200 */
.L_x_11097:
[----:B01234-:R-:W0:Y:S02]  /*5120*/  LDC.64 R96, c[0x0][0x380] ;  /* 0x0000e000ff607b82 */ /* 0x01fe240000000a00 */
[----:B0-----:R-:W-:-:S04]  /*5130*/  LEA R5, R96, R5, 0x2 ;  /* 0x0000000560057211 */ /* 0x001fc800078e10ff */
[----:B------:R-:W-:-:S13]  /*5140*/  ISETP.GE.AND P0, PT, R5, R97, PT ;  /* 0x000000610500720c */ /* 0x000fda0003f06270 */
[----:B------:R-:W-:Y:S05]  /*5150*/  @!P0 BRA `(.L_x_11143) ;  /* 0xffffffb400d88947 */ /* 0x000fea000383ffff */
.L_x_11072:
[----:B------:R-:W0:Y:S01]  /*5160*/  S2R R5, SR_CgaCtaId ;  /* 0x0000000000057919 */ /* 0x000e220000008800 */
[----:B------:R-:W-:Y:S01]  /*5170*/  SHF.R.U32.HI R6, RZ, 0x5, R0 ;  /* 0x00000005ff067819 */ /* 0x000fe20000011600 */
[----:B------:R-:W-:Y:S05]  /*5180*/  WARPSYNC.ALL ;  /* 0x0000000000007948 */ /* 0x000fea0003800000 */
[----:B------:R-:W-:Y:S01]  /*5190*/  MOV R4, 0x400 ;  /* 0x0000040000047802 */ /* 0x000fe20000000f00 */
[----:B------:R-:W-:Y:S01]  /*51a0*/  IMAD R3, R6, 0xc0, R3 ;  /* 0x000000c006037824 */ /* 0x000fe200078e0203 */
[----:B------:R-:W1:Y:S01]  /*51b0*/  S2UR UR4, SR_CTAID.X ;  /* 0x00000000000479c3 */ /* 0x000e620000002500 */
[----:B------:R-:W2:Y:S01]  /*51c0*/  LDCU.128 UR16, c[0x0][0x440] ;  /* 0x00008800ff1077ac */ /* 0x000ea20008000c00 */
[----:B0-----:R-:W-:Y:S01]  /*51d0*/  LEA R4, R5, R4, 0x18 ;  /* 0x0000000405047211 */ /* 0x001fe200078ec0ff */
[----:B-1---5:R-:W-:Y:S01]  /*51e0*/  IMAD R69, R2, UR4, RZ ;  /* 0x0000000402457c24 */ /* 0x022fe2000f8e02ff */
[----:B------:R-:W-:-:S02]  /*51f0*/  LOP3.LUT R5, R0, 0x7f, RZ, 0x3c, !PT ;  /* 0x0000007f00057812 */ /* 0x000fc400078e3cff */
[-C--:B------:R-:W-:Y:S02]  /*5200*/  LEA R3, R3, R4.reuse, 0x4 ;  /* 0x0000000403037211 */ /* 0x080fe400078e20ff */
[----:B------:R-:W-:Y:S02]  /*5210*/  LEA R4, R0, R4, 0x2 ;  /* 0x0000000400047211 */ /* 0x000fe400078e10ff */
[----:B------:R-:W-:Y:S01]  /*5220*/  IADD3 R68, PT, PT, R5, R2, RZ ;  /* 0x0000000205447210 */ /* 0x000fe20007ffe0ff */
[----:B------:R-:W-:Y:S01]  /*5230*/  STS.128 [R3], R40 ;  /* 0x0000002803007388 */ /* 0x000fe20000000c00 */
[----:B------:R-:W-:Y:S02]  /*5240*/  IADD3 R69, P0, PT, R69, R0, RZ ;  /* 0x0000000045457210 */ /* 0x000fe40007f1e0ff */
[C---:B------:R-:W-:Y:S01]  /*5250*/  ISETP.GE.U32.AND P5, PT, R68.reuse, 0x80, PT ;  /* 0x000000804400780c */ /* 0x040fe20003fa6070 */
[----:B------:R-:W-:Y:S01]  /*5260*/  STS.128 [R3+0x200], R64 ;  /* 0x0002004003007388 */ /* 0x000fe20000000c00 */
[----:B------:R-:W-:-:S02]  /*5270*/  ISETP.GE.U32.AND P4, PT, R68, 0x100, PT ;  /* 0x000001004400780c */ /* 0x000fc40003f86070 */
[C---:B------:R-:W-:Y:S01]  /*5280*/  ISETP.GE.U32.AND P3, PT, R68.reuse, 0x180, PT ;  /* 0x000001804400780c */ /* 0x040fe20003f66070 */
[----:B------:R0:W-:Y:S01]  /*5290*/  STS.128 [R3+0x400], R48 ;  /* 0x0004003003007388 */ /* 0x0001e20000000c00 */
[C---:B------:R-:W-:Y:S02]  /*52a0*/  ISETP.GE.U32.AND P2, PT, R68.reuse, 0x200, PT ;  /* 0x000002004400780c */ /* 0x040fe40003f46070 */
[----:B------:R-:W-:Y:S01]  /*52b0*/  ISETP.GE.U32.AND P1, PT, R68, 0x280, PT ;  /* 0x000002804400780c */ /* 0x000fe20003f26070 */
[----:B------:R-:W-:Y:S04]  /*52c0*/  STS.128 [R3+0x600], R52 ;  /* 0x0006003403007388 */ /* 0x000fe80000000c00 */
[----:B------:R-:W-:Y:S04]  /*52d0*/  STS.128 [R3+0x800], R56 ;  /* 0x0008003803007388 */ /* 0x000fe80000000c00 */
[----:B------:R-:W-:Y:S01]  /*52e0*/  STS.128 [R3+0xa00], R60 ;  /* 0x000a003c03007388 */ /* 0x000fe20000000c00 */
[----:B------:R-:W-:Y:S01]  /*52f0*/  BAR.SYNC.DEFER_BLOCKING 0x0 ;  /* 0x0000000000007b1d */ /* 0x000fe20000010000 */
[----:B0-----:R-:W-:-:S02]  /*5300*/  IADD3.X R48, PT, PT, RZ, RZ, RZ, P0, !PT ;  /* 0x000000ffff307210 */ /* 0x001fc400007fe4ff */
[----:B------:R-:W-:Y:S02]  /*5310*/  ISETP.GE.U32.AND P0, PT, R68, 0x300, PT ;  /* 0x000003004400780c */ /* 0x000fe40003f06070 */
[----:B------:R-:W-:Y:S01]  /*5320*/  SHF.L.U64.HI R48, R69, 0x2, R48 ;  /* 0x0000000245307819 */ /* 0x000fe20000010230 */
        /* <DEDUP_REMOVED lines=49> */
[----:B------:R3:W-:Y:S01]  /*5640*/  STS.128 [R3+0x400], R24 ;  /* 0x0004001803007388 */ /* 0x0007e20000000c00 */
[----:B0-----:R-:W-:-:S03]  /*5650*/  FADD.FTZ R9, R7, R40 ;  /* 0x0000002807097221 */ /* 0x001fc60000010000 */
[----:B------:R-:W-:Y:S01]  /*5660*/  STS.128 [R3+0x600], R28 ;  /* 0x0006001c03007388 */ /* 0x000fe20000000c00 */
[----:B-1----:R-:W-:-:S03]  /*5670*/  FADD.FTZ R55, R8, R55 ;  /* 0x0000003708377221 */ /* 0x002fc60000010000 */
[----:B------:R0:W-:Y:S01]  /*5680*/  STS.128 [R3+0x800], R32 ;  /* 0x0008002003007388 */ /* 0x0001e20000000c00 */
[----:B--2---:R-:W-:-:S03]  /*5690*/  SHF.L.U32 R22, R69, 0x2, RZ ;  /* 0x0000000245167819 */ /* 0x004fc600000006ff */
[----:B------:R-:W-:Y:S01]  /*56a0*/  STS.128 [R3+0xa00], R36 ;  /* 0x000a002403007388 */ /* 0x000fe20000000c00 */
[----:B------:R-:W-:Y:S01]  /*56b0*/  BAR.SYNC.DEFER_BLOCKING 0x0 ;  /* 0x0000000000007b1d */ /* 0x000fe20000010000 */
[----:B---3--:R-:W-:-:S04]  /*56c0*/  IADD3 R26, P6, PT, R22, UR18, RZ ;  /* 0x00000012161a7c10 */ /* 0x008fc8000ffde0ff */
[----:B------:R-:W-:Y:S02]  /*56d0*/  @P5 MOV R2, R26 ;  /* 0x0000001a00025202 */ /* 0x000fe40000000f00 */
        /* <DEDUP_REMOVED lines=108> */
.L_x_11096:
[----:B------:R-:W-:Y:S01]  /*5da0*/  HFMA2 R98, -RZ, RZ, 0, 5.9604644775390625e-08 ;  /* 0x00000001ff627431 */ /* 0x000fe200000001ff */
[----:B------:R-:W-:Y:S01]  /*5db0*/  BSSY B0, `(.L_x_11144) ;  /* 0x0000006000007945 */ /* 0x000fe20003800000 */
[----:B------:R-:W-:Y:S02]  /*5dc0*/  MOV R97, 0x1f ;  /* 0x0000001f00617802 */ /* 0x000fe40000000f00 */
[----:B------:R-:W-:-:S07]  /*5dd0*/  MOV R96, 0xffffffff ;  /* 0xffffffff00607802 */ /* 0x000fce0000000f00 */
[----:B-----5:R-:W-:Y:S05]  /*5de0*/  WARPSYNC.COLLECTIVE R96, `(.L_x_11145) ;  /* 0x0000000060087348 */ /* 0x020fea0003c00000 */
[----:B------:R0:W1:Y:S02]  /*5df0*/  SHFL.BFLY P6, R102, R145, R98, R97 ;  /* 0x0c00006291667389 */ /* 0x00006400000c0061 */
[----:B01---5:R-:W-:Y:S05]  /*5e00*/  ENDCOLLECTIVE ;  /* 0x000000000000791b */ /* 0x023fea0003800000 */
.L_x_11145:
[----:B------:R-:W-:Y:S05]  /*5e10*/  BSYNC B0 ;  /* 0x0000000000007941 */ /* 0x000fea0003800000 */
.L_x_11144:
        /* <DEDUP_REMOVED lines=8> */
.L_x_11146:
[----:B------:R-:W-:Y:S01]  /*5ea0*/  MOV R145, R99 ;  /* 0x0000006300917202 */ /* 0x000fe20000000f00 */
[----:B------:R-:W-:Y:S01]  /*5eb0*/  HFMA2 R98, -RZ, RZ, 0, 1.1920928955078125e-07 ;  /* 0x00000002ff627431 */ /* 0x000fe200000001ff */
[----:B------:R-:W-:-:S07]  /*5ec0*/  MOV R101, R102 ;  /* 0x0000006600657202 */ /* 0x000fce0000000f00 */
[----:B------:R-:W-:Y:S05]  /*5ed0*/  WARPSYNC.COLLECTIVE R96, `(.L_x_11147) ;  /* 0x0000000060087348 */ /* 0x000fea0003c00000 */
[----:B------:R0:W1:Y:S02]  /*5ee0*/  SHFL.BFLY P6, R102, R145, R98, R97 ;  /* 0x0c00006291667389 */ /* 0x00006400000c0061 */
[----:B01----:R-:W-:Y:S05]  /*5ef0*/  ENDCOLLECTIVE ;  /* 0x000000000000791b */ /* 0x003fea0003800000 */
.L_x_11147:
[----:B------:R-:W-:-:S05]  /*5f00*/  FADD.FTZ R101, R101, R144 ;  /* 0x0000009065657221 */ /* 0x000fca0000010000 */
[----:B------:R-:W-:Y:S01]  /*5f10*/  MOV R145, R101 ;  /* 0x0000006500917202 */ /* 0x000fe20000000f00 */
[----:B------:R-:W-:-:S07]  /*5f20*/  FADD.FTZ R159, R99, R102 ;  /* 0x00000066639f7221 */ /* 0x000fce0000010000 */
[----:B------:R-:W-:Y:S05]  /*5f30*/  WARPSYNC.COLLECTIVE R96, `(.L_x_11148) ;  /* 0x0000000060087348 */ /* 0x000fea0003c00000 */
[----:B------:R0:W1:Y:S02]  /*5f40*/  SHFL.BFLY P6, R102, R145, R98, R97 ;  /* 0x0c00006291667389 */ /* 0x00006400000c0061 */
[----:B01----:R-:W-:Y:S05]  /*5f50*/  ENDCOLLECTIVE ;  /* 0x000000000000791b */ /* 0x003fea0003800000 */
.L_x_11148:
[----:B------:R-:W-:Y:S01]  /*5f60*/  MOV R145, R159 ;  /* 0x0000009f00917202 */ /* 0x000fe20000000f00 */
[----:B------:R-:W-:Y:S01]  /*5f70*/  HFMA2 R98, -RZ, RZ, 0, 2.384185791015625e-07 ;  /* 0x00000004ff627431 */ /* 0x000fe200000001ff */
[----:B------:R-:W-:-:S07]  /*5f80*/  MOV R158, R102 ;  /* 0x00000066009e7202 */ /* 0x000fce0000000f00 */
[----:B------:R-:W-:Y:S05]  /*5f90*/  WARPSYNC.COLLECTIVE R96, `(.L_x_11149) ;  /* 0x0000000060087348 */ /* 0x000fea0003c00000 */
[----:B------:R0:W1:Y:S02]  /*5fa0*/  SHFL.BFLY P6, R102, R145, R98, R97 ;  /* 0x0c00006291667389 */ /* 0x00006400000c0061 */
[----:B01----:R-:W-:Y:S05]  /*5fb0*/  ENDCOLLECTIVE ;  /* 0x000000000000791b */ /* 0x003fea0003800000 */
.L_x_11149:
[----:B------:R-:W-:-:S05]  /*5fc0*/  FADD.FTZ R158, R101, R158 ;  /* 0x0000009e659e7221 */ /* 0x000fca0000010000 */
[----:B------:R-:W-:Y:S01]  /*5fd0*/  MOV R145, R158 ;  /* 0x0000009e00917202 */ /* 0x000fe20000000f00 */
[----:B------:R-:W-:-:S07]  /*5fe0*/  FADD.FTZ R141, R159, R102 ;  /* 0x000000669f8d7221 */ /* 0x000fce0000010000 */
[----:B------:R-:W-:Y:S05]  /*5ff0*/  WARPSYNC.COLLECTIVE R96, `(.L_x_11150) ;  /* 0x0000000060087348 */ /* 0x000fea0003c00000 */
[----:B------:R0:W1:Y:S02]  /*6000*/  SHFL.BFLY P6, R102, R145, R98, R97 ;  /* 0x0c00006291667389 */ /* 0x00006400000c0061 */
[----:B01----:R-:W-:Y:S05]  /*6010*/  ENDCOLLECTIVE ;  /* 0x000000000000791b */ /* 0x003fea0003800000 */
.L_x_11150:
[----:B------:R-:W-:Y:S01]  /*6020*/  MOV R145, R141 ;  /* 0x0000008d00917202 */ /* 0x000fe20000000f00 */
[----:B------:R-:W-:Y:S01]  /*6030*/  HFMA2 R98, -RZ, RZ, 0, 4.76837158203125e-07 ;  /* 0x00000008ff627431 */ /* 0x000fe200000001ff */
[----:B------:R-:W-:-:S07]  /*6040*/  MOV R103, R102 ;  /* 0x0000006600677202 */ /* 0x000fce0000000f00 */
[----:B------:R-:W-:Y:S05]  /*6050*/  WARPSYNC.COLLECTIVE R96, `(.L_x_11151) ;  /* 0x0000000060087348 */ /* 0x000fea0003c00000 */
[----:B------:R0:W1:Y:S02]  /*6060*/  SHFL.BFLY P6, R102, R145, R98, R97 ;  /* 0x0c00006291667389 */ /* 0x00006400000c0061 */
[----:B01----:R-:W-:Y:S05]  /*6070*/  ENDCOLLECTIVE ;  /* 0x000000000000791b */ /* 0x003fea0003800000 */
.L_x_11151:
[----:B------:R-:W-:-:S05]  /*6080*/  FADD.FTZ R103, R158, R103 ;  /* 0x000000679e677221 */ /* 0x000fca0000010000 */
[----:B------:R-:W-:Y:S01]  /*6090*/  MOV R145, R103 ;  /* 0x0000006700917202 */ /* 0x000fe20000000f00 */
[----:B------:R-:W-:-:S07]  /*60a0*/  FADD.FTZ R100, R141, R102 ;  /* 0x000000668d647221 */ /* 0x000fce0000010000 */
[----:B------:R-:W-:Y:S05]  /*60b0*/  WARPSYNC.COLLECTIVE R96, `(.L_x_11152) ;  /* 0x0000000060087348 */ /* 0x000fea0003c00000 */
[----:B------:R0:W1:Y:S02]  /*60c0*/  SHFL.BFLY P6, R102, R145, R98, R97 ;  /* 0x0c00006291667389 */ /* 0x00006400000c0061 */
[----:B01----:R-:W-:Y:S05]  /*60d0*/  ENDCOLLECTIVE ;  /* 0x000000000000791b */ /* 0x003fea0003800000 */
.L_x_11152:
[----:B------:R-:W-:Y:S01]  /*60e0*/  MOV R145, R100 ;  /* 0x0000006400917202 */ /* 0x000fe20000000f00 */
[----:B------:R-:W-:Y:S01]  /*60f0*/  HFMA2 R98, -RZ, RZ, 0, 9.5367431640625e-07 ;  /* 0x00000010ff627431 */ /* 0x000fe200000001ff */
[----:B------:R-:W-:-:S07]  /*6100*/  MOV R144, R102 ;  /* 0x0000006600907202 */ /* 0x000fce0000000f00 */
[----:B------:R-:W-:Y:S05]  /*6110*/  WARPSYNC.COLLECTIVE R96, `(.L_x_11153) ;  /* 0x0000000060087348 */ /* 0x000fea0003c00000 */
[----:B------:R0:W1:Y:S02]  /*6120*/  SHFL.BFLY P6, R102, R145, R98, R97 ;  /* 0x0c00006291667389 */ /* 0x00006400000c0061 */
[----:B01----:R-:W-:Y:S05]  /*6130*/  ENDCOLLECTIVE ;  /* 0x000000000000791b */ /* 0x003fea0003800000 */
.L_x_11153:
[----:B------:R-:W-:-:S05]  /*6140*/  FADD.FTZ R99, R103, R144 ;  /* 0x0000009067637221 */ /* 0x000fca0000010000 */
[----:B------:R-:W-:Y:S02]  /*6150*/  MOV R145, R99 ;  /* 0x0000006300917202 */ /* 0x000fe40000000f00 */
[----:B------:R-:W-:-:S07]  /*6160*/  MOV R101, R102 ;  /* 0x0000006600657202 */ /* 0x000fce0000000f00 */
[----:B------:R-:W-:Y:S05]  /*6170*/  WARPSYNC.COLLECTIVE R96, `(.L_x_11154) ;  /* 0x0000000060087348 */ /* 0x000fea0003c00000 */
[----:B------:R0:W1:Y:S02]  /*6180*/  SHFL.BFLY P6, R102, R145, R98, R97 ;  /* 0x0c00006291667389 */ /* 0x00006400000c0061 */
[----:B01----:R-:W-:Y:S05]  /*6190*/  ENDCOLLECTIVE ;  /* 0x000000000000791b */ /* 0x003fea0003800000 */
.L_x_11154:
[----:B------:R-:W-:Y:S05]  /*61a0*/  BRA `(.L_x_11155) ;  /* 0xffffffc800d07947 */ /* 0x000fea000383ffff */
.L_x_11156:
        /* <DEDUP_REMOVED lines=13> */
.L_x_14571:


//--------------------- .text._ZN10layer_norm13ln_bwd_kernelINS_13Kernel_traitsI6__halfffffjLj768ELj1ELj4ELj1ELj16ENS_18Kernel_traits_baseILj768ES2_ffffjLj128EEEEELb0ELb0ELb0ELb1EEEvNS_9BwdParamsE --------------------------
	.section	.text._ZN10layer_norm13ln_bwd_kernelINS_13Kernel_traitsI6__halfffffjLj768ELj1ELj4ELj1ELj16ENS_18Kernel_traits_baseILj768ES2_ffffjLj128EEEEELb0ELb0ELb0ELb1EEEvNS_9BwdParamsE,"ax",@progbits
	.align	128
        .global         _ZN10layer_norm13ln_bwd_kernelINS_13Kernel_traitsI6__halfffffjLj768ELj1ELj4ELj1ELj16ENS_18Kernel_traits_baseILj768ES2_ffffjLj128EEEEELb0ELb0ELb0ELb1EEEvNS_9BwdParamsE
        .type           _ZN10layer_norm13ln_bwd_kernelINS_13Kernel_traitsI6__halfffffjLj768ELj1ELj4ELj1ELj16ENS_18Kernel_traits_baseILj768ES2_ffffjLj128EEEEELb0ELb0ELb0ELb1EEEvNS_9BwdParamsE,@function
        .size           _ZN10layer_norm13ln_bwd_kernelINS_13Kernel_traitsI6__halfffffjLj768ELj1ELj4ELj1ELj16ENS_18Kernel_traits_baseILj768ES2_ffffjLj128EEEEELb0ELb0ELb0ELb1EEEvNS_9BwdParamsE,(.L_x_14572 - _ZN10layer_norm13ln_bwd_kernelINS_13Kernel_traitsI6__halfffffjLj768ELj1ELj4ELj1ELj16ENS_18Kernel_traits_baseILj768ES2_ffffjLj128EEEEELb0ELb0ELb0ELb1EEEvNS_9BwdParamsE)
        .other          _ZN10layer_norm13ln_bwd_kernelINS_13Kernel_traitsI6__halfffffjLj768ELj1ELj4ELj1ELj16ENS_18Kernel_traits_baseILj768ES2_ffffjLj128EEEEELb0ELb0ELb0ELb1EEEvNS_9BwdParamsE,@"STO_CUDA_ENTRY STV_DEFAULT"
_ZN10layer_norm13ln_bwd_kernelINS_13Kernel_traitsI6__halfffffjLj768ELj1ELj4ELj1ELj16ENS_18Kernel_traits_baseILj768ES2_ffffjLj128EEEEELb0ELb0ELb0ELb1EEEvNS_9BwdParamsE:
.text._ZN10layer_norm13ln_bwd_kernelINS_13Kernel_traitsI6__halfffffjLj768ELj1ELj4ELj1ELj16ENS_18Kernel_traits_baseILj768ES2_ffffjLj128EEEEELb0ELb0ELb0ELb1EEEvNS_9BwdParamsE:
        /* <DEDUP_REMOVED lines=37> */
[----:B------:R-:W-:-:S04]  /*0250*/  LOP3.LUT R133, R0, UR4, RZ, 0xfc, !PT ;  /* 0x0000000400857c12 */ /* 0x000fc8000f8efcff */
[----:B--2---:R-:W-:-:S13]  /*0260*/  ISETP.GE.AND P0, PT, R133, UR5, PT ;  /* 0x0000000585007c0c */ /* 0x004fda000bf06270 */
[----:B-1-34-:R-:W-:Y:S05]  /*0270*/  @P0 BRA `(.L_x_11158) ;  /* 0x0000004000c40947 */ /* 0x01afea0003800000 */
[----:B------:R-:W0:Y:S01]  /*0280*/  LDC.64 R2, c[0x0][0x3d0] ;  /* 0x0000f400ff027b82 */ /* 0x000e220000000a00 */
[----:B------:R-:W-:Y:S01]  /*0290*/  LOP3.LUT R134, R134, 0x1f, RZ, 0xc0, !PT ;  /* 0x0000001f86867812 */ /* 0x000fe200078ec0ff */
[----:B------:R-:W1:Y:S04]  /*02a0*/  LDCU.64 UR4, c[0x0][0x3e0] ;  /* 0x00007c00ff0477ac */ /* 0x000e680008000a00 */
[----:B0-----:R-:W-:-:S05]  /*02b0*/  IMAD.WIDE.U32 R2, R134, 0x8, R2 ;  /* 0x0000000886027825 */ /* 0x001fca00078e0002 */
[----:B------:R-:W2:Y:S04]  /*02c0*/  LDG.E.64 R120, desc[UR6][R2.64+0x400] ;  /* 0x0004000602787981 */ /* 0x000ea8000c1e1b00 */
[----:B------:R-:W3:Y:S04]  /*02d0*/  LDG.E.64 R122, desc[UR6][R2.64+0x300] ;  /* 0x00030006027a7981 */ /* 0x000ee8000c1e1b00 */
[----:B------:R-:W4:Y:S04]  /*02e0*/  LDG.E.64 R124, desc[UR6][R2.64+0x200] ;  /* 0x00020006027c7981 */ /* 0x000f28000c1e1b00 */
[----:B------:R-:W5:Y:S04]  /*02f0*/  LDG.E.64 R46, desc[UR6][R2.64+0x500] ;  /* 0x00050006022e7981 */ /* 0x000f68000c1e1b00 */
[----:B------:R-:W5:Y:S04]  /*0300*/  LDG.E.64 R126, desc[UR6][R2.64+0x100] ;  /* 0x00010006027e7981 */ /* 0x000f68000c1e1b00 */
[----:B------:R0:W5:Y:S01]  /*0310*/  LDG.E.64 R128, desc[UR6][R2.64] ;  /* 0x0000000602807981 */ /* 0x000162000c1e1b00 */
        /* <DEDUP_REMOVED lines=25> */
[--C-:B--2---:R-:W-:Y:S02]  /*04b0*/  SHF.R.U64 R137, R120, 0x10, R121.reuse ;  /* 0x0000001078897819 */ /* 0x104fe40000001279 */
[----:B------:R-:W-:Y:S02]  /*04c0*/  SHF.R.U32.HI R0, RZ, 0x10, R121 ;  /* 0x00000010ff007819 */ /* 0x000fe40000011679 */
[----:B---3--:R-:W-:-:S02]  /*04d0*/  SHF.R.U64 R138, R122, 0x10, R123 ;  /* 0x000000107a8a7819 */ /* 0x008fc4000000127b */
[----:B------:R-:W-:Y:S02]  /*04e0*/  PRMT R137, R137, 0x5410, R0 ;  /* 0x0000541089897816 */ /* 0x000fe40000000000 */
[----:B0-----:R-:W-:Y:S02]  /*04f0*/  SHF.R.U32.HI R2, RZ, 0x10, R123 ;  /* 0x00000010ff027819 */ /* 0x001fe4000001167b */
[--C-:B----4-:R-:W-:Y:S02]  /*0500*/  SHF.R.U64 R139, R124, 0x10, R125.reuse ;  /* 0x000000107c8b7819 */ /* 0x110fe4000000127d */
[----:B------:R-:W-:Y:S02]  /*0510*/  SHF.R.U32.HI R0, RZ, 0x10, R125 ;  /* 0x00000010ff007819 */ /* 0x000fe4000001167d */
[----:B------:R-:W-:Y:S02]  /*0520*/  PRMT R138, R138, 0x5410, R2 ;  /* 0x000054108a8a7816 */ /* 0x000fe40000000002 */
[----:B------:R-:W-:-:S02]  /*0530*/  PRMT R139, R139, 0x5410, R0 ;  /* 0x000054108b8b7816 */ /* 0x000fc40000000000 */
[--C-:B-----5:R-:W-:Y:S02]  /*0540*/  SHF.R.U64 R136, R46, 0x10, R47.reuse ;  /* 0x000000102e887819 */ /* 0x120fe4000000122f */
[----:B------:R-:W-:Y:S02]  /*0550*/  SHF.R.U32.HI R4, RZ, 0x10, R47 ;  /* 0x00000010ff047819 */ /* 0x000fe4000001162f */
[--C-:B------:R-:W-:Y:S02]  /*0560*/  SHF.R.U64 R140, R126, 0x10, R127.reuse ;  /* 0x000000107e8c7819 */ /* 0x100fe4000000127f */
[----:B------:R-:W-:Y:S02]  /*0570*/  SHF.R.U32.HI R2, RZ, 0x10, R127 ;  /* 0x00000010ff027819 */ /* 0x000fe4000001167f */
[--C-:B------:R-:W-:Y:S02]  /*0580*/  SHF.R.U64 R141, R128, 0x10, R129.reuse ;  /* 0x00000010808d7819 */ /* 0x100fe40000001281 */
[----:B------:R-:W-:-:S02]  /*0590*/  SHF.R.U32.HI R0, RZ, 0x10, R129 ;  /* 0x00000010ff007819 */ /* 0x000fc40000011681 */
[----:B------:R-:W-:Y:S02]  /*05a0*/  PRMT R136, R136, 0x5410, R4 ;  /* 0x0000541088887816 */ /* 0x000fe40000000004 */
[----:B------:R-:W-:Y:S02]  /*05b0*/  CS2R R4, SRZ ;  /* 0x0000000000047805 */ /* 0x000fe4000001ff00 */
[----:B------:R-:W-:Y:S02]  /*05c0*/  PRMT R140, R140, 0x5410, R2 ;  /* 0x000054108c8c7816 */ /* 0x000fe40000000002 */
[----:B------:R-:W-:Y:S02]  /*05d0*/  CS2R R2, SRZ ;  /* 0x0000000000027805 */ /* 0x000fe4000001ff00 */
[----:B------:R-:W-:Y:S02]  /*05e0*/  PRMT R141, R141, 0x5410, R0 ;  /* 0x000054108d8d7816 */ /* 0x000fe40000000000 */
[----:B------:R-:W-:-:S07]  /*05f0*/  MOV R0, RZ ;  /* 0x000000ff00007202 */ /* 0x000fce0000000f00 */
.L_x_11167:
[----:B------:R-:W0:Y:S08]  /*0600*/  LDC.64 R72, c[0x0][0x3c0] ;  /* 0x0000f000ff487b82 */ /* 0x000e300000000a00 */
[----:B------:R-:W1:Y:S08]  /*0610*/  @P0 LDC.64 R76, c[0x0][0x3e0] ;  /* 0x0000f800ff4c0b82 */ /* 0x000e700000000a00 */
[----:B------:R-:W2:Y:S01]  /*0620*/  LDC.64 R74, c[0x0][0x3c8] ;  /* 0x0000f200ff4a7b82 */ /* 0x000ea20000000a00 */
[----:B------:R-:W-:Y:S01]  /*0630*/  MOV R135, 0x3f800000 ;  /* 0x3f80000000877802 */ /* 0x000fe20000000f00 */
[----:B0-----:R-:W-:-:S06]  /*0640*/  IMAD.WIDE R72, R133, 0x4, R72 ;  /* 0x0000000485487825 */ /* 0x001fcc00078e0248 */
[----:B------:R-:W3:Y:S01]  /*0650*/  LDG.E R72, desc[UR6][R72.64] ;  /* 0x0000000648487981 */ /* 0x000ee2000c1e1900 */
[----:B-1----:R-:W-:-:S05]  /*0660*/  @P0 IMAD.WIDE R76, R133, 0x4, R76 ;  /* 0x00000004854c0825 */ /* 0x002fca00078e024c */
[----:B------:R0:W5:Y:S01]  /*0670*/  @P0 LDG.E R135, desc[UR6][R76.64] ;  /* 0x000000064c870981 */ /* 0x000162000c1e1900 */
[----:B--2---:R-:W-:-:S05]  /*0680*/  IMAD.WIDE R74, R133, 0x4, R74 ;  /* 0x00000004854a7825 */ /* 0x004fca00078e024a */
[----:B------:R0:W5:Y:S01]  /*0690*/  LDG.E R143, desc[UR6][R74.64] ;  /* 0x000000064a8f7981 */ /* 0x000162000c1e1900 */
[----:B------:R-:W-:Y:S01]  /*06a0*/  ISETP.NE.U32.AND P1, PT, RZ, UR10, PT ;  /* 0x0000000aff007c0c */ /* 0x000fe2000bf25070 */
[----:B------:R-:W-:-:S03]  /*06b0*/  IMAD R78, R133, UR9, RZ ;  /* 0x00000009854e7c24 */ /* 0x000fc6000f8e02ff */
[----:B------:R-:W-:Y:S02]  /*06c0*/  ISETP.NE.AND.EX P1, PT, RZ, UR11, PT, P1 ;  /* 0x0000000bff007c0c */ /* 0x000fe4000bf25310 */
[----:B------:R-:W-:Y:S02]  /*06d0*/  SHF.R.S32.HI R79, RZ, 0x1f, R78 ;  /* 0x0000001fff4f7819 */ /* 0x000fe4000001144e */
[----:B------:R-:W-:Y:S02]  /*06e0*/  ISETP.NE.AND P2, PT, RZ, UR8, PT ;  /* 0x00000008ff007c0c */ /* 0x000fe4000bf45270 */
[----:B------:R-:W-:-:S04]  /*06f0*/  LEA.HI R79, R79, R78, RZ, 0x2 ;  /* 0x0000004e4f4f7211 */ /* 0x000fc800078f10ff */
[----:B------:R-:W-:Y:S02]  /*0700*/  LEA.HI.SX32 R148, R79, R134, 0x1e ;  /* 0x000000864f947211 */ /* 0x000fe400078ff2ff */
[----:B---3--:R-:W-:Y:S01]  /*0710*/  FSEL R149, R72, RZ, !P2 ;  /* 0x000000ff48957208 */ /* 0x008fe20005000000 */
[----:B0-----:R-:W-:Y:S06]  /*0720*/  @P1 BRA `(.L_x_11160) ;  /* 0x0000000c00201947 */ /* 0x001fec0003800000 */
[----:B------:R-:W0:Y:S01]  /*0730*/  LDC.64 R116, c[0x0][0x3a8] ;  /* 0x0000ea00ff747b82 */ /* 0x000e220000000a00 */
[C---:B------:R-:W-:Y:S02]  /*0740*/  IADD3 R147, PT, PT, R148.reuse, 0x20, RZ ;  /* 0x0000002094937810 */ /* 0x040fe40007ffe0ff */
[----:B------:R-:W-:-:S05]  /*0750*/  IADD3 R146, PT, PT, R148, 0x40, RZ ;  /* 0x0000004094927810 */ /* 0x000fca0007ffe0ff */
[----:B------:R-:W1:Y:S01]  /*0760*/  LDC.64 R72, c[0x0][0x428] ;  /* 0x00010a00ff487b82 */ /* 0x000e620000000a00 */
[C---:B------:R-:W-:Y:S02]  /*0770*/  IADD3 R145, PT, PT, R148.reuse, 0x60, RZ ;  /* 0x0000006094917810 */ /* 0x040fe40007ffe0ff */
[C---:B------:R-:W-:Y:S02]  /*0780*/  IADD3 R144, PT, PT, R148.reuse, 0x80, RZ ;  /* 0x0000008094907810 */ /* 0x040fe40007ffe0ff */
[----:B------:R-:W-:Y:S01]  /*0790*/  IADD3 R142, PT, PT, R148, 0xa0, RZ ;  /* 0x000000a0948e7810 */ /* 0x000fe20007ffe0ff */
[----:B0-----:R-:W-:-:S04]  /*07a0*/  IMAD.WIDE.U32 R108, R145, 0x10, R116 ;  /* 0x00000010916c7825 */ /* 0x001fc800078e0074 */
[--C-:B------:R-:W-:Y:S02]  /*07b0*/  IMAD.WIDE.U32 R112, R144, 0x10, R116.reuse ;  /* 0x0000001090707825 */ /* 0x100fe400078e0074 */
[----:B------:R-:W2:Y:S02]  /*07c0*/  LDG.E.128 R108, desc[UR6][R108.64] ;  /* 0x000000066c6c7981 */ /* 0x000ea4000c1e1d00 */
[----:B------:R-:W-:Y:S02]  /*07d0*/  IMAD.WIDE.U32 R96, R148, 0x10, R116 ;  /* 0x0000001094607825 */ /* 0x000fe400078e0074 */
[----:B------:R-:W3:Y:S02]  /*07e0*/  LDG.E.128 R112, desc[UR6][R112.64] ;  /* 0x0000000670707981 */ /* 0x000ee4000c1e1d00 */
[----:B-1----:R-:W-:Y:S02]  /*07f0*/  IMAD.WIDE.U32 R80, R145, 0x10, R72 ;  /* 0x0000001091507825 */ /* 0x002fe400078e0048 */
[----:B------:R-:W4:Y:S02]  /*0800*/  LDG.E.128 R96, desc[UR6][R96.64] ;  /* 0x0000000660607981 */ /* 0x000f24000c1e1d00 */
[----:B------:R-:W-:-:S02]  /*0810*/  IMAD.WIDE.U32 R100, R147, 0x10, R116 ;  /* 0x0000001093647825 */ /* 0x000fc400078e0074 */
[----:B------:R-:W4:Y:S02]  /*0820*/  LDG.E.128 R80, desc[UR6][R80.64] ;  /* 0x0000000650507981 */ /* 0x000f24000c1e1d00 */
[--C-:B------:R-:W-:Y:S02]  /*0830*/  IMAD.WIDE.U32 R92, R148, 0x10, R72.reuse ;  /* 0x00000010945c7825 */ /* 0x100fe400078e0048 */
[----:B------:R-:W4:Y:S02]  /*0840*/  LDG.E.128 R100, desc[UR6][R100.64] ;  /* 0x0000000664647981 */ /* 0x000f24000c1e1d00 */
[--C-:B------:R-:W-:Y:S02]  /*0850*/  IMAD.WIDE.U32 R76, R144, 0x10, R72.reuse ;  /* 0x00000010904c7825 */ /* 0x100fe400078e0048 */
[----:B------:R-:W4:Y:S02]  /*0860*/  LDG.E.128 R92, desc[UR6][R92.64] ;  /* 0x000000065c5c7981 */ /* 0x000f24000c1e1d00 */
        /* <DEDUP_REMOVED lines=8> */
[----:B------:R-:W4:Y:S01]  /*08f0*/  LDG.E.128 R104, desc[UR6][R104.64] ;  /* 0x0000000668687981 */ /* 0x000f22000c1e1d00 */
[----:B------:R-:W-:-:S06]  /*0900*/  IMAD.WIDE.U32 R116, R142, 0x10, R116 ;  /* 0x000000108e747825 */ /* 0x000fcc00078e0074 */
[----:B------:R-:W4:Y:S01]  /*0910*/  LDG.E.128 R116, desc[UR6][R116.64] ;  /* 0x0000000674747981 */ /* 0x000f22000c1e1d00 */
[----:B------:R-:W-:Y:S02]  /*0920*/  HADD2.F32 R154, -RZ, R137.H1_H1 ;  /* 0x30000089ff9a7230 */ /* 0x000fe40000004100 */
[----:B------:R-:W-:Y:S02]  /*0930*/  HADD2.F32 R153, -RZ, R47.H0_H0 ;  /* 0x2000002fff997230 */ /* 0x000fe40000004100 */
[----:B------:R-:W-:Y:S02]  /*0940*/  HADD2.F32 R151, -RZ, R46.H0_H0 ;  /* 0x2000002eff977230 */ /* 0x000fe40000004100 */
[--C-:B------:R-:W-:Y:S02]  /*0950*/  HADD2.F32 R196, -RZ, R136.reuse.H0_H0 ;  /* 0x20000088ffc47230 */ /* 0x100fe40000004100 */
[----:B------:R-:W-:Y:S02]  /*0960*/  HADD2.F32 R202, -RZ, R136.H1_H1 ;  /* 0x30000088ffca7230 */ /* 0x000fe40000004100 */
[----:B--2---:R-:W-:Y:S01]  /*0970*/  FADD.FTZ R182, -R149, R111 ;  /* 0x0000006f95b67221 */ /* 0x004fe20000010100 */
[----:B------:R-:W-:-:S02]  /*0980*/  HADD2.F32 R111, -RZ, R123.H0_H0 ;  /* 0x2000007bff6f7230 */ /* 0x000fc40000004100 */
[C---:B---3--:R-:W-:Y:S01]  /*0990*/  FADD.FTZ R184, -R149.reuse, R112 ;  /* 0x0000007095b87221 */ /* 0x048fe20000010100 */
[C---:B------:R-:W-:Y:S01]  /*09a0*/  FADD.FTZ R186, -R149.reuse, R113 ;  /* 0x0000007195ba7221 */ /* 0x040fe20000010100 */
[----:B------:R-:W-:Y:S02]  /*09b0*/  HADD2.F32 R112, -RZ, R138.H1_H1 ;  /* 0x3000008aff707230 */ /* 0x000fe40000004100 */
[C---:B------:R-:W-:Y:S01]  /*09c0*/  FADD.FTZ R188, -R149.reuse, R114 ;  /* 0x0000007295bc7221 */ /* 0x040fe20000010100 */
[C---:B----4-:R-:W-:Y:S01]  /*09d0*/  FADD.FTZ R152, -R149.reuse, R97 ;  /* 0x0000006195987221 */ /* 0x050fe20000010100 */
[----:B------:R-:W-:Y:S02]  /*09e0*/  HADD2.F32 R97, -RZ, R128.H0_H0 ;  /* 0x20000080ff617230 */ /* 0x000fe40000004100 */
[C---:B------:R-:W-:Y:S01]  /*09f0*/  FADD.FTZ R190, -R149.reuse, R115 ;  /* 0x0000007395be7221 */ /* 0x040fe20000010100 */
[----:B------:R-:W-:Y:S02]  /*0a00*/  HADD2.F32 R113, -RZ, R120.H0_H0 ;  /* 0x20000078ff717230 */ /* 0x000fe40000004100 */
[----:B------:R-:W-:Y:S01]  /*0a10*/  FADD.FTZ R150, -R149, R96 ;  /* 0x0000006095967221 */ /* 0x000fe20000010100 */
[----:B------:R-:W-:-:S02]  /*0a20*/  HADD2.F32 R114, -RZ, R137.H0_H0 ;  /* 0x20000089ff727230 */ /* 0x000fc40000004100 */
[C---:B------:R-:W-:Y:S01]  /*0a30*/  FADD.FTZ R158, -R149.reuse, R99 ;  /* 0x00000063959e7221 */ /* 0x040fe20000010100 */
[C---:B------:R-:W-:Y:S01]  /*0a40*/  FADD.FTZ R180, -R149.reuse, R110 ;  /* 0x0000006e95b47221 */ /* 0x040fe20000010100 */
[----:B------:R-:W-:Y:S02]  /*0a50*/  HADD2.F32 R115, -RZ, R121.H0_H0 ;  /* 0x20000079ff737230 */ /* 0x000fe40000004100 */
[----:B------:R-:W-:Y:S01]  /*0a60*/  FMUL.FTZ R110, R82, R111 ;  /* 0x0000006f526e7220 */ /* 0x000fe20000410000 */
[----:B------:R-:W-:Y:S02]  /*0a70*/  HADD2.F32 R99, -RZ, R122.H0_H0 ;  /* 0x2000007aff637230 */ /* 0x000fe40000004100 */
[----:B------:R-:W-:Y:S01]  /*0a80*/  FADD.FTZ R164, -R149, R102 ;  /* 0x0000006695a47221 */ /* 0x000fe20000010100 */
[----:B------:R-:W-:Y:S02]  /*0a90*/  HADD2.F32 R96, -RZ, R141.H0_H0 ;  /* 0x2000008dff607230 */ /* 0x000fe40000004100 */
[----:B------:R-:W-:Y:S01]  /*0aa0*/  FMUL.FTZ R111, R83, R112 ;  /* 0x00000070536f7220 */ /* 0x000fe20000410000 */
[----:B------:R-:W-:Y:S01]  /*0ab0*/  FMUL.FTZ R102, R92, R97 ;  /* 0x000000615c667220 */ /* 0x000fe20000410000 */
[----:B-----5:R-:W-:Y:S01]  /*0ac0*/  FMUL.FTZ R97, R143, R150 ;  /* 0x000000968f617220 */ /* 0x020fe20000410000 */
[----:B------:R-:W-:Y:S01]  /*0ad0*/  FMUL.FTZ R112, R76, R113 ;  /* 0x000000714c707220 */ /* 0x000fe20000410000 */
[----:B------:R-:W-:Y:S01]  /*0ae0*/  FMUL.FTZ R113, R77, R114 ;  /* 0x000000724d717220 */ /* 0x000fe20000410000 */
[C---:B------:R-:W-:Y:S01]  /*0af0*/  FADD.FTZ R166, -R149.reuse, R103 ;  /* 0x0000006795a67221 */ /* 0x040fe20000010100 */
[C---:B------:R-:W-:Y:S01]  /*0b00*/  FADD.FTZ R176, -R149.reuse, R108 ;  /* 0x0000006c95b07221 */ /* 0x040fe20000010100 */
[----:B------:R-:W-:Y:S01]  /*0b10*/  FMUL.FTZ R114, R78, R115 ;  /* 0x000000734e727220 */ /* 0x000fe20000410000 */
[C---:B------:R-:W-:Y:S01]  /*0b20*/  FADD.FTZ R156, -R149.reuse, R98 ;  /* 0x00000062959c7221 */ /* 0x040fe20000010100 */
[----:B------:R-:W-:Y:S01]  /*0b30*/  FADD.FTZ R162, -R149, R101 ;  /* 0x0000006595a27221 */ /* 0x000fe20000010100 */
[----:B------:R-:W-:-:S02]  /*0b40*/  HADD2.F32 R103, -RZ, R129.H0_H0 ;  /* 0x20000081ff677230 */ /* 0x000fc40000004100 */
[----:B------:R-:W-:Y:S01]  /*0b50*/  FMUL.FTZ R108, R80, R99 ;  /* 0x00000063506c7220 */ /* 0x000fe20000410000 */
[----:B------:R-:W-:Y:S01]  /*0b60*/  FMUL.FTZ R115, R79, R154 ;  /* 0x0000009a4f737220 */ /* 0x000fe20000410000 */
[----:B------:R-:W-:Y:S01]  /*0b70*/  FMUL.FTZ R101, R93, R96 ;  /* 0x000000605d657220 */ /* 0x000fe20000410000 */
[----:B------:R-:W-:Y:S01]  /*0b80*/  FADD.FTZ R154, RZ, R102 ;  /* 0x00000066ff9a7221 */ /* 0x000fe20000010000 */
[----:B------:R-:W-:Y:S01]  /*0b90*/  FMUL.FTZ R99, R74, R153 ;  /* 0x000000994a637220 */ /* 0x000fe20000410000 */
[----:B------:R-:W-:Y:S01]  /*0ba0*/  FMUL.FTZ R150, R143, R152 ;  /* 0x000000988f967220 */ /* 0x000fe20000410000 */
[----:B------:R-:W-:Y:S01]  /*0bb0*/  FFMA.FTZ R153, R97, R102, RZ ;  /* 0x0000006661997223 */ /* 0x000fe200000100ff */
[----:B------:R-:W-:Y:S01]  /*0bc0*/  FMUL.FTZ R96, R72, R151 ;  /* 0x0000009748607220 */ /* 0x000fe20000410000 */
[----:B------:R-:W-:Y:S01]  /*0bd0*/  FADD.FTZ R168, -R149, R104 ;  /* 0x0000006895a87221 */ /* 0x000fe20000010100 */
[----:B------:R-:W-:Y:S02]  /*0be0*/  HADD2.F32 R104, -RZ, R141.H1_H1 ;  /* 0x3000008dff687230 */ /* 0x000fe40000004100 */
[C---:B------:R-:W-:Y:S01]  /*0bf0*/  FMUL.FTZ R151, R143.reuse, R156 ;  /* 0x0000009c8f977220 */ /* 0x040fe20000410000 */
[----:B------:R-:W-:Y:S01]  /*0c00*/  FMUL.FTZ R103, R94, R103 ;  /* 0x000000675e677220 */ /* 0x000fe20000410000 */
[----:B------:R-:W-:Y:S01]  /*0c10*/  FMUL.FTZ R152, R143, R158 ;  /* 0x0000009e8f987220 */ /* 0x000fe20000410000 */
[----:B------:R-:W-:Y:S01]  /*0c20*/  FADD.FTZ R156, R154, R101 ;  /* 0x000000659a9c7221 */ /* 0x000fe20000010000 */
[----:B------:R-:W-:Y:S01]  /*0c30*/  FFMA.FTZ R158, R150, R101, R153 ;  /* 0x00000065969e7223 */ /* 0x000fe20000010099 */
[C---:B------:R-:W-:Y:S01]  /*0c40*/  FADD.FTZ R170, -R149.reuse, R105 ;  /* 0x0000006995aa7221 */ /* 0x040fe20000010100 */
[----:B------:R-:W-:Y:S01]  /*0c50*/  FADD.FTZ R160, -R149, R100 ;  /* 0x0000006495a07221 */ /* 0x000fe20000010100 */
[----:B------:R-:W-:-:S02]  /*0c60*/  HADD2.F32 R105, -RZ, R126.H0_H0 ;  /* 0x2000007eff697230 */ /* 0x000fc40000004100 */
[----:B------:R-:W-:Y:S01]  /*0c70*/  FMUL.FTZ R104, R95, R104 ;  /* 0x000000685f687220 */ /* 0x000fe20000410000 */
[----:B------:R-:W-:Y:S01]  /*0c80*/  FADD.FTZ R157, R156, R103 ;  /* 0x000000679c9d7221 */ /* 0x000fe20000010000 */
[----:B------:R-:W-:Y:S01]  /*0c90*/  FFMA.FTZ R159, R151, R103, R158 ;  /* 0x00000067979f7223 */ /* 0x000fe2000001009e */
[----:B------:R-:W-:Y:S01]  /*0ca0*/  FADD.FTZ R172, -R149, R106 ;  /* 0x0000006a95ac7221 */ /* 0x000fe20000010100 */
[----:B------:R-:W-:Y:S02]  /*0cb0*/  HADD2.F32 R106, -RZ, R140.H0_H0 ;  /* 0x2000008cff6a7230 */ /* 0x000fe40000004100 */
[C---:B------:R-:W-:Y:S01]  /*0cc0*/  FMUL.FTZ R153, R143.reuse, R160 ;  /* 0x000000a08f997220 */ /* 0x040fe20000410000 */
[----:B------:R-:W-:Y:S01]  /*0cd0*/  FMUL.FTZ R105, R88, R105 ;  /* 0x0000006958697220 */ /* 0x000fe20000410000 */
[----:B------:R-:W-:Y:S01]  /*0ce0*/  FMUL.FTZ R154, R143, R162 ;  /* 0x000000a28f9a7220 */ /* 0x000fe20000410000 */
[----:B------:R-:W-:Y:S01]  /*0cf0*/  FADD.FTZ R160, R157, R104 ;  /* 0x000000689da07221 */ /* 0x000fe20000010000 */
[----:B------:R-:W-:Y:S01]  /*0d00*/  FFMA.FTZ R162, R152, R104, R159 ;  /* 0x0000006898a27223 */ /* 0x000fe2000001009f */
[----:B------:R-:W-:Y:S01]  /*0d10*/  FADD.FTZ R174, -R149, R107 ;  /* 0x0000006b95ae7221 */ /* 0x000fe20000010100 */
[----:B------:R-:W-:-:S02]  /*0d20*/  HADD2.F32 R107, -RZ, R127.H0_H0 ;  /* 0x2000007fff6b7230 */ /* 0x000fc40000004100 */
[----:B------:R-:W-:Y:S01]  /*0d30*/  FMUL.FTZ R106, R89, R106 ;  /* 0x0000006a596a7220 */ /* 0x000fe20000410000 */
[----:B------:R-:W-:Y:S01]  /*0d40*/  FADD.FTZ R161, R160, R105 ;  /* 0x00000069a0a17221 */ /* 0x000fe20000010000 */
[----:B------:R-:W-:Y:S01]  /*0d50*/  FFMA.FTZ R163, R153, R105, R162 ;  /* 0x0000006999a37223 */ /* 0x000fe200000100a2 */
[----:B------:R-:W-:Y:S01]  /*0d60*/  FADD.FTZ R192, -R149, R116 ;  /* 0x0000007495c07221 */ /* 0x000fe20000010100 */
[----:B------:R-:W-:Y:S02]  /*0d70*/  HADD2.F32 R116, -RZ, R140.H1_H1 ;  /* 0x3000008cff747230 */ /* 0x000fe40000004100 */
        /* <DEDUP_REMOVED lines=26> */
[----:B------:R-:W-:Y:S01]  /*0f20*/  FMUL.FTZ R159, R143, R172 ;  /* 0x000000ac8f9f7220 */ /* 0x000fe20000410000 */
[----:B------:R-:W-:Y:S01]  /*0f30*/  FFMA.FTZ R174, R158, R118, R171 ;  /* 0x000000769eae7223 */ /* 0x000fe200000100ab */
[----:B------:R-:W-:Y:S01]  /*0f40*/  FADD.FTZ R178, -R149, R109 ;  /* 0x0000006d95b27221 */ /* 0x000fe20000010100 */
[----:B------:R-:W-:Y:S01]  /*0f50*/  FMUL.FTZ R161, R143, R176 ;  /* 0x000000b08fa17220 */ /* 0x000fe20000410000 */
        /* <DEDUP_REMOVED lines=69> */
.L_x_11160:
[----:B------:R-:W0:Y:S01]  /*13b0*/  LDC.64 R48, c[0x0][0x3a8] ;  /* 0x0000ea00ff307b82 */ /* 0x000e220000000a00 */
[C---:B------:R-:W-:Y:S02]  /*13c0*/  IADD3 R147, PT, PT, R148.reuse, 0x20, RZ ;  /* 0x0000002094937810 */ /* 0x040fe40007ffe0ff */
[C---:B------:R-:W-:Y:S02]  /*13d0*/  IADD3 R146, PT, PT, R148.reuse, 0x40, RZ ;  /* 0x0000004094927810 */ /* 0x040fe40007ffe0ff */
[C---:B------:R-:W-:Y:S02]  /*13e0*/  IADD3 R145, PT, PT, R148.reuse, 0x60, RZ ;  /* 0x0000006094917810 */ /* 0x040fe40007ffe0ff */
[C---:B------:R-:W-:Y:S02]  /*13f0*/  IADD3 R144, PT, PT, R148.reuse, 0x80, RZ ;  /* 0x0000008094907810 */ /* 0x040fe40007ffe0ff */
[C---:B------:R-:W-:Y:S01]  /*1400*/  IADD3 R142, PT, PT, R148.reuse, 0xa0, RZ ;  /* 0x000000a0948e7810 */ /* 0x040fe20007ffe0ff */
[----:B0-----:R-:W-:-:S04]  /*1410*/  IMAD.WIDE.U32 R96, R148, 0x10, R48 ;  /* 0x0000001094607825 */ /* 0x001fc800078e0030 */
[--C-:B------:R-:W-:Y:S02]  /*1420*/  IMAD.WIDE.U32 R100, R147, 0x10, R48.reuse ;  /* 0x0000001093647825 */ /* 0x100fe400078e0030 */
[----:B------:R-:W2:Y:S02]  /*1430*/  LDG.E.128 R96, desc[UR6][R96.64] ;  /* 0x0000000660607981 */ /* 0x000ea4000c1e1d00 */
[--C-:B------:R-:W-:Y:S02]  /*1440*/  IMAD.WIDE.U32 R104, R146, 0x10, R48.reuse ;  /* 0x0000001092687825 */ /* 0x100fe400078e0030 */
[----:B------:R-:W3:Y:S02]  /*1450*/  LDG.E.128 R100, desc[UR6][R100.64] ;  /* 0x0000000664647981 */ /* 0x000ee4000c1e1d00 */
[--C-:B------:R-:W-:Y:S02]  /*1460*/  IMAD.WIDE.U32 R108, R145, 0x10, R48.reuse ;  /* 0x00000010916c7825 */ /* 0x100fe400078e0030 */
[----:B------:R-:W4:Y:S02]  /*1470*/  LDG.E.128 R104, desc[UR6][R104.64] ;  /* 0x0000000668687981 */ /* 0x000f24000c1e1d00 */
[----:B------:R-:W-:-:S02]  /*1480*/  IMAD.WIDE.U32 R112, R144, 0x10, R48 ;  /* 0x0000001090707825 */ /* 0x000fc400078e0030 */
[----:B------:R-:W4:Y:S02]  /*1490*/  LDG.E.128 R108, desc[UR6][R108.64] ;  /* 0x000000066c6c7981 */ /* 0x000f24000c1e1d00 */
[----:B------:R-:W-:Y:S02]  /*14a0*/  IMAD.WIDE.U32 R116, R142, 0x10, R48 ;  /* 0x000000108e747825 */ /* 0x000fe400078e0030 */
[----:B------:R-:W0:Y:S01]  /*14b0*/  LDC.64 R48, c[0x0][0x428] ;  /* 0x00010a00ff307b82 */ /* 0x000e220000000a00 */
[----:B------:R-:W4:Y:S04]  /*14c0*/  LDG.E.128 R112, desc[UR6][R112.64] ;  /* 0x0000000670707981 */ /* 0x000f28000c1e1d00 */
[----:B------:R-:W4:Y:S01]  /*14d0*/  LDG.E.128 R116, desc[UR6][R116.64] ;  /* 0x0000000674747981 */ /* 0x000f22000c1e1d00 */
[----:B0-----:R-:W-:-:S04]  /*14e0*/  IMAD.WIDE.U32 R80, R145, 0x10, R48 ;  /* 0x0000001091507825 */ /* 0x001fc800078e0030 */
[--C-:B------:R-:W-:Y:S02]  /*14f0*/  IMAD.WIDE.U32 R92, R148, 0x10, R48.reuse ;  /* 0x00000010945c7825 */ /* 0x100fe400078e0030 */
[----:B------:R-:W4:Y:S02]  /*1500*/  LDG.E.128 R80, desc[UR6][R80.64] ;  /* 0x0000000650507981 */ /* 0x000f24000c1e1d00 */
[--C-:B------:R-:W-:Y:S02]  /*1510*/  IMAD.WIDE.U32 R76, R144, 0x10, R48.reuse ;  /* 0x00000010904c7825 */ /* 0x100fe400078e0030 */
[----:B------:R-:W4:Y:S02]  /*1520*/  LDG.E.128 R92, desc[UR6][R92.64] ;  /* 0x000000065c5c7981 */ /* 0x000f24000c1e1d00 */
[--C-:B------:R-:W-:Y:S02]  /*1530*/  IMAD.WIDE.U32 R72, R142, 0x10, R48.reuse ;  /* 0x000000108e487825 */ /* 0x100fe400078e0030 */
[----:B------:R-:W4:Y:S02]  /*1540*/  LDG.E.128 R76, desc[UR6][R76.64] ;  /* 0x000000064c4c7981 */ /* 0x000f24000c1e1d00 */
[----:B------:R-:W-:-:S02]  /*1550*/  IMAD.WIDE.U32 R88, R147, 0x10, R48 ;  /* 0x0000001093587825 */ /* 0x000fc400078e0030 */
[----:B------:R-:W4:Y:S04]  /*1560*/  LDG.E.128 R72, desc[UR6][R72.64] ;  /* 0x0000000648487981 */ /* 0x000f28000c1e1d00 */
[----:B------:R-:W4:Y:S01]  /*1570*/  LDG.E.128 R88, desc[UR6][R88.64] ;  /* 0x0000000658587981 */ /* 0x000f22000c1e1d00 */
[----:B------:R-:W-:Y:S02]  /*1580*/  IMAD.WIDE.U32 R84, R146, 0x10, R48 ;  /* 0x0000001092547825 */ /* 0x000fe400078e0030 */
[----:B------:R-:W0:Y:S04]  /*1590*/  LDC.64 R48, c[0x0][0x438] ;  /* 0x00010e00ff307b82 */ /* 0x000e280000000a00 */
[----:B------:R-:W4:Y:S01]  /*15a0*/  LDG.E.128 R84, desc[UR6][R84.64] ;  /* 0x0000000654547981 */ /* 0x000f22000c1e1d00 */
[----:B0-----:R-:W-:-:S04]  /*15b0*/  IMAD.WIDE.U32 R68, R148, 0x10, R48 ;  /* 0x0000001094447825 */ /* 0x001fc800078e0030 */
[--C-:B------:R-:W-:Y:S02]  /*15c0*/  IMAD.WIDE.U32 R64, R147, 0x10, R48.reuse ;  /* 0x0000001093407825 */ /* 0x100fe400078e0030 */
[----:B------:R-:W5:Y:S02]  /*15d0*/  LDG.E.128 R68, desc[UR6][R68.64] ;  /* 0x0000000644447981 */ /* 0x000f64000c1e1d00 */
[--C-:B------:R-:W-:Y:S02]  /*15e0*/  IMAD.WIDE.U32 R60, R146, 0x10, R48.reuse ;  /* 0x00000010923c7825 */ /* 0x100fe400078e0030 */
[----:B------:R-:W5:Y:S02]  /*15f0*/  LDG.E.128 R64, desc[UR6][R64.64] ;  /* 0x0000000640407981 */ /* 0x000f64000c1e1d00 */
[--C-:B------:R-:W-:Y:S02]  /*1600*/  IMAD.WIDE.U32 R56, R145, 0x10, R48.reuse ;  /* 0x0000001091387825 */ /* 0x100fe400078e0030 */
[----:B------:R-:W5:Y:S02]  /*1610*/  LDG.E.128 R60, desc[UR6][R60.64] ;  /* 0x000000063c3c7981 */ /* 0x000f64000c1e1d00 */
[----:B------:R-:W-:-:S02]  /*1620*/  IMAD.WIDE.U32 R52, R144, 0x10, R48 ;  /* 0x0000001090347825 */ /* 0x000fc400078e0030 */
[----:B------:R-:W5:Y:S02]  /*1630*/  LDG.E.128 R56, desc[UR6][R56.64] ;  /* 0x0000000638387981 */ /* 0x000f64000c1e1d00 */
[----:B------:R-:W-:Y:S02]  /*1640*/  IMAD.WIDE.U32 R48, R142, 0x10, R48 ;  /* 0x000000108e307825 */ /* 0x000fe400078e0030 */
[----:B------:R-:W5:Y:S04]  /*1650*/  LDG.E.128 R52, desc[UR6][R52.64] ;  /* 0x0000000634347981 */ /* 0x000f68000c1e1d00 */
[----:B------:R-:W5:Y:S01]  /*1660*/  LDG.E.128 R48, desc[UR6][R48.64] ;  /* 0x0000000630307981 */ /* 0x000f62000c1e1d00 */
[----:B------:R-:W-:Y:S02]  /*1670*/  HADD2.F32 R154, -RZ, R137.H1_H1 ;  /* 0x30000089ff9a7230 */ /* 0x000fe40000004100 */
[----:B------:R-:W-:-:S02]  /*1680*/  HADD2.F32 R153, -RZ, R47.H0_H0 ;  /* 0x2000002fff997230 */ /* 0x000fc40000004100 */
[----:B------:R-:W-:Y:S02]  /*1690*/  HADD2.F32 R151, -RZ, R46.H0_H0 ;  /* 0x2000002eff977230 */ /* 0x000fe40000004100 */
[--C-:B------:R-:W-:Y:S02]  /*16a0*/  HADD2.F32 R196, -RZ, R136.reuse.H0_H0 ;  /* 0x20000088ffc47230 */ /* 0x100fe40000004100 */
[----:B------:R-:W-:Y:S02]  /*16b0*/  HADD2.F32 R202, -RZ, R136.H1_H1 ;  /* 0x30000088ffca7230 */ /* 0x000fe40000004100 */
[C---:B--2---:R-:W-:Y:S01]  /*16c0*/  FADD.FTZ R152, -R149.reuse, R97 ;  /* 0x0000006195987221 */ /* 0x044fe20000010100 */
[----:B------:R-:W-:Y:S02]  /*16d0*/  HADD2.F32 R97, -RZ, R128.H0_H0 ;  /* 0x20000080ff617230 */ /* 0x000fe40000004100 */
[C---:B------:R-:W-:Y:S01]  /*16e0*/  FADD.FTZ R150, -R149.reuse, R96 ;  /* 0x0000006095967221 */ /* 0x040fe20000010100 */
[----:B------:R-:W-:Y:S01]  /*16f0*/  FADD.FTZ R158, -R149, R99 ;  /* 0x00000063959e7221 */ /* 0x000fe20000010100 */
[----:B------:R-:W-:-:S02]  /*1700*/  HADD2.F32 R99, -RZ, R122.H0_H0 ;  /* 0x2000007aff637230 */ /* 0x000fc40000004100 */
[C---:B---3--:R-:W-:Y:S01]  /*1710*/  FADD.FTZ R164, -R149.reuse, R102 ;  /* 0x0000006695a47221 */ /* 0x048fe20000010100 */
[C---:B----4-:R-:W-:Y:S01]  /*1720*/  FADD.FTZ R182, -R149.reuse, R111 ;  /* 0x0000006f95b67221 */ /* 0x050fe20000010100 */
[----:B------:R-:W-:Y:S02]  /*1730*/  HADD2.F32 R111, -RZ, R123.H0_H0 ;  /* 0x2000007bff6f7230 */ /* 0x000fe40000004100 */
[C---:B------:R-:W-:Y:S01]  /*1740*/  FADD.FTZ R184, -R149.reuse, R112 ;  /* 0x0000007095b87221 */ /* 0x040fe20000010100 */
[C---:B------:R-:W-:Y:S01]  /*1750*/  FADD.FTZ R186, -R149.reuse, R113 ;  /* 0x0000007195ba7221 */ /* 0x040fe20000010100 */
[----:B------:R-:W-:Y:S02]  /*1760*/  HADD2.F32 R112, -RZ, R138.H1_H1 ;  /* 0x3000008aff707230 */ /* 0x000fe40000004100 */
[C---:B------:R-:W-:Y:S01]  /*1770*/  FADD.FTZ R188, -R149.reuse, R114 ;  /* 0x0000007295bc7221 */ /* 0x040fe20000010100 */
[----:B------:R-:W-:Y:S02]  /*1780*/  HADD2.F32 R113, -RZ, R120.H0_H0 ;  /* 0x20000078ff717230 */ /* 0x000fe40000004100 */
[----:B------:R-:W-:Y:S01]  /*1790*/  FADD.FTZ R190, -R149, R115 ;  /* 0x0000007395be7221 */ /* 0x000fe20000010100 */
[----:B------:R-:W-:-:S02]  /*17a0*/  HADD2.F32 R114, -RZ, R137.H0_H0 ;  /* 0x20000089ff727230 */ /* 0x000fc40000004100 */
[C---:B------:R-:W-:Y:S01]  /*17b0*/  FADD.FTZ R180, -R149.reuse, R110 ;  /* 0x0000006e95b47221 */ /* 0x040fe20000010100 */
[----:B------:R-:W-:Y:S02]  /*17c0*/  HADD2.F32 R115, -RZ, R121.H0_H0 ;  /* 0x20000079ff737230 */ /* 0x000fe40000004100 */
[----:B------:R-:W-:Y:S02]  /*17d0*/  HADD2.F32 R96, -RZ, R141.H0_H0 ;  /* 0x2000008dff607230 */ /* 0x000fe40000004100 */
[C---:B------:R-:W-:Y:S01]  /*17e0*/  FADD.FTZ R166, -R149.reuse, R103 ;  /* 0x0000006795a67221 */ /* 0x040fe20000010100 */
[C---:B------:R-:W-:Y:S01]  /*17f0*/  FADD.FTZ R176, -R149.reuse, R108 ;  /* 0x0000006c95b07221 */ /* 0x040fe20000010100 */
[C---:B------:R-:W-:Y:S01]  /*1800*/  FADD.FTZ R156, -R149.reuse, R98 ;  /* 0x00000062959c7221 */ /* 0x040fe20000010100 */
[C---:B------:R-:W-:Y:S01]  /*1810*/  FADD.FTZ R162, -R149.reuse, R101 ;  /* 0x0000006595a27221 */ /* 0x040fe20000010100 */
[----:B------:R-:W-:Y:S02]  /*1820*/  HADD2.F32 R103, -RZ, R129.H0_H0 ;  /* 0x20000081ff677230 */ /* 0x000fe40000004100 */
[----:B------:R-:W-:Y:S01]  /*1830*/  FADD.FTZ R168, -R149, R104 ;  /* 0x0000006895a87221 */ /* 0x000fe20000010100 */
[----:B------:R-:W-:-:S02]  /*1840*/  HADD2.F32 R104, -RZ, R141.H1_H1 ;  /* 0x3000008dff687230 */ /* 0x000fc40000004100 */
[----:B------:R-:W-:Y:S01]  /*1850*/  FMUL.FTZ R110, R82, R111 ;  /* 0x0000006f526e7220 */ /* 0x000fe20000410000 */
[----:B------:R-:W-:Y:S01]  /*1860*/  FMUL.FTZ R111, R83, R112 ;  /* 0x00000070536f7220 */ /* 0x000fe20000410000 */
[----:B------:R-:W-:Y:S01]  /*1870*/  FMUL.FTZ R102, R92, R97 ;  /* 0x000000615c667220 */ /* 0x000fe20000410000 */
[----:B-----5:R-:W-:Y:S01]  /*1880*/  FMUL.FTZ R97, R143, R150 ;  /* 0x000000968f617220 */ /* 0x020fe20000410000 */
[----:B------:R-:W-:Y:S01]  /*1890*/  FMUL.FTZ R112, R76, R113 ;  /* 0x000000714c707220 */ /* 0x000fe20000410000 */
[----:B------:R-:W-:Y:S01]  /*18a0*/  FMUL.FTZ R113, R77, R114 ;  /* 0x000000724d717220 */ /* 0x000fe20000410000 */
[----:B------:R-:W-:Y:S01]  /*18b0*/  FMUL.FTZ R114, R78, R115 ;  /* 0x000000734e727220 */ /* 0x000fe20000410000 */
[----:B------:R-:W-:Y:S01]  /*18c0*/  FMUL.FTZ R108, R80, R99 ;  /* 0x00000063506c7220 */ /* 0x000fe20000410000 */
[----:B------:R-:W-:Y:S01]  /*18d0*/  FMUL.FTZ R115, R79, R154 ;  /* 0x0000009a4f737220 */ /* 0x000fe20000410000 */
[----:B------:R-:W-:Y:S01]  /*18e0*/  FMUL.FTZ R101, R93, R96 ;  /* 0x000000605d657220 */ /* 0x000fe20000410000 */
[----:B------:R-:W-:Y:S01]  /*18f0*/  FMUL.FTZ R99, R74, R153 ;  /* 0x000000994a637220 */ /* 0x000fe20000410000 */
[----:B------:R-:W-:Y:S01]  /*1900*/  FADD.FTZ R154, RZ, R102 ;  /* 0x00000066ff9a7221 */ /* 0x000fe20000010000 */
[----:B------:R-:W-:Y:S01]  /*1910*/  FMUL.FTZ R150, R143, R152 ;  /* 0x000000988f967220 */ /* 0x000fe20000410000 */
[----:B------:R-:W-:Y:S01]  /*1920*/  FFMA.FTZ R153, R97, R102, RZ ;  /* 0x0000006661997223 */ /* 0x000fe200000100ff */
[----:B------:R-:W-:Y:S01]  /*1930*/  FMUL.FTZ R96, R72, R151 ;  /* 0x0000009748607220 */ /* 0x000fe20000410000 */
        /* <DEDUP_REMOVED lines=123> */
.L_x_11161:
        /* <DEDUP_REMOVED lines=68> */
.L_x_11179:
        /* <DEDUP_REMOVED lines=71> */
[----:B0-----:R-:W-:-:S04]  /*29a0*/  IMAD.WIDE.U32 R148, R148, 0x10, R72 ;  /* 0x0000001094947825 */ /* 0x001fc800078e0048 */
[-C--:B------:R-:W-:Y:S01]  /*29b0*/  FMUL.FTZ R84, R84, R135.reuse ;  /* 0x0000008754547220 */ /* 0x080fe20000410000 */
[-C--:B------:R-:W-:Y:S01]  /*29c0*/  FMUL.FTZ R85, R150, R135.reuse ;  /* 0x0000008796557220 */ /* 0x080fe20000410000 */
[-C--:B------:R-:W-:Y:S01]  /*29d0*/  FMUL.FTZ R86, R74, R135.reuse ;  /* 0x000000874a567220 */ /* 0x080fe20000410000 */
[----:B------:R-:W-:Y:S01]  /*29e0*/  FMUL.FTZ R87, R104, R135 ;  /* 0x0000008768577220 */ /* 0x000fe20000410000 */
        /* <DEDUP_REMOVED lines=18> */
[----:B------:R0:W-:Y:S01]  /*2b10*/  STG.E.128 desc[UR6][R148.64], R84 ;  /* 0x0000005494007986 */ /* 0x0001e2000c101d06 */
        /* <DEDUP_REMOVED lines=12> */
[-C--:B------:R-:W-:Y:S01]  /*2be0*/  FMUL.FTZ R80, R108, R135.reuse ;  /* 0x000000876c507220 */ /* 0x080fe20000410000 */
[-C--:B------:R-:W-:Y:S02]  /*2bf0*/  FMUL.FTZ R91, R100, R135.reuse ;  /* 0x00000087645b7220 */ /* 0x080fe40000410000 */
[----:B------:R2:W-:Y:S01]  /*2c00*/  STG.E.128 desc[UR6][R92.64], R72 ;  /* 0x000000485c007986 */ /* 0x0005e2000c101d06 */
[-C--:B0-----:R-:W-:Y:S01]  /*2c10*/  FMUL.FTZ R84, R112, R135.reuse ;  /* 0x0000008770547220 */ /* 0x081fe20000410000 */
[-C--:B------:R-:W-:Y:S01]  /*2c20*/  FMUL.FTZ R85, R166, R135.reuse ;  /* 0x00000087a6557220 */ /* 0x080fe20000410000 */
[-C--:B------:R-:W-:Y:S01]  /*2c30*/  FMUL.FTZ R86, R114, R135.reuse ;  /* 0x0000008772567220 */ /* 0x080fe20000410000 */
[----:B------:R-:W-:Y:S01]  /*2c40*/  FMUL.FTZ R87, R168, R135 ;  /* 0x00000087a8577220 */ /* 0x000fe20000410000 */
[----:B------:R2:W-:Y:S04]  /*2c50*/  STG.E.128 desc[UR6][R146.64], R76 ;  /* 0x0000004c92007986 */ /* 0x0005e8000c101d06 */
[----:B------:R2:W-:Y:S04]  /*2c60*/  STG.E.128 desc[UR6][R94.64], R80 ;  /* 0x000000505e007986 */ /* 0x0005e8000c101d06 */
[----:B------:R2:W-:Y:S04]  /*2c70*/  STG.E.128 desc[UR6][R144.64], R84 ;  /* 0x0000005490007986 */ /* 0x0005e8000c101d06 */
[----:B------:R2:W-:Y:S01]  /*2c80*/  STG.E.128 desc[UR6][R142.64], R88 ;  /* 0x000000588e007986 */ /* 0x0005e2000c101d06 */
[----:B------:R-:W-:Y:S05]  /*2c90*/  BRA `(.L_x_11165) ;  /* 0x0000001400987947 */ /* 0x000fea0003800000 */
.L_x_11164:
[C-C-:B0-----:R-:W-:Y:S01]  /*2ca0*/  FFMA.FTZ R78, R72.reuse, R153, R83.reuse ;  /* 0x00000099484e7223 */ /* 0x141fe20000010053 */
        /* <DEDUP_REMOVED lines=8> */
[C-C-:B------:R-:W-:Y:S01]  /*2d30*/  FFMA.FTZ R75, R72.reuse, R154, R83.reuse ;  /* 0x0000009a484b7223 */ /* 0x140fe20000010053 */
        /* <DEDUP_REMOVED lines=29> */
[----:B0-----:R-:W-:-:S04]  /*2f10*/  IMAD.WIDE.U32 R80, R148, 0x10, R76 ;  /* 0x0000001094507825 */ /* 0x001fc800078e004c */
        /* <DEDUP_REMOVED lines=12> */
[----:B------:R-:W-:-:S04]  /*2fe0*/  IMAD.WIDE.U32 R94, R147, 0x10, R76 ;  /* 0x00000010935e7825 */ /* 0x000fc800078e004c */
[-C--:B------:R-:W-:Y:S01]  /*2ff0*/  FMUL.FTZ R84, R72, R135.reuse ;  /* 0x0000008748547220 */ /* 0x080fe20000410000 */
[-C--:B------:R-:W-:Y:S01]  /*3000*/  FMUL.FTZ R85, R73, R135.reuse ;  /* 0x0000008749557220 */ /* 0x080fe20000410000 */
[----:B------:R-:W-:Y:S01]  /*3010*/  FMUL.FTZ R86, R74, R135 ;  /* 0x000000874a567220 */ /* 0x000fe20000410000 */
[----:B------:R-:W-:-:S04]  /*3020*/  IMAD.WIDE.U32 R106, R146, 0x10, R76 ;  /* 0x00000010926a7825 */ /* 0x000fc800078e004c */
[----:B------:R-:W-:Y:S01]  /*3030*/  FMUL.FTZ R87, R75, R135 ;  /* 0x000000874b577220 */ /* 0x000fe20000410000 */
[----:B------:R0:W-:Y:S01]  /*3040*/  STG.E.128 desc[UR6][R80.64], R72 ;  /* 0x0000004850007986 */ /* 0x0001e2000c101d06 */
[----:B------:R-:W-:Y:S01]  /*3050*/  FMUL.FTZ R83, R143, R160 ;  /* 0x000000a08f537220 */ /* 0x000fe20000410000 */
[----:B------:R-:W-:-:S04]  /*3060*/  IMAD.WIDE.U32 R108, R145, 0x10, R76 ;  /* 0x00000010916c7825 */ /* 0x000fc800078e004c */
[----:B------:R-:W-:Y:S01]  /*3070*/  FADD.FTZ R114, -R167, R114 ;  /* 0x00000072a7727221 */ /* 0x000fe20000010100 */
[----:B------:R-:W-:Y:S01]  /*3080*/  FADD.FTZ R168, -R168, R115 ;  /* 0x00000073a8a87221 */ /* 0x000fe20000010100 */
[----:B------:R-:W-:Y:S01]  /*3090*/  FMUL.FTZ R91, R83, R135 ;  /* 0x00000087535b7220 */ /* 0x000fe20000410000 */
[----:B------:R-:W-:-:S04]  /*30a0*/  IMAD.WIDE.U32 R100, R144, 0x10, R76 ;  /* 0x0000001090647825 */ /* 0x000fc800078e004c */
[----:B------:R-:W-:Y:S01]  /*30b0*/  FADD.FTZ R150, -R171, R96 ;  /* 0x00000060ab967221 */ /* 0x000fe20000010100 */
[C---:B------:R-:W-:Y:S01]  /*30c0*/  FMUL.FTZ R96, R143.reuse, R158 ;  /* 0x0000009e8f607220 */ /* 0x040fe20000410000 */
[----:B------:R-:W-:Y:S01]  /*30d0*/  FMUL.FTZ R97, R143, R166 ;  /* 0x000000a68f617220 */ /* 0x000fe20000410000 */
[----:B-1----:R-:W-:-:S04]  /*30e0*/  IMAD.WIDE.U32 R148, R148, 0x10, R78 ;  /* 0x0000001094947825 */ /* 0x002fc800078e004e */
[C---:B------:R-:W-:Y:S01]  /*30f0*/  FMUL.FTZ R98, R143.reuse, R114 ;  /* 0x000000728f627220 */ /* 0x040fe20000410000 */
[C---:B------:R-:W-:Y:S01]  /*3100*/  FMUL.FTZ R99, R143.reuse, R168 ;  /* 0x000000a88f637220 */ /* 0x040fe20000410000 */
[----:B------:R-:W-:Y:S01]  /*3110*/  FMUL.FTZ R93, R143, R170 ;  /* 0x000000aa8f5d7220 */ /* 0x000fe20000410000 */
[--C-:B------:R-:W-:Y:S01]  /*3120*/  IMAD.WIDE.U32 R112, R147, 0x10, R78.reuse ;  /* 0x0000001093707825 */ /* 0x100fe200078e004e */
[----:B------:R1:W-:Y:S03]  /*3130*/  STG.E.128 desc[UR6][R148.64], R84 ;  /* 0x0000005494007986 */ /* 0x0003e6000c101d06 */
[----:B------:R-:W-:-:S04]  /*3140*/  IMAD.WIDE.U32 R104, R145, 0x10, R78 ;  /* 0x0000001091687825 */ /* 0x000fc800078e004e */
[C---:B0-----:R-:W-:Y:S01]  /*3150*/  FMUL.FTZ R80, R143.reuse, R92 ;  /* 0x0000005c8f507220 */ /* 0x041fe20000410000 */
[C---:B------:R-:W-:Y:S01]  /*3160*/  FMUL.FTZ R81, R143.reuse, R118 ;  /* 0x000000768f517220 */ /* 0x040fe20000410000 */
[----:B------:R-:W-:Y:S01]  /*3170*/  FMUL.FTZ R72, R143, R154 ;  /* 0x0000009a8f487220 */ /* 0x000fe20000410000 */
[----:B------:R-:W-:-:S04]  /*3180*/  IMAD.WIDE.U32 R102, R142, 0x10, R76 ;  /* 0x000000108e667825 */ /* 0x000fc800078e004c */
[C---:B------:R-:W-:Y:S01]  /*3190*/  FMUL.FTZ R76, R143.reuse, R82 ;  /* 0x000000528f4c7220 */ /* 0x040fe20000410000 */
[C---:B------:R-:W-:Y:S01]  /*31a0*/  FMUL.FTZ R77, R143.reuse, R88 ;  /* 0x000000588f4d7220 */ /* 0x040fe20000410000 */
[----:B------:R-:W-:Y:S01]  /*31b0*/  FMUL.FTZ R82, R143, R152 ;  /* 0x000000988f527220 */ /* 0x000fe20000410000 */
[----:B------:R-:W-:-:S04]  /*31c0*/  IMAD.WIDE.U32 R146, R146, 0x10, R78 ;  /* 0x0000001092927825 */ /* 0x000fc800078e004e */
[-C--:B------:R-:W-:Y:S01]  /*31d0*/  FMUL.FTZ R88, R80, R135.reuse ;  /* 0x0000008750587220 */ /* 0x080fe20000410000 */
[----:B------:R-:W-:Y:S01]  /*31e0*/  FMUL.FTZ R89, R81, R135 ;  /* 0x0000008751597220 */ /* 0x000fe20000410000 */
[----:B------:R-:W-:Y:S01]  /*31f0*/  FMUL.FTZ R73, R143, R162 ;  /* 0x000000a28f497220 */ /* 0x000fe20000410000 */
[----:B------:R-:W-:-:S04]  /*3200*/  IMAD.WIDE.U32 R144, R144, 0x10, R78 ;  /* 0x0000001090907825 */ /* 0x000fc800078e004e */
[C---:B------:R-:W-:Y:S01]  /*3210*/  FMUL.FTZ R74, R143.reuse, R156 ;  /* 0x0000009c8f4a7220 */ /* 0x040fe20000410000 */
[----:B------:R-:W-:Y:S01]  /*3220*/  FMUL.FTZ R75, R143, R164 ;  /* 0x000000a48f4b7220 */ /* 0x000fe20000410000 */
[----:B-1----:R-:W-:Y:S01]  /*3230*/  FMUL.FTZ R84, R76, R135 ;  /* 0x000000874c547220 */ /* 0x002fe20000410000 */
[----:B------:R-:W-:-:S04]  /*3240*/  IMAD.WIDE.U32 R110, R142, 0x10, R78 ;  /* 0x000000108e6e7825 */ /* 0x000fc800078e004e */
[C---:B------:R-:W-:Y:S01]  /*3250*/  FMUL.FTZ R78, R143.reuse, R90 ;  /* 0x0000005a8f4e7220 */ /* 0x040fe20000410000 */
[----:B------:R-:W-:Y:S01]  /*3260*/  FMUL.FTZ R79, R143, R116 ;  /* 0x000000748f4f7220 */ /* 0x000fe20000410000 */
[-C--:B------:R-:W-:Y:S01]  /*3270*/  FMUL.FTZ R85, R77, R135.reuse ;  /* 0x000000874d557220 */ /* 0x080fe20000410000 */
[-C--:B------:R-:W-:Y:S01]  /*3280*/  FMUL.FTZ R90, R82, R135.reuse ;  /* 0x00000087525a7220 */ /* 0x080fe20000410000 */
[-C--:B------:R-:W-:Y:S01]  /*3290*/  FMUL.FTZ R86, R78, R135.reuse ;  /* 0x000000874e567220 */ /* 0x080fe20000410000 */
[----:B------:R-:W-:Y:S01]  /*32a0*/  FMUL.FTZ R87, R79, R135 ;  /* 0x000000874f577220 */ /* 0x000fe20000410000 */
[----:B------:R0:W-:Y:S01]  /*32b0*/  STG.E.128 desc[UR6][R94.64], R76 ;  /* 0x0000004c5e007986 */ /* 0x0001e2000c101d06 */
[----:B------:R-:W-:-:S03]  /*32c0*/  FMUL.FTZ R92, R143, R150 ;  /* 0x000000968f5c7220 */ /* 0x000fc60000410000 */
[----:B------:R-:W-:Y:S04]  /*32d0*/  STG.E.128 desc[UR6][R112.64], R84 ;  /* 0x0000005470007986 */ /* 0x000fe8000c101d06 */
[----:B------:R1:W-:Y:S04]  /*32e0*/  STG.E.128 desc[UR6][R106.64], R80 ;  /* 0x000000506a007986 */ /* 0x0003e8000c101d06 */
[----:B------:R-:W-:Y:S04]  /*32f0*/  STG.E.128 desc[UR6][R146.64], R88 ;  /* 0x0000005892007986 */ /* 0x000fe8000c101d06 */
[----:B------:R2:W-:Y:S01]  /*3300*/  STG.E.128 desc[UR6][R108.64], R72 ;  /* 0x000000486c007986 */ /* 0x0005e2000c101d06 */
[C---:B0-----:R-:W-:Y:S01]  /*3310*/  FMUL.FTZ R94, R143.reuse, R172 ;  /* 0x000000ac8f5e7220 */ /* 0x041fe20000410000 */
[----:B------:R-:W-:Y:S01]  /*3320*/  FMUL.FTZ R95, R143, R174 ;  /* 0x000000ae8f5f7220 */ /* 0x000fe20000410000 */
[-C--:B------:R-:W-:Y:S01]  /*3330*/  FMUL.FTZ R76, R72, R135.reuse ;  /* 0x00000087484c7220 */ /* 0x080fe20000410000 */
[-C--:B------:R-:W-:Y:S01]  /*3340*/  FMUL.FTZ R77, R73, R135.reuse ;  /* 0x00000087494d7220 */ /* 0x080fe20000410000 */
[-C--:B------:R-:W-:Y:S01]  /*3350*/  FMUL.FTZ R78, R74, R135.reuse ;  /* 0x000000874a4e7220 */ /* 0x080fe20000410000 */
[-C--:B------:R-:W-:Y:S01]  /*3360*/  FMUL.FTZ R79, R75, R135.reuse ;  /* 0x000000874b4f7220 */ /* 0x080fe20000410000 */
[-C--:B-1----:R-:W-:Y:S01]  /*3370*/  FMUL.FTZ R83, R95, R135.reuse ;  /* 0x000000875f537220 */ /* 0x082fe20000410000 */
[-C--:B------:R-:W-:Y:S01]  /*3380*/  FMUL.FTZ R80, R92, R135.reuse ;  /* 0x000000875c507220 */ /* 0x080fe20000410000 */
[-C--:B------:R-:W-:Y:S01]  /*3390*/  FMUL.FTZ R81, R93, R135.reuse ;  /* 0x000000875d517220 */ /* 0x080fe20000410000 */
[-C--:B------:R-:W-:Y:S01]  /*33a0*/  FMUL.FTZ R82, R94, R135.reuse ;  /* 0x000000875e527220 */ /* 0x080fe20000410000 */
[----:B------:R3:W-:Y:S01]  /*33b0*/  STG.E.128 desc[UR6][R104.64], R76 ;  /* 0x0000004c68007986 */ /* 0x0007e2000c101d06 */
[-C--:B--2---:R-:W-:Y:S01]  /*33c0*/  FMUL.FTZ R72, R96, R135.reuse ;  /* 0x0000008760487220 */ /* 0x084fe20000410000 */
        /* <DEDUP_REMOVED lines=8> */
.L_x_11163:
[----:B------:R-:W-:-:S04]  /*3450*/  UISETP.NE.U32.AND UP0, UPT, UR14, URZ, UPT ;  /* 0x000000ff0e00728c */ /* 0x000fc8000bf05070 */
[----:B------:R-:W-:-:S09]  /*3460*/  UISETP.NE.AND.EX UP0, UPT, UR15, URZ, UPT, UP0 ;  /* 0x000000ff0f00728c */ /* 0x000fd2000bf05300 */
[----:B------:R-:W-:Y:S05]  /*3470*/  BRA.U UP0, `(.L_x_11166) ;  /* 0x0000000500b87547 */ /* 0x000fea000b800000 */
        /* <DEDUP_REMOVED lines=61> */
[----:B0-----:R-:W-:-:S04]  /*3850*/  IMAD.WIDE.U32 R148, R148, 0x10, R72 ;  /* 0x0000001094947825 */ /* 0x001fc800078e0048 */
[-C--:B------:R-:W-:Y:S01]  /*3860*/  FMUL.FTZ R84, R84, R135.reuse ;  /* 0x0000008754547220 */ /* 0x080fe20000410000 */
[-C--:B------:R-:W-:Y:S01]  /*3870*/  FMUL.FTZ R85, R74, R135.reuse ;  /* 0x000000874a557220 */ /* 0x080fe20000410000 */
[-C--:B------:R-:W-:Y:S01]  /*3880*/  FMUL.FTZ R86, R86, R135.reuse ;  /* 0x0000008756567220 */ /* 0x080fe20000410000 */
[----:B------:R-:W-:Y:S01]  /*3890*/  FMUL.FTZ R87, R76, R135 ;  /* 0x000000874c577220 */ /* 0x000fe20000410000 */
        /* <DEDUP_REMOVED lines=44> */
.L_x_11166:
        /* <DEDUP_REMOVED lines=59> */
[----:B------:R-:W-:Y:S01]  /*3f10*/  FADD.FTZ R168, -R168, R115 ;  /* 0x00000073a8a87221 */ /* 0x000fe20000010100 */
[----:B------:R-:W-:-:S04]  /*3f20*/  IMAD.WIDE.U32 R108, R145, 0x10, R76 ;  /* 0x00000010916c7825 */ /* 0x000fc800078e004c */
[----:B------:R-:W-:Y:S01]  /*3f30*/  FADD.FTZ R115, -R90, R99 ;  /* 0x000000635a737221 */ /* 0x000fe20000010100 */
[----:B------:R-:W-:Y:S01]  /*3f40*/  FADD.FTZ R171, -R171, R96 ;  /* 0x00000060abab7221 */ /* 0x000fe20000010100 */
[----:B------:R-:W-:Y:S01]  /*3f50*/  FFMA.FTZ R96, R143, R165, R52 ;  /* 0x000000a58f607223 */ /* 0x000fe20000010034 */
[----:B------:R-:W-:-:S04]  /*3f60*/  IMAD.WIDE.U32 R100, R144, 0x10, R76 ;  /* 0x0000001090647825 */ /* 0x000fc800078e004c */
[C---:B------:R-:W-:Y:S01]  /*3f70*/  FFMA.FTZ R97, R143.reuse, R166, R53 ;  /* 0x000000a68f617223 */ /* 0x040fe20000010035 */
[C---:B------:R-:W-:Y:S01]  /*3f80*/  FFMA.FTZ R98, R143.reuse, R167, R54 ;  /* 0x000000a78f627223 */ /* 0x040fe20000010036 */
[----:B------:R-:W-:Y:S01]  /*3f90*/  FFMA.FTZ R99, R143, R168, R55 ;  /* 0x000000a88f637223 */ /* 0x000fe20000010037 */
[----:B-1----:R-:W-:-:S04]  /*3fa0*/  IMAD.WIDE.U32 R148, R148, 0x10, R78 ;  /* 0x0000001094947825 */ /* 0x002fc800078e004e */
[C---:B------:R-:W-:Y:S01]  /*3fb0*/  FFMA.FTZ R92, R143.reuse, R171, R48 ;  /* 0x000000ab8f5c7223 */ /* 0x040fe20000010030 */
[----:B------:R-:W-:Y:S01]  /*3fc0*/  FFMA.FTZ R93, R143, R114, R49 ;  /* 0x000000728f5d7223 */ /* 0x000fe20000010031 */
[--C-:B------:R-:W-:Y:S01]  /*3fd0*/  IMAD.WIDE.U32 R112, R147, 0x10, R78.reuse ;  /* 0x0000001093707825 */ /* 0x100fe200078e004e */
[----:B------:R1:W-:Y:S03]  /*3fe0*/  STG.E.128 desc[UR6][R148.64], R84 ;  /* 0x0000005494007986 */ /* 0x0003e6000c101d06 */
[----:B------:R-:W-:-:S04]  /*3ff0*/  IMAD.WIDE.U32 R104, R145, 0x10, R78 ;  /* 0x0000001091687825 */ /* 0x000fc800078e004e */
[C---:B0-----:R-:W-:Y:S01]  /*4000*/  FFMA.FTZ R80, R143.reuse, R117, R60 ;  /* 0x000000758f507223 */ /* 0x041fe2000001003c */
[C---:B------:R-:W-:Y:S01]  /*4010*/  FFMA.FTZ R81, R143.reuse, R118, R61 ;  /* 0x000000768f517223 */ /* 0x040fe2000001003d */
[----:B------:R-:W-:Y:S01]  /*4020*/  FFMA.FTZ R72, R143, R161, R56 ;  /* 0x000000a18f487223 */ /* 0x000fe20000010038 */
[----:B------:R-:W-:-:S04]  /*4030*/  IMAD.WIDE.U32 R102, R142, 0x10, R76 ;  /* 0x000000108e667825 */ /* 0x000fc800078e004c */
        /* <DEDUP_REMOVED lines=8> */
[C---:B------:R-:W-:Y:S01]  /*40c0*/  FFMA.FTZ R73, R143.reuse, R162, R57 ;  /* 0x000000a28f497223 */ /* 0x040fe20000010039 */
[----:B------:R-:W-:Y:S01]  /*40d0*/  FFMA.FTZ R74, R143, R163, R58 ;  /* 0x000000a38f4a7223 */ /* 0x000fe2000001003a */
[----:B-1----:R-:W-:Y:S01]  /*40e0*/  FMUL.FTZ R84, R76, R135 ;  /* 0x000000874c547220 */ /* 0x002fe20000410000 */
[----:B------:R-:W-:-:S04]  /*40f0*/  IMAD.WIDE.U32 R110, R142, 0x10, R78 ;  /* 0x000000108e6e7825 */ /* 0x000fc800078e004e */
[C---:B------:R-:W-:Y:S01]  /*4100*/  FFMA.FTZ R78, R143.reuse, R83, R66 ;  /* 0x000000538f4e7223 */ /* 0x040fe20000010042 */
[C---:B------:R-:W-:Y:S01]  /*4110*/  FFMA.FTZ R79, R143.reuse, R116, R67 ;  /* 0x000000748f4f7223 */ /* 0x040fe20000010043 */
[----:B------:R-:W-:Y:S01]  /*4120*/  FFMA.FTZ R83, R143, R160, R63 ;  /* 0x000000a08f537223 */ /* 0x000fe2000001003f */
[-C--:B------:R-:W-:Y:S01]  /*4130*/  FMUL.FTZ R85, R77, R135.reuse ;  /* 0x000000874d557220 */ /* 0x080fe20000410000 */
[-C--:B------:R-:W-:Y:S01]  /*4140*/  FMUL.FTZ R86, R78, R135.reuse ;  /* 0x000000874e567220 */ /* 0x080fe20000410000 */
[-C--:B------:R-:W-:Y:S01]  /*4150*/  FMUL.FTZ R87, R79, R135.reuse ;  /* 0x000000874f577220 */ /* 0x080fe20000410000 */
[----:B------:R-:W-:Y:S01]  /*4160*/  FMUL.FTZ R91, R83, R135 ;  /* 0x00000087535b7220 */ /* 0x000fe20000410000 */
[C---:B------:R-:W-:Y:S01]  /*4170*/  FFMA.FTZ R75, R143.reuse, R164, R59 ;  /* 0x000000a48f4b7223 */ /* 0x040fe2000001003b */
[----:B------:R0:W-:Y:S04]  /*4180*/  STG.E.128 desc[UR6][R94.64], R76 ;  /* 0x0000004c5e007986 */ /* 0x0001e8000c101d06 */
[----:B------:R-:W-:Y:S04]  /*4190*/  STG.E.128 desc[UR6][R112.64], R84 ;  /* 0x0000005470007986 */ /* 0x000fe8000c101d06 */
[----:B------:R1:W-:Y:S04]  /*41a0*/  STG.E.128 desc[UR6][R106.64], R80 ;  /* 0x000000506a007986 */ /* 0x0003e8000c101d06 */
[----:B------:R-:W-:Y:S04]  /*41b0*/  STG.E.128 desc[UR6][R146.64], R88 ;  /* 0x0000005892007986 */ /* 0x000fe8000c101d06 */
[----:B------:R2:W-:Y:S01]  /*41c0*/  STG.E.128 desc[UR6][R108.64], R72 ;  /* 0x000000486c007986 */ /* 0x0005e2000c101d06 */
[C---:B0-----:R-:W-:Y:S01]  /*41d0*/  FFMA.FTZ R94, R143.reuse, R115, R50 ;  /* 0x000000738f5e7223 */ /* 0x041fe20000010032 */
[----:B------:R-:W-:Y:S01]  /*41e0*/  FFMA.FTZ R95, R143, R150, R51 ;  /* 0x000000968f5f7223 */ /* 0x000fe20000010033 */
        /* <DEDUP_REMOVED lines=16> */
[----:B------:R0:W-:Y:S02]  /*42f0*/  STG.E.128 desc[UR6][R110.64], R80 ;  /* 0x000000506e007986 */ /* 0x0001e4000c101d06 */
.L_x_11165:
[----:B0123--:R-:W0:Y:S02]  /*4300*/  LDC.64 R72, c[0x0][0x380] ;  /* 0x0000e000ff487b82 */ /* 0x00fe240000000a00 */
[----:B0-----:R-:W-:-:S04]  /*4310*/  LEA R133, R72, R133, 0x2 ;  /* 0x0000008548857211 */ /* 0x001fc800078e10ff */
[----:B------:R-:W-:-:S13]  /*4320*/  ISETP.GE.AND P1, PT, R133, R73, PT ;  /* 0x000000498500720c */ /* 0x000fda0003f26270 */
[----:B------:R-:W-:Y:S05]  /*4330*/  @!P1 BRA `(.L_x_11167) ;  /* 0xffffffc000b09947 */ /* 0x000fea000383ffff */
[----:B------:R-:W-:Y:S05]  /*4340*/  BSYNC B1 ;  /* 0x0000000000017941 */ /* 0x000fea0003800000 */
.L_x_11159:
        /* <DEDUP_REMOVED lines=36> */
.L_x_11158:
[----:B------:R-:W-:Y:S05]  /*4590*/  BSYNC B0 ;  /* 0x0000000000007941 */ /* 0x000fea0003800000 */
.L_x_11157:
[----:B------:R-:W0:Y:S01]  /*45a0*/  S2R R42, SR_TID.X ;  /* 0x00000000002a7919 */ /* 0x000e220000002100 */
[----:B------:R-:W-:Y:S01]  /*45b0*/  MOV R2, 0x400 ;  /* 0x0000040000027802 */ /* 0x000fe20000000f00 */
[----:B------:R-:W-:Y:S05]  /*45c0*/  WARPSYNC.ALL ;  /* 0x0000000000007948 */ /* 0x000fea0003800000 */
[----:B------:R-:W1:Y:S01]  /*45d0*/  S2R R3, SR_CgaCtaId ;  /* 0x0000000000037919 */ /* 0x000e620000008800 */
[----:B------:R-:W2:Y:S01]  /*45e0*/  S2UR UR4, SR_CTAID.X ;  /* 0x00000000000479c3 */ /* 0x000ea20000002500 */
[----:B------:R-:W3:Y:S01]  /*45f0*/  LDCU.128 UR16, c[0x0][0x440] ;  /* 0x00008800ff1077ac */ /* 0x000ee20008000c00 */
[----:B0-----:R-:W-:-:S02]  /*4600*/  SHF.R.U32.HI R0, RZ, 0x5, R42 ;  /* 0x00000005ff007819 */ /* 0x001fc4000001162a */
[----:B------:R-:W-:-:S05]  /*4610*/  LOP3.LUT R41, R42, 0x1f, RZ, 0xc0, !PT ;  /* 0x0000001f2a297812 */ /* 0x000fca00078ec0ff */
[----:B------:R-:W-:Y:S01]  /*4620*/  IMAD R0, R0, 0xc0, R41 ;  /* 0x000000c000007824 */ /* 0x000fe200078e0229 */
        /* <DEDUP_REMOVED lines=10> */
[----:B0-----:R-:W2:Y:S01]  /*46d0*/  LDC R34, c[0x0][0x388] ;  /* 0x0000e200ff227b82 */ /* 0x001ea20000000800 */
[----:B------:R-:W0:Y:S04]  /*46e0*/  LDS R16, [R3+0x400] ;  /* 0x0004000003107984 */ /* 0x000e280000000800 */
[----:B------:R-:W1:Y:S04]  /*46f0*/  LDS R17, [R3+0x600] ;  /* 0x0006000003117984 */ /* 0x000e680000000800 */
[----:B------:R-:W4:Y:S04]  /*4700*/  LDS R21, [R3+0x1000] ;  /* 0x0010000003157984 */ /* 0x000f280000000800 */
[----:B------:R-:W5:Y:S04]  /*4710*/  LDS R20, [R3+0x1200] ;  /* 0x0012000003147984 */ /* 0x000f680000000800 */
[----:B------:R-:W3:Y:S04]  /*4720*/  LDS R2, [R3] ;  /* 0x0000000003027984 */ /* 0x000ee80000000800 */
        /* <DEDUP_REMOVED lines=9> */
[----:B----4-:R-:W-:-:S03]  /*47c0*/  FADD.FTZ R16, R16, R21 ;  /* 0x0000001510107221 */ /* 0x010fc60000010000 */
[----:B------:R-:W4:Y:S01]  /*47d0*/  LDS R25, [R3+0x1800] ;  /* 0x0018000003197984 */ /* 0x000f220000000800 */
[----:B-----5:R-:W-:-:S03]  /*47e0*/  FADD.FTZ R17, R17, R20 ;  /* 0x0000001411117221 */ /* 0x020fc60000010000 */
[----:B------:R-:W5:Y:S01]  /*47f0*/  LDS R27, [R3+0x1a00] ;  /* 0x001a0000031b7984 */ /* 0x000f620000000800 */
[----:B---3--:R-:W-:-:S03]  /*4800*/  FADD.FTZ R2, RZ, R2 ;  /* 0x00000002ff027221 */ /* 0x008fc60000010000 */
[----:B------:R-:W3:Y:S01]  /*4810*/  LDS R29, [R3+0x1c00] ;  /* 0x001c0000031d7984 */ /* 0x000ee20000000800 */
[----:B--2---:R-:W-:-:S03]  /*4820*/  FADD.FTZ R40, RZ, R40 ;  /* 0x00000028ff287221 */ /* 0x004fc60000010000 */
[----:B------:R-:W2:Y:S01]  /*4830*/  LDS R24, [R3+0x1e00] ;  /* 0x001e000003187984 */ /* 0x000ea20000000800 */
[----:B------:R-:W-:-:S03]  /*4840*/  FADD.FTZ R2, R2, R41 ;  /* 0x0000002902027221 */ /* 0x000fc60000010000 */
[----:B------:R-:W2:Y:S01]  /*4850*/  LDS R31, [R3+0x2000] ;  /* 0x00200000031f7984 */ /* 0x000ea20000000800 */
[----:B------:R-:W-:Y:S02]  /*4860*/  IMAD R41, R34, UR4, RZ ;  /* 0x0000000422297c24 */ /* 0x000fe4000f8e02ff */
[----:B------:R-:W-:Y:S01]  /*4870*/  FADD.FTZ R40, R40, R43 ;  /* 0x0000002b28287221 */ /* 0x000fe20000010000 */
[----:B------:R-:W2:Y:S01]  /*4880*/  LDS R26, [R3+0x2200] ;  /* 0x00220000031a7984 */ /* 0x000ea20000000800 */
[----:B------:R-:W-:-:S03]  /*4890*/  FADD.FTZ R18, RZ, R18 ;  /* 0x00000012ff127221 */ /* 0x000fc60000010000 */
[----:B------:R-:W2:Y:S01]  /*48a0*/  LDS R33, [R3+0x2400] ;  /* 0x0024000003217984 */ /* 0x000ea20000000800 */
[----:B------:R-:W-:-:S03]  /*48b0*/  FADD.FTZ R18, R18, R23 ;  /* 0x0000001712127221 */ /* 0x000fc60000010000 */
[----:B------:R-:W2:Y:S04]  /*48c0*/  LDS R28, [R3+0x2600] ;  /* 0x00260000031c7984 */ /* 0x000ea80000000800 */
[----:B------:R-:W2:Y:S01]  /*48d0*/  LDS R35, [R3+0x2800] ;  /* 0x0028000003237984 */ /* 0x000ea20000000800 */
[----:B0-----:R-:W-:-:S03]  /*48e0*/  FADD.FTZ R19, RZ, R19 ;  /* 0x00000013ff137221 */ /* 0x001fc60000010000 */
[----:B------:R-:W0:Y:S01]  /*48f0*/  LDS R30, [R3+0x2a00] ;  /* 0x002a0000031e7984 */ /* 0x000e220000000800 */
[----:B-1----:R-:W-:-:S03]  /*4900*/  FADD.FTZ R19, R19, R22 ;  /* 0x0000001613137221 */ /* 0x002fc60000010000 */
[----:B------:R-:W1:Y:S01]  /*4910*/  LDS R21, [R3+0x2c00] ;  /* 0x002c000003157984 */ /* 0x000e620000000800 */
[----:B----4-:R-:W-:-:S03]  /*4920*/  FADD.FTZ R2, R2, R25 ;  /* 0x0000001902027221 */ /* 0x010fc60000010000 */
[----:B------:R-:W4:Y:S01]  /*4930*/  LDS R20, [R3+0x2e00] ;  /* 0x002e000003147984 */ /* 0x000f220000000800 */
[----:B-----5:R-:W-:Y:S01]  /*4940*/  FADD.FTZ R27, R40, R27 ;  /* 0x0000001b281b7221 */ /* 0x020fe20000010000 */
[----:B------:R-:W-:Y:S01]  /*4950*/  BAR.SYNC.DEFER_BLOCKING 0x0 ;  /* 0x0000000000007b1d */ /* 0x000fe20000010000 */
[----:B---3--:R-:W-:Y:S01]  /*4960*/  FADD.FTZ R16, R16, R29 ;  /* 0x0000001d10107221 */ /* 0x008fe20000010000 */
        /* <DEDUP_REMOVED lines=10> */
[----:B-1----:R-:W-:-:S03]  /*4a10*/  FADD.FTZ R21, R18, R21 ;  /* 0x0000001512157221 */ /* 0x002fc60000010000 */
[----:B------:R-:W-:Y:S01]  /*4a20*/  STS.128 [R0+0x600], R4 ;  /* 0x0006000400007388 */ /* 0x000fe20000000c00 */
[----:B----4-:R-:W-:Y:S01]  /*4a30*/  FADD.FTZ R19, R19, R20 ;  /* 0x0000001413137221 */ /* 0x010fe20000010000 */
[----:B------:R-:W-:Y:S02]  /*4a40*/  IADD3 R20, P0, PT, R41, R42, RZ ;  /* 0x0000002a29147210 */ /* 0x000fe40007f1e0ff */
[----:B------:R-:W-:Y:S02]  /*4a50*/  STS.128 [R0+0x800], R8 ;  /* 0x0008000800007388 */ /* 0x000fe40000000c00 */
[----:B------:R-:W-:Y:S02]  /*4a60*/  IADD3.X R41, PT, PT, RZ, RZ, RZ, P0, !PT ;  /* 0x000000ffff297210 */ /* 0x000fe400007fe4ff */
[----:B------:R-:W-:Y:S01]  /*4a70*/  STS.128 [R0+0xa00], R12 ;  /* 0x000a000c00007388 */ /* 0x000fe20000000c00 */
[C---:B------:R-:W-:Y:S02]  /*4a80*/  SHF.L.U32 R18, R20.reuse, 0x2, RZ ;  /* 0x0000000214127819 */ /* 0x040fe400000006ff */
[----:B------:R-:W-:Y:S01]  /*4a90*/  SHF.L.U64.HI R20, R20, 0x2, R41 ;  /* 0x0000000214147819 */ /* 0x000fe20000010229 */
[----:B------:R-:W-:Y:S01]  /*4aa0*/  BAR.SYNC.DEFER_BLOCKING 0x0 ;  /* 0x0000000000007b1d */ /* 0x000fe20000010000 */
[----:B------:R-:W-:-:S05]  /*4ab0*/  IADD3 R2, P0, PT, R18, UR18, RZ ;  /* 0x0000001212027c10 */ /* 0x000fca000ff1e0ff */
        /* <DEDUP_REMOVED lines=21> */
[----:B-----5:R-:W-:-:S03]  /*4c10*/  FADD.FTZ R4, R25, R4 ;  /* 0x0000000419047221 */ /* 0x020fc60000010000 */
[----:B------:R-:W5:Y:S01]  /*4c20*/  LDS R15, [R3+0x1e00] ;  /* 0x001e0000030f7984 */ /* 0x000f620000000800 */
[----:B------:R-:W-:-:S03]  /*4c30*/  FADD.FTZ R0, RZ, R0 ;  /* 0x00000000ff007221 */ /* 0x000fc60000010000 */
[----:B------:R-:W5:Y:S01]  /*4c40*/  LDS R8, [R3+0x1600] ;  /* 0x0016000003087984 */ /* 0x000f620000000800 */
[----:B------:R-:W-:-:S03]  /*4c50*/  FADD.FTZ R10, R23, R10 ;  /* 0x0000000a170a7221 */ /* 0x000fc60000010000 */
[----:B------:R-:W5:Y:S01]  /*4c60*/  LDS R26, [R3+0x2800] ;  /* 0x00280000031a7984 */ /* 0x000f620000000800 */
[----:B------:R-:W-:-:S03]  /*4c70*/  FADD.FTZ R5, R5, R12 ;  /* 0x0000000c05057221 */ /* 0x000fc60000010000 */
[----:B------:R-:W5:Y:S01]  /*4c80*/  LDS R29, [R3+0x2000] ;  /* 0x00200000031d7984 */ /* 0x000f620000000800 */
[----:B------:R-:W-:Y:S01]  /*4c90*/  FADD.FTZ R13, R4, R13 ;  /* 0x0000000d040d7221 */ /* 0x000fe20000010000 */
[----:B------:R-:W-:Y:S02]  /*4ca0*/  IADD3 R4, P1, PT, R18, UR16, RZ ;  /* 0x0000001012047c10 */ /* 0x000fe4000ff3e0ff */
[----:B------:R-:W5:Y:S01]  /*4cb0*/  LDS R37, [R3+0x2a00] ;  /* 0x002a000003257984 */ /* 0x000f620000000800 */
[----:B------:R-:W-:-:S03]  /*4cc0*/  FADD.FTZ R6, RZ, R6 ;  /* 0x00000006ff067221 */ /* 0x000fc60000010000 */
[----:B------:R-:W5:Y:S01]  /*4cd0*/  LDS R14, [R3+0x2200] ;  /* 0x00220000030e7984 */ /* 0x000f620000000800 */
[----:B0-----:R-:W-:-:S03]  /*4ce0*/  FADD.FTZ R0, R0, R9 ;  /* 0x0000000900007221 */ /* 0x001fc60000010000 */
[----:B------:R-:W0:Y:S01]  /*4cf0*/  LDS R39, [R3+0x2c00] ;  /* 0x002c000003277984 */ /* 0x000e220000000800 */
[----:B-1----:R-:W-:-:S03]  /*4d00*/  FADD.FTZ R7, RZ, R7 ;  /* 0x00000007ff077221 */ /* 0x002fc60000010000 */
[----:B------:R1:W0:Y:S01]  /*4d10*/  LDS R16, [R3+0x2e00] ;  /* 0x002e000003107984 */ /* 0x0002220000000800 */
[----:B--2---:R-:W-:Y:S01]  /*4d20*/  FADD.FTZ R31, R10, R31 ;  /* 0x0000001f0a1f7221 */ /* 0x004fe20000010000 */
[----:B---3--:R-:W-:Y:S01]  /*4d30*/  FADD.FTZ R23, R5, R24 ;  /* 0x0000001805177221 */ /* 0x008fe20000010000 */
[C---:B------:R-:W-:Y:S02]  /*4d40*/  IADD3.X R5, PT, PT, R20.reuse, UR17, RZ, P1, !PT ;  /* 0x0000001114057c10 */ /* 0x040fe40008ffe4ff */
[----:B-1----:R-:W-:Y:S01]  /*4d50*/  IADD3.X R3, PT, PT, R20, UR19, RZ, P0, !PT ;  /* 0x0000001314037c10 */ /* 0x002fe200087fe4ff */
[----:B----4-:R-:W-:Y:S01]  /*4d60*/  FADD.FTZ R6, R6, R11 ;  /* 0x0000000b06067221 */ /* 0x010fe20000010000 */
        /* <DEDUP_REMOVED lines=21> */
.L_x_11162:
        /* <DEDUP_REMOVED lines=8> */
.L_x_11169:
[----:B------:R-:W-:Y:S05]  /*4f40*/  BSYNC B2 ;  /* 0x0000000000027941 */ /* 0x000fea0003800000 */
.L_x_11168:
        /* <DEDUP_REMOVED lines=8> */
.L_x_11170:
[----:B------:R-:W-:-:S05]  /*4fd0*/  FADD.FTZ R73, R73, R180 ;  /* 0x000000b449497221 */ /* 0x000fca0000010000 */
[----:B------:R-:W-:Y:S01]  /*4fe0*/  MOV R83, R73 ;  /* 0x0000004900537202 */ /* 0x000fe20000000f00 */
[----:B------:R-:W-:Y:S01]  /*4ff0*/  HFMA2 R82, -RZ, RZ, 0, 1.1920928955078125e-07 ;  /* 0x00000002ff527431 */ /* 0x000fe200000001ff */
[----:B------:R-:W-:-:S07]  /*5000*/  MOV R75, R81 ;  /* 0x00000051004b7202 */ /* 0x000fce0000000f00 */
[----:B------:R-:W-:Y:S05]  /*5010*/  WARPSYNC.COLLECTIVE R80, `(.L_x_11171) ;  /* 0x0000000050087348 */ /* 0x000fea0003c00000 */
[----:B------:R0:W1:Y:S02]  /*5020*/  SHFL.BFLY P3, R81, R83, R82, R85 ;  /* 0x0c00005253517389 */ /* 0x0000640000060055 */
[----:B01----:R-:W-:Y:S05]  /*5030*/  ENDCOLLECTIVE ;  /* 0x000000000000791b */ /* 0x003fea0003800000 */
.L_x_11171:
[----:B------:R-:W-:-:S05]  /*5040*/  FADD.FTZ R75, R75, R182 ;  /* 0x000000b64b4b7221 */ /* 0x000fca0000010000 */
[----:B------:R-:W-:Y:S02]  /*5050*/  MOV R83, R75 ;  /* 0x0000004b00537202 */ /* 0x000fe40000000f00 */
[----:B------:R-:W-:-:S07]  /*5060*/  MOV R72, R81 ;  /* 0x0000005100487202 */ /* 0x000fce0000000f00 */
[----:B------:R-:W-:Y:S05]  /*5070*/  WARPSYNC.COLLECTIVE R80, `(.L_x_11172) ;  /* 0x0000000050087348 */ /* 0x000fea0003c00000 */
[----:B------:R0:W1:Y:S02]  /*5080*/  SHFL.BFLY P3, R81, R83, R82, R85 ;  /* 0x0c00005253517389 */ /* 0x0000640000060055 */
[----:B01----:R-:W-:Y:S05]  /*5090*/  ENDCOLLECTIVE ;  /* 0x000000000000791b */ /* 0x003fea0003800000 */
.L_x_11172:
[----:B------:R-:W-:-:S05]  /*50a0*/  FADD.FTZ R72, R73, R72 ;  /* 0x0000004849487221 */ /* 0x000fca0000010000 */
[----:B------:R-:W-:Y:S01]  /*50b0*/  MOV R83, R72 ;  /* 0x0000004800537202 */ /* 0x000fe20000000f00 */
[----:B------:R-:W-:Y:S01]  /*50c0*/  HFMA2 R82, -RZ, RZ, 0, 2.384185791015625e-07 ;  /* 0x00000004ff527431 */ /* 0x000fe200000001ff */
[----:B------:R-:W-:-:S07]  /*50d0*/  MOV R74, R81 ;  /* 0x00000051004a7202 */ /* 0x000fce0000000f00 */
[----:B------:R-:W-:Y:S05]  /*50e0*/  WARPSYNC.COLLECTIVE R80, `(.L_x_11173) ;  /* 0x0000000050087348 */ /* 0x000fea0003c00000 */
[----:B------:R0:W1:Y:S02]  /*50f0*/  SHFL.BFLY P3, R81, R83, R82, R85 ;  /* 0x0c00005253517389 */ /* 0x0000640000060055 */
[----:B01----:R-:W-:Y:S05]  /*5100*/  ENDCOLLECTIVE ;  /* 0x000000000000791b */ /* 0x003fea0003800000 */
.L_x_11173:
[----:B------:R-:W-:-:S05]  /*5110*/  FADD.FTZ R74, R75, R74 ;  /* 0x0000004a4b4a7221 */ /* 0x000fca0000010000 */
[----:B------:R-:W-:Y:S02]  /*5120*/  MOV R83, R74 ;  /* 0x0000004a00537202 */ /* 0x000fe40000000f00 */
[----:B------:R-:W-:-:S07]  /*5130*/  MOV R77, R81 ;  /* 0x00000051004d7202 */ /* 0x000fce0000000f00 */
[----:B------:R-:W-:Y:S05]  /*5140*/  WARPSYNC.COLLECTIVE R80, `(.L_x_11174) ;  /* 0x0000000050087348 */ /* 0x000fea0003c00000 */
[----:B------:R0:W1:Y:S02]  /*5150*/  SHFL.BFLY P3, R81, R83, R82, R85 ;  /* 0x0c00005253517389 */ /* 0x0000640000060055 */
[----:B01----:R-:W-:Y:S05]  /*5160*/  ENDCOLLECTIVE ;  /* 0x000000000000791b */ /* 0x003fea0003800000 */
.L_x_11174:
[----:B------:R-:W-:-:S05]  /*5170*/  FADD.FTZ R77, R72, R77 ;  /* 0x0000004d484d7221 */ /* 0x000fca0000010000 */
[----:B------:R-:W-:Y:S01]  /*5180*/  MOV R83, R77 ;  /* 0x0000004d00537202 */ /* 0x000fe20000000f00 */
[----:B------:R-:W-:Y:S01]  /*5190*/  HFMA2 R82, -RZ, RZ, 0, 4.76837158203125e-07 ;  /* 0x00000008ff527431 */ /* 0x000fe200000001ff */
[----:B------:R-:W-:-:S07]  /*51a0*/  MOV R79, R81 ;  /* 0x00000051004f7202 */ /* 0x000fce0000000f00 */
[----:B------:R-:W-:Y:S05]  /*51b0*/  WARPSYNC.COLLECTIVE R80, `(.L_x_11175) ;  /* 0x0000000050087348 */ /* 0x000fea0003c00000 */
[----:B------:R0:W1:Y:S02]  /*51c0*/  SHFL.BFLY P3, R81, R83, R82, R85 ;  /* 0x0c00005253517389 */ /* 0x0000640000060055 */
[----:B01----:R-:W-:Y:S05]  /*51d0*/  ENDCOLLECTIVE ;  /* 0x000000000000791b */ /* 0x003fea0003800000 */
.L_x_11175:
[----:B------:R-:W-:-:S05]  /*51e0*/  FADD.FTZ R79, R74, R79 ;  /* 0x0000004f4a4f7221 */ /* 0x000fca0000010000 */
[----:B------:R-:W-:Y:S02]  /*51f0*/  MOV R83, R79 ;  /* 0x0000004f00537202 */ /* 0x000fe40000000f00 */
[----:B------:R-:W-:-:S07]  /*5200*/  MOV R76, R81 ;  /* 0x00000051004c7202 */ /* 0x000fce0000000f00 */
[----:B------:R-:W-:Y:S05]  /*5210*/  WARPSYNC.COLLECTIVE R80, `(.L_x_11176) ;  /* 0x0000000050087348 */ /* 0x000fea0003c00000 */
[----:B------:R0:W1:Y:S02]  /*5220*/  SHFL.BFLY P3, R81, R83, R82, R85 ;  /* 0x0c00005253517389 */ /* 0x0000640000060055 */
[----:B01----:R-:W-:Y:S05]  /*5230*/  ENDCOLLECTIVE ;  /* 0x000000000000791b */ /* 0x003fea0003800000 */
.L_x_11176:
[----:B------:R-:W-:-:S05]  /*5240*/  FADD.FTZ R76, R77, R76 ;  /* 0x0000004c4d4c7221 */ /* 0x000fca0000010000 */
[----:B------:R-:W-:Y:S01]  /*5250*/  MOV R83, R76 ;  /* 0x0000004c00537202 */ /* 0x000fe20000000f00 */
[----:B------:R-:W-:Y:S01]  /*5260*/  HFMA2 R82, -RZ, RZ, 0, 9.5367431640625e-07 ;  /* 0x00000010ff527431 */ /* 0x000fe200000001ff */
[----:B------:R-:W-:-:S07]  /*5270*/  MOV R78, R81 ;  /* 0x00000051004e7202 */ /* 0x000fce0000000f00 */
[----:B------:R-:W-:Y:S05]  /*5280*/  WARPSYNC.COLLECTIVE R80, `(.L_x_11177) ;  /* 0x0000000050087348 */ /* 0x000fea0003c00000 */
[----:B------:R0:W1:Y:S02]  /*5290*/  SHFL.BFLY P3, R81, R83, R82, R85 ;  /* 0x0c00005253517389 */ /* 0x0000640000060055 */
[----:B01----:R-:W-:Y:S05]  /*52a0*/  ENDCOLLECTIVE ;  /* 0x000000000000791b */ /* 0x003fea0003800000 */
.L_x_11177:
[----:B------:R-:W-:-:S05]  /*52b0*/  FADD.FTZ R78, R79, R78 ;  /* 0x0000004e4f4e7221 */ /* 0x000fca0000010000 */
[----:B------:R-:W-:Y:S02]  /*52c0*/  MOV R83, R78 ;  /* 0x0000004e00537202 */ /* 0x000fe40000000f00 */
[----:B------:R-:W-:-:S07]  /*52d0*/  MOV R73, R81 ;  /* 0x0000005100497202 */ /* 0x000fce0000000f00 */
[----:B------:R-:W-:Y:S05]  /*52e0*/  WARPSYNC.COLLECTIVE R80, `(.L_x_11178) ;  /* 0x0000000050087348 */ /* 0x000fea0003c00000 */
[----:B------:R0:W1:Y:S02]  /*52f0*/  SHFL.BFLY P3, R81, R83, R82, R85 ;  /* 0x0c00005253517389 */ /* 0x0000640000060055 */
[----:B01----:R-:W-:Y:S05]  /*5300*/  ENDCOLLECTIVE ;  /* 0x000000000000791b */ /* 0x003fea0003800000 */
.L_x_11178:
[----:B------:R-:W-:Y:S01]  /*5310*/  MOV R75, R81 ;  /* 0x00000051004b7202 */ /* 0x000fe20000000f00 */
[----:B------:R-:W-:Y:S06]  /*5320*/  BRA `(.L_x_11179) ;  /* 0xffffffd000807947 */ /* 0x000fec000383ffff */
.L_x_11180:
        /* <DEDUP_REMOVED lines=13> */
.L_x_14572:


//--------------------- .text._ZN10layer_norm13ln_bwd_kernelINS_13Kernel_traitsI6__halfffffjLj768ELj1ELj4ELj1ELj16ENS_18Kernel_traits_baseILj768ES2_ffffjLj128EEEEELb0ELb0ELb1ELb0EEEvNS_9BwdParamsE --------------------------
	.section	.text._ZN10layer_norm13ln_bwd_kernelINS_13Kernel_traitsI6__halfffffjLj768ELj1ELj4ELj1ELj16ENS_18Kernel_traits_baseILj768ES2_ffffjLj128EEEEELb0ELb0ELb1ELb0EEEvNS_9BwdParamsE,"ax",@progbits
	.align	128
        .global         _ZN10layer_norm13ln_bwd_kernelINS_13Kernel_traitsI6__halfffffjLj768ELj1ELj4ELj1ELj16ENS_18Kernel_traits_baseILj768ES2_ffffjLj128EEEEELb0ELb0ELb1ELb0EEEvNS_9BwdParamsE
        .type           _ZN10layer_norm13ln_bwd_kernelINS_13Kernel_traitsI6__halfffffjLj768ELj1ELj4ELj1ELj16ENS_18Kernel_traits_baseILj768ES2_ffffjLj128EEEEELb0ELb0ELb1ELb0EEEvNS_9BwdParamsE,@function
        .size           _ZN10layer_norm13ln_bwd_kernelINS_13Kernel_traitsI6__halfffffjLj768ELj1ELj4ELj1ELj16ENS_18Kernel_traits_baseILj768ES2_ffffjLj128EEEEELb0ELb0ELb1ELb0EEEvNS_9BwdParamsE,(.L_x_14573 - _ZN10layer_norm13ln_bwd_kernelINS_13Kernel_traitsI6__halfffffjLj768ELj1ELj4ELj1ELj16ENS_18Kernel_traits_baseILj768ES2_ffffjLj128EEEEELb0ELb0ELb1ELb0EEEvNS_9BwdParamsE)
        .other          _ZN10layer_norm13ln_bwd_kernelINS_13Kernel_traitsI6__halfffffjLj768ELj1ELj4ELj1ELj16ENS_18Kernel_traits_baseILj768ES2_ffffjLj128EEEEELb0ELb0ELb1ELb0EEEvNS_9BwdParamsE,@"STO_CUDA_ENTRY STV_DEFAULT"
_ZN10layer_norm13ln_bwd_kernelINS_13Kernel_traitsI6__halfffffjLj768ELj1ELj4ELj1ELj16ENS_18Kernel_traits_baseILj768ES2_ffffjLj128EEEEELb0ELb0ELb1ELb0EEEvNS_9BwdParamsE:
.text._ZN10layer_norm13ln_bwd_kernelINS_13Kernel_traitsI6__halfffffjLj768ELj1ELj4ELj1ELj16ENS_18Kernel_traits_baseILj768ES2_ffffjLj128EEEEELb0ELb0ELb1ELb0EEEvNS_9BwdParamsE:
        /* <DEDUP_REMOVED lines=24> */
[----:B------:R-:W2:Y:S08]  /*0180*/  @P0 LDC.64 R2, c[0x0][0x3d0] ;  /* 0x0000f400ff020b82 */ /* 0x000eb00000000a00 */
[----:B------:R-:W3:Y:S08]  /*0190*/  @P1 LDC.64 R20, c[0x0][0x3d0] ;  /* 0x0000f400ff141b82 */ /* 0x000ef00000000a00 */
[----:B------:R-:W4:Y:S08]  /*01a0*/  @P2 LDC.64 R26, c[0x0][0x3d0] ;  /* 0x0000f400ff1a2b82 */ /* 0x000f300000000a00 */
[----:B------:R-:W1:Y:S01]  /*01b0*/  @P3 LDC.64 R28, c[0x0][0x3d0] ;  /* 0x0000f400ff1c3b82 */ /* 0x000e620000000a00 */
[C---:B--2---:R-:W-:Y:S01]  /*01c0*/  @P0 IMAD.WIDE.U32 R2, R13.reuse, 0x8, R2 ;  /* 0x000000080d020825 */ /* 0x044fe200078e0002 */
[----:B------:R-:W-:-:S02]  /*01d0*/  @P0 LOP3.LUT R13, R13, 0x20, RZ, 0xfc, !PT ;  /* 0x000000200d0d0812 */ /* 0x000fc400078efcff */
[----:B------:R-:W-:Y:S02]  /*01e0*/  SHF.R.U32.HI R8, RZ, 0x5, R12 ;  /* 0x00000005ff087819 */ /* 0x000fe4000001160c */
[----:B------:R-:W5:Y:S02]  /*01f0*/  @P0 LDG.E.64 R4, desc[UR6][R2.64] ;  /* 0x0000000602040981 */ /* 0x000f64000c1e1b00 */
[----:B------:R-:W2:Y:S01]  /*0200*/  @P4 LDC.64 R30, c[0x0][0x3d0] ;  /* 0x0000f400ff1e4b82 */ /* 0x000ea20000000a00 */
[C---:B---3--:R-:W-:Y:S01]  /*0210*/  @P1 IMAD.WIDE.U32 R24, R13.reuse, 0x8, R20 ;  /* 0x000000080d181825 */ /* 0x048fe200078e0014 */
[----:B------:R-:W-:Y:S02]  /*0220*/  @P1 IADD3 R13, PT, PT, R13, 0x20, RZ ;  /* 0x000000200d0d1810 */ /* 0x000fe40007ffe0ff */
[----:B------:R-:W-:Y:S02]  /*0230*/  CS2R R48, SRZ ;  /* 0x0000000000307805 */ /* 0x000fe4000001ff00 */
[----:B------:R-:W-:-:S02]  /*0240*/  CS2R R50, SRZ ;  /* 0x0000000000327805 */ /* 0x000fc4000001ff00 */
[----:B------:R-:W-:Y:S01]  /*0250*/  CS2R R34, SRZ ;  /* 0x0000000000227805 */ /* 0x000fe2000001ff00 */
[----:B------:R3:W5:Y:S01]  /*0260*/  @P1 LDG.E.64 R6, desc[UR6][R24.64] ;  /* 0x0000000618061981 */ /* 0x000762000c1e1b00 */
[----:B------:R-:W0:Y:S01]  /*0270*/  @P5 LDC.64 R32, c[0x0][0x3d0] ;  /* 0x0000f400ff205b82 */ /* 0x000e220000000a00 */
[C---:B----4-:R-:W-:Y:S01]  /*0280*/  @P2 IMAD.WIDE.U32 R26, R13.reuse, 0x8, R26 ;  /* 0x000000080d1a2825 */ /* 0x050fe200078e001a */
[----:B------:R-:W-:Y:S02]  /*0290*/  @P2 IADD3 R13, PT, PT, R13, 0x20, RZ ;  /* 0x000000200d0d2810 */ /* 0x000fe40007ffe0ff */
[----:B------:R-:W-:Y:S02]  /*02a0*/  CS2R R36, SRZ ;  /* 0x0000000000247805 */ /* 0x000fe4000001ff00 */
[----:B------:R-:W-:Y:S02]  /*02b0*/  CS2R R38, SRZ ;  /* 0x0000000000267805 */ /* 0x000fe4000001ff00 */
[----:B------:R-:W-:Y:S01]  /*02c0*/  CS2R R40, SRZ ;  /* 0x0000000000287805 */ /* 0x000fe2000001ff00 */
[----:B------:R4:W5:Y:S01]  /*02d0*/  @P2 LDG.E.64 R14, desc[UR6][R26.64] ;  /* 0x000000061a0e2981 */ /* 0x000962000c1e1b00 */
[C---:B-1----:R-:W-:Y:S01]  /*02e0*/  @P3 IMAD.WIDE.U32 R28, R13.reuse, 0x8, R28 ;  /* 0x000000080d1c3825 */ /* 0x042fe200078e001c */
[----:B------:R-:W-:Y:S01]  /*02f0*/  @P3 IADD3 R13, PT, PT, R13, 0x20, RZ ;  /* 0x000000200d0d3810 */ /* 0x000fe20007ffe0ff */
[----:B------:R-:W1:Y:S01]  /*0300*/  S2UR UR4, SR_CTAID.X ;  /* 0x00000000000479c3 */ /* 0x000e620000002500 */
[----:B---3--:R-:W-:-:S02]  /*0310*/  CS2R R24, SRZ ;  /* 0x0000000000187805 */ /* 0x008fc4000001ff00 */
[----:B------:R-:W-:Y:S01]  /*0320*/  CS2R R42, SRZ ;  /* 0x00000000002a7805 */ /* 0x000fe2000001ff00 */
[----:B------:R3:W5:Y:S01]  /*0330*/  @P3 LDG.E.64 R16, desc[UR6][R28.64] ;  /* 0x000000061c103981 */ /* 0x000762000c1e1b00 */
[C---:B--2---:R-:W-:Y:S01]  /*0340*/  @P4 IMAD.WIDE.U32 R30, R13.reuse, 0x8, R30 ;  /* 0x000000080d1e4825 */ /* 0x044fe200078e001e */
[----:B------:R-:W-:Y:S02]  /*0350*/  @P4 IADD3 R13, PT, PT, R13, 0x20, RZ ;  /* 0x000000200d0d4810 */ /* 0x000fe40007ffe0ff */
[----:B----4-:R-:W-:Y:S02]  /*0360*/  CS2R R26, SRZ ;  /* 0x00000000001a7805 */ /* 0x010fe4000001ff00 */
[----:B------:R-:W-:Y:S02]  /*0370*/  CS2R R44, SRZ ;  /* 0x00000000002c7805 */ /* 0x000fe4000001ff00 */
[----:B------:R-:W-:Y:S01]  /*0380*/  CS2R R46, SRZ ;  /* 0x00000000002e7805 */ /* 0x000fe2000001ff00 */
[----:B------:R2:W5:Y:S01]  /*0390*/  @P4 LDG.E.64 R18, desc[UR6][R30.64] ;  /* 0x000000061e124981 */ /* 0x000562000c1e1b00 */
[----:B0-----:R-:W-:-:S05]  /*03a0*/  @P5 IMAD.WIDE.U32 R20, R13, 0x8, R32 ;  /* 0x000000080d145825 */ /* 0x001fca00078e0020 */
[----:B------:R0:W5:Y:S01]  /*03b0*/  @P5 LDG.E.64 R22, desc[UR6][R20.64] ;  /* 0x0000000614165981 */ /* 0x000162000c1e1b00 */
[----:B-1----:R-:W-:-:S06]  /*03c0*/  USHF.L.U32 UR4, UR4, 0x2, URZ ;  /* 0x0000000204047899 */ /* 0x002fcc00080006ff */
[----:B------:R-:W-:-:S04]  /*03d0*/  LOP3.LUT R8, R8, UR4, RZ, 0xfc, !PT ;  /* 0x0000000408087c12 */ /* 0x000fc8000f8efcff */
[----:B------:R-:W-:Y:S02]  /*03e0*/  ISETP.GE.AND P0, PT, R8, UR5, PT ;  /* 0x0000000508007c0c */ /* 0x000fe4000bf06270 */
[----:B---3--:R-:W-:Y:S02]  /*03f0*/  CS2R R28, SRZ ;  /* 0x00000000001c7805 */ /* 0x008fe4000001ff00 */
[----:B--2---:R-:W-:Y:S02]  /*0400*/  CS2R R30, SRZ ;  /* 0x00000000001e7805 */ /* 0x004fe4000001ff00 */
        /* <DEDUP_REMOVED lines=11> */
[----:B0-----:R-:W-:Y:S06]  /*04c0*/  @P0 BRA `(.L_x_11181) ;  /* 0x0000004c00b80947 */ /* 0x001fec0003800000 */
        /* <DEDUP_REMOVED lines=60> */
.L_x_11238:
[----:B------:R-:W0:Y:S08]  /*0890*/  LDC.64 R6, c[0x0][0x3f8] ;  /* 0x0000fe00ff067b82 */ /* 0x000e300000000a00 */
[----:B-1----:R-:W1:Y:S08]  /*08a0*/  LDC.64 R4, c[0x0][0x3f0] ;  /* 0x0000fc00ff047b82 */ /* 0x002e700000000a00 */
[----:B--2---:R-:W2:Y:S01]  /*08b0*/  LDC.64 R10, c[0x0][0x3c8] ;  /* 0x0000f200ff0a7b82 */ /* 0x004ea20000000a00 */
[----:B0-----:R-:W-:-:S05]  /*08c0*/  IMAD.WIDE R100, R8, 0x4, R6 ;  /* 0x0000000408647825 */ /* 0x001fca00078e0206 */
[----:B---3--:R-:W3:Y:S01]  /*08d0*/  LDG.E R7, desc[UR6][R100.64] ;  /* 0x0000000664077981 */ /* 0x008ee2000c1e1900 */
[----:B-1----:R-:W-:-:S06]  /*08e0*/  IMAD.WIDE R4, R8, 0x4, R4 ;  /* 0x0000000408047825 */ /* 0x002fcc00078e0204 */
[----:B------:R0:W5:Y:S01]  /*08f0*/  LDG.E R5, desc[UR6][R4.64] ;  /* 0x0000000604057981 */ /* 0x000162000c1e1900 */
[----:B--2---:R-:W-:-:S05]  /*0900*/  IMAD.WIDE R10, R8, 0x4, R10 ;  /* 0x00000004080a7825 */ /* 0x004fca00078e020a */
[----:B------:R0:W5:Y:S01]  /*0910*/  LDG.E R6, desc[UR6][R10.64] ;  /* 0x000000060a067981 */ /* 0x000162000c1e1900 */
[----:B------:R-:W-:Y:S01]  /*0920*/  BSSY.RECONVERGENT B0, `(.L_x_11182) ;  /* 0x0000164000007945 */ /* 0x000fe20003800200 */
[----:B------:R-:W-:Y:S01]  /*0930*/  HFMA2 R149, -RZ, RZ, 0, 0 ;  /* 0x00000000ff957431 */ /* 0x000fe200000001ff */
[----:B------:R-:W-:Y:S02]  /*0940*/  MOV R150, RZ ;  /* 0x000000ff00967202 */ /* 0x000fe40000000f00 */
[----:B---3--:R-:W-:-:S13]  /*0950*/  ISETP.GE.AND P1, PT, R7, 0x1, PT ;  /* 0x000000010700780c */ /* 0x008fda0003f26270 */
[----:B0---4-:R-:W-:Y:S05]  /*0960*/  @!P1 BRA `(.L_x_11183) ;  /* 0x0000001000dc9947 */ /* 0x011fea0003800000 */
        /* <DEDUP_REMOVED lines=16> */
[C---:B------:R-:W-:Y:S02]  /*0a70*/  ISETP.GE.U32.AND P3, PT, R9.reuse, 0x60, PT ;  /* 0x000000600900780c */ /* 0x040fe40003f66070 */
[C---:B------:R-:W-:Y:S02]  /*0a80*/  ISETP.GE.U32.AND P4, PT, R9.reuse, 0x80, PT ;  /* 0x000000800900780c */ /* 0x040fe40003f86070 */
[----:B------:R-:W-:-:S02]  /*0a90*/  ISETP.GE.U32.AND P5, PT, R9, 0xa0, PT ;  /* 0x000000a00900780c */ /* 0x000fc40003fa6070 */
[----:B------:R-:W-:Y:S02]  /*0aa0*/  MOV R149, RZ ;  /* 0x000000ff00957202 */ /* 0x000fe40000000f00 */
[----:B------:R-:W-:Y:S02]  /*0ab0*/  MOV R150, RZ ;  /* 0x000000ff00967202 */ /* 0x000fe40000000f00 */
[----:B0-----:R-:W-:-:S04]  /*0ac0*/  LOP3.LUT R10, R12, 0x1f, RZ, 0xc0, !PT ;  /* 0x0000001f0c0a7812 */ /* 0x001fc800078ec0ff */
[-C--:B------:R-:W-:Y:S02]  /*0ad0*/  LEA.HI.SX32 R2, R103, R10.reuse, 0x1e ;  /* 0x0000000a67027211 */ /* 0x080fe400078ff2ff */
[----:B------:R-:W-:Y:S02]  /*0ae0*/  LEA.HI.SX32 R147, R105, R10, 0x1e ;  /* 0x0000000a69937211 */ /* 0x000fe400078ff2ff */
[----:B------:R-:W-:Y:S02]  /*0af0*/  MOV R0, R2 ;  /* 0x0000000200007202 */ /* 0x000fe40000000f00 */
[----:B--2---:R-:W-:Y:S02]  /*0b00*/  FSEL R4, R4, RZ, !P6 ;  /* 0x000000ff04047208 */ /* 0x004fe40007000000 */
[----:B------:R-:W-:Y:S01]  /*0b10*/  ISETP.GE.U32.AND P6, PT, R9, 0xc0, PT ;  /* 0x000000c00900780c */ /* 0x000fe20003fc6070 */
[----:B------:R-:W-:-:S12]  /*0b20*/  @!P0 BRA `(.L_x_11185) ;  /* 0x0000000000b48947 */ /* 0x000fd80003800000 */
[----:B------:R-:W0:Y:S08]  /*0b30*/  LDC.64 R100, c[0x0][0x3a8] ;  /* 0x0000ea00ff647b82 */ /* 0x000e300000000a00 */
[----:B------:R-:W1:Y:S01]  /*0b40*/  LDC.64 R104, c[0x0][0x428] ;  /* 0x00010a00ff687b82 */ /* 0x000e620000000a00 */
[----:B0-----:R-:W-:-:S06]  /*0b50*/  IMAD.WIDE.U32 R100, R0, 0x10, R100 ;  /* 0x0000001000647825 */ /* 0x001fcc00078e0064 */
[----:B------:R-:W2:Y:S01]  /*0b60*/  LDG.E.128 R100, desc[UR6][R100.64] ;  /* 0x0000000664647981 */ /* 0x000ea2000c1e1d00 */
[----:B------:R-:W-:Y:S01]  /*0b70*/  ISETP.NE.U32.AND P0, PT, RZ, UR10, PT ;  /* 0x0000000aff007c0c */ /* 0x000fe2000bf05070 */
[----:B-1----:R-:W-:-:S03]  /*0b80*/  IMAD.WIDE.U32 R104, R147, 0x10, R104 ;  /* 0x0000001093687825 */ /* 0x002fc600078e0068 */
[----:B------:R-:W-:-:S03]  /*0b90*/  ISETP.NE.AND.EX P0, PT, RZ, UR11, PT, P0 ;  /* 0x0000000bff007c0c */ /* 0x000fc6000bf05300 */
[----:B------:R-:W3:Y:S10]  /*0ba0*/  LDG.E.128 R104, desc[UR6][R104.64] ;  /* 0x0000000668687981 */ /* 0x000ef4000c1e1d00 */
[----:B------:R-:W0:Y:S01]  /*0bb0*/  @P0 LDC.64 R148, c[0x0][0x438] ;  /* 0x00010e00ff940b82 */ /* 0x000e220000000a00 */
[----:B------:R-:W-:Y:S01]  /*0bc0*/  HADD2.F32 R123, -RZ, R151.H0_H0 ;  /* 0x20000097ff7b7230 */ /* 0x000fe20000004100 */
[----:B------:R-:W-:Y:S01]  /*0bd0*/  IADD3 R147, PT, PT, R147, 0x20, RZ ;  /* 0x0000002093937810 */ /* 0x000fe20007ffe0ff */
[----:B0-----:R-:W-:-:S05]  /*0be0*/  @P0 IMAD.WIDE.U32 R148, R0, 0x10, R148 ;  /* 0x0000001000940825 */ /* 0x001fca00078e0094 */
[----:B------:R0:W5:Y:S01]  /*0bf0*/  @P0 LDG.E.128 R68, desc[UR6][R148.64] ;  /* 0x0000000694440981 */ /* 0x000162000c1e1d00 */
[----:B------:R-:W-:Y:S01]  /*0c00*/  IADD3 R0, PT, PT, R0, 0x20, RZ ;  /* 0x0000002000007810 */ /* 0x000fe20007ffe0ff */
[C---:B--2---:R-:W-:Y:S01]  /*0c10*/  FADD.FTZ R3, -R4.reuse, R100 ;  /* 0x0000006404037221 */ /* 0x044fe20000010100 */
[C---:B------:R-:W-:Y:S01]  /*0c20*/  FADD.FTZ R101, -R4.reuse, R101 ;  /* 0x0000006504657221 */ /* 0x040fe20000010100 */
[----:B------:R-:W-:Y:S02]  /*0c30*/  HADD2.F32 R100, -RZ, R151.H1_H1 ;  /* 0x30000097ff647230 */ /* 0x000fe40000004100 */
[----:B------:R-:W-:Y:S01]  /*0c40*/  FADD.FTZ R103, -R4, R103 ;  /* 0x0000006704677221 */ /* 0x000fe20000010100 */
[C---:B-----5:R-:W-:Y:S01]  /*0c50*/  FMUL.FTZ R3, R6.reuse, R3 ;  /* 0x0000000306037220 */ /* 0x060fe20000410000 */
[C---:B------:R-:W-:Y:S01]  /*0c60*/  FMUL.FTZ R118, R6.reuse, R101 ;  /* 0x0000006506767220 */ /* 0x040fe20000410000 */
[--C-:B------:R-:W-:Y:S02]  /*0c70*/  HADD2.F32 R101, -RZ, R152.reuse.H0_H0 ;  /* 0x20000098ff657230 */ /* 0x100fe40000004100 */
[----:B------:R-:W-:Y:S01]  /*0c80*/  FMUL.FTZ R146, R6, R103 ;  /* 0x0000006706927220 */ /* 0x000fe20000410000 */
[----:B---3--:R-:W-:Y:S01]  /*0c90*/  FMUL.FTZ R120, R104, R123 ;  /* 0x0000007b68787220 */ /* 0x008fe20000410000 */
[----:B------:R-:W-:Y:S01]  /*0ca0*/  FMUL.FTZ R125, R105, R100 ;  /* 0x00000064697d7220 */ /* 0x000fe20000410000 */
[----:B------:R-:W-:Y:S01]  /*0cb0*/  FADD.FTZ R123, -R4, R102 ;  /* 0x00000066047b7221 */ /* 0x000fe20000010100 */
[----:B------:R-:W-:-:S02]  /*0cc0*/  HADD2.F32 R102, -RZ, R152.H1_H1 ;  /* 0x30000098ff667230 */ /* 0x000fc40000004100 */
[----:B------:R-:W-:Y:S01]  /*0cd0*/  FADD.FTZ R100, RZ, R120 ;  /* 0x00000078ff647221 */ /* 0x000fe20000010000 */
[----:B------:R-:W-:Y:S01]  /*0ce0*/  FFMA.FTZ R103, R3, R120, RZ ;  /* 0x0000007803677223 */ /* 0x000fe200000100ff */
[----:B0-----:R-:W-:Y:S01]  /*0cf0*/  FMUL.FTZ R148, R106, R101 ;  /* 0x000000656a947220 */ /* 0x001fe20000410000 */
        /* <DEDUP_REMOVED lines=16> */
.L_x_11185:
[----:B------:R-:W-:Y:S05]  /*0e00*/  BSYNC.RECONVERGENT B1 ;  /* 0x0000000000017941 */ /* 0x000fea0003800200 */
.L_x_11184:
[----:B------:R-:W-:Y:S04]  /*0e10*/  BSSY.RECONVERGENT B1, `(.L_x_11186) ;  /* 0x000002f000017945 */ /* 0x000fe80003800200 */
[----:B------:R-:W-:Y:S05]  /*0e20*/  @!P2 BRA `(.L_x_11187) ;  /* 0x0000000000b4a947 */ /* 0x000fea0003800000 */
[----:B------:R-:W0:Y:S01]  /*0e30*/  LDC.64 R102, c[0x0][0x3a8] ;  /* 0x0000ea00ff667b82 */ /* 0x000e220000000a00 */
[----:B------:R-:W-:-:S07]  /*0e40*/  ISETP.NE.U32.AND P0, PT, RZ, UR10, PT ;  /* 0x0000000aff007c0c */ /* 0x000fce000bf05070 */
[----:B------:R-:W1:Y:S01]  /*0e50*/  LDC.64 R104, c[0x0][0x428] ;  /* 0x00010a00ff687b82 */ /* 0x000e620000000a00 */
[----:B------:R-:W-:-:S13]  /*0e60*/  ISETP.NE.AND.EX P0, PT, RZ, UR11, PT, P0 ;  /* 0x0000000bff007c0c */ /* 0x000fda000bf05300 */
[----:B------:R-:W2:Y:S01]  /*0e70*/  @P0 LDC.64 R164, c[0x0][0x438] ;  /* 0x00010e00ffa40b82 */ /* 0x000ea20000000a00 */
[----:B0-----:R-:W-:-:S06]  /*0e80*/  IMAD.WIDE.U32 R102, R0, 0x10, R102 ;  /* 0x0000001000667825 */ /* 0x001fcc00078e0066 */
[----:B------:R-:W3:Y:S01]  /*0e90*/  LDG.E.128 R100, desc[UR6][R102.64] ;  /* 0x0000000666647981 */ /* 0x000ee2000c1e1d00 */
[----:B-1----:R-:W-:-:S06]  /*0ea0*/  IMAD.WIDE.U32 R104, R147, 0x10, R104 ;  /* 0x0000001093687825 */ /* 0x002fcc00078e0068 */
[----:B------:R-:W4:Y:S01]  /*0eb0*/  LDG.E.128 R104, desc[UR6][R104.64] ;  /* 0x0000000668687981 */ /* 0x000f22000c1e1d00 */
[----:B--2---:R-:W-:-:S05]  /*0ec0*/  @P0 IMAD.WIDE.U32 R164, R0, 0x10, R164 ;  /* 0x0000001000a40825 */ /* 0x004fca00078e00a4 */
[----:B------:R0:W5:Y:S01]  /*0ed0*/  @P0 LDG.E.128 R20, desc[UR6][R164.64] ;  /* 0x00000006a4140981 */ /* 0x000162000c1e1d00 */
[--C-:B------:R-:W-:Y:S01]  /*0ee0*/  HADD2.F32 R119, -RZ, R153.reuse.H0_H0 ;  /* 0x20000099ff777230 */ /* 0x100fe20000004100 */
[----:B------:R-:W-:Y:S02]  /*0ef0*/  IADD3 R147, PT, PT, R147, 0x20, RZ ;  /* 0x0000002093937810 */ /* 0x000fe40007ffe0ff */
[----:B------:R-:W-:Y:S01]  /*0f00*/  IADD3 R0, PT, PT, R0, 0x20, RZ ;  /* 0x0000002000007810 */ /* 0x000fe20007ffe0ff */
[C---:B---3--:R-:W-:Y:S01]  /*0f10*/  FADD.FTZ R19, -R4.reuse, R100 ;  /* 0x0000006404137221 */ /* 0x048fe20000010100 */
[C---:B------:R-:W-:Y:S01]  /*0f20*/  FADD.FTZ R101, -R4.reuse, R101 ;  /* 0x0000006504657221 */ /* 0x040fe20000010100 */
[----:B------:R-:W-:Y:S02]  /*0f30*/  HADD2.F32 R100, -RZ, R153.H1_H1 ;  /* 0x30000099ff647230 */ /* 0x000fe40000004100 */
[----:B------:R-:W-:Y:S01]  /*0f40*/  FADD.FTZ R103, -R4, R103 ;  /* 0x0000006704677221 */ /* 0x000fe20000010100 */
[C---:B-----5:R-:W-:Y:S01]  /*0f50*/  FMUL.FTZ R19, R6.reuse, R19 ;  /* 0x0000001306137220 */ /* 0x060fe20000410000 */
[----:B------:R-:W-:Y:S01]  /*0f60*/  FMUL.FTZ R114, R6, R101 ;  /* 0x0000006506727220 */ /* 0x000fe20000410000 */
[----:B------:R-:W-:-:S02]  /*0f70*/  HADD2.F32 R101, -RZ, R154.H0_H0 ;  /* 0x2000009aff657230 */ /* 0x000fc40000004100 */
[----:B----4-:R-:W-:Y:S01]  /*0f80*/  FMUL.FTZ R116, R104, R119 ;  /* 0x0000007768747220 */ /* 0x010fe20000410000 */
[----:B------:R-:W-:Y:S01]  /*0f90*/  FMUL.FTZ R121, R105, R100 ;  /* 0x0000006469797220 */ /* 0x000fe20000410000 */
[----:B------:R-:W-:Y:S01]  /*0fa0*/  FMUL.FTZ R132, R6, R103 ;  /* 0x0000006706847220 */ /* 0x000fe20000410000 */
[----:B------:R-:W-:Y:S01]  /*0fb0*/  FADD.FTZ R119, -R4, R102 ;  /* 0x0000006604777221 */ /* 0x000fe20000010100 */
[----:B------:R-:W-:Y:S01]  /*0fc0*/  FADD.FTZ R100, R149, R116 ;  /* 0x0000007495647221 */ /* 0x000fe20000010000 */
[----:B------:R-:W-:Y:S01]  /*0fd0*/  FFMA.FTZ R103, R19, R116, R150 ;  /* 0x0000007413677223 */ /* 0x000fe20000010096 */
[----:B------:R-:W-:Y:S02]  /*0fe0*/  HADD2.F32 R102, -RZ, R154.H1_H1 ;  /* 0x3000009aff667230 */ /* 0x000fe40000004100 */
[----:B------:R-:W-:Y:S01]  /*0ff0*/  FMUL.FTZ R144, R106, R101 ;  /* 0x000000656a907220 */ /* 0x000fe20000410000 */
[----:B------:R-:W-:Y:S01]  /*1000*/  FADD.FTZ R101, R100, R121 ;  /* 0x0000007964657221 */ /* 0x000fe20000010000 */
[----:B------:R-:W-:Y:S01]  /*1010*/  FMUL.FTZ R119, R6, R119 ;  /* 0x0000007706777220 */ /* 0x000fe20000410000 */
[----:B------:R-:W-:Y:S01]  /*1020*/  FFMA.FTZ R100, R114, R121, R103 ;  /* 0x0000007972647223 */ /* 0x000fe20000010067 */
[----:B------:R-:W-:Y:S01]  /*1030*/  FMUL.FTZ R143, R107, R102 ;  /* 0x000000666b8f7220 */ /* 0x000fe20000410000 */
[----:B------:R-:W-:-:S02]  /*1040*/  FADD.FTZ R102, R101, R144 ;  /* 0x0000009065667221 */ /* 0x000fc40000010000 */
        /* <DEDUP_REMOVED lines=10> */
[----:B0-----:R-:W-:-:S07]  /*10f0*/  FFMA.FTZ R150, R132, R143, R101 ;  /* 0x0000008f84967223 */ /* 0x001fce0000010065 */
.L_x_11187:
[----:B------:R-:W-:Y:S05]  /*1100*/  BSYNC.RECONVERGENT B1 ;  /* 0x0000000000017941 */ /* 0x000fea0003800200 */
.L_x_11186:
        /* <DEDUP_REMOVED lines=47> */
.L_x_11189:
[----:B------:R-:W-:Y:S05]  /*1400*/  BSYNC.RECONVERGENT B1 ;  /* 0x0000000000017941 */ /* 0x000fea0003800200 */
.L_x_11188:
        /* <DEDUP_REMOVED lines=47> */
.L_x_11191:
[----:B------:R-:W-:Y:S05]  /*1700*/  BSYNC.RECONVERGENT B1 ;  /* 0x0000000000017941 */ /* 0x000fea0003800200 */
.L_x_11190:
        /* <DEDUP_REMOVED lines=24> */
[----:B------:R-:W-:Y:S01]  /*1890*/  FADD.FTZ R129, -R4, R102 ;  /* 0x0000006604817221 */ /* 0x000fe20000010100 */
[----:B------:R-:W-:Y:S01]  /*18a0*/  FMUL.FTZ R127, R105, R100 ;  /* 0x00000064697f7220 */ /* 0x000fe20000410000 */
        /* <DEDUP_REMOVED lines=21> */
.L_x_11193:
[----:B------:R-:W-:Y:S05]  /*1a00*/  BSYNC.RECONVERGENT B1 ;  /* 0x0000000000017941 */ /* 0x000fea0003800200 */
.L_x_11192:
[----:B------:R-:W-:Y:S05]  /*1a10*/  @!P6 BRA `(.L_x_11194) ;  /* 0x000000040050e947 */ /* 0x000fea0003800000 */
[----:B------:R-:W0:Y:S01]  /*1a20*/  LDC.64 R164, c[0x0][0x3a8] ;  /* 0x0000ea00ffa47b82 */ /* 0x000e220000000a00 */
[----:B------:R-:W-:-:S07]  /*1a30*/  ISETP.NE.U32.AND P0, PT, RZ, UR10, PT ;  /* 0x0000000aff007c0c */ /* 0x000fce000bf05070 */
[----:B------:R-:W1:Y:S01]  /*1a40*/  LDC.64 R104, c[0x0][0x428] ;  /* 0x00010a00ff687b82 */ /* 0x000e620000000a00 */
[----:B0-----:R-:W-:-:S05]  /*1a50*/  IMAD.WIDE.U32 R164, R0, 0x10, R164 ;  /* 0x0000001000a47825 */ /* 0x001fca00078e00a4 */
[----:B------:R-:W2:Y:S01]  /*1a60*/  LDG.E.128 R100, desc[UR6][R164.64] ;  /* 0x00000006a4647981 */ /* 0x000ea2000c1e1d00 */
[----:B-1----:R-:W-:-:S06]  /*1a70*/  IMAD.WIDE.U32 R104, R147, 0x10, R104 ;  /* 0x0000001093687825 */ /* 0x002fcc00078e0068 */
[----:B------:R-:W3:Y:S01]  /*1a80*/  LDG.E.128 R104, desc[UR6][R104.64] ;  /* 0x0000000668687981 */ /* 0x000ee2000c1e1d00 */
[----:B------:R-:W-:-:S13]  /*1a90*/  ISETP.NE.AND.EX P0, PT, RZ, UR11, PT, P0 ;  /* 0x0000000bff007c0c */ /* 0x000fda000bf05300 */
[----:B------:R-:W0:Y:S01]  /*1aa0*/  @P0 LDC.64 R134, c[0x0][0x438] ;  /* 0x00010e00ff860b82 */ /* 0x000e220000000a00 */
[----:B------:R-:W-:Y:S02]  /*1ab0*/  HADD2.F32 R131, -RZ, R162.H0_H0 ;  /* 0x200000a2ff837230 */ /* 0x000fe40000004100 */
[----:B0-----:R-:W-:-:S04]  /*1ac0*/  @P0 IMAD.WIDE.U32 R134, R0, 0x10, R134 ;  /* 0x0000001000860825 */ /* 0x001fc800078e0086 */
[----:B------:R-:W-:Y:S01]  /*1ad0*/  HADD2.F32 R0, -RZ, R162.H1_H1 ;  /* 0x300000a2ff007230 */ /* 0x000fe20000004100 */
[----:B------:R0:W5:Y:S01]  /*1ae0*/  @P0 LDG.E.128 R92, desc[UR6][R134.64] ;  /* 0x00000006865c0981 */ /* 0x000162000c1e1d00 */
[C---:B--2---:R-:W-:Y:S01]  /*1af0*/  FADD.FTZ R109, -R4.reuse, R100 ;  /* 0x00000064046d7221 */ /* 0x044fe20000010100 */
[C---:B------:R-:W-:Y:S01]  /*1b00*/  FADD.FTZ R101, -R4.reuse, R101 ;  /* 0x0000006504657221 */ /* 0x040fe20000010100 */
[----:B------:R-:W-:Y:S02]  /*1b10*/  FADD.FTZ R103, -R4, R103 ;  /* 0x0000006704677221 */ /* 0x000fe40000010100 */
[C---:B-----5:R-:W-:Y:S01]  /*1b20*/  FMUL.FTZ R109, R6.reuse, R109 ;  /* 0x0000006d066d7220 */ /* 0x060fe20000410000 */
[----:B------:R-:W-:Y:S01]  /*1b30*/  FMUL.FTZ R124, R6, R101 ;  /* 0x00000065067c7220 */ /* 0x000fe20000410000 */
[--C-:B------:R-:W-:Y:S02]  /*1b40*/  HADD2.F32 R101, -RZ, R163.reuse.H0_H0 ;  /* 0x200000a3ff657230 */ /* 0x100fe40000004100 */
[----:B---3--:R-:W-:Y:S01]  /*1b50*/  FMUL.FTZ R122, R104, R131 ;  /* 0x00000083687a7220 */ /* 0x008fe20000410000 */
[----:B------:R-:W-:Y:S01]  /*1b60*/  FADD.FTZ R133, -R4, R102 ;  /* 0x0000006604857221 */ /* 0x000fe20000010100 */
[----:B------:R-:W-:Y:S01]  /*1b70*/  FMUL.FTZ R131, R105, R0 ;  /* 0x0000000069837220 */ /* 0x000fe20000410000 */
[----:B0-----:R-:W-:Y:S01]  /*1b80*/  FMUL.FTZ R134, R6, R103 ;  /* 0x0000006706867220 */ /* 0x001fe20000410000 */
        /* <DEDUP_REMOVED lines=8> */
[----:B------:R-:W-:Y:S02]  /*1c10*/  FADD.FTZ R0, R101, R136 ;  /* 0x0000008865007221 */ /* 0x000fe40000010000 */
        /* <DEDUP_REMOVED lines=12> */
.L_x_11183:
        /* <DEDUP_REMOVED lines=16> */
[C---:B0-----:R-:W-:Y:S01]  /*1de0*/  @P0 IMAD.WIDE.U32 R102, R0.reuse, 0x10, R100 ;  /* 0x0000001000660825 */ /* 0x041fe200078e0064 */
[----:B------:R-:W-:-:S06]  /*1df0*/  @P0 IADD3 R0, PT, PT, R0, 0x20, RZ ;  /* 0x0000002000000810 */ /* 0x000fcc0007ffe0ff */
[----:B------:R-:W0:Y:S01]  /*1e00*/  @P3 LDC.64 R100, c[0x0][0x438] ;  /* 0x00010e00ff643b82 */ /* 0x000e220000000a00 */
[----:B------:R2:W5:Y:S01]  /*1e10*/  @P0 LDG.E.128 R68, desc[UR6][R102.64] ;  /* 0x0000000666440981 */ /* 0x000562000c1e1d00 */
[----:B------:R-:W-:Y:S01]  /*1e20*/  ISETP.GE.U32.AND P0, PT, R9, 0x80, PT ;  /* 0x000000800900780c */ /* 0x000fe20003f06070 */
[C---:B-1----:R-:W-:Y:S01]  /*1e30*/  @P2 IMAD.WIDE.U32 R106, R0.reuse, 0x10, R106 ;  /* 0x00000010006a2825 */ /* 0x042fe200078e006a */
[----:B------:R-:W-:-:S04]  /*1e40*/  @P2 IADD3 R0, PT, PT, R0, 0x20, RZ ;  /* 0x0000002000002810 */ /* 0x000fc80007ffe0ff */
[----:B------:R1:W5:Y:S01]  /*1e50*/  @P2 LDG.E.128 R20, desc[UR6][R106.64] ;  /* 0x000000066a142981 */ /* 0x000362000c1e1d00 */
[C---:B------:R-:W-:Y:S02]  /*1e60*/  ISETP.GE.U32.AND P2, PT, R9.reuse, 0xa0, PT ;  /* 0x000000a00900780c */ /* 0x040fe40003f46070 */
[----:B------:R-:W-:-:S04]  /*1e70*/  ISETP.GE.U32.AND P4, PT, R9, 0xc0, PT ;  /* 0x000000c00900780c */ /* 0x000fc80003f86070 */
[----:B------:R-:W3:Y:S01]  /*1e80*/  @P0 LDC.64 R104, c[0x0][0x438] ;  /* 0x00010e00ff680b82 */ /* 0x000ee20000000a00 */
[----:B0-----:R-:W-:-:S07]  /*1e90*/  @P3 IMAD.WIDE.U32 R164, R0, 0x10, R100 ;  /* 0x0000001000a43825 */ /* 0x001fce00078e0064 */
[----:B--2---:R-:W0:Y:S01]  /*1ea0*/  @P2 LDC.64 R102, c[0x0][0x438] ;  /* 0x00010e00ff662b82 */ /* 0x004e220000000a00 */
[----:B------:R-:W-:Y:S01]  /*1eb0*/  @P3 IADD3 R0, PT, PT, R0, 0x20, RZ ;  /* 0x0000002000003810 */ /* 0x000fe20007ffe0ff */
[----:B------:R1:W5:Y:S06]  /*1ec0*/  @P3 LDG.E.128 R80, desc[UR6][R164.64] ;  /* 0x00000006a4503981 */ /* 0x00036c000c1e1d00 */
[----:B------:R-:W2:Y:S01]  /*1ed0*/  @P4 LDC.64 R100, c[0x0][0x438] ;  /* 0x00010e00ff644b82 */ /* 0x000ea20000000a00 */
[C---:B---3--:R-:W-:Y:S01]  /*1ee0*/  @P0 IMAD.WIDE.U32 R104, R0.reuse, 0x10, R104 ;  /* 0x0000001000680825 */ /* 0x048fe200078e0068 */
[----:B------:R-:W-:-:S04]  /*1ef0*/  @P0 IADD3 R0, PT, PT, R0, 0x20, RZ ;  /* 0x0000002000000810 */ /* 0x000fc80007ffe0ff */
[----:B------:R1:W5:Y:S01]  /*1f00*/  @P0 LDG.E.128 R84, desc[UR6][R104.64] ;  /* 0x0000000668540981 */ /* 0x000362000c1e1d00 */
[C---:B0-----:R-:W-:Y:S01]  /*1f10*/  @P2 IMAD.WIDE.U32 R102, R0.reuse, 0x10, R102 ;  /* 0x0000001000662825 */ /* 0x041fe200078e0066 */
[----:B------:R-:W-:-:S04]  /*1f20*/  @P2 IADD3 R0, PT, PT, R0, 0x20, RZ ;  /* 0x0000002000002810 */ /* 0x000fc80007ffe0ff */
[----:B------:R1:W5:Y:S01]  /*1f30*/  @P2 LDG.E.128 R88, desc[UR6][R102.64] ;  /* 0x0000000666582981 */ /* 0x000362000c1e1d00 */
[----:B--2---:R-:W-:-:S05]  /*1f40*/  @P4 IMAD.WIDE.U32 R100, R0, 0x10, R100 ;  /* 0x0000001000644825 */ /* 0x004fca00078e0064 */
[----:B------:R1:W5:Y:S02]  /*1f50*/  @P4 LDG.E.128 R92, desc[UR6][R100.64] ;  /* 0x00000006645c4981 */ /* 0x000364000c1e1d00 */
.L_x_11194:
[----:B------:R-:W-:Y:S05]  /*1f60*/  BSYNC.RECONVERGENT B0 ;  /* 0x0000000000007941 */ /* 0x000fea0003800200 */
.L_x_11182:
[----:B------:R-:W-:Y:S01]  /*1f70*/  UMOV UR4, 0xffffffff ;  /* 0xffffffff00047882 */ /* 0x000fe20000000000 */
[----:B-----5:R-:W-:Y:S02]  /*1f80*/  ISETP.GE.AND P2, PT, R5, 0x1, PT ;  /* 0x000000010500780c */ /* 0x020fe40003f46270 */
[----:B------:R-:W-:Y:S11]  /*1f90*/  BRA.DIV UR4, `(.L_x_11195) ;  /* 0x0000004204147947 */ /* 0x000ff6000b800000 */
[----:B------:R-:W0:Y:S04]  /*1fa0*/  SHFL.BFLY PT, R0, R149, 0x1, 0x1f ;  /* 0x0c201f0095007f89 */ /* 0x000e2800000e0000 */
        /* <DEDUP_REMOVED lines=17> */
.L_x_11250:
[----:B------:R-:W-:Y:S01]  /*20c0*/  @P2 IADD3 R0, PT, PT, R5, -0x1, RZ ;  /* 0xffffffff05002810 */ /* 0x000fe20007ffe0ff */
[----:B-1----:R-:W-:Y:S01]  /*20d0*/  FADD.FTZ R161, R102, R161 ;  /* 0x000000a166a17221 */ /* 0x002fe20000010000 */
[----:B------:R-:W-:Y:S01]  /*20e0*/  ISETP.GE.U32.AND P3, PT, R9, 0x20, PT ;  /* 0x000000200900780c */ /* 0x000fe20003f66070 */
[----:B--2---:R-:W-:Y:S01]  /*20f0*/  FADD.FTZ R4, R103, R100 ;  /* 0x0000006467047221 */ /* 0x004fe20000010000 */
[----:B------:R-:W-:Y:S01]  /*2100*/  ISETP.NE.AND P0, PT, RZ, UR8, PT ;  /* 0x00000008ff007c0c */ /* 0x000fe2000bf05270 */
[----:B------:R-:W-:Y:S01]  /*2110*/  @P2 IMAD R0, R0, R11, RZ ;  /* 0x0000000b00002224 */ /* 0x000fe200078e02ff */
[----:B------:R-:W-:Y:S01]  /*2120*/  BSSY.RECONVERGENT B0, `(.L_x_11196) ;  /* 0x000008e000007945 */ /* 0x000fe20003800200 */
[----:B------:R-:W-:-:S03]  /*2130*/  FMUL.FTZ R4, R4, UR9 ;  /* 0x0000000904047c20 */ /* 0x000fc60008410000 */
[----:B------:R-:W-:-:S04]  /*2140*/  @P2 SHF.R.S32.HI R101, RZ, 0x1f, R0 ;  /* 0x0000001fff652819 */ /* 0x000fc80000011400 */
[----:B------:R-:W-:Y:S01]  /*2150*/  @P2 LEA.HI R101, R101, R0, RZ, 0x2 ;  /* 0x0000000065652211 */ /* 0x000fe200078f10ff */
[----:B------:R-:W-:-:S03]  /*2160*/  HFMA2 R0, -RZ, RZ, 0, 0 ;  /* 0x00000000ff007431 */ /* 0x000fc600000001ff */
[----:B------:R-:W-:Y:S01]  /*2170*/  @P2 LEA.HI.SX32 R0, R101, R10, 0x1e ;  /* 0x0000000a65002211 */ /* 0x000fe200078ff2ff */
[----:B------:R-:W-:-:S05]  /*2180*/  FMUL.FTZ R101, R161, UR9 ;  /* 0x00000009a1657c20 */ /* 0x000fca0008410000 */
[----:B------:R-:W-:Y:S01]  /*2190*/  FSEL R101, R101, RZ, !P0 ;  /* 0x000000ff65657208 */ /* 0x000fe20004000000 */
[----:B------:R-:W-:Y:S06]  /*21a0*/  @!P3 BRA `(.L_x_11197) ;  /* 0x000000080014b947 */ /* 0x000fec0003800000 */
        /* <DEDUP_REMOVED lines=9> */
[----:B------:R-:W0:Y:S01]  /*2240*/  LDC R103, c[0x0][0x40c] ;  /* 0x00010300ff677b82 */ /* 0x000e220000000800 */
[-CC-:B------:R-:W-:Y:S01]  /*2250*/  FFMA.FTZ R147, R3, R4.reuse, R101.reuse ;  /* 0x0000000403937223 */ /* 0x180fe20000010065 */
[-CC-:B------:R-:W-:Y:S01]  /*2260*/  FFMA.FTZ R104, R118, R4.reuse, R101.reuse ;  /* 0x0000000476687223 */ /* 0x180fe20000010065 */
[----:B------:R-:W-:Y:S01]  /*2270*/  FFMA.FTZ R107, R123, R4, R101 ;  /* 0x000000047b6b7223 */ /* 0x000fe20000010065 */
[----:B------:R-:W-:Y:S01]  /*2280*/  ISETP.GT.AND P3, PT, R7, RZ, PT ;  /* 0x000000ff0700720c */ /* 0x000fe20003f64270 */
[----:B------:R-:W-:Y:S01]  /*2290*/  FADD.FTZ R147, R120, -R147 ;  /* 0x8000009378937221 */ /* 0x000fe20000010000 */
[----:B------:R-:W-:Y:S01]  /*22a0*/  FADD.FTZ R105, R125, -R104 ;  /* 0x800000687d697221 */ /* 0x000fe20000010000 */
[----:B------:R-:W-:Y:S01]  /*22b0*/  FADD.FTZ R107, R148, -R107 ;  /* 0x8000006b946b7221 */ /* 0x000fe20000010000 */
[----:B------:R-:W-:Y:S01]  /*22c0*/  ISETP.GT.AND P0, PT, R5, RZ, PT ;  /* 0x000000ff0500720c */ /* 0x000fe20003f04270 */
[C---:B------:R-:W-:Y:S01]  /*22d0*/  FMUL.FTZ R104, R6.reuse, R147 ;  /* 0x0000009306687220 */ /* 0x040fe20000410000 */
[C---:B------:R-:W-:Y:S01]  /*22e0*/  FMUL.FTZ R105, R6.reuse, R105 ;  /* 0x0000006906697220 */ /* 0x040fe20000410000 */
[----:B------:R-:W-:-:S03]  /*22f0*/  FMUL.FTZ R106, R6, R107 ;  /* 0x0000006b066a7220 */ /* 0x000fc60000410000 */
[----:B------:R-:W-:Y:S02]  /*2300*/  FSEL R104, R104, RZ, P3 ;  /* 0x000000ff68687208 */ /* 0x000fe40001800000 */
[----:B------:R-:W-:Y:S02]  /*2310*/  FSEL R150, R105, RZ, P3 ;  /* 0x000000ff69967208 */ /* 0x000fe40001800000 */
[----:B------:R-:W-:Y:S01]  /*2320*/  FSEL R106, R106, RZ, P3 ;  /* 0x000000ff6a6a7208 */ /* 0x000fe20001800000 */
[-C--:B0-----:R-:W-:Y:S02]  /*2330*/  FMUL.FTZ R105, R104, R103.reuse ;  /* 0x0000006768697220 */ /* 0x081fe40000410000 */
[-C--:B------:R-:W-:Y:S02]  /*2340*/  FMUL.FTZ R150, R150, R103.reuse ;  /* 0x0000006796967220 */ /* 0x080fe40000410000 */
[----:B------:R-:W-:Y:S01]  /*2350*/  FMUL.FTZ R107, R106, R103 ;  /* 0x000000676a6b7220 */ /* 0x000fe20000410000 */
[----:B------:R-:W-:-:S02]  /*2360*/  SEL R96, R105, R96, P0 ;  /* 0x0000006069607207 */ /* 0x000fc40000000000 */
[----:B------:R-:W-:Y:S02]  /*2370*/  SEL R97, R150, R97, P0 ;  /* 0x0000006196617207 */ /* 0x000fe40000000000 */
[----:B------:R-:W-:Y:S01]  /*2380*/  SEL R98, R107, R98, P0 ;  /* 0x000000626b627207 */ /* 0x000fe20000000000 */
[----:B------:R-:W-:Y:S06]  /*2390*/  @!P2 BRA `(.L_x_11201) ;  /* 0x00000004006ca947 */ /* 0x000fec0003800000 */
[----:B------:R-:W-:-:S04]  /*23a0*/  FFMA.FTZ R104, R146, R4, R101 ;  /* 0x0000000492687223 */ /* 0x000fc80000010065 */
[----:B------:R-:W-:-:S04]  /*23b0*/  FADD.FTZ R99, R145, -R104 ;  /* 0x8000006891637221 */ /* 0x000fc80000010000 */
[----:B------:R-:W-:-:S05]  /*23c0*/  FMUL.FTZ R104, R6, R99 ;  /* 0x0000006306687220 */ /* 0x000fca0000410000 */
[----:B------:R-:W-:-:S05]  /*23d0*/  FSEL R104, R104, RZ, P3 ;  /* 0x000000ff68687208 */ /* 0x000fca0001800000 */
[----:B------:R-:W-:Y:S01]  /*23e0*/  FMUL.FTZ R99, R104, R103 ;  /* 0x0000006768637220 */ /* 0x000fe20000410000 */
[----:B------:R-:W-:Y:S06]  /*23f0*/  BRA `(.L_x_11201) ;  /* 0x0000000400547947 */ /* 0x000fec0003800000 */
.L_x_11200:
[-CC-:B------:R-:W-:Y:S01]  /*2400*/  FFMA.FTZ R77, R3, R4.reuse, R101.reuse ;  /* 0x00000004034d7223 */ /* 0x180fe20000010065 */
[----:B------:R-:W0:Y:S01]  /*2410*/  LDC R103, c[0x0][0x40c] ;  /* 0x00010300ff677b82 */ /* 0x000e220000000800 */
[----:B------:R-:W-:Y:S01]  /*2420*/  ISETP.GT.AND P3, PT, R7, RZ, PT ;  /* 0x000000ff0700720c */ /* 0x000fe20003f64270 */
[-C--:B------:R-:W-:Y:S01]  /*2430*/  FFMA.FTZ R79, R123, R4.reuse, R101 ;  /* 0x000000047b4f7223 */ /* 0x080fe20000010065 */
[----:B------:R-:W-:Y:S01]  /*2440*/  FADD.FTZ R77, R120, -R77 ;  /* 0x8000004d784d7221 */ /* 0x000fe20000010000 */
[-CC-:B------:R-:W-:Y:S01]  /*2450*/  FFMA.FTZ R78, R118, R4.reuse, R101.reuse ;  /* 0x00000004764e7223 */ /* 0x180fe20000010065 */
[----:B------:R-:W-:Y:S01]  /*2460*/  FFMA.FTZ R104, R146, R4, R101 ;  /* 0x0000000492687223 */ /* 0x000fe20000010065 */
[----:B------:R-:W-:Y:S01]  /*2470*/  FADD.FTZ R79, R148, -R79 ;  /* 0x8000004f944f7221 */ /* 0x000fe20000010000 */
[----:B------:R-:W-:Y:S01]  /*2480*/  FMUL.FTZ R77, R6, R77 ;  /* 0x0000004d064d7220 */ /* 0x000fe20000410000 */
[----:B------:R-:W-:-:S04]  /*2490*/  ISETP.GT.AND P0, PT, R5, RZ, PT ;  /* 0x000000ff0500720c */ /* 0x000fc80003f04270 */
[----:B------:R-:W-:Y:S01]  /*24a0*/  FSEL R76, R77, RZ, P3 ;  /* 0x000000ff4d4c7208 */ /* 0x000fe20001800000 */
[----:B------:R-:W-:Y:S01]  /*24b0*/  FADD.FTZ R77, R125, -R78 ;  /* 0x8000004e7d4d7221 */ /* 0x000fe20000010000 */
[C---:B------:R-:W-:Y:S01]  /*24c0*/  FMUL.FTZ R78, R6.reuse, R79 ;  /* 0x0000004f064e7220 */ /* 0x040fe20000410000 */
[----:B------:R-:W-:Y:S02]  /*24d0*/  FADD.FTZ R79, R145, -R104 ;  /* 0x80000068914f7221 */ /* 0x000fe40000010000 */
[----:B------:R-:W-:Y:S02]  /*24e0*/  FMUL.FTZ R77, R6, R77 ;  /* 0x0000004d064d7220 */ /* 0x000fe40000410000 */
[----:B------:R-:W-:Y:S01]  /*24f0*/  FSEL R78, R78, RZ, P3 ;  /* 0x000000ff4e4e7208 */ /* 0x000fe20001800000 */
[----:B------:R-:W-:Y:S02]  /*2500*/  FMUL.FTZ R106, R6, R79 ;  /* 0x0000004f066a7220 */ /* 0x000fe40000410000 */
[----:B------:R-:W-:-:S02]  /*2510*/  FSEL R77, R77, RZ, P3 ;  /* 0x000000ff4d4d7208 */ /* 0x000fc40001800000 */
[-C--:B0-----:R-:W-:Y:S01]  /*2520*/  FMUL.FTZ R79, R78, R103.reuse ;  /* 0x000000674e4f7220 */ /* 0x081fe20000410000 */
[-C--:B------:R-:W-:Y:S01]  /*2530*/  FMUL.FTZ R105, R76, R103.reuse ;  /* 0x000000674c697220 */ /* 0x080fe20000410000 */
[----:B------:R-:W-:Y:S01]  /*2540*/  FSEL R106, R106, RZ, P3 ;  /* 0x000000ff6a6a7208 */ /* 0x000fe20001800000 */
[----:B------:R-:W-:Y:S02]  /*2550*/  FMUL.FTZ R104, R77, R103 ;  /* 0x000000674d687220 */ /* 0x000fe40000410000 */
[----:B------:R-:W-:Y:S02]  /*2560*/  SEL R98, R79, R98, P0 ;  /* 0x000000624f627207 */ /* 0x000fe40000000000 */
[----:B------:R-:W-:Y:S02]  /*2570*/  SEL R96, R105, R96, P0 ;  /* 0x0000006069607207 */ /* 0x000fe40000000000 */
[----:B------:R-:W-:Y:S02]  /*2580*/  SEL R97, R104, R97, P0 ;  /* 0x0000006168617207 */ /* 0x000fe40000000000 */
[----:B------:R-:W-:Y:S01]  /*2590*/  MOV R79, R106 ;  /* 0x0000006a004f7202 */ /* 0x000fe20000000f00 */
[----:B------:R-:W-:Y:S06]  /*25a0*/  @!P2 BRA `(.L_x_11201) ;  /* 0x0000000000e8a947 */ /* 0x000fec0003800000 */
[----:B------:R-:W-:Y:S01]  /*25b0*/  FMUL.FTZ R99, R106, R103 ;  /* 0x000000676a637220 */ /* 0x000fe20000410000 */
[----:B------:R-:W-:Y:S06]  /*25c0*/  BRA `(.L_x_11201) ;  /* 0x0000000000e07947 */ /* 0x000fec0003800000 */
.L_x_11199:
[----:B------:R-:W-:Y:S02]  /*25d0*/  MOV R100, UR18 ;  /* 0x0000001200647c02 */ /* 0x000fe40008000f00 */
[----:B0-----:R-:W-:Y:S02]  /*25e0*/  MOV R102, UR19 ;  /* 0x0000001300667c02 */ /* 0x001fe40008000f00 */
[----:B------:R-:W-:-:S04]  /*25f0*/  ISETP.NE.U32.AND P0, PT, R100, RZ, PT ;  /* 0x000000ff6400720c */ /* 0x000fc80003f05070 */
[----:B------:R-:W-:-:S13]  /*2600*/  ISETP.NE.AND.EX P0, PT, R102, RZ, PT, P0 ;  /* 0x000000ff6600720c */ /* 0x000fda0003f05300 */
[----:B------:R-:W-:Y:S05]  /*2610*/  @P0 BRA `(.L_x_11202) ;  /* 0x00000000006c0947 */ /* 0x000fea0003800000 */
[--C-:B------:R-:W-:Y:S01]  /*2620*/  @P1 FFMA.FTZ R103, R3, R4, R101.reuse ;  /* 0x0000000403671223 */ /* 0x100fe20000010065 */
[----:B------:R-:W-:Y:S01]  /*2630*/  MOV R104, R68 ;  /* 0x0000004400687202 */ /* 0x000fe20000000f00 */
[----:B------:R-:W-:Y:S01]  /*2640*/  @P1 FFMA.FTZ R106, R118, R4, R101 ;  /* 0x00000004766a1223 */ /* 0x000fe20000010065 */
[----:B------:R-:W-:Y:S01]  /*2650*/  MOV R150, R70 ;  /* 0x0000004600967202 */ /* 0x000fe20000000f00 */
[----:B------:R-:W-:Y:S01]  /*2660*/  @P1 FADD.FTZ R103, R120, -R103 ;  /* 0x8000006778671221 */ /* 0x000fe20000010000 */
[----:B------:R-:W-:Y:S01]  /*2670*/  ISETP.GT.AND P0, PT, R5, RZ, PT ;  /* 0x000000ff0500720c */ /* 0x000fe20003f04270 */
[----:B------:R-:W-:Y:S01]  /*2680*/  @P1 FADD.FTZ R105, R125, -R106 ;  /* 0x8000006a7d691221 */ /* 0x000fe20000010000 */
[----:B------:R-:W-:Y:S01]  /*2690*/  MOV R106, R69 ;  /* 0x00000045006a7202 */ /* 0x000fe20000000f00 */
[C---:B------:R-:W-:Y:S02]  /*26a0*/  @P1 FFMA.FTZ R104, R6.reuse, R103, R68 ;  /* 0x0000006706681223 */ /* 0x040fe40000010044 */
[----:B------:R-:W0:Y:S01]  /*26b0*/  LDC R103, c[0x0][0x40c] ;  /* 0x00010300ff677b82 */ /* 0x000e220000000800 */
[----:B------:R-:W-:Y:S01]  /*26c0*/  @P1 FFMA.FTZ R106, R6, R105, R69 ;  /* 0x00000069066a1223 */ /* 0x000fe20000010045 */
[----:B------:R-:W-:-:S04]  /*26d0*/  @P1 FFMA.FTZ R105, R123, R4, R101 ;  /* 0x000000047b691223 */ /* 0x000fc80000010065 */
[----:B------:R-:W-:-:S04]  /*26e0*/  @P1 FADD.FTZ R105, R148, -R105 ;  /* 0x8000006994691221 */ /* 0x000fc80000010000 */
[----:B------:R-:W-:Y:S01]  /*26f0*/  @P1 FFMA.FTZ R150, R6, R105, R70 ;  /* 0x0000006906961223 */ /* 0x000fe20000010046 */
[-C--:B0-----:R-:W-:Y:S01]  /*2700*/  FMUL.FTZ R105, R104, R103.reuse ;  /* 0x0000006768697220 */ /* 0x081fe20000410000 */
[-C--:B------:R-:W-:Y:S02]  /*2710*/  FMUL.FTZ R104, R106, R103.reuse ;  /* 0x000000676a687220 */ /* 0x080fe40000410000 */
[----:B------:R-:W-:Y:S02]  /*2720*/  FMUL.FTZ R107, R150, R103 ;  /* 0x00000067966b7220 */ /* 0x000fe40000410000 */
[----:B------:R-:W-:Y:S02]  /*2730*/  SEL R96, R105, R96, P0 ;  /* 0x0000006069607207 */ /* 0x000fe40000000000 */
[----:B------:R-:W-:Y:S02]  /*2740*/  SEL R97, R104, R97, P0 ;  /* 0x0000006168617207 */ /* 0x000fe40000000000 */
[----:B------:R-:W-:Y:S01]  /*2750*/  SEL R98, R107, R98, P0 ;  /* 0x000000626b627207 */ /* 0x000fe20000000000 */
[----:B------:R-:W-:Y:S06]  /*2760*/  @!P2 BRA `(.L_x_11201) ;  /* 0x000000000078a947 */ /* 0x000fec0003800000 */
[----:B------:R-:W-:-:S04]  /*2770*/  @P1 FFMA.FTZ R104, R146, R4, R101 ;  /* 0x0000000492681223 */ /* 0x000fc80000010065 */
[----:B------:R-:W-:Y:S01]  /*2780*/  @P1 FADD.FTZ R99, R145, -R104 ;  /* 0x8000006891631221 */ /* 0x000fe20000010000 */
[----:B------:R-:W-:-:S03]  /*2790*/  MOV R104, R71 ;  /* 0x0000004700687202 */ /* 0x000fc60000000f00 */
[----:B------:R-:W-:-:S04]  /*27a0*/  @P1 FFMA.FTZ R104, R6, R99, R71 ;  /* 0x0000006306681223 */ /* 0x000fc80000010047 */
[----:B------:R-:W-:Y:S01]  /*27b0*/  FMUL.FTZ R99, R104, R103 ;  /* 0x0000006768637220 */ /* 0x000fe20000410000 */
[----:B------:R-:W-:Y:S06]  /*27c0*/  BRA `(.L_x_11201) ;  /* 0x0000000000607947 */ /* 0x000fec0003800000 */
.L_x_11202:
[-CC-:B------:R-:W-:Y:S01]  /*27d0*/  @P1 FFMA.FTZ R76, R146, R4.reuse, R101.reuse ;  /* 0x00000004924c1223 */ /* 0x180fe20000010065 */
[-CC-:B------:R-:W-:Y:S01]  /*27e0*/  @P1 FFMA.FTZ R77, R3, R4.reuse, R101.reuse ;  /* 0x00000004034d1223 */ /* 0x180fe20000010065 */
[----:B------:R-:W-:Y:S01]  /*27f0*/  MOV R79, R71 ;  /* 0x00000047004f7202 */ /* 0x000fe20000000f00 */
[----:B------:R-:W-:Y:S01]  /*2800*/  @P1 FFMA.FTZ R104, R118, R4, R101 ;  /* 0x0000000476681223 */ /* 0x000fe20000010065 */
[----:B------:R-:W-:Y:S01]  /*2810*/  @P1 FADD.FTZ R76, R145, -R76 ;  /* 0x8000004c914c1221 */ /* 0x000fe20000010000 */
[----:B------:R-:W-:Y:S01]  /*2820*/  @P1 FADD.FTZ R77, R120, -R77 ;  /* 0x8000004d784d1221 */ /* 0x000fe20000010000 */
[----:B------:R-:W-:Y:S01]  /*2830*/  MOV R78, R70 ;  /* 0x00000046004e7202 */ /* 0x000fe20000000f00 */
[----:B------:R-:W-:Y:S01]  /*2840*/  @P1 FADD.FTZ R103, R125, -R104 ;  /* 0x800000687d671221 */ /* 0x000fe20000010000 */
[C---:B------:R-:W-:Y:S01]  /*2850*/  @P1 FFMA.FTZ R79, R6.reuse, R76, R71 ;  /* 0x0000004c064f1223 */ /* 0x040fe20000010047 */
[----:B------:R-:W-:Y:S01]  /*2860*/  MOV R76, R68 ;  /* 0x00000044004c7202 */ /* 0x000fe20000000f00 */
[----:B------:R-:W-:Y:S01]  /*2870*/  @P1 FFMA.FTZ R76, R6, R77, R68 ;  /* 0x0000004d064c1223 */ /* 0x000fe20000010044 */
[----:B------:R-:W-:Y:S01]  /*2880*/  @P1 FFMA.FTZ R77, R123, R4, R101 ;  /* 0x000000047b4d1223 */ /* 0x000fe20000010065 */
[----:B------:R-:W-:Y:S01]  /*2890*/  ISETP.GT.AND P0, PT, R5, RZ, PT ;  /* 0x000000ff0500720c */ /* 0x000fe20003f04270 */
[----:B------:R-:W-:-:S02]  /*28a0*/  @P2 FMUL.FTZ R99, R79, UR16 ;  /* 0x000000104f632c20 */ /* 0x000fc40008410000 */
[----:B------:R-:W-:-:S04]  /*28b0*/  @P1 FADD.FTZ R77, R148, -R77 ;  /* 0x8000004d944d1221 */ /* 0x000fc80000010000 */
[C---:B------:R-:W-:Y:S01]  /*28c0*/  @P1 FFMA.FTZ R78, R6.reuse, R77, R70 ;  /* 0x0000004d064e1223 */ /* 0x040fe20000010046 */
[----:B------:R-:W-:Y:S01]  /*28d0*/  MOV R77, R69 ;  /* 0x00000045004d7202 */ /* 0x000fe20000000f00 */
[----:B------:R-:W-:Y:S02]  /*28e0*/  @P1 FFMA.FTZ R77, R6, R103, R69 ;  /* 0x00000067064d1223 */ /* 0x000fe40000010045 */
[----:B------:R-:W-:Y:S02]  /*28f0*/  FMUL.FTZ R103, R78, UR16 ;  /* 0x000000104e677c20 */ /* 0x000fe40008410000 */
[----:B------:R-:W-:-:S03]  /*2900*/  FMUL.FTZ R104, R77, UR16 ;  /* 0x000000104d687c20 */ /* 0x000fc60008410000 */
[----:B------:R-:W-:Y:S01]  /*2910*/  SEL R98, R103, R98, P0 ;  /* 0x0000006267627207 */ /* 0x000fe20000000000 */
[----:B------:R-:W-:Y:S01]  /*2920*/  FMUL.FTZ R103, R76, UR16 ;  /* 0x000000104c677c20 */ /* 0x000fe20008410000 */
[----:B------:R-:W-:-:S04]  /*2930*/  SEL R97, R104, R97, P0 ;  /* 0x0000006168617207 */ /* 0x000fc80000000000 */
[----:B------:R-:W-:-:S07]  /*2940*/  SEL R96, R103, R96, P0 ;  /* 0x0000006067607207 */ /* 0x000fce0000000000 */
.L_x_11201:
[----:B------:R-:W-:Y:S05]  /*2950*/  BSYNC.RECONVERGENT B1 ;  /* 0x0000000000017941 */ /* 0x000fea0003800200 */
.L_x_11198:
[----:B------:R-:W-:-:S04]  /*2960*/  ISETP.NE.U32.AND P0, PT, R100, RZ, PT ;  /* 0x000000ff6400720c */ /* 0x000fc80003f05070 */
[----:B------:R-:W-:Y:S02]  /*2970*/  ISETP.NE.AND.EX P0, PT, R102, RZ, PT, P0 ;  /* 0x000000ff6600720c */ /* 0x000fe40003f05300 */
[----:B------:R-:W0:Y:S11]  /*2980*/  @P2 LDC.64 R102, c[0x0][0x468] ;  /* 0x00011a00ff662b82 */ /* 0x000e360000000a00 */
[----:B------:R-:W1:Y:S01]  /*2990*/  @P0 LDC.64 R104, c[0x0][0x478] ;  /* 0x00011e00ff680b82 */ /* 0x000e620000000a00 */
[C---:B0-----:R-:W-:Y:S01]  /*29a0*/  @P2 IMAD.WIDE.U32 R102, R0.reuse, 0x10, R102 ;  /* 0x0000001000662825 */ /* 0x041fe200078e0066 */
[----:B------:R-:W-:-:S03]  /*29b0*/  IADD3 R0, PT, PT, R0, 0x20, RZ ;  /* 0x0000002000007810 */ /* 0x000fc60007ffe0ff */
[C---:B-1----:R-:W-:Y:S01]  /*29c0*/  @P0 IMAD.WIDE.U32 R104, R2.reuse, 0x10, R104 ;  /* 0x0000001002680825 */ /* 0x042fe200078e0068 */
[----:B------:R-:W-:-:S04]  /*29d0*/  IADD3 R2, PT, PT, R2, 0x20, RZ ;  /* 0x0000002002027810 */ /* 0x000fc80007ffe0ff */
[----:B------:R1:W-:Y:S04]  /*29e0*/  @P0 STG.E.128 desc[UR6][R104.64], R76 ;  /* 0x0000004c68000986 */ /* 0x0003e8000c101d06 */
[----:B------:R1:W-:Y:S02]  /*29f0*/  @P2 STG.E.128 desc[UR6][R102.64], R96 ;  /* 0x0000006066002986 */ /* 0x0003e4000c101d06 */
.L_x_11197:
[----:B------:R-:W-:Y:S05]  /*2a00*/  BSYNC.RECONVERGENT B0 ;  /* 0x0000000000007941 */ /* 0x000fea0003800200 */
.L_x_11196:
        /* <DEDUP_REMOVED lines=11> */
[----:B01----:R-:W0:Y:S01]  /*2ac0*/  LDC R103, c[0x0][0x40c] ;  /* 0x00010300ff677b82 */ /* 0x003e220000000800 */
        /* <DEDUP_REMOVED lines=12> */
[----:B------:R-:W-:-:S03]  /*2b90*/  ISETP.GT.AND P3, PT, R5, RZ, PT ;  /* 0x000000ff0500720c */ /* 0x000fc60003f64270 */
[----:B------:R-:W-:-:S04]  /*2ba0*/  @P1 FADD.FTZ R77, R144, -R77 ;  /* 0x8000004d904d1221 */ /* 0x000fc80000010000 */
[C---:B------:R-:W-:Y:S01]  /*2bb0*/  @P1 FFMA.FTZ R78, R6.reuse, R77, R22 ;  /* 0x0000004d064e1223 */ /* 0x040fe20000010016 */
[----:B------:R-:W-:Y:S01]  /*2bc0*/  MOV R77, R21 ;  /* 0x00000015004d7202 */ /* 0x000fe20000000f00 */
[----:B------:R-:W-:Y:S02]  /*2bd0*/  @P1 FFMA.FTZ R77, R6, R79, R21 ;  /* 0x0000004f064d1223 */ /* 0x000fe40000010015 */
[-C--:B0-----:R-:W-:Y:S02]  /*2be0*/  FMUL.FTZ R79, R78, R103.reuse ;  /* 0x000000674e4f7220 */ /* 0x081fe40000410000 */
[----:B------:R-:W-:-:S03]  /*2bf0*/  FMUL.FTZ R100, R77, R103 ;  /* 0x000000674d647220 */ /* 0x000fc60000410000 */
[----:B------:R-:W-:Y:S01]  /*2c00*/  SEL R98, R79, R98, P3 ;  /* 0x000000624f627207 */ /* 0x000fe20001800000 */
[----:B------:R-:W-:Y:S01]  /*2c10*/  FMUL.FTZ R79, R76, R103 ;  /* 0x000000674c4f7220 */ /* 0x000fe20000410000 */
[----:B------:R-:W-:-:S04]  /*2c20*/  SEL R97, R100, R97, P3 ;  /* 0x0000006164617207 */ /* 0x000fc80001800000 */
[----:B------:R-:W-:Y:S02]  /*2c30*/  SEL R96, R79, R96, P3 ;  /* 0x000000604f607207 */ /* 0x000fe40001800000 */
[----:B------:R-:W-:Y:S01]  /*2c40*/  MOV R79, R102 ;  /* 0x00000066004f7202 */ /* 0x000fe20000000f00 */
[----:B------:R-:W-:Y:S06]  /*2c50*/  @!P2 BRA `(.L_x_11208) ;  /* 0x000000040058a947 */ /* 0x000fec0003800000 */
[----:B------:R-:W-:Y:S01]  /*2c60*/  FMUL.FTZ R99, R102, R103 ;  /* 0x0000006766637220 */ /* 0x000fe20000410000 */
[----:B------:R-:W-:Y:S06]  /*2c70*/  BRA `(.L_x_11208) ;  /* 0x0000000400507947 */ /* 0x000fec0003800000 */
.L_x_11207:
[----:B------:R-:W2:Y:S01]  /*2c80*/  LDC R100, c[0x0][0x40c] ;  /* 0x00010300ff647b82 */ /* 0x000ea20000000800 */
[-CC-:B-1----:R-:W-:Y:S01]  /*2c90*/  @P1 FFMA.FTZ R105, R19, R4.reuse, R101.reuse ;  /* 0x0000000413691223 */ /* 0x182fe20000010065 */
[-CC-:B0-----:R-:W-:Y:S01]  /*2ca0*/  @P1 FFMA.FTZ R102, R114, R4.reuse, R101.reuse ;  /* 0x0000000472661223 */ /* 0x181fe20000010065 */
[----:B------:R-:W-:Y:S01]  /*2cb0*/  @P1 FFMA.FTZ R107, R119, R4, R101 ;  /* 0x00000004776b1223 */ /* 0x000fe20000010065 */
[----:B------:R-:W-:Y:S01]  /*2cc0*/  MOV R103, R20 ;  /* 0x0000001400677202 */ /* 0x000fe20000000f00 */
[----:B------:R-:W-:Y:S01]  /*2cd0*/  @P1 FADD.FTZ R105, R116, -R105 ;  /* 0x8000006974691221 */ /* 0x000fe20000010000 */
[----:B------:R-:W-:Y:S01]  /*2ce0*/  @P1 FADD.FTZ R102, R121, -R102 ;  /* 0x8000006679661221 */ /* 0x000fe20000010000 */
[----:B------:R-:W-:Y:S01]  /*2cf0*/  @P1 FADD.FTZ R107, R144, -R107 ;  /* 0x8000006b906b1221 */ /* 0x000fe20000010000 */
[----:B------:R-:W-:Y:S01]  /*2d00*/  MOV R147, R22 ;  /* 0x0000001600937202 */ /* 0x000fe20000000f00 */
[C---:B------:R-:W-:Y:S01]  /*2d10*/  @P1 FFMA.FTZ R103, R6.reuse, R105, R20 ;  /* 0x0000006906671223 */ /* 0x040fe20000010014 */
[----:B------:R-:W-:Y:S01]  /*2d20*/  MOV R105, R21 ;  /* 0x0000001500697202 */ /* 0x000fe20000000f00 */
[C---:B------:R-:W-:Y:S01]  /*2d30*/  @P1 FFMA.FTZ R105, R6.reuse, R102, R21 ;  /* 0x0000006606691223 */ /* 0x040fe20000010015 */
[----:B------:R-:W-:Y:S01]  /*2d40*/  @P1 FFMA.FTZ R147, R6, R107, R22 ;  /* 0x0000006b06931223 */ /* 0x000fe20000010016 */
[----:B------:R-:W-:-:S02]  /*2d50*/  ISETP.GT.AND P3, PT, R5, RZ, PT ;  /* 0x000000ff0500720c */ /* 0x000fc40003f64270 */
[-C--:B--2---:R-:W-:Y:S01]  /*2d60*/  FMUL.FTZ R102, R105, R100.reuse ;  /* 0x0000006469667220 */ /* 0x084fe20000410000 */
[-C--:B------:R-:W-:Y:S01]  /*2d70*/  FMUL.FTZ R103, R103, R100.reuse ;  /* 0x0000006467677220 */ /* 0x080fe20000410000 */
[----:B------:R-:W-:-:S03]  /*2d80*/  FMUL.FTZ R105, R147, R100 ;  /* 0x0000006493697220 */ /* 0x000fc60000410000 */
[----:B------:R-:W-:Y:S02]  /*2d90*/  SEL R97, R102, R97, P3 ;  /* 0x0000006166617207 */ /* 0x000fe40001800000 */
[----:B------:R-:W-:Y:S02]  /*2da0*/  SEL R96, R103, R96, P3 ;  /* 0x0000006067607207 */ /* 0x000fe40001800000 */
[----:B------:R-:W-:Y:S01]  /*2db0*/  SEL R98, R105, R98, P3 ;  /* 0x0000006269627207 */ /* 0x000fe20001800000 */
[----:B------:R-:W-:Y:S06]  /*2dc0*/  @!P2 BRA `(.L_x_11208) ;  /* 0x0000000000fca947 */ /* 0x000fec0003800000 */
[----:B------:R-:W-:Y:S01]  /*2dd0*/  @P1 FFMA.FTZ R102, R132, R4, R101 ;  /* 0x0000000484661223 */ /* 0x000fe20000010065 */
[----:B------:R-:W-:-:S03]  /*2de0*/  MOV R103, R23 ;  /* 0x0000001700677202 */ /* 0x000fc60000000f00 */
[----:B------:R-:W-:-:S04]  /*2df0*/  @P1 FADD.FTZ R99, R143, -R102 ;  /* 0x800000668f631221 */ /* 0x000fc80000010000 */
[----:B------:R-:W-:-:S04]  /*2e00*/  @P1 FFMA.FTZ R103, R6, R99, R23 ;  /* 0x0000006306671223 */ /* 0x000fc80000010017 */
[----:B------:R-:W-:Y:S01]  /*2e10*/  FMUL.FTZ R99, R103, R100 ;  /* 0x0000006467637220 */ /* 0x000fe20000410000 */
[----:B------:R-:W-:Y:S06]  /*2e20*/  BRA `(.L_x_11208) ;  /* 0x0000000000e47947 */ /* 0x000fec0003800000 */
.L_x_11206:
[----:B------:R-:W-:-:S04]  /*2e30*/  UISETP.NE.U32.AND UP0, UPT, UR18, URZ, UPT ;  /* 0x000000ff1200728c */ /* 0x000fc8000bf05070 */
[----:B------:R-:W-:-:S06]  /*2e40*/  UISETP.NE.AND.EX UP0, UPT, UR19, URZ, UPT, UP0 ;  /* 0x000000ff1300728c */ /* 0x000fcc000bf05300 */
[----:B------:R-:W-:-:S13]  /*2e50*/  PLOP3.LUT P0, PT, PT, PT, UP0, 0x80, 0x8 ;  /* 0x000000000008781c */ /* 0x000fda0003f0f008 */
[----:B------:R-:W-:Y:S05]  /*2e60*/  @!P0 BRA `(.L_x_11209) ;  /* 0x0000000000708947 */ /* 0x000fea0003800000 */
[----:B01----:R-:W0:Y:S01]  /*2e70*/  LDC R103, c[0x0][0x40c] ;  /* 0x00010300ff677b82 */ /* 0x003e220000000800 */
[-CC-:B------:R-:W-:Y:S01]  /*2e80*/  FFMA.FTZ R77, R19, R4.reuse, R101.reuse ;  /* 0x00000004134d7223 */ /* 0x180fe20000010065 */
[----:B------:R-:W-:Y:S01]  /*2e90*/  ISETP.GT.AND P4, PT, R7, RZ, PT ;  /* 0x000000ff0700720c */ /* 0x000fe20003f84270 */
[-CC-:B------:R-:W-:Y:S01]  /*2ea0*/  FFMA.FTZ R78, R114, R4.reuse, R101.reuse ;  /* 0x00000004724e7223 */ /* 0x180fe20000010065 */
[-C--:B------:R-:W-:Y:S01]  /*2eb0*/  FFMA.FTZ R79, R119, R4.reuse, R101 ;  /* 0x00000004774f7223 */ /* 0x080fe20000010065 */
[----:B------:R-:W-:Y:S01]  /*2ec0*/  FADD.FTZ R77, R116, -R77 ;  /* 0x8000004d744d7221 */ /* 0x000fe20000010000 */
[----:B------:R-:W-:Y:S01]  /*2ed0*/  ISETP.GT.AND P3, PT, R5, RZ, PT ;  /* 0x000000ff0500720c */ /* 0x000fe20003f64270 */
[----:B------:R-:W-:Y:S01]  /*2ee0*/  FADD.FTZ R105, R121, -R78 ;  /* 0x8000004e79697221 */ /* 0x000fe20000010000 */
[----:B------:R-:W-:Y:S01]  /*2ef0*/  FADD.FTZ R79, R144, -R79 ;  /* 0x8000004f904f7221 */ /* 0x000fe20000010000 */
[----:B------:R-:W-:Y:S01]  /*2f00*/  FMUL.FTZ R76, R6, R77 ;  /* 0x0000004d064c7220 */ /* 0x000fe20000410000 */
[----:B------:R-:W-:-:S02]  /*2f10*/  FFMA.FTZ R100, R132, R4, R101 ;  /* 0x0000000484647223 */ /* 0x000fc40000010065 */
[----:B------:R-:W-:Y:S02]  /*2f20*/  FMUL.FTZ R78, R6, R79 ;  /* 0x0000004f064e7220 */ /* 0x000fe40000410000 */
[----:B------:R-:W-:Y:S01]  /*2f30*/  FSEL R76, R76, RZ, P4 ;  /* 0x000000ff4c4c7208 */ /* 0x000fe20002000000 */
[----:B------:R-:W-:Y:S02]  /*2f40*/  FADD.FTZ R79, R143, -R100 ;  /* 0x800000648f4f7221 */ /* 0x000fe40000010000 */
[----:B------:R-:W-:Y:S02]  /*2f50*/  FSEL R78, R78, RZ, P4 ;  /* 0x000000ff4e4e7208 */ /* 0x000fe40002000000 */
[----:B------:R-:W-:Y:S01]  /*2f60*/  FMUL.FTZ R79, R6, R79 ;  /* 0x0000004f064f7220 */ /* 0x000fe20000410000 */
[----:B0-----:R-:W-:-:S04]  /*2f70*/  FMUL.FTZ R77, R76, R103 ;  /* 0x000000674c4d7220 */ /* 0x001fc80000410000 */
[----:B------:R-:W-:Y:S02]  /*2f80*/  FSEL R79, R79, RZ, P4 ;  /* 0x000000ff4f4f7208 */ /* 0x000fe40002000000 */
[----:B------:R-:W-:Y:S01]  /*2f90*/  SEL R96, R77, R96, P3 ;  /* 0x000000604d607207 */ /* 0x000fe20001800000 */
[----:B------:R-:W-:Y:S01]  /*2fa0*/  FMUL.FTZ R77, R6, R105 ;  /* 0x00000069064d7220 */ /* 0x000fe20000410000 */
[----:B------:R-:W-:-:S04]  /*2fb0*/  FMUL.FTZ R105, R78, R103 ;  /* 0x000000674e697220 */ /* 0x000fc80000410000 */
[----:B------:R-:W-:Y:S02]  /*2fc0*/  FSEL R77, R77, RZ, P4 ;  /* 0x000000ff4d4d7208 */ /* 0x000fe40002000000 */
[----:B------:R-:W-:-:S03]  /*2fd0*/  SEL R98, R105, R98, P3 ;  /* 0x0000006269627207 */ /* 0x000fc60001800000 */
[----:B------:R-:W-:-:S05]  /*2fe0*/  FMUL.FTZ R100, R77, R103 ;  /* 0x000000674d647220 */ /* 0x000fca0000410000 */
[----:B------:R-:W-:Y:S01]  /*2ff0*/  SEL R97, R100, R97, P3 ;  /* 0x0000006164617207 */ /* 0x000fe20001800000 */
[----:B------:R-:W-:Y:S06]  /*3000*/  @!P2 BRA `(.L_x_11208) ;  /* 0x00000000006ca947 */ /* 0x000fec0003800000 */
[----:B------:R-:W-:Y:S01]  /*3010*/  FMUL.FTZ R99, R79, R103 ;  /* 0x000000674f637220 */ /* 0x000fe20000410000 */
[----:B------:R-:W-:Y:S06]  /*3020*/  BRA `(.L_x_11208) ;  /* 0x0000000000647947 */ /* 0x000fec0003800000 */
.L_x_11209:
[-CC-:B------:R-:W-:Y:S01]  /*3030*/  @P2 FFMA.FTZ R100, R132, R4.reuse, R101.reuse ;  /* 0x0000000484642223 */ /* 0x180fe20000010065 */
[----:B------:R-:W-:Y:S01]  /*3040*/  ISETP.GT.AND P3, PT, R7, RZ, PT ;  /* 0x000000ff0700720c */ /* 0x000fe20003f64270 */
[-C--:B-1----:R-:W-:Y:S02]  /*3050*/  FFMA.FTZ R105, R119, R4.reuse, R101 ;  /* 0x0000000477697223 */ /* 0x082fe40000010065 */
[----:B0-----:R-:W-:Y:S02]  /*3060*/  @P2 FADD.FTZ R103, R143, -R100 ;  /* 0x800000648f672221 */ /* 0x001fe40000010000 */
[----:B------:R-:W-:Y:S02]  /*3070*/  FADD.FTZ R105, R144, -R105 ;  /* 0x8000006990697221 */ /* 0x000fe40000010000 */
[----:B------:R-:W-:Y:S01]  /*3080*/  @P2 FMUL.FTZ R100, R6, R103 ;  /* 0x0000006706642220 */ /* 0x000fe20000410000 */
[----:B------:R-:W-:-:S04]  /*3090*/  FFMA.FTZ R103, R19, R4, R101 ;  /* 0x0000000413677223 */ /* 0x000fc80000010065 */
[----:B------:R-:W-:Y:S01]  /*30a0*/  @P2 FSEL R100, R100, RZ, P3 ;  /* 0x000000ff64642208 */ /* 0x000fe20001800000 */
[----:B------:R-:W-:-:S04]  /*30b0*/  FADD.FTZ R103, R116, -R103 ;  /* 0x8000006774677221 */ /* 0x000fc80000010000 */
[----:B------:R-:W-:Y:S01]  /*30c0*/  @P2 FMUL.FTZ R99, R100, UR16 ;  /* 0x0000001064632c20 */ /* 0x000fe20008410000 */
[----:B------:R-:W-:Y:S01]  /*30d0*/  FFMA.FTZ R100, R114, R4, R101 ;  /* 0x0000000472647223 */ /* 0x000fe20000010065 */
[----:B------:R-:W-:-:S03]  /*30e0*/  FMUL.FTZ R103, R6, R103 ;  /* 0x0000006706677220 */ /* 0x000fc60000410000 */
[----:B------:R-:W-:Y:S01]  /*30f0*/  FADD.FTZ R107, R121, -R100 ;  /* 0x80000064796b7221 */ /* 0x000fe20000010000 */
[C---:B------:R-:W-:Y:S01]  /*3100*/  FMUL.FTZ R100, R6.reuse, R105 ;  /* 0x0000006906647220 */ /* 0x040fe20000410000 */
[----:B------:R-:W-:Y:S02]  /*3110*/  FSEL R103, R103, RZ, P3 ;  /* 0x000000ff67677208 */ /* 0x000fe40001800000 */
[----:B------:R-:W-:Y:S02]  /*3120*/  FMUL.FTZ R102, R6, R107 ;  /* 0x0000006b06667220 */ /* 0x000fe40000410000 */
[----:B------:R-:W-:Y:S01]  /*3130*/  FSEL R100, R100, RZ, P3 ;  /* 0x000000ff64647208 */ /* 0x000fe20001800000 */
[----:B------:R-:W-:Y:S02]  /*3140*/  FMUL.FTZ R103, R103, UR16 ;  /* 0x0000001067677c20 */ /* 0x000fe40008410000 */
[----:B------:R-:W-:Y:S02]  /*3150*/  FSEL R102, R102, RZ, P3 ;  /* 0x000000ff66667208 */ /* 0x000fe40001800000 */
[----:B------:R-:W-:Y:S01]  /*3160*/  FMUL.FTZ R105, R100, UR16 ;  /* 0x0000001064697c20 */ /* 0x000fe20008410000 */
[----:B------:R-:W-:-:S02]  /*3170*/  ISETP.GT.AND P3, PT, R5, RZ, PT ;  /* 0x000000ff0500720c */ /* 0x000fc40003f64270 */
[----:B------:R-:W-:Y:S02]  /*3180*/  FMUL.FTZ R102, R102, UR16 ;  /* 0x0000001066667c20 */ /* 0x000fe40008410000 */
[----:B------:R-:W-:Y:S02]  /*3190*/  SEL R96, R103, R96, P3 ;  /* 0x0000006067607207 */ /* 0x000fe40001800000 */
[----:B------:R-:W-:Y:S02]  /*31a0*/  SEL R98, R105, R98, P3 ;  /* 0x0000006269627207 */ /* 0x000fe40001800000 */
[----:B------:R-:W-:-:S07]  /*31b0*/  SEL R97, R102, R97, P3 ;  /* 0x0000006166617207 */ /* 0x000fce0001800000 */
.L_x_11208:
[----:B------:R-:W-:Y:S05]  /*31c0*/  BSYNC.RECONVERGENT B1 ;  /* 0x0000000000017941 */ /* 0x000fea0003800200 */
.L_x_11205:
        /* <DEDUP_REMOVED lines=8> */
.L_x_11204:
[----:B------:R-:W-:Y:S05]  /*3250*/  BSYNC.RECONVERGENT B0 ;  /* 0x0000000000007941 */ /* 0x000fea0003800200 */
.L_x_11203:
        /* <DEDUP_REMOVED lines=11> */
[----:B012---:R-:W0:Y:S01]  /*3310*/  LDC R103, c[0x0][0x40c] ;  /* 0x00010300ff677b82 */ /* 0x007e220000000800 */
        /* <DEDUP_REMOVED lines=27> */
.L_x_11214:
[----:B------:R-:W3:Y:S01]  /*34d0*/  LDC R100, c[0x0][0x40c] ;  /* 0x00010300ff647b82 */ /* 0x000ee20000000800 */
[-CC-:B-12---:R-:W-:Y:S01]  /*34e0*/  @P1 FFMA.FTZ R105, R17, R4.reuse, R101.reuse ;  /* 0x0000000411691223 */ /* 0x186fe20000010065 */
        /* <DEDUP_REMOVED lines=12> */
[-C--:B---3--:R-:W-:Y:S01]  /*35b0*/  FMUL.FTZ R102, R105, R100.reuse ;  /* 0x0000006469667220 */ /* 0x088fe20000410000 */
        /* <DEDUP_REMOVED lines=12> */
.L_x_11213:
[----:B------:R-:W-:-:S04]  /*3680*/  UISETP.NE.U32.AND UP0, UPT, UR18, URZ, UPT ;  /* 0x000000ff1200728c */ /* 0x000fc8000bf05070 */
[----:B------:R-:W-:-:S06]  /*3690*/  UISETP.NE.AND.EX UP0, UPT, UR19, URZ, UPT, UP0 ;  /* 0x000000ff1300728c */ /* 0x000fcc000bf05300 */
[----:B------:R-:W-:-:S13]  /*36a0*/  PLOP3.LUT P0, PT, PT, PT, UP0, 0x80, 0x8 ;  /* 0x000000000008781c */ /* 0x000fda0003f0f008 */
[----:B------:R-:W-:Y:S05]  /*36b0*/  @!P0 BRA `(.L_x_11216) ;  /* 0x0000000000708947 */ /* 0x000fea0003800000 */
[----:B012---:R-:W0:Y:S01]  /*36c0*/  LDC R103, c[0x0][0x40c] ;  /* 0x00010300ff677b82 */ /* 0x007e220000000800 */
        /* <DEDUP_REMOVED lines=27> */
.L_x_11216:
[-CC-:B------:R-:W-:Y:S01]  /*3880*/  @P2 FFMA.FTZ R100, R126, R4.reuse, R101.reuse ;  /* 0x000000047e642223 */ /* 0x180fe20000010065 */
[----:B------:R-:W-:Y:S01]  /*3890*/  ISETP.GT.AND P3, PT, R7, RZ, PT ;  /* 0x000000ff0700720c */ /* 0x000fe20003f64270 */
[-C--:B-12---:R-:W-:Y:S02]  /*38a0*/  FFMA.FTZ R105, R115, R4.reuse, R101 ;  /* 0x0000000473697223 */ /* 0x086fe40000010065 */
        /* <DEDUP_REMOVED lines=22> */
.L_x_11215:
[----:B------:R-:W-:Y:S05]  /*3a10*/  BSYNC.RECONVERGENT B1 ;  /* 0x0000000000017941 */ /* 0x000fea0003800200 */
.L_x_11212:
        /* <DEDUP_REMOVED lines=8> */
.L_x_11211:
[----:B------:R-:W-:Y:S05]  /*3aa0*/  BSYNC.RECONVERGENT B0 ;  /* 0x0000000000007941 */ /* 0x000fea0003800200 */
.L_x_11210:
        /* <DEDUP_REMOVED lines=11> */
[----:B0123--:R-:W0:Y:S01]  /*3b60*/  LDC R103, c[0x0][0x40c] ;  /* 0x00010300ff677b82 */ /* 0x00fe220000000800 */
        /* <DEDUP_REMOVED lines=27> */
.L_x_11221:
[----:B------:R-:W4:Y:S01]  /*3d20*/  LDC R100, c[0x0][0x40c] ;  /* 0x00010300ff647b82 */ /* 0x000f220000000800 */
[-CC-:B-123--:R-:W-:Y:S01]  /*3d30*/  @P1 FFMA.FTZ R105, R15, R4.reuse, R101.reuse ;  /* 0x000000040f691223 */ /* 0x18efe20000010065 */
        /* <DEDUP_REMOVED lines=12> */
[-C--:B----4-:R-:W-:Y:S01]  /*3e00*/  FMUL.FTZ R102, R105, R100.reuse ;  /* 0x0000006469667220 */ /* 0x090fe20000410000 */
        /* <DEDUP_REMOVED lines=12> */
.L_x_11220:
[----:B------:R-:W-:-:S04]  /*3ed0*/  UISETP.NE.U32.AND UP0, UPT, UR18, URZ, UPT ;  /* 0x000000ff1200728c */ /* 0x000fc8000bf05070 */
[----:B------:R-:W-:-:S06]  /*3ee0*/  UISETP.NE.AND.EX UP0, UPT, UR19, URZ, UPT, UP0 ;  /* 0x000000ff1300728c */ /* 0x000fcc000bf05300 */
[----:B------:R-:W-:-:S13]  /*3ef0*/  PLOP3.LUT P0, PT, PT, PT, UP0, 0x80, 0x8 ;  /* 0x000000000008781c */ /* 0x000fda0003f0f008 */
[----:B------:R-:W-:Y:S05]  /*3f00*/  @!P0 BRA `(.L_x_11223) ;  /* 0x0000000000708947 */ /* 0x000fea0003800000 */
[----:B0123--:R-:W0:Y:S01]  /*3f10*/  LDC R103, c[0x0][0x40c] ;  /* 0x00010300ff677b82 */ /* 0x00fe220000000800 */
        /* <DEDUP_REMOVED lines=27> */
.L_x_11223:
[-CC-:B------:R-:W-:Y:S01]  /*40d0*/  @P2 FFMA.FTZ R100, R128, R4.reuse, R101.reuse ;  /* 0x0000000480642223 */ /* 0x180fe20000010065 */
[----:B------:R-:W-:Y:S01]  /*40e0*/  ISETP.GT.AND P3, PT, R7, RZ, PT ;  /* 0x000000ff0700720c */ /* 0x000fe20003f64270 */
[-C--:B-123--:R-:W-:Y:S02]  /*40f0*/  FFMA.FTZ R105, R111, R4.reuse, R101 ;  /* 0x000000046f697223 */ /* 0x08efe40000010065 */
        /* <DEDUP_REMOVED lines=22> */
.L_x_11222:
[----:B------:R-:W-:Y:S05]  /*4260*/  BSYNC.RECONVERGENT B1 ;  /* 0x0000000000017941 */ /* 0x000fea0003800200 */
.L_x_11219:
        /* <DEDUP_REMOVED lines=8> */
.L_x_11218:
[----:B------:R-:W-:Y:S05]  /*42f0*/  BSYNC.RECONVERGENT B0 ;  /* 0x0000000000007941 */ /* 0x000fea0003800200 */
.L_x_11217:
        /* <DEDUP_REMOVED lines=11> */
[----:B01234-:R-:W0:Y:S01]  /*43b0*/  LDC R103, c[0x0][0x40c] ;  /* 0x00010300ff677b82 */ /* 0x01fe220000000800 */
        /* <DEDUP_REMOVED lines=27> */
.L_x_11228:
[----:B------:R-:W5:Y:S01]  /*4570*/  LDC R100, c[0x0][0x40c] ;  /* 0x00010300ff647b82 */ /* 0x000f620000000800 */
[-CC-:B-1234-:R-:W-:Y:S01]  /*4580*/  @P1 FFMA.FTZ R105, R13, R4.reuse, R101.reuse ;  /* 0x000000040d691223 */ /* 0x19efe20000010065 */
        /* <DEDUP_REMOVED lines=12> */
[-C--:B-----5:R-:W-:Y:S01]  /*4650*/  FMUL.FTZ R102, R105, R100.reuse ;  /* 0x0000006469667220 */ /* 0x0a0fe20000410000 */
        /* <DEDUP_REMOVED lines=12> */
.L_x_11227:
[----:B------:R-:W-:-:S04]  /*4720*/  UISETP.NE.U32.AND UP0, UPT, UR18, URZ, UPT ;  /* 0x000000ff1200728c */ /* 0x000fc8000bf05070 */
[----:B------:R-:W-:-:S06]  /*4730*/  UISETP.NE.AND.EX UP0, UPT, UR19, URZ, UPT, UP0 ;  /* 0x000000ff1300728c */ /* 0x000fcc000bf05300 */
[----:B------:R-:W-:-:S13]  /*4740*/  PLOP3.LUT P0, PT, PT, PT, UP0, 0x80, 0x8 ;  /* 0x000000000008781c */ /* 0x000fda0003f0f008 */
[----:B------:R-:W-:Y:S05]  /*4750*/  @!P0 BRA `(.L_x_11230) ;  /* 0x0000000000708947 */ /* 0x000fea0003800000 */
[----:B01234-:R-:W0:Y:S01]  /*4760*/  LDC R103, c[0x0][0x40c] ;  /* 0x00010300ff677b82 */ /* 0x01fe220000000800 */
        /* <DEDUP_REMOVED lines=27> */
.L_x_11230:
[-CC-:B------:R-:W-:Y:S01]  /*4920*/  @P2 FFMA.FTZ R100, R130, R4.reuse, R101.reuse ;  /* 0x0000000482642223 */ /* 0x180fe20000010065 */
[----:B------:R-:W-:Y:S01]  /*4930*/  ISETP.GT.AND P3, PT, R7, RZ, PT ;  /* 0x000000ff0700720c */ /* 0x000fe20003f64270 */
[-C--:B-1234-:R-:W-:Y:S02]  /*4940*/  FFMA.FTZ R105, R129, R4.reuse, R101 ;  /* 0x0000000481697223 */ /* 0x09efe40000010065 */
        /* <DEDUP_REMOVED lines=22> */
.L_x_11229:
[----:B------:R-:W-:Y:S05]  /*4ab0*/  BSYNC.RECONVERGENT B1 ;  /* 0x0000000000017941 */ /* 0x000fea0003800200 */
.L_x_11226:
        /* <DEDUP_REMOVED lines=8> */
.L_x_11225:
[----:B------:R-:W-:Y:S05]  /*4b40*/  BSYNC.RECONVERGENT B0 ;  /* 0x0000000000007941 */ /* 0x000fea0003800200 */
.L_x_11224:
        /* <DEDUP_REMOVED lines=11> */
[-CC-:B01234-:R-:W-:Y:S01]  /*4c00*/  @P1 FFMA.FTZ R76, R134, R4.reuse, R101.reuse ;  /* 0x00000004864c1223 */ /* 0x19ffe20000010065 */
[-CC-:B------:R-:W-:Y:S01]  /*4c10*/  @P1 FFMA.FTZ R7, R109, R4.reuse, R101.reuse ;  /* 0x000000046d071223 */ /* 0x180fe20000010065 */
[----:B------:R-:W-:Y:S02]  /*4c20*/  MOV R79, R95 ;  /* 0x0000005f004f7202 */ /* 0x000fe40000000f00 */
[----:B------:R-:W-:Y:S01]  /*4c30*/  @P1 FADD.FTZ R77, R135, -R76 ;  /* 0x8000004c874d1221 */ /* 0x000fe20000010000 */
[-CC-:B------:R-:W-:Y:S01]  /*4c40*/  @P1 FFMA.FTZ R76, R124, R4.reuse, R101.reuse ;  /* 0x000000047c4c1223 */ /* 0x180fe20000010065 */
[----:B------:R-:W-:Y:S01]  /*4c50*/  @P1 FFMA.FTZ R101, R133, R4, R101 ;  /* 0x0000000485651223 */ /* 0x000fe20000010065 */
[----:B------:R-:W-:Y:S01]  /*4c60*/  @P1 FADD.FTZ R7, R122, -R7 ;  /* 0x800000077a071221 */ /* 0x000fe20000010000 */
[----:B------:R-:W0:Y:S01]  /*4c70*/  LDC R4, c[0x0][0x40c] ;  /* 0x00010300ff047b82 */ /* 0x000e220000000800 */
[----:B------:R-:W-:Y:S01]  /*4c80*/  @P1 FADD.FTZ R76, R131, -R76 ;  /* 0x8000004c834c1221 */ /* 0x000fe20000010000 */
[----:B------:R-:W-:Y:S01]  /*4c90*/  @P1 FFMA.FTZ R79, R6, R77, R95 ;  /* 0x0000004d064f1223 */ /* 0x000fe2000001005f */
[----:B------:R-:W-:Y:S01]  /*4ca0*/  @P1 FADD.FTZ R101, R136, -R101 ;  /* 0x8000006588651221 */ /* 0x000fe20000010000 */
[----:B------:R-:W-:Y:S01]  /*4cb0*/  MOV R77, R93 ;  /* 0x0000005d004d7202 */ /* 0x000fe20000000f00 */
[C---:B------:R-:W-:Y:S01]  /*4cc0*/  @P1 FFMA.FTZ R77, R6.reuse, R76, R93 ;  /* 0x0000004c064d1223 */ /* 0x040fe2000001005d */
[----:B------:R-:W-:Y:S01]  /*4cd0*/  MOV R78, R94 ;  /* 0x0000005e004e7202 */ /* 0x000fe20000000f00 */
[C---:B------:R-:W-:Y:S01]  /*4ce0*/  @P1 FFMA.FTZ R78, R6.reuse, R101, R94 ;  /* 0x00000065064e1223 */ /* 0x040fe2000001005e */
[----:B------:R-:W-:Y:S01]  /*4cf0*/  MOV R76, R92 ;  /* 0x0000005c004c7202 */ /* 0x000fe20000000f00 */
[----:B------:R-:W-:Y:S01]  /*4d00*/  @P1 FFMA.FTZ R76, R6, R7, R92 ;  /* 0x00000007064c1223 */ /* 0x000fe2000001005c */
[----:B------:R-:W-:Y:S01]  /*4d10*/  ISETP.GT.AND P1, PT, R5, RZ, PT ;  /* 0x000000ff0500720c */ /* 0x000fe20003f24270 */
[-C--:B0-----:R-:W-:Y:S01]  /*4d20*/  FMUL.FTZ R5, R78, R4.reuse ;  /* 0x000000044e057220 */ /* 0x081fe20000410000 */
[-C--:B------:R-:W-:Y:S01]  /*4d30*/  FMUL.FTZ R6, R77, R4.reuse ;  /* 0x000000044d067220 */ /* 0x080fe20000410000 */
[----:B------:R-:W-:-:S03]  /*4d40*/  FMUL.FTZ R7, R76, R4 ;  /* 0x000000044c077220 */ /* 0x000fc60000410000 */
[----:B------:R-:W-:Y:S02]  /*4d50*/  SEL R98, R5, R98, P1 ;  /* 0x0000006205627207 */ /* 0x000fe40000800000 */
[----:B------:R-:W-:Y:S02]  /*4d60*/  SEL R97, R6, R97, P1 ;  /* 0x0000006106617207 */ /* 0x000fe40000800000 */
[----:B------:R-:W-:Y:S01]  /*4d70*/  SEL R96, R7, R96, P1 ;  /* 0x0000006007607207 */ /* 0x000fe20000800000 */
[----:B------:R-:W-:Y:S06]  /*4d80*/  @!P2 BRA `(.L_x_11236) ;  /* 0x000000040058a947 */ /* 0x000fec0003800000 */
[----:B------:R-:W-:Y:S01]  /*4d90*/  FMUL.FTZ R99, R79, R4 ;  /* 0x000000044f637220 */ /* 0x000fe20000410000 */
[----:B------:R-:W-:Y:S06]  /*4da0*/  BRA `(.L_x_11236) ;  /* 0x0000000400507947 */ /* 0x000fec0003800000 */
.L_x_11235:
[--C-:B------:R-:W-:Y:S01]  /*4db0*/  @P1 FFMA.FTZ R7, R109, R4, R101.reuse ;  /* 0x000000046d071223 */ /* 0x100fe20000010065 */
[----:B------:R-:W-:Y:S01]  /*4dc0*/  MOV R100, R92 ;  /* 0x0000005c00647202 */ /* 0x000fe20000000f00 */
[----:B01234-:R-:W-:Y:S01]  /*4dd0*/  @P1 FFMA.FTZ R102, R124, R4, R101 ;  /* 0x000000047c661223 */ /* 0x01ffe20000010065 */
        /* <DEDUP_REMOVED lines=24> */
.L_x_11234:
[----:B------:R-:W-:-:S04]  /*4f60*/  UISETP.NE.U32.AND UP0, UPT, UR18, URZ, UPT ;  /* 0x000000ff1200728c */ /* 0x000fc8000bf05070 */
[----:B------:R-:W-:-:S06]  /*4f70*/  UISETP.NE.AND.EX UP0, UPT, UR19, URZ, UPT, UP0 ;  /* 0x000000ff1300728c */ /* 0x000fcc000bf05300 */
[----:B------:R-:W-:-:S13]  /*4f80*/  PLOP3.LUT P0, PT, PT, PT, UP0, 0x80, 0x8 ;  /* 0x000000000008781c */ /* 0x000fda0003f0f008 */
[----:B------:R-:W-:Y:S05]  /*4f90*/  @!P0 BRA `(.L_x_11237) ;  /* 0x0000000000708947 */ /* 0x000fea0003800000 */
[----:B01234-:R-:W0:Y:S01]  /*4fa0*/  LDC R103, c[0x0][0x40c] ;  /* 0x00010300ff677b82 */ /* 0x01fe220000000800 */
[-CC-:B------:R-:W-:Y:S01]  /*4fb0*/  FFMA.FTZ R77, R109, R4.reuse, R101.reuse ;  /* 0x000000046d4d7223 */ /* 0x180fe20000010065 */
[-CC-:B------:R-:W-:Y:S01]  /*4fc0*/  FFMA.FTZ R78, R134, R4.reuse, R101.reuse ;  /* 0x00000004864e7223 */ /* 0x180fe20000010065 */
[-CC-:B------:R-:W-:Y:S01]  /*4fd0*/  FFMA.FTZ R100, R124, R4.reuse, R101.reuse ;  /* 0x000000047c647223 */ /* 0x180fe20000010065 */
[----:B------:R-:W-:Y:S01]  /*4fe0*/  FFMA.FTZ R101, R133, R4, R101 ;  /* 0x0000000485657223 */ /* 0x000fe20000010065 */
[----:B------:R-:W-:Y:S01]  /*4ff0*/  FADD.FTZ R77, R122, -R77 ;  /* 0x8000004d7a4d7221 */ /* 0x000fe20000010000 */
[----:B------:R-:W-:Y:S01]  /*5000*/  ISETP.GT.AND P3, PT, R7, RZ, PT ;  /* 0x000000ff0700720c */ /* 0x000fe20003f64270 */
[----:B------:R-:W-:Y:S01]  /*5010*/  FADD.FTZ R7, R135, -R78 ;  /* 0x8000004e87077221 */ /* 0x000fe20000010000 */
[----:B------:R-:W-:Y:S01]  /*5020*/  FADD.FTZ R101, R136, -R101 ;  /* 0x8000006588657221 */ /* 0x000fe20000010000 */
[C---:B------:R-:W-:Y:S01]  /*5030*/  FMUL.FTZ R76, R6.reuse, R77 ;  /* 0x0000004d064c7220 */ /* 0x040fe20000410000 */
[----:B------:R-:W-:Y:S01]  /*5040*/  FADD.FTZ R77, R131, -R100 ;  /* 0x80000064834d7221 */ /* 0x000fe20000010000 */
[----:B------:R-:W-:Y:S01]  /*5050*/  ISETP.GT.AND P1, PT, R5, RZ, PT ;  /* 0x000000ff0500720c */ /* 0x000fe20003f24270 */
[----:B------:R-:W-:-:S02]  /*5060*/  FMUL.FTZ R4, R6, R101 ;  /* 0x0000006506047220 */ /* 0x000fc40000410000 */
[----:B------:R-:W-:Y:S01]  /*5070*/  FSEL R76, R76, RZ, P3 ;  /* 0x000000ff4c4c7208 */ /* 0x000fe20001800000 */
[C---:B------:R-:W-:Y:S01]  /*5080*/  FMUL.FTZ R77, R6.reuse, R77 ;  /* 0x0000004d064d7220 */ /* 0x040fe20000410000 */
[----:B------:R-:W-:Y:S01]  /*5090*/  FMUL.FTZ R6, R6, R7 ;  /* 0x0000000706067220 */ /* 0x000fe20000410000 */
[----:B------:R-:W-:-:S03]  /*50a0*/  FSEL R78, R4, RZ, P3 ;  /* 0x000000ff044e7208 */ /* 0x000fc60001800000 */
[----:B------:R-:W-:Y:S02]  /*50b0*/  FSEL R77, R77, RZ, P3 ;  /* 0x000000ff4d4d7208 */ /* 0x000fe40001800000 */
[----:B------:R-:W-:Y:S01]  /*50c0*/  FSEL R79, R6, RZ, P3 ;  /* 0x000000ff064f7208 */ /* 0x000fe20001800000 */
[-C--:B0-----:R-:W-:Y:S02]  /*50d0*/  FMUL.FTZ R5, R76, R103.reuse ;  /* 0x000000674c057220 */ /* 0x081fe40000410000 */
[----:B------:R-:W-:-:S03]  /*50e0*/  FMUL.FTZ R4, R77, R103 ;  /* 0x000000674d047220 */ /* 0x000fc60000410000 */
[----:B------:R-:W-:Y:S01]  /*50f0*/  SEL R96, R5, R96, P1 ;  /* 0x0000006005607207 */ /* 0x000fe20000800000 */
[----:B------:R-:W-:Y:S01]  /*5100*/  FMUL.FTZ R5, R78, R103 ;  /* 0x000000674e057220 */ /* 0x000fe20000410000 */
[----:B------:R-:W-:-:S04]  /*5110*/  SEL R97, R4, R97, P1 ;  /* 0x0000006104617207 */ /* 0x000fc80000800000 */
[----:B------:R-:W-:Y:S01]  /*5120*/  SEL R98, R5, R98, P1 ;  /* 0x0000006205627207 */ /* 0x000fe20000800000 */
[----:B------:R-:W-:Y:S06]  /*5130*/  @!P2 BRA `(.L_x_11236) ;  /* 0x00000000006ca947 */ /* 0x000fec0003800000 */
[----:B------:R-:W-:Y:S01]  /*5140*/  FMUL.FTZ R99, R79, R103 ;  /* 0x000000674f637220 */ /* 0x000fe20000410000 */
[----:B------:R-:W-:Y:S06]  /*5150*/  BRA `(.L_x_11236) ;  /* 0x0000000000647947 */ /* 0x000fec0003800000 */
.L_x_11237:
[-CC-:B------:R-:W-:Y:S01]  /*5160*/  FFMA.FTZ R100, R134, R4.reuse, R101.reuse ;  /* 0x0000000486647223 */ /* 0x180fe20000010065 */
[----:B------:R-:W-:Y:S01]  /*5170*/  ISETP.GT.AND P3, PT, R7, RZ, PT ;  /* 0x000000ff0700720c */ /* 0x000fe20003f64270 */
[-CC-:B01234-:R-:W-:Y:S01]  /*5180*/  FFMA.FTZ R103, R109, R4.reuse, R101.reuse ;  /* 0x000000046d677223 */ /* 0x19ffe20000010065 */
[----:B------:R-:W-:Y:S01]  /*5190*/  ISETP.GT.AND P1, PT, R5, RZ, PT ;  /* 0x000000ff0500720c */ /* 0x000fe20003f24270 */
[----:B------:R-:W-:Y:S01]  /*51a0*/  FADD.FTZ R7, R135, -R100 ;  /* 0x8000006487077221 */ /* 0x000fe20000010000 */
[-CC-:B------:R-:W-:Y:S01]  /*51b0*/  FFMA.FTZ R100, R124, R4.reuse, R101.reuse ;  /* 0x000000047c647223 */ /* 0x180fe20000010065 */
[----:B------:R-:W-:Y:S01]  /*51c0*/  FFMA.FTZ R101, R133, R4, R101 ;  /* 0x0000000485657223 */ /* 0x000fe20000010065 */
[----:B------:R-:W-:Y:S01]  /*51d0*/  FADD.FTZ R103, R122, -R103 ;  /* 0x800000677a677221 */ /* 0x000fe20000010000 */
[----:B------:R-:W-:Y:S01]  /*51e0*/  FMUL.FTZ R7, R6, R7 ;  /* 0x0000000706077220 */ /* 0x000fe20000410000 */
[----:B------:R-:W-:Y:S01]  /*51f0*/  FADD.FTZ R105, R131, -R100 ;  /* 0x8000006483697221 */ /* 0x000fe20000010000 */
[----:B------:R-:W-:Y:S01]  /*5200*/  FADD.FTZ R101, R136, -R101 ;  /* 0x8000006588657221 */ /* 0x000fe20000010000 */
[----:B------:R-:W-:-:S02]  /*5210*/  FMUL.FTZ R103, R6, R103 ;  /* 0x0000006706677220 */ /* 0x000fc40000410000 */
[C---:B------:R-:W-:Y:S01]  /*5220*/  FMUL.FTZ R105, R6.reuse, R105 ;  /* 0x0000006906697220 */ /* 0x040fe20000410000 */
[----:B------:R-:W-:Y:S01]  /*5230*/  FMUL.FTZ R101, R6, R101 ;  /* 0x0000006506657220 */ /* 0x000fe20000410000 */
[----:B------:R-:W-:Y:S02]  /*5240*/  FSEL R7, R7, RZ, P3 ;  /* 0x000000ff07077208 */ /* 0x000fe40001800000 */
[----:B------:R-:W-:Y:S02]  /*5250*/  FSEL R103, R103, RZ, P3 ;  /* 0x000000ff67677208 */ /* 0x000fe40001800000 */
[----:B------:R-:W-:Y:S01]  /*5260*/  FSEL R105, R105, RZ, P3 ;  /* 0x000000ff69697208 */ /* 0x000fe20001800000 */
[----:B------:R-:W-:Y:S01]  /*5270*/  @P2 FMUL.FTZ R99, R7, UR16 ;  /* 0x0000001007632c20 */ /* 0x000fe20008410000 */
[----:B------:R-:W-:Y:S01]  /*5280*/  FSEL R101, R101, RZ, P3 ;  /* 0x000000ff65657208 */ /* 0x000fe20001800000 */
[----:B------:R-:W-:Y:S02]  /*5290*/  FMUL.FTZ R103, R103, UR16 ;  /* 0x0000001067677c20 */ /* 0x000fe40008410000 */
[----:B------:R-:W-:-:S02]  /*52a0*/  FMUL.FTZ R4, R105, UR16 ;  /* 0x0000001069047c20 */ /* 0x000fc40008410000 */
[----:B------:R-:W-:Y:S01]  /*52b0*/  FMUL.FTZ R101, R101, UR16 ;  /* 0x0000001065657c20 */ /* 0x000fe20008410000 */
[----:B------:R-:W-:Y:S02]  /*52c0*/  SEL R96, R103, R96, P1 ;  /* 0x0000006067607207 */ /* 0x000fe40000800000 */
[----:B------:R-:W-:Y:S02]  /*52d0*/  SEL R97, R4, R97, P1 ;  /* 0x0000006104617207 */ /* 0x000fe40000800000 */
[----:B------:R-:W-:-:S07]  /*52e0*/  SEL R98, R101, R98, P1 ;  /* 0x0000006265627207 */ /* 0x000fce0000800000 */
.L_x_11236:
[----:B------:R-:W-:Y:S05]  /*52f0*/  BSYNC.RECONVERGENT B1 ;  /* 0x0000000000017941 */ /* 0x000fea0003800200 */
.L_x_11233:
[----:B------:R-:W0:Y:S08]  /*5300*/  @P0 LDC.64 R6, c[0x0][0x478] ;  /* 0x00011e00ff060b82 */ /* 0x000e300000000a00 */
[----:B------:R-:W1:Y:S01]  /*5310*/  @P2 LDC.64 R4, c[0x0][0x468] ;  /* 0x00011a00ff042b82 */ /* 0x000e620000000a00 */
[----:B0-----:R-:W-:-:S05]  /*5320*/  @P0 IMAD.WIDE.U32 R6, R2, 0x10, R6 ;  /* 0x0000001002060825 */ /* 0x001fca00078e0006 */
[----:B------:R0:W-:Y:S01]  /*5330*/  @P0 STG.E.128 desc[UR6][R6.64], R76 ;  /* 0x0000004c06000986 */ /* 0x0001e2000c101d06 */
[----:B-1----:R-:W-:-:S05]  /*5340*/  @P2 IMAD.WIDE.U32 R4, R0, 0x10, R4 ;  /* 0x0000001000042825 */ /* 0x002fca00078e0004 */
[----:B------:R0:W-:Y:S02]  /*5350*/  @P2 STG.E.128 desc[UR6][R4.64], R96 ;  /* 0x0000006004002986 */ /* 0x0001e4000c101d06 */
.L_x_11232:
[----:B------:R-:W-:Y:S05]  /*5360*/  BSYNC.RECONVERGENT B0 ;  /* 0x0000000000007941 */ /* 0x000fea0003800200 */
.L_x_11231:
[----:B0-----:R-:W0:Y:S02]  /*5370*/  LDC.64 R4, c[0x0][0x380] ;  /* 0x0000e000ff047b82 */ /* 0x001e240000000a00 */
[----:B0-----:R-:W-:-:S04]  /*5380*/  LEA R8, R4, R8, 0x2 ;  /* 0x0000000804087211 */ /* 0x001fc800078e10ff */
[----:B------:R-:W-:-:S13]  /*5390*/  ISETP.GE.AND P0, PT, R8, R5, PT ;  /* 0x000000050800720c */ /* 0x000fda0003f06270 */
[----:B------:R-:W-:Y:S05]  /*53a0*/  @!P0 BRA `(.L_x_11238) ;  /* 0xffffffb400388947 */ /* 0x000fea000383ffff */
.L_x_11181:
[----:B------:R-:W0:Y:S01]  /*53b0*/  S2R R3, SR_CgaCtaId ;  /* 0x0000000000037919 */ /* 0x000e220000008800 */
[----:B-----5:R-:W-:Y:S01]  /*53c0*/  SHF.R.U32.HI R5, RZ, 0x5, R12 ;  /* 0x00000005ff057819 */ /* 0x020fe2000001160c */
[----:B------:R-:W-:Y:S05]  /*53d0*/  WARPSYNC.ALL ;  /* 0x0000000000007948 */ /* 0x000fea0003800000 */
[----:B------:R-:W-:Y:S01]  /*53e0*/  MOV R0, 0x400 ;  /* 0x0000040000007802 */ /* 0x000fe20000000f00 */
[----:B------:R-:W-:Y:S01]  /*53f0*/  IMAD R10, R5, 0xc0, R10 ;  /* 0x000000c0050a7824 */ /* 0x000fe200078e020a */
[----:B------:R-:W1:Y:S01]  /*5400*/  S2UR UR4, SR_CTAID.X ;  /* 0x00000000000479c3 */ /* 0x000e620000002500 */
[----:B------:R-:W2:Y:S01]  /*5410*/  LDCU.128 UR12, c[0x0][0x440] ;  /* 0x00008800ff0c77ac */ /* 0x000ea20008000c00 */
[----:B0-----:R-:W-:Y:S01]  /*5420*/  LEA R3, R3, R0, 0x18 ;  /* 0x0000000003037211 */ /* 0x001fe200078ec0ff */
[----:B-1----:R-:W-:Y:S01]  /*5430*/  IMAD R69, R11, UR4, RZ ;  /* 0x000000040b457c24 */ /* 0x002fe2000f8e02ff */
[----:B------:R-:W-:-:S02]  /*5440*/  LOP3.LUT R0, R12, 0x7f, RZ, 0x3c, !PT ;  /* 0x0000007f0c007812 */ /* 0x000fc400078e3cff */
[----:B------:R-:W-:Y:S02]  /*5450*/  LEA R10, R10, R3, 0x4 ;  /* 0x000000030a0a7211 */ /* 0x000fe400078e20ff */
[----:B------:R-:W-:Y:S02]  /*5460*/  IADD3 R68, PT, PT, R0, R11, RZ ;  /* 0x0000000b00447210 */ /* 0x000fe40007ffe0ff */
[----:B------:R-:W-:Y:S01]  /*5470*/  LEA R0, R12, R3, 0x2 ;  /* 0x000000030c007211 */ /* 0x000fe200078e10ff */
        /* <DEDUP_REMOVED lines=76> */
[----:B------:R-:W-:Y:S02]  /*5940*/  IADD3 R26, P6, PT, R26, UR12, RZ ;  /* 0x0000000c1a1a7c10 */ /* 0x000fe4000ffde0ff */
        /* <DEDUP_REMOVED lines=106> */
.L_x_11195:
[----:B------:R-:W-:Y:S01]  /*5ff0*/  HFMA2 R4, -RZ, RZ, 0, 5.9604644775390625e-08 ;  /* 0x00000001ff047431 */ /* 0x000fe200000001ff */
[----:B------:R-:W-:Y:S01]  /*6000*/  BSSY B0, `(.L_x_11239) ;  /* 0x0000006000007945 */ /* 0x000fe20003800000 */
[----:B-1----:R-:W-:Y:S02]  /*6010*/  MOV R101, 0x1f ;  /* 0x0000001f00657802 */ /* 0x002fe40000000f00 */
[----:B------:R-:W-:-:S07]  /*6020*/  MOV R0, 0xffffffff ;  /* 0xffffffff00007802 */ /* 0x000fce0000000f00 */
[----:B------:R-:W-:Y:S05]  /*6030*/  WARPSYNC.COLLECTIVE R0, `(.L_x_11240) ;  /* 0x0000000000087348 */ /* 0x000fea0003c00000 */
[----:B------:R0:W1:Y:S02]  /*6040*/  SHFL.BFLY P0, R100, R149, R4, R101 ;  /* 0x0c00000495647389 */ /* 0x0000640000000065 */
[----:B01----:R-:W-:Y:S05]  /*6050*/  ENDCOLLECTIVE ;  /* 0x000000000000791b */ /* 0x003fea0003800000 */
.L_x_11240:
[----:B------:R-:W-:Y:S05]  /*6060*/  BSYNC B0 ;  /* 0x0000000000007941 */ /* 0x000fea0003800000 */
.L_x_11239:
        /* <DEDUP_REMOVED lines=9> */
.L_x_11241:
[----:B------:R-:W-:Y:S01]  /*6100*/  MOV R149, R103 ;  /* 0x0000006700957202 */ /* 0x000fe20000000f00 */
[----:B------:R-:W-:Y:S02]  /*6110*/  HFMA2 R4, -RZ, RZ, 0, 1.1920928955078125e-07 ;  /* 0x00000002ff047431 */ /* 0x000fe400000001ff */
[----:B------:R-:W-:-:S07]  /*6120*/  FADD.FTZ R104, R100, R150 ;  /* 0x0000009664687221 */ /* 0x000fce0000010000 */
[----:B------:R-:W-:Y:S05]  /*6130*/  WARPSYNC.COLLECTIVE R0, `(.L_x_11242) ;  /* 0x0000000000087348 */ /* 0x000fea0003c00000 */
[----:B------:R0:W1:Y:S02]  /*6140*/  SHFL.BFLY P0, R100, R149, R4, R101 ;  /* 0x0c00000495647389 */ /* 0x0000640000000065 */
[----:B01----:R-:W-:Y:S05]  /*6150*/  ENDCOLLECTIVE ;  /* 0x000000000000791b */ /* 0x003fea0003800000 */
.L_x_11242:
[----:B------:R-:W-:Y:S02]  /*6160*/  MOV R149, R104 ;  /* 0x0000006800957202 */ /* 0x000fe40000000f00 */
[----:B------:R-:W-:-:S07]  /*6170*/  MOV R102, R100 ;  /* 0x0000006400667202 */ /* 0x000fce0000000f00 */
[----:B------:R-:W-:Y:S05]  /*6180*/  WARPSYNC.COLLECTIVE R0, `(.L_x_11243) ;  /* 0x0000000000087348 */ /* 0x000fea0003c00000 */
[----:B------:R0:W1:Y:S02]  /*6190*/  SHFL.BFLY P0, R100, R149, R4, R101 ;  /* 0x0c00000495647389 */ /* 0x0000640000000065 */
[----:B01----:R-:W-:Y:S05]  /*61a0*/  ENDCOLLECTIVE ;  /* 0x000000000000791b */ /* 0x003fea0003800000 */
.L_x_11243:
[----:B------:R-:W-:-:S05]  /*61b0*/  FADD.FTZ R105, R103, R102 ;  /* 0x0000006667697221 */ /* 0x000fca0000010000 */
[----:B------:R-:W-:Y:S01]  /*61c0*/  MOV R149, R105 ;  /* 0x0000006900957202 */ /* 0x000fe20000000f00 */
[----:B------:R-:W-:Y:S02]  /*61d0*/  HFMA2 R4, -RZ, RZ, 0, 2.384185791015625e-07 ;  /* 0x00000004ff047431 */ /* 0x000fe400000001ff */
[----:B------:R-:W-:-:S07]  /*61e0*/  FADD.FTZ R106, R104, R100 ;  /* 0x00000064686a7221 */ /* 0x000fce0000010000 */
[----:B------:R-:W-:Y:S05]  /*61f0*/  WARPSYNC.COLLECTIVE R0, `(.L_x_11244) ;  /* 0x0000000000087348 */ /* 0x000fea0003c00000 */
[----:B------:R0:W1:Y:S02]  /*6200*/  SHFL.BFLY P0, R100, R149, R4, R101 ;  /* 0x0c00000495647389 */ /* 0x0000640000000065 */
[----:B01----:R-:W-:Y:S05]  /*6210*/  ENDCOLLECTIVE ;  /* 0x000000000000791b */ /* 0x003fea0003800000 */
.L_x_11244:
[----:B------:R-:W-:Y:S02]  /*6220*/  MOV R149, R106 ;  /* 0x0000006a00957202 */ /* 0x000fe40000000f00 */
[----:B------:R-:W-:-:S07]  /*6230*/  MOV R102, R100 ;  /* 0x0000006400667202 */ /* 0x000fce0000000f00 */
[----:B------:R-:W-:Y:S05]  /*6240*/  WARPSYNC.COLLECTIVE R0, `(.L_x_11245) ;  /* 0x0000000000087348 */ /* 0x000fea0003c00000 */
[----:B------:R0:W1:Y:S02]  /*6250*/  SHFL.BFLY P0, R100, R149, R4, R101 ;  /* 0x0c00000495647389 */ /* 0x0000640000000065 */
[----:B01----:R-:W-:Y:S05]  /*6260*/  ENDCOLLECTIVE ;  /* 0x000000000000791b */ /* 0x003fea0003800000 */
.L_x_11245:
[----:B------:R-:W-:-:S05]  /*6270*/  FADD.FTZ R107, R105, R102 ;  /* 0x00000066696b7221 */ /* 0x000fca0000010000 */
[----:B------:R-:W-:Y:S01]  /*6280*/  MOV R149, R107 ;  /* 0x0000006b00957202 */ /* 0x000fe20000000f00 */
[----:B------:R-:W-:Y:S02]  /*6290*/  HFMA2 R4, -RZ, RZ, 0, 4.76837158203125e-07 ;  /* 0x00000008ff047431 */ /* 0x000fe400000001ff */
[----:B------:R-:W-:-:S07]  /*62a0*/  FADD.FTZ R147, R106, R100 ;  /* 0x000000646a937221 */ /* 0x000fce0000010000 */
[----:B------:R-:W-:Y:S05]  /*62b0*/  WARPSYNC.COLLECTIVE R0, `(.L_x_11246) ;  /* 0x0000000000087348 */ /* 0x000fea0003c00000 */
[----:B------:R0:W1:Y:S02]  /*62c0*/  SHFL.BFLY P0, R100, R149, R4, R101 ;  /* 0x0c00000495647389 */ /* 0x0000640000000065 */
[----:B01----:R-:W-:Y:S05]  /*62d0*/  ENDCOLLECTIVE ;  /* 0x000000000000791b */ /* 0x003fea0003800000 */
.L_x_11246:
[----:B------:R-:W-:Y:S02]  /*62e0*/  MOV R149, R147 ;  /* 0x0000009300957202 */ /* 0x000fe40000000f00 */
[----:B------:R-:W-:-:S07]  /*62f0*/  MOV R102, R100 ;  /* 0x0000006400667202 */ /* 0x000fce0000000f00 */
[----:B------:R-:W-:Y:S05]  /*6300*/  WARPSYNC.COLLECTIVE R0, `(.L_x_11247) ;  /* 0x0000000000087348 */ /* 0x000fea0003c00000 */
[----:B------:R0:W1:Y:S02]  /*6310*/  SHFL.BFLY P0, R100, R149, R4, R101 ;  /* 0x0c00000495647389 */ /* 0x0000640000000065 */
[----:B01----:R-:W-:Y:S05]  /*6320*/  ENDCOLLECTIVE ;  /* 0x000000000000791b */ /* 0x003fea0003800000 */
.L_x_11247:
[----:B------:R-:W-:-:S05]  /*6330*/  FADD.FTZ R102, R107, R102 ;  /* 0x000000666b667221 */ /* 0x000fca0000010000 */
[----:B------:R-:W-:Y:S01]  /*6340*/  MOV R149, R102 ;  /* 0x0000006600957202 */ /* 0x000fe20000000f00 */
[----:B------:R-:W-:Y:S02]  /*6350*/  HFMA2 R4, -RZ, RZ, 0, 9.5367431640625e-07 ;  /* 0x00000010ff047431 */ /* 0x000fe400000001ff */
[----:B------:R-:W-:-:S07]  /*6360*/  FADD.FTZ R103, R147, R100 ;  /* 0x0000006493677221 */ /* 0x000fce0000010000 */
[----:B------:R-:W-:Y:S05]  /*6370*/  WARPSYNC.COLLECTIVE R0, `(.L_x_11248) ;  /* 0x0000000000087348 */ /* 0x000fea0003c00000 */
[----:B------:R0:W1:Y:S02]  /*6380*/  SHFL.BFLY P0, R100, R149, R4, R101 ;  /* 0x0c00000495647389 */ /* 0x0000640000000065 */
[----:B01----:R-:W-:Y:S05]  /*6390*/  ENDCOLLECTIVE ;  /* 0x000000000000791b */ /* 0x003fea0003800000 */
.L_x_11248:
[----:B------:R-:W-:Y:S02]  /*63a0*/  MOV R149, R103 ;  /* 0x0000006700957202 */ /* 0x000fe40000000f00 */
[----:B------:R-:W-:-:S07]  /*63b0*/  MOV R161, R100 ;  /* 0x0000006400a17202 */ /* 0x000fce0000000f00 */
[----:B------:R-:W-:Y:S05]  /*63c0*/  WARPSYNC.COLLECTIVE R0, `(.L_x_11249) ;  /* 0x0000000000087348 */ /* 0x000fea0003c00000 */
[----:B------:R0:W1:Y:S02]  /*63d0*/  SHFL.BFLY P0, R100, R149, R4, R101 ;  /* 0x0c00000495647389 */ /* 0x0000640000000065 */
[----:B01----:R-:W-:Y:S05]  /*63e0*/  ENDCOLLECTIVE ;  /* 0x000000000000791b */ /* 0x003fea0003800000 */
.L_x_11249:
[----:B------:R-:W-:Y:S05]  /*63f0*/  BRA `(.L_x_11250) ;  /* 0xffffffbc00307947 */ /* 0x000fea000383ffff */
.L_x_11251:
        /* <DEDUP_REMOVED lines=16> */
.L_x_14573:


//--------------------- .text._ZN10layer_norm13ln_bwd_kernelINS_13Kernel_traitsI6__halfffffjLj768ELj1ELj4ELj1ELj16ENS_18Kernel_traits_baseILj768ES2_ffffjLj128EEEEELb0ELb0ELb1ELb1EEEvNS_9BwdParamsE --------------------------
	.section	.text._ZN10layer_norm13ln_bwd_kernelINS_13Kernel_traitsI6__halfffffjLj768ELj1ELj4ELj1ELj16ENS_18Kernel_traits_baseILj768ES2_ffffjLj128EEEEELb0ELb0ELb1ELb1EEEvNS_9BwdParamsE,"ax",@progbits
	.align	128
        .global         _ZN10layer_norm13ln_bwd_kernelINS_13Kernel_traitsI6__halfffffjLj768ELj1ELj4ELj1ELj16ENS_18Kernel_traits_baseILj768ES2_ffffjLj128EEEEELb0ELb0ELb1ELb1EEEvNS_9BwdParamsE
        .type           _ZN10layer_norm13ln_bwd_kernelINS_13Kernel_traitsI6__halfffffjLj768ELj1ELj4ELj1ELj16ENS_18Kernel_traits_baseILj768ES2_ffffjLj128EEEEELb0ELb0ELb1ELb1EEEvNS_9BwdParamsE,@function
        .size           _ZN10layer_norm13ln_bwd_kernelINS_13Kernel_traitsI6__halfffffjLj768ELj1ELj4ELj1ELj16ENS_18Kernel_traits_baseILj768ES2_ffffjLj128EEEEELb0ELb0ELb1ELb1EEEvNS_9BwdParamsE,(.L_x_14574 - _ZN10layer_norm13ln_bwd_kernelINS_13Kernel_traitsI6__halfffffjLj768ELj1ELj4ELj1ELj16ENS_18Kernel_traits_baseILj768ES2_ffffjLj128EEEEELb0ELb0ELb1ELb1EEEvNS_9BwdParamsE)
        .other          _ZN10layer_norm13ln_bwd_kernelINS_13Kernel_traitsI6__halfffffjLj768ELj1ELj4ELj1ELj16ENS_18Kernel_traits_baseILj768ES2_ffffjLj128EEEEELb0ELb0ELb1ELb1EEEvNS_9BwdParamsE,@"STO_CUDA_ENTRY STV_DEFAULT"
_ZN10layer_norm13ln_bwd_kernelINS_13Kernel_traitsI6__halfffffjLj768ELj1ELj4ELj1ELj16ENS_18Kernel_traits_baseILj768ES2_ffffjLj128EEEEELb0ELb0ELb1ELb1EEEvNS_9BwdParamsE:
.text._ZN10layer_norm13ln_bwd_kernelINS_13Kernel_traitsI6__halfffffjLj768ELj1ELj4ELj1ELj16ENS_18Kernel_traits_baseILj768ES2_ffffjLj128EEEEELb0ELb0ELb1ELb1EEEvNS_9BwdParamsE:
        /* <DEDUP_REMOVED lines=45> */
[----:B------:R0:W5:Y:S04]  /*02d0*/  LDG.E.64 R146, desc[UR6][R2.64+0x500] ;  /* 0x0005000602927981 */ /* 0x000168000c1e1b00 */
[----:B------:R0:W5:Y:S04]  /*02e0*/  LDG.E.64 R144, desc[UR6][R2.64+0x400] ;  /* 0x0004000602907981 */ /* 0x000168000c1e1b00 */
[----:B------:R0:W5:Y:S04]  /*02f0*/  LDG.E.64 R142, desc[UR6][R2.64+0x300] ;  /* 0x00030006028e7981 */ /* 0x000168000c1e1b00 */
[----:B------:R0:W5:Y:S04]  /*0300*/  LDG.E.64 R140, desc[UR6][R2.64+0x200] ;  /* 0x00020006028c7981 */ /* 0x000168000c1e1b00 */
[----:B------:R0:W5:Y:S04]  /*0310*/  LDG.E.64 R138, desc[UR6][R2.64+0x100] ;  /* 0x00010006028a7981 */ /* 0x000168000c1e1b00 */
[----:B------:R0:W5:Y:S01]  /*0320*/  LDG.E.64 R136, desc[UR6][R2.64] ;  /* 0x0000000602887981 */ /* 0x000162000c1e1b00 */
[----:B------:R-:W-:-:S07]  /*0330*/  HFMA2 R82, -RZ, RZ, 0, 0 ;  /* 0x00000000ff527431 */ /* 0x000fce00000001ff */
.L_x_11288:
[----:B------:R-:W1:Y:S08]  /*0340*/  LDC.64 R154, c[0x0][0x3f8] ;  /* 0x0000fe00ff9a7b82 */ /* 0x000e700000000a00 */
[----:B------:R-:W2:Y:S08]  /*0350*/  LDC.64 R148, c[0x0][0x3f0] ;  /* 0x0000fc00ff947b82 */ /* 0x000eb00000000a00 */
[----:B------:R-:W3:Y:S01]  /*0360*/  LDC.64 R114, c[0x0][0x3c8] ;  /* 0x0000f200ff727b82 */ /* 0x000ee20000000a00 */
[----:B-1----:R-:W-:-:S05]  /*0370*/  IMAD.WIDE R154, R4, 0x4, R154 ;  /* 0x00000004049a7825 */ /* 0x002fca00078e029a */
[----:B0-----:R-:W4:Y:S01]  /*0380*/  LDG.E R2, desc[UR6][R154.64] ;  /* 0x000000069a027981 */ /* 0x001f22000c1e1900 */
[----:B--2---:R-:W-:-:S06]  /*0390*/  IMAD.WIDE R148, R4, 0x4, R148 ;  /* 0x0000000404947825 */ /* 0x004fcc00078e0294 */
[----:B-----5:R0:W5:Y:S01]  /*03a0*/  LDG.E R148, desc[UR6][R148.64] ;  /* 0x0000000694947981 */ /* 0x020162000c1e1900 */
[----:B---3--:R-:W-:-:S05]  /*03b0*/  IMAD.WIDE R114, R4, 0x4, R114 ;  /* 0x0000000404727825 */ /* 0x008fca00078e0272 */
[----:B------:R0:W5:Y:S01]  /*03c0*/  LDG.E R0, desc[UR6][R114.64] ;  /* 0x0000000672007981 */ /* 0x000162000c1e1900 */
[----:B------:R-:W-:Y:S01]  /*03d0*/  BSSY.RECONVERGENT B1, `(.L_x_11254) ;  /* 0x000013b000017945 */ /* 0x000fe20003800200 */
[----:B------:R-:W-:Y:S02]  /*03e0*/  MOV R151, R90 ;  /* 0x0000005a00977202 */ /* 0x000fe40000000f00 */
[----:B------:R-:W-:Y:S02]  /*03f0*/  MOV R131, RZ ;  /* 0x000000ff00837202 */ /* 0x000fe40000000f00 */
[----:B------:R-:W-:Y:S02]  /*0400*/  MOV R129, RZ ;  /* 0x000000ff00817202 */ /* 0x000fe40000000f00 */
[----:B----4-:R-:W-:-:S13]  /*0410*/  ISETP.GE.AND P2, PT, R2, 0x1, PT ;  /* 0x000000010200780c */ /* 0x010fda0003f46270 */
[----:B0-----:R-:W-:Y:S05]  /*0420*/  @!P2 BRA `(.L_x_11255) ;  /* 0x000000100060a947 */ /* 0x001fea0003800000 */
[----:B------:R-:W0:Y:S01]  /*0430*/  S2R R8, SR_TID.X ;  /* 0x0000000000087919 */ /* 0x000e220000002100 */
[----:B------:R-:W1:Y:S01]  /*0440*/  LDC.64 R116, c[0x0][0x3a8] ;  /* 0x0000ea00ff747b82 */ /* 0x000e620000000a00 */
[----:B------:R-:W-:Y:S01]  /*0450*/  IMAD R3, R4, UR9, RZ ;  /* 0x0000000904037c24 */ /* 0x000fe2000f8e02ff */
[----:B------:R-:W-:Y:S02]  /*0460*/  IADD3 R5, PT, PT, R2, -0x1, RZ ;  /* 0xffffffff02057810 */ /* 0x000fe40007ffe0ff */
[----:B------:R-:W-:Y:S02]  /*0470*/  SHF.R.S32.HI R7, RZ, 0x1f, R4 ;  /* 0x0000001fff077819 */ /* 0x000fe40000011404 */
[----:B------:R-:W-:Y:S01]  /*0480*/  SHF.R.S32.HI R6, RZ, 0x1f, R3 ;  /* 0x0000001fff067819 */ /* 0x000fe20000011403 */
[----:B------:R-:W-:Y:S01]  /*0490*/  IMAD R5, R5, UR9, RZ ;  /* 0x0000000905057c24 */ /* 0x000fe2000f8e02ff */
[----:B------:R-:W2:Y:S01]  /*04a0*/  LDC.64 R128, c[0x0][0x428] ;  /* 0x00010a00ff807b82 */ /* 0x000ea20000000a00 */
[----:B------:R-:W-:-:S02]  /*04b0*/  LEA R98, P0, R4, UR10, 0x2 ;  /* 0x0000000a04627c11 */ /* 0x000fc4000f8010ff */
[----:B------:R-:W-:Y:S02]  /*04c0*/  LEA.HI R6, R6, R3, RZ, 0x2 ;  /* 0x0000000306067211 */ /* 0x000fe400078f10ff */
[----:B------:R-:W-:-:S05]  /*04d0*/  LEA.HI.X R99, R4, UR11, R7, 0x2, P0 ;  /* 0x0000000b04637c11 */ /* 0x000fca00080f1407 */
[----:B------:R-:W3:Y:S01]  /*04e0*/  LDG.E R3, desc[UR6][R98.64] ;  /* 0x0000000662037981 */ /* 0x000ee2000c1e1900 */
[----:B0-----:R-:W-:Y:S02]  /*04f0*/  LOP3.LUT R9, R8, 0x1f, RZ, 0xc0, !PT ;  /* 0x0000001f08097812 */ /* 0x001fe400078ec0ff */
[----:B------:R-:W-:Y:S02]  /*0500*/  SHF.R.S32.HI R8, RZ, 0x1f, R5 ;  /* 0x0000001fff087819 */ /* 0x000fe40000011405 */
[----:B------:R-:W-:Y:S02]  /*0510*/  LEA.HI.SX32 R131, R6, R9, 0x1e ;  /* 0x0000000906837211 */ /* 0x000fe400078ff2ff */
[----:B------:R-:W-:-:S03]  /*0520*/  LEA.HI R7, R8, R5, RZ, 0x2 ;  /* 0x0000000508077211 */ /* 0x000fc600078f10ff */
[----:B-1----:R-:W-:Y:S01]  /*0530*/  IMAD.WIDE.U32 R132, R131, 0x10, R116 ;  /* 0x0000001083847825 */ /* 0x002fe200078e0074 */
[----:B------:R-:W-:-:S05]  /*0540*/  LEA.HI.SX32 R7, R7, R9, 0x1e ;  /* 0x0000000907077211 */ /* 0x000fca00078ff2ff */
[----:B------:R-:W4:Y:S01]  /*0550*/  LDG.E.128 R132, desc[UR6][R132.64] ;  /* 0x0000000684847981 */ /* 0x000f22000c1e1d00 */
[----:B--2---:R-:W-:Y:S01]  /*0560*/  IMAD.WIDE.U32 R8, R7, 0x10, R128 ;  /* 0x0000001007087825 */ /* 0x004fe200078e0080 */
[----:B------:R-:W-:-:S05]  /*0570*/  IADD3 R155, PT, PT, R131, 0x20, RZ ;  /* 0x00000020839b7810 */ /* 0x000fca0007ffe0ff */
[----:B------:R-:W2:Y:S01]  /*0580*/  LDG.E.128 R8, desc[UR6][R8.64] ;  /* 0x0000000608087981 */ /* 0x000ea2000c1e1d00 */
[----:B------:R-:W-:Y:S01]  /*0590*/  IMAD.WIDE.U32 R92, R155, 0x10, R116 ;  /* 0x000000109b5c7825 */ /* 0x000fe200078e0074 */
[----:B------:R-:W-:-:S05]  /*05a0*/  IADD3 R97, PT, PT, R7, 0x20, RZ ;  /* 0x0000002007617810 */ /* 0x000fca0007ffe0ff */
[----:B------:R-:W2:Y:S01]  /*05b0*/  LDG.E.128 R92, desc[UR6][R92.64] ;  /* 0x000000065c5c7981 */ /* 0x000ea2000c1e1d00 */
[----:B------:R-:W-:Y:S01]  /*05c0*/  IMAD.WIDE.U32 R96, R97, 0x10, R128 ;  /* 0x0000001061607825 */ /* 0x000fe200078e0080 */
[----:B------:R-:W-:-:S05]  /*05d0*/  IADD3 R153, PT, PT, R131, 0x40, RZ ;  /* 0x0000004083997810 */ /* 0x000fca0007ffe0ff */
[----:B------:R-:W2:Y:S01]  /*05e0*/  LDG.E.128 R96, desc[UR6][R96.64] ;  /* 0x0000000660607981 */ /* 0x000ea2000c1e1d00 */
[----:B------:R-:W-:Y:S01]  /*05f0*/  IADD3 R5, PT, PT, R131, 0x60, RZ ;  /* 0x0000006083057810 */ /* 0x000fe20007ffe0ff */
[----:B------:R-:W-:Y:S01]  /*0600*/  IMAD.WIDE.U32 R100, R153, 0x10, R116 ;  /* 0x0000001099647825 */ /* 0x000fe200078e0074 */
[----:B------:R-:W-:-:S03]  /*0610*/  IADD3 R163, PT, PT, R131, 0x80, RZ ;  /* 0x0000008083a37810 */ /* 0x000fc60007ffe0ff */
[--C-:B------:R-:W-:Y:S01]  /*0620*/  IMAD.WIDE.U32 R108, R5, 0x10, R116.reuse ;  /* 0x00000010056c7825 */ /* 0x100fe200078e0074 */
[C---:B------:R-:W-:Y:S01]  /*0630*/  IADD3 R105, PT, PT, R7.reuse, 0x40, RZ ;  /* 0x0000004007697810 */ /* 0x040fe20007ffe0ff */
[----:B------:R-:W2:Y:S01]  /*0640*/  LDG.E.128 R100, desc[UR6][R100.64] ;  /* 0x0000000664647981 */ /* 0x000ea2000c1e1d00 */
[----:B------:R-:W-:Y:S01]  /*0650*/  IADD3 R121, PT, PT, R7, 0x60, RZ ;  /* 0x0000006007797810 */ /* 0x000fe20007ffe0ff */
[----:B------:R-:W-:Y:S02]  /*0660*/  IMAD.WIDE.U32 R112, R163, 0x10, R116 ;  /* 0x00000010a3707825 */ /* 0x000fe400078e0074 */
[----:B------:R-:W2:Y:S02]  /*0670*/  LDG.E.128 R108, desc[UR6][R108.64] ;  /* 0x000000066c6c7981 */ /* 0x000ea4000c1e1d00 */
[--C-:B------:R-:W-:Y:S01]  /*0680*/  IMAD.WIDE.U32 R104, R105, 0x10, R128.reuse ;  /* 0x0000001069687825 */ /* 0x100fe200078e0080 */
[----:B------:R-:W-:Y:S01]  /*0690*/  IADD3 R125, PT, PT, R7, 0x80, RZ ;  /* 0x00000080077d7810 */ /* 0x000fe20007ffe0ff */
[----:B------:R-:W2:Y:S02]  /*06a0*/  LDG.E.128 R112, desc[UR6][R112.64] ;  /* 0x0000000670707981 */ /* 0x000ea4000c1e1d00 */
[--C-:B------:R-:W-:Y:S01]  /*06b0*/  IMAD.WIDE.U32 R120, R121, 0x10, R128.reuse ;  /* 0x0000001079787825 */ /* 0x100fe200078e0080 */
[----:B------:R-:W-:Y:S01]  /*06c0*/  IADD3 R161, PT, PT, R131, 0xa0, RZ ;  /* 0x000000a083a17810 */ /* 0x000fe20007ffe0ff */
[----:B------:R-:W2:Y:S02]  /*06d0*/  LDG.E.128 R104, desc[UR6][R104.64] ;  /* 0x0000000668687981 */ /* 0x000ea4000c1e1d00 */
[----:B------:R-:W-:-:S02]  /*06e0*/  IMAD.WIDE.U32 R124, R125, 0x10, R128 ;  /* 0x000000107d7c7825 */ /* 0x000fc400078e0080 */
[----:B------:R-:W2:Y:S02]  /*06f0*/  LDG.E.128 R120, desc[UR6][R120.64] ;  /* 0x0000000678787981 */ /* 0x000ea4000c1e1d00 */
[----:B------:R-:W-:Y:S02]  /*0700*/  IMAD.WIDE.U32 R116, R161, 0x10, R116 ;  /* 0x00000010a1747825 */ /* 0x000fe400078e0074 */
[----:B------:R-:W2:Y:S04]  /*0710*/  LDG.E.128 R124, desc[UR6][R124.64] ;  /* 0x000000067c7c7981 */ /* 0x000ea8000c1e1d00 */
[----:B------:R-:W2:Y:S01]  /*0720*/  LDG.E.128 R116, desc[UR6][R116.64] ;  /* 0x0000000674747981 */ /* 0x000ea2000c1e1d00 */
[----:B------:R-:W-:Y:S02]  /*0730*/  MOV R149, UR14 ;  /* 0x0000000e00957c02 */ /* 0x000fe40008000f00 */
[----:B------:R-:W-:-:S02]  /*0740*/  MOV R90, UR15 ;  /* 0x0000000f005a7c02 */ /* 0x000fc40008000f00 */
[----:B------:R-:W-:-:S04]  /*0750*/  ISETP.NE.U32.AND P0, PT, R149, RZ, PT ;  /* 0x000000ff9500720c */ /* 0x000fc80003f05070 */
[----:B------:R-:W-:-:S13]  /*0760*/  ISETP.NE.AND.EX P0, PT, R90, RZ, PT, P0 ;  /* 0x000000ff5a00720c */ /* 0x000fda0003f05300 */
[----:B------:R-:W0:Y:S01]  /*0770*/  @P0 LDC.64 R164, c[0x0][0x438] ;  /* 0x00010e00ffa40b82 */ /* 0x000e220000000a00 */
[----:B------:R-:W-:-:S05]  /*0780*/  IADD3 R157, PT, PT, R7, 0xa0, RZ ;  /* 0x000000a0079d7810 */ /* 0x000fca0007ffe0ff */
[----:B------:R-:W-:Y:S02]  /*0790*/  IMAD.WIDE.U32 R128, R157, 0x10, R128 ;  /* 0x000000109d807825 */ /* 0x000fe400078e0080 */
[----:B------:R-:W1:Y:S01]  /*07a0*/  @P0 LDC.64 R6, c[0x0][0x438] ;  /* 0x00010e00ff060b82 */ /* 0x000e620000000a00 */
[----:B------:R-:W-:-:S07]  /*07b0*/  ISETP.NE.AND P1, PT, RZ, UR8, PT ;  /* 0x00000008ff007c0c */ /* 0x000fce000bf25270 */
[----:B------:R-:W1:Y:S01]  /*07c0*/  @P0 LDC.64 R158, c[0x0][0x438] ;  /* 0x00010e00ff9e0b82 */ /* 0x000e620000000a00 */
[----:B0-----:R-:W-:Y:S01]  /*07d0*/  @P0 IMAD.WIDE.U32 R164, R131, 0x10, R164 ;  /* 0x0000001083a40825 */ /* 0x001fe200078e00a4 */
[----:B------:R-:W-:Y:S01]  /*07e0*/  SHF.R.U64 R150, R136, 0x10, R137 ;  /* 0x0000001088967819 */ /* 0x000fe20000001289 */
[----:B------:R-:W2:Y:S05]  /*07f0*/  LDG.E.128 R128, desc[UR6][R128.64] ;  /* 0x0000000680807981 */ /* 0x000eaa000c1e1d00 */
[----:B------:R-:W0:Y:S01]  /*0800*/  @P0 LDC.64 R156, c[0x0][0x438] ;  /* 0x00010e00ff9c0b82 */ /* 0x000e220000000a00 */
[----:B------:R-:W5:Y:S01]  /*0810*/  @P0 LDG.E.128 R32, desc[UR6][R164.64] ;  /* 0x00000006a4200981 */ /* 0x000f62000c1e1d00 */
[----:B-1----:R-:W-:-:S06]  /*0820*/  @P0 IMAD.WIDE.U32 R6, R153, 0x10, R6 ;  /* 0x0000001099060825 */ /* 0x002fcc00078e0006 */
[----:B------:R-:W1:Y:S01]  /*0830*/  @P0 LDC.64 R152, c[0x0][0x438] ;  /* 0x00010e00ff980b82 */ /* 0x000e620000000a00 */
[----:B------:R-:W5:Y:S01]  /*0840*/  @P0 LDG.E.128 R24, desc[UR6][R6.64] ;  /* 0x0000000606180981 */ /* 0x000f62000c1e1d00 */
[----:B-1----:R-:W-:-:S05]  /*0850*/  @P0 IMAD.WIDE.U32 R152, R5, 0x10, R152 ;  /* 0x0000001005980825 */ /* 0x002fca00078e0098 */
[----:B------:R-:W5:Y:S01]  /*0860*/  @P0 LDG.E.128 R20, desc[UR6][R152.64] ;  /* 0x0000000698140981 */ /* 0x000f62000c1e1d00 */
[----:B------:R-:W-:Y:S02]  /*0870*/  HADD2.F32 R5, -RZ, R136.H0_H0 ;  /* 0x20000088ff057230 */ /* 0x000fe40000004100 */
[----:B------:R-:W-:Y:S02]  /*0880*/  @P0 IMAD.WIDE.U32 R158, R155, 0x10, R158 ;  /* 0x000000109b9e0825 */ /* 0x000fe400078e009e */
[----:B------:R-:W1:Y:S02]  /*0890*/  @P0 LDC.64 R154, c[0x0][0x438] ;  /* 0x00010e00ff9a0b82 */ /* 0x000e640000000a00 */
[----:B0-----:R-:W-:Y:S01]  /*08a0*/  @P0 IMAD.WIDE.U32 R156, R161, 0x10, R156 ;  /* 0x00000010a19c0825 */ /* 0x001fe200078e009c */
[----:B------:R-:W5:Y:S04]  /*08b0*/  @P0 LDG.E.128 R28, desc[UR6][R158.64] ;  /* 0x000000069e1c0981 */ /* 0x000f68000c1e1d00 */
[----:B------:R-:W5:Y:S01]  /*08c0*/  @P0 LDG.E.128 R12, desc[UR6][R156.64] ;  /* 0x000000069c0c0981 */ /* 0x000f62000c1e1d00 */
[----:B-1----:R-:W-:-:S05]  /*08d0*/  @P0 IMAD.WIDE.U32 R154, R163, 0x10, R154 ;  /* 0x00000010a39a0825 */ /* 0x002fca00078e009a */
[----:B------:R0:W5:Y:S02]  /*08e0*/  @P0 LDG.E.128 R16, desc[UR6][R154.64] ;  /* 0x000000069a100981 */ /* 0x000164000c1e1d00 */
[----:B0-----:R-:W-:-:S05]  /*08f0*/  SHF.R.U32.HI R154, RZ, 0x10, R141 ;  /* 0x00000010ff9a7819 */ /* 0x001fca000001168d */
[----:B------:R-:W-:Y:S01]  /*0900*/  HADD2.F32 R154, -RZ, R154.H0_H0 ;  /* 0x2000009aff9a7230 */ /* 0x000fe20000004100 */
[----:B---3--:R-:W-:-:S05]  /*0910*/  FSEL R152, R3, RZ, !P1 ;  /* 0x000000ff03987208 */ /* 0x008fca0004800000 */
[C---:B----4-:R-:W-:Y:S01]  /*0920*/  FADD.FTZ R3, -R152.reuse, R132 ;  /* 0x0000008498037221 */ /* 0x050fe20000010100 */
[----:B------:R-:W-:-:S03]  /*0930*/  FADD.FTZ R133, -R152, R133 ;  /* 0x0000008598857221 */ /* 0x000fc60000010100 */
[----:B-----5:R-:W-:Y:S01]  /*0940*/  FMUL.FTZ R3, R0, R3 ;  /* 0x0000000300037220 */ /* 0x020fe20000410000 */
[----:B------:R-:W-:Y:S02]  /*0950*/  HADD2.F32 R132, -RZ, R150.H0_H0 ;  /* 0x20000096ff847230 */ /* 0x000fe40000004100 */
[----:B------:R-:W-:Y:S01]  /*0960*/  FADD.FTZ R7, -R152, R134 ;  /* 0x0000008698077221 */ /* 0x000fe20000010100 */
[----:B--2---:R-:W-:Y:S01]  /*0970*/  FMUL.FTZ R6, R8, R5 ;  /* 0x0000000508067220 */ /* 0x004fe20000410000 */
[----:B------:R-:W-:Y:S01]  /*0980*/  FADD.FTZ R60, R60, R8 ;  /* 0x000000083c3c7221 */ /* 0x000fe20000010000 */
[----:B------:R-:W-:Y:S01]  /*0990*/  FFMA.FTZ R36, R8, R3, R36 ;  /* 0x0000000308247223 */ /* 0x000fe20000010024 */
[----:B------:R-:W-:Y:S01]  /*09a0*/  FMUL.FTZ R8, R0, R133 ;  /* 0x0000008500087220 */ /* 0x000fe20000410000 */
[----:B------:R-:W-:Y:S01]  /*09b0*/  SHF.R.U32.HI R134, RZ, 0x10, R137 ;  /* 0x00000010ff867819 */ /* 0x000fe20000011689 */
[----:B------:R-:W-:Y:S01]  /*09c0*/  FMUL.FTZ R5, R9, R132 ;  /* 0x0000008409057220 */ /* 0x000fe20000410000 */
[----:B------:R-:W-:Y:S01]  /*09d0*/  FADD.FTZ R61, R61, R9 ;  /* 0x000000093d3d7221 */ /* 0x000fe20000010000 */
[----:B------:R-:W-:Y:S01]  /*09e0*/  FFMA.FTZ R37, R9, R8, R37 ;  /* 0x0000000809257223 */ /* 0x000fe20000010025 */
[----:B------:R-:W-:-:S02]  /*09f0*/  HADD2.F32 R9, -RZ, R137.H0_H0 ;  /* 0x20000089ff097230 */ /* 0x000fc40000004100 */
[----:B------:R-:W-:Y:S01]  /*0a00*/  FMUL.FTZ R7, R0, R7 ;  /* 0x0000000700077220 */ /* 0x000fe20000410000 */
[----:B------:R-:W-:Y:S01]  /*0a10*/  SHF.R.U64 R150, R138, 0x10, R139 ;  /* 0x000000108a967819 */ /* 0x000fe2000000128b */
[----:B------:R-:W-:Y:S02]  /*0a20*/  HADD2.F32 R134, -RZ, R134.H0_H0 ;  /* 0x20000086ff867230 */ /* 0x000fe40000004100 */
[C---:B------:R-:W-:Y:S01]  /*0a30*/  FADD.FTZ R135, -R152.reuse, R135 ;  /* 0x0000008798877221 */ /* 0x040fe20000010100 */
[----:B------:R-:W-:Y:S01]  /*0a40*/  FADD.FTZ R93, -R152, R93 ;  /* 0x0000005d985d7221 */ /* 0x000fe20000010100 */
[----:B------:R-:W-:Y:S01]  /*0a50*/  FADD.FTZ R62, R62, R10 ;  /* 0x0000000a3e3e7221 */ /* 0x000fe20000010000 */
[C---:B------:R-:W-:Y:S01]  /*0a60*/  FFMA.FTZ R38, R10.reuse, R7, R38 ;  /* 0x000000070a267223 */ /* 0x040fe20000010026 */
[----:B------:R-:W-:Y:S01]  /*0a70*/  FMUL.FTZ R10, R10, R9 ;  /* 0x000000090a0a7220 */ /* 0x000fe20000410000 */
[----:B------:R-:W-:Y:S02]  /*0a80*/  HADD2.F32 R150, -RZ, R150.H0_H0 ;  /* 0x20000096ff967230 */ /* 0x000fe40000004100 */
[C---:B------:R-:W-:Y:S01]  /*0a90*/  FMUL.FTZ R132, R0.reuse, R135 ;  /* 0x0000008700847220 */ /* 0x040fe20000410000 */
[----:B------:R-:W-:Y:S01]  /*0aa0*/  FMUL.FTZ R9, R11, R134 ;  /* 0x000000860b097220 */ /* 0x000fe20000410000 */
[----:B------:R-:W-:Y:S01]  /*0ab0*/  FMUL.FTZ R134, R0, R93 ;  /* 0x0000005d00867220 */ /* 0x000fe20000410000 */
[----:B------:R-:W-:Y:S01]  /*0ac0*/  FADD.FTZ R93, -R152, R92 ;  /* 0x0000005c985d7221 */ /* 0x000fe20000010100 */
[----:B------:R-:W-:Y:S01]  /*0ad0*/  FADD.FTZ R63, R63, R11 ;  /* 0x0000000b3f3f7221 */ /* 0x000fe20000010000 */
[----:B------:R-:W-:Y:S01]  /*0ae0*/  FFMA.FTZ R39, R11, R132, R39 ;  /* 0x000000840b277223 */ /* 0x000fe20000010027 */
[----:B------:R-:W-:Y:S01]  /*0af0*/  FMUL.FTZ R11, R97, R150 ;  /* 0x00000096610b7220 */ /* 0x000fe20000410000 */
[----:B------:R-:W-:Y:S01]  /*0b00*/  FADD.FTZ R57, R57, R97 ;  /* 0x0000006139397221 */ /* 0x000fe20000010000 */
[----:B------:R-:W-:Y:S01]  /*0b10*/  FFMA.FTZ R81, R97, R134, R81 ;  /* 0x0000008661517223 */ /* 0x000fe20000010051 */
[----:B------:R-:W-:-:S02]  /*0b20*/  HADD2.F32 R97, -RZ, R138.H0_H0 ;  /* 0x2000008aff617230 */ /* 0x000fc40000004100 */
[----:B------:R-:W-:Y:S01]  /*0b30*/  FMUL.FTZ R93, R0, R93 ;  /* 0x0000005d005d7220 */ /* 0x000fe20000410000 */
[----:B------:R-:W-:Y:S01]  /*0b40*/  FADD.FTZ R133, -R152, R94 ;  /* 0x0000005e98857221 */ /* 0x000fe20000010100 */
[----:B------:R-:W-:Y:S01]  /*0b50*/  FADD.FTZ R56, R56, R96 ;  /* 0x0000006038387221 */ /* 0x000fe20000010000 */
[----:B------:R-:W-:Y:S01]  /*0b60*/  SHF.R.U32.HI R92, RZ, 0x10, R139 ;  /* 0x00000010ff5c7819 */ /* 0x000fe2000001168b */
[C---:B------:R-:W-:Y:S01]  /*0b70*/  FFMA.FTZ R80, R96.reuse, R93, R80 ;  /* 0x0000005d60507223 */ /* 0x040fe20000010050 */
[----:B------:R-:W-:Y:S01]  /*0b80*/  FMUL.FTZ R96, R96, R97 ;  /* 0x0000006160607220 */ /* 0x000fe20000410000 */
[----:B------:R-:W-:Y:S02]  /*0b90*/  HADD2.F32 R135, -RZ, R139.H0_H0 ;  /* 0x2000008bff877230 */ /* 0x000fe40000004100 */
[----:B------:R-:W-:Y:S01]  /*0ba0*/  FADD.FTZ R97, -R152, R95 ;  /* 0x0000005f98617221 */ /* 0x000fe20000010100 */
[----:B------:R-:W-:Y:S01]  /*0bb0*/  FMUL.FTZ R95, R0, R133 ;  /* 0x00000085005f7220 */ /* 0x000fe20000410000 */
[----:B------:R-:W-:-:S02]  /*0bc0*/  HADD2.F32 R94, -RZ, R92.H0_H0 ;  /* 0x2000005cff5e7230 */ /* 0x000fc40000004100 */
[----:B------:R-:W-:Y:S01]  /*0bd0*/  FADD.FTZ R58, R58, R98 ;  /* 0x000000623a3a7221 */ /* 0x000fe20000010000 */
[C---:B------:R-:W-:Y:S01]  /*0be0*/  FMUL.FTZ R92, R98.reuse, R135 ;  /* 0x00000087625c7220 */ /* 0x040fe20000410000 */
[----:B------:R-:W-:Y:S01]  /*0bf0*/  FFMA.FTZ R82, R98, R95, R82 ;  /* 0x0000005f62527223 */ /* 0x000fe20000010052 */
[----:B------:R-:W-:Y:S01]  /*0c00*/  FMUL.FTZ R98, R0, R97 ;  /* 0x0000006100627220 */ /* 0x000fe20000410000 */
[----:B------:R-:W-:Y:S01]  /*0c10*/  SHF.R.U64 R150, R140, 0x10, R141 ;  /* 0x000000108c967819 */ /* 0x000fe2000000128d */
[C---:B------:R-:W-:Y:S01]  /*0c20*/  FADD.FTZ R101, -R152.reuse, R101 ;  /* 0x0000006598657221 */ /* 0x040fe20000010100 */
[----:B------:R-:W-:Y:S01]  /*0c30*/  FADD.FTZ R163, -R152, R108 ;  /* 0x0000006c98a37221 */ /* 0x000fe20000010100 */
[----:B------:R-:W-:Y:S01]  /*0c40*/  FMUL.FTZ R94, R99, R94 ;  /* 0x0000005e635e7220 */ /* 0x000fe20000410000 */
[----:B------:R-:W-:Y:S01]  /*0c50*/  FADD.FTZ R59, R59, R99 ;  /* 0x000000633b3b7221 */ /* 0x000fe20000010000 */
[----:B------:R-:W-:Y:S01]  /*0c60*/  FFMA.FTZ R83, R99, R98, R83 ;  /* 0x0000006263537223 */ /* 0x000fe20000010053 */
[----:B------:R-:W-:Y:S01]  /*0c70*/  SHF.R.U64 R108, R142, 0x10, R143 ;  /* 0x000000108e6c7819 */ /* 0x000fe2000000128f */
[----:B------:R-:W-:Y:S01]  /*0c80*/  FADD.FTZ R99, -R152, R100 ;  /* 0x0000006498637221 */ /* 0x000fe20000010100 */
[----:B------:R-:W-:-:S02]  /*0c90*/  HADD2.F32 R150, -RZ, R150.H0_H0 ;  /* 0x20000096ff967230 */ /* 0x000fc40000004100 */
[----:B------:R-:W-:Y:S01]  /*0ca0*/  FMUL.FTZ R100, R0, R101 ;  /* 0x0000006500647220 */ /* 0x000fe20000410000 */
[----:B------:R-:W-:Y:S02]  /*0cb0*/  HADD2.F32 R101, -RZ, R140.H0_H0 ;  /* 0x2000008cff657230 */ /* 0x000fe40000004100 */
[C---:B------:R-:W-:Y:S01]  /*0cc0*/  FADD.FTZ R155, -R152.reuse, R112 ;  /* 0x00000070989b7221 */ /* 0x040fe20000010100 */
[----:B------:R-:W-:Y:S01]  /*0cd0*/  FADD.FTZ R133, -R152, R102 ;  /* 0x0000006698857221 */ /* 0x000fe20000010100 */
[----:B------:R-:W-:Y:S01]  /*0ce0*/  HADD2.F32 R108, -RZ, R108.H0_H0 ;  /* 0x2000006cff6c7230 */ /* 0x000fe20000004100 */
[----:B------:R-:W-:Y:S01]  /*0cf0*/  SHF.R.U64 R112, R144, 0x10, R145 ;  /* 0x0000001090707819 */ /* 0x000fe20000001291 */
[C---:B------:R-:W-:Y:S01]  /*0d00*/  FADD.FTZ R135, -R152.reuse, R103 ;  /* 0x0000006798877221 */ /* 0x040fe20000010100 */
[----:B------:R-:W-:Y:S01]  /*0d10*/  FMUL.FTZ R97, R105, R150 ;  /* 0x0000009669617220 */ /* 0x000fe20000410000 */
[----:B------:R-:W-:Y:S01]  /*0d20*/  FADD.FTZ R111, -R152, R111 ;  /* 0x0000006f986f7221 */ /* 0x000fe20000010100 */
[----:B------:R-:W-:Y:S01]  /*0d30*/  FMUL.FTZ R99, R0, R99 ;  /* 0x0000006300637220 */ /* 0x000fe20000410000 */
[----:B------:R-:W-:-:S02]  /*0d40*/  HADD2.F32 R103, -RZ, R141.H0_H0 ;  /* 0x2000008dff677230 */ /* 0x000fc40000004100 */
[----:B------:R-:W-:Y:S01]  /*0d50*/  FMUL.FTZ R150, R104, R101 ;  /* 0x0000006568967220 */ /* 0x000fe20000410000 */
[----:B------:R-:W-:Y:S01]  /*0d60*/  FADD.FTZ R53, R53, R105 ;  /* 0x0000006935357221 */ /* 0x000fe20000010000 */
[----:B------:R-:W-:Y:S01]  /*0d70*/  FFMA.FTZ R77, R105, R100, R77 ;  /* 0x00000064694d7223 */ /* 0x000fe2000001004d */
[----:B------:R-:W-:Y:S01]  /*0d80*/  FMUL.FTZ R101, R0, R133 ;  /* 0x0000008500657220 */ /* 0x000fe20000410000 */
[----:B------:R-:W-:Y:S01]  /*0d90*/  FADD.FTZ R109, -R152, R109 ;  /* 0x0000006d986d7221 */ /* 0x000fe20000010100 */
[----:B------:R-:W-:Y:S01]  /*0da0*/  FMUL.FTZ R105, R121, R108 ;  /* 0x0000006c79697220 */ /* 0x000fe20000410000 */
[----:B------:R-:W-:Y:S02]  /*0db0*/  HADD2.F32 R112, -RZ, R112.H0_H0 ;  /* 0x20000070ff707230 */ /* 0x000fe40000004100 */
[----:B------:R-:W-:Y:S01]  /*0dc0*/  FMUL.FTZ R108, R0, R111 ;  /* 0x0000006f006c7220 */ /* 0x000fe20000410000 */
[----:B------:R-:W-:Y:S01]  /*0dd0*/  FADD.FTZ R52, R52, R104 ;  /* 0x0000006834347221 */ /* 0x000fe20000010000 */
[----:B------:R-:W-:Y:S01]  /*0de0*/  FFMA.FTZ R76, R104, R99, R76 ;  /* 0x00000063684c7223 */ /* 0x000fe2000001004c */
[----:B------:R-:W-:Y:S01]  /*0df0*/  FADD.FTZ R153, -R152, R114 ;  /* 0x0000007298997221 */ /* 0x000fe20000010100 */
[----:B------:R-:W-:Y:S01]  /*0e00*/  FFMA.FTZ R111, R3, R6, RZ ;  /* 0x00000006036f7223 */ /* 0x000fe200000100ff */
[----:B------:R-:W-:Y:S01]  /*0e10*/  FMUL.FTZ R104, R106, R103 ;  /* 0x000000676a687220 */ /* 0x000fe20000410000 */
[----:B------:R-:W-:Y:S01]  /*0e20*/  FADD.FTZ R54, R54, R106 ;  /* 0x0000006a36367221 */ /* 0x000fe20000010000 */
[----:B------:R-:W-:Y:S01]  /*0e30*/  FFMA.FTZ R78, R106, R101, R78 ;  /* 0x000000656a4e7223 */ /* 0x000fe2000001004e */
[----:B------:R-:W-:Y:S01]  /*0e40*/  FADD.FTZ R114, RZ, R6 ;  /* 0x00000006ff727221 */ /* 0x000fe20000010000 */
[----:B------:R-:W-:Y:S01]  /*0e50*/  FMUL.FTZ R106, R0, R109 ;  /* 0x0000006d006a7220 */ /* 0x000fe20000410000 */
[----:B------:R-:W-:Y:S01]  /*0e60*/  FMUL.FTZ R109, R125, R112 ;  /* 0x000000707d6d7220 */ /* 0x000fe20000410000 */
[----:B------:R-:W-:Y:S01]  /*0e70*/  FFMA.FTZ R112, R8, R5, R111 ;  /* 0x0000000508707223 */ /* 0x000fe2000001006f */
[----:B------:R-:W-:Y:S01]  /*0e80*/  FADD.FTZ R111, R5, R114 ;  /* 0x00000072056f7221 */ /* 0x000fe20000010000 */
[C---:B------:R-:W-:Y:S01]  /*0e90*/  FADD.FTZ R159, -R152.reuse, R110 ;  /* 0x0000006e989f7221 */ /* 0x040fe20000010100 */
[----:B------:R-:W-:Y:S01]  /*0ea0*/  FADD.FTZ R157, -R152, R117 ;  /* 0x00000075989d7221 */ /* 0x000fe20000010100 */
[----:B------:R-:W-:Y:S01]  /*0eb0*/  SHF.R.U32.HI R110, RZ, 0x10, R143 ;  /* 0x00000010ff6e7819 */ /* 0x000fe2000001168f */
[----:B------:R-:W-:Y:S01]  /*0ec0*/  FFMA.FTZ R117, R7, R10, R112 ;  /* 0x0000000a07757223 */ /* 0x000fe20000010070 */
[----:B------:R-:W-:Y:S01]  /*0ed0*/  FADD.FTZ R114, R10, R111 ;  /* 0x0000006f0a727221 */ /* 0x000fe20000010000 */
[C---:B------:R-:W-:Y:S01]  /*0ee0*/  FADD.FTZ R161, -R152.reuse, R115 ;  /* 0x0000007398a17221 */ /* 0x040fe20000010100 */
[----:B------:R-:W-:Y:S01]  /*0ef0*/  FADD.FTZ R115, -R152, R119 ;  /* 0x0000007798737221 */ /* 0x000fe20000010100 */
[----:B------:R-:W-:Y:S01]  /*0f00*/  FFMA.FTZ R112, R132, R9, R117 ;  /* 0x0000000984707223 */ /* 0x000fe20000010075 */
[----:B------:R-:W-:Y:S01]  /*0f10*/  FMUL.FTZ R102, R0, R135 ;  /* 0x0000008700667220 */ /* 0x000fe20000410000 */
[----:B------:R-:W-:-:S02]  /*0f20*/  HADD2.F32 R110, -RZ, R110.H0_H0 ;  /* 0x2000006eff6e7230 */ /* 0x000fc40000004100 */
[----:B------:R-:W-:Y:S01]  /*0f30*/  FADD.FTZ R119, R9, R114 ;  /* 0x0000007209777221 */ /* 0x000fe20000010000 */
[----:B------:R-:W-:Y:S01]  /*0f40*/  FADD.FTZ R113, -R152, R113 ;  /* 0x0000007198717221 */ /* 0x000fe20000010100 */
[----:B------:R-:W-:Y:S01]  /*0f50*/  FFMA.FTZ R117, R93, R96, R112 ;  /* 0x000000605d757223 */ /* 0x000fe20000010070 */
[----:B------:R-:W-:Y:S01]  /*0f60*/  FMUL.FTZ R103, R107, R154 ;  /* 0x0000009a6b677220 */ /* 0x000fe20000410000 */
[----:B------:R-:W-:Y:S01]  /*0f70*/  FADD.FTZ R55, R55, R107 ;  /* 0x0000006b37377221 */ /* 0x000fe20000010000 */
[----:B------:R-:W-:Y:S01]  /*0f80*/  FFMA.FTZ R79, R107, R102, R79 ;  /* 0x000000666b4f7223 */ /* 0x000fe2000001004f */
[----:B------:R-:W-:Y:S01]  /*0f90*/  FADD.FTZ R114, R96, R119 ;  /* 0x0000007760727221 */ /* 0x000fe20000010000 */
[----:B------:R-:W-:Y:S01]  /*0fa0*/  FMUL.FTZ R107, R123, R110 ;  /* 0x0000006e7b6b7220 */ /* 0x000fe20000410000 */
[----:B------:R-:W-:Y:S01]  /*0fb0*/  FMUL.FTZ R110, R0, R113 ;  /* 0x00000071006e7220 */ /* 0x000fe20000410000 */
[----:B------:R-:W-:Y:S01]  /*0fc0*/  FADD.FTZ R49, R49, R121 ;  /* 0x0000007931317221 */ /* 0x000fe20000010000 */
[----:B------:R-:W-:Y:S01]  /*0fd0*/  FFMA.FTZ R73, R121, R106, R73 ;  /* 0x0000006a79497223 */ /* 0x000fe20000010049 */
[----:B------:R-:W-:-:S02]  /*0fe0*/  HADD2.F32 R113, -RZ, R142.H0_H0 ;  /* 0x2000008eff717230 */ /* 0x000fc40000004100 */
[----:B------:R-:W-:Y:S01]  /*0ff0*/  FMUL.FTZ R111, R0, R163 ;  /* 0x000000a3006f7220 */ /* 0x000fe20000410000 */
[----:B------:R-:W-:Y:S01]  /*1000*/  FFMA.FTZ R112, R134, R11, R117 ;  /* 0x0000000b86707223 */ /* 0x000fe20000010075 */
[----:B------:R-:W-:Y:S01]  /*1010*/  FADD.FTZ R133, -R152, R116 ;  /* 0x0000007498857221 */ /* 0x000fe20000010100 */
[----:B------:R-:W-:Y:S01]  /*1020*/  FADD.FTZ R121, R11, R114 ;  /* 0x000000720b797221 */ /* 0x000fe20000010000 */
[----:B------:R-:W-:Y:S01]  /*1030*/  SHF.R.U32.HI R116, RZ, 0x10, R145 ;  /* 0x00000010ff747819 */ /* 0x000fe20000011691 */
[----:B------:R-:W-:Y:S01]  /*1040*/  FADD.FTZ R48, R48, R120 ;  /* 0x0000007830307221 */ /* 0x000fe20000010000 */
[C---:B------:R-:W-:Y:S01]  /*1050*/  FFMA.FTZ R72, R120.reuse, R111, R72 ;  /* 0x0000006f78487223 */ /* 0x040fe20000010048 */
[----:B------:R-:W-:Y:S01]  /*1060*/  FFMA.FTZ R117, R95, R92, R112 ;  /* 0x0000005c5f757223 */ /* 0x000fe20000010070 */
[----:B------:R-:W-:Y:S01]  /*1070*/  FMUL.FTZ R120, R120, R113 ;  /* 0x0000007178787220 */ /* 0x000fe20000410000 */
[----:B------:R-:W-:Y:S01]  /*1080*/  FADD.FTZ R121, R92, R121 ;  /* 0x000000795c797221 */ /* 0x000fe20000010000 */
[----:B------:R-:W-:Y:S01]  /*1090*/  FMUL.FTZ R113, R0, R159 ;  /* 0x0000009f00717220 */ /* 0x000fe20000410000 */
[----:B------:R-:W-:-:S02]  /*10a0*/  HADD2.F32 R119, -RZ, R143.H0_H0 ;  /* 0x2000008fff777230 */ /* 0x000fc40000004100 */
[----:B------:R-:W-:Y:S01]  /*10b0*/  FFMA.FTZ R114, R98, R94, R117 ;  /* 0x0000005e62727223 */ /* 0x000fe20000010075 */
[----:B------:R-:W-:Y:S02]  /*10c0*/  HADD2.F32 R116, -RZ, R116.H0_H0 ;  /* 0x20000074ff747230 */ /* 0x000fe40000004100 */
[----:B------:R-:W-:Y:S01]  /*10d0*/  FADD.FTZ R121, R94, R121 ;  /* 0x000000795e797221 */ /* 0x000fe20000010000 */
[----:B------:R-:W-:Y:S01]  /*10e0*/  FADD.FTZ R50, R50, R122 ;  /* 0x0000007a32327221 */ /* 0x000fe20000010000 */
[C---:B------:R-:W-:Y:S01]  /*10f0*/  FFMA.FTZ R74, R122.reuse, R113, R74 ;  /* 0x000000717a4a7223 */ /* 0x040fe2000001004a */
        /* <DEDUP_REMOVED lines=12> */
[----:B------:R-:W-:-:S02]  /*11c0*/  HADD2.F32 R123, -RZ, R144.H0_H0 ;  /* 0x20000090ff7b7230 */ /* 0x000fc40000004100 */
[----:B------:R-:W-:Y:S01]  /*11d0*/  FMUL.FTZ R119, R0, R155 ;  /* 0x0000009b00777220 */ /* 0x000fe20000410000 */
[----:B------:R-:W-:Y:S01]  /*11e0*/  FFMA.FTZ R114, R102, R103, R121 ;  /* 0x0000006766727223 */ /* 0x000fe20000010079 */
[----:B------:R-:W-:Y:S01]  /*11f0*/  FADD.FTZ R125, R103, R116 ;  /* 0x00000074677d7221 */ /* 0x000fe20000010000 */
[----:B------:R-:W-:Y:S01]  /*1200*/  FADD.FTZ R44, R44, R124 ;  /* 0x0000007c2c2c7221 */ /* 0x000fe20000010000 */
[C---:B------:R-:W-:Y:S01]  /*1210*/  FFMA.FTZ R68, R124.reuse, R119, R68 ;  /* 0x000000777c447223 */ /* 0x040fe20000010044 */
[----:B------:R-:W-:Y:S01]  /*1220*/  FMUL.FTZ R124, R124, R123 ;  /* 0x0000007b7c7c7220 */ /* 0x000fe20000410000 */
[----:B------:R-:W-:Y:S01]  /*1230*/  FADD.FTZ R135, -R152, R118 ;  /* 0x0000007698877221 */ /* 0x000fe20000010100 */
[----:B------:R-:W-:Y:S01]  /*1240*/  FMUL.FTZ R112, R0, R161 ;  /* 0x000000a100707220 */ /* 0x000fe20000410000 */
[----:B------:R-:W-:Y:S01]  /*1250*/  FFMA.FTZ R123, R111, R120, R114 ;  /* 0x000000786f7b7223 */ /* 0x000fe20000010072 */
[----:B------:R-:W-:Y:S01]  /*1260*/  SHF.R.U64 R152, R146, 0x10, R147 ;  /* 0x0000001092987819 */ /* 0x000fe20000001293 */
[----:B------:R-:W-:Y:S01]  /*1270*/  FADD.FTZ R116, R120, R125 ;  /* 0x0000007d78747221 */ /* 0x000fe20000010000 */
[----:B------:R-:W-:Y:S01]  /*1280*/  FADD.FTZ R47, R47, R127 ;  /* 0x0000007f2f2f7221 */ /* 0x000fe20000010000 */
[----:B------:R-:W-:Y:S01]  /*1290*/  FFMA.FTZ R71, R127, R112, R71 ;  /* 0x000000707f477223 */ /* 0x000fe20000010047 */
[----:B------:R-:W-:Y:S01]  /*12a0*/  FFMA.FTZ R114, R106, R105, R123 ;  /* 0x000000696a727223 */ /* 0x000fe2000001007b */
[----:B------:R-:W-:Y:S01]  /*12b0*/  FADD.FTZ R127, R105, R116 ;  /* 0x00000074697f7221 */ /* 0x000fe20000010000 */
[----:B------:R-:W-:-:S02]  /*12c0*/  HADD2.F32 R152, -RZ, R152.H0_H0 ;  /* 0x20000098ff987230 */ /* 0x000fc40000004100 */
[----:B------:R-:W-:Y:S01]  /*12d0*/  FFMA.FTZ R123, R113, R122, R114 ;  /* 0x0000007a717b7223 */ /* 0x000fe20000010072 */
[----:B------:R-:W-:Y:S01]  /*12e0*/  FADD.FTZ R114, R122, R127 ;  /* 0x0000007f7a727221 */ /* 0x000fe20000010000 */
[----:B------:R-:W-:Y:S01]  /*12f0*/  FMUL.FTZ R121, R0, R153 ;  /* 0x0000009900797220 */ /* 0x000fe20000410000 */
[----:B------:R-:W-:Y:S02]  /*1300*/  HADD2.F32 R125, -RZ, R145.H0_H0 ;  /* 0x20000091ff7d7230 */ /* 0x000fe40000004100 */
[----:B------:R-:W-:Y:S01]  /*1310*/  FMUL.FTZ R116, R129, R152 ;  /* 0x0000009881747220 */ /* 0x000fe20000410000 */
[----:B------:R-:W-:Y:S01]  /*1320*/  FFMA.FTZ R152, R108, R107, R123 ;  /* 0x0000006b6c987223 */ /* 0x000fe2000001007b */
[----:B------:R-:W-:Y:S01]  /*1330*/  FADD.FTZ R123, R107, R114 ;  /* 0x000000726b7b7221 */ /* 0x000fe20000010000 */
[----:B------:R-:W-:Y:S01]  /*1340*/  FADD.FTZ R46, R46, R126 ;  /* 0x0000007e2e2e7221 */ /* 0x000fe20000010000 */
[C---:B------:R-:W-:Y:S01]  /*1350*/  FFMA.FTZ R70, R126.reuse, R121, R70 ;  /* 0x000000797e467223 */ /* 0x040fe20000010046 */
[----:B------:R-:W-:Y:S01]  /*1360*/  FMUL.FTZ R126, R126, R125 ;  /* 0x0000007d7e7e7220 */ /* 0x000fe20000410000 */
        /* <DEDUP_REMOVED lines=11> */
[----:B------:R-:W-:Y:S02]  /*1420*/  FMUL.FTZ R118, R0, R157 ;  /* 0x0000009d00767220 */ /* 0x000fe40000410000 */
[----:B------:R-:W-:Y:S01]  /*1430*/  FFMA.FTZ R152, R112, R117, R127 ;  /* 0x0000007570987223 */ /* 0x000fe2000001007f */
[----:B------:R-:W-:Y:S01]  /*1440*/  FADD.FTZ R127, R117, R114 ;  /* 0x00000072757f7221 */ /* 0x000fe20000010000 */
[----:B------:R-:W-:Y:S01]  /*1450*/  FADD.FTZ R41, R41, R129 ;  /* 0x0000008129297221 */ /* 0x000fe20000010000 */
[----:B------:R-:W-:Y:S01]  /*1460*/  FFMA.FTZ R65, R129, R118, R65 ;  /* 0x0000007681417223 */ /* 0x000fe20000010041 */
[----:B------:R-:W-:Y:S01]  /*1470*/  SHF.R.U32.HI R154, RZ, 0x10, R147 ;  /* 0x00000010ff9a7819 */ /* 0x000fe20000011693 */
        /* <DEDUP_REMOVED lines=18> */
[----:B------:R-:W-:Y:S06]  /*15a0*/  BRA `(.L_x_11256) ;  /* 0x0000000000747947 */ /* 0x000fec0003800000 */
.L_x_11255:
        /* <DEDUP_REMOVED lines=13> */
[C---:B------:R-:W-:Y:S02]  /*1680*/  IADD3 R25, PT, PT, R33.reuse, 0x40, RZ ;  /* 0x0000004021197810 */ /* 0x040fe40007ffe0ff */
[----:B------:R-:W-:Y:S01]  /*1690*/  IADD3 R21, PT, PT, R33, 0x60, RZ ;  /* 0x0000006021157810 */ /* 0x000fe20007ffe0ff */
[--C-:B-1----:R-:W-:Y:S01]  /*16a0*/  IMAD.WIDE.U32 R28, R29, 0x10, R12.reuse ;  /* 0x000000101d1c7825 */ /* 0x102fe200078e000c */
[C---:B------:R-:W-:Y:S02]  /*16b0*/  IADD3 R17, PT, PT, R33.reuse, 0x80, RZ ;  /* 0x0000008021117810 */ /* 0x040fe40007ffe0ff */
[C---:B------:R-:W-:Y:S01]  /*16c0*/  IADD3 R15, PT, PT, R33.reuse, 0xa0, RZ ;  /* 0x000000a0210f7810 */ /* 0x040fe20007ffe0ff */
[--C-:B------:R-:W-:Y:S02]  /*16d0*/  IMAD.WIDE.U32 R32, R33, 0x10, R12.reuse ;  /* 0x0000001021207825 */ /* 0x100fe400078e000c */
[----:B------:R-:W5:Y:S02]  /*16e0*/  LDG.E.128 R28, desc[UR6][R28.64] ;  /* 0x000000061c1c7981 */ /* 0x000f64000c1e1d00 */
[----:B------:R-:W-:-:S02]  /*16f0*/  IMAD.WIDE.U32 R24, R25, 0x10, R12 ;  /* 0x0000001019187825 */ /* 0x000fc400078e000c */
[----:B------:R-:W5:Y:S02]  /*1700*/  LDG.E.128 R32, desc[UR6][R32.64] ;  /* 0x0000000620207981 */ /* 0x000f64000c1e1d00 */
[--C-:B------:R-:W-:Y:S02]  /*1710*/  IMAD.WIDE.U32 R20, R21, 0x10, R12.reuse ;  /* 0x0000001015147825 */ /* 0x100fe400078e000c */
[----:B------:R-:W5:Y:S02]  /*1720*/  LDG.E.128 R24, desc[UR6][R24.64] ;  /* 0x0000000618187981 */ /* 0x000f64000c1e1d00 */
[--C-:B------:R-:W-:Y:S02]  /*1730*/  IMAD.WIDE.U32 R16, R17, 0x10, R12.reuse ;  /* 0x0000001011107825 */ /* 0x100fe400078e000c */
[----:B------:R-:W5:Y:S02]  /*1740*/  LDG.E.128 R20, desc[UR6][R20.64] ;  /* 0x0000000614147981 */ /* 0x000f64000c1e1d00 */
[----:B------:R-:W-:-:S02]  /*1750*/  IMAD.WIDE.U32 R12, R15, 0x10, R12 ;  /* 0x000000100f0c7825 */ /* 0x000fc400078e000c */
[----:B------:R-:W5:Y:S04]  /*1760*/  LDG.E.128 R16, desc[UR6][R16.64] ;  /* 0x0000000610107981 */ /* 0x000f68000c1e1d00 */
[----:B------:R-:W5:Y:S02]  /*1770*/  LDG.E.128 R12, desc[UR6][R12.64] ;  /* 0x000000060c0c7981 */ /* 0x000f64000c1e1d00 */
.L_x_11256:
[----:B------:R-:W-:Y:S05]  /*1780*/  BSYNC.RECONVERGENT B1 ;  /* 0x0000000000017941 */ /* 0x000fea0003800200 */
.L_x_11254:
        /* <DEDUP_REMOVED lines=21> */
.L_x_11300:
[----:B------:R-:W3:Y:S01]  /*18e0*/  S2R R129, SR_TID.X ;  /* 0x0000000000817919 */ /* 0x000ee20000002100 */
[----:B01----:R-:W-:Y:S01]  /*18f0*/  FADD.FTZ R135, R135, R114 ;  /* 0x0000007287877221 */ /* 0x003fe20000010000 */
[----:B------:R-:W-:Y:S01]  /*1900*/  @P3 IADD3 R114, PT, PT, R148, -0x1, RZ ;  /* 0xffffffff94723810 */ /* 0x000fe20007ffe0ff */
[----:B------:R-:W-:Y:S01]  /*1910*/  IMAD R133, R4, UR9, RZ ;  /* 0x0000000904857c24 */ /* 0x000fe2000f8e02ff */
[----:B------:R-:W-:Y:S01]  /*1920*/  ISETP.NE.U32.AND P1, PT, R149, RZ, PT ;  /* 0x000000ff9500720c */ /* 0x000fe20003f25070 */
[----:B--2---:R-:W-:Y:S01]  /*1930*/  FADD.FTZ R115, R131, R154 ;  /* 0x0000009a83737221 */ /* 0x004fe20000010000 */
[----:B------:R-:W-:Y:S01]  /*1940*/  ISETP.NE.AND P4, PT, RZ, UR8, PT ;  /* 0x00000008ff007c0c */ /* 0x000fe2000bf85270 */
[----:B------:R-:W-:Y:S01]  /*1950*/  @P3 IMAD R114, R114, UR9, RZ ;  /* 0x0000000972723c24 */ /* 0x000fe2000f8e02ff */
[----:B------:R-:W-:Y:S01]  /*1960*/  ISETP.NE.AND.EX P1, PT, R90, RZ, PT, P1 ;  /* 0x000000ff5a00720c */ /* 0x000fe20003f25310 */
[----:B------:R-:W-:Y:S01]  /*1970*/  BSSY.RECONVERGENT B1, `(.L_x_11258) ;  /* 0x0000082000017945 */ /* 0x000fe20003800200 */
[----:B------:R-:W-:Y:S01]  /*1980*/  SHF.R.S32.HI R90, RZ, 0x1f, R133 ;  /* 0x0000001fff5a7819 */ /* 0x000fe20000011485 */
[----:B------:R-:W-:Y:S01]  /*1990*/  FMUL.FTZ R115, R115, UR12 ;  /* 0x0000000c73737c20 */ /* 0x000fe20008410000 */
[----:B------:R-:W-:-:S02]  /*19a0*/  @P3 SHF.R.S32.HI R131, RZ, 0x1f, R114 ;  /* 0x0000001fff833819 */ /* 0x000fc40000011472 */
[----:B------:R-:W-:Y:S01]  /*19b0*/  LEA.HI R154, R90, R133, RZ, 0x2 ;  /* 0x000000855a9a7211 */ /* 0x000fe200078f10ff */
[----:B------:R-:W-:Y:S01]  /*19c0*/  FMUL.FTZ R90, R135, UR12 ;  /* 0x0000000c875a7c20 */ /* 0x000fe20008410000 */
[----:B------:R-:W-:Y:S01]  /*19d0*/  @P3 LEA.HI R114, R131, R114, RZ, 0x2 ;  /* 0x0000007283723211 */ /* 0x000fe200078f10ff */
[----:B------:R-:W-:Y:S01]  /*19e0*/  HFMA2 R135, -RZ, RZ, 0, 0 ;  /* 0x00000000ff877431 */ /* 0x000fe200000001ff */
        /* <DEDUP_REMOVED lines=23> */
[----:B------:R-:W-:Y:S02]  /*1b60*/  MOV R149, UR13 ;  /* 0x0000000d00957c02 */ /* 0x000fe40008000f00 */
[----:B------:R-:W-:-:S03]  /*1b70*/  FSEL R156, R157, RZ, P1 ;  /* 0x000000ff9d9c7208 */ /* 0x000fc60000800000 */
[-C--:B------:R-:W-:Y:S01]  /*1b80*/  FMUL.FTZ R153, R90, R149.reuse ;  /* 0x000000955a997220 */ /* 0x080fe20000410000 */
[-C--:B------:R-:W-:Y:S01]  /*1b90*/  FMUL.FTZ R148, R148, R149.reuse ;  /* 0x0000009594947220 */ /* 0x080fe20000410000 */
[----:B------:R-:W-:-:S03]  /*1ba0*/  FMUL.FTZ R156, R156, R149 ;  /* 0x000000959c9c7220 */ /* 0x000fc60000410000 */
[----:B------:R-:W-:Y:S02]  /*1bb0*/  SEL R90, R153, R88, P4 ;  /* 0x00000058995a7207 */ /* 0x000fe40002000000 */
        /* <DEDUP_REMOVED lines=9> */
.L_x_11260:
[-CC-:B------:R-:W-:Y:S01]  /*1c50*/  FFMA.FTZ R85, R3, R115.reuse, R114.reuse ;  /* 0x0000007303557223 */ /* 0x180fe20000010072 */
[----:B------:R-:W-:Y:S01]  /*1c60*/  ISETP.GT.AND P1, PT, R2, RZ, PT ;  /* 0x000000ff0200720c */ /* 0x000fe20003f24270 */
[-CC-:B------:R-:W-:Y:S01]  /*1c70*/  FFMA.FTZ R86, R8, R115.reuse, R114.reuse ;  /* 0x0000007308567223 */ /* 0x180fe20000010072 */
[----:B------:R-:W-:Y:S01]  /*1c80*/  FFMA.FTZ R153, R7, R115, R114 ;  /* 0x0000007307997223 */ /* 0x000fe20000010072 */
[----:B------:R-:W-:Y:S01]  /*1c90*/  FADD.FTZ R85, R6, -R85 ;  /* 0x8000005506557221 */ /* 0x000fe20000010000 */
[----:B------:R-:W-:Y:S01]  /*1ca0*/  MOV R149, UR13 ;  /* 0x0000000d00957c02 */ /* 0x000fe20008000f00 */
[----:B------:R-:W-:Y:S01]  /*1cb0*/  FADD.FTZ R87, R5, -R86 ;  /* 0x8000005605577221 */ /* 0x000fe20000010000 */
[----:B------:R-:W-:Y:S01]  /*1cc0*/  FADD.FTZ R153, R10, -R153 ;  /* 0x800000990a997221 */ /* 0x000fe20000010000 */
[----:B------:R-:W-:Y:S01]  /*1cd0*/  FMUL.FTZ R85, R0, R85 ;  /* 0x0000005500557220 */ /* 0x000fe20000410000 */
[----:B------:R-:W-:Y:S01]  /*1ce0*/  ISETP.GT.AND P4, PT, R148, RZ, PT ;  /* 0x000000ff9400720c */ /* 0x000fe20003f84270 */
[C---:B------:R-:W-:Y:S01]  /*1cf0*/  FMUL.FTZ R87, R0.reuse, R87 ;  /* 0x0000005700577220 */ /* 0x040fe20000410000 */
[----:B------:R-:W-:Y:S01]  /*1d00*/  FMUL.FTZ R153, R0, R153 ;  /* 0x0000009900997220 */ /* 0x000fe20000410000 */
[----:B------:R-:W-:Y:S01]  /*1d10*/  FFMA.FTZ R86, R132, R115, R114 ;  /* 0x0000007384567223 */ /* 0x000fe20000010072 */
[----:B------:R-:W-:-:S03]  /*1d20*/  FSEL R84, R85, RZ, P1 ;  /* 0x000000ff55547208 */ /* 0x000fc60000800000 */
[----:B------:R-:W-:Y:S01]  /*1d30*/  FADD.FTZ R157, R9, -R86 ;  /* 0x80000056099d7221 */ /* 0x000fe20000010000 */
[----:B------:R-:W-:Y:S01]  /*1d40*/  FSEL R86, R153, RZ, P1 ;  /* 0x000000ff99567208 */ /* 0x000fe20000800000 */
[----:B------:R-:W-:-:S05]  /*1d50*/  FMUL.FTZ R85, R84, R149 ;  /* 0x0000009554557220 */ /* 0x000fca0000410000 */
[----:B------:R-:W-:Y:S01]  /*1d60*/  SEL R90, R85, R88, P4 ;  /* 0x00000058555a7207 */ /* 0x000fe20002000000 */
[----:B------:R-:W-:Y:S01]  /*1d70*/  FMUL.FTZ R88, R86, R149 ;  /* 0x0000009556587220 */ /* 0x000fe20000410000 */
[----:B------:R-:W-:Y:S01]  /*1d80*/  FSEL R85, R87, RZ, P1 ;  /* 0x000000ff57557208 */ /* 0x000fe20000800000 */
[----:B------:R-:W-:-:S03]  /*1d90*/  FMUL.FTZ R87, R0, R157 ;  /* 0x0000009d00577220 */ /* 0x000fc60000410000 */
[----:B------:R-:W-:Y:S01]  /*1da0*/  SEL R151, R88, R151, P4 ;  /* 0x0000009758977207 */ /* 0x000fe20002000000 */
[----:B------:R-:W-:Y:S01]  /*1db0*/  FMUL.FTZ R148, R85, R149 ;  /* 0x0000009555947220 */ /* 0x000fe20000410000 */
[----:B------:R-:W-:-:S04]  /*1dc0*/  FSEL R87, R87, RZ, P1 ;  /* 0x000000ff57577208 */ /* 0x000fc80000800000 */
[----:B------:R-:W-:Y:S01]  /*1dd0*/  SEL R148, R148, R89, P4 ;  /* 0x0000005994947207 */ /* 0x000fe20002000000 */
[----:B------:R-:W-:Y:S06]  /*1de0*/  @!P3 BRA `(.L_x_11261) ;  /* 0x0000000000e8b947 */ /* 0x000fec0003800000 */
[----:B------:R-:W-:Y:S01]  /*1df0*/  FMUL.FTZ R91, R87, R149 ;  /* 0x00000095575b7220 */ /* 0x000fe20000410000 */
[----:B------:R-:W-:Y:S06]  /*1e00*/  BRA `(.L_x_11261) ;  /* 0x0000000000e07947 */ /* 0x000fec0003800000 */
.L_x_11259:
[----:B------:R-:W-:Y:S02]  /*1e10*/  MOV R154, UR20 ;  /* 0x00000014009a7c02 */ /* 0x000fe40008000f00 */
[----:B------:R-:W-:Y:S02]  /*1e20*/  MOV R155, UR21 ;  /* 0x00000015009b7c02 */ /* 0x000fe40008000f00 */
[----:B------:R-:W-:-:S04]  /*1e30*/  ISETP.NE.U32.AND P1, PT, R154, RZ, PT ;  /* 0x000000ff9a00720c */ /* 0x000fc80003f25070 */
[----:B------:R-:W-:-:S13]  /*1e40*/  ISETP.NE.AND.EX P1, PT, R155, RZ, PT, P1 ;  /* 0x000000ff9b00720c */ /* 0x000fda0003f25310 */
[----:B------:R-:W-:Y:S05]  /*1e50*/  @P1 BRA `(.L_x_11262) ;  /* 0x00000000006c1947 */ /* 0x000fea0003800000 */
[-CC-:B------:R-:W-:Y:S01]  /*1e60*/  @P2 FFMA.FTZ R149, R3, R115.reuse, R114.reuse ;  /* 0x0000007303952223 */ /* 0x180fe20000010072 */
[----:B------:R-:W-:Y:S01]  /*1e70*/  ISETP.GT.AND P4, PT, R148, RZ, PT ;  /* 0x000000ff9400720c */ /* 0x000fe20003f84270 */
[----:B------:R-:W-:Y:S01]  /*1e80*/  @P2 FFMA.FTZ R148, R8, R115, R114 ;  /* 0x0000007308942223 */ /* 0x000fe20000010072 */
[----:B------:R-:W-:Y:S01]  /*1e90*/  MOV R90, R32 ;  /* 0x00000020005a7202 */ /* 0x000fe20000000f00 */
[----:B------:R-:W-:Y:S01]  /*1ea0*/  @P2 FADD.FTZ R149, R6, -R149 ;  /* 0x8000009506952221 */ /* 0x000fe20000010000 */
[----:B------:R-:W-:-:S03]  /*1eb0*/  MOV R156, R34 ;  /* 0x00000022009c7202 */ /* 0x000fc60000000f00 */
[----:B------:R-:W-:Y:S01]  /*1ec0*/  @P2 FFMA.FTZ R90, R0, R149, R32 ;  /* 0x00000095005a2223 */ /* 0x000fe20000010020 */
[----:B------:R-:W-:Y:S01]  /*1ed0*/  @P2 FADD.FTZ R149, R5, -R148 ;  /* 0x8000009405952221 */ /* 0x000fe20000010000 */
[----:B------:R-:W-:-:S03]  /*1ee0*/  MOV R148, R33 ;  /* 0x0000002100947202 */ /* 0x000fc60000000f00 */
[----:B------:R-:W-:Y:S01]  /*1ef0*/  @P2 FFMA.FTZ R148, R0, R149, R33 ;  /* 0x0000009500942223 */ /* 0x000fe20000010021 */
[----:B------:R-:W-:-:S04]  /*1f00*/  @P2 FFMA.FTZ R149, R7, R115, R114 ;  /* 0x0000007307952223 */ /* 0x000fc80000010072 */
[----:B------:R-:W-:-:S04]  /*1f10*/  @P2 FADD.FTZ R149, R10, -R149 ;  /* 0x800000950a952221 */ /* 0x000fc80000010000 */
[----:B------:R-:W-:Y:S01]  /*1f20*/  @P2 FFMA.FTZ R156, R0, R149, R34 ;  /* 0x00000095009c2223 */ /* 0x000fe20000010022 */
[----:B------:R-:W-:-:S05]  /*1f30*/  MOV R149, UR13 ;  /* 0x0000000d00957c02 */ /* 0x000fca0008000f00 */
[-C--:B------:R-:W-:Y:S01]  /*1f40*/  FMUL.FTZ R153, R90, R149.reuse ;  /* 0x000000955a997220 */ /* 0x080fe20000410000 */
[-C--:B------:R-:W-:Y:S01]  /*1f50*/  FMUL.FTZ R148, R148, R149.reuse ;  /* 0x0000009594947220 */ /* 0x080fe20000410000 */
[----:B------:R-:W-:-:S03]  /*1f60*/  FMUL.FTZ R156, R156, R149 ;  /* 0x000000959c9c7220 */ /* 0x000fc60000410000 */
        /* <DEDUP_REMOVED lines=10> */
.L_x_11262:
[-CC-:B------:R-:W-:Y:S01]  /*2010*/  @P2 FFMA.FTZ R84, R132, R115.reuse, R114.reuse ;  /* 0x0000007384542223 */ /* 0x180fe20000010072 */
[--C-:B------:R-:W-:Y:S01]  /*2020*/  @P2 FFMA.FTZ R85, R3, R115, R114.reuse ;  /* 0x0000007303552223 */ /* 0x100fe20000010072 */
[----:B------:R-:W-:Y:S01]  /*2030*/  MOV R87, R35 ;  /* 0x0000002300577202 */ /* 0x000fe20000000f00 */
[-C--:B------:R-:W-:Y:S01]  /*2040*/  @P2 FFMA.FTZ R149, R7, R115.reuse, R114 ;  /* 0x0000007307952223 */ /* 0x080fe20000010072 */
[----:B------:R-:W-:Y:S01]  /*2050*/  @P2 FADD.FTZ R86, R9, -R84 ;  /* 0x8000005409562221 */ /* 0x000fe20000010000 */
[----:B------:R-:W-:Y:S01]  /*2060*/  @P2 FADD.FTZ R85, R6, -R85 ;  /* 0x8000005506552221 */ /* 0x000fe20000010000 */
[----:B------:R-:W-:Y:S01]  /*2070*/  ISETP.GT.AND P4, PT, R148, RZ, PT ;  /* 0x000000ff9400720c */ /* 0x000fe20003f84270 */
[----:B------:R-:W-:Y:S01]  /*2080*/  @P2 FADD.FTZ R149, R10, -R149 ;  /* 0x800000950a952221 */ /* 0x000fe20000010000 */
[----:B------:R-:W-:Y:S01]  /*2090*/  @P2 FFMA.FTZ R87, R0, R86, R35 ;  /* 0x0000005600572223 */ /* 0x000fe20000010023 */
[----:B------:R-:W-:Y:S01]  /*20a0*/  @P2 FFMA.FTZ R86, R8, R115, R114 ;  /* 0x0000007308562223 */ /* 0x000fe20000010072 */
[----:B------:R-:W-:Y:S01]  /*20b0*/  MOV R84, R32 ;  /* 0x0000002000547202 */ /* 0x000fe20000000f00 */
[----:B------:R-:W-:Y:S01]  /*20c0*/  @P2 FFMA.FTZ R84, R0, R85, R32 ;  /* 0x0000005500542223 */ /* 0x000fe20000010020 */
[----:B------:R-:W-:Y:S01]  /*20d0*/  MOV R85, R33 ;  /* 0x0000002100557202 */ /* 0x000fe20000000f00 */
[----:B------:R-:W-:-:S04]  /*20e0*/  @P2 FADD.FTZ R86, R5, -R86 ;  /* 0x8000005605562221 */ /* 0x000fc80000010000 */
[C---:B------:R-:W-:Y:S01]  /*20f0*/  @P2 FFMA.FTZ R85, R0.reuse, R86, R33 ;  /* 0x0000005600552223 */ /* 0x040fe20000010021 */
[----:B------:R-:W-:Y:S01]  /*2100*/  MOV R86, R34 ;  /* 0x0000002200567202 */ /* 0x000fe20000000f00 */
[----:B------:R-:W-:Y:S01]  /*2110*/  @P2 FFMA.FTZ R86, R0, R149, R34 ;  /* 0x0000009500562223 */ /* 0x000fe20000010022 */
[----:B------:R-:W-:-:S05]  /*2120*/  MOV R149, UR13 ;  /* 0x0000000d00957c02 */ /* 0x000fca0008000f00 */
[-C--:B------:R-:W-:Y:S01]  /*2130*/  @P4 FMUL.FTZ R89, R85, R149.reuse ;  /* 0x0000009555594220 */ /* 0x080fe20000410000 */
[-C--:B------:R-:W-:Y:S01]  /*2140*/  @P4 FMUL.FTZ R88, R84, R149.reuse ;  /* 0x0000009554584220 */ /* 0x080fe20000410000 */
[-C--:B------:R-:W-:Y:S01]  /*2150*/  @P4 FMUL.FTZ R151, R86, R149.reuse ;  /* 0x0000009556974220 */ /* 0x080fe20000410000 */
[----:B------:R-:W-:Y:S02]  /*2160*/  @P3 FMUL.FTZ R91, R87, R149 ;  /* 0x00000095575b3220 */ /* 0x000fe40000410000 */
[----:B------:R-:W-:Y:S02]  /*2170*/  MOV R148, R89 ;  /* 0x0000005900947202 */ /* 0x000fe40000000f00 */
[----:B------:R-:W-:-:S07]  /*2180*/  MOV R90, R88 ;  /* 0x00000058005a7202 */ /* 0x000fce0000000f00 */
.L_x_11261:
[----:B------:R-:W-:Y:S05]  /*2190*/  BSYNC.RECONVERGENT B1 ;  /* 0x0000000000017941 */ /* 0x000fea0003800200 */
.L_x_11258:
[----:B------:R-:W-:Y:S01]  /*21a0*/  ISETP.NE.U32.AND P1, PT, R154, RZ, PT ;  /* 0x000000ff9a00720c */ /* 0x000fe20003f25070 */
[----:B------:R-:W-:Y:S03]  /*21b0*/  BSSY.RECONVERGENT B1, `(.L_x_11263) ;  /* 0x0000073000017945 */ /* 0x000fe60003800200 */
[----:B------:R-:W-:Y:S02]  /*21c0*/  ISETP.NE.AND.EX P1, PT, R155, RZ, PT, P1 ;  /* 0x000000ff9b00720c */ /* 0x000fe40003f25310 */
[----:B------:R-:W0:Y:S11]  /*21d0*/  @P3 LDC.64 R154, c[0x0][0x468] ;  /* 0x00011a00ff9a3b82 */ /* 0x000e360000000a00 */
[----:B------:R-:W1:Y:S01]  /*21e0*/  @P1 LDC.64 R88, c[0x0][0x478] ;  /* 0x00011e00ff581b82 */ /* 0x000e620000000a00 */
[----:B0-----:R-:W-:-:S04]  /*21f0*/  @P3 IMAD.WIDE.U32 R154, R135, 0x10, R154 ;  /* 0x00000010879a3825 */ /* 0x001fc800078e009a */
[----:B-1----:R-:W-:Y:S01]  /*2200*/  @P1 IMAD.WIDE.U32 R156, R133, 0x10, R88 ;  /* 0x00000010859c1825 */ /* 0x002fe200078e0058 */
[----:B------:R-:W-:Y:S02]  /*2210*/  MOV R88, R90 ;  /* 0x0000005a00587202 */ /* 0x000fe40000000f00 */
[----:B------:R-:W-:Y:S02]  /*2220*/  MOV R89, R148 ;  /* 0x0000009400597202 */ /* 0x000fe40000000f00 */
[----:B------:R-:W-:Y:S01]  /*2230*/  MOV R90, R151 ;  /* 0x00000097005a7202 */ /* 0x000fe20000000f00 */
[----:B------:R0:W-:Y:S04]  /*2240*/  @P1 STG.E.128 desc[UR6][R156.64], R84 ;  /* 0x000000549c001986 */ /* 0x0001e8000c101d06 */
[----:B------:R0:W-:Y:S01]  /*2250*/  @P3 STG.E.128 desc[UR6][R154.64], R88 ;  /* 0x000000589a003986 */ /* 0x0001e2000c101d06 */
[----:B------:R-:W-:Y:S05]  /*2260*/  @!P0 BRA `(.L_x_11264) ;  /* 0x0000000000d08947 */ /* 0x000fea0003800000 */
[----:B------:R-:W-:Y:S05]  /*2270*/  @!P1 BRA `(.L_x_11265) ;  /* 0x0000000000689947 */ /* 0x000fea0003800000 */
[-CC-:B0-----:R-:W-:Y:S01]  /*2280*/  @P2 FFMA.FTZ R85, R98, R115.reuse, R114.reuse ;  /* 0x0000007362552223 */ /* 0x181fe20000010072 */
[-CC-:B------:R-:W-:Y:S01]  /*2290*/  @P2 FFMA.FTZ R87, R95, R115.reuse, R114.reuse ;  /* 0x000000735f572223 */ /* 0x180fe20000010072 */
[-CC-:B------:R-:W-:Y:S01]  /*22a0*/  @P2 FFMA.FTZ R148, R134, R115.reuse, R114.reuse ;  /* 0x0000007386942223 */ /* 0x180fe20000010072 */
[----:B------:R-:W-:Y:S01]  /*22b0*/  MOV R86, R30 ;  /* 0x0000001e00567202 */ /* 0x000fe20000000f00 */
[----:B------:R-:W-:Y:S01]  /*22c0*/  @P2 FADD.FTZ R84, R94, -R85 ;  /* 0x800000555e542221 */ /* 0x000fe20000010000 */
[----:B------:R-:W-:Y:S01]  /*22d0*/  @P2 FFMA.FTZ R85, R93, R115, R114 ;  /* 0x000000735d552223 */ /* 0x000fe20000010072 */
[----:B------:R-:W-:Y:S01]  /*22e0*/  @P2 FADD.FTZ R87, R92, -R87 ;  /* 0x800000575c572221 */ /* 0x000fe20000010000 */
[----:B------:R-:W-:Y:S01]  /*22f0*/  MOV R154, R31 ;  /* 0x0000001f009a7202 */ /* 0x000fe20000000f00 */
[----:B------:R-:W-:Y:S01]  /*2300*/  @P2 FFMA.FTZ R154, R0, R84, R31 ;  /* 0x00000054009a2223 */ /* 0x000fe2000001001f */
[----:B------:R-:W-:Y:S01]  /*2310*/  @P2 FADD.FTZ R85, R96, -R85 ;  /* 0x8000005560552221 */ /* 0x000fe20000010000 */
[C---:B------:R-:W-:Y:S01]  /*2320*/  @P2 FFMA.FTZ R86, R0.reuse, R87, R30 ;  /* 0x0000005700562223 */ /* 0x040fe2000001001e */
[----:B------:R-:W-:Y:S01]  /*2330*/  @P2 FADD.FTZ R148, R11, -R148 ;  /* 0x800000940b942221 */ /* 0x000fe20000010000 */
[----:B------:R-:W-:Y:S01]  /*2340*/  MOV R84, R28 ;  /* 0x0000001c00547202 */ /* 0x000fe20000000f00 */
[----:B------:R-:W-:Y:S01]  /*2350*/  @P2 FFMA.FTZ R84, R0, R85, R28 ;  /* 0x0000005500542223 */ /* 0x000fe2000001001c */
[----:B------:R-:W-:Y:S01]  /*2360*/  MOV R85, R29 ;  /* 0x0000001d00557202 */ /* 0x000fe20000000f00 */
[----:B------:R-:W-:Y:S01]  /*2370*/  FMUL.FTZ R87, R86, R149 ;  /* 0x0000009556577220 */ /* 0x000fe20000410000 */
[----:B------:R-:W-:-:S04]  /*2380*/  @P2 FFMA.FTZ R85, R0, R148, R29 ;  /* 0x0000009400552223 */ /* 0x000fc8000001001d */
[----:B------:R-:W-:Y:S01]  /*2390*/  SEL R90, R87, R90, P4 ;  /* 0x0000005a575a7207 */ /* 0x000fe20002000000 */
[-C--:B------:R-:W-:Y:S01]  /*23a0*/  FMUL.FTZ R148, R85, R149.reuse ;  /* 0x0000009555947220 */ /* 0x080fe20000410000 */
[----:B------:R-:W-:-:S04]  /*23b0*/  FMUL.FTZ R87, R84, R149 ;  /* 0x0000009554577220 */ /* 0x000fc80000410000 */
[----:B------:R-:W-:Y:S02]  /*23c0*/  SEL R151, R148, R89, P4 ;  /* 0x0000005994977207 */ /* 0x000fe40002000000 */
[----:B------:R-:W-:Y:S02]  /*23d0*/  SEL R148, R87, R88, P4 ;  /* 0x0000005857947207 */ /* 0x000fe40002000000 */
[----:B------:R-:W-:Y:S01]  /*23e0*/  MOV R87, R154 ;  /* 0x0000009a00577202 */ /* 0x000fe20000000f00 */
[----:B------:R-:W-:Y:S06]  /*23f0*/  @!P3 BRA `(.L_x_11266) ;  /* 0x000000040038b947 */ /* 0x000fec0003800000 */
[----:B------:R-:W-:Y:S01]  /*2400*/  FMUL.FTZ R91, R154, R149 ;  /* 0x000000959a5b7220 */ /* 0x000fe20000410000 */
[----:B------:R-:W-:Y:S06]  /*2410*/  BRA `(.L_x_11266) ;  /* 0x0000000400307947 */ /* 0x000fec0003800000 */
.L_x_11265:
[-CC-:B------:R-:W-:Y:S01]  /*2420*/  @P2 FFMA.FTZ R151, R93, R115.reuse, R114.reuse ;  /* 0x000000735d972223 */ /* 0x180fe20000010072 */
[----:B0-----:R-:W-:Y:S01]  /*2430*/  @P2 FFMA.FTZ R154, R134, R115, R114 ;  /* 0x00000073869a2223 */ /* 0x001fe20000010072 */
[----:B------:R-:W-:Y:S02]  /*2440*/  MOV R148, R28 ;  /* 0x0000001c00947202 */ /* 0x000fe40000000f00 */
[----:B------:R-:W-:Y:S01]  /*2450*/  @P2 FADD.FTZ R151, R96, -R151 ;  /* 0x8000009760972221 */ /* 0x000fe20000010000 */
[----:B------:R-:W-:-:S03]  /*2460*/  MOV R156, R30 ;  /* 0x0000001e009c7202 */ /* 0x000fc60000000f00 */
[----:B------:R-:W-:Y:S01]  /*2470*/  @P2 FFMA.FTZ R148, R0, R151, R28 ;  /* 0x0000009700942223 */ /* 0x000fe2000001001c */
[----:B------:R-:W-:Y:S01]  /*2480*/  @P2 FADD.FTZ R151, R11, -R154 ;  /* 0x8000009a0b972221 */ /* 0x000fe20000010000 */
[----:B------:R-:W-:-:S03]  /*2490*/  MOV R154, R29 ;  /* 0x0000001d009a7202 */ /* 0x000fc60000000f00 */
[----:B------:R-:W-:Y:S01]  /*24a0*/  @P2 FFMA.FTZ R154, R0, R151, R29 ;  /* 0x00000097009a2223 */ /* 0x000fe2000001001d */
[----:B------:R-:W-:-:S03]  /*24b0*/  @P2 FFMA.FTZ R151, R95, R115, R114 ;  /* 0x000000735f972223 */ /* 0x000fc60000010072 */
[----:B------:R-:W-:Y:S01]  /*24c0*/  FMUL.FTZ R154, R154, R149 ;  /* 0x000000959a9a7220 */ /* 0x000fe20000410000 */
[----:B------:R-:W-:-:S04]  /*24d0*/  @P2 FADD.FTZ R151, R92, -R151 ;  /* 0x800000975c972221 */ /* 0x000fc80000010000 */
[----:B------:R-:W-:Y:S01]  /*24e0*/  @P2 FFMA.FTZ R156, R0, R151, R30 ;  /* 0x00000097009c2223 */ /* 0x000fe2000001001e */
[----:B------:R-:W-:-:S03]  /*24f0*/  FMUL.FTZ R151, R148, R149 ;  /* 0x0000009594977220 */ /* 0x000fc60000410000 */
        /* <DEDUP_REMOVED lines=11> */
.L_x_11264:
[----:B------:R-:W-:Y:S05]  /*25b0*/  @!P1 BRA `(.L_x_11267) ;  /* 0x00000000006c9947 */ /* 0x000fea0003800000 */
[-CC-:B0-----:R-:W-:Y:S01]  /*25c0*/  FFMA.FTZ R85, R93, R115.reuse, R114.reuse ;  /* 0x000000735d557223 */ /* 0x181fe20000010072 */
[-CC-:B------:R-:W-:Y:S01]  /*25d0*/  FFMA.FTZ R86, R134, R115.reuse, R114.reuse ;  /* 0x0000007386567223 */ /* 0x180fe20000010072 */
[----:B------:R-:W-:Y:S01]  /*25e0*/  ISETP.GT.AND P5, PT, R2, RZ, PT ;  /* 0x000000ff0200720c */ /* 0x000fe20003fa4270 */
[-CC-:B------:R-:W-:Y:S01]  /*25f0*/  FFMA.FTZ R87, R95, R115.reuse, R114.reuse ;  /* 0x000000735f577223 */ /* 0x180fe20000010072 */
[----:B------:R-:W-:Y:S01]  /*2600*/  FADD.FTZ R85, R96, -R85 ;  /* 0x8000005560557221 */ /* 0x000fe20000010000 */
[----:B------:R-:W-:Y:S02]  /*2610*/  FFMA.FTZ R151, R98, R115, R114 ;  /* 0x0000007362977223 */ /* 0x000fe40000010072 */
[----:B------:R-:W-:Y:S01]  /*2620*/  FADD.FTZ R87, R92, -R87 ;  /* 0x800000575c577221 */ /* 0x000fe20000010000 */
[----:B------:R-:W-:Y:S01]  /*2630*/  FMUL.FTZ R84, R0, R85 ;  /* 0x0000005500547220 */ /* 0x000fe20000410000 */
[----:B------:R-:W-:Y:S01]  /*2640*/  FADD.FTZ R85, R11, -R86 ;  /* 0x800000560b557221 */ /* 0x000fe20000010000 */
[----:B------:R-:W-:Y:S01]  /*2650*/  FADD.FTZ R151, R94, -R151 ;  /* 0x800000975e977221 */ /* 0x000fe20000010000 */
[----:B------:R-:W-:-:S02]  /*2660*/  FMUL.FTZ R87, R0, R87 ;  /* 0x0000005700577220 */ /* 0x000fc40000410000 */
[----:B------:R-:W-:Y:S01]  /*2670*/  FSEL R84, R84, RZ, P5 ;  /* 0x000000ff54547208 */ /* 0x000fe20002800000 */
[C---:B------:R-:W-:Y:S01]  /*2680*/  FMUL.FTZ R86, R0.reuse, R85 ;  /* 0x0000005500567220 */ /* 0x040fe20000410000 */
[----:B------:R-:W-:-:S03]  /*2690*/  FMUL.FTZ R151, R0, R151 ;  /* 0x0000009700977220 */ /* 0x000fc60000410000 */
[----:B------:R-:W-:Y:S02]  /*26a0*/  FMUL.FTZ R85, R84, R149 ;  /* 0x0000009554557220 */ /* 0x000fe40000410000 */
[----:B------:R-:W-:-:S03]  /*26b0*/  FSEL R154, R151, RZ, P5 ;  /* 0x000000ff979a7208 */ /* 0x000fc60002800000 */
[----:B------:R-:W-:Y:S02]  /*26c0*/  SEL R148, R85, R88, P4 ;  /* 0x0000005855947207 */ /* 0x000fe40002000000 */
[----:B------:R-:W-:Y:S02]  /*26d0*/  FSEL R85, R86, RZ, P5 ;  /* 0x000000ff56557208 */ /* 0x000fe40002800000 */
[----:B------:R-:W-:-:S03]  /*26e0*/  FSEL R86, R87, RZ, P5 ;  /* 0x000000ff57567208 */ /* 0x000fc60002800000 */
[-C--:B------:R-:W-:Y:S02]  /*26f0*/  FMUL.FTZ R88, R85, R149.reuse ;  /* 0x0000009555587220 */ /* 0x080fe40000410000 */
[----:B------:R-:W-:-:S03]  /*2700*/  FMUL.FTZ R87, R86, R149 ;  /* 0x0000009556577220 */ /* 0x000fc60000410000 */
[----:B------:R-:W-:Y:S02]  /*2710*/  SEL R151, R88, R89, P4 ;  /* 0x0000005958977207 */ /* 0x000fe40002000000 */
[----:B------:R-:W-:Y:S02]  /*2720*/  SEL R90, R87, R90, P4 ;  /* 0x0000005a575a7207 */ /* 0x000fe40002000000 */
[----:B------:R-:W-:Y:S01]  /*2730*/  MOV R87, R154 ;  /* 0x0000009a00577202 */ /* 0x000fe20000000f00 */
[----:B------:R-:W-:Y:S06]  /*2740*/  @!P3 BRA `(.L_x_11266) ;  /* 0x000000000064b947 */ /* 0x000fec0003800000 */
[----:B------:R-:W-:Y:S01]  /*2750*/  FMUL.FTZ R91, R154, R149 ;  /* 0x000000959a5b7220 */ /* 0x000fe20000410000 */
[----:B------:R-:W-:Y:S06]  /*2760*/  BRA `(.L_x_11266) ;  /* 0x00000000005c7947 */ /* 0x000fec0003800000 */
.L_x_11267:
[-CC-:B------:R-:W-:Y:S01]  /*2770*/  FFMA.FTZ R148, R134, R115.reuse, R114.reuse ;  /* 0x0000007386947223 */ /* 0x180fe20000010072 */
[----:B------:R-:W-:Y:S01]  /*2780*/  FFMA.FTZ R151, R93, R115, R114 ;  /* 0x000000735d977223 */ /* 0x000fe20000010072 */
[----:B------:R-:W-:Y:S02]  /*2790*/  ISETP.GT.AND P5, PT, R2, RZ, PT ;  /* 0x000000ff0200720c */ /* 0x000fe40003fa4270 */
[----:B------:R-:W-:Y:S01]  /*27a0*/  FADD.FTZ R153, R11, -R148 ;  /* 0x800000940b997221 */ /* 0x000fe20000010000 */
[----:B------:R-:W-:-:S03]  /*27b0*/  FADD.FTZ R151, R96, -R151 ;  /* 0x8000009760977221 */ /* 0x000fc60000010000 */
[C---:B------:R-:W-:Y:S01]  /*27c0*/  FMUL.FTZ R153, R0.reuse, R153 ;  /* 0x0000009900997220 */ /* 0x040fe20000410000 */
[----:B------:R-:W-:Y:S01]  /*27d0*/  FMUL.FTZ R148, R0, R151 ;  /* 0x0000009700947220 */ /* 0x000fe20000410000 */
[----:B------:R-:W-:-:S03]  /*27e0*/  FFMA.FTZ R151, R95, R115, R114 ;  /* 0x000000735f977223 */ /* 0x000fc60000010072 */
[----:B0-----:R-:W-:Y:S01]  /*27f0*/  FSEL R154, R153, RZ, P5 ;  /* 0x000000ff999a7208 */ /* 0x001fe20002800000 */
[----:B------:R-:W-:Y:S01]  /*2800*/  @P3 FFMA.FTZ R153, R98, R115, R114 ;  /* 0x0000007362993223 */ /* 0x000fe20000010072 */
[----:B------:R-:W-:Y:S01]  /*2810*/  FSEL R148, R148, RZ, P5 ;  /* 0x000000ff94947208 */ /* 0x000fe20002800000 */
[----:B------:R-:W-:Y:S02]  /*2820*/  FADD.FTZ R151, R92, -R151 ;  /* 0x800000975c977221 */ /* 0x000fe40000010000 */
[----:B------:R-:W-:Y:S01]  /*2830*/  @P3 FADD.FTZ R153, R94, -R153 ;  /* 0x800000995e993221 */ /* 0x000fe20000010000 */
[-C--:B------:R-:W-:Y:S01]  /*2840*/  @P4 FMUL.FTZ R89, R154, R149.reuse ;  /* 0x000000959a594220 */ /* 0x080fe20000410000 */
[----:B------:R-:W-:Y:S01]  /*2850*/  @P4 FMUL.FTZ R88, R148, R149 ;  /* 0x0000009594584220 */ /* 0x000fe20000410000 */
[C---:B------:R-:W-:Y:S01]  /*2860*/  FMUL.FTZ R148, R0.reuse, R151 ;  /* 0x0000009700947220 */ /* 0x040fe20000410000 */
[----:B------:R-:W-:Y:S02]  /*2870*/  @P3 FMUL.FTZ R153, R0, R153 ;  /* 0x0000009900993220 */ /* 0x000fe40000410000 */
[----:B------:R-:W-:-:S02]  /*2880*/  MOV R151, R89 ;  /* 0x0000005900977202 */ /* 0x000fc40000000f00 */
[----:B------:R-:W-:Y:S02]  /*2890*/  FSEL R148, R148, RZ, P5 ;  /* 0x000000ff94947208 */ /* 0x000fe40002800000 */
[----:B------:R-:W-:-:S03]  /*28a0*/  @P3 FSEL R154, R153, RZ, P5 ;  /* 0x000000ff999a3208 */ /* 0x000fc60002800000 */
[-C--:B------:R-:W-:Y:S01]  /*28b0*/  @P4 FMUL.FTZ R90, R148, R149.reuse ;  /* 0x00000095945a4220 */ /* 0x080fe20000410000 */
[----:B------:R-:W-:Y:S01]  /*28c0*/  MOV R148, R88 ;  /* 0x0000005800947202 */ /* 0x000fe20000000f00 */
[----:B------:R-:W-:-:S07]  /*28d0*/  @P3 FMUL.FTZ R91, R154, R149 ;  /* 0x000000959a5b3220 */ /* 0x000fce0000410000 */
.L_x_11266:
[----:B------:R-:W-:Y:S05]  /*28e0*/  BSYNC.RECONVERGENT B1 ;  /* 0x0000000000017941 */ /* 0x000fea0003800200 */
.L_x_11263:
[----:B------:R-:W0:Y:S01]  /*28f0*/  @P1 LDC.64 R88, c[0x0][0x478] ;  /* 0x00011e00ff581b82 */ /* 0x000e220000000a00 */
[----:B------:R-:W-:Y:S01]  /*2900*/  @P1 IADD3 R157, PT, PT, R133, 0x20, RZ ;  /* 0x00000020859d1810 */ /* 0x000fe20007ffe0ff */
[----:B------:R-:W-:Y:S06]  /*2910*/  BSSY.RECONVERGENT B1, `(.L_x_11268) ;  /* 0x0000071000017945 */ /* 0x000fec0003800200 */
[----:B------:R-:W1:Y:S01]  /*2920*/  @P3 LDC.64 R154, c[0x0][0x468] ;  /* 0x00011a00ff9a3b82 */ /* 0x000e620000000a00 */
[----:B0-----:R-:W-:Y:S01]  /*2930*/  @P1 IMAD.WIDE.U32 R156, R157, 0x10, R88 ;  /* 0x000000109d9c1825 */ /* 0x001fe200078e0058 */
[----:B------:R-:W-:-:S02]  /*2940*/  @P3 IADD3 R89, PT, PT, R135, 0x20, RZ ;  /* 0x0000002087593810 */ /* 0x000fc40007ffe0ff */
[----:B------:R-:W-:Y:S02]  /*2950*/  MOV R88, R148 ;  /* 0x0000009400587202 */ /* 0x000fe40000000f00 */
[----:B------:R0:W-:Y:S01]  /*2960*/  @P1 STG.E.128 desc[UR6][R156.64], R84 ;  /* 0x000000549c001986 */ /* 0x0001e2000c101d06 */
[----:B-1----:R-:W-:Y:S01]  /*2970*/  @P3 IMAD.WIDE.U32 R154, R89, 0x10, R154 ;  /* 0x00000010599a3825 */ /* 0x002fe200078e009a */
[----:B------:R-:W-:-:S05]  /*2980*/  MOV R89, R151 ;  /* 0x0000009700597202 */ /* 0x000fca0000000f00 */
[----:B------:R0:W-:Y:S01]  /*2990*/  @P3 STG.E.128 desc[UR6][R154.64], R88 ;  /* 0x000000589a003986 */ /* 0x0001e2000c101d06 */
[----:B------:R-:W-:Y:S05]  /*29a0*/  @!P0 BRA `(.L_x_11269) ;  /* 0x0000000000d08947 */ /* 0x000fea0003800000 */
[----:B------:R-:W-:Y:S05]  /*29b0*/  @!P1 BRA `(.L_x_11270) ;  /* 0x0000000000689947 */ /* 0x000fea0003800000 */
[-CC-:B0-----:R-:W-:Y:S01]  /*29c0*/  @P2 FFMA.FTZ R87, R101, R115.reuse, R114.reuse ;  /* 0x0000007365572223 */ /* 0x181fe20000010072 */
[-CC-:B------:R-:W-:Y:S01]  /*29d0*/  @P2 FFMA.FTZ R84, R102, R115.reuse, R114.reuse ;  /* 0x0000007366542223 */ /* 0x180fe20000010072 */
[-CC-:B------:R-:W-:Y:S01]  /*29e0*/  @P2 FFMA.FTZ R85, R99, R115.reuse, R114.reuse ;  /* 0x0000007363552223 */ /* 0x180fe20000010072 */
[----:B------:R-:W-:Y:S01]  /*29f0*/  @P2 FFMA.FTZ R148, R100, R115, R114 ;  /* 0x0000007364942223 */ /* 0x000fe20000010072 */
[----:B------:R-:W-:Y:S01]  /*2a00*/  @P2 FADD.FTZ R87, R104, -R87 ;  /* 0x8000005768572221 */ /* 0x000fe20000010000 */
[----:B------:R-:W-:Y:S01]  /*2a10*/  @P2 FADD.FTZ R84, R103, -R84 ;  /* 0x8000005467542221 */ /* 0x000fe20000010000 */
[----:B------:R-:W-:Y:S01]  /*2a20*/  @P2 FADD.FTZ R85, R150, -R85 ;  /* 0x8000005596552221 */ /* 0x000fe20000010000 */
[----:B------:R-:W-:Y:S01]  /*2a30*/  MOV R86, R26 ;  /* 0x0000001a00567202 */ /* 0x000fe20000000f00 */
[C---:B------:R-:W-:Y:S01]  /*2a40*/  @P2 FFMA.FTZ R86, R0.reuse, R87, R26 ;  /* 0x0000005700562223 */ /* 0x040fe2000001001a */
[----:B------:R-:W-:Y:S01]  /*2a50*/  MOV R154, R27 ;  /* 0x0000001b009a7202 */ /* 0x000fe20000000f00 */
        /* <DEDUP_REMOVED lines=16> */
.L_x_11270:
        /* <DEDUP_REMOVED lines=25> */
.L_x_11269:
        /* <DEDUP_REMOVED lines=8> */
[C---:B------:R-:W-:Y:S01]  /*2d70*/  FMUL.FTZ R84, R0.reuse, R85 ;  /* 0x0000005500547220 */ /* 0x040fe20000410000 */
        /* <DEDUP_REMOVED lines=19> */
.L_x_11272:
        /* <DEDUP_REMOVED lines=8> */
[----:B------:R-:W-:Y:S01]  /*2f30*/  FSEL R148, R148, RZ, P5 ;  /* 0x000000ff94947208 */ /* 0x000fe20002800000 */
[----:B------:R-:W-:Y:S01]  /*2f40*/  FADD.FTZ R151, R104, -R151 ;  /* 0x8000009768977221 */ /* 0x000fe20000010000 */
[----:B0-----:R-:W-:-:S03]  /*2f50*/  FSEL R154, R153, RZ, P5 ;  /* 0x000000ff999a7208 */ /* 0x001fc60002800000 */
[----:B------:R-:W-:Y:S01]  /*2f60*/  @P4 FMUL.FTZ R88, R148, R149 ;  /* 0x0000009594584220 */ /* 0x000fe20000410000 */
[----:B------:R-:W-:Y:S01]  /*2f70*/  @P3 FFMA.FTZ R148, R102, R115, R114 ;  /* 0x0000007366943223 */ /* 0x000fe20000010072 */
[----:B------:R-:W-:-:S03]  /*2f80*/  @P4 FMUL.FTZ R89, R154, R149 ;  /* 0x000000959a594220 */ /* 0x000fc60000410000 */
[----:B------:R-:W-:Y:S01]  /*2f90*/  @P3 FADD.FTZ R153, R103, -R148 ;  /* 0x8000009467993221 */ /* 0x000fe20000010000 */
[C---:B------:R-:W-:Y:S01]  /*2fa0*/  FMUL.FTZ R148, R0.reuse, R151 ;  /* 0x0000009700947220 */ /* 0x040fe20000410000 */
[----:B------:R-:W-:Y:S02]  /*2fb0*/  MOV R151, R89 ;  /* 0x0000005900977202 */ /* 0x000fe40000000f00 */
[----:B------:R-:W-:Y:S02]  /*2fc0*/  @P3 FMUL.FTZ R153, R0, R153 ;  /* 0x0000009900993220 */ /* 0x000fe40000410000 */
[----:B------:R-:W-:-:S03]  /*2fd0*/  FSEL R148, R148, RZ, P5 ;  /* 0x000000ff94947208 */ /* 0x000fc60002800000 */
[----:B------:R-:W-:Y:S02]  /*2fe0*/  @P3 FSEL R154, R153, RZ, P5 ;  /* 0x000000ff999a3208 */ /* 0x000fe40002800000 */
[-C--:B------:R-:W-:Y:S01]  /*2ff0*/  @P4 FMUL.FTZ R90, R148, R149.reuse ;  /* 0x00000095945a4220 */ /* 0x080fe20000410000 */
[----:B------:R-:W-:Y:S02]  /*3000*/  MOV R148, R88 ;  /* 0x0000005800947202 */ /* 0x000fe40000000f00 */
[----:B------:R-:W-:-:S07]  /*3010*/  @P3 FMUL.FTZ R91, R154, R149 ;  /* 0x000000959a5b3220 */ /* 0x000fce0000410000 */
.L_x_11271:
[----:B------:R-:W-:Y:S05]  /*3020*/  BSYNC.RECONVERGENT B1 ;  /* 0x0000000000017941 */ /* 0x000fea0003800200 */
.L_x_11268:
        /* <DEDUP_REMOVED lines=39> */
.L_x_11275:
        /* <DEDUP_REMOVED lines=25> */
.L_x_11274:
        /* <DEDUP_REMOVED lines=28> */
.L_x_11277:
        /* <DEDUP_REMOVED lines=23> */
.L_x_11276:
[----:B------:R-:W-:Y:S05]  /*3760*/  BSYNC.RECONVERGENT B1 ;  /* 0x0000000000017941 */ /* 0x000fea0003800200 */
.L_x_11273:
        /* <DEDUP_REMOVED lines=39> */
.L_x_11280:
        /* <DEDUP_REMOVED lines=25> */
.L_x_11279:
        /* <DEDUP_REMOVED lines=28> */
.L_x_11282:
        /* <DEDUP_REMOVED lines=23> */
.L_x_11281:
[----:B------:R-:W-:Y:S05]  /*3ea0*/  BSYNC.RECONVERGENT B1 ;  /* 0x0000000000017941 */ /* 0x000fea0003800200 */
.L_x_11278:
        /* <DEDUP_REMOVED lines=18> */
[----:B------:R-:W-:Y:S01]  /*3fd0*/  MOV R86, R14 ;  /* 0x0000000e00567202 */ /* 0x000fe20000000f00 */
[----:B------:R-:W-:Y:S01]  /*3fe0*/  @P2 FADD.FTZ R87, R128, -R87 ;  /* 0x8000005780572221 */ /* 0x000fe20000010000 */
[----:B------:R-:W-:Y:S01]  /*3ff0*/  @P2 FADD.FTZ R115, R116, -R115 ;  /* 0x8000007374732221 */ /* 0x000fe20000010000 */
[C---:B------:R-:W-:Y:S01]  /*4000*/  @P2 FFMA.FTZ R86, R0.reuse, R85, R14 ;  /* 0x0000005500562223 */ /* 0x040fe2000001000e */
[----:B------:R-:W-:Y:S01]  /*4010*/  MOV R84, R12 ;  /* 0x0000000c00547202 */ /* 0x000fe20000000f00 */
[----:B------:R-:W-:Y:S01]  /*4020*/  @P2 FADD.FTZ R148, R127, -R148 ;  /* 0x800000947f942221 */ /* 0x000fe20000010000 */
[----:B------:R-:W-:Y:S01]  /*4030*/  MOV R85, R13 ;  /* 0x0000000d00557202 */ /* 0x000fe20000000f00 */
[C---:B------:R-:W-:Y:S01]  /*4040*/  @P2 FFMA.FTZ R85, R0.reuse, R115, R13 ;  /* 0x0000007300552223 */ /* 0x040fe2000001000d */
[C---:B------:R-:W-:Y:S01]  /*4050*/  @P2 FFMA.FTZ R84, R0.reuse, R87, R12 ;  /* 0x0000005700542223 */ /* 0x040fe2000001000c */
[----:B------:R-:W-:Y:S01]  /*4060*/  MOV R2, R15 ;  /* 0x0000000f00027202 */ /* 0x000fe20000000f00 */
[----:B------:R-:W-:Y:S01]  /*4070*/  @P2 FFMA.FTZ R2, R0, R148, R15 ;  /* 0x0000009400022223 */ /* 0x000fe2000001000f */
[-C--:B------:R-:W-:Y:S01]  /*4080*/  FMUL.FTZ R87, R86, R149.reuse ;  /* 0x0000009556577220 */ /* 0x080fe20000410000 */
[-C--:B------:R-:W-:Y:S01]  /*4090*/  FMUL.FTZ R0, R85, R149.reuse ;  /* 0x0000009555007220 */ /* 0x080fe20000410000 */
[----:B------:R-:W-:-:S03]  /*40a0*/  FMUL.FTZ R115, R84, R149 ;  /* 0x0000009554737220 */ /* 0x000fc60000410000 */
[----:B------:R-:W-:Y:S02]  /*40b0*/  SEL R90, R87, R90, P4 ;  /* 0x0000005a575a7207 */ /* 0x000fe40002000000 */
[----:B------:R-:W-:Y:S02]  /*40c0*/  SEL R89, R0, R89, P4 ;  /* 0x0000005900597207 */ /* 0x000fe40002000000 */
[----:B------:R-:W-:Y:S02]  /*40d0*/  SEL R88, R115, R88, P4 ;  /* 0x0000005873587207 */ /* 0x000fe40002000000 */
[----:B------:R-:W-:Y:S01]  /*40e0*/  MOV R87, R2 ;  /* 0x0000000200577202 */ /* 0x000fe20000000f00 */
[----:B------:R-:W-:Y:S06]  /*40f0*/  @!P3 BRA `(.L_x_11286) ;  /* 0x000000040030b947 */ /* 0x000fec0003800000 */
[----:B------:R-:W-:Y:S01]  /*4100*/  FMUL.FTZ R91, R2, R149 ;  /* 0x00000095025b7220 */ /* 0x000fe20000410000 */
[----:B------:R-:W-:Y:S06]  /*4110*/  BRA `(.L_x_11286) ;  /* 0x0000000400287947 */ /* 0x000fec0003800000 */
.L_x_11285:
[----:B------:R-:W-:Y:S01]  /*4120*/  @P2 FFMA.FTZ R151, R123, R115, R114 ;  /* 0x000000737b972223 */ /* 0x000fe20000010072 */
[----:B------:R-:W-:Y:S02]  /*4130*/  MOV R2, R12 ;  /* 0x0000000c00027202 */ /* 0x000fe40000000f00 */
[----:B------:R-:W-:Y:S01]  /*4140*/  MOV R148, R13 ;  /* 0x0000000d00947202 */ /* 0x000fe20000000f00 */
[----:B------:R-:W-:Y:S01]  /*4150*/  @P2 FADD.FTZ R151, R128, -R151 ;  /* 0x8000009780972221 */ /* 0x000fe20000010000 */
[----:B0-----:R-:W-:-:S03]  /*4160*/  MOV R154, R14 ;  /* 0x0000000e009a7202 */ /* 0x001fc60000000f00 */
[----:B------:R-:W-:Y:S01]  /*4170*/  @P2 FFMA.FTZ R2, R0, R151, R12 ;  /* 0x0000009700022223 */ /* 0x000fe2000001000c */
[----:B------:R-:W-:-:S04]  /*4180*/  @P2 FFMA.FTZ R151, R118, R115, R114 ;  /* 0x0000007376972223 */ /* 0x000fc80000010072 */
[----:B------:R-:W-:-:S04]  /*4190*/  @P2 FADD.FTZ R151, R116, -R151 ;  /* 0x8000009774972221 */ /* 0x000fc80000010000 */
[----:B------:R-:W-:Y:S01]  /*41a0*/  @P2 FFMA.FTZ R148, R0, R151, R13 ;  /* 0x0000009700942223 */ /* 0x000fe2000001000d */
[----:B------:R-:W-:-:S04]  /*41b0*/  @P2 FFMA.FTZ R151, R125, R115, R114 ;  /* 0x000000737d972223 */ /* 0x000fc80000010072 */
[----:B------:R-:W-:-:S04]  /*41c0*/  @P2 FADD.FTZ R151, R152, -R151 ;  /* 0x8000009798972221 */ /* 0x000fc80000010000 */
[----:B------:R-:W-:Y:S01]  /*41d0*/  @P2 FFMA.FTZ R154, R0, R151, R14 ;  /* 0x00000097009a2223 */ /* 0x000fe2000001000e */
[-C--:B------:R-:W-:Y:S01]  /*41e0*/  FMUL.FTZ R151, R2, R149.reuse ;  /* 0x0000009502977220 */ /* 0x080fe20000410000 */
        /* <DEDUP_REMOVED lines=12> */
.L_x_11284:
        /* <DEDUP_REMOVED lines=8> */
[----:B------:R-:W-:Y:S01]  /*4330*/  ISETP.GT.AND P0, PT, R2, RZ, PT ;  /* 0x000000ff0200720c */ /* 0x000fe20003f04270 */
[C---:B------:R-:W-:Y:S01]  /*4340*/  FMUL.FTZ R84, R0.reuse, R85 ;  /* 0x0000005500547220 */ /* 0x040fe20000410000 */
[C---:B------:R-:W-:Y:S01]  /*4350*/  FMUL.FTZ R85, R0.reuse, R87 ;  /* 0x0000005700557220 */ /* 0x040fe20000410000 */
[----:B------:R-:W-:Y:S01]  /*4360*/  FMUL.FTZ R86, R0, R151 ;  /* 0x0000009700567220 */ /* 0x000fe20000410000 */
[----:B------:R-:W-:-:S02]  /*4370*/  FADD.FTZ R87, R127, -R114 ;  /* 0x800000727f577221 */ /* 0x000fc40000010000 */
[----:B------:R-:W-:Y:S02]  /*4380*/  FSEL R84, R84, RZ, P0 ;  /* 0x000000ff54547208 */ /* 0x000fe40000000000 */
[----:B------:R-:W-:Y:S01]  /*4390*/  FSEL R85, R85, RZ, P0 ;  /* 0x000000ff55557208 */ /* 0x000fe20000000000 */
[----:B------:R-:W-:Y:S01]  /*43a0*/  FMUL.FTZ R2, R0, R87 ;  /* 0x0000005700027220 */ /* 0x000fe20000410000 */
[----:B------:R-:W-:Y:S01]  /*43b0*/  FSEL R86, R86, RZ, P0 ;  /* 0x000000ff56567208 */ /* 0x000fe20000000000 */
[-C--:B------:R-:W-:Y:S02]  /*43c0*/  FMUL.FTZ R87, R84, R149.reuse ;  /* 0x0000009554577220 */ /* 0x080fe40000410000 */
[-C--:B------:R-:W-:Y:S01]  /*43d0*/  FMUL.FTZ R0, R85, R149.reuse ;  /* 0x0000009555007220 */ /* 0x080fe20000410000 */
[----:B------:R-:W-:Y:S01]  /*43e0*/  FSEL R2, R2, RZ, P0 ;  /* 0x000000ff02027208 */ /* 0x000fe20000000000 */
[----:B------:R-:W-:Y:S01]  /*43f0*/  FMUL.FTZ R115, R86, R149 ;  /* 0x0000009556737220 */ /* 0x000fe20000410000 */
[----:B------:R-:W-:-:S02]  /*4400*/  SEL R88, R87, R88, P4 ;  /* 0x0000005857587207 */ /* 0x000fc40002000000 */
[----:B------:R-:W-:Y:S02]  /*4410*/  SEL R89, R0, R89, P4 ;  /* 0x0000005900597207 */ /* 0x000fe40002000000 */
[----:B------:R-:W-:Y:S02]  /*4420*/  SEL R90, R115, R90, P4 ;  /* 0x0000005a735a7207 */ /* 0x000fe40002000000 */
[----:B------:R-:W-:Y:S01]  /*4430*/  MOV R87, R2 ;  /* 0x0000000200577202 */ /* 0x000fe20000000f00 */
[----:B------:R-:W-:Y:S06]  /*4440*/  @!P3 BRA `(.L_x_11286) ;  /* 0x00000000005cb947 */ /* 0x000fec0003800000 */
[----:B------:R-:W-:Y:S01]  /*4450*/  FMUL.FTZ R91, R2, R149 ;  /* 0x00000095025b7220 */ /* 0x000fe20000410000 */
[----:B------:R-:W-:Y:S06]  /*4460*/  BRA `(.L_x_11286) ;  /* 0x0000000000547947 */ /* 0x000fec0003800000 */
.L_x_11287:
[-CC-:B------:R-:W-:Y:S01]  /*4470*/  FFMA.FTZ R151, R123, R115.reuse, R114.reuse ;  /* 0x000000737b977223 */ /* 0x180fe20000010072 */
[----:B------:R-:W-:Y:S01]  /*4480*/  ISETP.GT.AND P0, PT, R2, RZ, PT ;  /* 0x000000ff0200720c */ /* 0x000fe20003f04270 */
[-CC-:B------:R-:W-:Y:S01]  /*4490*/  FFMA.FTZ R2, R130, R115.reuse, R114.reuse ;  /* 0x0000007382027223 */ /* 0x180fe20000010072 */
[-CC-:B------:R-:W-:Y:S01]  /*44a0*/  FFMA.FTZ R153, R118, R115.reuse, R114.reuse ;  /* 0x0000007376997223 */ /* 0x180fe20000010072 */
[----:B------:R-:W-:Y:S01]  /*44b0*/  FADD.FTZ R151, R128, -R151 ;  /* 0x8000009780977221 */ /* 0x000fe20000010000 */
[----:B------:R-:W-:Y:S01]  /*44c0*/  FFMA.FTZ R115, R125, R115, R114 ;  /* 0x000000737d737223 */ /* 0x000fe20000010072 */
[----:B0-----:R-:W-:Y:S01]  /*44d0*/  FADD.FTZ R155, R127, -R2 ;  /* 0x800000027f9b7221 */ /* 0x001fe20000010000 */
[----:B------:R-:W-:Y:S01]  /*44e0*/  FADD.FTZ R153, R116, -R153 ;  /* 0x8000009974997221 */ /* 0x000fe20000010000 */
[----:B------:R-:W-:Y:S01]  /*44f0*/  FMUL.FTZ R151, R0, R151 ;  /* 0x0000009700977220 */ /* 0x000fe20000410000 */
[----:B------:R-:W-:Y:S01]  /*4500*/  FADD.FTZ R115, R152, -R115 ;  /* 0x8000007398737221 */ /* 0x000fe20000010000 */
[C---:B------:R-:W-:Y:S01]  /*4510*/  FMUL.FTZ R155, R0.reuse, R155 ;  /* 0x0000009b009b7220 */ /* 0x040fe20000410000 */
[----:B------:R-:W-:-:S02]  /*4520*/  FMUL.FTZ R153, R0, R153 ;  /* 0x0000009900997220 */ /* 0x000fc40000410000 */
[----:B------:R-:W-:Y:S01]  /*4530*/  FSEL R2, R151, RZ, P0 ;  /* 0x000000ff97027208 */ /* 0x000fe20000000000 */
[----:B------:R-:W-:Y:S01]  /*4540*/  FMUL.FTZ R115, R0, R115 ;  /* 0x0000007300737220 */ /* 0x000fe20000410000 */
[----:B------:R-:W-:Y:S02]  /*4550*/  FSEL R114, R155, RZ, P0 ;  /* 0x000000ff9b727208 */ /* 0x000fe40000000000 */
[----:B------:R-:W-:Y:S01]  /*4560*/  FSEL R0, R153, RZ, P0 ;  /* 0x000000ff99007208 */ /* 0x000fe20000000000 */
[-C--:B------:R-:W-:Y:S01]  /*4570*/  @P4 FMUL.FTZ R88, R2, R149.reuse ;  /* 0x0000009502584220 */ /* 0x080fe20000410000 */
[----:B------:R-:W-:Y:S01]  /*4580*/  FSEL R2, R115, RZ, P0 ;  /* 0x000000ff73027208 */ /* 0x000fe20000000000 */
[-C--:B------:R-:W-:Y:S02]  /*4590*/  @P3 FMUL.FTZ R91, R114, R149.reuse ;  /* 0x00000095725b3220 */ /* 0x080fe40000410000 */
[-C--:B------:R-:W-:Y:S02]  /*45a0*/  @P4 FMUL.FTZ R89, R0, R149.reuse ;  /* 0x0000009500594220 */ /* 0x080fe40000410000 */
[----:B------:R-:W-:-:S07]  /*45b0*/  @P4 FMUL.FTZ R90, R2, R149 ;  /* 0x00000095025a4220 */ /* 0x000fce0000410000 */
.L_x_11286:
[----:B------:R-:W-:Y:S05]  /*45c0*/  BSYNC.RECONVERGENT B1 ;  /* 0x0000000000017941 */ /* 0x000fea0003800200 */
.L_x_11283:
        /* <DEDUP_REMOVED lines=12> */
.L_x_11253:
[----:B------:R-:W-:Y:S05]  /*4690*/  BSYNC B0 ;  /* 0x0000000000007941 */ /* 0x000fea0003800000 */
.L_x_11252:
        /* <DEDUP_REMOVED lines=144> */
.L_x_11257:
        /* <DEDUP_REMOVED lines=8> */
.L_x_11290:
[----:B------:R-:W-:Y:S05]  /*5020*/  BSYNC B1 ;  /* 0x0000000000017941 */ /* 0x000fea0003800000 */
.L_x_11289:
        /* <DEDUP_REMOVED lines=8> */
.L_x_11291:
[----:B------:R-:W-:-:S05]  /*50b0*/  FADD.FTZ R114, R114, R131 ;  /* 0x0000008372727221 */ /* 0x000fca0000010000 */
[----:B------:R-:W-:Y:S01]  /*50c0*/  MOV R160, R114 ;  /* 0x0000007200a07202 */ /* 0x000fe20000000f00 */
[----:B------:R-:W-:Y:S01]  /*50d0*/  HFMA2 R157, -RZ, RZ, 0, 1.1920928955078125e-07 ;  /* 0x00000002ff9d7431 */ /* 0x000fe200000001ff */
[----:B------:R-:W-:-:S07]  /*50e0*/  MOV R154, R155 ;  /* 0x0000009b009a7202 */ /* 0x000fce0000000f00 */
[----:B------:R-:W-:Y:S05]  /*50f0*/  WARPSYNC.COLLECTIVE R153, `(.L_x_11292) ;  /* 0x0000000099087348 */ /* 0x000fea0003c00000 */
[----:B------:R0:W1:Y:S02]  /*5100*/  SHFL.BFLY P1, R155, R160, R157, R162 ;  /* 0x0c00009da09b7389 */ /* 0x00006400000200a2 */
[----:B01----:R-:W-:Y:S05]  /*5110*/  ENDCOLLECTIVE ;  /* 0x000000000000791b */ /* 0x003fea0003800000 */
.L_x_11292:
[----:B------:R-:W-:-:S05]  /*5120*/  FADD.FTZ R154, R154, R129 ;  /* 0x000000819a9a7221 */ /* 0x000fca0000010000 */
[----:B------:R-:W-:Y:S02]  /*5130*/  MOV R160, R154 ;  /* 0x0000009a00a07202 */ /* 0x000fe40000000f00 */
[----:B------:R-:W-:-:S07]  /*5140*/  MOV R115, R155 ;  /* 0x0000009b00737202 */ /* 0x000fce0000000f00 */
[----:B------:R-:W-:Y:S05]  /*5150*/  WARPSYNC.COLLECTIVE R153, `(.L_x_11293) ;  /* 0x0000000099087348 */ /* 0x000fea0003c00000 */
[----:B------:R0:W1:Y:S02]  /*5160*/  SHFL.BFLY P1, R155, R160, R157, R162 ;  /* 0x0c00009da09b7389 */ /* 0x00006400000200a2 */
[----:B01----:R-:W-:Y:S05]  /*5170*/  ENDCOLLECTIVE ;  /* 0x000000000000791b */ /* 0x003fea0003800000 */
.L_x_11293:
[----:B------:R-:W-:-:S05]  /*5180*/  FADD.FTZ R115, R114, R115 ;  /* 0x0000007372737221 */ /* 0x000fca0000010000 */
[----:B------:R-:W-:Y:S01]  /*5190*/  MOV R160, R115 ;  /* 0x0000007300a07202 */ /* 0x000fe20000000f00 */
[----:B------:R-:W-:Y:S01]  /*51a0*/  HFMA2 R157, -RZ, RZ, 0, 2.384185791015625e-07 ;  /* 0x00000004ff9d7431 */ /* 0x000fe200000001ff */
[----:B------:R-:W-:-:S07]  /*51b0*/  MOV R133, R155 ;  /* 0x0000009b00857202 */ /* 0x000fce0000000f00 */
[----:B------:R-:W-:Y:S05]  /*51c0*/  WARPSYNC.COLLECTIVE R153, `(.L_x_11294) ;  /* 0x0000000099087348 */ /* 0x000fea0003c00000 */
[----:B------:R0:W1:Y:S02]  /*51d0*/  SHFL.BFLY P1, R155, R160, R157, R162 ;  /* 0x0c00009da09b7389 */ /* 0x00006400000200a2 */
[----:B01----:R-:W-:Y:S05]  /*51e0*/  ENDCOLLECTIVE ;  /* 0x000000000000791b */ /* 0x003fea0003800000 */
.L_x_11294:
[----:B------:R-:W-:-:S05]  /*51f0*/  FADD.FTZ R133, R154, R133 ;  /* 0x000000859a857221 */ /* 0x000fca0000010000 */
[----:B------:R-:W-:Y:S02]  /*5200*/  MOV R160, R133 ;  /* 0x0000008500a07202 */ /* 0x000fe40000000f00 */
[----:B------:R-:W-:-:S07]  /*5210*/  MOV R156, R155 ;  /* 0x0000009b009c7202 */ /* 0x000fce0000000f00 */
[----:B------:R-:W-:Y:S05]  /*5220*/  WARPSYNC.COLLECTIVE R153, `(.L_x_11295) ;  /* 0x0000000099087348 */ /* 0x000fea0003c00000 */
[----:B------:R0:W1:Y:S02]  /*5230*/  SHFL.BFLY P1, R155, R160, R157, R162 ;  /* 0x0c00009da09b7389 */ /* 0x00006400000200a2 */
[----:B01----:R-:W-:Y:S05]  /*5240*/  ENDCOLLECTIVE ;  /* 0x000000000000791b */ /* 0x003fea0003800000 */
.L_x_11295:
[----:B------:R-:W-:-:S05]  /*5250*/  FADD.FTZ R156, R115, R156 ;  /* 0x0000009c739c7221 */ /* 0x000fca0000010000 */
[----:B------:R-:W-:Y:S01]  /*5260*/  MOV R160, R156 ;  /* 0x0000009c00a07202 */ /* 0x000fe20000000f00 */
[----:B------:R-:W-:Y:S01]  /*5270*/  HFMA2 R157, -RZ, RZ, 0, 4.76837158203125e-07 ;  /* 0x00000008ff9d7431 */ /* 0x000fe200000001ff */
[----:B------:R-:W-:-:S07]  /*5280*/  MOV R158, R155 ;  /* 0x0000009b009e7202 */ /* 0x000fce0000000f00 */
[----:B------:R-:W-:Y:S05]  /*5290*/  WARPSYNC.COLLECTIVE R153, `(.L_x_11296) ;  /* 0x0000000099087348 */ /* 0x000fea0003c00000 */
[----:B------:R0:W1:Y:S02]  /*52a0*/  SHFL.BFLY P1, R155, R160, R157, R162 ;  /* 0x0c00009da09b7389 */ /* 0x00006400000200a2 */
[----:B01----:R-:W-:Y:S05]  /*52b0*/  ENDCOLLECTIVE ;  /* 0x000000000000791b */ /* 0x003fea0003800000 */
.L_x_11296:
[----:B------:R-:W-:-:S05]  /*52c0*/  FADD.FTZ R158, R133, R158 ;  /* 0x0000009e859e7221 */ /* 0x000fca0000010000 */
[----:B------:R-:W-:Y:S02]  /*52d0*/  MOV R160, R158 ;  /* 0x0000009e00a07202 */ /* 0x000fe40000000f00 */
[----:B------:R-:W-:-:S07]  /*52e0*/  MOV R129, R155 ;  /* 0x0000009b00817202 */ /* 0x000fce0000000f00 */
[----:B------:R-:W-:Y:S05]  /*52f0*/  WARPSYNC.COLLECTIVE R153, `(.L_x_11297) ;  /* 0x0000000099087348 */ /* 0x000fea0003c00000 */
[----:B------:R0:W1:Y:S02]  /*5300*/  SHFL.BFLY P1, R155, R160, R157, R162 ;  /* 0x0c00009da09b7389 */ /* 0x00006400000200a2 */
[----:B01----:R-:W-:Y:S05]  /*5310*/  ENDCOLLECTIVE ;  /* 0x000000000000791b */ /* 0x003fea0003800000 */
.L_x_11297:
[----:B------:R-:W-:-:S05]  /*5320*/  FADD.FTZ R135, R156, R129 ;  /* 0x000000819c877221 */ /* 0x000fca0000010000 */
[----:B------:R-:W-:Y:S01]  /*5330*/  MOV R160, R135 ;  /* 0x0000008700a07202 */ /* 0x000fe20000000f00 */
[----:B------:R-:W-:Y:S01]  /*5340*/  HFMA2 R157, -RZ, RZ, 0, 9.5367431640625e-07 ;  /* 0x00000010ff9d7431 */ /* 0x000fe200000001ff */
[----:B------:R-:W-:-:S07]  /*5350*/  MOV R131, R155 ;  /* 0x0000009b00837202 */ /* 0x000fce0000000f00 */
[----:B------:R-:W-:Y:S05]  /*5360*/  WARPSYNC.COLLECTIVE R153, `(.L_x_11298) ;  /* 0x0000000099087348 */ /* 0x000fea0003c00000 */
[----:B------:R0:W1:Y:S02]  /*5370*/  SHFL.BFLY P1, R155, R160, R157, R162 ;  /* 0x0c00009da09b7389 */ /* 0x00006400000200a2 */
[----:B01----:R-:W-:Y:S05]  /*5380*/  ENDCOLLECTIVE ;  /* 0x000000000000791b */ /* 0x003fea0003800000 */
.L_x_11298:
[----:B------:R-:W-:-:S05]  /*5390*/  FADD.FTZ R131, R158, R131 ;  /* 0x000000839e837221 */ /* 0x000fca0000010000 */
[----:B------:R-:W-:Y:S02]  /*53a0*/  MOV R160, R131 ;  /* 0x0000008300a07202 */ /* 0x000fe40000000f00 */
[----:B------:R-:W-:-:S07]  /*53b0*/  MOV R114, R155 ;  /* 0x0000009b00727202 */ /* 0x000fce0000000f00 */
[----:B------:R-:W-:Y:S05]  /*53c0*/  WARPSYNC.COLLECTIVE R153, `(.L_x_11299) ;  /* 0x0000000099087348 */ /* 0x000fea0003c00000 */
[----:B------:R0:W1:Y:S02]  /*53d0*/  SHFL.BFLY P1, R155, R160, R157, R162 ;  /* 0x0c00009da09b7389 */ /* 0x00006400000200a2 */
[----:B01----:R-:W-:Y:S05]  /*53e0*/  ENDCOLLECTIVE ;  /* 0x000000000000791b */ /* 0x003fea0003800000 */
.L_x_11299:
[----:B------:R-:W-:Y:S01]  /*53f0*/  MOV R154, R155 ;  /* 0x0000009b009a7202 */ /* 0x000fe20000000f00 */
[----:B------:R-:W-:Y:S06]  /*5400*/  BRA `(.L_x_11300) ;  /* 0xffffffc400347947 */ /* 0x000fec000383ffff */
.L_x_11301:
        /* <DEDUP_REMOVED lines=15> */
.L_x_14574:


//--------------------- .text._ZN10layer_norm13ln_bwd_kernelINS_13Kernel_traitsI6__halfffffjLj768ELj1ELj4ELj1ELj16ENS_18Kernel_traits_baseILj768ES2_ffffjLj128EEEEELb0ELb1ELb0ELb0EEEvNS_9BwdParamsE --------------------------
	.section	.text._ZN10layer_norm13ln_bwd_kernelINS_13Kernel_traitsI6__halfffffjLj768ELj1ELj4ELj1ELj16ENS_18Kernel_traits_baseILj768ES2_ffffjLj128EEEEELb0ELb1ELb0ELb0EEEvNS_9BwdParamsE,"ax",@progbits
	.align	128
        .global         _ZN10layer_norm13ln_bwd_kernelINS_13Kernel_traitsI6__halfffffjLj768ELj1ELj4ELj1ELj16ENS_18Kernel_traits_baseILj768ES2_ffffjLj128EEEEELb0ELb1ELb0ELb0EEEvNS_9BwdParamsE
        .type           _ZN10layer_norm13ln_bwd_kernelINS_13Kernel_traitsI6__halfffffjLj768ELj1ELj4ELj1ELj16ENS_18Kernel_traits_baseILj768ES2_ffffjLj128EEEEELb0ELb1ELb0ELb0EEEvNS_9BwdParamsE,@function
        .size           _ZN10layer_norm13ln_bwd_kernelINS_13Kernel_traitsI6__halfffffjLj768ELj1ELj4ELj1ELj16ENS_18Kernel_traits_baseILj768ES2_ffffjLj128EEEEELb0ELb1ELb0ELb0EEEvNS_9BwdParamsE,(.L_x_14575 - _ZN10layer_norm13ln_bwd_kernelINS_13Kernel_traitsI6__halfffffjLj768ELj1ELj4ELj1ELj16ENS_18Kernel_traits_baseILj768ES2_ffffjLj128EEEEELb0ELb1ELb0ELb0EEEvNS_9BwdParamsE)
        .other          _ZN10layer_norm13ln_bwd_kernelINS_13Kernel_traitsI6__halfffffjLj768ELj1ELj4ELj1ELj16ENS_18Kernel_traits_baseILj768ES2_ffffjLj128EEEEELb0ELb1ELb0ELb0EEEvNS_9BwdParamsE,@"STO_CUDA_ENTRY STV_DEFAULT"
_ZN10layer_norm13ln_bwd_kernelINS_13Kernel_traitsI6__halfffffjLj768ELj1ELj4ELj1ELj16ENS_18Kernel_traits_baseILj768ES2_ffffjLj128EEEEELb0ELb1ELb0ELb0EEEvNS_9BwdParamsE:
.text._ZN10layer_norm13ln_bwd_kernelINS_13Kernel_traitsI6__halfffffjLj768ELj1ELj4ELj1ELj16ENS_18Kernel_traits_baseILj768ES2_ffffjLj128EEEEELb0ELb1ELb0ELb0EEEvNS_9BwdParamsE:
        /* <DEDUP_REMOVED lines=27> */
[----:B0-----:R-:W-:-:S05]  /*01b0*/  @P0 IMAD.WIDE.U32 R4, R55, 0x8, R4 ;  /* 0x0000000837040825 */ /* 0x001fca00078e0004 */
[----:B--2---:R0:W5:Y:S02]  /*01c0*/  @P0 LDG.E.64 R6, desc[UR6][R4.64] ;  /* 0x0000000604060981 */ /* 0x004164000c1e1b00 */
[----:B------:R-:W2:Y:S01]  /*01d0*/  @P2 LDC.64 R40, c[0x0][0x3d0] ;  /* 0x0000f400ff282b82 */ /* 0x000ea20000000a00 */
[C---:B---3--:R-:W-:Y:S01]  /*01e0*/  @P0 IMAD.WIDE.U32 R8, R55.reuse, 0x8, R8 ;  /* 0x0000000837080825 */ /* 0x048fe200078e0008 */
[----:B------:R-:W-:-:S04]  /*01f0*/  @P0 LOP3.LUT R55, R55, 0x20, RZ, 0xfc, !PT ;  /* 0x0000002037370812 */ /* 0x000fc800078efcff */
[----:B------:R-:W5:Y:S02]  /*0200*/  @P0 LDG.E.64 R10, desc[UR6][R8.64] ;  /* 0x00000006080a0981 */ /* 0x000f64000c1e1b00 */
[----:B------:R-:W3:Y:S01]  /*0210*/  @P2 LDC.64 R42, c[0x0][0x3e8] ;  /* 0x0000fa00ff2a2b82 */ /* 0x000ee20000000a00 */
[----:B----4-:R-:W-:-:S05]  /*0220*/  @P1 IMAD.WIDE.U32 R36, R55, 0x8, R14 ;  /* 0x0000000837241825 */ /* 0x010fca00078e000e */
[----:B------:R-:W5:Y:S02]  /*0230*/  @P1 LDG.E.64 R12, desc[UR6][R36.64] ;  /* 0x00000006240c1981 */ /* 0x000f64000c1e1b00 */
[----:B------:R-:W4:Y:S01]  /*0240*/  @P3 LDC.64 R44, c[0x0][0x3d0] ;  /* 0x0000f400ff2c3b82 */ /* 0x000f220000000a00 */
[C---:B-1----:R-:W-:Y:S01]  /*0250*/  @P1 IMAD.WIDE.U32 R38, R55.reuse, 0x8, R38 ;  /* 0x0000000837261825 */ /* 0x042fe200078e0026 */
[----:B------:R-:W-:-:S04]  /*0260*/  @P1 IADD3 R55, PT, PT, R55, 0x20, RZ ;  /* 0x0000002037371810 */ /* 0x000fc80007ffe0ff */
[----:B------:R-:W5:Y:S02]  /*0270*/  @P1 LDG.E.64 R20, desc[UR6][R38.64] ;  /* 0x0000000626141981 */ /* 0x000f64000c1e1b00 */
[----:B------:R-:W1:Y:S01]  /*0280*/  @P3 LDC.64 R46, c[0x0][0x3e8] ;  /* 0x0000fa00ff2e3b82 */ /* 0x000e620000000a00 */
[----:B--2---:R-:W-:-:S05]  /*0290*/  @P2 IMAD.WIDE.U32 R40, R55, 0x8, R40 ;  /* 0x0000000837282825 */ /* 0x004fca00078e0028 */
[----:B------:R-:W5:Y:S02]  /*02a0*/  @P2 LDG.E.64 R22, desc[UR6][R40.64] ;  /* 0x0000000628162981 */ /* 0x000f64000c1e1b00 */
[----:B------:R-:W2:Y:S01]  /*02b0*/  @P4 LDC.64 R48, c[0x0][0x3d0] ;  /* 0x0000f400ff304b82 */ /* 0x000ea20000000a00 */
[C---:B---3--:R-:W-:Y:S01]  /*02c0*/  @P2 IMAD.WIDE.U32 R42, R55.reuse, 0x8, R42 ;  /* 0x00000008372a2825 */ /* 0x048fe200078e002a */
[----:B------:R-:W-:-:S04]  /*02d0*/  @P2 IADD3 R55, PT, PT, R55, 0x20, RZ ;  /* 0x0000002037372810 */ /* 0x000fc80007ffe0ff */
[----:B------:R-:W5:Y:S02]  /*02e0*/  @P2 LDG.E.64 R24, desc[UR6][R42.64] ;  /* 0x000000062a182981 */ /* 0x000f64000c1e1b00 */
[----:B------:R-:W3:Y:S01]  /*02f0*/  @P4 LDC.64 R50, c[0x0][0x3e8] ;  /* 0x0000fa00ff324b82 */ /* 0x000ee20000000a00 */
[C---:B----4-:R-:W-:Y:S01]  /*0300*/  @P3 IMAD.WIDE.U32 R44, R55.reuse, 0x8, R44 ;  /* 0x00000008372c3825 */ /* 0x050fe200078e002c */
[----:B------:R-:W-:Y:S02]  /*0310*/  CS2R R64, SRZ ;  /* 0x0000000000407805 */ /* 0x000fe4000001ff00 */
[----:B------:R-:W-:Y:S02]  /*0320*/  CS2R R66, SRZ ;  /* 0x0000000000427805 */ /* 0x000fe4000001ff00 */
[----:B------:R-:W-:Y:S02]  /*0330*/  CS2R R56, SRZ ;  /* 0x0000000000387805 */ /* 0x000fe4000001ff00 */
[----:B------:R-:W-:Y:S01]  /*0340*/  CS2R R58, SRZ ;  /* 0x00000000003a7805 */ /* 0x000fe2000001ff00 */
[----:B------:R-:W5:Y:S01]  /*0350*/  @P3 LDG.E.64 R26, desc[UR6][R44.64] ;  /* 0x000000062c1a3981 */ /* 0x000f62000c1e1b00 */
[----:B------:R-:W0:Y:S01]  /*0360*/  @P5 LDC.64 R52, c[0x0][0x3e8] ;  /* 0x0000fa00ff345b82 */ /* 0x000e220000000a00 */
[C---:B-1----:R-:W-:Y:S01]  /*0370*/  @P3 IMAD.WIDE.U32 R46, R55.reuse, 0x8, R46 ;  /* 0x00000008372e3825 */ /* 0x042fe200078e002e */
[----:B------:R-:W-:-:S02]  /*0380*/  @P3 IADD3 R55, PT, PT, R55, 0x20, RZ ;  /* 0x0000002037373810 */ /* 0x000fc40007ffe0ff */
[----:B------:R-:W-:Y:S02]  /*0390*/  CS2R R60, SRZ ;  /* 0x00000000003c7805 */ /* 0x000fe4000001ff00 */
[----:B------:R-:W-:Y:S02]  /*03a0*/  CS2R R62, SRZ ;  /* 0x00000000003e7805 */ /* 0x000fe4000001ff00 */
[----:B------:R-:W-:Y:S01]  /*03b0*/  CS2R R112, SRZ ;  /* 0x0000000000707805 */ /* 0x000fe2000001ff00 */
[----:B------:R-:W5:Y:S01]  /*03c0*/  @P3 LDG.E.64 R28, desc[UR6][R46.64] ;  /* 0x000000062e1c3981 */ /* 0x000f62000c1e1b00 */
[C---:B--2---:R-:W-:Y:S01]  /*03d0*/  @P4 IMAD.WIDE.U32 R48, R55.reuse, 0x8, R48 ;  /* 0x0000000837304825 */ /* 0x044fe200078e0030 */
[----:B------:R-:W1:Y:S08]  /*03e0*/  @P5 LDC.64 R14, c[0x0][0x3d0] ;  /* 0x0000f400ff0e5b82 */ /* 0x000e700000000a00 */
[----:B------:R-:W2:Y:S01]  /*03f0*/  S2UR UR4, SR_CTAID.X ;  /* 0x00000000000479c3 */ /* 0x000ea20000002500 */
[C---:B---3--:R-:W-:Y:S01]  /*0400*/  @P4 IMAD.WIDE.U32 R50, R55.reuse, 0x8, R50 ;  /* 0x0000000837324825 */ /* 0x048fe200078e0032 */
[----:B------:R-:W-:Y:S01]  /*0410*/  @P4 IADD3 R55, PT, PT, R55, 0x20, RZ ;  /* 0x0000002037374810 */ /* 0x000fe20007ffe0ff */
[----:B------:R-:W5:Y:S04]  /*0420*/  @P4 LDG.E.64 R30, desc[UR6][R48.64] ;  /* 0x00000006301e4981 */ /* 0x000f68000c1e1b00 */
[C---:B0-----:R-:W-:Y:S01]  /*0430*/  @P5 IMAD.WIDE.U32 R4, R55.reuse, 0x8, R52 ;  /* 0x0000000837045825 */ /* 0x041fe200078e0034 */
[----:B------:R-:W5:Y:S04]  /*0440*/  @P4 LDG.E.64 R32, desc[UR6][R50.64] ;  /* 0x0000000632204981 */ /* 0x000f68000c1e1b00 */
[----:B------:R-:W5:Y:S01]  /*0450*/  @P5 LDG.E.64 R2, desc[UR6][R4.64] ;  /* 0x0000000604025981 */ /* 0x000f62000c1e1b00 */
[----:B-1----:R-:W-:-:S05]  /*0460*/  @P5 IMAD.WIDE.U32 R14, R55, 0x8, R14 ;  /* 0x00000008370e5825 */ /* 0x002fca00078e000e */
[----:B------:R0:W5:Y:S01]  /*0470*/  @P5 LDG.E.64 R34, desc[UR6][R14.64] ;  /* 0x000000060e225981 */ /* 0x000162000c1e1b00 */
[----:B--2---:R-:W-:Y:S01]  /*0480*/  USHF.L.U32 UR4, UR4, 0x2, URZ ;  /* 0x0000000204047899 */ /* 0x004fe200080006ff */
[----:B0-----:R-:W-:-:S05]  /*0490*/  SHF.R.U32.HI R15, RZ, 0x5, R19 ;  /* 0x00000005ff0f7819 */ /* 0x001fca0000011613 */
        /* <DEDUP_REMOVED lines=32> */
[----:B------:R-:W0:Y:S01]  /*06a0*/  LDCU.64 UR4, c[0x0][0x3e0] ;  /* 0x00007c00ff0477ac */ /* 0x000e220008000a00 */
[--C-:B-----5:R-:W-:Y:S02]  /*06b0*/  SHF.R.U64 R0, R6, 0x10, R7.reuse ;  /* 0x0000001006007819 */ /* 0x120fe40000001207 */
        /* <DEDUP_REMOVED lines=11> */
[----:B------:R-:W-:Y:S02]  /*0770*/  MOV R173, R22 ;  /* 0x0000001600ad7202 */ /* 0x000fe40000000f00 */
[----:B------:R-:W-:Y:S02]  /*0780*/  CS2R R52, SRZ ;  /* 0x0000000000347805 */ /* 0x000fe4000001ff00 */
[----:B------:R-:W-:Y:S02]  /*0790*/  SHF.R.U64 R7, R22, 0x10, R23 ;  /* 0x0000001016077819 */ /* 0x000fe40000001217 */
[----:B------:R-:W-:Y:S02]  /*07a0*/  CS2R R54, SRZ ;  /* 0x0000000000367805 */ /* 0x000fe4000001ff00 */
[----:B------:R-:W-:Y:S02]  /*07b0*/  MOV R185, R10 ;  /* 0x0000000a00b97202 */ /* 0x000fe40000000f00 */
[----:B------:R-:W-:-:S02]  /*07c0*/  CS2R R56, SRZ ;  /* 0x0000000000387805 */ /* 0x000fc4000001ff00 */
[----:B0-----:R-:W-:Y:S02]  /*07d0*/  ISETP.NE.U32.AND P0, PT, RZ, UR4, PT ;  /* 0x00000004ff007c0c */ /* 0x001fe4000bf05070 */
[----:B------:R-:W-:Y:S02]  /*07e0*/  CS2R R58, SRZ ;  /* 0x00000000003a7805 */ /* 0x000fe4000001ff00 */
[----:B------:R-:W-:Y:S02]  /*07f0*/  MOV R188, R21 ;  /* 0x0000001500bc7202 */ /* 0x000fe40000000f00 */
[----:B------:R-:W-:Y:S02]  /*0800*/  CS2R R60, SRZ ;  /* 0x00000000003c7805 */ /* 0x000fe4000001ff00 */
[----:B------:R-:W-:Y:S02]  /*0810*/  SHF.R.U32.HI R20, RZ, 0x10, R21 ;  /* 0x00000010ff147819 */ /* 0x000fe40000011615 */
[----:B------:R-:W-:-:S02]  /*0820*/  CS2R R62, SRZ ;  /* 0x00000000003e7805 */ /* 0x000fc4000001ff00 */
[----:B------:R-:W-:Y:S02]  /*0830*/  MOV R195, R2 ;  /* 0x0000000200c37202 */ /* 0x000fe40000000f00 */
        /* <DEDUP_REMOVED lines=21> */
[----:B------:R-:W-:Y:S02]  /*0990*/  SHF.R.U64 R10, R10, 0x10, R11 ;  /* 0x000000100a0a7819 */ /* 0x000fe4000000120b */
        /* <DEDUP_REMOVED lines=25> */
[--C-:B------:R-:W-:Y:S02]  /*0b30*/  SHF.R.U64 R17, R34, 0x10, R35.reuse ;  /* 0x0000001022117819 */ /* 0x100fe40000001223 */
[----:B------:R-:W-:Y:S02]  /*0b40*/  MOV R184, R35 ;  /* 0x0000002300b87202 */ /* 0x000fe40000000f00 */
[----:B------:R-:W-:Y:S02]  /*0b50*/  SHF.R.U32.HI R18, RZ, 0x10, R35 ;  /* 0x00000010ff127819 */ /* 0x000fe40000011623 */
[----:B------:R-:W-:Y:S02]  /*0b60*/  SHF.R.U32.HI R11, RZ, 0x10, R11 ;  /* 0x00000010ff0b7819 */ /* 0x000fe4000001160b */
[----:B------:R-:W-:Y:S02]  /*0b70*/  MOV R191, R28 ;  /* 0x0000001c00bf7202 */ /* 0x000fe40000000f00 */
[----:B------:R-:W-:-:S02]  /*0b80*/  SHF.R.U64 R23, R28, 0x10, R29 ;  /* 0x000000101c177819 */ /* 0x000fc4000000121d */
[----:B------:R-:W-:Y:S02]  /*0b90*/  MOV R192, R29 ;  /* 0x0000001d00c07202 */ /* 0x000fe40000000f00 */
[----:B------:R-:W-:Y:S02]  /*0ba0*/  SHF.R.U32.HI R24, RZ, 0x10, R29 ;  /* 0x00000010ff187819 */ /* 0x000fe4000001161d */
[----:B------:R-:W-:Y:S02]  /*0bb0*/  MOV R193, R32 ;  /* 0x0000002000c17202 */ /* 0x000fe40000000f00 */
[--C-:B------:R-:W-:Y:S02]  /*0bc0*/  SHF.R.U64 R25, R32, 0x10, R33.reuse ;  /* 0x0000001020197819 */ /* 0x100fe40000001221 */
[----:B------:R-:W-:Y:S02]  /*0bd0*/  MOV R194, R33 ;  /* 0x0000002100c27202 */ /* 0x000fe40000000f00 */
[----:B------:R-:W-:-:S02]  /*0be0*/  SHF.R.U32.HI R26, RZ, 0x10, R33 ;  /* 0x00000010ff1a7819 */ /* 0x000fc40000011621 */
        /* <DEDUP_REMOVED lines=27> */
.L_x_11374:
[----:B------:R-:W0:Y:S01]  /*0da0*/  LDC.64 R12, c[0x0][0x3c0] ;  /* 0x0000f000ff0c7b82 */ /* 0x000e220000000a00 */
[----:B------:R-:W-:-:S07]  /*0db0*/  ISETP.NE.AND P0, PT, R14, RZ, PT ;  /* 0x000000ff0e00720c */ /* 0x000fce0003f05270 */
[----:B-1234-:R-:W1:Y:S08]  /*0dc0*/  LDC.64 R140, c[0x0][0x3c8] ;  /* 0x0000f200ff8c7b82 */ /* 0x01ee700000000a00 */
[----:B------:R-:W2:Y:S01]  /*0dd0*/  @P0 LDC.64 R18, c[0x0][0x3e0] ;  /* 0x0000f800ff120b82 */ /* 0x000ea20000000a00 */
[----:B0-----:R-:W-:-:S06]  /*0de0*/  IMAD.WIDE R144, R15, 0x4, R12 ;  /* 0x000000040f907825 */ /* 0x001fcc00078e020c */
[----:B------:R-:W3:Y:S01]  /*0df0*/  LDG.E R144, desc[UR6][R144.64] ;  /* 0x0000000690907981 */ /* 0x000ee2000c1e1900 */
[----:B------:R-:W-:Y:S02]  /*0e00*/  HFMA2 R13, -RZ, RZ, 1.875, 0 ;  /* 0x3f800000ff0d7431 */ /* 0x000fe400000001ff */
[----:B-1----:R-:W-:-:S05]  /*0e10*/  IMAD.WIDE R140, R15, 0x4, R140 ;  /* 0x000000040f8c7825 */ /* 0x002fca00078e028c */
[----:B------:R0:W5:Y:S01]  /*0e20*/  LDG.E R12, desc[UR6][R140.64] ;  /* 0x000000068c0c7981 */ /* 0x000162000c1e1900 */
[C---:B--2---:R-:W-:Y:S02]  /*0e30*/  @P0 IMAD.WIDE R142, R15.reuse, 0x4, R18 ;  /* 0x000000040f8e0825 */ /* 0x044fe400078e0212 */
[----:B------:R-:W1:Y:S01]  /*0e40*/  S2R R19, SR_TID.X ;  /* 0x0000000000137919 */ /* 0x000e620000002100 */
[----:B------:R-:W-:Y:S02]  /*0e50*/  MOV R18, UR14 ;  /* 0x0000000e00127c02 */ /* 0x000fe40008000f00 */
[----:B------:R0:W5:Y:S01]  /*0e60*/  @P0 LDG.E R13, desc[UR6][R142.64] ;  /* 0x000000068e0d0981 */ /* 0x000162000c1e1900 */
[----:B------:R-:W-:Y:S02]  /*0e70*/  ISETP.NE.U32.AND P0, PT, RZ, UR10, PT ;  /* 0x0000000aff007c0c */ /* 0x000fe4000bf05070 */
[----:B------:R-:W-:Y:S02]  /*0e80*/  IMAD R10, R15, R18, RZ ;  /* 0x000000120f0a7224 */ /* 0x000fe400078e02ff */
[----:B------:R-:W-:-:S03]  /*0e90*/  ISETP.NE.AND.EX P1, PT, RZ, UR11, PT, P0 ;  /* 0x0000000bff007c0c */ /* 0x000fc6000bf25300 */
[----:B------:R-:W-:Y:S01]  /*0ea0*/  SHF.R.S32.HI R17, RZ, 0x1f, R10 ;  /* 0x0000001fff117819 */ /* 0x000fe2000001140a */
[----:B------:R-:W-:Y:S01]  /*0eb0*/  BSSY.RECONVERGENT B0, `(.L_x_11303) ;  /* 0x0000220000007945 */ /* 0x000fe20003800200 */
[----:B------:R-:W-:Y:S02]  /*0ec0*/  ISETP.NE.AND P2, PT, RZ, UR8, PT ;  /* 0x00000008ff007c0c */ /* 0x000fe4000bf45270 */
[----:B------:R-:W-:Y:S02]  /*0ed0*/  LEA.HI R10, R17, R10, RZ, 0x2 ;  /* 0x0000000a110a7211 */ /* 0x000fe400078f10ff */
[----:B------:R-:W-:Y:S02]  /*0ee0*/  P2R R39, PR, RZ, 0x4 ;  /* 0x00000004ff277803 */ /* 0x000fe40000000000 */
        /* <DEDUP_REMOVED lines=8> */
[C---:B------:R-:W-:Y:S02]  /*0f70*/  ISETP.GE.U32.AND P2, PT, R16.reuse, 0x60, PT ;  /* 0x000000601000780c */ /* 0x040fe40003f46070 */
[----:B------:R-:W-:Y:S02]  /*0f80*/  ISETP.GE.U32.AND P3, PT, R16, 0x80, PT ;  /* 0x000000801000780c */ /* 0x000fe40003f66070 */
[----:B------:R-:W-:Y:S02]  /*0f90*/  MOV R175, RZ ;  /* 0x000000ff00af7202 */ /* 0x000fe40000000f00 */
[----:B------:R-:W-:-:S02]  /*0fa0*/  MOV R176, RZ ;  /* 0x000000ff00b07202 */ /* 0x000fc40000000f00 */
[----:B------:R-:W-:Y:S01]  /*0fb0*/  MOV R179, R10 ;  /* 0x0000000a00b37202 */ /* 0x000fe20000000f00 */
[----:B------:R-:W-:Y:S06]  /*0fc0*/  @!P0 BRA `(.L_x_11306) ;  /* 0x00000000009c8947 */ /* 0x000fec0003800000 */
        /* <DEDUP_REMOVED lines=9> */
[C---:B--2---:R-:W-:Y:S01]  /*1060*/  FADD.FTZ R39, -R167.reuse, R141 ;  /* 0x0000008da7277221 */ /* 0x044fe20000010100 */
[C---:B------:R-:W-:Y:S01]  /*1070*/  FADD.FTZ R151, -R167.reuse, R140 ;  /* 0x0000008ca7977221 */ /* 0x040fe20000010100 */
[--C-:B------:R-:W-:Y:S02]  /*1080*/  HADD2.F32 R140, -RZ, R170.reuse.H1_H1 ;  /* 0x300000aaff8c7230 */ /* 0x100fe40000004100 */
[----:B------:R-:W-:Y:S01]  /*1090*/  FADD.FTZ R157, -R167, R142 ;  /* 0x0000008ea79d7221 */ /* 0x000fe20000010100 */
[----:B-----5:R-:W-:Y:S01]  /*10a0*/  FMUL.FTZ R152, R12, R39 ;  /* 0x000000270c987220 */ /* 0x020fe20000410000 */
[----:B------:R-:W-:-:S02]  /*10b0*/  HADD2.F32 R39, -RZ, R170.H0_H0 ;  /* 0x200000aaff277230 */ /* 0x000fc40000004100 */
[----:B------:R-:W-:Y:S01]  /*10c0*/  FMUL.FTZ R151, R12, R151 ;  /* 0x000000970c977220 */ /* 0x000fe20000410000 */
[----:B------:R-:W-:Y:S01]  /*10d0*/  FADD.FTZ R143, -R167, R143 ;  /* 0x0000008fa78f7221 */ /* 0x000fe20000010100 */
[----:B---3--:R-:W-:Y:S01]  /*10e0*/  FMUL.FTZ R149, R144, R149 ;  /* 0x0000009590957220 */ /* 0x008fe20000410000 */
[----:B------:R-:W-:Y:S01]  /*10f0*/  FMUL.FTZ R150, R145, R150 ;  /* 0x0000009691967220 */ /* 0x000fe20000410000 */
[----:B------:R-:W-:Y:S01]  /*1100*/  FMUL.FTZ R154, R146, R39 ;  /* 0x00000027929a7220 */ /* 0x000fe20000410000 */
[----:B------:R-:W-:Y:S01]  /*1110*/  FMUL.FTZ R165, R147, R140 ;  /* 0x0000008c93a57220 */ /* 0x000fe20000410000 */
[----:B------:R-:W-:Y:S01]  /*1120*/  FADD.FTZ R39, RZ, R149 ;  /* 0x00000095ff277221 */ /* 0x000fe20000010000 */
[----:B------:R-:W-:Y:S01]  /*1130*/  FFMA.FTZ R141, R151, R149, RZ ;  /* 0x00000095978d7223 */ /* 0x000fe200000100ff */
[C---:B------:R-:W-:Y:S01]  /*1140*/  FMUL.FTZ R157, R12.reuse, R157 ;  /* 0x0000009d0c9d7220 */ /* 0x040fe20000410000 */
        /* <DEDUP_REMOVED lines=15> */
.L_x_11306:
[----:B------:R-:W-:Y:S05]  /*1240*/  BSYNC.RECONVERGENT B1 ;  /* 0x0000000000017941 */ /* 0x000fea0003800200 */
.L_x_11305:
        /* <DEDUP_REMOVED lines=10> */
[--C-:B------:R-:W-:Y:S02]  /*12f0*/  HADD2.F32 R153, -RZ, R172.reuse.H0_H0 ;  /* 0x200000acff997230 */ /* 0x100fe40000004100 */
[C---:B--2---:R-:W-:Y:S01]  /*1300*/  FADD.FTZ R11, -R167.reuse, R144 ;  /* 0x00000090a70b7221 */ /* 0x044fe20000010100 */
[C---:B------:R-:W-:Y:S01]  /*1310*/  FADD.FTZ R155, -R167.reuse, R146 ;  /* 0x00000092a79b7221 */ /* 0x040fe20000010100 */
[----:B------:R-:W-:Y:S01]  /*1320*/  FADD.FTZ R39, -R167, R145 ;  /* 0x00000091a7277221 */ /* 0x000fe20000010100 */
[----:B------:R-:W-:Y:S02]  /*1330*/  HADD2.F32 R146, -RZ, R171.H1_H1 ;  /* 0x300000abff927230 */ /* 0x000fe40000004100 */
[C---:B-----5:R-:W-:Y:S01]  /*1340*/  FMUL.FTZ R11, R12.reuse, R11 ;  /* 0x0000000b0c0b7220 */ /* 0x060fe20000410000 */
[C---:B------:R-:W-:Y:S01]  /*1350*/  FMUL.FTZ R155, R12.reuse, R155 ;  /* 0x0000009b0c9b7220 */ /* 0x040fe20000410000 */
[----:B------:R-:W-:Y:S01]  /*1360*/  FMUL.FTZ R30, R12, R39 ;  /* 0x000000270c1e7220 */ /* 0x000fe20000410000 */
[----:B------:R-:W-:-:S02]  /*1370*/  HADD2.F32 R144, -RZ, R172.H1_H1 ;  /* 0x300000acff907230 */ /* 0x000fc40000004100 */
[----:B---3--:R-:W-:Y:S01]  /*1380*/  FMUL.FTZ R8, R140, R27 ;  /* 0x0000001b8c087220 */ /* 0x008fe20000410000 */
        /* <DEDUP_REMOVED lines=21> */
.L_x_11308:
[----:B------:R-:W-:Y:S05]  /*14e0*/  BSYNC.RECONVERGENT B1 ;  /* 0x0000000000017941 */ /* 0x000fea0003800200 */
.L_x_11307:
        /* <DEDUP_REMOVED lines=10> */
[C---:B--2---:R-:W-:Y:S01]  /*1590*/  FADD.FTZ R35, -R167.reuse, R145 ;  /* 0x00000091a7237221 */ /* 0x044fe20000010100 */
[C---:B------:R-:W-:Y:S01]  /*15a0*/  FADD.FTZ R9, -R167.reuse, R144 ;  /* 0x00000090a7097221 */ /* 0x040fe20000010100 */
[----:B------:R-:W-:Y:S01]  /*15b0*/  FADD.FTZ R39, -R167, R146 ;  /* 0x00000092a7277221 */ /* 0x000fe20000010100 */
[----:B------:R-:W-:Y:S02]  /*15c0*/  HADD2.F32 R146, -RZ, R173.H1_H1 ;  /* 0x300000adff927230 */ /* 0x000fe40000004100 */
[C---:B-----5:R-:W-:Y:S01]  /*15d0*/  FMUL.FTZ R28, R12.reuse, R35 ;  /* 0x000000230c1c7220 */ /* 0x060fe20000410000 */
[--C-:B------:R-:W-:Y:S02]  /*15e0*/  HADD2.F32 R35, -RZ, R174.reuse.H0_H0 ;  /* 0x200000aeff237230 */ /* 0x100fe40000004100 */
[----:B------:R-:W-:Y:S01]  /*15f0*/  FMUL.FTZ R9, R12, R9 ;  /* 0x000000090c097220 */ /* 0x000fe20000410000 */
[----:B------:R-:W-:-:S02]  /*1600*/  HADD2.F32 R144, -RZ, R174.H1_H1 ;  /* 0x300000aeff907230 */ /* 0x000fc40000004100 */
[----:B---3--:R-:W-:Y:S01]  /*1610*/  FMUL.FTZ R6, R140, R25 ;  /* 0x000000198c067220 */ /* 0x008fe20000410000 */
        /* <DEDUP_REMOVED lines=10> */
[----:B------:R-:W-:Y:S01]  /*16c0*/  FADD.FTZ R147, -R167, R147 ;  /* 0x00000093a7937221 */ /* 0x000fe20000010100 */
        /* <DEDUP_REMOVED lines=11> */
.L_x_11310:
[----:B------:R-:W-:Y:S05]  /*1780*/  BSYNC.RECONVERGENT B1 ;  /* 0x0000000000017941 */ /* 0x000fea0003800200 */
.L_x_11309:
        /* <DEDUP_REMOVED lines=15> */
[----:B------:R-:W-:Y:S01]  /*1880*/  FMUL.FTZ R26, R12, R33 ;  /* 0x000000210c1a7220 */ /* 0x000fe20000410000 */
[----:B------:R-:W-:-:S02]  /*1890*/  HADD2.F32 R33, -RZ, R180.H0_H0 ;  /* 0x200000b4ff217230 */ /* 0x000fc40000004100 */
[----:B------:R-:W-:Y:S01]  /*18a0*/  FADD.FTZ R147, -R167, R143 ;  /* 0x0000008fa7937221 */ /* 0x000fe20000010100 */
[----:B---3--:R-:W-:Y:S01]  /*18b0*/  FMUL.FTZ R4, R36, R23 ;  /* 0x0000001724047220 */ /* 0x008fe20000410000 */
[----:B------:R-:W-:Y:S01]  /*18c0*/  FMUL.FTZ R23, R37, R142 ;  /* 0x0000008e25177220 */ /* 0x000fe20000410000 */
        /* <DEDUP_REMOVED lines=21> */
.L_x_11312:
[----:B------:R-:W-:Y:S05]  /*1a20*/  BSYNC.RECONVERGENT B1 ;  /* 0x0000000000017941 */ /* 0x000fea0003800200 */
.L_x_11311:
        /* <DEDUP_REMOVED lines=14> */
[----:B------:R-:W-:Y:S01]  /*1b10*/  FADD.FTZ R39, -R167, R146 ;  /* 0x00000092a7277221 */ /* 0x000fe20000010100 */
[--C-:B------:R-:W-:Y:S02]  /*1b20*/  HADD2.F32 R144, -RZ, R182.reuse.H1_H1 ;  /* 0x300000b6ff907230 */ /* 0x100fe40000004100 */
[----:B-----5:R-:W-:Y:S01]  /*1b30*/  FMUL.FTZ R24, R12, R31 ;  /* 0x0000001f0c187220 */ /* 0x020fe20000410000 */
[----:B------:R-:W-:-:S02]  /*1b40*/  HADD2.F32 R31, -RZ, R182.H0_H0 ;  /* 0x200000b6ff1f7230 */ /* 0x000fc40000004100 */
[----:B------:R-:W-:Y:S01]  /*1b50*/  FMUL.FTZ R5, R12, R5 ;  /* 0x000000050c057220 */ /* 0x000fe20000410000 */
[----:B------:R-:W-:Y:S01]  /*1b60*/  FADD.FTZ R147, -R167, R147 ;  /* 0x00000093a7937221 */ /* 0x000fe20000010100 */
[----:B---3--:R-:W-:Y:S01]  /*1b70*/  FMUL.FTZ R2, R140, R21 ;  /* 0x000000158c027220 */ /* 0x008fe20000410000 */
        /* <DEDUP_REMOVED lines=21> */
.L_x_11314:
[----:B------:R-:W-:Y:S05]  /*1cd0*/  BSYNC.RECONVERGENT B1 ;  /* 0x0000000000017941 */ /* 0x000fea0003800200 */
.L_x_11313:
        /* <DEDUP_REMOVED lines=8> */
[--C-:B------:R-:W-:Y:S02]  /*1d60*/  HADD2.F32 R29, -RZ, R183.reuse.H0_H0 ;  /* 0x200000b7ff1d7230 */ /* 0x100fe40000004100 */
[----:B------:R-:W-:Y:S02]  /*1d70*/  HADD2.F32 R20, -RZ, R183.H1_H1 ;  /* 0x300000b7ff147230 */ /* 0x000fe40000004100 */
[----:B------:R-:W-:Y:S02]  /*1d80*/  HADD2.F32 R156, -RZ, R184.H1_H1 ;  /* 0x300000b8ff9c7230 */ /* 0x000fe40000004100 */
[C---:B--2---:R-:W-:Y:S01]  /*1d90*/  FADD.FTZ R3, -R167.reuse, R144 ;  /* 0x00000090a7037221 */ /* 0x044fe20000010100 */
[C---:B------:R-:W-:Y:S01]  /*1da0*/  FADD.FTZ R39, -R167.reuse, R145 ;  /* 0x00000091a7277221 */ /* 0x040fe20000010100 */
[C---:B------:R-:W-:Y:S01]  /*1db0*/  FADD.FTZ R179, -R167.reuse, R146 ;  /* 0x00000092a7b37221 */ /* 0x040fe20000010100 */
[----:B------:R-:W-:Y:S01]  /*1dc0*/  FADD.FTZ R147, -R167, R147 ;  /* 0x00000093a7937221 */ /* 0x000fe20000010100 */
[C---:B-----5:R-:W-:Y:S01]  /*1dd0*/  FMUL.FTZ R3, R12.reuse, R3 ;  /* 0x000000030c037220 */ /* 0x060fe20000410000 */
[----:B------:R-:W-:-:S02]  /*1de0*/  FMUL.FTZ R22, R12, R39 ;  /* 0x000000270c167220 */ /* 0x000fc40000410000 */
[----:B------:R-:W-:Y:S01]  /*1df0*/  FMUL.FTZ R158, R12, R147 ;  /* 0x000000930c9e7220 */ /* 0x000fe20000410000 */
[----:B---3--:R-:W-:Y:S01]  /*1e00*/  FMUL.FTZ R0, R140, R29 ;  /* 0x0000001d8c007220 */ /* 0x008fe20000410000 */
[----:B------:R-:W-:Y:S02]  /*1e10*/  HADD2.F32 R29, -RZ, R184.H0_H0 ;  /* 0x200000b8ff1d7230 */ /* 0x000fe40000004100 */
        /* <DEDUP_REMOVED lines=21> */
.L_x_11304:
        /* <DEDUP_REMOVED lines=21> */
[C---:B---3--:R-:W-:Y:S01]  /*20c0*/  FADD.FTZ R39, -R167.reuse, R141 ;  /* 0x0000008da7277221 */ /* 0x048fe20000010100 */
[C---:B------:R-:W-:Y:S01]  /*20d0*/  FADD.FTZ R151, -R167.reuse, R140 ;  /* 0x0000008ca7977221 */ /* 0x040fe20000010100 */
[--C-:B------:R-:W-:Y:S02]  /*20e0*/  HADD2.F32 R140, -RZ, R170.reuse.H1_H1 ;  /* 0x300000aaff8c7230 */ /* 0x100fe40000004100 */
[----:B------:R-:W-:Y:S01]  /*20f0*/  FADD.FTZ R157, -R167, R142 ;  /* 0x0000008ea79d7221 */ /* 0x000fe20000010100 */
[----:B-----5:R-:W-:Y:S01]  /*2100*/  FMUL.FTZ R152, R12, R39 ;  /* 0x000000270c987220 */ /* 0x020fe20000410000 */
[----:B------:R-:W-:-:S02]  /*2110*/  HADD2.F32 R39, -RZ, R170.H0_H0 ;  /* 0x200000aaff277230 */ /* 0x000fc40000004100 */
[----:B------:R-:W-:Y:S01]  /*2120*/  FMUL.FTZ R151, R12, R151 ;  /* 0x000000970c977220 */ /* 0x000fe20000410000 */
[----:B------:R-:W-:Y:S01]  /*2130*/  FADD.FTZ R143, -R167, R143 ;  /* 0x0000008fa78f7221 */ /* 0x000fe20000010100 */
[----:B----4-:R-:W-:Y:S01]  /*2140*/  FMUL.FTZ R149, R144, R149 ;  /* 0x0000009590957220 */ /* 0x010fe20000410000 */
        /* <DEDUP_REMOVED lines=21> */
.L_x_11317:
[----:B------:R-:W-:Y:S05]  /*22a0*/  BSYNC.RECONVERGENT B1 ;  /* 0x0000000000017941 */ /* 0x000fea0003800200 */
.L_x_11316:
        /* <DEDUP_REMOVED lines=13> */
[--C-:B------:R-:W-:Y:S02]  /*2380*/  HADD2.F32 R153, -RZ, R172.reuse.H0_H0 ;  /* 0x200000acff997230 */ /* 0x100fe40000004100 */
[C---:B--2---:R-:W-:Y:S01]  /*2390*/  FADD.FTZ R11, -R167.reuse, R144 ;  /* 0x00000090a70b7221 */ /* 0x044fe20000010100 */
[C---:B------:R-:W-:Y:S01]  /*23a0*/  FADD.FTZ R27, -R167.reuse, R145 ;  /* 0x00000091a71b7221 */ /* 0x040fe20000010100 */
[C---:B------:R-:W-:Y:S01]  /*23b0*/  FADD.FTZ R155, -R167.reuse, R146 ;  /* 0x00000092a79b7221 */ /* 0x040fe20000010100 */
[----:B------:R-:W-:Y:S02]  /*23c0*/  HADD2.F32 R144, -RZ, R171.H1_H1 ;  /* 0x300000abff907230 */ /* 0x000fe40000004100 */
[C---:B-----5:R-:W-:Y:S01]  /*23d0*/  FMUL.FTZ R11, R12.reuse, R11 ;  /* 0x0000000b0c0b7220 */ /* 0x060fe20000410000 */
[C---:B------:R-:W-:Y:S01]  /*23e0*/  FMUL.FTZ R30, R12.reuse, R27 ;  /* 0x0000001b0c1e7220 */ /* 0x040fe20000410000 */
[----:B------:R-:W-:Y:S01]  /*23f0*/  FMUL.FTZ R155, R12, R155 ;  /* 0x0000009b0c9b7220 */ /* 0x000fe20000410000 */
[----:B------:R-:W-:Y:S01]  /*2400*/  FADD.FTZ R147, -R167, R147 ;  /* 0x00000093a7937221 */ /* 0x000fe20000010100 */
[----:B---3--:R-:W-:Y:S01]  /*2410*/  FMUL.FTZ R8, R39, R140 ;  /* 0x0000008c27087220 */ /* 0x008fe20000410000 */
[----:B------:R-:W-:Y:S01]  /*2420*/  FADD.FTZ R68, R68, R140 ;  /* 0x0000008c44447221 */ /* 0x000fe20000010000 */
[----:B------:R-:W-:Y:S01]  /*2430*/  FFMA.FTZ R44, R140, R11, R44 ;  /* 0x0000000b8c2c7223 */ /* 0x000fe2000001002c */
        /* <DEDUP_REMOVED lines=19> */
.L_x_11319:
[----:B------:R-:W-:Y:S05]  /*2570*/  BSYNC.RECONVERGENT B1 ;  /* 0x0000000000017941 */ /* 0x000fea0003800200 */
.L_x_11318:
        /* <DEDUP_REMOVED lines=13> */
[C---:B---3--:R-:W-:Y:S01]  /*2650*/  FADD.FTZ R35, -R167.reuse, R145 ;  /* 0x00000091a7237221 */ /* 0x048fe20000010100 */
[C---:B------:R-:W-:Y:S01]  /*2660*/  FADD.FTZ R9, -R167.reuse, R144 ;  /* 0x00000090a7097221 */ /* 0x040fe20000010100 */
[----:B------:R-:W-:Y:S02]  /*2670*/  HADD2.F32 R144, -RZ, R173.H1_H1 ;  /* 0x300000adff907230 */ /* 0x000fe40000004100 */
[C---:B------:R-:W-:Y:S01]  /*2680*/  FADD.FTZ R39, -R167.reuse, R146 ;  /* 0x00000092a7277221 */ /* 0x040fe20000010100 */
[C---:B-----5:R-:W-:Y:S01]  /*2690*/  FMUL.FTZ R28, R12.reuse, R35 ;  /* 0x000000230c1c7220 */ /* 0x060fe20000410000 */
[--C-:B------:R-:W-:Y:S02]  /*26a0*/  HADD2.F32 R35, -RZ, R174.reuse.H0_H0 ;  /* 0x200000aeff237230 */ /* 0x100fe40000004100 */
[----:B------:R-:W-:Y:S01]  /*26b0*/  FMUL.FTZ R9, R12, R9 ;  /* 0x000000090c097220 */ /* 0x000fe20000410000 */
[----:B------:R-:W-:Y:S01]  /*26c0*/  FADD.FTZ R147, -R167, R147 ;  /* 0x00000093a7937221 */ /* 0x000fe20000010100 */
[----:B----4-:R-:W-:Y:S01]  /*26d0*/  FMUL.FTZ R6, R25, R140 ;  /* 0x0000008c19067220 */ /* 0x010fe20000410000 */
        /* <DEDUP_REMOVED lines=22> */
.L_x_11321:
[----:B------:R-:W-:Y:S05]  /*2840*/  BSYNC.RECONVERGENT B1 ;  /* 0x0000000000017941 */ /* 0x000fea0003800200 */
.L_x_11320:
        /* <DEDUP_REMOVED lines=20> */
[----:B------:R-:W-:Y:S01]  /*2990*/  FADD.FTZ R147, -R167, R143 ;  /* 0x0000008fa7937221 */ /* 0x000fe20000010100 */
[----:B----4-:R-:W-:Y:S01]  /*29a0*/  FMUL.FTZ R4, R23, R36 ;  /* 0x0000002417047220 */ /* 0x010fe20000410000 */
        /* <DEDUP_REMOVED lines=22> */
.L_x_11323:
[----:B------:R-:W-:Y:S05]  /*2b10*/  BSYNC.RECONVERGENT B1 ;  /* 0x0000000000017941 */ /* 0x000fea0003800200 */
.L_x_11322:
        /* <DEDUP_REMOVED lines=17> */
[----:B------:R-:W-:Y:S01]  /*2c30*/  FADD.FTZ R39, -R167, R146 ;  /* 0x00000092a7277221 */ /* 0x000fe20000010100 */
[--C-:B------:R-:W-:Y:S02]  /*2c40*/  HADD2.F32 R144, -RZ, R182.reuse.H1_H1 ;  /* 0x300000b6ff907230 */ /* 0x100fe40000004100 */
[----:B-----5:R-:W-:Y:S01]  /*2c50*/  FMUL.FTZ R24, R12, R31 ;  /* 0x0000001f0c187220 */ /* 0x020fe20000410000 */
[----:B------:R-:W-:-:S02]  /*2c60*/  HADD2.F32 R31, -RZ, R182.H0_H0 ;  /* 0x200000b6ff1f7230 */ /* 0x000fc40000004100 */
[----:B------:R-:W-:Y:S01]  /*2c70*/  FMUL.FTZ R5, R12, R5 ;  /* 0x000000050c057220 */ /* 0x000fe20000410000 */
[----:B------:R-:W-:Y:S01]  /*2c80*/  FADD.FTZ R147, -R167, R147 ;  /* 0x00000093a7937221 */ /* 0x000fe20000010100 */
[----:B----4-:R-:W-:Y:S01]  /*2c90*/  FMUL.FTZ R2, R21, R140 ;  /* 0x0000008c15027220 */ /* 0x010fe20000410000 */
        /* <DEDUP_REMOVED lines=21> */
.L_x_11325:
[----:B------:R-:W-:Y:S05]  /*2df0*/  BSYNC.RECONVERGENT B1 ;  /* 0x0000000000017941 */ /* 0x000fea0003800200 */
.L_x_11324:
        /* <DEDUP_REMOVED lines=12> */
[----:B------:R-:W-:Y:S02]  /*2ec0*/  HADD2.F32 R20, -RZ, R183.H1_H1 ;  /* 0x300000b7ff147230 */ /* 0x000fe40000004100 */
[--C-:B------:R-:W-:Y:S02]  /*2ed0*/  HADD2.F32 R156, -RZ, R184.reuse.H1_H1 ;  /* 0x300000b8ff9c7230 */ /* 0x100fe40000004100 */
[C---:B--2---:R-:W-:Y:S01]  /*2ee0*/  FADD.FTZ R29, -R167.reuse, R145 ;  /* 0x00000091a71d7221 */ /* 0x044fe20000010100 */
[C---:B------:R-:W-:Y:S01]  /*2ef0*/  FADD.FTZ R3, -R167.reuse, R144 ;  /* 0x00000090a7037221 */ /* 0x040fe20000010100 */
[C---:B------:R-:W-:Y:S01]  /*2f00*/  FADD.FTZ R39, -R167.reuse, R146 ;  /* 0x00000092a7277221 */ /* 0x040fe20000010100 */
[----:B------:R-:W-:Y:S01]  /*2f10*/  FADD.FTZ R147, -R167, R147 ;  /* 0x00000093a7937221 */ /* 0x000fe20000010100 */
[----:B-----5:R-:W-:Y:S01]  /*2f20*/  FMUL.FTZ R22, R12, R29 ;  /* 0x0000001d0c167220 */ /* 0x020fe20000410000 */
[----:B------:R-:W-:-:S02]  /*2f30*/  HADD2.F32 R29, -RZ, R184.H0_H0 ;  /* 0x200000b8ff1d7230 */ /* 0x000fc40000004100 */
[C---:B------:R-:W-:Y:S01]  /*2f40*/  FMUL.FTZ R3, R12.reuse, R3 ;  /* 0x000000030c037220 */ /* 0x040fe20000410000 */
[----:B------:R-:W-:Y:S01]  /*2f50*/  FMUL.FTZ R158, R12, R147 ;  /* 0x000000930c9e7220 */ /* 0x000fe20000410000 */
[----:B---3--:R-:W-:Y:S01]  /*2f60*/  FMUL.FTZ R0, R179, R140 ;  /* 0x0000008cb3007220 */ /* 0x008fe20000410000 */
        /* <DEDUP_REMOVED lines=19> */
[----:B------:R-:W-:-:S07]  /*30a0*/  FFMA.FTZ R176, R158, R156, R39 ;  /* 0x0000009c9eb07223 */ /* 0x000fce0000010027 */
.L_x_11315:
[----:B------:R-:W-:Y:S05]  /*30b0*/  BSYNC.RECONVERGENT B0 ;  /* 0x0000000000007941 */ /* 0x000fea0003800200 */
.L_x_11303:
        /* <DEDUP_REMOVED lines=20> */
.L_x_11396:
[----:B------:R-:W-:Y:S01]  /*3200*/  ISETP.NE.AND P6, PT, R168, RZ, PT ;  /* 0x000000ffa800720c */ /* 0x000fe20003fc5270 */
[----:B-1----:R-:W-:Y:S01]  /*3210*/  FADD.FTZ R140, R145, R140 ;  /* 0x0000008c918c7221 */ /* 0x002fe20000010000 */
[----:B------:R-:W-:Y:S01]  /*3220*/  P2R R141, PR, RZ, 0x1 ;  /* 0x00000001ff8d7803 */ /* 0x000fe20000000000 */
[----:B--2---:R-:W-:Y:S01]  /*3230*/  FADD.FTZ R144, R146, R147 ;  /* 0x0000009392907221 */ /* 0x004fe20000010000 */
[----:B------:R-:W-:Y:S01]  /*3240*/  ISETP.NE.AND P0, PT, RZ, UR8, PT ;  /* 0x00000008ff007c0c */ /* 0x000fe2000bf05270 */
[----:B------:R-:W-:Y:S01]  /*3250*/  FMUL.FTZ R39, R140, UR9 ;  /* 0x000000098c277c20 */ /* 0x000fe20008410000 */
[----:B------:R-:W-:Y:S01]  /*3260*/  BSSY.RECONVERGENT B0, `(.L_x_11327) ;  /* 0x0000388000007945 */ /* 0x000fe20003800200 */
[----:B------:R-:W-:-:S03]  /*3270*/  FMUL.FTZ R144, R144, UR9 ;  /* 0x0000000990907c20 */ /* 0x000fc60008410000 */
[----:B------:R-:W-:Y:S02]  /*3280*/  FSEL R39, R39, RZ, !P0 ;  /* 0x000000ff27277208 */ /* 0x000fe40004000000 */
[----:B------:R-:W-:Y:S01]  /*3290*/  ISETP.NE.AND P0, PT, R141, RZ, PT ;  /* 0x000000ff8d00720c */ /* 0x000fe20003f05270 */
[----:B------:R-:W-:-:S12]  /*32a0*/  @P6 BRA `(.L_x_11328) ;  /* 0x0000001c00046947 */ /* 0x000fd80003800000 */
        /* <DEDUP_REMOVED lines=10> */
[-CC-:B------:R-:W-:Y:S01]  /*3350*/  FFMA.FTZ R167, R157, R144.reuse, R39.reuse ;  /* 0x000000909da77223 */ /* 0x180fe20000010027 */
[----:B------:R-:W-:Y:S01]  /*3360*/  FFMA.FTZ R178, R166, R144, R39 ;  /* 0x00000090a6b27223 */ /* 0x000fe20000010027 */
[----:B------:R-:W-:Y:S01]  /*3370*/  FADD.FTZ R145, R149, -R146 ;  /* 0x8000009295917221 */ /* 0x000fe20000010000 */
[----:B------:R-:W-:Y:S01]  /*3380*/  FADD.FTZ R147, R150, -R147 ;  /* 0x8000009396937221 */ /* 0x000fe20000010000 */
[----:B------:R-:W-:Y:S02]  /*3390*/  FADD.FTZ R167, R154, -R167 ;  /* 0x800000a79aa77221 */ /* 0x000fe40000010000 */
[C---:B-----5:R-:W-:Y:S01]  /*33a0*/  FMUL.FTZ R146, R12.reuse, R145 ;  /* 0x000000910c927220 */ /* 0x060fe20000410000 */
[C---:B------:R-:W-:Y:S01]  /*33b0*/  FMUL.FTZ R168, R12.reuse, R147 ;  /* 0x000000930ca87220 */ /* 0x040fe20000410000 */
[----:B------:R-:W-:Y:S01]  /*33c0*/  FMUL.FTZ R176, R12, R167 ;  /* 0x000000a70cb07220 */ /* 0x000fe20000410000 */
[----:B------:R-:W-:Y:S01]  /*33d0*/  FADD.FTZ R167, R165, -R178 ;  /* 0x800000b2a5a77221 */ /* 0x000fe20000010000 */
[-C--:B------:R-:W-:Y:S01]  /*33e0*/  FMUL.FTZ R147, R146, R13.reuse ;  /* 0x0000000d92937220 */ /* 0x080fe20000410000 */
[-C--:B------:R-:W-:Y:S01]  /*33f0*/  FMUL.FTZ R168, R168, R13.reuse ;  /* 0x0000000da8a87220 */ /* 0x080fe20000410000 */
[----:B------:R-:W-:-:S02]  /*3400*/  FMUL.FTZ R175, R176, R13 ;  /* 0x0000000db0af7220 */ /* 0x000fc40000410000 */
[----:B------:R-:W-:Y:S01]  /*3410*/  FFMA.FTZ R145, R140, R147, R88 ;  /* 0x000000938c917223 */ /* 0x000fe20000010058 */
[----:B------:R-:W-:Y:S01]  /*3420*/  FMUL.FTZ R88, R12, R167 ;  /* 0x000000a70c587220 */ /* 0x000fe20000410000 */
[----:B------:R-:W-:Y:S01]  /*3430*/  FFMA.FTZ R167, R141, R168, R89 ;  /* 0x000000a88da77223 */ /* 0x000fe20000010059 */
[----:B------:R-:W-:Y:S01]  /*3440*/  FFMA.FTZ R90, R142, R175, R90 ;  /* 0x000000af8e5a7223 */ /* 0x000fe2000001005a */
[--C-:B------:R-:W-:Y:S02]  /*3450*/  HADD2.F32 R140, -RZ, R185.reuse.H0_H0 ;  /* 0x200000b9ff8c7230 */ /* 0x100fe40000004100 */
[----:B------:R-:W-:Y:S01]  /*3460*/  FMUL.FTZ R88, R88, R13 ;  /* 0x0000000d58587220 */ /* 0x000fe20000410000 */
[----:B------:R-:W-:Y:S02]  /*3470*/  HADD2.F32 R141, -RZ, R185.H1_H1 ;  /* 0x300000b9ff8d7230 */ /* 0x000fe40000004100 */
[--C-:B------:R-:W-:Y:S02]  /*3480*/  HADD2.F32 R142, -RZ, R186.reuse.H0_H0 ;  /* 0x200000baff8e7230 */ /* 0x100fe40000004100 */
[----:B------:R-:W-:Y:S01]  /*3490*/  FFMA.FTZ R91, R143, R88, R91 ;  /* 0x000000588f5b7223 */ /* 0x000fe2000001005b */
[----:B------:R-:W-:-:S02]  /*34a0*/  HADD2.F32 R89, -RZ, R186.H1_H1 ;  /* 0x300000baff597230 */ /* 0x000fc40000004100 */
[----:B------:R-:W-:Y:S01]  /*34b0*/  FMUL.FTZ R140, R147, R140 ;  /* 0x0000008c938c7220 */ /* 0x000fe20000410000 */
[----:B------:R-:W-:Y:S01]  /*34c0*/  FMUL.FTZ R141, R168, R141 ;  /* 0x0000008da88d7220 */ /* 0x000fe20000410000 */
[----:B------:R-:W-:Y:S01]  /*34d0*/  FMUL.FTZ R142, R175, R142 ;  /* 0x0000008eaf8e7220 */ /* 0x000fe20000410000 */
[----:B------:R-:W-:Y:S01]  /*34e0*/  FMUL.FTZ R143, R88, R89 ;  /* 0x00000059588f7220 */ /* 0x000fe20000410000 */
[----:B------:R-:W-:Y:S06]  /*34f0*/  BRA `(.L_x_11332) ;  /* 0x0000000000707947 */ /* 0x000fec0003800000 */
.L_x_11331:
[-CC-:B------:R-:W-:Y:S01]  /*3500*/  FFMA.FTZ R120, R151, R144.reuse, R39.reuse ;  /* 0x0000009097787223 */ /* 0x180fe20000010027 */
[-CC-:B------:R-:W-:Y:S01]  /*3510*/  FFMA.FTZ R123, R152, R144.reuse, R39.reuse ;  /* 0x00000090987b7223 */ /* 0x180fe20000010027 */
[-CC-:B0-----:R-:W-:Y:S01]  /*3520*/  FFMA.FTZ R145, R157, R144.reuse, R39.reuse ;  /* 0x000000909d917223 */ /* 0x181fe20000010027 */
        /* <DEDUP_REMOVED lines=10> */
[----:B------:R-:W-:Y:S01]  /*35d0*/  FMUL.FTZ R175, R122, R13 ;  /* 0x0000000d7aaf7220 */ /* 0x000fe20000410000 */
[----:B------:R-:W-:Y:S01]  /*35e0*/  FMUL.FTZ R123, R12, R123 ;  /* 0x0000007b0c7b7220 */ /* 0x000fe20000410000 */
[----:B------:R-:W-:Y:S01]  /*35f0*/  FFMA.FTZ R145, R140, R147, R88 ;  /* 0x000000938c917223 */ /* 0x000fe20000010058 */
[----:B------:R-:W-:Y:S01]  /*3600*/  FFMA.FTZ R167, R141, R146, R89 ;  /* 0x000000928da77223 */ /* 0x000fe20000010059 */
[----:B------:R-:W-:Y:S01]  /*3610*/  FFMA.FTZ R90, R142, R175, R90 ;  /* 0x000000af8e5a7223 */ /* 0x000fe2000001005a */
[----:B------:R-:W-:-:S02]  /*3620*/  HADD2.F32 R140, -RZ, R185.H0_H0 ;  /* 0x200000b9ff8c7230 */ /* 0x000fc40000004100 */
[----:B------:R-:W-:Y:S01]  /*3630*/  FMUL.FTZ R88, R123, R13 ;  /* 0x0000000d7b587220 */ /* 0x000fe20000410000 */
[----:B------:R-:W-:Y:S02]  /*3640*/  HADD2.F32 R141, -RZ, R185.H1_H1 ;  /* 0x300000b9ff8d7230 */ /* 0x000fe40000004100 */
[--C-:B------:R-:W-:Y:S02]  /*3650*/  HADD2.F32 R142, -RZ, R186.reuse.H0_H0 ;  /* 0x200000baff8e7230 */ /* 0x100fe40000004100 */
[----:B------:R-:W-:Y:S01]  /*3660*/  FFMA.FTZ R91, R143, R88, R91 ;  /* 0x000000588f5b7223 */ /* 0x000fe2000001005b */
[----:B------:R-:W-:Y:S02]  /*3670*/  HADD2.F32 R89, -RZ, R186.H1_H1 ;  /* 0x300000baff597230 */ /* 0x000fe40000004100 */
[----:B------:R-:W-:Y:S01]  /*3680*/  FMUL.FTZ R140, R147, R140 ;  /* 0x0000008c938c7220 */ /* 0x000fe20000410000 */
[----:B------:R-:W-:Y:S01]  /*3690*/  FMUL.FTZ R141, R146, R141 ;  /* 0x0000008d928d7220 */ /* 0x000fe20000410000 */
[----:B------:R-:W-:Y:S01]  /*36a0*/  FMUL.FTZ R142, R175, R142 ;  /* 0x0000008eaf8e7220 */ /* 0x000fe20000410000 */
[----:B------:R-:W-:-:S07]  /*36b0*/  FMUL.FTZ R143, R88, R89 ;  /* 0x00000059588f7220 */ /* 0x000fce0000410000 */
.L_x_11332:
        /* <DEDUP_REMOVED lines=9> */
.L_x_11330:
[----:B------:R-:W-:Y:S05]  /*3750*/  BSYNC.RECONVERGENT B1 ;  /* 0x0000000000017941 */ /* 0x000fea0003800200 */
.L_x_11329:
        /* <DEDUP_REMOVED lines=35> */
[----:B------:R-:W-:Y:S01]  /*3990*/  FMUL.FTZ R143, R92, R93 ;  /* 0x0000005d5c8f7220 */ /* 0x000fe20000410000 */
[----:B------:R-:W-:Y:S06]  /*39a0*/  BRA `(.L_x_11336) ;  /* 0x0000000000707947 */ /* 0x000fec0003800000 */
.L_x_11335:
        /* <DEDUP_REMOVED lines=10> */
[----:B------:R-:W-:-:S02]  /*3a50*/  FMUL.FTZ R176, R12, R167 ;  /* 0x000000a70cb07220 */ /* 0x000fc40000410000 */
[-C--:B------:R-:W-:Y:S01]  /*3a60*/  FMUL.FTZ R145, R146, R13.reuse ;  /* 0x0000000d92917220 */ /* 0x080fe20000410000 */
[-C--:B------:R-:W-:Y:S01]  /*3a70*/  FMUL.FTZ R146, R168, R13.reuse ;  /* 0x0000000da8927220 */ /* 0x080fe20000410000 */
[----:B------:R-:W-:Y:S02]  /*3a80*/  FMUL.FTZ R147, R176, R13 ;  /* 0x0000000db0937220 */ /* 0x000fe40000410000 */
[----:B------:R-:W-:Y:S01]  /*3a90*/  FFMA.FTZ R167, R140, R145, R92 ;  /* 0x000000918ca77223 */ /* 0x000fe2000001005c */
[----:B------:R-:W-:Y:S01]  /*3aa0*/  FMUL.FTZ R92, R12, R175 ;  /* 0x000000af0c5c7220 */ /* 0x000fe20000410000 */
[----:B------:R-:W-:Y:S01]  /*3ab0*/  FFMA.FTZ R168, R141, R146, R93 ;  /* 0x000000928da87223 */ /* 0x000fe2000001005d */
[----:B------:R-:W-:Y:S01]  /*3ac0*/  FFMA.FTZ R94, R142, R147, R94 ;  /* 0x000000938e5e7223 */ /* 0x000fe2000001005e */
[--C-:B------:R-:W-:Y:S02]  /*3ad0*/  HADD2.F32 R140, -RZ, R187.reuse.H0_H0 ;  /* 0x200000bbff8c7230 */ /* 0x100fe40000004100 */
[----:B------:R-:W-:Y:S01]  /*3ae0*/  FMUL.FTZ R92, R92, R13 ;  /* 0x0000000d5c5c7220 */ /* 0x000fe20000410000 */
[----:B------:R-:W-:-:S02]  /*3af0*/  HADD2.F32 R141, -RZ, R187.H1_H1 ;  /* 0x300000bbff8d7230 */ /* 0x000fc40000004100 */
[--C-:B------:R-:W-:Y:S02]  /*3b00*/  HADD2.F32 R142, -RZ, R188.reuse.H0_H0 ;  /* 0x200000bcff8e7230 */ /* 0x100fe40000004100 */
[----:B------:R-:W-:Y:S01]  /*3b10*/  FFMA.FTZ R95, R143, R92, R95 ;  /* 0x0000005c8f5f7223 */ /* 0x000fe2000001005f */
[----:B------:R-:W-:Y:S02]  /*3b20*/  HADD2.F32 R93, -RZ, R188.H1_H1 ;  /* 0x300000bcff5d7230 */ /* 0x000fe40000004100 */
[----:B------:R-:W-:Y:S01]  /*3b30*/  FMUL.FTZ R140, R145, R140 ;  /* 0x0000008c918c7220 */ /* 0x000fe20000410000 */
[----:B------:R-:W-:Y:S01]  /*3b40*/  FMUL.FTZ R141, R146, R141 ;  /* 0x0000008d928d7220 */ /* 0x000fe20000410000 */
[----:B------:R-:W-:Y:S01]  /*3b50*/  FMUL.FTZ R142, R147, R142 ;  /* 0x0000008e938e7220 */ /* 0x000fe20000410000 */
[----:B------:R-:W-:-:S07]  /*3b60*/  FMUL.FTZ R143, R92, R93 ;  /* 0x0000005d5c8f7220 */ /* 0x000fce0000410000 */
.L_x_11336:
        /* <DEDUP_REMOVED lines=9> */
.L_x_11334:
[----:B------:R-:W-:Y:S05]  /*3c00*/  BSYNC.RECONVERGENT B1 ;  /* 0x0000000000017941 */ /* 0x000fea0003800200 */
.L_x_11333:
[----:B------:R-:W-:Y:S04]  /*3c10*/  BSSY.RECONVERGENT B1, `(.L_x_11337) ;  /* 0x000004a000017945 */ /* 0x000fe80003800200 */
        /* <DEDUP_REMOVED lines=36> */
.L_x_11339:
        /* <DEDUP_REMOVED lines=28> */
.L_x_11340:
        /* <DEDUP_REMOVED lines=9> */
.L_x_11338:
[----:B------:R-:W-:Y:S05]  /*40b0*/  BSYNC.RECONVERGENT B1 ;  /* 0x0000000000017941 */ /* 0x000fea0003800200 */
.L_x_11337:
[----:B------:R-:W-:Y:S04]  /*40c0*/  BSSY.RECONVERGENT B1, `(.L_x_11341) ;  /* 0x000004a000017945 */ /* 0x000fe80003800200 */
[----:B------:R-:W-:Y:S05]  /*40d0*/  @!P3 BRA `(.L_x_11342) ;  /* 0x000000040020b947 */ /* 0x000fea0003800000 */
[----:B--234-:R-:W1:Y:S02]  /*40e0*/  LDC.64 R140, c[0x0][0x390] ;  /* 0x0000e400ff8c7b82 */ /* 0x01ce640000000a00 */
        /* <DEDUP_REMOVED lines=34> */
.L_x_11343:
        /* <DEDUP_REMOVED lines=28> */
.L_x_11344:
        /* <DEDUP_REMOVED lines=9> */
.L_x_11342:
[----:B------:R-:W-:Y:S05]  /*4560*/  BSYNC.RECONVERGENT B1 ;  /* 0x0000000000017941 */ /* 0x000fea0003800200 */
.L_x_11341:
[----:B------:R-:W-:Y:S04]  /*4570*/  BSSY.RECONVERGENT B1, `(.L_x_11345) ;  /* 0x000004a000017945 */ /* 0x000fe80003800200 */
[----:B------:R-:W-:Y:S05]  /*4580*/  @!P4 BRA `(.L_x_11346) ;  /* 0x000000040020c947 */ /* 0x000fea0003800000 */
[----:B0-234-:R-:W0:Y:S02]  /*4590*/  LDC.64 R140, c[0x0][0x390] ;  /* 0x0000e400ff8c7b82 */ /* 0x01de240000000a00 */
        /* <DEDUP_REMOVED lines=34> */
.L_x_11347:
        /* <DEDUP_REMOVED lines=28> */
.L_x_11348:
        /* <DEDUP_REMOVED lines=9> */
.L_x_11346:
[----:B------:R-:W-:Y:S05]  /*4a10*/  BSYNC.RECONVERGENT B1 ;  /* 0x0000000000017941 */ /* 0x000fea0003800200 */
.L_x_11345:
        /* <DEDUP_REMOVED lines=36> */
.L_x_11350:
        /* <DEDUP_REMOVED lines=20> */
[----:B------:R-:W-:Y:S01]  /*4da0*/  FFMA.FTZ R110, R142, R13, R110 ;  /* 0x0000000d8e6e7223 */ /* 0x000fe2000001006e */
[----:B------:R-:W-:Y:S02]  /*4db0*/  HADD2.F32 R141, -RZ, R195.H1_H1 ;  /* 0x300000c3ff8d7230 */ /* 0x000fe40000004100 */
[--C-:B------:R-:W-:Y:S02]  /*4dc0*/  HADD2.F32 R12, -RZ, R196.reuse.H0_H0 ;  /* 0x200000c4ff0c7230 */ /* 0x100fe40000004100 */
[----:B------:R-:W-:Y:S01]  /*4dd0*/  FMUL.FTZ R140, R39, R140 ;  /* 0x0000008c278c7220 */ /* 0x000fe20000410000 */
[----:B------:R-:W-:Y:S02]  /*4de0*/  HADD2.F32 R143, -RZ, R196.H1_H1 ;  /* 0x300000c4ff8f7230 */ /* 0x000fe40000004100 */
[----:B------:R-:W-:Y:S01]  /*4df0*/  FMUL.FTZ R141, R146, R141 ;  /* 0x0000008d928d7220 */ /* 0x000fe20000410000 */
[----:B------:R-:W-:Y:S02]  /*4e00*/  FMUL.FTZ R142, R13, R12 ;  /* 0x0000000c0d8e7220 */ /* 0x000fe40000410000 */
[----:B------:R-:W-:-:S07]  /*4e10*/  FMUL.FTZ R143, R168, R143 ;  /* 0x0000008fa88f7220 */ /* 0x000fce0000410000 */
.L_x_11351:
[----:B------:R-:W0:Y:S08]  /*4e20*/  @P0 LDC.64 R108, c[0x0][0x478] ;  /* 0x00011e00ff6c0b82 */ /* 0x000e300000000a00 */
[----:B------:R-:W1:Y:S01]  /*4e30*/  LDC.64 R12, c[0x0][0x468] ;  /* 0x00011a00ff0c7b82 */ /* 0x000e620000000a00 */
[----:B0-----:R-:W-:Y:S01]  /*4e40*/  @P0 IMAD.WIDE.U32 R144, R10, 0x10, R108 ;  /* 0x000000100a900825 */ /* 0x001fe200078e006c */
[----:B------:R-:W-:-:S02]  /*4e50*/  MOV R108, R111 ;  /* 0x0000006f006c7202 */ /* 0x000fc40000000f00 */
[----:B------:R-:W-:Y:S02]  /*4e60*/  MOV R109, R147 ;  /* 0x00000093006d7202 */ /* 0x000fe40000000f00 */
[----:B------:R0:W-:Y:S01]  /*4e70*/  @P0 STG.E.128 desc[UR6][R144.64], R120 ;  /* 0x0000007890000986 */ /* 0x0001e2000c101d06 */
[----:B------:R-:W-:Y:S01]  /*4e80*/  MOV R111, R167 ;  /* 0x000000a7006f7202 */ /* 0x000fe20000000f00 */
[----:B-1----:R-:W-:-:S05]  /*4e90*/  IMAD.WIDE.U32 R12, R10, 0x10, R12 ;  /* 0x000000100a0c7825 */ /* 0x002fca00078e000c */
[----:B------:R0:W-:Y:S01]  /*4ea0*/  STG.E.128 desc[UR6][R12.64], R140 ;  /* 0x0000008c0c007986 */ /* 0x0001e2000c101d06 */
[----:B------:R-:W-:Y:S05]  /*4eb0*/  BRA `(.L_x_11349) ;  /* 0x0000001c00087947 */ /* 0x000fea0003800000 */
.L_x_11328:
        /* <DEDUP_REMOVED lines=18> */
[----:B------:R-:W-:-:S02]  /*4fe0*/  FFMA.FTZ R176, R12, R167, R42 ;  /* 0x000000a70cb07223 */ /* 0x000fc4000001002a */
[-C--:B------:R-:W-:Y:S01]  /*4ff0*/  FMUL.FTZ R145, R146, R13.reuse ;  /* 0x0000000d92917220 */ /* 0x080fe20000410000 */
[-C--:B------:R-:W-:Y:S01]  /*5000*/  FMUL.FTZ R168, R168, R13.reuse ;  /* 0x0000000da8a87220 */ /* 0x080fe20000410000 */
[----:B------:R-:W-:Y:S02]  /*5010*/  FMUL.FTZ R147, R176, R13 ;  /* 0x0000000db0937220 */ /* 0x000fe40000410000 */
[----:B------:R-:W-:Y:S01]  /*5020*/  FFMA.FTZ R167, R140, R145, R88 ;  /* 0x000000918ca77223 */ /* 0x000fe20000010058 */
[----:B------:R-:W-:Y:S01]  /*5030*/  FFMA.FTZ R88, R12, R178, R43 ;  /* 0x000000b20c587223 */ /* 0x000fe2000001002b */
        /* <DEDUP_REMOVED lines=13> */
.L_x_11354:
        /* <DEDUP_REMOVED lines=11> */
[----:B------:R-:W-:Y:S01]  /*51c0*/  FFMA.FTZ R123, R12, R123, R43 ;  /* 0x0000007b0c7b7223 */ /* 0x000fe2000001002b */
[-C--:B------:R-:W-:Y:S01]  /*51d0*/  FMUL.FTZ R145, R120, R13.reuse ;  /* 0x0000000d78917220 */ /* 0x080fe20000410000 */
[-C--:B------:R-:W-:Y:S01]  /*51e0*/  FMUL.FTZ R146, R121, R13.reuse ;  /* 0x0000000d79927220 */ /* 0x080fe20000410000 */
[----:B------:R-:W-:-:S02]  /*51f0*/  FMUL.FTZ R147, R122, R13 ;  /* 0x0000000d7a937220 */ /* 0x000fc40000410000 */
[----:B------:R-:W-:Y:S01]  /*5200*/  FFMA.FTZ R167, R140, R145, R88 ;  /* 0x000000918ca77223 */ /* 0x000fe20000010058 */
        /* <DEDUP_REMOVED lines=11> */
[----:B------:R-:W-:-:S07]  /*52c0*/  FMUL.FTZ R143, R89, R88 ;  /* 0x00000058598f7220 */ /* 0x000fce0000410000 */
.L_x_11355:
        /* <DEDUP_REMOVED lines=10> */
[----:B------:R1:W-:Y:S02]  /*5370*/  STG.E.128 desc[UR6][R178.64], R140 ;  /* 0x0000008cb2007986 */ /* 0x0003e4000c101d06 */
.L_x_11353:
[----:B------:R-:W-:Y:S05]  /*5380*/  BSYNC.RECONVERGENT B1 ;  /* 0x0000000000017941 */ /* 0x000fea0003800200 */
.L_x_11352:
        /* <DEDUP_REMOVED lines=10> */
[-C--:B0-----:R-:W-:Y:S02]  /*5430*/  FFMA.FTZ R146, R155, R144.reuse, R39 ;  /* 0x000000909b927223 */ /* 0x081fe40000010027 */
[----:B------:R-:W-:Y:S01]  /*5440*/  FADD.FTZ R121, R8, -R121 ;  /* 0x8000007908797221 */ /* 0x000fe20000010000 */
[----:B------:R-:W-:Y:S01]  /*5450*/  FADD.FTZ R122, R27, -R120 ;  /* 0x800000781b7a7221 */ /* 0x000fe20000010000 */
[----:B------:R-:W-:Y:S01]  /*5460*/  FADD.FTZ R123, R153, -R146 ;  /* 0x80000092997b7221 */ /* 0x000fe20000010000 */
[----:B------:R-:W-:Y:S01]  /*5470*/  FFMA.FTZ R146, R164, R144, R39 ;  /* 0x00000090a4927223 */ /* 0x000fe20000010027 */
[C---:B-----5:R-:W-:Y:S01]  /*5480*/  FFMA.FTZ R120, R12.reuse, R121, R124 ;  /* 0x000000790c787223 */ /* 0x060fe2000001007c */
[C---:B------:R-:W-:Y:S01]  /*5490*/  FFMA.FTZ R121, R12.reuse, R122, R125 ;  /* 0x0000007a0c797223 */ /* 0x040fe2000001007d */
[----:B------:R-:W-:Y:S01]  /*54a0*/  FFMA.FTZ R122, R12, R123, R126 ;  /* 0x0000007b0c7a7223 */ /* 0x000fe2000001007e */
[----:B------:R-:W-:Y:S01]  /*54b0*/  FADD.FTZ R123, R163, -R146 ;  /* 0x80000092a37b7221 */ /* 0x000fe20000010000 */
[-C--:B------:R-:W-:Y:S01]  /*54c0*/  FMUL.FTZ R145, R120, R13.reuse ;  /* 0x0000000d78917220 */ /* 0x080fe20000410000 */
[-C--:B------:R-:W-:Y:S01]  /*54d0*/  FMUL.FTZ R146, R121, R13.reuse ;  /* 0x0000000d79927220 */ /* 0x080fe20000410000 */
[----:B------:R-:W-:Y:S01]  /*54e0*/  FMUL.FTZ R147, R122, R13 ;  /* 0x0000000d7a937220 */ /* 0x000fe20000410000 */
[----:B------:R-:W-:Y:S01]  /*54f0*/  FFMA.FTZ R123, R12, R123, R127 ;  /* 0x0000007b0c7b7223 */ /* 0x000fe2000001007f */
        /* <DEDUP_REMOVED lines=14> */
.L_x_11358:
        /* <DEDUP_REMOVED lines=28> */
.L_x_11359:
        /* <DEDUP_REMOVED lines=9> */
.L_x_11357:
[----:B------:R-:W-:Y:S05]  /*5830*/  BSYNC.RECONVERGENT B1 ;  /* 0x0000000000017941 */ /* 0x000fea0003800200 */
.L_x_11356:
[----:B------:R-:W-:Y:S04]  /*5840*/  BSSY.RECONVERGENT B1, `(.L_x_11360) ;  /* 0x000004a000017945 */ /* 0x000fe80003800200 */
        /* <DEDUP_REMOVED lines=36> */
.L_x_11362:
        /* <DEDUP_REMOVED lines=28> */
.L_x_11363:
        /* <DEDUP_REMOVED lines=9> */
.L_x_11361:
[----:B------:R-:W-:Y:S05]  /*5ce0*/  BSYNC.RECONVERGENT B1 ;  /* 0x0000000000017941 */ /* 0x000fea0003800200 */
.L_x_11360:
[----:B------:R-:W-:Y:S04]  /*5cf0*/  BSSY.RECONVERGENT B1, `(.L_x_11364) ;  /* 0x000004a000017945 */ /* 0x000fe80003800200 */
[----:B------:R-:W-:Y:S05]  /*5d00*/  @!P3 BRA `(.L_x_11365) ;  /* 0x000000040020b947 */ /* 0x000fea0003800000 */
[----:B-123--:R-:W1:Y:S02]  /*5d10*/  LDC.64 R140, c[0x0][0x390] ;  /* 0x0000e400ff8c7b82 */ /* 0x00ee640000000a00 */
        /* <DEDUP_REMOVED lines=34> */
.L_x_11366:
        /* <DEDUP_REMOVED lines=28> */
.L_x_11367:
        /* <DEDUP_REMOVED lines=9> */
.L_x_11365:
[----:B------:R-:W-:Y:S05]  /*6190*/  BSYNC.RECONVERGENT B1 ;  /* 0x0000000000017941 */ /* 0x000fea0003800200 */
.L_x_11364:
[----:B------:R-:W-:Y:S04]  /*61a0*/  BSSY.RECONVERGENT B1, `(.L_x_11368) ;  /* 0x000004a000017945 */ /* 0x000fe80003800200 */
[----:B------:R-:W-:Y:S05]  /*61b0*/  @!P4 BRA `(.L_x_11369) ;  /* 0x000000040020c947 */ /* 0x000fea0003800000 */
[----:B-1234-:R-:W1:Y:S02]  /*61c0*/  LDC.64 R140, c[0x0][0x390] ;  /* 0x0000e400ff8c7b82 */ /* 0x01ee640000000a00 */
        /* <DEDUP_REMOVED lines=34> */
.L_x_11370:
        /* <DEDUP_REMOVED lines=28> */
.L_x_11371:
        /* <DEDUP_REMOVED lines=9> */
.L_x_11369:
[----:B------:R-:W-:Y:S05]  /*6640*/  BSYNC.RECONVERGENT B1 ;  /* 0x0000000000017941 */ /* 0x000fea0003800200 */
.L_x_11368:
[----:B------:R-:W-:Y:S05]  /*6650*/  @!P5 BRA `(.L_x_11349) ;  /* 0x000000040020d947 */ /* 0x000fea0003800000 */
[----:B01234-:R-:W0:Y:S02]  /*6660*/  LDC.64 R140, c[0x0][0x390] ;  /* 0x0000e400ff8c7b82 */ /* 0x01fe240000000a00 */
        /* <DEDUP_REMOVED lines=34> */
.L_x_11372:
        /* <DEDUP_REMOVED lines=28> */
.L_x_11373:
        /* <DEDUP_REMOVED lines=8> */
[----:B------:R0:W-:Y:S02]  /*6ad0*/  STG.E.128 desc[UR6][R12.64], R140 ;  /* 0x0000008c0c007986 */ /* 0x0001e4000c101d06 */
.L_x_11349:
[----:B------:R-:W-:Y:S05]  /*6ae0*/  BSYNC.RECONVERGENT B0 ;  /* 0x0000000000007941 */ /* 0x000fea0003800200 */
.L_x_11327:
[----:B0----5:R-:W0:Y:S02]  /*6af0*/  LDC.64 R12, c[0x0][0x380] ;  /* 0x0000e000ff0c7b82 */ /* 0x021e240000000a00 */
[----:B0-----:R-:W-:-:S04]  /*6b00*/  LEA R15, R12, R15, 0x2 ;  /* 0x0000000f0c0f7211 */ /* 0x001fc800078e10ff */
[----:B------:R-:W-:-:S13]  /*6b10*/  ISETP.GE.AND P0, PT, R15, R13, PT ;  /* 0x0000000d0f00720c */ /* 0x000fda0003f06270 */
[----:B------:R-:W-:Y:S05]  /*6b20*/  @!P0 BRA `(.L_x_11374) ;  /* 0xffffffa0009c8947 */ /* 0x000fea000383ffff */
.L_x_11302:
[----:B------:R-:W0:Y:S01]  /*6b30*/  S2R R5, SR_CgaCtaId ;  /* 0x0000000000057919 */ /* 0x000e220000008800 */
[----:B-----5:R-:W-:Y:S01]  /*6b40*/  SHF.R.U32.HI R2, RZ, 0x5, R19 ;  /* 0x00000005ff027819 */ /* 0x020fe20000011613 */
        /* <DEDUP_REMOVED lines=20> */
[----:B------:R-:W-:Y:S04]  /*6c90*/  STS.128 [R17], R112 ;  /* 0x0000007011007388 */ /* 0x000fe80000000c00 */
[----:B------:R1:W-:Y:S04]  /*6ca0*/  STS.128 [R17+0x200], R68 ;  /* 0x0002004411007388 */ /* 0x0003e80000000c00 */
[----:B------:R-:W-:Y:S04]  /*6cb0*/  STS.128 [R17+0x400], R72 ;  /* 0x0004004811007388 */ /* 0x000fe80000000c00 */
[----:B------:R-:W-:Y:S04]  /*6cc0*/  STS.128 [R17+0x600], R76 ;  /* 0x0006004c11007388 */ /* 0x000fe80000000c00 */
[----:B------:R-:W-:Y:S04]  /*6cd0*/  STS.128 [R17+0x800], R80 ;  /* 0x0008005011007388 */ /* 0x000fe80000000c00 */
[----:B------:R-:W-:Y:S01]  /*6ce0*/  STS.128 [R17+0xa00], R84 ;  /* 0x000a005411007388 */ /* 0x000fe20000000c00 */
[----:B-1----:R-:W-:-:S02]  /*6cf0*/  IADD3.X R69, PT, PT, RZ, RZ, RZ, P6, !PT ;  /* 0x000000ffff457210 */ /* 0x002fc400037fe4ff */
[C---:B------:R-:W-:Y:S01]  /*6d00*/  SHF.L.U32 R68, R26.reuse, 0x2, RZ ;  /* 0x000000021a447819 */ /* 0x040fe200000006ff */
[----:B------:R-:W-:Y:S01]  /*6d10*/  BAR.SYNC.DEFER_BLOCKING 0x0 ;  /* 0x0000000000007b1d */ /* 0x000fe20000010000 */
[----:B------:R-:W-:-:S05]  /*6d20*/  SHF.L.U64.HI R69, R26, 0x2, R69 ;  /* 0x000000021a457819 */ /* 0x000fca0000010245 */
        /* <DEDUP_REMOVED lines=35> */
[----:B---3--:R-:W-:-:S03]  /*6f60*/  FADD.FTZ R2, R2, R15 ;  /* 0x0000000f02027221 */ /* 0x008fc60000010000 */
[----:B------:R-:W3:Y:S01]  /*6f70*/  LDS R24, [R0+0x2e00] ;  /* 0x002e000000187984 */ /* 0x000ee20000000800 */
[----:B----4-:R-:W-:Y:S01]  /*6f80*/  FADD.FTZ R3, R3, R14 ;  /* 0x0000000e03037221 */ /* 0x010fe20000010000 */
        /* <DEDUP_REMOVED lines=14> */
[----:B---3--:R-:W-:-:S03]  /*7070*/  FADD.FTZ R13, R7, R24 ;  /* 0x00000018070d7221 */ /* 0x008fc60000010000 */
[----:B------:R1:W-:Y:S04]  /*7080*/  STS.128 [R17+0x800], R56 ;  /* 0x0008003811007388 */ /* 0x0003e80000000c00 */
[----:B------:R-:W-:Y:S01]  /*7090*/  STS.128 [R17+0xa00], R60 ;  /* 0x000a003c11007388 */ /* 0x000fe20000000c00 */
[----:B------:R-:W-:Y:S01]  /*70a0*/  BAR.SYNC.DEFER_BLOCKING 0x0 ;  /* 0x0000000000007b1d */ /* 0x000fe20000010000 */
[----:B0-----:R-:W-:-:S04]  /*70b0*/  IADD3 R48, P6, PT, R68, UR18, RZ ;  /* 0x0000001244307c10 */ /* 0x001fc8000ffde0ff */
[----:B-1----:R-:W-:Y:S02]  /*70c0*/  IADD3.X R59, PT, PT, R69, UR19, RZ, P6, !PT ;  /* 0x00000013453b7c10 */ /* 0x002fe4000b7fe4ff */
        /* <DEDUP_REMOVED lines=120> */
.L_x_11376:
[----:B------:R-:W-:Y:S05]  /*7850*/  BSYNC.RECONVERGENT B0 ;  /* 0x0000000000007941 */ /* 0x000fea0003800200 */
.L_x_11375:
        /* <DEDUP_REMOVED lines=18> */
.L_x_11378:
[----:B------:R-:W-:Y:S05]  /*7980*/  BSYNC.RECONVERGENT B0 ;  /* 0x0000000000007941 */ /* 0x000fea0003800200 */
.L_x_11377:
        /* <DEDUP_REMOVED lines=18> */
.L_x_11380:
[----:B------:R-:W-:Y:S05]  /*7ab0*/  BSYNC.RECONVERGENT B0 ;  /* 0x0000000000007941 */ /* 0x000fea0003800200 */
.L_x_11379:
        /* <DEDUP_REMOVED lines=18> */
.L_x_11382:
[----:B------:R-:W-:Y:S05]  /*7be0*/  BSYNC.RECONVERGENT B0 ;  /* 0x0000000000007941 */ /* 0x000fea0003800200 */
.L_x_11381:
        /* <DEDUP_REMOVED lines=18> */
.L_x_11384:
[----:B------:R-:W-:Y:S05]  /*7d10*/  BSYNC.RECONVERGENT B0 ;  /* 0x0000000000007941 */ /* 0x000fea0003800200 */
.L_x_11383:
        /* <DEDUP_REMOVED lines=11> */
.L_x_11326:
        /* <DEDUP_REMOVED lines=8> */
.L_x_11386:
[----:B------:R-:W-:Y:S05]  /*7e50*/  BSYNC B0 ;  /* 0x0000000000007941 */ /* 0x000fea0003800000 */
.L_x_11385:
        /* <DEDUP_REMOVED lines=8> */
.L_x_11387:
[----:B------:R-:W-:-:S05]  /*7ee0*/  FADD.FTZ R140, R140, R175 ;  /* 0x000000af8c8c7221 */ /* 0x000fca0000010000 */
[----:B------:R-:W-:Y:S01]  /*7ef0*/  MOV R178, R140 ;  /* 0x0000008c00b27202 */ /* 0x000fe20000000f00 */
[----:B------:R-:W-:Y:S01]  /*7f00*/  HFMA2 R179, -RZ, RZ, 0, 1.1920928955078125e-07 ;  /* 0x00000002ffb37431 */ /* 0x000fe200000001ff */
[----:B------:R-:W-:-:S07]  /*7f10*/  MOV R39, R147 ;  /* 0x0000009300277202 */ /* 0x000fce0000000f00 */
[----:B------:R-:W-:Y:S05]  /*7f20*/  WARPSYNC.COLLECTIVE R167, `(.L_x_11388) ;  /* 0x00000000a7087348 */ /* 0x000fea0003c00000 */
[----:B------:R0:W1:Y:S02]  /*7f30*/  SHFL.BFLY P6, R147, R178, R179, R198 ;  /* 0x0c0000b3b2937389 */ /* 0x00006400000c00c6 */
[----:B01----:R-:W-:Y:S05]  /*7f40*/  ENDCOLLECTIVE ;  /* 0x000000000000791b */ /* 0x003fea0003800000 */
.L_x_11388:
[----:B------:R-:W-:-:S05]  /*7f50*/  FADD.FTZ R39, R39, R176 ;  /* 0x000000b027277221 */ /* 0x000fca0000010000 */
[----:B------:R-:W-:Y:S02]  /*7f60*/  MOV R178, R39 ;  /* 0x0000002700b27202 */ /* 0x000fe40000000f00 */
[----:B------:R-:W-:-:S07]  /*7f70*/  MOV R141, R147 ;  /* 0x00000093008d7202 */ /* 0x000fce0000000f00 */
[----:B------:R-:W-:Y:S05]  /*7f80*/  WARPSYNC.COLLECTIVE R167, `(.L_x_11389) ;  /* 0x00000000a7087348 */ /* 0x000fea0003c00000 */
[----:B------:R0:W1:Y:S02]  /*7f90*/  SHFL.BFLY P6, R147, R178, R179, R198 ;  /* 0x0c0000b3b2937389 */ /* 0x00006400000c00c6 */
[----:B01----:R-:W-:Y:S05]  /*7fa0*/  ENDCOLLECTIVE ;  /* 0x000000000000791b */ /* 0x003fea0003800000 */
.L_x_11389:
[----:B------:R-:W-:-:S05]  /*7fb0*/  FADD.FTZ R141, R140, R141 ;  /* 0x0000008d8c8d7221 */ /* 0x000fca0000010000 */
[----:B------:R-:W-:Y:S01]  /*7fc0*/  MOV R178, R141 ;  /* 0x0000008d00b27202 */ /* 0x000fe20000000f00 */
[----:B------:R-:W-:Y:S01]  /*7fd0*/  HFMA2 R179, -RZ, RZ, 0, 2.384185791015625e-07 ;  /* 0x00000004ffb37431 */ /* 0x000fe200000001ff */
[----:B------:R-:W-:-:S07]  /*7fe0*/  MOV R142, R147 ;  /* 0x00000093008e7202 */ /* 0x000fce0000000f00 */
[----:B------:R-:W-:Y:S05]  /*7ff0*/  WARPSYNC.COLLECTIVE R167, `(.L_x_11390) ;  /* 0x00000000a7087348 */ /* 0x000fea0003c00000 */
[----:B------:R0:W1:Y:S02]  /*8000*/  SHFL.BFLY P6, R147, R178, R179, R198 ;  /* 0x0c0000b3b2937389 */ /* 0x00006400000c00c6 */
[----:B01----:R-:W-:Y:S05]  /*8010*/  ENDCOLLECTIVE ;  /* 0x000000000000791b */ /* 0x003fea0003800000 */
.L_x_11390:
[----:B------:R-:W-:-:S05]  /*8020*/  FADD.FTZ R142, R39, R142 ;  /* 0x0000008e278e7221 */ /* 0x000fca0000010000 */
[----:B------:R-:W-:Y:S02]  /*8030*/  MOV R178, R142 ;  /* 0x0000008e00b27202 */ /* 0x000fe40000000f00 */
[----:B------:R-:W-:-:S07]  /*8040*/  MOV R144, R147 ;  /* 0x0000009300907202 */ /* 0x000fce0000000f00 */
[----:B------:R-:W-:Y:S05]  /*8050*/  WARPSYNC.COLLECTIVE R167, `(.L_x_11391) ;  /* 0x00000000a7087348 */ /* 0x000fea0003c00000 */
[----:B------:R0:W1:Y:S02]  /*8060*/  SHFL.BFLY P6, R147, R178, R179, R198 ;  /* 0x0c0000b3b2937389 */ /* 0x00006400000c00c6 */
[----:B01----:R-:W-:Y:S05]  /*8070*/  ENDCOLLECTIVE ;  /* 0x000000000000791b */ /* 0x003fea0003800000 */
.L_x_11391:
[----:B------:R-:W-:-:S05]  /*8080*/  FADD.FTZ R144, R141, R144 ;  /* 0x000000908d907221 */ /* 0x000fca0000010000 */
[----:B------:R-:W-:Y:S01]  /*8090*/  MOV R178, R144 ;  /* 0x0000009000b27202 */ /* 0x000fe20000000f00 */
[----:B------:R-:W-:Y:S01]  /*80a0*/  HFMA2 R179, -RZ, RZ, 0, 4.76837158203125e-07 ;  /* 0x00000008ffb37431 */ /* 0x000fe200000001ff */
[----:B------:R-:W-:-:S07]  /*80b0*/  MOV R143, R147 ;  /* 0x00000093008f7202 */ /* 0x000fce0000000f00 */
[----:B------:R-:W-:Y:S05]  /*80c0*/  WARPSYNC.COLLECTIVE R167, `(.L_x_11392) ;  /* 0x00000000a7087348 */ /* 0x000fea0003c00000 */
[----:B------:R0:W1:Y:S02]  /*80d0*/  SHFL.BFLY P6, R147, R178, R179, R198 ;  /* 0x0c0000b3b2937389 */ /* 0x00006400000c00c6 */
[----:B01----:R-:W-:Y:S05]  /*80e0*/  ENDCOLLECTIVE ;  /* 0x000000000000791b */ /* 0x003fea0003800000 */
.L_x_11392:
[----:B------:R-:W-:-:S05]  /*80f0*/  FADD.FTZ R143, R142, R143 ;  /* 0x0000008f8e8f7221 */ /* 0x000fca0000010000 */
[----:B------:R-:W-:Y:S02]  /*8100*/  MOV R178, R143 ;  /* 0x0000008f00b27202 */ /* 0x000fe40000000f00 */
[----:B------:R-:W-:-:S07]  /*8110*/  MOV R145, R147 ;  /* 0x0000009300917202 */ /* 0x000fce0000000f00 */
[----:B------:R-:W-:Y:S05]  /*8120*/  WARPSYNC.COLLECTIVE R167, `(.L_x_11393) ;  /* 0x00000000a7087348 */ /* 0x000fea0003c00000 */
[----:B------:R0:W1:Y:S02]  /*8130*/  SHFL.BFLY P6, R147, R178, R179, R198 ;  /* 0x0c0000b3b2937389 */ /* 0x00006400000c00c6 */
[----:B01----:R-:W-:Y:S05]  /*8140*/  ENDCOLLECTIVE ;  /* 0x000000000000791b */ /* 0x003fea0003800000 */
.L_x_11393:
[----:B------:R-:W-:-:S05]  /*8150*/  FADD.FTZ R145, R144, R145 ;  /* 0x0000009190917221 */ /* 0x000fca0000010000 */
[----:B------:R-:W-:Y:S01]  /*8160*/  MOV R178, R145 ;  /* 0x0000009100b27202 */ /* 0x000fe20000000f00 */
[----:B------:R-:W-:Y:S01]  /*8170*/  HFMA2 R179, -RZ, RZ, 0, 9.5367431640625e-07 ;  /* 0x00000010ffb37431 */ /* 0x000fe200000001ff */
[----:B------:R-:W-:-:S07]  /*8180*/  MOV R146, R147 ;  /* 0x0000009300927202 */ /* 0x000fce0000000f00 */
[----:B------:R-:W-:Y:S05]  /*8190*/  WARPSYNC.COLLECTIVE R167, `(.L_x_11394) ;  /* 0x00000000a7087348 */ /* 0x000fea0003c00000 */
[----:B------:R0:W1:Y:S02]  /*81a0*/  SHFL.BFLY P6, R147, R178, R179, R198 ;  /* 0x0c0000b3b2937389 */ /* 0x00006400000c00c6 */
[----:B01----:R-:W-:Y:S05]  /*81b0*/  ENDCOLLECTIVE ;  /* 0x000000000000791b */ /* 0x003fea0003800000 */
.L_x_11394:
[----:B------:R-:W-:-:S05]  /*81c0*/  FADD.FTZ R146, R143, R146 ;  /* 0x000000928f927221 */ /* 0x000fca0000010000 */
[----:B------:R-:W-:Y:S02]  /*81d0*/  MOV R178, R146 ;  /* 0x0000009200b27202 */ /* 0x000fe40000000f00 */
[----:B------:R-:W-:-:S07]  /*81e0*/  MOV R140, R147 ;  /* 0x00000093008c7202 */ /* 0x000fce0000000f00 */
[----:B------:R-:W-:Y:S05]  /*81f0*/  WARPSYNC.COLLECTIVE R167, `(.L_x_11395) ;  /* 0x00000000a7087348 */ /* 0x000fea0003c00000 */
[----:B------:R0:W1:Y:S02]  /*8200*/  SHFL.BFLY P6, R147, R178, R179, R198 ;  /* 0x0c0000b3b2937389 */ /* 0x00006400000c00c6 */
[----:B01----:R-:W-:Y:S05]  /*8210*/  ENDCOLLECTIVE ;  /* 0x000000000000791b */ /* 0x003fea0003800000 */
.L_x_11395:
[----:B------:R-:W-:Y:S05]  /*8220*/  BRA `(.L_x_11396) ;  /* 0xffffffac00f47947 */ /* 0x000fea000383ffff */
.L_x_11397:
        /* <DEDUP_REMOVED lines=13> */
.L_x_14575:


//--------------------- .text._ZN10layer_norm13ln_bwd_kernelINS_13Kernel_traitsI6__halfffffjLj768ELj1ELj4ELj1ELj16ENS_18Kernel_traits_baseILj768ES2_ffffjLj128EEEEELb0ELb1ELb0ELb1EEEvNS_9BwdParamsE --------------------------
	.section	.text._ZN10layer_norm13ln_bwd_kernelINS_13Kernel_traitsI6__halfffffjLj768ELj1ELj4ELj1ELj16ENS_18Kernel_traits_baseILj768ES2_ffffjLj128EEEEELb0ELb1ELb0ELb1EEEvNS_9BwdParamsE,"ax",@progbits
	.align	128
        .global         _ZN10layer_norm13ln_bwd_kernelINS_13Kernel_traitsI6__halfffffjLj768ELj1ELj4ELj1ELj16ENS_18Kernel_traits_baseILj768ES2_ffffjLj128EEEEELb0ELb1ELb0ELb1EEEvNS_9BwdParamsE
        .type           _ZN10layer_norm13ln_bwd_kernelINS_13Kernel_traitsI6__halfffffjLj768ELj1ELj4ELj1ELj16ENS_18Kernel_traits_baseILj768ES2_ffffjLj128EEEEELb0ELb1ELb0ELb1EEEvNS_9BwdParamsE,@function
        .size           _ZN10layer_norm13ln_bwd_kernelINS_13Kernel_traitsI6__halfffffjLj768ELj1ELj4ELj1ELj16ENS_18Kernel_traits_baseILj768ES2_ffffjLj128EEEEELb0ELb1ELb0ELb1EEEvNS_9BwdParamsE,(.L_x_14576 - _ZN10layer_norm13ln_bwd_kernelINS_13Kernel_traitsI6__halfffffjLj768ELj1ELj4ELj1ELj16ENS_18Kernel_traits_baseILj768ES2_ffffjLj128EEEEELb0ELb1ELb0ELb1EEEvNS_9BwdParamsE)
        .other          _ZN10layer_norm13ln_bwd_kernelINS_13Kernel_traitsI6__halfffffjLj768ELj1ELj4ELj1ELj16ENS_18Kernel_traits_baseILj768ES2_ffffjLj128EEEEELb0ELb1ELb0ELb1EEEvNS_9BwdParamsE,@"STO_CUDA_ENTRY STV_DEFAULT"
_ZN10layer_norm13ln_bwd_kernelINS_13Kernel_traitsI6__halfffffjLj768ELj1ELj4ELj1ELj16ENS_18Kernel_traits_baseILj768ES2_ffffjLj128EEEEELb0ELb1ELb0ELb1EEEvNS_9BwdParamsE:
.text._ZN10layer_norm13ln_bwd_kernelINS_13Kernel_traitsI6__halfffffjLj768ELj1ELj4ELj1ELj16ENS_18Kernel_traits_baseILj768ES2_ffffjLj128EEEEELb0ELb1ELb0ELb1EEEvNS_9BwdParamsE:
        /* <DEDUP_REMOVED lines=57> */
[----:B------:R-:W3:Y:S04]  /*0390*/  LDG.E.64 R140, desc[UR6][R2.64+0x400] ;  /* 0x00040006028c7981 */ /* 0x000ee8000c1e1b00 */
[----:B------:R-:W4:Y:S04]  /*03a0*/  LDG.E.64 R138, desc[UR6][R2.64+0x300] ;  /* 0x00030006028a7981 */ /* 0x000f28000c1e1b00 */
[----:B------:R-:W4:Y:S01]  /*03b0*/  LDG.E.64 R136, desc[UR6][R2.64+0x200] ;  /* 0x0002000602887981 */ /* 0x000f22000c1e1b00 */
[----:B--2---:R-:W-:-:S03]  /*03c0*/  IMAD.WIDE.U32 R158, R158, 0x8, R4 ;  /* 0x000000089e9e7825 */ /* 0x004fc600078e0004 */
[----:B------:R-:W2:Y:S04]  /*03d0*/  LDG.E.64 R134, desc[UR6][R2.64+0x100] ;  /* 0x0001000602867981 */ /* 0x000ea8000c1e1b00 */
[----:B------:R-:W2:Y:S04]  /*03e0*/  LDG.E.64 R132, desc[UR6][R2.64] ;  /* 0x0000000602847981 */ /* 0x000ea8000c1e1b00 */
[----:B------:R-:W2:Y:S04]  /*03f0*/  LDG.E.64 R142, desc[UR6][R2.64+0x500] ;  /* 0x00050006028e7981 */ /* 0x000ea8000c1e1b00 */
[----:B------:R-:W2:Y:S04]  /*0400*/  LDG.E.64 R130, desc[UR6][R158.64+0x400] ;  /* 0x000400069e827981 */ /* 0x000ea8000c1e1b00 */
[----:B------:R-:W2:Y:S01]  /*0410*/  LDG.E.64 R128, desc[UR6][R158.64+0x500] ;  /* 0x000500069e807981 */ /* 0x000ea2000c1e1b00 */
[----:B-1----:R-:W-:Y:S01]  /*0420*/  ISETP.NE.U32.AND P0, PT, RZ, UR4, PT ;  /* 0x00000004ff007c0c */ /* 0x002fe2000bf05070 */
[----:B------:R-:W-:Y:S01]  /*0430*/  HFMA2 R40, -RZ, RZ, 0, 0 ;  /* 0x00000000ff287431 */ /* 0x000fe200000001ff */
[----:B------:R-:W-:Y:S01]  /*0440*/  BSSY B1, `(.L_x_11400) ;  /* 0x000057d000017945 */ /* 0x000fe20003800000 */
[----:B------:R-:W5:Y:S01]  /*0450*/  LDG.E.64 R126, desc[UR6][R158.64+0x300] ;  /* 0x000300069e7e7981 */ /* 0x000f62000c1e1b00 */
[----:B------:R-:W-:-:S03]  /*0460*/  ISETP.NE.AND.EX P0, PT, RZ, UR5, PT, P0 ;  /* 0x00000005ff007c0c */ /* 0x000fc6000bf05300 */
[----:B------:R-:W5:Y:S01]  /*0470*/  LDG.E.64 R124, desc[UR6][R158.64+0x200] ;  /* 0x000200069e7c7981 */ /* 0x000f62000c1e1b00 */
[----:B------:R-:W-:-:S03]  /*0480*/  CS2R R156, SRZ ;  /* 0x00000000009c7805 */ /* 0x000fc6000001ff00 */
[----:B------:R-:W5:Y:S01]  /*0490*/  LDG.E.64 R46, desc[UR6][R158.64+0x100] ;  /* 0x000100069e2e7981 */ /* 0x000f62000c1e1b00 */
[----:B------:R-:W-:-:S03]  /*04a0*/  CS2R R154, SRZ ;  /* 0x00000000009a7805 */ /* 0x000fc6000001ff00 */
[----:B------:R0:W5:Y:S01]  /*04b0*/  LDG.E.64 R44, desc[UR6][R158.64] ;  /* 0x000000069e2c7981 */ /* 0x000162000c1e1b00 */
        /* <DEDUP_REMOVED lines=8> */
[----:B0-----:R-:W-:Y:S01]  /*0540*/  HFMA2 R159, -RZ, RZ, 0, 0 ;  /* 0x00000000ff9f7431 */ /* 0x001fe200000001ff */
        /* <DEDUP_REMOVED lines=23> */
[--C-:B---3--:R-:W-:Y:S02]  /*06c0*/  SHF.R.U64 R202, R140, 0x10, R141.reuse ;  /* 0x000000108cca7819 */ /* 0x108fe4000000128d */
[----:B------:R-:W-:Y:S02]  /*06d0*/  SHF.R.U32.HI R0, RZ, 0x10, R141 ;  /* 0x00000010ff007819 */ /* 0x000fe4000001168d */
[--C-:B----4-:R-:W-:Y:S02]  /*06e0*/  SHF.R.U64 R204, R138, 0x10, R139.reuse ;  /* 0x000000108acc7819 */ /* 0x110fe4000000128b */
[----:B------:R-:W-:Y:S02]  /*06f0*/  PRMT R202, R202, 0x5410, R0 ;  /* 0x00005410caca7816 */ /* 0x000fe40000000000 */
[----:B------:R-:W-:-:S02]  /*0700*/  SHF.R.U32.HI R2, RZ, 0x10, R139 ;  /* 0x00000010ff027819 */ /* 0x000fc4000001168b */
[--C-:B------:R-:W-:Y:S02]  /*0710*/  SHF.R.U64 R205, R136, 0x10, R137.reuse ;  /* 0x0000001088cd7819 */ /* 0x100fe40000001289 */
[----:B------:R-:W-:Y:S02]  /*0720*/  SHF.R.U32.HI R0, RZ, 0x10, R137 ;  /* 0x00000010ff007819 */ /* 0x000fe40000011689 */
[----:B------:R-:W-:Y:S02]  /*0730*/  PRMT R204, R204, 0x5410, R2 ;  /* 0x00005410cccc7816 */ /* 0x000fe40000000002 */
[----:B------:R-:W-:Y:S02]  /*0740*/  PRMT R205, R205, 0x5410, R0 ;  /* 0x00005410cdcd7816 */ /* 0x000fe40000000000 */
[--C-:B--2---:R-:W-:Y:S02]  /*0750*/  SHF.R.U64 R206, R134, 0x10, R135.reuse ;  /* 0x0000001086ce7819 */ /* 0x104fe40000001287 */
[----:B------:R-:W-:-:S02]  /*0760*/  SHF.R.U32.HI R2, RZ, 0x10, R135 ;  /* 0x00000010ff027819 */ /* 0x000fc40000011687 */
[--C-:B------:R-:W-:Y:S02]  /*0770*/  SHF.R.U64 R207, R132, 0x10, R133.reuse ;  /* 0x0000001084cf7819 */ /* 0x100fe40000001285 */
[----:B------:R-:W-:Y:S02]  /*0780*/  SHF.R.U32.HI R0, RZ, 0x10, R133 ;  /* 0x00000010ff007819 */ /* 0x000fe40000011685 */
[----:B------:R-:W-:Y:S02]  /*0790*/  PRMT R206, R206, 0x5410, R2 ;  /* 0x00005410cece7816 */ /* 0x000fe40000000002 */
[----:B------:R-:W-:Y:S02]  /*07a0*/  PRMT R207, R207, 0x5410, R0 ;  /* 0x00005410cfcf7816 */ /* 0x000fe40000000000 */
[--C-:B------:R-:W-:Y:S02]  /*07b0*/  SHF.R.U64 R200, R142, 0x10, R143.reuse ;  /* 0x000000108ec87819 */ /* 0x100fe4000000128f */
[----:B------:R-:W-:-:S02]  /*07c0*/  SHF.R.U32.HI R4, RZ, 0x10, R143 ;  /* 0x00000010ff047819 */ /* 0x000fc4000001168f */
[--C-:B------:R-:W-:Y:S02]  /*07d0*/  SHF.R.U64 R208, R130, 0x10, R131.reuse ;  /* 0x0000001082d07819 */ /* 0x100fe40000001283 */
[----:B------:R-:W-:Y:S02]  /*07e0*/  SHF.R.U32.HI R0, RZ, 0x10, R131 ;  /* 0x00000010ff007819 */ /* 0x000fe40000011683 */
[--C-:B------:R-:W-:Y:S02]  /*07f0*/  SHF.R.U64 R209, R128, 0x10, R129.reuse ;  /* 0x0000001080d17819 */ /* 0x100fe40000001281 */
[----:B------:R-:W-:Y:S02]  /*0800*/  SHF.R.U32.HI R2, RZ, 0x10, R129 ;  /* 0x00000010ff027819 */ /* 0x000fe40000011681 */
[----:B------:R-:W-:Y:S02]  /*0810*/  PRMT R200, R200, 0x5410, R4 ;  /* 0x00005410c8c87816 */ /* 0x000fe40000000004 */
[----:B------:R-:W-:-:S02]  /*0820*/  CS2R R4, SRZ ;  /* 0x0000000000047805 */ /* 0x000fc4000001ff00 */
[----:B------:R-:W-:Y:S02]  /*0830*/  PRMT R208, R208, 0x5410, R0 ;  /* 0x00005410d0d07816 */ /* 0x000fe40000000000 */
[----:B------:R-:W-:Y:S02]  /*0840*/  PRMT R209, R209, 0x5410, R2 ;  /* 0x00005410d1d17816 */ /* 0x000fe40000000002 */
[----:B------:R-:W-:Y:S02]  /*0850*/  CS2R R2, SRZ ;  /* 0x0000000000027805 */ /* 0x000fe4000001ff00 */
[----:B------:R-:W-:-:S07]  /*0860*/  MOV R0, RZ ;  /* 0x000000ff00007202 */ /* 0x000fce0000000f00 */
.L_x_11430:
[----:B------:R-:W0:Y:S08]  /*0870*/  LDC.64 R72, c[0x0][0x3c0] ;  /* 0x0000f000ff487b82 */ /* 0x000e300000000a00 */
[----:B------:R-:W1:Y:S08]  /*0880*/  @P0 LDC.64 R76, c[0x0][0x3e0] ;  /* 0x0000f800ff4c0b82 */ /* 0x000e700000000a00 */
[----:B------:R-:W2:Y:S01]  /*0890*/  LDC.64 R74, c[0x0][0x3c8] ;  /* 0x0000f200ff4a7b82 */ /* 0x000ea20000000a00 */
[----:B------:R-:W-:Y:S01]  /*08a0*/  MOV R178, 0x3f800000 ;  /* 0x3f80000000b27802 */ /* 0x000fe20000000f00 */
[----:B0-----:R-:W-:-:S06]  /*08b0*/  IMAD.WIDE R72, R176, 0x4, R72 ;  /* 0x00000004b0487825 */ /* 0x001fcc00078e0248 */
[----:B------:R-:W3:Y:S01]  /*08c0*/  LDG.E R72, desc[UR6][R72.64] ;  /* 0x0000000648487981 */ /* 0x000ee2000c1e1900 */
[----:B-1----:R-:W-:-:S05]  /*08d0*/  @P0 IMAD.WIDE R76, R176, 0x4, R76 ;  /* 0x00000004b04c0825 */ /* 0x002fca00078e024c */
[----:B-----5:R0:W5:Y:S01]  /*08e0*/  @P0 LDG.E R178, desc[UR6][R76.64] ;  /* 0x000000064cb20981 */ /* 0x020162000c1e1900 */
[----:B--2---:R-:W-:-:S05]  /*08f0*/  IMAD.WIDE R74, R176, 0x4, R74 ;  /* 0x00000004b04a7825 */ /* 0x004fca00078e024a */
        /* <DEDUP_REMOVED lines=8> */
[----:B-1----:R-:W-:-:S04]  /*0980*/  LOP3.LUT R158, R41, 0x1f, RZ, 0xc0, !PT ;  /* 0x0000001f299e7812 */ /* 0x002fc800078ec0ff */
[----:B------:R-:W-:Y:S02]  /*0990*/  LEA.HI.SX32 R185, R79, R158, 0x1e ;  /* 0x0000009e4fb97211 */ /* 0x000fe400078ff2ff */
[----:B---3--:R-:W-:Y:S01]  /*09a0*/  FSEL R182, R72, RZ, !P2 ;  /* 0x000000ff48b67208 */ /* 0x008fe20005000000 */
[----:B0-----:R-:W-:Y:S06]  /*09b0*/  @P1 BRA `(.L_x_11401) ;  /* 0x0000000c00201947 */ /* 0x001fec0003800000 */
[----:B------:R-:W0:Y:S01]  /*09c0*/  LDC.64 R120, c[0x0][0x3a8] ;  /* 0x0000ea00ff787b82 */ /* 0x000e220000000a00 */
[C---:B------:R-:W-:Y:S02]  /*09d0*/  IADD3 R183, PT, PT, R185.reuse, 0x20, RZ ;  /* 0x00000020b9b77810 */ /* 0x040fe40007ffe0ff */
[----:B------:R-:W-:-:S05]  /*09e0*/  IADD3 R181, PT, PT, R185, 0x40, RZ ;  /* 0x00000040b9b57810 */ /* 0x000fca0007ffe0ff */
[----:B------:R-:W1:Y:S01]  /*09f0*/  LDC.64 R72, c[0x0][0x428] ;  /* 0x00010a00ff487b82 */ /* 0x000e620000000a00 */
[----:B------:R-:W-:Y:S01]  /*0a00*/  IADD3 R180, PT, PT, R185, 0x60, RZ ;  /* 0x00000060b9b47810 */ /* 0x000fe20007ffe0ff */
        /* <DEDUP_REMOVED lines=8> */
[----:B------:R-:W4:Y:S02]  /*0a90*/  LDG.E.128 R92, desc[UR6][R92.64] ;  /* 0x000000065c5c7981 */ /* 0x000f24000c1e1d00 */
[----:B------:R-:W-:Y:S02]  /*0aa0*/  IMAD.WIDE.U32 R108, R181, 0x10, R120 ;  /* 0x00000010b56c7825 */ /* 0x000fe400078e0078 */
[----:B------:R-:W4:Y:S02]  /*0ab0*/  LDG.E.128 R84, desc[UR6][R84.64] ;  /* 0x0000000654547981 */ /* 0x000f24000c1e1d00 */
[----:B------:R-:W-:Y:S02]  /*0ac0*/  IMAD.WIDE.U32 R88, R183, 0x10, R72 ;  /* 0x00000010b7587825 */ /* 0x000fe400078e0048 */
[----:B------:R-:W4:Y:S01]  /*0ad0*/  LDG.E.128 R108, desc[UR6][R108.64] ;  /* 0x000000066c6c7981 */ /* 0x000f22000c1e1d00 */
[----:B------:R-:W-:-:S03]  /*0ae0*/  IADD3 R179, PT, PT, R185, 0x80, RZ ;  /* 0x00000080b9b37810 */ /* 0x000fc60007ffe0ff */
[----:B------:R-:W4:Y:S01]  /*0af0*/  LDG.E.128 R88, desc[UR6][R88.64] ;  /* 0x0000000658587981 */ /* 0x000f22000c1e1d00 */
[----:B------:R-:W-:Y:S01]  /*0b00*/  IADD3 R174, PT, PT, R185, 0xa0, RZ ;  /* 0x000000a0b9ae7810 */ /* 0x000fe20007ffe0ff */
[----:B------:R-:W-:-:S04]  /*0b10*/  IMAD.WIDE.U32 R116, R179, 0x10, R120 ;  /* 0x00000010b3747825 */ /* 0x000fc800078e0078 */
[----:B------:R-:W-:Y:S02]  /*0b20*/  IMAD.WIDE.U32 R120, R174, 0x10, R120 ;  /* 0x00000010ae787825 */ /* 0x000fe400078e0078 */
[----:B------:R-:W4:Y:S02]  /*0b30*/  LDG.E.128 R116, desc[UR6][R116.64] ;  /* 0x0000000674747981 */ /* 0x000f24000c1e1d00 */
[--C-:B------:R-:W-:Y:S02]  /*0b40*/  IMAD.WIDE.U32 R76, R179, 0x10, R72.reuse ;  /* 0x00000010b34c7825 */ /* 0x100fe400078e0048 */
[----:B------:R-:W4:Y:S04]  /*0b50*/  LDG.E.128 R120, desc[UR6][R120.64] ;  /* 0x0000000678787981 */ /* 0x000f28000c1e1d00 */
[----:B------:R-:W4:Y:S01]  /*0b60*/  LDG.E.128 R76, desc[UR6][R76.64] ;  /* 0x000000064c4c7981 */ /* 0x000f22000c1e1d00 */
[----:B------:R-:W-:-:S06]  /*0b70*/  IMAD.WIDE.U32 R80, R180, 0x10, R72 ;  /* 0x00000010b4507825 */ /* 0x000fcc00078e0048 */
[----:B------:R-:W4:Y:S01]  /*0b80*/  LDG.E.128 R80, desc[UR6][R80.64] ;  /* 0x0000000650507981 */ /* 0x000f22000c1e1d00 */
[----:B------:R-:W-:-:S06]  /*0b90*/  IMAD.WIDE.U32 R72, R174, 0x10, R72 ;  /* 0x00000010ae487825 */ /* 0x000fcc00078e0048 */
[----:B------:R-:W4:Y:S01]  /*0ba0*/  LDG.E.128 R72, desc[UR6][R72.64] ;  /* 0x0000000648487981 */ /* 0x000f22000c1e1d00 */
[--C-:B------:R-:W-:Y:S02]  /*0bb0*/  HADD2.F32 R214, -RZ, R207.reuse.H0_H0 ;  /* 0x200000cfffd67230 */ /* 0x100fe40000004100 */
[----:B------:R-:W-:Y:S02]  /*0bc0*/  HADD2.F32 R196, -RZ, R207.H1_H1 ;  /* 0x300000cfffc47230 */ /* 0x000fe40000004100 */
[--C-:B------:R-:W-:Y:S02]  /*0bd0*/  HADD2.F32 R190, -RZ, R206.reuse.H0_H0 ;  /* 0x200000ceffbe7230 */ /* 0x100fe40000004100 */
[----:B------:R-:W-:Y:S02]  /*0be0*/  HADD2.F32 R194, -RZ, R206.H1_H1 ;  /* 0x300000ceffc27230 */ /* 0x000fe40000004100 */
[----:B------:R-:W-:Y:S02]  /*0bf0*/  HADD2.F32 R189, -RZ, R202.H0_H0 ;  /* 0x200000caffbd7230 */ /* 0x000fe40000004100 */
[----:B------:R-:W-:-:S02]  /*0c00*/  HADD2.F32 R184, -RZ, R205.H0_H0 ;  /* 0x200000cdffb87230 */ /* 0x000fc40000004100 */
[----:B------:R-:W-:Y:S02]  /*0c10*/  HADD2.F32 R191, -RZ, R141.H0_H0 ;  /* 0x2000008dffbf7230 */ /* 0x000fe40000004100 */
[--C-:B------:R-:W-:Y:S02]  /*0c20*/  HADD2.F32 R250, -RZ, R200.reuse.H0_H0 ;  /* 0x200000c8fffa7230 */ /* 0x100fe40000004100 */
[----:B------:R-:W-:Y:S02]  /*0c30*/  HADD2.F32 R246, -RZ, R200.H1_H1 ;  /* 0x300000c8fff67230 */ /* 0x000fe40000004100 */
[C---:B--2---:R-:W-:Y:S01]  /*0c40*/  FADD.FTZ R238, -R182.reuse, R105 ;  /* 0x00000069b6ee7221 */ /* 0x044fe20000010100 */
[----:B------:R-:W-:Y:S02]  /*0c50*/  HADD2.F32 R105, -RZ, R132.H0_H0 ;  /* 0x20000084ff697230 */ /* 0x000fe40000004100 */
[C---:B---3--:R-:W-:Y:S01]  /*0c60*/  FADD.FTZ R252, -R182.reuse, R100 ;  /* 0x00000064b6fc7221 */ /* 0x048fe20000010100 */
[C---:B------:R-:W-:Y:S01]  /*0c70*/  FADD.FTZ R248, -R182.reuse, R101 ;  /* 0x00000065b6f87221 */ /* 0x040fe20000010100 */
[----:B----4-:R-:W-:Y:S01]  /*0c80*/  FADD.FTZ R212, -R182, R112 ;  /* 0x00000070b6d47221 */ /* 0x010fe20000010100 */
[----:B------:R-:W-:-:S02]  /*0c90*/  HADD2.F32 R112, -RZ, R205.H1_H1 ;  /* 0x300000cdff707230 */ /* 0x000fc40000004100 */
[----:B-----5:R-:W-:Y:S01]  /*0ca0*/  FMUL.FTZ R211, R177, R252 ;  /* 0x000000fcb1d37220 */ /* 0x020fe20000410000 */
[----:B------:R-:W-:Y:S01]  /*0cb0*/  FMUL.FTZ R216, R92, R105 ;  /* 0x000000695cd87220 */ /* 0x000fe20000410000 */
[C---:B------:R-:W-:Y:S01]  /*0cc0*/  FADD.FTZ R236, -R182.reuse, R107 ;  /* 0x0000006bb6ec7221 */ /* 0x040fe20000010100 */
[----:B------:R-:W-:Y:S02]  /*0cd0*/  HADD2.F32 R107, -RZ, R133.H0_H0 ;  /* 0x20000085ff6b7230 */ /* 0x000fe40000004100 */
[----:B------:R-:W-:Y:S01]  /*0ce0*/  FMUL.FTZ R214, R93, R214 ;  /* 0x000000d65dd67220 */ /* 0x000fe20000410000 */
[----:B------:R-:W-:Y:S01]  /*0cf0*/  FMUL.FTZ R187, R87, R112 ;  /* 0x0000007057bb7220 */ /* 0x000fe20000410000 */
[----:B------:R-:W-:Y:S01]  /*0d00*/  FADD.FTZ R105, RZ, R216 ;  /* 0x000000d8ff697221 */ /* 0x000fe20000010000 */
[C---:B------:R-:W-:Y:S01]  /*0d10*/  FADD.FTZ R244, -R182.reuse, R102 ;  /* 0x00000066b6f47221 */ /* 0x040fe20000010100 */
[----:B------:R-:W-:Y:S01]  /*0d20*/  FMUL.FTZ R217, R177, R248 ;  /* 0x000000f8b1d97220 */ /* 0x000fe20000410000 */
[----:B------:R-:W-:Y:S01]  /*0d30*/  FFMA.FTZ R112, R211, R216, RZ ;  /* 0x000000d8d3707223 */ /* 0x000fe200000100ff */
[----:B------:R-:W-:Y:S01]  /*0d40*/  FADD.FTZ R242, -R182, R103 ;  /* 0x00000067b6f27221 */ /* 0x000fe20000010100 */
[----:B------:R-:W-:Y:S01]  /*0d50*/  FMUL.FTZ R198, R94, R107 ;  /* 0x0000006b5ec67220 */ /* 0x000fe20000410000 */
[----:B------:R-:W-:Y:S01]  /*0d60*/  FADD.FTZ R105, R105, R214 ;  /* 0x000000d669697221 */ /* 0x000fe20000010000 */
[C---:B------:R-:W-:Y:S01]  /*0d70*/  FADD.FTZ R240, -R182.reuse, R104 ;  /* 0x00000068b6f07221 */ /* 0x040fe20000010100 */
[----:B------:R-:W-:Y:S01]  /*0d80*/  FMUL.FTZ R215, R177, R244 ;  /* 0x000000f4b1d77220 */ /* 0x000fe20000410000 */
[----:B------:R-:W-:Y:S01]  /*0d90*/  FFMA.FTZ R112, R217, R214, R112 ;  /* 0x000000d6d9707223 */ /* 0x000fe20000010070 */
[----:B------:R-:W-:Y:S01]  /*0da0*/  FADD.FTZ R104, -R182, R109 ;  /* 0x0000006db6687221 */ /* 0x000fe20000010100 */
[----:B------:R-:W-:-:S02]  /*0db0*/  HADD2.F32 R109, -RZ, R134.H0_H0 ;  /* 0x20000086ff6d7230 */ /* 0x000fc40000004100 */
[----:B------:R-:W-:Y:S01]  /*0dc0*/  FMUL.FTZ R196, R95, R196 ;  /* 0x000000c45fc47220 */ /* 0x000fe20000410000 */
[----:B------:R-:W-:Y:S01]  /*0dd0*/  FMUL.FTZ R213, R177, R242 ;  /* 0x000000f2b1d57220 */ /* 0x000fe20000410000 */
[----:B------:R-:W-:Y:S01]  /*0de0*/  FADD.FTZ R105, R105, R198 ;  /* 0x000000c669697221 */ /* 0x000fe20000010000 */
[----:B------:R-:W-:Y:S01]  /*0df0*/  FFMA.FTZ R242, R215, R198, R112 ;  /* 0x000000c6d7f27223 */ /* 0x000fe20000010070 */
[----:B------:R-:W-:Y:S01]  /*0e00*/  FMUL.FTZ R188, R88, R109 ;  /* 0x0000006d58bc7220 */ /* 0x000fe20000410000 */
[C---:B------:R-:W-:Y:S01]  /*0e10*/  FADD.FTZ R102, -R182.reuse, R106 ;  /* 0x0000006ab6667221 */ /* 0x040fe20000010100 */
[----:B------:R-:W-:Y:S01]  /*0e20*/  FADD.FTZ R105, R105, R196 ;  /* 0x000000c469697221 */ /* 0x000fe20000010000 */
[----:B------:R-:W-:Y:S01]  /*0e30*/  FMUL.FTZ R197, R177, R240 ;  /* 0x000000f0b1c57220 */ /* 0x000fe20000410000 */
[----:B------:R-:W-:Y:S01]  /*0e40*/  FFMA.FTZ R242, R213, R196, R242 ;  /* 0x000000c4d5f27223 */ /* 0x000fe200000100f2 */
[----:B------:R-:W-:Y:S01]  /*0e50*/  FADD.FTZ R106, -R182, R111 ;  /* 0x0000006fb66a7221 */ /* 0x000fe20000010100 */
[----:B------:R-:W-:-:S02]  /*0e60*/  HADD2.F32 R111, -RZ, R135.H0_H0 ;  /* 0x20000087ff6f7230 */ /* 0x000fc40000004100 */
[----:B------:R-:W-:Y:S01]  /*0e70*/  FMUL.FTZ R190, R89, R190 ;  /* 0x000000be59be7220 */ /* 0x000fe20000410000 */
[----:B------:R-:W-:Y:S01]  /*0e80*/  FADD.FTZ R105, R105, R188 ;  /* 0x000000bc69697221 */ /* 0x000fe20000010000 */
[----:B------:R-:W-:Y:S01]  /*0e90*/  FMUL.FTZ R199, R177, R238 ;  /* 0x000000eeb1c77220 */ /* 0x000fe20000410000 */
[----:B------:R-:W-:Y:S01]  /*0ea0*/  FFMA.FTZ R242, R197, R188, R242 ;  /* 0x000000bcc5f27223 */ /* 0x000fe200000100f2 */
[----:B------:R-:W-:Y:S01]  /*0eb0*/  FMUL.FTZ R192, R90, R111 ;  /* 0x0000006f5ac07220 */ /* 0x000fe20000410000 */
[----:B------:R-:W-:Y:S01]  /*0ec0*/  FADD.FTZ R105, R105, R190 ;  /* 0x000000be69697221 */ /* 0x000fe20000010000 */
[C---:B------:R-:W-:Y:S01]  /*0ed0*/  FADD.FTZ R210, -R182.reuse, R115 ;  /* 0x00000073b6d27221 */ /* 0x040fe20000010100 */
[----:B------:R-:W-:Y:S01]  /*0ee0*/  FMUL.FTZ R201, R177, R102 ;  /* 0x00000066b1c97220 */ /* 0x000fe20000410000 */
[----:B------:R-:W-:Y:S01]  /*0ef0*/  FFMA.FTZ R242, R199, R190, R242 ;  /* 0x000000bec7f27223 */ /* 0x000fe200000100f2 */
[----:B------:R-:W-:Y:S02]  /*0f00*/  HADD2.F32 R115, -RZ, R136.H0_H0 ;  /* 0x20000088ff737230 */ /* 0x000fe40000004100 */
[----:B------:R-:W-:Y:S01]  /*0f10*/  FMUL.FTZ R194, R91, R194 ;  /* 0x000000c25bc27220 */ /* 0x000fe20000410000 */
[----:B------:R-:W-:Y:S01]  /*0f20*/  FADD.FTZ R105, R105, R192 ;  /* 0x000000c069697221 */ /* 0x000fe20000010000 */
[C---:B------:R-:W-:Y:S01]  /*0f30*/  FADD.FTZ R100, -R182.reuse, R108 ;  /* 0x0000006cb6647221 */ /* 0x040fe20000010100 */
[----:B------:R-:W-:Y:S01]  /*0f40*/  FMUL.FTZ R203, R177, R236 ;  /* 0x000000ecb1cb7220 */ /* 0x000fe20000410000 */
        /* <DEDUP_REMOVED lines=13> */
[----:B------:R-:W-:Y:S01]  /*1020*/  FMUL.FTZ R115, R77, R189 ;  /* 0x000000bd4d737220 */ /* 0x000fe20000410000 */
[----:B------:R-:W-:Y:S01]  /*1030*/  FADD.FTZ R105, R105, R194 ;  /* 0x000000c269697221 */ /* 0x000fe20000010000 */
        /* <DEDUP_REMOVED lines=12> */
[----:B------:R-:W-:Y:S02]  /*1100*/  HADD2.F32 R119, -RZ, R138.H0_H0 ;  /* 0x2000008aff777230 */ /* 0x000fe40000004100 */
[----:B------:R-:W-:Y:S01]  /*1110*/  FADD.FTZ R104, R105, R186 ;  /* 0x000000ba69687221 */ /* 0x000fe20000010000 */
[----:B------:R-:W-:-:S02]  /*1120*/  HADD2.F32 R123, -RZ, R140.H0_H0 ;  /* 0x2000008cff7b7230 */ /* 0x000fc40000004100 */
[----:B------:R-:W-:Y:S01]  /*1130*/  FMUL.FTZ R195, R177, R106 ;  /* 0x0000006ab1c37220 */ /* 0x000fe20000410000 */
[----:B------:R-:W-:Y:S01]  /*1140*/  FFMA.FTZ R242, R193, R186, R242 ;  /* 0x000000bac1f27223 */ /* 0x000fe200000100f2 */
[--C-:B------:R-:W-:Y:S02]  /*1150*/  HADD2.F32 R120, -RZ, R204.reuse.H0_H0 ;  /* 0x200000ccff787230 */ /* 0x100fe40000004100 */
        /* <DEDUP_REMOVED lines=12> */
[----:B------:R-:W-:Y:S01]  /*1220*/  FADD.FTZ R105, R105, R120 ;  /* 0x0000007869697221 */ /* 0x000fe20000010000 */
[----:B------:R-:W-:Y:S01]  /*1230*/  FMUL.FTZ R119, R177, R220 ;  /* 0x000000dcb1777220 */ /* 0x000fe20000410000 */
        /* <DEDUP_REMOVED lines=11> */
[----:B------:R-:W-:Y:S02]  /*12f0*/  HADD2.F32 R113, -RZ, R202.H1_H1 ;  /* 0x300000caff717230 */ /* 0x000fe40000004100 */
[----:B------:R-:W-:Y:S01]  /*1300*/  FMUL.FTZ R109, R177, R228 ;  /* 0x000000e4b16d7220 */ /* 0x000fe20000410000 */
[----:B------:R-:W-:Y:S01]  /*1310*/  FADD.FTZ R221, R210, R115 ;  /* 0x00000073d2dd7221 */ /* 0x000fe20000010000 */
[----:B------:R-:W-:Y:S01]  /*1320*/  FFMA.FTZ R210, R110, R115, R219 ;  /* 0x000000736ed27223 */ /* 0x000fe200000100db */
[----:B------:R-:W-:Y:S02]  /*1330*/  HADD2.F32 R103, -RZ, R142.H0_H0 ;  /* 0x2000008eff677230 */ /* 0x000fe40000004100 */
        /* <DEDUP_REMOVED lines=20> */
[----:B------:R-:W-:-:S02]  /*1480*/  FFMA.FTZ R221, R105, R101, R212 ;  /* 0x0000006569dd7223 */ /* 0x000fc400000100d4 */
        /* <DEDUP_REMOVED lines=27> */
.L_x_11401:
[----:B------:R-:W0:Y:S01]  /*1640*/  LDC.64 R120, c[0x0][0x3a8] ;  /* 0x0000ea00ff787b82 */ /* 0x000e220000000a00 */
[C---:B------:R-:W-:Y:S02]  /*1650*/  IADD3 R183, PT, PT, R185.reuse, 0x20, RZ ;  /* 0x00000020b9b77810 */ /* 0x040fe40007ffe0ff */
[----:B------:R-:W-:-:S05]  /*1660*/  IADD3 R181, PT, PT, R185, 0x40, RZ ;  /* 0x00000040b9b57810 */ /* 0x000fca0007ffe0ff */
[----:B------:R-:W1:Y:S01]  /*1670*/  LDC.64 R72, c[0x0][0x428] ;  /* 0x00010a00ff487b82 */ /* 0x000e620000000a00 */
[C---:B------:R-:W-:Y:S02]  /*1680*/  IADD3 R180, PT, PT, R185.reuse, 0x60, RZ ;  /* 0x00000060b9b47810 */ /* 0x040fe40007ffe0ff */
[C---:B------:R-:W-:Y:S02]  /*1690*/  IADD3 R179, PT, PT, R185.reuse, 0x80, RZ ;  /* 0x00000080b9b37810 */ /* 0x040fe40007ffe0ff */
[----:B------:R-:W-:-:S03]  /*16a0*/  IADD3 R174, PT, PT, R185, 0xa0, RZ ;  /* 0x000000a0b9ae7810 */ /* 0x000fc60007ffe0ff */
        /* <DEDUP_REMOVED lines=11> */
[----:B------:R-:W4:Y:S02]  /*1760*/  LDG.E.128 R84, desc[UR6][R84.64] ;  /* 0x0000000654547981 */ /* 0x000f24000c1e1d00 */
[----:B------:R-:W-:Y:S02]  /*1770*/  IMAD.WIDE.U32 R88, R183, 0x10, R72 ;  /* 0x00000010b7587825 */ /* 0x000fe400078e0048 */
[----:B------:R-:W4:Y:S04]  /*1780*/  LDG.E.128 R108, desc[UR6][R108.64] ;  /* 0x000000066c6c7981 */ /* 0x000f28000c1e1d00 */
[----:B------:R-:W4:Y:S01]  /*1790*/  LDG.E.128 R88, desc[UR6][R88.64] ;  /* 0x0000000658587981 */ /* 0x000f22000c1e1d00 */
        /* <DEDUP_REMOVED lines=10> */
[----:B--2---:R-:W-:-:S04]  /*1840*/  IMAD.WIDE.U32 R68, R185, 0x10, R48 ;  /* 0x00000010b9447825 */ /* 0x004fc800078e0030 */
        /* <DEDUP_REMOVED lines=11> */
[--C-:B------:R-:W-:Y:S02]  /*1900*/  HADD2.F32 R214, -RZ, R207.reuse.H0_H0 ;  /* 0x200000cfffd67230 */ /* 0x100fe40000004100 */
[----:B------:R-:W-:-:S02]  /*1910*/  HADD2.F32 R196, -RZ, R207.H1_H1 ;  /* 0x300000cfffc47230 */ /* 0x000fc40000004100 */
[--C-:B------:R-:W-:Y:S02]  /*1920*/  HADD2.F32 R190, -RZ, R206.reuse.H0_H0 ;  /* 0x200000ceffbe7230 */ /* 0x100fe40000004100 */
[----:B------:R-:W-:Y:S02]  /*1930*/  HADD2.F32 R194, -RZ, R206.H1_H1 ;  /* 0x300000ceffc27230 */ /* 0x000fe40000004100 */
[----:B------:R-:W-:Y:S02]  /*1940*/  HADD2.F32 R189, -RZ, R202.H0_H0 ;  /* 0x200000caffbd7230 */ /* 0x000fe40000004100 */
[----:B------:R-:W-:Y:S02]  /*1950*/  HADD2.F32 R184, -RZ, R205.H0_H0 ;  /* 0x200000cdffb87230 */ /* 0x000fe40000004100 */
[----:B------:R-:W-:Y:S02]  /*1960*/  HADD2.F32 R191, -RZ, R141.H0_H0 ;  /* 0x2000008dffbf7230 */ /* 0x000fe40000004100 */
[----:B------:R-:W-:-:S02]  /*1970*/  HADD2.F32 R250, -RZ, R200.H0_H0 ;  /* 0x200000c8fffa7230 */ /* 0x000fc40000004100 */
[----:B------:R-:W-:Y:S02]  /*1980*/  HADD2.F32 R246, -RZ, R200.H1_H1 ;  /* 0x300000c8fff67230 */ /* 0x000fe40000004100 */
[C---:B---3--:R-:W-:Y:S01]  /*1990*/  FADD.FTZ R238, -R182.reuse, R105 ;  /* 0x00000069b6ee7221 */ /* 0x048fe20000010100 */
[----:B------:R-:W-:Y:S02]  /*19a0*/  HADD2.F32 R105, -RZ, R132.H0_H0 ;  /* 0x20000084ff697230 */ /* 0x000fe40000004100 */
[C---:B----4-:R-:W-:Y:S01]  /*19b0*/  FADD.FTZ R252, -R182.reuse, R100 ;  /* 0x00000064b6fc7221 */ /* 0x050fe20000010100 */
[C---:B------:R-:W-:Y:S01]  /*19c0*/  FADD.FTZ R248, -R182.reuse, R101 ;  /* 0x00000065b6f87221 */ /* 0x040fe20000010100 */
[----:B------:R-:W-:Y:S01]  /*19d0*/  FADD.FTZ R212, -R182, R112 ;  /* 0x00000070b6d47221 */ /* 0x000fe20000010100 */
[----:B------:R-:W-:Y:S02]  /*19e0*/  HADD2.F32 R112, -RZ, R205.H1_H1 ;  /* 0x300000cdff707230 */ /* 0x000fe40000004100 */
[----:B-----5:R-:W-:Y:S01]  /*19f0*/  FMUL.FTZ R211, R177, R252 ;  /* 0x000000fcb1d37220 */ /* 0x020fe20000410000 */
[----:B------:R-:W-:Y:S01]  /*1a00*/  FMUL.FTZ R216, R92, R105 ;  /* 0x000000695cd87220 */ /* 0x000fe20000410000 */
[----:B------:R-:W-:Y:S01]  /*1a10*/  FADD.FTZ R236, -R182, R107 ;  /* 0x0000006bb6ec7221 */ /* 0x000fe20000010100 */
[----:B------:R-:W-:-:S02]  /*1a20*/  HADD2.F32 R107, -RZ, R133.H0_H0 ;  /* 0x20000085ff6b7230 */ /* 0x000fc40000004100 */
        /* <DEDUP_REMOVED lines=149> */
.L_x_11402:
[----:B------:R-:W-:Y:S01]  /*2380*/  FADD.FTZ R24, R73, R24 ;  /* 0x0000001849187221 */ /* 0x000fe20000010000 */
[----:B------:R-:W-:Y:S01]  /*2390*/  FADD.FTZ R23, R72, R23 ;  /* 0x0000001748177221 */ /* 0x000fe20000010000 */
[----:B------:R-:W-:Y:S01]  /*23a0*/  FADD.FTZ R27, R76, R27 ;  /* 0x0000001b4c1b7221 */ /* 0x000fe20000010000 */
[----:B------:R-:W-:Y:S01]  /*23b0*/  FADD.FTZ R40, R89, R40 ;  /* 0x0000002859287221 */ /* 0x000fe20000010000 */
[----:B------:R-:W-:Y:S01]  /*23c0*/  SHF.R.U64 R76, R44, 0x10, R45 ;  /* 0x000000102c4c7819 */ /* 0x000fe2000000122d */
[----:B------:R-:W-:Y:S01]  /*23d0*/  FADD.FTZ R147, R210, R147 ;  /* 0x00000093d2937221 */ /* 0x000fe20000010000 */
[----:B------:R-:W-:Y:S01]  /*23e0*/  SHF.R.U32.HI R72, RZ, 0x10, R45 ;  /* 0x00000010ff487819 */ /* 0x000fe2000001162d */
[----:B------:R-:W-:Y:S01]  /*23f0*/  FADD.FTZ R149, R212, R149 ;  /* 0x00000095d4957221 */ /* 0x000fe20000010000 */
[--C-:B------:R-:W-:Y:S01]  /*2400*/  SHF.R.U64 R89, R46, 0x10, R47.reuse ;  /* 0x000000102e597819 */ /* 0x100fe2000000122f */
[----:B------:R-:W-:Y:S01]  /*2410*/  UMOV UR4, 0xffffffff ;  /* 0xffffffff00047882 */ /* 0x000fe20000000000 */
[----:B------:R-:W-:Y:S01]  /*2420*/  SHF.R.U32.HI R73, RZ, 0x10, R47 ;  /* 0x00000010ff497819 */ /* 0x000fe2000001162f */
[----:B------:R-:W-:Y:S01]  /*2430*/  FADD.FTZ R0, R245, R0 ;  /* 0x00000000f5007221 */ /* 0x000fe20000010000 */
[----:B------:R-:W-:Y:S01]  /*2440*/  PRMT R76, R76, 0x5410, R72 ;  /* 0x000054104c4c7816 */ /* 0x000fe20000000048 */
[----:B------:R-:W-:Y:S01]  /*2450*/  FADD.FTZ R2, R243, R2 ;  /* 0x00000002f3027221 */ /* 0x000fe20000010000 */
[----:B------:R-:W-:Y:S01]  /*2460*/  PRMT R89, R89, 0x5410, R73 ;  /* 0x0000541059597816 */ /* 0x000fe20000000049 */
[----:B------:R-:W-:Y:S01]  /*2470*/  FADD.FTZ R3, R236, R3 ;  /* 0x00000003ec037221 */ /* 0x000fe20000010000 */
[--C-:B------:R-:W-:Y:S01]  /*2480*/  SHF.R.U64 R212, R124, 0x10, R125.reuse ;  /* 0x000000107cd47819 */ /* 0x100fe2000000127d */
[----:B------:R-:W-:Y:S01]  /*2490*/  FADD.FTZ R4, R241, R4 ;  /* 0x00000004f1047221 */ /* 0x000fe20000010000 */
[----:B------:R-:W-:Y:S01]  /*24a0*/  SHF.R.U32.HI R72, RZ, 0x10, R125 ;  /* 0x00000010ff487819 */ /* 0x000fe2000001167d */
[----:B------:R-:W-:Y:S01]  /*24b0*/  FADD.FTZ R5, R234, R5 ;  /* 0x00000005ea057221 */ /* 0x000fe20000010000 */
[--C-:B------:R-:W-:Y:S01]  /*24c0*/  SHF.R.U64 R210, R126, 0x10, R127.reuse ;  /* 0x000000107ed27819 */ /* 0x100fe2000000127f */
[----:B------:R-:W-:Y:S01]  /*24d0*/  FADD.FTZ R6, R239, R6 ;  /* 0x00000006ef067221 */ /* 0x000fe20000010000 */
[----:B------:R-:W-:Y:S01]  /*24e0*/  SHF.R.U32.HI R73, RZ, 0x10, R127 ;  /* 0x00000010ff497819 */ /* 0x000fe2000001167f */
        /* <DEDUP_REMOVED lines=36> */
[----:B------:R-:W-:-:S02]  /*2730*/  PRMT R212, R72, 0x5410, R212 ;  /* 0x0000541048d47816 */ /* 0x000fc400000000d4 */
[----:B------:R-:W-:Y:S01]  /*2740*/  PRMT R210, R73, 0x5410, R210 ;  /* 0x0000541049d27816 */ /* 0x000fe200000000d2 */
        /* <DEDUP_REMOVED lines=19> */
.L_x_11442:
        /* <DEDUP_REMOVED lines=28> */
[----:B------:R-:W-:Y:S02]  /*2a40*/  HADD2.F32 R76, -RZ, R44.H0_H0 ;  /* 0x2000002cff4c7230 */ /* 0x000fe40000004100 */
[-C--:B------:R-:W-:Y:S01]  /*2a50*/  FMUL.FTZ R79, R85, R178.reuse ;  /* 0x000000b2554f7220 */ /* 0x080fe20000410000 */
[----:B------:R-:W-:Y:S02]  /*2a60*/  HADD2.F32 R80, -RZ, R45.H0_H0 ;  /* 0x2000002dff507230 */ /* 0x000fe40000004100 */
        /* <DEDUP_REMOVED lines=10> */
.L_x_11405:
        /* <DEDUP_REMOVED lines=27> */
[----:B------:R-:W-:-:S07]  /*2cc0*/  FMUL.FTZ R75, R92, R91 ;  /* 0x0000005b5c4b7220 */ /* 0x000fce0000410000 */
.L_x_11406:
        /* <DEDUP_REMOVED lines=13> */
[----:B0-----:R-:W-:Y:S01]  /*2da0*/  FADD.FTZ R96, -R197, R188 ;  /* 0x000000bcc5607221 */ /* 0x001fe20000010100 */
        /* <DEDUP_REMOVED lines=24> */
.L_x_11407:
[C-C-:B------:R-:W-:Y:S01]  /*2f30*/  FFMA.FTZ R199, R87.reuse, R199, R88.reuse ;  /* 0x000000c757c77223 */ /* 0x140fe20000010058 */
[C-C-:B------:R-:W-:Y:S01]  /*2f40*/  FFMA.FTZ R197, R87.reuse, R197, R88.reuse ;  /* 0x000000c557c57223 */ /* 0x140fe20000010058 */
[C-C-:B------:R-:W-:Y:S01]  /*2f50*/  FFMA.FTZ R201, R87.reuse, R201, R88.reuse ;  /* 0x000000c957c97223 */ /* 0x140fe20000010058 */
[----:B------:R-:W-:Y:S01]  /*2f60*/  FFMA.FTZ R203, R87, R203, R88 ;  /* 0x000000cb57cb7223 */ /* 0x000fe20000010058 */
[----:B------:R-:W-:Y:S01]  /*2f70*/  FADD.FTZ R190, -R199, R190 ;  /* 0x000000bec7be7221 */ /* 0x000fe20000010100 */
[----:B------:R-:W-:Y:S01]  /*2f80*/  FADD.FTZ R188, -R197, R188 ;  /* 0x000000bcc5bc7221 */ /* 0x000fe20000010100 */
[----:B------:R-:W-:Y:S01]  /*2f90*/  FADD.FTZ R192, -R201, R192 ;  /* 0x000000c0c9c07221 */ /* 0x000fe20000010100 */
[----:B0-----:R-:W-:Y:S01]  /*2fa0*/  FADD.FTZ R74, -R203, R194 ;  /* 0x000000c2cb4a7221 */ /* 0x001fe20000010100 */
[--C-:B------:R-:W-:Y:S02]  /*2fb0*/  HADD2.F32 R95, -RZ, R89.reuse.H0_H0 ;  /* 0x20000059ff5f7230 */ /* 0x100fe40000004100 */
[----:B------:R-:W-:Y:S01]  /*2fc0*/  FMUL.FTZ R75, R177, R190 ;  /* 0x000000beb14b7220 */ /* 0x000fe20000410000 */
[----:B------:R-:W-:-:S02]  /*2fd0*/  HADD2.F32 R197, -RZ, R89.H1_H1 ;  /* 0x30000059ffc57230 */ /* 0x000fc40000004100 */
[C---:B------:R-:W-:Y:S01]  /*2fe0*/  FMUL.FTZ R73, R177.reuse, R188 ;  /* 0x000000bcb1497220 */ /* 0x040fe20000410000 */
[C---:B------:R-:W-:Y:S01]  /*2ff0*/  FMUL.FTZ R89, R177.reuse, R192 ;  /* 0x000000c0b1597220 */ /* 0x040fe20000410000 */
[----:B------:R-:W-:Y:S01]  /*3000*/  FMUL.FTZ R91, R177, R74 ;  /* 0x0000004ab15b7220 */ /* 0x000fe20000410000 */
[----:B------:R-:W-:Y:S02]  /*3010*/  HADD2.F32 R72, -RZ, R46.H0_H0 ;  /* 0x2000002eff487230 */ /* 0x000fe40000004100 */
[-C--:B------:R-:W-:Y:S01]  /*3020*/  FMUL.FTZ R74, R75, R178.reuse ;  /* 0x000000b24b4a7220 */ /* 0x080fe20000410000 */
[----:B------:R-:W-:Y:S02]  /*3030*/  HADD2.F32 R194, -RZ, R47.H0_H0 ;  /* 0x2000002fffc27230 */ /* 0x000fe40000004100 */
[-C--:B------:R-:W-:Y:S01]  /*3040*/  FMUL.FTZ R93, R73, R178.reuse ;  /* 0x000000b2495d7220 */ /* 0x080fe20000410000 */
[-C--:B------:R-:W-:Y:S01]  /*3050*/  FMUL.FTZ R185, R89, R178.reuse ;  /* 0x000000b259b97220 */ /* 0x080fe20000410000 */
        /* <DEDUP_REMOVED lines=9> */
.L_x_11408:
        /* <DEDUP_REMOVED lines=11> */
[----:B0-----:R-:W-:Y:S01]  /*31a0*/  FFMA.FTZ R72, R87, R195, R88 ;  /* 0x000000c357487223 */ /* 0x001fe20000010058 */
        /* <DEDUP_REMOVED lines=10> */
[--C-:B------:R-:W-:Y:S02]  /*3250*/  HADD2.F32 R75, -RZ, R212.reuse.H1_H1 ;  /* 0x300000d4ff4b7230 */ /* 0x100fe40000004100 */
        /* <DEDUP_REMOVED lines=14> */
.L_x_11409:
        /* <DEDUP_REMOVED lines=12> */
[----:B------:R-:W-:-:S02]  /*3400*/  HADD2.F32 R185, -RZ, R212.H1_H1 ;  /* 0x300000d4ffb97230 */ /* 0x000fc40000004100 */
[-C--:B------:R-:W-:Y:S01]  /*3410*/  FMUL.FTZ R74, R75, R178.reuse ;  /* 0x000000b24b4a7220 */ /* 0x080fe20000410000 */
[----:B------:R-:W-:Y:S02]  /*3420*/  HADD2.F32 R189, -RZ, R212.H0_H0 ;  /* 0x200000d4ffbd7230 */ /* 0x000fe40000004100 */
        /* <DEDUP_REMOVED lines=13> */
.L_x_11410:
        /* <DEDUP_REMOVED lines=37> */
.L_x_11411:
        /* <DEDUP_REMOVED lines=28> */
.L_x_11412:
        /* <DEDUP_REMOVED lines=24> */
[----:B------:R-:W-:Y:S02]  /*3a90*/  HADD2.F32 R108, -RZ, R131.H0_H0 ;  /* 0x20000083ff6c7230 */ /* 0x000fe40000004100 */
[-C--:B------:R-:W-:Y:S01]  /*3aa0*/  FMUL.FTZ R109, R98, R178.reuse ;  /* 0x000000b2626d7220 */ /* 0x080fe20000410000 */
[----:B------:R-:W-:Y:S02]  /*3ab0*/  HADD2.F32 R111, -RZ, R208.H1_H1 ;  /* 0x300000d0ff6f7230 */ /* 0x000fe40000004100 */
        /* <DEDUP_REMOVED lines=10> */
.L_x_11413:
        /* <DEDUP_REMOVED lines=28> */
.L_x_11414:
        /* <DEDUP_REMOVED lines=22> */
[----:B------:R-:W-:Y:S02]  /*3e80*/  HADD2.F32 R75, -RZ, R209.H0_H0 ;  /* 0x200000d1ff4b7230 */ /* 0x000fe40000004100 */
        /* <DEDUP_REMOVED lines=14> */
.L_x_11415:
        /* <DEDUP_REMOVED lines=14> */
[-C--:B------:R-:W-:Y:S01]  /*4050*/  FMUL.FTZ R73, R73, R178.reuse ;  /* 0x000000b249497220 */ /* 0x080fe20000410000 */
[----:B------:R-:W-:Y:S02]  /*4060*/  HADD2.F32 R75, -RZ, R209.H0_H0 ;  /* 0x200000d1ff4b7230 */ /* 0x000fe40000004100 */
[-C--:B------:R-:W-:Y:S01]  /*4070*/  FMUL.FTZ R83, R83, R178.reuse ;  /* 0x000000b253537220 */ /* 0x080fe20000410000 */
[----:B------:R-:W-:Y:S02]  /*4080*/  HADD2.F32 R82, -RZ, R129.H0_H0 ;  /* 0x20000081ff527230 */ /* 0x000fe40000004100 */
[----:B------:R-:W-:Y:S01]  /*4090*/  FMUL.FTZ R178, R177, R178 ;  /* 0x000000b2b1b27220 */ /* 0x000fe20000410000 */
[----:B------:R-:W-:Y:S02]  /*40a0*/  HADD2.F32 R87, -RZ, R209.H1_H1 ;  /* 0x300000d1ff577230 */ /* 0x000fe40000004100 */
        /* <DEDUP_REMOVED lines=8> */
.L_x_11416:
[----:B------:R-:W0:Y:S01]  /*4130*/  @P1 LDC.64 R76, c[0x0][0x478] ;  /* 0x00011e00ff4c1b82 */ /* 0x000e220000000a00 */
[----:B------:R-:W-:-:S04]  /*4140*/  IMAD.WIDE.U32 R80, R174, 0x10, R80 ;  /* 0x00000010ae507825 */ /* 0x000fc800078e0050 */
[----:B0-----:R-:W-:-:S05]  /*4150*/  @P1 IMAD.WIDE.U32 R76, R174, 0x10, R76 ;  /* 0x00000010ae4c1825 */ /* 0x001fca00078e004c */
[----:B------:R1:W-:Y:S04]  /*4160*/  @P1 STG.E.128 desc[UR6][R76.64], R96 ;  /* 0x000000604c001986 */ /* 0x0003e8000c101d06 */
[----:B------:R1:W-:Y:S01]  /*4170*/  STG.E.128 desc[UR6][R80.64], R72 ;  /* 0x0000004850007986 */ /* 0x0003e2000c101d06 */
[----:B------:R-:W-:Y:S05]  /*4180*/  BRA `(.L_x_11417) ;  /* 0x0000001800307947 */ /* 0x000fea0003800000 */
.L_x_11404:
        /* <DEDUP_REMOVED lines=35> */
.L_x_11418:
        /* <DEDUP_REMOVED lines=28> */
.L_x_11419:
        /* <DEDUP_REMOVED lines=19> */
[C---:B0-----:R-:W-:Y:S01]  /*46b0*/  FFMA.FTZ R96, R177.reuse, R197, R64 ;  /* 0x000000c5b1607223 */ /* 0x041fe20000010040 */
[C---:B------:R-:W-:Y:S01]  /*46c0*/  FFMA.FTZ R97, R177.reuse, R190, R65 ;  /* 0x000000beb1617223 */ /* 0x040fe20000010041 */
[----:B------:R-:W-:Y:S01]  /*46d0*/  FFMA.FTZ R98, R177, R201, R66 ;  /* 0x000000c9b1627223 */ /* 0x000fe20000010042 */
[----:B------:R-:W-:-:S02]  /*46e0*/  HADD2.F32 R72, -RZ, R46.H0_H0 ;  /* 0x2000002eff487230 */ /* 0x000fc40000004100 */
[----:B------:R-:W-:Y:S01]  /*46f0*/  FFMA.FTZ R99, R177, R194, R67 ;  /* 0x000000c2b1637223 */ /* 0x000fe20000010043 */
[----:B------:R-:W-:Y:S02]  /*4700*/  HADD2.F32 R93, -RZ, R89.H0_H0 ;  /* 0x20000059ff5d7230 */ /* 0x000fe40000004100 */
[-C--:B------:R-:W-:Y:S01]  /*4710*/  FMUL.FTZ R73, R96, R178.reuse ;  /* 0x000000b260497220 */ /* 0x080fe20000410000 */
[----:B------:R-:W-:Y:S02]  /*4720*/  HADD2.F32 R192, -RZ, R47.H0_H0 ;  /* 0x2000002fffc07230 */ /* 0x000fe40000004100 */
[-C--:B------:R-:W-:Y:S01]  /*4730*/  FMUL.FTZ R74, R97, R178.reuse ;  /* 0x000000b2614a7220 */ /* 0x080fe20000410000 */
[----:B------:R-:W-:Y:S02]  /*4740*/  HADD2.F32 R95, -RZ, R89.H1_H1 ;  /* 0x30000059ff5f7230 */ /* 0x000fe40000004100 */
[-C--:B------:R-:W-:Y:S01]  /*4750*/  FMUL.FTZ R75, R98, R178.reuse ;  /* 0x000000b2624b7220 */ /* 0x080fe20000410000 */
[----:B------:R-:W-:Y:S01]  /*4760*/  FMUL.FTZ R188, R99, R178 ;  /* 0x000000b263bc7220 */ /* 0x000fe20000410000 */
[-C--:B-----5:R-:W-:Y:S01]  /*4770*/  FMUL.FTZ R89, R76, R73.reuse ;  /* 0x000000494c597220 */ /* 0x0a0fe20000410000 */
[----:B------:R-:W-:Y:S01]  /*4780*/  FMUL.FTZ R72, R72, R73 ;  /* 0x0000004948487220 */ /* 0x000fe20000410000 */
[-C--:B------:R-:W-:Y:S01]  /*4790*/  FMUL.FTZ R92, R77, R74.reuse ;  /* 0x0000004a4d5c7220 */ /* 0x080fe20000410000 */
[----:B------:R-:W-:Y:S01]  /*47a0*/  FMUL.FTZ R73, R93, R74 ;  /* 0x0000004a5d497220 */ /* 0x000fe20000410000 */
[-C--:B------:R-:W-:Y:S01]  /*47b0*/  FMUL.FTZ R91, R78, R75.reuse ;  /* 0x0000004b4e5b7220 */ /* 0x080fe20000410000 */
[----:B------:R-:W-:Y:S01]  /*47c0*/  FMUL.FTZ R74, R192, R75 ;  /* 0x0000004bc04a7220 */ /* 0x000fe20000410000 */
[-C--:B------:R-:W-:Y:S01]  /*47d0*/  FMUL.FTZ R94, R79, R188.reuse ;  /* 0x000000bc4f5e7220 */ /* 0x080fe20000410000 */
[----:B------:R-:W-:Y:S01]  /*47e0*/  FMUL.FTZ R75, R95, R188 ;  /* 0x000000bc5f4b7220 */ /* 0x000fe20000410000 */
[----:B------:R-:W-:Y:S06]  /*47f0*/  BRA `(.L_x_11421) ;  /* 0x0000000000707947 */ /* 0x000fec0003800000 */
.L_x_11420:
        /* <DEDUP_REMOVED lines=8> */
[--C-:B0-----:R-:W-:Y:S02]  /*4880*/  HADD2.F32 R75, -RZ, R89.reuse.H0_H0 ;  /* 0x20000059ff4b7230 */ /* 0x101fe40000004100 */
[----:B------:R-:W-:Y:S01]  /*4890*/  FFMA.FTZ R73, R177, R190, R65 ;  /* 0x000000beb1497223 */ /* 0x000fe20000010041 */
[----:B------:R-:W-:-:S02]  /*48a0*/  HADD2.F32 R93, -RZ, R89.H1_H1 ;  /* 0x30000059ff5d7230 */ /* 0x000fc40000004100 */
[C---:B------:R-:W-:Y:S01]  /*48b0*/  FFMA.FTZ R197, R177.reuse, R197, R64 ;  /* 0x000000c5b1c57223 */ /* 0x040fe20000010040 */
[C---:B------:R-:W-:Y:S01]  /*48c0*/  FFMA.FTZ R201, R177.reuse, R201, R66 ;  /* 0x000000c9b1c97223 */ /* 0x040fe20000010042 */
[----:B------:R-:W-:Y:S01]  /*48d0*/  FFMA.FTZ R89, R177, R194, R67 ;  /* 0x000000c2b1597223 */ /* 0x000fe20000010043 */
[----:B------:R-:W-:Y:S02]  /*48e0*/  HADD2.F32 R72, -RZ, R46.H0_H0 ;  /* 0x2000002eff487230 */ /* 0x000fe40000004100 */
[-C--:B------:R-:W-:Y:S01]  /*48f0*/  FMUL.FTZ R74, R73, R178.reuse ;  /* 0x000000b2494a7220 */ /* 0x080fe20000410000 */
[----:B------:R-:W-:Y:S02]  /*4900*/  HADD2.F32 R188, -RZ, R47.H0_H0 ;  /* 0x2000002fffbc7230 */ /* 0x000fe40000004100 */
[-C--:B------:R-:W-:Y:S01]  /*4910*/  FMUL.FTZ R197, R197, R178.reuse ;  /* 0x000000b2c5c57220 */ /* 0x080fe20000410000 */
[-C--:B------:R-:W-:Y:S01]  /*4920*/  FMUL.FTZ R201, R201, R178.reuse ;  /* 0x000000b2c9c97220 */ /* 0x080fe20000410000 */
[----:B------:R-:W-:Y:S01]  /*4930*/  FMUL.FTZ R190, R89, R178 ;  /* 0x000000b259be7220 */ /* 0x000fe20000410000 */
[-C--:B-----5:R-:W-:Y:S01]  /*4940*/  FMUL.FTZ R92, R77, R74.reuse ;  /* 0x0000004a4d5c7220 */ /* 0x0a0fe20000410000 */
[----:B------:R-:W-:Y:S01]  /*4950*/  FMUL.FTZ R73, R75, R74 ;  /* 0x0000004a4b497220 */ /* 0x000fe20000410000 */
[----:B------:R-:W-:Y:S01]  /*4960*/  FMUL.FTZ R89, R76, R197 ;  /* 0x000000c54c597220 */ /* 0x000fe20000410000 */
[----:B------:R-:W-:Y:S01]  /*4970*/  FMUL.FTZ R91, R78, R201 ;  /* 0x000000c94e5b7220 */ /* 0x000fe20000410000 */
[-C--:B------:R-:W-:Y:S01]  /*4980*/  FMUL.FTZ R94, R79, R190.reuse ;  /* 0x000000be4f5e7220 */ /* 0x080fe20000410000 */
[----:B------:R-:W-:Y:S01]  /*4990*/  FMUL.FTZ R75, R93, R190 ;  /* 0x000000be5d4b7220 */ /* 0x000fe20000410000 */
[----:B------:R-:W-:Y:S01]  /*49a0*/  FMUL.FTZ R72, R72, R197 ;  /* 0x000000c548487220 */ /* 0x000fe20000410000 */
[----:B------:R-:W-:-:S07]  /*49b0*/  FMUL.FTZ R74, R188, R201 ;  /* 0x000000c9bc4a7220 */ /* 0x000fce0000410000 */
.L_x_11421:
        /* <DEDUP_REMOVED lines=16> */
[C---:B------:R-:W-:Y:S01]  /*4ac0*/  FFMA.FTZ R96, R177.reuse, R189, R60 ;  /* 0x000000bdb1607223 */ /* 0x040fe2000001003c */
[C---:B------:R-:W-:Y:S01]  /*4ad0*/  FFMA.FTZ R97, R177.reuse, R184, R61 ;  /* 0x000000b8b1617223 */ /* 0x040fe2000001003d */
[----:B------:R-:W-:Y:S01]  /*4ae0*/  FFMA.FTZ R98, R177, R193, R62 ;  /* 0x000000c1b1627223 */ /* 0x000fe2000001003e */
[----:B------:R-:W-:-:S02]  /*4af0*/  HADD2.F32 R72, -RZ, R124.H0_H0 ;  /* 0x2000007cff487230 */ /* 0x000fc40000004100 */
[----:B------:R-:W-:Y:S01]  /*4b00*/  FFMA.FTZ R99, R177, R74, R63 ;  /* 0x0000004ab1637223 */ /* 0x000fe2000001003f */
[--C-:B------:R-:W-:Y:S02]  /*4b10*/  HADD2.F32 R183, -RZ, R212.reuse.H1_H1 ;  /* 0x300000d4ffb77230 */ /* 0x100fe40000004100 */
[-C--:B------:R-:W-:Y:S01]  /*4b20*/  FMUL.FTZ R73, R96, R178.reuse ;  /* 0x000000b260497220 */ /* 0x080fe20000410000 */
[----:B------:R-:W-:Y:S02]  /*4b30*/  HADD2.F32 R190, -RZ, R125.H0_H0 ;  /* 0x2000007dffbe7230 */ /* 0x000fe40000004100 */
[-C--:B------:R-:W-:Y:S01]  /*4b40*/  FMUL.FTZ R74, R97, R178.reuse ;  /* 0x000000b2614a7220 */ /* 0x080fe20000410000 */
[----:B------:R-:W-:Y:S02]  /*4b50*/  HADD2.F32 R185, -RZ, R212.H0_H0 ;  /* 0x200000d4ffb97230 */ /* 0x000fe40000004100 */
        /* <DEDUP_REMOVED lines=11> */
.L_x_11422:
        /* <DEDUP_REMOVED lines=28> */
.L_x_11423:
        /* <DEDUP_REMOVED lines=37> */
.L_x_11424:
        /* <DEDUP_REMOVED lines=28> */
.L_x_11425:
        /* <DEDUP_REMOVED lines=14> */
[----:B0-----:R-:W-:Y:S01]  /*52c0*/  FADD.FTZ R73, -R109, R112 ;  /* 0x000000706d497221 */ /* 0x001fe20000010100 */
[----:B------:R-:W-:Y:S01]  /*52d0*/  FADD.FTZ R108, -R108, R113 ;  /* 0x000000716c6c7221 */ /* 0x000fe20000010100 */
[C---:B------:R-:W-:Y:S01]  /*52e0*/  FFMA.FTZ R96, R177.reuse, R111, R52 ;  /* 0x0000006fb1607223 */ /* 0x040fe20000010034 */
[C---:B------:R-:W-:Y:S01]  /*52f0*/  FFMA.FTZ R97, R177.reuse, R110, R53 ;  /* 0x0000006eb1617223 */ /* 0x040fe20000010035 */
[----:B------:R-:W-:Y:S01]  /*5300*/  FFMA.FTZ R98, R177, R73, R54 ;  /* 0x00000049b1627223 */ /* 0x000fe20000010036 */
[----:B------:R-:W-:-:S02]  /*5310*/  HADD2.F32 R72, -RZ, R130.H0_H0 ;  /* 0x20000082ff487230 */ /* 0x000fc40000004100 */
[----:B------:R-:W-:Y:S01]  /*5320*/  FFMA.FTZ R99, R177, R108, R55 ;  /* 0x0000006cb1637223 */ /* 0x000fe20000010037 */
[--C-:B------:R-:W-:Y:S02]  /*5330*/  HADD2.F32 R109, -RZ, R208.reuse.H0_H0 ;  /* 0x200000d0ff6d7230 */ /* 0x100fe40000004100 */
        /* <DEDUP_REMOVED lines=15> */
.L_x_11426:
        /* <DEDUP_REMOVED lines=28> */
.L_x_11427:
        /* <DEDUP_REMOVED lines=37> */
.L_x_11428:
        /* <DEDUP_REMOVED lines=20> */
[-C--:B-----5:R-:W-:Y:S01]  /*5980*/  FMUL.FTZ R101, R76, R73.reuse ;  /* 0x000000494c657220 */ /* 0x0a0fe20000410000 */
[----:B------:R-:W-:Y:S01]  /*5990*/  FMUL.FTZ R72, R72, R73 ;  /* 0x0000004948487220 */ /* 0x000fe20000410000 */
[-C--:B------:R-:W-:Y:S01]  /*59a0*/  FMUL.FTZ R100, R77, R74.reuse ;  /* 0x0000004a4d647220 */ /* 0x080fe20000410000 */
[----:B------:R-:W-:Y:S01]  /*59b0*/  FMUL.FTZ R73, R75, R74 ;  /* 0x0000004a4b497220 */ /* 0x000fe20000410000 */
[-C--:B------:R-:W-:Y:S01]  /*59c0*/  FMUL.FTZ R103, R78, R83.reuse ;  /* 0x000000534e677220 */ /* 0x080fe20000410000 */
[-C--:B------:R-:W-:Y:S01]  /*59d0*/  FMUL.FTZ R102, R79, R178.reuse ;  /* 0x000000b24f667220 */ /* 0x080fe20000410000 */
[----:B------:R-:W-:Y:S01]  /*59e0*/  FMUL.FTZ R74, R82, R83 ;  /* 0x00000053524a7220 */ /* 0x000fe20000410000 */
[----:B------:R-:W-:-:S07]  /*59f0*/  FMUL.FTZ R75, R87, R178 ;  /* 0x000000b2574b7220 */ /* 0x000fce0000410000 */
.L_x_11429:
[----:B------:R-:W0:Y:S01]  /*5a00*/  @P1 LDC.64 R76, c[0x0][0x478] ;  /* 0x00011e00ff4c1b82 */ /* 0x000e220000000a00 */
[----:B------:R-:W-:-:S04]  /*5a10*/  IMAD.WIDE.U32 R80, R174, 0x10, R80 ;  /* 0x00000010ae507825 */ /* 0x000fc800078e0050 */
[----:B0-----:R-:W-:-:S05]  /*5a20*/  @P1 IMAD.WIDE.U32 R76, R174, 0x10, R76 ;  /* 0x00000010ae4c1825 */ /* 0x001fca00078e004c */
[----:B------:R0:W-:Y:S04]  /*5a30*/  @P1 STG.E.128 desc[UR6][R76.64], R96 ;  /* 0x000000604c001986 */ /* 0x0001e8000c101d06 */
[----:B------:R0:W-:Y:S02]  /*5a40*/  STG.E.128 desc[UR6][R80.64], R72 ;  /* 0x0000004850007986 */ /* 0x0001e4000c101d06 */
.L_x_11417:
        /* <DEDUP_REMOVED lines=29> */
.L_x_11400:
        /* <DEDUP_REMOVED lines=71> */
.L_x_11399:
[----:B------:R-:W-:Y:S05]  /*6090*/  BSYNC B0 ;  /* 0x0000000000007941 */ /* 0x000fea0003800000 */
.L_x_11398:
        /* <DEDUP_REMOVED lines=50> */
[----:B------:R-:W-:Y:S01]  /*63c0*/  LDS R28, [R0+0x2600] ;  /* 0x00260000001c7984 */ /* 0x000fe20000000800 */
[----:B---3--:R-:W-:-:S03]  /*63d0*/  FADD.FTZ R2, R2, R31 ;  /* 0x0000001f02027221 */ /* 0x008fc60000010000 */
[----:B------:R-:W0:Y:S01]  /*63e0*/  LDS R31, [R0+0x2c00] ;  /* 0x002c0000001f7984 */ /* 0x000e220000000800 */
[----:B----4-:R-:W-:-:S03]  /*63f0*/  FADD.FTZ R3, R3, R30 ;  /* 0x0000001e03037221 */ /* 0x010fc60000010000 */
[----:B------:R-:W3:Y:S01]  /*6400*/  LDS R30, [R0+0x2a00] ;  /* 0x002a0000001e7984 */ /* 0x000ee20000000800 */
        /* <DEDUP_REMOVED lines=9> */
[----:B------:R1:W-:Y:S04]  /*64a0*/  STS.128 [R158+0x200], R8 ;  /* 0x000200089e007388 */ /* 0x0003e80000000c00 */
[----:B------:R-:W-:Y:S01]  /*64b0*/  STS.128 [R158+0x400], R12 ;  /* 0x0004000c9e007388 */ /* 0x000fe20000000c00 */
[----:B0-----:R-:W-:-:S03]  /*64c0*/  FADD.FTZ R31, R22, R31 ;  /* 0x0000001f161f7221 */ /* 0x001fc60000010000 */
[----:B------:R-:W-:Y:S01]  /*64d0*/  STS.128 [R158+0x600], R64 ;  /* 0x000600409e007388 */ /* 0x000fe20000000c00 */
[----:B---3--:R-:W-:-:S03]  /*64e0*/  FADD.FTZ R21, R21, R30 ;  /* 0x0000001e15157221 */ /* 0x008fc60000010000 */
[----:B------:R-:W-:Y:S04]  /*64f0*/  STS.128 [R158+0x800], R68 ;  /* 0x000800449e007388 */ /* 0x000fe80000000c00 */
[----:B------:R-:W-:Y:S01]  /*6500*/  STS.128 [R158+0xa00], R72 ;  /* 0x000a00489e007388 */ /* 0x000fe20000000c00 */
[----:B-1----:R-:W-:Y:S02]  /*6510*/  FADD.FTZ R9, R3, R28 ;  /* 0x0000001c03097221 */ /* 0x002fe40000010000 */
[----:B------:R-:W0:Y:S08]  /*6520*/  LDC R3, c[0x0][0x388] ;  /* 0x0000e200ff037b82 */ /* 0x000e300000000800 */
[----:B------:R-:W-:Y:S06]  /*6530*/  BAR.SYNC.DEFER_BLOCKING 0x0 ;  /* 0x0000000000007b1d */ /* 0x000fec0000010000 */
        /* <DEDUP_REMOVED lines=47> */
[----:B------:R-:W-:Y:S01]  /*6830*/  IMAD R4, R3, UR4, RZ ;  /* 0x0000000403047c24 */ /* 0x000fe2000f8e02ff */
[----:B------:R-:W0:Y:S01]  /*6840*/  LDCU.64 UR4, c[0x0][0x460] ;  /* 0x00008c00ff0477ac */ /* 0x000e220008000a00 */
[----:B------:R-:W-:Y:S01]  /*6850*/  STS.128 [R158+0x200], R52 ;  /* 0x000200349e007388 */ /* 0x000fe20000000c00 */
[----:B------:R-:W-:-:S03]  /*6860*/  FADD.FTZ R11, R5, R42 ;  /* 0x0000002a050b7221 */ /* 0x000fc60000010000 */
[----:B------:R-:W-:Y:S01]  /*6870*/  STS.128 [R158+0x400], R48 ;  /* 0x000400309e007388 */ /* 0x000fe20000000c00 */
[----:B-1----:R-:W-:-:S03]  /*6880*/  FADD.FTZ R67, R6, R67 ;  /* 0x0000004306437221 */ /* 0x002fc60000010000 */
[----:B------:R-:W-:Y:S01]  /*6890*/  STS.128 [R158+0x600], R44 ;  /* 0x0006002c9e007388 */ /* 0x000fe20000000c00 */
[----:B--2---:R-:W-:Y:S01]  /*68a0*/  FADD.FTZ R13, R7, R64 ;  /* 0x00000040070d7221 */ /* 0x004fe20000010000 */
[----:B------:R-:W-:Y:S02]  /*68b0*/  IADD3 R7, P0, PT, R4, R41, RZ ;  /* 0x0000002904077210 */ /* 0x000fe40007f1e0ff */
[----:B------:R-:W-:Y:S02]  /*68c0*/  STS.128 [R158+0x800], R60 ;  /* 0x0008003c9e007388 */ /* 0x000fe40000000c00 */
[----:B------:R-:W-:Y:S02]  /*68d0*/  SHF.L.U32 R6, R7, 0x2, RZ ;  /* 0x0000000207067819 */ /* 0x000fe400000006ff */
[----:B------:R-:W-:Y:S01]  /*68e0*/  STS.128 [R158+0xa00], R16 ;  /* 0x000a00109e007388 */ /* 0x000fe20000000c00 */
[----:B------:R-:W-:Y:S01]  /*68f0*/  BAR.SYNC.DEFER_BLOCKING 0x0 ;  /* 0x0000000000007b1d */ /* 0x000fe20000010000 */
[----:B------:R-:W-:-:S05]  /*6900*/  IADD3 R4, P1, PT, R6, UR16, RZ ;  /* 0x0000001006047c10 */ /* 0x000fca000ff3e0ff */
        /* <DEDUP_REMOVED lines=28> */
[----:B------:R-:W0:Y:S01]  /*6ad0*/  LDS R41, [R0+0x1e00] ;  /* 0x001e000000297984 */ /* 0x000e220000000800 */
[----:B------:R-:W-:-:S03]  /*6ae0*/  FADD.FTZ R49, R5, R18 ;  /* 0x0000001205317221 */ /* 0x000fc60000010000 */
[----:B------:R-:W0:Y:S01]  /*6af0*/  LDS R53, [R0+0x2800] ;  /* 0x0028000000357984 */ /* 0x000e220000000800 */
[C---:B------:R-:W-:Y:S01]  /*6b00*/  IADD3.X R5, PT, PT, R7.reuse, UR17, RZ, P1, !PT ;  /* 0x0000001107057c10 */ /* 0x040fe20008ffe4ff */
[----:B------:R-:W-:Y:S02]  /*6b10*/  FADD.FTZ R10, R10, R19 ;  /* 0x000000130a0a7221 */ /* 0x000fe40000010000 */
[----:B------:R-:W0:Y:S01]  /*6b20*/  LDS R35, [R0+0x1600] ;  /* 0x0016000000237984 */ /* 0x000e220000000800 */
[----:B------:R-:W-:Y:S01]  /*6b30*/  IADD3.X R7, PT, PT, R7, UR5, RZ, P0, !PT ;  /* 0x0000000507077c10 */ /* 0x000fe200087fe4ff */
[----:B------:R-:W-:Y:S02]  /*6b40*/  FADD.FTZ R8, R8, R37 ;  /* 0x0000002508087221 */ /* 0x000fe40000010000 */
        /* <DEDUP_REMOVED lines=38> */
.L_x_11403:
        /* <DEDUP_REMOVED lines=8> */
.L_x_11432:
[----:B------:R-:W-:Y:S05]  /*6e30*/  BSYNC B2 ;  /* 0x0000000000027941 */ /* 0x000fea0003800000 */
.L_x_11431:
        /* <DEDUP_REMOVED lines=8> */
.L_x_11433:
[----:B------:R-:W-:-:S05]  /*6ec0*/  FADD.FTZ R73, R73, R218 ;  /* 0x000000da49497221 */ /* 0x000fca0000010000 */
[----:B------:R-:W-:Y:S01]  /*6ed0*/  MOV R78, R73 ;  /* 0x00000049004e7202 */ /* 0x000fe20000000f00 */
[----:B------:R-:W-:Y:S02]  /*6ee0*/  HFMA2 R77, -RZ, RZ, 0, 1.1920928955078125e-07 ;  /* 0x00000002ff4d7431 */ /* 0x000fe400000001ff */
[----:B------:R-:W-:-:S07]  /*6ef0*/  FADD.FTZ R80, R79, R219 ;  /* 0x000000db4f507221 */ /* 0x000fce0000010000 */
[----:B------:R-:W-:Y:S05]  /*6f00*/  WARPSYNC.COLLECTIVE R74, `(.L_x_11434) ;  /* 0x000000004a087348 */ /* 0x000fea0003c00000 */
[----:B------:R0:W1:Y:S02]  /*6f10*/  SHFL.BFLY P3, R79, R78, R77, R75 ;  /* 0x0c00004d4e4f7389 */ /* 0x000064000006004b */
[----:B01----:R-:W-:Y:S05]  /*6f20*/  ENDCOLLECTIVE ;  /* 0x000000000000791b */ /* 0x003fea0003800000 */
.L_x_11434:
[----:B------:R-:W-:Y:S02]  /*6f30*/  MOV R78, R80 ;  /* 0x00000050004e7202 */ /* 0x000fe40000000f00 */
[----:B------:R-:W-:-:S07]  /*6f40*/  MOV R72, R79 ;  /* 0x0000004f00487202 */ /* 0x000fce0000000f00 */
[----:B------:R-:W-:Y:S05]  /*6f50*/  WARPSYNC.COLLECTIVE R74, `(.L_x_11435) ;  /* 0x000000004a087348 */ /* 0x000fea0003c00000 */
[----:B------:R0:W1:Y:S02]  /*6f60*/  SHFL.BFLY P3, R79, R78, R77, R75 ;  /* 0x0c00004d4e4f7389 */ /* 0x000064000006004b */
[----:B01----:R-:W-:Y:S05]  /*6f70*/  ENDCOLLECTIVE ;  /* 0x000000000000791b */ /* 0x003fea0003800000 */
.L_x_11435:
[----:B------:R-:W-:-:S05]  /*6f80*/  FADD.FTZ R81, R73, R72 ;  /* 0x0000004849517221 */ /* 0x000fca0000010000 */
[----:B------:R-:W-:Y:S01]  /*6f90*/  MOV R78, R81 ;  /* 0x00000051004e7202 */ /* 0x000fe20000000f00 */
[----:B------:R-:W-:Y:S02]  /*6fa0*/  HFMA2 R77, -RZ, RZ, 0, 2.384185791015625e-07 ;  /* 0x00000004ff4d7431 */ /* 0x000fe400000001ff */
[----:B------:R-:W-:-:S07]  /*6fb0*/  FADD.FTZ R82, R80, R79 ;  /* 0x0000004f50527221 */ /* 0x000fce0000010000 */
[----:B------:R-:W-:Y:S05]  /*6fc0*/  WARPSYNC.COLLECTIVE R74, `(.L_x_11436) ;  /* 0x000000004a087348 */ /* 0x000fea0003c00000 */
[----:B------:R0:W1:Y:S02]  /*6fd0*/  SHFL.BFLY P3, R79, R78, R77, R75 ;  /* 0x0c00004d4e4f7389 */ /* 0x000064000006004b */
[----:B01----:R-:W-:Y:S05]  /*6fe0*/  ENDCOLLECTIVE ;  /* 0x000000000000791b */ /* 0x003fea0003800000 */
.L_x_11436:
[----:B------:R-:W-:Y:S02]  /*6ff0*/  MOV R78, R82 ;  /* 0x00000052004e7202 */ /* 0x000fe40000000f00 */
[----:B------:R-:W-:-:S07]  /*7000*/  MOV R72, R79 ;  /* 0x0000004f00487202 */ /* 0x000fce0000000f00 */
[----:B------:R-:W-:Y:S05]  /*7010*/  WARPSYNC.COLLECTIVE R74, `(.L_x_11437) ;  /* 0x000000004a087348 */ /* 0x000fea0003c00000 */
[----:B------:R0:W1:Y:S02]  /*7020*/  SHFL.BFLY P3, R79, R78, R77, R75 ;  /* 0x0c00004d4e4f7389 */ /* 0x000064000006004b */
[----:B01----:R-:W-:Y:S05]  /*7030*/  ENDCOLLECTIVE ;  /* 0x000000000000791b */ /* 0x003fea0003800000 */
.L_x_11437:
[----:B------:R-:W-:-:S05]  /*7040*/  FADD.FTZ R83, R81, R72 ;  /* 0x0000004851537221 */ /* 0x000fca0000010000 */
[----:B------:R-:W-:Y:S01]  /*7050*/  MOV R78, R83 ;  /* 0x00000053004e7202 */ /* 0x000fe20000000f00 */
[----:B------:R-:W-:Y:S02]  /*7060*/  HFMA2 R77, -RZ, RZ, 0, 4.76837158203125e-07 ;  /* 0x00000008ff4d7431 */ /* 0x000fe400000001ff */
[----:B------:R-:W-:-:S07]  /*7070*/  FADD.FTZ R84, R82, R79 ;  /* 0x0000004f52547221 */ /* 0x000fce0000010000 */
[----:B------:R-:W-:Y:S05]  /*7080*/  WARPSYNC.COLLECTIVE R74, `(.L_x_11438) ;  /* 0x000000004a087348 */ /* 0x000fea0003c00000 */
[----:B------:R0:W1:Y:S02]  /*7090*/  SHFL.BFLY P3, R79, R78, R77, R75 ;  /* 0x0c00004d4e4f7389 */ /* 0x000064000006004b */
[----:B01----:R-:W-:Y:S05]  /*70a0*/  ENDCOLLECTIVE ;  /* 0x000000000000791b */ /* 0x003fea0003800000 */
.L_x_11438:
[----:B------:R-:W-:Y:S02]  /*70b0*/  MOV R78, R84 ;  /* 0x00000054004e7202 */ /* 0x000fe40000000f00 */
[----:B------:R-:W-:-:S07]  /*70c0*/  MOV R72, R79 ;  /* 0x0000004f00487202 */ /* 0x000fce0000000f00 */
[----:B------:R-:W-:Y:S05]  /*70d0*/  WARPSYNC.COLLECTIVE R74, `(.L_x_11439) ;  /* 0x000000004a087348 */ /* 0x000fea0003c00000 */
[----:B------:R0:W1:Y:S02]  /*70e0*/  SHFL.BFLY P3, R79, R78, R77, R75 ;  /* 0x0c00004d4e4f7389 */ /* 0x000064000006004b */
[----:B01----:R-:W-:Y:S05]  /*70f0*/  ENDCOLLECTIVE ;  /* 0x000000000000791b */ /* 0x003fea0003800000 */
.L_x_11439:
[----:B------:R-:W-:-:S05]  /*7100*/  FADD.FTZ R72, R83, R72 ;  /* 0x0000004853487221 */ /* 0x000fca0000010000 */
[----:B------:R-:W-:Y:S01]  /*7110*/  MOV R78, R72 ;  /* 0x00000048004e7202 */ /* 0x000fe20000000f00 */
[----:B------:R-:W-:Y:S02]  /*7120*/  HFMA2 R77, -RZ, RZ, 0, 9.5367431640625e-07 ;  /* 0x00000010ff4d7431 */ /* 0x000fe400000001ff */
[----:B------:R-:W-:-:S07]  /*7130*/  FADD.FTZ R73, R84, R79 ;  /* 0x0000004f54497221 */ /* 0x000fce0000010000 */
[----:B------:R-:W-:Y:S05]  /*7140*/  WARPSYNC.COLLECTIVE R74, `(.L_x_11440) ;  /* 0x000000004a087348 */ /* 0x000fea0003c00000 */
[----:B------:R0:W1:Y:S02]  /*7150*/  SHFL.BFLY P3, R79, R78, R77, R75 ;  /* 0x0c00004d4e4f7389 */ /* 0x000064000006004b */
[----:B01----:R-:W-:Y:S05]  /*7160*/  ENDCOLLECTIVE ;  /* 0x000000000000791b */ /* 0x003fea0003800000 */
.L_x_11440:
[----:B------:R-:W-:Y:S02]  /*7170*/  MOV R78, R73 ;  /* 0x00000049004e7202 */ /* 0x000fe40000000f00 */
[----:B------:R-:W-:-:S07]  /*7180*/  MOV R81, R79 ;  /* 0x0000004f00517202 */ /* 0x000fce0000000f00 */
[----:B------:R-:W-:Y:S05]  /*7190*/  WARPSYNC.COLLECTIVE R74, `(.L_x_11441) ;  /* 0x000000004a087348 */ /* 0x000fea0003c00000 */
[----:B------:R0:W1:Y:S02]  /*71a0*/  SHFL.BFLY P3, R79, R78, R77, R75 ;  /* 0x0c00004d4e4f7389 */ /* 0x000064000006004b */
[----:B01----:R-:W-:Y:S05]  /*71b0*/  ENDCOLLECTIVE ;  /* 0x000000000000791b */ /* 0x003fea0003800000 */
.L_x_11441:
[----:B------:R-:W-:Y:S05]  /*71c0*/  BRA `(.L_x_11442) ;  /* 0xffffffb400ac7947 */ /* 0x000fea000383ffff */
.L_x_11443:
        /* <DEDUP_REMOVED lines=11> */
.L_x_14576:


//--------------------- .text._ZN10layer_norm13ln_bwd_kernelINS_13Kernel_traitsI6__halfffffjLj768ELj1ELj4ELj1ELj16ENS_18Kernel_traits_baseILj768ES2_ffffjLj128EEEEELb0ELb1ELb1ELb0EEEvNS_9BwdParamsE --------------------------
	.section	.text._ZN10layer_norm13ln_bwd_kernelINS_13Kernel_traitsI6__halfffffjLj768ELj1ELj4ELj1ELj16ENS_18Kernel_traits_baseILj768ES2_ffffjLj128EEEEELb0ELb1ELb1ELb0EEEvNS_9BwdParamsE,"ax",@progbits
	.align	128
        .global         _ZN10layer_norm13ln_bwd_kernelINS_13Kernel_traitsI6__halfffffjLj768ELj1ELj4ELj1ELj16ENS_18Kernel_traits_baseILj768ES2_ffffjLj128EEEEELb0ELb1ELb1ELb0EEEvNS_9BwdParamsE
        .type           _ZN10layer_norm13ln_bwd_kernelINS_13Kernel_traitsI6__halfffffjLj768ELj1ELj4ELj1ELj16ENS_18Kernel_traits_baseILj768ES2_ffffjLj128EEEEELb0ELb1ELb1ELb0EEEvNS_9BwdParamsE,@function
        .size           _ZN10layer_norm13ln_bwd_kernelINS_13Kernel_traitsI6__halfffffjLj768ELj1ELj4ELj1ELj16ENS_18Kernel_traits_baseILj768ES2_ffffjLj128EEEEELb0ELb1ELb1ELb0EEEvNS_9BwdParamsE,(.L_x_14577 - _ZN10layer_norm13ln_bwd_kernelINS_13Kernel_traitsI6__halfffffjLj768ELj1ELj4ELj1ELj16ENS_18Kernel_traits_baseILj768ES2_ffffjLj128EEEEELb0ELb1ELb1ELb0EEEvNS_9BwdParamsE)
        .other          _ZN10layer_norm13ln_bwd_kernelINS_13Kernel_traitsI6__halfffffjLj768ELj1ELj4ELj1ELj16ENS_18Kernel_traits_baseILj768ES2_ffffjLj128EEEEELb0ELb1ELb1ELb0EEEvNS_9BwdParamsE,@"STO_CUDA_ENTRY STV_DEFAULT"
_ZN10layer_norm13ln_bwd_kernelINS_13Kernel_traitsI6__halfffffjLj768ELj1ELj4ELj1ELj16ENS_18Kernel_traits_baseILj768ES2_ffffjLj128EEEEELb0ELb1ELb1ELb0EEEvNS_9BwdParamsE:
.text._ZN10layer_norm13ln_bwd_kernelINS_13Kernel_traitsI6__halfffffjLj768ELj1ELj4ELj1ELj16ENS_18Kernel_traits_baseILj768ES2_ffffjLj128EEEEELb0ELb1ELb1ELb0EEEvNS_9BwdParamsE:
        /* <DEDUP_REMOVED lines=17> */
[----:B------:R-:W-:-:S02]  /*0110*/  MOV R29, R128 ;  /* 0x00000080001d7202 */ /* 0x000fc40000000f00 */
[----:B------:R-:W-:-:S04]  /*0120*/  LEA.HI.SX32 R127, R0, R127, 0x1e ;  /* 0x0000007f007f7211 */ /* 0x000fc800078ff2ff */
[C---:B------:R-:W-:Y:S02]  /*0130*/  ISETP.GE.U32.AND P0, PT, R127.reuse, 0x20, PT ;  /* 0x000000207f00780c */ /* 0x040fe40003f06070 */
[C---:B------:R-:W-:Y:S02]  /*0140*/  ISETP.GE.U32.AND P1, PT, R127.reuse, 0x40, PT ;  /* 0x000000407f00780c */ /* 0x040fe40003f26070 */
[C---:B------:R-:W-:Y:S02]  /*0150*/  ISETP.GE.U32.AND P2, PT, R127.reuse, 0x60, PT ;  /* 0x000000607f00780c */ /* 0x040fe40003f46070 */
[C---:B------:R-:W-:Y:S02]  /*0160*/  ISETP.GE.U32.AND P3, PT, R127.reuse, 0x80, PT ;  /* 0x000000807f00780c */ /* 0x040fe40003f66070 */
[C---:B------:R-:W-:Y:S02]  /*0170*/  ISETP.GE.U32.AND P4, PT, R127.reuse, 0xa0, PT ;  /* 0x000000a07f00780c */ /* 0x040fe40003f86070 */
[----:B------:R-:W-:-:S03]  /*0180*/  ISETP.GE.U32.AND P5, PT, R127, 0xc0, PT ;  /* 0x000000c07f00780c */ /* 0x000fc60003fa6070 */
[----:B------:R-:W3:Y:S08]  /*0190*/  @P0 LDC.64 R4, c[0x0][0x3d0] ;  /* 0x0000f400ff040b82 */ /* 0x000ef00000000a00 */
[----:B------:R-:W4:Y:S08]  /*01a0*/  @P0 LDC.64 R6, c[0x0][0x3e8] ;  /* 0x0000fa00ff060b82 */ /* 0x000f300000000a00 */
[----:B------:R-:W1:Y:S08]  /*01b0*/  @P1 LDC.64 R8, c[0x0][0x3d0] ;  /* 0x0000f400ff081b82 */ /* 0x000e700000000a00 */
[----:B------:R-:W0:Y:S01]  /*01c0*/  @P1 LDC.64 R12, c[0x0][0x3e8] ;  /* 0x0000fa00ff0c1b82 */ /* 0x000e220000000a00 */
[----:B---3--:R-:W-:Y:S01]  /*01d0*/  @P0 IMAD.WIDE.U32 R4, R29, 0x8, R4 ;  /* 0x000000081d040825 */ /* 0x008fe200078e0004 */
[----:B--2---:R-:W-:Y:S01]  /*01e0*/  USHF.L.U32 UR4, UR4, 0x2, URZ ;  /* 0x0000000204047899 */ /* 0x004fe200080006ff */
[----:B------:R-:W-:-:S03]  /*01f0*/  SHF.R.U32.HI R126, RZ, 0x5, R130 ;  /* 0x00000005ff7e7819 */ /* 0x000fc60000011682 */
[----:B------:R2:W5:Y:S02]  /*0200*/  @P0 LDG.E.64 R76, desc[UR6][R4.64] ;  /* 0x00000006044c0981 */ /* 0x000564000c1e1b00 */
[----:B------:R-:W3:Y:S01]  /*0210*/  @P2 LDC.64 R14, c[0x0][0x3d0] ;  /* 0x0000f400ff0e2b82 */ /* 0x000ee20000000a00 */
[C---:B----4-:R-:W-:Y:S01]  /*0220*/  @P0 IMAD.WIDE.U32 R6, R29.reuse, 0x8, R6 ;  /* 0x000000081d060825 */ /* 0x050fe200078e0006 */
[----:B------:R-:W-:-:S06]  /*0230*/  @P0 LOP3.LUT R29, R29, 0x20, RZ, 0xfc, !PT ;  /* 0x000000201d1d0812 */ /* 0x000fcc00078efcff */
[----:B------:R-:W4:Y:S01]  /*0240*/  @P2 LDC.64 R16, c[0x0][0x3e8] ;  /* 0x0000fa00ff102b82 */ /* 0x000f220000000a00 */
[----:B-1----:R-:W-:-:S07]  /*0250*/  @P1 IMAD.WIDE.U32 R10, R29, 0x8, R8 ;  /* 0x000000081d0a1825 */ /* 0x002fce00078e0008 */
[----:B------:R-:W1:Y:S01]  /*0260*/  @P3 LDC.64 R18, c[0x0][0x3d0] ;  /* 0x0000f400ff123b82 */ /* 0x000e620000000a00 */
[C---:B0-----:R-:W-:Y:S01]  /*0270*/  @P1 IMAD.WIDE.U32 R12, R29.reuse, 0x8, R12 ;  /* 0x000000081d0c1825 */ /* 0x041fe200078e000c */
[----:B------:R-:W-:Y:S01]  /*0280*/  @P1 IADD3 R29, PT, PT, R29, 0x20, RZ ;  /* 0x000000201d1d1810 */ /* 0x000fe20007ffe0ff */
[----:B------:R-:W5:Y:S05]  /*0290*/  @P0 LDG.E.64 R78, desc[UR6][R6.64] ;  /* 0x00000006064e0981 */ /* 0x000f6a000c1e1b00 */
[----:B------:R-:W0:Y:S01]  /*02a0*/  @P3 LDC.64 R20, c[0x0][0x3e8] ;  /* 0x0000fa00ff143b82 */ /* 0x000e220000000a00 */
[----:B---3--:R-:W-:-:S07]  /*02b0*/  @P2 IMAD.WIDE.U32 R14, R29, 0x8, R14 ;  /* 0x000000081d0e2825 */ /* 0x008fce00078e000e */
[----:B------:R-:W3:Y:S01]  /*02c0*/  @P4 LDC.64 R22, c[0x0][0x3d0] ;  /* 0x0000f400ff164b82 */ /* 0x000ee20000000a00 */
[C---:B----4-:R-:W-:Y:S01]  /*02d0*/  @P2 IMAD.WIDE.U32 R16, R29.reuse, 0x8, R16 ;  /* 0x000000081d102825 */ /* 0x050fe200078e0010 */
[----:B------:R-:W-:Y:S01]  /*02e0*/  @P2 IADD3 R29, PT, PT, R29, 0x20, RZ ;  /* 0x000000201d1d2810 */ /* 0x000fe20007ffe0ff */
[----:B------:R-:W5:Y:S05]  /*02f0*/  @P1 LDG.E.64 R80, desc[UR6][R10.64] ;  /* 0x000000060a501981 */ /* 0x000f6a000c1e1b00 */
[----:B------:R-:W4:Y:S08]  /*0300*/  @P4 LDC.64 R24, c[0x0][0x3e8] ;  /* 0x0000fa00ff184b82 */ /* 0x000f300000000a00 */
[----:B------:R-:W2:Y:S01]  /*0310*/  @P5 LDC.64 R26, c[0x0][0x3e8] ;  /* 0x0000fa00ff1a5b82 */ /* 0x000ea20000000a00 */
[----:B------:R-:W-:Y:S01]  /*0320*/  LOP3.LUT R126, R126, UR4, RZ, 0xfc, !PT ;  /* 0x000000047e7e7c12 */ /* 0x000fe2000f8efcff */
[C---:B-1----:R-:W-:Y:S01]  /*0330*/  @P3 IMAD.WIDE.U32 R18, R29.reuse, 0x8, R18 ;  /* 0x000000081d123825 */ /* 0x042fe200078e0012 */
[----:B------:R-:W5:Y:S03]  /*0340*/  @P1 LDG.E.64 R82, desc[UR6][R12.64] ;  /* 0x000000060c521981 */ /* 0x000f66000c1e1b00 */
[C---:B0-----:R-:W-:Y:S01]  /*0350*/  @P3 IMAD.WIDE.U32 R20, R29.reuse, 0x8, R20 ;  /* 0x000000081d143825 */ /* 0x041fe200078e0014 */
[----:B------:R-:W-:Y:S01]  /*0360*/  @P3 IADD3 R29, PT, PT, R29, 0x20, RZ ;  /* 0x000000201d1d3810 */ /* 0x000fe20007ffe0ff */
[----:B------:R-:W0:Y:S01]  /*0370*/  @P5 LDC.64 R8, c[0x0][0x3d0] ;  /* 0x0000f400ff085b82 */ /* 0x000e220000000a00 */
[----:B------:R-:W-:Y:S01]  /*0380*/  ISETP.GE.AND P0, PT, R126, UR5, PT ;  /* 0x000000057e007c0c */ /* 0x000fe2000bf06270 */
[----:B------:R-:W5:Y:S02]  /*0390*/  @P2 LDG.E.64 R84, desc[UR6][R14.64] ;  /* 0x000000060e542981 */ /* 0x000f64000c1e1b00 */
[C---:B---3--:R-:W-:Y:S01]  /*03a0*/  @P4 IMAD.WIDE.U32 R22, R29.reuse, 0x8, R22 ;  /* 0x000000081d164825 */ /* 0x048fe200078e0016 */
[----:B------:R-:W-:Y:S01]  /*03b0*/  CS2R R72, SRZ ;  /* 0x0000000000487805 */ /* 0x000fe2000001ff00 */
[----:B------:R-:W5:Y:S02]  /*03c0*/  @P2 LDG.E.64 R86, desc[UR6][R16.64] ;  /* 0x0000000610562981 */ /* 0x000f64000c1e1b00 */
[C---:B----4-:R-:W-:Y:S01]  /*03d0*/  @P4 IMAD.WIDE.U32 R24, R29.reuse, 0x8, R24 ;  /* 0x000000081d184825 */ /* 0x050fe200078e0018 */
[----:B------:R-:W-:Y:S01]  /*03e0*/  @P4 IADD3 R29, PT, PT, R29, 0x20, RZ ;  /* 0x000000201d1d4810 */ /* 0x000fe20007ffe0ff */
[----:B------:R-:W5:Y:S01]  /*03f0*/  @P3 LDG.E.64 R88, desc[UR6][R18.64] ;  /* 0x0000000612583981 */ /* 0x000f62000c1e1b00 */
[----:B------:R-:W-:-:S02]  /*0400*/  CS2R R74, SRZ ;  /* 0x00000000004a7805 */ /* 0x000fc4000001ff00 */
[----:B------:R-:W-:Y:S02]  /*0410*/  CS2R R68, SRZ ;  /* 0x0000000000447805 */ /* 0x000fe4000001ff00 */
[----:B------:R-:W-:Y:S01]  /*0420*/  CS2R R70, SRZ ;  /* 0x0000000000467805 */ /* 0x000fe2000001ff00 */
[----:B------:R-:W5:Y:S01]  /*0430*/  @P3 LDG.E.64 R90, desc[UR6][R20.64] ;  /* 0x00000006145a3981 */ /* 0x000f62000c1e1b00 */
[----:B--2---:R-:W-:Y:S01]  /*0440*/  @P5 IMAD.WIDE.U32 R4, R29, 0x8, R26 ;  /* 0x000000081d045825 */ /* 0x004fe200078e001a */
[----:B------:R-:W-:Y:S02]  /*0450*/  CS2R R64, SRZ ;  /* 0x0000000000407805 */ /* 0x000fe4000001ff00 */
[----:B------:R-:W5:Y:S01]  /*0460*/  @P4 LDG.E.64 R92, desc[UR6][R22.64] ;  /* 0x00000006165c4981 */ /* 0x000f62000c1e1b00 */
[----:B------:R-:W-:Y:S02]  /*0470*/  CS2R R66, SRZ ;  /* 0x0000000000427805 */ /* 0x000fe4000001ff00 */
[----:B------:R-:W-:-:S02]  /*0480*/  CS2R R60, SRZ ;  /* 0x00000000003c7805 */ /* 0x000fc4000001ff00 */
[----:B------:R-:W-:Y:S01]  /*0490*/  CS2R R62, SRZ ;  /* 0x00000000003e7805 */ /* 0x000fe2000001ff00 */
[----:B------:R1:W5:Y:S01]  /*04a0*/  @P4 LDG.E.64 R94, desc[UR6][R24.64] ;  /* 0x00000006185e4981 */ /* 0x000362000c1e1b00 */
[----:B0-----:R-:W-:Y:S01]  /*04b0*/  @P5 IMAD.WIDE.U32 R8, R29, 0x8, R8 ;  /* 0x000000081d085825 */ /* 0x001fe200078e0008 */
[----:B------:R-:W-:Y:S02]  /*04c0*/  CS2R R56, SRZ ;  /* 0x0000000000387805 */ /* 0x000fe4000001ff00 */
[----:B------:R-:W5:Y:S01]  /*04d0*/  @P5 LDG.E.64 R2, desc[UR6][R4.64] ;  /* 0x0000000604025981 */ /* 0x000f62000c1e1b00 */
[----:B------:R-:W-:Y:S02]  /*04e0*/  CS2R R58, SRZ ;  /* 0x00000000003a7805 */ /* 0x000fe4000001ff00 */
[----:B------:R-:W-:Y:S02]  /*04f0*/  CS2R R52, SRZ ;  /* 0x0000000000347805 */ /* 0x000fe4000001ff00 */
[----:B------:R-:W-:Y:S01]  /*0500*/  CS2R R54, SRZ ;  /* 0x0000000000367805 */ /* 0x000fe2000001ff00 */
[----:B------:R0:W5:Y:S01]  /*0510*/  @P5 LDG.E.64 R96, desc[UR6][R8.64] ;  /* 0x0000000608605981 */ /* 0x000162000c1e1b00 */
        /* <DEDUP_REMOVED lines=20> */
[----:B0-----:R-:W-:Y:S02]  /*0660*/  CS2R R8, SRZ ;  /* 0x0000000000087805 */ /* 0x001fe4000001ff00 */
[----:B------:R-:W-:Y:S02]  /*0670*/  CS2R R10, SRZ ;  /* 0x00000000000a7805 */ /* 0x000fe4000001ff00 */
[----:B------:R-:W-:Y:S02]  /*0680*/  CS2R R4, SRZ ;  /* 0x0000000000047805 */ /* 0x000fe4000001ff00 */
[----:B------:R-:W-:Y:S01]  /*0690*/  CS2R R6, SRZ ;  /* 0x0000000000067805 */ /* 0x000fe2000001ff00 */
[----:B------:R-:W-:Y:S06]  /*06a0*/  @P0 BRA `(.L_x_11444) ;  /* 0x0000006c00f00947 */ /* 0x000fec0003800000 */
[----:B-----5:R-:W-:Y:S02]  /*06b0*/  MOV R203, R2 ;  /* 0x0000000200cb7202 */ /* 0x020fe40000000f00 */
        /* <DEDUP_REMOVED lines=59> */
[----:B------:R-:W-:Y:S02]  /*0a70*/  MOV R199, R90 ;  /* 0x0000005a00c77202 */ /* 0x000fe40000000f00 */
[--C-:B------:R-:W-:Y:S02]  /*0a80*/  SHF.R.U64 R21, R90, 0x10, R91.reuse ;  /* 0x000000105a157819 */ /* 0x100fe4000000125b */
[----:B------:R-:W-:Y:S02]  /*0a90*/  MOV R200, R91 ;  /* 0x0000005b00c87202 */ /* 0x000fe40000000f00 */
[----:B------:R-:W-:Y:S02]  /*0aa0*/  SHF.R.U32.HI R22, RZ, 0x10, R91 ;  /* 0x00000010ff167819 */ /* 0x000fe4000001165b */
[----:B------:R-:W-:Y:S02]  /*0ab0*/  MOV R201, R94 ;  /* 0x0000005e00c97202 */ /* 0x000fe40000000f00 */
[----:B------:R-:W-:-:S02]  /*0ac0*/  SHF.R.U64 R23, R94, 0x10, R95 ;  /* 0x000000105e177819 */ /* 0x000fc4000000125f */
[----:B------:R-:W-:Y:S02]  /*0ad0*/  MOV R202, R95 ;  /* 0x0000005f00ca7202 */ /* 0x000fe40000000f00 */
[----:B------:R-:W-:Y:S02]  /*0ae0*/  SHF.R.U32.HI R24, RZ, 0x10, R95 ;  /* 0x00000010ff187819 */ /* 0x000fe4000001165f */
[----:B------:R-:W-:Y:S02]  /*0af0*/  SHF.R.U64 R2, R2, 0x10, R3 ;  /* 0x0000001002027819 */ /* 0x000fe40000001203 */
[----:B------:R-:W-:Y:S02]  /*0b00*/  MOV R204, R3 ;  /* 0x0000000300cc7202 */ /* 0x000fe40000000f00 */
[----:B------:R-:W-:Y:S02]  /*0b10*/  MOV R131, R76 ;  /* 0x0000004c00837202 */ /* 0x000fe40000000f00 */
[----:B------:R-:W-:-:S02]  /*0b20*/  SHF.R.U64 R0, R76, 0x10, R77 ;  /* 0x000000104c007819 */ /* 0x000fc4000000124d */
[----:B------:R-:W-:Y:S02]  /*0b30*/  SHF.R.U32.HI R3, RZ, 0x10, R3 ;  /* 0x00000010ff037819 */ /* 0x000fe40000011603 */
[----:B------:R-:W-:Y:S02]  /*0b40*/  PRMT R132, R132, 0x5410, R4 ;  /* 0x0000541084847816 */ /* 0x000fe40000000004 */
[----:B------:R-:W-:Y:S02]  /*0b50*/  PRMT R133, R133, 0x5410, R5 ;  /* 0x0000541085857816 */ /* 0x000fe40000000005 */
[----:B------:R-:W-:Y:S02]  /*0b60*/  CS2R R4, SRZ ;  /* 0x0000000000047805 */ /* 0x000fe4000001ff00 */
[----:B------:R-:W-:Y:S02]  /*0b70*/  PRMT R134, R134, 0x5410, R6 ;  /* 0x0000541086867816 */ /* 0x000fe40000000006 */
[----:B------:R-:W-:-:S02]  /*0b80*/  PRMT R135, R135, 0x5410, R7 ;  /* 0x0000541087877816 */ /* 0x000fc40000000007 */
[----:B------:R-:W-:Y:S02]  /*0b90*/  CS2R R6, SRZ ;  /* 0x0000000000067805 */ /* 0x000fe4000001ff00 */
        /* <DEDUP_REMOVED lines=25> */
[----:B------:R-:W-:Y:S02]  /*0d30*/  CS2R R24, SRZ ;  /* 0x0000000000187805 */ /* 0x000fe4000001ff00 */
[----:B------:R-:W-:Y:S02]  /*0d40*/  PRMT R131, R131, 0x5410, R0 ;  /* 0x0000541083837816 */ /* 0x000fe40000000000 */
[----:B------:R-:W-:Y:S02]  /*0d50*/  PRMT R203, R203, 0x5410, R2 ;  /* 0x00005410cbcb7816 */ /* 0x000fe40000000002 */
[----:B------:R-:W-:-:S07]  /*0d60*/  PRMT R204, R204, 0x5410, R3 ;  /* 0x00005410cccc7816 */ /* 0x000fce0000000003 */
.L_x_11585:
        /* <DEDUP_REMOVED lines=16> */
[----:B------:R0:W2:Y:S01]  /*0e70*/  LDG.E R112, desc[UR6][R112.64] ;  /* 0x0000000670707981 */ /* 0x0000a2000c1e1900 */
[----:B------:R-:W-:Y:S01]  /*0e80*/  MOV R129, UR13 ;  /* 0x0000000d00817c02 */ /* 0x000fe20008000f00 */
[----:B------:R-:W-:Y:S01]  /*0e90*/  BSSY.RECONVERGENT B1, `(.L_x_11447) ;  /* 0x0000045000017945 */ /* 0x000fe20003800200 */
[----:B------:R-:W-:Y:S01]  /*0ea0*/  IADD3 R114, PT, PT, R125, -0x1, RZ ;  /* 0xffffffff7d727810 */ /* 0x000fe20007ffe0ff */
[----:B------:R-:W1:Y:S01]  /*0eb0*/  S2R R130, SR_TID.X ;  /* 0x0000000000827919 */ /* 0x000e620000002100 */
[C---:B------:R-:W-:Y:S01]  /*0ec0*/  ISETP.GE.U32.AND P0, PT, R127.reuse, 0x20, PT ;  /* 0x000000207f00780c */ /* 0x040fe20003f06070 */
[-C--:B------:R-:W-:Y:S01]  /*0ed0*/  IMAD R0, R126, R129.reuse, RZ ;  /* 0x000000817e007224 */ /* 0x080fe200078e02ff */
[----:B------:R-:W-:Y:S01]  /*0ee0*/  ISETP.NE.AND P6, PT, RZ, UR8, PT ;  /* 0x00000008ff007c0c */ /* 0x000fe2000bfc5270 */
[----:B------:R-:W-:Y:S01]  /*0ef0*/  IMAD R114, R114, R129, RZ ;  /* 0x0000008172727224 */ /* 0x000fe200078e02ff */
[----:B------:R-:W-:Y:S02]  /*0f00*/  ISETP.GE.U32.AND P2, PT, R127, 0x40, PT ;  /* 0x000000407f00780c */ /* 0x000fe40003f46070 */
[----:B------:R-:W-:-:S02]  /*0f10*/  SHF.R.S32.HI R115, RZ, 0x1f, R0 ;  /* 0x0000001fff737819 */ /* 0x000fc40000011400 */
[----:B0-----:R-:W-:Y:S02]  /*0f20*/  SHF.R.S32.HI R113, RZ, 0x1f, R114 ;  /* 0x0000001fff717819 */ /* 0x001fe40000011472 */
[----:B------:R-:W-:Y:S02]  /*0f30*/  LEA.HI R115, R115, R0, RZ, 0x2 ;  /* 0x0000000073737211 */ /* 0x000fe400078f10ff */
[----:B------:R-:W-:Y:S02]  /*0f40*/  LEA.HI R113, R113, R114, RZ, 0x2 ;  /* 0x0000007271717211 */ /* 0x000fe400078f10ff */
[C---:B------:R-:W-:Y:S02]  /*0f50*/  ISETP.GE.U32.AND P3, PT, R127.reuse, 0x60, PT ;  /* 0x000000607f00780c */ /* 0x040fe40003f66070 */
[C---:B------:R-:W-:Y:S02]  /*0f60*/  ISETP.GE.U32.AND P4, PT, R127.reuse, 0x80, PT ;  /* 0x000000807f00780c */ /* 0x040fe40003f86070 */
[----:B------:R-:W-:-:S02]  /*0f70*/  ISETP.GE.U32.AND P5, PT, R127, 0xa0, PT ;  /* 0x000000a07f00780c */ /* 0x000fc40003fa6070 */
[----:B------:R-:W-:Y:S02]  /*0f80*/  MOV R165, RZ ;  /* 0x000000ff00a57202 */ /* 0x000fe40000000f00 */
[----:B------:R-:W-:Y:S02]  /*0f90*/  MOV R168, RZ ;  /* 0x000000ff00a87202 */ /* 0x000fe40000000f00 */
[----:B-1----:R-:W-:-:S04]  /*0fa0*/  LOP3.LUT R128, R130, 0x1f, RZ, 0xc0, !PT ;  /* 0x0000001f82807812 */ /* 0x002fc800078ec0ff */
[-C--:B------:R-:W-:Y:S02]  /*0fb0*/  LEA.HI.SX32 R0, R115, R128.reuse, 0x1e ;  /* 0x0000008073007211 */ /* 0x080fe400078ff2ff */
[----:B------:R-:W-:Y:S02]  /*0fc0*/  LEA.HI.SX32 R187, R113, R128, 0x1e ;  /* 0x0000008071bb7211 */ /* 0x000fe400078ff2ff */
[----:B------:R-:W-:Y:S02]  /*0fd0*/  MOV R123, R0 ;  /* 0x00000000007b7202 */ /* 0x000fe40000000f00 */
[----:B--2---:R-:W-:Y:S02]  /*0fe0*/  FSEL R122, R112, RZ, !P6 ;  /* 0x000000ff707a7208 */ /* 0x004fe40007000000 */
[----:B------:R-:W-:Y:S01]  /*0ff0*/  ISETP.GE.U32.AND P6, PT, R127, 0xc0, PT ;  /* 0x000000c07f00780c */ /* 0x000fe20003fc6070 */
[----:B------:R-:W-:-:S12]  /*1000*/  @!P0 BRA `(.L_x_11448) ;  /* 0x0000000000b48947 */ /* 0x000fd80003800000 */
[----:B------:R-:W0:Y:S01]  /*1010*/  LDC.64 R114, c[0x0][0x3a8] ;  /* 0x0000ea00ff727b82 */ /* 0x000e220000000a00 */
[----:B------:R-:W-:-:S04]  /*1020*/  ISETP.NE.U32.AND P0, PT, RZ, UR10, PT ;  /* 0x0000000aff007c0c */ /* 0x000fc8000bf05070 */
[----:B------:R-:W-:-:S03]  /*1030*/  ISETP.NE.AND.EX P0, PT, RZ, UR11, PT, P0 ;  /* 0x0000000bff007c0c */ /* 0x000fc6000bf05300 */
[----:B------:R-:W1:Y:S10]  /*1040*/  LDC.64 R112, c[0x0][0x428] ;  /* 0x00010a00ff707b82 */ /* 0x000e740000000a00 */
        /* <DEDUP_REMOVED lines=8> */
[----:B------:R-:W-:Y:S01]  /*10d0*/  IADD3 R187, PT, PT, R187, 0x20, RZ ;  /* 0x00000020bbbb7810 */ /* 0x000fe20007ffe0ff */
[--C-:B------:R-:W-:Y:S01]  /*10e0*/  HADD2.F32 R162, -RZ, R132.reuse.H1_H1 ;  /* 0x30000084ffa27230 */ /* 0x100fe20000004100 */
        /* <DEDUP_REMOVED lines=10> */
[----:B------:R-:W-:Y:S01]  /*1190*/  FADD.FTZ R48, R48, R112 ;  /* 0x0000007030307221 */ /* 0x000fe20000010000 */
[----:B------:R-:W-:Y:S01]  /*11a0*/  FFMA.FTZ R72, R112, R3, R72 ;  /* 0x0000000370487223 */ /* 0x000fe20000010048 */
[----:B------:R-:W-:Y:S01]  /*11b0*/  FMUL.FTZ R147, R113, R116 ;  /* 0x0000007471937220 */ /* 0x000fe20000410000 */
[----:B------:R-:W-:Y:S01]  /*11c0*/  FADD.FTZ R49, R49, R113 ;  /* 0x0000007131317221 */ /* 0x000fe20000010000 */
[----:B------:R-:W-:Y:S01]  /*11d0*/  FFMA.FTZ R73, R113, R148, R73 ;  /* 0x0000009471497223 */ /* 0x000fe20000010049 */
[----:B------:R-:W-:Y:S01]  /*11e0*/  FADD.FTZ R112, RZ, R138 ;  /* 0x0000008aff707221 */ /* 0x000fe20000010000 */
[----:B------:R-:W-:Y:S01]  /*11f0*/  FFMA.FTZ R113, R3, R138, RZ ;  /* 0x0000008a03717223 */ /* 0x000fe200000100ff */
        /* <DEDUP_REMOVED lines=14> */
.L_x_11448:
[----:B------:R-:W-:Y:S05]  /*12e0*/  BSYNC.RECONVERGENT B1 ;  /* 0x0000000000017941 */ /* 0x000fea0003800200 */
.L_x_11447:
[----:B------:R-:W-:Y:S04]  /*12f0*/  BSSY.RECONVERGENT B1, `(.L_x_11449) ;  /* 0x000002f000017945 */ /* 0x000fe80003800200 */
[----:B------:R-:W-:Y:S05]  /*1300*/  @!P2 BRA `(.L_x_11450) ;  /* 0x0000000000b4a947 */ /* 0x000fea0003800000 */
        /* <DEDUP_REMOVED lines=18> */
[----:B------:R-:W-:-:S02]  /*1430*/  HADD2.F32 R113, -RZ, R134.H0_H0 ;  /* 0x20000086ff717230 */ /* 0x000fc40000004100 */
[----:B-----5:R-:W-:Y:S01]  /*1440*/  FMUL.FTZ R167, R124, R167 ;  /* 0x000000a77ca77220 */ /* 0x020fe20000410000 */
[----:B------:R-:W-:Y:S01]  /*1450*/  FADD.FTZ R183, -R122, R114 ;  /* 0x000000727ab77221 */ /* 0x000fe20000010100 */
[----:B------:R-:W-:Y:S01]  /*1460*/  FMUL.FTZ R176, R124, R177 ;  /* 0x000000b17cb07220 */ /* 0x000fe20000410000 */
[----:B----4-:R-:W-:Y:S01]  /*1470*/  FMUL.FTZ R166, R116, R175 ;  /* 0x000000af74a67220 */ /* 0x010fe20000410000 */
[----:B------:R-:W-:Y:S01]  /*1480*/  FMUL.FTZ R175, R117, R112 ;  /* 0x0000007075af7220 */ /* 0x000fe20000410000 */
        /* <DEDUP_REMOVED lines=21> */
.L_x_11450:
[----:B------:R-:W-:Y:S05]  /*15e0*/  BSYNC.RECONVERGENT B1 ;  /* 0x0000000000017941 */ /* 0x000fea0003800200 */
.L_x_11449:
        /* <DEDUP_REMOVED lines=23> */
[----:B------:R-:W-:Y:S01]  /*1760*/  FMUL.FTZ R181, R124, R185 ;  /* 0x000000b97cb57220 */ /* 0x000fe20000410000 */
[----:B----4-:R-:W-:Y:S01]  /*1770*/  FMUL.FTZ R140, R112, R179 ;  /* 0x000000b3708c7220 */ /* 0x010fe20000410000 */
        /* <DEDUP_REMOVED lines=8> */
[----:B------:R-:W-:-:S02]  /*1800*/  HADD2.F32 R116, -RZ, R136.H1_H1 ;  /* 0x30000088ff747230 */ /* 0x000fc40000004100 */
        /* <DEDUP_REMOVED lines=13> */
.L_x_11452:
[----:B------:R-:W-:Y:S05]  /*18e0*/  BSYNC.RECONVERGENT B1 ;  /* 0x0000000000017941 */ /* 0x000fea0003800200 */
.L_x_11451:
        /* <DEDUP_REMOVED lines=47> */
.L_x_11454:
[----:B------:R-:W-:Y:S05]  /*1be0*/  BSYNC.RECONVERGENT B1 ;  /* 0x0000000000017941 */ /* 0x000fea0003800200 */
.L_x_11453:
        /* <DEDUP_REMOVED lines=47> */
.L_x_11456:
[----:B------:R-:W-:Y:S05]  /*1ee0*/  BSYNC.RECONVERGENT B1 ;  /* 0x0000000000017941 */ /* 0x000fea0003800200 */
.L_x_11455:
        /* <DEDUP_REMOVED lines=12> */
[--C-:B------:R-:W-:Y:S02]  /*1fb0*/  HADD2.F32 R123, -RZ, R191.reuse.H0_H0 ;  /* 0x200000bfff7b7230 */ /* 0x100fe40000004100 */
[--C-:B------:R-:W-:Y:S02]  /*1fc0*/  HADD2.F32 R161, -RZ, R192.reuse.H0_H0 ;  /* 0x200000c0ffa17230 */ /* 0x100fe40000004100 */
[C---:B---3--:R-:W-:Y:S01]  /*1fd0*/  FADD.FTZ R145, -R122.reuse, R116 ;  /* 0x000000747a917221 */ /* 0x048fe20000010100 */
[C---:B------:R-:W-:Y:S01]  /*1fe0*/  FADD.FTZ R159, -R122.reuse, R117 ;  /* 0x000000757a9f7221 */ /* 0x040fe20000010100 */
[----:B------:R-:W-:Y:S02]  /*1ff0*/  HADD2.F32 R116, -RZ, R191.H1_H1 ;  /* 0x300000bfff747230 */ /* 0x000fe40000004100 */
[----:B------:R-:W-:Y:S01]  /*2000*/  FADD.FTZ R163, -R122, R118 ;  /* 0x000000767aa37221 */ /* 0x000fe20000010100 */
[C---:B-----5:R-:W-:Y:S01]  /*2010*/  FMUL.FTZ R145, R124.reuse, R145 ;  /* 0x000000917c917220 */ /* 0x060fe20000410000 */
[----:B------:R-:W-:Y:S01]  /*2020*/  FMUL.FTZ R160, R124, R159 ;  /* 0x0000009f7ca07220 */ /* 0x000fe20000410000 */
[----:B------:R-:W-:Y:S01]  /*2030*/  FADD.FTZ R119, -R122, R119 ;  /* 0x000000777a777221 */ /* 0x000fe20000010100 */
        /* <DEDUP_REMOVED lines=23> */
[----:B0-----:R-:W-:Y:S06]  /*21b0*/  BRA `(.L_x_11457) ;  /* 0x0000000000a07947 */ /* 0x001fec0003800000 */
.L_x_11446:
        /* <DEDUP_REMOVED lines=12> */
[C---:B------:R-:W-:Y:S02]  /*2280*/  ISETP.GE.U32.AND P3, PT, R127.reuse, 0x60, PT ;  /* 0x000000607f00780c */ /* 0x040fe40003f66070 */
[C---:B------:R-:W-:Y:S02]  /*2290*/  ISETP.GE.U32.AND P4, PT, R127.reuse, 0x80, PT ;  /* 0x000000807f00780c */ /* 0x040fe40003f86070 */
[C---:B------:R-:W-:Y:S02]  /*22a0*/  ISETP.GE.U32.AND P5, PT, R127.reuse, 0xa0, PT ;  /* 0x000000a07f00780c */ /* 0x040fe40003fa6070 */
[----:B------:R-:W-:-:S02]  /*22b0*/  ISETP.GE.U32.AND P6, PT, R127, 0xc0, PT ;  /* 0x000000c07f00780c */ /* 0x000fc40003fc6070 */
[----:B------:R-:W-:Y:S01]  /*22c0*/  MOV R187, R0 ;  /* 0x0000000000bb7202 */ /* 0x000fe20000000f00 */
        /* <DEDUP_REMOVED lines=9> */
[----:B------:R-:W-:-:S04]  /*2360*/  @P2 IADD3 R187, PT, PT, R187, 0x20, RZ ;  /* 0x00000020bbbb2810 */ /* 0x000fc80007ffe0ff */
[----:B------:R0:W5:Y:S02]  /*2370*/  @P2 LDG.E.128 R80, desc[UR6][R118.64] ;  /* 0x0000000676502981 */ /* 0x000164000c1e1d00 */
[----:B------:R-:W1:Y:S01]  /*2380*/  @P6 LDC.64 R116, c[0x0][0x438] ;  /* 0x00010e00ff746b82 */ /* 0x000e620000000a00 */
[C---:B--2---:R-:W-:Y:S01]  /*2390*/  @P3 IMAD.WIDE.U32 R122, R187.reuse, 0x10, R122 ;  /* 0x00000010bb7a3825 */ /* 0x044fe200078e007a */
[----:B------:R-:W-:-:S04]  /*23a0*/  @P3 IADD3 R187, PT, PT, R187, 0x20, RZ ;  /* 0x00000020bbbb3810 */ /* 0x000fc80007ffe0ff */
[----:B------:R0:W5:Y:S01]  /*23b0*/  @P3 LDG.E.128 R84, desc[UR6][R122.64] ;  /* 0x000000067a543981 */ /* 0x000162000c1e1d00 */
[C---:B---3--:R-:W-:Y:S01]  /*23c0*/  @P4 IMAD.WIDE.U32 R120, R187.reuse, 0x10, R120 ;  /* 0x00000010bb784825 */ /* 0x048fe200078e0078 */
[----:B------:R-:W-:-:S04]  /*23d0*/  @P4 IADD3 R187, PT, PT, R187, 0x20, RZ ;  /* 0x00000020bbbb4810 */ /* 0x000fc80007ffe0ff */
[----:B------:R0:W5:Y:S01]  /*23e0*/  @P4 LDG.E.128 R88, desc[UR6][R120.64] ;  /* 0x0000000678584981 */ /* 0x000162000c1e1d00 */
[C---:B----4-:R-:W-:Y:S01]  /*23f0*/  @P5 IMAD.WIDE.U32 R112, R187.reuse, 0x10, R112 ;  /* 0x00000010bb705825 */ /* 0x050fe200078e0070 */
[----:B------:R-:W-:-:S04]  /*2400*/  @P5 IADD3 R187, PT, PT, R187, 0x20, RZ ;  /* 0x00000020bbbb5810 */ /* 0x000fc80007ffe0ff */
[----:B------:R0:W5:Y:S01]  /*2410*/  @P5 LDG.E.128 R92, desc[UR6][R112.64] ;  /* 0x00000006705c5981 */ /* 0x000162000c1e1d00 */
[----:B-1----:R-:W-:-:S05]  /*2420*/  @P6 IMAD.WIDE.U32 R116, R187, 0x10, R116 ;  /* 0x00000010bb746825 */ /* 0x002fca00078e0074 */
[----:B------:R0:W5:Y:S02]  /*2430*/  @P6 LDG.E.128 R96, desc[UR6][R116.64] ;  /* 0x0000000674606981 */ /* 0x000164000c1e1d00 */
.L_x_11457:
[----:B------:R-:W-:Y:S05]  /*2440*/  BSYNC.RECONVERGENT B0 ;  /* 0x0000000000007941 */ /* 0x000fea0003800200 */
.L_x_11445:
        /* <DEDUP_REMOVED lines=21> */
.L_x_11607:
        /* <DEDUP_REMOVED lines=9> */
[----:B0-----:R-:W-:Y:S01]  /*2630*/  MOV R119, R0 ;  /* 0x0000000000777202 */ /* 0x001fe20000000f00 */
        /* <DEDUP_REMOVED lines=11> */
.L_x_11462:
[----:B------:R-:W-:Y:S05]  /*26f0*/  BSYNC.RECONVERGENT B1 ;  /* 0x0000000000017941 */ /* 0x000fea0003800200 */
.L_x_11461:
        /* <DEDUP_REMOVED lines=18> */
[----:B-----5:R-:W-:Y:S01]  /*2820*/  FFMA.FTZ R24, R100, R113, R24 ;  /* 0x0000007164187223 */ /* 0x020fe20000010018 */
[----:B------:R-:W-:-:S07]  /*2830*/  FMUL.FTZ R104, R113, R104 ;  /* 0x0000006871687220 */ /* 0x000fce0000410000 */
.L_x_11467:
[----:B------:R-:W-:Y:S05]  /*2840*/  BSYNC.RECONVERGENT B2 ;  /* 0x0000000000027941 */ /* 0x000fea0003800200 */
.L_x_11466:
        /* <DEDUP_REMOVED lines=9> */
[----:B-----5:R-:W-:Y:S01]  /*28e0*/  FFMA.FTZ R25, R101, R2, R25 ;  /* 0x0000000265197223 */ /* 0x020fe20000010019 */
[----:B------:R-:W-:-:S07]  /*28f0*/  FMUL.FTZ R105, R2, R113 ;  /* 0x0000007102697220 */ /* 0x000fce0000410000 */
.L_x_11469:
[----:B------:R-:W-:Y:S05]  /*2900*/  BSYNC.RECONVERGENT B2 ;  /* 0x0000000000027941 */ /* 0x000fea0003800200 */
.L_x_11468:
        /* <DEDUP_REMOVED lines=11> */
.L_x_11471:
[----:B------:R-:W-:Y:S05]  /*29c0*/  BSYNC.RECONVERGENT B2 ;  /* 0x0000000000027941 */ /* 0x000fea0003800200 */
.L_x_11470:
        /* <DEDUP_REMOVED lines=9> */
[----:B------:R-:W-:Y:S01]  /*2a60*/  FMUL.FTZ R107, R2, R113 ;  /* 0x00000071026b7220 */ /* 0x000fe20000410000 */
[----:B------:R-:W-:Y:S06]  /*2a70*/  BRA `(.L_x_11472) ;  /* 0x0000000800287947 */ /* 0x000fec0003800000 */
.L_x_11465:
        /* <DEDUP_REMOVED lines=12> */
[----:B------:R-:W-:Y:S01]  /*2b40*/  FMUL.FTZ R115, R124, R115 ;  /* 0x000000737c737220 */ /* 0x000fe20000410000 */
[----:B------:R-:W-:Y:S01]  /*2b50*/  BSSY.RECONVERGENT B2, `(.L_x_11473) ;  /* 0x000000f000027945 */ /* 0x000fe20003800200 */
[----:B------:R-:W-:-:S02]  /*2b60*/  FSEL R110, R109, RZ, P0 ;  /* 0x000000ff6d6e7208 */ /* 0x000fc40000000000 */
[----:B------:R-:W-:Y:S02]  /*2b70*/  FSEL R109, R111, RZ, P0 ;  /* 0x000000ff6f6d7208 */ /* 0x000fe40000000000 */
[----:B------:R-:W-:Y:S02]  /*2b80*/  FSEL R108, R108, RZ, P0 ;  /* 0x000000ff6c6c7208 */ /* 0x000fe40000000000 */
[----:B------:R-:W-:Y:S01]  /*2b90*/  FSEL R111, R115, RZ, P0 ;  /* 0x000000ff736f7208 */ /* 0x000fe20000000000 */
        /* <DEDUP_REMOVED lines=10> */
.L_x_11474:
[----:B------:R-:W-:Y:S05]  /*2c40*/  BSYNC.RECONVERGENT B2 ;  /* 0x0000000000027941 */ /* 0x000fea0003800200 */
.L_x_11473:
        /* <DEDUP_REMOVED lines=11> */
.L_x_11476:
[----:B------:R-:W-:Y:S05]  /*2d00*/  BSYNC.RECONVERGENT B2 ;  /* 0x0000000000027941 */ /* 0x000fea0003800200 */
.L_x_11475:
        /* <DEDUP_REMOVED lines=11> */
.L_x_11478:
[----:B------:R-:W-:Y:S05]  /*2dc0*/  BSYNC.RECONVERGENT B2 ;  /* 0x0000000000027941 */ /* 0x000fea0003800200 */
.L_x_11477:
[----:B------:R-:W-:Y:S05]  /*2dd0*/  @!P2 BRA `(.L_x_11472) ;  /* 0x000000040050a947 */ /* 0x000fea0003800000 */
[----:B------:R-:W-:Y:S02]  /*2de0*/  HADD2.F32 R107, -RZ, R194.H1_H1 ;  /* 0x300000c2ff6b7230 */ /* 0x000fe40000004100 */
[----:B------:R-:W-:-:S04]  /*2df0*/  FMUL.FTZ R2, R111, UR12 ;  /* 0x0000000c6f027c20 */ /* 0x000fc80008410000 */
[-C--:B-----5:R-:W-:Y:S01]  /*2e00*/  FFMA.FTZ R27, R103, R2.reuse, R27 ;  /* 0x00000002671b7223 */ /* 0x0a0fe2000001001b */
[----:B------:R-:W-:Y:S01]  /*2e10*/  FMUL.FTZ R107, R107, R2 ;  /* 0x000000026b6b7220 */ /* 0x000fe20000410000 */
[----:B------:R-:W-:Y:S06]  /*2e20*/  BRA `(.L_x_11472) ;  /* 0x00000004003c7947 */ /* 0x000fec0003800000 */
.L_x_11464:
        /* <DEDUP_REMOVED lines=16> */
[C---:B------:R-:W-:Y:S01]  /*2f30*/  @P1 FFMA.FTZ R112, R124.reuse, R120, R77 ;  /* 0x000000787c701223 */ /* 0x040fe2000001004d */
[----:B------:R-:W-:Y:S01]  /*2f40*/  MOV R114, R78 ;  /* 0x0000004e00727202 */ /* 0x000fe20000000f00 */
[----:B------:R-:W-:Y:S01]  /*2f50*/  @P1 FFMA.FTZ R114, R124, R165, R78 ;  /* 0x000000a57c721223 */ /* 0x000fe2000001004e */
[----:B------:R-:W-:-:S02]  /*2f60*/  @P2 HADD2.F32 R120, -RZ, R193.H0_H0 ;  /* 0x200000c1ff782230 */ /* 0x000fc40000004100 */
[----:B------:R-:W2:Y:S01]  /*2f70*/  @P2 LDC R187, c[0x0][0x40c] ;  /* 0x00010300ffbb2b82 */ /* 0x000ea20000000800 */
[----:B0-----:R-:W-:-:S04]  /*2f80*/  @P2 FMUL.FTZ R113, R2, R115 ;  /* 0x0000007302712220 */ /* 0x001fc80000410000 */
[-C--:B------:R-:W-:Y:S01]  /*2f90*/  @P2 FMUL.FTZ R104, R120, R113.reuse ;  /* 0x0000007178682220 */ /* 0x080fe20000410000 */
[----:B-----5:R-:W-:Y:S01]  /*2fa0*/  @P2 FFMA.FTZ R24, R100, R113, R24 ;  /* 0x0000007164182223 */ /* 0x020fe20000010018 */
[----:B-1----:R-:W-:Y:S01]  /*2fb0*/  @P2 FMUL.FTZ R2, R112, R123 ;  /* 0x0000007b70022220 */ /* 0x002fe20000410000 */
[----:B------:R-:W-:Y:S02]  /*2fc0*/  @P2 HADD2.F32 R123, -RZ, R193.H1_H1 ;  /* 0x300000c1ff7b2230 */ /* 0x000fe40000004100 */
[----:B------:R-:W-:Y:S02]  /*2fd0*/  @P2 HADD2.F32 R112, -RZ, R194.H0_H0 ;  /* 0x200000c2ff702230 */ /* 0x000fe40000004100 */
[-C--:B------:R-:W-:Y:S01]  /*2fe0*/  @P2 FFMA.FTZ R25, R101, R2.reuse, R25 ;  /* 0x0000000265192223 */ /* 0x080fe20000010019 */
[----:B------:R-:W-:Y:S01]  /*2ff0*/  @P2 FMUL.FTZ R105, R123, R2 ;  /* 0x000000027b692220 */ /* 0x000fe20000410000 */
[----:B--2---:R-:W-:-:S04]  /*3000*/  @P2 FMUL.FTZ R115, R114, R187 ;  /* 0x000000bb72732220 */ /* 0x004fc80000410000 */
[-C--:B------:R-:W-:Y:S01]  /*3010*/  @P2 FMUL.FTZ R106, R112, R115.reuse ;  /* 0x00000073706a2220 */ /* 0x080fe20000410000 */
        /* <DEDUP_REMOVED lines=8> */
[-C--:B------:R-:W-:Y:S01]  /*30a0*/  FFMA.FTZ R27, R103, R2.reuse, R27 ;  /* 0x00000002671b7223 */ /* 0x080fe2000001001b */
[----:B------:R-:W-:Y:S01]  /*30b0*/  FMUL.FTZ R107, R107, R2 ;  /* 0x000000026b6b7220 */ /* 0x000fe20000410000 */
[----:B------:R-:W-:Y:S06]  /*30c0*/  BRA `(.L_x_11472) ;  /* 0x0000000000947947 */ /* 0x000fec0003800000 */
.L_x_11479:
        /* <DEDUP_REMOVED lines=9> */
[----:B------:R-:W-:Y:S01]  /*3160*/  @P1 FADD.FTZ R2, R147, -R2 ;  /* 0x8000000293021221 */ /* 0x000fe20000010000 */
[C---:B------:R-:W-:Y:S01]  /*3170*/  @P1 FFMA.FTZ R108, R124.reuse, R111, R76 ;  /* 0x0000006f7c6c1223 */ /* 0x040fe2000001004c */
[----:B------:R-:W-:Y:S01]  /*3180*/  @P1 FFMA.FTZ R111, R149, R0, R121 ;  /* 0x00000000956f1223 */ /* 0x000fe20000010079 */
[----:B------:R-:W-:Y:S01]  /*3190*/  @P1 FFMA.FTZ R112, R124, R110, R79 ;  /* 0x0000006e7c701223 */ /* 0x000fe2000001004f */
[----:B------:R-:W-:Y:S01]  /*31a0*/  MOV R109, R77 ;  /* 0x0000004d006d7202 */ /* 0x000fe20000000f00 */
[----:B------:R-:W-:-:S02]  /*31b0*/  @P2 HADD2.F32 R114, -RZ, R193.H0_H0 ;  /* 0x200000c1ff722230 */ /* 0x000fc40000004100 */
[----:B------:R-:W-:Y:S01]  /*31c0*/  @P1 FADD.FTZ R115, R150, -R111 ;  /* 0x8000006f96731221 */ /* 0x000fe20000010000 */
[----:B------:R-:W2:Y:S01]  /*31d0*/  @P2 LDC R120, c[0x0][0x40c] ;  /* 0x00010300ff782b82 */ /* 0x000ea20000000800 */
[C---:B------:R-:W-:Y:S01]  /*31e0*/  @P1 FFMA.FTZ R109, R124.reuse, R2, R77 ;  /* 0x000000027c6d1223 */ /* 0x040fe2000001004d */
[----:B------:R-:W-:Y:S01]  /*31f0*/  @P2 HADD2.F32 R187, -RZ, R194.H1_H1 ;  /* 0x300000c2ffbb2230 */ /* 0x000fe20000004100 */
[----:B------:R-:W-:Y:S01]  /*3200*/  MOV R110, R78 ;  /* 0x0000004e006e7202 */ /* 0x000fe20000000f00 */
[----:B------:R-:W-:Y:S01]  /*3210*/  @P1 FFMA.FTZ R110, R124, R115, R78 ;  /* 0x000000737c6e1223 */ /* 0x000fe2000001004e */
[----:B------:R-:W-:-:S03]  /*3220*/  @P2 HADD2.F32 R115, -RZ, R193.H1_H1 ;  /* 0x300000c1ff732230 */ /* 0x000fc60000004100 */
[----:B------:R-:W3:Y:S01]  /*3230*/  @P2 LDC R123, c[0x0][0x40c] ;  /* 0x00010300ff7b2b82 */ /* 0x000ee20000000800 */
[----:B0-----:R-:W-:-:S04]  /*3240*/  @P2 FMUL.FTZ R111, R108, R113 ;  /* 0x000000716c6f2220 */ /* 0x001fc80000410000 */
[-C--:B------:R-:W-:Y:S01]  /*3250*/  @P2 FMUL.FTZ R104, R114, R111.reuse ;  /* 0x0000006f72682220 */ /* 0x080fe20000410000 */
[----:B------:R-:W-:Y:S02]  /*3260*/  @P2 HADD2.F32 R114, -RZ, R194.H0_H0 ;  /* 0x200000c2ff722230 */ /* 0x000fe40000004100 */
[----:B-----5:R-:W-:Y:S01]  /*3270*/  @P2 FFMA.FTZ R24, R100, R111, R24 ;  /* 0x0000006f64182223 */ /* 0x020fe20000010018 */
[----:B-1----:R-:W-:Y:S01]  /*3280*/  @P2 FMUL.FTZ R2, R112, R165 ;  /* 0x000000a570022220 */ /* 0x002fe20000410000 */
[----:B------:R-:W-:-:S03]  /*3290*/  MOV R111, R112 ;  /* 0x00000070006f7202 */ /* 0x000fc60000000f00 */
[-C--:B------:R-:W-:Y:S01]  /*32a0*/  @P2 FMUL.FTZ R107, R187, R2.reuse ;  /* 0x00000002bb6b2220 */ /* 0x080fe20000410000 */
[----:B------:R-:W-:Y:S01]  /*32b0*/  @P2 FFMA.FTZ R27, R103, R2, R27 ;  /* 0x00000002671b2223 */ /* 0x000fe2000001001b */
[----:B--2---:R-:W-:-:S04]  /*32c0*/  @P2 FMUL.FTZ R2, R109, R120 ;  /* 0x000000786d022220 */ /* 0x004fc80000410000 */
[-C--:B------:R-:W-:Y:S01]  /*32d0*/  @P2 FMUL.FTZ R105, R115, R2.reuse ;  /* 0x0000000273692220 */ /* 0x080fe20000410000 */
[----:B------:R-:W-:Y:S01]  /*32e0*/  @P2 FFMA.FTZ R25, R101, R2, R25 ;  /* 0x0000000265192223 */ /* 0x000fe20000010019 */
[----:B---3--:R-:W-:-:S04]  /*32f0*/  @P2 FMUL.FTZ R113, R110, R123 ;  /* 0x0000007b6e712220 */ /* 0x008fc80000410000 */
[-C--:B------:R-:W-:Y:S01]  /*3300*/  @P2 FMUL.FTZ R106, R114, R113.reuse ;  /* 0x00000071726a2220 */ /* 0x080fe20000410000 */
[----:B------:R-:W-:-:S07]  /*3310*/  @P2 FFMA.FTZ R26, R102, R113, R26 ;  /* 0x00000071661a2223 */ /* 0x000fce000001001a */
.L_x_11472:
[----:B------:R-:W-:Y:S05]  /*3320*/  BSYNC.RECONVERGENT B1 ;  /* 0x0000000000017941 */ /* 0x000fea0003800200 */
.L_x_11463:
        /* <DEDUP_REMOVED lines=10> */
.L_x_11460:
[----:B------:R-:W-:Y:S05]  /*33d0*/  BSYNC.RECONVERGENT B0 ;  /* 0x0000000000007941 */ /* 0x000fea0003800200 */
.L_x_11459:
        /* <DEDUP_REMOVED lines=8> */
.L_x_11483:
[----:B------:R-:W-:Y:S05]  /*3460*/  BSYNC.RECONVERGENT B1 ;  /* 0x0000000000017941 */ /* 0x000fea0003800200 */
.L_x_11482:
        /* <DEDUP_REMOVED lines=14> */
[----:B------:R-:W-:Y:S01]  /*3550*/  @P1 FFMA.FTZ R116, R184, R0, R121 ;  /* 0x00000000b8741223 */ /* 0x000fe20000010079 */
[----:B------:R-:W-:Y:S01]  /*3560*/  @P1 FADD.FTZ R112, R175, -R112 ;  /* 0x80000070af701221 */ /* 0x000fe20000010000 */
[----:B------:R-:W1:Y:S01]  /*3570*/  @P2 LDC R118, c[0x0][0x40c] ;  /* 0x00010300ff762b82 */ /* 0x000e620000000800 */
[----:B------:R-:W-:Y:S01]  /*3580*/  @P1 FFMA.FTZ R108, R124, R109, R80 ;  /* 0x0000006d7c6c1223 */ /* 0x000fe20000010050 */
[----:B------:R-:W-:Y:S01]  /*3590*/  @P1 FADD.FTZ R113, R178, -R111 ;  /* 0x8000006fb2711221 */ /* 0x000fe20000010000 */
[--C-:B------:R-:W-:Y:S01]  /*35a0*/  @P2 HADD2.F32 R2, -RZ, R195.reuse.H0_H0 ;  /* 0x200000c3ff022230 */ /* 0x100fe20000004100 */
[----:B------:R-:W-:Y:S01]  /*35b0*/  MOV R109, R81 ;  /* 0x00000051006d7202 */ /* 0x000fe20000000f00 */
[----:B------:R-:W-:Y:S01]  /*35c0*/  @P1 FADD.FTZ R116, R183, -R116 ;  /* 0x80000074b7741221 */ /* 0x000fe20000010000 */
[----:B------:R-:W-:Y:S01]  /*35d0*/  MOV R110, R82 ;  /* 0x00000052006e7202 */ /* 0x000fe20000000f00 */
[C---:B------:R-:W-:Y:S01]  /*35e0*/  @P1 FFMA.FTZ R109, R124.reuse, R112, R81 ;  /* 0x000000707c6d1223 */ /* 0x040fe20000010051 */
[----:B------:R-:W2:Y:S01]  /*35f0*/  @P2 LDC R123, c[0x0][0x40c] ;  /* 0x00010300ff7b2b82 */ /* 0x000ea20000000800 */
[C---:B------:R-:W-:Y:S01]  /*3600*/  @P1 FFMA.FTZ R110, R124.reuse, R113, R82 ;  /* 0x000000717c6e1223 */ /* 0x040fe20000010052 */
[----:B------:R-:W-:Y:S01]  /*3610*/  MOV R114, R83 ;  /* 0x0000005300727202 */ /* 0x000fe20000000f00 */
[----:B------:R-:W-:Y:S01]  /*3620*/  @P1 FFMA.FTZ R114, R124, R116, R83 ;  /* 0x000000747c721223 */ /* 0x000fe20000010053 */
[----:B------:R-:W-:-:S02]  /*3630*/  @P2 HADD2.F32 R113, -RZ, R195.H1_H1 ;  /* 0x300000c3ff712230 */ /* 0x000fc40000004100 */
[----:B------:R-:W-:Y:S02]  /*3640*/  @P2 HADD2.F32 R112, -RZ, R196.H0_H0 ;  /* 0x200000c4ff702230 */ /* 0x000fe40000004100 */
[----:B0-----:R-:W-:-:S04]  /*3650*/  @P2 FMUL.FTZ R111, R108, R115 ;  /* 0x000000736c6f2220 */ /* 0x001fc80000410000 */
[----:B------:R-:W-:Y:S01]  /*3660*/  @P2 FMUL.FTZ R104, R111, R2 ;  /* 0x000000026f682220 */ /* 0x000fe20000410000 */
[----:B-----5:R-:W-:Y:S01]  /*3670*/  @P2 FFMA.FTZ R20, R100, R111, R20 ;  /* 0x0000006f64142223 */ /* 0x020fe20000010014 */
[----:B------:R-:W-:Y:S01]  /*3680*/  MOV R111, R114 ;  /* 0x00000072006f7202 */ /* 0x000fe20000000f00 */
[----:B-1----:R-:W-:-:S04]  /*3690*/  @P2 FMUL.FTZ R2, R109, R118 ;  /* 0x000000766d022220 */ /* 0x002fc80000410000 */
[----:B------:R-:W-:Y:S01]  /*36a0*/  @P2 FMUL.FTZ R105, R2, R113 ;  /* 0x0000007102692220 */ /* 0x000fe20000410000 */
[----:B------:R-:W-:Y:S01]  /*36b0*/  @P2 FFMA.FTZ R21, R101, R2, R21 ;  /* 0x0000000265152223 */ /* 0x000fe20000010015 */
[----:B--2---:R-:W-:-:S04]  /*36c0*/  @P2 FMUL.FTZ R115, R110, R123 ;  /* 0x0000007b6e732220 */ /* 0x004fc80000410000 */
[----:B------:R-:W-:Y:S01]  /*36d0*/  @P2 FMUL.FTZ R106, R115, R112 ;  /* 0x00000070736a2220 */ /* 0x000fe20000410000 */
[----:B------:R-:W-:Y:S01]  /*36e0*/  @P2 FFMA.FTZ R22, R102, R115, R22 ;  /* 0x0000007366162223 */ /* 0x000fe20000010016 */
[----:B------:R-:W-:Y:S06]  /*36f0*/  @!P2 BRA `(.L_x_11487) ;  /* 0x000000080064a947 */ /* 0x000fec0003800000 */
[----:B------:R-:W-:Y:S02]  /*3700*/  HADD2.F32 R107, -RZ, R196.H1_H1 ;  /* 0x300000c4ff6b7230 */ /* 0x000fe40000004100 */
[----:B------:R-:W-:-:S04]  /*3710*/  FMUL.FTZ R2, R114, UR12 ;  /* 0x0000000c72027c20 */ /* 0x000fc80008410000 */
[----:B------:R-:W-:Y:S01]  /*3720*/  FFMA.FTZ R23, R103, R2, R23 ;  /* 0x0000000267177223 */ /* 0x000fe20000010017 */
[----:B------:R-:W-:Y:S01]  /*3730*/  FMUL.FTZ R107, R2, R107 ;  /* 0x0000006b026b7220 */ /* 0x000fe20000410000 */
[----:B------:R-:W-:Y:S06]  /*3740*/  BRA `(.L_x_11487) ;  /* 0x0000000800507947 */ /* 0x000fec0003800000 */
.L_x_11486:
        /* <DEDUP_REMOVED lines=29> */
[----:B------:R-:W-:Y:S01]  /*3920*/  MOV R2, R83 ;  /* 0x0000005300027202 */ /* 0x000fe20000000f00 */
[----:B------:R-:W-:Y:S02]  /*3930*/  HADD2.F32 R107, -RZ, R196.H1_H1 ;  /* 0x300000c4ff6b7230 */ /* 0x000fe40000004100 */
[----:B------:R-:W-:-:S04]  /*3940*/  @P1 FADD.FTZ R112, R183, -R112 ;  /* 0x80000070b7701221 */ /* 0x000fc80000010000 */
[----:B------:R-:W-:-:S04]  /*3950*/  @P1 FFMA.FTZ R2, R124, R112, R83 ;  /* 0x000000707c021223 */ /* 0x000fc80000010053 */
[----:B------:R-:W-:-:S04]  /*3960*/  FMUL.FTZ R2, R2, UR12 ;  /* 0x0000000c02027c20 */ /* 0x000fc80008410000 */
[-C--:B------:R-:W-:Y:S01]  /*3970*/  FFMA.FTZ R23, R103, R2.reuse, R23 ;  /* 0x0000000267177223 */ /* 0x080fe20000010017 */
[----:B------:R-:W-:Y:S01]  /*3980*/  FMUL.FTZ R107, R107, R2 ;  /* 0x000000026b6b7220 */ /* 0x000fe20000410000 */
[----:B------:R-:W-:Y:S06]  /*3990*/  BRA `(.L_x_11487) ;  /* 0x0000000400bc7947 */ /* 0x000fec0003800000 */
.L_x_11485:
[----:B------:R-:W-:-:S04]  /*39a0*/  UISETP.NE.U32.AND UP0, UPT, UR14, URZ, UPT ;  /* 0x000000ff0e00728c */ /* 0x000fc8000bf05070 */
[----:B------:R-:W-:-:S06]  /*39b0*/  UISETP.NE.AND.EX UP0, UPT, UR15, URZ, UPT, UP0 ;  /* 0x000000ff0f00728c */ /* 0x000fcc000bf05300 */
[----:B------:R-:W-:-:S13]  /*39c0*/  PLOP3.LUT P0, PT, PT, PT, UP0, 0x80, 0x8 ;  /* 0x000000000008781c */ /* 0x000fda0003f0f008 */
        /* <DEDUP_REMOVED lines=27> */
[-C--:B-----5:R-:W-:Y:S01]  /*3b80*/  FFMA.FTZ R20, R100, R111.reuse, R20 ;  /* 0x0000006f64147223 */ /* 0x0a0fe20000010014 */
[----:B------:R-:W-:-:S07]  /*3b90*/  FMUL.FTZ R104, R104, R111 ;  /* 0x0000006f68687220 */ /* 0x000fce0000410000 */
.L_x_11490:
[----:B------:R-:W-:Y:S05]  /*3ba0*/  BSYNC.RECONVERGENT B2 ;  /* 0x0000000000027941 */ /* 0x000fea0003800200 */
.L_x_11489:
[----:B------:R-:W-:Y:S04]  /*3bb0*/  BSSY.RECONVERGENT B2, `(.L_x_11491) ;  /* 0x000000b000027945 */ /* 0x000fe80003800200 */
        /* <DEDUP_REMOVED lines=8> */
[-C--:B-----5:R-:W-:Y:S01]  /*3c40*/  FFMA.FTZ R21, R101, R2.reuse, R21 ;  /* 0x0000000265157223 */ /* 0x0a0fe20000010015 */
[----:B------:R-:W-:-:S07]  /*3c50*/  FMUL.FTZ R105, R105, R2 ;  /* 0x0000000269697220 */ /* 0x000fce0000410000 */
.L_x_11492:
[----:B------:R-:W-:Y:S05]  /*3c60*/  BSYNC.RECONVERGENT B2 ;  /* 0x0000000000027941 */ /* 0x000fea0003800200 */
.L_x_11491:
        /* <DEDUP_REMOVED lines=11> */
.L_x_11494:
[----:B------:R-:W-:Y:S05]  /*3d20*/  BSYNC.RECONVERGENT B2 ;  /* 0x0000000000027941 */ /* 0x000fea0003800200 */
.L_x_11493:
[----:B------:R-:W-:Y:S01]  /*3d30*/  MOV R111, R112 ;  /* 0x00000070006f7202 */ /* 0x000fe20000000f00 */
[----:B------:R-:W-:Y:S06]  /*3d40*/  @!P2 BRA `(.L_x_11487) ;  /* 0x0000000000d0a947 */ /* 0x000fec0003800000 */
[----:B------:R-:W-:Y:S02]  /*3d50*/  HADD2.F32 R107, -RZ, R196.H1_H1 ;  /* 0x300000c4ff6b7230 */ /* 0x000fe40000004100 */
[----:B------:R-:W-:Y:S01]  /*3d60*/  FMUL.FTZ R2, R112, UR12 ;  /* 0x0000000c70027c20 */ /* 0x000fe20008410000 */
[----:B------:R-:W-:-:S03]  /*3d70*/  MOV R111, R112 ;  /* 0x00000070006f7202 */ /* 0x000fc60000000f00 */
[-C--:B-----5:R-:W-:Y:S01]  /*3d80*/  FFMA.FTZ R23, R103, R2.reuse, R23 ;  /* 0x0000000267177223 */ /* 0x0a0fe20000010017 */
[----:B------:R-:W-:Y:S01]  /*3d90*/  FMUL.FTZ R107, R107, R2 ;  /* 0x000000026b6b7220 */ /* 0x000fe20000410000 */
[----:B------:R-:W-:Y:S06]  /*3da0*/  BRA `(.L_x_11487) ;  /* 0x0000000000b87947 */ /* 0x000fec0003800000 */
.L_x_11488:
        /* <DEDUP_REMOVED lines=11> */
.L_x_11496:
[----:B------:R-:W-:Y:S05]  /*3e60*/  BSYNC.RECONVERGENT B2 ;  /* 0x0000000000027941 */ /* 0x000fea0003800200 */
.L_x_11495:
[----:B------:R-:W-:Y:S04]  /*3e70*/  BSSY.RECONVERGENT B2, `(.L_x_11497) ;  /* 0x000000b000027945 */ /* 0x000fe80003800200 */
[----:B------:R-:W-:Y:S05]  /*3e80*/  @!P2 BRA `(.L_x_11498) ;  /* 0x000000000024a947 */ /* 0x000fea0003800000 */
[----:B------:R-:W-:Y:S01]  /*3e90*/  FFMA.FTZ R2, R176, R0, R121 ;  /* 0x00000000b0027223 */ /* 0x000fe20000010079 */
[----:B------:R-:W-:Y:S01]  /*3ea0*/  ISETP.GT.AND P3, PT, R125, RZ, PT ;  /* 0x000000ff7d00720c */ /* 0x000fe20003f64270 */
[----:B0-----:R-:W-:Y:S02]  /*3eb0*/  HADD2.F32 R113, -RZ, R195.H1_H1 ;  /* 0x300000c3ff717230 */ /* 0x001fe40000004100 */
[----:B------:R-:W-:-:S04]  /*3ec0*/  FADD.FTZ R105, R175, -R2 ;  /* 0x80000002af697221 */ /* 0x000fc80000010000 */
[----:B------:R-:W-:-:S05]  /*3ed0*/  FMUL.FTZ R105, R124, R105 ;  /* 0x000000697c697220 */ /* 0x000fca0000410000 */
[----:B------:R-:W-:-:S05]  /*3ee0*/  FSEL R105, R105, RZ, P3 ;  /* 0x000000ff69697208 */ /* 0x000fca0001800000 */
[----:B------:R-:W-:-:S04]  /*3ef0*/  FMUL.FTZ R2, R105, UR12 ;  /* 0x0000000c69027c20 */ /* 0x000fc80008410000 */
[-C--:B-----5:R-:W-:Y:S01]  /*3f00*/  FFMA.FTZ R21, R101, R2.reuse, R21 ;  /* 0x0000000265157223 */ /* 0x0a0fe20000010015 */
[----:B------:R-:W-:-:S07]  /*3f10*/  FMUL.FTZ R105, R113, R2 ;  /* 0x0000000271697220 */ /* 0x000fce0000410000 */
.L_x_11498:
[----:B------:R-:W-:Y:S05]  /*3f20*/  BSYNC.RECONVERGENT B2 ;  /* 0x0000000000027941 */ /* 0x000fea0003800200 */
.L_x_11497:
        /* <DEDUP_REMOVED lines=11> */
.L_x_11500:
[----:B------:R-:W-:Y:S05]  /*3fe0*/  BSYNC.RECONVERGENT B2 ;  /* 0x0000000000027941 */ /* 0x000fea0003800200 */
.L_x_11499:
[----:B------:R-:W-:Y:S05]  /*3ff0*/  @!P2 BRA `(.L_x_11487) ;  /* 0x000000000024a947 */ /* 0x000fea0003800000 */
[----:B------:R-:W-:Y:S01]  /*4000*/  FFMA.FTZ R2, R184, R0, R121 ;  /* 0x00000000b8027223 */ /* 0x000fe20000010079 */
[----:B------:R-:W-:-:S03]  /*4010*/  ISETP.GT.AND P3, PT, R125, RZ, PT ;  /* 0x000000ff7d00720c */ /* 0x000fc60003f64270 */
[----:B0-----:R-:W-:-:S04]  /*4020*/  FADD.FTZ R107, R183, -R2 ;  /* 0x80000002b76b7221 */ /* 0x001fc80000010000 */
[----:B------:R-:W-:Y:S01]  /*4030*/  FMUL.FTZ R2, R124, R107 ;  /* 0x0000006b7c027220 */ /* 0x000fe20000410000 */
[----:B------:R-:W-:-:S04]  /*4040*/  HADD2.F32 R107, -RZ, R196.H1_H1 ;  /* 0x300000c4ff6b7230 */ /* 0x000fc80000004100 */
[----:B------:R-:W-:-:S05]  /*4050*/  FSEL R2, R2, RZ, P3 ;  /* 0x000000ff02027208 */ /* 0x000fca0001800000 */
[----:B------:R-:W-:-:S04]  /*4060*/  FMUL.FTZ R2, R2, UR12 ;  /* 0x0000000c02027c20 */ /* 0x000fc80008410000 */
[-C--:B-----5:R-:W-:Y:S01]  /*4070*/  FFMA.FTZ R23, R103, R2.reuse, R23 ;  /* 0x0000000267177223 */ /* 0x0a0fe20000010017 */
[----:B------:R-:W-:-:S07]  /*4080*/  FMUL.FTZ R107, R107, R2 ;  /* 0x000000026b6b7220 */ /* 0x000fce0000410000 */
.L_x_11487:
[----:B------:R-:W-:Y:S05]  /*4090*/  BSYNC.RECONVERGENT B1 ;  /* 0x0000000000017941 */ /* 0x000fea0003800200 */
.L_x_11484:
        /* <DEDUP_REMOVED lines=8> */
.L_x_11481:
[----:B------:R-:W-:Y:S05]  /*4120*/  BSYNC.RECONVERGENT B0 ;  /* 0x0000000000007941 */ /* 0x000fea0003800200 */
.L_x_11480:
        /* <DEDUP_REMOVED lines=8> */
.L_x_11504:
[----:B------:R-:W-:Y:S05]  /*41b0*/  BSYNC.RECONVERGENT B1 ;  /* 0x0000000000017941 */ /* 0x000fea0003800200 */
.L_x_11503:
        /* <DEDUP_REMOVED lines=46> */
.L_x_11507:
        /* <DEDUP_REMOVED lines=37> */
.L_x_11506:
[----:B------:R-:W-:-:S04]  /*46f0*/  UISETP.NE.U32.AND UP0, UPT, UR14, URZ, UPT ;  /* 0x000000ff0e00728c */ /* 0x000fc8000bf05070 */
[----:B------:R-:W-:-:S06]  /*4700*/  UISETP.NE.AND.EX UP0, UPT, UR15, URZ, UPT, UP0 ;  /* 0x000000ff0f00728c */ /* 0x000fcc000bf05300 */
[----:B------:R-:W-:-:S13]  /*4710*/  PLOP3.LUT P0, PT, PT, PT, UP0, 0x80, 0x8 ;  /* 0x000000000008781c */ /* 0x000fda0003f0f008 */
        /* <DEDUP_REMOVED lines=29> */
.L_x_11511:
[----:B------:R-:W-:Y:S05]  /*48f0*/  BSYNC.RECONVERGENT B2 ;  /* 0x0000000000027941 */ /* 0x000fea0003800200 */
.L_x_11510:
        /* <DEDUP_REMOVED lines=11> */
.L_x_11513:
[----:B------:R-:W-:Y:S05]  /*49b0*/  BSYNC.RECONVERGENT B2 ;  /* 0x0000000000027941 */ /* 0x000fea0003800200 */
.L_x_11512:
        /* <DEDUP_REMOVED lines=11> */
.L_x_11515:
[----:B------:R-:W-:Y:S05]  /*4a70*/  BSYNC.RECONVERGENT B2 ;  /* 0x0000000000027941 */ /* 0x000fea0003800200 */
.L_x_11514:
        /* <DEDUP_REMOVED lines=8> */
.L_x_11509:
[----:B------:R-:W-:Y:S04]  /*4b00*/  BSSY.RECONVERGENT B2, `(.L_x_11516) ;  /* 0x000000b000027945 */ /* 0x000fe80003800200 */
[----:B------:R-:W-:Y:S05]  /*4b10*/  @!P2 BRA `(.L_x_11517) ;  /* 0x000000000024a947 */ /* 0x000fea0003800000 */
[----:B0-2---:R-:W-:Y:S01]  /*4b20*/  FFMA.FTZ R113, R139, R0, R121 ;  /* 0x000000008b717223 */ /* 0x005fe20000010079 */
        /* <DEDUP_REMOVED lines=8> */
.L_x_11517:
[----:B------:R-:W-:Y:S05]  /*4bb0*/  BSYNC.RECONVERGENT B2 ;  /* 0x0000000000027941 */ /* 0x000fea0003800200 */
.L_x_11516:
[----:B------:R-:W-:Y:S04]  /*4bc0*/  BSSY.RECONVERGENT B2, `(.L_x_11518) ;  /* 0x000000b000027945 */ /* 0x000fe80003800200 */
[----:B------:R-:W-:Y:S05]  /*4bd0*/  @!P2 BRA `(.L_x_11519) ;  /* 0x000000000024a947 */ /* 0x000fea0003800000 */
[----:B------:R-:W-:Y:S01]  /*4be0*/  FFMA.FTZ R2, R180, R0, R121 ;  /* 0x00000000b4027223 */ /* 0x000fe20000010079 */
[----:B------:R-:W-:Y:S01]  /*4bf0*/  ISETP.GT.AND P3, PT, R125, RZ, PT ;  /* 0x000000ff7d00720c */ /* 0x000fe20003f64270 */
[----:B0-2---:R-:W-:Y:S02]  /*4c00*/  HADD2.F32 R113, -RZ, R197.H1_H1 ;  /* 0x300000c5ff717230 */ /* 0x005fe40000004100 */
[----:B------:R-:W-:-:S04]  /*4c10*/  FADD.FTZ R105, R179, -R2 ;  /* 0x80000002b3697221 */ /* 0x000fc80000010000 */
[----:B------:R-:W-:-:S05]  /*4c20*/  FMUL.FTZ R105, R124, R105 ;  /* 0x000000697c697220 */ /* 0x000fca0000410000 */
[----:B------:R-:W-:-:S05]  /*4c30*/  FSEL R105, R105, RZ, P3 ;  /* 0x000000ff69697208 */ /* 0x000fca0001800000 */
[----:B------:R-:W-:-:S04]  /*4c40*/  FMUL.FTZ R2, R105, UR12 ;  /* 0x0000000c69027c20 */ /* 0x000fc80008410000 */
[-C--:B-----5:R-:W-:Y:S01]  /*4c50*/  FFMA.FTZ R17, R101, R2.reuse, R17 ;  /* 0x0000000265117223 */ /* 0x0a0fe20000010011 */
[----:B------:R-:W-:-:S07]  /*4c60*/  FMUL.FTZ R105, R113, R2 ;  /* 0x0000000271697220 */ /* 0x000fce0000410000 */
.L_x_11519:
[----:B------:R-:W-:Y:S05]  /*4c70*/  BSYNC.RECONVERGENT B2 ;  /* 0x0000000000027941 */ /* 0x000fea0003800200 */
.L_x_11518:
        /* <DEDUP_REMOVED lines=11> */
.L_x_11521:
[----:B------:R-:W-:Y:S05]  /*4d30*/  BSYNC.RECONVERGENT B2 ;  /* 0x0000000000027941 */ /* 0x000fea0003800200 */
.L_x_11520:
[----:B------:R-:W-:Y:S05]  /*4d40*/  @!P2 BRA `(.L_x_11508) ;  /* 0x000000000024a947 */ /* 0x000fea0003800000 */
[----:B------:R-:W-:Y:S01]  /*4d50*/  FFMA.FTZ R2, R186, R0, R121 ;  /* 0x00000000ba027223 */ /* 0x000fe20000010079 */
[----:B------:R-:W-:-:S03]  /*4d60*/  ISETP.GT.AND P3, PT, R125, RZ, PT ;  /* 0x000000ff7d00720c */ /* 0x000fc60003f64270 */
[----:B0-2---:R-:W-:-:S04]  /*4d70*/  FADD.FTZ R107, R185, -R2 ;  /* 0x80000002b96b7221 */ /* 0x005fc80000010000 */
[----:B------:R-:W-:Y:S01]  /*4d80*/  FMUL.FTZ R2, R124, R107 ;  /* 0x0000006b7c027220 */ /* 0x000fe20000410000 */
[----:B------:R-:W-:-:S04]  /*4d90*/  HADD2.F32 R107, -RZ, R198.H1_H1 ;  /* 0x300000c6ff6b7230 */ /* 0x000fc80000004100 */
[----:B------:R-:W-:-:S05]  /*4da0*/  FSEL R2, R2, RZ, P3 ;  /* 0x000000ff02027208 */ /* 0x000fca0001800000 */
[----:B------:R-:W-:-:S04]  /*4db0*/  FMUL.FTZ R2, R2, UR12 ;  /* 0x0000000c02027c20 */ /* 0x000fc80008410000 */
[-C--:B-----5:R-:W-:Y:S01]  /*4dc0*/  FFMA.FTZ R19, R103, R2.reuse, R19 ;  /* 0x0000000267137223 */ /* 0x0a0fe20000010013 */
[----:B------:R-:W-:-:S07]  /*4dd0*/  FMUL.FTZ R107, R107, R2 ;  /* 0x000000026b6b7220 */ /* 0x000fce0000410000 */
.L_x_11508:
[----:B------:R-:W-:Y:S05]  /*4de0*/  BSYNC.RECONVERGENT B1 ;  /* 0x0000000000017941 */ /* 0x000fea0003800200 */
.L_x_11505:
[----:B0-2---:R-:W0:Y:S08]  /*4df0*/  @P0 LDC.64 R114, c[0x0][0x478] ;  /* 0x00011e00ff720b82 */ /* 0x005e300000000a00 */
[----:B------:R-:W1:Y:S01]  /*4e00*/  @P2 LDC.64 R112, c[0x0][0x468] ;  /* 0x00011a00ff702b82 */ /* 0x000e620000000a00 */
[C---:B0-----:R-:W-:Y:S01]  /*4e10*/  @P0 IMAD.WIDE.U32 R114, R119.reuse, 0x10, R114 ;  /* 0x0000001077720825 */ /* 0x041fe200078e0072 */
[----:B------:R-:W-:-:S04]  /*4e20*/  IADD3 R119, PT, PT, R119, 0x20, RZ ;  /* 0x0000002077777810 */ /* 0x000fc80007ffe0ff */
[----:B------:R3:W-:Y:S01]  /*4e30*/  @P0 STG.E.128 desc[UR6][R114.64], R108 ;  /* 0x0000006c72000986 */ /* 0x0007e2000c101d06 */
[C---:B-1----:R-:W-:Y:S01]  /*4e40*/  @P2 IMAD.WIDE.U32 R112, R117.reuse, 0x10, R112 ;  /* 0x0000001075702825 */ /* 0x042fe200078e0070 */
[----:B------:R-:W-:-:S04]  /*4e50*/  IADD3 R117, PT, PT, R117, 0x20, RZ ;  /* 0x0000002075757810 */ /* 0x000fc80007ffe0ff */
[----:B------:R3:W-:Y:S03]  /*4e60*/  @P2 STG.E.128 desc[UR6][R112.64], R104 ;  /* 0x0000006870002986 */ /* 0x0007e6000c101d06 */
.L_x_11502:
[----:B------:R-:W-:Y:S05]  /*4e70*/  BSYNC.RECONVERGENT B0 ;  /* 0x0000000000007941 */ /* 0x000fea0003800200 */
.L_x_11501:
        /* <DEDUP_REMOVED lines=8> */
.L_x_11525:
[----:B------:R-:W-:Y:S05]  /*4f00*/  BSYNC.RECONVERGENT B1 ;  /* 0x0000000000017941 */ /* 0x000fea0003800200 */
.L_x_11524:
        /* <DEDUP_REMOVED lines=8> */
[----:B0-23--:R-:W0:Y:S01]  /*4f90*/  @P2 LDC R115, c[0x0][0x40c] ;  /* 0x00010300ff732b82 */ /* 0x00de220000000800 */
        /* <DEDUP_REMOVED lines=37> */
.L_x_11528:
[----:B0-23--:R-:W0:Y:S01]  /*51f0*/  @P2 LDC R115, c[0x0][0x40c] ;  /* 0x00010300ff732b82 */ /* 0x00de220000000800 */
        /* <DEDUP_REMOVED lines=36> */
.L_x_11527:
[----:B------:R-:W-:-:S04]  /*5440*/  UISETP.NE.U32.AND UP0, UPT, UR14, URZ, UPT ;  /* 0x000000ff0e00728c */ /* 0x000fc8000bf05070 */
[----:B------:R-:W-:-:S06]  /*5450*/  UISETP.NE.AND.EX UP0, UPT, UR15, URZ, UPT, UP0 ;  /* 0x000000ff0f00728c */ /* 0x000fcc000bf05300 */
[----:B------:R-:W-:-:S13]  /*5460*/  PLOP3.LUT P0, PT, PT, PT, UP0, 0x80, 0x8 ;  /* 0x000000000008781c */ /* 0x000fda0003f0f008 */
        /* <DEDUP_REMOVED lines=29> */
.L_x_11532:
[----:B------:R-:W-:Y:S05]  /*5640*/  BSYNC.RECONVERGENT B2 ;  /* 0x0000000000027941 */ /* 0x000fea0003800200 */
.L_x_11531:
        /* <DEDUP_REMOVED lines=11> */
.L_x_11534:
[----:B------:R-:W-:Y:S05]  /*5700*/  BSYNC.RECONVERGENT B2 ;  /* 0x0000000000027941 */ /* 0x000fea0003800200 */
.L_x_11533:
        /* <DEDUP_REMOVED lines=11> */
.L_x_11536:
[----:B------:R-:W-:Y:S05]  /*57c0*/  BSYNC.RECONVERGENT B2 ;  /* 0x0000000000027941 */ /* 0x000fea0003800200 */
.L_x_11535:
        /* <DEDUP_REMOVED lines=8> */
.L_x_11530:
[----:B------:R-:W-:Y:S04]  /*5850*/  BSSY.RECONVERGENT B2, `(.L_x_11537) ;  /* 0x000000b000027945 */ /* 0x000fe80003800200 */
[----:B------:R-:W-:Y:S05]  /*5860*/  @!P2 BRA `(.L_x_11538) ;  /* 0x000000000024a947 */ /* 0x000fea0003800000 */
[----:B0-23--:R-:W-:Y:S01]  /*5870*/  FFMA.FTZ R113, R141, R0, R121 ;  /* 0x000000008d717223 */ /* 0x00dfe20000010079 */
        /* <DEDUP_REMOVED lines=8> */
.L_x_11538:
[----:B------:R-:W-:Y:S05]  /*5900*/  BSYNC.RECONVERGENT B2 ;  /* 0x0000000000027941 */ /* 0x000fea0003800200 */
.L_x_11537:
[----:B------:R-:W-:Y:S04]  /*5910*/  BSSY.RECONVERGENT B2, `(.L_x_11539) ;  /* 0x000000b000027945 */ /* 0x000fe80003800200 */
[----:B------:R-:W-:Y:S05]  /*5920*/  @!P2 BRA `(.L_x_11540) ;  /* 0x000000000024a947 */ /* 0x000fea0003800000 */
[----:B------:R-:W-:Y:S01]  /*5930*/  FFMA.FTZ R2, R152, R0, R121 ;  /* 0x0000000098027223 */ /* 0x000fe20000010079 */
[----:B------:R-:W-:Y:S01]  /*5940*/  ISETP.GT.AND P3, PT, R125, RZ, PT ;  /* 0x000000ff7d00720c */ /* 0x000fe20003f64270 */
[----:B0-23--:R-:W-:Y:S02]  /*5950*/  HADD2.F32 R113, -RZ, R199.H1_H1 ;  /* 0x300000c7ff717230 */ /* 0x00dfe40000004100 */
[----:B------:R-:W-:-:S04]  /*5960*/  FADD.FTZ R105, R151, -R2 ;  /* 0x8000000297697221 */ /* 0x000fc80000010000 */
[----:B------:R-:W-:-:S05]  /*5970*/  FMUL.FTZ R105, R124, R105 ;  /* 0x000000697c697220 */ /* 0x000fca0000410000 */
[----:B------:R-:W-:-:S05]  /*5980*/  FSEL R105, R105, RZ, P3 ;  /* 0x000000ff69697208 */ /* 0x000fca0001800000 */
[----:B------:R-:W-:-:S04]  /*5990*/  FMUL.FTZ R2, R105, UR12 ;  /* 0x0000000c69027c20 */ /* 0x000fc80008410000 */
[-C--:B-----5:R-:W-:Y:S01]  /*59a0*/  FFMA.FTZ R13, R101, R2.reuse, R13 ;  /* 0x00000002650d7223 */ /* 0x0a0fe2000001000d */
[----:B------:R-:W-:-:S07]  /*59b0*/  FMUL.FTZ R105, R113, R2 ;  /* 0x0000000271697220 */ /* 0x000fce0000410000 */
.L_x_11540:
[----:B------:R-:W-:Y:S05]  /*59c0*/  BSYNC.RECONVERGENT B2 ;  /* 0x0000000000027941 */ /* 0x000fea0003800200 */
.L_x_11539:
        /* <DEDUP_REMOVED lines=11> */
.L_x_11542:
[----:B------:R-:W-:Y:S05]  /*5a80*/  BSYNC.RECONVERGENT B2 ;  /* 0x0000000000027941 */ /* 0x000fea0003800200 */
.L_x_11541:
[----:B------:R-:W-:Y:S05]  /*5a90*/  @!P2 BRA `(.L_x_11529) ;  /* 0x000000000024a947 */ /* 0x000fea0003800000 */
[----:B------:R-:W-:Y:S01]  /*5aa0*/  FFMA.FTZ R2, R170, R0, R121 ;  /* 0x00000000aa027223 */ /* 0x000fe20000010079 */
[----:B------:R-:W-:-:S03]  /*5ab0*/  ISETP.GT.AND P3, PT, R125, RZ, PT ;  /* 0x000000ff7d00720c */ /* 0x000fc60003f64270 */
[----:B0-23--:R-:W-:-:S04]  /*5ac0*/  FADD.FTZ R107, R169, -R2 ;  /* 0x80000002a96b7221 */ /* 0x00dfc80000010000 */
[----:B------:R-:W-:Y:S01]  /*5ad0*/  FMUL.FTZ R2, R124, R107 ;  /* 0x0000006b7c027220 */ /* 0x000fe20000410000 */
[----:B------:R-:W-:-:S04]  /*5ae0*/  HADD2.F32 R107, -RZ, R200.H1_H1 ;  /* 0x300000c8ff6b7230 */ /* 0x000fc80000004100 */
[----:B------:R-:W-:-:S05]  /*5af0*/  FSEL R2, R2, RZ, P3 ;  /* 0x000000ff02027208 */ /* 0x000fca0001800000 */
[----:B------:R-:W-:-:S04]  /*5b00*/  FMUL.FTZ R2, R2, UR12 ;  /* 0x0000000c02027c20 */ /* 0x000fc80008410000 */
[-C--:B-----5:R-:W-:Y:S01]  /*5b10*/  FFMA.FTZ R15, R103, R2.reuse, R15 ;  /* 0x00000002670f7223 */ /* 0x0a0fe2000001000f */
[----:B------:R-:W-:-:S07]  /*5b20*/  FMUL.FTZ R107, R107, R2 ;  /* 0x000000026b6b7220 */ /* 0x000fce0000410000 */
.L_x_11529:
[----:B------:R-:W-:Y:S05]  /*5b30*/  BSYNC.RECONVERGENT B1 ;  /* 0x0000000000017941 */ /* 0x000fea0003800200 */
.L_x_11526:
[----:B0-23--:R-:W0:Y:S08]  /*5b40*/  @P0 LDC.64 R114, c[0x0][0x478] ;  /* 0x00011e00ff720b82 */ /* 0x00de300000000a00 */
[----:B------:R-:W1:Y:S01]  /*5b50*/  @P2 LDC.64 R112, c[0x0][0x468] ;  /* 0x00011a00ff702b82 */ /* 0x000e620000000a00 */
[C---:B0-----:R-:W-:Y:S01]  /*5b60*/  @P0 IMAD.WIDE.U32 R114, R119.reuse, 0x10, R114 ;  /* 0x0000001077720825 */ /* 0x041fe200078e0072 */
[----:B------:R-:W-:-:S04]  /*5b70*/  IADD3 R119, PT, PT, R119, 0x20, RZ ;  /* 0x0000002077777810 */ /* 0x000fc80007ffe0ff */
[----:B------:R4:W-:Y:S01]  /*5b80*/  @P0 STG.E.128 desc[UR6][R114.64], R108 ;  /* 0x0000006c72000986 */ /* 0x0009e2000c101d06 */
[C---:B-1----:R-:W-:Y:S01]  /*5b90*/  @P2 IMAD.WIDE.U32 R112, R117.reuse, 0x10, R112 ;  /* 0x0000001075702825 */ /* 0x042fe200078e0070 */
[----:B------:R-:W-:-:S04]  /*5ba0*/  IADD3 R117, PT, PT, R117, 0x20, RZ ;  /* 0x0000002075757810 */ /* 0x000fc80007ffe0ff */
[----:B------:R4:W-:Y:S03]  /*5bb0*/  @P2 STG.E.128 desc[UR6][R112.64], R104 ;  /* 0x0000006870002986 */ /* 0x0009e6000c101d06 */
.L_x_11523:
[----:B------:R-:W-:Y:S05]  /*5bc0*/  BSYNC.RECONVERGENT B0 ;  /* 0x0000000000007941 */ /* 0x000fea0003800200 */
.L_x_11522:
        /* <DEDUP_REMOVED lines=8> */
.L_x_11546:
[----:B------:R-:W-:Y:S05]  /*5c50*/  BSYNC.RECONVERGENT B1 ;  /* 0x0000000000017941 */ /* 0x000fea0003800200 */
.L_x_11545:
        /* <DEDUP_REMOVED lines=8> */
[----:B0-234-:R-:W0:Y:S01]  /*5ce0*/  @P2 LDC R115, c[0x0][0x40c] ;  /* 0x00010300ff732b82 */ /* 0x01de220000000800 */
        /* <DEDUP_REMOVED lines=37> */
.L_x_11549:
[----:B0-234-:R-:W0:Y:S01]  /*5f40*/  @P2 LDC R115, c[0x0][0x40c] ;  /* 0x00010300ff732b82 */ /* 0x01de220000000800 */
        /* <DEDUP_REMOVED lines=36> */
.L_x_11548:
[----:B------:R-:W-:-:S04]  /*6190*/  UISETP.NE.U32.AND UP0, UPT, UR14, URZ, UPT ;  /* 0x000000ff0e00728c */ /* 0x000fc8000bf05070 */
[----:B------:R-:W-:-:S06]  /*61a0*/  UISETP.NE.AND.EX UP0, UPT, UR15, URZ, UPT, UP0 ;  /* 0x000000ff0f00728c */ /* 0x000fcc000bf05300 */
[----:B------:R-:W-:-:S13]  /*61b0*/  PLOP3.LUT P0, PT, PT, PT, UP0, 0x80, 0x8 ;  /* 0x000000000008781c */ /* 0x000fda0003f0f008 */
        /* <DEDUP_REMOVED lines=29> */
.L_x_11553:
[----:B------:R-:W-:Y:S05]  /*6390*/  BSYNC.RECONVERGENT B2 ;  /* 0x0000000000027941 */ /* 0x000fea0003800200 */
.L_x_11552:
        /* <DEDUP_REMOVED lines=11> */
.L_x_11555:
[----:B------:R-:W-:Y:S05]  /*6450*/  BSYNC.RECONVERGENT B2 ;  /* 0x0000000000027941 */ /* 0x000fea0003800200 */
.L_x_11554:
        /* <DEDUP_REMOVED lines=11> */
.L_x_11557:
[----:B------:R-:W-:Y:S05]  /*6510*/  BSYNC.RECONVERGENT B2 ;  /* 0x0000000000027941 */ /* 0x000fea0003800200 */
.L_x_11556:
        /* <DEDUP_REMOVED lines=8> */
.L_x_11551:
[----:B------:R-:W-:Y:S04]  /*65a0*/  BSSY.RECONVERGENT B2, `(.L_x_11558) ;  /* 0x000000b000027945 */ /* 0x000fe80003800200 */
[----:B------:R-:W-:Y:S05]  /*65b0*/  @!P2 BRA `(.L_x_11559) ;  /* 0x000000000024a947 */ /* 0x000fea0003800000 */
[----:B0-234-:R-:W-:Y:S01]  /*65c0*/  FFMA.FTZ R113, R143, R0, R121 ;  /* 0x000000008f717223 */ /* 0x01dfe20000010079 */
        /* <DEDUP_REMOVED lines=8> */
.L_x_11559:
[----:B------:R-:W-:Y:S05]  /*6650*/  BSYNC.RECONVERGENT B2 ;  /* 0x0000000000027941 */ /* 0x000fea0003800200 */
.L_x_11558:
[----:B------:R-:W-:Y:S04]  /*6660*/  BSSY.RECONVERGENT B2, `(.L_x_11560) ;  /* 0x000000b000027945 */ /* 0x000fe80003800200 */
[----:B------:R-:W-:Y:S05]  /*6670*/  @!P2 BRA `(.L_x_11561) ;  /* 0x000000000024a947 */ /* 0x000fea0003800000 */
[----:B------:R-:W-:Y:S01]  /*6680*/  FFMA.FTZ R2, R156, R0, R121 ;  /* 0x000000009c027223 */ /* 0x000fe20000010079 */
[----:B------:R-:W-:Y:S01]  /*6690*/  ISETP.GT.AND P3, PT, R125, RZ, PT ;  /* 0x000000ff7d00720c */ /* 0x000fe20003f64270 */
[----:B0-234-:R-:W-:Y:S02]  /*66a0*/  HADD2.F32 R113, -RZ, R201.H1_H1 ;  /* 0x300000c9ff717230 */ /* 0x01dfe40000004100 */
[----:B------:R-:W-:-:S04]  /*66b0*/  FADD.FTZ R105, R155, -R2 ;  /* 0x800000029b697221 */ /* 0x000fc80000010000 */
[----:B------:R-:W-:-:S05]  /*66c0*/  FMUL.FTZ R105, R124, R105 ;  /* 0x000000697c697220 */ /* 0x000fca0000410000 */
[----:B------:R-:W-:-:S05]  /*66d0*/  FSEL R105, R105, RZ, P3 ;  /* 0x000000ff69697208 */ /* 0x000fca0001800000 */
[----:B------:R-:W-:-:S04]  /*66e0*/  FMUL.FTZ R2, R105, UR12 ;  /* 0x0000000c69027c20 */ /* 0x000fc80008410000 */
[-C--:B-----5:R-:W-:Y:S01]  /*66f0*/  FFMA.FTZ R9, R101, R2.reuse, R9 ;  /* 0x0000000265097223 */ /* 0x0a0fe20000010009 */
[----:B------:R-:W-:-:S07]  /*6700*/  FMUL.FTZ R105, R113, R2 ;  /* 0x0000000271697220 */ /* 0x000fce0000410000 */
.L_x_11561:
[----:B------:R-:W-:Y:S05]  /*6710*/  BSYNC.RECONVERGENT B2 ;  /* 0x0000000000027941 */ /* 0x000fea0003800200 */
.L_x_11560:
        /* <DEDUP_REMOVED lines=11> */
.L_x_11563:
[----:B------:R-:W-:Y:S05]  /*67d0*/  BSYNC.RECONVERGENT B2 ;  /* 0x0000000000027941 */ /* 0x000fea0003800200 */
.L_x_11562:
[----:B------:R-:W-:Y:S05]  /*67e0*/  @!P2 BRA `(.L_x_11550) ;  /* 0x000000000024a947 */ /* 0x000fea0003800000 */
[----:B------:R-:W-:Y:S01]  /*67f0*/  FFMA.FTZ R2, R172, R0, R121 ;  /* 0x00000000ac027223 */ /* 0x000fe20000010079 */
[----:B------:R-:W-:-:S03]  /*6800*/  ISETP.GT.AND P3, PT, R125, RZ, PT ;  /* 0x000000ff7d00720c */ /* 0x000fc60003f64270 */
[----:B0-234-:R-:W-:-:S04]  /*6810*/  FADD.FTZ R107, R171, -R2 ;  /* 0x80000002ab6b7221 */ /* 0x01dfc80000010000 */
[----:B------:R-:W-:Y:S01]  /*6820*/  FMUL.FTZ R2, R124, R107 ;  /* 0x0000006b7c027220 */ /* 0x000fe20000410000 */
[----:B------:R-:W-:-:S04]  /*6830*/  HADD2.F32 R107, -RZ, R202.H1_H1 ;  /* 0x300000caff6b7230 */ /* 0x000fc80000004100 */
[----:B------:R-:W-:-:S05]  /*6840*/  FSEL R2, R2, RZ, P3 ;  /* 0x000000ff02027208 */ /* 0x000fca0001800000 */
[----:B------:R-:W-:-:S04]  /*6850*/  FMUL.FTZ R2, R2, UR12 ;  /* 0x0000000c02027c20 */ /* 0x000fc80008410000 */
[-C--:B-----5:R-:W-:Y:S01]  /*6860*/  FFMA.FTZ R11, R103, R2.reuse, R11 ;  /* 0x00000002670b7223 */ /* 0x0a0fe2000001000b */
[----:B------:R-:W-:-:S07]  /*6870*/  FMUL.FTZ R107, R107, R2 ;  /* 0x000000026b6b7220 */ /* 0x000fce0000410000 */
.L_x_11550:
[----:B------:R-:W-:Y:S05]  /*6880*/  BSYNC.RECONVERGENT B1 ;  /* 0x0000000000017941 */ /* 0x000fea0003800200 */
.L_x_11547:
[----:B0-234-:R-:W0:Y:S08]  /*6890*/  @P0 LDC.64 R114, c[0x0][0x478] ;  /* 0x00011e00ff720b82 */ /* 0x01de300000000a00 */
[----:B------:R-:W1:Y:S01]  /*68a0*/  @P2 LDC.64 R112, c[0x0][0x468] ;  /* 0x00011a00ff702b82 */ /* 0x000e620000000a00 */
[C---:B0-----:R-:W-:Y:S01]  /*68b0*/  @P0 IMAD.WIDE.U32 R114, R119.reuse, 0x10, R114 ;  /* 0x0000001077720825 */ /* 0x041fe200078e0072 */
[----:B------:R-:W-:-:S04]  /*68c0*/  IADD3 R119, PT, PT, R119, 0x20, RZ ;  /* 0x0000002077777810 */ /* 0x000fc80007ffe0ff */
[----:B------:R0:W-:Y:S01]  /*68d0*/  @P0 STG.E.128 desc[UR6][R114.64], R108 ;  /* 0x0000006c72000986 */ /* 0x0001e2000c101d06 */
[C---:B-1----:R-:W-:Y:S01]  /*68e0*/  @P2 IMAD.WIDE.U32 R112, R117.reuse, 0x10, R112 ;  /* 0x0000001075702825 */ /* 0x042fe200078e0070 */
[----:B------:R-:W-:-:S04]  /*68f0*/  IADD3 R117, PT, PT, R117, 0x20, RZ ;  /* 0x0000002075757810 */ /* 0x000fc80007ffe0ff */
[----:B------:R0:W-:Y:S03]  /*6900*/  @P2 STG.E.128 desc[UR6][R112.64], R104 ;  /* 0x0000006870002986 */ /* 0x0001e6000c101d06 */
.L_x_11544:
[----:B------:R-:W-:Y:S05]  /*6910*/  BSYNC.RECONVERGENT B0 ;  /* 0x0000000000007941 */ /* 0x000fea0003800200 */
.L_x_11543:
        /* <DEDUP_REMOVED lines=8> */
.L_x_11567:
[----:B------:R-:W-:Y:S05]  /*69a0*/  BSYNC.RECONVERGENT B1 ;  /* 0x0000000000017941 */ /* 0x000fea0003800200 */
.L_x_11566:
        /* <DEDUP_REMOVED lines=17> */
[C---:B------:R-:W-:Y:S01]  /*6ac0*/  @P1 FFMA.FTZ R108, R124.reuse, R109, R96 ;  /* 0x0000006d7c6c1223 */ /* 0x040fe20000010060 */
        /* <DEDUP_REMOVED lines=28> */
.L_x_11570:
        /* <DEDUP_REMOVED lines=37> */
.L_x_11569:
        /* <DEDUP_REMOVED lines=17> */
[----:B------:R-:W-:Y:S01]  /*6ff0*/  FMUL.FTZ R113, R124, R113 ;  /* 0x000000717c717220 */ /* 0x000fe20000410000 */
[----:B------:R-:W-:Y:S08]  /*7000*/  @!P2 BRA `(.L_x_11574) ;  /* 0x000000000024a947 */ /* 0x000ff00003800000 */
        /* <DEDUP_REMOVED lines=9> */
.L_x_11574:
[----:B------:R-:W-:Y:S05]  /*70a0*/  BSYNC.RECONVERGENT B2 ;  /* 0x0000000000027941 */ /* 0x000fea0003800200 */
.L_x_11573:
        /* <DEDUP_REMOVED lines=11> */
.L_x_11576:
[----:B------:R-:W-:Y:S05]  /*7160*/  BSYNC.RECONVERGENT B2 ;  /* 0x0000000000027941 */ /* 0x000fea0003800200 */
.L_x_11575:
        /* <DEDUP_REMOVED lines=11> */
.L_x_11578:
[----:B------:R-:W-:Y:S05]  /*7220*/  BSYNC.RECONVERGENT B2 ;  /* 0x0000000000027941 */ /* 0x000fea0003800200 */
.L_x_11577:
[----:B------:R-:W-:Y:S02]  /*7230*/  FSEL R111, R108, RZ, P3 ;  /* 0x000000ff6c6f7208 */ /* 0x000fe40001800000 */
[----:B------:R-:W-:Y:S02]  /*7240*/  FSEL R110, R110, RZ, P3 ;  /* 0x000000ff6e6e7208 */ /* 0x000fe40001800000 */
[----:B------:R-:W-:Y:S02]  /*7250*/  FSEL R109, R112, RZ, P3 ;  /* 0x000000ff706d7208 */ /* 0x000fe40001800000 */
[----:B------:R-:W-:Y:S01]  /*7260*/  FSEL R108, R113, RZ, P3 ;  /* 0x000000ff716c7208 */ /* 0x000fe20001800000 */
[----:B------:R-:W-:Y:S06]  /*7270*/  @!P2 BRA `(.L_x_11571) ;  /* 0x0000000000cca947 */ /* 0x000fec0003800000 */
[----:B------:R-:W-:Y:S02]  /*7280*/  HADD2.F32 R107, -RZ, R204.H1_H1 ;  /* 0x300000ccff6b7230 */ /* 0x000fe40000004100 */
[----:B------:R-:W-:-:S04]  /*7290*/  FMUL.FTZ R0, R111, UR12 ;  /* 0x0000000c6f007c20 */ /* 0x000fc80008410000 */
[-C--:B-----5:R-:W-:Y:S01]  /*72a0*/  FFMA.FTZ R7, R103, R0.reuse, R7 ;  /* 0x0000000067077223 */ /* 0x0a0fe20000010007 */
[----:B------:R-:W-:Y:S01]  /*72b0*/  FMUL.FTZ R107, R107, R0 ;  /* 0x000000006b6b7220 */ /* 0x000fe20000410000 */
[----:B------:R-:W-:Y:S06]  /*72c0*/  BRA `(.L_x_11571) ;  /* 0x0000000000b87947 */ /* 0x000fec0003800000 */
.L_x_11572:
[----:B0-234-:R-:W0:Y:S01]  /*72d0*/  @P2 LDC R115, c[0x0][0x40c] ;  /* 0x00010300ff732b82 */ /* 0x01de220000000800 */
[----:B------:R-:W-:Y:S01]  /*72e0*/  FFMA.FTZ R2, R174, R0, R121 ;  /* 0x00000000ae027223 */ /* 0x000fe20000010079 */
[----:B------:R-:W-:Y:S01]  /*72f0*/  ISETP.GT.AND P1, PT, R125, RZ, PT ;  /* 0x000000ff7d00720c */ /* 0x000fe20003f24270 */
[----:B------:R-:W-:Y:S01]  /*7300*/  BSSY.RECONVERGENT B2, `(.L_x_11579) ;  /* 0x0000010000027945 */ /* 0x000fe20003800200 */
[----:B------:R-:W-:Y:S02]  /*7310*/  @P2 HADD2.F32 R123, -RZ, R204.H1_H1 ;  /* 0x300000ccff7b2230 */ /* 0x000fe40000004100 */
[----:B------:R-:W-:-:S04]  /*7320*/  FADD.FTZ R113, R173, -R2 ;  /* 0x80000002ad717221 */ /* 0x000fc80000010000 */
[----:B------:R-:W-:-:S05]  /*7330*/  FMUL.FTZ R113, R124, R113 ;  /* 0x000000717c717220 */ /* 0x000fca0000410000 */
[----:B------:R-:W-:-:S05]  /*7340*/  FSEL R2, R113, RZ, P1 ;  /* 0x000000ff71027208 */ /* 0x000fca0000800000 */
[----:B0-----:R-:W-:Y:S01]  /*7350*/  @P2 FMUL.FTZ R2, R2, R115 ;  /* 0x0000007302022220 */ /* 0x001fe20000410000 */
        /* <DEDUP_REMOVED lines=10> */
.L_x_11580:
[----:B------:R-:W-:Y:S05]  /*7400*/  BSYNC.RECONVERGENT B2 ;  /* 0x0000000000027941 */ /* 0x000fea0003800200 */
.L_x_11579:
        /* <DEDUP_REMOVED lines=9> */
[-C--:B-----5:R-:W-:Y:S01]  /*74a0*/  FFMA.FTZ R5, R101, R112.reuse, R5 ;  /* 0x0000007065057223 */ /* 0x0a0fe20000010005 */
[----:B------:R-:W-:-:S07]  /*74b0*/  FMUL.FTZ R105, R113, R112 ;  /* 0x0000007071697220 */ /* 0x000fce0000410000 */
.L_x_11582:
[----:B------:R-:W-:Y:S05]  /*74c0*/  BSYNC.RECONVERGENT B2 ;  /* 0x0000000000027941 */ /* 0x000fea0003800200 */
.L_x_11581:
        /* <DEDUP_REMOVED lines=11> */
.L_x_11584:
[----:B------:R-:W-:Y:S05]  /*7580*/  BSYNC.RECONVERGENT B2 ;  /* 0x0000000000027941 */ /* 0x000fea0003800200 */
.L_x_11583:
[-C--:B------:R-:W-:Y:S01]  /*7590*/  @P2 FMUL.FTZ R107, R123, R2.reuse ;  /* 0x000000027b6b2220 */ /* 0x080fe20000410000 */
[----:B-----5:R-:W-:-:S07]  /*75a0*/  @P2 FFMA.FTZ R7, R103, R2, R7 ;  /* 0x0000000267072223 */ /* 0x020fce0000010007 */
.L_x_11571:
[----:B------:R-:W-:Y:S05]  /*75b0*/  BSYNC.RECONVERGENT B1 ;  /* 0x0000000000017941 */ /* 0x000fea0003800200 */
.L_x_11568:
[----:B------:R-:W0:Y:S08]  /*75c0*/  @P0 LDC.64 R114, c[0x0][0x478] ;  /* 0x00011e00ff720b82 */ /* 0x000e300000000a00 */
[----:B------:R-:W1:Y:S01]  /*75d0*/  @P2 LDC.64 R112, c[0x0][0x468] ;  /* 0x00011a00ff702b82 */ /* 0x000e620000000a00 */
[----:B0-----:R-:W-:-:S05]  /*75e0*/  @P0 IMAD.WIDE.U32 R114, R119, 0x10, R114 ;  /* 0x0000001077720825 */ /* 0x001fca00078e0072 */
[----:B------:R0:W-:Y:S01]  /*75f0*/  @P0 STG.E.128 desc[UR6][R114.64], R108 ;  /* 0x0000006c72000986 */ /* 0x0001e2000c101d06 */
[----:B-1----:R-:W-:-:S05]  /*7600*/  @P2 IMAD.WIDE.U32 R112, R117, 0x10, R112 ;  /* 0x0000001075702825 */ /* 0x002fca00078e0070 */
[----:B------:R0:W-:Y:S02]  /*7610*/  @P2 STG.E.128 desc[UR6][R112.64], R104 ;  /* 0x0000006870002986 */ /* 0x0001e4000c101d06 */
.L_x_11565:
[----:B------:R-:W-:Y:S05]  /*7620*/  BSYNC.RECONVERGENT B0 ;  /* 0x0000000000007941 */ /* 0x000fea0003800200 */
.L_x_11564:
[----:B0-234-:R-:W0:Y:S02]  /*7630*/  LDC.64 R112, c[0x0][0x380] ;  /* 0x0000e000ff707b82 */ /* 0x01de240000000a00 */
[----:B0-----:R-:W-:-:S04]  /*7640*/  LEA R126, R112, R126, 0x2 ;  /* 0x0000007e707e7211 */ /* 0x001fc800078e10ff */
[----:B------:R-:W-:-:S13]  /*7650*/  ISETP.GE.AND P0, PT, R126, R113, PT ;  /* 0x000000717e00720c */ /* 0x000fda0003f06270 */
[----:B------:R-:W-:Y:S05]  /*7660*/  @!P0 BRA `(.L_x_11585) ;  /* 0xffffff9400c08947 */ /* 0x000fea000383ffff */
.L_x_11444:
[----:B-----5:R-:W0:Y:S01]  /*7670*/  S2R R3, SR_CgaCtaId ;  /* 0x0000000000037919 */ /* 0x020e220000008800 */
        /* <DEDUP_REMOVED lines=82> */
[----:B------:R1:W-:Y:S01]  /*7ba0*/  STS.128 [R128+0x600], R60 ;  /* 0x0006003c80007388 */ /* 0x0003e20000000c00 */
[----:B---3--:R-:W-:-:S03]  /*7bb0*/  FADD.FTZ R29, R29, R44 ;  /* 0x0000002c1d1d7221 */ /* 0x008fc60000010000 */
        /* <DEDUP_REMOVED lines=125> */
.L_x_11587:
[----:B------:R-:W-:Y:S05]  /*8390*/  BSYNC.RECONVERGENT B0 ;  /* 0x0000000000007941 */ /* 0x000fea0003800200 */
.L_x_11586:
        /* <DEDUP_REMOVED lines=18> */
.L_x_11589:
[----:B------:R-:W-:Y:S05]  /*84c0*/  BSYNC.RECONVERGENT B0 ;  /* 0x0000000000007941 */ /* 0x000fea0003800200 */
.L_x_11588:
        /* <DEDUP_REMOVED lines=18> */
.L_x_11591:
[----:B------:R-:W-:Y:S05]  /*85f0*/  BSYNC.RECONVERGENT B0 ;  /* 0x0000000000007941 */ /* 0x000fea0003800200 */
.L_x_11590:
        /* <DEDUP_REMOVED lines=18> */
.L_x_11593:
[----:B------:R-:W-:Y:S05]  /*8720*/  BSYNC.RECONVERGENT B0 ;  /* 0x0000000000007941 */ /* 0x000fea0003800200 */
.L_x_11592:
        /* <DEDUP_REMOVED lines=18> */
.L_x_11595:
[----:B------:R-:W-:Y:S05]  /*8850*/  BSYNC.RECONVERGENT B0 ;  /* 0x0000000000007941 */ /* 0x000fea0003800200 */
.L_x_11594:
        /* <DEDUP_REMOVED lines=11> */
.L_x_11458:
        /* <DEDUP_REMOVED lines=8> */
.L_x_11597:
[----:B------:R-:W-:Y:S05]  /*8990*/  BSYNC B0 ;  /* 0x0000000000007941 */ /* 0x000fea0003800000 */
.L_x_11596:
        /* <DEDUP_REMOVED lines=8> */
.L_x_11598:
[----:B------:R-:W-:-:S05]  /*8a20*/  FADD.FTZ R112, R112, R165 ;  /* 0x000000a570707221 */ /* 0x000fca0000010000 */
[----:B------:R-:W-:Y:S01]  /*8a30*/  MOV R123, R112 ;  /* 0x00000070007b7202 */ /* 0x000fe20000000f00 */
[----:B------:R-:W-:Y:S01]  /*8a40*/  HFMA2 R122, -RZ, RZ, 0, 1.1920928955078125e-07 ;  /* 0x00000002ff7a7431 */ /* 0x000fe200000001ff */
[----:B------:R-:W-:-:S07]  /*8a50*/  MOV R113, R121 ;  /* 0x0000007900717202 */ /* 0x000fce0000000f00 */
[----:B------:R-:W-:Y:S05]  /*8a60*/  WARPSYNC.COLLECTIVE R120, `(.L_x_11599) ;  /* 0x0000000078087348 */ /* 0x000fea0003c00000 */
[----:B------:R0:W1:Y:S02]  /*8a70*/  SHFL.BFLY P0, R121, R123, R122, R187 ;  /* 0x0c00007a7b797389 */ /* 0x00006400000000bb */
[----:B01----:R-:W-:Y:S05]  /*8a80*/  ENDCOLLECTIVE ;  /* 0x000000000000791b */ /* 0x003fea0003800000 */
.L_x_11599:
[----:B------:R-:W-:-:S05]  /*8a90*/  FADD.FTZ R113, R113, R168 ;  /* 0x000000a871717221 */ /* 0x000fca0000010000 */
[----:B------:R-:W-:Y:S02]  /*8aa0*/  MOV R123, R113 ;  /* 0x00000071007b7202 */ /* 0x000fe40000000f00 */
[----:B------:R-:W-:-:S07]  /*8ab0*/  MOV R115, R121 ;  /* 0x0000007900737202 */ /* 0x000fce0000000f00 */
[----:B------:R-:W-:Y:S05]  /*8ac0*/  WARPSYNC.COLLECTIVE R120, `(.L_x_11600) ;  /* 0x0000000078087348 */ /* 0x000fea0003c00000 */
[----:B------:R0:W1:Y:S02]  /*8ad0*/  SHFL.BFLY P0, R121, R123, R122, R187 ;  /* 0x0c00007a7b797389 */ /* 0x00006400000000bb */
[----:B01----:R-:W-:Y:S05]  /*8ae0*/  ENDCOLLECTIVE ;  /* 0x000000000000791b */ /* 0x003fea0003800000 */
.L_x_11600:
[----:B------:R-:W-:-:S05]  /*8af0*/  FADD.FTZ R115, R112, R115 ;  /* 0x0000007370737221 */ /* 0x000fca0000010000 */
[----:B------:R-:W-:Y:S01]  /*8b00*/  MOV R123, R115 ;  /* 0x00000073007b7202 */ /* 0x000fe20000000f00 */
[----:B------:R-:W-:Y:S01]  /*8b10*/  HFMA2 R122, -RZ, RZ, 0, 2.384185791015625e-07 ;  /* 0x00000004ff7a7431 */ /* 0x000fe200000001ff */
[----:B------:R-:W-:-:S07]  /*8b20*/  MOV R114, R121 ;  /* 0x0000007900727202 */ /* 0x000fce0000000f00 */
[----:B------:R-:W-:Y:S05]  /*8b30*/  WARPSYNC.COLLECTIVE R120, `(.L_x_11601) ;  /* 0x0000000078087348 */ /* 0x000fea0003c00000 */
[----:B------:R0:W1:Y:S02]  /*8b40*/  SHFL.BFLY P0, R121, R123, R122, R187 ;  /* 0x0c00007a7b797389 */ /* 0x00006400000000bb */
[----:B01----:R-:W-:Y:S05]  /*8b50*/  ENDCOLLECTIVE ;  /* 0x000000000000791b */ /* 0x003fea0003800000 */
.L_x_11601:
[----:B------:R-:W-:-:S05]  /*8b60*/  FADD.FTZ R114, R113, R114 ;  /* 0x0000007271727221 */ /* 0x000fca0000010000 */
[----:B------:R-:W-:Y:S02]  /*8b70*/  MOV R123, R114 ;  /* 0x00000072007b7202 */ /* 0x000fe40000000f00 */
[----:B------:R-:W-:-:S07]  /*8b80*/  MOV R116, R121 ;  /* 0x0000007900747202 */ /* 0x000fce0000000f00 */
[----:B------:R-:W-:Y:S05]  /*8b90*/  WARPSYNC.COLLECTIVE R120, `(.L_x_11602) ;  /* 0x0000000078087348 */ /* 0x000fea0003c00000 */
[----:B------:R0:W1:Y:S02]  /*8ba0*/  SHFL.BFLY P0, R121, R123, R122, R187 ;  /* 0x0c00007a7b797389 */ /* 0x00006400000000bb */
[----:B01----:R-:W-:Y:S05]  /*8bb0*/  ENDCOLLECTIVE ;  /* 0x000000000000791b */ /* 0x003fea0003800000 */
.L_x_11602:
[----:B------:R-:W-:-:S05]  /*8bc0*/  FADD.FTZ R116, R115, R116 ;  /* 0x0000007473747221 */ /* 0x000fca0000010000 */
[----:B------:R-:W-:Y:S01]  /*8bd0*/  MOV R123, R116 ;  /* 0x00000074007b7202 */ /* 0x000fe20000000f00 */
[----:B------:R-:W-:Y:S01]  /*8be0*/  HFMA2 R122, -RZ, RZ, 0, 4.76837158203125e-07 ;  /* 0x00000008ff7a7431 */ /* 0x000fe200000001ff */
[----:B------:R-:W-:-:S07]  /*8bf0*/  MOV R117, R121 ;  /* 0x0000007900757202 */ /* 0x000fce0000000f00 */
[----:B------:R-:W-:Y:S05]  /*8c00*/  WARPSYNC.COLLECTIVE R120, `(.L_x_11603) ;  /* 0x0000000078087348 */ /* 0x000fea0003c00000 */
[----:B------:R0:W1:Y:S02]  /*8c10*/  SHFL.BFLY P0, R121, R123, R122, R187 ;  /* 0x0c00007a7b797389 */ /* 0x00006400000000bb */
[----:B01----:R-:W-:Y:S05]  /*8c20*/  ENDCOLLECTIVE ;  /* 0x000000000000791b */ /* 0x003fea0003800000 */
.L_x_11603:
[----:B------:R-:W-:-:S05]  /*8c30*/  FADD.FTZ R117, R114, R117 ;  /* 0x0000007572757221 */ /* 0x000fca0000010000 */
[----:B------:R-:W-:Y:S02]  /*8c40*/  MOV R123, R117 ;  /* 0x00000075007b7202 */ /* 0x000fe40000000f00 */
[----:B------:R-:W-:-:S07]  /*8c50*/  MOV R119, R121 ;  /* 0x0000007900777202 */ /* 0x000fce0000000f00 */
[----:B------:R-:W-:Y:S05]  /*8c60*/  WARPSYNC.COLLECTIVE R120, `(.L_x_11604) ;  /* 0x0000000078087348 */ /* 0x000fea0003c00000 */
[----:B------:R0:W1:Y:S02]  /*8c70*/  SHFL.BFLY P0, R121, R123, R122, R187 ;  /* 0x0c00007a7b797389 */ /* 0x00006400000000bb */
[----:B01----:R-:W-:Y:S05]  /*8c80*/  ENDCOLLECTIVE ;  /* 0x000000000000791b */ /* 0x003fea0003800000 */
.L_x_11604:
[----:B------:R-:W-:-:S05]  /*8c90*/  FADD.FTZ R119, R116, R119 ;  /* 0x0000007774777221 */ /* 0x000fca0000010000 */
[----:B------:R-:W-:Y:S01]  /*8ca0*/  MOV R123, R119 ;  /* 0x00000077007b7202 */ /* 0x000fe20000000f00 */
[----:B------:R-:W-:Y:S01]  /*8cb0*/  HFMA2 R122, -RZ, RZ, 0, 9.5367431640625e-07 ;  /* 0x00000010ff7a7431 */ /* 0x000fe200000001ff */
[----:B------:R-:W-:-:S07]  /*8cc0*/  MOV R118, R121 ;  /* 0x0000007900767202 */ /* 0x000fce0000000f00 */
[----:B------:R-:W-:Y:S05]  /*8cd0*/  WARPSYNC.COLLECTIVE R120, `(.L_x_11605) ;  /* 0x0000000078087348 */ /* 0x000fea0003c00000 */
[----:B------:R0:W1:Y:S02]  /*8ce0*/  SHFL.BFLY P0, R121, R123, R122, R187 ;  /* 0x0c00007a7b797389 */ /* 0x00006400000000bb */
[----:B01----:R-:W-:Y:S05]  /*8cf0*/  ENDCOLLECTIVE ;  /* 0x000000000000791b */ /* 0x003fea0003800000 */
.L_x_11605:
[----:B------:R-:W-:-:S05]  /*8d00*/  FADD.FTZ R118, R117, R118 ;  /* 0x0000007675767221 */ /* 0x000fca0000010000 */
[----:B------:R-:W-:Y:S02]  /*8d10*/  MOV R123, R118 ;  /* 0x00000076007b7202 */ /* 0x000fe40000000f00 */
[----:B------:R-:W-:-:S07]  /*8d20*/  MOV R112, R121 ;  /* 0x0000007900707202 */ /* 0x000fce0000000f00 */
[----:B------:R-:W-:Y:S05]  /*8d30*/  WARPSYNC.COLLECTIVE R120, `(.L_x_11606) ;  /* 0x0000000078087348 */ /* 0x000fea0003c00000 */
[----:B------:R0:W1:Y:S02]  /*8d40*/  SHFL.BFLY P0, R121, R123, R122, R187 ;  /* 0x0c00007a7b797389 */ /* 0x00006400000000bb */
[----:B01----:R-:W-:Y:S05]  /*8d50*/  ENDCOLLECTIVE ;  /* 0x000000000000791b */ /* 0x003fea0003800000 */
.L_x_11606:
[----:B------:R-:W-:Y:S01]  /*8d60*/  MOV R113, R121 ;  /* 0x0000007900717202 */ /* 0x000fe20000000f00 */
[----:B------:R-:W-:Y:S06]  /*8d70*/  BRA `(.L_x_11607) ;  /* 0xffffff9800087947 */ /* 0x000fec000383ffff */
.L_x_11608:
        /* <DEDUP_REMOVED lines=16> */
.L_x_14577:


//--------------------- .text._ZN10layer_norm13ln_bwd_kernelINS_13Kernel_traitsI6__halfffffjLj768ELj1ELj4ELj1ELj16ENS_18Kernel_traits_baseILj768ES2_ffffjLj128EEEEELb0ELb1ELb1ELb1EEEvNS_9BwdParamsE --------------------------
	.section	.text._ZN10layer_norm13ln_bwd_kernelINS_13Kernel_traitsI6__halfffffjLj768ELj1ELj4ELj1ELj16ENS_18Kernel_traits_baseILj768ES2_ffffjLj128EEEEELb0ELb1ELb1ELb1EEEvNS_9BwdParamsE,"ax",@progbits
	.align	128
        .global         _ZN10layer_norm13ln_bwd_kernelINS_13Kernel_traitsI6__halfffffjLj768ELj1ELj4ELj1ELj16ENS_18Kernel_traits_baseILj768ES2_ffffjLj128EEEEELb0ELb1ELb1ELb1EEEvNS_9BwdParamsE
        .type           _ZN10layer_norm13ln_bwd_kernelINS_13Kernel_traitsI6__halfffffjLj768ELj1ELj4ELj1ELj16ENS_18Kernel_traits_baseILj768ES2_ffffjLj128EEEEELb0ELb1ELb1ELb1EEEvNS_9BwdParamsE,@function
        .size           _ZN10layer_norm13ln_bwd_kernelINS_13Kernel_traitsI6__halfffffjLj768ELj1ELj4ELj1ELj16ENS_18Kernel_traits_baseILj768ES2_ffffjLj128EEEEELb0ELb1ELb1ELb1EEEvNS_9BwdParamsE,(.L_x_14578 - _ZN10layer_norm13ln_bwd_kernelINS_13Kernel_traitsI6__halfffffjLj768ELj1ELj4ELj1ELj16ENS_18Kernel_traits_baseILj768ES2_ffffjLj128EEEEELb0ELb1ELb1ELb1EEEvNS_9BwdParamsE)
        .other          _ZN10layer_norm13ln_bwd_kernelINS_13Kernel_traitsI6__halfffffjLj768ELj1ELj4ELj1ELj16ENS_18Kernel_traits_baseILj768ES2_ffffjLj128EEEEELb0ELb1ELb1ELb1EEEvNS_9BwdParamsE,@"STO_CUDA_ENTRY STV_DEFAULT"
_ZN10layer_norm13ln_bwd_kernelINS_13Kernel_traitsI6__halfffffjLj768ELj1ELj4ELj1ELj16ENS_18Kernel_traits_baseILj768ES2_ffffjLj128EEEEELb0ELb1ELb1ELb1EEEvNS_9BwdParamsE:
.text._ZN10layer_norm13ln_bwd_kernelINS_13Kernel_traitsI6__halfffffjLj768ELj1ELj4ELj1ELj16ENS_18Kernel_traits_baseILj768ES2_ffffjLj128EEEEELb0ELb1ELb1ELb1EEEvNS_9BwdParamsE:
        /* <DEDUP_REMOVED lines=57> */
[----:B------:R-:W2:Y:S04]  /*0390*/  LDG.E.64 R176, desc[UR6][R2.64+0x400] ;  /* 0x0004000602b07981 */ /* 0x000ea8000c1e1b00 */
[----:B------:R-:W3:Y:S04]  /*03a0*/  LDG.E.64 R174, desc[UR6][R2.64+0x300] ;  /* 0x0003000602ae7981 */ /* 0x000ee8000c1e1b00 */
[----:B------:R-:W4:Y:S01]  /*03b0*/  LDG.E.64 R172, desc[UR6][R2.64+0x200] ;  /* 0x0002000602ac7981 */ /* 0x000f22000c1e1b00 */
[----:B-1----:R-:W-:-:S03]  /*03c0*/  IMAD.WIDE.U32 R4, R155, 0x8, R4 ;  /* 0x000000089b047825 */ /* 0x002fc600078e0004 */
[----:B------:R-:W5:Y:S04]  /*03d0*/  LDG.E.64 R170, desc[UR6][R2.64+0x100] ;  /* 0x0001000602aa7981 */ /* 0x000f68000c1e1b00 */
[----:B------:R-:W5:Y:S04]  /*03e0*/  LDG.E.64 R168, desc[UR6][R2.64] ;  /* 0x0000000602a87981 */ /* 0x000f68000c1e1b00 */
[----:B------:R-:W5:Y:S04]  /*03f0*/  LDG.E.64 R166, desc[UR6][R4.64+0x500] ;  /* 0x0005000604a67981 */ /* 0x000f68000c1e1b00 */
[----:B------:R-:W5:Y:S04]  /*0400*/  LDG.E.64 R164, desc[UR6][R4.64+0x400] ;  /* 0x0004000604a47981 */ /* 0x000f68000c1e1b00 */
[----:B------:R-:W5:Y:S04]  /*0410*/  LDG.E.64 R162, desc[UR6][R4.64+0x300] ;  /* 0x0003000604a27981 */ /* 0x000f68000c1e1b00 */
[----:B------:R-:W5:Y:S04]  /*0420*/  LDG.E.64 R160, desc[UR6][R4.64+0x200] ;  /* 0x0002000604a07981 */ /* 0x000f68000c1e1b00 */
[----:B------:R0:W5:Y:S04]  /*0430*/  LDG.E.64 R178, desc[UR6][R2.64+0x500] ;  /* 0x0005000602b27981 */ /* 0x000168000c1e1b00 */
[----:B------:R-:W5:Y:S04]  /*0440*/  LDG.E.64 R158, desc[UR6][R4.64+0x100] ;  /* 0x00010006049e7981 */ /* 0x000f68000c1e1b00 */
[----:B------:R-:W5:Y:S01]  /*0450*/  LDG.E.64 R156, desc[UR6][R4.64] ;  /* 0x00000006049c7981 */ /* 0x000f62000c1e1b00 */
[----:B------:R-:W-:Y:S01]  /*0460*/  HFMA2 R96, -RZ, RZ, 0, 0 ;  /* 0x00000000ff607431 */ /* 0x000fe200000001ff */
[----:B--2---:R-:W-:-:S02]  /*0470*/  SHF.R.U64 R183, R176, 0x10, R177 ;  /* 0x00000010b0b77819 */ /* 0x004fc400000012b1 */
[----:B0-----:R-:W-:Y:S02]  /*0480*/  SHF.R.U32.HI R2, RZ, 0x10, R177 ;  /* 0x00000010ff027819 */ /* 0x001fe400000116b1 */
[--C-:B---3--:R-:W-:Y:S02]  /*0490*/  SHF.R.U64 R194, R174, 0x10, R175.reuse ;  /* 0x00000010aec27819 */ /* 0x108fe400000012af */
[----:B------:R-:W-:Y:S02]  /*04a0*/  PRMT R183, R183, 0x5410, R2 ;  /* 0x00005410b7b77816 */ /* 0x000fe40000000002 */
[----:B------:R-:W-:Y:S02]  /*04b0*/  SHF.R.U32.HI R3, RZ, 0x10, R175 ;  /* 0x00000010ff037819 */ /* 0x000fe400000116af */
[--C-:B----4-:R-:W-:Y:S02]  /*04c0*/  SHF.R.U64 R196, R172, 0x10, R173.reuse ;  /* 0x00000010acc47819 */ /* 0x110fe400000012ad */
[----:B------:R-:W-:-:S02]  /*04d0*/  SHF.R.U32.HI R2, RZ, 0x10, R173 ;  /* 0x00000010ff027819 */ /* 0x000fc400000116ad */
[----:B------:R-:W-:Y:S02]  /*04e0*/  PRMT R194, R194, 0x5410, R3 ;  /* 0x00005410c2c27816 */ /* 0x000fe40000000003 */
[----:B------:R-:W-:Y:S02]  /*04f0*/  PRMT R196, R196, 0x5410, R2 ;  /* 0x00005410c4c47816 */ /* 0x000fe40000000002 */
[--C-:B-----5:R-:W-:Y:S02]  /*0500*/  SHF.R.U64 R198, R170, 0x10, R171.reuse ;  /* 0x00000010aac67819 */ /* 0x120fe400000012ab */
[----:B------:R-:W-:Y:S02]  /*0510*/  SHF.R.U32.HI R3, RZ, 0x10, R171 ;  /* 0x00000010ff037819 */ /* 0x000fe400000116ab */
[--C-:B------:R-:W-:Y:S02]  /*0520*/  SHF.R.U64 R199, R168, 0x10, R169.reuse ;  /* 0x00000010a8c77819 */ /* 0x100fe400000012a9 */
[----:B------:R-:W-:-:S02]  /*0530*/  SHF.R.U32.HI R2, RZ, 0x10, R169 ;  /* 0x00000010ff027819 */ /* 0x000fc400000116a9 */
[----:B------:R-:W-:Y:S02]  /*0540*/  PRMT R198, R198, 0x5410, R3 ;  /* 0x00005410c6c67816 */ /* 0x000fe40000000003 */
[----:B------:R-:W-:Y:S02]  /*0550*/  PRMT R199, R199, 0x5410, R2 ;  /* 0x00005410c7c77816 */ /* 0x000fe40000000002 */
[--C-:B------:R-:W-:Y:S02]  /*0560*/  SHF.R.U64 R200, R166, 0x10, R167.reuse ;  /* 0x00000010a6c87819 */ /* 0x100fe400000012a7 */
        /* <DEDUP_REMOVED lines=15> */
[--C-:B------:R-:W-:Y:S02]  /*0660*/  SHF.R.U64 R205, R156, 0x10, R157.reuse ;  /* 0x000000109ccd7819 */ /* 0x100fe4000000129d */
[----:B------:R-:W-:Y:S02]  /*0670*/  SHF.R.U32.HI R2, RZ, 0x10, R157 ;  /* 0x00000010ff027819 */ /* 0x000fe4000001169d */
[----:B------:R-:W-:Y:S02]  /*0680*/  PRMT R181, R181, 0x5410, R6 ;  /* 0x00005410b5b57816 */ /* 0x000fe40000000006 */
[----:B------:R-:W-:Y:S02]  /*0690*/  PRMT R204, R204, 0x5410, R3 ;  /* 0x00005410cccc7816 */ /* 0x000fe40000000003 */
[----:B------:R-:W-:-:S07]  /*06a0*/  PRMT R205, R205, 0x5410, R2 ;  /* 0x00005410cdcd7816 */ /* 0x000fce0000000002 */
.L_x_11727:
        /* <DEDUP_REMOVED lines=16> */
[----:B------:R-:W-:Y:S01]  /*07b0*/  IMAD R3, R0, UR9, RZ ;  /* 0x0000000900037c24 */ /* 0x000fe2000f8e02ff */
[----:B------:R-:W-:-:S04]  /*07c0*/  IADD3 R113, PT, PT, R2, -0x1, RZ ;  /* 0xffffffff02717810 */ /* 0x000fc80007ffe0ff */
[----:B------:R-:W-:Y:S01]  /*07d0*/  SHF.R.S32.HI R112, RZ, 0x1f, R3 ;  /* 0x0000001fff707819 */ /* 0x000fe20000011403 */
[----:B------:R-:W-:Y:S01]  /*07e0*/  IMAD R113, R113, UR9, RZ ;  /* 0x0000000971717c24 */ /* 0x000fe2000f8e02ff */
[----:B------:R-:W2:Y:S02]  /*07f0*/  LDC.64 R148, c[0x0][0x3a8] ;  /* 0x0000ea00ff947b82 */ /* 0x000ea40000000a00 */
[----:B------:R-:W-:-:S06]  /*0800*/  LEA.HI R112, R112, R3, RZ, 0x2 ;  /* 0x0000000370707211 */ /* 0x000fcc00078f10ff */
[----:B------:R-:W3:Y:S01]  /*0810*/  LDC.64 R152, c[0x0][0x428] ;  /* 0x00010a00ff987b82 */ /* 0x000ee20000000a00 */
[----:B-1----:R-:W-:-:S05]  /*0820*/  IMAD.WIDE R120, R0, 0x4, R120 ;  /* 0x0000000400787825 */ /* 0x002fca00078e0278 */
[----:B------:R-:W4:Y:S01]  /*0830*/  LDG.E R3, desc[UR6][R120.64] ;  /* 0x0000000678037981 */ /* 0x000f22000c1e1900 */
[----:B0-----:R-:W-:Y:S02]  /*0840*/  LOP3.LUT R155, R114, 0x1f, RZ, 0xc0, !PT ;  /* 0x0000001f729b7812 */ /* 0x001fe400078ec0ff */
[----:B------:R-:W-:Y:S02]  /*0850*/  SHF.R.S32.HI R114, RZ, 0x1f, R113 ;  /* 0x0000001fff727819 */ /* 0x000fe40000011471 */
[----:B------:R-:W-:Y:S02]  /*0860*/  LEA.HI.SX32 R197, R112, R155, 0x1e ;  /* 0x0000009b70c57211 */ /* 0x000fe400078ff2ff */
[----:B------:R-:W-:-:S03]  /*0870*/  LEA.HI R114, R114, R113, RZ, 0x2 ;  /* 0x0000007172727211 */ /* 0x000fc600078f10ff */
[----:B--2---:R-:W-:Y:S01]  /*0880*/  IMAD.WIDE.U32 R184, R197, 0x10, R148 ;  /* 0x00000010c5b87825 */ /* 0x004fe200078e0094 */
[----:B------:R-:W-:-:S05]  /*0890*/  LEA.HI.SX32 R155, R114, R155, 0x1e ;  /* 0x0000009b729b7211 */ /* 0x000fca00078ff2ff */
[----:B------:R-:W2:Y:S01]  /*08a0*/  LDG.E.128 R184, desc[UR6][R184.64] ;  /* 0x00000006b8b87981 */ /* 0x000ea2000c1e1d00 */
[----:B---3--:R-:W-:Y:S01]  /*08b0*/  IMAD.WIDE.U32 R112, R155, 0x10, R152 ;  /* 0x000000109b707825 */ /* 0x008fe200078e0098 */
[----:B------:R-:W-:Y:S02]  /*08c0*/  IADD3 R215, PT, PT, R197, 0x20, RZ ;  /* 0x00000020c5d77810 */ /* 0x000fe40007ffe0ff */
[----:B------:R-:W-:-:S03]  /*08d0*/  IADD3 R123, PT, PT, R155, 0x20, RZ ;  /* 0x000000209b7b7810 */ /* 0x000fc60007ffe0ff */
[----:B------:R-:W3:Y:S01]  /*08e0*/  LDG.E.128 R112, desc[UR6][R112.64] ;  /* 0x0000000670707981 */ /* 0x000ee2000c1e1d00 */
[----:B------:R-:W-:-:S04]  /*08f0*/  IMAD.WIDE.U32 R116, R215, 0x10, R148 ;  /* 0x00000010d7747825 */ /* 0x000fc800078e0094 */
[----:B------:R-:W-:Y:S01]  /*0900*/  IMAD.WIDE.U32 R122, R123, 0x10, R152 ;  /* 0x000000107b7a7825 */ /* 0x000fe200078e0098 */
[----:B------:R-:W-:Y:S01]  /*0910*/  IADD3 R217, PT, PT, R197, 0x40, RZ ;  /* 0x00000040c5d97810 */ /* 0x000fe20007ffe0ff */
[----:B------:R-:W3:Y:S01]  /*0920*/  LDG.E.128 R116, desc[UR6][R116.64] ;  /* 0x0000000674747981 */ /* 0x000ee2000c1e1d00 */
[----:B------:R-:W-:-:S03]  /*0930*/  IADD3 R129, PT, PT, R155, 0x40, RZ ;  /* 0x000000409b817810 */ /* 0x000fc60007ffe0ff */
[----:B------:R-:W3:Y:S01]  /*0940*/  LDG.E.128 R120, desc[UR6][R122.64] ;  /* 0x000000067a787981 */ /* 0x000ee2000c1e1d00 */
[----:B------:R-:W-:Y:S01]  /*0950*/  IMAD.WIDE.U32 R124, R217, 0x10, R148 ;  /* 0x00000010d97c7825 */ /* 0x000fe200078e0094 */
[----:B------:R-:W-:-:S03]  /*0960*/  IADD3 R219, PT, PT, R197, 0x60, RZ ;  /* 0x00000060c5db7810 */ /* 0x000fc60007ffe0ff */
[----:B------:R-:W-:Y:S02]  /*0970*/  IMAD.WIDE.U32 R128, R129, 0x10, R152 ;  /* 0x0000001081807825 */ /* 0x000fe400078e0098 */
[----:B------:R-:W3:Y:S01]  /*0980*/  LDG.E.128 R124, desc[UR6][R124.64] ;  /* 0x000000067c7c7981 */ /* 0x000ee2000c1e1d00 */
[----:B------:R-:W-:Y:S01]  /*0990*/  IADD3 R137, PT, PT, R155, 0x60, RZ ;  /* 0x000000609b897810 */ /* 0x000fe20007ffe0ff */
[----:B------:R-:W-:Y:S02]  /*09a0*/  IMAD.WIDE.U32 R132, R219, 0x10, R148 ;  /* 0x00000010db847825 */ /* 0x000fe400078e0094 */
[----:B------:R-:W3:Y:S02]  /*09b0*/  LDG.E.128 R128, desc[UR6][R128.64] ;  /* 0x0000000680807981 */ /* 0x000ee4000c1e1d00 */
[----:B------:R-:W-:Y:S01]  /*09c0*/  IMAD.WIDE.U32 R136, R137, 0x10, R152 ;  /* 0x0000001089887825 */ /* 0x000fe200078e0098 */
[----:B------:R-:W-:Y:S01]  /*09d0*/  IADD3 R221, PT, PT, R197, 0x80, RZ ;  /* 0x00000080c5dd7810 */ /* 0x000fe20007ffe0ff */
[----:B------:R-:W3:Y:S04]  /*09e0*/  LDG.E.128 R132, desc[UR6][R132.64] ;  /* 0x0000000684847981 */ /* 0x000ee8000c1e1d00 */
[----:B------:R-:W3:Y:S01]  /*09f0*/  LDG.E.128 R136, desc[UR6][R136.64] ;  /* 0x0000000688887981 */ /* 0x000ee2000c1e1d00 */
[----:B------:R-:W-:Y:S01]  /*0a00*/  IMAD.WIDE.U32 R140, R221, 0x10, R148 ;  /* 0x00000010dd8c7825 */ /* 0x000fe200078e0094 */
[----:B------:R-:W-:-:S05]  /*0a10*/  IADD3 R145, PT, PT, R155, 0x80, RZ ;  /* 0x000000809b917810 */ /* 0x000fca0007ffe0ff */
[----:B------:R-:W3:Y:S01]  /*0a20*/  LDG.E.128 R140, desc[UR6][R140.64] ;  /* 0x000000068c8c7981 */ /* 0x000ee2000c1e1d00 */
[----:B------:R-:W-:-:S06]  /*0a30*/  IMAD.WIDE.U32 R144, R145, 0x10, R152 ;  /* 0x0000001091907825 */ /* 0x000fcc00078e0098 */
[----:B------:R-:W3:Y:S01]  /*0a40*/  LDG.E.128 R144, desc[UR6][R144.64] ;  /* 0x0000000690907981 */ /* 0x000ee2000c1e1d00 */
[----:B------:R-:W-:Y:S02]  /*0a50*/  IADD3 R223, PT, PT, R197, 0xa0, RZ ;  /* 0x000000a0c5df7810 */ /* 0x000fe40007ffe0ff */
[----:B------:R-:W-:-:S03]  /*0a60*/  MOV R192, UR16 ;  /* 0x0000001000c07c02 */ /* 0x000fc60008000f00 */
[----:B------:R-:W-:Y:S01]  /*0a70*/  IMAD.WIDE.U32 R148, R223, 0x10, R148 ;  /* 0x00000010df947825 */ /* 0x000fe200078e0094 */
[----:B------:R-:W-:Y:S02]  /*0a80*/  MOV R195, UR17 ;  /* 0x0000001100c37c02 */ /* 0x000fe40008000f00 */
[----:B------:R-:W-:-:S03]  /*0a90*/  ISETP.NE.U32.AND P0, PT, R192, RZ, PT ;  /* 0x000000ffc000720c */ /* 0x000fc60003f05070 */
[----:B------:R-:W3:Y:S01]  /*0aa0*/  LDG.E.128 R148, desc[UR6][R148.64] ;  /* 0x0000000694947981 */ /* 0x000ee2000c1e1d00 */
[----:B------:R-:W-:Y:S02]  /*0ab0*/  ISETP.NE.AND.EX P0, PT, R195, RZ, PT, P0 ;  /* 0x000000ffc300720c */ /* 0x000fe40003f05300 */
[----:B------:R-:W-:-:S05]  /*0ac0*/  IADD3 R155, PT, PT, R155, 0xa0, RZ ;  /* 0x000000a09b9b7810 */ /* 0x000fca0007ffe0ff */
[----:B------:R-:W-:-:S06]  /*0ad0*/  IMAD.WIDE.U32 R152, R155, 0x10, R152 ;  /* 0x000000109b987825 */ /* 0x000fcc00078e0098 */
[----:B------:R-:W0:Y:S01]  /*0ae0*/  @P0 LDC.64 R212, c[0x0][0x438] ;  /* 0x00010e00ffd40b82 */ /* 0x000e220000000a00 */
[----:B------:R-:W3:Y:S07]  /*0af0*/  LDG.E.128 R152, desc[UR6][R152.64] ;  /* 0x0000000698987981 */ /* 0x000eee000c1e1d00 */
[----:B------:R-:W1:Y:S08]  /*0b00*/  @P0 LDC.64 R208, c[0x0][0x438] ;  /* 0x00010e00ffd00b82 */ /* 0x000e700000000a00 */
[----:B------:R-:W1:Y:S01]  /*0b10*/  @P0 LDC.64 R210, c[0x0][0x438] ;  /* 0x00010e00ffd20b82 */ /* 0x000e620000000a00 */
[----:B0-----:R-:W-:-:S07]  /*0b20*/  @P0 IMAD.WIDE.U32 R212, R217, 0x10, R212 ;  /* 0x00000010d9d40825 */ /* 0x001fce00078e00d4 */
[----:B------:R-:W0:Y:S01]  /*0b30*/  @P0 LDC.64 R188, c[0x0][0x438] ;  /* 0x00010e00ffbc0b82 */ /* 0x000e220000000a00 */
[----:B------:R-:W5:Y:S07]  /*0b40*/  @P0 LDG.E.128 R16, desc[UR6][R212.64] ;  /* 0x00000006d4100981 */ /* 0x000f6e000c1e1d00 */
[----:B------:R-:W0:Y:S01]  /*0b50*/  @P0 LDC.64 R190, c[0x0][0x438] ;  /* 0x00010e00ffbe0b82 */ /* 0x000e220000000a00 */
[----:B------:R-:W-:Y:S01]  /*0b60*/  ISETP.NE.AND P1, PT, RZ, UR8, PT ;  /* 0x00000008ff007c0c */ /* 0x000fe2000bf25270 */
[----:B-1----:R-:W-:-:S06]  /*0b70*/  @P0 IMAD.WIDE.U32 R208, R197, 0x10, R208 ;  /* 0x00000010c5d00825 */ /* 0x002fcc00078e00d0 */
[----:B------:R-:W1:Y:S01]  /*0b80*/  @P0 LDC.64 R206, c[0x0][0x438] ;  /* 0x00010e00ffce0b82 */ /* 0x000e620000000a00 */
[----:B------:R-:W-:Y:S01]  /*0b90*/  @P0 IMAD.WIDE.U32 R210, R215, 0x10, R210 ;  /* 0x00000010d7d20825 */ /* 0x000fe200078e00d2 */
[----:B------:R-:W5:Y:S03]  /*0ba0*/  @P0 LDG.E.128 R24, desc[UR6][R208.64] ;  /* 0x00000006d0180981 */ /* 0x000f66000c1e1d00 */
[----:B------:R-:W-:Y:S01]  /*0bb0*/  HADD2.F32 R215, -RZ, R168.H0_H0 ;  /* 0x200000a8ffd77230 */ /* 0x000fe20000004100 */
[----:B------:R-:W5:Y:S01]  /*0bc0*/  @P0 LDG.E.128 R20, desc[UR6][R210.64] ;  /* 0x00000006d2140981 */ /* 0x000f62000c1e1d00 */
[----:B0-----:R-:W-:-:S05]  /*0bd0*/  @P0 IMAD.WIDE.U32 R188, R219, 0x10, R188 ;  /* 0x00000010dbbc0825 */ /* 0x001fca00078e00bc */
[----:B------:R0:W5:Y:S01]  /*0be0*/  @P0 LDG.E.128 R12, desc[UR6][R188.64] ;  /* 0x00000006bc0c0981 */ /* 0x000162000c1e1d00 */
[----:B------:R-:W-:-:S05]  /*0bf0*/  @P0 IMAD.WIDE.U32 R190, R221, 0x10, R190 ;  /* 0x00000010ddbe0825 */ /* 0x000fca00078e00be */
[----:B------:R1:W5:Y:S01]  /*0c00*/  @P0 LDG.E.128 R8, desc[UR6][R190.64] ;  /* 0x00000006be080981 */ /* 0x000362000c1e1d00 */
[----:B0-----:R-:W-:Y:S02]  /*0c10*/  HADD2.F32 R188, -RZ, R199.H1_H1 ;  /* 0x300000c7ffbc7230 */ /* 0x001fe40000004100 */
[----:B-1----:R-:W-:-:S04]  /*0c20*/  @P0 IMAD.WIDE.U32 R206, R223, 0x10, R206 ;  /* 0x00000010dfce0825 */ /* 0x002fc800078e00ce */
[----:B------:R-:W-:Y:S01]  /*0c30*/  HADD2.F32 R189, -RZ, R170.H0_H0 ;  /* 0x200000aaffbd7230 */ /* 0x000fe20000004100 */
[----:B------:R0:W5:Y:S01]  /*0c40*/  @P0 LDG.E.128 R4, desc[UR6][R206.64] ;  /* 0x00000006ce040981 */ /* 0x000162000c1e1d00 */
[----:B------:R-:W-:Y:S01]  /*0c50*/  HADD2.F32 R190, -RZ, R183.H1_H1 ;  /* 0x300000b7ffbe7230 */ /* 0x000fe20000004100 */
[----:B----4-:R-:W-:-:S05]  /*0c60*/  FSEL R197, R3, RZ, !P1 ;  /* 0x000000ff03c57208 */ /* 0x010fca0004800000 */
[C---:B--2---:R-:W-:Y:S01]  /*0c70*/  FADD.FTZ R3, -R197.reuse, R184 ;  /* 0x000000b8c5037221 */ /* 0x044fe20000010100 */
[C---:B------:R-:W-:Y:S01]  /*0c80*/  FADD.FTZ R185, -R197.reuse, R185 ;  /* 0x000000b9c5b97221 */ /* 0x040fe20000010100 */
[----:B------:R-:W-:Y:S02]  /*0c90*/  HADD2.F32 R184, -RZ, R199.H0_H0 ;  /* 0x200000c7ffb87230 */ /* 0x000fe40000004100 */
[----:B-----5:R-:W-:Y:S01]  /*0ca0*/  FMUL.FTZ R3, R180, R3 ;  /* 0x00000003b4037220 */ /* 0x020fe20000410000 */
[C---:B------:R-:W-:Y:S01]  /*0cb0*/  FADD.FTZ R211, -R197.reuse, R187 ;  /* 0x000000bbc5d37221 */ /* 0x040fe20000010100 */
[----:B------:R-:W-:Y:S02]  /*0cc0*/  HADD2.F32 R187, -RZ, R169.H0_H0 ;  /* 0x200000a9ffbb7230 */ /* 0x000fe40000004100 */
[----:B---3--:R-:W-:Y:S01]  /*0cd0*/  FMUL.FTZ R182, R112, R215 ;  /* 0x000000d770b67220 */ /* 0x008fe20000410000 */
[----:B------:R-:W-:Y:S01]  /*0ce0*/  FADD.FTZ R84, R84, R112 ;  /* 0x0000007054547221 */ /* 0x000fe20000010000 */
[----:B------:R-:W-:Y:S01]  /*0cf0*/  FFMA.FTZ R28, R112, R3, R28 ;  /* 0x00000003701c7223 */ /* 0x000fe2000001001c */
[C---:B------:R-:W-:Y:S01]  /*0d00*/  FMUL.FTZ R112, R180.reuse, R185 ;  /* 0x000000b9b4707220 */ /* 0x040fe20000410000 */
[----:B------:R-:W-:Y:S01]  /*0d10*/  FADD.FTZ R209, -R197, R186 ;  /* 0x000000bac5d17221 */ /* 0x000fe20000010100 */
[----:B------:R-:W-:Y:S01]  /*0d20*/  FMUL.FTZ R185, R113, R184 ;  /* 0x000000b871b97220 */ /* 0x000fe20000410000 */
[C---:B------:R-:W-:Y:S01]  /*0d30*/  FMUL.FTZ R184, R180.reuse, R211 ;  /* 0x000000d3b4b87220 */ /* 0x040fe20000410000 */
[----:B------:R-:W-:Y:S01]  /*0d40*/  FADD.FTZ R85, R85, R113 ;  /* 0x0000007155557221 */ /* 0x000fe20000010000 */
[----:B------:R-:W-:Y:S01]  /*0d50*/  FFMA.FTZ R29, R113, R112, R29 ;  /* 0x00000070711d7223 */ /* 0x000fe2000001001d */
[----:B------:R-:W-:Y:S01]  /*0d60*/  FMUL.FTZ R113, R180, R209 ;  /* 0x000000d1b4717220 */ /* 0x000fe20000410000 */
[----:B------:R-:W-:Y:S01]  /*0d70*/  FMUL.FTZ R186, R114, R187 ;  /* 0x000000bb72ba7220 */ /* 0x000fe20000410000 */
[----:B------:R-:W-:Y:S01]  /*0d80*/  FMUL.FTZ R187, R115, R188 ;  /* 0x000000bc73bb7220 */ /* 0x000fe20000410000 */
[----:B------:R-:W-:Y:S01]  /*0d90*/  FADD.FTZ R87, R87, R115 ;  /* 0x0000007357577221 */ /* 0x000fe20000010000 */
[----:B------:R-:W-:Y:S01]  /*0da0*/  FFMA.FTZ R31, R115, R184, R31 ;  /* 0x000000b8731f7223 */ /* 0x000fe2000001001f */
[C---:B------:R-:W-:Y:S01]  /*0db0*/  FADD.FTZ R115, -R197.reuse, R116 ;  /* 0x00000074c5737221 */ /* 0x040fe20000010100 */
[C---:B------:R-:W-:Y:S01]  /*0dc0*/  FADD.FTZ R191, -R197.reuse, R118 ;  /* 0x00000076c5bf7221 */ /* 0x040fe20000010100 */
[----:B------:R-:W-:Y:S01]  /*0dd0*/  FADD.FTZ R117, -R197, R117 ;  /* 0x00000075c5757221 */ /* 0x000fe20000010100 */
[----:B------:R-:W-:-:S02]  /*0de0*/  HADD2.F32 R118, -RZ, R198.H0_H0 ;  /* 0x200000c6ff767230 */ /* 0x000fc40000004100 */
[----:B------:R-:W-:Y:S01]  /*0df0*/  FADD.FTZ R86, R86, R114 ;  /* 0x0000007256567221 */ /* 0x000fe20000010000 */
[----:B------:R-:W-:Y:S01]  /*0e00*/  FFMA.FTZ R30, R114, R113, R30 ;  /* 0x00000071721e7223 */ /* 0x000fe2000001001e */
[----:B0-----:R-:W-:Y:S01]  /*0e10*/  FADD.FTZ R207, -R197, R119 ;  /* 0x00000077c5cf7221 */ /* 0x001fe20000010100 */
[----:B------:R-:W-:Y:S01]  /*0e20*/  FMUL.FTZ R114, R120, R189 ;  /* 0x000000bd78727220 */ /* 0x000fe20000410000 */
[C---:B------:R-:W-:Y:S01]  /*0e30*/  FMUL.FTZ R115, R180.reuse, R115 ;  /* 0x00000073b4737220 */ /* 0x040fe20000410000 */
[----:B------:R-:W-:Y:S02]  /*0e40*/  HADD2.F32 R189, -RZ, R171.H0_H0 ;  /* 0x200000abffbd7230 */ /* 0x000fe40000004100 */
[C---:B------:R-:W-:Y:S01]  /*0e50*/  FMUL.FTZ R116, R180.reuse, R117 ;  /* 0x00000075b4747220 */ /* 0x040fe20000410000 */
[----:B------:R-:W-:Y:S01]  /*0e60*/  FMUL.FTZ R117, R121, R118 ;  /* 0x0000007679757220 */ /* 0x000fe20000410000 */
[----:B------:R-:W-:Y:S02]  /*0e70*/  HADD2.F32 R188, -RZ, R198.H1_H1 ;  /* 0x300000c6ffbc7230 */ /* 0x000fe40000004100 */
[----:B------:R-:W-:Y:S01]  /*0e80*/  FMUL.FTZ R118, R180, R207 ;  /* 0x000000cfb4767220 */ /* 0x000fe20000410000 */
[----:B------:R-:W-:Y:S01]  /*0e90*/  FADD.FTZ R80, R80, R120 ;  /* 0x0000007850507221 */ /* 0x000fe20000010000 */
[----:B------:R-:W-:Y:S01]  /*0ea0*/  FFMA.FTZ R32, R120, R115, R32 ;  /* 0x0000007378207223 */ /* 0x000fe20000010020 */
[----:B------:R-:W-:Y:S01]  /*0eb0*/  FMUL.FTZ R120, R122, R189 ;  /* 0x000000bd7a787220 */ /* 0x000fe20000410000 */
[----:B------:R-:W-:Y:S01]  /*0ec0*/  FADD.FTZ R81, R81, R121 ;  /* 0x0000007951517221 */ /* 0x000fe20000010000 */
[----:B------:R-:W-:Y:S01]  /*0ed0*/  FFMA.FTZ R33, R121, R116, R33 ;  /* 0x0000007479217223 */ /* 0x000fe20000010021 */
[----:B------:R-:W-:Y:S01]  /*0ee0*/  FMUL.FTZ R119, R180, R191 ;  /* 0x000000bfb4777220 */ /* 0x000fe20000410000 */
[----:B------:R-:W-:-:S02]  /*0ef0*/  HADD2.F32 R189, -RZ, R172.H0_H0 ;  /* 0x200000acffbd7230 */ /* 0x000fc40000004100 */
[----:B------:R-:W-:Y:S01]  /*0f00*/  FMUL.FTZ R121, R123, R188 ;  /* 0x000000bc7b797220 */ /* 0x000fe20000410000 */
[----:B------:R-:W-:Y:S01]  /*0f10*/  FADD.FTZ R83, R83, R123 ;  /* 0x0000007b53537221 */ /* 0x000fe20000010000 */
[----:B------:R-:W-:Y:S01]  /*0f20*/  FFMA.FTZ R35, R123, R118, R35 ;  /* 0x000000767b237223 */ /* 0x000fe20000010023 */
[C---:B------:R-:W-:Y:S01]  /*0f30*/  FADD.FTZ R123, -R197.reuse, R124 ;  /* 0x0000007cc57b7221 */ /* 0x040fe20000010100 */
[C---:B------:R-:W-:Y:S01]  /*0f40*/  FADD.FTZ R191, -R197.reuse, R126 ;  /* 0x0000007ec5bf7221 */ /* 0x040fe20000010100 */
[C---:B------:R-:W-:Y:S01]  /*0f50*/  FADD.FTZ R125, -R197.reuse, R125 ;  /* 0x0000007dc57d7221 */ /* 0x040fe20000010100 */
[----:B------:R-:W-:Y:S02]  /*0f60*/  HADD2.F32 R126, -RZ, R196.H0_H0 ;  /* 0x200000c4ff7e7230 */ /* 0x000fe40000004100 */
[----:B------:R-:W-:Y:S01]  /*0f70*/  FADD.FTZ R82, R82, R122 ;  /* 0x0000007a52527221 */ /* 0x000fe20000010000 */
[----:B------:R-:W-:Y:S01]  /*0f80*/  FFMA.FTZ R34, R122, R119, R34 ;  /* 0x000000777a227223 */ /* 0x000fe20000010022 */
[----:B------:R-:W-:Y:S01]  /*0f90*/  FADD.FTZ R207, -R197, R127 ;  /* 0x0000007fc5cf7221 */ /* 0x000fe20000010100 */
[----:B------:R-:W-:Y:S01]  /*0fa0*/  FMUL.FTZ R122, R128, R189 ;  /* 0x000000bd807a7220 */ /* 0x000fe20000410000 */
[----:B------:R-:W-:Y:S01]  /*0fb0*/  FMUL.FTZ R123, R180, R123 ;  /* 0x0000007bb47b7220 */ /* 0x000fe20000410000 */
[----:B------:R-:W-:-:S02]  /*0fc0*/  HADD2.F32 R189, -RZ, R173.H0_H0 ;  /* 0x200000adffbd7230 */ /* 0x000fc40000004100 */
[C---:B------:R-:W-:Y:S01]  /*0fd0*/  FMUL.FTZ R124, R180.reuse, R125 ;  /* 0x0000007db47c7220 */ /* 0x040fe20000410000 */
        /* <DEDUP_REMOVED lines=12> */
[----:B------:R-:W-:Y:S01]  /*10a0*/  FADD.FTZ R79, R79, R131 ;  /* 0x000000834f4f7221 */ /* 0x000fe20000010000 */
[----:B------:R-:W-:Y:S01]  /*10b0*/  FFMA.FTZ R39, R131, R126, R39 ;  /* 0x0000007e83277223 */ /* 0x000fe20000010027 */
[C---:B------:R-:W-:Y:S01]  /*10c0*/  FADD.FTZ R133, -R197.reuse, R133 ;  /* 0x00000085c5857221 */ /* 0x040fe20000010100 */
[----:B------:R-:W-:Y:S02]  /*10d0*/  HADD2.F32 R134, -RZ, R194.H0_H0 ;  /* 0x200000c2ff867230 */ /* 0x000fe40000004100 */
[C---:B------:R-:W-:Y:S01]  /*10e0*/  FADD.FTZ R131, -R197.reuse, R132 ;  /* 0x00000084c5837221 */ /* 0x040fe20000010100 */
[----:B------:R-:W-:Y:S01]  /*10f0*/  FADD.FTZ R207, -R197, R135 ;  /* 0x00000087c5cf7221 */ /* 0x000fe20000010100 */
[----:B------:R-:W-:Y:S01]  /*1100*/  FADD.FTZ R78, R78, R130 ;  /* 0x000000824e4e7221 */ /* 0x000fe20000010000 */
[----:B------:R-:W-:Y:S01]  /*1110*/  FFMA.FTZ R38, R130, R127, R38 ;  /* 0x0000007f82267223 */ /* 0x000fe20000010026 */
[----:B------:R-:W-:Y:S01]  /*1120*/  FMUL.FTZ R130, R136, R189 ;  /* 0x000000bd88827220 */ /* 0x000fe20000410000 */
[C---:B------:R-:W-:Y:S01]  /*1130*/  FMUL.FTZ R132, R180.reuse, R133 ;  /* 0x00000085b4847220 */ /* 0x040fe20000410000 */
[----:B------:R-:W-:Y:S01]  /*1140*/  FMUL.FTZ R131, R180, R131 ;  /* 0x00000083b4837220 */ /* 0x000fe20000410000 */
        /* <DEDUP_REMOVED lines=8> */
[----:B------:R-:W-:Y:S01]  /*11d0*/  FMUL.FTZ R135, R180, R191 ;  /* 0x000000bfb4877220 */ /* 0x000fe20000410000 */
[----:B------:R-:W-:Y:S01]  /*11e0*/  FMUL.FTZ R136, R138, R189 ;  /* 0x000000bd8a887220 */ /* 0x000fe20000410000 */
[----:B------:R-:W-:Y:S01]  /*11f0*/  FMUL.FTZ R137, R139, R188 ;  /* 0x000000bc8b897220 */ /* 0x000fe20000410000 */
[----:B------:R-:W-:Y:S01]  /*1200*/  FADD.FTZ R75, R75, R139 ;  /* 0x0000008b4b4b7221 */ /* 0x000fe20000010000 */
[----:B------:R-:W-:Y:S01]  /*1210*/  FFMA.FTZ R99, R139, R134, R99 ;  /* 0x000000868b637223 */ /* 0x000fe20000010063 */
[----:B------:R-:W-:Y:S01]  /*1220*/  FADD.FTZ R189, -R197, R140 ;  /* 0x0000008cc5bd7221 */ /* 0x000fe20000010100 */
[----:B------:R-:W-:Y:S01]  /*1230*/  FFMA.FTZ R139, R3, R182, RZ ;  /* 0x000000b6038b7223 */ /* 0x000fe200000100ff */
[----:B------:R-:W-:Y:S01]  /*1240*/  FADD.FTZ R140, RZ, R182 ;  /* 0x000000b6ff8c7221 */ /* 0x000fe20000010000 */
[----:B------:R-:W-:Y:S01]  /*1250*/  FADD.FTZ R74, R74, R138 ;  /* 0x0000008a4a4a7221 */ /* 0x000fe20000010000 */
[----:B------:R-:W-:Y:S01]  /*1260*/  FFMA.FTZ R98, R138, R135, R98 ;  /* 0x000000878a627223 */ /* 0x000fe20000010062 */
[----:B------:R-:W-:Y:S01]  /*1270*/  FFMA.FTZ R138, R112, R185, R139 ;  /* 0x000000b9708a7223 */ /* 0x000fe2000001008b */
[----:B------:R-:W-:Y:S01]  /*1280*/  FADD.FTZ R139, R185, R140 ;  /* 0x0000008cb98b7221 */ /* 0x000fe20000010000 */
[C---:B------:R-:W-:Y:S01]  /*1290*/  FADD.FTZ R191, -R197.reuse, R141 ;  /* 0x0000008dc5bf7221 */ /* 0x040fe20000010100 */
[----:B------:R-:W-:Y:S01]  /*12a0*/  FADD.FTZ R209, -R197, R143 ;  /* 0x0000008fc5d17221 */ /* 0x000fe20000010100 */
[----:B------:R-:W-:Y:S01]  /*12b0*/  FFMA.FTZ R141, R113, R186, R138 ;  /* 0x000000ba718d7223 */ /* 0x000fe2000001008a */
[----:B------:R-:W-:Y:S01]  /*12c0*/  FADD.FTZ R188, R186, R139 ;  /* 0x0000008bbabc7221 */ /* 0x000fe20000010000 */
[----:B------:R-:W-:-:S02]  /*12d0*/  HADD2.F32 R143, -RZ, R176.H0_H0 ;  /* 0x200000b0ff8f7230 */ /* 0x000fc40000004100 */
[----:B------:R-:W-:Y:S01]  /*12e0*/  FMUL.FTZ R139, R180, R189 ;  /* 0x000000bdb48b7220 */ /* 0x000fe20000410000 */
[----:B------:R-:W-:Y:S01]  /*12f0*/  FFMA.FTZ R140, R184, R187, R141 ;  /* 0x000000bbb88c7223 */ /* 0x000fe2000001008d */
[----:B------:R-:W-:Y:S01]  /*1300*/  FADD.FTZ R207, -R197, R142 ;  /* 0x0000008ec5cf7221 */ /* 0x000fe20000010100 */
[----:B------:R-:W-:Y:S01]  /*1310*/  FADD.FTZ R141, R187, R188 ;  /* 0x000000bcbb8d7221 */ /* 0x000fe20000010000 */
[----:B------:R-:W-:Y:S02]  /*1320*/  HADD2.F32 R142, -RZ, R183.H0_H0 ;  /* 0x200000b7ff8e7230 */ /* 0x000fe40000004100 */
[----:B------:R-:W-:Y:S01]  /*1330*/  FMUL.FTZ R138, R144, R143 ;  /* 0x0000008f908a7220 */ /* 0x000fe20000410000 */
[----:B------:R-:W-:Y:S01]  /*1340*/  FADD.FTZ R68, R68, R144 ;  /* 0x0000009044447221 */ /* 0x000fe20000010000 */
[----:B------:R-:W-:Y:S01]  /*1350*/  FFMA.FTZ R92, R144, R139, R92 ;  /* 0x0000008b905c7223 */ /* 0x000fe2000001005c */
        /* <DEDUP_REMOVED lines=10> */
[----:B------:R-:W-:-:S02]  /*1400*/  HADD2.F32 R145, -RZ, R177.H0_H0 ;  /* 0x200000b1ff917230 */ /* 0x000fc40000004100 */
[----:B------:R-:W-:Y:S01]  /*1410*/  FFMA.FTZ R144, R118, R121, R143 ;  /* 0x0000007976907223 */ /* 0x000fe2000001008f */
[----:B------:R-:W-:Y:S02]  /*1420*/  FADD.FTZ R189, R121, R142 ;  /* 0x0000008e79bd7221 */ /* 0x000fe40000010000 */
[----:B------:R-:W-:Y:S01]  /*1430*/  FMUL.FTZ R142, R146, R145 ;  /* 0x00000091928e7220 */ /* 0x000fe20000410000 */
        /* <DEDUP_REMOVED lines=12> */
[----:B------:R-:W-:-:S02]  /*1500*/  FMUL.FTZ R146, R180, R209 ;  /* 0x000000d1b4927220 */ /* 0x000fc40000410000 */
[----:B------:R-:W-:Y:S01]  /*1510*/  FFMA.FTZ R145, R131, R130, R188 ;  /* 0x0000008283917223 */ /* 0x000fe200000100bc */
[----:B------:R-:W-:Y:S01]  /*1520*/  FADD.FTZ R188, R130, R189 ;  /* 0x000000bd82bc7221 */ /* 0x000fe20000010000 */
[----:B------:R-:W-:Y:S01]  /*1530*/  FADD.FTZ R71, R71, R147 ;  /* 0x0000009347477221 */ /* 0x000fe20000010000 */
[----:B------:R-:W-:Y:S01]  /*1540*/  FFMA.FTZ R95, R147, R146, R95 ;  /* 0x00000092935f7223 */ /* 0x000fe2000001005f */
[C---:B------:R-:W-:Y:S01]  /*1550*/  FADD.FTZ R147, -R197.reuse, R148 ;  /* 0x00000094c5937221 */ /* 0x040fe20000010100 */
[C---:B------:R-:W-:Y:S01]  /*1560*/  FADD.FTZ R191, -R197.reuse, R149 ;  /* 0x00000095c5bf7221 */ /* 0x040fe20000010100 */
[C---:B------:R-:W-:Y:S01]  /*1570*/  FADD.FTZ R207, -R197.reuse, R150 ;  /* 0x00000096c5cf7221 */ /* 0x040fe20000010100 */
[----:B------:R-:W-:Y:S01]  /*1580*/  FADD.FTZ R197, -R197, R151 ;  /* 0x00000097c5c57221 */ /* 0x000fe20000010100 */
[----:B------:R-:W-:Y:S01]  /*1590*/  FFMA.FTZ R148, R132, R133, R145 ;  /* 0x0000008584947223 */ /* 0x000fe20000010091 */
[----:B------:R-:W-:-:S03]  /*15a0*/  FADD.FTZ R151, R133, R188 ;  /* 0x000000bc85977221 */ /* 0x000fc60000010000 */
        /* <DEDUP_REMOVED lines=8> */
[----:B------:R-:W-:Y:S02]  /*1630*/  HADD2.F32 R145, -RZ, R178.H0_H0 ;  /* 0x200000b2ff917230 */ /* 0x000fe40000004100 */
        /* <DEDUP_REMOVED lines=10> */
[----:B------:R-:W-:Y:S01]  /*16e0*/  FMUL.FTZ R189, R153, R188 ;  /* 0x000000bc99bd7220 */ /* 0x000fe20000410000 */
[----:B------:R-:W-:-:S02]  /*16f0*/  HADD2.F32 R191, -RZ, R179.H0_H0 ;  /* 0x200000b3ffbf7230 */ /* 0x000fc40000004100 */
[----:B------:R-:W-:Y:S01]  /*1700*/  FFMA.FTZ R149, R147, R145, R150 ;  /* 0x0000009193957223 */ /* 0x000fe20000010096 */
[----:B------:R-:W-:Y:S01]  /*1710*/  FADD.FTZ R148, R145, R148 ;  /* 0x0000009491947221 */ /* 0x000fe20000010000 */
[----:B------:R-:W-:Y:S01]  /*1720*/  FADD.FTZ R65, R65, R153 ;  /* 0x0000009941417221 */ /* 0x000fe20000010000 */
[----:B------:R-:W-:Y:S01]  /*1730*/  FFMA.FTZ R89, R153, R152, R89 ;  /* 0x0000009899597223 */ /* 0x000fe20000010059 */
[----:B------:R-:W-:Y:S02]  /*1740*/  HADD2.F32 R206, -RZ, R181.H1_H1 ;  /* 0x300000b5ffce7230 */ /* 0x000fe40000004100 */
[----:B------:R-:W-:Y:S01]  /*1750*/  FFMA.FTZ R150, R152, R189, R149 ;  /* 0x000000bd98967223 */ /* 0x000fe20000010095 */
[----:B------:R-:W-:Y:S01]  /*1760*/  FMUL.FTZ R153, R180, R207 ;  /* 0x000000cfb4997220 */ /* 0x000fe20000410000 */
[----:B------:R-:W-:Y:S01]  /*1770*/  FMUL.FTZ R188, R154, R191 ;  /* 0x000000bf9abc7220 */ /* 0x000fe20000410000 */
        /* <DEDUP_REMOVED lines=11> */
[----:B------:R-:W-:Y:S06]  /*1830*/  BRA `(.L_x_11613) ;  /* 0x0000000000747947 */ /* 0x000fec0003800000 */
.L_x_11612:
        /* <DEDUP_REMOVED lines=29> */
.L_x_11613:
[----:B------:R-:W-:Y:S05]  /*1a10*/  BSYNC.RECONVERGENT B1 ;  /* 0x0000000000017941 */ /* 0x000fea0003800200 */
.L_x_11611:
        /* <DEDUP_REMOVED lines=21> */
.L_x_11739:
[----:B------:R-:W3:Y:S01]  /*1b70*/  S2R R154, SR_TID.X ;  /* 0x00000000009a7919 */ /* 0x000ee20000002100 */
[----:B------:R-:W4:Y:S01]  /*1b80*/  @P3 LDC.64 R148, c[0x0][0x390] ;  /* 0x0000e400ff943b82 */ /* 0x000f220000000a00 */
[----:B------:R-:W-:-:S05]  /*1b90*/  @P3 IADD3 R193, PT, PT, R193, -0x1, RZ ;  /* 0xffffffffc1c13810 */ /* 0x000fca0007ffe0ff */
        /* <DEDUP_REMOVED lines=38> */
.L_x_11619:
[----:B------:R-:W-:Y:S05]  /*1e00*/  BSYNC.RECONVERGENT B2 ;  /* 0x0000000000027941 */ /* 0x000fea0003800200 */
.L_x_11618:
        /* <DEDUP_REMOVED lines=11> */
.L_x_11621:
[----:B------:R-:W-:Y:S05]  /*1ec0*/  BSYNC.RECONVERGENT B2 ;  /* 0x0000000000027941 */ /* 0x000fea0003800200 */
.L_x_11620:
        /* <DEDUP_REMOVED lines=11> */
.L_x_11623:
[----:B------:R-:W-:Y:S05]  /*1f80*/  BSYNC.RECONVERGENT B2 ;  /* 0x0000000000027941 */ /* 0x000fea0003800200 */
.L_x_11622:
        /* <DEDUP_REMOVED lines=11> */
.L_x_11617:
        /* <DEDUP_REMOVED lines=28> */
.L_x_11626:
[----:B------:R-:W-:Y:S05]  /*2200*/  BSYNC.RECONVERGENT B2 ;  /* 0x0000000000027941 */ /* 0x000fea0003800200 */
.L_x_11625:
        /* <DEDUP_REMOVED lines=11> */
.L_x_11628:
[----:B------:R-:W-:Y:S05]  /*22c0*/  BSYNC.RECONVERGENT B2 ;  /* 0x0000000000027941 */ /* 0x000fea0003800200 */
.L_x_11627:
        /* <DEDUP_REMOVED lines=11> */
.L_x_11630:
[----:B------:R-:W-:Y:S05]  /*2380*/  BSYNC.RECONVERGENT B2 ;  /* 0x0000000000027941 */ /* 0x000fea0003800200 */
.L_x_11629:
[----:B------:R-:W-:Y:S05]  /*2390*/  @!P3 BRA `(.L_x_11624) ;  /* 0x000000040050b947 */ /* 0x000fea0003800000 */
[----:B------:R-:W-:Y:S02]  /*23a0*/  HADD2.F32 R107, -RZ, R205.H1_H1 ;  /* 0x300000cdff6b7230 */ /* 0x000fe40000004100 */
[----:B------:R-:W-:-:S04]  /*23b0*/  FMUL.FTZ R148, R111, UR11 ;  /* 0x0000000b6f947c20 */ /* 0x000fc80008410000 */
[-C--:B-----5:R-:W-:Y:S01]  /*23c0*/  FFMA.FTZ R63, R103, R148.reuse, R63 ;  /* 0x00000094673f7223 */ /* 0x0a0fe2000001003f */
[----:B------:R-:W-:Y:S01]  /*23d0*/  FMUL.FTZ R107, R107, R148 ;  /* 0x000000946b6b7220 */ /* 0x000fe20000410000 */
[----:B------:R-:W-:Y:S06]  /*23e0*/  BRA `(.L_x_11624) ;  /* 0x00000004003c7947 */ /* 0x000fec0003800000 */
.L_x_11616:
        /* <DEDUP_REMOVED lines=21> */
[----:B0-----:R-:W-:Y:S01]  /*2540*/  @P3 FMUL.FTZ R149, R148, R209 ;  /* 0x000000d194953220 */ /* 0x001fe20000410000 */
[----:B------:R-:W-:-:S03]  /*2550*/  @P3 HADD2.F32 R209, -RZ, R205.H0_H0 ;  /* 0x200000cdffd13230 */ /* 0x000fc60000004100 */
[-C--:B------:R-:W-:Y:S01]  /*2560*/  @P3 FMUL.FTZ R104, R208, R149.reuse ;  /* 0x00000095d0683220 */ /* 0x080fe20000410000 */
[----:B-----5:R-:W-:Y:S01]  /*2570*/  @P3 FFMA.FTZ R60, R100, R149, R60 ;  /* 0x00000095643c3223 */ /* 0x020fe2000001003c */
[----:B-1----:R-:W-:Y:S01]  /*2580*/  @P3 FMUL.FTZ R148, R150, R211 ;  /* 0x000000d396943220 */ /* 0x002fe20000410000 */
[----:B------:R-:W-:-:S03]  /*2590*/  @P3 HADD2.F32 R150, -RZ, R157.H0_H0 ;  /* 0x2000009dff963230 */ /* 0x000fc60000004100 */
[-C--:B------:R-:W-:Y:S01]  /*25a0*/  @P3 FMUL.FTZ R105, R209, R148.reuse ;  /* 0x00000094d1693220 */ /* 0x080fe20000410000 */
[----:B------:R-:W-:Y:S01]  /*25b0*/  @P3 FFMA.FTZ R61, R101, R148, R61 ;  /* 0x00000094653d3223 */ /* 0x000fe2000001003d */
        /* <DEDUP_REMOVED lines=13> */
.L_x_11631:
        /* <DEDUP_REMOVED lines=12> */
[----:B------:R-:W-:Y:S01]  /*2750*/  @P2 FFMA.FTZ R150, R180, R148, R27 ;  /* 0x00000094b4962223 */ /* 0x000fe2000001001b */
[----:B------:R-:W-:Y:S01]  /*2760*/  MOV R109, R25 ;  /* 0x00000019006d7202 */ /* 0x000fe20000000f00 */
[----:B------:R-:W-:Y:S01]  /*2770*/  @P2 FADD.FTZ R151, R186, -R111 ;  /* 0x8000006fba972221 */ /* 0x000fe20000010000 */
[----:B------:R-:W-:Y:S01]  /*2780*/  @P3 HADD2.F32 R208, -RZ, R156.H0_H0 ;  /* 0x2000009cffd03230 */ /* 0x000fe20000004100 */
[----:B------:R-:W2:Y:S01]  /*2790*/  @P3 LDC R210, c[0x0][0x40c] ;  /* 0x00010300ffd23b82 */ /* 0x000ea20000000800 */
[C---:B------:R-:W-:Y:S01]  /*27a0*/  @P2 FFMA.FTZ R109, R180.reuse, R110, R25 ;  /* 0x0000006eb46d2223 */ /* 0x040fe20000010019 */
[--C-:B------:R-:W-:Y:S01]  /*27b0*/  @P3 HADD2.F32 R213, -RZ, R205.reuse.H1_H1 ;  /* 0x300000cdffd53230 */ /* 0x100fe20000004100 */
[----:B------:R-:W-:Y:S01]  /*27c0*/  MOV R110, R26 ;  /* 0x0000001a006e7202 */ /* 0x000fe20000000f00 */
[----:B------:R-:W-:Y:S01]  /*27d0*/  @P2 FFMA.FTZ R110, R180, R151, R26 ;  /* 0x00000097b46e2223 */ /* 0x000fe2000001001a */
[----:B------:R-:W-:-:S03]  /*27e0*/  @P3 HADD2.F32 R151, -RZ, R205.H0_H0 ;  /* 0x200000cdff973230 */ /* 0x000fc60000004100 */
        /* <DEDUP_REMOVED lines=15> */
.L_x_11624:
[----:B------:R-:W-:Y:S05]  /*28e0*/  BSYNC.RECONVERGENT B1 ;  /* 0x0000000000017941 */ /* 0x000fea0003800200 */
.L_x_11615:
        /* <DEDUP_REMOVED lines=10> */
[----:B-----5:R-:W1:Y:S01]  /*2990*/  LDC.64 R100, c[0x0][0x390] ;  /* 0x0000e400ff647b82 */ /* 0x020e620000000a00 */
[----:B------:R-:W-:-:S05]  /*29a0*/  IADD3 R103, PT, PT, R193, 0x20, RZ ;  /* 0x00000020c1677810 */ /* 0x000fca0007ffe0ff */
[----:B-1----:R-:W-:-:S06]  /*29b0*/  IMAD.WIDE.U32 R100, R103, 0x10, R100 ;  /* 0x0000001067647825 */ /* 0x002fcc00078e0064 */
[----:B------:R-:W5:Y:S02]  /*29c0*/  LDG.E.128 R100, desc[UR6][R100.64] ;  /* 0x0000000664647981 */ /* 0x000f64000c1e1d00 */
.L_x_11633:
[----:B------:R-:W-:Y:S05]  /*29d0*/  BSYNC.RECONVERGENT B1 ;  /* 0x0000000000017941 */ /* 0x000fea0003800200 */
.L_x_11632:
        /* <DEDUP_REMOVED lines=14> */
[----:B------:R-:W-:Y:S01]  /*2ac0*/  @P3 HADD2.F32 R148, -RZ, R158.H0_H0 ;  /* 0x2000009eff943230 */ /* 0x000fe20000004100 */
        /* <DEDUP_REMOVED lines=8> */
[----:B------:R-:W-:-:S02]  /*2b50*/  @P3 HADD2.F32 R149, -RZ, R204.H0_H0 ;  /* 0x200000ccff953230 */ /* 0x000fc40000004100 */
        /* <DEDUP_REMOVED lines=17> */
.L_x_11636:
        /* <DEDUP_REMOVED lines=11> */
[C---:B------:R-:W-:Y:S01]  /*2d20*/  @P2 FFMA.FTZ R150, R180.reuse, R206, R21 ;  /* 0x000000ceb4962223 */ /* 0x040fe20000010015 */
[----:B------:R-:W-:Y:S01]  /*2d30*/  MOV R151, R22 ;  /* 0x0000001600977202 */ /* 0x000fe20000000f00 */
[----:B------:R-:W-:Y:S01]  /*2d40*/  @P2 FFMA.FTZ R151, R180, R211, R22 ;  /* 0x000000d3b4972223 */ /* 0x000fe20000010016 */
[----:B------:R-:W-:-:S02]  /*2d50*/  @P3 HADD2.F32 R206, -RZ, R158.H0_H0 ;  /* 0x2000009effce3230 */ /* 0x000fc40000004100 */
[----:B------:R-:W2:Y:S01]  /*2d60*/  @P3 LDC R208, c[0x0][0x40c] ;  /* 0x00010300ffd03b82 */ /* 0x000ea20000000800 */
[----:B-1----:R-:W-:Y:S01]  /*2d70*/  @P3 FMUL.FTZ R149, R148, R207 ;  /* 0x000000cf94953220 */ /* 0x002fe20000410000 */
[----:B------:R-:W-:-:S03]  /*2d80*/  @P3 HADD2.F32 R207, -RZ, R204.H0_H0 ;  /* 0x200000ccffcf3230 */ /* 0x000fc60000004100 */
[-C--:B------:R-:W-:Y:S01]  /*2d90*/  @P3 FMUL.FTZ R104, R206, R149.reuse ;  /* 0x00000095ce683220 */ /* 0x080fe20000410000 */
[----:B-----5:R-:W-:Y:S01]  /*2da0*/  @P3 FFMA.FTZ R56, R100, R149, R56 ;  /* 0x0000009564383223 */ /* 0x020fe20000010038 */
[----:B0-----:R-:W-:Y:S01]  /*2db0*/  @P3 FMUL.FTZ R148, R150, R209 ;  /* 0x000000d196943220 */ /* 0x001fe20000410000 */
        /* <DEDUP_REMOVED lines=16> */
.L_x_11635:
        /* <DEDUP_REMOVED lines=29> */
.L_x_11640:
[----:B------:R-:W-:Y:S05]  /*3090*/  BSYNC.RECONVERGENT B2 ;  /* 0x0000000000027941 */ /* 0x000fea0003800200 */
.L_x_11639:
        /* <DEDUP_REMOVED lines=11> */
.L_x_11642:
[----:B------:R-:W-:Y:S05]  /*3150*/  BSYNC.RECONVERGENT B2 ;  /* 0x0000000000027941 */ /* 0x000fea0003800200 */
.L_x_11641:
        /* <DEDUP_REMOVED lines=11> */
.L_x_11644:
[----:B------:R-:W-:Y:S05]  /*3210*/  BSYNC.RECONVERGENT B2 ;  /* 0x0000000000027941 */ /* 0x000fea0003800200 */
.L_x_11643:
[----:B------:R-:W-:Y:S02]  /*3220*/  MOV R108, R148 ;  /* 0x00000094006c7202 */ /* 0x000fe40000000f00 */
[----:B------:R-:W-:Y:S01]  /*3230*/  MOV R111, R149 ;  /* 0x00000095006f7202 */ /* 0x000fe20000000f00 */
[----:B------:R-:W-:Y:S06]  /*3240*/  @!P3 BRA `(.L_x_11637) ;  /* 0x0000000000d4b947 */ /* 0x000fec0003800000 */
[----:B------:R-:W-:Y:S02]  /*3250*/  HADD2.F32 R107, -RZ, R204.H1_H1 ;  /* 0x300000ccff6b7230 */ /* 0x000fe40000004100 */
[----:B------:R-:W-:Y:S01]  /*3260*/  FMUL.FTZ R150, R149, UR11 ;  /* 0x0000000b95967c20 */ /* 0x000fe20008410000 */
[----:B------:R-:W-:Y:S02]  /*3270*/  MOV R108, R148 ;  /* 0x00000094006c7202 */ /* 0x000fe40000000f00 */
[----:B------:R-:W-:Y:S01]  /*3280*/  MOV R111, R149 ;  /* 0x00000095006f7202 */ /* 0x000fe20000000f00 */
[-C--:B-----5:R-:W-:Y:S01]  /*3290*/  FFMA.FTZ R59, R103, R150.reuse, R59 ;  /* 0x00000096673b7223 */ /* 0x0a0fe2000001003b */
[----:B------:R-:W-:Y:S01]  /*32a0*/  FMUL.FTZ R107, R107, R150 ;  /* 0x000000966b6b7220 */ /* 0x000fe20000410000 */
[----:B------:R-:W-:Y:S06]  /*32b0*/  BRA `(.L_x_11637) ;  /* 0x0000000000b87947 */ /* 0x000fec0003800000 */
.L_x_11638:
        /* <DEDUP_REMOVED lines=11> */
.L_x_11646:
[----:B------:R-:W-:Y:S05]  /*3370*/  BSYNC.RECONVERGENT B2 ;  /* 0x0000000000027941 */ /* 0x000fea0003800200 */
.L_x_11645:
        /* <DEDUP_REMOVED lines=11> */
.L_x_11648:
[----:B------:R-:W-:Y:S05]  /*3430*/  BSYNC.RECONVERGENT B2 ;  /* 0x0000000000027941 */ /* 0x000fea0003800200 */
.L_x_11647:
        /* <DEDUP_REMOVED lines=11> */
.L_x_11650:
[----:B------:R-:W-:Y:S05]  /*34f0*/  BSYNC.RECONVERGENT B2 ;  /* 0x0000000000027941 */ /* 0x000fea0003800200 */
.L_x_11649:
        /* <DEDUP_REMOVED lines=10> */
.L_x_11637:
[----:B------:R-:W-:Y:S05]  /*35a0*/  BSYNC.RECONVERGENT B1 ;  /* 0x0000000000017941 */ /* 0x000fea0003800200 */
.L_x_11634:
[----:B0-----:R-:W0:Y:S01]  /*35b0*/  @P1 LDC.64 R150, c[0x0][0x478] ;  /* 0x00011e00ff961b82 */ /* 0x001e220000000a00 */
        /* <DEDUP_REMOVED lines=9> */
[----:B-----5:R-:W1:Y:S01]  /*3650*/  LDC.64 R100, c[0x0][0x390] ;  /* 0x0000e400ff647b82 */ /* 0x020e620000000a00 */
[----:B------:R-:W-:-:S05]  /*3660*/  IADD3 R103, PT, PT, R193, 0x40, RZ ;  /* 0x00000040c1677810 */ /* 0x000fca0007ffe0ff */
[----:B-1----:R-:W-:-:S06]  /*3670*/  IMAD.WIDE.U32 R100, R103, 0x10, R100 ;  /* 0x0000001067647825 */ /* 0x002fcc00078e0064 */
[----:B------:R-:W5:Y:S02]  /*3680*/  LDG.E.128 R100, desc[UR6][R100.64] ;  /* 0x0000000664647981 */ /* 0x000f64000c1e1d00 */
.L_x_11652:
[----:B------:R-:W-:Y:S05]  /*3690*/  BSYNC.RECONVERGENT B1 ;  /* 0x0000000000017941 */ /* 0x000fea0003800200 */
.L_x_11651:
        /* <DEDUP_REMOVED lines=41> */
.L_x_11655:
        /* <DEDUP_REMOVED lines=37> */
.L_x_11654:
        /* <DEDUP_REMOVED lines=29> */
.L_x_11659:
[----:B------:R-:W-:Y:S05]  /*3d50*/  BSYNC.RECONVERGENT B2 ;  /* 0x0000000000027941 */ /* 0x000fea0003800200 */
.L_x_11658:
        /* <DEDUP_REMOVED lines=11> */
.L_x_11661:
[----:B------:R-:W-:Y:S05]  /*3e10*/  BSYNC.RECONVERGENT B2 ;  /* 0x0000000000027941 */ /* 0x000fea0003800200 */
.L_x_11660:
        /* <DEDUP_REMOVED lines=11> */
.L_x_11663:
[----:B------:R-:W-:Y:S05]  /*3ed0*/  BSYNC.RECONVERGENT B2 ;  /* 0x0000000000027941 */ /* 0x000fea0003800200 */
.L_x_11662:
        /* <DEDUP_REMOVED lines=10> */
.L_x_11657:
        /* <DEDUP_REMOVED lines=11> */
.L_x_11665:
[----:B------:R-:W-:Y:S05]  /*4030*/  BSYNC.RECONVERGENT B2 ;  /* 0x0000000000027941 */ /* 0x000fea0003800200 */
.L_x_11664:
        /* <DEDUP_REMOVED lines=11> */
.L_x_11667:
[----:B------:R-:W-:Y:S05]  /*40f0*/  BSYNC.RECONVERGENT B2 ;  /* 0x0000000000027941 */ /* 0x000fea0003800200 */
.L_x_11666:
        /* <DEDUP_REMOVED lines=11> */
.L_x_11669:
[----:B------:R-:W-:Y:S05]  /*41b0*/  BSYNC.RECONVERGENT B2 ;  /* 0x0000000000027941 */ /* 0x000fea0003800200 */
.L_x_11668:
        /* <DEDUP_REMOVED lines=10> */
.L_x_11656:
[----:B------:R-:W-:Y:S05]  /*4260*/  BSYNC.RECONVERGENT B1 ;  /* 0x0000000000017941 */ /* 0x000fea0003800200 */
.L_x_11653:
        /* <DEDUP_REMOVED lines=14> */
.L_x_11671:
[----:B------:R-:W-:Y:S05]  /*4350*/  BSYNC.RECONVERGENT B1 ;  /* 0x0000000000017941 */ /* 0x000fea0003800200 */
.L_x_11670:
        /* <DEDUP_REMOVED lines=41> */
.L_x_11674:
        /* <DEDUP_REMOVED lines=37> */
.L_x_11673:
        /* <DEDUP_REMOVED lines=29> */
.L_x_11678:
[----:B------:R-:W-:Y:S05]  /*4a10*/  BSYNC.RECONVERGENT B2 ;  /* 0x0000000000027941 */ /* 0x000fea0003800200 */
.L_x_11677:
        /* <DEDUP_REMOVED lines=11> */
.L_x_11680:
[----:B------:R-:W-:Y:S05]  /*4ad0*/  BSYNC.RECONVERGENT B2 ;  /* 0x0000000000027941 */ /* 0x000fea0003800200 */
.L_x_11679:
        /* <DEDUP_REMOVED lines=11> */
.L_x_11682:
[----:B------:R-:W-:Y:S05]  /*4b90*/  BSYNC.RECONVERGENT B2 ;  /* 0x0000000000027941 */ /* 0x000fea0003800200 */
.L_x_11681:
        /* <DEDUP_REMOVED lines=10> */
.L_x_11676:
        /* <DEDUP_REMOVED lines=11> */
.L_x_11684:
[----:B------:R-:W-:Y:S05]  /*4cf0*/  BSYNC.RECONVERGENT B2 ;  /* 0x0000000000027941 */ /* 0x000fea0003800200 */
.L_x_11683:
        /* <DEDUP_REMOVED lines=11> */
.L_x_11686:
[----:B------:R-:W-:Y:S05]  /*4db0*/  BSYNC.RECONVERGENT B2 ;  /* 0x0000000000027941 */ /* 0x000fea0003800200 */
.L_x_11685:
        /* <DEDUP_REMOVED lines=11> */
.L_x_11688:
[----:B------:R-:W-:Y:S05]  /*4e70*/  BSYNC.RECONVERGENT B2 ;  /* 0x0000000000027941 */ /* 0x000fea0003800200 */
.L_x_11687:
        /* <DEDUP_REMOVED lines=10> */
.L_x_11675:
[----:B------:R-:W-:Y:S05]  /*4f20*/  BSYNC.RECONVERGENT B1 ;  /* 0x0000000000017941 */ /* 0x000fea0003800200 */
.L_x_11672:
        /* <DEDUP_REMOVED lines=14> */
.L_x_11690:
[----:B------:R-:W-:Y:S05]  /*5010*/  BSYNC.RECONVERGENT B1 ;  /* 0x0000000000017941 */ /* 0x000fea0003800200 */
.L_x_11689:
[----:B------:R-:W-:Y:S04]  /*5020*/  BSSY.RECONVERGENT B1, `(.L_x_11691) ;  /* 0x00000bc000017945 */ /* 0x000fe80003800200 */
[----:B------:R-:W-:Y:S05]  /*5030*/  @!P0 BRA `(.L_x_11692) ;  /* 0x0000000400308947 */ /* 0x000fea0003800000 */
[----:B------:R-:W-:Y:S05]  /*5040*/  @!P1 BRA `(.L_x_11693) ;  /* 0x0000000000989947 */ /* 0x000fea0003800000 */
[----:B------:R-:W1:Y:S01]  /*5050*/  @P3 LDC R207, c[0x0][0x40c] ;  /* 0x00010300ffcf3b82 */ /* 0x000e620000000800 */
[-CC-:B0-----:R-:W-:Y:S01]  /*5060*/  @P2 FFMA.FTZ R109, R139, R192.reuse, R195.reuse ;  /* 0x000000c08b6d2223 */ /* 0x181fe200000100c3 */
[-CC-:B------:R-:W-:Y:S01]  /*5070*/  @P2 FFMA.FTZ R149, R146, R192.reuse, R195.reuse ;  /* 0x000000c092952223 */ /* 0x180fe200000100c3 */
[-CC-:B------:R-:W-:Y:S01]  /*5080*/  @P2 FFMA.FTZ R150, R140, R192.reuse, R195.reuse ;  /* 0x000000c08c962223 */ /* 0x180fe200000100c3 */
[----:B------:R-:W-:Y:S01]  /*5090*/  @P2 FFMA.FTZ R111, R143, R192, R195 ;  /* 0x000000c08f6f2223 */ /* 0x000fe200000100c3 */
[----:B------:R-:W-:Y:S01]  /*50a0*/  @P2 FADD.FTZ R109, R138, -R109 ;  /* 0x8000006d8a6d2221 */ /* 0x000fe20000010000 */
[----:B------:R-:W-:Y:S01]  /*50b0*/  MOV R108, R8 ;  /* 0x00000008006c7202 */ /* 0x000fe20000000f00 */
[----:B------:R-:W-:Y:S01]  /*50c0*/  @P2 FADD.FTZ R151, R144, -R149 ;  /* 0x8000009590972221 */ /* 0x000fe20000010000 */
[----:B------:R-:W0:Y:S01]  /*50d0*/  @P3 LDC R208, c[0x0][0x40c] ;  /* 0x00010300ffd03b82 */ /* 0x000e220000000800 */
[----:B------:R-:W-:Y:S01]  /*50e0*/  @P2 FFMA.FTZ R108, R180, R109, R8 ;  /* 0x0000006db46c2223 */ /* 0x000fe20000010008 */
[----:B------:R-:W-:Y:S01]  /*50f0*/  @P2 FADD.FTZ R150, R141, -R150 ;  /* 0x800000968d962221 */ /* 0x000fe20000010000 */
[----:B------:R-:W-:Y:S01]  /*5100*/  @P2 FADD.FTZ R149, R142, -R111 ;  /* 0x8000006f8e952221 */ /* 0x000fe20000010000 */
[----:B------:R-:W-:Y:S01]  /*5110*/  @P3 HADD2.F32 R148, -RZ, R164.H0_H0 ;  /* 0x200000a4ff943230 */ /* 0x000fe20000004100 */
[----:B------:R-:W-:Y:S01]  /*5120*/  MOV R109, R9 ;  /* 0x00000009006d7202 */ /* 0x000fe20000000f00 */
[C---:B------:R-:W-:Y:S01]  /*5130*/  @P2 FFMA.FTZ R109, R180.reuse, R150, R9 ;  /* 0x00000096b46d2223 */ /* 0x040fe20000010009 */
[----:B------:R-:W-:Y:S01]  /*5140*/  MOV R110, R10 ;  /* 0x0000000a006e7202 */ /* 0x000fe20000000f00 */
[----:B------:R-:W2:Y:S01]  /*5150*/  @P3 LDC R209, c[0x0][0x40c] ;  /* 0x00010300ffd13b82 */ /* 0x000ea20000000800 */
[C---:B------:R-:W-:Y:S01]  /*5160*/  @P2 FFMA.FTZ R110, R180.reuse, R149, R10 ;  /* 0x00000095b46e2223 */ /* 0x040fe2000001000a */
[----:B------:R-:W-:Y:S01]  /*5170*/  MOV R206, R11 ;  /* 0x0000000b00ce7202 */ /* 0x000fe20000000f00 */
[----:B------:R-:W-:Y:S01]  /*5180*/  @P2 FFMA.FTZ R206, R180, R151, R11 ;  /* 0x00000097b4ce2223 */ /* 0x000fe2000001000b */
[----:B------:R-:W-:-:S02]  /*5190*/  @P3 HADD2.F32 R149, -RZ, R201.H0_H0 ;  /* 0x200000c9ff953230 */ /* 0x000fc40000004100 */
[----:B------:R-:W-:Y:S02]  /*51a0*/  @P3 HADD2.F32 R150, -RZ, R165.H0_H0 ;  /* 0x200000a5ff963230 */ /* 0x000fe40000004100 */
[----:B-1----:R-:W-:-:S04]  /*51b0*/  @P3 FMUL.FTZ R111, R108, R207 ;  /* 0x000000cf6c6f3220 */ /* 0x002fc80000410000 */
[----:B------:R-:W-:Y:S01]  /*51c0*/  @P3 FMUL.FTZ R104, R111, R148 ;  /* 0x000000946f683220 */ /* 0x000fe20000410000 */
[----:B-----5:R-:W-:Y:S01]  /*51d0*/  @P3 FFMA.FTZ R44, R100, R111, R44 ;  /* 0x0000006f642c3223 */ /* 0x020fe2000001002c */
[----:B------:R-:W-:Y:S01]  /*51e0*/  MOV R111, R206 ;  /* 0x000000ce006f7202 */ /* 0x000fe20000000f00 */
[----:B0-----:R-:W-:-:S04]  /*51f0*/  @P3 FMUL.FTZ R148, R109, R208 ;  /* 0x000000d06d943220 */ /* 0x001fc80000410000 */
        /* <DEDUP_REMOVED lines=11> */
.L_x_11693:
        /* <DEDUP_REMOVED lines=37> */
.L_x_11692:
        /* <DEDUP_REMOVED lines=29> */
.L_x_11697:
[----:B------:R-:W-:Y:S05]  /*56d0*/  BSYNC.RECONVERGENT B2 ;  /* 0x0000000000027941 */ /* 0x000fea0003800200 */
.L_x_11696:
        /* <DEDUP_REMOVED lines=11> */
.L_x_11699:
[----:B------:R-:W-:Y:S05]  /*5790*/  BSYNC.RECONVERGENT B2 ;  /* 0x0000000000027941 */ /* 0x000fea0003800200 */
.L_x_11698:
        /* <DEDUP_REMOVED lines=11> */
.L_x_11701:
[----:B------:R-:W-:Y:S05]  /*5850*/  BSYNC.RECONVERGENT B2 ;  /* 0x0000000000027941 */ /* 0x000fea0003800200 */
.L_x_11700:
[----:B------:R-:W-:Y:S02]  /*5860*/  MOV R108, R148 ;  /* 0x00000094006c7202 */ /* 0x000fe40000000f00 */
[----:B------:R-:W-:Y:S01]  /*5870*/  MOV R111, R149 ;  /* 0x00000095006f7202 */ /* 0x000fe20000000f00 */
[----:B------:R-:W-:Y:S06]  /*5880*/  @!P3 BRA `(.L_x_11694) ;  /* 0x0000000000d4b947 */ /* 0x000fec0003800000 */
[----:B------:R-:W-:Y:S02]  /*5890*/  HADD2.F32 R107, -RZ, R201.H1_H1 ;  /* 0x300000c9ff6b7230 */ /* 0x000fe40000004100 */
[----:B------:R-:W-:Y:S01]  /*58a0*/  FMUL.FTZ R108, R149, UR11 ;  /* 0x0000000b956c7c20 */ /* 0x000fe20008410000 */
[----:B------:R-:W-:-:S03]  /*58b0*/  MOV R111, R149 ;  /* 0x00000095006f7202 */ /* 0x000fc60000000f00 */
[-C--:B-----5:R-:W-:Y:S01]  /*58c0*/  FFMA.FTZ R47, R103, R108.reuse, R47 ;  /* 0x0000006c672f7223 */ /* 0x0a0fe2000001002f */
[----:B------:R-:W-:Y:S01]  /*58d0*/  FMUL.FTZ R107, R107, R108 ;  /* 0x0000006c6b6b7220 */ /* 0x000fe20000410000 */
[----:B------:R-:W-:Y:S01]  /*58e0*/  MOV R108, R148 ;  /* 0x00000094006c7202 */ /* 0x000fe20000000f00 */
[----:B------:R-:W-:Y:S06]  /*58f0*/  BRA `(.L_x_11694) ;  /* 0x0000000000b87947 */ /* 0x000fec0003800000 */
.L_x_11695:
        /* <DEDUP_REMOVED lines=11> */
.L_x_11703:
[----:B------:R-:W-:Y:S05]  /*59b0*/  BSYNC.RECONVERGENT B2 ;  /* 0x0000000000027941 */ /* 0x000fea0003800200 */
.L_x_11702:
        /* <DEDUP_REMOVED lines=11> */
.L_x_11705:
[----:B------:R-:W-:Y:S05]  /*5a70*/  BSYNC.RECONVERGENT B2 ;  /* 0x0000000000027941 */ /* 0x000fea0003800200 */
.L_x_11704:
        /* <DEDUP_REMOVED lines=11> */
.L_x_11707:
[----:B------:R-:W-:Y:S05]  /*5b30*/  BSYNC.RECONVERGENT B2 ;  /* 0x0000000000027941 */ /* 0x000fea0003800200 */
.L_x_11706:
        /* <DEDUP_REMOVED lines=10> */
.L_x_11694:
[----:B------:R-:W-:Y:S05]  /*5be0*/  BSYNC.RECONVERGENT B1 ;  /* 0x0000000000017941 */ /* 0x000fea0003800200 */
.L_x_11691:
[----:B0-----:R-:W0:Y:S01]  /*5bf0*/  @P1 LDC.64 R150, c[0x0][0x478] ;  /* 0x00011e00ff961b82 */ /* 0x001e220000000a00 */
[----:B------:R-:W-:Y:S01]  /*5c00*/  @P1 IADD3 R207, PT, PT, R197, 0x80, RZ ;  /* 0x00000080c5cf1810 */ /* 0x000fe20007ffe0ff */
[----:B------:R-:W-:Y:S01]  /*5c10*/  BSSY.RECONVERGENT B1, `(.L_x_11708) ;  /* 0x000000c000017945 */ /* 0x000fe20003800200 */
[----:B------:R-:W-:-:S05]  /*5c20*/  @P3 IADD3 R209, PT, PT, R193, 0x80, RZ ;  /* 0x00000080c1d13810 */ /* 0x000fca0007ffe0ff */
[----:B------:R-:W1:Y:S01]  /*5c30*/  @P3 LDC.64 R148, c[0x0][0x468] ;  /* 0x00011a00ff943b82 */ /* 0x000e620000000a00 */
[----:B0-----:R-:W-:Y:S01]  /*5c40*/  @P1 IMAD.WIDE.U32 R150, R207, 0x10, R150 ;  /* 0x00000010cf961825 */ /* 0x001fe200078e0096 */
[----:B------:R-:W-:-:S04]  /*5c50*/  IADD3 R207, PT, PT, R193, 0xa0, RZ ;  /* 0x000000a0c1cf7810 */ /* 0x000fc80007ffe0ff */
[----:B------:R0:W-:Y:S01]  /*5c60*/  @P1 STG.E.128 desc[UR6][R150.64], R108 ;  /* 0x0000006c96001986 */ /* 0x0001e2000c101d06 */
[----:B-1----:R-:W-:-:S05]  /*5c70*/  @P3 IMAD.WIDE.U32 R148, R209, 0x10, R148 ;  /* 0x00000010d1943825 */ /* 0x002fca00078e0094 */
[----:B------:R0:W-:Y:S01]  /*5c80*/  @P3 STG.E.128 desc[UR6][R148.64], R104 ;  /* 0x0000006894003986 */ /* 0x0001e2000c101d06 */
[----:B------:R-:W-:Y:S05]  /*5c90*/  @!P3 BRA `(.L_x_11709) ;  /* 0x00000000000cb947 */ /* 0x000fea0003800000 */
[----:B-----5:R-:W1:Y:S02]  /*5ca0*/  LDC.64 R100, c[0x0][0x390] ;  /* 0x0000e400ff647b82 */ /* 0x020e640000000a00 */
[----:B-1----:R-:W-:-:S06]  /*5cb0*/  IMAD.WIDE.U32 R100, R207, 0x10, R100 ;  /* 0x00000010cf647825 */ /* 0x002fcc00078e0064 */
[----:B------:R-:W5:Y:S02]  /*5cc0*/  LDG.E.128 R100, desc[UR6][R100.64] ;  /* 0x0000000664647981 */ /* 0x000f64000c1e1d00 */
.L_x_11709:
[----:B------:R-:W-:Y:S05]  /*5cd0*/  BSYNC.RECONVERGENT B1 ;  /* 0x0000000000017941 */ /* 0x000fea0003800200 */
.L_x_11708:
[----:B------:R-:W-:Y:S04]  /*5ce0*/  BSSY.RECONVERGENT B1, `(.L_x_11710) ;  /* 0x00000b8000017945 */ /* 0x000fe80003800200 */
[----:B------:R-:W-:Y:S05]  /*5cf0*/  @!P0 BRA `(.L_x_11711) ;  /* 0x0000000400308947 */ /* 0x000fea0003800000 */
[----:B------:R-:W-:Y:S05]  /*5d00*/  @!P1 BRA `(.L_x_11712) ;  /* 0x0000000000989947 */ /* 0x000fea0003800000 */
[----:B0-----:R-:W0:Y:S01]  /*5d10*/  @P3 LDC R111, c[0x0][0x40c] ;  /* 0x00010300ff6f3b82 */ /* 0x001e220000000800 */
[-CC-:B------:R-:W-:Y:S01]  /*5d20*/  @P2 FFMA.FTZ R2, R147, R192.reuse, R195.reuse ;  /* 0x000000c093022223 */ /* 0x180fe200000100c3 */
[-CC-:B------:R-:W-:Y:S01]  /*5d30*/  @P2 FFMA.FTZ R206, R190, R192.reuse, R195.reuse ;  /* 0x000000c0bece2223 */ /* 0x180fe200000100c3 */
[-CC-:B------:R-:W-:Y:S01]  /*5d40*/  @P2 FFMA.FTZ R148, R152, R192.reuse, R195.reuse ;  /* 0x000000c098942223 */ /* 0x180fe200000100c3 */
[----:B------:R-:W-:Y:S01]  /*5d50*/  @P2 FFMA.FTZ R195, R153, R192, R195 ;  /* 0x000000c099c32223 */ /* 0x000fe200000100c3 */
[----:B------:R-:W-:Y:S01]  /*5d60*/  @P2 FADD.FTZ R109, R145, -R2 ;  /* 0x80000002916d2221 */ /* 0x000fe20000010000 */
[----:B------:R-:W-:Y:S01]  /*5d70*/  MOV R108, R4 ;  /* 0x00000004006c7202 */ /* 0x000fe20000000f00 */
        /* <DEDUP_REMOVED lines=31> */
.L_x_11712:
        /* <DEDUP_REMOVED lines=20> */
[----:B------:R-:W-:Y:S02]  /*60b0*/  @P3 HADD2.F32 R193, -RZ, R200.H0_H0 ;  /* 0x200000c8ffc13230 */ /* 0x000fe40000004100 */
        /* <DEDUP_REMOVED lines=16> */
.L_x_11711:
        /* <DEDUP_REMOVED lines=10> */
[----:B------:R-:W-:Y:S01]  /*6260*/  FMUL.FTZ R110, R180, R149 ;  /* 0x00000095b46e7220 */ /* 0x000fe20000410000 */
[----:B------:R-:W-:Y:S01]  /*6270*/  ISETP.GT.AND P0, PT, R2, RZ, PT ;  /* 0x000000ff0200720c */ /* 0x000fe20003f04270 */
[C---:B------:R-:W-:Y:S01]  /*6280*/  FMUL.FTZ R148, R180.reuse, R109 ;  /* 0x0000006db4947220 */ /* 0x040fe20000410000 */
[C---:B------:R-:W-:Y:S01]  /*6290*/  FMUL.FTZ R149, R180.reuse, R111 ;  /* 0x0000006fb4957220 */ /* 0x040fe20000410000 */
[----:B------:R-:W-:Y:S01]  /*62a0*/  FMUL.FTZ R151, R180, R151 ;  /* 0x00000097b4977220 */ /* 0x000fe20000410000 */
[----:B------:R-:W-:Y:S09]  /*62b0*/  @!P3 BRA `(.L_x_11716) ;  /* 0x000000000024b947 */ /* 0x000ff20003800000 */
        /* <DEDUP_REMOVED lines=9> */
.L_x_11716:
[----:B------:R-:W-:Y:S05]  /*6350*/  BSYNC.RECONVERGENT B2 ;  /* 0x0000000000027941 */ /* 0x000fea0003800200 */
.L_x_11715:
        /* <DEDUP_REMOVED lines=11> */
.L_x_11718:
[----:B------:R-:W-:Y:S05]  /*6410*/  BSYNC.RECONVERGENT B2 ;  /* 0x0000000000027941 */ /* 0x000fea0003800200 */
.L_x_11717:
        /* <DEDUP_REMOVED lines=11> */
.L_x_11720:
[----:B------:R-:W-:Y:S05]  /*64d0*/  BSYNC.RECONVERGENT B2 ;  /* 0x0000000000027941 */ /* 0x000fea0003800200 */
.L_x_11719:
        /* <DEDUP_REMOVED lines=10> */
.L_x_11714:
[----:B0-----:R-:W0:Y:S01]  /*6580*/  @P3 LDC R151, c[0x0][0x40c] ;  /* 0x00010300ff973b82 */ /* 0x001e220000000800 */
        /* <DEDUP_REMOVED lines=10> */
[----:B------:R-:W-:-:S03]  /*6630*/  ISETP.GT.AND P0, PT, R2, RZ, PT ;  /* 0x000000ff0200720c */ /* 0x000fc60003f04270 */
[----:B------:R-:W-:Y:S01]  /*6640*/  FADD.FTZ R149, R145, -R104 ;  /* 0x8000006891957221 */ /* 0x000fe20000010000 */
[----:B------:R-:W-:-:S03]  /*6650*/  HADD2.F32 R104, -RZ, R166.H0_H0 ;  /* 0x200000a6ff687230 */ /* 0x000fc60000004100 */
[----:B------:R-:W-:-:S05]  /*6660*/  FMUL.FTZ R149, R180, R149 ;  /* 0x00000095b4957220 */ /* 0x000fca0000410000 */
[----:B------:R-:W-:-:S05]  /*6670*/  FSEL R149, R149, RZ, P0 ;  /* 0x000000ff95957208 */ /* 0x000fca0000000000 */
[----:B------:R-:W-:-:S04]  /*6680*/  FMUL.FTZ R149, R149, UR11 ;  /* 0x0000000b95957c20 */ /* 0x000fc80008410000 */
[-C--:B-----5:R-:W-:Y:S01]  /*6690*/  FFMA.FTZ R40, R100, R149.reuse, R40 ;  /* 0x0000009564287223 */ /* 0x0a0fe20000010028 */
[----:B------:R-:W-:-:S07]  /*66a0*/  FMUL.FTZ R104, R104, R149 ;  /* 0x0000009568687220 */ /* 0x000fce0000410000 */
.L_x_11722:
[----:B------:R-:W-:Y:S05]  /*66b0*/  BSYNC.RECONVERGENT B2 ;  /* 0x0000000000027941 */ /* 0x000fea0003800200 */
.L_x_11721:
        /* <DEDUP_REMOVED lines=11> */
.L_x_11724:
[----:B------:R-:W-:Y:S05]  /*6770*/  BSYNC.RECONVERGENT B2 ;  /* 0x0000000000027941 */ /* 0x000fea0003800200 */
.L_x_11723:
        /* <DEDUP_REMOVED lines=11> */
.L_x_11726:
[----:B------:R-:W-:Y:S05]  /*6830*/  BSYNC.RECONVERGENT B2 ;  /* 0x0000000000027941 */ /* 0x000fea0003800200 */
.L_x_11725:
[-C--:B------:R-:W-:Y:S01]  /*6840*/  @P3 FMUL.FTZ R107, R193, R148.reuse ;  /* 0x00000094c16b3220 */ /* 0x080fe20000410000 */
[----:B-----5:R-:W-:-:S07]  /*6850*/  @P3 FFMA.FTZ R43, R103, R148, R43 ;  /* 0x00000094672b3223 */ /* 0x020fce000001002b */
.L_x_11713:
[----:B------:R-:W-:Y:S05]  /*6860*/  BSYNC.RECONVERGENT B1 ;  /* 0x0000000000017941 */ /* 0x000fea0003800200 */
.L_x_11710:
        /* <DEDUP_REMOVED lines=11> */
.L_x_11610:
[----:B------:R-:W-:Y:S05]  /*6920*/  BSYNC B0 ;  /* 0x0000000000007941 */ /* 0x000fea0003800000 */
.L_x_11609:
        /* <DEDUP_REMOVED lines=209> */
.L_x_11614:
        /* <DEDUP_REMOVED lines=8> */
.L_x_11729:
[----:B------:R-:W-:Y:S05]  /*76c0*/  BSYNC B1 ;  /* 0x0000000000017941 */ /* 0x000fea0003800000 */
.L_x_11728:
        /* <DEDUP_REMOVED lines=8> */
.L_x_11730:
[----:B------:R-:W-:-:S05]  /*7750*/  FADD.FTZ R148, R148, R197 ;  /* 0x000000c594947221 */ /* 0x000fca0000010000 */
[----:B------:R-:W-:Y:S01]  /*7760*/  MOV R210, R148 ;  /* 0x0000009400d27202 */ /* 0x000fe20000000f00 */
[----:B------:R-:W-:Y:S01]  /*7770*/  HFMA2 R211, -RZ, RZ, 0, 1.1920928955078125e-07 ;  /* 0x00000002ffd37431 */ /* 0x000fe200000001ff */
[----:B------:R-:W-:-:S07]  /*7780*/  MOV R149, R207 ;  /* 0x000000cf00957202 */ /* 0x000fce0000000f00 */
[----:B------:R-:W-:Y:S05]  /*7790*/  WARPSYNC.COLLECTIVE R209, `(.L_x_11731) ;  /* 0x00000000d1087348 */ /* 0x000fea0003c00000 */
[----:B------:R0:W1:Y:S02]  /*77a0*/  SHFL.BFLY P1, R207, R210, R211, R212 ;  /* 0x0c0000d3d2cf7389 */ /* 0x00006400000200d4 */
[----:B01----:R-:W-:Y:S05]  /*77b0*/  ENDCOLLECTIVE ;  /* 0x000000000000791b */ /* 0x003fea0003800000 */
.L_x_11731:
[----:B------:R-:W-:-:S05]  /*77c0*/  FADD.FTZ R149, R149, R206 ;  /* 0x000000ce95957221 */ /* 0x000fca0000010000 */
[----:B------:R-:W-:Y:S02]  /*77d0*/  MOV R210, R149 ;  /* 0x0000009500d27202 */ /* 0x000fe40000000f00 */
[----:B------:R-:W-:-:S07]  /*77e0*/  MOV R151, R207 ;  /* 0x000000cf00977202 */ /* 0x000fce0000000f00 */
[----:B------:R-:W-:Y:S05]  /*77f0*/  WARPSYNC.COLLECTIVE R209, `(.L_x_11732) ;  /* 0x00000000d1087348 */ /* 0x000fea0003c00000 */
[----:B------:R0:W1:Y:S02]  /*7800*/  SHFL.BFLY P1, R207, R210, R211, R212 ;  /* 0x0c0000d3d2cf7389 */ /* 0x00006400000200d4 */
[----:B01----:R-:W-:Y:S05]  /*7810*/  ENDCOLLECTIVE ;  /* 0x000000000000791b */ /* 0x003fea0003800000 */
.L_x_11732:
[----:B------:R-:W-:-:S05]  /*7820*/  FADD.FTZ R151, R148, R151 ;  /* 0x0000009794977221 */ /* 0x000fca0000010000 */
[----:B------:R-:W-:Y:S01]  /*7830*/  MOV R210, R151 ;  /* 0x0000009700d27202 */ /* 0x000fe20000000f00 */
[----:B------:R-:W-:Y:S01]  /*7840*/  HFMA2 R211, -RZ, RZ, 0, 2.384185791015625e-07 ;  /* 0x00000004ffd37431 */ /* 0x000fe200000001ff */
[----:B------:R-:W-:-:S07]  /*7850*/  MOV R150, R207 ;  /* 0x000000cf00967202 */ /* 0x000fce0000000f00 */
[----:B------:R-:W-:Y:S05]  /*7860*/  WARPSYNC.COLLECTIVE R209, `(.L_x_11733) ;  /* 0x00000000d1087348 */ /* 0x000fea0003c00000 */
[----:B------:R0:W1:Y:S02]  /*7870*/  SHFL.BFLY P1, R207, R210, R211, R212 ;  /* 0x0c0000d3d2cf7389 */ /* 0x00006400000200d4 */
[----:B01----:R-:W-:Y:S05]  /*7880*/  ENDCOLLECTIVE ;  /* 0x000000000000791b */ /* 0x003fea0003800000 */
.L_x_11733:
[----:B------:R-:W-:-:S05]  /*7890*/  FADD.FTZ R150, R149, R150 ;  /* 0x0000009695967221 */ /* 0x000fca0000010000 */
[----:B------:R-:W-:Y:S02]  /*78a0*/  MOV R210, R150 ;  /* 0x0000009600d27202 */ /* 0x000fe40000000f00 */
[----:B------:R-:W-:-:S07]  /*78b0*/  MOV R154, R207 ;  /* 0x000000cf009a7202 */ /* 0x000fce0000000f00 */
[----:B------:R-:W-:Y:S05]  /*78c0*/  WARPSYNC.COLLECTIVE R209, `(.L_x_11734) ;  /* 0x00000000d1087348 */ /* 0x000fea0003c00000 */
[----:B------:R0:W1:Y:S02]  /*78d0*/  SHFL.BFLY P1, R207, R210, R211, R212 ;  /* 0x0c0000d3d2cf7389 */ /* 0x00006400000200d4 */
[----:B01----:R-:W-:Y:S05]  /*78e0*/  ENDCOLLECTIVE ;  /* 0x000000000000791b */ /* 0x003fea0003800000 */
.L_x_11734:
[----:B------:R-:W-:-:S05]  /*78f0*/  FADD.FTZ R154, R151, R154 ;  /* 0x0000009a979a7221 */ /* 0x000fca0000010000 */
[----:B------:R-:W-:Y:S01]  /*7900*/  MOV R210, R154 ;  /* 0x0000009a00d27202 */ /* 0x000fe20000000f00 */
[----:B------:R-:W-:Y:S01]  /*7910*/  HFMA2 R211, -RZ, RZ, 0, 4.76837158203125e-07 ;  /* 0x00000008ffd37431 */ /* 0x000fe200000001ff */
[----:B------:R-:W-:-:S07]  /*7920*/  MOV R155, R207 ;  /* 0x000000cf009b7202 */ /* 0x000fce0000000f00 */
[----:B------:R-:W-:Y:S05]  /*7930*/  WARPSYNC.COLLECTIVE R209, `(.L_x_11735) ;  /* 0x00000000d1087348 */ /* 0x000fea0003c00000 */
[----:B------:R0:W1:Y:S02]  /*7940*/  SHFL.BFLY P1, R207, R210, R211, R212 ;  /* 0x0c0000d3d2cf7389 */ /* 0x00006400000200d4 */
[----:B01----:R-:W-:Y:S05]  /*7950*/  ENDCOLLECTIVE ;  /* 0x000000000000791b */ /* 0x003fea0003800000 */
.L_x_11735:
[----:B------:R-:W-:-:S05]  /*7960*/  FADD.FTZ R155, R150, R155 ;  /* 0x0000009b969b7221 */ /* 0x000fca0000010000 */
[----:B------:R-:W-:Y:S02]  /*7970*/  MOV R210, R155 ;  /* 0x0000009b00d27202 */ /* 0x000fe40000000f00 */
[----:B------:R-:W-:-:S07]  /*7980*/  MOV R197, R207 ;  /* 0x000000cf00c57202 */ /* 0x000fce0000000f00 */
[----:B------:R-:W-:Y:S05]  /*7990*/  WARPSYNC.COLLECTIVE R209, `(.L_x_11736) ;  /* 0x00000000d1087348 */ /* 0x000fea0003c00000 */
[----:B------:R0:W1:Y:S02]  /*79a0*/  SHFL.BFLY P1, R207, R210, R211, R212 ;  /* 0x0c0000d3d2cf7389 */ /* 0x00006400000200d4 */
[----:B01----:R-:W-:Y:S05]  /*79b0*/  ENDCOLLECTIVE ;  /* 0x000000000000791b */ /* 0x003fea0003800000 */
.L_x_11736:
[----:B------:R-:W-:-:S05]  /*79c0*/  FADD.FTZ R197, R154, R197 ;  /* 0x000000c59ac57221 */ /* 0x000fca0000010000 */
[----:B------:R-:W-:Y:S01]  /*79d0*/  MOV R210, R197 ;  /* 0x000000c500d27202 */ /* 0x000fe20000000f00 */
[----:B------:R-:W-:Y:S01]  /*79e0*/  HFMA2 R211, -RZ, RZ, 0, 9.5367431640625e-07 ;  /* 0x00000010ffd37431 */ /* 0x000fe200000001ff */
[----:B------:R-:W-:-:S07]  /*79f0*/  MOV R206, R207 ;  /* 0x000000cf00ce7202 */ /* 0x000fce0000000f00 */
[----:B------:R-:W-:Y:S05]  /*7a00*/  WARPSYNC.COLLECTIVE R209, `(.L_x_11737) ;  /* 0x00000000d1087348 */ /* 0x000fea0003c00000 */
[----:B------:R0:W1:Y:S02]  /*7a10*/  SHFL.BFLY P1, R207, R210, R211, R212 ;  /* 0x0c0000d3d2cf7389 */ /* 0x00006400000200d4 */
[----:B01----:R-:W-:Y:S05]  /*7a20*/  ENDCOLLECTIVE ;  /* 0x000000000000791b */ /* 0x003fea0003800000 */
.L_x_11737:
[----:B------:R-:W-:-:S05]  /*7a30*/  FADD.FTZ R206, R155, R206 ;  /* 0x000000ce9bce7221 */ /* 0x000fca0000010000 */
[----:B------:R-:W-:Y:S02]  /*7a40*/  MOV R210, R206 ;  /* 0x000000ce00d27202 */ /* 0x000fe40000000f00 */
[----:B------:R-:W-:-:S07]  /*7a50*/  MOV R208, R207 ;  /* 0x000000cf00d07202 */ /* 0x000fce0000000f00 */
[----:B------:R-:W-:Y:S05]  /*7a60*/  WARPSYNC.COLLECTIVE R209, `(.L_x_11738) ;  /* 0x00000000d1087348 */ /* 0x000fea0003c00000 */
[----:B------:R0:W1:Y:S02]  /*7a70*/  SHFL.BFLY P1, R207, R210, R211, R212 ;  /* 0x0c0000d3d2cf7389 */ /* 0x00006400000200d4 */
[----:B01----:R-:W-:Y:S05]  /*7a80*/  ENDCOLLECTIVE ;  /* 0x000000000000791b */ /* 0x003fea0003800000 */
.L_x_11738:
[----:B------:R-:W-:Y:S05]  /*7a90*/  BRA `(.L_x_11739) ;  /* 0xffffffa000347947 */ /* 0x000fea000383ffff */
.L_x_11740:
        /* <DEDUP_REMOVED lines=14> */
.L_x_14578:


//--------------------- .text._ZN10layer_norm13ln_bwd_kernelINS_13Kernel_traitsI6__halfffffjLj768ELj1ELj4ELj1ELj16ENS_18Kernel_traits_baseILj768ES2_ffffjLj128EEEEELb1ELb0ELb0ELb0EEEvNS_9BwdParamsE --------------------------
	.section	.text._ZN10layer_norm13ln_bwd_kernelINS_13Kernel_traitsI6__halfffffjLj768ELj1ELj4ELj1ELj16ENS_18Kernel_traits_baseILj768ES2_ffffjLj128EEEEELb1ELb0ELb0ELb0EEEvNS_9BwdParamsE,"ax",@progbits
	.align	128
        .global         _ZN10layer_norm13ln_bwd_kernelINS_13Kernel_traitsI6__halfffffjLj768ELj1ELj4ELj1ELj16ENS_18Kernel_traits_baseILj768ES2_ffffjLj128EEEEELb1ELb0ELb0ELb0EEEvNS_9BwdParamsE
        .type           _ZN10layer_norm13ln_bwd_kernelINS_13Kernel_traitsI6__halfffffjLj768ELj1ELj4ELj1ELj16ENS_18Kernel_traits_baseILj768ES2_ffffjLj128EEEEELb1ELb0ELb0ELb0EEEvNS_9BwdParamsE,@function
        .size           _ZN10layer_norm13ln_bwd_kernelINS_13Kernel_traitsI6__halfffffjLj768ELj1ELj4ELj1ELj16ENS_18Kernel_traits_baseILj768ES2_ffffjLj128EEEEELb1ELb0ELb0ELb0EEEvNS_9BwdParamsE,(.L_x_14579 - _ZN10layer_norm13ln_bwd_kernelINS_13Kernel_traitsI6__halfffffjLj768ELj1ELj4ELj1ELj16ENS_18Kernel_traits_baseILj768ES2_ffffjLj128EEEEELb1ELb0ELb0ELb0EEEvNS_9BwdParamsE)
        .other          _ZN10layer_norm13ln_bwd_kernelINS_13Kernel_traitsI6__halfffffjLj768ELj1ELj4ELj1ELj16ENS_18Kernel_traits_baseILj768ES2_ffffjLj128EEEEELb1ELb0ELb0ELb0EEEvNS_9BwdParamsE,@"STO_CUDA_ENTRY STV_DEFAULT"
_ZN10layer_norm13ln_bwd_kernelINS_13Kernel_traitsI6__halfffffjLj768ELj1ELj4ELj1ELj16ENS_18Kernel_traits_baseILj768ES2_ffffjLj128EEEEELb1ELb0ELb0ELb0EEEvNS_9BwdParamsE:
.text._ZN10layer_norm13ln_bwd_kernelINS_13Kernel_traitsI6__halfffffjLj768ELj1ELj4ELj1ELj16ENS_18Kernel_traits_baseILj768ES2_ffffjLj128EEEEELb1ELb0ELb0ELb0EEEvNS_9BwdParamsE:
        /* <DEDUP_REMOVED lines=20> */
[C---:B------:R-:W-:Y:S02]  /*0140*/  ISETP.GE.U32.AND P2, PT, R5.reuse, 0x60, PT ;  /* 0x000000600500780c */ /* 0x040fe40003f46070 */
[----:B------:R-:W-:-:S02]  /*0150*/  ISETP.GE.U32.AND P3, PT, R5, 0x80, PT ;  /* 0x000000800500780c */ /* 0x000fc40003f66070 */
[C---:B------:R-:W-:Y:S02]  /*0160*/  ISETP.GE.U32.AND P4, PT, R5.reuse, 0xa0, PT ;  /* 0x000000a00500780c */ /* 0x040fe40003f86070 */
[----:B------:R-:W-:-:S03]  /*0170*/  ISETP.GE.U32.AND P5, PT, R5, 0xc0, PT ;  /* 0x000000c00500780c */ /* 0x000fc60003fa6070 */
[----:B------:R-:W2:Y:S08]  /*0180*/  @P0 LDC.64 R6, c[0x0][0x3d0] ;  /* 0x0000f400ff060b82 */ /* 0x000eb00000000a00 */
[----:B------:R-:W3:Y:S08]  /*0190*/  @P1 LDC.64 R18, c[0x0][0x3d0] ;  /* 0x0000f400ff121b82 */ /* 0x000ef00000000a00 */
[----:B------:R-:W4:Y:S08]  /*01a0*/  @P2 LDC.64 R24, c[0x0][0x3d0] ;  /* 0x0000f400ff182b82 */ /* 0x000f300000000a00 */
[----:B------:R-:W1:Y:S01]  /*01b0*/  @P3 LDC.64 R26, c[0x0][0x3d0] ;  /* 0x0000f400ff1a3b82 */ /* 0x000e620000000a00 */
[C---:B--2---:R-:W-:Y:S01]  /*01c0*/  @P0 IMAD.WIDE.U32 R6, R3.reuse, 0x8, R6 ;  /* 0x0000000803060825 */ /* 0x044fe200078e0006 */
[----:B------:R-:W-:-:S04]  /*01d0*/  @P0 LOP3.LUT R3, R3, 0x20, RZ, 0xfc, !PT ;  /* 0x0000002003030812 */ /* 0x000fc800078efcff */
[----:B------:R2:W5:Y:S02]  /*01e0*/  @P0 LDG.E.64 R8, desc[UR6][R6.64] ;  /* 0x0000000606080981 */ /* 0x000564000c1e1b00 */
[----:B------:R-:W0:Y:S01]  /*01f0*/  @P4 LDC.64 R28, c[0x0][0x3d0] ;  /* 0x0000f400ff1c4b82 */ /* 0x000e220000000a00 */
[C---:B---3--:R-:W-:Y:S01]  /*0200*/  @P1 IMAD.WIDE.U32 R22, R3.reuse, 0x8, R18 ;  /* 0x0000000803161825 */ /* 0x048fe200078e0012 */
[----:B------:R-:W-:-:S04]  /*0210*/  @P1 IADD3 R3, PT, PT, R3, 0x20, RZ ;  /* 0x0000002003031810 */ /* 0x000fc80007ffe0ff */
[----:B------:R-:W5:Y:S02]  /*0220*/  @P1 LDG.E.64 R10, desc[UR6][R22.64] ;  /* 0x00000006160a1981 */ /* 0x000f64000c1e1b00 */
[----:B------:R-:W3:Y:S01]  /*0230*/  @P5 LDC.64 R32, c[0x0][0x3d0] ;  /* 0x0000f400ff205b82 */ /* 0x000ee20000000a00 */
[C---:B----4-:R-:W-:Y:S01]  /*0240*/  @P2 IMAD.WIDE.U32 R24, R3.reuse, 0x8, R24 ;  /* 0x0000000803182825 */ /* 0x050fe200078e0018 */
[----:B------:R-:W-:-:S04]  /*0250*/  @P2 IADD3 R3, PT, PT, R3, 0x20, RZ ;  /* 0x0000002003032810 */ /* 0x000fc80007ffe0ff */
[----:B------:R-:W5:Y:S01]  /*0260*/  @P2 LDG.E.64 R12, desc[UR6][R24.64] ;  /* 0x00000006180c2981 */ /* 0x000f62000c1e1b00 */
[C---:B-1----:R-:W-:Y:S01]  /*0270*/  @P3 IMAD.WIDE.U32 R26, R3.reuse, 0x8, R26 ;  /* 0x00000008031a3825 */ /* 0x042fe200078e001a */
[----:B------:R-:W-:-:S04]  /*0280*/  @P3 IADD3 R3, PT, PT, R3, 0x20, RZ ;  /* 0x0000002003033810 */ /* 0x000fc80007ffe0ff */
[----:B------:R-:W5:Y:S01]  /*0290*/  @P3 LDG.E.64 R14, desc[UR6][R26.64] ;  /* 0x000000061a0e3981 */ /* 0x000f62000c1e1b00 */
[C---:B0-----:R-:W-:Y:S01]  /*02a0*/  @P4 IMAD.WIDE.U32 R30, R3.reuse, 0x8, R28 ;  /* 0x00000008031e4825 */ /* 0x041fe200078e001c */
[----:B------:R-:W-:Y:S01]  /*02b0*/  @P4 IADD3 R3, PT, PT, R3, 0x20, RZ ;  /* 0x0000002003034810 */ /* 0x000fe20007ffe0ff */
[----:B------:R-:W0:Y:S01]  /*02c0*/  S2UR UR4, SR_CTAID.X ;  /* 0x00000000000479c3 */ /* 0x000e220000002500 */
[----:B--2---:R-:W-:Y:S02]  /*02d0*/  SHF.R.U32.HI R7, RZ, 0x5, R0 ;  /* 0x00000005ff077819 */ /* 0x004fe40000011600 */
[----:B------:R-:W-:Y:S01]  /*02e0*/  CS2R R28, SRZ ;  /* 0x00000000001c7805 */ /* 0x000fe2000001ff00 */
[----:B------:R1:W5:Y:S01]  /*02f0*/  @P4 LDG.E.64 R16, desc[UR6][R30.64] ;  /* 0x000000061e104981 */ /* 0x000362000c1e1b00 */
[----:B---3--:R-:W-:-:S05]  /*0300*/  @P5 IMAD.WIDE.U32 R18, R3, 0x8, R32 ;  /* 0x0000000803125825 */ /* 0x008fca00078e0020 */
[----:B------:R2:W5:Y:S01]  /*0310*/  @P5 LDG.E.64 R20, desc[UR6][R18.64] ;  /* 0x0000000612145981 */ /* 0x000562000c1e1b00 */
[----:B0-----:R-:W-:-:S06]  /*0320*/  USHF.L.U32 UR4, UR4, 0x2, URZ ;  /* 0x0000000204047899 */ /* 0x001fcc00080006ff */
[----:B------:R-:W-:-:S04]  /*0330*/  LOP3.LUT R7, R7, UR4, RZ, 0xfc, !PT ;  /* 0x0000000407077c12 */ /* 0x000fc8000f8efcff */
[----:B------:R-:W-:Y:S02]  /*0340*/  ISETP.GE.AND P0, PT, R7, UR5, PT ;  /* 0x0000000507007c0c */ /* 0x000fe4000bf06270 */
[----:B-1----:R-:W-:Y:S02]  /*0350*/  CS2R R30, SRZ ;  /* 0x00000000001e7805 */ /* 0x002fe4000001ff00 */
        /* <DEDUP_REMOVED lines=22> */
[----:B--2---:R-:W-:Y:S06]  /*04c0*/  @P0 BRA `(.L_x_11741) ;  /* 0x0000005000680947 */ /* 0x004fec0003800000 */
        /* <DEDUP_REMOVED lines=49> */
[----:B0-----:R-:W-:Y:S02]  /*07e0*/  ISETP.NE.U32.AND P0, PT, RZ, UR4, PT ;  /* 0x00000004ff007c0c */ /* 0x001fe4000bf05070 */
        /* <DEDUP_REMOVED lines=12> */
[----:B------:R-:W-:-:S13]  /*08b0*/  ISETP.NE.AND.EX P0, PT, RZ, UR5, PT, P0 ;  /* 0x00000005ff007c0c */ /* 0x000fda000bf05300 */
.L_x_11800:
[----:B-1234-:R-:W0:Y:S08]  /*08c0*/  LDC.64 R96, c[0x0][0x3c0] ;  /* 0x0000f000ff607b82 */ /* 0x01ee300000000a00 */
[----:B------:R-:W1:Y:S01]  /*08d0*/  @P0 LDC.64 R22, c[0x0][0x3e0] ;  /* 0x0000f800ff160b82 */ /* 0x000e620000000a00 */
[----:B0-----:R-:W-:-:S04]  /*08e0*/  IMAD.WIDE R158, R7, 0x4, R96 ;  /* 0x00000004079e7825 */ /* 0x001fc800078e0260 */
[----:B-----5:R-:W-:Y:S02]  /*08f0*/  HFMA2 R153, -RZ, RZ, 1.875, 0 ;  /* 0x3f800000ff997431 */ /* 0x020fe400000001ff */
[----:B------:R0:W2:Y:S01]  /*0900*/  LDG.E R158, desc[UR6][R158.64] ;  /* 0x000000069e9e7981 */ /* 0x0000a2000c1e1900 */
[C---:B-1----:R-:W-:Y:S02]  /*0910*/  @P0 IMAD.WIDE R96, R7.reuse, 0x4, R22 ;  /* 0x0000000407600825 */ /* 0x042fe400078e0216 */
[----:B------:R-:W1:Y:S03]  /*0920*/  LDC.64 R22, c[0x0][0x3c8] ;  /* 0x0000f200ff167b82 */ /* 0x000e660000000a00 */
[----:B------:R3:W5:Y:S01]  /*0930*/  @P0 LDG.E R153, desc[UR6][R96.64] ;  /* 0x0000000660990981 */ /* 0x000762000c1e1900 */
[----:B-1----:R-:W-:-:S05]  /*0940*/  IMAD.WIDE R22, R7, 0x4, R22 ;  /* 0x0000000407167825 */ /* 0x002fca00078e0216 */
[----:B------:R3:W5:Y:S01]  /*0950*/  LDG.E R155, desc[UR6][R22.64] ;  /* 0x00000006169b7981 */ /* 0x000762000c1e1900 */
[----:B------:R-:W-:Y:S01]  /*0960*/  MOV R2, UR15 ;  /* 0x0000000f00027c02 */ /* 0x000fe20008000f00 */
[----:B------:R-:W-:Y:S01]  /*0970*/  BSSY.RECONVERGENT B0, `(.L_x_11742) ;  /* 0x0000040000007945 */ /* 0x000fe20003800200 */
[----:B------:R-:W-:Y:S01]  /*0980*/  ISETP.GE.U32.AND P4, PT, R5, 0x20, PT ;  /* 0x000000200500780c */ /* 0x000fe20003f86070 */
[----:B------:R-:W1:Y:S01]  /*0990*/  S2R R0, SR_TID.X ;  /* 0x0000000000007919 */ /* 0x000e620000002100 */
[----:B------:R-:W-:Y:S01]  /*09a0*/  ISETP.NE.AND P5, PT, RZ, UR8, PT ;  /* 0x00000008ff007c0c */ /* 0x000fe2000bfa5270 */
[----:B------:R-:W-:Y:S01]  /*09b0*/  IMAD R4, R7, R2, RZ ;  /* 0x0000000207047224 */ /* 0x000fe200078e02ff */
[C---:B------:R-:W-:Y:S02]  /*09c0*/  ISETP.GE.U32.AND P1, PT, R5.reuse, 0x40, PT ;  /* 0x000000400500780c */ /* 0x040fe40003f26070 */
[----:B------:R-:W-:Y:S02]  /*09d0*/  CS2R R160, SRZ ;  /* 0x0000000000a07805 */ /* 0x000fe4000001ff00 */
[----:B------:R-:W-:-:S02]  /*09e0*/  ISETP.GE.U32.AND P2, PT, R5, 0x60, PT ;  /* 0x000000600500780c */ /* 0x000fc40003f46070 */
[----:B------:R-:W-:Y:S02]  /*09f0*/  SHF.R.S32.HI R99, RZ, 0x1f, R4 ;  /* 0x0000001fff637819 */ /* 0x000fe40000011404 */
[----:B------:R-:W-:Y:S02]  /*0a00*/  P2R R157, PR, RZ, 0x10 ;  /* 0x00000010ff9d7803 */ /* 0x000fe40000000000 */
[----:B------:R-:W-:Y:S02]  /*0a10*/  LEA.HI R99, R99, R4, RZ, 0x2 ;  /* 0x0000000463637211 */ /* 0x000fe400078f10ff */
[----:B------:R-:W-:Y:S02]  /*0a20*/  ISETP.GE.U32.AND P3, PT, R5, 0x80, PT ;  /* 0x000000800500780c */ /* 0x000fe40003f66070 */
[----:B-1----:R-:W-:-:S04]  /*0a30*/  LOP3.LUT R4, R0, 0x1f, RZ, 0xc0, !PT ;  /* 0x0000001f00047812 */ /* 0x002fc800078ec0ff */
[----:B------:R-:W-:-:S04]  /*0a40*/  LEA.HI.SX32 R151, R99, R4, 0x1e ;  /* 0x0000000463977211 */ /* 0x000fc800078ff2ff */
[----:B0-----:R-:W-:Y:S02]  /*0a50*/  MOV R159, R151 ;  /* 0x00000097009f7202 */ /* 0x001fe40000000f00 */
[----:B--2---:R-:W-:Y:S01]  /*0a60*/  FSEL R158, R158, RZ, !P5 ;  /* 0x000000ff9e9e7208 */ /* 0x004fe20006800000 */
[----:B---3--:R-:W-:Y:S06]  /*0a70*/  @!P4 BRA `(.L_x_11743) ;  /* 0x0000000000bcc947 */ /* 0x008fec0003800000 */
[----:B------:R-:W0:Y:S01]  /*0a80*/  LDC.64 R96, c[0x0][0x3a8] ;  /* 0x0000ea00ff607b82 */ /* 0x000e220000000a00 */
[----:B------:R-:W-:-:S04]  /*0a90*/  ISETP.NE.U32.AND P4, PT, RZ, UR10, PT ;  /* 0x0000000aff007c0c */ /* 0x000fc8000bf85070 */
[----:B------:R-:W-:-:S03]  /*0aa0*/  ISETP.NE.AND.EX P4, PT, RZ, UR11, PT, P4 ;  /* 0x0000000bff007c0c */ /* 0x000fc6000bf85340 */
[----:B------:R-:W1:Y:S08]  /*0ab0*/  LDC.64 R22, c[0x0][0x428] ;  /* 0x00010a00ff167b82 */ /* 0x000e700000000a00 */
[----:B------:R-:W2:Y:S01]  /*0ac0*/  LDC.64 R160, c[0x0][0x3b0] ;  /* 0x0000ec00ffa07b82 */ /* 0x000ea20000000a00 */
[----:B0-----:R-:W-:-:S06]  /*0ad0*/  IMAD.WIDE.U32 R96, R151, 0x10, R96 ;  /* 0x0000001097607825 */ /* 0x001fcc00078e0060 */
[----:B------:R-:W3:Y:S01]  /*0ae0*/  LDG.E.128 R96, desc[UR6][R96.64] ;  /* 0x0000000660607981 */ /* 0x000ee2000c1e1d00 */
[C---:B-1----:R-:W-:Y:S02]  /*0af0*/  IMAD.WIDE.U32 R100, R151.reuse, 0x10, R22 ;  /* 0x0000001097647825 */ /* 0x042fe400078e0016 */
[----:B------:R-:W0:Y:S04]  /*0b00*/  @P4 LDC.64 R22, c[0x0][0x438] ;  /* 0x00010e00ff164b82 */ /* 0x000e280000000a00 */
[----:B------:R-:W4:Y:S01]  /*0b10*/  LDG.E.128 R100, desc[UR6][R100.64] ;  /* 0x0000000664647981 */ /* 0x000f22000c1e1d00 */
[----:B------:R-:W-:Y:S02]  /*0b20*/  HADD2.F32 R107, -RZ, R135.H1_H1 ;  /* 0x30000087ff6b7230 */ /* 0x000fe40000004100 */
[C---:B--2---:R-:W-:Y:S01]  /*0b30*/  IMAD.WIDE.U32 R160, R151.reuse, 0x4, R160 ;  /* 0x0000000497a07825 */ /* 0x044fe200078e00a0 */
[----:B------:R-:W-:-:S04]  /*0b40*/  IADD3 R159, PT, PT, R151, 0x20, RZ ;  /* 0x00000020979f7810 */ /* 0x000fc80007ffe0ff */
[----:B------:R-:W5:Y:S01]  /*0b50*/  LDG.E R6, desc[UR6][R160.64] ;  /* 0x00000006a0067981 */ /* 0x000f62000c1e1900 */
[----:B0-----:R-:W-:-:S05]  /*0b60*/  @P4 IMAD.WIDE.U32 R22, R151, 0x10, R22 ;  /* 0x0000001097164825 */ /* 0x001fca00078e0016 */
[----:B------:R0:W5:Y:S02]  /*0b70*/  @P4 LDG.E.128 R72, desc[UR6][R22.64] ;  /* 0x0000000616484981 */ /* 0x000164000c1e1d00 */
[--C-:B0-----:R-:W-:Y:S02]  /*0b80*/  HADD2.F32 R22, -RZ, R134.reuse.H0_H0 ;  /* 0x20000086ff167230 */ /* 0x101fe40000004100 */
[C---:B---3--:R-:W-:Y:S01]  /*0b90*/  FADD.FTZ R14, -R158.reuse, R96 ;  /* 0x000000609e0e7221 */ /* 0x048fe20000010100 */
[----:B------:R-:W-:Y:S02]  /*0ba0*/  HADD2.F32 R96, -RZ, R135.H0_H0 ;  /* 0x20000087ff607230 */ /* 0x000fe40000004100 */
[----:B------:R-:W-:Y:S01]  /*0bb0*/  FADD.FTZ R116, -R158, R97 ;  /* 0x000000619e747221 */ /* 0x000fe20000010100 */
[----:B------:R-:W-:Y:S02]  /*0bc0*/  HADD2.F32 R97, -RZ, R134.H1_H1 ;  /* 0x30000086ff617230 */ /* 0x000fe40000004100 */
[----:B-----5:R-:W-:Y:S01]  /*0bd0*/  FMUL.FTZ R3, R155, R14 ;  /* 0x0000000e9b037220 */ /* 0x020fe20000410000 */
[----:B----4-:R-:W-:Y:S01]  /*0be0*/  FMUL.FTZ R14, R100, R107 ;  /* 0x0000006b640e7220 */ /* 0x010fe20000410000 */
[----:B------:R-:W-:Y:S01]  /*0bf0*/  FMUL.FTZ R109, R101, R96 ;  /* 0x00000060656d7220 */ /* 0x000fe20000410000 */
[----:B------:R-:W-:Y:S01]  /*0c00*/  FMUL.FTZ R120, R102, R97 ;  /* 0x0000006166787220 */ /* 0x000fe20000410000 */
[----:B------:R-:W-:Y:S01]  /*0c10*/  FADD.FTZ R98, -R158, R98 ;  /* 0x000000629e627221 */ /* 0x000fe20000010100 */
[----:B------:R-:W-:Y:S01]  /*0c20*/  FADD.FTZ R96, RZ, R14 ;  /* 0x0000000eff607221 */ /* 0x000fe20000010000 */
[----:B------:R-:W-:Y:S01]  /*0c30*/  FMUL.FTZ R116, R155, R116 ;  /* 0x000000749b747220 */ /* 0x000fe20000410000 */
[----:B------:R-:W-:Y:S01]  /*0c40*/  FFMA.FTZ R97, R3, R14, RZ ;  /* 0x0000000e03617223 */ /* 0x000fe200000100ff */
        /* <DEDUP_REMOVED lines=18> */
.L_x_11743:
[----:B------:R-:W-:Y:S05]  /*0d70*/  BSYNC.RECONVERGENT B0 ;  /* 0x0000000000007941 */ /* 0x000fea0003800200 */
.L_x_11742:
        /* <DEDUP_REMOVED lines=9> */
[C---:B-1----:R-:W-:Y:S02]  /*0e10*/  IMAD.WIDE.U32 R100, R159.reuse, 0x10, R22 ;  /* 0x000000109f647825 */ /* 0x042fe400078e0016 */
[----:B------:R-:W0:Y:S04]  /*0e20*/  LDC.64 R22, c[0x0][0x3b0] ;  /* 0x0000ec00ff167b82 */ /* 0x000e280000000a00 */
[----:B------:R-:W4:Y:S01]  /*0e30*/  LDG.E.128 R100, desc[UR6][R100.64] ;  /* 0x0000000664647981 */ /* 0x000f22000c1e1d00 */
[----:B--2---:R-:W-:-:S05]  /*0e40*/  @P4 IMAD.WIDE.U32 R162, R159, 0x10, R162 ;  /* 0x000000109fa24825 */ /* 0x004fca00078e00a2 */
[----:B------:R-:W5:Y:S01]  /*0e50*/  @P4 LDG.E.128 R24, desc[UR6][R162.64] ;  /* 0x00000006a2184981 */ /* 0x000f62000c1e1d00 */
[----:B------:R-:W-:Y:S02]  /*0e60*/  HADD2.F32 R123, -RZ, R133.H1_H1 ;  /* 0x30000085ff7b7230 */ /* 0x000fe40000004100 */
[----:B0-----:R-:W-:-:S05]  /*0e70*/  IMAD.WIDE.U32 R22, R159, 0x4, R22 ;  /* 0x000000049f167825 */ /* 0x001fca00078e0016 */
[----:B------:R0:W5:Y:S01]  /*0e80*/  LDG.E R8, desc[UR6][R22.64] ;  /* 0x0000000616087981 */ /* 0x000162000c1e1900 */
[----:B------:R-:W-:Y:S01]  /*0e90*/  IADD3 R159, PT, PT, R159, 0x20, RZ ;  /* 0x000000209f9f7810 */ /* 0x000fe20007ffe0ff */
[--C-:B0-----:R-:W-:Y:S02]  /*0ea0*/  HADD2.F32 R23, -RZ, R132.reuse.H1_H1 ;  /* 0x30000084ff177230 */ /* 0x101fe40000004100 */
[----:B------:R-:W-:Y:S02]  /*0eb0*/  HADD2.F32 R22, -RZ, R132.H0_H0 ;  /* 0x20000084ff167230 */ /* 0x000fe40000004100 */
[C---:B---3--:R-:W-:Y:S01]  /*0ec0*/  FADD.FTZ R110, -R158.reuse, R96 ;  /* 0x000000609e6e7221 */ /* 0x048fe20000010100 */
[----:B------:R-:W-:Y:S02]  /*0ed0*/  HADD2.F32 R96, -RZ, R133.H0_H0 ;  /* 0x20000085ff607230 */ /* 0x000fe40000004100 */
[C---:B------:R-:W-:Y:S01]  /*0ee0*/  FADD.FTZ R98, -R158.reuse, R98 ;  /* 0x000000629e627221 */ /* 0x040fe20000010100 */
[C---:B------:R-:W-:Y:S01]  /*0ef0*/  FADD.FTZ R152, -R158.reuse, R99 ;  /* 0x000000639e987221 */ /* 0x040fe20000010100 */
[----:B-----5:R-:W-:Y:S01]  /*0f00*/  FMUL.FTZ R13, R155, R110 ;  /* 0x0000006e9b0d7220 */ /* 0x020fe20000410000 */
[----:B------:R-:W-:-:S02]  /*0f10*/  FADD.FTZ R110, -R158, R97 ;  /* 0x000000619e6e7221 */ /* 0x000fc40000010100 */
[----:B------:R-:W-:Y:S01]  /*0f20*/  FMUL.FTZ R152, R155, R152 ;  /* 0x000000989b987220 */ /* 0x000fe20000410000 */
[----:B----4-:R-:W-:Y:S01]  /*0f30*/  FMUL.FTZ R112, R100, R123 ;  /* 0x0000007b64707220 */ /* 0x010fe20000410000 */
        /* <DEDUP_REMOVED lines=21> */
.L_x_11745:
[----:B------:R-:W-:Y:S05]  /*1090*/  BSYNC.RECONVERGENT B0 ;  /* 0x0000000000007941 */ /* 0x000fea0003800200 */
.L_x_11744:
[----:B------:R-:W-:Y:S04]  /*10a0*/  BSSY.RECONVERGENT B0, `(.L_x_11746) ;  /* 0x0000031000007945 */ /* 0x000fe80003800200 */
[----:B------:R-:W-:Y:S05]  /*10b0*/  @!P2 BRA `(.L_x_11747) ;  /* 0x0000000000bca947 */ /* 0x000fea0003800000 */
[----:B------:R-:W0:Y:S01]  /*10c0*/  LDC.64 R96, c[0x0][0x3a8] ;  /* 0x0000ea00ff607b82 */ /* 0x000e220000000a00 */
[----:B------:R-:W-:-:S04]  /*10d0*/  ISETP.NE.U32.AND P4, PT, RZ, UR10, PT ;  /* 0x0000000aff007c0c */ /* 0x000fc8000bf85070 */
[----:B------:R-:W-:-:S03]  /*10e0*/  ISETP.NE.AND.EX P4, PT, RZ, UR11, PT, P4 ;  /* 0x0000000bff007c0c */ /* 0x000fc6000bf85340 */
[----:B------:R-:W1:Y:S08]  /*10f0*/  LDC.64 R100, c[0x0][0x428] ;  /* 0x00010a00ff647b82 */ /* 0x000e700000000a00 */
[----:B------:R-:W2:Y:S01]  /*1100*/  LDC.64 R22, c[0x0][0x3b0] ;  /* 0x0000ec00ff167b82 */ /* 0x000ea20000000a00 */
[----:B0-----:R-:W-:-:S07]  /*1110*/  IMAD.WIDE.U32 R96, R159, 0x10, R96 ;  /* 0x000000109f607825 */ /* 0x001fce00078e0060 */
[----:B------:R-:W0:Y:S01]  /*1120*/  @P4 LDC.64 R162, c[0x0][0x438] ;  /* 0x00010e00ffa24b82 */ /* 0x000e220000000a00 */
[----:B------:R-:W3:Y:S01]  /*1130*/  LDG.E.128 R96, desc[UR6][R96.64] ;  /* 0x0000000660607981 */ /* 0x000ee2000c1e1d00 */
[----:B-1----:R-:W-:-:S06]  /*1140*/  IMAD.WIDE.U32 R100, R159, 0x10, R100 ;  /* 0x000000109f647825 */ /* 0x002fcc00078e0064 */
[----:B------:R-:W4:Y:S01]  /*1150*/  LDG.E.128 R100, desc[UR6][R100.64] ;  /* 0x0000000664647981 */ /* 0x000f22000c1e1d00 */
[----:B0-----:R-:W-:-:S05]  /*1160*/  @P4 IMAD.WIDE.U32 R162, R159, 0x10, R162 ;  /* 0x000000109fa24825 */ /* 0x001fca00078e00a2 */
[----:B------:R-:W5:Y:S01]  /*1170*/  @P4 LDG.E.128 R80, desc[UR6][R162.64] ;  /* 0x00000006a2504981 */ /* 0x000f62000c1e1d00 */
[----:B------:R-:W-:Y:S02]  /*1180*/  HADD2.F32 R113, -RZ, R131.H1_H1 ;  /* 0x30000083ff717230 */ /* 0x000fe40000004100 */
[----:B--2---:R-:W-:-:S05]  /*1190*/  IMAD.WIDE.U32 R22, R159, 0x4, R22 ;  /* 0x000000049f167825 */ /* 0x004fca00078e0016 */
        /* <DEDUP_REMOVED lines=33> */
.L_x_11747:
[----:B------:R-:W-:Y:S05]  /*13b0*/  BSYNC.RECONVERGENT B0 ;  /* 0x0000000000007941 */ /* 0x000fea0003800200 */
.L_x_11746:
        /* <DEDUP_REMOVED lines=49> */
.L_x_11749:
[----:B------:R-:W-:Y:S05]  /*16d0*/  BSYNC.RECONVERGENT B0 ;  /* 0x0000000000007941 */ /* 0x000fea0003800200 */
.L_x_11748:
[----:B------:R-:W-:Y:S01]  /*16e0*/  ISETP.GE.U32.AND P4, PT, R5, 0xa0, PT ;  /* 0x000000a00500780c */ /* 0x000fe20003f86070 */
[----:B------:R-:W-:-:S12]  /*16f0*/  BSSY.RECONVERGENT B0, `(.L_x_11750) ;  /* 0x0000031000007945 */ /* 0x000fd80003800200 */
[----:B------:R-:W-:Y:S05]  /*1700*/  @!P4 BRA `(.L_x_11751) ;  /* 0x0000000000bcc947 */ /* 0x000fea0003800000 */
[----:B------:R-:W-:Y:S01]  /*1710*/  ISETP.NE.U32.AND P5, PT, RZ, UR10, PT ;  /* 0x0000000aff007c0c */ /* 0x000fe2000bfa5070 */
[----:B------:R-:W0:Y:S03]  /*1720*/  LDC.64 R96, c[0x0][0x428] ;  /* 0x00010a00ff607b82 */ /* 0x000e260000000a00 */
[----:B------:R-:W-:-:S05]  /*1730*/  ISETP.NE.AND.EX P5, PT, RZ, UR11, PT, P5 ;  /* 0x0000000bff007c0c */ /* 0x000fca000bfa5350 */
[----:B------:R-:W1:Y:S08]  /*1740*/  LDC.64 R100, c[0x0][0x3b0] ;  /* 0x0000ec00ff647b82 */ /* 0x000e700000000a00 */
[----:B------:R-:W2:Y:S02]  /*1750*/  @P5 LDC.64 R20, c[0x0][0x438] ;  /* 0x00010e00ff145b82 */ /* 0x000ea40000000a00 */
[----:B--2---:R-:W-:-:S06]  /*1760*/  @P5 IMAD.WIDE.U32 R102, R159, 0x10, R20 ;  /* 0x000000109f665825 */ /* 0x004fcc00078e0014 */
[----:B------:R-:W2:Y:S01]  /*1770*/  LDC.64 R20, c[0x0][0x3a8] ;  /* 0x0000ea00ff147b82 */ /* 0x000ea20000000a00 */
[C---:B0-----:R-:W-:Y:S01]  /*1780*/  IMAD.WIDE.U32 R96, R159.reuse, 0x10, R96 ;  /* 0x000000109f607825 */ /* 0x041fe200078e0060 */
[----:B------:R0:W5:Y:S05]  /*1790*/  @P5 LDG.E.128 R88, desc[UR6][R102.64] ;  /* 0x0000000666585981 */ /* 0x00016a000c1e1d00 */
[----:B------:R-:W3:Y:S01]  /*17a0*/  LDG.E.128 R96, desc[UR6][R96.64] ;  /* 0x0000000660607981 */ /* 0x000ee2000c1e1d00 */
[----:B--2---:R-:W-:-:S06]  /*17b0*/  IMAD.WIDE.U32 R20, R159, 0x10, R20 ;  /* 0x000000109f147825 */ /* 0x004fcc00078e0014 */
[----:B------:R-:W2:Y:S01]  /*17c0*/  LDG.E.128 R20, desc[UR6][R20.64] ;  /* 0x0000000614147981 */ /* 0x000ea2000c1e1d00 */
[----:B-1----:R-:W-:-:S05]  /*17d0*/  IMAD.WIDE.U32 R100, R159, 0x4, R100 ;  /* 0x000000049f647825 */ /* 0x002fca00078e0064 */
[----:B------:R1:W5:Y:S01]  /*17e0*/  LDG.E R11, desc[UR6][R100.64] ;  /* 0x00000006640b7981 */ /* 0x000362000c1e1900 */
[----:B0-----:R-:W-:Y:S01]  /*17f0*/  HADD2.F32 R103, -RZ, R127.H1_H1 ;  /* 0x3000007fff677230 */ /* 0x001fe20000004100 */
[----:B------:R-:W-:Y:S01]  /*1800*/  IADD3 R159, PT, PT, R159, 0x20, RZ ;  /* 0x000000209f9f7810 */ /* 0x000fe20007ffe0ff */
[----:B---3--:R-:W-:Y:S01]  /*1810*/  FADD.FTZ R64, R64, R96 ;  /* 0x0000006040407221 */ /* 0x008fe20000010000 */
[----:B------:R-:W-:Y:S01]  /*1820*/  FADD.FTZ R65, R65, R97 ;  /* 0x0000006141417221 */ /* 0x000fe20000010000 */
[----:B--2---:R-:W-:-:S04]  /*1830*/  FADD.FTZ R104, -R158, R20 ;  /* 0x000000149e687221 */ /* 0x004fc80000010100 */
[C---:B-----5:R-:W-:Y:S01]  /*1840*/  FMUL.FTZ R19, R155.reuse, R104 ;  /* 0x000000689b137220 */ /* 0x060fe20000410000 */
[----:B------:R-:W-:Y:S01]  /*1850*/  FADD.FTZ R104, -R158, R21 ;  /* 0x000000159e687221 */ /* 0x000fe20000010100 */
[C---:B------:R-:W-:Y:S02]  /*1860*/  FMUL.FTZ R20, R96.reuse, R103 ;  /* 0x0000006760147220 */ /* 0x040fe40000410000 */
[----:B------:R-:W-:Y:S01]  /*1870*/  FFMA.FTZ R40, R96, R19, R40 ;  /* 0x0000001360287223 */ /* 0x000fe20000010028 */
[----:B------:R-:W-:Y:S02]  /*1880*/  HADD2.F32 R96, -RZ, R127.H0_H0 ;  /* 0x2000007fff607230 */ /* 0x000fe40000004100 */
[----:B------:R-:W-:Y:S01]  /*1890*/  FMUL.FTZ R104, R155, R104 ;  /* 0x000000689b687220 */ /* 0x000fe20000410000 */
[----:B------:R-:W-:-:S03]  /*18a0*/  FADD.FTZ R22, -R158, R22 ;  /* 0x000000169e167221 */ /* 0x000fc60000010100 */
[C---:B------:R-:W-:Y:S01]  /*18b0*/  FFMA.FTZ R41, R97.reuse, R104, R41 ;  /* 0x0000006861297223 */ /* 0x040fe20000010029 */
[----:B------:R-:W-:Y:S01]  /*18c0*/  FMUL.FTZ R117, R97, R96 ;  /* 0x0000006061757220 */ /* 0x000fe20000410000 */
[--C-:B------:R-:W-:Y:S02]  /*18d0*/  HADD2.F32 R97, -RZ, R126.reuse.H1_H1 ;  /* 0x3000007eff617230 */ /* 0x100fe40000004100 */
[----:B------:R-:W-:Y:S01]  /*18e0*/  FADD.FTZ R96, R161, R20 ;  /* 0x00000014a1607221 */ /* 0x000fe20000010000 */
[----:B------:R-:W-:Y:S01]  /*18f0*/  FMUL.FTZ R21, R155, R22 ;  /* 0x000000169b157220 */ /* 0x000fe20000410000 */
[----:B------:R-:W-:Y:S02]  /*1900*/  HADD2.F32 R22, -RZ, R126.H0_H0 ;  /* 0x2000007eff167230 */ /* 0x000fe40000004100 */
[----:B------:R-:W-:Y:S01]  /*1910*/  FMUL.FTZ R146, R98, R97 ;  /* 0x0000006162927220 */ /* 0x000fe20000410000 */
[----:B------:R-:W-:Y:S01]  /*1920*/  FFMA.FTZ R97, R19, R20, R160 ;  /* 0x0000001413617223 */ /* 0x000fe200000100a0 */
[----:B------:R-:W-:Y:S01]  /*1930*/  FADD.FTZ R136, -R158, R23 ;  /* 0x000000179e887221 */ /* 0x000fe20000010100 */
[----:B------:R-:W-:-:S02]  /*1940*/  FADD.FTZ R23, R96, R117 ;  /* 0x0000007560177221 */ /* 0x000fc40000010000 */
        /* <DEDUP_REMOVED lines=10> */
[----:B-1----:R-:W-:-:S07]  /*19f0*/  FFMA.FTZ R160, R136, R143, R23 ;  /* 0x0000008f88a07223 */ /* 0x002fce0000010017 */
.L_x_11751:
[----:B------:R-:W-:Y:S05]  /*1a00*/  BSYNC.RECONVERGENT B0 ;  /* 0x0000000000007941 */ /* 0x000fea0003800200 */
.L_x_11750:
[----:B------:R-:W-:Y:S01]  /*1a10*/  ISETP.GE.U32.AND P5, PT, R5, 0xc0, PT ;  /* 0x000000c00500780c */ /* 0x000fe20003fa6070 */
[----:B------:R-:W-:-:S12]  /*1a20*/  BSSY.RECONVERGENT B0, `(.L_x_11752) ;  /* 0x0000030000007945 */ /* 0x000fd80003800200 */
[----:B------:R-:W-:Y:S05]  /*1a30*/  @!P5 BRA `(.L_x_11753) ;  /* 0x0000000000b8d947 */ /* 0x000fea0003800000 */
[----:B------:R-:W-:Y:S01]  /*1a40*/  ISETP.NE.U32.AND P6, PT, RZ, UR10, PT ;  /* 0x0000000aff007c0c */ /* 0x000fe2000bfc5070 */
[----:B------:R-:W0:Y:S03]  /*1a50*/  LDC.64 R96, c[0x0][0x3a8] ;  /* 0x0000ea00ff607b82 */ /* 0x000e260000000a00 */
[----:B------:R-:W-:-:S13]  /*1a60*/  ISETP.NE.AND.EX P6, PT, RZ, UR11, PT, P6 ;  /* 0x0000000bff007c0c */ /* 0x000fda000bfc5360 */
[----:B------:R-:W1:Y:S02]  /*1a70*/  @P6 LDC.64 R22, c[0x0][0x438] ;  /* 0x00010e00ff166b82 */ /* 0x000e640000000a00 */
[----:B-1----:R-:W-:-:S06]  /*1a80*/  @P6 IMAD.WIDE.U32 R114, R159, 0x10, R22 ;  /* 0x000000109f726825 */ /* 0x002fcc00078e0016 */
[----:B------:R-:W1:Y:S01]  /*1a90*/  LDC.64 R22, c[0x0][0x428] ;  /* 0x00010a00ff167b82 */ /* 0x000e620000000a00 */
[C---:B0-----:R-:W-:Y:S01]  /*1aa0*/  IMAD.WIDE.U32 R96, R159.reuse, 0x10, R96 ;  /* 0x000000109f607825 */ /* 0x041fe200078e0060 */
[----:B------:R-:W5:Y:S05]  /*1ab0*/  @P6 LDG.E.128 R92, desc[UR6][R114.64] ;  /* 0x00000006725c6981 */ /* 0x000f6a000c1e1d00 */
[----:B------:R-:W2:Y:S01]  /*1ac0*/  LDG.E.128 R96, desc[UR6][R96.64] ;  /* 0x0000000660607981 */ /* 0x000ea2000c1e1d00 */
[C---:B-1----:R-:W-:Y:S02]  /*1ad0*/  IMAD.WIDE.U32 R100, R159.reuse, 0x10, R22 ;  /* 0x000000109f647825 */ /* 0x042fe400078e0016 */
[----:B------:R-:W0:Y:S04]  /*1ae0*/  LDC.64 R22, c[0x0][0x3b0] ;  /* 0x0000ec00ff167b82 */ /* 0x000e280000000a00 */
[----:B------:R-:W3:Y:S01]  /*1af0*/  LDG.E.128 R100, desc[UR6][R100.64] ;  /* 0x0000000664647981 */ /* 0x000ee2000c1e1d00 */
[----:B0-----:R-:W-:-:S05]  /*1b00*/  IMAD.WIDE.U32 R22, R159, 0x4, R22 ;  /* 0x000000049f167825 */ /* 0x001fca00078e0016 */
[----:B------:R0:W5:Y:S02]  /*1b10*/  LDG.E R12, desc[UR6][R22.64] ;  /* 0x00000006160c7981 */ /* 0x000164000c1e1900 */
[--C-:B0-----:R-:W-:Y:S02]  /*1b20*/  HADD2.F32 R23, -RZ, R122.reuse.H1_H1 ;  /* 0x3000007aff177230 */ /* 0x101fe40000004100 */
[----:B------:R-:W-:Y:S02]  /*1b30*/  HADD2.F32 R22, -RZ, R122.H0_H0 ;  /* 0x2000007aff167230 */ /* 0x000fe40000004100 */
[C---:B--2---:R-:W-:Y:S01]  /*1b40*/  FADD.FTZ R142, -R158.reuse, R99 ;  /* 0x000000639e8e7221 */ /* 0x044fe20000010100 */
[C---:B------:R-:W-:Y:S01]  /*1b50*/  FADD.FTZ R118, -R158.reuse, R96 ;  /* 0x000000609e767221 */ /* 0x040fe20000010100 */
[--C-:B------:R-:W-:Y:S02]  /*1b60*/  HADD2.F32 R99, -RZ, R124.reuse.H1_H1 ;  /* 0x3000007cff637230 */ /* 0x100fe40000004100 */
[----:B------:R-:W-:Y:S01]  /*1b70*/  FADD.FTZ R114, -R158, R97 ;  /* 0x000000619e727221 */ /* 0x000fe20000010100 */
[----:B------:R-:W-:-:S02]  /*1b80*/  HADD2.F32 R96, -RZ, R124.H0_H0 ;  /* 0x2000007cff607230 */ /* 0x000fc40000004100 */
[C---:B-----5:R-:W-:Y:S01]  /*1b90*/  FMUL.FTZ R105, R155.reuse, R118 ;  /* 0x000000769b697220 */ /* 0x060fe20000410000 */
[----:B------:R-:W-:Y:S01]  /*1ba0*/  FADD.FTZ R98, -R158, R98 ;  /* 0x000000629e627221 */ /* 0x000fe20000010100 */
[C---:B------:R-:W-:Y:S01]  /*1bb0*/  FMUL.FTZ R114, R155.reuse, R114 ;  /* 0x000000729b727220 */ /* 0x040fe20000410000 */
[C---:B------:R-:W-:Y:S02]  /*1bc0*/  FMUL.FTZ R142, R155.reuse, R142 ;  /* 0x0000008e9b8e7220 */ /* 0x040fe40000410000 */
        /* <DEDUP_REMOVED lines=21> */
.L_x_11753:
[----:B------:R-:W-:Y:S05]  /*1d20*/  BSYNC.RECONVERGENT B0 ;  /* 0x0000000000007941 */ /* 0x000fea0003800200 */
.L_x_11752:
[----:B------:R-:W-:Y:S01]  /*1d30*/  ISETP.NE.U32.AND P6, PT, RZ, UR10, PT ;  /* 0x0000000aff007c0c */ /* 0x000fe2000bfc5070 */
[----:B------:R-:W-:-:S03]  /*1d40*/  UMOV UR4, 0xffffffff ;  /* 0xffffffff00047882 */ /* 0x000fc60000000000 */
[----:B------:R-:W-:-:S04]  /*1d50*/  ISETP.NE.AND.EX P6, PT, RZ, UR11, PT, P6 ;  /* 0x0000000bff007c0c */ /* 0x000fc8000bfc5360 */
[----:B------:R-:W-:Y:S01]  /*1d60*/  P2R R97, PR, RZ, 0x40 ;  /* 0x00000040ff617803 */ /* 0x000fe20000000000 */
[----:B------:R-:W-:Y:S08]  /*1d70*/  BRA.DIV UR4, `(.L_x_11754) ;  /* 0x00000046044c7947 */ /* 0x000ff0000b800000 */
        /* <DEDUP_REMOVED lines=18> */
.L_x_11812:
[----:B------:R-:W-:Y:S01]  /*1ea0*/  ISETP.NE.AND P6, PT, R97, RZ, PT ;  /* 0x000000ff6100720c */ /* 0x000fe20003fc5270 */
[----:B-1----:R-:W-:Y:S01]  /*1eb0*/  FADD.FTZ R99, R100, R99 ;  /* 0x0000006364637221 */ /* 0x002fe20000010000 */
[----:B------:R-:W-:Y:S01]  /*1ec0*/  P2R R23, PR, RZ, 0x1 ;  /* 0x00000001ff177803 */ /* 0x000fe20000000000 */
[----:B------:R-:W-:Y:S01]  /*1ed0*/  BSSY.RECONVERGENT B0, `(.L_x_11755) ;  /* 0x0000375000007945 */ /* 0x000fe20003800200 */
[----:B------:R-:W-:Y:S01]  /*1ee0*/  ISETP.NE.AND P0, PT, RZ, UR8, PT ;  /* 0x00000008ff007c0c */ /* 0x000fe2000bf05270 */
[----:B------:R-:W-:-:S05]  /*1ef0*/  FMUL.FTZ R22, R99, UR9 ;  /* 0x0000000963167c20 */ /* 0x000fca0008410000 */
[----:B------:R-:W-:Y:S02]  /*1f00*/  FSEL R22, R22, RZ, !P0 ;  /* 0x000000ff16167208 */ /* 0x000fe40004000000 */
[----:B------:R-:W-:Y:S01]  /*1f10*/  ISETP.NE.AND P0, PT, R23, RZ, PT ;  /* 0x000000ff1700720c */ /* 0x000fe20003f05270 */
[----:B--2---:R-:W-:-:S04]  /*1f20*/  FADD.FTZ R23, R98, R101 ;  /* 0x0000006562177221 */ /* 0x004fc80000010000 */
[----:B------:R-:W-:Y:S01]  /*1f30*/  FMUL.FTZ R23, R23, UR9 ;  /* 0x0000000917177c20 */ /* 0x000fe20008410000 */
[----:B------:R-:W-:Y:S07]  /*1f40*/  @P6 BRA `(.L_x_11756) ;  /* 0x0000001800dc6947 */ /* 0x000fee0003800000 */
        /* <DEDUP_REMOVED lines=8> */
[----:B------:R-:W1:Y:S01]  /*1fd0*/  LDC.64 R158, c[0x0][0x468] ;  /* 0x00011a00ff9e7b82 */ /* 0x000e620000000a00 */
[-C--:B0-----:R-:W-:Y:S01]  /*1fe0*/  FFMA.FTZ R100, R156, R23.reuse, R22 ;  /* 0x000000179c647223 */ /* 0x081fe20000010016 */
[----:B------:R-:W-:Y:S01]  /*1ff0*/  FADD.FTZ R96, R14, -R97 ;  /* 0x800000610e607221 */ /* 0x000fe20000010000 */
[----:B------:R-:W-:Y:S01]  /*2000*/  FADD.FTZ R102, R109, -R102 ;  /* 0x800000666d667221 */ /* 0x000fe20000010000 */
[----:B------:R-:W-:Y:S01]  /*2010*/  FFMA.FTZ R97, R107, R23, R22 ;  /* 0x000000176b617223 */ /* 0x000fe20000010016 */
[----:B------:R-:W-:Y:S01]  /*2020*/  LOP3.LUT P6, RZ, R6, 0xff, RZ, 0xc0, !PT ;  /* 0x000000ff06ff7812 */ /* 0x000fe200078cc0ff */
[C---:B-----5:R-:W-:Y:S01]  /*2030*/  FMUL.FTZ R96, R155.reuse, R96 ;  /* 0x000000609b607220 */ /* 0x060fe20000410000 */
[----:B------:R-:W-:Y:S01]  /*2040*/  FMUL.FTZ R102, R155, R102 ;  /* 0x000000669b667220 */ /* 0x000fe20000410000 */
[----:B------:R-:W-:Y:S01]  /*2050*/  FADD.FTZ R98, R120, -R97 ;  /* 0x8000006178627221 */ /* 0x000fe20000010000 */
[----:B------:R-:W-:Y:S01]  /*2060*/  FADD.FTZ R100, R141, -R100 ;  /* 0x800000648d647221 */ /* 0x000fe20000010000 */
[-C--:B------:R-:W-:Y:S01]  /*2070*/  FMUL.FTZ R96, R96, R153.reuse ;  /* 0x0000009960607220 */ /* 0x080fe20000410000 */
[-C--:B------:R-:W-:Y:S01]  /*2080*/  FMUL.FTZ R97, R102, R153.reuse ;  /* 0x0000009966617220 */ /* 0x080fe20000410000 */
[C---:B------:R-:W-:Y:S01]  /*2090*/  FMUL.FTZ R98, R155.reuse, R98 ;  /* 0x000000629b627220 */ /* 0x040fe20000410000 */
[----:B------:R-:W-:Y:S01]  /*20a0*/  FMUL.FTZ R100, R155, R100 ;  /* 0x000000649b647220 */ /* 0x000fe20000410000 */
[----:B------:R-:W-:Y:S01]  /*20b0*/  FMUL.FTZ R96, R96, UR14 ;  /* 0x0000000e60607c20 */ /* 0x000fe20008410000 */
[----:B------:R-:W-:Y:S01]  /*20c0*/  FMUL.FTZ R97, R97, UR14 ;  /* 0x0000000e61617c20 */ /* 0x000fe20008410000 */
[-C--:B------:R-:W-:Y:S01]  /*20d0*/  FMUL.FTZ R98, R98, R153.reuse ;  /* 0x0000009962627220 */ /* 0x080fe20000410000 */
[----:B------:R-:W-:-:S02]  /*20e0*/  FMUL.FTZ R99, R100, R153 ;  /* 0x0000009964637220 */ /* 0x000fc40000410000 */
[----:B------:R-:W-:Y:S01]  /*20f0*/  SEL R96, R96, RZ, P6 ;  /* 0x000000ff60607207 */ /* 0x000fe20003000000 */
[----:B------:R-:W-:Y:S01]  /*2100*/  FMUL.FTZ R98, R98, UR14 ;  /* 0x0000000e62627c20 */ /* 0x000fe20008410000 */
[C---:B------:R-:W-:Y:S01]  /*2110*/  LOP3.LUT P6, RZ, R6.reuse, 0xff00, RZ, 0xc0, !PT ;  /* 0x0000ff0006ff7812 */ /* 0x040fe200078cc0ff */
[----:B------:R-:W-:Y:S01]  /*2120*/  FMUL.FTZ R99, R99, UR14 ;  /* 0x0000000e63637c20 */ /* 0x000fe20008410000 */
[----:B-1----:R-:W-:Y:S02]  /*2130*/  IMAD.WIDE.U32 R158, R151, 0x10, R158 ;  /* 0x00000010979e7825 */ /* 0x002fe400078e009e */
[----:B------:R-:W-:Y:S02]  /*2140*/  SEL R97, R97, RZ, P6 ;  /* 0x000000ff61617207 */ /* 0x000fe40003000000 */
[----:B------:R-:W-:Y:S02]  /*2150*/  LOP3.LUT P6, RZ, R6, 0xff0000, RZ, 0xc0, !PT ;  /* 0x00ff000006ff7812 */ /* 0x000fe400078cc0ff */
[----:B------:R-:W-:-:S02]  /*2160*/  IADD3 R151, PT, PT, R151, 0x20, RZ ;  /* 0x0000002097977810 */ /* 0x000fc40007ffe0ff */
[----:B------:R-:W-:Y:S02]  /*2170*/  SEL R98, R98, RZ, P6 ;  /* 0x000000ff62627207 */ /* 0x000fe40003000000 */
[----:B------:R-:W-:-:S04]  /*2180*/  ISETP.GE.U32.AND P6, PT, R6, 0x1000000, PT ;  /* 0x010000000600780c */ /* 0x000fc80003fc6070 */
[----:B------:R-:W-:-:S05]  /*2190*/  SEL R99, R99, RZ, P6 ;  /* 0x000000ff63637207 */ /* 0x000fca0003000000 */
[----:B------:R1:W-:Y:S04]  /*21a0*/  STG.E.128 desc[UR6][R158.64], R96 ;  /* 0x000000609e007986 */ /* 0x0003e8000c101d06 */
.L_x_11759:
[----:B------:R-:W-:Y:S05]  /*21b0*/  BSYNC.RECONVERGENT B1 ;  /* 0x0000000000017941 */ /* 0x000fea0003800200 */
.L_x_11758:
[----:B------:R-:W-:Y:S04]  /*21c0*/  BSSY.RECONVERGENT B1, `(.L_x_11760) ;  /* 0x0000022000017945 */ /* 0x000fe80003800200 */
[----:B------:R-:W-:Y:S05]  /*21d0*/  @!P1 BRA `(.L_x_11761) ;  /* 0x0000000000809947 */ /* 0x000fea0003800000 */
[-CC-:B-1----:R-:W-:Y:S01]  /*21e0*/  FFMA.FTZ R97, R13, R23.reuse, R22.reuse ;  /* 0x000000170d617223 */ /* 0x182fe20000010016 */
[-CC-:B------:R-:W-:Y:S01]  /*21f0*/  FFMA.FTZ R102, R110, R23.reuse, R22.reuse ;  /* 0x000000176e667223 */ /* 0x180fe20000010016 */
[----:B------:R-:W1:Y:S01]  /*2200*/  LDC.64 R158, c[0x0][0x468] ;  /* 0x00011a00ff9e7b82 */ /* 0x000e620000000a00 */
[-C--:B0-----:R-:W-:Y:S01]  /*2210*/  FFMA.FTZ R100, R152, R23.reuse, R22 ;  /* 0x0000001798647223 */ /* 0x081fe20000010016 */
[----:B------:R-:W-:Y:S01]  /*2220*/  FADD.FTZ R96, R112, -R97 ;  /* 0x8000006170607221 */ /* 0x000fe20000010000 */
[----:B------:R-:W-:Y:S01]  /*2230*/  FADD.FTZ R102, R125, -R102 ;  /* 0x800000667d667221 */ /* 0x000fe20000010000 */
[----:B------:R-:W-:Y:S01]  /*2240*/  FFMA.FTZ R97, R123, R23, R22 ;  /* 0x000000177b617223 */ /* 0x000fe20000010016 */
[----:B------:R-:W-:Y:S01]  /*2250*/  FADD.FTZ R100, R149, -R100 ;  /* 0x8000006495647221 */ /* 0x000fe20000010000 */
[C---:B-----5:R-:W-:Y:S01]  /*2260*/  FMUL.FTZ R96, R155.reuse, R96 ;  /* 0x000000609b607220 */ /* 0x060fe20000410000 */
[C---:B------:R-:W-:Y:S01]  /*2270*/  FMUL.FTZ R102, R155.reuse, R102 ;  /* 0x000000669b667220 */ /* 0x040fe20000410000 */
[----:B------:R-:W-:Y:S01]  /*2280*/  FADD.FTZ R98, R154, -R97 ;  /* 0x800000619a627221 */ /* 0x000fe20000010000 */
[C---:B------:R-:W-:Y:S01]  /*2290*/  FMUL.FTZ R100, R155.reuse, R100 ;  /* 0x000000649b647220 */ /* 0x040fe20000410000 */
[-C--:B------:R-:W-:Y:S01]  /*22a0*/  FMUL.FTZ R96, R96, R153.reuse ;  /* 0x0000009960607220 */ /* 0x080fe20000410000 */
[-C--:B------:R-:W-:Y:S01]  /*22b0*/  FMUL.FTZ R97, R102, R153.reuse ;  /* 0x0000009966617220 */ /* 0x080fe20000410000 */
[----:B------:R-:W-:Y:S01]  /*22c0*/  FMUL.FTZ R98, R155, R98 ;  /* 0x000000629b627220 */ /* 0x000fe20000410000 */
[----:B------:R-:W-:Y:S01]  /*22d0*/  LOP3.LUT P6, RZ, R8, 0xff, RZ, 0xc0, !PT ;  /* 0x000000ff08ff7812 */ /* 0x000fe200078cc0ff */
[----:B------:R-:W-:Y:S01]  /*22e0*/  FMUL.FTZ R96, R96, UR14 ;  /* 0x0000000e60607c20 */ /* 0x000fe20008410000 */
[----:B------:R-:W-:Y:S01]  /*22f0*/  FMUL.FTZ R97, R97, UR14 ;  /* 0x0000000e61617c20 */ /* 0x000fe20008410000 */
[----:B------:R-:W-:Y:S01]  /*2300*/  LOP3.LUT P1, RZ, R8, 0xff00, RZ, 0xc0, !PT ;  /* 0x0000ff0008ff7812 */ /* 0x000fe2000782c0ff */
[-C--:B------:R-:W-:Y:S01]  /*2310*/  FMUL.FTZ R98, R98, R153.reuse ;  /* 0x0000009962627220 */ /* 0x080fe20000410000 */
[----:B------:R-:W-:Y:S01]  /*2320*/  FMUL.FTZ R99, R100, R153 ;  /* 0x0000009964637220 */ /* 0x000fe20000410000 */
[----:B------:R-:W-:-:S02]  /*2330*/  SEL R96, R96, RZ, P6 ;  /* 0x000000ff60607207 */ /* 0x000fc40003000000 */
[----:B------:R-:W-:Y:S01]  /*2340*/  FMUL.FTZ R98, R98, UR14 ;  /* 0x0000000e62627c20 */ /* 0x000fe20008410000 */
[----:B------:R-:W-:Y:S01]  /*2350*/  FMUL.FTZ R99, R99, UR14 ;  /* 0x0000000e63637c20 */ /* 0x000fe20008410000 */
[----:B------:R-:W-:Y:S01]  /*2360*/  SEL R97, R97, RZ, P1 ;  /* 0x000000ff61617207 */ /* 0x000fe20000800000 */
[----:B-1----:R-:W-:Y:S01]  /*2370*/  IMAD.WIDE.U32 R158, R151, 0x10, R158 ;  /* 0x00000010979e7825 */ /* 0x002fe200078e009e */
[C---:B------:R-:W-:Y:S02]  /*2380*/  LOP3.LUT P6, RZ, R8.reuse, 0xff0000, RZ, 0xc0, !PT ;  /* 0x00ff000008ff7812 */ /* 0x040fe400078cc0ff */
[----:B------:R-:W-:Y:S02]  /*2390*/  ISETP.GE.U32.AND P1, PT, R8, 0x1000000, PT ;  /* 0x010000000800780c */ /* 0x000fe40003f26070 */
[----:B------:R-:W-:Y:S02]  /*23a0*/  SEL R98, R98, RZ, P6 ;  /* 0x000000ff62627207 */ /* 0x000fe40003000000 */
[----:B------:R-:W-:-:S02]  /*23b0*/  SEL R99, R99, RZ, P1 ;  /* 0x000000ff63637207 */ /* 0x000fc40000800000 */
[----:B------:R-:W-:-:S03]  /*23c0*/  IADD3 R151, PT, PT, R151, 0x20, RZ ;  /* 0x0000002097977810 */ /* 0x000fc60007ffe0ff */
[----:B------:R2:W-:Y:S04]  /*23d0*/  STG.E.128 desc[UR6][R158.64], R96 ;  /* 0x000000609e007986 */ /* 0x0005e8000c101d06 */
.L_x_11761:
[----:B------:R-:W-:Y:S05]  /*23e0*/  BSYNC.RECONVERGENT B1 ;  /* 0x0000000000017941 */ /* 0x000fea0003800200 */
.L_x_11760:
[----:B------:R-:W-:Y:S04]  /*23f0*/  BSSY.RECONVERGENT B1, `(.L_x_11762) ;  /* 0x0000022000017945 */ /* 0x000fe80003800200 */
[----:B------:R-:W-:Y:S05]  /*2400*/  @!P2 BRA `(.L_x_11763) ;  /* 0x000000000080a947 */ /* 0x000fea0003800000 */
[-CC-:B-12---:R-:W-:Y:S01]  /*2410*/  FFMA.FTZ R97, R15, R23.reuse, R22.reuse ;  /* 0x000000170f617223 */ /* 0x186fe20000010016 */
[----:B------:R-:W1:Y:S01]  /*2420*/  LDC.64 R158, c[0x0][0x468] ;  /* 0x00011a00ff9e7b82 */ /* 0x000e620000000a00 */
[-CC-:B------:R-:W-:Y:S01]  /*2430*/  FFMA.FTZ R102, R16, R23.reuse, R22.reuse ;  /* 0x0000001710667223 */ /* 0x180fe20000010016 */
[-CC-:B0-----:R-:W-:Y:S01]  /*2440*/  FFMA.FTZ R100, R140, R23.reuse, R22.reuse ;  /* 0x000000178c647223 */ /* 0x181fe20000010016 */
[----:B------:R-:W-:Y:S01]  /*2450*/  FADD.FTZ R96, R108, -R97 ;  /* 0x800000616c607221 */ /* 0x000fe20000010000 */
[----:B------:R-:W-:Y:S01]  /*2460*/  FFMA.FTZ R97, R113, R23, R22 ;  /* 0x0000001771617223 */ /* 0x000fe20000010016 */
[----:B------:R-:W-:Y:S01]  /*2470*/  FADD.FTZ R102, R121, -R102 ;  /* 0x8000006679667221 */ /* 0x000fe20000010000 */
[----:B------:R-:W-:Y:S01]  /*2480*/  FADD.FTZ R100, R147, -R100 ;  /* 0x8000006493647221 */ /* 0x000fe20000010000 */
[C---:B-----5:R-:W-:Y:S01]  /*2490*/  FMUL.FTZ R96, R155.reuse, R96 ;  /* 0x000000609b607220 */ /* 0x060fe20000410000 */
[----:B------:R-:W-:Y:S01]  /*24a0*/  FADD.FTZ R98, R150, -R97 ;  /* 0x8000006196627221 */ /* 0x000fe20000010000 */
[C---:B------:R-:W-:Y:S01]  /*24b0*/  FMUL.FTZ R102, R155.reuse, R102 ;  /* 0x000000669b667220 */ /* 0x040fe20000410000 */
[C---:B------:R-:W-:Y:S01]  /*24c0*/  FMUL.FTZ R100, R155.reuse, R100 ;  /* 0x000000649b647220 */ /* 0x040fe20000410000 */
[-C--:B------:R-:W-:Y:S01]  /*24d0*/  FMUL.FTZ R96, R96, R153.reuse ;  /* 0x0000009960607220 */ /* 0x080fe20000410000 */
[----:B------:R-:W-:Y:S01]  /*24e0*/  FMUL.FTZ R98, R155, R98 ;  /* 0x000000629b627220 */ /* 0x000fe20000410000 */
[----:B------:R-:W-:Y:S01]  /*24f0*/  LOP3.LUT P6, RZ, R9, 0xff, RZ, 0xc0, !PT ;  /* 0x000000ff09ff7812 */ /* 0x000fe200078cc0ff */
[-C--:B------:R-:W-:Y:S01]  /*2500*/  FMUL.FTZ R97, R102, R153.reuse ;  /* 0x0000009966617220 */ /* 0x080fe20000410000 */
[----:B------:R-:W-:Y:S01]  /*2510*/  FMUL.FTZ R96, R96, UR14 ;  /* 0x0000000e60607c20 */ /* 0x000fe20008410000 */
[-C--:B------:R-:W-:Y:S01]  /*2520*/  FMUL.FTZ R98, R98, R153.reuse ;  /* 0x0000009962627220 */ /* 0x080fe20000410000 */
[----:B------:R-:W-:Y:S01]  /*2530*/  FMUL.FTZ R99, R100, R153 ;  /* 0x0000009964637220 */ /* 0x000fe20000410000 */
[----:B------:R-:W-:Y:S01]  /*2540*/  FMUL.FTZ R97, R97, UR14 ;  /* 0x0000000e61617c20 */ /* 0x000fe20008410000 */
[----:B------:R-:W-:Y:S01]  /*2550*/  LOP3.LUT P2, RZ, R9, 0xff00, RZ, 0xc0, !PT ;  /* 0x0000ff0009ff7812 */ /* 0x000fe2000784c0ff */
[----:B------:R-:W-:Y:S01]  /*2560*/  FMUL.FTZ R98, R98, UR14 ;  /* 0x0000000e62627c20 */ /* 0x000fe20008410000 */
[----:B------:R-:W-:Y:S01]  /*2570*/  FMUL.FTZ R99, R99, UR14 ;  /* 0x0000000e63637c20 */ /* 0x000fe20008410000 */
[----:B------:R-:W-:-:S02]  /*2580*/  SEL R96, R96, RZ, P6 ;  /* 0x000000ff60607207 */ /* 0x000fc40003000000 */
[----:B------:R-:W-:Y:S01]  /*2590*/  LOP3.LUT P1, RZ, R9, 0xff0000, RZ, 0xc0, !PT ;  /* 0x00ff000009ff7812 */ /* 0x000fe2000782c0ff */
[----:B-1----:R-:W-:Y:S01]  /*25a0*/  IMAD.WIDE.U32 R158, R151, 0x10, R158 ;  /* 0x00000010979e7825 */ /* 0x002fe200078e009e */
[----:B------:R-:W-:Y:S02]  /*25b0*/  ISETP.GE.U32.AND P6, PT, R9, 0x1000000, PT ;  /* 0x010000000900780c */ /* 0x000fe40003fc6070 */
[----:B------:R-:W-:Y:S02]  /*25c0*/  SEL R97, R97, RZ, P2 ;  /* 0x000000ff61617207 */ /* 0x000fe40001000000 */
[----:B------:R-:W-:Y:S02]  /*25d0*/  SEL R98, R98, RZ, P1 ;  /* 0x000000ff62627207 */ /* 0x000fe40000800000 */
[----:B------:R-:W-:Y:S02]  /*25e0*/  SEL R99, R99, RZ, P6 ;  /* 0x000000ff63637207 */ /* 0x000fe40003000000 */
[----:B------:R-:W-:-:S03]  /*25f0*/  IADD3 R151, PT, PT, R151, 0x20, RZ ;  /* 0x0000002097977810 */ /* 0x000fc60007ffe0ff */
[----:B------:R3:W-:Y:S04]  /*2600*/  STG.E.128 desc[UR6][R158.64], R96 ;  /* 0x000000609e007986 */ /* 0x0007e8000c101d06 */
.L_x_11763:
[----:B------:R-:W-:Y:S05]  /*2610*/  BSYNC.RECONVERGENT B1 ;  /* 0x0000000000017941 */ /* 0x000fea0003800200 */
.L_x_11762:
[----:B------:R-:W-:Y:S04]  /*2620*/  BSSY.RECONVERGENT B1, `(.L_x_11764) ;  /* 0x0000022000017945 */ /* 0x000fe80003800200 */
[----:B------:R-:W-:Y:S05]  /*2630*/  @!P3 BRA `(.L_x_11765) ;  /* 0x000000000080b947 */ /* 0x000fea0003800000 */
[-CC-:B-123--:R-:W-:Y:S01]  /*2640*/  FFMA.FTZ R97, R17, R23.reuse, R22.reuse ;  /* 0x0000001711617223 */ /* 0x18efe20000010016 */
        /* <DEDUP_REMOVED lines=22> */
[C---:B------:R-:W-:Y:S01]  /*27b0*/  LOP3.LUT P3, RZ, R10.reuse, 0xff0000, RZ, 0xc0, !PT ;  /* 0x00ff00000aff7812 */ /* 0x040fe2000786c0ff */
[----:B-1----:R-:W-:Y:S01]  /*27c0*/  IMAD.WIDE.U32 R158, R151, 0x10, R158 ;  /* 0x00000010979e7825 */ /* 0x002fe200078e009e */
[----:B------:R-:W-:Y:S02]  /*27d0*/  ISETP.GE.U32.AND P6, PT, R10, 0x1000000, PT ;  /* 0x010000000a00780c */ /* 0x000fe40003fc6070 */
[----:B------:R-:W-:Y:S02]  /*27e0*/  SEL R96, R96, RZ, P1 ;  /* 0x000000ff60607207 */ /* 0x000fe40000800000 */
[----:B------:R-:W-:Y:S02]  /*27f0*/  SEL R97, R97, RZ, P2 ;  /* 0x000000ff61617207 */ /* 0x000fe40001000000 */
[----:B------:R-:W-:Y:S02]  /*2800*/  SEL R98, R98, RZ, P3 ;  /* 0x000000ff62627207 */ /* 0x000fe40001800000 */
[----:B------:R-:W-:-:S02]  /*2810*/  SEL R99, R99, RZ, P6 ;  /* 0x000000ff63637207 */ /* 0x000fc40003000000 */
[----:B------:R-:W-:-:S03]  /*2820*/  IADD3 R151, PT, PT, R151, 0x20, RZ ;  /* 0x0000002097977810 */ /* 0x000fc60007ffe0ff */
[----:B------:R4:W-:Y:S04]  /*2830*/  STG.E.128 desc[UR6][R158.64], R96 ;  /* 0x000000609e007986 */ /* 0x0009e8000c101d06 */
.L_x_11765:
[----:B------:R-:W-:Y:S05]  /*2840*/  BSYNC.RECONVERGENT B1 ;  /* 0x0000000000017941 */ /* 0x000fea0003800200 */
.L_x_11764:
[----:B------:R-:W-:Y:S04]  /*2850*/  BSSY.RECONVERGENT B1, `(.L_x_11766) ;  /* 0x0000022000017945 */ /* 0x000fe80003800200 */
[----:B------:R-:W-:Y:S05]  /*2860*/  @!P4 BRA `(.L_x_11767) ;  /* 0x000000000080c947 */ /* 0x000fea0003800000 */
[-CC-:B-1234-:R-:W-:Y:S01]  /*2870*/  FFMA.FTZ R97, R19, R23.reuse, R22.reuse ;  /* 0x0000001713617223 */ /* 0x19efe20000010016 */
        /* <DEDUP_REMOVED lines=19> */
[C---:B------:R-:W-:Y:S01]  /*29b0*/  LOP3.LUT P1, RZ, R11.reuse, 0xff, RZ, 0xc0, !PT ;  /* 0x000000ff0bff7812 */ /* 0x040fe2000782c0ff */
[----:B------:R-:W-:Y:S01]  /*29c0*/  FMUL.FTZ R98, R98, UR14 ;  /* 0x0000000e62627c20 */ /* 0x000fe20008410000 */
[----:B------:R-:W-:-:S02]  /*29d0*/  LOP3.LUT P2, RZ, R11, 0xff00, RZ, 0xc0, !PT ;  /* 0x0000ff000bff7812 */ /* 0x000fc4000784c0ff */
[----:B------:R-:W-:Y:S01]  /*29e0*/  LOP3.LUT P3, RZ, R11, 0xff0000, RZ, 0xc0, !PT ;  /* 0x00ff00000bff7812 */ /* 0x000fe2000786c0ff */
        /* <DEDUP_REMOVED lines=8> */
.L_x_11767:
[----:B------:R-:W-:Y:S05]  /*2a70*/  BSYNC.RECONVERGENT B1 ;  /* 0x0000000000017941 */ /* 0x000fea0003800200 */
.L_x_11766:
        /* <DEDUP_REMOVED lines=19> */
[----:B------:R-:W-:-:S02]  /*2bb0*/  LOP3.LUT P1, RZ, R12, 0xff, RZ, 0xc0, !PT ;  /* 0x000000ff0cff7812 */ /* 0x000fc4000782c0ff */
[C---:B------:R-:W-:Y:S02]  /*2bc0*/  LOP3.LUT P2, RZ, R12.reuse, 0xff00, RZ, 0xc0, !PT ;  /* 0x0000ff000cff7812 */ /* 0x040fe4000784c0ff */
[----:B------:R-:W-:Y:S01]  /*2bd0*/  ISETP.GE.U32.AND P4, PT, R12, 0x1000000, PT ;  /* 0x010000000c00780c */ /* 0x000fe20003f86070 */
[----:B0-----:R-:W-:-:S04]  /*2be0*/  IMAD.WIDE.U32 R22, R151, 0x10, R96 ;  /* 0x0000001097167825 */ /* 0x001fc800078e0060 */
[----:B------:R-:W-:Y:S01]  /*2bf0*/  FMUL.FTZ R97, R98, UR14 ;  /* 0x0000000e62617c20 */ /* 0x000fe20008410000 */
[----:B------:R-:W-:Y:S01]  /*2c00*/  FMUL.FTZ R96, R99, UR14 ;  /* 0x0000000e63607c20 */ /* 0x000fe20008410000 */
[----:B------:R-:W-:Y:S01]  /*2c10*/  FMUL.FTZ R98, R102, UR14 ;  /* 0x0000000e66627c20 */ /* 0x000fe20008410000 */
[----:B------:R-:W-:Y:S02]  /*2c20*/  LOP3.LUT P3, RZ, R12, 0xff0000, RZ, 0xc0, !PT ;  /* 0x00ff00000cff7812 */ /* 0x000fe4000786c0ff */
[----:B------:R-:W-:Y:S02]  /*2c30*/  SEL R99, R100, RZ, P4 ;  /* 0x000000ff64637207 */ /* 0x000fe40002000000 */
[----:B------:R-:W-:Y:S02]  /*2c40*/  SEL R96, R96, RZ, P1 ;  /* 0x000000ff60607207 */ /* 0x000fe40000800000 */
[----:B------:R-:W-:Y:S02]  /*2c50*/  SEL R97, R97, RZ, P2 ;  /* 0x000000ff61617207 */ /* 0x000fe40001000000 */
[----:B------:R-:W-:-:S05]  /*2c60*/  SEL R98, R98, RZ, P3 ;  /* 0x000000ff62627207 */ /* 0x000fca0001800000 */
[----:B------:R0:W-:Y:S01]  /*2c70*/  STG.E.128 desc[UR6][R22.64], R96 ;  /* 0x0000006016007986 */ /* 0x0001e2000c101d06 */
[----:B------:R-:W-:Y:S05]  /*2c80*/  BRA `(.L_x_11768) ;  /* 0x0000002800647947 */ /* 0x000fea0003800000 */
.L_x_11757:
[----:B------:R-:W-:Y:S01]  /*2c90*/  ISETP.GT.U32.AND P6, PT, R5, 0x1f, PT ;  /* 0x0000001f0500780c */ /* 0x000fe20003fc4070 */
[----:B------:R-:W-:-:S12]  /*2ca0*/  BSSY.RECONVERGENT B1, `(.L_x_11769) ;  /* 0x0000025000017945 */ /* 0x000fd80003800200 */
[----:B------:R-:W-:Y:S05]  /*2cb0*/  @!P6 BRA `(.L_x_11770) ;  /* 0x00000000008ce947 */ /* 0x000fea0003800000 */
[----:B------:R-:W1:Y:S01]  /*2cc0*/  LDC.64 R158, c[0x0][0x478] ;  /* 0x00011e00ff9e7b82 */ /* 0x000e620000000a00 */
[-CC-:B------:R-:W-:Y:S01]  /*2cd0*/  FFMA.FTZ R97, R3, R23.reuse, R22.reuse ;  /* 0x0000001703617223 */ /* 0x180fe20000010016 */
[-CC-:B0-----:R-:W-:Y:S01]  /*2ce0*/  FFMA.FTZ R100, R156, R23.reuse, R22.reuse ;  /* 0x000000179c647223 */ /* 0x181fe20000010016 */
[-C--:B------:R-:W-:Y:S01]  /*2cf0*/  FFMA.FTZ R102, R116, R23.reuse, R22 ;  /* 0x0000001774667223 */ /* 0x080fe20000010016 */
[----:B------:R-:W-:Y:S01]  /*2d00*/  LOP3.LUT P6, RZ, R6, 0xff, RZ, 0xc0, !PT ;  /* 0x000000ff06ff7812 */ /* 0x000fe200078cc0ff */
[----:B------:R-:W-:Y:S01]  /*2d10*/  FADD.FTZ R96, R14, -R97 ;  /* 0x800000610e607221 */ /* 0x000fe20000010000 */
[----:B------:R-:W-:Y:S01]  /*2d20*/  FADD.FTZ R100, R141, -R100 ;  /* 0x800000648d647221 */ /* 0x000fe20000010000 */
[----:B------:R-:W-:Y:S01]  /*2d30*/  FFMA.FTZ R97, R107, R23, R22 ;  /* 0x000000176b617223 */ /* 0x000fe20000010016 */
[----:B------:R-:W-:Y:S01]  /*2d40*/  FADD.FTZ R102, R109, -R102 ;  /* 0x800000666d667221 */ /* 0x000fe20000010000 */
[C---:B-----5:R-:W-:Y:S01]  /*2d50*/  FMUL.FTZ R96, R155.reuse, R96 ;  /* 0x000000609b607220 */ /* 0x060fe20000410000 */
[C---:B------:R-:W-:Y:S01]  /*2d60*/  FMUL.FTZ R99, R155.reuse, R100 ;  /* 0x000000649b637220 */ /* 0x040fe20000410000 */
[----:B------:R-:W-:Y:S01]  /*2d70*/  FADD.FTZ R98, R120, -R97 ;  /* 0x8000006178627221 */ /* 0x000fe20000010000 */
[----:B------:R-:W-:Y:S01]  /*2d80*/  FMUL.FTZ R97, R155, R102 ;  /* 0x000000669b617220 */ /* 0x000fe20000410000 */
[-C--:B------:R-:W-:Y:S01]  /*2d90*/  FMUL.FTZ R100, R96, R153.reuse ;  /* 0x0000009960647220 */ /* 0x080fe20000410000 */
[-C--:B------:R-:W-:Y:S01]  /*2da0*/  FMUL.FTZ R103, R99, R153.reuse ;  /* 0x0000009963677220 */ /* 0x080fe20000410000 */
[----:B------:R-:W-:Y:S01]  /*2db0*/  FMUL.FTZ R98, R155, R98 ;  /* 0x000000629b627220 */ /* 0x000fe20000410000 */
[-C--:B------:R-:W-:Y:S01]  /*2dc0*/  FMUL.FTZ R101, R97, R153.reuse ;  /* 0x0000009961657220 */ /* 0x080fe20000410000 */
[----:B------:R-:W-:Y:S01]  /*2dd0*/  FMUL.FTZ R100, R100, UR14 ;  /* 0x0000000e64647c20 */ /* 0x000fe20008410000 */
[----:B------:R-:W-:Y:S01]  /*2de0*/  FMUL.FTZ R103, R103, UR14 ;  /* 0x0000000e67677c20 */ /* 0x000fe20008410000 */
[----:B------:R-:W-:Y:S01]  /*2df0*/  FMUL.FTZ R102, R98, R153 ;  /* 0x0000009962667220 */ /* 0x000fe20000410000 */
[----:B------:R-:W-:-:S02]  /*2e00*/  FMUL.FTZ R101, R101, UR14 ;  /* 0x0000000e65657c20 */ /* 0x000fc40008410000 */
[----:B------:R-:W-:Y:S01]  /*2e10*/  SEL R100, R100, RZ, P6 ;  /* 0x000000ff64647207 */ /* 0x000fe20003000000 */
[----:B------:R-:W-:Y:S01]  /*2e20*/  FMUL.FTZ R102, R102, UR14 ;  /* 0x0000000e66667c20 */ /* 0x000fe20008410000 */
[----:B-1----:R-:W-:Y:S01]  /*2e30*/  IMAD.WIDE.U32 R160, R151, 0x10, R158 ;  /* 0x0000001097a07825 */ /* 0x002fe200078e009e */
[C---:B------:R-:W-:Y:S01]  /*2e40*/  LOP3.LUT P6, RZ, R6.reuse, 0xff00, RZ, 0xc0, !PT ;  /* 0x0000ff0006ff7812 */ /* 0x040fe200078cc0ff */
[----:B------:R-:W0:Y:S03]  /*2e50*/  LDC.64 R158, c[0x0][0x468] ;  /* 0x00011a00ff9e7b82 */ /* 0x000e260000000a00 */
[----:B------:R-:W-:Y:S01]  /*2e60*/  SEL R101, R101, RZ, P6 ;  /* 0x000000ff65657207 */ /* 0x000fe20003000000 */
[----:B------:R1:W-:Y:S01]  /*2e70*/  STG.E.128 desc[UR6][R160.64], R96 ;  /* 0x00000060a0007986 */ /* 0x0003e2000c101d06 */
[----:B------:R-:W-:-:S04]  /*2e80*/  LOP3.LUT P6, RZ, R6, 0xff0000, RZ, 0xc0, !PT ;  /* 0x00ff000006ff7812 */ /* 0x000fc800078cc0ff */
[----:B------:R-:W-:Y:S02]  /*2e90*/  SEL R102, R102, RZ, P6 ;  /* 0x000000ff66667207 */ /* 0x000fe40003000000 */
[----:B------:R-:W-:-:S04]  /*2ea0*/  ISETP.GE.U32.AND P6, PT, R6, 0x1000000, PT ;  /* 0x010000000600780c */ /* 0x000fc80003fc6070 */
[----:B------:R-:W-:Y:S01]  /*2eb0*/  SEL R103, R103, RZ, P6 ;  /* 0x000000ff67677207 */ /* 0x000fe20003000000 */
[C---:B0-----:R-:W-:Y:S01]  /*2ec0*/  IMAD.WIDE.U32 R158, R151.reuse, 0x10, R158 ;  /* 0x00000010979e7825 */ /* 0x041fe200078e009e */
[----:B------:R-:W-:-:S04]  /*2ed0*/  IADD3 R151, PT, PT, R151, 0x20, RZ ;  /* 0x0000002097977810 */ /* 0x000fc80007ffe0ff */
[----:B------:R1:W-:Y:S03]  /*2ee0*/  STG.E.128 desc[UR6][R158.64], R100 ;  /* 0x000000649e007986 */ /* 0x0003e6000c101d06 */
.L_x_11770:
[----:B------:R-:W-:Y:S05]  /*2ef0*/  BSYNC.RECONVERGENT B1 ;  /* 0x0000000000017941 */ /* 0x000fea0003800200 */
.L_x_11769:
[----:B------:R-:W-:Y:S04]  /*2f00*/  BSSY.RECONVERGENT B1, `(.L_x_11771) ;  /* 0x0000025000017945 */ /* 0x000fe80003800200 */
[----:B------:R-:W-:Y:S05]  /*2f10*/  @!P1 BRA `(.L_x_11772) ;  /* 0x00000000008c9947 */ /* 0x000fea0003800000 */
[----:B-1----:R-:W1:Y:S01]  /*2f20*/  LDC.64 R158, c[0x0][0x478] ;  /* 0x00011e00ff9e7b82 */ /* 0x002e620000000a00 */
[-CC-:B------:R-:W-:Y:S01]  /*2f30*/  FFMA.FTZ R97, R13, R23.reuse, R22.reuse ;  /* 0x000000170d617223 */ /* 0x180fe20000010016 */
[-CC-:B------:R-:W-:Y:S01]  /*2f40*/  FFMA.FTZ R102, R110, R23.reuse, R22.reuse ;  /* 0x000000176e667223 */ /* 0x180fe20000010016 */
[-CC-:B0-----:R-:W-:Y:S01]  /*2f50*/  FFMA.FTZ R100, R152, R23.reuse, R22.reuse ;  /* 0x0000001798647223 */ /* 0x181fe20000010016 */
[----:B------:R-:W-:Y:S01]  /*2f60*/  LOP3.LUT P6, RZ, R8, 0xff, RZ, 0xc0, !PT ;  /* 0x000000ff08ff7812 */ /* 0x000fe200078cc0ff */
        /* <DEDUP_REMOVED lines=15> */
[----:B------:R-:W-:Y:S01]  /*3060*/  LOP3.LUT P1, RZ, R8, 0xff00, RZ, 0xc0, !PT ;  /* 0x0000ff0008ff7812 */ /* 0x000fe2000782c0ff */
[----:B------:R-:W-:Y:S01]  /*3070*/  FMUL.FTZ R103, R103, UR14 ;  /* 0x0000000e67677c20 */ /* 0x000fe20008410000 */
[----:B------:R-:W-:Y:S01]  /*3080*/  SEL R100, R100, RZ, P6 ;  /* 0x000000ff64647207 */ /* 0x000fe20003000000 */
[----:B------:R-:W-:Y:S01]  /*3090*/  FMUL.FTZ R102, R102, UR14 ;  /* 0x0000000e66667c20 */ /* 0x000fe20008410000 */
[----:B-1----:R-:W-:Y:S01]  /*30a0*/  IMAD.WIDE.U32 R160, R151, 0x10, R158 ;  /* 0x0000001097a07825 */ /* 0x002fe200078e009e */
[----:B------:R-:W-:Y:S01]  /*30b0*/  SEL R101, R101, RZ, P1 ;  /* 0x000000ff65657207 */ /* 0x000fe20000800000 */
[----:B------:R-:W0:Y:S01]  /*30c0*/  LDC.64 R158, c[0x0][0x468] ;  /* 0x00011a00ff9e7b82 */ /* 0x000e220000000a00 */
[----:B------:R-:W-:-:S02]  /*30d0*/  LOP3.LUT P6, RZ, R8, 0xff0000, RZ, 0xc0, !PT ;  /* 0x00ff000008ff7812 */ /* 0x000fc400078cc0ff */
[----:B------:R-:W-:Y:S01]  /*30e0*/  ISETP.GE.U32.AND P1, PT, R8, 0x1000000, PT ;  /* 0x010000000800780c */ /* 0x000fe20003f26070 */
[----:B------:R2:W-:Y:S01]  /*30f0*/  STG.E.128 desc[UR6][R160.64], R96 ;  /* 0x00000060a0007986 */ /* 0x0005e2000c101d06 */
[----:B------:R-:W-:Y:S02]  /*3100*/  SEL R102, R102, RZ, P6 ;  /* 0x000000ff66667207 */ /* 0x000fe40003000000 */
[----:B------:R-:W-:Y:S01]  /*3110*/  SEL R103, R103, RZ, P1 ;  /* 0x000000ff67677207 */ /* 0x000fe20000800000 */
[C---:B0-----:R-:W-:Y:S01]  /*3120*/  IMAD.WIDE.U32 R158, R151.reuse, 0x10, R158 ;  /* 0x00000010979e7825 */ /* 0x041fe200078e009e */
[----:B------:R-:W-:-:S04]  /*3130*/  IADD3 R151, PT, PT, R151, 0x20, RZ ;  /* 0x0000002097977810 */ /* 0x000fc80007ffe0ff */
[----:B------:R2:W-:Y:S03]  /*3140*/  STG.E.128 desc[UR6][R158.64], R100 ;  /* 0x000000649e007986 */ /* 0x0005e6000c101d06 */
.L_x_11772:
[----:B------:R-:W-:Y:S05]  /*3150*/  BSYNC.RECONVERGENT B1 ;  /* 0x0000000000017941 */ /* 0x000fea0003800200 */
.L_x_11771:
[----:B------:R-:W-:Y:S04]  /*3160*/  BSSY.RECONVERGENT B1, `(.L_x_11773) ;  /* 0x0000025000017945 */ /* 0x000fe80003800200 */
[----:B------:R-:W-:Y:S05]  /*3170*/  @!P2 BRA `(.L_x_11774) ;  /* 0x00000000008ca947 */ /* 0x000fea0003800000 */
[----:B-12---:R-:W1:Y:S01]  /*3180*/  LDC.64 R160, c[0x0][0x478] ;  /* 0x00011e00ffa07b82 */ /* 0x006e620000000a00 */
[-CC-:B------:R-:W-:Y:S01]  /*3190*/  FFMA.FTZ R97, R15, R23.reuse, R22.reuse ;  /* 0x000000170f617223 */ /* 0x180fe20000010016 */
[-CC-:B------:R-:W-:Y:S01]  /*31a0*/  FFMA.FTZ R102, R16, R23.reuse, R22.reuse ;  /* 0x0000001710667223 */ /* 0x180fe20000010016 */
[-CC-:B0-----:R-:W-:Y:S01]  /*31b0*/  FFMA.FTZ R100, R140, R23.reuse, R22.reuse ;  /* 0x000000178c647223 */ /* 0x181fe20000010016 */
[----:B------:R-:W-:Y:S01]  /*31c0*/  LOP3.LUT P6, RZ, R9, 0xff, RZ, 0xc0, !PT ;  /* 0x000000ff09ff7812 */ /* 0x000fe200078cc0ff */
[----:B------:R-:W-:Y:S01]  /*31d0*/  FADD.FTZ R96, R108, -R97 ;  /* 0x800000616c607221 */ /* 0x000fe20000010000 */
[----:B------:R-:W-:Y:S01]  /*31e0*/  FFMA.FTZ R97, R113, R23, R22 ;  /* 0x0000001771617223 */ /* 0x000fe20000010016 */
[----:B------:R-:W-:Y:S01]  /*31f0*/  FADD.FTZ R102, R121, -R102 ;  /* 0x8000006679667221 */ /* 0x000fe20000010000 */
[----:B------:R-:W0:Y:S01]  /*3200*/  LDC.64 R158, c[0x0][0x468] ;  /* 0x00011a00ff9e7b82 */ /* 0x000e220000000a00 */
[----:B-----5:R-:W-:Y:S01]  /*3210*/  FMUL.FTZ R96, R155, R96 ;  /* 0x000000609b607220 */ /* 0x020fe20000410000 */
[----:B------:R-:W-:Y:S01]  /*3220*/  FADD.FTZ R98, R150, -R97 ;  /* 0x8000006196627221 */ /* 0x000fe20000010000 */
[----:B------:R-:W-:Y:S01]  /*3230*/  FADD.FTZ R100, R147, -R100 ;  /* 0x8000006493647221 */ /* 0x000fe20000010000 */
[C---:B------:R-:W-:Y:S01]  /*3240*/  FMUL.FTZ R97, R155.reuse, R102 ;  /* 0x000000669b617220 */ /* 0x040fe20000410000 */
[-C--:B------:R-:W-:Y:S01]  /*3250*/  FMUL.FTZ R102, R96, R153.reuse ;  /* 0x0000009960667220 */ /* 0x080fe20000410000 */
[C---:B------:R-:W-:Y:S01]  /*3260*/  FMUL.FTZ R98, R155.reuse, R98 ;  /* 0x000000629b627220 */ /* 0x040fe20000410000 */
[----:B------:R-:W-:Y:S01]  /*3270*/  FMUL.FTZ R99, R155, R100 ;  /* 0x000000649b637220 */ /* 0x000fe20000410000 */
[-C--:B------:R-:W-:Y:S01]  /*3280*/  FMUL.FTZ R101, R97, R153.reuse ;  /* 0x0000009961657220 */ /* 0x080fe20000410000 */
[----:B------:R-:W-:Y:S01]  /*3290*/  FMUL.FTZ R102, R102, UR14 ;  /* 0x0000000e66667c20 */ /* 0x000fe20008410000 */
[-C--:B------:R-:W-:Y:S01]  /*32a0*/  FMUL.FTZ R100, R98, R153.reuse ;  /* 0x0000009962647220 */ /* 0x080fe20000410000 */
[----:B------:R-:W-:Y:S01]  /*32b0*/  FMUL.FTZ R103, R99, R153 ;  /* 0x0000009963677220 */ /* 0x000fe20000410000 */
[----:B------:R-:W-:Y:S01]  /*32c0*/  FMUL.FTZ R101, R101, UR14 ;  /* 0x0000000e65657c20 */ /* 0x000fe20008410000 */
[C---:B------:R-:W-:Y:S01]  /*32d0*/  LOP3.LUT P2, RZ, R9.reuse, 0xff00, RZ, 0xc0, !PT ;  /* 0x0000ff0009ff7812 */ /* 0x040fe2000784c0ff */
[----:B------:R-:W-:Y:S01]  /*32e0*/  FMUL.FTZ R100, R100, UR14 ;  /* 0x0000000e64647c20 */ /* 0x000fe20008410000 */
[----:B------:R-:W-:Y:S01]  /*32f0*/  LOP3.LUT P1, RZ, R9, 0xff0000, RZ, 0xc0, !PT ;  /* 0x00ff000009ff7812 */ /* 0x000fe2000782c0ff */
[----:B-1----:R-:W-:-:S05]  /*3300*/  IMAD.WIDE.U32 R160, R151, 0x10, R160 ;  /* 0x0000001097a07825 */ /* 0x002fca00078e00a0 */
[----:B------:R1:W-:Y:S01]  /*3310*/  STG.E.128 desc[UR6][R160.64], R96 ;  /* 0x00000060a0007986 */ /* 0x0003e2000c101d06 */
[C---:B0-----:R-:W-:Y:S01]  /*3320*/  IMAD.WIDE.U32 R158, R151.reuse, 0x10, R158 ;  /* 0x00000010979e7825 */ /* 0x041fe200078e009e */
[----:B------:R-:W-:-:S03]  /*3330*/  IADD3 R151, PT, PT, R151, 0x20, RZ ;  /* 0x0000002097977810 */ /* 0x000fc60007ffe0ff */
[----:B-1----:R-:W-:Y:S01]  /*3340*/  FMUL.FTZ R99, R103, UR14 ;  /* 0x0000000e67637c20 */ /* 0x002fe20008410000 */
[----:B------:R-:W-:Y:S02]  /*3350*/  SEL R96, R102, RZ, P6 ;  /* 0x000000ff66607207 */ /* 0x000fe40003000000 */
[----:B------:R-:W-:Y:S02]  /*3360*/  ISETP.GE.U32.AND P6, PT, R9, 0x1000000, PT ;  /* 0x010000000900780c */ /* 0x000fe40003fc6070 */
[----:B------:R-:W-:Y:S02]  /*3370*/  SEL R97, R101, RZ, P2 ;  /* 0x000000ff65617207 */ /* 0x000fe40001000000 */
[----:B------:R-:W-:Y:S02]  /*3380*/  SEL R98, R100, RZ, P1 ;  /* 0x000000ff64627207 */ /* 0x000fe40000800000 */
[----:B------:R-:W-:-:S05]  /*3390*/  SEL R99, R99, RZ, P6 ;  /* 0x000000ff63637207 */ /* 0x000fca0003000000 */
[----:B------:R3:W-:Y:S02]  /*33a0*/  STG.E.128 desc[UR6][R158.64], R96 ;  /* 0x000000609e007986 */ /* 0x0007e4000c101d06 */
.L_x_11774:
[----:B------:R-:W-:Y:S05]  /*33b0*/  BSYNC.RECONVERGENT B1 ;  /* 0x0000000000017941 */ /* 0x000fea0003800200 */
.L_x_11773:
[----:B------:R-:W-:Y:S04]  /*33c0*/  BSSY.RECONVERGENT B1, `(.L_x_11775) ;  /* 0x0000025000017945 */ /* 0x000fe80003800200 */
[----:B------:R-:W-:Y:S05]  /*33d0*/  @!P3 BRA `(.L_x_11776) ;  /* 0x00000000008cb947 */ /* 0x000fea0003800000 */
[----:B-12---:R-:W1:Y:S01]  /*33e0*/  LDC.64 R160, c[0x0][0x478] ;  /* 0x00011e00ffa07b82 */ /* 0x006e620000000a00 */
[-CC-:B---3--:R-:W-:Y:S01]  /*33f0*/  FFMA.FTZ R97, R17, R23.reuse, R22.reuse ;  /* 0x0000001711617223 */ /* 0x188fe20000010016 */
[-CC-:B------:R-:W-:Y:S01]  /*3400*/  FFMA.FTZ R102, R18, R23.reuse, R22.reuse ;  /* 0x0000001712667223 */ /* 0x180fe20000010016 */
[-CC-:B0-----:R-:W-:Y:S01]  /*3410*/  FFMA.FTZ R100, R138, R23.reuse, R22.reuse ;  /* 0x000000178a647223 */ /* 0x181fe20000010016 */
[----:B------:R-:W-:Y:S01]  /*3420*/  LOP3.LUT P1, RZ, R10, 0xff, RZ, 0xc0, !PT ;  /* 0x000000ff0aff7812 */ /* 0x000fe2000782c0ff */
[----:B------:R-:W-:Y:S01]  /*3430*/  FADD.FTZ R96, R106, -R97 ;  /* 0x800000616a607221 */ /* 0x000fe20000010000 */
[----:B------:R-:W-:Y:S01]  /*3440*/  FFMA.FTZ R97, R111, R23, R22 ;  /* 0x000000176f617223 */ /* 0x000fe20000010016 */
[----:B------:R-:W-:Y:S01]  /*3450*/  FADD.FTZ R102, R119, -R102 ;  /* 0x8000006677667221 */ /* 0x000fe20000010000 */
[----:B------:R-:W0:Y:S01]  /*3460*/  LDC.64 R158, c[0x0][0x468] ;  /* 0x00011a00ff9e7b82 */ /* 0x000e220000000a00 */
        /* <DEDUP_REMOVED lines=12> */
[----:B------:R-:W-:-:S02]  /*3530*/  LOP3.LUT P2, RZ, R10, 0xff00, RZ, 0xc0, !PT ;  /* 0x0000ff000aff7812 */ /* 0x000fc4000784c0ff */
[C---:B------:R-:W-:Y:S01]  /*3540*/  LOP3.LUT P3, RZ, R10.reuse, 0xff0000, RZ, 0xc0, !PT ;  /* 0x00ff00000aff7812 */ /* 0x040fe2000786c0ff */
[----:B-1----:R-:W-:Y:S01]  /*3550*/  IMAD.WIDE.U32 R160, R151, 0x10, R160 ;  /* 0x0000001097a07825 */ /* 0x002fe200078e00a0 */
[----:B------:R-:W-:-:S04]  /*3560*/  ISETP.GE.U32.AND P6, PT, R10, 0x1000000, PT ;  /* 0x010000000a00780c */ /* 0x000fc80003fc6070 */
[----:B------:R1:W-:Y:S01]  /*3570*/  STG.E.128 desc[UR6][R160.64], R96 ;  /* 0x00000060a0007986 */ /* 0x0003e2000c101d06 */
[C---:B0-----:R-:W-:Y:S01]  /*3580*/  IMAD.WIDE.U32 R158, R151.reuse, 0x10, R158 ;  /* 0x00000010979e7825 */ /* 0x041fe200078e009e */
[----:B------:R-:W-:-:S03]  /*3590*/  IADD3 R151, PT, PT, R151, 0x20, RZ ;  /* 0x0000002097977810 */ /* 0x000fc60007ffe0ff */
[----:B-1----:R-:W-:Y:S01]  /*35a0*/  FMUL.FTZ R98, R102, UR14 ;  /* 0x0000000e66627c20 */ /* 0x002fe20008410000 */
[----:B------:R-:W-:Y:S01]  /*35b0*/  FMUL.FTZ R99, R103, UR14 ;  /* 0x0000000e67637c20 */ /* 0x000fe20008410000 */
[----:B------:R-:W-:Y:S02]  /*35c0*/  SEL R96, R101, RZ, P1 ;  /* 0x000000ff65607207 */ /* 0x000fe40000800000 */
[----:B------:R-:W-:Y:S02]  /*35d0*/  SEL R97, R100, RZ, P2 ;  /* 0x000000ff64617207 */ /* 0x000fe40001000000 */
[----:B------:R-:W-:Y:S02]  /*35e0*/  SEL R98, R98, RZ, P3 ;  /* 0x000000ff62627207 */ /* 0x000fe40001800000 */
[----:B------:R-:W-:-:S05]  /*35f0*/  SEL R99, R99, RZ, P6 ;  /* 0x000000ff63637207 */ /* 0x000fca0003000000 */
[----:B------:R4:W-:Y:S02]  /*3600*/  STG.E.128 desc[UR6][R158.64], R96 ;  /* 0x000000609e007986 */ /* 0x0009e4000c101d06 */
.L_x_11776:
[----:B------:R-:W-:Y:S05]  /*3610*/  BSYNC.RECONVERGENT B1 ;  /* 0x0000000000017941 */ /* 0x000fea0003800200 */
.L_x_11775:
[----:B------:R-:W-:Y:S04]  /*3620*/  BSSY.RECONVERGENT B1, `(.L_x_11777) ;  /* 0x0000025000017945 */ /* 0x000fe80003800200 */
[----:B------:R-:W-:Y:S05]  /*3630*/  @!P4 BRA `(.L_x_11778) ;  /* 0x00000000008cc947 */ /* 0x000fea0003800000 */
[----:B-12---:R-:W1:Y:S01]  /*3640*/  LDC.64 R160, c[0x0][0x478] ;  /* 0x00011e00ffa07b82 */ /* 0x006e620000000a00 */
[-CC-:B---34-:R-:W-:Y:S01]  /*3650*/  FFMA.FTZ R97, R19, R23.reuse, R22.reuse ;  /* 0x0000001713617223 */ /* 0x198fe20000010016 */
        /* <DEDUP_REMOVED lines=20> */
[----:B------:R-:W-:Y:S01]  /*37a0*/  LOP3.LUT P3, RZ, R11, 0xff0000, RZ, 0xc0, !PT ;  /* 0x00ff00000bff7812 */ /* 0x000fe2000786c0ff */
        /* <DEDUP_REMOVED lines=12> */
.L_x_11778:
[----:B------:R-:W-:Y:S05]  /*3870*/  BSYNC.RECONVERGENT B1 ;  /* 0x0000000000017941 */ /* 0x000fea0003800200 */
.L_x_11777:
[----:B------:R-:W-:Y:S05]  /*3880*/  @!P5 BRA `(.L_x_11768) ;  /* 0x0000001c0064d947 */ /* 0x000fea0003800000 */
[----:B-12---:R-:W1:Y:S01]  /*3890*/  LDC.64 R102, c[0x0][0x478] ;  /* 0x00011e00ff667b82 */ /* 0x006e620000000a00 */
[-CC-:B0-----:R-:W-:Y:S01]  /*38a0*/  FFMA.FTZ R100, R142, R23.reuse, R22.reuse ;  /* 0x000000178e647223 */ /* 0x181fe20000010016 */
[-CC-:B---34-:R-:W-:Y:S01]  /*38b0*/  FFMA.FTZ R97, R105, R23.reuse, R22.reuse ;  /* 0x0000001769617223 */ /* 0x198fe20000010016 */
[-CC-:B------:R-:W-:Y:S01]  /*38c0*/  FFMA.FTZ R98, R114, R23.reuse, R22.reuse ;  /* 0x0000001772627223 */ /* 0x180fe20000010016 */
[----:B------:R-:W-:Y:S01]  /*38d0*/  FFMA.FTZ R23, R137, R23, R22 ;  /* 0x0000001789177223 */ /* 0x000fe20000010016 */
[----:B------:R-:W-:Y:S01]  /*38e0*/  FADD.FTZ R100, R139, -R100 ;  /* 0x800000648b647221 */ /* 0x000fe20000010000 */
[----:B------:R-:W-:Y:S01]  /*38f0*/  FADD.FTZ R96, R118, -R97 ;  /* 0x8000006176607221 */ /* 0x000fe20000010000 */
[----:B------:R-:W-:Y:S01]  /*3900*/  FADD.FTZ R22, R115, -R98 ;  /* 0x8000006273167221 */ /* 0x000fe20000010000 */
[----:B------:R-:W0:Y:S01]  /*3910*/  LDC.64 R158, c[0x0][0x468] ;  /* 0x00011a00ff9e7b82 */ /* 0x000e220000000a00 */
        /* <DEDUP_REMOVED lines=13> */
[C---:B-1----:R-:W-:Y:S01]  /*39f0*/  IMAD.WIDE.U32 R102, R151.reuse, 0x10, R102 ;  /* 0x0000001097667825 */ /* 0x042fe200078e0066 */
[C---:B------:R-:W-:Y:S02]  /*3a00*/  ISETP.GE.U32.AND P4, PT, R12.reuse, 0x1000000, PT ;  /* 0x010000000c00780c */ /* 0x040fe40003f86070 */
[----:B------:R-:W-:Y:S02]  /*3a10*/  LOP3.LUT P3, RZ, R12, 0xff0000, RZ, 0xc0, !PT ;  /* 0x00ff00000cff7812 */ /* 0x000fe4000786c0ff */
[----:B------:R1:W-:Y:S01]  /*3a20*/  STG.E.128 desc[UR6][R102.64], R96 ;  /* 0x0000006066007986 */ /* 0x0003e2000c101d06 */
[----:B0-----:R-:W-:-:S04]  /*3a30*/  IMAD.WIDE.U32 R158, R151, 0x10, R158 ;  /* 0x00000010979e7825 */ /* 0x001fc800078e009e */
[----:B-1----:R-:W-:Y:S01]  /*3a40*/  FMUL.FTZ R97, R100, UR14 ;  /* 0x0000000e64617c20 */ /* 0x002fe20008410000 */
[----:B------:R-:W-:Y:S01]  /*3a50*/  FMUL.FTZ R98, R153, UR14 ;  /* 0x0000000e99627c20 */ /* 0x000fe20008410000 */
[----:B------:R-:W-:Y:S02]  /*3a60*/  SEL R99, R22, RZ, P4 ;  /* 0x000000ff16637207 */ /* 0x000fe40002000000 */
[----:B------:R-:W-:Y:S02]  /*3a70*/  SEL R96, R23, RZ, P1 ;  /* 0x000000ff17607207 */ /* 0x000fe40000800000 */
[----:B------:R-:W-:Y:S02]  /*3a80*/  SEL R97, R97, RZ, P2 ;  /* 0x000000ff61617207 */ /* 0x000fe40001000000 */
[----:B------:R-:W-:-:S05]  /*3a90*/  SEL R98, R98, RZ, P3 ;  /* 0x000000ff62627207 */ /* 0x000fca0001800000 */
[----:B------:R0:W-:Y:S01]  /*3aa0*/  STG.E.128 desc[UR6][R158.64], R96 ;  /* 0x000000609e007986 */ /* 0x0001e2000c101d06 */
[----:B------:R-:W-:Y:S05]  /*3ab0*/  BRA `(.L_x_11768) ;  /* 0x0000001800d87947 */ /* 0x000fea0003800000 */
.L_x_11756:
        /* <DEDUP_REMOVED lines=9> */
[-CC-:B0-----:R-:W-:Y:S01]  /*3b50*/  FFMA.FTZ R100, R156, R23.reuse, R22.reuse ;  /* 0x000000179c647223 */ /* 0x181fe20000010016 */
[----:B------:R-:W-:Y:S01]  /*3b60*/  FADD.FTZ R96, R14, -R97 ;  /* 0x800000610e607221 */ /* 0x000fe20000010000 */
[----:B------:R-:W-:Y:S01]  /*3b70*/  FFMA.FTZ R97, R107, R23, R22 ;  /* 0x000000176b617223 */ /* 0x000fe20000010016 */
[----:B------:R-:W-:Y:S01]  /*3b80*/  FADD.FTZ R102, R109, -R102 ;  /* 0x800000666d667221 */ /* 0x000fe20000010000 */
[----:B------:R-:W-:Y:S01]  /*3b90*/  LOP3.LUT P6, RZ, R6, 0xff, RZ, 0xc0, !PT ;  /* 0x000000ff06ff7812 */ /* 0x000fe200078cc0ff */
[C---:B-----5:R-:W-:Y:S01]  /*3ba0*/  FFMA.FTZ R96, R155.reuse, R96, R72 ;  /* 0x000000609b607223 */ /* 0x060fe20000010048 */
[----:B------:R-:W-:Y:S01]  /*3bb0*/  FADD.FTZ R97, R120, -R97 ;  /* 0x8000006178617221 */ /* 0x000fe20000010000 */
[----:B------:R-:W-:Y:S01]  /*3bc0*/  FFMA.FTZ R102, R155, R102, R73 ;  /* 0x000000669b667223 */ /* 0x000fe20000010049 */
[----:B------:R-:W-:Y:S01]  /*3bd0*/  FADD.FTZ R100, R141, -R100 ;  /* 0x800000648d647221 */ /* 0x000fe20000010000 */
[----:B------:R-:W-:Y:S01]  /*3be0*/  FMUL.FTZ R96, R96, R153 ;  /* 0x0000009960607220 */ /* 0x000fe20000410000 */
[C---:B------:R-:W-:Y:S01]  /*3bf0*/  FFMA.FTZ R98, R155.reuse, R97, R74 ;  /* 0x000000619b627223 */ /* 0x040fe2000001004a */
[-C--:B------:R-:W-:Y:S01]  /*3c00*/  FMUL.FTZ R97, R102, R153.reuse ;  /* 0x0000009966617220 */ /* 0x080fe20000410000 */
[----:B------:R-:W-:Y:S01]  /*3c10*/  FFMA.FTZ R100, R155, R100, R75 ;  /* 0x000000649b647223 */ /* 0x000fe2000001004b */
[----:B------:R-:W-:Y:S01]  /*3c20*/  FMUL.FTZ R96, R96, UR14 ;  /* 0x0000000e60607c20 */ /* 0x000fe20008410000 */
[-C--:B------:R-:W-:Y:S01]  /*3c30*/  FMUL.FTZ R98, R98, R153.reuse ;  /* 0x0000009962627220 */ /* 0x080fe20000410000 */
[----:B------:R-:W-:Y:S01]  /*3c40*/  FMUL.FTZ R97, R97, UR14 ;  /* 0x0000000e61617c20 */ /* 0x000fe20008410000 */
        /* <DEDUP_REMOVED lines=13> */
.L_x_11781:
[----:B------:R-:W-:Y:S05]  /*3d20*/  BSYNC.RECONVERGENT B1 ;  /* 0x0000000000017941 */ /* 0x000fea0003800200 */
.L_x_11780:
[----:B------:R-:W-:Y:S04]  /*3d30*/  BSSY.RECONVERGENT B1, `(.L_x_11782) ;  /* 0x0000022000017945 */ /* 0x000fe80003800200 */
[----:B------:R-:W-:Y:S05]  /*3d40*/  @!P1 BRA `(.L_x_11783) ;  /* 0x0000000000809947 */ /* 0x000fea0003800000 */
[-CC-:B-1----:R-:W-:Y:S01]  /*3d50*/  FFMA.FTZ R97, R13, R23.reuse, R22.reuse ;  /* 0x000000170d617223 */ /* 0x182fe20000010016 */
[-CC-:B------:R-:W-:Y:S01]  /*3d60*/  FFMA.FTZ R102, R110, R23.reuse, R22.reuse ;  /* 0x000000176e667223 */ /* 0x180fe20000010016 */
[----:B------:R-:W1:Y:S01]  /*3d70*/  LDC.64 R158, c[0x0][0x468] ;  /* 0x00011a00ff9e7b82 */ /* 0x000e620000000a00 */
[-CC-:B0-----:R-:W-:Y:S01]  /*3d80*/  FFMA.FTZ R100, R152, R23.reuse, R22.reuse ;  /* 0x0000001798647223 */ /* 0x181fe20000010016 */
        /* <DEDUP_REMOVED lines=11> */
[----:B------:R-:W-:Y:S01]  /*3e40*/  LOP3.LUT P6, RZ, R8, 0xff, RZ, 0xc0, !PT ;  /* 0x000000ff08ff7812 */ /* 0x000fe200078cc0ff */
[----:B------:R-:W-:Y:S01]  /*3e50*/  FMUL.FTZ R96, R96, UR14 ;  /* 0x0000000e60607c20 */ /* 0x000fe20008410000 */
[----:B------:R-:W-:Y:S01]  /*3e60*/  LOP3.LUT P1, RZ, R8, 0xff00, RZ, 0xc0, !PT ;  /* 0x0000ff0008ff7812 */ /* 0x000fe2000782c0ff */
[----:B------:R-:W-:Y:S01]  /*3e70*/  FMUL.FTZ R97, R97, UR14 ;  /* 0x0000000e61617c20 */ /* 0x000fe20008410000 */
        /* <DEDUP_REMOVED lines=13> */
.L_x_11783:
[----:B------:R-:W-:Y:S05]  /*3f50*/  BSYNC.RECONVERGENT B1 ;  /* 0x0000000000017941 */ /* 0x000fea0003800200 */
.L_x_11782:
        /* <DEDUP_REMOVED lines=34> */
.L_x_11785:
[----:B------:R-:W-:Y:S05]  /*4180*/  BSYNC.RECONVERGENT B1 ;  /* 0x0000000000017941 */ /* 0x000fea0003800200 */
.L_x_11784:
        /* <DEDUP_REMOVED lines=34> */
.L_x_11787:
[----:B------:R-:W-:Y:S05]  /*43b0*/  BSYNC.RECONVERGENT B1 ;  /* 0x0000000000017941 */ /* 0x000fea0003800200 */
.L_x_11786:
        /* <DEDUP_REMOVED lines=34> */
.L_x_11789:
[----:B------:R-:W-:Y:S05]  /*45e0*/  BSYNC.RECONVERGENT B1 ;  /* 0x0000000000017941 */ /* 0x000fea0003800200 */
.L_x_11788:
        /* <DEDUP_REMOVED lines=33> */
.L_x_11779:
[----:B------:R-:W-:Y:S01]  /*4800*/  ISETP.NE.AND P6, PT, R157, RZ, PT ;  /* 0x000000ff9d00720c */ /* 0x000fe20003fc5270 */
[----:B------:R-:W-:-:S12]  /*4810*/  BSSY.RECONVERGENT B1, `(.L_x_11790) ;  /* 0x0000025000017945 */ /* 0x000fd80003800200 */
[----:B------:R-:W-:Y:S05]  /*4820*/  @!P6 BRA `(.L_x_11791) ;  /* 0x00000000008ce947 */ /* 0x000fea0003800000 */
[----:B------:R-:W1:Y:S01]  /*4830*/  LDC.64 R102, c[0x0][0x478] ;  /* 0x00011e00ff667b82 */ /* 0x000e620000000a00 */
        /* <DEDUP_REMOVED lines=13> */
[----:B------:R-:W0:Y:S01]  /*4910*/  LDC.64 R158, c[0x0][0x468] ;  /* 0x00011a00ff9e7b82 */ /* 0x000e220000000a00 */
[----:B------:R-:W-:Y:S01]  /*4920*/  FMUL.FTZ R101, R97, R153 ;  /* 0x0000009961657220 */ /* 0x000fe20000410000 */
[----:B------:R-:W-:Y:S01]  /*4930*/  LOP3.LUT P6, RZ, R6, 0xff, RZ, 0xc0, !PT ;  /* 0x000000ff06ff7812 */ /* 0x000fe200078cc0ff */
[----:B------:R-:W-:-:S02]  /*4940*/  FMUL.FTZ R100, R100, UR14 ;  /* 0x0000000e64647c20 */ /* 0x000fc40008410000 */
[----:B------:R-:W-:-:S03]  /*4950*/  FMUL.FTZ R101, R101, UR14 ;  /* 0x0000000e65657c20 */ /* 0x000fc60008410000 */
[----:B------:R-:W-:Y:S01]  /*4960*/  SEL R100, R100, RZ, P6 ;  /* 0x000000ff64647207 */ /* 0x000fe20003000000 */
[----:B-1----:R-:W-:-:S04]  /*4970*/  IMAD.WIDE.U32 R160, R151, 0x10, R102 ;  /* 0x0000001097a07825 */ /* 0x002fc800078e0066 */
[-C--:B------:R-:W-:Y:S01]  /*4980*/  FMUL.FTZ R102, R98, R153.reuse ;  /* 0x0000009962667220 */ /* 0x080fe20000410000 */
[----:B------:R-:W-:Y:S01]  /*4990*/  LOP3.LUT P6, RZ, R6, 0xff00, RZ, 0xc0, !PT ;  /* 0x0000ff0006ff7812 */ /* 0x000fe200078cc0ff */
[----:B------:R-:W-:Y:S02]  /*49a0*/  FMUL.FTZ R103, R99, R153 ;  /* 0x0000009963677220 */ /* 0x000fe40000410000 */
[----:B------:R-:W-:Y:S01]  /*49b0*/  FMUL.FTZ R102, R102, UR14 ;  /* 0x0000000e66667c20 */ /* 0x000fe20008410000 */
[----:B------:R-:W-:Y:S01]  /*49c0*/  SEL R101, R101, RZ, P6 ;  /* 0x000000ff65657207 */ /* 0x000fe20003000000 */
[----:B------:R-:W-:Y:S01]  /*49d0*/  FMUL.FTZ R103, R103, UR14 ;  /* 0x0000000e67677c20 */ /* 0x000fe20008410000 */
[----:B------:R-:W-:Y:S01]  /*49e0*/  LOP3.LUT P6, RZ, R6, 0xff0000, RZ, 0xc0, !PT ;  /* 0x00ff000006ff7812 */ /* 0x000fe200078cc0ff */
[----:B------:R1:W-:Y:S03]  /*49f0*/  STG.E.128 desc[UR6][R160.64], R96 ;  /* 0x00000060a0007986 */ /* 0x0003e6000c101d06 */
[----:B------:R-:W-:-:S02]  /*4a00*/  SEL R102, R102, RZ, P6 ;  /* 0x000000ff66667207 */ /* 0x000fc40003000000 */
[----:B------:R-:W-:Y:S01]  /*4a10*/  ISETP.GE.U32.AND P6, PT, R6, 0x1000000, PT ;  /* 0x010000000600780c */ /* 0x000fe20003fc6070 */
[C---:B0-----:R-:W-:Y:S01]  /*4a20*/  IMAD.WIDE.U32 R158, R151.reuse, 0x10, R158 ;  /* 0x00000010979e7825 */ /* 0x041fe200078e009e */
[----:B------:R-:W-:Y:S02]  /*4a30*/  IADD3 R151, PT, PT, R151, 0x20, RZ ;  /* 0x0000002097977810 */ /* 0x000fe40007ffe0ff */
[----:B------:R-:W-:-:S05]  /*4a40*/  SEL R103, R103, RZ, P6 ;  /* 0x000000ff67677207 */ /* 0x000fca0003000000 */
[----:B------:R1:W-:Y:S04]  /*4a50*/  STG.E.128 desc[UR6][R158.64], R100 ;  /* 0x000000649e007986 */ /* 0x0003e8000c101d06 */
.L_x_11791:
[----:B------:R-:W-:Y:S05]  /*4a60*/  BSYNC.RECONVERGENT B1 ;  /* 0x0000000000017941 */ /* 0x000fea0003800200 */
.L_x_11790:
[----:B------:R-:W-:Y:S04]  /*4a70*/  BSSY.RECONVERGENT B1, `(.L_x_11792) ;  /* 0x0000025000017945 */ /* 0x000fe80003800200 */
[----:B------:R-:W-:Y:S05]  /*4a80*/  @!P1 BRA `(.L_x_11793) ;  /* 0x00000000008c9947 */ /* 0x000fea0003800000 */
[----:B-1----:R-:W1:Y:S01]  /*4a90*/  LDC.64 R102, c[0x0][0x478] ;  /* 0x00011e00ff667b82 */ /* 0x002e620000000a00 */
[-CC-:B------:R-:W-:Y:S01]  /*4aa0*/  FFMA.FTZ R97, R13, R23.reuse, R22.reuse ;  /* 0x000000170d617223 */ /* 0x180fe20000010016 */
[-CC-:B0-----:R-:W-:Y:S01]  /*4ab0*/  FFMA.FTZ R98, R110, R23.reuse, R22.reuse ;  /* 0x000000176e627223 */ /* 0x181fe20000010016 */
[-CC-:B------:R-:W-:Y:S01]  /*4ac0*/  FFMA.FTZ R99, R123, R23.reuse, R22.reuse ;  /* 0x000000177b637223 */ /* 0x180fe20000010016 */
[----:B------:R-:W-:Y:S01]  /*4ad0*/  FFMA.FTZ R100, R152, R23, R22 ;  /* 0x0000001798647223 */ /* 0x000fe20000010016 */
[----:B------:R-:W-:Y:S01]  /*4ae0*/  FADD.FTZ R96, R112, -R97 ;  /* 0x8000006170607221 */ /* 0x000fe20000010000 */
[----:B------:R-:W-:Y:S01]  /*4af0*/  FADD.FTZ R98, R125, -R98 ;  /* 0x800000627d627221 */ /* 0x000fe20000010000 */
[----:B------:R-:W-:Y:S01]  /*4b00*/  FADD.FTZ R99, R154, -R99 ;  /* 0x800000639a637221 */ /* 0x000fe20000010000 */
[----:B------:R-:W0:Y:S01]  /*4b10*/  LDC.64 R158, c[0x0][0x468] ;  /* 0x00011a00ff9e7b82 */ /* 0x000e220000000a00 */
[----:B------:R-:W-:Y:S01]  /*4b20*/  FADD.FTZ R100, R149, -R100 ;  /* 0x8000006495647221 */ /* 0x000fe20000010000 */
[C---:B-----5:R-:W-:Y:S01]  /*4b30*/  FFMA.FTZ R96, R155.reuse, R96, R24 ;  /* 0x000000609b607223 */ /* 0x060fe20000010018 */
[C---:B------:R-:W-:Y:S01]  /*4b40*/  FFMA.FTZ R97, R155.reuse, R98, R25 ;  /* 0x000000629b617223 */ /* 0x040fe20000010019 */
[C---:B------:R-:W-:Y:S01]  /*4b50*/  FFMA.FTZ R98, R155.reuse, R99, R26 ;  /* 0x000000639b627223 */ /* 0x040fe2000001001a */
[----:B------:R-:W-:Y:S01]  /*4b60*/  FFMA.FTZ R99, R155, R100, R27 ;  /* 0x000000649b637223 */ /* 0x000fe2000001001b */
[-C--:B------:R-:W-:Y:S01]  /*4b70*/  FMUL.FTZ R100, R96, R153.reuse ;  /* 0x0000009960647220 */ /* 0x080fe20000410000 */
[----:B------:R-:W-:Y:S01]  /*4b80*/  FMUL.FTZ R101, R97, R153 ;  /* 0x0000009961657220 */ /* 0x000fe20000410000 */
[----:B------:R-:W-:-:S02]  /*4b90*/  LOP3.LUT P6, RZ, R8, 0xff, RZ, 0xc0, !PT ;  /* 0x000000ff08ff7812 */ /* 0x000fc400078cc0ff */
[----:B------:R-:W-:Y:S01]  /*4ba0*/  FMUL.FTZ R100, R100, UR14 ;  /* 0x0000000e64647c20 */ /* 0x000fe20008410000 */
[----:B------:R-:W-:Y:S01]  /*4bb0*/  FMUL.FTZ R101, R101, UR14 ;  /* 0x0000000e65657c20 */ /* 0x000fe20008410000 */
[----:B------:R-:W-:-:S03]  /*4bc0*/  LOP3.LUT P1, RZ, R8, 0xff00, RZ, 0xc0, !PT ;  /* 0x0000ff0008ff7812 */ /* 0x000fc6000782c0ff */
[----:B------:R-:W-:Y:S01]  /*4bd0*/  SEL R100, R100, RZ, P6 ;  /* 0x000000ff64647207 */ /* 0x000fe20003000000 */
[----:B-1----:R-:W-:-:S04]  /*4be0*/  IMAD.WIDE.U32 R160, R151, 0x10, R102 ;  /* 0x0000001097a07825 */ /* 0x002fc800078e0066 */
[-C--:B------:R-:W-:Y:S01]  /*4bf0*/  FMUL.FTZ R102, R98, R153.reuse ;  /* 0x0000009962667220 */ /* 0x080fe20000410000 */
[----:B------:R-:W-:Y:S01]  /*4c00*/  FMUL.FTZ R103, R99, R153 ;  /* 0x0000009963677220 */ /* 0x000fe20000410000 */
[----:B------:R-:W-:Y:S02]  /*4c10*/  SEL R101, R101, RZ, P1 ;  /* 0x000000ff65657207 */ /* 0x000fe40000800000 */
[----:B------:R-:W-:Y:S01]  /*4c20*/  FMUL.FTZ R102, R102, UR14 ;  /* 0x0000000e66667c20 */ /* 0x000fe20008410000 */
[----:B------:R-:W-:Y:S01]  /*4c30*/  FMUL.FTZ R103, R103, UR14 ;  /* 0x0000000e67677c20 */ /* 0x000fe20008410000 */
[C---:B------:R-:W-:Y:S01]  /*4c40*/  LOP3.LUT P6, RZ, R8.reuse, 0xff0000, RZ, 0xc0, !PT ;  /* 0x00ff000008ff7812 */ /* 0x040fe200078cc0ff */
[----:B0-----:R-:W-:Y:S01]  /*4c50*/  IMAD.WIDE.U32 R158, R151, 0x10, R158 ;  /* 0x00000010979e7825 */ /* 0x001fe200078e009e */
[----:B------:R-:W-:Y:S01]  /*4c60*/  ISETP.GE.U32.AND P1, PT, R8, 0x1000000, PT ;  /* 0x010000000800780c */ /* 0x000fe20003f26070 */
[----:B------:R2:W-:Y:S01]  /*4c70*/  STG.E.128 desc[UR6][R160.64], R96 ;  /* 0x00000060a0007986 */ /* 0x0005e2000c101d06 */
[----:B------:R-:W-:-:S02]  /*4c80*/  SEL R102, R102, RZ, P6 ;  /* 0x000000ff66667207 */ /* 0x000fc40003000000 */
[----:B------:R-:W-:Y:S02]  /*4c90*/  SEL R103, R103, RZ, P1 ;  /* 0x000000ff67677207 */ /* 0x000fe40000800000 */
[----:B------:R-:W-:-:S03]  /*4ca0*/  IADD3 R151, PT, PT, R151, 0x20, RZ ;  /* 0x0000002097977810 */ /* 0x000fc60007ffe0ff */
[----:B------:R2:W-:Y:S04]  /*4cb0*/  STG.E.128 desc[UR6][R158.64], R100 ;  /* 0x000000649e007986 */ /* 0x0005e8000c101d06 */
.L_x_11793:
[----:B------:R-:W-:Y:S05]  /*4cc0*/  BSYNC.RECONVERGENT B1 ;  /* 0x0000000000017941 */ /* 0x000fea0003800200 */
.L_x_11792:
[----:B------:R-:W-:Y:S04]  /*4cd0*/  BSSY.RECONVERGENT B1, `(.L_x_11794) ;  /* 0x0000025000017945 */ /* 0x000fe80003800200 */
[----:B------:R-:W-:Y:S05]  /*4ce0*/  @!P2 BRA `(.L_x_11795) ;  /* 0x00000000008ca947 */ /* 0x000fea0003800000 */
[----:B-12---:R-:W1:Y:S01]  /*4cf0*/  LDC.64 R160, c[0x0][0x478] ;  /* 0x00011e00ffa07b82 */ /* 0x006e620000000a00 */
        /* <DEDUP_REMOVED lines=8> */
[----:B-----5:R-:W-:Y:S01]  /*4d80*/  FFMA.FTZ R96, R155, R96, R80 ;  /* 0x000000609b607223 */ /* 0x020fe20000010050 */
[----:B------:R-:W-:Y:S01]  /*4d90*/  FADD.FTZ R100, R147, -R100 ;  /* 0x8000006493647221 */ /* 0x000fe20000010000 */
[C---:B------:R-:W-:Y:S01]  /*4da0*/  FFMA.FTZ R97, R155.reuse, R98, R81 ;  /* 0x000000629b617223 */ /* 0x040fe20000010051 */
[C---:B------:R-:W-:Y:S01]  /*4db0*/  FFMA.FTZ R98, R155.reuse, R99, R82 ;  /* 0x000000639b627223 */ /* 0x040fe20000010052 */
[-C--:B------:R-:W-:Y:S01]  /*4dc0*/  FMUL.FTZ R102, R96, R153.reuse ;  /* 0x0000009960667220 */ /* 0x080fe20000410000 */
[----:B------:R-:W-:Y:S01]  /*4dd0*/  FFMA.FTZ R99, R155, R100, R83 ;  /* 0x000000649b637223 */ /* 0x000fe20000010053 */
[-C--:B------:R-:W-:Y:S01]  /*4de0*/  FMUL.FTZ R101, R97, R153.reuse ;  /* 0x0000009961657220 */ /* 0x080fe20000410000 */
[-C--:B------:R-:W-:Y:S01]  /*4df0*/  FMUL.FTZ R100, R98, R153.reuse ;  /* 0x0000009962647220 */ /* 0x080fe20000410000 */
[----:B------:R-:W-:Y:S01]  /*4e00*/  FMUL.FTZ R102, R102, UR14 ;  /* 0x0000000e66667c20 */ /* 0x000fe20008410000 */
[----:B------:R-:W-:Y:S01]  /*4e10*/  FMUL.FTZ R103, R99, R153 ;  /* 0x0000009963677220 */ /* 0x000fe20000410000 */
[----:B------:R-:W-:Y:S01]  /*4e20*/  LOP3.LUT P6, RZ, R9, 0xff, RZ, 0xc0, !PT ;  /* 0x000000ff09ff7812 */ /* 0x000fe200078cc0ff */
[----:B------:R-:W-:Y:S01]  /*4e30*/  FMUL.FTZ R101, R101, UR14 ;  /* 0x0000000e65657c20 */ /* 0x000fe20008410000 */
[----:B------:R-:W-:Y:S01]  /*4e40*/  FMUL.FTZ R100, R100, UR14 ;  /* 0x0000000e64647c20 */ /* 0x000fe20008410000 */
[----:B------:R-:W-:Y:S01]  /*4e50*/  LOP3.LUT P2, RZ, R9, 0xff00, RZ, 0xc0, !PT ;  /* 0x0000ff0009ff7812 */ /* 0x000fe2000784c0ff */
[----:B-1----:R-:W-:Y:S01]  /*4e60*/  IMAD.WIDE.U32 R160, R151, 0x10, R160 ;  /* 0x0000001097a07825 */ /* 0x002fe200078e00a0 */
[----:B------:R-:W-:-:S04]  /*4e70*/  LOP3.LUT P1, RZ, R9, 0xff0000, RZ, 0xc0, !PT ;  /* 0x00ff000009ff7812 */ /* 0x000fc8000782c0ff */
        /* <DEDUP_REMOVED lines=10> */
.L_x_11795:
[----:B------:R-:W-:Y:S05]  /*4f20*/  BSYNC.RECONVERGENT B1 ;  /* 0x0000000000017941 */ /* 0x000fea0003800200 */
.L_x_11794:
[----:B------:R-:W-:Y:S04]  /*4f30*/  BSSY.RECONVERGENT B1, `(.L_x_11796) ;  /* 0x0000025000017945 */ /* 0x000fe80003800200 */
[----:B------:R-:W-:Y:S05]  /*4f40*/  @!P3 BRA `(.L_x_11797) ;  /* 0x00000000008cb947 */ /* 0x000fea0003800000 */
[----:B-12---:R-:W1:Y:S01]  /*4f50*/  LDC.64 R160, c[0x0][0x478] ;  /* 0x00011e00ffa07b82 */ /* 0x006e620000000a00 */
[-CC-:B0--3--:R-:W-:Y:S01]  /*4f60*/  FFMA.FTZ R98, R18, R23.reuse, R22.reuse ;  /* 0x0000001712627223 */ /* 0x189fe20000010016 */
[-CC-:B------:R-:W-:Y:S01]  /*4f70*/  FFMA.FTZ R99, R111, R23.reuse, R22.reuse ;  /* 0x000000176f637223 */ /* 0x180fe20000010016 */
        /* <DEDUP_REMOVED lines=32> */
.L_x_11797:
[----:B------:R-:W-:Y:S05]  /*5180*/  BSYNC.RECONVERGENT B1 ;  /* 0x0000000000017941 */ /* 0x000fea0003800200 */
.L_x_11796:
[----:B------:R-:W-:Y:S04]  /*5190*/  BSSY.RECONVERGENT B1, `(.L_x_11798) ;  /* 0x0000025000017945 */ /* 0x000fe80003800200 */
[----:B------:R-:W-:Y:S05]  /*51a0*/  @!P4 BRA `(.L_x_11799) ;  /* 0x00000000008cc947 */ /* 0x000fea0003800000 */
[----:B-12---:R-:W1:Y:S01]  /*51b0*/  LDC.64 R160, c[0x0][0x478] ;  /* 0x00011e00ffa07b82 */ /* 0x006e620000000a00 */
[-CC-:B0--34-:R-:W-:Y:S01]  /*51c0*/  FFMA.FTZ R98, R104, R23.reuse, R22.reuse ;  /* 0x0000001768627223 */ /* 0x199fe20000010016 */
        /* <DEDUP_REMOVED lines=17> */
[----:B------:R-:W-:Y:S01]  /*52e0*/  LOP3.LUT P1, RZ, R11, 0xff, RZ, 0xc0, !PT ;  /* 0x000000ff0bff7812 */ /* 0x000fe2000782c0ff */
        /* <DEDUP_REMOVED lines=15> */
.L_x_11799:
[----:B------:R-:W-:Y:S05]  /*53e0*/  BSYNC.RECONVERGENT B1 ;  /* 0x0000000000017941 */ /* 0x000fea0003800200 */
.L_x_11798:
[----:B------:R-:W-:Y:S05]  /*53f0*/  @!P5 BRA `(.L_x_11768) ;  /* 0x000000000088d947 */ /* 0x000fea0003800000 */
[----:B012---:R-:W0:Y:S01]  /*5400*/  LDC.64 R100, c[0x0][0x478] ;  /* 0x00011e00ff647b82 */ /* 0x007e220000000a00 */
[-CC-:B---34-:R-:W-:Y:S01]  /*5410*/  FFMA.FTZ R97, R105, R23.reuse, R22.reuse ;  /* 0x0000001769617223 */ /* 0x198fe20000010016 */
        /* <DEDUP_REMOVED lines=20> */
[C---:B0-----:R-:W-:Y:S01]  /*5560*/  IMAD.WIDE.U32 R100, R151.reuse, 0x10, R100 ;  /* 0x0000001097647825 */ /* 0x041fe200078e0064 */
[C---:B------:R-:W-:Y:S02]  /*5570*/  ISETP.GE.U32.AND P4, PT, R12.reuse, 0x1000000, PT ;  /* 0x010000000c00780c */ /* 0x040fe40003f86070 */
[----:B------:R-:W-:Y:S02]  /*5580*/  LOP3.LUT P3, RZ, R12, 0xff0000, RZ, 0xc0, !PT ;  /* 0x00ff00000cff7812 */ /* 0x000fe4000786c0ff */
[----:B------:R0:W-:Y:S01]  /*5590*/  STG.E.128 desc[UR6][R100.64], R96 ;  /* 0x0000006064007986 */ /* 0x0001e2000c101d06 */
[----:B-1----:R-:W-:-:S04]  /*55a0*/  IMAD.WIDE.U32 R102, R151, 0x10, R102 ;  /* 0x0000001097667825 */ /* 0x002fc800078e0066 */
[----:B0-----:R-:W-:Y:S01]  /*55b0*/  FMUL.FTZ R97, R155, UR14 ;  /* 0x0000000e9b617c20 */ /* 0x001fe20008410000 */
[----:B------:R-:W-:Y:S01]  /*55c0*/  FMUL.FTZ R98, R153, UR14 ;  /* 0x0000000e99627c20 */ /* 0x000fe20008410000 */
[----:B------:R-:W-:Y:S02]  /*55d0*/  SEL R99, R22, RZ, P4 ;  /* 0x000000ff16637207 */ /* 0x000fe40002000000 */
[----:B------:R-:W-:Y:S02]  /*55e0*/  SEL R96, R23, RZ, P1 ;  /* 0x000000ff17607207 */ /* 0x000fe40000800000 */
[----:B------:R-:W-:Y:S02]  /*55f0*/  SEL R97, R97, RZ, P2 ;  /* 0x000000ff61617207 */ /* 0x000fe40001000000 */
[----:B------:R-:W-:-:S05]  /*5600*/  SEL R98, R98, RZ, P3 ;  /* 0x000000ff62627207 */ /* 0x000fca0001800000 */
[----:B------:R0:W-:Y:S02]  /*5610*/  STG.E.128 desc[UR6][R102.64], R96 ;  /* 0x0000006066007986 */ /* 0x0001e4000c101d06 */
.L_x_11768:
[----:B------:R-:W-:Y:S05]  /*5620*/  BSYNC.RECONVERGENT B0 ;  /* 0x0000000000007941 */ /* 0x000fea0003800200 */
.L_x_11755:
[----:B0-----:R-:W0:Y:S02]  /*5630*/  LDC.64 R22, c[0x0][0x380] ;  /* 0x0000e000ff167b82 */ /* 0x001e240000000a00 */
[----:B0-----:R-:W-:-:S04]  /*5640*/  LEA R7, R22, R7, 0x2 ;  /* 0x0000000716077211 */ /* 0x001fc800078e10ff */
[----:B------:R-:W-:-:S13]  /*5650*/  ISETP.GE.AND P1, PT, R7, R23, PT ;  /* 0x000000170700720c */ /* 0x000fda0003f26270 */
[----:B------:R-:W-:Y:S05]  /*5660*/  @!P1 BRA `(.L_x_11800) ;  /* 0xffffffb000949947 */ /* 0x000fea000383ffff */
.L_x_11741:
        /* <DEDUP_REMOVED lines=8> */
[----:B------:R-:W-:-:S04]  /*56f0*/  IADD3 R24, PT, PT, R5, R2, RZ ;  /* 0x0000000205187210 */ /* 0x000fc80007ffe0ff */
        /* <DEDUP_REMOVED lines=21> */
[----:B-----5:R-:W1:Y:S04]  /*5850*/  LDS R9, [R5+0xc00] ;  /* 0x000c000005097984 */ /* 0x020e680000000800 */
        /* <DEDUP_REMOVED lines=51> */
[----:B------:R0:W-:Y:S01]  /*5b90*/  STS.128 [R4+0x800], R40 ;  /* 0x0008002804007388 */ /* 0x0001e20000000c00 */
[----:B--2---:R-:W-:-:S03]  /*5ba0*/  SHF.L.U32 R28, R26, 0x2, RZ ;  /* 0x000000021a1c7819 */ /* 0x004fc600000006ff */
[----:B------:R-:W-:Y:S01]  /*5bb0*/  STS.128 [R4+0xa00], R44 ;  /* 0x000a002c04007388 */ /* 0x000fe20000000c00 */
[----:B------:R-:W-:Y:S01]  /*5bc0*/  BAR.SYNC.DEFER_BLOCKING 0x0 ;  /* 0x0000000000007b1d */ /* 0x000fe20000010000 */
[----:B------:R-:W-:-:S04]  /*5bd0*/  IADD3 R26, P6, PT, R28, UR18, RZ ;  /* 0x000000121c1a7c10 */ /* 0x000fc8000ffde0ff */
        /* <DEDUP_REMOVED lines=109> */
.L_x_11754:
[----:B------:R-:W-:Y:S01]  /*62b0*/  HFMA2 R22, -RZ, RZ, 0, 5.9604644775390625e-08 ;  /* 0x00000001ff167431 */ /* 0x000fe200000001ff */
[----:B------:R-:W-:Y:S01]  /*62c0*/  BSSY B0, `(.L_x_11801) ;  /* 0x0000006000007945 */ /* 0x000fe20003800000 */
[----:B------:R-:W-:Y:S02]  /*62d0*/  MOV R23, 0x1f ;  /* 0x0000001f00177802 */ /* 0x000fe40000000f00 */
[----:B------:R-:W-:-:S07]  /*62e0*/  MOV R96, 0xffffffff ;  /* 0xffffffff00607802 */ /* 0x000fce0000000f00 */
[----:B-----5:R-:W-:Y:S05]  /*62f0*/  WARPSYNC.COLLECTIVE R96, `(.L_x_11802) ;  /* 0x0000000060087348 */ /* 0x020fea0003c00000 */
[----:B------:R0:W1:Y:S02]  /*6300*/  SHFL.BFLY P6, R101, R161, R22, R23 ;  /* 0x0c000016a1657389 */ /* 0x00006400000c0017 */
[----:B01---5:R-:W-:Y:S05]  /*6310*/  ENDCOLLECTIVE ;  /* 0x000000000000791b */ /* 0x023fea0003800000 */
.L_x_11802:
[----:B------:R-:W-:Y:S05]  /*6320*/  BSYNC B0 ;  /* 0x0000000000007941 */ /* 0x000fea0003800000 */
.L_x_11801:
        /* <DEDUP_REMOVED lines=8> */
.L_x_11803:
[----:B------:R-:W-:Y:S01]  /*63b0*/  MOV R161, R98 ;  /* 0x0000006200a17202 */ /* 0x000fe20000000f00 */
[----:B------:R-:W-:Y:S01]  /*63c0*/  HFMA2 R22, -RZ, RZ, 0, 1.1920928955078125e-07 ;  /* 0x00000002ff167431 */ /* 0x000fe200000001ff */
[----:B------:R-:W-:-:S07]  /*63d0*/  MOV R99, R101 ;  /* 0x0000006500637202 */ /* 0x000fce0000000f00 */
[----:B------:R-:W-:Y:S05]  /*63e0*/  WARPSYNC.COLLECTIVE R96, `(.L_x_11804) ;  /* 0x0000000060087348 */ /* 0x000fea0003c00000 */
[----:B------:R0:W1:Y:S02]  /*63f0*/  SHFL.BFLY P6, R101, R161, R22, R23 ;  /* 0x0c000016a1657389 */ /* 0x00006400000c0017 */
[----:B01----:R-:W-:Y:S05]  /*6400*/  ENDCOLLECTIVE ;  /* 0x000000000000791b */ /* 0x003fea0003800000 */
.L_x_11804:
[----:B------:R-:W-:-:S05]  /*6410*/  FADD.FTZ R99, R99, R160 ;  /* 0x000000a063637221 */ /* 0x000fca0000010000 */
[----:B------:R-:W-:Y:S01]  /*6420*/  MOV R161, R99 ;  /* 0x0000006300a17202 */ /* 0x000fe20000000f00 */
[----:B------:R-:W-:-:S07]  /*6430*/  FADD.FTZ R159, R98, R101 ;  /* 0x00000065629f7221 */ /* 0x000fce0000010000 */
[----:B------:R-:W-:Y:S05]  /*6440*/  WARPSYNC.COLLECTIVE R96, `(.L_x_11805) ;  /* 0x0000000060087348 */ /* 0x000fea0003c00000 */
[----:B------:R0:W1:Y:S02]  /*6450*/  SHFL.BFLY P6, R101, R161, R22, R23 ;  /* 0x0c000016a1657389 */ /* 0x00006400000c0017 */
[----:B01----:R-:W-:Y:S05]  /*6460*/  ENDCOLLECTIVE ;  /* 0x000000000000791b */ /* 0x003fea0003800000 */
.L_x_11805:
[----:B------:R-:W-:Y:S01]  /*6470*/  MOV R161, R159 ;  /* 0x0000009f00a17202 */ /* 0x000fe20000000f00 */
[----:B------:R-:W-:Y:S01]  /*6480*/  HFMA2 R22, -RZ, RZ, 0, 2.384185791015625e-07 ;  /* 0x00000004ff167431 */ /* 0x000fe200000001ff */
[----:B------:R-:W-:-:S07]  /*6490*/  MOV R158, R101 ;  /* 0x00000065009e7202 */ /* 0x000fce0000000f00 */
[----:B------:R-:W-:Y:S05]  /*64a0*/  WARPSYNC.COLLECTIVE R96, `(.L_x_11806) ;  /* 0x0000000060087348 */ /* 0x000fea0003c00000 */
[----:B------:R0:W1:Y:S02]  /*64b0*/  SHFL.BFLY P6, R101, R161, R22, R23 ;  /* 0x0c000016a1657389 */ /* 0x00006400000c0017 */
[----:B01----:R-:W-:Y:S05]  /*64c0*/  ENDCOLLECTIVE ;  /* 0x000000000000791b */ /* 0x003fea0003800000 */
.L_x_11806:
[----:B------:R-:W-:-:S05]  /*64d0*/  FADD.FTZ R158, R99, R158 ;  /* 0x0000009e639e7221 */ /* 0x000fca0000010000 */
[----:B------:R-:W-:Y:S01]  /*64e0*/  MOV R161, R158 ;  /* 0x0000009e00a17202 */ /* 0x000fe20000000f00 */
[----:B------:R-:W-:-:S07]  /*64f0*/  FADD.FTZ R103, R159, R101 ;  /* 0x000000659f677221 */ /* 0x000fce0000010000 */
[----:B------:R-:W-:Y:S05]  /*6500*/  WARPSYNC.COLLECTIVE R96, `(.L_x_11807) ;  /* 0x0000000060087348 */ /* 0x000fea0003c00000 */
[----:B------:R0:W1:Y:S02]  /*6510*/  SHFL.BFLY P6, R101, R161, R22, R23 ;  /* 0x0c000016a1657389 */ /* 0x00006400000c0017 */
[----:B01----:R-:W-:Y:S05]  /*6520*/  ENDCOLLECTIVE ;  /* 0x000000000000791b */ /* 0x003fea0003800000 */
.L_x_11807:
[----:B------:R-:W-:Y:S01]  /*6530*/  MOV R161, R103 ;  /* 0x0000006700a17202 */ /* 0x000fe20000000f00 */
[----:B------:R-:W-:Y:S01]  /*6540*/  HFMA2 R22, -RZ, RZ, 0, 4.76837158203125e-07 ;  /* 0x00000008ff167431 */ /* 0x000fe200000001ff */
[----:B------:R-:W-:-:S07]  /*6550*/  MOV R163, R101 ;  /* 0x0000006500a37202 */ /* 0x000fce0000000f00 */
[----:B------:R-:W-:Y:S05]  /*6560*/  WARPSYNC.COLLECTIVE R96, `(.L_x_11808) ;  /* 0x0000000060087348 */ /* 0x000fea0003c00000 */
[----:B------:R0:W1:Y:S02]  /*6570*/  SHFL.BFLY P6, R101, R161, R22, R23 ;  /* 0x0c000016a1657389 */ /* 0x00006400000c0017 */
[----:B01----:R-:W-:Y:S05]  /*6580*/  ENDCOLLECTIVE ;  /* 0x000000000000791b */ /* 0x003fea0003800000 */
.L_x_11808:
[----:B------:R-:W-:-:S05]  /*6590*/  FADD.FTZ R102, R158, R163 ;  /* 0x000000a39e667221 */ /* 0x000fca0000010000 */
[----:B------:R-:W-:Y:S01]  /*65a0*/  MOV R161, R102 ;  /* 0x0000006600a17202 */ /* 0x000fe20000000f00 */
[----:B------:R-:W-:-:S07]  /*65b0*/  FADD.FTZ R100, R103, R101 ;  /* 0x0000006567647221 */ /* 0x000fce0000010000 */
[----:B------:R-:W-:Y:S05]  /*65c0*/  WARPSYNC.COLLECTIVE R96, `(.L_x_11809) ;  /* 0x0000000060087348 */ /* 0x000fea0003c00000 */
[----:B------:R0:W1:Y:S02]  /*65d0*/  SHFL.BFLY P6, R101, R161, R22, R23 ;  /* 0x0c000016a1657389 */ /* 0x00006400000c0017 */
[----:B01----:R-:W-:Y:S05]  /*65e0*/  ENDCOLLECTIVE ;  /* 0x000000000000791b */ /* 0x003fea0003800000 */
.L_x_11809:
[----:B------:R-:W-:Y:S01]  /*65f0*/  MOV R161, R100 ;  /* 0x0000006400a17202 */ /* 0x000fe20000000f00 */
[----:B------:R-:W-:Y:S01]  /*6600*/  HFMA2 R22, -RZ, RZ, 0, 9.5367431640625e-07 ;  /* 0x00000010ff167431 */ /* 0x000fe200000001ff */
[----:B------:R-:W-:-:S07]  /*6610*/  MOV R163, R101 ;  /* 0x0000006500a37202 */ /* 0x000fce0000000f00 */
[----:B------:R-:W-:Y:S05]  /*6620*/  WARPSYNC.COLLECTIVE R96, `(.L_x_11810) ;  /* 0x0000000060087348 */ /* 0x000fea0003c00000 */
[----:B------:R0:W1:Y:S02]  /*6630*/  SHFL.BFLY P6, R101, R161, R22, R23 ;  /* 0x0c000016a1657389 */ /* 0x00006400000c0017 */
[----:B01----:R-:W-:Y:S05]  /*6640*/  ENDCOLLECTIVE ;  /* 0x000000000000791b */ /* 0x003fea0003800000 */
.L_x_11810:
[----:B------:R-:W-:-:S05]  /*6650*/  FADD.FTZ R98, R102, R163 ;  /* 0x000000a366627221 */ /* 0x000fca0000010000 */
[----:B------:R-:W-:Y:S02]  /*6660*/  MOV R161, R98 ;  /* 0x0000006200a17202 */ /* 0x000fe40000000f00 */
[----:B------:R-:W-:-:S07]  /*6670*/  MOV R99, R101 ;  /* 0x0000006500637202 */ /* 0x000fce0000000f00 */
[----:B------:R-:W-:Y:S05]  /*6680*/  WARPSYNC.COLLECTIVE R96, `(.L_x_11811) ;  /* 0x0000000060087348 */ /* 0x000fea0003c00000 */
[----:B------:R0:W1:Y:S02]  /*6690*/  SHFL.BFLY P6, R101, R161, R22, R23 ;  /* 0x0c000016a1657389 */ /* 0x00006400000c0017 */
[----:B01----:R-:W-:Y:S05]  /*66a0*/  ENDCOLLECTIVE ;  /* 0x000000000000791b */ /* 0x003fea0003800000 */
.L_x_11811:
[----:B------:R-:W-:Y:S05]  /*66b0*/  BRA `(.L_x_11812) ;  /* 0xffffffb400f87947 */ /* 0x000fea000383ffff */
.L_x_11813:
        /* <DEDUP_REMOVED lines=12> */
.L_x_14579:


//--------------------- .text._ZN10layer_norm13ln_bwd_kernelINS_13Kernel_traitsI6__halfffffjLj768ELj1ELj4ELj1ELj16ENS_18Kernel_traits_baseILj768ES2_ffffjLj128EEEEELb1ELb0ELb0ELb1EEEvNS_9BwdParamsE --------------------------
	.section	.text._ZN10layer_norm13ln_bwd_kernelINS_13Kernel_traitsI6__halfffffjLj768ELj1ELj4ELj1ELj16ENS_18Kernel_traits_baseILj768ES2_ffffjLj128EEEEELb1ELb0ELb0ELb1EEEvNS_9BwdParamsE,"ax",@progbits
	.align	128
        .global         _ZN10layer_norm13ln_bwd_kernelINS_13Kernel_traitsI6__halfffffjLj768ELj1ELj4ELj1ELj16ENS_18Kernel_traits_baseILj768ES2_ffffjLj128EEEEELb1ELb0ELb0ELb1EEEvNS_9BwdParamsE
        .type           _ZN10layer_norm13ln_bwd_kernelINS_13Kernel_traitsI6__halfffffjLj768ELj1ELj4ELj1ELj16ENS_18Kernel_traits_baseILj768ES2_ffffjLj128EEEEELb1ELb0ELb0ELb1EEEvNS_9BwdParamsE,@function
        .size           _ZN10layer_norm13ln_bwd_kernelINS_13Kernel_traitsI6__halfffffjLj768ELj1ELj4ELj1ELj16ENS_18Kernel_traits_baseILj768ES2_ffffjLj128EEEEELb1ELb0ELb0ELb1EEEvNS_9BwdParamsE,(.L_x_14580 - _ZN10layer_norm13ln_bwd_kernelINS_13Kernel_traitsI6__halfffffjLj768ELj1ELj4ELj1ELj16ENS_18Kernel_traits_baseILj768ES2_ffffjLj128EEEEELb1ELb0ELb0ELb1EEEvNS_9BwdParamsE)
        .other          _ZN10layer_norm13ln_bwd_kernelINS_13Kernel_traitsI6__halfffffjLj768ELj1ELj4ELj1ELj16ENS_18Kernel_traits_baseILj768ES2_ffffjLj128EEEEELb1ELb0ELb0ELb1EEEvNS_9BwdParamsE,@"STO_CUDA_ENTRY STV_DEFAULT"
_ZN10layer_norm13ln_bwd_kernelINS_13Kernel_traitsI6__halfffffjLj768ELj1ELj4ELj1ELj16ENS_18Kernel_traits_baseILj768ES2_ffffjLj128EEEEELb1ELb0ELb0ELb1EEEvNS_9BwdParamsE:
.text._ZN10layer_norm13ln_bwd_kernelINS_13Kernel_traitsI6__halfffffjLj768ELj1ELj4ELj1ELj16ENS_18Kernel_traits_baseILj768ES2_ffffjLj128EEEEELb1ELb0ELb0ELb1EEEvNS_9BwdParamsE:
        /* <DEDUP_REMOVED lines=76> */
[--C-:B--2---:R-:W-:Y:S02]  /*04c0*/  SHF.R.U64 R141, R124, 0x10, R125.reuse ;  /* 0x000000107c8d7819 */ /* 0x104fe4000000127d */
[----:B------:R-:W-:-:S02]  /*04d0*/  SHF.R.U32.HI R0, RZ, 0x10, R125 ;  /* 0x00000010ff007819 */ /* 0x000fc4000001167d */
[--C-:B---3--:R-:W-:Y:S02]  /*04e0*/  SHF.R.U64 R142, R126, 0x10, R127.reuse ;  /* 0x000000107e8e7819 */ /* 0x108fe4000000127f */
[----:B------:R-:W-:Y:S02]  /*04f0*/  PRMT R141, R141, 0x5410, R0 ;  /* 0x000054108d8d7816 */ /* 0x000fe40000000000 */
[----:B0-----:R-:W-:Y:S02]  /*0500*/  SHF.R.U32.HI R2, RZ, 0x10, R127 ;  /* 0x00000010ff027819 */ /* 0x001fe4000001167f */
[--C-:B----4-:R-:W-:Y:S02]  /*0510*/  SHF.R.U64 R143, R128, 0x10, R129.reuse ;  /* 0x00000010808f7819 */ /* 0x110fe40000001281 */
[----:B------:R-:W-:Y:S02]  /*0520*/  SHF.R.U32.HI R0, RZ, 0x10, R129 ;  /* 0x00000010ff007819 */ /* 0x000fe40000011681 */
[----:B------:R-:W-:-:S02]  /*0530*/  PRMT R142, R142, 0x5410, R2 ;  /* 0x000054108e8e7816 */ /* 0x000fc40000000002 */
[--C-:B-----5:R-:W-:Y:S02]  /*0540*/  SHF.R.U64 R140, R122, 0x10, R123.reuse ;  /* 0x000000107a8c7819 */ /* 0x120fe4000000127b */
[----:B------:R-:W-:Y:S02]  /*0550*/  SHF.R.U32.HI R4, RZ, 0x10, R123 ;  /* 0x00000010ff047819 */ /* 0x000fe4000001167b */
[--C-:B------:R-:W-:Y:S02]  /*0560*/  SHF.R.U64 R144, R130, 0x10, R131.reuse ;  /* 0x0000001082907819 */ /* 0x100fe40000001283 */
[----:B------:R-:W-:Y:S02]  /*0570*/  PRMT R143, R143, 0x5410, R0 ;  /* 0x000054108f8f7816 */ /* 0x000fe40000000000 */
[----:B------:R-:W-:Y:S02]  /*0580*/  SHF.R.U32.HI R2, RZ, 0x10, R131 ;  /* 0x00000010ff027819 */ /* 0x000fe40000011683 */
[----:B------:R-:W-:-:S02]  /*0590*/  SHF.R.U64 R150, R132, 0x10, R133 ;  /* 0x0000001084967819 */ /* 0x000fc40000001285 */
[----:B------:R-:W-:Y:S02]  /*05a0*/  SHF.R.U32.HI R0, RZ, 0x10, R133 ;  /* 0x00000010ff007819 */ /* 0x000fe40000011685 */
[----:B------:R-:W-:Y:S02]  /*05b0*/  PRMT R140, R140, 0x5410, R4 ;  /* 0x000054108c8c7816 */ /* 0x000fe40000000004 */
[----:B------:R-:W-:Y:S02]  /*05c0*/  CS2R R4, SRZ ;  /* 0x0000000000047805 */ /* 0x000fe4000001ff00 */
[----:B------:R-:W-:Y:S02]  /*05d0*/  PRMT R144, R144, 0x5410, R2 ;  /* 0x0000541090907816 */ /* 0x000fe40000000002 */
[----:B------:R-:W-:Y:S02]  /*05e0*/  CS2R R2, SRZ ;  /* 0x0000000000027805 */ /* 0x000fe4000001ff00 */
[----:B------:R-:W-:-:S07]  /*05f0*/  PRMT R150, R150, 0x5410, R0 ;  /* 0x0000541096967816 */ /* 0x000fce0000000000 */
.L_x_11835:
[----:B------:R-:W0:Y:S08]  /*0600*/  LDC.64 R68, c[0x0][0x3c0] ;  /* 0x0000f000ff447b82 */ /* 0x000e300000000a00 */
[----:B------:R-:W1:Y:S08]  /*0610*/  @P0 LDC.64 R72, c[0x0][0x3e0] ;  /* 0x0000f800ff480b82 */ /* 0x000e700000000a00 */
[----:B------:R-:W2:Y:S01]  /*0620*/  LDC.64 R70, c[0x0][0x3c8] ;  /* 0x0000f200ff467b82 */ /* 0x000ea20000000a00 */
[----:B------:R-:W-:-:S02]  /*0630*/  HFMA2 R146, -RZ, RZ, 1.875, 0 ;  /* 0x3f800000ff927431 */ /* 0x000fc400000001ff */
[----:B0-----:R-:W-:-:S06]  /*0640*/  IMAD.WIDE R68, R138, 0x4, R68 ;  /* 0x000000048a447825 */ /* 0x001fcc00078e0244 */
[----:B------:R-:W3:Y:S01]  /*0650*/  LDG.E R68, desc[UR6][R68.64] ;  /* 0x0000000644447981 */ /* 0x000ee2000c1e1900 */
[----:B-1----:R-:W-:-:S05]  /*0660*/  @P0 IMAD.WIDE R72, R138, 0x4, R72 ;  /* 0x000000048a480825 */ /* 0x002fca00078e0248 */
[----:B------:R0:W5:Y:S01]  /*0670*/  @P0 LDG.E R146, desc[UR6][R72.64] ;  /* 0x0000000648920981 */ /* 0x000162000c1e1900 */
[----:B--2---:R-:W-:-:S05]  /*0680*/  IMAD.WIDE R70, R138, 0x4, R70 ;  /* 0x000000048a467825 */ /* 0x004fca00078e0246 */
[----:B------:R0:W5:Y:S01]  /*0690*/  LDG.E R147, desc[UR6][R70.64] ;  /* 0x0000000646937981 */ /* 0x000162000c1e1900 */
[----:B------:R-:W1:Y:S01]  /*06a0*/  S2R R0, SR_TID.X ;  /* 0x0000000000007919 */ /* 0x000e620000002100 */
[----:B------:R-:W-:Y:S01]  /*06b0*/  UISETP.NE.U32.AND UP0, UPT, UR12, URZ, UPT ;  /* 0x000000ff0c00728c */ /* 0x000fe2000bf05070 */
[----:B------:R-:W-:-:S03]  /*06c0*/  IMAD R74, R138, UR11, RZ ;  /* 0x0000000b8a4a7c24 */ /* 0x000fc6000f8e02ff */
[----:B------:R-:W-:Y:S02]  /*06d0*/  UISETP.NE.AND.EX UP0, UPT, UR13, URZ, UPT, UP0 ;  /* 0x000000ff0d00728c */ /* 0x000fe4000bf05300 */
[----:B------:R-:W-:Y:S02]  /*06e0*/  SHF.R.S32.HI R75, RZ, 0x1f, R74 ;  /* 0x0000001fff4b7819 */ /* 0x000fe4000001144a */
[----:B------:R-:W-:Y:S02]  /*06f0*/  ISETP.NE.AND P2, PT, RZ, UR10, PT ;  /* 0x0000000aff007c0c */ /* 0x000fe4000bf45270 */
[----:B------:R-:W-:Y:S02]  /*0700*/  LEA.HI R74, R75, R74, RZ, 0x2 ;  /* 0x0000004a4b4a7211 */ /* 0x000fe400078f10ff */
[----:B-1----:R-:W-:-:S04]  /*0710*/  LOP3.LUT R139, R0, 0x1f, RZ, 0xc0, !PT ;  /* 0x0000001f008b7812 */ /* 0x002fc800078ec0ff */
[----:B------:R-:W-:Y:S02]  /*0720*/  LEA.HI.SX32 R155, R74, R139, 0x1e ;  /* 0x0000008b4a9b7211 */ /* 0x000fe400078ff2ff */
[----:B---3--:R-:W-:Y:S01]  /*0730*/  FSEL R162, R68, RZ, !P2 ;  /* 0x000000ff44a27208 */ /* 0x008fe20005000000 */
[----:B0-----:R-:W-:Y:S06]  /*0740*/  BRA.U UP0, `(.L_x_11817) ;  /* 0x0000000d00547547 */ /* 0x001fec000b800000 */
        /* <DEDUP_REMOVED lines=9> */
[--C-:B------:R-:W-:Y:S02]  /*07e0*/  IMAD.WIDE.U32 R100, R153, 0x10, R116.reuse ;  /* 0x0000001099647825 */ /* 0x100fe400078e0074 */
[----:B------:R-:W3:Y:S02]  /*07f0*/  LDG.E.128 R96, desc[UR6][R96.64] ;  /* 0x0000000660607981 */ /* 0x000ee4000c1e1d00 */
[--C-:B------:R-:W-:Y:S02]  /*0800*/  IMAD.WIDE.U32 R104, R152, 0x10, R116.reuse ;  /* 0x0000001098687825 */ /* 0x100fe400078e0074 */
[----:B------:R-:W4:Y:S02]  /*0810*/  LDG.E.128 R100, desc[UR6][R100.64] ;  /* 0x0000000664647981 */ /* 0x000f24000c1e1d00 */
[--C-:B------:R-:W-:Y:S02]  /*0820*/  IMAD.WIDE.U32 R108, R151, 0x10, R116.reuse ;  /* 0x00000010976c7825 */ /* 0x100fe400078e0074 */
[----:B------:R-:W4:Y:S02]  /*0830*/  LDG.E.128 R104, desc[UR6][R104.64] ;  /* 0x0000000668687981 */ /* 0x000f24000c1e1d00 */
[----:B------:R-:W-:-:S02]  /*0840*/  IMAD.WIDE.U32 R112, R148, 0x10, R116 ;  /* 0x0000001094707825 */ /* 0x000fc400078e0074 */
[----:B------:R-:W4:Y:S02]  /*0850*/  LDG.E.128 R108, desc[UR6][R108.64] ;  /* 0x000000066c6c7981 */ /* 0x000f24000c1e1d00 */
[----:B------:R-:W-:Y:S02]  /*0860*/  IMAD.WIDE.U32 R116, R145, 0x10, R116 ;  /* 0x0000001091747825 */ /* 0x000fe400078e0074 */
[----:B------:R-:W4:Y:S02]  /*0870*/  LDG.E.128 R112, desc[UR6][R112.64] ;  /* 0x0000000670707981 */ /* 0x000f24000c1e1d00 */
[--C-:B-1----:R-:W-:Y:S02]  /*0880*/  IMAD.WIDE.U32 R88, R155, 0x10, R68.reuse ;  /* 0x000000109b587825 */ /* 0x102fe400078e0044 */
        /* <DEDUP_REMOVED lines=10> */
[----:B------:R-:W-:-:S06]  /*0930*/  IMAD.WIDE.U32 R68, R145, 0x10, R68 ;  /* 0x0000001091447825 */ /* 0x000fcc00078e0044 */
[----:B------:R-:W4:Y:S01]  /*0940*/  LDG.E.128 R68, desc[UR6][R68.64] ;  /* 0x0000000644447981 */ /* 0x000f22000c1e1d00 */
[----:B--2---:R-:W-:-:S04]  /*0950*/  IMAD.WIDE.U32 R166, R155, 0x4, R160 ;  /* 0x000000049ba67825 */ /* 0x004fc800078e00a0 */
[--C-:B------:R-:W-:Y:S01]  /*0960*/  IMAD.WIDE.U32 R168, R153, 0x4, R160.reuse ;  /* 0x0000000499a87825 */ /* 0x100fe200078e00a0 */
[----:B------:R-:W5:Y:S03]  /*0970*/  LDG.E R159, desc[UR6][R166.64] ;  /* 0x00000006a69f7981 */ /* 0x000f66000c1e1900 */
[--C-:B------:R-:W-:Y:S01]  /*0980*/  IMAD.WIDE.U32 R170, R152, 0x4, R160.reuse ;  /* 0x0000000498aa7825 */ /* 0x100fe200078e00a0 */
[----:B------:R-:W5:Y:S03]  /*0990*/  LDG.E R158, desc[UR6][R168.64] ;  /* 0x00000006a89e7981 */ /* 0x000f66000c1e1900 */
[--C-:B------:R-:W-:Y:S01]  /*09a0*/  IMAD.WIDE.U32 R172, R151, 0x4, R160.reuse ;  /* 0x0000000497ac7825 */ /* 0x100fe200078e00a0 */
[----:B------:R-:W5:Y:S03]  /*09b0*/  LDG.E R157, desc[UR6][R170.64] ;  /* 0x00000006aa9d7981 */ /* 0x000f66000c1e1900 */
[--C-:B------:R-:W-:Y:S01]  /*09c0*/  IMAD.WIDE.U32 R164, R148, 0x4, R160.reuse ;  /* 0x0000000494a47825 */ /* 0x100fe200078e00a0 */
[----:B------:R-:W5:Y:S03]  /*09d0*/  LDG.E R156, desc[UR6][R172.64] ;  /* 0x00000006ac9c7981 */ /* 0x000f66000c1e1900 */
[----:B------:R-:W-:Y:S01]  /*09e0*/  IMAD.WIDE.U32 R160, R145, 0x4, R160 ;  /* 0x0000000491a07825 */ /* 0x000fe200078e00a0 */
[----:B------:R-:W5:Y:S04]  /*09f0*/  LDG.E R154, desc[UR6][R164.64] ;  /* 0x00000006a49a7981 */ /* 0x000f68000c1e1900 */
[----:B------:R0:W5:Y:S01]  /*0a00*/  LDG.E R149, desc[UR6][R160.64] ;  /* 0x00000006a0957981 */ /* 0x000162000c1e1900 */
[----:B------:R-:W-:-:S02]  /*0a10*/  HADD2.F32 R176, -RZ, R150.H1_H1 ;  /* 0x30000096ffb07230 */ /* 0x000fc40000004100 */
[----:B0-----:R-:W-:Y:S02]  /*0a20*/  HADD2.F32 R161, -RZ, R123.H0_H0 ;  /* 0x2000007bffa17230 */ /* 0x001fe40000004100 */
[--C-:B------:R-:W-:Y:S02]  /*0a30*/  HADD2.F32 R214, -RZ, R140.reuse.H0_H0 ;  /* 0x2000008cffd67230 */ /* 0x100fe40000004100 */
[----:B------:R-:W-:Y:S02]  /*0a40*/  HADD2.F32 R216, -RZ, R140.H1_H1 ;  /* 0x3000008cffd87230 */ /* 0x000fe40000004100 */
[C---:B---3--:R-:W-:Y:S01]  /*0a50*/  FADD.FTZ R182, -R162.reuse, R97 ;  /* 0x00000061a2b67221 */ /* 0x048fe20000010100 */
[C---:B------:R-:W-:Y:S01]  /*0a60*/  FADD.FTZ R174, -R162.reuse, R96 ;  /* 0x00000060a2ae7221 */ /* 0x040fe20000010100 */
[----:B------:R-:W-:Y:S02]  /*0a70*/  HADD2.F32 R97, -RZ, R132.H0_H0 ;  /* 0x20000084ff617230 */ /* 0x000fe40000004100 */
[C---:B------:R-:W-:Y:S01]  /*0a80*/  FADD.FTZ R180, -R162.reuse, R98 ;  /* 0x00000062a2b47221 */ /* 0x040fe20000010100 */
[C---:B------:R-:W-:Y:S01]  /*0a90*/  FADD.FTZ R194, -R162.reuse, R99 ;  /* 0x00000063a2c27221 */ /* 0x040fe20000010100 */
[C---:B----4-:R-:W-:Y:S01]  /*0aa0*/  FADD.FTZ R196, -R162.reuse, R100 ;  /* 0x00000064a2c47221 */ /* 0x050fe20000010100 */
        /* <DEDUP_REMOVED lines=23> */
[----:B------:R-:W-:Y:S01]  /*0c20*/  FMUL.FTZ R184, R88, R97 ;  /* 0x0000006158b87220 */ /* 0x000fe20000410000 */
[----:B------:R-:W-:Y:S02]  /*0c30*/  HADD2.F32 R98, -RZ, R150.H0_H0 ;  /* 0x20000096ff627230 */ /* 0x000fe40000004100 */
[----:B------:R-:W-:Y:S02]  /*0c40*/  HADD2.F32 R105, -RZ, R128.H0_H0 ;  /* 0x20000080ff697230 */ /* 0x000fe40000004100 */
[----:B------:R-:W-:Y:S01]  /*0c50*/  FMUL.FTZ R118, R78, R111 ;  /* 0x0000006f4e767220 */ /* 0x000fe20000410000 */
[----:B------:R-:W-:-:S02]  /*0c60*/  HADD2.F32 R100, -RZ, R144.H0_H0 ;  /* 0x20000090ff647230 */ /* 0x000fc40000004100 */
[----:B-----5:R-:W-:Y:S01]  /*0c70*/  FMUL.FTZ R97, R147, R174 ;  /* 0x000000ae93617220 */ /* 0x020fe20000410000 */
[----:B------:R-:W-:Y:S02]  /*0c80*/  HADD2.F32 R107, -RZ, R129.H0_H0 ;  /* 0x20000081ff6b7230 */ /* 0x000fe40000004100 */
[----:B------:R-:W-:Y:S01]  /*0c90*/  FMUL.FTZ R111, R73, R116 ;  /* 0x00000074496f7220 */ /* 0x000fe20000410000 */
[----:B------:R-:W-:Y:S02]  /*0ca0*/  HADD2.F32 R99, -RZ, R133.H0_H0 ;  /* 0x20000085ff637230 */ /* 0x000fe40000004100 */
        /* <DEDUP_REMOVED lines=8> */
[----:B------:R-:W-:Y:S01]  /*0d30*/  FMUL.FTZ R100, R82, R107 ;  /* 0x0000006b52647220 */ /* 0x000fe20000410000 */
        /* <DEDUP_REMOVED lines=17> */
[----:B------:R-:W-:-:S02]  /*0e50*/  HADD2.F32 R104, -RZ, R144.H1_H1 ;  /* 0x30000090ff687230 */ /* 0x000fc40000004100 */
[----:B------:R-:W-:Y:S01]  /*0e60*/  FADD.FTZ R107, R164, R171 ;  /* 0x000000aba46b7221 */ /* 0x000fe20000010000 */
[C---:B------:R-:W-:Y:S01]  /*0e70*/  FMUL.FTZ R175, R147.reuse, R168 ;  /* 0x000000a893af7220 */ /* 0x040fe20000410000 */
[----:B------:R-:W-:Y:S01]  /*0e80*/  FFMA.FTZ R162, R174, R171, R105 ;  /* 0x000000abaea27223 */ /* 0x000fe20000010069 */
        /* <DEDUP_REMOVED lines=10> */
[----:B------:R-:W-:Y:S02]  /*0f30*/  HADD2.F32 R113, -RZ, R124.H0_H0 ;  /* 0x2000007cff717230 */ /* 0x000fe40000004100 */
        /* <DEDUP_REMOVED lines=9> */
[----:B------:R-:W-:Y:S01]  /*0fd0*/  FMUL.FTZ R161, R147, R188 ;  /* 0x000000bc93a17220 */ /* 0x000fe20000410000 */
[----:B------:R-:W-:-:S02]  /*0fe0*/  HADD2.F32 R109, -RZ, R126.H0_H0 ;  /* 0x2000007eff6d7230 */ /* 0x000fc40000004100 */
[----:B------:R-:W-:Y:S01]  /*0ff0*/  FADD.FTZ R188, R183, R100 ;  /* 0x00000064b7bc7221 */ /* 0x000fe20000010000 */
[----:B------:R-:W-:Y:S01]  /*1000*/  FMUL.FTZ R168, R147, R204 ;  /* 0x000000cc93a87220 */ /* 0x000fe20000410000 */
[----:B------:R-:W-:Y:S01]  /*1010*/  FFMA.FTZ R183, R167, R100, R192 ;  /* 0x00000064a7b77223 */ /* 0x000fe200000100c0 */
[C---:B------:R-:W-:Y:S01]  /*1020*/  FMUL.FTZ R107, R147.reuse, R160 ;  /* 0x000000a0936b7220 */ /* 0x040fe20000410000 */
[--C-:B------:R-:W-:Y:S02]  /*1030*/  HADD2.F32 R112, -RZ, R142.reuse.H0_H0 ;  /* 0x2000008eff707230 */ /* 0x100fe40000004100 */
[C---:B------:R-:W-:Y:S01]  /*1040*/  FMUL.FTZ R160, R147.reuse, R186 ;  /* 0x000000ba93a07220 */ /* 0x040fe20000410000 */
        /* <DEDUP_REMOVED lines=19> */
[----:B------:R-:W-:-:S02]  /*1180*/  HADD2.F32 R117, -RZ, R125.H0_H0 ;  /* 0x2000007dff757230 */ /* 0x000fc40000004100 */
[----:B------:R-:W-:Y:S01]  /*1190*/  FMUL.FTZ R108, R147, R108 ;  /* 0x0000006c936c7220 */ /* 0x000fe20000410000 */
        /* <DEDUP_REMOVED lines=48> */
.L_x_11817:
[----:B------:R-:W0:Y:S01]  /*14a0*/  LDC.64 R44, c[0x0][0x3a8] ;  /* 0x0000ea00ff2c7b82 */ /* 0x000e220000000a00 */
[C---:B------:R-:W-:Y:S02]  /*14b0*/  IADD3 R153, PT, PT, R155.reuse, 0x20, RZ ;  /* 0x000000209b997810 */ /* 0x040fe40007ffe0ff */
[C---:B------:R-:W-:Y:S02]  /*14c0*/  IADD3 R152, PT, PT, R155.reuse, 0x40, RZ ;  /* 0x000000409b987810 */ /* 0x040fe40007ffe0ff */
[C---:B------:R-:W-:Y:S02]  /*14d0*/  IADD3 R151, PT, PT, R155.reuse, 0x60, RZ ;  /* 0x000000609b977810 */ /* 0x040fe40007ffe0ff */
[C---:B------:R-:W-:Y:S01]  /*14e0*/  IADD3 R148, PT, PT, R155.reuse, 0x80, RZ ;  /* 0x000000809b947810 */ /* 0x040fe20007ffe0ff */
[----:B------:R-:W1:Y:S01]  /*14f0*/  LDC.64 R46, c[0x0][0x3b0] ;  /* 0x0000ec00ff2e7b82 */ /* 0x000e620000000a00 */
        /* <DEDUP_REMOVED lines=27> */
[----:B-1----:R-:W-:-:S04]  /*16b0*/  IMAD.WIDE.U32 R48, R155, 0x4, R46 ;  /* 0x000000049b307825 */ /* 0x002fc800078e002e */
[--C-:B------:R-:W-:Y:S01]  /*16c0*/  IMAD.WIDE.U32 R50, R153, 0x4, R46.reuse ;  /* 0x0000000499327825 */ /* 0x100fe200078e002e */
[----:B------:R1:W5:Y:S03]  /*16d0*/  LDG.E R159, desc[UR6][R48.64] ;  /* 0x00000006309f7981 */ /* 0x000366000c1e1900 */
[--C-:B------:R-:W-:Y:S01]  /*16e0*/  IMAD.WIDE.U32 R54, R152, 0x4, R46.reuse ;  /* 0x0000000498367825 */ /* 0x100fe200078e002e */
[----:B------:R-:W5:Y:S03]  /*16f0*/  LDG.E R158, desc[UR6][R50.64] ;  /* 0x00000006329e7981 */ /* 0x000f66000c1e1900 */
[--C-:B------:R-:W-:Y:S01]  /*1700*/  IMAD.WIDE.U32 R58, R151, 0x4, R46.reuse ;  /* 0x00000004973a7825 */ /* 0x100fe200078e002e */
[----:B------:R-:W5:Y:S03]  /*1710*/  LDG.E R157, desc[UR6][R54.64] ;  /* 0x00000006369d7981 */ /* 0x000f66000c1e1900 */
[----:B------:R-:W-:Y:S01]  /*1720*/  IMAD.WIDE.U32 R160, R148, 0x4, R46 ;  /* 0x0000000494a07825 */ /* 0x000fe200078e002e */
[----:B------:R-:W5:Y:S03]  /*1730*/  LDG.E R156, desc[UR6][R58.64] ;  /* 0x000000063a9c7981 */ /* 0x000f66000c1e1900 */
[--C-:B0-----:R-:W-:Y:S01]  /*1740*/  IMAD.WIDE.U32 R64, R155, 0x10, R44.reuse ;  /* 0x000000109b407825 */ /* 0x101fe200078e002c */
[----:B------:R0:W5:Y:S03]  /*1750*/  LDG.E R154, desc[UR6][R160.64] ;  /* 0x00000006a09a7981 */ /* 0x000166000c1e1900 */
[----:B------:R-:W-:-:S02]  /*1760*/  IMAD.WIDE.U32 R60, R153, 0x10, R44 ;  /* 0x00000010993c7825 */ /* 0x000fc400078e002c */
[----:B------:R-:W5:Y:S02]  /*1770*/  LDG.E.128 R64, desc[UR6][R64.64] ;  /* 0x0000000640407981 */ /* 0x000f64000c1e1d00 */
[--C-:B------:R-:W-:Y:S02]  /*1780*/  IMAD.WIDE.U32 R56, R152, 0x10, R44.reuse ;  /* 0x0000001098387825 */ /* 0x100fe400078e002c */
[----:B------:R-:W5:Y:S02]  /*1790*/  LDG.E.128 R60, desc[UR6][R60.64] ;  /* 0x000000063c3c7981 */ /* 0x000f64000c1e1d00 */
[--C-:B------:R-:W-:Y:S02]  /*17a0*/  IMAD.WIDE.U32 R52, R151, 0x10, R44.reuse ;  /* 0x0000001097347825 */ /* 0x100fe400078e002c */
[----:B------:R-:W5:Y:S02]  /*17b0*/  LDG.E.128 R56, desc[UR6][R56.64] ;  /* 0x0000000638387981 */ /* 0x000f64000c1e1d00 */
[----:B-1----:R-:W-:-:S02]  /*17c0*/  IMAD.WIDE.U32 R48, R148, 0x10, R44 ;  /* 0x0000001094307825 */ /* 0x002fc400078e002c */
[----:B------:R-:W5:Y:S02]  /*17d0*/  LDG.E.128 R52, desc[UR6][R52.64] ;  /* 0x0000000634347981 */ /* 0x000f64000c1e1d00 */
[C---:B------:R-:W-:Y:S02]  /*17e0*/  IMAD.WIDE.U32 R46, R145.reuse, 0x4, R46 ;  /* 0x00000004912e7825 */ /* 0x040fe400078e002e */
[----:B------:R-:W5:Y:S02]  /*17f0*/  LDG.E.128 R48, desc[UR6][R48.64] ;  /* 0x0000000630307981 */ /* 0x000f64000c1e1d00 */
[----:B------:R-:W-:Y:S02]  /*1800*/  IMAD.WIDE.U32 R44, R145, 0x10, R44 ;  /* 0x00000010912c7825 */ /* 0x000fe400078e002c */
[----:B------:R1:W5:Y:S04]  /*1810*/  LDG.E R149, desc[UR6][R46.64] ;  /* 0x000000062e957981 */ /* 0x000368000c1e1900 */
[----:B------:R-:W5:Y:S01]  /*1820*/  LDG.E.128 R44, desc[UR6][R44.64] ;  /* 0x000000062c2c7981 */ /* 0x000f62000c1e1d00 */
[----:B------:R-:W-:-:S02]  /*1830*/  HADD2.F32 R176, -RZ, R150.H1_H1 ;  /* 0x30000096ffb07230 */ /* 0x000fc40000004100 */
[----:B0-----:R-:W-:Y:S02]  /*1840*/  HADD2.F32 R161, -RZ, R123.H0_H0 ;  /* 0x2000007bffa17230 */ /* 0x001fe40000004100 */
[--C-:B------:R-:W-:Y:S02]  /*1850*/  HADD2.F32 R214, -RZ, R140.reuse.H0_H0 ;  /* 0x2000008cffd67230 */ /* 0x100fe40000004100 */
[----:B------:R-:W-:Y:S02]  /*1860*/  HADD2.F32 R216, -RZ, R140.H1_H1 ;  /* 0x3000008cffd87230 */ /* 0x000fe40000004100 */
[C---:B--2---:R-:W-:Y:S01]  /*1870*/  FADD.FTZ R182, -R162.reuse, R97 ;  /* 0x00000061a2b67221 */ /* 0x044fe20000010100 */
[C---:B------:R-:W-:Y:S01]  /*1880*/  FADD.FTZ R164, -R162.reuse, R96 ;  /* 0x00000060a2a47221 */ /* 0x040fe20000010100 */
[----:B------:R-:W-:Y:S02]  /*1890*/  HADD2.F32 R97, -RZ, R132.H0_H0 ;  /* 0x20000084ff617230 */ /* 0x000fe40000004100 */
[C---:B------:R-:W-:Y:S01]  /*18a0*/  FADD.FTZ R168, -R162.reuse, R98 ;  /* 0x00000062a2a87221 */ /* 0x040fe20000010100 */
[C---:B------:R-:W-:Y:S01]  /*18b0*/  FADD.FTZ R180, -R162.reuse, R99 ;  /* 0x00000063a2b47221 */ /* 0x040fe20000010100 */
[C---:B---3--:R-:W-:Y:S01]  /*18c0*/  FADD.FTZ R170, -R162.reuse, R100 ;  /* 0x00000064a2aa7221 */ /* 0x048fe20000010100 */
[C---:B------:R-:W-:Y:S01]  /*18d0*/  FADD.FTZ R174, -R162.reuse, R101 ;  /* 0x00000065a2ae7221 */ /* 0x040fe20000010100 */
[C---:B------:R-:W-:Y:S01]  /*18e0*/  FADD.FTZ R194, -R162.reuse, R102 ;  /* 0x00000066a2c27221 */ /* 0x040fe20000010100 */
[C---:B----4-:R-:W-:Y:S01]  /*18f0*/  FADD.FTZ R202, -R162.reuse, R106 ;  /* 0x0000006aa2ca7221 */ /* 0x050fe20000010100 */
        /* <DEDUP_REMOVED lines=20> */
[----:B------:R-:W-:Y:S02]  /*1a40*/  HADD2.F32 R98, -RZ, R150.H0_H0 ;  /* 0x20000096ff627230 */ /* 0x000fe40000004100 */
[----:B------:R-:W-:Y:S02]  /*1a50*/  HADD2.F32 R105, -RZ, R128.H0_H0 ;  /* 0x20000080ff697230 */ /* 0x000fe40000004100 */
[----:B------:R-:W-:Y:S02]  /*1a60*/  HADD2.F32 R100, -RZ, R144.H0_H0 ;  /* 0x20000090ff647230 */ /* 0x000fe40000004100 */
[----:B------:R-:W-:-:S02]  /*1a70*/  HADD2.F32 R107, -RZ, R129.H0_H0 ;  /* 0x20000081ff6b7230 */ /* 0x000fc40000004100 */
[----:B------:R-:W-:Y:S02]  /*1a80*/  HADD2.F32 R99, -RZ, R133.H0_H0 ;  /* 0x20000085ff637230 */ /* 0x000fe40000004100 */
[----:B------:R-:W-:Y:S01]  /*1a90*/  FMUL.FTZ R184, R88, R97 ;  /* 0x0000006158b87220 */ /* 0x000fe20000410000 */
[----:B-----5:R-:W-:Y:S01]  /*1aa0*/  FMUL.FTZ R97, R147, R164 ;  /* 0x000000a493617220 */ /* 0x020fe20000410000 */
[----:B------:R-:W-:Y:S01]  /*1ab0*/  FMUL.FTZ R118, R78, R111 ;  /* 0x0000006f4e767220 */ /* 0x000fe20000410000 */
[----:B------:R-:W-:Y:S01]  /*1ac0*/  FMUL.FTZ R179, R89, R98 ;  /* 0x0000006259b37220 */ /* 0x000fe20000410000 */
[----:B------:R-:W-:Y:S01]  /*1ad0*/  FMUL.FTZ R111, R73, R116 ;  /* 0x00000074496f7220 */ /* 0x000fe20000410000 */
[----:B------:R-:W-:Y:S01]  /*1ae0*/  FMUL.FTZ R116, R75, R162 ;  /* 0x000000a24b747220 */ /* 0x000fe20000410000 */
[----:B------:R-:W-:Y:S01]  /*1af0*/  FADD.FTZ R162, RZ, R184 ;  /* 0x000000b8ffa27221 */ /* 0x000fe20000010000 */
[----:B------:R-:W-:Y:S01]  /*1b00*/  FMUL.FTZ R166, R86, R103 ;  /* 0x0000006756a67220 */ /* 0x000fe20000410000 */
[----:B------:R-:W-:Y:S01]  /*1b10*/  FMUL.FTZ R182, R147, R182 ;  /* 0x000000b693b67220 */ /* 0x000fe20000410000 */
[----:B------:R-:W-:Y:S01]  /*1b20*/  FMUL.FTZ R171, R85, R100 ;  /* 0x0000006455ab7220 */ /* 0x000fe20000410000 */
[----:B------:R-:W-:Y:S01]  /*1b30*/  FMUL.FTZ R103, R80, R105 ;  /* 0x0000006950677220 */ /* 0x000fe20000410000 */
[----:B------:R-:W-:Y:S01]  /*1b40*/  FFMA.FTZ R105, R97, R184, RZ ;  /* 0x000000b861697223 */ /* 0x000fe200000100ff */
        /* <DEDUP_REMOVED lines=15> */
[----:B------:R-:W-:Y:S02]  /*1c40*/  FADD.FTZ R164, R107, R172 ;  /* 0x000000ac6ba47221 */ /* 0x000fe40000010000 */
        /* <DEDUP_REMOVED lines=16> */
[C---:B------:R-:W-:Y:S01]  /*1d50*/  FMUL.FTZ R105, R147.reuse, R192 ;  /* 0x000000c093697220 */ /* 0x040fe20000410000 */
[----:B------:R-:W-:Y:S01]  /*1d60*/  FADD.FTZ R183, R196, R103 ;  /* 0x00000067c4b77221 */ /* 0x000fe20000010000 */
[----:B------:R-:W-:Y:S01]  /*1d70*/  FMUL.FTZ R169, R147, R200 ;  /* 0x000000c893a97220 */ /* 0x000fe20000410000 */
[----:B------:R-:W-:Y:S01]  /*1d80*/  FFMA.FTZ R192, R170, R103, R107 ;  /* 0x00000067aac07223 */ /* 0x000fe2000001006b */
[----:B------:R-:W-:Y:S01]  /*1d90*/  FMUL.FTZ R101, R83, R110 ;  /* 0x0000006e53657220 */ /* 0x000fe20000410000 */
[----:B------:R-:W-:Y:S01]  /*1da0*/  FADD.FTZ R183, R183, R102 ;  /* 0x00000066b7b77221 */ /* 0x000fe20000010000 */
[----:B------:R-:W-:Y:S01]  /*1db0*/  FMUL.FTZ R110, R72, R113 ;  /* 0x00000071486e7220 */ /* 0x000fe20000410000 */
        /* <DEDUP_REMOVED lines=78> */
[----:B-1----:R-:W-:-:S07]  /*22a0*/  FFMA.FTZ R199, R160, R112, R199 ;  /* 0x00000070a0c77223 */ /* 0x002fce00000100c7 */
.L_x_11818:
        /* <DEDUP_REMOVED lines=70> */
.L_x_11847:
        /* <DEDUP_REMOVED lines=10> */
[C-C-:B0-----:R-:W-:Y:S01]  /*27b0*/  FFMA.FTZ R73, R78.reuse, R180, R79.reuse ;  /* 0x000000b44e497223 */ /* 0x141fe2000001004f */
[----:B------:R-:W-:Y:S01]  /*27c0*/  LOP3.LUT P5, RZ, R159, 0xff00, RZ, 0xc0, !PT ;  /* 0x0000ff009fff7812 */ /* 0x000fe200078ac0ff */
[----:B------:R-:W-:Y:S01]  /*27d0*/  FFMA.FTZ R173, R78, R173, R79 ;  /* 0x000000ad4ead7223 */ /* 0x000fe2000001004f */
[----:B------:R-:W-:Y:S01]  /*27e0*/  FADD.FTZ R182, -R182, R179 ;  /* 0x000000b3b6b67221 */ /* 0x000fe20000010100 */
[----:B------:R-:W-:Y:S01]  /*27f0*/  FADD.FTZ R176, -R73, R176 ;  /* 0x000000b049b07221 */ /* 0x000fe20000010100 */
[----:B------:R-:W-:Y:S01]  /*2800*/  ISETP.GE.U32.AND P1, PT, R159, 0x1000000, PT ;  /* 0x010000009f00780c */ /* 0x000fe20003f26070 */
[----:B------:R-:W-:Y:S01]  /*2810*/  FADD.FTZ R104, -R173, R104 ;  /* 0x00000068ad687221 */ /* 0x000fe20000010100 */
[----:B------:R-:W-:Y:S01]  /*2820*/  FFMA.FTZ R69, R147, R182, R65 ;  /* 0x000000b693457223 */ /* 0x000fe20000010041 */
[C-C-:B------:R-:W-:Y:S01]  /*2830*/  FFMA.FTZ R174, R78.reuse, R174, R79.reuse ;  /* 0x000000ae4eae7223 */ /* 0x140fe2000001004f */
[C-C-:B------:R-:W-:Y:S01]  /*2840*/  FFMA.FTZ R168, R78.reuse, R168, R79.reuse ;  /* 0x000000a84ea87223 */ /* 0x140fe2000001004f */
[----:B------:R-:W-:Y:S01]  /*2850*/  FFMA.FTZ R169, R78, R169, R79 ;  /* 0x000000a94ea97223 */ /* 0x000fe2000001004f */
[----:B------:R-:W-:Y:S01]  /*2860*/  FMUL.FTZ R69, R69, R146 ;  /* 0x0000009245457220 */ /* 0x000fe20000410000 */
[----:B------:R-:W-:Y:S01]  /*2870*/  FADD.FTZ R174, -R174, R171 ;  /* 0x000000abaeae7221 */ /* 0x000fe20000010100 */
[----:B------:R-:W-:Y:S01]  /*2880*/  FADD.FTZ R168, -R168, R101 ;  /* 0x00000065a8a87221 */ /* 0x000fe20000010100 */
[C---:B------:R-:W-:Y:S01]  /*2890*/  FFMA.FTZ R181, R78.reuse, R181, R79 ;  /* 0x000000b54eb57223 */ /* 0x040fe2000001004f */
[----:B------:R-:W-:Y:S01]  /*28a0*/  FMUL.FTZ R69, R69, UR5 ;  /* 0x0000000545457c20 */ /* 0x000fe20008410000 */
[----:B------:R-:W-:Y:S01]  /*28b0*/  FFMA.FTZ R73, R147, R174, R61 ;  /* 0x000000ae93497223 */ /* 0x000fe2000001003d */
[----:B------:R-:W-:Y:S01]  /*28c0*/  FFMA.FTZ R177, R78, R177, R79 ;  /* 0x000000b14eb17223 */ /* 0x000fe2000001004f */
[C---:B------:R-:W-:Y:S01]  /*28d0*/  LOP3.LUT P3, RZ, R158.reuse, 0xff00, RZ, 0xc0, !PT ;  /* 0x0000ff009eff7812 */ /* 0x040fe2000786c0ff */
[----:B------:R-:W-:Y:S01]  /*28e0*/  FADD.FTZ R102, -R169, R102 ;  /* 0x00000066a9667221 */ /* 0x000fe20000010100 */
[----:B------:R-:W-:Y:S01]  /*28f0*/  SEL R85, R69, RZ, P5 ;  /* 0x000000ff45557207 */ /* 0x000fe20002800000 */
[----:B------:R-:W-:Y:S01]  /*2900*/  FFMA.FTZ R69, R147, R176, R67 ;  /* 0x000000b093457223 */ /* 0x000fe20000010043 */
[----:B------:R-:W-:Y:S01]  /*2910*/  ISETP.GE.U32.AND P5, PT, R158, 0x1000000, PT ;  /* 0x010000009e00780c */ /* 0x000fe20003fa6070 */
[-C--:B------:R-:W-:Y:S01]  /*2920*/  FMUL.FTZ R73, R73, R146.reuse ;  /* 0x0000009249497220 */ /* 0x080fe20000410000 */
[C-C-:B------:R-:W-:Y:S01]  /*2930*/  FFMA.FTZ R97, R78.reuse, R97, R79.reuse ;  /* 0x000000614e617223 */ /* 0x140fe2000001004f */
[----:B------:R-:W-:Y:S01]  /*2940*/  FMUL.FTZ R69, R69, R146 ;  /* 0x0000009245457220 */ /* 0x000fe20000410000 */
[C-C-:B------:R-:W-:Y:S01]  /*2950*/  FFMA.FTZ R162, R78.reuse, R162, R79.reuse ;  /* 0x000000a24ea27223 */ /* 0x140fe2000001004f */
[----:B------:R-:W-:Y:S01]  /*2960*/  FMUL.FTZ R73, R73, UR5 ;  /* 0x0000000549497c20 */ /* 0x000fe20008410000 */
[C-C-:B------:R-:W-:Y:S01]  /*2970*/  FFMA.FTZ R108, R78.reuse, R108, R79.reuse ;  /* 0x0000006c4e6c7223 */ /* 0x140fe2000001004f */
[----:B------:R-:W-:Y:S01]  /*2980*/  FMUL.FTZ R69, R69, UR5 ;  /* 0x0000000545457c20 */ /* 0x000fe20008410000 */
[----:B------:R-:W-:Y:S01]  /*2990*/  FADD.FTZ R181, -R181, R178 ;  /* 0x000000b2b5b57221 */ /* 0x000fe20000010100 */
[----:B------:R-:W-:Y:S01]  /*29a0*/  FADD.FTZ R177, -R177, R172 ;  /* 0x000000acb1b17221 */ /* 0x000fe20000010100 */
[----:B------:R-:W-:Y:S01]  /*29b0*/  SEL R81, R73, RZ, P3 ;  /* 0x000000ff49517207 */ /* 0x000fe20001800000 */
[C---:B------:R-:W-:Y:S01]  /*29c0*/  FFMA.FTZ R170, R78.reuse, R170, R79 ;  /* 0x000000aa4eaa7223 */ /* 0x040fe2000001004f */
[----:B------:R-:W-:Y:S01]  /*29d0*/  SEL R87, R69, RZ, P1 ;  /* 0x000000ff45577207 */ /* 0x000fe20000800000 */
[----:B------:R-:W-:Y:S01]  /*29e0*/  FFMA.FTZ R69, R147, R104, R63 ;  /* 0x0000006893457223 */ /* 0x000fe2000001003f */
[C---:B------:R-:W-:Y:S01]  /*29f0*/  FFMA.FTZ R167, R78.reuse, R167, R79 ;  /* 0x000000a74ea77223 */ /* 0x040fe2000001004f */
[----:B------:R-:W-:Y:S01]  /*2a00*/  ISETP.GE.U32.AND P3, PT, R157, 0x1000000, PT ;  /* 0x010000009d00780c */ /* 0x000fe20003f66070 */
[----:B------:R-:W-:Y:S01]  /*2a10*/  FFMA.FTZ R73, R147, R102, R57 ;  /* 0x0000006693497223 */ /* 0x000fe20000010039 */
[----:B------:R-:W-:Y:S01]  /*2a20*/  FMUL.FTZ R69, R69, R146 ;  /* 0x0000009245457220 */ /* 0x000fe20000410000 */
[----:B------:R-:W-:Y:S01]  /*2a30*/  FADD.FTZ R97, -R97, R184 ;  /* 0x000000b861617221 */ /* 0x000fe20000010100 */
[----:B------:R-:W-:Y:S01]  /*2a40*/  FFMA.FTZ R75, R78, R164, R79 ;  /* 0x000000a44e4b7223 */ /* 0x000fe2000001004f */
[----:B------:R-:W-:Y:S01]  /*2a50*/  FADD.FTZ R162, -R162, R119 ;  /* 0x00000077a2a27221 */ /* 0x000fe20000010100 */
[----:B------:R-:W-:Y:S01]  /*2a60*/  FMUL.FTZ R69, R69, UR5 ;  /* 0x0000000545457c20 */ /* 0x000fe20008410000 */
[----:B------:R-:W-:Y:S01]  /*2a70*/  FFMA.FTZ R175, R78, R175, R79 ;  /* 0x000000af4eaf7223 */ /* 0x000fe2000001004f */
[----:B------:R-:W-:Y:S01]  /*2a80*/  FADD.FTZ R108, -R108, R111 ;  /* 0x0000006f6c6c7221 */ /* 0x000fe20000010100 */
[C-C-:B------:R-:W-:Y:S01]  /*2a90*/  FFMA.FTZ R68, R78.reuse, R165, R79.reuse ;  /* 0x000000a54e447223 */ /* 0x140fe2000001004f */
[C---:B------:R-:W-:Y:S01]  /*2aa0*/  FFMA.FTZ R163, R78.reuse, R163, R79 ;  /* 0x000000a34ea37223 */ /* 0x040fe2000001004f */
[----:B------:R-:W-:Y:S01]  /*2ab0*/  SEL R83, R69, RZ, P5 ;  /* 0x000000ff45537207 */ /* 0x000fe20002800000 */
[----:B------:R-:W-:Y:S01]  /*2ac0*/  FFMA.FTZ R69, R147, R168, R59 ;  /* 0x000000a893457223 */ /* 0x000fe2000001003b */
[C-C-:B------:R-:W-:Y:S01]  /*2ad0*/  FFMA.FTZ R105, R78.reuse, R105, R79.reuse ;  /* 0x000000694e697223 */ /* 0x140fe2000001004f */
[C-C-:B------:R-:W-:Y:S01]  /*2ae0*/  FFMA.FTZ R70, R78.reuse, R109, R79.reuse ;  /* 0x0000006d4e467223 */ /* 0x140fe2000001004f */
[C-C-:B------:R-:W-:Y:S01]  /*2af0*/  FFMA.FTZ R161, R78.reuse, R161, R79.reuse ;  /* 0x000000a14ea17223 */ /* 0x140fe2000001004f */
[----:B------:R-:W-:Y:S01]  /*2b00*/  FMUL.FTZ R69, R69, R146 ;  /* 0x0000009245457220 */ /* 0x000fe20000410000 */
[C-C-:B------:R-:W-:Y:S01]  /*2b10*/  FFMA.FTZ R96, R78.reuse, R96, R79.reuse ;  /* 0x000000604e607223 */ /* 0x140fe2000001004f */
[C-C-:B------:R-:W-:Y:S01]  /*2b20*/  FFMA.FTZ R71, R78.reuse, R106, R79.reuse ;  /* 0x0000006a4e477223 */ /* 0x140fe2000001004f */
[C-C-:B------:R-:W-:Y:S01]  /*2b30*/  FFMA.FTZ R88, R78.reuse, R107, R79.reuse ;  /* 0x0000006b4e587223 */ /* 0x140fe2000001004f */
[----:B------:R-:W-:Y:S01]  /*2b40*/  FMUL.FTZ R69, R69, UR5 ;  /* 0x0000000545457c20 */ /* 0x000fe20008410000 */
[----:B------:R-:W-:Y:S01]  /*2b50*/  FFMA.FTZ R89, R78, R160, R79 ;  /* 0x000000a04e597223 */ /* 0x000fe2000001004f */
[C---:B------:R-:W-:Y:S01]  /*2b60*/  FFMA.FTZ R181, R147.reuse, R181, R66 ;  /* 0x000000b593b57223 */ /* 0x040fe20000010042 */
[----:B------:R-:W-:Y:S01]  /*2b70*/  FFMA.FTZ R177, R147, R177, R60 ;  /* 0x000000b193b17223 */ /* 0x000fe2000001003c */
[----:B------:R-:W0:Y:S01]  /*2b80*/  LDC.64 R90, c[0x0][0x468] ;  /* 0x00011a00ff5a7b82 */ /* 0x000e220000000a00 */
[----:B------:R-:W-:Y:S01]  /*2b90*/  FADD.FTZ R103, -R170, R103 ;  /* 0x00000067aa677221 */ /* 0x000fe20000010100 */
[----:B------:R-:W-:Y:S01]  /*2ba0*/  FADD.FTZ R167, -R167, R100 ;  /* 0x00000064a7a77221 */ /* 0x000fe20000010100 */
[----:B------:R-:W-:Y:S01]  /*2bb0*/  FMUL.FTZ R73, R73, R146 ;  /* 0x0000009249497220 */ /* 0x000fe20000410000 */
[----:B------:R-:W-:Y:S01]  /*2bc0*/  SEL R79, R69, RZ, P3 ;  /* 0x000000ff454f7207 */ /* 0x000fe20001800000 */
[----:B------:R-:W-:Y:S01]  /*2bd0*/  FFMA.FTZ R97, R147, R97, R64 ;  /* 0x0000006193617223 */ /* 0x000fe20000010040 */
[----:B------:R-:W-:Y:S01]  /*2be0*/  FADD.FTZ R98, -R75, R98 ;  /* 0x000000624b627221 */ /* 0x000fe20000010100 */
[----:B------:R-:W-:Y:S01]  /*2bf0*/  FFMA.FTZ R69, R147, R162, R55 ;  /* 0x000000a293457223 */ /* 0x000fe20000010037 */
[----:B------:R-:W-:Y:S01]  /*2c00*/  FADD.FTZ R175, -R175, R166 ;  /* 0x000000a6afaf7221 */ /* 0x000fe20000010100 */
[----:B------:R-:W-:Y:S01]  /*2c10*/  FFMA.FTZ R75, R147, R108, R49 ;  /* 0x0000006c934b7223 */ /* 0x000fe20000010031 */
[-C--:B------:R-:W-:Y:S01]  /*2c20*/  FMUL.FTZ R181, R181, R146.reuse ;  /* 0x00000092b5b57220 */ /* 0x080fe20000410000 */
[-C--:B------:R-:W-:Y:S01]  /*2c30*/  FMUL.FTZ R177, R177, R146.reuse ;  /* 0x00000092b1b17220 */ /* 0x080fe20000410000 */
[----:B------:R-:W-:Y:S01]  /*2c40*/  FFMA.FTZ R103, R147, R103, R56 ;  /* 0x0000006793677223 */ /* 0x000fe20000010038 */
[----:B------:R-:W-:Y:S01]  /*2c50*/  FMUL.FTZ R73, R73, UR5 ;  /* 0x0000000549497c20 */ /* 0x000fe20008410000 */
[----:B------:R-:W-:Y:S01]  /*2c60*/  FFMA.FTZ R167, R147, R167, R58 ;  /* 0x000000a793a77223 */ /* 0x000fe2000001003a */
[-C--:B------:R-:W-:Y:S01]  /*2c70*/  FMUL.FTZ R97, R97, R146.reuse ;  /* 0x0000009261617220 */ /* 0x080fe20000410000 */
[----:B------:R-:W-:Y:S01]  /*2c80*/  LOP3.LUT P1, RZ, R157, 0xff00, RZ, 0xc0, !PT ;  /* 0x0000ff009dff7812 */ /* 0x000fe2000782c0ff */
[----:B------:R-:W-:Y:S01]  /*2c90*/  FADD.FTZ R163, -R163, R118 ;  /* 0x00000076a3a37221 */ /* 0x000fe20000010100 */
[----:B------:R-:W-:Y:S01]  /*2ca0*/  FADD.FTZ R105, -R105, R110 ;  /* 0x0000006e69697221 */ /* 0x000fe20000010100 */
[-C--:B------:R-:W-:Y:S01]  /*2cb0*/  FMUL.FTZ R69, R69, R146.reuse ;  /* 0x0000009245457220 */ /* 0x080fe20000410000 */
[----:B------:R-:W-:Y:S01]  /*2cc0*/  FFMA.FTZ R175, R147, R175, R62 ;  /* 0x000000af93af7223 */ /* 0x000fe2000001003e */
[-C--:B------:R-:W-:Y:S01]  /*2cd0*/  FMUL.FTZ R75, R75, R146.reuse ;  /* 0x000000924b4b7220 */ /* 0x080fe20000410000 */
[----:B------:R-:W-:Y:S01]  /*2ce0*/  FMUL.FTZ R86, R181, UR5 ;  /* 0x00000005b5567c20 */ /* 0x000fe20008410000 */
[----:B------:R-:W-:Y:S01]  /*2cf0*/  FMUL.FTZ R80, R177, UR5 ;  /* 0x00000005b1507c20 */ /* 0x000fe20008410000 */
[----:B------:R-:W-:Y:S01]  /*2d00*/  FADD.FTZ R99, -R68, R99 ;  /* 0x0000006344637221 */ /* 0x000fe20000010100 */
[----:B------:R-:W-:Y:S01]  /*2d10*/  LOP3.LUT P6, RZ, R159, 0xff0000, RZ, 0xc0, !PT ;  /* 0x00ff00009fff7812 */ /* 0x000fe200078cc0ff */
[-C--:B------:R-:W-:Y:S01]  /*2d20*/  FMUL.FTZ R103, R103, R146.reuse ;  /* 0x0000009267677220 */ /* 0x080fe20000410000 */
[----:B------:R-:W-:Y:S01]  /*2d30*/  LOP3.LUT P2, RZ, R158, 0xff, RZ, 0xc0, !PT ;  /* 0x000000ff9eff7812 */ /* 0x000fe2000784c0ff */
[-C--:B------:R-:W-:Y:S01]  /*2d40*/  FMUL.FTZ R167, R167, R146.reuse ;  /* 0x00000092a7a77220 */ /* 0x080fe20000410000 */
[----:B------:R-:W-:Y:S01]  /*2d50*/  FMUL.FTZ R84, R97, UR5 ;  /* 0x0000000561547c20 */ /* 0x000fe20008410000 */
[----:B------:R-:W-:Y:S01]  /*2d60*/  SEL R77, R73, RZ, P1 ;  /* 0x000000ff494d7207 */ /* 0x000fe20000800000 */
[C---:B------:R-:W-:Y:S01]  /*2d70*/  FFMA.FTZ R163, R147.reuse, R163, R54 ;  /* 0x000000a393a37223 */ /* 0x040fe20000010036 */
[----:B------:R-:W-:Y:S01]  /*2d80*/  FFMA.FTZ R105, R147, R105, R48 ;  /* 0x0000006993697223 */ /* 0x000fe20000010030 */
[----:B------:R-:W-:Y:S01]  /*2d90*/  FMUL.FTZ R69, R69, UR5 ;  /* 0x0000000545457c20 */ /* 0x000fe20008410000 */
[----:B------:R-:W-:Y:S01]  /*2da0*/  LOP3.LUT P4, RZ, R159, 0xff, RZ, 0xc0, !PT ;  /* 0x000000ff9fff7812 */ /* 0x000fe2000788c0ff */
[----:B------:R-:W-:Y:S01]  /*2db0*/  FMUL.FTZ R175, R175, R146 ;  /* 0x00000092afaf7220 */ /* 0x000fe20000410000 */
[----:B------:R-:W-:Y:S01]  /*2dc0*/  ISETP.GE.U32.AND P1, PT, R156, 0x1000000, PT ;  /* 0x010000009c00780c */ /* 0x000fe20003f26070 */
[----:B------:R-:W-:Y:S01]  /*2dd0*/  FMUL.FTZ R97, R75, UR5 ;  /* 0x000000054b617c20 */ /* 0x000fe20008410000 */
[C---:B------:R-:W-:Y:S01]  /*2de0*/  FFMA.FTZ R99, R147.reuse, R99, R52 ;  /* 0x0000006393637223 */ /* 0x040fe20000010034 */
[----:B------:R-:W-:Y:S01]  /*2df0*/  FFMA.FTZ R73, R147, R98, R53 ;  /* 0x0000006293497223 */ /* 0x000fe20000010035 */
[----:B------:R-:W-:Y:S01]  /*2e00*/  LOP3.LUT P3, RZ, R154, 0xff00, RZ, 0xc0, !PT ;  /* 0x0000ff009aff7812 */ /* 0x000fe2000786c0ff */
[----:B------:R-:W-:Y:S01]  /*2e10*/  FADD.FTZ R70, -R70, R117 ;  /* 0x0000007546467221 */ /* 0x000fe20000010100 */
[----:B------:R-:W-:Y:S01]  /*2e20*/  SEL R86, R86, RZ, P6 ;  /* 0x000000ff56567207 */ /* 0x000fe20003000000 */
[----:B------:R-:W-:Y:S01]  /*2e30*/  FMUL.FTZ R76, R103, UR5 ;  /* 0x00000005674c7c20 */ /* 0x000fe20008410000 */
[----:B------:R-:W-:Y:S01]  /*2e40*/  SEL R80, R80, RZ, P2 ;  /* 0x000000ff50507207 */ /* 0x000fe20001000000 */
[----:B------:R-:W-:Y:S01]  /*2e50*/  FMUL.FTZ R78, R167, UR5 ;  /* 0x00000005a74e7c20 */ /* 0x000fe20008410000 */
[----:B------:R-:W-:Y:S01]  /*2e60*/  FADD.FTZ R116, -R161, R116 ;  /* 0x00000074a1747221 */ /* 0x000fe20000010100 */
[----:B------:R-:W-:Y:S01]  /*2e70*/  FADD.FTZ R115, -R96, R115 ;  /* 0x0000007360737221 */ /* 0x000fe20000010100 */
[----:B------:R-:W-:Y:S01]  /*2e80*/  FADD.FTZ R114, -R71, R114 ;  /* 0x0000007247727221 */ /* 0x000fe20000010100 */
[----:B------:R-:W-:Y:S01]  /*2e90*/  FADD.FTZ R113, -R88, R113 ;  /* 0x0000007158717221 */ /* 0x000fe20000010100 */
[----:B------:R-:W-:Y:S01]  /*2ea0*/  LOP3.LUT P6, RZ, R157, 0xff, RZ, 0xc0, !PT ;  /* 0x000000ff9dff7812 */ /* 0x000fe200078cc0ff */
[-C--:B------:R-:W-:Y:S01]  /*2eb0*/  FMUL.FTZ R163, R163, R146.reuse ;  /* 0x00000092a3a37220 */ /* 0x080fe20000410000 */
[----:B------:R-:W-:Y:S01]  /*2ec0*/  LOP3.LUT P2, RZ, R157, 0xff0000, RZ, 0xc0, !PT ;  /* 0x00ff00009dff7812 */ /* 0x000fe2000784c0ff */
[-C--:B------:R-:W-:Y:S01]  /*2ed0*/  FMUL.FTZ R105, R105, R146.reuse ;  /* 0x0000009269697220 */ /* 0x080fe20000410000 */
[----:B------:R-:W-:Y:S01]  /*2ee0*/  FADD.FTZ R112, -R89, R112 ;  /* 0x0000007059707221 */ /* 0x000fe20000010100 */
[----:B------:R-:W-:Y:S01]  /*2ef0*/  SEL R84, R84, RZ, P4 ;  /* 0x000000ff54547207 */ /* 0x000fe20002000000 */
[----:B------:R-:W-:Y:S01]  /*2f00*/  FMUL.FTZ R82, R175, UR5 ;  /* 0x00000005af527c20 */ /* 0x000fe20008410000 */
[----:B------:R-:W-:Y:S01]  /*2f10*/  SEL R75, R69, RZ, P1 ;  /* 0x000000ff454b7207 */ /* 0x000fe20000800000 */
[-C--:B------:R-:W-:Y:S01]  /*2f20*/  FMUL.FTZ R99, R99, R146.reuse ;  /* 0x0000009263637220 */ /* 0x080fe20000410000 */
[----:B------:R-:W-:Y:S01]  /*2f30*/  LOP3.LUT P4, RZ, R158, 0xff0000, RZ, 0xc0, !PT ;  /* 0x00ff00009eff7812 */ /* 0x000fe2000788c0ff */
[----:B------:R-:W-:Y:S01]  /*2f40*/  FMUL.FTZ R73, R73, R146 ;  /* 0x0000009249497220 */ /* 0x000fe20000410000 */
[----:B------:R-:W-:Y:S01]  /*2f50*/  SEL R69, R97, RZ, P3 ;  /* 0x000000ff61457207 */ /* 0x000fe20001800000 */
[C---:B------:R-:W-:Y:S01]  /*2f60*/  FFMA.FTZ R71, R147.reuse, R70, R50 ;  /* 0x0000004693477223 */ /* 0x040fe20000010032 */
[C---:B------:R-:W-:Y:S01]  /*2f70*/  FFMA.FTZ R89, R147.reuse, R116, R51 ;  /* 0x0000007493597223 */ /* 0x040fe20000010033 */
[C---:B------:R-:W-:Y:S01]  /*2f80*/  FFMA.FTZ R115, R147.reuse, R115, R44 ;  /* 0x0000007393737223 */ /* 0x040fe2000001002c */
[C---:B------:R-:W-:Y:S01]  /*2f90*/  FFMA.FTZ R97, R147.reuse, R114, R45 ;  /* 0x0000007293617223 */ /* 0x040fe2000001002d */
[----:B------:R-:W-:Y:S01]  /*2fa0*/  FFMA.FTZ R113, R147, R113, R46 ;  /* 0x0000007193717223 */ /* 0x000fe2000001002e */
[----:B------:R-:W-:Y:S01]  /*2fb0*/  SEL R76, R76, RZ, P6 ;  /* 0x000000ff4c4c7207 */ /* 0x000fe20003000000 */
[----:B------:R-:W-:Y:S01]  /*2fc0*/  FMUL.FTZ R74, R163, UR5 ;  /* 0x00000005a34a7c20 */ /* 0x000fe20008410000 */
[----:B------:R-:W-:Y:S01]  /*2fd0*/  SEL R78, R78, RZ, P2 ;  /* 0x000000ff4e4e7207 */ /* 0x000fe20001000000 */
[----:B------:R-:W-:Y:S01]  /*2fe0*/  FMUL.FTZ R68, R105, UR5 ;  /* 0x0000000569447c20 */ /* 0x000fe20008410000 */
[----:B------:R-:W-:Y:S01]  /*2ff0*/  FFMA.FTZ R147, R147, R112, R47 ;  /* 0x0000007093937223 */ /* 0x000fe2000001002f */
[----:B------:R-:W-:Y:S01]  /*3000*/  LOP3.LUT P6, RZ, R156, 0xff0000, RZ, 0xc0, !PT ;  /* 0x00ff00009cff7812 */ /* 0x000fe200078cc0ff */
[----:B------:R-:W-:Y:S01]  /*3010*/  FMUL.FTZ R72, R99, UR5 ;  /* 0x0000000563487c20 */ /* 0x000fe20008410000 */
[----:B------:R-:W-:Y:S01]  /*3020*/  LOP3.LUT P2, RZ, R154, 0xff, RZ, 0xc0, !PT ;  /* 0x000000ff9aff7812 */ /* 0x000fe2000784c0ff */
[----:B------:R-:W-:Y:S01]  /*3030*/  FMUL.FTZ R73, R73, UR5 ;  /* 0x0000000549497c20 */ /* 0x000fe20008410000 */
[----:B------:R-:W-:Y:S01]  /*3040*/  SEL R82, R82, RZ, P4 ;  /* 0x000000ff52527207 */ /* 0x000fe20002000000 */
[-C--:B------:R-:W-:Y:S01]  /*3050*/  FMUL.FTZ R71, R71, R146.reuse ;  /* 0x0000009247477220 */ /* 0x080fe20000410000 */
[C---:B------:R-:W-:Y:S01]  /*3060*/  LOP3.LUT P4, RZ, R156.reuse, 0xff, RZ, 0xc0, !PT ;  /* 0x000000ff9cff7812 */ /* 0x040fe2000788c0ff */
[-C--:B------:R-:W-:Y:S01]  /*3070*/  FMUL.FTZ R89, R89, R146.reuse ;  /* 0x0000009259597220 */ /* 0x080fe20000410000 */
[----:B------:R-:W-:Y:S01]  /*3080*/  LOP3.LUT P5, RZ, R156, 0xff00, RZ, 0xc0, !PT ;  /* 0x0000ff009cff7812 */ /* 0x000fe200078ac0ff */
[-C--:B------:R-:W-:Y:S01]  /*3090*/  FMUL.FTZ R115, R115, R146.reuse ;  /* 0x0000009273737220 */ /* 0x080fe20000410000 */
[-C--:B------:R-:W-:Y:S01]  /*30a0*/  FMUL.FTZ R104, R97, R146.reuse ;  /* 0x0000009261687220 */ /* 0x080fe20000410000 */
[-C--:B------:R-:W-:Y:S01]  /*30b0*/  FMUL.FTZ R113, R113, R146.reuse ;  /* 0x0000009271717220 */ /* 0x080fe20000410000 */
[----:B------:R-:W-:Y:S01]  /*30c0*/  FMUL.FTZ R147, R147, R146 ;  /* 0x0000009293937220 */ /* 0x000fe20000410000 */
[----:B------:R-:W-:Y:S01]  /*30d0*/  SEL R74, R74, RZ, P6 ;  /* 0x000000ff4a4a7207 */ /* 0x000fe20003000000 */
[----:B0-----:R-:W-:Y:S01]  /*30e0*/  IMAD.WIDE.U32 R98, R153, 0x10, R90 ;  /* 0x0000001099627825 */ /* 0x001fe200078e005a */
[----:B------:R-:W-:-:S03]  /*30f0*/  SEL R68, R68, RZ, P2 ;  /* 0x000000ff44447207 */ /* 0x000fc60001000000 */
[----:B------:R-:W-:Y:S01]  /*3100*/  FMUL.FTZ R70, R71, UR5 ;  /* 0x0000000547467c20 */ /* 0x000fe20008410000 */
[----:B------:R-:W-:Y:S01]  /*3110*/  LOP3.LUT P6, RZ, R149, 0xff, RZ, 0xc0, !PT ;  /* 0x000000ff95ff7812 */ /* 0x000fe200078cc0ff */
[----:B------:R-:W-:Y:S01]  /*3120*/  IMAD.WIDE.U32 R96, R155, 0x10, R90 ;  /* 0x000000109b607825 */ /* 0x000fe200078e005a */
[----:B------:R-:W-:-:S03]  /*3130*/  LOP3.LUT P1, RZ, R149, 0xff00, RZ, 0xc0, !PT ;  /* 0x0000ff0095ff7812 */ /* 0x000fc6000782c0ff */
[----:B------:R-:W-:Y:S01]  /*3140*/  FMUL.FTZ R71, R89, UR5 ;  /* 0x0000000559477c20 */ /* 0x000fe20008410000 */
[C---:B------:R-:W-:Y:S01]  /*3150*/  LOP3.LUT P2, RZ, R149.reuse, 0xff0000, RZ, 0xc0, !PT ;  /* 0x00ff000095ff7812 */ /* 0x040fe2000784c0ff */
[----:B------:R-:W-:Y:S01]  /*3160*/  IMAD.WIDE.U32 R152, R152, 0x10, R90 ;  /* 0x0000001098987825 */ /* 0x000fe200078e005a */
[----:B------:R-:W-:-:S03]  /*3170*/  ISETP.GE.U32.AND P3, PT, R149, 0x1000000, PT ;  /* 0x010000009500780c */ /* 0x000fc60003f66070 */
[----:B------:R-:W-:Y:S01]  /*3180*/  FMUL.FTZ R88, R115, UR5 ;  /* 0x0000000573587c20 */ /* 0x000fe20008410000 */
[----:B------:R-:W-:Y:S01]  /*3190*/  SEL R72, R72, RZ, P4 ;  /* 0x000000ff48487207 */ /* 0x000fe20002000000 */
[----:B------:R-:W-:Y:S01]  /*31a0*/  IMAD.WIDE.U32 R100, R151, 0x10, R90 ;  /* 0x0000001097647825 */ /* 0x000fe200078e005a */
[----:B------:R-:W-:-:S03]  /*31b0*/  SEL R73, R73, RZ, P5 ;  /* 0x000000ff49497207 */ /* 0x000fc60002800000 */
[----:B------:R-:W-:Y:S01]  /*31c0*/  FMUL.FTZ R89, R104, UR5 ;  /* 0x0000000568597c20 */ /* 0x000fe20008410000 */
[----:B------:R-:W-:Y:S01]  /*31d0*/  LOP3.LUT P4, RZ, R154, 0xff0000, RZ, 0xc0, !PT ;  /* 0x00ff00009aff7812 */ /* 0x000fe2000788c0ff */
[--C-:B------:R-:W-:Y:S01]  /*31e0*/  IMAD.WIDE.U32 R148, R148, 0x10, R90.reuse ;  /* 0x0000001094947825 */ /* 0x100fe200078e005a */
[----:B------:R-:W-:Y:S01]  /*31f0*/  ISETP.GE.U32.AND P5, PT, R154, 0x1000000, PT ;  /* 0x010000009a00780c */ /* 0x000fe20003fa6070 */
[----:B------:R2:W-:Y:S01]  /*3200*/  STG.E.128 desc[UR6][R96.64], R84 ;  /* 0x0000005460007986 */ /* 0x0005e2000c101d06 */
[----:B------:R-:W-:Y:S01]  /*3210*/  SEL R70, R70, RZ, P4 ;  /* 0x000000ff46467207 */ /* 0x000fe20002000000 */
[----:B------:R-:W-:-:S04]  /*3220*/  IMAD.WIDE.U32 R102, R145, 0x10, R90 ;  /* 0x0000001091667825 */ /* 0x000fc800078e005a */
[----:B------:R-:W-:Y:S01]  /*3230*/  FMUL.FTZ R90, R113, UR5 ;  /* 0x00000005715a7c20 */ /* 0x000fe20008410000 */
[----:B------:R-:W-:Y:S01]  /*3240*/  FMUL.FTZ R91, R147, UR5 ;  /* 0x00000005935b7c20 */ /* 0x000fe20008410000 */
[----:B------:R-:W-:Y:S01]  /*3250*/  SEL R71, R71, RZ, P5 ;  /* 0x000000ff47477207 */ /* 0x000fe20002800000 */
[----:B------:R2:W-:Y:S01]  /*3260*/  STG.E.128 desc[UR6][R98.64], R80 ;  /* 0x0000005062007986 */ /* 0x0005e2000c101d06 */
[----:B------:R-:W-:Y:S02]  /*3270*/  SEL R88, R88, RZ, P6 ;  /* 0x000000ff58587207 */ /* 0x000fe40003000000 */
[----:B------:R-:W-:Y:S01]  /*3280*/  SEL R89, R89, RZ, P1 ;  /* 0x000000ff59597207 */ /* 0x000fe20000800000 */
[----:B------:R2:W-:Y:S01]  /*3290*/  STG.E.128 desc[UR6][R152.64], R76 ;  /* 0x0000004c98007986 */ /* 0x0005e2000c101d06 */
[----:B------:R-:W-:Y:S02]  /*32a0*/  SEL R90, R90, RZ, P2 ;  /* 0x000000ff5a5a7207 */ /* 0x000fe40001000000 */
[----:B------:R-:W-:Y:S01]  /*32b0*/  SEL R91, R91, RZ, P3 ;  /* 0x000000ff5b5b7207 */ /* 0x000fe20001800000 */
[----:B------:R2:W-:Y:S04]  /*32c0*/  STG.E.128 desc[UR6][R100.64], R72 ;  /* 0x0000004864007986 */ /* 0x0005e8000c101d06 */
[----:B------:R2:W-:Y:S04]  /*32d0*/  STG.E.128 desc[UR6][R148.64], R68 ;  /* 0x0000004494007986 */ /* 0x0005e8000c101d06 */
[----:B------:R2:W-:Y:S01]  /*32e0*/  STG.E.128 desc[UR6][R102.64], R88 ;  /* 0x0000005866007986 */ /* 0x0005e2000c101d06 */
[----:B------:R-:W-:Y:S05]  /*32f0*/  BRA `(.L_x_11822) ;  /* 0x0000002400007947 */ /* 0x000fea0003800000 */
.L_x_11821:
[C-C-:B------:R-:W-:Y:S01]  /*3300*/  FFMA.FTZ R97, R78.reuse, R97, R79.reuse ;  /* 0x000000614e617223 */ /* 0x140fe2000001004f */
[C-C-:B------:R-:W-:Y:S01]  /*3310*/  FFMA.FTZ R181, R78.reuse, R181, R79.reuse ;  /* 0x000000b54eb57223 */ /* 0x140fe2000001004f */
[C-C-:B------:R-:W-:Y:S01]  /*3320*/  FFMA.FTZ R182, R78.reuse, R182, R79.reuse ;  /* 0x000000b64eb67223 */ /* 0x140fe2000001004f */
[C-C-:B------:R-:W-:Y:S01]  /*3330*/  FFMA.FTZ R69, R78.reuse, R180, R79.reuse ;  /* 0x000000b44e457223 */ /* 0x140fe2000001004f */
[----:B------:R-:W-:Y:S01]  /*3340*/  FADD.FTZ R80, -R97, R184 ;  /* 0x000000b861507221 */ /* 0x000fe20000010100 */
[----:B------:R-:W-:Y:S01]  /*3350*/  FADD.FTZ R181, -R181, R178 ;  /* 0x000000b2b5b57221 */ /* 0x000fe20000010100 */
[----:B------:R-:W-:Y:S01]  /*3360*/  FFMA.FTZ R177, R78, R177, R79 ;  /* 0x000000b14eb17223 */ /* 0x000fe2000001004f */
[----:B------:R-:W-:Y:S01]  /*3370*/  FADD.FTZ R182, -R182, R179 ;  /* 0x000000b3b6b67221 */ /* 0x000fe20000010100 */
[C---:B------:R-:W-:Y:S01]  /*3380*/  FFMA.FTZ R80, R147.reuse, R80, R64 ;  /* 0x0000005093507223 */ /* 0x040fe20000010040 */
[----:B------:R-:W-:Y:S01]  /*3390*/  FFMA.FTZ R82, R147, R181, R66 ;  /* 0x000000b593527223 */ /* 0x000fe20000010042 */
[----:B------:R-:W-:Y:S01]  /*33a0*/  FFMA.FTZ R173, R78, R173, R79 ;  /* 0x000000ad4ead7223 */ /* 0x000fe2000001004f */
[----:B------:R-:W-:Y:S01]  /*33b0*/  FADD.FTZ R176, -R69, R176 ;  /* 0x000000b045b07221 */ /* 0x000fe20000010100 */
[-C--:B------:R-:W-:Y:S01]  /*33c0*/  FMUL.FTZ R68, R80, R146.reuse ;  /* 0x0000009250447220 */ /* 0x080fe20000410000 */
[----:B------:R-:W-:Y:S01]  /*33d0*/  FADD.FTZ R177, -R177, R172 ;  /* 0x000000acb1b17221 */ /* 0x000fe20000010100 */
[----:B------:R-:W-:Y:S01]  /*33e0*/  LOP3.LUT P4, RZ, R159, 0xff, RZ, 0xc0, !PT ;  /* 0x000000ff9fff7812 */ /* 0x000fe2000788c0ff */
[----:B------:R-:W-:Y:S01]  /*33f0*/  FMUL.FTZ R69, R82, R146 ;  /* 0x0000009252457220 */ /* 0x000fe20000410000 */
[----:B------:R-:W-:Y:S01]  /*3400*/  FMUL.FTZ R68, R68, UR5 ;  /* 0x0000000544447c20 */ /* 0x000fe20008410000 */
[----:B------:R-:W-:Y:S01]  /*3410*/  FFMA.FTZ R81, R147, R182, R65 ;  /* 0x000000b693517223 */ /* 0x000fe20000010041 */
[----:B------:R-:W-:Y:S01]  /*3420*/  FADD.FTZ R104, -R173, R104 ;  /* 0x00000068ad687221 */ /* 0x000fe20000010100 */
[----:B------:R-:W-:Y:S01]  /*3430*/  FFMA.FTZ R88, R147, R177, R60 ;  /* 0x000000b193587223 */ /* 0x000fe2000001003c */
[----:B------:R-:W-:Y:S01]  /*3440*/  FFMA.FTZ R174, R78, R174, R79 ;  /* 0x000000ae4eae7223 */ /* 0x000fe2000001004f */
[----:B------:R-:W-:Y:S01]  /*3450*/  SEL R84, R68, RZ, P4 ;  /* 0x000000ff44547207 */ /* 0x000fe20002000000 */
[----:B------:R-:W-:Y:S01]  /*3460*/  FMUL.FTZ R69, R69, UR5 ;  /* 0x0000000545457c20 */ /* 0x000fe20008410000 */
[----:B------:R-:W-:Y:S01]  /*3470*/  LOP3.LUT P6, RZ, R159, 0xff0000, RZ, 0xc0, !PT ;  /* 0x00ff00009fff7812 */ /* 0x000fe200078cc0ff */
[----:B------:R-:W-:Y:S01]  /*3480*/  FMUL.FTZ R68, R81, R146 ;  /* 0x0000009251447220 */ /* 0x000fe20000410000 */
[----:B------:R-:W-:Y:S01]  /*3490*/  FFMA.FTZ R91, R147, R104, R63 ;  /* 0x00000068935b7223 */ /* 0x000fe2000001003f */
[--C-:B------:R-:W-:Y:S01]  /*34a0*/  FFMA.FTZ R169, R78, R169, R79.reuse ;  /* 0x000000a94ea97223 */ /* 0x100fe2000001004f */
[----:B------:R-:W-:Y:S01]  /*34b0*/  FMUL.FTZ R71, R88, R146 ;  /* 0x0000009258477220 */ /* 0x000fe20000410000 */
[----:B------:R-:W-:Y:S01]  /*34c0*/  FFMA.FTZ R167, R78, R167, R79 ;  /* 0x000000a74ea77223 */ /* 0x000fe2000001004f */
[----:B------:R-:W-:Y:S01]  /*34d0*/  FADD.FTZ R174, -R174, R171 ;  /* 0x000000abaeae7221 */ /* 0x000fe20000010100 */
[----:B------:R-:W-:Y:S01]  /*34e0*/  FMUL.FTZ R68, R68, UR5 ;  /* 0x0000000544447c20 */ /* 0x000fe20008410000 */
[----:B------:R-:W-:Y:S01]  /*34f0*/  SEL R86, R69, RZ, P6 ;  /* 0x000000ff45567207 */ /* 0x000fe20003000000 */
[----:B------:R-:W-:Y:S01]  /*3500*/  FFMA.FTZ R168, R78, R168, R79 ;  /* 0x000000a84ea87223 */ /* 0x000fe2000001004f */
[----:B------:R-:W-:Y:S01]  /*3510*/  LOP3.LUT P5, RZ, R159, 0xff00, RZ, 0xc0, !PT ;  /* 0x0000ff009fff7812 */ /* 0x000fe200078ac0ff */
[----:B------:R-:W-:Y:S01]  /*3520*/  FMUL.FTZ R69, R91, R146 ;  /* 0x000000925b457220 */ /* 0x000fe20000410000 */
[----:B------:R-:W-:Y:S01]  /*3530*/  FMUL.FTZ R71, R71, UR5 ;  /* 0x0000000547477c20 */ /* 0x000fe20008410000 */
[----:B------:R-:W-:Y:S01]  /*3540*/  FADD.FTZ R102, -R169, R102 ;  /* 0x00000066a9667221 */ /* 0x000fe20000010100 */
[----:B------:R-:W-:Y:S01]  /*3550*/  LOP3.LUT P2, RZ, R158, 0xff, RZ, 0xc0, !PT ;  /* 0x000000ff9eff7812 */ /* 0x000fe2000784c0ff */
[----:B------:R-:W-:Y:S01]  /*3560*/  FFMA.FTZ R89, R147, R174, R61 ;  /* 0x000000ae93597223 */ /* 0x000fe2000001003d */
[----:B------:R-:W-:Y:S01]  /*3570*/  FADD.FTZ R167, -R167, R100 ;  /* 0x00000064a7a77221 */ /* 0x000fe20000010100 */
[C---:B------:R-:W-:Y:S01]  /*3580*/  FFMA.FTZ R72, R78.reuse, R165, R79 ;  /* 0x000000a54e487223 */ /* 0x040fe2000001004f */
[----:B------:R-:W-:Y:S01]  /*3590*/  FFMA.FTZ R83, R147, R176, R67 ;  /* 0x000000b093537223 */ /* 0x000fe20000010043 */
[C-C-:B------:R-:W-:Y:S01]  /*35a0*/  FFMA.FTZ R175, R78.reuse, R175, R79.reuse ;  /* 0x000000af4eaf7223 */ /* 0x140fe2000001004f */
[----:B0-----:R-:W-:Y:S01]  /*35b0*/  FFMA.FTZ R73, R78, R164, R79 ;  /* 0x000000a44e497223 */ /* 0x001fe2000001004f */
[----:B------:R-:W-:Y:S01]  /*35c0*/  SEL R85, R68, RZ, P5 ;  /* 0x000000ff44557207 */ /* 0x000fe20002800000 */
[----:B------:R-:W-:Y:S01]  /*35d0*/  FADD.FTZ R168, -R168, R101 ;  /* 0x00000065a8a87221 */ /* 0x000fe20000010100 */
[----:B------:R-:W-:Y:S01]  /*35e0*/  FMUL.FTZ R69, R69, UR5 ;  /* 0x0000000545457c20 */ /* 0x000fe20008410000 */
[C-C-:B------:R-:W-:Y:S01]  /*35f0*/  FFMA.FTZ R170, R78.reuse, R170, R79.reuse ;  /* 0x000000aa4eaa7223 */ /* 0x140fe2000001004f */
[----:B------:R-:W-:Y:S01]  /*3600*/  FFMA.FTZ R94, R78, R96, R79 ;  /* 0x000000604e5e7223 */ /* 0x000fe2000001004f */
[----:B------:R-:W-:Y:S01]  /*3610*/  ISETP.GE.U32.AND P5, PT, R158, 0x1000000, PT ;  /* 0x010000009e00780c */ /* 0x000fe20003fa6070 */
[----:B------:R-:W-:Y:S01]  /*3620*/  FFMA.FTZ R101, R147, R102, R57 ;  /* 0x0000006693657223 */ /* 0x000fe20000010039 */
[-C--:B------:R-:W-:Y:S01]  /*3630*/  FMUL.FTZ R68, R89, R146.reuse ;  /* 0x0000009259447220 */ /* 0x080fe20000410000 */
[----:B------:R-:W-:Y:S01]  /*3640*/  SEL R96, R71, RZ, P2 ;  /* 0x000000ff47607207 */ /* 0x000fe20001000000 */
[----:B------:R-:W-:Y:S01]  /*3650*/  FFMA.FTZ R102, R147, R167, R58 ;  /* 0x000000a793667223 */ /* 0x000fe2000001003a */
[-C--:B------:R-:W-:Y:S01]  /*3660*/  FMUL.FTZ R70, R83, R146.reuse ;  /* 0x0000009253467220 */ /* 0x080fe20000410000 */
[----:B------:R-:W-:Y:S01]  /*3670*/  FADD.FTZ R71, -R72, R99 ;  /* 0x0000006348477221 */ /* 0x000fe20000010100 */
[----:B------:R-:W-:Y:S01]  /*3680*/  FADD.FTZ R90, -R175, R166 ;  /* 0x000000a6af5a7221 */ /* 0x000fe20000010100 */
[----:B------:R-:W-:Y:S01]  /*3690*/  FADD.FTZ R72, -R73, R98 ;  /* 0x0000006249487221 */ /* 0x000fe20000010100 */
[----:B------:R-:W-:Y:S01]  /*36a0*/  FADD.FTZ R103, -R170, R103 ;  /* 0x00000067aa677221 */ /* 0x000fe20000010100 */
[----:B------:R-:W-:Y:S01]  /*36b0*/  SEL R99, R69, RZ, P5 ;  /* 0x000000ff45637207 */ /* 0x000fe20002800000 */
[----:B------:R-:W-:Y:S01]  /*36c0*/  FMUL.FTZ R68, R68, UR5 ;  /* 0x0000000544447c20 */ /* 0x000fe20008410000 */
[----:B------:R-:W-:Y:S01]  /*36d0*/  FMUL.FTZ R69, R102, R146 ;  /* 0x0000009266457220 */ /* 0x000fe20000410000 */
[--C-:B------:R-:W-:Y:S01]  /*36e0*/  FFMA.FTZ R92, R78, R109, R79.reuse ;  /* 0x0000006d4e5c7223 */ /* 0x100fe2000001004f */
[----:B------:R-:W-:Y:S01]  /*36f0*/  LOP3.LUT P3, RZ, R158, 0xff00, RZ, 0xc0, !PT ;  /* 0x0000ff009eff7812 */ /* 0x000fe2000786c0ff */
[----:B------:R-:W-:Y:S01]  /*3700*/  FMUL.FTZ R70, R70, UR5 ;  /* 0x0000000546467c20 */ /* 0x000fe20008410000 */
[C-C-:B------:R-:W-:Y:S01]  /*3710*/  FFMA.FTZ R74, R78.reuse, R162, R79.reuse ;  /* 0x000000a24e4a7223 */ /* 0x140fe2000001004f */
[C---:B------:R-:W-:Y:S01]  /*3720*/  FFMA.FTZ R75, R78.reuse, R105, R79 ;  /* 0x000000694e4b7223 */ /* 0x040fe2000001004f */
[----:B------:R-:W-:Y:S01]  /*3730*/  ISETP.GE.U32.AND P1, PT, R159, 0x1000000, PT ;  /* 0x010000009f00780c */ /* 0x000fe20003f26070 */
[C---:B------:R-:W-:Y:S01]  /*3740*/  FFMA.FTZ R90, R147.reuse, R90, R62 ;  /* 0x0000005a935a7223 */ /* 0x040fe2000001003e */
[C---:B------:R-:W-:Y:S01]  /*3750*/  FFMA.FTZ R109, R147.reuse, R72, R53 ;  /* 0x00000048936d7223 */ /* 0x040fe20000010035 */
[----:B------:R-:W-:Y:S01]  /*3760*/  FFMA.FTZ R100, R147, R103, R56 ;  /* 0x0000006793647223 */ /* 0x000fe20000010038 */
[----:B------:R-:W-:Y:S01]  /*3770*/  FMUL.FTZ R69, R69, UR5 ;  /* 0x0000000545457c20 */ /* 0x000fe20008410000 */
[----:B------:R-:W-:Y:S01]  /*3780*/  LOP3.LUT P2, RZ, R157, 0xff0000, RZ, 0xc0, !PT ;  /* 0x00ff00009dff7812 */ /* 0x000fe2000784c0ff */
[----:B------:R-:W-:Y:S01]  /*3790*/  FFMA.FTZ R76, R78, R108, R79 ;  /* 0x0000006c4e4c7223 */ /* 0x000fe2000001004f */
[----:B------:R-:W-:Y:S01]  /*37a0*/  SEL R97, R68, RZ, P3 ;  /* 0x000000ff44617207 */ /* 0x000fe20001800000 */
[-C--:B------:R-:W-:Y:S01]  /*37b0*/  FMUL.FTZ R68, R90, R146.reuse ;  /* 0x000000925a447220 */ /* 0x080fe20000410000 */
[----:B------:R-:W-:Y:S01]  /*37c0*/  SEL R87, R70, RZ, P1 ;  /* 0x000000ff46577207 */ /* 0x000fe20000800000 */
[----:B------:R-:W-:Y:S01]  /*37d0*/  FMUL.FTZ R72, R109, R146 ;  /* 0x000000926d487220 */ /* 0x000fe20000410000 */
[----:B------:R-:W-:Y:S01]  /*37e0*/  FADD.FTZ R74, -R74, R119 ;  /* 0x000000774a4a7221 */ /* 0x000fe20000010100 */
[----:B------:R-:W-:Y:S01]  /*37f0*/  FADD.FTZ R75, -R75, R110 ;  /* 0x0000006e4b4b7221 */ /* 0x000fe20000010100 */
[C-C-:B------:R-:W-:Y:S01]  /*3800*/  FFMA.FTZ R163, R78.reuse, R163, R79.reuse ;  /* 0x000000a34ea37223 */ /* 0x140fe2000001004f */
[C-C-:B------:R-:W-:Y:S01]  /*3810*/  FFMA.FTZ R161, R78.reuse, R161, R79.reuse ;  /* 0x000000a14ea17223 */ /* 0x140fe2000001004f */
[C-C-:B------:R-:W-:Y:S01]  /*3820*/  FFMA.FTZ R93, R78.reuse, R106, R79.reuse ;  /* 0x0000006a4e5d7223 */ /* 0x140fe2000001004f */
[C-C-:B------:R-:W-:Y:S01]  /*3830*/  FFMA.FTZ R162, R78.reuse, R107, R79.reuse ;  /* 0x0000006b4ea27223 */ /* 0x140fe2000001004f */
[----:B------:R-:W-:Y:S01]  /*3840*/  FFMA.FTZ R95, R78, R160, R79 ;  /* 0x000000a04e5f7223 */ /* 0x000fe2000001004f */
[----:B------:R-:W-:Y:S01]  /*3850*/  FMUL.FTZ R70, R100, R146 ;  /* 0x0000009264467220 */ /* 0x000fe20000410000 */
[----:B------:R-:W0:Y:S01]  /*3860*/  LDC.64 R78, c[0x0][0x478] ;  /* 0x00011e00ff4e7b82 */ /* 0x000e220000000a00 */
[----:B------:R-:W-:Y:S01]  /*3870*/  SEL R106, R69, RZ, P2 ;  /* 0x000000ff456a7207 */ /* 0x000fe20001000000 */
[----:B------:R-:W-:Y:S01]  /*3880*/  FMUL.FTZ R68, R68, UR5 ;  /* 0x0000000544447c20 */ /* 0x000fe20008410000 */
[----:B------:R-:W-:Y:S01]  /*3890*/  FMUL.FTZ R69, R72, UR5 ;  /* 0x0000000548457c20 */ /* 0x000fe20008410000 */
[----:B------:R-:W-:Y:S01]  /*38a0*/  FADD.FTZ R76, -R76, R111 ;  /* 0x0000006f4c4c7221 */ /* 0x000fe20000010100 */
[----:B------:R-:W-:Y:S01]  /*38b0*/  LOP3.LUT P4, RZ, R158, 0xff0000, RZ, 0xc0, !PT ;  /* 0x00ff00009eff7812 */ /* 0x000fe2000788c0ff */
[----:B------:R-:W-:Y:S01]  /*38c0*/  FMUL.FTZ R70, R70, UR5 ;  /* 0x0000000546467c20 */ /* 0x000fe20008410000 */
[C---:B------:R-:W-:Y:S01]  /*38d0*/  FFMA.FTZ R111, R147.reuse, R74, R55 ;  /* 0x0000004a936f7223 */ /* 0x040fe20000010037 */
[----:B------:R-:W-:Y:S01]  /*38e0*/  FFMA.FTZ R72, R147, R75, R48 ;  /* 0x0000004b93487223 */ /* 0x000fe20000010030 */
[----:B------:R-:W-:Y:S01]  /*38f0*/  LOP3.LUT P6, RZ, R157, 0xff, RZ, 0xc0, !PT ;  /* 0x000000ff9dff7812 */ /* 0x000fe200078cc0ff */
[----:B------:R-:W1:Y:S01]  /*3900*/  LDC.64 R74, c[0x0][0x468] ;  /* 0x00011a00ff4a7b82 */ /* 0x000e620000000a00 */
[----:B------:R-:W-:Y:S01]  /*3910*/  FFMA.FTZ R103, R147, R168, R59 ;  /* 0x000000a893677223 */ /* 0x000fe2000001003b */
[----:B------:R-:W-:Y:S01]  /*3920*/  SEL R98, R68, RZ, P4 ;  /* 0x000000ff44627207 */ /* 0x000fe20002000000 */
[-C--:B------:R-:W-:Y:S01]  /*3930*/  FMUL.FTZ R68, R101, R146.reuse ;  /* 0x0000009265447220 */ /* 0x080fe20000410000 */
[----:B------:R-:W-:Y:S01]  /*3940*/  SEL R104, R70, RZ, P6 ;  /* 0x000000ff46687207 */ /* 0x000fe20003000000 */
[-C--:B------:R-:W-:Y:S01]  /*3950*/  FMUL.FTZ R70, R103, R146.reuse ;  /* 0x0000009267467220 */ /* 0x080fe20000410000 */
[----:B------:R-:W-:Y:S01]  /*3960*/  FFMA.FTZ R108, R147, R71, R52 ;  /* 0x00000047936c7223 */ /* 0x000fe20000010034 */
[----:B------:R-:W-:Y:S01]  /*3970*/  FADD.FTZ R163, -R163, R118 ;  /* 0x00000076a3a37221 */ /* 0x000fe20000010100 */
[----:B------:R-:W-:Y:S01]  /*3980*/  FMUL.FTZ R68, R68, UR5 ;  /* 0x0000000544447c20 */ /* 0x000fe20008410000 */
[C---:B------:R-:W-:Y:S01]  /*3990*/  LOP3.LUT P1, RZ, R157.reuse, 0xff00, RZ, 0xc0, !PT ;  /* 0x0000ff009dff7812 */ /* 0x040fe2000782c0ff */
[----:B------:R-:W-:Y:S01]  /*39a0*/  FMUL.FTZ R70, R70, UR5 ;  /* 0x0000000546467c20 */ /* 0x000fe20008410000 */
[----:B------:R-:W-:Y:S01]  /*39b0*/  ISETP.GE.U32.AND P3, PT, R157, 0x1000000, PT ;  /* 0x010000009d00780c */ /* 0x000fe20003f66070 */
[----:B------:R-:W-:Y:S01]  /*39c0*/  FMUL.FTZ R71, R108, R146 ;  /* 0x000000926c477220 */ /* 0x000fe20000410000 */
[C---:B------:R-:W-:Y:S01]  /*39d0*/  FFMA.FTZ R110, R147.reuse, R163, R54 ;  /* 0x000000a3936e7223 */ /* 0x040fe20000010036 */
[----:B------:R-:W-:Y:S01]  /*39e0*/  FFMA.FTZ R73, R147, R76, R49 ;  /* 0x0000004c93497223 */ /* 0x000fe20000010031 */
[----:B------:R-:W-:Y:S01]  /*39f0*/  SEL R105, R68, RZ, P1 ;  /* 0x000000ff44697207 */ /* 0x000fe20000800000 */
[----:B------:R-:W-:Y:S01]  /*3a00*/  FMUL.FTZ R68, R71, UR5 ;  /* 0x0000000547447c20 */ /* 0x000fe20008410000 */
[----:B------:R-:W-:Y:S01]  /*3a10*/  SEL R107, R70, RZ, P3 ;  /* 0x000000ff466b7207 */ /* 0x000fe20001800000 */
        /* <DEDUP_REMOVED lines=8> */
[----:B------:R-:W-:Y:S01]  /*3aa0*/  FMUL.FTZ R76, R76, UR5 ;  /* 0x000000054c4c7c20 */ /* 0x000fe20008410000 */
[----:B------:R-:W-:Y:S01]  /*3ab0*/  FMUL.FTZ R77, R77, UR5 ;  /* 0x000000054d4d7c20 */ /* 0x000fe20008410000 */
[C---:B------:R-:W-:Y:S01]  /*3ac0*/  LOP3.LUT P6, RZ, R156.reuse, 0xff0000, RZ, 0xc0, !PT ;  /* 0x00ff00009cff7812 */ /* 0x040fe200078cc0ff */
[----:B0-----:R-:W-:Y:S01]  /*3ad0*/  IMAD.WIDE.U32 R118, R155, 0x10, R78 ;  /* 0x000000109b767825 */ /* 0x001fe200078e004e */
[----:B------:R-:W-:-:S03]  /*3ae0*/  ISETP.GE.U32.AND P1, PT, R156, 0x1000000, PT ;  /* 0x010000009c00780c */ /* 0x000fc60003f26070 */
[----:B------:R-:W-:Y:S01]  /*3af0*/  FADD.FTZ R163, -R94, R115 ;  /* 0x000000735ea37221 */ /* 0x000fe20000010100 */
[----:B------:R-:W-:Y:S01]  /*3b00*/  LOP3.LUT P2, RZ, R154, 0xff, RZ, 0xc0, !PT ;  /* 0x000000ff9aff7812 */ /* 0x000fe2000784c0ff */
[----:B------:R-:W-:Y:S01]  /*3b10*/  FADD.FTZ R165, -R162, R113 ;  /* 0x00000071a2a57221 */ /* 0x000fe20000010100 */
[----:B------:R-:W-:Y:S01]  /*3b20*/  LOP3.LUT P3, RZ, R154, 0xff00, RZ, 0xc0, !PT ;  /* 0x0000ff009aff7812 */ /* 0x000fe2000786c0ff */
[----:B------:R-:W-:Y:S01]  /*3b30*/  FADD.FTZ R164, -R161, R116 ;  /* 0x00000074a1a47221 */ /* 0x000fe20000010100 */
[----:B------:R-:W-:Y:S01]  /*3b40*/  FADD.FTZ R94, -R93, R114 ;  /* 0x000000725d5e7221 */ /* 0x000fe20000010100 */
[----:B------:R-:W-:Y:S01]  /*3b50*/  FADD.FTZ R162, -R95, R112 ;  /* 0x000000705fa27221 */ /* 0x000fe20000010100 */
[----:B------:R-:W-:Y:S01]  /*3b60*/  SEL R68, R68, RZ, P4 ;  /* 0x000000ff44447207 */ /* 0x000fe20002000000 */
[----:B------:R-:W-:Y:S01]  /*3b70*/  FADD.FTZ R92, -R92, R117 ;  /* 0x000000755c5c7221 */ /* 0x000fe20000010100 */
[----:B------:R-:W-:Y:S01]  /*3b80*/  SEL R69, R69, RZ, P5 ;  /* 0x000000ff45457207 */ /* 0x000fe20002800000 */
[--C-:B------:R-:W-:Y:S01]  /*3b90*/  IMAD.WIDE.U32 R156, R153, 0x10, R78.reuse ;  /* 0x00000010999c7825 */ /* 0x100fe200078e004e */
[C---:B------:R-:W-:Y:S01]  /*3ba0*/  LOP3.LUT P4, RZ, R154.reuse, 0xff0000, RZ, 0xc0, !PT ;  /* 0x00ff00009aff7812 */ /* 0x040fe2000788c0ff */
[----:B------:R0:W-:Y:S01]  /*3bb0*/  STG.E.128 desc[UR6][R118.64], R80 ;  /* 0x0000005076007986 */ /* 0x0001e2000c101d06 */
[----:B------:R-:W-:Y:S01]  /*3bc0*/  ISETP.GE.U32.AND P5, PT, R154, 0x1000000, PT ;  /* 0x010000009a00780c */ /* 0x000fe20003fa6070 */
[----:B------:R-:W-:Y:S01]  /*3bd0*/  IMAD.WIDE.U32 R158, R152, 0x10, R78 ;  /* 0x00000010989e7825 */ /* 0x000fe200078e004e */
[----:B------:R-:W-:-:S03]  /*3be0*/  SEL R70, R70, RZ, P6 ;  /* 0x000000ff46467207 */ /* 0x000fc60003000000 */
[----:B------:R-:W-:Y:S01]  /*3bf0*/  FFMA.FTZ R93, R147, R94, R45 ;  /* 0x0000005e935d7223 */ /* 0x000fe2000001002d */
[----:B------:R-:W-:Y:S01]  /*3c00*/  SEL R71, R71, RZ, P1 ;  /* 0x000000ff47477207 */ /* 0x000fe20000800000 */
[----:B------:R-:W-:Y:S01]  /*3c10*/  IMAD.WIDE.U32 R160, R151, 0x10, R78 ;  /* 0x0000001097a07825 */ /* 0x000fe200078e004e */
[----:B------:R-:W-:-:S03]  /*3c20*/  SEL R76, R76, RZ, P2 ;  /* 0x000000ff4c4c7207 */ /* 0x000fc60001000000 */
[----:B------:R-:W-:Y:S01]  /*3c30*/  FFMA.FTZ R95, R147, R162, R47 ;  /* 0x000000a2935f7223 */ /* 0x000fe2000001002f */
[----:B------:R-:W-:Y:S01]  /*3c40*/  SEL R77, R77, RZ, P3 ;  /* 0x000000ff4d4d7207 */ /* 0x000fe20001800000 */
[----:B------:R-:W-:Y:S01]  /*3c50*/  IMAD.WIDE.U32 R112, R148, 0x10, R78 ;  /* 0x0000001094707825 */ /* 0x000fe200078e004e */
[----:B------:R-:W-:-:S03]  /*3c60*/  LOP3.LUT P6, RZ, R149, 0xff, RZ, 0xc0, !PT ;  /* 0x000000ff95ff7812 */ /* 0x000fc600078cc0ff */
[----:B------:R-:W-:Y:S01]  /*3c70*/  FFMA.FTZ R94, R147, R165, R46 ;  /* 0x000000a5935e7223 */ /* 0x000fe2000001002e */
[----:B------:R-:W-:Y:S01]  /*3c80*/  LOP3.LUT P1, RZ, R149, 0xff00, RZ, 0xc0, !PT ;  /* 0x0000ff0095ff7812 */ /* 0x000fe2000782c0ff */
[----:B------:R-:W-:Y:S01]  /*3c90*/  IMAD.WIDE.U32 R114, R145, 0x10, R78 ;  /* 0x0000001091727825 */ /* 0x000fe200078e004e */
[C---:B------:R-:W-:Y:S02]  /*3ca0*/  LOP3.LUT P2, RZ, R149.reuse, 0xff0000, RZ, 0xc0, !PT ;  /* 0x00ff000095ff7812 */ /* 0x040fe4000784c0ff */
[----:B------:R-:W-:Y:S01]  /*3cb0*/  ISETP.GE.U32.AND P3, PT, R149, 0x1000000, PT ;  /* 0x010000009500780c */ /* 0x000fe20003f66070 */
[----:B-1----:R-:W-:-:S04]  /*3cc0*/  IMAD.WIDE.U32 R78, R155, 0x10, R74 ;  /* 0x000000109b4e7825 */ /* 0x002fc800078e004a */
[-C--:B0-----:R-:W-:Y:S01]  /*3cd0*/  FMUL.FTZ R81, R93, R146.reuse ;  /* 0x000000925d517220 */ /* 0x081fe20000410000 */
[----:B------:R-:W-:Y:S01]  /*3ce0*/  FMUL.FTZ R82, R95, R146 ;  /* 0x000000925f527220 */ /* 0x000fe20000410000 */
[--C-:B------:R-:W-:Y:S01]  /*3cf0*/  IMAD.WIDE.U32 R154, R153, 0x10, R74.reuse ;  /* 0x00000010999a7825 */ /* 0x100fe200078e004a */
[----:B------:R0:W-:Y:S03]  /*3d00*/  STG.E.128 desc[UR6][R78.64], R84 ;  /* 0x000000544e007986 */ /* 0x0001e6000c101d06 */
[----:B------:R-:W-:Y:S01]  /*3d10*/  FMUL.FTZ R83, R82, UR5 ;  /* 0x0000000552537c20 */ /* 0x000fe20008410000 */
[----:B------:R-:W-:Y:S01]  /*3d20*/  FMUL.FTZ R81, R81, UR5 ;  /* 0x0000000551517c20 */ /* 0x000fe20008410000 */
[--C-:B------:R-:W-:Y:S01]  /*3d30*/  IMAD.WIDE.U32 R152, R152, 0x10, R74.reuse ;  /* 0x0000001098987825 */ /* 0x100fe200078e004a */
[----:B------:R1:W-:Y:S02]  /*3d40*/  STG.E.128 desc[UR6][R156.64], R88 ;  /* 0x000000589c007986 */ /* 0x0003e4000c101d06 */
[----:B------:R-:W-:Y:S01]  /*3d50*/  SEL R83, R83, RZ, P3 ;  /* 0x000000ff53537207 */ /* 0x000fe20001800000 */
[----:B------:R-:W-:Y:S01]  /*3d60*/  IMAD.WIDE.U32 R116, R151, 0x10, R74 ;  /* 0x0000001097747825 */ /* 0x000fe200078e004a */
[----:B------:R1:W-:Y:S01]  /*3d70*/  STG.E.128 desc[UR6][R154.64], R96 ;  /* 0x000000609a007986 */ /* 0x0003e2000c101d06 */
[----:B------:R-:W-:-:S02]  /*3d80*/  SEL R81, R81, RZ, P1 ;  /* 0x000000ff51517207 */ /* 0x000fc40000800000 */
[--C-:B------:R-:W-:Y:S01]  /*3d90*/  IMAD.WIDE.U32 R148, R148, 0x10, R74.reuse ;  /* 0x0000001094947825 */ /* 0x100fe200078e004a */
[----:B------:R1:W-:Y:S03]  /*3da0*/  STG.E.128 desc[UR6][R158.64], R100 ;  /* 0x000000649e007986 */ /* 0x0003e6000c101d06 */
[----:B------:R-:W-:-:S04]  /*3db0*/  IMAD.WIDE.U32 R118, R145, 0x10, R74 ;  /* 0x0000001091767825 */ /* 0x000fc800078e004a */
[C---:B------:R-:W-:Y:S01]  /*3dc0*/  FFMA.FTZ R74, R147.reuse, R92, R50 ;  /* 0x0000005c934a7223 */ /* 0x040fe20000010032 */
[C---:B------:R-:W-:Y:S01]  /*3dd0*/  FFMA.FTZ R75, R147.reuse, R164, R51 ;  /* 0x000000a4934b7223 */ /* 0x040fe20000010033 */
[----:B------:R-:W-:Y:S01]  /*3de0*/  FFMA.FTZ R92, R147, R163, R44 ;  /* 0x000000a3935c7223 */ /* 0x000fe2000001002c */
[----:B------:R1:W-:Y:S01]  /*3df0*/  STG.E.128 desc[UR6][R152.64], R104 ;  /* 0x0000006898007986 */ /* 0x0003e2000c101d06 */
[-C--:B0-----:R-:W-:Y:S01]  /*3e00*/  FMUL.FTZ R78, R74, R146.reuse ;  /* 0x000000924a4e7220 */ /* 0x081fe20000410000 */
[-C--:B------:R-:W-:Y:S01]  /*3e10*/  FMUL.FTZ R79, R75, R146.reuse ;  /* 0x000000924b4f7220 */ /* 0x080fe20000410000 */
[-C--:B------:R-:W-:Y:S01]  /*3e20*/  FMUL.FTZ R80, R92, R146.reuse ;  /* 0x000000925c507220 */ /* 0x080fe20000410000 */
[----:B------:R-:W-:Y:S01]  /*3e30*/  FMUL.FTZ R146, R94, R146 ;  /* 0x000000925e927220 */ /* 0x000fe20000410000 */
[----:B------:R-:W-:Y:S01]  /*3e40*/  FMUL.FTZ R78, R78, UR5 ;  /* 0x000000054e4e7c20 */ /* 0x000fe20008410000 */
[----:B------:R-:W-:Y:S01]  /*3e50*/  FMUL.FTZ R79, R79, UR5 ;  /* 0x000000054f4f7c20 */ /* 0x000fe20008410000 */
[----:B------:R-:W-:Y:S01]  /*3e60*/  FMUL.FTZ R80, R80, UR5 ;  /* 0x0000000550507c20 */ /* 0x000fe20008410000 */
[----:B------:R-:W-:Y:S01]  /*3e70*/  FMUL.FTZ R82, R146, UR5 ;  /* 0x0000000592527c20 */ /* 0x000fe20008410000 */
[----:B------:R1:W-:Y:S01]  /*3e80*/  STG.E.128 desc[UR6][R160.64], R108 ;  /* 0x0000006ca0007986 */ /* 0x0003e2000c101d06 */
[----:B------:R-:W-:-:S02]  /*3e90*/  SEL R78, R78, RZ, P4 ;  /* 0x000000ff4e4e7207 */ /* 0x000fc40002000000 */
[----:B------:R-:W-:Y:S01]  /*3ea0*/  SEL R79, R79, RZ, P5 ;  /* 0x000000ff4f4f7207 */ /* 0x000fe20002800000 */
[----:B------:R1:W-:Y:S01]  /*3eb0*/  STG.E.128 desc[UR6][R116.64], R68 ;  /* 0x0000004474007986 */ /* 0x0003e2000c101d06 */
[----:B------:R-:W-:Y:S02]  /*3ec0*/  SEL R80, R80, RZ, P6 ;  /* 0x000000ff50507207 */ /* 0x000fe40003000000 */
[----:B------:R-:W-:Y:S01]  /*3ed0*/  SEL R82, R82, RZ, P2 ;  /* 0x000000ff52527207 */ /* 0x000fe20001000000 */
[----:B------:R1:W-:Y:S04]  /*3ee0*/  STG.E.128 desc[UR6][R112.64], R72 ;  /* 0x0000004870007986 */ /* 0x0003e8000c101d06 */
[----:B------:R1:W-:Y:S04]  /*3ef0*/  STG.E.128 desc[UR6][R148.64], R76 ;  /* 0x0000004c94007986 */ /* 0x0003e8000c101d06 */
[----:B------:R1:W-:Y:S04]  /*3f00*/  STG.E.128 desc[UR6][R114.64], R92 ;  /* 0x0000005c72007986 */ /* 0x0003e8000c101d06 */
[----:B------:R1:W-:Y:S01]  /*3f10*/  STG.E.128 desc[UR6][R118.64], R80 ;  /* 0x0000005076007986 */ /* 0x0003e2000c101d06 */
[----:B------:R-:W-:Y:S05]  /*3f20*/  BRA `(.L_x_11822) ;  /* 0x0000001400f47947 */ /* 0x000fea0003800000 */
.L_x_11820:
        /* <DEDUP_REMOVED lines=13> */
[C---:B0-----:R-:W-:Y:S01]  /*4000*/  FMUL.FTZ R73, R147.reuse, R178 ;  /* 0x000000b293497220 */ /* 0x041fe20000410000 */
[----:B------:R-:W-:Y:S01]  /*4010*/  FMUL.FTZ R75, R147, R176 ;  /* 0x000000b0934b7220 */ /* 0x000fe20000410000 */
[-C--:B------:R-:W-:Y:S01]  /*4020*/  FMUL.FTZ R69, R69, R146.reuse ;  /* 0x0000009245457220 */ /* 0x080fe20000410000 */
[-C--:B------:R-:W-:Y:S01]  /*4030*/  FMUL.FTZ R71, R71, R146.reuse ;  /* 0x0000009247477220 */ /* 0x080fe20000410000 */
[-C--:B------:R-:W-:Y:S01]  /*4040*/  FMUL.FTZ R73, R73, R146.reuse ;  /* 0x0000009249497220 */ /* 0x080fe20000410000 */
[----:B------:R-:W-:Y:S01]  /*4050*/  FMUL.FTZ R75, R75, R146 ;  /* 0x000000924b4b7220 */ /* 0x000fe20000410000 */
[----:B------:R-:W-:Y:S01]  /*4060*/  FMUL.FTZ R69, R69, UR5 ;  /* 0x0000000545457c20 */ /* 0x000fe20008410000 */
[----:B------:R-:W-:Y:S01]  /*4070*/  LOP3.LUT P2, RZ, R159, 0xff, RZ, 0xc0, !PT ;  /* 0x000000ff9fff7812 */ /* 0x000fe2000784c0ff */
[----:B------:R-:W-:Y:S01]  /*4080*/  FMUL.FTZ R71, R71, UR5 ;  /* 0x0000000547477c20 */ /* 0x000fe20008410000 */
[----:B------:R-:W-:Y:S01]  /*4090*/  LOP3.LUT P3, RZ, R159, 0xff00, RZ, 0xc0, !PT ;  /* 0x0000ff009fff7812 */ /* 0x000fe2000786c0ff */
[----:B------:R-:W-:Y:S01]  /*40a0*/  FMUL.FTZ R73, R73, UR5 ;  /* 0x0000000549497c20 */ /* 0x000fe20008410000 */
[----:B------:R-:W-:Y:S01]  /*40b0*/  FMUL.FTZ R75, R75, UR5 ;  /* 0x000000054b4b7c20 */ /* 0x000fe20008410000 */
[----:B------:R-:W-:-:S02]  /*40c0*/  LOP3.LUT P4, RZ, R159, 0xff0000, RZ, 0xc0, !PT ;  /* 0x00ff00009fff7812 */ /* 0x000fc4000788c0ff */
[----:B------:R-:W-:Y:S02]  /*40d0*/  ISETP.GE.U32.AND P5, PT, R159, 0x1000000, PT ;  /* 0x010000009f00780c */ /* 0x000fe40003fa6070 */
[----:B------:R-:W-:Y:S02]  /*40e0*/  SEL R68, R69, RZ, P2 ;  /* 0x000000ff45447207 */ /* 0x000fe40001000000 */
[----:B------:R-:W-:Y:S02]  /*40f0*/  SEL R69, R71, RZ, P3 ;  /* 0x000000ff47457207 */ /* 0x000fe40001800000 */
[----:B------:R-:W-:Y:S02]  /*4100*/  SEL R70, R73, RZ, P4 ;  /* 0x000000ff49467207 */ /* 0x000fe40002000000 */
[----:B------:R-:W-:Y:S01]  /*4110*/  SEL R71, R75, RZ, P5 ;  /* 0x000000ff4b477207 */ /* 0x000fe20002800000 */
[----:B------:R-:W-:Y:S06]  /*4120*/  BRA `(.L_x_11824) ;  /* 0x0000000000707947 */ /* 0x000fec0003800000 */
.L_x_11823:
        /* <DEDUP_REMOVED lines=23> */
[----:B------:R-:W-:Y:S02]  /*42a0*/  ISETP.GE.U32.AND P5, PT, R159, 0x1000000, PT ;  /* 0x010000009f00780c */ /* 0x000fe40003fa6070 */
[----:B------:R-:W-:Y:S02]  /*42b0*/  SEL R68, R68, RZ, P2 ;  /* 0x000000ff44447207 */ /* 0x000fe40001000000 */
[----:B------:R-:W-:Y:S02]  /*42c0*/  SEL R69, R69, RZ, P3 ;  /* 0x000000ff45457207 */ /* 0x000fe40001800000 */
[----:B------:R-:W-:-:S02]  /*42d0*/  SEL R70, R70, RZ, P4 ;  /* 0x000000ff46467207 */ /* 0x000fc40002000000 */
[----:B------:R-:W-:-:S07]  /*42e0*/  SEL R71, R71, RZ, P5 ;  /* 0x000000ff47477207 */ /* 0x000fce0002800000 */
.L_x_11824:
[----:B0-----:R-:W0:Y:S08]  /*42f0*/  @P1 LDC.64 R74, c[0x0][0x478] ;  /* 0x00011e00ff4a1b82 */ /* 0x001e300000000a00 */
        /* <DEDUP_REMOVED lines=33> */
[----:B------:R-:W-:Y:S01]  /*4510*/  SEL R71, R71, RZ, P5 ;  /* 0x000000ff47477207 */ /* 0x000fe20002800000 */
[----:B------:R-:W-:Y:S06]  /*4520*/  BRA `(.L_x_11826) ;  /* 0x0000000000707947 */ /* 0x000fec0003800000 */
.L_x_11825:
        /* <DEDUP_REMOVED lines=8> */
[C---:B0-----:R-:W-:Y:S01]  /*45b0*/  FMUL.FTZ R69, R147.reuse, R172 ;  /* 0x000000ac93457220 */ /* 0x041fe20000410000 */
        /* <DEDUP_REMOVED lines=8> */
[C---:B------:R-:W-:Y:S01]  /*4640*/  LOP3.LUT P2, RZ, R158.reuse, 0xff, RZ, 0xc0, !PT ;  /* 0x000000ff9eff7812 */ /* 0x040fe2000784c0ff */
[----:B------:R-:W-:Y:S01]  /*4650*/  FMUL.FTZ R71, R71, UR5 ;  /* 0x0000000547477c20 */ /* 0x000fe20008410000 */
[C---:B------:R-:W-:Y:S01]  /*4660*/  LOP3.LUT P3, RZ, R158.reuse, 0xff00, RZ, 0xc0, !PT ;  /* 0x0000ff009eff7812 */ /* 0x040fe2000786c0ff */
[----:B------:R-:W-:Y:S01]  /*4670*/  FMUL.FTZ R75, R75, UR5 ;  /* 0x000000054b4b7c20 */ /* 0x000fe20008410000 */
[----:B------:R-:W-:Y:S01]  /*4680*/  FMUL.FTZ R77, R77, UR5 ;  /* 0x000000054d4d7c20 */ /* 0x000fe20008410000 */
[----:B------:R-:W-:-:S02]  /*4690*/  LOP3.LUT P4, RZ, R158, 0xff0000, RZ, 0xc0, !PT ;  /* 0x00ff00009eff7812 */ /* 0x000fc4000788c0ff */
[----:B------:R-:W-:Y:S02]  /*46a0*/  ISETP.GE.U32.AND P5, PT, R158, 0x1000000, PT ;  /* 0x010000009e00780c */ /* 0x000fe40003fa6070 */
[----:B------:R-:W-:Y:S02]  /*46b0*/  SEL R68, R69, RZ, P2 ;  /* 0x000000ff45447207 */ /* 0x000fe40001000000 */
[----:B------:R-:W-:Y:S02]  /*46c0*/  SEL R69, R71, RZ, P3 ;  /* 0x000000ff47457207 */ /* 0x000fe40001800000 */
[----:B------:R-:W-:Y:S02]  /*46d0*/  SEL R70, R75, RZ, P4 ;  /* 0x000000ff4b467207 */ /* 0x000fe40002000000 */
[----:B------:R-:W-:-:S07]  /*46e0*/  SEL R71, R77, RZ, P5 ;  /* 0x000000ff4d477207 */ /* 0x000fce0002800000 */
.L_x_11826:
        /* <DEDUP_REMOVED lines=35> */
.L_x_11827:
        /* <DEDUP_REMOVED lines=28> */
.L_x_11828:
[----:B------:R-:W0:Y:S02]  /*4ae0*/  @P1 LDC.64 R74, c[0x0][0x478] ;  /* 0x00011e00ff4a1b82 */ /* 0x000e240000000a00 */
[----:B0-----:R-:W-:-:S04]  /*4af0*/  @P1 IMAD.WIDE.U32 R74, R152, 0x10, R74 ;  /* 0x00000010984a1825 */ /* 0x001fc800078e004a */
[----:B------:R-:W-:Y:S01]  /*4b00*/  IMAD.WIDE.U32 R152, R152, 0x10, R72 ;  /* 0x0000001098987825 */ /* 0x000fe200078e0048 */
[----:B------:R0:W-:Y:S04]  /*4b10*/  @P1 STG.E.128 desc[UR6][R74.64], R92 ;  /* 0x0000005c4a001986 */ /* 0x0001e8000c101d06 */
[----:B------:R0:W-:Y:S01]  /*4b20*/  STG.E.128 desc[UR6][R152.64], R68 ;  /* 0x0000004498007986 */ /* 0x0001e2000c101d06 */
        /* <DEDUP_REMOVED lines=30> */
.L_x_11829:
        /* <DEDUP_REMOVED lines=28> */
.L_x_11830:
        /* <DEDUP_REMOVED lines=35> */
.L_x_11831:
        /* <DEDUP_REMOVED lines=28> */
.L_x_11832:
[----:B------:R-:W0:Y:S01]  /*52c0*/  @P1 LDC.64 R74, c[0x0][0x478] ;  /* 0x00011e00ff4a1b82 */ /* 0x000e220000000a00 */
[----:B------:R-:W-:-:S04]  /*52d0*/  IMAD.WIDE.U32 R76, R148, 0x10, R72 ;  /* 0x00000010944c7825 */ /* 0x000fc800078e0048 */
[----:B0-----:R-:W-:-:S05]  /*52e0*/  @P1 IMAD.WIDE.U32 R74, R148, 0x10, R74 ;  /* 0x00000010944a1825 */ /* 0x001fca00078e004a */
[----:B------:R0:W-:Y:S04]  /*52f0*/  @P1 STG.E.128 desc[UR6][R74.64], R92 ;  /* 0x0000005c4a001986 */ /* 0x0001e8000c101d06 */
[----:B------:R0:W-:Y:S01]  /*5300*/  STG.E.128 desc[UR6][R76.64], R68 ;  /* 0x000000444c007986 */ /* 0x0001e2000c101d06 */
[----:B------:R-:W-:Y:S05]  /*5310*/  @!P1 BRA `(.L_x_11833) ;  /* 0x0000000000749947 */ /* 0x000fea0003800000 */
        /* <DEDUP_REMOVED lines=29> */
.L_x_11833:
        /* <DEDUP_REMOVED lines=28> */
.L_x_11834:
[----:B------:R-:W0:Y:S01]  /*56b0*/  @P1 LDC.64 R74, c[0x0][0x478] ;  /* 0x00011e00ff4a1b82 */ /* 0x000e220000000a00 */
[----:B------:R-:W-:-:S04]  /*56c0*/  IMAD.WIDE.U32 R72, R145, 0x10, R72 ;  /* 0x0000001091487825 */ /* 0x000fc800078e0048 */
[----:B0-----:R-:W-:-:S05]  /*56d0*/  @P1 IMAD.WIDE.U32 R74, R145, 0x10, R74 ;  /* 0x00000010914a1825 */ /* 0x001fca00078e004a */
[----:B------:R0:W-:Y:S04]  /*56e0*/  @P1 STG.E.128 desc[UR6][R74.64], R92 ;  /* 0x0000005c4a001986 */ /* 0x0001e8000c101d06 */
[----:B------:R0:W-:Y:S02]  /*56f0*/  STG.E.128 desc[UR6][R72.64], R68 ;  /* 0x0000004448007986 */ /* 0x0001e4000c101d06 */
.L_x_11822:
[----:B012---:R-:W0:Y:S02]  /*5700*/  LDC.64 R68, c[0x0][0x380] ;  /* 0x0000e000ff447b82 */ /* 0x007e240000000a00 */
[----:B0-----:R-:W-:-:S04]  /*5710*/  LEA R138, R68, R138, 0x2 ;  /* 0x0000008a448a7211 */ /* 0x001fc800078e10ff */
[----:B------:R-:W-:-:S13]  /*5720*/  ISETP.GE.AND P1, PT, R138, R69, PT ;  /* 0x000000458a00720c */ /* 0x000fda0003f26270 */
[----:B------:R-:W-:Y:S05]  /*5730*/  @!P1 BRA `(.L_x_11835) ;  /* 0xffffffac00b09947 */ /* 0x000fea000383ffff */
[----:B------:R-:W-:Y:S05]  /*5740*/  BSYNC B1 ;  /* 0x0000000000017941 */ /* 0x000fea0003800000 */
.L_x_11816:
        /* <DEDUP_REMOVED lines=48> */
.L_x_11815:
[----:B------:R-:W-:Y:S05]  /*5a50*/  BSYNC B0 ;  /* 0x0000000000007941 */ /* 0x000fea0003800000 */
.L_x_11814:
        /* <DEDUP_REMOVED lines=14> */
[----:B------:R0:W-:Y:S04]  /*5b40*/  STS.128 [R139+0x800], R32 ;  /* 0x000800208b007388 */ /* 0x0001e80000000c00 */
[----:B------:R-:W-:Y:S01]  /*5b50*/  STS.128 [R139+0xa00], R36 ;  /* 0x000a00248b007388 */ /* 0x000fe20000000c00 */
[----:B------:R-:W-:Y:S08]  /*5b60*/  BAR.SYNC.DEFER_BLOCKING 0x0 ;  /* 0x0000000000007b1d */ /* 0x000ff00000010000 */
[----:B0-----:R-:W1:Y:S01]  /*5b70*/  LDC R34, c[0x0][0x388] ;  /* 0x0000e200ff227b82 */ /* 0x001e620000000800 */
[----:B------:R-:W0:Y:S04]  /*5b80*/  LDS R3, [R52+0x200] ;  /* 0x0002000034037984 */ /* 0x000e280000000800 */
[----:B------:R-:W3:Y:S04]  /*5b90*/  LDS R16, [R52+0x400] ;  /* 0x0004000034107984 */ /* 0x000ee80000000800 */
[----:B------:R-:W4:Y:S04]  /*5ba0*/  LDS R17, [R52+0x600] ;  /* 0x0006000034117984 */ /* 0x000f280000000800 */
[----:B------:R-:W5:Y:S04]  /*5bb0*/  LDS R20, [R52+0xe00] ;  /* 0x000e000034147984 */ /* 0x000f680000000800 */
[----:B------:R-:W2:Y:S04]  /*5bc0*/  LDS R21, [R52+0x1000] ;  /* 0x0010000034157984 */ /* 0x000ea80000000800 */
[----:B------:R-:W1:Y:S04]  /*5bd0*/  LDS R22, [R52+0x1200] ;  /* 0x0012000034167984 */ /* 0x000e680000000800 */
[----:B------:R-:W1:Y:S04]  /*5be0*/  LDS R2, [R52] ;  /* 0x0000000034027984 */ /* 0x000e680000000800 */
        /* <DEDUP_REMOVED lines=11> */
[----:B--2---:R-:W-:-:S03]  /*5ca0*/  FADD.FTZ R16, R16, R21 ;  /* 0x0000001510107221 */ /* 0x004fc60000010000 */
[----:B------:R-:W2:Y:S01]  /*5cb0*/  LDS R27, [R52+0x1c00] ;  /* 0x001c0000341b7984 */ /* 0x000ea20000000800 */
        /* <DEDUP_REMOVED lines=29> */
[----:B---3--:R-:W-:-:S03]  /*5e90*/  FADD.FTZ R21, R18, R21 ;  /* 0x0000001512157221 */ /* 0x008fc60000010000 */
[----:B------:R0:W-:Y:S01]  /*5ea0*/  STS.128 [R139+0x600], R4 ;  /* 0x000600048b007388 */ /* 0x0001e20000000c00 */
[----:B----4-:R-:W-:-:S03]  /*5eb0*/  FADD.FTZ R19, R19, R22 ;  /* 0x0000001613137221 */ /* 0x010fc60000010000 */
[----:B------:R-:W-:Y:S04]  /*5ec0*/  STS.128 [R139+0x800], R8 ;  /* 0x000800088b007388 */ /* 0x000fe80000000c00 */
[----:B------:R-:W-:Y:S01]  /*5ed0*/  STS.128 [R139+0xa00], R12 ;  /* 0x000a000c8b007388 */ /* 0x000fe20000000c00 */
[----:B------:R-:W-:Y:S01]  /*5ee0*/  BAR.SYNC.DEFER_BLOCKING 0x0 ;  /* 0x0000000000007b1d */ /* 0x000fe20000010000 */
[----:B0-----:R-:W-:Y:S01]  /*5ef0*/  FADD.FTZ R7, R3, R32 ;  /* 0x0000002003077221 */ /* 0x001fe20000010000 */
[----:B------:R-:W-:-:S05]  /*5f00*/  IMAD R3, R34, UR4, RZ ;  /* 0x0000000422037c24 */ /* 0x000fca000f8e02ff */
[----:B------:R-:W-:-:S04]  /*5f10*/  IADD3 R18, P0, PT, R3, R0, RZ ;  /* 0x0000000003127210 */ /* 0x000fc80007f1e0ff */
[----:B------:R-:W-:Y:S02]  /*5f20*/  IADD3.X R3, PT, PT, RZ, RZ, RZ, P0, !PT ;  /* 0x000000ffff037210 */ /* 0x000fe400007fe4ff */
[C---:B------:R-:W-:Y:S02]  /*5f30*/  SHF.L.U32 R0, R18.reuse, 0x2, RZ ;  /* 0x0000000212007819 */ /* 0x040fe400000006ff */
[----:B------:R-:W-:Y:S02]  /*5f40*/  SHF.L.U64.HI R18, R18, 0x2, R3 ;  /* 0x0000000212127819 */ /* 0x000fe40000010203 */
[----:B------:R-:W-:Y:S01]  /*5f50*/  IADD3 R2, P0, PT, R0, UR22, RZ ;  /* 0x0000001600027c10 */ /* 0x000fe2000ff1e0ff */
[----:B------:R-:W0:Y:S03]  /*5f60*/  LDS R23, [R52] ;  /* 0x0000000034177984 */ /* 0x000e260000000800 */
[----:B------:R-:W-:Y:S01]  /*5f70*/  IADD3.X R3, PT, PT, R18, UR23, RZ, P0, !PT ;  /* 0x0000001712037c10 */ /* 0x000fe200087fe4ff */
        /* <DEDUP_REMOVED lines=25> */
[----:B------:R-:W-:-:S03]  /*6110*/  FADD.FTZ R6, R6, R11 ;  /* 0x0000000b06067221 */ /* 0x000fc60000010000 */
[----:B------:R-:W5:Y:S01]  /*6120*/  LDS R39, [R52+0x2800] ;  /* 0x0028000034277984 */ /* 0x000f620000000800 */
[----:B------:R-:W-:-:S03]  /*6130*/  FADD.FTZ R9, RZ, R9 ;  /* 0x00000009ff097221 */ /* 0x000fc60000010000 */
[----:B------:R-:W5:Y:S01]  /*6140*/  LDS R14, [R52+0x2000] ;  /* 0x00200000340e7984 */ /* 0x000f620000000800 */
[----:B------:R-:W-:Y:S01]  /*6150*/  FADD.FTZ R24, R24, R5 ;  /* 0x0000000518187221 */ /* 0x000fe20000010000 */
[----:B------:R-:W-:Y:S02]  /*6160*/  IADD3.X R5, PT, PT, R18, UR21, RZ, P1, !PT ;  /* 0x0000001512057c10 */ /* 0x000fe40008ffe4ff */
        /* <DEDUP_REMOVED lines=31> */
.L_x_11819:
        /* <DEDUP_REMOVED lines=8> */
.L_x_11837:
[----:B------:R-:W-:Y:S05]  /*63e0*/  BSYNC B2 ;  /* 0x0000000000027941 */ /* 0x000fea0003800000 */
.L_x_11836:
        /* <DEDUP_REMOVED lines=8> */
.L_x_11838:
[----:B------:R-:W-:-:S05]  /*6470*/  FADD.FTZ R68, R68, R197 ;  /* 0x000000c544447221 */ /* 0x000fca0000010000 */
[----:B------:R-:W-:Y:S01]  /*6480*/  MOV R79, R68 ;  /* 0x00000044004f7202 */ /* 0x000fe20000000f00 */
[----:B------:R-:W-:Y:S01]  /*6490*/  HFMA2 R78, -RZ, RZ, 0, 1.1920928955078125e-07 ;  /* 0x00000002ff4e7431 */ /* 0x000fe200000001ff */
[----:B------:R-:W-:-:S07]  /*64a0*/  MOV R70, R77 ;  /* 0x0000004d00467202 */ /* 0x000fce0000000f00 */
[----:B------:R-:W-:Y:S05]  /*64b0*/  WARPSYNC.COLLECTIVE R76, `(.L_x_11839) ;  /* 0x000000004c087348 */ /* 0x000fea0003c00000 */
[----:B------:R0:W1:Y:S02]  /*64c0*/  SHFL.BFLY P3, R77, R79, R78, R81 ;  /* 0x0c00004e4f4d7389 */ /* 0x0000640000060051 */
[----:B01----:R-:W-:Y:S05]  /*64d0*/  ENDCOLLECTIVE ;  /* 0x000000000000791b */ /* 0x003fea0003800000 */
.L_x_11839:
[----:B------:R-:W-:-:S05]  /*64e0*/  FADD.FTZ R70, R70, R199 ;  /* 0x000000c746467221 */ /* 0x000fca0000010000 */
[----:B------:R-:W-:Y:S02]  /*64f0*/  MOV R79, R70 ;  /* 0x00000046004f7202 */ /* 0x000fe40000000f00 */
[----:B------:R-:W-:-:S07]  /*6500*/  MOV R69, R77 ;  /* 0x0000004d00457202 */ /* 0x000fce0000000f00 */
[----:B------:R-:W-:Y:S05]  /*6510*/  WARPSYNC.COLLECTIVE R76, `(.L_x_11840) ;  /* 0x000000004c087348 */ /* 0x000fea0003c00000 */
[----:B------:R0:W1:Y:S02]  /*6520*/  SHFL.BFLY P3, R77, R79, R78, R81 ;  /* 0x0c00004e4f4d7389 */ /* 0x0000640000060051 */
[----:B01----:R-:W-:Y:S05]  /*6530*/  ENDCOLLECTIVE ;  /* 0x000000000000791b */ /* 0x003fea0003800000 */
.L_x_11840:
[----:B------:R-:W-:-:S05]  /*6540*/  FADD.FTZ R69, R68, R69 ;  /* 0x0000004544457221 */ /* 0x000fca0000010000 */
[----:B------:R-:W-:Y:S01]  /*6550*/  MOV R79, R69 ;  /* 0x00000045004f7202 */ /* 0x000fe20000000f00 */
[----:B------:R-:W-:Y:S01]  /*6560*/  HFMA2 R78, -RZ, RZ, 0, 2.384185791015625e-07 ;  /* 0x00000004ff4e7431 */ /* 0x000fe200000001ff */
[----:B------:R-:W-:-:S07]  /*6570*/  MOV R71, R77 ;  /* 0x0000004d00477202 */ /* 0x000fce0000000f00 */
[----:B------:R-:W-:Y:S05]  /*6580*/  WARPSYNC.COLLECTIVE R76, `(.L_x_11841) ;  /* 0x000000004c087348 */ /* 0x000fea0003c00000 */
[----:B------:R0:W1:Y:S02]  /*6590*/  SHFL.BFLY P3, R77, R79, R78, R81 ;  /* 0x0c00004e4f4d7389 */ /* 0x0000640000060051 */
[----:B01----:R-:W-:Y:S05]  /*65a0*/  ENDCOLLECTIVE ;  /* 0x000000000000791b */ /* 0x003fea0003800000 */
.L_x_11841:
[----:B------:R-:W-:-:S05]  /*65b0*/  FADD.FTZ R71, R70, R71 ;  /* 0x0000004746477221 */ /* 0x000fca0000010000 */
[----:B------:R-:W-:Y:S02]  /*65c0*/  MOV R79, R71 ;  /* 0x00000047004f7202 */ /* 0x000fe40000000f00 */
[----:B------:R-:W-:-:S07]  /*65d0*/  MOV R72, R77 ;  /* 0x0000004d00487202 */ /* 0x000fce0000000f00 */
[----:B------:R-:W-:Y:S05]  /*65e0*/  WARPSYNC.COLLECTIVE R76, `(.L_x_11842) ;  /* 0x000000004c087348 */ /* 0x000fea0003c00000 */
[----:B------:R0:W1:Y:S02]  /*65f0*/  SHFL.BFLY P3, R77, R79, R78, R81 ;  /* 0x0c00004e4f4d7389 */ /* 0x0000640000060051 */
[----:B01----:R-:W-:Y:S05]  /*6600*/  ENDCOLLECTIVE ;  /* 0x000000000000791b */ /* 0x003fea0003800000 */
.L_x_11842:
[----:B------:R-:W-:-:S05]  /*6610*/  FADD.FTZ R72, R69, R72 ;  /* 0x0000004845487221 */ /* 0x000fca0000010000 */
[----:B------:R-:W-:Y:S01]  /*6620*/  MOV R79, R72 ;  /* 0x00000048004f7202 */ /* 0x000fe20000000f00 */
[----:B------:R-:W-:Y:S01]  /*6630*/  HFMA2 R78, -RZ, RZ, 0, 4.76837158203125e-07 ;  /* 0x00000008ff4e7431 */ /* 0x000fe200000001ff */
[----:B------:R-:W-:-:S07]  /*6640*/  MOV R74, R77 ;  /* 0x0000004d004a7202 */ /* 0x000fce0000000f00 */
[----:B------:R-:W-:Y:S05]  /*6650*/  WARPSYNC.COLLECTIVE R76, `(.L_x_11843) ;  /* 0x000000004c087348 */ /* 0x000fea0003c00000 */
[----:B------:R0:W1:Y:S02]  /*6660*/  SHFL.BFLY P3, R77, R79, R78, R81 ;  /* 0x0c00004e4f4d7389 */ /* 0x0000640000060051 */
[----:B01----:R-:W-:Y:S05]  /*6670*/  ENDCOLLECTIVE ;  /* 0x000000000000791b */ /* 0x003fea0003800000 */
.L_x_11843:
[----:B------:R-:W-:-:S05]  /*6680*/  FADD.FTZ R74, R71, R74 ;  /* 0x0000004a474a7221 */ /* 0x000fca0000010000 */
[----:B------:R-:W-:Y:S02]  /*6690*/  MOV R79, R74 ;  /* 0x0000004a004f7202 */ /* 0x000fe40000000f00 */
[----:B------:R-:W-:-:S07]  /*66a0*/  MOV R73, R77 ;  /* 0x0000004d00497202 */ /* 0x000fce0000000f00 */
[----:B------:R-:W-:Y:S05]  /*66b0*/  WARPSYNC.COLLECTIVE R76, `(.L_x_11844) ;  /* 0x000000004c087348 */ /* 0x000fea0003c00000 */
[----:B------:R0:W1:Y:S02]  /*66c0*/  SHFL.BFLY P3, R77, R79, R78, R81 ;  /* 0x0c00004e4f4d7389 */ /* 0x0000640000060051 */
[----:B01----:R-:W-:Y:S05]  /*66d0*/  ENDCOLLECTIVE ;  /* 0x000000000000791b */ /* 0x003fea0003800000 */
.L_x_11844:
[----:B------:R-:W-:-:S05]  /*66e0*/  FADD.FTZ R73, R72, R73 ;  /* 0x0000004948497221 */ /* 0x000fca0000010000 */
[----:B------:R-:W-:Y:S01]  /*66f0*/  MOV R79, R73 ;  /* 0x00000049004f7202 */ /* 0x000fe20000000f00 */
[----:B------:R-:W-:Y:S01]  /*6700*/  HFMA2 R78, -RZ, RZ, 0, 9.5367431640625e-07 ;  /* 0x00000010ff4e7431 */ /* 0x000fe200000001ff */
[----:B------:R-:W-:-:S07]  /*6710*/  MOV R75, R77 ;  /* 0x0000004d004b7202 */ /* 0x000fce0000000f00 */
[----:B------:R-:W-:Y:S05]  /*6720*/  WARPSYNC.COLLECTIVE R76, `(.L_x_11845) ;  /* 0x000000004c087348 */ /* 0x000fea0003c00000 */
[----:B------:R0:W1:Y:S02]  /*6730*/  SHFL.BFLY P3, R77, R79, R78, R81 ;  /* 0x0c00004e4f4d7389 */ /* 0x0000640000060051 */
[----:B01----:R-:W-:Y:S05]  /*6740*/  ENDCOLLECTIVE ;  /* 0x000000000000791b */ /* 0x003fea0003800000 */
.L_x_11845:
[----:B------:R-:W-:-:S05]  /*6750*/  FADD.FTZ R75, R74, R75 ;  /* 0x0000004b4a4b7221 */ /* 0x000fca0000010000 */
[----:B------:R-:W-:Y:S02]  /*6760*/  MOV R79, R75 ;  /* 0x0000004b004f7202 */ /* 0x000fe40000000f00 */
[----:B------:R-:W-:-:S07]  /*6770*/  MOV R68, R77 ;  /* 0x0000004d00447202 */ /* 0x000fce0000000f00 */
[----:B------:R-:W-:Y:S05]  /*6780*/  WARPSYNC.COLLECTIVE R76, `(.L_x_11846) ;  /* 0x000000004c087348 */ /* 0x000fea0003c00000 */
[----:B------:R0:W1:Y:S02]  /*6790*/  SHFL.BFLY P3, R77, R79, R78, R81 ;  /* 0x0c00004e4f4d7389 */ /* 0x0000640000060051 */
[----:B01----:R-:W-:Y:S05]  /*67a0*/  ENDCOLLECTIVE ;  /* 0x000000000000791b */ /* 0x003fea0003800000 */
.L_x_11846:
[----:B------:R-:W-:Y:S01]  /*67b0*/  MOV R70, R77 ;  /* 0x0000004d00467202 */ /* 0x000fe20000000f00 */
[----:B------:R-:W-:Y:S06]  /*67c0*/  BRA `(.L_x_11847) ;  /* 0xffffffbc00d07947 */ /* 0x000fec000383ffff */
.L_x_11848:
        /* <DEDUP_REMOVED lines=11> */
.L_x_14580:


//--------------------- .text._ZN10layer_norm22ln_bwd_finalize_kernelINS_22Kernel_traits_finalizeILj768E6__halfffffjLb0ELj1024ELj4ENS_18Kernel_traits_baseILj768ES2_ffffjLj1024EEEEELb0ELb0EEEvNS_9BwdParamsE --------------------------
	.section	.text._ZN10layer_norm22ln_bwd_finalize_kernelINS_22Kernel_traits_finalizeILj768E6__halfffffjLb0ELj1024ELj4ENS_18Kernel_traits_baseILj768ES2_ffffjLj1024EEEEELb0ELb0EEEvNS_9BwdParamsE,"ax",@progbits
	.align	128
        .global         _ZN10layer_norm22ln_bwd_finalize_kernelINS_22Kernel_traits_finalizeILj768E6__halfffffjLb0ELj1024ELj4ENS_18Kernel_traits_baseILj768ES2_ffffjLj1024EEEEELb0ELb0EEEvNS_9BwdParamsE
        .type           _ZN10layer_norm22ln_bwd_finalize_kernelINS_22Kernel_traits_finalizeILj768E6__halfffffjLb0ELj1024ELj4ENS_18Kernel_traits_baseILj768ES2_ffffjLj1024EEEEELb0ELb0EEEvNS_9BwdParamsE,@function
        .size           _ZN10layer_norm22ln_bwd_finalize_kernelINS_22Kernel_traits_finalizeILj768E6__halfffffjLb0ELj1024ELj4ENS_18Kernel_traits_baseILj768ES2_ffffjLj1024EEEEELb0ELb0EEEvNS_9BwdParamsE,(.L_x_14581 - _ZN10layer_norm22ln_bwd_finalize_kernelINS_22Kernel_traits_finalizeILj768E6__halfffffjLb0ELj1024ELj4ENS_18Kernel_traits_baseILj768ES2_ffffjLj1024EEEEELb0ELb0EEEvNS_9BwdParamsE)
        .other          _ZN10layer_norm22ln_bwd_finalize_kernelINS_22Kernel_traits_finalizeILj768E6__halfffffjLb0ELj1024ELj4ENS_18Kernel_traits_baseILj768ES2_ffffjLj1024EEEEELb0ELb0EEEvNS_9BwdParamsE,@"STO_CUDA_ENTRY STV_DEFAULT"
_ZN10layer_norm22ln_bwd_finalize_kernelINS_22Kernel_traits_finalizeILj768E6__halfffffjLb0ELj1024ELj4ENS_18Kernel_traits_baseILj768ES2_ffffjLj1024EEEEELb0ELb0EEEvNS_9BwdParamsE:
.text._ZN10layer_norm22ln_bwd_finalize_kernelINS_22Kernel_traits_finalizeILj768E6__halfffffjLb0ELj1024ELj4ENS_18Kernel_traits_baseILj768ES2_ffffjLj1024EEEEELb0ELb0EEEvNS_9BwdParamsE:
        /* <DEDUP_REMOVED lines=82> */
.L_x_11853:
        /* <DEDUP_REMOVED lines=118> */
.L_x_11852:
[----:B------:R-:W-:Y:S05]  /*0c80*/  BSYNC.RECONVERGENT B1 ;  /* 0x0000000000017941 */ /* 0x000fea0003800200 */
.L_x_11851:
        /* <DEDUP_REMOVED lines=75> */
.L_x_11855:
[----:B------:R-:W-:Y:S05]  /*1140*/  BSYNC.RECONVERGENT B1 ;  /* 0x0000000000017941 */ /* 0x000fea0003800200 */
.L_x_11854:
        /* <DEDUP_REMOVED lines=37> */
.L_x_11857:
[----:B------:R-:W-:Y:S05]  /*13a0*/  BSYNC.RECONVERGENT B1 ;  /* 0x0000000000017941 */ /* 0x000fea0003800200 */
.L_x_11856:
[----:B------:R-:W-:Y:S05]  /*13b0*/  @!P1 BRA `(.L_x_11850) ;  /* 0x0000000000409947 */ /* 0x000fea0003800000 */
[----:B------:R-:W0:Y:S01]  /*13c0*/  LDC.64 R10, c[0x0][0x440] ;  /* 0x00011000ff0a7b82 */ /* 0x000e220000000a00 */
[----:B------:R-:W-:Y:S01]  /*13d0*/  IMAD R59, R0, R56, R59 ;  /* 0x00000038003b7224 */ /* 0x000fe200078e023b */
[----:B------:R-:W-:Y:S02]  /*13e0*/  LOP3.LUT R8, R8, 0x1f, RZ, 0xc0, !PT ;  /* 0x0000001f08087812 */ /* 0x000fe400078ec0ff */
[----:B------:R-:W-:Y:S02]  /*13f0*/  IADD3 R9, PT, PT, -R9, RZ, RZ ;  /* 0x000000ff09097210 */ /* 0x000fe40007ffe1ff */
[----:B------:R-:W-:Y:S02]  /*1400*/  IADD3 R59, PT, PT, R8, R59, RZ ;  /* 0x0000003b083b7210 */ /* 0x000fe40007ffe0ff */
[----:B------:R-:W1:Y:S05]  /*1410*/  LDC.64 R12, c[0x0][0x448] ;  /* 0x00011200ff0c7b82 */ /* 0x000e6a0000000a00 */
.L_x_11858:
        /* <DEDUP_REMOVED lines=10> */
.L_x_11850:
[----:B------:R-:W-:Y:S05]  /*14c0*/  BSYNC.RECONVERGENT B0 ;  /* 0x0000000000007941 */ /* 0x000fea0003800200 */
.L_x_11849:
        /* <DEDUP_REMOVED lines=59> */
.L_x_11859:
        /* <DEDUP_REMOVED lines=16> */
.L_x_14581:


//--------------------- .text._ZN10layer_norm13ln_bwd_kernelINS_13Kernel_traitsI6__halfffffjLj768ELj1ELj4ELj1ELj16ENS_18Kernel_traits_baseILj768ES2_ffffjLj128EEEEELb1ELb0ELb1ELb0EEEvNS_9BwdParamsE --------------------------
	.section	.text._ZN10layer_norm13ln_bwd_kernelINS_13Kernel_traitsI6__halfffffjLj768ELj1ELj4ELj1ELj16ENS_18Kernel_traits_baseILj768ES2_ffffjLj128EEEEELb1ELb0ELb1ELb0EEEvNS_9BwdParamsE,"ax",@progbits
	.align	128
        .global         _ZN10layer_norm13ln_bwd_kernelINS_13Kernel_traitsI6__halfffffjLj768ELj1ELj4ELj1ELj16ENS_18Kernel_traits_baseILj768ES2_ffffjLj128EEEEELb1ELb0ELb1ELb0EEEvNS_9BwdParamsE
        .type           _ZN10layer_norm13ln_bwd_kernelINS_13Kernel_traitsI6__halfffffjLj768ELj1ELj4ELj1ELj16ENS_18Kernel_traits_baseILj768ES2_ffffjLj128EEEEELb1ELb0ELb1ELb0EEEvNS_9BwdParamsE,@function
        .size           _ZN10layer_norm13ln_bwd_kernelINS_13Kernel_traitsI6__halfffffjLj768ELj1ELj4ELj1ELj16ENS_18Kernel_traits_baseILj768ES2_ffffjLj128EEEEELb1ELb0ELb1ELb0EEEvNS_9BwdParamsE,(.L_x_14582 - _ZN10layer_norm13ln_bwd_kernelINS_13Kernel_traitsI6__halfffffjLj768ELj1ELj4ELj1ELj16ENS_18Kernel_traits_baseILj768ES2_ffffjLj128EEEEELb1ELb0ELb1ELb0EEEvNS_9BwdParamsE)
        .other          _ZN10layer_norm13ln_bwd_kernelINS_13Kernel_traitsI6__halfffffjLj768ELj1ELj4ELj1ELj16ENS_18Kernel_traits_baseILj768ES2_ffffjLj128EEEEELb1ELb0ELb1ELb0EEEvNS_9BwdParamsE,@"STO_CUDA_ENTRY STV_DEFAULT"
_ZN10layer_norm13ln_bwd_kernelINS_13Kernel_traitsI6__halfffffjLj768ELj1ELj4ELj1ELj16ENS_18Kernel_traits_baseILj768ES2_ffffjLj128EEEEELb1ELb0ELb1ELb0EEEvNS_9BwdParamsE:
.text._ZN10layer_norm13ln_bwd_kernelINS_13Kernel_traitsI6__halfffffjLj768ELj1ELj4ELj1ELj16ENS_18Kernel_traits_baseILj768ES2_ffffjLj128EEEEELb1ELb0ELb1ELb0EEEvNS_9BwdParamsE:
        /* <DEDUP_REMOVED lines=21> */
[C---:B------:R-:W-:Y:S01]  /*0150*/  ISETP.GE.U32.AND P3, PT, R9.reuse, 0x80, PT ;  /* 0x000000800900780c */ /* 0x040fe20003f66070 */
[----:B------:R-:W2:Y:S01]  /*0160*/  S2UR UR4, SR_CTAID.X ;  /* 0x00000000000479c3 */ /* 0x000ea20000002500 */
[C---:B------:R-:W-:Y:S02]  /*0170*/  ISETP.GE.U32.AND P4, PT, R9.reuse, 0xa0, PT ;  /* 0x000000a00900780c */ /* 0x040fe40003f86070 */
[----:B------:R-:W-:-:S05]  /*0180*/  ISETP.GE.U32.AND P5, PT, R9, 0xc0, PT ;  /* 0x000000c00900780c */ /* 0x000fca0003fa6070 */
[----:B------:R-:W3:Y:S08]  /*0190*/  @P0 LDC.64 R2, c[0x0][0x3d0] ;  /* 0x0000f400ff020b82 */ /* 0x000ef00000000a00 */
[----:B------:R-:W4:Y:S08]  /*01a0*/  @P1 LDC.64 R20, c[0x0][0x3d0] ;  /* 0x0000f400ff141b82 */ /* 0x000f300000000a00 */
[----:B------:R-:W1:Y:S01]  /*01b0*/  @P2 LDC.64 R22, c[0x0][0x3d0] ;  /* 0x0000f400ff162b82 */ /* 0x000e620000000a00 */
[C---:B---3--:R-:W-:Y:S01]  /*01c0*/  @P0 IMAD.WIDE.U32 R2, R13.reuse, 0x8, R2 ;  /* 0x000000080d020825 */ /* 0x048fe200078e0002 */
[----:B------:R-:W-:-:S06]  /*01d0*/  @P0 LOP3.LUT R13, R13, 0x20, RZ, 0xfc, !PT ;  /* 0x000000200d0d0812 */ /* 0x000fcc00078efcff */
[----:B------:R-:W3:Y:S01]  /*01e0*/  @P3 LDC.64 R28, c[0x0][0x3d0] ;  /* 0x0000f400ff1c3b82 */ /* 0x000ee20000000a00 */
[----:B--2---:R-:W-:Y:S01]  /*01f0*/  USHF.L.U32 UR4, UR4, 0x2, URZ ;  /* 0x0000000204047899 */ /* 0x004fe200080006ff */
[----:B------:R-:W-:Y:S01]  /*0200*/  SHF.R.U32.HI R8, RZ, 0x5, R12 ;  /* 0x00000005ff087819 */ /* 0x000fe2000001160c */
[----:B------:R-:W5:Y:S01]  /*0210*/  @P0 LDG.E.64 R4, desc[UR6][R2.64] ;  /* 0x0000000602040981 */ /* 0x000f62000c1e1b00 */
[C---:B----4-:R-:W-:Y:S01]  /*0220*/  @P1 IMAD.WIDE.U32 R20, R13.reuse, 0x8, R20 ;  /* 0x000000080d141825 */ /* 0x050fe200078e0014 */
[----:B------:R-:W-:-:S03]  /*0230*/  @P1 IADD3 R13, PT, PT, R13, 0x20, RZ ;  /* 0x000000200d0d1810 */ /* 0x000fc60007ffe0ff */
[----:B------:R-:W2:Y:S08]  /*0240*/  @P4 LDC.64 R30, c[0x0][0x3d0] ;  /* 0x0000f400ff1e4b82 */ /* 0x000eb00000000a00 */
[----:B------:R-:W4:Y:S01]  /*0250*/  @P5 LDC.64 R32, c[0x0][0x3d0] ;  /* 0x0000f400ff205b82 */ /* 0x000f220000000a00 */
[C---:B-1----:R-:W-:Y:S01]  /*0260*/  @P2 IMAD.WIDE.U32 R26, R13.reuse, 0x8, R22 ;  /* 0x000000080d1a2825 */ /* 0x042fe200078e0016 */
[----:B------:R-:W-:Y:S01]  /*0270*/  @P2 IADD3 R13, PT, PT, R13, 0x20, RZ ;  /* 0x000000200d0d2810 */ /* 0x000fe20007ffe0ff */
[----:B------:R1:W5:Y:S04]  /*0280*/  @P1 LDG.E.64 R6, desc[UR6][R20.64] ;  /* 0x0000000614061981 */ /* 0x000368000c1e1b00 */
[----:B------:R-:W5:Y:S01]  /*0290*/  @P2 LDG.E.64 R14, desc[UR6][R26.64] ;  /* 0x000000061a0e2981 */ /* 0x000f62000c1e1b00 */
[----:B------:R-:W-:Y:S01]  /*02a0*/  LOP3.LUT R8, R8, UR4, RZ, 0xfc, !PT ;  /* 0x0000000408087c12 */ /* 0x000fe2000f8efcff */
[C---:B---3--:R-:W-:Y:S01]  /*02b0*/  @P3 IMAD.WIDE.U32 R28, R13.reuse, 0x8, R28 ;  /* 0x000000080d1c3825 */ /* 0x048fe200078e001c */
[----:B------:R-:W-:-:S02]  /*02c0*/  @P3 IADD3 R13, PT, PT, R13, 0x20, RZ ;  /* 0x000000200d0d3810 */ /* 0x000fc40007ffe0ff */
[----:B------:R-:W-:Y:S02]  /*02d0*/  ISETP.GE.AND P0, PT, R8, UR5, PT ;  /* 0x0000000508007c0c */ /* 0x000fe4000bf06270 */
[----:B-1----:R-:W-:Y:S01]  /*02e0*/  CS2R R20, SRZ ;  /* 0x0000000000147805 */ /* 0x002fe2000001ff00 */
[----:B------:R1:W5:Y:S01]  /*02f0*/  @P3 LDG.E.64 R16, desc[UR6][R28.64] ;  /* 0x000000061c103981 */ /* 0x000362000c1e1b00 */
[C---:B--2---:R-:W-:Y:S01]  /*0300*/  @P4 IMAD.WIDE.U32 R30, R13.reuse, 0x8, R30 ;  /* 0x000000080d1e4825 */ /* 0x044fe200078e001e */
[----:B------:R-:W-:Y:S02]  /*0310*/  @P4 IADD3 R13, PT, PT, R13, 0x20, RZ ;  /* 0x000000200d0d4810 */ /* 0x000fe40007ffe0ff */
[----:B------:R-:W-:Y:S02]  /*0320*/  CS2R R76, SRZ ;  /* 0x00000000004c7805 */ /* 0x000fe4000001ff00 */
[----:B------:R-:W-:Y:S02]  /*0330*/  CS2R R78, SRZ ;  /* 0x00000000004e7805 */ /* 0x000fe4000001ff00 */
[----:B------:R-:W-:Y:S01]  /*0340*/  CS2R R34, SRZ ;  /* 0x0000000000227805 */ /* 0x000fe2000001ff00 */
[----:B------:R2:W5:Y:S01]  /*0350*/  @P4 LDG.E.64 R18, desc[UR6][R30.64] ;  /* 0x000000061e124981 */ /* 0x000562000c1e1b00 */
[----:B----4-:R-:W-:Y:S01]  /*0360*/  @P5 IMAD.WIDE.U32 R22, R13, 0x8, R32 ;  /* 0x000000080d165825 */ /* 0x010fe200078e0020 */
[----:B-1----:R-:W-:-:S02]  /*0370*/  CS2R R28, SRZ ;  /* 0x00000000001c7805 */ /* 0x002fc4000001ff00 */
[----:B------:R-:W-:Y:S02]  /*0380*/  CS2R R32, SRZ ;  /* 0x0000000000207805 */ /* 0x000fe4000001ff00 */
[----:B------:R-:W-:Y:S02]  /*0390*/  CS2R R36, SRZ ;  /* 0x0000000000247805 */ /* 0x000fe4000001ff00 */
[----:B------:R-:W-:Y:S01]  /*03a0*/  CS2R R38, SRZ ;  /* 0x0000000000267805 */ /* 0x000fe2000001ff00 */
[----:B------:R1:W5:Y:S01]  /*03b0*/  @P5 LDG.E.64 R24, desc[UR6][R22.64] ;  /* 0x0000000616185981 */ /* 0x000362000c1e1b00 */
[----:B------:R-:W-:Y:S02]  /*03c0*/  CS2R R40, SRZ ;  /* 0x0000000000287805 */ /* 0x000fe4000001ff00 */
[----:B--2---:R-:W-:Y:S02]  /*03d0*/  CS2R R30, SRZ ;  /* 0x00000000001e7805 */ /* 0x004fe4000001ff00 */
[----:B------:R-:W-:-:S02]  /*03e0*/  CS2R R42, SRZ ;  /* 0x00000000002a7805 */ /* 0x000fc4000001ff00 */
[----:B------:R-:W-:Y:S02]  /*03f0*/  CS2R R44, SRZ ;  /* 0x00000000002c7805 */ /* 0x000fe4000001ff00 */
[----:B------:R-:W-:Y:S02]  /*0400*/  CS2R R46, SRZ ;  /* 0x00000000002e7805 */ /* 0x000fe4000001ff00 */
[----:B------:R-:W-:Y:S02]  /*0410*/  CS2R R72, SRZ ;  /* 0x0000000000487805 */ /* 0x000fe4000001ff00 */
[----:B------:R-:W-:Y:S02]  /*0420*/  CS2R R74, SRZ ;  /* 0x00000000004a7805 */ /* 0x000fe4000001ff00 */
[----:B------:R-:W-:Y:S02]  /*0430*/  CS2R R48, SRZ ;  /* 0x0000000000307805 */ /* 0x000fe4000001ff00 */
[----:B------:R-:W-:-:S02]  /*0440*/  CS2R R50, SRZ ;  /* 0x0000000000327805 */ /* 0x000fc4000001ff00 */
[----:B-1----:R-:W-:Y:S02]  /*0450*/  CS2R R22, SRZ ;  /* 0x0000000000167805 */ /* 0x002fe4000001ff00 */
[----:B------:R-:W-:Y:S02]  /*0460*/  CS2R R52, SRZ ;  /* 0x0000000000347805 */ /* 0x000fe4000001ff00 */
[----:B------:R-:W-:Y:S02]  /*0470*/  CS2R R54, SRZ ;  /* 0x0000000000367805 */ /* 0x000fe4000001ff00 */
[----:B------:R-:W-:Y:S02]  /*0480*/  CS2R R56, SRZ ;  /* 0x0000000000387805 */ /* 0x000fe4000001ff00 */
[----:B------:R-:W-:Y:S02]  /*0490*/  CS2R R58, SRZ ;  /* 0x00000000003a7805 */ /* 0x000fe4000001ff00 */
[----:B------:R-:W-:-:S02]  /*04a0*/  CS2R R60, SRZ ;  /* 0x00000000003c7805 */ /* 0x000fc4000001ff00 */
        /* <DEDUP_REMOVED lines=62> */
.L_x_11990:
        /* <DEDUP_REMOVED lines=19> */
[----:B------:R-:W-:Y:S02]  /*09c0*/  IADD3 R100, PT, PT, R149, -0x1, RZ ;  /* 0xffffffff95647810 */ /* 0x000fe40007ffe0ff */
[----:B------:R-:W-:Y:S02]  /*09d0*/  CS2R R156, SRZ ;  /* 0x00000000009c7805 */ /* 0x000fe4000001ff00 */
[----:B------:R-:W-:Y:S01]  /*09e0*/  ISETP.GE.U32.AND P6, PT, R9, 0x20, PT ;  /* 0x000000200900780c */ /* 0x000fe20003fc6070 */
[-C--:B------:R-:W-:Y:S01]  /*09f0*/  IMAD R102, R8, R11.reuse, RZ ;  /* 0x0000000b08667224 */ /* 0x080fe200078e02ff */
[----:B------:R-:W-:Y:S01]  /*0a00*/  ISETP.NE.AND P5, PT, RZ, UR8, PT ;  /* 0x00000008ff007c0c */ /* 0x000fe2000bfa5270 */
[----:B------:R-:W-:-:S02]  /*0a10*/  IMAD R100, R100, R11, RZ ;  /* 0x0000000b64647224 */ /* 0x000fc400078e02ff */
[----:B0-----:R-:W-:Y:S01]  /*0a20*/  HFMA2 R155, -RZ, RZ, 0, 0 ;  /* 0x00000000ff9b7431 */ /* 0x001fe200000001ff */
[----:B------:R-:W-:Y:S02]  /*0a30*/  ISETP.GE.U32.AND P2, PT, R9, 0x40, PT ;  /* 0x000000400900780c */ /* 0x000fe40003f46070 */
[----:B------:R-:W-:Y:S02]  /*0a40*/  @P1 IADD3 R10, PT, PT, R152, -0x1, RZ ;  /* 0xffffffff980a1810 */ /* 0x000fe40007ffe0ff */
[----:B------:R-:W-:Y:S02]  /*0a50*/  SHF.R.S32.HI R151, RZ, 0x1f, R102 ;  /* 0x0000001fff977819 */ /* 0x000fe40000011466 */
[----:B------:R-:W-:Y:S01]  /*0a60*/  SHF.R.S32.HI R101, RZ, 0x1f, R100 ;  /* 0x0000001fff657819 */ /* 0x000fe20000011464 */
[----:B------:R-:W-:Y:S01]  /*0a70*/  @P1 IMAD R10, R10, R11, RZ ;  /* 0x0000000b0a0a1224 */ /* 0x000fe200078e02ff */
[----:B------:R-:W-:Y:S02]  /*0a80*/  LEA.HI R151, R151, R102, RZ, 0x2 ;  /* 0x0000006697977211 */ /* 0x000fe400078f10ff */
[----:B------:R-:W-:-:S02]  /*0a90*/  LEA.HI R101, R101, R100, RZ, 0x2 ;  /* 0x0000006465657211 */ /* 0x000fc400078f10ff */
[----:B------:R-:W-:Y:S02]  /*0aa0*/  @P1 SHF.R.S32.HI R103, RZ, 0x1f, R10 ;  /* 0x0000001fff671819 */ /* 0x000fe4000001140a */
[----:B------:R-:W-:Y:S02]  /*0ab0*/  ISETP.GE.U32.AND P3, PT, R9, 0x60, PT ;  /* 0x000000600900780c */ /* 0x000fe40003f66070 */
[----:B------:R-:W-:Y:S02]  /*0ac0*/  @P1 LEA.HI R103, R103, R10, RZ, 0x2 ;  /* 0x0000000a67671211 */ /* 0x000fe400078f10ff */
[----:B------:R-:W-:Y:S02]  /*0ad0*/  ISETP.GE.U32.AND P4, PT, R9, 0x80, PT ;  /* 0x000000800900780c */ /* 0x000fe40003f86070 */
[----:B------:R-:W-:Y:S02]  /*0ae0*/  P2R R153, PR, RZ, 0x40 ;  /* 0x00000040ff997803 */ /* 0x000fe40000000000 */
[----:B-1----:R-:W-:-:S04]  /*0af0*/  LOP3.LUT R10, R12, 0x1f, RZ, 0xc0, !PT ;  /* 0x0000001f0c0a7812 */ /* 0x002fc800078ec0ff */
[-C--:B------:R-:W-:Y:S02]  /*0b00*/  LEA.HI.SX32 R151, R151, R10.reuse, 0x1e ;  /* 0x0000000a97977211 */ /* 0x080fe400078ff2ff */
[-C--:B------:R-:W-:Y:S02]  /*0b10*/  @P1 LEA.HI.SX32 R155, R103, R10.reuse, 0x1e ;  /* 0x0000000a679b1211 */ /* 0x080fe400078ff2ff */
[----:B------:R-:W-:Y:S02]  /*0b20*/  LEA.HI.SX32 R158, R101, R10, 0x1e ;  /* 0x0000000a659e7211 */ /* 0x000fe400078ff2ff */
[----:B------:R-:W-:Y:S02]  /*0b30*/  MOV R159, R151 ;  /* 0x00000097009f7202 */ /* 0x000fe40000000f00 */
[----:B--2---:R-:W-:Y:S01]  /*0b40*/  FSEL R154, R154, RZ, !P5 ;  /* 0x000000ff9a9a7208 */ /* 0x004fe20006800000 */
[----:B------:R-:W-:Y:S06]  /*0b50*/  @!P6 BRA `(.L_x_11864) ;  /* 0x0000000000c4e947 */ /* 0x000fec0003800000 */
        /* <DEDUP_REMOVED lines=9> */
[----:B--2---:R-:W-:Y:S02]  /*0bf0*/  @P5 IMAD.WIDE.U32 R156, R159, 0x10, R146 ;  /* 0x000000109f9c5825 */ /* 0x004fe400078e0092 */
[----:B------:R-:W0:Y:S02]  /*0c00*/  LDC.64 R146, c[0x0][0x3b0] ;  /* 0x0000ec00ff927b82 */ /* 0x000e240000000a00 */
[----:B------:R-:W-:Y:S01]  /*0c10*/  HADD2.F32 R129, -RZ, R160.H0_H0 ;  /* 0x200000a0ff817230 */ /* 0x000fe20000004100 */
[----:B------:R-:W5:Y:S01]  /*0c20*/  @P5 LDG.E.128 R64, desc[UR6][R156.64] ;  /* 0x000000069c405981 */ /* 0x000f62000c1e1d00 */
[----:B------:R-:W-:Y:S01]  /*0c30*/  IADD3 R158, PT, PT, R158, 0x20, RZ ;  /* 0x000000209e9e7810 */ /* 0x000fe20007ffe0ff */
[----:B0-----:R-:W-:-:S05]  /*0c40*/  IMAD.WIDE.U32 R146, R155, 0x4, R146 ;  /* 0x000000049b927825 */ /* 0x001fca00078e0092 */
[----:B------:R0:W5:Y:S01]  /*0c50*/  LDG.E R7, desc[UR6][R146.64] ;  /* 0x0000000692077981 */ /* 0x000162000c1e1900 */
[----:B------:R-:W-:Y:S02]  /*0c60*/  IADD3 R155, PT, PT, R155, 0x20, RZ ;  /* 0x000000209b9b7810 */ /* 0x000fe40007ffe0ff */
[----:B------:R-:W-:Y:S01]  /*0c70*/  IADD3 R159, PT, PT, R159, 0x20, RZ ;  /* 0x000000209f9f7810 */ /* 0x000fe20007ffe0ff */
[C---:B---3--:R-:W-:Y:S01]  /*0c80*/  FADD.FTZ R3, -R154.reuse, R100 ;  /* 0x000000649a037221 */ /* 0x048fe20000010100 */
[----:B------:R-:W-:Y:S02]  /*0c90*/  HADD2.F32 R100, -RZ, R160.H1_H1 ;  /* 0x300000a0ff647230 */ /* 0x000fe40000004100 */
[C---:B------:R-:W-:Y:S01]  /*0ca0*/  FADD.FTZ R101, -R154.reuse, R101 ;  /* 0x000000659a657221 */ /* 0x040fe20000010100 */
[----:B------:R-:W-:Y:S01]  /*0cb0*/  FADD.FTZ R103, -R154, R103 ;  /* 0x000000679a677221 */ /* 0x000fe20000010100 */
[----:B------:R-:W-:Y:S01]  /*0cc0*/  FMUL.FTZ R3, R148, R3 ;  /* 0x0000000394037220 */ /* 0x000fe20000410000 */
[----:B----4-:R-:W-:Y:S01]  /*0cd0*/  FMUL.FTZ R131, R105, R100 ;  /* 0x0000006469837220 */ /* 0x010fe20000410000 */
[----:B------:R-:W-:-:S02]  /*0ce0*/  HADD2.F32 R100, -RZ, R161.H1_H1 ;  /* 0x300000a1ff647230 */ /* 0x000fc40000004100 */
[----:B------:R-:W-:Y:S01]  /*0cf0*/  FMUL.FTZ R108, R104, R129 ;  /* 0x00000081686c7220 */ /* 0x000fe20000410000 */
[C---:B------:R-:W-:Y:S01]  /*0d00*/  FMUL.FTZ R110, R148.reuse, R101 ;  /* 0x00000065946e7220 */ /* 0x040fe20000410000 */
[----:B------:R-:W-:Y:S02]  /*0d10*/  HADD2.F32 R101, -RZ, R161.H0_H0 ;  /* 0x200000a1ff657230 */ /* 0x000fe40000004100 */
[----:B------:R-:W-:Y:S01]  /*0d20*/  FMUL.FTZ R144, R148, R103 ;  /* 0x0000006794907220 */ /* 0x000fe20000410000 */
[----:B0-----:R-:W-:Y:S01]  /*0d30*/  FMUL.FTZ R147, R107, R100 ;  /* 0x000000646b937220 */ /* 0x001fe20000410000 */
[----:B------:R-:W-:Y:S01]  /*0d40*/  FADD.FTZ R100, RZ, R108 ;  /* 0x0000006cff647221 */ /* 0x000fe20000010000 */
[----:B------:R-:W-:Y:S01]  /*0d50*/  FADD.FTZ R129, -R154, R102 ;  /* 0x000000669a817221 */ /* 0x000fe20000010100 */
[----:B------:R-:W-:Y:S01]  /*0d60*/  FFMA.FTZ R103, R3, R108, RZ ;  /* 0x0000006c03677223 */ /* 0x000fe200000100ff */
[----:B------:R-:W-:Y:S01]  /*0d70*/  FMUL.FTZ R146, R106, R101 ;  /* 0x000000656a927220 */ /* 0x000fe20000410000 */
[----:B------:R-:W-:Y:S01]  /*0d80*/  FADD.FTZ R101, R100, R131 ;  /* 0x0000008364657221 */ /* 0x000fe20000010000 */
[----:B------:R-:W-:Y:S01]  /*0d90*/  FMUL.FTZ R129, R148, R129 ;  /* 0x0000008194817220 */ /* 0x000fe20000410000 */
[----:B------:R-:W-:-:S02]  /*0da0*/  FFMA.FTZ R102, R110, R131, R103 ;  /* 0x000000836e667223 */ /* 0x000fc40000010067 */
        /* <DEDUP_REMOVED lines=12> */
.L_x_11864:
[----:B------:R-:W-:Y:S05]  /*0e70*/  BSYNC.RECONVERGENT B1 ;  /* 0x0000000000017941 */ /* 0x000fea0003800200 */
.L_x_11863:
        /* <DEDUP_REMOVED lines=12> */
[----:B--2---:R-:W-:-:S05]  /*0f40*/  IMAD.WIDE.U32 R172, R155, 0x4, R172 ;  /* 0x000000049bac7825 */ /* 0x004fca00078e00ac */
[----:B------:R1:W5:Y:S01]  /*0f50*/  LDG.E R6, desc[UR6][R172.64] ;  /* 0x00000006ac067981 */ /* 0x000362000c1e1900 */
[----:B0-----:R-:W-:-:S05]  /*0f60*/  @P5 IMAD.WIDE.U32 R174, R159, 0x10, R174 ;  /* 0x000000109fae5825 */ /* 0x001fca00078e00ae */
[----:B------:R1:W5:Y:S01]  /*0f70*/  @P5 LDG.E.128 R68, desc[UR6][R174.64] ;  /* 0x00000006ae445981 */ /* 0x000362000c1e1d00 */
[--C-:B------:R-:W-:Y:S01]  /*0f80*/  HADD2.F32 R111, -RZ, R162.reuse.H0_H0 ;  /* 0x200000a2ff6f7230 */ /* 0x100fe20000004100 */
[----:B------:R-:W-:Y:S02]  /*0f90*/  IADD3 R155, PT, PT, R155, 0x20, RZ ;  /* 0x000000209b9b7810 */ /* 0x000fe40007ffe0ff */
[----:B------:R-:W-:Y:S02]  /*0fa0*/  IADD3 R158, PT, PT, R158, 0x20, RZ ;  /* 0x000000209e9e7810 */ /* 0x000fe40007ffe0ff */
[----:B------:R-:W-:Y:S01]  /*0fb0*/  IADD3 R159, PT, PT, R159, 0x20, RZ ;  /* 0x000000209f9f7810 */ /* 0x000fe20007ffe0ff */
[C---:B---3--:R-:W-:Y:S01]  /*0fc0*/  FADD.FTZ R109, -R154.reuse, R100 ;  /* 0x000000649a6d7221 */ /* 0x048fe20000010100 */
[----:B------:R-:W-:Y:S02]  /*0fd0*/  HADD2.F32 R100, -RZ, R162.H1_H1 ;  /* 0x300000a2ff647230 */ /* 0x000fe40000004100 */
[C---:B------:R-:W-:Y:S01]  /*0fe0*/  FADD.FTZ R101, -R154.reuse, R101 ;  /* 0x000000659a657221 */ /* 0x040fe20000010100 */
[----:B------:R-:W-:Y:S01]  /*0ff0*/  FADD.FTZ R103, -R154, R103 ;  /* 0x000000679a677221 */ /* 0x000fe20000010100 */
[----:B----4-:R-:W-:Y:S01]  /*1000*/  FMUL.FTZ R18, R104, R111 ;  /* 0x0000006f68127220 */ /* 0x010fe20000410000 */
[----:B------:R-:W-:Y:S01]  /*1010*/  FMUL.FTZ R111, R105, R100 ;  /* 0x00000064696f7220 */ /* 0x000fe20000410000 */
[----:B------:R-:W-:-:S02]  /*1020*/  HADD2.F32 R100, -RZ, R163.H1_H1 ;  /* 0x300000a3ff647230 */ /* 0x000fc40000004100 */
[C---:B------:R-:W-:Y:S01]  /*1030*/  FMUL.FTZ R109, R148.reuse, R109 ;  /* 0x0000006d946d7220 */ /* 0x040fe20000410000 */
[C---:B------:R-:W-:Y:S01]  /*1040*/  FMUL.FTZ R112, R148.reuse, R101 ;  /* 0x0000006594707220 */ /* 0x040fe20000410000 */
[----:B------:R-:W-:Y:S02]  /*1050*/  HADD2.F32 R101, -RZ, R163.H0_H0 ;  /* 0x200000a3ff657230 */ /* 0x000fe40000004100 */
[----:B------:R-:W-:Y:S01]  /*1060*/  FMUL.FTZ R138, R148, R103 ;  /* 0x00000067948a7220 */ /* 0x000fe20000410000 */
[----:B------:R-:W-:Y:S01]  /*1070*/  FMUL.FTZ R143, R107, R100 ;  /* 0x000000646b8f7220 */ /* 0x000fe20000410000 */
[----:B------:R-:W-:Y:S01]  /*1080*/  FADD.FTZ R100, R157, R18 ;  /* 0x000000129d647221 */ /* 0x000fe20000010000 */
[----:B------:R-:W-:Y:S01]  /*1090*/  FADD.FTZ R121, -R154, R102 ;  /* 0x000000669a797221 */ /* 0x000fe20000010100 */
[----:B------:R-:W-:Y:S01]  /*10a0*/  FFMA.FTZ R103, R109, R18, R156 ;  /* 0x000000126d677223 */ /* 0x000fe2000001009c */
[----:B------:R-:W-:Y:S01]  /*10b0*/  FMUL.FTZ R130, R106, R101 ;  /* 0x000000656a827220 */ /* 0x000fe20000410000 */
[----:B------:R-:W-:Y:S01]  /*10c0*/  FADD.FTZ R101, R100, R111 ;  /* 0x0000006f64657221 */ /* 0x000fe20000010000 */
[----:B------:R-:W-:Y:S01]  /*10d0*/  FMUL.FTZ R121, R148, R121 ;  /* 0x0000007994797220 */ /* 0x000fe20000410000 */
[----:B------:R-:W-:-:S02]  /*10e0*/  FFMA.FTZ R102, R112, R111, R103 ;  /* 0x0000006f70667223 */ /* 0x000fc40000010067 */
[----:B------:R-:W-:Y:S02]  /*10f0*/  FADD.FTZ R100, R101, R130 ;  /* 0x0000008265647221 */ /* 0x000fe40000010000 */
        /* <DEDUP_REMOVED lines=10> */
[----:B-1----:R-:W-:-:S07]  /*11a0*/  FFMA.FTZ R156, R138, R143, R101 ;  /* 0x0000008f8a9c7223 */ /* 0x002fce0000010065 */
.L_x_11866:
[----:B------:R-:W-:Y:S05]  /*11b0*/  BSYNC.RECONVERGENT B1 ;  /* 0x0000000000017941 */ /* 0x000fea0003800200 */
.L_x_11865:
        /* <DEDUP_REMOVED lines=51> */
.L_x_11868:
[----:B------:R-:W-:Y:S05]  /*14f0*/  BSYNC.RECONVERGENT B1 ;  /* 0x0000000000017941 */ /* 0x000fea0003800200 */
.L_x_11867:
        /* <DEDUP_REMOVED lines=51> */
.L_x_11870:
[----:B------:R-:W-:Y:S05]  /*1830*/  BSYNC.RECONVERGENT B1 ;  /* 0x0000000000017941 */ /* 0x000fea0003800200 */
.L_x_11869:
[----:B------:R-:W-:Y:S01]  /*1840*/  ISETP.GE.U32.AND P5, PT, R9, 0xa0, PT ;  /* 0x000000a00900780c */ /* 0x000fe20003fa6070 */
[----:B------:R-:W-:-:S12]  /*1850*/  BSSY.RECONVERGENT B1, `(.L_x_11871) ;  /* 0x0000033000017945 */ /* 0x000fd80003800200 */
        /* <DEDUP_REMOVED lines=50> */
.L_x_11872:
[----:B------:R-:W-:Y:S05]  /*1b80*/  BSYNC.RECONVERGENT B1 ;  /* 0x0000000000017941 */ /* 0x000fea0003800200 */
.L_x_11871:
[----:B------:R-:W-:-:S04]  /*1b90*/  ISETP.GE.U32.AND P6, PT, R9, 0xc0, PT ;  /* 0x000000c00900780c */ /* 0x000fc80003fc6070 */
[----:B------:R-:W-:-:S09]  /*1ba0*/  P2R R150, PR, RZ, 0x40 ;  /* 0x00000040ff967803 */ /* 0x000fd20000000000 */
[----:B------:R-:W-:Y:S05]  /*1bb0*/  @!P6 BRA `(.L_x_11873) ;  /* 0x000000080070e947 */ /* 0x000fea0003800000 */
[----:B------:R-:W-:Y:S01]  /*1bc0*/  ISETP.NE.U32.AND P6, PT, RZ, UR10, PT ;  /* 0x0000000aff007c0c */ /* 0x000fe2000bfc5070 */
[----:B------:R-:W0:Y:S03]  /*1bd0*/  LDC.64 R102, c[0x0][0x428] ;  /* 0x00010a00ff667b82 */ /* 0x000e260000000a00 */
[----:B------:R-:W-:-:S13]  /*1be0*/  ISETP.NE.AND.EX P6, PT, RZ, UR11, PT, P6 ;  /* 0x0000000bff007c0c */ /* 0x000fda000bfc5360 */
[----:B------:R-:W1:Y:S02]  /*1bf0*/  @P6 LDC.64 R100, c[0x0][0x438] ;  /* 0x00010e00ff646b82 */ /* 0x000e640000000a00 */
[----:B-1----:R-:W-:-:S06]  /*1c00*/  @P6 IMAD.WIDE.U32 R174, R159, 0x10, R100 ;  /* 0x000000109fae6825 */ /* 0x002fcc00078e0064 */
[----:B------:R-:W1:Y:S01]  /*1c10*/  LDC.64 R100, c[0x0][0x3a8] ;  /* 0x0000ea00ff647b82 */ /* 0x000e620000000a00 */
[----:B0-----:R-:W-:Y:S01]  /*1c20*/  IMAD.WIDE.U32 R104, R158, 0x10, R102 ;  /* 0x000000109e687825 */ /* 0x001fe200078e0066 */
[----:B------:R0:W5:Y:S05]  /*1c30*/  @P6 LDG.E.128 R92, desc[UR6][R174.64] ;  /* 0x00000006ae5c6981 */ /* 0x00016a000c1e1d00 */
[----:B------:R-:W2:Y:S01]  /*1c40*/  LDG.E.128 R104, desc[UR6][R104.64] ;  /* 0x0000000668687981 */ /* 0x000ea2000c1e1d00 */
[----:B-1----:R-:W-:Y:S02]  /*1c50*/  IMAD.WIDE.U32 R172, R159, 0x10, R100 ;  /* 0x000000109fac7825 */ /* 0x002fe400078e0064 */
[----:B------:R-:W1:Y:S03]  /*1c60*/  LDC.64 R158, c[0x0][0x3b0] ;  /* 0x0000ec00ff9e7b82 */ /* 0x000e660000000a00 */
[----:B------:R-:W3:Y:S01]  /*1c70*/  LDG.E.128 R100, desc[UR6][R172.64] ;  /* 0x00000006ac647981 */ /* 0x000ee2000c1e1d00 */
[----:B-1----:R-:W-:-:S05]  /*1c80*/  IMAD.WIDE.U32 R158, R155, 0x4, R158 ;  /* 0x000000049b9e7825 */ /* 0x002fca00078e009e */
[----:B------:R0:W5:Y:S01]  /*1c90*/  LDG.E R0, desc[UR6][R158.64] ;  /* 0x000000069e007981 */ /* 0x000162000c1e1900 */
[----:B------:R-:W-:-:S05]  /*1ca0*/  HADD2.F32 R135, -RZ, R170.H0_H0 ;  /* 0x200000aaff877230 */ /* 0x000fca0000004100 */
[----:B--2---:R-:W-:Y:S01]  /*1cb0*/  FMUL.FTZ R124, R104, R135 ;  /* 0x00000087687c7220 */ /* 0x004fe20000410000 */
[----:B------:R-:W-:Y:S01]  /*1cc0*/  FADD.FTZ R60, R60, R104 ;  /* 0x000000683c3c7221 */ /* 0x000fe20000010000 */
[C---:B---3--:R-:W-:Y:S01]  /*1cd0*/  FADD.FTZ R119, -R154.reuse, R100 ;  /* 0x000000649a777221 */ /* 0x048fe20000010100 */
[C---:B------:R-:W-:Y:S01]  /*1ce0*/  FADD.FTZ R101, -R154.reuse, R101 ;  /* 0x000000659a657221 */ /* 0x040fe20000010100 */
[----:B------:R-:W-:Y:S02]  /*1cf0*/  HADD2.F32 R100, -RZ, R170.H1_H1 ;  /* 0x300000aaff647230 */ /* 0x000fe40000004100 */
[----:B------:R-:W-:Y:S01]  /*1d00*/  FADD.FTZ R103, -R154, R103 ;  /* 0x000000679a677221 */ /* 0x000fe20000010100 */
[C---:B------:R-:W-:Y:S01]  /*1d10*/  FMUL.FTZ R119, R148.reuse, R119 ;  /* 0x0000007794777220 */ /* 0x040fe20000410000 */
[C---:B------:R-:W-:Y:S01]  /*1d20*/  FMUL.FTZ R126, R148.reuse, R101 ;  /* 0x00000065947e7220 */ /* 0x040fe20000410000 */
[--C-:B------:R-:W-:Y:S02]  /*1d30*/  HADD2.F32 R101, -RZ, R171.reuse.H0_H0 ;  /* 0x200000abff657230 */ /* 0x100fe40000004100 */
[----:B------:R-:W-:Y:S01]  /*1d40*/  FMUL.FTZ R135, R105, R100 ;  /* 0x0000006469877220 */ /* 0x000fe20000410000 */
[----:B------:R-:W-:Y:S01]  /*1d50*/  FMUL.FTZ R140, R148, R103 ;  /* 0x00000067948c7220 */ /* 0x000fe20000410000 */
[----:B------:R-:W-:Y:S01]  /*1d60*/  FADD.FTZ R100, R157, R124 ;  /* 0x0000007c9d647221 */ /* 0x000fe20000010000 */
[----:B------:R-:W-:Y:S01]  /*1d70*/  FADD.FTZ R133, -R154, R102 ;  /* 0x000000669a857221 */ /* 0x000fe20000010100 */
        /* <DEDUP_REMOVED lines=18> */
[----:B0-----:R-:W-:Y:S06]  /*1ea0*/  BRA `(.L_x_11873) ;  /* 0x0000000400b47947 */ /* 0x001fec0003800000 */
.L_x_11862:
[----:B------:R-:W0:Y:S01]  /*1eb0*/  S2R R12, SR_TID.X ;  /* 0x00000000000c7919 */ /* 0x000e220000002100 */
[----:B-----5:R-:W-:Y:S01]  /*1ec0*/  ISETP.GE.AND P1, PT, R152, 0x1, PT ;  /* 0x000000019800780c */ /* 0x020fe20003f26270 */
[----:B------:R-:W-:Y:S01]  /*1ed0*/  UISETP.NE.U32.AND UP0, UPT, UR10, URZ, UPT ;  /* 0x000000ff0a00728c */ /* 0x000fe2000bf05070 */
[----:B------:R-:W-:-:S03]  /*1ee0*/  MOV R11, UR14 ;  /* 0x0000000e000b7c02 */ /* 0x000fc60008000f00 */
[----:B------:R-:W-:Y:S02]  /*1ef0*/  UISETP.NE.AND.EX UP0, UPT, UR11, URZ, UPT, UP0 ;  /* 0x000000ff0b00728c */ /* 0x000fe4000bf05300 */
[----:B------:R-:W-:-:S05]  /*1f00*/  IMAD R100, R8, R11, RZ ;  /* 0x0000000b08647224 */ /* 0x000fca00078e02ff */
[----:B------:R-:W-:Y:S02]  /*1f10*/  SHF.R.S32.HI R151, RZ, 0x1f, R100 ;  /* 0x0000001fff977819 */ /* 0x000fe40000011464 */
[----:B------:R-:W-:Y:S02]  /*1f20*/  @P1 IADD3 R10, PT, PT, R152, -0x1, RZ ;  /* 0xffffffff980a1810 */ /* 0x000fe40007ffe0ff */
[----:B------:R-:W-:Y:S01]  /*1f30*/  LEA.HI R151, R151, R100, RZ, 0x2 ;  /* 0x0000006497977211 */ /* 0x000fe200078f10ff */
[----:B------:R-:W-:Y:S02]  /*1f40*/  HFMA2 R100, -RZ, RZ, 0, 0 ;  /* 0x00000000ff647431 */ /* 0x000fe400000001ff */
        /* <DEDUP_REMOVED lines=9> */
[C---:B------:R-:W-:Y:S02]  /*1fe0*/  ISETP.GE.U32.AND P2, PT, R9.reuse, 0x40, PT ;  /* 0x000000400900780c */ /* 0x040fe40003f46070 */
[C---:B------:R-:W-:Y:S02]  /*1ff0*/  ISETP.GE.U32.AND P3, PT, R9.reuse, 0x60, PT ;  /* 0x000000600900780c */ /* 0x040fe40003f66070 */
[----:B------:R-:W-:Y:S02]  /*2000*/  ISETP.GE.U32.AND P4, PT, R9, 0x80, PT ;  /* 0x000000800900780c */ /* 0x000fe40003f86070 */
[----:B------:R-:W-:-:S05]  /*2010*/  P2R R153, PR, RZ, 0x20 ;  /* 0x00000020ff997803 */ /* 0x000fca0000000000 */
[----:B------:R-:W0:Y:S08]  /*2020*/  @P5 LDC.64 R102, c[0x0][0x3b0] ;  /* 0x0000ec00ff665b82 */ /* 0x000e300000000a00 */
[----:B------:R-:W1:Y:S08]  /*2030*/  @P2 LDC.64 R154, c[0x0][0x3b0] ;  /* 0x0000ec00ff9a2b82 */ /* 0x000e700000000a00 */
[----:B------:R-:W2:Y:S01]  /*2040*/  @P3 LDC.64 R106, c[0x0][0x3b0] ;  /* 0x0000ec00ff6a3b82 */ /* 0x000ea20000000a00 */
[C---:B0-----:R-:W-:Y:S01]  /*2050*/  @P5 IMAD.WIDE.U32 R102, R100.reuse, 0x4, R102 ;  /* 0x0000000464665825 */ /* 0x041fe200078e0066 */
[----:B------:R-:W-:-:S06]  /*2060*/  @P5 IADD3 R100, PT, PT, R100, 0x20, RZ ;  /* 0x0000002064645810 */ /* 0x000fcc0007ffe0ff */
[----:B------:R-:W0:Y:S01]  /*2070*/  @P4 LDC.64 R104, c[0x0][0x3b0] ;  /* 0x0000ec00ff684b82 */ /* 0x000e220000000a00 */
[----:B------:R3:W5:Y:S01]  /*2080*/  @P5 LDG.E R7, desc[UR6][R102.64] ;  /* 0x0000000666075981 */ /* 0x000762000c1e1900 */
[----:B------:R-:W-:Y:S01]  /*2090*/  ISETP.GE.U32.AND P5, PT, R9, 0xa0, PT ;  /* 0x000000a00900780c */ /* 0x000fe20003fa6070 */
[C---:B-1----:R-:W-:Y:S01]  /*20a0*/  @P2 IMAD.WIDE.U32 R154, R100.reuse, 0x4, R154 ;  /* 0x00000004649a2825 */ /* 0x042fe200078e009a */
[----:B------:R-:W-:-:S04]  /*20b0*/  @P2 IADD3 R100, PT, PT, R100, 0x20, RZ ;  /* 0x0000002064642810 */ /* 0x000fc80007ffe0ff */
[----:B------:R1:W5:Y:S01]  /*20c0*/  @P2 LDG.E R6, desc[UR6][R154.64] ;  /* 0x000000069a062981 */ /* 0x000362000c1e1900 */
[----:B--2---:R-:W-:-:S06]  /*20d0*/  @P3 IMAD.WIDE.U32 R106, R100, 0x4, R106 ;  /* 0x00000004646a3825 */ /* 0x004fcc00078e006a */
[----:B---3--:R-:W2:Y:S01]  /*20e0*/  @P5 LDC.64 R102, c[0x0][0x3b0] ;  /* 0x0000ec00ff665b82 */ /* 0x008ea20000000a00 */
[----:B------:R-:W-:Y:S01]  /*20f0*/  @P3 IADD3 R100, PT, PT, R100, 0x20, RZ ;  /* 0x0000002064643810 */ /* 0x000fe20007ffe0ff */
[----:B------:R1:W5:Y:S04]  /*2100*/  @P3 LDG.E R5, desc[UR6][R106.64] ;  /* 0x000000066a053981 */ /* 0x000368000c1e1900 */
[C---:B0-----:R-:W-:Y:S01]  /*2110*/  @P4 IMAD.WIDE.U32 R104, R100.reuse, 0x4, R104 ;  /* 0x0000000464684825 */ /* 0x041fe200078e0068 */
[----:B------:R-:W-:-:S04]  /*2120*/  @P4 IADD3 R100, PT, PT, R100, 0x20, RZ ;  /* 0x0000002064644810 */ /* 0x000fc80007ffe0ff */
[----:B------:R1:W5:Y:S01]  /*2130*/  @P4 LDG.E R4, desc[UR6][R104.64] ;  /* 0x0000000668044981 */ /* 0x000362000c1e1900 */
[----:B--2---:R-:W-:-:S05]  /*2140*/  @P5 IMAD.WIDE.U32 R102, R100, 0x4, R102 ;  /* 0x0000000464665825 */ /* 0x004fca00078e0066 */
[----:B------:R1:W5:Y:S01]  /*2150*/  @P5 LDG.E R2, desc[UR6][R102.64] ;  /* 0x0000000666025981 */ /* 0x000362000c1e1900 */
[----:B------:R-:W-:Y:S02]  /*2160*/  ISETP.GE.U32.AND P6, PT, R9, 0xc0, PT ;  /* 0x000000c00900780c */ /* 0x000fe40003fc6070 */
[----:B------:R-:W-:Y:S02]  /*2170*/  CS2R R156, SRZ ;  /* 0x00000000009c7805 */ /* 0x000fe4000001ff00 */
[----:B------:R-:W-:Y:S02]  /*2180*/  @P5 IADD3 R100, PT, PT, R100, 0x20, RZ ;  /* 0x0000002064645810 */ /* 0x000fe40007ffe0ff */
[----:B------:R-:W-:-:S07]  /*2190*/  P2R R150, PR, RZ, 0x40 ;  /* 0x00000040ff967803 */ /* 0x000fce0000000000 */
[----:B-1----:R-:W-:Y:S05]  /*21a0*/  @!P6 BRA `(.L_x_11873) ;  /* 0x0000000000f4e947 */ /* 0x002fea0003800000 */
[----:B------:R-:W0:Y:S02]  /*21b0*/  LDC.64 R102, c[0x0][0x3b0] ;  /* 0x0000ec00ff667b82 */ /* 0x000e240000000a00 */
[----:B0-----:R-:W-:-:S05]  /*21c0*/  IMAD.WIDE.U32 R102, R100, 0x4, R102 ;  /* 0x0000000464667825 */ /* 0x001fca00078e0066 */
[----:B------:R0:W5:Y:S01]  /*21d0*/  LDG.E R0, desc[UR6][R102.64] ;  /* 0x0000000666007981 */ /* 0x000162000c1e1900 */
[----:B------:R-:W-:Y:S05]  /*21e0*/  BRA `(.L_x_11873) ;  /* 0x0000000000e47947 */ /* 0x000fea0003800000 */
.L_x_11874:
[----:B------:R-:W-:Y:S02]  /*21f0*/  P2R R102, PR, RZ, 0x1 ;  /* 0x00000001ff667803 */ /* 0x000fe40000000000 */
[C---:B------:R-:W-:Y:S02]  /*2200*/  ISETP.GE.U32.AND P0, PT, R9.reuse, 0x20, PT ;  /* 0x000000200900780c */ /* 0x040fe40003f06070 */
[C---:B------:R-:W-:Y:S02]  /*2210*/  ISETP.GE.U32.AND P2, PT, R9.reuse, 0x40, PT ;  /* 0x000000400900780c */ /* 0x040fe40003f46070 */
[C---:B------:R-:W-:Y:S02]  /*2220*/  ISETP.GE.U32.AND P3, PT, R9.reuse, 0x60, PT ;  /* 0x000000600900780c */ /* 0x040fe40003f66070 */
[C---:B------:R-:W-:Y:S02]  /*2230*/  ISETP.GE.U32.AND P4, PT, R9.reuse, 0x80, PT ;  /* 0x000000800900780c */ /* 0x040fe40003f86070 */
[----:B------:R-:W-:-:S02]  /*2240*/  ISETP.GE.U32.AND P5, PT, R9, 0xa0, PT ;  /* 0x000000a00900780c */ /* 0x000fc40003fa6070 */
[----:B------:R-:W-:Y:S02]  /*2250*/  ISETP.GE.U32.AND P6, PT, R9, 0xc0, PT ;  /* 0x000000c00900780c */ /* 0x000fe40003fc6070 */
[----:B------:R-:W-:Y:S01]  /*2260*/  P2R R153, PR, RZ, 0x1 ;  /* 0x00000001ff997803 */ /* 0x000fe20000000000 */
[----:B------:R-:W0:Y:S08]  /*2270*/  @P0 LDC.64 R104, c[0x0][0x438] ;  /* 0x00010e00ff680b82 */ /* 0x000e300000000a00 */
[----:B------:R-:W1:Y:S08]  /*2280*/  @P2 LDC.64 R106, c[0x0][0x438] ;  /* 0x00010e00ff6a2b82 */ /* 0x000e700000000a00 */
[----:B------:R-:W2:Y:S01]  /*2290*/  @P4 LDC.64 R158, c[0x0][0x438] ;  /* 0x00010e00ff9e4b82 */ /* 0x000ea20000000a00 */
[----:B0-----:R-:W-:-:S07]  /*22a0*/  @P0 IMAD.WIDE.U32 R154, R101, 0x10, R104 ;  /* 0x00000010659a0825 */ /* 0x001fce00078e0068 */
[----:B------:R-:W0:Y:S01]  /*22b0*/  @P5 LDC.64 R156, c[0x0][0x438] ;  /* 0x00010e00ff9c5b82 */ /* 0x000e220000000a00 */
[----:B------:R-:W-:Y:S01]  /*22c0*/  @P0 IADD3 R101, PT, PT, R101, 0x20, RZ ;  /* 0x0000002065650810 */ /* 0x000fe20007ffe0ff */
[----:B------:R3:W5:Y:S04]  /*22d0*/  @P0 LDG.E.128 R64, desc[UR6][R154.64] ;  /* 0x000000069a400981 */ /* 0x000768000c1e1d00 */
[C---:B-1----:R-:W-:Y:S02]  /*22e0*/  @P2 IMAD.WIDE.U32 R106, R101.reuse, 0x10, R106 ;  /* 0x00000010656a2825 */ /* 0x042fe400078e006a */
[----:B------:R-:W1:Y:S01]  /*22f0*/  @P3 LDC.64 R104, c[0x0][0x438] ;  /* 0x00010e00ff683b82 */ /* 0x000e620000000a00 */
[----:B------:R-:W-:Y:S02]  /*2300*/  @P2 IADD3 R101, PT, PT, R101, 0x20, RZ ;  /* 0x0000002065652810 */ /* 0x000fe40007ffe0ff */
[----:B------:R-:W5:Y:S05]  /*2310*/  @P2 LDG.E.128 R68, desc[UR6][R106.64] ;  /* 0x000000066a442981 */ /* 0x000f6a000c1e1d00 */
[----:B---3--:R-:W3:Y:S01]  /*2320*/  @P0 LDC.64 R154, c[0x0][0x3b0] ;  /* 0x0000ec00ff9a0b82 */ /* 0x008ee20000000a00 */
[----:B-1----:R-:W-:-:S05]  /*2330*/  @P3 IMAD.WIDE.U32 R104, R101, 0x10, R104 ;  /* 0x0000001065683825 */ /* 0x002fca00078e0068 */
[----:B------:R1:W5:Y:S01]  /*2340*/  @P3 LDG.E.128 R80, desc[UR6][R104.64] ;  /* 0x0000000668503981 */ /* 0x000362000c1e1d00 */
[----:B------:R-:W-:-:S05]  /*2350*/  @P3 IADD3 R101, PT, PT, R101, 0x20, RZ ;  /* 0x0000002065653810 */ /* 0x000fca0007ffe0ff */
[C---:B--2---:R-:W-:Y:S01]  /*2360*/  @P4 IMAD.WIDE.U32 R158, R101.reuse, 0x10, R158 ;  /* 0x00000010659e4825 */ /* 0x044fe200078e009e */
[----:B-1----:R-:W1:Y:S01]  /*2370*/  @P6 LDC.64 R104, c[0x0][0x438] ;  /* 0x00010e00ff686b82 */ /* 0x002e620000000a00 */
[----:B------:R-:W-:Y:S02]  /*2380*/  @P4 IADD3 R101, PT, PT, R101, 0x20, RZ ;  /* 0x0000002065654810 */ /* 0x000fe40007ffe0ff */
[C---:B---3--:R-:W-:Y:S01]  /*2390*/  @P0 IMAD.WIDE.U32 R154, R100.reuse, 0x4, R154 ;  /* 0x00000004649a0825 */ /* 0x048fe200078e009a */
[----:B------:R-:W5:Y:S03]  /*23a0*/  @P4 LDG.E.128 R84, desc[UR6][R158.64] ;  /* 0x000000069e544981 */ /* 0x000f66000c1e1d00 */
[C---:B0-----:R-:W-:Y:S01]  /*23b0*/  @P5 IMAD.WIDE.U32 R156, R101.reuse, 0x10, R156 ;  /* 0x00000010659c5825 */ /* 0x041fe200078e009c */
[----:B------:R-:W-:Y:S01]  /*23c0*/  @P5 IADD3 R101, PT, PT, R101, 0x20, RZ ;  /* 0x0000002065655810 */ /* 0x000fe20007ffe0ff */
[----:B------:R-:W5:Y:S04]  /*23d0*/  @P0 LDG.E R7, desc[UR6][R154.64] ;  /* 0x000000069a070981 */ /* 0x000f68000c1e1900 */
[----:B------:R0:W5:Y:S01]  /*23e0*/  @P5 LDG.E.128 R88, desc[UR6][R156.64] ;  /* 0x000000069c585981 */ /* 0x000162000c1e1d00 */
[----:B------:R-:W-:-:S02]  /*23f0*/  @P0 IADD3 R100, PT, PT, R100, 0x20, RZ ;  /* 0x0000002064640810 */ /* 0x000fc40007ffe0ff */
[----:B------:R-:W-:Y:S01]  /*2400*/  P2R R150, PR, RZ, 0x40 ;  /* 0x00000040ff967803 */ /* 0x000fe20000000000 */
[----:B-1----:R-:W-:Y:S01]  /*2410*/  @P6 IMAD.WIDE.U32 R106, R101, 0x10, R104 ;  /* 0x00000010656a6825 */ /* 0x002fe200078e0068 */
[----:B0-----:R-:W0:Y:S01]  /*2420*/  @P3 LDC.64 R156, c[0x0][0x3b0] ;  /* 0x0000ec00ff9c3b82 */ /* 0x001e220000000a00 */
[----:B------:R-:W-:-:S03]  /*2430*/  ISETP.NE.AND P0, PT, R102, RZ, PT ;  /* 0x000000ff6600720c */ /* 0x000fc60003f05270 */
[----:B------:R-:W5:Y:S04]  /*2440*/  @P6 LDG.E.128 R92, desc[UR6][R106.64] ;  /* 0x000000066a5c6981 */ /* 0x000f68000c1e1d00 */
[----:B------:R-:W1:Y:S08]  /*2450*/  @P2 LDC.64 R104, c[0x0][0x3b0] ;  /* 0x0000ec00ff682b82 */ /* 0x000e700000000a00 */
[----:B------:R-:W2:Y:S01]  /*2460*/  @P4 LDC.64 R102, c[0x0][0x3b0] ;  /* 0x0000ec00ff664b82 */ /* 0x000ea20000000a00 */
[C---:B-1----:R-:W-:Y:S01]  /*2470*/  @P2 IMAD.WIDE.U32 R158, R100.reuse, 0x4, R104 ;  /* 0x00000004649e2825 */ /* 0x042fe200078e0068 */
[----:B------:R-:W-:-:S06]  /*2480*/  @P2 IADD3 R100, PT, PT, R100, 0x20, RZ ;  /* 0x0000002064642810 */ /* 0x000fcc0007ffe0ff */
[----:B------:R-:W1:Y:S01]  /*2490*/  @P5 LDC.64 R104, c[0x0][0x3b0] ;  /* 0x0000ec00ff685b82 */ /* 0x000e620000000a00 */
[----:B------:R-:W5:Y:S01]  /*24a0*/  @P2 LDG.E R6, desc[UR6][R158.64] ;  /* 0x000000069e062981 */ /* 0x000f62000c1e1900 */
[C---:B0-----:R-:W-:Y:S01]  /*24b0*/  @P3 IMAD.WIDE.U32 R156, R100.reuse, 0x4, R156 ;  /* 0x00000004649c3825 */ /* 0x041fe200078e009c */
[----:B------:R-:W-:-:S04]  /*24c0*/  @P3 IADD3 R100, PT, PT, R100, 0x20, RZ ;  /* 0x0000002064643810 */ /* 0x000fc80007ffe0ff */
[----:B------:R0:W5:Y:S01]  /*24d0*/  @P3 LDG.E R5, desc[UR6][R156.64] ;  /* 0x000000069c053981 */ /* 0x000162000c1e1900 */
[C---:B--2---:R-:W-:Y:S02]  /*24e0*/  @P4 IMAD.WIDE.U32 R154, R100.reuse, 0x4, R102 ;  /* 0x00000004649a4825 */ /* 0x044fe400078e0066 */
[----:B------:R-:W2:Y:S01]  /*24f0*/  @P6 LDC.64 R102, c[0x0][0x3b0] ;  /* 0x0000ec00ff666b82 */ /* 0x000ea20000000a00 */
[----:B------:R-:W-:Y:S02]  /*2500*/  @P4 IADD3 R100, PT, PT, R100, 0x20, RZ ;  /* 0x0000002064644810 */ /* 0x000fe40007ffe0ff */
[----:B------:R3:W5:Y:S03]  /*2510*/  @P4 LDG.E R4, desc[UR6][R154.64] ;  /* 0x000000069a044981 */ /* 0x000766000c1e1900 */
[C---:B-1----:R-:W-:Y:S01]  /*2520*/  @P5 IMAD.WIDE.U32 R104, R100.reuse, 0x4, R104 ;  /* 0x0000000464685825 */ /* 0x042fe200078e0068 */
[----:B------:R-:W-:-:S04]  /*2530*/  @P5 IADD3 R100, PT, PT, R100, 0x20, RZ ;  /* 0x0000002064645810 */ /* 0x000fc80007ffe0ff */
[----:B------:R3:W5:Y:S01]  /*2540*/  @P5 LDG.E R2, desc[UR6][R104.64] ;  /* 0x0000000668025981 */ /* 0x000762000c1e1900 */
[----:B--2---:R-:W-:-:S05]  /*2550*/  @P6 IMAD.WIDE.U32 R102, R100, 0x4, R102 ;  /* 0x0000000464666825 */ /* 0x004fca00078e0066 */
[----:B------:R3:W5:Y:S01]  /*2560*/  @P6 LDG.E R0, desc[UR6][R102.64] ;  /* 0x0000000666006981 */ /* 0x000762000c1e1900 */
[----:B0-----:R-:W-:-:S07]  /*2570*/  CS2R R156, SRZ ;  /* 0x00000000009c7805 */ /* 0x001fce000001ff00 */
.L_x_11873:
[----:B------:R-:W-:Y:S05]  /*2580*/  BSYNC.RECONVERGENT B0 ;  /* 0x0000000000007941 */ /* 0x000fea0003800200 */
.L_x_11861:
[----:B------:R-:W-:-:S03]  /*2590*/  UMOV UR4, 0xffffffff ;  /* 0xffffffff00047882 */ /* 0x000fc60000000000 */
[----:B------:R-:W-:Y:S05]  /*25a0*/  BRA.DIV UR4, `(.L_x_11875) ;  /* 0x0000005a04c87947 */ /* 0x000fea000b800000 */
[----:B---3--:R-:W1:Y:S04]  /*25b0*/  SHFL.BFLY PT, R104, R157, 0x1, 0x1f ;  /* 0x0c201f009d687f89 */ /* 0x008e6800000e0000 */
        /* <DEDUP_REMOVED lines=17> */
.L_x_12002:
[----:B-1----:R-:W-:Y:S01]  /*26d0*/  FADD.FTZ R106, R105, R106 ;  /* 0x0000006a696a7221 */ /* 0x002fe20000010000 */
[----:B------:R-:W-:Y:S01]  /*26e0*/  ISETP.NE.AND P6, PT, RZ, UR8, PT ;  /* 0x00000008ff007c0c */ /* 0x000fe2000bfc5270 */
[----:B--2---:R-:W-:Y:S01]  /*26f0*/  FADD.FTZ R103, R104, R103 ;  /* 0x0000006768677221 */ /* 0x004fe20000010000 */
[----:B------:R-:W-:Y:S01]  /*2700*/  @P1 IADD3 R100, PT, PT, R152, -0x1, RZ ;  /* 0xffffffff98641810 */ /* 0x000fe20007ffe0ff */
[----:B------:R-:W-:Y:S01]  /*2710*/  FMUL.FTZ R102, R106, UR9 ;  /* 0x000000096a667c20 */ /* 0x000fe20008410000 */
[----:B------:R-:W-:Y:S01]  /*2720*/  BSSY.RECONVERGENT B1, `(.L_x_11876) ;  /* 0x00000d8000017945 */ /* 0x000fe20003800200 */
[----:B------:R-:W-:Y:S01]  /*2730*/  HFMA2 R106, -RZ, RZ, 0, 0 ;  /* 0x00000000ff6a7431 */ /* 0x000fe200000001ff */
[----:B------:R-:W-:Y:S01]  /*2740*/  MOV R107, R151 ;  /* 0x00000097006b7202 */ /* 0x000fe20000000f00 */
[----:B------:R-:W-:Y:S01]  /*2750*/  @P1 IMAD R100, R100, R11, RZ ;  /* 0x0000000b64641224 */ /* 0x000fe200078e02ff */
[----:B------:R-:W-:Y:S01]  /*2760*/  FSEL R102, R102, RZ, !P6 ;  /* 0x000000ff66667208 */ /* 0x000fe20007000000 */
[----:B------:R-:W-:Y:S01]  /*2770*/  FMUL.FTZ R103, R103, UR9 ;  /* 0x0000000967677c20 */ /* 0x000fe20008410000 */
[----:B------:R-:W-:-:S02]  /*2780*/  ISETP.NE.AND P6, PT, R153, RZ, PT ;  /* 0x000000ff9900720c */ /* 0x000fc40003fc5270 */
[----:B------:R-:W-:-:S04]  /*2790*/  @P1 SHF.R.S32.HI R101, RZ, 0x1f, R100 ;  /* 0x0000001fff651819 */ /* 0x000fc80000011464 */
[----:B------:R-:W-:-:S04]  /*27a0*/  @P1 LEA.HI R101, R101, R100, RZ, 0x2 ;  /* 0x0000006465651211 */ /* 0x000fc800078f10ff */
[----:B------:R-:W-:-:S03]  /*27b0*/  @P1 LEA.HI.SX32 R106, R101, R10, 0x1e ;  /* 0x0000000a656a1211 */ /* 0x000fc600078ff2ff */
[----:B------:R-:W-:Y:S05]  /*27c0*/  @!P6 BRA `(.L_x_11877) ;  /* 0x0000000c0034e947 */ /* 0x000fea0003800000 */
        /* <DEDUP_REMOVED lines=19> */
[----:B------:R-:W-:-:S07]  /*2900*/  SEL R96, R96, RZ, P6 ;  /* 0x000000ff60607207 */ /* 0x000fce0003000000 */
.L_x_11882:
[----:B------:R-:W-:Y:S05]  /*2910*/  BSYNC.RECONVERGENT B2 ;  /* 0x0000000000027941 */ /* 0x000fea0003800200 */
.L_x_11881:
        /* <DEDUP_REMOVED lines=11> */
.L_x_11884:
[----:B------:R-:W-:Y:S05]  /*29d0*/  BSYNC.RECONVERGENT B2 ;  /* 0x0000000000027941 */ /* 0x000fea0003800200 */
.L_x_11883:
        /* <DEDUP_REMOVED lines=11> */
.L_x_11886:
[----:B------:R-:W-:Y:S05]  /*2a90*/  BSYNC.RECONVERGENT B2 ;  /* 0x0000000000027941 */ /* 0x000fea0003800200 */
.L_x_11885:
[----:B------:R-:W-:Y:S05]  /*2aa0*/  @!P1 BRA `(.L_x_11887) ;  /* 0x0000000800509947 */ /* 0x000fea0003800000 */
[----:B------:R-:W-:Y:S01]  /*2ab0*/  FFMA.FTZ R100, R144, R103, R102 ;  /* 0x0000006790647223 */ /* 0x000fe20000010066 */
[----:B------:R-:W-:-:S03]  /*2ac0*/  ISETP.GT.AND P6, PT, R149, RZ, PT ;  /* 0x000000ff9500720c */ /* 0x000fc60003fc4270 */
[----:B------:R-:W-:-:S04]  /*2ad0*/  FADD.FTZ R99, R147, -R100 ;  /* 0x8000006493637221 */ /* 0x000fc80000010000 */
[----:B------:R-:W-:-:S05]  /*2ae0*/  FMUL.FTZ R99, R148, R99 ;  /* 0x0000006394637220 */ /* 0x000fca0000410000 */
[----:B------:R-:W-:Y:S02]  /*2af0*/  FSEL R99, R99, RZ, P6 ;  /* 0x000000ff63637208 */ /* 0x000fe40003000000 */
[----:B-----5:R-:W-:-:S03]  /*2b00*/  ISETP.GE.U32.AND P6, PT, R7, 0x1000000, PT ;  /* 0x010000000700780c */ /* 0x020fc60003fc6070 */
[----:B------:R-:W-:-:S04]  /*2b10*/  FMUL.FTZ R99, R99, UR13 ;  /* 0x0000000d63637c20 */ /* 0x000fc80008410000 */
[----:B------:R-:W-:-:S05]  /*2b20*/  FMUL.FTZ R99, R99, UR12 ;  /* 0x0000000c63637c20 */ /* 0x000fca0008410000 */
[----:B------:R-:W-:Y:S01]  /*2b30*/  SEL R99, R99, RZ, P6 ;  /* 0x000000ff63637207 */ /* 0x000fe20003000000 */
[----:B------:R-:W-:Y:S06]  /*2b40*/  BRA `(.L_x_11887) ;  /* 0x0000000800287947 */ /* 0x000fec0003800000 */
.L_x_11880:
        /* <DEDUP_REMOVED lines=28> */
.L_x_11889:
[----:B------:R-:W-:Y:S05]  /*2d10*/  BSYNC.RECONVERGENT B2 ;  /* 0x0000000000027941 */ /* 0x000fea0003800200 */
.L_x_11888:
        /* <DEDUP_REMOVED lines=11> */
.L_x_11891:
[----:B------:R-:W-:Y:S05]  /*2dd0*/  BSYNC.RECONVERGENT B2 ;  /* 0x0000000000027941 */ /* 0x000fea0003800200 */
.L_x_11890:
        /* <DEDUP_REMOVED lines=11> */
.L_x_11893:
[----:B------:R-:W-:Y:S05]  /*2e90*/  BSYNC.RECONVERGENT B2 ;  /* 0x0000000000027941 */ /* 0x000fea0003800200 */
.L_x_11892:
[----:B------:R-:W-:Y:S05]  /*2ea0*/  @!P1 BRA `(.L_x_11887) ;  /* 0x0000000400509947 */ /* 0x000fea0003800000 */
[----:B------:R-:W-:Y:S01]  /*2eb0*/  FMUL.FTZ R99, R27, UR13 ;  /* 0x0000000d1b637c20 */ /* 0x000fe20008410000 */
[----:B-----5:R-:W-:-:S03]  /*2ec0*/  ISETP.GE.U32.AND P6, PT, R7, 0x1000000, PT ;  /* 0x010000000700780c */ /* 0x020fc60003fc6070 */
[----:B------:R-:W-:-:S05]  /*2ed0*/  FMUL.FTZ R99, R99, UR12 ;  /* 0x0000000c63637c20 */ /* 0x000fca0008410000 */
[----:B------:R-:W-:Y:S01]  /*2ee0*/  SEL R99, R99, RZ, P6 ;  /* 0x000000ff63637207 */ /* 0x000fe20003000000 */
[----:B------:R-:W-:Y:S06]  /*2ef0*/  BRA `(.L_x_11887) ;  /* 0x00000004003c7947 */ /* 0x000fec0003800000 */
.L_x_11879:
[----:B0-----:R-:W-:Y:S02]  /*2f00*/  MOV R104, UR20 ;  /* 0x0000001400687c02 */ /* 0x001fe40008000f00 */
[----:B------:R-:W-:Y:S02]  /*2f10*/  MOV R105, UR21 ;  /* 0x0000001500697c02 */ /* 0x000fe40008000f00 */
[----:B------:R-:W-:-:S04]  /*2f20*/  ISETP.NE.U32.AND P6, PT, R104, RZ, PT ;  /* 0x000000ff6800720c */ /* 0x000fc80003fc5070 */
[----:B------:R-:W-:-:S13]  /*2f30*/  ISETP.NE.AND.EX P6, PT, R105, RZ, PT, P6 ;  /* 0x000000ff6900720c */ /* 0x000fda0003fc5360 */
[----:B------:R-:W-:Y:S05]  /*2f40*/  @P6 BRA `(.L_x_11894) ;  /* 0x0000000000946947 */ /* 0x000fea0003800000 */
[----:B------:R-:W-:Y:S01]  /*2f50*/  @P0 FFMA.FTZ R101, R3, R103, R102 ;  /* 0x0000006703650223 */ /* 0x000fe20000010066 */
[----:B-----5:R-:W-:Y:S02]  /*2f60*/  MOV R152, R64 ;  /* 0x0000004000987202 */ /* 0x020fe40000000f00 */
[----:B------:R-:W-:Y:S01]  /*2f70*/  @P1 LOP3.LUT P6, RZ, R7, 0xff, RZ, 0xc0, !PT ;  /* 0x000000ff07ff1812 */ /* 0x000fe200078cc0ff */
[----:B------:R-:W-:-:S04]  /*2f80*/  @P0 FADD.FTZ R101, R108, -R101 ;  /* 0x800000656c650221 */ /* 0x000fc80000010000 */
[----:B------:R-:W-:Y:S02]  /*2f90*/  @P0 FFMA.FTZ R152, R148, R101, R64 ;  /* 0x0000006594980223 */ /* 0x000fe40000010040 */
[----:B------:R-:W0:Y:S02]  /*2fa0*/  @P1 LDC.64 R100, c[0x0][0x408] ;  /* 0x00010200ff641b82 */ /* 0x000e240000000a00 */
[----:B0-----:R-:W-:Y:S01]  /*2fb0*/  @P1 FMUL.FTZ R101, R152, R101 ;  /* 0x0000006598651220 */ /* 0x001fe20000410000 */
[----:B------:R-:W-:-:S03]  /*2fc0*/  MOV R152, R65 ;  /* 0x0000004100987202 */ /* 0x000fc60000000f00 */
[----:B------:R-:W-:-:S05]  /*2fd0*/  @P1 FMUL.FTZ R100, R101, R100 ;  /* 0x0000006465641220 */ /* 0x000fca0000410000 */
[----:B------:R-:W-:Y:S01]  /*2fe0*/  @P1 SEL R96, R100, RZ, P6 ;  /* 0x000000ff64601207 */ /* 0x000fe20003000000 */
[----:B------:R-:W-:Y:S01]  /*2ff0*/  @P0 FFMA.FTZ R100, R110, R103, R102 ;  /* 0x000000676e640223 */ /* 0x000fe20000010066 */
[----:B------:R-:W-:-:S03]  /*3000*/  @P1 LOP3.LUT P6, RZ, R7, 0xff00, RZ, 0xc0, !PT ;  /* 0x0000ff0007ff1812 */ /* 0x000fc600078cc0ff */
[----:B------:R-:W-:-:S04]  /*3010*/  @P0 FADD.FTZ R100, R131, -R100 ;  /* 0x8000006483640221 */ /* 0x000fc80000010000 */
[----:B------:R-:W-:Y:S02]  /*3020*/  @P0 FFMA.FTZ R152, R148, R100, R65 ;  /* 0x0000006494980223 */ /* 0x000fe40000010041 */
[----:B------:R-:W0:Y:S02]  /*3030*/  @P1 LDC.64 R100, c[0x0][0x408] ;  /* 0x00010200ff641b82 */ /* 0x000e240000000a00 */
[----:B0-----:R-:W-:Y:S01]  /*3040*/  @P1 FMUL.FTZ R101, R152, R101 ;  /* 0x0000006598651220 */ /* 0x001fe20000410000 */
[----:B------:R-:W-:-:S03]  /*3050*/  MOV R152, R66 ;  /* 0x0000004200987202 */ /* 0x000fc60000000f00 */
[----:B------:R-:W-:Y:S01]  /*3060*/  @P1 FMUL.FTZ R100, R101, R100 ;  /* 0x0000006465641220 */ /* 0x000fe20000410000 */
[----:B------:R-:W-:-:S04]  /*3070*/  @P0 FFMA.FTZ R101, R129, R103, R102 ;  /* 0x0000006781650223 */ /* 0x000fc80000010066 */
[----:B------:R-:W-:Y:S01]  /*3080*/  @P0 FADD.FTZ R101, R146, -R101 ;  /* 0x8000006592650221 */ /* 0x000fe20000010000 */
[----:B------:R-:W-:Y:S02]  /*3090*/  @P1 SEL R97, R100, RZ, P6 ;  /* 0x000000ff64611207 */ /* 0x000fe40003000000 */
[----:B------:R-:W-:Y:S01]  /*30a0*/  @P1 LOP3.LUT P6, RZ, R7, 0xff0000, RZ, 0xc0, !PT ;  /* 0x00ff000007ff1812 */ /* 0x000fe200078cc0ff */
[----:B------:R-:W-:Y:S02]  /*30b0*/  @P0 FFMA.FTZ R152, R148, R101, R66 ;  /* 0x0000006594980223 */ /* 0x000fe40000010042 */
[----:B------:R-:W0:Y:S02]  /*30c0*/  @P1 LDC.64 R100, c[0x0][0x408] ;  /* 0x00010200ff641b82 */ /* 0x000e240000000a00 */
[----:B0-----:R-:W-:-:S04]  /*30d0*/  @P1 FMUL.FTZ R101, R152, R101 ;  /* 0x0000006598651220 */ /* 0x001fc80000410000 */
[----:B------:R-:W-:-:S05]  /*30e0*/  @P1 FMUL.FTZ R100, R101, R100 ;  /* 0x0000006465641220 */ /* 0x000fca0000410000 */
[----:B------:R-:W-:Y:S01]  /*30f0*/  @P1 SEL R98, R100, RZ, P6 ;  /* 0x000000ff64621207 */ /* 0x000fe20003000000 */
[----:B------:R-:W-:Y:S06]  /*3100*/  @!P1 BRA `(.L_x_11887) ;  /* 0x0000000000b89947 */ /* 0x000fec0003800000 */
[----:B------:R-:W-:Y:S01]  /*3110*/  @P0 FFMA.FTZ R100, R144, R103, R102 ;  /* 0x0000006790640223 */ /* 0x000fe20000010066 */
[----:B------:R-:W-:-:S03]  /*3120*/  ISETP.GE.U32.AND P6, PT, R7, 0x1000000, PT ;  /* 0x010000000700780c */ /* 0x000fc60003fc6070 */
[----:B------:R-:W-:Y:S01]  /*3130*/  @P0 FADD.FTZ R99, R147, -R100 ;  /* 0x8000006493630221 */ /* 0x000fe20000010000 */
[----:B------:R-:W-:-:S03]  /*3140*/  MOV R100, R67 ;  /* 0x0000004300647202 */ /* 0x000fc60000000f00 */
[----:B------:R-:W-:-:S04]  /*3150*/  @P0 FFMA.FTZ R100, R148, R99, R67 ;  /* 0x0000006394640223 */ /* 0x000fc80000010043 */
[----:B------:R-:W-:-:S04]  /*3160*/  FMUL.FTZ R99, R100, UR13 ;  /* 0x0000000d64637c20 */ /* 0x000fc80008410000 */
[----:B------:R-:W-:-:S05]  /*3170*/  FMUL.FTZ R99, R99, UR12 ;  /* 0x0000000c63637c20 */ /* 0x000fca0008410000 */
[----:B------:R-:W-:Y:S01]  /*3180*/  SEL R99, R99, RZ, P6 ;  /* 0x000000ff63637207 */ /* 0x000fe20003000000 */
[----:B------:R-:W-:Y:S06]  /*3190*/  BRA `(.L_x_11887) ;  /* 0x0000000000947947 */ /* 0x000fec0003800000 */
.L_x_11894:
[----:B------:R-:W0:Y:S01]  /*31a0*/  @P1 LDC.64 R24, c[0x0][0x408] ;  /* 0x00010200ff181b82 */ /* 0x000e220000000a00 */
[----:B------:R-:W-:Y:S01]  /*31b0*/  @P0 FFMA.FTZ R26, R144, R103, R102 ;  /* 0x00000067901a0223 */ /* 0x000fe20000010066 */
[----:B-----5:R-:W-:Y:S02]  /*31c0*/  MOV R152, R67 ;  /* 0x0000004300987202 */ /* 0x020fe40000000f00 */
[----:B------:R-:W-:Y:S01]  /*31d0*/  @P1 ISETP.GE.U32.AND P6, PT, R7, 0x1000000, PT ;  /* 0x010000000700180c */ /* 0x000fe20003fc6070 */
[----:B------:R-:W-:-:S03]  /*31e0*/  @P0 FADD.FTZ R26, R147, -R26 ;  /* 0x8000001a931a0221 */ /* 0x000fc60000010000 */
[----:B------:R-:W1:Y:S01]  /*31f0*/  @P1 LDC.64 R100, c[0x0][0x408] ;  /* 0x00010200ff641b82 */ /* 0x000e620000000a00 */
[----:B------:R-:W-:-:S07]  /*3200*/  @P0 FFMA.FTZ R152, R148, R26, R67 ;  /* 0x0000001a94980223 */ /* 0x000fce0000010043 */
[----:B------:R-:W2:Y:S01]  /*3210*/  @P1 LDC.64 R26, c[0x0][0x408] ;  /* 0x00010200ff1a1b82 */ /* 0x000ea20000000a00 */
[----:B0-----:R-:W-:-:S04]  /*3220*/  @P1 FMUL.FTZ R25, R152, R25 ;  /* 0x0000001998191220 */ /* 0x001fc80000410000 */
[----:B------:R-:W-:Y:S01]  /*3230*/  @P1 FMUL.FTZ R24, R25, R24 ;  /* 0x0000001819181220 */ /* 0x000fe20000410000 */
[----:B------:R-:W-:-:S04]  /*3240*/  @P0 FFMA.FTZ R25, R3, R103, R102 ;  /* 0x0000006703190223 */ /* 0x000fc80000010066 */
[----:B------:R-:W-:Y:S01]  /*3250*/  @P0 FADD.FTZ R25, R108, -R25 ;  /* 0x800000196c190221 */ /* 0x000fe20000010000 */
[----:B------:R-:W-:Y:S02]  /*3260*/  @P1 SEL R99, R24, RZ, P6 ;  /* 0x000000ff18631207 */ /* 0x000fe40003000000 */
[----:B------:R-:W-:Y:S01]  /*3270*/  MOV R24, R64 ;  /* 0x0000004000187202 */ /* 0x000fe20000000f00 */
[----:B------:R-:W-:Y:S01]  /*3280*/  @P0 FFMA.FTZ R24, R148, R25, R64 ;  /* 0x0000001994180223 */ /* 0x000fe20000010040 */
[----:B------:R-:W-:Y:S02]  /*3290*/  @P1 LOP3.LUT P6, RZ, R7, 0xff, RZ, 0xc0, !PT ;  /* 0x000000ff07ff1812 */ /* 0x000fe400078cc0ff */
[----:B------:R-:W-:Y:S01]  /*32a0*/  MOV R25, R65 ;  /* 0x0000004100197202 */ /* 0x000fe20000000f00 */
[----:B--2---:R-:W-:-:S04]  /*32b0*/  @P1 FMUL.FTZ R27, R24, R27 ;  /* 0x0000001b181b1220 */ /* 0x004fc80000410000 */
[----:B------:R-:W-:-:S05]  /*32c0*/  @P1 FMUL.FTZ R26, R27, R26 ;  /* 0x0000001a1b1a1220 */ /* 0x000fca0000410000 */
[----:B------:R-:W-:Y:S01]  /*32d0*/  @P1 SEL R96, R26, RZ, P6 ;  /* 0x000000ff1a601207 */ /* 0x000fe20003000000 */
[----:B------:R-:W-:Y:S01]  /*32e0*/  @P0 FFMA.FTZ R26, R110, R103, R102 ;  /* 0x000000676e1a0223 */ /* 0x000fe20000010066 */
[----:B------:R-:W-:-:S03]  /*32f0*/  @P1 LOP3.LUT P6, RZ, R7, 0xff00, RZ, 0xc0, !PT ;  /* 0x0000ff0007ff1812 */ /* 0x000fc600078cc0ff */
[----:B------:R-:W-:-:S04]  /*3300*/  @P0 FADD.FTZ R26, R131, -R26 ;  /* 0x8000001a831a0221 */ /* 0x000fc80000010000 */
[----:B------:R-:W-:Y:S02]  /*3310*/  @P0 FFMA.FTZ R25, R148, R26, R65 ;  /* 0x0000001a94190223 */ /* 0x000fe40000010041 */
[----:B------:R-:W0:Y:S02]  /*3320*/  @P1 LDC.64 R26, c[0x0][0x408] ;  /* 0x00010200ff1a1b82 */ /* 0x000e240000000a00 */
        /* <DEDUP_REMOVED lines=9> */
[----:B-1----:R-:W-:-:S04]  /*33c0*/  @P1 FMUL.FTZ R101, R26, R101 ;  /* 0x000000651a651220 */ /* 0x002fc80000410000 */
[----:B------:R-:W-:-:S05]  /*33d0*/  @P1 FMUL.FTZ R100, R101, R100 ;  /* 0x0000006465641220 */ /* 0x000fca0000410000 */
[----:B------:R-:W-:-:S07]  /*33e0*/  @P1 SEL R98, R100, RZ, P6 ;  /* 0x000000ff64621207 */ /* 0x000fce0003000000 */
.L_x_11887:
[----:B------:R-:W-:Y:S05]  /*33f0*/  BSYNC.RECONVERGENT B0 ;  /* 0x0000000000007941 */ /* 0x000fea0003800200 */
.L_x_11878:
        /* <DEDUP_REMOVED lines=10> */
.L_x_11877:
[----:B------:R-:W-:Y:S05]  /*34a0*/  BSYNC.RECONVERGENT B1 ;  /* 0x0000000000017941 */ /* 0x000fea0003800200 */
.L_x_11876:
        /* <DEDUP_REMOVED lines=10> */
[----:B-1----:R-:W1:Y:S01]  /*3550*/  @P1 LDC.64 R26, c[0x0][0x408] ;  /* 0x00010200ff1a1b82 */ /* 0x002e620000000a00 */
[-CC-:B------:R-:W-:Y:S01]  /*3560*/  @P0 FFMA.FTZ R25, R109, R103.reuse, R102.reuse ;  /* 0x000000676d190223 */ /* 0x180fe20000010066 */
[----:B-----5:R-:W-:Y:S01]  /*3570*/  MOV R24, R68 ;  /* 0x0000004400187202 */ /* 0x020fe20000000f00 */
[----:B------:R-:W-:Y:S01]  /*3580*/  @P0 FFMA.FTZ R100, R112, R103, R102 ;  /* 0x0000006770640223 */ /* 0x000fe20000010066 */
[----:B------:R-:W-:Y:S01]  /*3590*/  @P1 LOP3.LUT P6, RZ, R6, 0xff, RZ, 0xc0, !PT ;  /* 0x000000ff06ff1812 */ /* 0x000fe200078cc0ff */
[----:B------:R-:W-:Y:S02]  /*35a0*/  @P0 FADD.FTZ R25, R18, -R25 ;  /* 0x8000001912190221 */ /* 0x000fe40000010000 */
[----:B------:R-:W-:Y:S02]  /*35b0*/  @P0 FADD.FTZ R100, R111, -R100 ;  /* 0x800000646f640221 */ /* 0x000fe40000010000 */
[C---:B------:R-:W-:Y:S01]  /*35c0*/  @P0 FFMA.FTZ R24, R148.reuse, R25, R68 ;  /* 0x0000001994180223 */ /* 0x040fe20000010044 */
[----:B------:R-:W-:Y:S01]  /*35d0*/  MOV R25, R69 ;  /* 0x0000004500197202 */ /* 0x000fe20000000f00 */
[----:B------:R-:W-:-:S02]  /*35e0*/  @P0 FFMA.FTZ R25, R148, R100, R69 ;  /* 0x0000006494190223 */ /* 0x000fc40000010045 */
[----:B------:R-:W2:Y:S01]  /*35f0*/  @P1 LDC.64 R100, c[0x0][0x408] ;  /* 0x00010200ff641b82 */ /* 0x000ea20000000a00 */
[----:B-1----:R-:W-:-:S04]  /*3600*/  @P1 FMUL.FTZ R27, R24, R27 ;  /* 0x0000001b181b1220 */ /* 0x002fc80000410000 */
[----:B------:R-:W-:-:S05]  /*3610*/  @P1 FMUL.FTZ R26, R27, R26 ;  /* 0x0000001a1b1a1220 */ /* 0x000fca0000410000 */
[----:B------:R-:W-:Y:S02]  /*3620*/  @P1 SEL R96, R26, RZ, P6 ;  /* 0x000000ff1a601207 */ /* 0x000fe40003000000 */
[----:B------:R-:W1:Y:S01]  /*3630*/  @P1 LDC.64 R26, c[0x0][0x408] ;  /* 0x00010200ff1a1b82 */ /* 0x000e620000000a00 */
[----:B------:R-:W-:Y:S01]  /*3640*/  @P1 LOP3.LUT P6, RZ, R6, 0xff00, RZ, 0xc0, !PT ;  /* 0x0000ff0006ff1812 */ /* 0x000fe200078cc0ff */
[----:B-1----:R-:W-:-:S04]  /*3650*/  @P1 FMUL.FTZ R27, R25, R27 ;  /* 0x0000001b191b1220 */ /* 0x002fc80000410000 */
[----:B------:R-:W-:Y:S01]  /*3660*/  @P1 FMUL.FTZ R26, R27, R26 ;  /* 0x0000001a1b1a1220 */ /* 0x000fe20000410000 */
[----:B------:R-:W-:-:S04]  /*3670*/  @P0 FFMA.FTZ R27, R121, R103, R102 ;  /* 0x00000067791b0223 */ /* 0x000fc80000010066 */
[----:B------:R-:W-:Y:S01]  /*3680*/  @P0 FADD.FTZ R27, R130, -R27 ;  /* 0x8000001b821b0221 */ /* 0x000fe20000010000 */
[----:B------:R-:W-:Y:S02]  /*3690*/  @P1 SEL R97, R26, RZ, P6 ;  /* 0x000000ff1a611207 */ /* 0x000fe40003000000 */
[----:B------:R-:W-:Y:S01]  /*36a0*/  MOV R26, R70 ;  /* 0x00000046001a7202 */ /* 0x000fe20000000f00 */
[----:B------:R-:W-:Y:S01]  /*36b0*/  @P0 FFMA.FTZ R26, R148, R27, R70 ;  /* 0x0000001b941a0223 */ /* 0x000fe20000010046 */
[----:B------:R-:W-:-:S03]  /*36c0*/  @P1 LOP3.LUT P6, RZ, R6, 0xff0000, RZ, 0xc0, !PT ;  /* 0x00ff000006ff1812 */ /* 0x000fc600078cc0ff */
[----:B--2---:R-:W-:-:S04]  /*36d0*/  @P1 FMUL.FTZ R101, R26, R101 ;  /* 0x000000651a651220 */ /* 0x004fc80000410000 */
[----:B------:R-:W-:-:S05]  /*36e0*/  @P1 FMUL.FTZ R100, R101, R100 ;  /* 0x0000006465641220 */ /* 0x000fca0000410000 */
[----:B------:R-:W-:Y:S01]  /*36f0*/  @P1 SEL R98, R100, RZ, P6 ;  /* 0x000000ff64621207 */ /* 0x000fe20003000000 */
[----:B------:R-:W-:-:S04]  /*3700*/  @P0 FFMA.FTZ R100, R138, R103, R102 ;  /* 0x000000678a640223 */ /* 0x000fc80000010066 */
[----:B------:R-:W-:Y:S01]  /*3710*/  @P0 FADD.FTZ R27, R143, -R100 ;  /* 0x800000648f1b0221 */ /* 0x000fe20000010000 */
[----:B------:R-:W-:-:S03]  /*3720*/  MOV R100, R71 ;  /* 0x0000004700647202 */ /* 0x000fc60000000f00 */
[----:B------:R-:W-:-:S05]  /*3730*/  @P0 FFMA.FTZ R100, R148, R27, R71 ;  /* 0x0000001b94640223 */ /* 0x000fca0000010047 */
[----:B------:R-:W-:Y:S01]  /*3740*/  MOV R27, R100 ;  /* 0x00000064001b7202 */ /* 0x000fe20000000f00 */
[----:B------:R-:W-:Y:S06]  /*3750*/  @!P1 BRA `(.L_x_11900) ;  /* 0x00000008005c9947 */ /* 0x000fec0003800000 */
[----:B------:R-:W-:Y:S01]  /*3760*/  FMUL.FTZ R99, R100, UR13 ;  /* 0x0000000d64637c20 */ /* 0x000fe20008410000 */
[----:B------:R-:W-:-:S03]  /*3770*/  ISETP.GE.U32.AND P6, PT, R6, 0x1000000, PT ;  /* 0x010000000600780c */ /* 0x000fc60003fc6070 */
[----:B------:R-:W-:-:S05]  /*3780*/  FMUL.FTZ R99, R99, UR12 ;  /* 0x0000000c63637c20 */ /* 0x000fca0008410000 */
[----:B------:R-:W-:Y:S01]  /*3790*/  SEL R99, R99, RZ, P6 ;  /* 0x000000ff63637207 */ /* 0x000fe20003000000 */
[----:B------:R-:W-:Y:S06]  /*37a0*/  BRA `(.L_x_11900) ;  /* 0x0000000800487947 */ /* 0x000fec0003800000 */
.L_x_11899:
[----:B-1----:R-:W-:Y:S01]  /*37b0*/  @P0 FFMA.FTZ R101, R109, R103, R102 ;  /* 0x000000676d650223 */ /* 0x002fe20000010066 */
[----:B0----5:R-:W-:Y:S02]  /*37c0*/  MOV R104, R68 ;  /* 0x0000004400687202 */ /* 0x021fe40000000f00 */
        /* <DEDUP_REMOVED lines=35> */
.L_x_11898:
[----:B------:R-:W-:-:S04]  /*3a00*/  UISETP.NE.U32.AND UP0, UPT, UR20, URZ, UPT ;  /* 0x000000ff1400728c */ /* 0x000fc8000bf05070 */
[----:B------:R-:W-:-:S06]  /*3a10*/  UISETP.NE.AND.EX UP0, UPT, UR21, URZ, UPT, UP0 ;  /* 0x000000ff1500728c */ /* 0x000fcc000bf05300 */
[----:B------:R-:W-:-:S13]  /*3a20*/  PLOP3.LUT P2, PT, PT, PT, UP0, 0x80, 0x8 ;  /* 0x000000000008781c */ /* 0x000fda0003f4f008 */
[----:B------:R-:W-:Y:S05]  /*3a30*/  @!P2 BRA `(.L_x_11901) ;  /* 0x0000000000eca947 */ /* 0x000fea0003800000 */
[-CC-:B01----:R-:W-:Y:S01]  /*3a40*/  FFMA.FTZ R105, R121, R103.reuse, R102.reuse ;  /* 0x0000006779697223 */ /* 0x183fe20000010066 */
        /* <DEDUP_REMOVED lines=27> */
.L_x_11903:
[----:B------:R-:W-:Y:S05]  /*3c00*/  BSYNC.RECONVERGENT B2 ;  /* 0x0000000000027941 */ /* 0x000fea0003800200 */
.L_x_11902:
        /* <DEDUP_REMOVED lines=11> */
.L_x_11905:
[----:B------:R-:W-:Y:S05]  /*3cc0*/  BSYNC.RECONVERGENT B2 ;  /* 0x0000000000027941 */ /* 0x000fea0003800200 */
.L_x_11904:
        /* <DEDUP_REMOVED lines=11> */
.L_x_11907:
[----:B------:R-:W-:Y:S05]  /*3d80*/  BSYNC.RECONVERGENT B2 ;  /* 0x0000000000027941 */ /* 0x000fea0003800200 */
.L_x_11906:
[----:B------:R-:W-:Y:S05]  /*3d90*/  @!P1 BRA `(.L_x_11900) ;  /* 0x0000000000cc9947 */ /* 0x000fea0003800000 */
[----:B------:R-:W-:Y:S01]  /*3da0*/  FMUL.FTZ R99, R27, UR13 ;  /* 0x0000000d1b637c20 */ /* 0x000fe20008410000 */
[----:B-----5:R-:W-:-:S03]  /*3db0*/  ISETP.GE.U32.AND P6, PT, R6, 0x1000000, PT ;  /* 0x010000000600780c */ /* 0x020fc60003fc6070 */
[----:B------:R-:W-:-:S05]  /*3dc0*/  FMUL.FTZ R99, R99, UR12 ;  /* 0x0000000c63637c20 */ /* 0x000fca0008410000 */
[----:B------:R-:W-:Y:S01]  /*3dd0*/  SEL R99, R99, RZ, P6 ;  /* 0x000000ff63637207 */ /* 0x000fe20003000000 */
[----:B------:R-:W-:Y:S06]  /*3de0*/  BRA `(.L_x_11900) ;  /* 0x0000000000b87947 */ /* 0x000fec0003800000 */
.L_x_11901:
        /* <DEDUP_REMOVED lines=11> */
.L_x_11909:
[----:B------:R-:W-:Y:S05]  /*3ea0*/  BSYNC.RECONVERGENT B2 ;  /* 0x0000000000027941 */ /* 0x000fea0003800200 */
.L_x_11908:
        /* <DEDUP_REMOVED lines=11> */
.L_x_11911:
[----:B------:R-:W-:Y:S05]  /*3f60*/  BSYNC.RECONVERGENT B2 ;  /* 0x0000000000027941 */ /* 0x000fea0003800200 */
.L_x_11910:
        /* <DEDUP_REMOVED lines=11> */
.L_x_11913:
[----:B------:R-:W-:Y:S05]  /*4020*/  BSYNC.RECONVERGENT B2 ;  /* 0x0000000000027941 */ /* 0x000fea0003800200 */
.L_x_11912:
[----:B------:R-:W-:Y:S05]  /*4030*/  @!P1 BRA `(.L_x_11900) ;  /* 0x0000000000249947 */ /* 0x000fea0003800000 */
[----:B-1----:R-:W-:Y:S01]  /*4040*/  FFMA.FTZ R100, R138, R103, R102 ;  /* 0x000000678a647223 */ /* 0x002fe20000010066 */
[----:B------:R-:W-:-:S03]  /*4050*/  ISETP.GT.AND P6, PT, R149, RZ, PT ;  /* 0x000000ff9500720c */ /* 0x000fc60003fc4270 */
[----:B------:R-:W-:-:S04]  /*4060*/  FADD.FTZ R99, R143, -R100 ;  /* 0x800000648f637221 */ /* 0x000fc80000010000 */
[----:B------:R-:W-:-:S05]  /*4070*/  FMUL.FTZ R99, R148, R99 ;  /* 0x0000006394637220 */ /* 0x000fca0000410000 */
[----:B------:R-:W-:Y:S02]  /*4080*/  FSEL R99, R99, RZ, P6 ;  /* 0x000000ff63637208 */ /* 0x000fe40003000000 */
[----:B-----5:R-:W-:-:S03]  /*4090*/  ISETP.GE.U32.AND P6, PT, R6, 0x1000000, PT ;  /* 0x010000000600780c */ /* 0x020fc60003fc6070 */
[----:B------:R-:W-:-:S04]  /*40a0*/  FMUL.FTZ R99, R99, UR13 ;  /* 0x0000000d63637c20 */ /* 0x000fc80008410000 */
[----:B------:R-:W-:-:S05]  /*40b0*/  FMUL.FTZ R99, R99, UR12 ;  /* 0x0000000c63637c20 */ /* 0x000fca0008410000 */
[----:B------:R-:W-:-:S07]  /*40c0*/  SEL R99, R99, RZ, P6 ;  /* 0x000000ff63637207 */ /* 0x000fce0003000000 */
.L_x_11900:
[----:B------:R-:W-:Y:S05]  /*40d0*/  BSYNC.RECONVERGENT B0 ;  /* 0x0000000000007941 */ /* 0x000fea0003800200 */
.L_x_11897:
        /* <DEDUP_REMOVED lines=8> */
.L_x_11896:
[----:B------:R-:W-:Y:S05]  /*4160*/  BSYNC.RECONVERGENT B1 ;  /* 0x0000000000017941 */ /* 0x000fea0003800200 */
.L_x_11895:
        /* <DEDUP_REMOVED lines=10> */
[----:B-12---:R-:W1:Y:S01]  /*4210*/  @P1 LDC.64 R100, c[0x0][0x408] ;  /* 0x00010200ff641b82 */ /* 0x006e620000000a00 */
[-CC-:B------:R-:W-:Y:S01]  /*4220*/  @P0 FFMA.FTZ R25, R19, R103.reuse, R102.reuse ;  /* 0x0000006713190223 */ /* 0x180fe20000010066 */
[-CC-:B0-----:R-:W-:Y:S01]  /*4230*/  @P0 FFMA.FTZ R104, R114, R103.reuse, R102.reuse ;  /* 0x0000006772680223 */ /* 0x181fe20000010066 */
[----:B-----5:R-:W-:Y:S01]  /*4240*/  MOV R24, R80 ;  /* 0x0000005000187202 */ /* 0x020fe20000000f00 */
[----:B------:R-:W-:Y:S01]  /*4250*/  @P0 FFMA.FTZ R105, R123, R103, R102 ;  /* 0x000000677b690223 */ /* 0x000fe20000010066 */
[----:B------:R-:W-:Y:S01]  /*4260*/  @P0 FADD.FTZ R25, R16, -R25 ;  /* 0x8000001910190221 */ /* 0x000fe20000010000 */
[----:B------:R-:W-:Y:S01]  /*4270*/  @P0 FADD.FTZ R104, R113, -R104 ;  /* 0x8000006871680221 */ /* 0x000fe20000010000 */
[----:B------:R-:W-:Y:S01]  /*4280*/  @P1 LOP3.LUT P3, RZ, R5, 0xff, RZ, 0xc0, !PT ;  /* 0x000000ff05ff1812 */ /* 0x000fe2000786c0ff */
[----:B------:R-:W0:Y:S01]  /*4290*/  @P1 LDC.64 R26, c[0x0][0x408] ;  /* 0x00010200ff1a1b82 */ /* 0x000e220000000a00 */
[C---:B------:R-:W-:Y:S01]  /*42a0*/  @P0 FFMA.FTZ R24, R148.reuse, R25, R80 ;  /* 0x0000001994180223 */ /* 0x040fe20000010050 */
[----:B------:R-:W-:Y:S01]  /*42b0*/  MOV R25, R81 ;  /* 0x0000005100197202 */ /* 0x000fe20000000f00 */
[----:B------:R-:W-:Y:S01]  /*42c0*/  @P0 FFMA.FTZ R25, R148, R104, R81 ;  /* 0x0000006894190223 */ /* 0x000fe20000010051 */
[----:B------:R-:W-:Y:S01]  /*42d0*/  @P0 FADD.FTZ R105, R128, -R105 ;  /* 0x8000006980690221 */ /* 0x000fe20000010000 */
[----:B------:R-:W-:-:S02]  /*42e0*/  @P0 FFMA.FTZ R152, R136, R103, R102 ;  /* 0x0000006788980223 */ /* 0x000fc40000010066 */
[----:B-1----:R-:W-:-:S04]  /*42f0*/  @P1 FMUL.FTZ R101, R25, R101 ;  /* 0x0000006519651220 */ /* 0x002fc80000410000 */
[----:B------:R-:W-:Y:S02]  /*4300*/  @P1 FMUL.FTZ R104, R101, R100 ;  /* 0x0000006465681220 */ /* 0x000fe40000410000 */
[----:B------:R-:W1:Y:S01]  /*4310*/  @P1 LDC.64 R100, c[0x0][0x408] ;  /* 0x00010200ff641b82 */ /* 0x000e620000000a00 */
[----:B0-----:R-:W-:-:S04]  /*4320*/  @P1 FMUL.FTZ R27, R24, R27 ;  /* 0x0000001b181b1220 */ /* 0x001fc80000410000 */
[----:B------:R-:W-:Y:S01]  /*4330*/  @P1 FMUL.FTZ R27, R27, R26 ;  /* 0x0000001a1b1b1220 */ /* 0x000fe20000410000 */
[----:B------:R-:W-:Y:S01]  /*4340*/  MOV R26, R82 ;  /* 0x00000052001a7202 */ /* 0x000fe20000000f00 */
[----:B------:R-:W-:-:S03]  /*4350*/  @P0 FFMA.FTZ R26, R148, R105, R82 ;  /* 0x00000069941a0223 */ /* 0x000fc60000010052 */
[----:B------:R-:W-:Y:S01]  /*4360*/  @P1 SEL R96, R27, RZ, P3 ;  /* 0x000000ff1b601207 */ /* 0x000fe20001800000 */
[----:B------:R-:W-:Y:S01]  /*4370*/  @P0 FADD.FTZ R27, R141, -R152 ;  /* 0x800000988d1b0221 */ /* 0x000fe20000010000 */
[----:B------:R-:W-:-:S04]  /*4380*/  @P1 LOP3.LUT P3, RZ, R5, 0xff00, RZ, 0xc0, !PT ;  /* 0x0000ff0005ff1812 */ /* 0x000fc8000786c0ff */
[----:B------:R-:W-:Y:S02]  /*4390*/  @P1 SEL R97, R104, RZ, P3 ;  /* 0x000000ff68611207 */ /* 0x000fe40001800000 */
[----:B------:R-:W-:Y:S01]  /*43a0*/  @P1 LOP3.LUT P3, RZ, R5, 0xff0000, RZ, 0xc0, !PT ;  /* 0x00ff000005ff1812 */ /* 0x000fe2000786c0ff */
[----:B-1----:R-:W-:-:S04]  /*43b0*/  @P1 FMUL.FTZ R101, R26, R101 ;  /* 0x000000651a651220 */ /* 0x002fc80000410000 */
[----:B------:R-:W-:Y:S01]  /*43c0*/  @P1 FMUL.FTZ R100, R101, R100 ;  /* 0x0000006465641220 */ /* 0x000fe20000410000 */
[----:B------:R-:W-:Y:S01]  /*43d0*/  MOV R101, R83 ;  /* 0x0000005300657202 */ /* 0x000fe20000000f00 */
[----:B------:R-:W-:-:S03]  /*43e0*/  @P0 FFMA.FTZ R101, R148, R27, R83 ;  /* 0x0000001b94650223 */ /* 0x000fc60000010053 */
[----:B------:R-:W-:Y:S02]  /*43f0*/  @P1 SEL R98, R100, RZ, P3 ;  /* 0x000000ff64621207 */ /* 0x000fe40001800000 */
[----:B------:R-:W-:Y:S01]  /*4400*/  MOV R27, R101 ;  /* 0x00000065001b7202 */ /* 0x000fe20000000f00 */
[----:B------:R-:W-:Y:S06]  /*4410*/  @!P1 BRA `(.L_x_11919) ;  /* 0x00000008005c9947 */ /* 0x000fec0003800000 */
[----:B------:R-:W-:Y:S01]  /*4420*/  FMUL.FTZ R99, R101, UR13 ;  /* 0x0000000d65637c20 */ /* 0x000fe20008410000 */
[----:B------:R-:W-:-:S03]  /*4430*/  ISETP.GE.U32.AND P3, PT, R5, 0x1000000, PT ;  /* 0x010000000500780c */ /* 0x000fc60003f66070 */
[----:B------:R-:W-:-:S05]  /*4440*/  FMUL.FTZ R99, R99, UR12 ;  /* 0x0000000c63637c20 */ /* 0x000fca0008410000 */
[----:B------:R-:W-:Y:S01]  /*4450*/  SEL R99, R99, RZ, P3 ;  /* 0x000000ff63637207 */ /* 0x000fe20001800000 */
[----:B------:R-:W-:Y:S06]  /*4460*/  BRA `(.L_x_11919) ;  /* 0x0000000800487947 */ /* 0x000fec0003800000 */
.L_x_11918:
[----:B-12---:R-:W-:Y:S01]  /*4470*/  @P0 FFMA.FTZ R101, R19, R103, R102 ;  /* 0x0000006713650223 */ /* 0x006fe20000010066 */
[----:B0----5:R-:W-:Y:S02]  /*4480*/  MOV R104, R80 ;  /* 0x0000005000687202 */ /* 0x021fe40000000f00 */
[----:B------:R-:W-:Y:S01]  /*4490*/  @P1 LOP3.LUT P3, RZ, R5, 0xff, RZ, 0xc0, !PT ;  /* 0x000000ff05ff1812 */ /* 0x000fe2000786c0ff */
        /* <DEDUP_REMOVED lines=34> */
.L_x_11917:
[----:B------:R-:W-:-:S04]  /*46c0*/  UISETP.NE.U32.AND UP0, UPT, UR20, URZ, UPT ;  /* 0x000000ff1400728c */ /* 0x000fc8000bf05070 */
[----:B------:R-:W-:-:S06]  /*46d0*/  UISETP.NE.AND.EX UP0, UPT, UR21, URZ, UPT, UP0 ;  /* 0x000000ff1500728c */ /* 0x000fcc000bf05300 */
[----:B------:R-:W-:-:S13]  /*46e0*/  PLOP3.LUT P2, PT, PT, PT, UP0, 0x80, 0x8 ;  /* 0x000000000008781c */ /* 0x000fda0003f4f008 */
[----:B------:R-:W-:Y:S05]  /*46f0*/  @!P2 BRA `(.L_x_11920) ;  /* 0x0000000000eca947 */ /* 0x000fea0003800000 */
[-CC-:B012---:R-:W-:Y:S01]  /*4700*/  FFMA.FTZ R105, R123, R103.reuse, R102.reuse ;  /* 0x000000677b697223 */ /* 0x187fe20000010066 */
        /* <DEDUP_REMOVED lines=27> */
.L_x_11922:
[----:B------:R-:W-:Y:S05]  /*48c0*/  BSYNC.RECONVERGENT B2 ;  /* 0x0000000000027941 */ /* 0x000fea0003800200 */
.L_x_11921:
        /* <DEDUP_REMOVED lines=11> */
.L_x_11924:
[----:B------:R-:W-:Y:S05]  /*4980*/  BSYNC.RECONVERGENT B2 ;  /* 0x0000000000027941 */ /* 0x000fea0003800200 */
.L_x_11923:
        /* <DEDUP_REMOVED lines=11> */
.L_x_11926:
[----:B------:R-:W-:Y:S05]  /*4a40*/  BSYNC.RECONVERGENT B2 ;  /* 0x0000000000027941 */ /* 0x000fea0003800200 */
.L_x_11925:
[----:B------:R-:W-:Y:S05]  /*4a50*/  @!P1 BRA `(.L_x_11919) ;  /* 0x0000000000cc9947 */ /* 0x000fea0003800000 */
[----:B------:R-:W-:Y:S01]  /*4a60*/  FMUL.FTZ R99, R27, UR13 ;  /* 0x0000000d1b637c20 */ /* 0x000fe20008410000 */
[----:B-----5:R-:W-:-:S03]  /*4a70*/  ISETP.GE.U32.AND P3, PT, R5, 0x1000000, PT ;  /* 0x010000000500780c */ /* 0x020fc60003f66070 */
[----:B------:R-:W-:-:S05]  /*4a80*/  FMUL.FTZ R99, R99, UR12 ;  /* 0x0000000c63637c20 */ /* 0x000fca0008410000 */
[----:B------:R-:W-:Y:S01]  /*4a90*/  SEL R99, R99, RZ, P3 ;  /* 0x000000ff63637207 */ /* 0x000fe20001800000 */
[----:B------:R-:W-:Y:S06]  /*4aa0*/  BRA `(.L_x_11919) ;  /* 0x0000000000b87947 */ /* 0x000fec0003800000 */
.L_x_11920:
[----:B------:R-:W-:Y:S04]  /*4ab0*/  BSSY.RECONVERGENT B2, `(.L_x_11927) ;  /* 0x000000b000027945 */ /* 0x000fe80003800200 */
[----:B------:R-:W-:Y:S05]  /*4ac0*/  @!P1 BRA `(.L_x_11928) ;  /* 0x0000000000249947 */ /* 0x000fea0003800000 */
[----:B-12---:R-:W-:Y:S01]  /*4ad0*/  FFMA.FTZ R101, R19, R103, R102 ;  /* 0x0000006713657223 */ /* 0x006fe20000010066 */
        /* <DEDUP_REMOVED lines=8> */
.L_x_11928:
[----:B------:R-:W-:Y:S05]  /*4b60*/  BSYNC.RECONVERGENT B2 ;  /* 0x0000000000027941 */ /* 0x000fea0003800200 */
.L_x_11927:
        /* <DEDUP_REMOVED lines=11> */
.L_x_11930:
[----:B------:R-:W-:Y:S05]  /*4c20*/  BSYNC.RECONVERGENT B2 ;  /* 0x0000000000027941 */ /* 0x000fea0003800200 */
.L_x_11929:
        /* <DEDUP_REMOVED lines=11> */
.L_x_11932:
[----:B------:R-:W-:Y:S05]  /*4ce0*/  BSYNC.RECONVERGENT B2 ;  /* 0x0000000000027941 */ /* 0x000fea0003800200 */
.L_x_11931:
[----:B------:R-:W-:Y:S05]  /*4cf0*/  @!P1 BRA `(.L_x_11919) ;  /* 0x0000000000249947 */ /* 0x000fea0003800000 */
[----:B-12---:R-:W-:Y:S01]  /*4d00*/  FFMA.FTZ R100, R136, R103, R102 ;  /* 0x0000006788647223 */ /* 0x006fe20000010066 */
        /* <DEDUP_REMOVED lines=8> */
.L_x_11919:
[----:B------:R-:W-:Y:S05]  /*4d90*/  BSYNC.RECONVERGENT B0 ;  /* 0x0000000000007941 */ /* 0x000fea0003800200 */
.L_x_11916:
[----:B012---:R-:W0:Y:S08]  /*4da0*/  @P2 LDC.64 R104, c[0x0][0x478] ;  /* 0x00011e00ff682b82 */ /* 0x007e300000000a00 */
[----:B------:R-:W1:Y:S01]  /*4db0*/  @P1 LDC.64 R100, c[0x0][0x468] ;  /* 0x00011a00ff641b82 */ /* 0x000e620000000a00 */
[C---:B0-----:R-:W-:Y:S01]  /*4dc0*/  @P2 IMAD.WIDE.U32 R104, R107.reuse, 0x10, R104 ;  /* 0x000000106b682825 */ /* 0x041fe200078e0068 */
[----:B------:R-:W-:-:S04]  /*4dd0*/  IADD3 R107, PT, PT, R107, 0x20, RZ ;  /* 0x000000206b6b7810 */ /* 0x000fc80007ffe0ff */
[----:B------:R3:W-:Y:S01]  /*4de0*/  @P2 STG.E.128 desc[UR6][R104.64], R24 ;  /* 0x0000001868002986 */ /* 0x0007e2000c101d06 */
[C---:B-1----:R-:W-:Y:S01]  /*4df0*/  @P1 IMAD.WIDE.U32 R100, R106.reuse, 0x10, R100 ;  /* 0x000000106a641825 */ /* 0x042fe200078e0064 */
[----:B------:R-:W-:-:S04]  /*4e00*/  IADD3 R106, PT, PT, R106, 0x20, RZ ;  /* 0x000000206a6a7810 */ /* 0x000fc80007ffe0ff */
[----:B------:R3:W-:Y:S03]  /*4e10*/  @P1 STG.E.128 desc[UR6][R100.64], R96 ;  /* 0x0000006064001986 */ /* 0x0007e6000c101d06 */
.L_x_11915:
[----:B------:R-:W-:Y:S05]  /*4e20*/  BSYNC.RECONVERGENT B1 ;  /* 0x0000000000017941 */ /* 0x000fea0003800200 */
.L_x_11914:
        /* <DEDUP_REMOVED lines=10> */
[----:B-123--:R-:W1:Y:S01]  /*4ed0*/  @P1 LDC.64 R100, c[0x0][0x408] ;  /* 0x00010200ff641b82 */ /* 0x00ee620000000a00 */
        /* <DEDUP_REMOVED lines=12> */
[----:B------:R-:W-:Y:S01]  /*4fa0*/  @P0 FFMA.FTZ R152, R134, R103, R102 ;  /* 0x0000006786980223 */ /* 0x000fe20000010066 */
[----:B------:R-:W-:Y:S01]  /*4fb0*/  @P1 LOP3.LUT P4, RZ, R4, 0xff0000, RZ, 0xc0, !PT ;  /* 0x00ff000004ff1812 */ /* 0x000fe2000788c0ff */
        /* <DEDUP_REMOVED lines=10> */
[----:B------:R-:W-:Y:S01]  /*5060*/  @P1 SEL R97, R104, RZ, P3 ;  /* 0x000000ff68611207 */ /* 0x000fe20001800000 */
        /* <DEDUP_REMOVED lines=12> */
.L_x_11937:
[----:B-123--:R-:W-:Y:S01]  /*5130*/  @P0 FFMA.FTZ R101, R17, R103, R102 ;  /* 0x0000006711650223 */ /* 0x00efe20000010066 */
        /* <DEDUP_REMOVED lines=36> */
.L_x_11936:
[----:B------:R-:W-:-:S04]  /*5380*/  UISETP.NE.U32.AND UP0, UPT, UR20, URZ, UPT ;  /* 0x000000ff1400728c */ /* 0x000fc8000bf05070 */
[----:B------:R-:W-:-:S06]  /*5390*/  UISETP.NE.AND.EX UP0, UPT, UR21, URZ, UPT, UP0 ;  /* 0x000000ff1500728c */ /* 0x000fcc000bf05300 */
[----:B------:R-:W-:-:S13]  /*53a0*/  PLOP3.LUT P2, PT, PT, PT, UP0, 0x80, 0x8 ;  /* 0x000000000008781c */ /* 0x000fda0003f4f008 */
[----:B------:R-:W-:Y:S05]  /*53b0*/  @!P2 BRA `(.L_x_11939) ;  /* 0x0000000000eca947 */ /* 0x000fea0003800000 */
[-CC-:B0123--:R-:W-:Y:S01]  /*53c0*/  FFMA.FTZ R105, R125, R103.reuse, R102.reuse ;  /* 0x000000677d697223 */ /* 0x18ffe20000010066 */
        /* <DEDUP_REMOVED lines=27> */
.L_x_11941:
[----:B------:R-:W-:Y:S05]  /*5580*/  BSYNC.RECONVERGENT B2 ;  /* 0x0000000000027941 */ /* 0x000fea0003800200 */
.L_x_11940:
        /* <DEDUP_REMOVED lines=11> */
.L_x_11943:
[----:B------:R-:W-:Y:S05]  /*5640*/  BSYNC.RECONVERGENT B2 ;  /* 0x0000000000027941 */ /* 0x000fea0003800200 */
.L_x_11942:
        /* <DEDUP_REMOVED lines=11> */
.L_x_11945:
[----:B------:R-:W-:Y:S05]  /*5700*/  BSYNC.RECONVERGENT B2 ;  /* 0x0000000000027941 */ /* 0x000fea0003800200 */
.L_x_11944:
[----:B------:R-:W-:Y:S05]  /*5710*/  @!P1 BRA `(.L_x_11938) ;  /* 0x0000000000cc9947 */ /* 0x000fea0003800000 */
[----:B------:R-:W-:Y:S01]  /*5720*/  FMUL.FTZ R99, R27, UR13 ;  /* 0x0000000d1b637c20 */ /* 0x000fe20008410000 */
[----:B-----5:R-:W-:-:S03]  /*5730*/  ISETP.GE.U32.AND P3, PT, R4, 0x1000000, PT ;  /* 0x010000000400780c */ /* 0x020fc60003f66070 */
[----:B------:R-:W-:-:S05]  /*5740*/  FMUL.FTZ R99, R99, UR12 ;  /* 0x0000000c63637c20 */ /* 0x000fca0008410000 */
[----:B------:R-:W-:Y:S01]  /*5750*/  SEL R99, R99, RZ, P3 ;  /* 0x000000ff63637207 */ /* 0x000fe20001800000 */
[----:B------:R-:W-:Y:S06]  /*5760*/  BRA `(.L_x_11938) ;  /* 0x0000000000b87947 */ /* 0x000fec0003800000 */
.L_x_11939:
[----:B------:R-:W-:Y:S04]  /*5770*/  BSSY.RECONVERGENT B2, `(.L_x_11946) ;  /* 0x000000b000027945 */ /* 0x000fe80003800200 */
[----:B------:R-:W-:Y:S05]  /*5780*/  @!P1 BRA `(.L_x_11947) ;  /* 0x0000000000249947 */ /* 0x000fea0003800000 */
[----:B-123--:R-:W-:Y:S01]  /*5790*/  FFMA.FTZ R101, R17, R103, R102 ;  /* 0x0000006711657223 */ /* 0x00efe20000010066 */
        /* <DEDUP_REMOVED lines=8> */
.L_x_11947:
[----:B------:R-:W-:Y:S05]  /*5820*/  BSYNC.RECONVERGENT B2 ;  /* 0x0000000000027941 */ /* 0x000fea0003800200 */
.L_x_11946:
        /* <DEDUP_REMOVED lines=11> */
.L_x_11949:
[----:B------:R-:W-:Y:S05]  /*58e0*/  BSYNC.RECONVERGENT B2 ;  /* 0x0000000000027941 */ /* 0x000fea0003800200 */
.L_x_11948:
        /* <DEDUP_REMOVED lines=11> */
.L_x_11951:
[----:B------:R-:W-:Y:S05]  /*59a0*/  BSYNC.RECONVERGENT B2 ;  /* 0x0000000000027941 */ /* 0x000fea0003800200 */
.L_x_11950:
[----:B------:R-:W-:Y:S05]  /*59b0*/  @!P1 BRA `(.L_x_11938) ;  /* 0x0000000000249947 */ /* 0x000fea0003800000 */
[----:B-123--:R-:W-:Y:S01]  /*59c0*/  FFMA.FTZ R100, R134, R103, R102 ;  /* 0x0000006786647223 */ /* 0x00efe20000010066 */
        /* <DEDUP_REMOVED lines=8> */
.L_x_11938:
[----:B------:R-:W-:Y:S05]  /*5a50*/  BSYNC.RECONVERGENT B0 ;  /* 0x0000000000007941 */ /* 0x000fea0003800200 */
.L_x_11935:
[----:B0123--:R-:W0:Y:S08]  /*5a60*/  @P2 LDC.64 R104, c[0x0][0x478] ;  /* 0x00011e00ff682b82 */ /* 0x00fe300000000a00 */
[----:B------:R-:W1:Y:S01]  /*5a70*/  @P1 LDC.64 R100, c[0x0][0x468] ;  /* 0x00011a00ff641b82 */ /* 0x000e620000000a00 */
[C---:B0-----:R-:W-:Y:S01]  /*5a80*/  @P2 IMAD.WIDE.U32 R104, R107.reuse, 0x10, R104 ;  /* 0x000000106b682825 */ /* 0x041fe200078e0068 */
[----:B------:R-:W-:-:S04]  /*5a90*/  IADD3 R107, PT, PT, R107, 0x20, RZ ;  /* 0x000000206b6b7810 */ /* 0x000fc80007ffe0ff */
[----:B------:R4:W-:Y:S01]  /*5aa0*/  @P2 STG.E.128 desc[UR6][R104.64], R24 ;  /* 0x0000001868002986 */ /* 0x0009e2000c101d06 */
[C---:B-1----:R-:W-:Y:S01]  /*5ab0*/  @P1 IMAD.WIDE.U32 R100, R106.reuse, 0x10, R100 ;  /* 0x000000106a641825 */ /* 0x042fe200078e0064 */
[----:B------:R-:W-:-:S04]  /*5ac0*/  IADD3 R106, PT, PT, R106, 0x20, RZ ;  /* 0x000000206a6a7810 */ /* 0x000fc80007ffe0ff */
[----:B------:R4:W-:Y:S03]  /*5ad0*/  @P1 STG.E.128 desc[UR6][R100.64], R96 ;  /* 0x0000006064001986 */ /* 0x0009e6000c101d06 */
.L_x_11934:
[----:B------:R-:W-:Y:S05]  /*5ae0*/  BSYNC.RECONVERGENT B1 ;  /* 0x0000000000017941 */ /* 0x000fea0003800200 */
.L_x_11933:
        /* <DEDUP_REMOVED lines=10> */
[----:B-1234-:R-:W1:Y:S01]  /*5b90*/  @P1 LDC.64 R100, c[0x0][0x408] ;  /* 0x00010200ff641b82 */ /* 0x01ee620000000a00 */
[-CC-:B------:R-:W-:Y:S01]  /*5ba0*/  @P0 FFMA.FTZ R24, R15, R103.reuse, R102.reuse ;  /* 0x000000670f180223 */ /* 0x180fe20000010066 */
[-CC-:B0-----:R-:W-:Y:S01]  /*5bb0*/  @P0 FFMA.FTZ R104, R118, R103.reuse, R102.reuse ;  /* 0x0000006776680223 */ /* 0x181fe20000010066 */
[----:B------:R-:W-:Y:S01]  /*5bc0*/  @P0 FFMA.FTZ R105, R127, R103, R102 ;  /* 0x000000677f690223 */ /* 0x000fe20000010066 */
[----:B-----5:R-:W-:Y:S01]  /*5bd0*/  @P1 LOP3.LUT P3, RZ, R2, 0xff, RZ, 0xc0, !PT ;  /* 0x000000ff02ff1812 */ /* 0x020fe2000786c0ff */
[----:B------:R-:W-:Y:S01]  /*5be0*/  @P0 FADD.FTZ R25, R13, -R24 ;  /* 0x800000180d190221 */ /* 0x000fe20000010000 */
[----:B------:R-:W-:Y:S01]  /*5bf0*/  @P0 FADD.FTZ R104, R117, -R104 ;  /* 0x8000006875680221 */ /* 0x000fe20000010000 */
[----:B------:R-:W-:Y:S01]  /*5c00*/  MOV R24, R88 ;  /* 0x0000005800187202 */ /* 0x000fe20000000f00 */
        /* <DEDUP_REMOVED lines=30> */
.L_x_11956:
[----:B-1234-:R-:W-:Y:S01]  /*5df0*/  @P0 FFMA.FTZ R100, R15, R103, R102 ;  /* 0x000000670f640223 */ /* 0x01efe20000010066 */
        /* <DEDUP_REMOVED lines=36> */
.L_x_11955:
[----:B------:R-:W-:-:S04]  /*6040*/  UISETP.NE.U32.AND UP0, UPT, UR20, URZ, UPT ;  /* 0x000000ff1400728c */ /* 0x000fc8000bf05070 */
[----:B------:R-:W-:-:S06]  /*6050*/  UISETP.NE.AND.EX UP0, UPT, UR21, URZ, UPT, UP0 ;  /* 0x000000ff1500728c */ /* 0x000fcc000bf05300 */
[----:B------:R-:W-:-:S13]  /*6060*/  PLOP3.LUT P2, PT, PT, PT, UP0, 0x80, 0x8 ;  /* 0x000000000008781c */ /* 0x000fda0003f4f008 */
[----:B------:R-:W-:Y:S05]  /*6070*/  @!P2 BRA `(.L_x_11958) ;  /* 0x0000000000eca947 */ /* 0x000fea0003800000 */
[-CC-:B01234-:R-:W-:Y:S01]  /*6080*/  FFMA.FTZ R105, R127, R103.reuse, R102.reuse ;  /* 0x000000677f697223 */ /* 0x19ffe20000010066 */
        /* <DEDUP_REMOVED lines=27> */
.L_x_11960:
[----:B------:R-:W-:Y:S05]  /*6240*/  BSYNC.RECONVERGENT B2 ;  /* 0x0000000000027941 */ /* 0x000fea0003800200 */
.L_x_11959:
        /* <DEDUP_REMOVED lines=11> */
.L_x_11962:
[----:B------:R-:W-:Y:S05]  /*6300*/  BSYNC.RECONVERGENT B2 ;  /* 0x0000000000027941 */ /* 0x000fea0003800200 */
.L_x_11961:
        /* <DEDUP_REMOVED lines=11> */
.L_x_11964:
[----:B------:R-:W-:Y:S05]  /*63c0*/  BSYNC.RECONVERGENT B2 ;  /* 0x0000000000027941 */ /* 0x000fea0003800200 */
.L_x_11963:
[----:B------:R-:W-:Y:S05]  /*63d0*/  @!P1 BRA `(.L_x_11957) ;  /* 0x0000000000cc9947 */ /* 0x000fea0003800000 */
[----:B------:R-:W-:Y:S01]  /*63e0*/  FMUL.FTZ R99, R27, UR13 ;  /* 0x0000000d1b637c20 */ /* 0x000fe20008410000 */
[----:B-----5:R-:W-:-:S03]  /*63f0*/  ISETP.GE.U32.AND P3, PT, R2, 0x1000000, PT ;  /* 0x010000000200780c */ /* 0x020fc60003f66070 */
[----:B------:R-:W-:-:S05]  /*6400*/  FMUL.FTZ R99, R99, UR12 ;  /* 0x0000000c63637c20 */ /* 0x000fca0008410000 */
[----:B------:R-:W-:Y:S01]  /*6410*/  SEL R99, R99, RZ, P3 ;  /* 0x000000ff63637207 */ /* 0x000fe20001800000 */
[----:B------:R-:W-:Y:S06]  /*6420*/  BRA `(.L_x_11957) ;  /* 0x0000000000b87947 */ /* 0x000fec0003800000 */
.L_x_11958:
[----:B------:R-:W-:Y:S04]  /*6430*/  BSSY.RECONVERGENT B2, `(.L_x_11965) ;  /* 0x000000b000027945 */ /* 0x000fe80003800200 */
[----:B------:R-:W-:Y:S05]  /*6440*/  @!P1 BRA `(.L_x_11966) ;  /* 0x0000000000249947 */ /* 0x000fea0003800000 */
[----:B-1234-:R-:W-:Y:S01]  /*6450*/  FFMA.FTZ R96, R15, R103, R102 ;  /* 0x000000670f607223 */ /* 0x01efe20000010066 */
        /* <DEDUP_REMOVED lines=8> */
.L_x_11966:
[----:B------:R-:W-:Y:S05]  /*64e0*/  BSYNC.RECONVERGENT B2 ;  /* 0x0000000000027941 */ /* 0x000fea0003800200 */
.L_x_11965:
        /* <DEDUP_REMOVED lines=11> */
.L_x_11968:
[----:B------:R-:W-:Y:S05]  /*65a0*/  BSYNC.RECONVERGENT B2 ;  /* 0x0000000000027941 */ /* 0x000fea0003800200 */
.L_x_11967:
        /* <DEDUP_REMOVED lines=11> */
.L_x_11970:
[----:B------:R-:W-:Y:S05]  /*6660*/  BSYNC.RECONVERGENT B2 ;  /* 0x0000000000027941 */ /* 0x000fea0003800200 */
.L_x_11969:
[----:B------:R-:W-:Y:S05]  /*6670*/  @!P1 BRA `(.L_x_11957) ;  /* 0x0000000000249947 */ /* 0x000fea0003800000 */
[----:B-1234-:R-:W-:Y:S01]  /*6680*/  FFMA.FTZ R100, R132, R103, R102 ;  /* 0x0000006784647223 */ /* 0x01efe20000010066 */
        /* <DEDUP_REMOVED lines=8> */
.L_x_11957:
[----:B------:R-:W-:Y:S05]  /*6710*/  BSYNC.RECONVERGENT B0 ;  /* 0x0000000000007941 */ /* 0x000fea0003800200 */
.L_x_11954:
[----:B01234-:R-:W0:Y:S08]  /*6720*/  @P2 LDC.64 R104, c[0x0][0x478] ;  /* 0x00011e00ff682b82 */ /* 0x01fe300000000a00 */
[----:B------:R-:W1:Y:S01]  /*6730*/  @P1 LDC.64 R100, c[0x0][0x468] ;  /* 0x00011a00ff641b82 */ /* 0x000e620000000a00 */
[C---:B0-----:R-:W-:Y:S01]  /*6740*/  @P2 IMAD.WIDE.U32 R104, R107.reuse, 0x10, R104 ;  /* 0x000000106b682825 */ /* 0x041fe200078e0068 */
[----:B------:R-:W-:-:S04]  /*6750*/  IADD3 R107, PT, PT, R107, 0x20, RZ ;  /* 0x000000206b6b7810 */ /* 0x000fc80007ffe0ff */
[----:B------:R0:W-:Y:S01]  /*6760*/  @P2 STG.E.128 desc[UR6][R104.64], R24 ;  /* 0x0000001868002986 */ /* 0x0001e2000c101d06 */
[C---:B-1----:R-:W-:Y:S01]  /*6770*/  @P1 IMAD.WIDE.U32 R100, R106.reuse, 0x10, R100 ;  /* 0x000000106a641825 */ /* 0x042fe200078e0064 */
[----:B------:R-:W-:-:S04]  /*6780*/  IADD3 R106, PT, PT, R106, 0x20, RZ ;  /* 0x000000206a6a7810 */ /* 0x000fc80007ffe0ff */
[----:B------:R0:W-:Y:S03]  /*6790*/  @P1 STG.E.128 desc[UR6][R100.64], R96 ;  /* 0x0000006064001986 */ /* 0x0001e6000c101d06 */
.L_x_11953:
[----:B------:R-:W-:Y:S05]  /*67a0*/  BSYNC.RECONVERGENT B1 ;  /* 0x0000000000017941 */ /* 0x000fea0003800200 */
.L_x_11952:
[----:B------:R-:W-:Y:S01]  /*67b0*/  ISETP.NE.AND P2, PT, R150, RZ, PT ;  /* 0x000000ff9600720c */ /* 0x000fe20003f45270 */
        /* <DEDUP_REMOVED lines=12> */
[-CC-:B------:R-:W-:Y:S01]  /*6880*/  @P0 FFMA.FTZ R26, R126, R103.reuse, R102.reuse ;  /* 0x000000677e1a0223 */ /* 0x180fe20000010066 */
[----:B------:R-:W-:Y:S01]  /*6890*/  @P0 FFMA.FTZ R103, R133, R103, R102 ;  /* 0x0000006785670223 */ /* 0x000fe20000010066 */
[----:B------:R-:W-:Y:S01]  /*68a0*/  @P0 FADD.FTZ R24, R145, -R24 ;  /* 0x8000001891180221 */ /* 0x000fe20000010000 */
[----:B------:R-:W-:Y:S01]  /*68b0*/  @P0 FADD.FTZ R25, R124, -R25 ;  /* 0x800000197c190221 */ /* 0x000fe20000010000 */
[----:B-----5:R-:W-:Y:S01]  /*68c0*/  MOV R27, R95 ;  /* 0x0000005f001b7202 */ /* 0x020fe20000000f00 */
[----:B------:R-:W-:Y:S01]  /*68d0*/  @P0 FADD.FTZ R26, R135, -R26 ;  /* 0x8000001a871a0221 */ /* 0x000fe20000010000 */
[----:B------:R-:W-:Y:S01]  /*68e0*/  @P0 FFMA.FTZ R27, R148, R24, R95 ;  /* 0x00000018941b0223 */ /* 0x000fe2000001005f */
[----:B------:R-:W-:Y:S01]  /*68f0*/  MOV R24, R92 ;  /* 0x0000005c00187202 */ /* 0x000fe20000000f00 */
[----:B------:R-:W-:Y:S01]  /*6900*/  @P0 FADD.FTZ R103, R142, -R103 ;  /* 0x800000678e670221 */ /* 0x000fe20000010000 */
[C---:B------:R-:W-:Y:S01]  /*6910*/  @P0 FFMA.FTZ R24, R148.reuse, R25, R92 ;  /* 0x0000001994180223 */ /* 0x040fe2000001005c */
[----:B------:R-:W-:Y:S01]  /*6920*/  MOV R25, R93 ;  /* 0x0000005d00197202 */ /* 0x000fe20000000f00 */
[C---:B------:R-:W-:Y:S01]  /*6930*/  @P0 FFMA.FTZ R25, R148.reuse, R26, R93 ;  /* 0x0000001a94190223 */ /* 0x040fe2000001005d */
[----:B------:R-:W-:Y:S01]  /*6940*/  MOV R26, R94 ;  /* 0x0000005e001a7202 */ /* 0x000fe20000000f00 */
[----:B------:R-:W-:Y:S01]  /*6950*/  @P0 FFMA.FTZ R26, R148, R103, R94 ;  /* 0x00000067941a0223 */ /* 0x000fe2000001005e */
[----:B------:R-:W0:Y:S01]  /*6960*/  @P1 LDC.64 R100, c[0x0][0x408] ;  /* 0x00010200ff641b82 */ /* 0x000e220000000a00 */
[----:B------:R-:W-:-:S02]  /*6970*/  @P1 LOP3.LUT P0, RZ, R0, 0xff, RZ, 0xc0, !PT ;  /* 0x000000ff00ff1812 */ /* 0x000fc4000780c0ff */
[C---:B------:R-:W-:Y:S02]  /*6980*/  @P1 LOP3.LUT P3, RZ, R0.reuse, 0xff00, RZ, 0xc0, !PT ;  /* 0x0000ff0000ff1812 */ /* 0x040fe4000786c0ff */
[----:B------:R-:W-:-:S03]  /*6990*/  @P1 LOP3.LUT P4, RZ, R0, 0xff0000, RZ, 0xc0, !PT ;  /* 0x00ff000000ff1812 */ /* 0x000fc6000788c0ff */
[----:B------:R-:W1:Y:S08]  /*69a0*/  @P1 LDC.64 R102, c[0x0][0x408] ;  /* 0x00010200ff661b82 */ /* 0x000e700000000a00 */
[----:B------:R-:W2:Y:S01]  /*69b0*/  @P1 LDC.64 R104, c[0x0][0x408] ;  /* 0x00010200ff681b82 */ /* 0x000ea20000000a00 */
[----:B0-----:R-:W-:-:S04]  /*69c0*/  @P1 FMUL.FTZ R101, R24, R101 ;  /* 0x0000006518651220 */ /* 0x001fc80000410000 */
[----:B------:R-:W-:Y:S01]  /*69d0*/  @P1 FMUL.FTZ R100, R101, R100 ;  /* 0x0000006465641220 */ /* 0x000fe20000410000 */
[----:B-1----:R-:W-:-:S04]  /*69e0*/  @P1 FMUL.FTZ R103, R25, R103 ;  /* 0x0000006719671220 */ /* 0x002fc80000410000 */
[----:B------:R-:W-:Y:S01]  /*69f0*/  @P1 SEL R96, R100, RZ, P0 ;  /* 0x000000ff64601207 */ /* 0x000fe20000000000 */
[----:B------:R-:W-:Y:S01]  /*6a00*/  @P1 FMUL.FTZ R102, R103, R102 ;  /* 0x0000006667661220 */ /* 0x000fe20000410000 */
[----:B--2---:R-:W-:-:S04]  /*6a10*/  @P1 FMUL.FTZ R105, R26, R105 ;  /* 0x000000691a691220 */ /* 0x004fc80000410000 */
[----:B------:R-:W-:Y:S01]  /*6a20*/  @P1 SEL R97, R102, RZ, P3 ;  /* 0x000000ff66611207 */ /* 0x000fe20001800000 */
[----:B------:R-:W-:-:S05]  /*6a30*/  @P1 FMUL.FTZ R104, R105, R104 ;  /* 0x0000006869681220 */ /* 0x000fca0000410000 */
[----:B------:R-:W-:Y:S01]  /*6a40*/  @P1 SEL R98, R104, RZ, P4 ;  /* 0x000000ff68621207 */ /* 0x000fe20002000000 */
[----:B------:R-:W-:Y:S06]  /*6a50*/  @!P1 BRA `(.L_x_11976) ;  /* 0x00000008005c9947 */ /* 0x000fec0003800000 */
[----:B------:R-:W-:Y:S01]  /*6a60*/  FMUL.FTZ R99, R27, UR13 ;  /* 0x0000000d1b637c20 */ /* 0x000fe20008410000 */
[----:B------:R-:W-:-:S03]  /*6a70*/  ISETP.GE.U32.AND P0, PT, R0, 0x1000000, PT ;  /* 0x010000000000780c */ /* 0x000fc60003f06070 */
[----:B------:R-:W-:-:S05]  /*6a80*/  FMUL.FTZ R99, R99, UR12 ;  /* 0x0000000c63637c20 */ /* 0x000fca0008410000 */
[----:B------:R-:W-:Y:S01]  /*6a90*/  SEL R99, R99, RZ, P0 ;  /* 0x000000ff63637207 */ /* 0x000fe20000000000 */
[----:B------:R-:W-:Y:S06]  /*6aa0*/  BRA `(.L_x_11976) ;  /* 0x0000000800487947 */ /* 0x000fec0003800000 */
.L_x_11975:
[----:B01234-:R-:W0:Y:S01]  /*6ab0*/  @P1 LDC.64 R100, c[0x0][0x408] ;  /* 0x00010200ff641b82 */ /* 0x01fe220000000a00 */
[----:B------:R-:W-:Y:S01]  /*6ac0*/  @P0 FFMA.FTZ R105, R119, R103, R102 ;  /* 0x0000006777690223 */ /* 0x000fe20000010066 */
[----:B-----5:R-:W-:Y:S02]  /*6ad0*/  MOV R104, R92 ;  /* 0x0000005c00687202 */ /* 0x020fe40000000f00 */
[----:B------:R-:W-:Y:S01]  /*6ae0*/  @P1 LOP3.LUT P3, RZ, R0, 0xff, RZ, 0xc0, !PT ;  /* 0x000000ff00ff1812 */ /* 0x000fe2000786c0ff */
[----:B------:R-:W-:Y:S01]  /*6af0*/  @P0 FADD.FTZ R105, R124, -R105 ;  /* 0x800000697c690221 */ /* 0x000fe20000010000 */
[----:B------:R-:W-:-:S03]  /*6b00*/  @P1 LOP3.LUT P4, RZ, R0, 0xff0000, RZ, 0xc0, !PT ;  /* 0x00ff000000ff1812 */ /* 0x000fc6000788c0ff */
[----:B------:R-:W-:-:S04]  /*6b10*/  @P0 FFMA.FTZ R104, R148, R105, R92 ;  /* 0x0000006994680223 */ /* 0x000fc8000001005c */
[----:B0-----:R-:W-:Y:S01]  /*6b20*/  @P1 FMUL.FTZ R149, R104, R101 ;  /* 0x0000006568951220 */ /* 0x001fe20000410000 */
[----:B------:R-:W-:-:S03]  /*6b30*/  @P0 FFMA.FTZ R104, R126, R103, R102 ;  /* 0x000000677e680223 */ /* 0x000fc60000010066 */
[----:B------:R-:W-:Y:S01]  /*6b40*/  @P1 FMUL.FTZ R149, R149, R100 ;  /* 0x0000006495951220 */ /* 0x000fe20000410000 */
[----:B------:R-:W-:Y:S01]  /*6b50*/  @P0 FADD.FTZ R101, R135, -R104 ;  /* 0x8000006887650221 */ /* 0x000fe20000010000 */
[----:B------:R-:W-:-:S03]  /*6b60*/  MOV R104, R93 ;  /* 0x0000005d00687202 */ /* 0x000fc60000000f00 */
[----:B------:R-:W-:Y:S01]  /*6b70*/  @P0 FFMA.FTZ R104, R148, R101, R93 ;  /* 0x0000006594680223 */ /* 0x000fe2000001005d */
[----:B------:R-:W-:Y:S01]  /*6b80*/  @P1 SEL R96, R149, RZ, P3 ;  /* 0x000000ff95601207 */ /* 0x000fe20001800000 */
[----:B------:R-:W0:Y:S01]  /*6b90*/  @P1 LDC.64 R100, c[0x0][0x408] ;  /* 0x00010200ff641b82 */ /* 0x000e220000000a00 */
[----:B------:R-:W-:Y:S01]  /*6ba0*/  @P1 LOP3.LUT P3, RZ, R0, 0xff00, RZ, 0xc0, !PT ;  /* 0x0000ff0000ff1812 */ /* 0x000fe2000786c0ff */
[----:B0-----:R-:W-:Y:S01]  /*6bb0*/  @P1 FMUL.FTZ R101, R104, R101 ;  /* 0x0000006568651220 */ /* 0x001fe20000410000 */
[----:B------:R-:W-:-:S03]  /*6bc0*/  MOV R104, R94 ;  /* 0x0000005e00687202 */ /* 0x000fc60000000f00 */
[----:B------:R-:W-:Y:S01]  /*6bd0*/  @P1 FMUL.FTZ R105, R101, R100 ;  /* 0x0000006465691220 */ /* 0x000fe20000410000 */
[----:B------:R-:W-:-:S04]  /*6be0*/  @P0 FFMA.FTZ R101, R133, R103, R102 ;  /* 0x0000006785650223 */ /* 0x000fc80000010066 */
[----:B------:R-:W-:Y:S01]  /*6bf0*/  @P0 FADD.FTZ R101, R142, -R101 ;  /* 0x800000658e650221 */ /* 0x000fe20000010000 */
[----:B------:R-:W-:-:S03]  /*6c00*/  @P1 SEL R97, R105, RZ, P3 ;  /* 0x000000ff69611207 */ /* 0x000fc60001800000 */
[----:B------:R-:W-:Y:S02]  /*6c10*/  @P0 FFMA.FTZ R104, R148, R101, R94 ;  /* 0x0000006594680223 */ /* 0x000fe4000001005e */
[----:B------:R-:W0:Y:S02]  /*6c20*/  @P1 LDC.64 R100, c[0x0][0x408] ;  /* 0x00010200ff641b82 */ /* 0x000e240000000a00 */
[----:B0-----:R-:W-:-:S04]  /*6c30*/  @P1 FMUL.FTZ R101, R104, R101 ;  /* 0x0000006568651220 */ /* 0x001fc80000410000 */
[----:B------:R-:W-:-:S05]  /*6c40*/  @P1 FMUL.FTZ R100, R101, R100 ;  /* 0x0000006465641220 */ /* 0x000fca0000410000 */
[----:B------:R-:W-:Y:S01]  /*6c50*/  @P1 SEL R98, R100, RZ, P4 ;  /* 0x000000ff64621207 */ /* 0x000fe20002000000 */
[----:B------:R-:W-:Y:S06]  /*6c60*/  @!P1 BRA `(.L_x_11976) ;  /* 0x0000000400d89947 */ /* 0x000fec0003800000 */
[----:B------:R-:W-:Y:S01]  /*6c70*/  @P0 FFMA.FTZ R102, R140, R103, R102 ;  /* 0x000000678c660223 */ /* 0x000fe20000010066 */
[----:B------:R-:W-:-:S03]  /*6c80*/  MOV R100, R95 ;  /* 0x0000005f00647202 */ /* 0x000fc60000000f00 */
[----:B------:R-:W-:-:S04]  /*6c90*/  @P0 FADD.FTZ R99, R145, -R102 ;  /* 0x8000006691630221 */ /* 0x000fc80000010000 */
[----:B------:R-:W-:Y:S01]  /*6ca0*/  @P0 FFMA.FTZ R100, R148, R99, R95 ;  /* 0x0000006394640223 */ /* 0x000fe2000001005f */
[----:B------:R-:W-:-:S03]  /*6cb0*/  ISETP.GE.U32.AND P0, PT, R0, 0x1000000, PT ;  /* 0x010000000000780c */ /* 0x000fc60003f06070 */
[----:B------:R-:W-:-:S04]  /*6cc0*/  FMUL.FTZ R99, R100, UR13 ;  /* 0x0000000d64637c20 */ /* 0x000fc80008410000 */
[----:B------:R-:W-:-:S05]  /*6cd0*/  FMUL.FTZ R99, R99, UR12 ;  /* 0x0000000c63637c20 */ /* 0x000fca0008410000 */
[----:B------:R-:W-:Y:S01]  /*6ce0*/  SEL R99, R99, RZ, P0 ;  /* 0x000000ff63637207 */ /* 0x000fe20000000000 */
[----:B------:R-:W-:Y:S06]  /*6cf0*/  BRA `(.L_x_11976) ;  /* 0x0000000400b47947 */ /* 0x000fec0003800000 */
.L_x_11974:
[----:B------:R-:W-:-:S04]  /*6d00*/  UISETP.NE.U32.AND UP0, UPT, UR20, URZ, UPT ;  /* 0x000000ff1400728c */ /* 0x000fc8000bf05070 */
[----:B------:R-:W-:-:S06]  /*6d10*/  UISETP.NE.AND.EX UP0, UPT, UR21, URZ, UPT, UP0 ;  /* 0x000000ff1500728c */ /* 0x000fcc000bf05300 */
[----:B------:R-:W-:-:S13]  /*6d20*/  PLOP3.LUT P2, PT, PT, PT, UP0, 0x80, 0x8 ;  /* 0x000000000008781c */ /* 0x000fda0003f4f008 */
[----:B------:R-:W-:Y:S05]  /*6d30*/  @!P2 BRA `(.L_x_11977) ;  /* 0x0000000000eca947 */ /* 0x000fea0003800000 */
[----:B------:R-:W-:Y:S01]  /*6d40*/  BSSY.RECONVERGENT B2, `(.L_x_11978) ;  /* 0x000000c000027945 */ /* 0x000fe20003800200 */
[----:B------:R-:W-:-:S03]  /*6d50*/  ISETP.GT.AND P0, PT, R149, RZ, PT ;  /* 0x000000ff9500720c */ /* 0x000fc60003f04270 */
[----:B------:R-:W-:Y:S10]  /*6d60*/  @!P1 BRA `(.L_x_11979) ;  /* 0x0000000000249947 */ /* 0x000ff40003800000 */
[----:B01234-:R-:W-:Y:S01]  /*6d70*/  FFMA.FTZ R25, R119, R103, R102 ;  /* 0x0000006777197223 */ /* 0x01ffe20000010066 */
        /* <DEDUP_REMOVED lines=8> */
.L_x_11979:
[----:B------:R-:W-:Y:S05]  /*6e00*/  BSYNC.RECONVERGENT B2 ;  /* 0x0000000000027941 */ /* 0x000fea0003800200 */
.L_x_11978:
[----:B------:R-:W-:Y:S04]  /*6e10*/  BSSY.RECONVERGENT B2, `(.L_x_11980) ;  /* 0x000000b000027945 */ /* 0x000fe80003800200 */
[----:B------:R-:W-:Y:S05]  /*6e20*/  @!P1 BRA `(.L_x_11981) ;  /* 0x0000000000249947 */ /* 0x000fea0003800000 */
        /* <DEDUP_REMOVED lines=9> */
.L_x_11981:
[----:B------:R-:W-:Y:S05]  /*6ec0*/  BSYNC.RECONVERGENT B2 ;  /* 0x0000000000027941 */ /* 0x000fea0003800200 */
.L_x_11980:
        /* <DEDUP_REMOVED lines=11> */
.L_x_11983:
[----:B------:R-:W-:Y:S05]  /*6f80*/  BSYNC.RECONVERGENT B2 ;  /* 0x0000000000027941 */ /* 0x000fea0003800200 */
.L_x_11982:
        /* <DEDUP_REMOVED lines=11> */
[----:B------:R-:W-:-:S02]  /*7040*/  FMUL.FTZ R103, R148, R103 ;  /* 0x0000006794677220 */ /* 0x000fc40000410000 */
[----:B------:R-:W-:Y:S02]  /*7050*/  FSEL R27, R27, RZ, P0 ;  /* 0x000000ff1b1b7208 */ /* 0x000fe40000000000 */
[----:B------:R-:W-:Y:S02]  /*7060*/  FSEL R26, R25, RZ, P0 ;  /* 0x000000ff191a7208 */ /* 0x000fe40000000000 */
[----:B------:R-:W-:Y:S02]  /*7070*/  FSEL R25, R101, RZ, P0 ;  /* 0x000000ff65197208 */ /* 0x000fe40000000000 */
[----:B------:R-:W-:Y:S01]  /*7080*/  FSEL R24, R103, RZ, P0 ;  /* 0x000000ff67187208 */ /* 0x000fe20000000000 */
[----:B------:R-:W-:Y:S06]  /*7090*/  @!P1 BRA `(.L_x_11976) ;  /* 0x0000000000cc9947 */ /* 0x000fec0003800000 */
[----:B------:R-:W-:Y:S01]  /*70a0*/  FMUL.FTZ R99, R27, UR13 ;  /* 0x0000000d1b637c20 */ /* 0x000fe20008410000 */
[----:B-----5:R-:W-:-:S03]  /*70b0*/  ISETP.GE.U32.AND P0, PT, R0, 0x1000000, PT ;  /* 0x010000000000780c */ /* 0x020fc60003f06070 */
[----:B------:R-:W-:-:S05]  /*70c0*/  FMUL.FTZ R99, R99, UR12 ;  /* 0x0000000c63637c20 */ /* 0x000fca0008410000 */
[----:B------:R-:W-:Y:S01]  /*70d0*/  SEL R99, R99, RZ, P0 ;  /* 0x000000ff63637207 */ /* 0x000fe20000000000 */
[----:B------:R-:W-:Y:S06]  /*70e0*/  BRA `(.L_x_11976) ;  /* 0x0000000000b87947 */ /* 0x000fec0003800000 */
.L_x_11977:
[----:B01234-:R-:W0:Y:S01]  /*70f0*/  @P1 LDC.64 R100, c[0x0][0x408] ;  /* 0x00010200ff641b82 */ /* 0x01fe220000000a00 */
        /* <DEDUP_REMOVED lines=11> */
.L_x_11985:
[----:B------:R-:W-:Y:S05]  /*71b0*/  BSYNC.RECONVERGENT B2 ;  /* 0x0000000000027941 */ /* 0x000fea0003800200 */
.L_x_11984:
        /* <DEDUP_REMOVED lines=11> */
.L_x_11987:
[----:B------:R-:W-:Y:S05]  /*7270*/  BSYNC.RECONVERGENT B2 ;  /* 0x0000000000027941 */ /* 0x000fea0003800200 */
.L_x_11986:
        /* <DEDUP_REMOVED lines=12> */
.L_x_11989:
[----:B------:R-:W-:Y:S05]  /*7340*/  BSYNC.RECONVERGENT B2 ;  /* 0x0000000000027941 */ /* 0x000fea0003800200 */
.L_x_11988:
[----:B------:R-:W-:Y:S01]  /*7350*/  FADD.FTZ R103, R145, -R104 ;  /* 0x8000006891677221 */ /* 0x000fe20000010000 */
[----:B------:R-:W-:-:S03]  /*7360*/  ISETP.GT.AND P0, PT, R149, RZ, PT ;  /* 0x000000ff9500720c */ /* 0x000fc60003f04270 */
[----:B------:R-:W-:-:S05]  /*7370*/  FMUL.FTZ R103, R148, R103 ;  /* 0x0000006794677220 */ /* 0x000fca0000410000 */
[----:B------:R-:W-:Y:S02]  /*7380*/  FSEL R102, R103, RZ, P0 ;  /* 0x000000ff67667208 */ /* 0x000fe40000000000 */
[----:B-----5:R-:W-:-:S03]  /*7390*/  @P1 ISETP.GE.U32.AND P0, PT, R0, 0x1000000, PT ;  /* 0x010000000000180c */ /* 0x020fc60003f06070 */
[----:B0-----:R-:W-:-:S04]  /*73a0*/  @P1 FMUL.FTZ R101, R102, R101 ;  /* 0x0000006566651220 */ /* 0x001fc80000410000 */
[----:B------:R-:W-:-:S05]  /*73b0*/  @P1 FMUL.FTZ R100, R101, R100 ;  /* 0x0000006465641220 */ /* 0x000fca0000410000 */
[----:B------:R-:W-:-:S07]  /*73c0*/  @P1 SEL R99, R100, RZ, P0 ;  /* 0x000000ff64631207 */ /* 0x000fce0000000000 */
.L_x_11976:
[----:B------:R-:W-:Y:S05]  /*73d0*/  BSYNC.RECONVERGENT B0 ;  /* 0x0000000000007941 */ /* 0x000fea0003800200 */
.L_x_11973:
[----:B------:R-:W0:Y:S08]  /*73e0*/  @P2 LDC.64 R102, c[0x0][0x478] ;  /* 0x00011e00ff662b82 */ /* 0x000e300000000a00 */
[----:B------:R-:W1:Y:S01]  /*73f0*/  @P1 LDC.64 R100, c[0x0][0x468] ;  /* 0x00011a00ff641b82 */ /* 0x000e620000000a00 */
[----:B0-----:R-:W-:-:S05]  /*7400*/  @P2 IMAD.WIDE.U32 R102, R107, 0x10, R102 ;  /* 0x000000106b662825 */ /* 0x001fca00078e0066 */
[----:B------:R0:W-:Y:S01]  /*7410*/  @P2 STG.E.128 desc[UR6][R102.64], R24 ;  /* 0x0000001866002986 */ /* 0x0001e2000c101d06 */
[----:B-1----:R-:W-:-:S05]  /*7420*/  @P1 IMAD.WIDE.U32 R100, R106, 0x10, R100 ;  /* 0x000000106a641825 */ /* 0x002fca00078e0064 */
[----:B------:R0:W-:Y:S02]  /*7430*/  @P1 STG.E.128 desc[UR6][R100.64], R96 ;  /* 0x0000006064001986 */ /* 0x0001e4000c101d06 */
.L_x_11972:
[----:B------:R-:W-:Y:S05]  /*7440*/  BSYNC.RECONVERGENT B1 ;  /* 0x0000000000017941 */ /* 0x000fea0003800200 */
.L_x_11971:
[----:B01234-:R-:W0:Y:S02]  /*7450*/  LDC.64 R100, c[0x0][0x380] ;  /* 0x0000e000ff647b82 */ /* 0x01fe240000000a00 */
[----:B0-----:R-:W-:-:S04]  /*7460*/  LEA R8, R100, R8, 0x2 ;  /* 0x0000000864087211 */ /* 0x001fc800078e10ff */
[----:B------:R-:W-:-:S13]  /*7470*/  ISETP.GE.AND P0, PT, R8, R101, PT ;  /* 0x000000650800720c */ /* 0x000fda0003f06270 */
[----:B------:R-:W-:Y:S05]  /*7480*/  @!P0 BRA `(.L_x_11990) ;  /* 0xffffff9400008947 */ /* 0x000fea000383ffff */
.L_x_11860:
        /* <DEDUP_REMOVED lines=196> */
.L_x_11875:
[----:B0--3--:R-:W-:Y:S01]  /*80d0*/  HFMA2 R102, -RZ, RZ, 0, 5.9604644775390625e-08 ;  /* 0x00000001ff667431 */ /* 0x009fe200000001ff */
[----:B------:R-:W-:Y:S01]  /*80e0*/  BSSY B0, `(.L_x_11991) ;  /* 0x0000006000007945 */ /* 0x000fe20003800000 */
[----:B------:R-:W-:Y:S02]  /*80f0*/  MOV R101, 0x1f ;  /* 0x0000001f00657802 */ /* 0x000fe40000000f00 */
[----:B------:R-:W-:-:S07]  /*8100*/  MOV R100, 0xffffffff ;  /* 0xffffffff00647802 */ /* 0x000fce0000000f00 */
[----:B-----5:R-:W-:Y:S05]  /*8110*/  WARPSYNC.COLLECTIVE R100, `(.L_x_11992) ;  /* 0x0000000064087348 */ /* 0x020fea0003c00000 */
[----:B------:R0:W1:Y:S02]  /*8120*/  SHFL.BFLY P6, R103, R157, R102, R101 ;  /* 0x0c0000669d677389 */ /* 0x00006400000c0065 */
[----:B01---5:R-:W-:Y:S05]  /*8130*/  ENDCOLLECTIVE ;  /* 0x000000000000791b */ /* 0x023fea0003800000 */
.L_x_11992:
[----:B------:R-:W-:Y:S05]  /*8140*/  BSYNC B0 ;  /* 0x0000000000007941 */ /* 0x000fea0003800000 */
.L_x_11991:
        /* <DEDUP_REMOVED lines=9> */
.L_x_11993:
[----:B------:R-:W-:Y:S01]  /*81e0*/  MOV R157, R104 ;  /* 0x00000068009d7202 */ /* 0x000fe20000000f00 */
[----:B------:R-:W-:Y:S02]  /*81f0*/  HFMA2 R102, -RZ, RZ, 0, 1.1920928955078125e-07 ;  /* 0x00000002ff667431 */ /* 0x000fe400000001ff */
[----:B------:R-:W-:-:S07]  /*8200*/  FADD.FTZ R106, R103, R156 ;  /* 0x0000009c676a7221 */ /* 0x000fce0000010000 */
[----:B------:R-:W-:Y:S05]  /*8210*/  WARPSYNC.COLLECTIVE R100, `(.L_x_11994) ;  /* 0x0000000064087348 */ /* 0x000fea0003c00000 */
[----:B------:R0:W1:Y:S02]  /*8220*/  SHFL.BFLY P6, R103, R157, R102, R101 ;  /* 0x0c0000669d677389 */ /* 0x00006400000c0065 */
[----:B01----:R-:W-:Y:S05]  /*8230*/  ENDCOLLECTIVE ;  /* 0x000000000000791b */ /* 0x003fea0003800000 */
.L_x_11994:
[----:B------:R-:W-:Y:S02]  /*8240*/  MOV R157, R106 ;  /* 0x0000006a009d7202 */ /* 0x000fe40000000f00 */
[----:B------:R-:W-:-:S07]  /*8250*/  MOV R107, R103 ;  /* 0x00000067006b7202 */ /* 0x000fce0000000f00 */
[----:B------:R-:W-:Y:S05]  /*8260*/  WARPSYNC.COLLECTIVE R100, `(.L_x_11995) ;  /* 0x0000000064087348 */ /* 0x000fea0003c00000 */
[----:B------:R0:W1:Y:S02]  /*8270*/  SHFL.BFLY P6, R103, R157, R102, R101 ;  /* 0x0c0000669d677389 */ /* 0x00006400000c0065 */
[----:B01----:R-:W-:Y:S05]  /*8280*/  ENDCOLLECTIVE ;  /* 0x000000000000791b */ /* 0x003fea0003800000 */
.L_x_11995:
[----:B------:R-:W-:-:S05]  /*8290*/  FADD.FTZ R107, R104, R107 ;  /* 0x0000006b686b7221 */ /* 0x000fca0000010000 */
[----:B------:R-:W-:Y:S01]  /*82a0*/  MOV R157, R107 ;  /* 0x0000006b009d7202 */ /* 0x000fe20000000f00 */
[----:B------:R-:W-:Y:S02]  /*82b0*/  HFMA2 R102, -RZ, RZ, 0, 2.384185791015625e-07 ;  /* 0x00000004ff667431 */ /* 0x000fe400000001ff */
[----:B------:R-:W-:-:S07]  /*82c0*/  FADD.FTZ R154, R106, R103 ;  /* 0x000000676a9a7221 */ /* 0x000fce0000010000 */
[----:B------:R-:W-:Y:S05]  /*82d0*/  WARPSYNC.COLLECTIVE R100, `(.L_x_11996) ;  /* 0x0000000064087348 */ /* 0x000fea0003c00000 */
[----:B------:R0:W1:Y:S02]  /*82e0*/  SHFL.BFLY P6, R103, R157, R102, R101 ;  /* 0x0c0000669d677389 */ /* 0x00006400000c0065 */
[----:B01----:R-:W-:Y:S05]  /*82f0*/  ENDCOLLECTIVE ;  /* 0x000000000000791b */ /* 0x003fea0003800000 */
.L_x_11996:
[----:B------:R-:W-:Y:S02]  /*8300*/  MOV R157, R154 ;  /* 0x0000009a009d7202 */ /* 0x000fe40000000f00 */
[----:B------:R-:W-:-:S07]  /*8310*/  MOV R158, R103 ;  /* 0x00000067009e7202 */ /* 0x000fce0000000f00 */
[----:B------:R-:W-:Y:S05]  /*8320*/  WARPSYNC.COLLECTIVE R100, `(.L_x_11997) ;  /* 0x0000000064087348 */ /* 0x000fea0003c00000 */
[----:B------:R0:W1:Y:S02]  /*8330*/  SHFL.BFLY P6, R103, R157, R102, R101 ;  /* 0x0c0000669d677389 */ /* 0x00006400000c0065 */
[----:B01----:R-:W-:Y:S05]  /*8340*/  ENDCOLLECTIVE ;  /* 0x000000000000791b */ /* 0x003fea0003800000 */
.L_x_11997:
[----:B------:R-:W-:-:S05]  /*8350*/  FADD.FTZ R155, R107, R158 ;  /* 0x0000009e6b9b7221 */ /* 0x000fca0000010000 */
[----:B------:R-:W-:Y:S01]  /*8360*/  MOV R157, R155 ;  /* 0x0000009b009d7202 */ /* 0x000fe20000000f00 */
[----:B------:R-:W-:Y:S02]  /*8370*/  HFMA2 R102, -RZ, RZ, 0, 4.76837158203125e-07 ;  /* 0x00000008ff667431 */ /* 0x000fe400000001ff */
[----:B------:R-:W-:-:S07]  /*8380*/  FADD.FTZ R158, R154, R103 ;  /* 0x000000679a9e7221 */ /* 0x000fce0000010000 */
[----:B------:R-:W-:Y:S05]  /*8390*/  WARPSYNC.COLLECTIVE R100, `(.L_x_11998) ;  /* 0x0000000064087348 */ /* 0x000fea0003c00000 */
[----:B------:R0:W1:Y:S02]  /*83a0*/  SHFL.BFLY P6, R103, R157, R102, R101 ;  /* 0x0c0000669d677389 */ /* 0x00006400000c0065 */
[----:B01----:R-:W-:Y:S05]  /*83b0*/  ENDCOLLECTIVE ;  /* 0x000000000000791b */ /* 0x003fea0003800000 */
.L_x_11998:
[----:B------:R-:W-:Y:S02]  /*83c0*/  MOV R157, R158 ;  /* 0x0000009e009d7202 */ /* 0x000fe40000000f00 */
[----:B------:R-:W-:-:S07]  /*83d0*/  MOV R156, R103 ;  /* 0x00000067009c7202 */ /* 0x000fce0000000f00 */
[----:B------:R-:W-:Y:S05]  /*83e0*/  WARPSYNC.COLLECTIVE R100, `(.L_x_11999) ;  /* 0x0000000064087348 */ /* 0x000fea0003c00000 */
[----:B------:R0:W1:Y:S02]  /*83f0*/  SHFL.BFLY P6, R103, R157, R102, R101 ;  /* 0x0c0000669d677389 */ /* 0x00006400000c0065 */
[----:B01----:R-:W-:Y:S05]  /*8400*/  ENDCOLLECTIVE ;  /* 0x000000000000791b */ /* 0x003fea0003800000 */
.L_x_11999:
[----:B------:R-:W-:-:S05]  /*8410*/  FADD.FTZ R105, R155, R156 ;  /* 0x0000009c9b697221 */ /* 0x000fca0000010000 */
[----:B------:R-:W-:Y:S01]  /*8420*/  MOV R157, R105 ;  /* 0x00000069009d7202 */ /* 0x000fe20000000f00 */
[----:B------:R-:W-:Y:S02]  /*8430*/  HFMA2 R102, -RZ, RZ, 0, 9.5367431640625e-07 ;  /* 0x00000010ff667431 */ /* 0x000fe400000001ff */
[----:B------:R-:W-:-:S07]  /*8440*/  FADD.FTZ R104, R158, R103 ;  /* 0x000000679e687221 */ /* 0x000fce0000010000 */
[----:B------:R-:W-:Y:S05]  /*8450*/  WARPSYNC.COLLECTIVE R100, `(.L_x_12000) ;  /* 0x0000000064087348 */ /* 0x000fea0003c00000 */
[----:B------:R0:W1:Y:S02]  /*8460*/  SHFL.BFLY P6, R103, R157, R102, R101 ;  /* 0x0c0000669d677389 */ /* 0x00006400000c0065 */
[----:B01----:R-:W-:Y:S05]  /*8470*/  ENDCOLLECTIVE ;  /* 0x000000000000791b */ /* 0x003fea0003800000 */
.L_x_12000:
[----:B------:R-:W-:Y:S02]  /*8480*/  MOV R157, R104 ;  /* 0x00000068009d7202 */ /* 0x000fe40000000f00 */
[----:B------:R-:W-:-:S07]  /*8490*/  MOV R106, R103 ;  /* 0x00000067006a7202 */ /* 0x000fce0000000f00 */
[----:B------:R-:W-:Y:S05]  /*84a0*/  WARPSYNC.COLLECTIVE R100, `(.L_x_12001) ;  /* 0x0000000064087348 */ /* 0x000fea0003c00000 */
[----:B------:R0:W1:Y:S02]  /*84b0*/  SHFL.BFLY P6, R103, R157, R102, R101 ;  /* 0x0c0000669d677389 */ /* 0x00006400000c0065 */
[----:B01----:R-:W-:Y:S05]  /*84c0*/  ENDCOLLECTIVE ;  /* 0x000000000000791b */ /* 0x003fea0003800000 */
.L_x_12001:
[----:B------:R-:W-:Y:S05]  /*84d0*/  BRA `(.L_x_12002) ;  /* 0xffffffa0007c7947 */ /* 0x000fea000383ffff */
.L_x_12003:
        /* <DEDUP_REMOVED lines=10> */
.L_x_14582:


//--------------------- .text._ZN10layer_norm22ln_bwd_finalize_kernelINS_22Kernel_traits_finalizeILj768E6__halfffffjLb0ELj1024ELj4ENS_18Kernel_traits_baseILj768ES2_ffffjLj1024EEEEELb0ELb1EEEvNS_9BwdParamsE --------------------------
	.section	.text._ZN10layer_norm22ln_bwd_finalize_kernelINS_22Kernel_traits_finalizeILj768E6__halfffffjLb0ELj1024ELj4ENS_18Kernel_traits_baseILj768ES2_ffffjLj1024EEEEELb0ELb1EEEvNS_9BwdParamsE,"ax",@progbits
	.align	128
        .global         _ZN10layer_norm22ln_bwd_finalize_kernelINS_22Kernel_traits_finalizeILj768E6__halfffffjLb0ELj1024ELj4ENS_18Kernel_traits_baseILj768ES2_ffffjLj1024EEEEELb0ELb1EEEvNS_9BwdParamsE
        .type           _ZN10layer_norm22ln_bwd_finalize_kernelINS_22Kernel_traits_finalizeILj768E6__halfffffjLb0ELj1024ELj4ENS_18Kernel_traits_baseILj768ES2_ffffjLj1024EEEEELb0ELb1EEEvNS_9BwdParamsE,@function
        .size           _ZN10layer_norm22ln_bwd_finalize_kernelINS_22Kernel_traits_finalizeILj768E6__halfffffjLb0ELj1024ELj4ENS_18Kernel_traits_baseILj768ES2_ffffjLj1024EEEEELb0ELb1EEEvNS_9BwdParamsE,(.L_x_14583 - _ZN10layer_norm22ln_bwd_finalize_kernelINS_22Kernel_traits_finalizeILj768E6__halfffffjLb0ELj1024ELj4ENS_18Kernel_traits_baseILj768ES2_ffffjLj1024EEEEELb0ELb1EEEvNS_9BwdParamsE)
        .other          _ZN10layer_norm22ln_bwd_finalize_kernelINS_22Kernel_traits_finalizeILj768E6__halfffffjLb0ELj1024ELj4ENS_18Kernel_traits_baseILj768ES2_ffffjLj1024EEEEELb0ELb1EEEvNS_9BwdParamsE,@"STO_CUDA_ENTRY STV_DEFAULT"
_ZN10layer_norm22ln_bwd_finalize_kernelINS_22Kernel_traits_finalizeILj768E6__halfffffjLb0ELj1024ELj4ENS_18Kernel_traits_baseILj768ES2_ffffjLj1024EEEEELb0ELb1EEEvNS_9BwdParamsE:
.text._ZN10layer_norm22ln_bwd_finalize_kernelINS_22Kernel_traits_finalizeILj768E6__halfffffjLb0ELj1024ELj4ENS_18Kernel_traits_baseILj768ES2_ffffjLj1024EEEEELb0ELb1EEEvNS_9BwdParamsE:
        /* <DEDUP_REMOVED lines=81> */
.L_x_12008:
        /* <DEDUP_REMOVED lines=118> */
.L_x_12007:
[----:B------:R-:W-:Y:S05]  /*0c70*/  BSYNC.RECONVERGENT B1 ;  /* 0x0000000000017941 */ /* 0x000fea0003800200 */
.L_x_12006:
        /* <DEDUP_REMOVED lines=77> */
.L_x_12010:
[----:B------:R-:W-:Y:S05]  /*1150*/  BSYNC.RECONVERGENT B1 ;  /* 0x0000000000017941 */ /* 0x000fea0003800200 */
.L_x_12009:
        /* <DEDUP_REMOVED lines=38> */
.L_x_12012:
[----:B------:R-:W-:Y:S05]  /*13c0*/  BSYNC.RECONVERGENT B1 ;  /* 0x0000000000017941 */ /* 0x000fea0003800200 */
.L_x_12011:
        /* <DEDUP_REMOVED lines=8> */
.L_x_12013:
        /* <DEDUP_REMOVED lines=10> */
.L_x_12005:
[----:B------:R-:W-:Y:S05]  /*14f0*/  BSYNC.RECONVERGENT B0 ;  /* 0x0000000000007941 */ /* 0x000fea0003800200 */
.L_x_12004:
        /* <DEDUP_REMOVED lines=57> */
.L_x_12014:
        /* <DEDUP_REMOVED lines=15> */
.L_x_14583:


//--------------------- .text._ZN10layer_norm13ln_bwd_kernelINS_13Kernel_traitsI6__halfffffjLj768ELj1ELj4ELj1ELj16ENS_18Kernel_traits_baseILj768ES2_ffffjLj128EEEEELb1ELb0ELb1ELb1EEEvNS_9BwdParamsE --------------------------
	.section	.text._ZN10layer_norm13ln_bwd_kernelINS_13Kernel_traitsI6__halfffffjLj768ELj1ELj4ELj1ELj16ENS_18Kernel_traits_baseILj768ES2_ffffjLj128EEEEELb1ELb0ELb1ELb1EEEvNS_9BwdParamsE,"ax",@progbits
	.align	128
        .global         _ZN10layer_norm13ln_bwd_kernelINS_13Kernel_traitsI6__halfffffjLj768ELj1ELj4ELj1ELj16ENS_18Kernel_traits_baseILj768ES2_ffffjLj128EEEEELb1ELb0ELb1ELb1EEEvNS_9BwdParamsE
        .type           _ZN10layer_norm13ln_bwd_kernelINS_13Kernel_traitsI6__halfffffjLj768ELj1ELj4ELj1ELj16ENS_18Kernel_traits_baseILj768ES2_ffffjLj128EEEEELb1ELb0ELb1ELb1EEEvNS_9BwdParamsE,@function
        .size           _ZN10layer_norm13ln_bwd_kernelINS_13Kernel_traitsI6__halfffffjLj768ELj1ELj4ELj1ELj16ENS_18Kernel_traits_baseILj768ES2_ffffjLj128EEEEELb1ELb0ELb1ELb1EEEvNS_9BwdParamsE,(.L_x_14584 - _ZN10layer_norm13ln_bwd_kernelINS_13Kernel_traitsI6__halfffffjLj768ELj1ELj4ELj1ELj16ENS_18Kernel_traits_baseILj768ES2_ffffjLj128EEEEELb1ELb0ELb1ELb1EEEvNS_9BwdParamsE)
        .other          _ZN10layer_norm13ln_bwd_kernelINS_13Kernel_traitsI6__halfffffjLj768ELj1ELj4ELj1ELj16ENS_18Kernel_traits_baseILj768ES2_ffffjLj128EEEEELb1ELb0ELb1ELb1EEEvNS_9BwdParamsE,@"STO_CUDA_ENTRY STV_DEFAULT"
_ZN10layer_norm13ln_bwd_kernelINS_13Kernel_traitsI6__halfffffjLj768ELj1ELj4ELj1ELj16ENS_18Kernel_traits_baseILj768ES2_ffffjLj128EEEEELb1ELb0ELb1ELb1EEEvNS_9BwdParamsE:
.text._ZN10layer_norm13ln_bwd_kernelINS_13Kernel_traitsI6__halfffffjLj768ELj1ELj4ELj1ELj16ENS_18Kernel_traits_baseILj768ES2_ffffjLj128EEEEELb1ELb0ELb1ELb1EEEvNS_9BwdParamsE:
        /* <DEDUP_REMOVED lines=51> */
.L_x_12124:
        /* <DEDUP_REMOVED lines=14> */
[C---:B------:R-:W-:Y:S01]  /*0410*/  IMAD R0, R8.reuse, UR8, RZ ;  /* 0x0000000808007c24 */ /* 0x040fe2000f8e02ff */
[----:B------:R-:W2:Y:S01]  /*0420*/  LDC.64 R140, c[0x0][0x3a8] ;  /* 0x0000ea00ff8c7b82 */ /* 0x000ea20000000a00 */
[----:B------:R-:W-:-:S03]  /*0430*/  IMAD.WIDE R4, R8, 0x4, R4 ;  /* 0x0000000408047825 */ /* 0x000fc600078e0204 */
[----:B0-----:R-:W-:Y:S02]  /*0440*/  SHF.R.S32.HI R3, RZ, 0x1f, R0 ;  /* 0x0000001fff037819 */ /* 0x001fe40000011400 */
[----:B------:R-:W-:Y:S01]  /*0450*/  IADD3 R11, PT, PT, R7, -0x1, RZ ;  /* 0xffffffff070b7810 */ /* 0x000fe20007ffe0ff */
[----:B------:R0:W3:Y:S01]  /*0460*/  LDG.E R9, desc[UR6][R4.64] ;  /* 0x0000000604097981 */ /* 0x0000e2000c1e1900 */
[----:B------:R-:W-:-:S03]  /*0470*/  LEA.HI R3, R3, R0, RZ, 0x2 ;  /* 0x0000000003037211 */ /* 0x000fc600078f10ff */
[----:B------:R-:W-:Y:S01]  /*0480*/  IMAD R11, R11, UR8, RZ ;  /* 0x000000080b0b7c24 */ /* 0x000fe2000f8e02ff */
[----:B-1----:R-:W-:-:S04]  /*0490*/  LOP3.LUT R10, R10, 0x1f, RZ, 0xc0, !PT ;  /* 0x0000001f0a0a7812 */ /* 0x002fc800078ec0ff */
[-C--:B------:R-:W-:Y:S02]  /*04a0*/  LEA.HI.SX32 R165, R3, R10.reuse, 0x1e ;  /* 0x0000000a03a57211 */ /* 0x080fe400078ff2ff */
[----:B------:R-:W1:Y:S01]  /*04b0*/  LDC.64 R2, c[0x0][0x428] ;  /* 0x00010a00ff027b82 */ /* 0x000e620000000a00 */
[----:B0-----:R-:W-:Y:S02]  /*04c0*/  SHF.R.S32.HI R4, RZ, 0x1f, R11 ;  /* 0x0000001fff047819 */ /* 0x001fe4000001140b */
[C---:B------:R-:W-:Y:S02]  /*04d0*/  IADD3 R0, PT, PT, R165.reuse, 0x20, RZ ;  /* 0x00000020a5007810 */ /* 0x040fe40007ffe0ff */
[C---:B------:R-:W-:Y:S01]  /*04e0*/  IADD3 R155, PT, PT, R165.reuse, 0x40, RZ ;  /* 0x00000040a59b7810 */ /* 0x040fe20007ffe0ff */
[C-C-:B--2---:R-:W-:Y:S01]  /*04f0*/  IMAD.WIDE.U32 R120, R165.reuse, 0x10, R140.reuse ;  /* 0x00000010a5787825 */ /* 0x144fe200078e008c */
[----:B------:R-:W-:Y:S02]  /*0500*/  LEA.HI R11, R4, R11, RZ, 0x2 ;  /* 0x0000000b040b7211 */ /* 0x000fe400078f10ff */
[C---:B------:R-:W-:Y:S01]  /*0510*/  IADD3 R163, PT, PT, R165.reuse, 0x60, RZ ;  /* 0x00000060a5a37810 */ /* 0x040fe20007ffe0ff */
[--C-:B------:R-:W-:Y:S01]  /*0520*/  IMAD.WIDE.U32 R124, R0, 0x10, R140.reuse ;  /* 0x00000010007c7825 */ /* 0x100fe200078e008c */
[C---:B------:R-:W-:Y:S01]  /*0530*/  IADD3 R159, PT, PT, R165.reuse, 0x80, RZ ;  /* 0x00000080a59f7810 */ /* 0x040fe20007ffe0ff */
[----:B------:R-:W2:Y:S01]  /*0540*/  LDG.E.128 R120, desc[UR6][R120.64] ;  /* 0x0000000678787981 */ /* 0x000ea2000c1e1d00 */
[----:B------:R-:W-:Y:S01]  /*0550*/  IADD3 R157, PT, PT, R165, 0xa0, RZ ;  /* 0x000000a0a59d7810 */ /* 0x000fe20007ffe0ff */
[--C-:B------:R-:W-:Y:S01]  /*0560*/  IMAD.WIDE.U32 R128, R155, 0x10, R140.reuse ;  /* 0x000000109b807825 */ /* 0x100fe200078e008c */
[----:B------:R-:W-:Y:S01]  /*0570*/  LEA.HI.SX32 R11, R11, R10, 0x1e ;  /* 0x0000000a0b0b7211 */ /* 0x000fe200078ff2ff */
[----:B------:R-:W4:Y:S02]  /*0580*/  LDG.E.128 R124, desc[UR6][R124.64] ;  /* 0x000000067c7c7981 */ /* 0x000f24000c1e1d00 */
[--C-:B------:R-:W-:Y:S01]  /*0590*/  IMAD.WIDE.U32 R132, R163, 0x10, R140.reuse ;  /* 0x00000010a3847825 */ /* 0x100fe200078e008c */
[----:B------:R-:W-:Y:S01]  /*05a0*/  IADD3 R101, PT, PT, R11, 0x20, RZ ;  /* 0x000000200b657810 */ /* 0x000fe20007ffe0ff */
        /* <DEDUP_REMOVED lines=8> */
[----:B------:R-:W4:Y:S04]  /*0630*/  LDG.E.128 R96, desc[UR6][R96.64] ;  /* 0x0000000660607981 */ /* 0x000f28000c1e1d00 */
[----:B------:R-:W4:Y:S01]  /*0640*/  LDG.E.128 R100, desc[UR6][R100.64] ;  /* 0x0000000664647981 */ /* 0x000f22000c1e1d00 */
[----:B------:R-:W-:-:S05]  /*0650*/  IADD3 R105, PT, PT, R11, 0x40, RZ ;  /* 0x000000400b697810 */ /* 0x000fca0007ffe0ff */
[----:B------:R-:W-:-:S06]  /*0660*/  IMAD.WIDE.U32 R104, R105, 0x10, R2 ;  /* 0x0000001069687825 */ /* 0x000fcc00078e0002 */
[----:B------:R-:W4:Y:S01]  /*0670*/  LDG.E.128 R104, desc[UR6][R104.64] ;  /* 0x0000000668687981 */ /* 0x000f22000c1e1d00 */
[C---:B------:R-:W-:Y:S02]  /*0680*/  IADD3 R113, PT, PT, R11.reuse, 0x80, RZ ;  /* 0x000000800b717810 */ /* 0x040fe40007ffe0ff */
[----:B------:R-:W-:-:S03]  /*0690*/  IADD3 R109, PT, PT, R11, 0x60, RZ ;  /* 0x000000600b6d7810 */ /* 0x000fc60007ffe0ff */
[----:B------:R-:W-:-:S04]  /*06a0*/  IMAD.WIDE.U32 R112, R113, 0x10, R2 ;  /* 0x0000001071707825 */ /* 0x000fc800078e0002 */
[----:B------:R-:W-:Y:S02]  /*06b0*/  IMAD.WIDE.U32 R108, R109, 0x10, R2 ;  /* 0x000000106d6c7825 */ /* 0x000fe400078e0002 */
[----:B------:R-:W4:Y:S04]  /*06c0*/  LDG.E.128 R112, desc[UR6][R112.64] ;  /* 0x0000000670707981 */ /* 0x000f28000c1e1d00 */
[----:B------:R-:W4:Y:S01]  /*06d0*/  LDG.E.128 R108, desc[UR6][R108.64] ;  /* 0x000000066c6c7981 */ /* 0x000f22000c1e1d00 */
[----:B------:R-:W-:-:S05]  /*06e0*/  IADD3 R117, PT, PT, R11, 0xa0, RZ ;  /* 0x000000a00b757810 */ /* 0x000fca0007ffe0ff */
[----:B------:R-:W-:-:S06]  /*06f0*/  IMAD.WIDE.U32 R116, R117, 0x10, R2 ;  /* 0x0000001075747825 */ /* 0x000fcc00078e0002 */
[----:B------:R-:W4:Y:S01]  /*0700*/  LDG.E.128 R116, desc[UR6][R116.64] ;  /* 0x0000000674747981 */ /* 0x000f22000c1e1d00 */
[----:B-----5:R-:W-:Y:S02]  /*0710*/  ISETP.GE.AND P3, PT, R156, 0x1, PT ;  /* 0x000000019c00780c */ /* 0x020fe40003f66270 */
[----:B------:R-:W-:Y:S02]  /*0720*/  MOV R162, UR14 ;  /* 0x0000000e00a27c02 */ /* 0x000fe40008000f00 */
[----:B------:R-:W-:Y:S02]  /*0730*/  MOV R161, UR15 ;  /* 0x0000000f00a17c02 */ /* 0x000fe40008000f00 */
[----:B------:R-:W-:-:S07]  /*0740*/  ISETP.NE.U32.AND P0, PT, R162, RZ, PT ;  /* 0x000000ffa200720c */ /* 0x000fce0003f05070 */
[----:B------:R-:W-:Y:S02]  /*0750*/  @P3 IADD3 R2, PT, PT, R156, -0x1, RZ ;  /* 0xffffffff9c023810 */ /* 0x000fe40007ffe0ff */
[----:B------:R-:W-:-:S03]  /*0760*/  ISETP.NE.AND.EX P0, PT, R161, RZ, PT, P0 ;  /* 0x000000ffa100720c */ /* 0x000fc60003f05300 */
[----:B------:R-:W-:-:S05]  /*0770*/  @P3 IMAD R2, R2, UR8, RZ ;  /* 0x0000000802023c24 */ /* 0x000fca000f8e02ff */
[----:B------:R-:W-:-:S04]  /*0780*/  @P3 SHF.R.S32.HI R3, RZ, 0x1f, R2 ;  /* 0x0000001fff033819 */ /* 0x000fc80000011402 */
[----:B------:R-:W-:Y:S01]  /*0790*/  @P3 LEA.HI R5, R3, R2, RZ, 0x2 ;  /* 0x0000000203053211 */ /* 0x000fe200078f10ff */
[----:B------:R-:W0:Y:S01]  /*07a0*/  @P0 LDC.64 R12, c[0x0][0x438] ;  /* 0x00010e00ff0c0b82 */ /* 0x000e220000000a00 */
[----:B------:R-:W-:Y:S02]  /*07b0*/  MOV R3, RZ ;  /* 0x000000ff00037202 */ /* 0x000fe40000000f00 */
[----:B------:R-:W-:-:S05]  /*07c0*/  @P3 LEA.HI.SX32 R3, R5, R10, 0x1e ;  /* 0x0000000a05033211 */ /* 0x000fca00078ff2ff */
[----:B------:R-:W1:Y:S08]  /*07d0*/  @P0 LDC.64 R10, c[0x0][0x438] ;  /* 0x00010e00ff0a0b82 */ /* 0x000e700000000a00 */
[----:B------:R-:W1:Y:S01]  /*07e0*/  @P0 LDC.64 R4, c[0x0][0x438] ;  /* 0x00010e00ff040b82 */ /* 0x000e620000000a00 */
[----:B0-----:R-:W-:-:S07]  /*07f0*/  @P0 IMAD.WIDE.U32 R164, R165, 0x10, R12 ;  /* 0x00000010a5a40825 */ /* 0x001fce00078e000c */
[----:B------:R-:W0:Y:S01]  /*0800*/  @P0 LDC.64 R12, c[0x0][0x438] ;  /* 0x00010e00ff0c0b82 */ /* 0x000e220000000a00 */
[----:B------:R-:W5:Y:S01]  /*0810*/  @P0 LDG.E.128 R36, desc[UR6][R164.64] ;  /* 0x00000006a4240981 */ /* 0x000f62000c1e1d00 */
[----:B-1----:R-:W-:-:S06]  /*0820*/  @P0 IMAD.WIDE.U32 R10, R155, 0x10, R10 ;  /* 0x000000109b0a0825 */ /* 0x002fcc00078e000a */
[----:B------:R-:W1:Y:S01]  /*0830*/  LDC.64 R154, c[0x0][0x3b0] ;  /* 0x0000ec00ff9a7b82 */ /* 0x000e620000000a00 */
[----:B------:R0:W5:Y:S01]  /*0840*/  @P0 LDG.E.128 R28, desc[UR6][R10.64] ;  /* 0x000000060a1c0981 */ /* 0x000162000c1e1d00 */
[----:B------:R-:W-:-:S05]  /*0850*/  @P0 IMAD.WIDE.U32 R4, R0, 0x10, R4 ;  /* 0x0000001000040825 */ /* 0x000fca00078e0004 */
[----:B------:R0:W5:Y:S02]  /*0860*/  @P0 LDG.E.128 R32, desc[UR6][R4.64] ;  /* 0x0000000604200981 */ /* 0x000164000c1e1d00 */
[----:B0-----:R-:W0:Y:S08]  /*0870*/  @P0 LDC.64 R10, c[0x0][0x438] ;  /* 0x00010e00ff0a0b82 */ /* 0x001e300000000a00 */
[----:B------:R-:W1:Y:S01]  /*0880*/  @P0 LDC.64 R4, c[0x0][0x438] ;  /* 0x00010e00ff040b82 */ /* 0x000e620000000a00 */
[----:B------:R-:W-:Y:S01]  /*0890*/  @P0 IMAD.WIDE.U32 R12, R163, 0x10, R12 ;  /* 0x00000010a30c0825 */ /* 0x000fe200078e000c */
[----:B------:R-:W-:-:S02]  /*08a0*/  IADD3 R165, PT, PT, R3, 0x40, RZ ;  /* 0x0000004003a57810 */ /* 0x000fc40007ffe0ff */
[----:B------:R-:W-:Y:S02]  /*08b0*/  IADD3 R0, PT, PT, R3, 0x60, RZ ;  /* 0x0000006003007810 */ /* 0x000fe40007ffe0ff */
[----:B------:R1:W5:Y:S01]  /*08c0*/  @P0 LDG.E.128 R24, desc[UR6][R12.64] ;  /* 0x000000060c180981 */ /* 0x000362000c1e1d00 */
[----:B0-----:R-:W-:Y:S01]  /*08d0*/  @P0 IMAD.WIDE.U32 R10, R159, 0x10, R10 ;  /* 0x000000109f0a0825 */ /* 0x001fe200078e000a */
[----:B------:R-:W-:-:S04]  /*08e0*/  IADD3 R164, PT, PT, R3, 0x80, RZ ;  /* 0x0000008003a47810 */ /* 0x000fc80007ffe0ff */
[----:B------:R-:W5:Y:S01]  /*08f0*/  @P0 LDG.E.128 R20, desc[UR6][R10.64] ;  /* 0x000000060a140981 */ /* 0x000f62000c1e1d00 */
[----:B-1----:R-:W-:-:S04]  /*0900*/  @P0 IMAD.WIDE.U32 R158, R157, 0x10, R4 ;  /* 0x000000109d9e0825 */ /* 0x002fc800078e0004 */
[----:B------:R-:W-:Y:S01]  /*0910*/  IMAD.WIDE.U32 R4, R3, 0x4, R154 ;  /* 0x0000000403047825 */ /* 0x000fe200078e009a */
[----:B------:R-:W5:Y:S01]  /*0920*/  @P0 LDG.E.128 R16, desc[UR6][R158.64] ;  /* 0x000000069e100981 */ /* 0x000f62000c1e1d00 */
[----:B------:R-:W-:-:S03]  /*0930*/  ISETP.NE.AND P0, PT, RZ, UR9, PT ;  /* 0x00000009ff007c0c */ /* 0x000fc6000bf05270 */
[----:B------:R0:W5:Y:S01]  /*0940*/  LDG.E R163, desc[UR6][R4.64] ;  /* 0x0000000604a37981 */ /* 0x000162000c1e1900 */
[C---:B------:R-:W-:Y:S01]  /*0950*/  IADD3 R157, PT, PT, R3.reuse, 0x20, RZ ;  /* 0x00000020039d7810 */ /* 0x040fe20007ffe0ff */
[----:B------:R-:W-:Y:S01]  /*0960*/  IMAD.WIDE.U32 R12, R0, 0x4, R154 ;  /* 0x00000004000c7825 */ /* 0x000fe200078e009a */
[----:B------:R-:W-:-:S03]  /*0970*/  IADD3 R3, PT, PT, R3, 0xa0, RZ ;  /* 0x000000a003037810 */ /* 0x000fc60007ffe0ff */
[----:B0-----:R-:W-:-:S04]  /*0980*/  IMAD.WIDE.U32 R4, R165, 0x4, R154 ;  /* 0x00000004a5047825 */ /* 0x001fc800078e009a */
[--C-:B------:R-:W-:Y:S02]  /*0990*/  IMAD.WIDE.U32 R158, R157, 0x4, R154.reuse ;  /* 0x000000049d9e7825 */ /* 0x100fe400078e009a */
[----:B------:R-:W5:Y:S02]  /*09a0*/  LDG.E R5, desc[UR6][R4.64] ;  /* 0x0000000604057981 */ /* 0x000f64000c1e1900 */
[--C-:B------:R-:W-:Y:S02]  /*09b0*/  IMAD.WIDE.U32 R164, R164, 0x4, R154.reuse ;  /* 0x00000004a4a47825 */ /* 0x100fe400078e009a */
[----:B------:R-:W5:Y:S02]  /*09c0*/  LDG.E R158, desc[UR6][R158.64] ;  /* 0x000000069e9e7981 */ /* 0x000f64000c1e1900 */
[----:B------:R-:W-:Y:S02]  /*09d0*/  IMAD.WIDE.U32 R154, R3, 0x4, R154 ;  /* 0x00000004039a7825 */ /* 0x000fe400078e009a */
[----:B------:R-:W5:Y:S04]  /*09e0*/  LDG.E R2, desc[UR6][R164.64] ;  /* 0x00000006a4027981 */ /* 0x000f68000c1e1900 */
[----:B------:R0:W5:Y:S04]  /*09f0*/  LDG.E R4, desc[UR6][R12.64] ;  /* 0x000000060c047981 */ /* 0x000168000c1e1900 */
[----:B------:R1:W5:Y:S01]  /*0a00*/  LDG.E R0, desc[UR6][R154.64] ;  /* 0x000000069a007981 */ /* 0x000362000c1e1900 */
[----:B0-----:R-:W-:-:S05]  /*0a10*/  SHF.R.U64 R12, R14, 0x10, R15 ;  /* 0x000000100e0c7819 */ /* 0x001fca000000120f */
[----:B------:R-:W-:Y:S01]  /*0a20*/  HADD2.F32 R12, -RZ, R12.H0_H0 ;  /* 0x2000000cff0c7230 */ /* 0x000fe20000004100 */
[----:B---3--:R-:W-:-:S05]  /*0a30*/  FSEL R9, R9, RZ, !P0 ;  /* 0x000000ff09097208 */ /* 0x008fca0004000000 */
[C---:B--2---:R-:W-:Y:S01]  /*0a40*/  FADD.FTZ R11, -R9.reuse, R123 ;  /* 0x0000007b090b7221 */ /* 0x044fe20000010100 */
[C---:B------:R-:W-:Y:S01]  /*0a50*/  FADD.FTZ R3, -R9.reuse, R120 ;  /* 0x0000007809037221 */ /* 0x040fe20000010100 */
[----:B------:R-:W-:Y:S01]  /*0a60*/  SHF.R.U32.HI R120, RZ, 0x10, R15 ;  /* 0x00000010ff787819 */ /* 0x000fe2000001160f */
[C---:B----4-:R-:W-:Y:S01]  /*0a70*/  FADD.FTZ R123, -R9.reuse, R124 ;  /* 0x0000007c097b7221 */ /* 0x050fe20000010100 */
[C---:B------:R-:W-:Y:S01]  /*0a80*/  FADD.FTZ R10, -R9.reuse, R121 ;  /* 0x00000079090a7221 */ /* 0x040fe20000010100 */
[C---:B------:R-:W-:Y:S01]  /*0a90*/  FADD.FTZ R124, -R9.reuse, R129 ;  /* 0x00000081097c7221 */ /* 0x040fe20000010100 */
[C---:B------:R-:W-:Y:S01]  /*0aa0*/  FADD.FTZ R129, -R9.reuse, R130 ;  /* 0x0000008209817221 */ /* 0x040fe20000010100 */
[----:B------:R-:W-:Y:S01]  /*0ab0*/  SHF.R.U64 R130, R144, 0x10, R145 ;  /* 0x0000001090827819 */ /* 0x000fe20000001291 */
        /* <DEDUP_REMOVED lines=10> */
[C---:B-1----:R-:W-:Y:S01]  /*0b60*/  FADD.FTZ R155, -R9.reuse, R139 ;  /* 0x0000008b099b7221 */ /* 0x042fe20000010100 */
        /* <DEDUP_REMOVED lines=10> */
[C---:B------:R-:W-:Y:S01]  /*0c10*/  FMUL.FTZ R12, R6.reuse, R11 ;  /* 0x0000000b060c7220 */ /* 0x040fe20000410000 */
[----:B------:R-:W-:Y:S01]  /*0c20*/  FMUL.FTZ R11, R99, R120 ;  /* 0x00000078630b7220 */ /* 0x000fe20000410000 */
[C---:B------:R-:W-:Y:S01]  /*0c30*/  FMUL.FTZ R120, R6.reuse, R13 ;  /* 0x0000000d06787220 */ /* 0x040fe20000410000 */
[----:B------:R-:W-:Y:S01]  /*0c40*/  FMUL.FTZ R13, R101, R130 ;  /* 0x00000082650d7220 */ /* 0x000fe20000410000 */
[----:B------:R-:W-:Y:S01]  /*0c50*/  SHF.R.U32.HI R130, RZ, 0x10, R145 ;  /* 0x00000010ff827819 */ /* 0x000fe20000011691 */
[----:B------:R-:W-:-:S04]  /*0c60*/  FMUL.FTZ R10, R6, R10 ;  /* 0x0000000a060a7220 */ /* 0x000fc80000410000 */
[----:B------:R-:W-:Y:S02]  /*0c70*/  HADD2.F32 R130, -RZ, R130.H0_H0 ;  /* 0x20000082ff827230 */ /* 0x000fe40000004100 */
[----:B------:R-:W-:Y:S01]  /*0c80*/  FADD.FTZ R89, R89, R97 ;  /* 0x0000006159597221 */ /* 0x000fe20000010000 */
[----:B------:R-:W-:Y:S02]  /*0c90*/  FFMA.FTZ R53, R97, R10, R53 ;  /* 0x0000000a61357223 */ /* 0x000fe40000010035 */
[----:B------:R-:W-:Y:S01]  /*0ca0*/  FMUL.FTZ R97, R103, R130 ;  /* 0x0000008267617220 */ /* 0x000fe20000410000 */
[----:B------:R-:W-:Y:S01]  /*0cb0*/  SHF.R.U64 R130, R146, 0x10, R147 ;  /* 0x0000001092827819 */ /* 0x000fe20000001293 */
[----:B------:R-:W-:-:S04]  /*0cc0*/  FADD.FTZ R91, R91, R99 ;  /* 0x000000635b5b7221 */ /* 0x000fc80000010000 */
[----:B------:R-:W-:Y:S02]  /*0cd0*/  HADD2.F32 R130, -RZ, R130.H0_H0 ;  /* 0x20000082ff827230 */ /* 0x000fe40000004100 */
[----:B------:R-:W-:-:S03]  /*0ce0*/  FFMA.FTZ R55, R99, R12, R55 ;  /* 0x0000000c63377223 */ /* 0x000fc60000010037 */
[----:B------:R-:W-:Y:S01]  /*0cf0*/  FMUL.FTZ R99, R105, R130 ;  /* 0x0000008269637220 */ /* 0x000fe20000410000 */
[----:B------:R-:W-:Y:S02]  /*0d00*/  SHF.R.U32.HI R130, RZ, 0x10, R147 ;  /* 0x00000010ff827819 */ /* 0x000fe40000011693 */
[----:B------:R-:W-:-:S03]  /*0d10*/  SHF.R.U64 R134, R150, 0x10, R151 ;  /* 0x0000001096867819 */ /* 0x000fc60000001297 */
[----:B------:R-:W-:Y:S02]  /*0d20*/  HADD2.F32 R130, -RZ, R130.H0_H0 ;  /* 0x20000082ff827230 */ /* 0x000fe40000004100 */
[----:B------:R-:W-:Y:S01]  /*0d30*/  FADD.FTZ R81, R81, R101 ;  /* 0x0000006551517221 */ /* 0x000fe20000010000 */
[----:B------:R-:W-:Y:S01]  /*0d40*/  FFMA.FTZ R57, R101, R120, R57 ;  /* 0x0000007865397223 */ /* 0x000fe20000010039 */
[----:B------:R-:W-:Y:S01]  /*0d50*/  FMUL.FTZ R126, R6, R126 ;  /* 0x0000007e067e7220 */ /* 0x000fe20000410000 */
[----:B------:R-:W-:Y:S01]  /*0d60*/  FMUL.FTZ R101, R107, R130 ;  /* 0x000000826b657220 */ /* 0x000fe20000410000 */
[----:B------:R-:W-:Y:S01]  /*0d70*/  SHF.R.U64 R130, R148, 0x10, R149 ;  /* 0x0000001094827819 */ /* 0x000fe20000001295 */
[----:B------:R-:W-:Y:S01]  /*0d80*/  HADD2.F32 R134, -RZ, R134.H0_H0 ;  /* 0x20000086ff867230 */ /* 0x000fe20000004100 */
[----:B------:R-:W-:Y:S01]  /*0d90*/  SHF.R.U32.HI R136, RZ, 0x10, R151 ;  /* 0x00000010ff887819 */ /* 0x000fe20000011697 */
[----:B------:R-:W-:Y:S01]  /*0da0*/  FMUL.FTZ R122, R6, R122 ;  /* 0x0000007a067a7220 */ /* 0x000fe20000410000 */
[----:B------:R-:W-:Y:S01]  /*0db0*/  FADD.FTZ R47, R47, R107 ;  /* 0x0000006b2f2f7221 */ /* 0x000fe20000010000 */
[----:B------:R-:W-:Y:S01]  /*0dc0*/  FFMA.FTZ R63, R107, R126, R63 ;  /* 0x0000007e6b3f7223 */ /* 0x000fe2000001003f */
[----:B------:R-:W-:-:S02]  /*0dd0*/  HADD2.F32 R130, -RZ, R130.H0_H0 ;  /* 0x20000082ff827230 */ /* 0x000fc40000004100 */
[C---:B------:R-:W-:Y:S01]  /*0de0*/  FMUL.FTZ R128, R6.reuse, R128 ;  /* 0x0000008006807220 */ /* 0x040fe20000410000 */
[----:B------:R-:W-:Y:S01]  /*0df0*/  FMUL.FTZ R107, R113, R134 ;  /* 0x00000086716b7220 */ /* 0x000fe20000410000 */
[----:B------:R-:W-:Y:S02]  /*0e00*/  HADD2.F32 R136, -RZ, R136.H0_H0 ;  /* 0x20000088ff887230 */ /* 0x000fe40000004100 */
[C---:B------:R-:W-:Y:S01]  /*0e10*/  FMUL.FTZ R134, R6.reuse, R155 ;  /* 0x0000009b06867220 */ /* 0x040fe20000410000 */
        /* <DEDUP_REMOVED lines=10> */
[----:B------:R-:W-:Y:S01]  /*0ec0*/  FADD.FTZ R88, R88, R96 ;  /* 0x0000006058587221 */ /* 0x000fe20000010000 */
[----:B------:R-:W-:Y:S01]  /*0ed0*/  FFMA.FTZ R52, R96, R3, R52 ;  /* 0x0000000360347223 */ /* 0x000fe20000010034 */
[----:B------:R-:W-:Y:S01]  /*0ee0*/  FMUL.FTZ R121, R6, R121 ;  /* 0x0000007906797220 */ /* 0x000fe20000410000 */
[----:B------:R-:W-:Y:S01]  /*0ef0*/  FMUL.FTZ R96, R96, R115 ;  /* 0x0000007360607220 */ /* 0x000fe20000410000 */
[----:B------:R-:W-:Y:S02]  /*0f00*/  HADD2.F32 R115, -RZ, R15.H0_H0 ;  /* 0x2000000fff737230 */ /* 0x000fe40000004100 */
[----:B------:R-:W-:Y:S01]  /*0f10*/  FADD.FTZ R90, R90, R98 ;  /* 0x000000625a5a7221 */ /* 0x000fe20000010000 */
[----:B------:R-:W-:Y:S01]  /*0f20*/  FFMA.FTZ R54, R98, R121, R54 ;  /* 0x0000007962367223 */ /* 0x000fe20000010036 */
[----:B------:R-:W-:Y:S01]  /*0f30*/  FMUL.FTZ R123, R6, R123 ;  /* 0x0000007b067b7220 */ /* 0x000fe20000410000 */
[----:B------:R-:W-:Y:S01]  /*0f40*/  FMUL.FTZ R98, R98, R115 ;  /* 0x0000007362627220 */ /* 0x000fe20000410000 */
[----:B------:R-:W-:-:S02]  /*0f50*/  HADD2.F32 R115, -RZ, R144.H0_H0 ;  /* 0x20000090ff737230 */ /* 0x000fc40000004100 */
[----:B------:R-:W-:Y:S01]  /*0f60*/  FADD.FTZ R80, R80, R100 ;  /* 0x0000006450507221 */ /* 0x000fe20000010000 */
[----:B------:R-:W-:Y:S01]  /*0f70*/  FFMA.FTZ R56, R100, R123, R56 ;  /* 0x0000007b64387223 */ /* 0x000fe20000010038 */
[----:B------:R-:W-:Y:S01]  /*0f80*/  SHF.R.U32.HI R132, RZ, 0x10, R149 ;  /* 0x00000010ff847819 */ /* 0x000fe20000011695 */
[----:B------:R-:W-:Y:S01]  /*0f90*/  FMUL.FTZ R125, R6, R125 ;  /* 0x0000007d067d7220 */ /* 0x000fe20000410000 */
[----:B------:R-:W-:Y:S01]  /*0fa0*/  FMUL.FTZ R100, R100, R115 ;  /* 0x0000007364647220 */ /* 0x000fe20000410000 */
[----:B------:R-:W-:Y:S01]  /*0fb0*/  HADD2.F32 R115, -RZ, R145.H0_H0 ;  /* 0x20000091ff737230 */ /* 0x000fe20000004100 */
[--C-:B------:R-:W-:Y:S01]  /*0fc0*/  SHF.R.U64 R138, R152, 0x10, R153.reuse ;  /* 0x00000010988a7819 */ /* 0x100fe20000001299 */
[----:B------:R-:W-:Y:S01]  /*0fd0*/  FMUL.FTZ R124, R6, R124 ;  /* 0x0000007c067c7220 */ /* 0x000fe20000410000 */
[----:B------:R-:W-:Y:S02]  /*0fe0*/  HADD2.F32 R132, -RZ, R132.H0_H0 ;  /* 0x20000084ff847230 */ /* 0x000fe40000004100 */
[----:B------:R-:W-:Y:S01]  /*0ff0*/  FADD.FTZ R82, R82, R102 ;  /* 0x0000006652527221 */ /* 0x000fe20000010000 */
[C---:B------:R-:W-:Y:S01]  /*1000*/  FFMA.FTZ R58, R102.reuse, R125, R58 ;  /* 0x0000007d663a7223 */ /* 0x040fe2000001003a */
[----:B------:R-:W-:Y:S01]  /*1010*/  SHF.R.U32.HI R140, RZ, 0x10, R153 ;  /* 0x00000010ff8c7819 */ /* 0x000fe20000011699 */
[----:B------:R-:W-:Y:S01]  /*1020*/  FMUL.FTZ R102, R102, R115 ;  /* 0x0000007366667220 */ /* 0x000fe20000410000 */
[----:B------:R-:W-:Y:S01]  /*1030*/  FMUL.FTZ R130, R6, R165 ;  /* 0x000000a506827220 */ /* 0x000fe20000410000 */
[----:B------:R-:W-:-:S02]  /*1040*/  HADD2.F32 R138, -RZ, R138.H0_H0 ;  /* 0x2000008aff8a7230 */ /* 0x000fc40000004100 */
[C---:B------:R-:W-:Y:S01]  /*1050*/  FMUL.FTZ R127, R6.reuse, R127 ;  /* 0x0000007f067f7220 */ /* 0x040fe20000410000 */
[----:B------:R-:W-:Y:S02]  /*1060*/  HADD2.F32 R115, -RZ, R146.H0_H0 ;  /* 0x20000092ff737230 */ /* 0x000fe40000004100 */
[----:B------:R-:W-:Y:S01]  /*1070*/  FADD.FTZ R45, R45, R105 ;  /* 0x000000692d2d7221 */ /* 0x000fe20000010000 */
[----:B------:R-:W-:Y:S01]  /*1080*/  FFMA.FTZ R61, R105, R124, R61 ;  /* 0x0000007c693d7223 */ /* 0x000fe2000001003d */
[----:B------:R-:W-:Y:S01]  /*1090*/  FMUL.FTZ R105, R111, R132 ;  /* 0x000000846f697220 */ /* 0x000fe20000410000 */
[----:B------:R-:W-:Y:S01]  /*10a0*/  FADD.FTZ R95, R95, R111 ;  /* 0x0000006f5f5f7221 */ /* 0x000fe20000010000 */
[----:B------:R-:W-:Y:S01]  /*10b0*/  FFMA.FTZ R71, R111, R130, R71 ;  /* 0x000000826f477223 */ /* 0x000fe20000010047 */
[----:B------:R-:W-:Y:S01]  /*10c0*/  FMUL.FTZ R132, R6, R159 ;  /* 0x0000009f06847220 */ /* 0x000fe20000410000 */
[----:B------:R-:W-:Y:S02]  /*10d0*/  HADD2.F32 R140, -RZ, R140.H0_H0 ;  /* 0x2000008cff8c7230 */ /* 0x000fe40000004100 */
[----:B------:R-:W-:Y:S01]  /*10e0*/  FADD.FTZ R44, R44, R104 ;  /* 0x000000682c2c7221 */ /* 0x000fe20000010000 */
[C---:B------:R-:W-:Y:S01]  /*10f0*/  FFMA.FTZ R60, R104.reuse, R127, R60 ;  /* 0x0000007f683c7223 */ /* 0x040fe2000001003c */
[----:B------:R-:W-:Y:S01]  /*1100*/  FMUL.FTZ R111, R117, R138 ;  /* 0x0000008a756f7220 */ /* 0x000fe20000410000 */
[----:B------:R-:W-:Y:S01]  /*1110*/  FMUL.FTZ R104, R104, R115 ;  /* 0x0000007368687220 */ /* 0x000fe20000410000 */
[C---:B------:R-:W-:Y:S01]  /*1120*/  FMUL.FTZ R138, R6.reuse, R143 ;  /* 0x0000008f068a7220 */ /* 0x040fe20000410000 */
[----:B------:R-:W-:Y:S01]  /*1130*/  FFMA.FTZ R115, R3, R96, RZ ;  /* 0x0000006003737223 */ /* 0x000fe200000100ff */
[----:B------:R-:W-:Y:S01]  /*1140*/  FADD.FTZ R142, RZ, R96 ;  /* 0x00000060ff8e7221 */ /* 0x000fe20000010000 */
        /* <DEDUP_REMOVED lines=10> */
[----:B------:R-:W-:Y:S01]  /*11f0*/  FMUL.FTZ R129, R6, R129 ;  /* 0x0000008106817220 */ /* 0x000fe20000410000 */
[----:B------:R-:W-:-:S02]  /*1200*/  HADD2.F32 R115, -RZ, R147.H0_H0 ;  /* 0x20000093ff737230 */ /* 0x000fc40000004100 */
        /* <DEDUP_REMOVED lines=10> */
[----:B------:R-:W-:-:S02]  /*12b0*/  HADD2.F32 R115, -RZ, R148.H0_H0 ;  /* 0x20000094ff737230 */ /* 0x000fc40000004100 */
[----:B------:R-:W-:Y:S01]  /*12c0*/  FFMA.FTZ R140, R120, R13, R117 ;  /* 0x0000000d788c7223 */ /* 0x000fe20000010075 */
[----:B------:R-:W-:Y:S01]  /*12d0*/  FADD.FTZ R117, R13, R142 ;  /* 0x0000008e0d757221 */ /* 0x000fe20000010000 */
[----:B------:R-:W-:Y:S01]  /*12e0*/  FADD.FTZ R92, R92, R108 ;  /* 0x0000006c5c5c7221 */ /* 0x000fe20000010000 */
[C---:B------:R-:W-:Y:S01]  /*12f0*/  FFMA.FTZ R68, R108.reuse, R131, R68 ;  /* 0x000000836c447223 */ /* 0x040fe20000010044 */
[----:B------:R-:W-:Y:S01]  /*1300*/  FMUL.FTZ R108, R108, R115 ;  /* 0x000000736c6c7220 */ /* 0x000fe20000410000 */
[----:B------:R-:W-:Y:S01]  /*1310*/  FFMA.FTZ R115, R125, R102, R140 ;  /* 0x000000667d737223 */ /* 0x000fe2000001008c */
[----:B------:R-:W-:-:S03]  /*1320*/  FADD.FTZ R142, R102, R117 ;  /* 0x00000075668e7221 */ /* 0x000fc60000010000 */
[----:B------:R-:W-:Y:S01]  /*1330*/  FFMA.FTZ R140, R122, R97, R115 ;  /* 0x000000617a8c7223 */ /* 0x000fe20000010073 */
[----:B------:R-:W-:Y:S01]  /*1340*/  FADD.FTZ R119, R97, R142 ;  /* 0x0000008e61777221 */ /* 0x000fe20000010000 */
[----:B------:R-:W-:Y:S01]  /*1350*/  FMUL.FTZ R133, R6, R133 ;  /* 0x0000008506857220 */ /* 0x000fe20000410000 */
[----:B------:R-:W-:Y:S02]  /*1360*/  HADD2.F32 R117, -RZ, R149.H0_H0 ;  /* 0x20000095ff757230 */ /* 0x000fe40000004100 */
        /* <DEDUP_REMOVED lines=16> */
[----:B------:R-:W-:Y:S01]  /*1470*/  FFMA.FTZ R72, R112, R135, R72 ;  /* 0x0000008770487223 */ /* 0x000fe20000010048 */
[----:B------:R-:W-:Y:S01]  /*1480*/  FFMA.FTZ R140, R128, R103, R115 ;  /* 0x00000067808c7223 */ /* 0x000fe20000010073 */
[----:B------:R-:W-:Y:S01]  /*1490*/  FMUL.FTZ R112, R112, R117 ;  /* 0x0000007570707220 */ /* 0x000fe20000410000 */
        /* <DEDUP_REMOVED lines=12> */
[----:B------:R-:W-:Y:S02]  /*1560*/  HADD2.F32 R117, -RZ, R152.H0_H0 ;  /* 0x20000098ff757230 */ /* 0x000fe40000004100 */
[----:B------:R-:W-:Y:S01]  /*1570*/  FFMA.FTZ R114, R132, R107, R115 ;  /* 0x0000006b84727223 */ /* 0x000fe20000010073 */
[----:B------:R-:W-:Y:S01]  /*1580*/  FADD.FTZ R119, R107, R142 ;  /* 0x0000008e6b777221 */ /* 0x000fe20000010000 */
[----:B------:R-:W-:Y:S02]  /*1590*/  FMUL.FTZ R139, R6, R139 ;  /* 0x0000008b068b7220 */ /* 0x000fe40000410000 */
        /* <DEDUP_REMOVED lines=8> */
[----:B------:R-:W-:Y:S01]  /*1620*/  FFMA.FTZ R117, R139, R142, R116 ;  /* 0x0000008e8b757223 */ /* 0x000fe20000010074 */
[----:B------:R-:W-:Y:S01]  /*1630*/  FADD.FTZ R114, R142, R115 ;  /* 0x000000738e727221 */ /* 0x000fe20000010000 */
[----:B------:R-:W-:Y:S01]  /*1640*/  FMUL.FTZ R141, R6, R141 ;  /* 0x0000008d068d7220 */ /* 0x000fe20000410000 */
[----:B------:R-:W-:Y:S01]  /*1650*/  FMUL.FTZ R154, R118, R119 ;  /* 0x00000077769a7220 */ /* 0x000fe20000410000 */
        /* <DEDUP_REMOVED lines=8> */
[----:B------:R-:W-:Y:S06]  /*16e0*/  BRA `(.L_x_12019) ;  /* 0x0000000400387947 */ /* 0x000fec0003800000 */
.L_x_12018:
[----:B-----5:R-:W-:Y:S01]  /*16f0*/  ISETP.GE.AND P3, PT, R156, 0x1, PT ;  /* 0x000000019c00780c */ /* 0x020fe20003f66270 */
[----:B------:R-:W-:Y:S01]  /*1700*/  HFMA2 R143, -RZ, RZ, 0, 0 ;  /* 0x00000000ff8f7431 */ /* 0x000fe200000001ff */
[----:B------:R-:W-:Y:S01]  /*1710*/  MOV R162, UR14 ;  /* 0x0000000e00a27c02 */ /* 0x000fe20008000f00 */
[----:B------:R-:W-:Y:S01]  /*1720*/  HFMA2 R117, -RZ, RZ, 0, 0 ;  /* 0x00000000ff757431 */ /* 0x000fe200000001ff */
[----:B------:R-:W-:Y:S02]  /*1730*/  MOV R161, UR15 ;  /* 0x0000000f00a17c02 */ /* 0x000fe40008000f00 */
[----:B------:R-:W-:Y:S02]  /*1740*/  ISETP.NE.U32.AND P0, PT, R162, RZ, PT ;  /* 0x000000ffa200720c */ /* 0x000fe40003f05070 */
[----:B------:R-:W-:Y:S02]  /*1750*/  MOV R155, RZ ;  /* 0x000000ff009b7202 */ /* 0x000fe40000000f00 */
[----:B------:R-:W-:-:S03]  /*1760*/  ISETP.NE.AND.EX P0, PT, R161, RZ, PT, P0 ;  /* 0x000000ffa100720c */ /* 0x000fc60003f05300 */
[----:B------:R-:W1:Y:S01]  /*1770*/  @P3 LDC R5, c[0x0][0x388] ;  /* 0x0000e200ff053b82 */ /* 0x000e620000000800 */
[----:B0-----:R-:W0:Y:S01]  /*1780*/  @P3 S2R R2, SR_TID.X ;  /* 0x0000000000023919 */ /* 0x001e220000002100 */
[----:B------:R-:W-:-:S05]  /*1790*/  @P3 IADD3 R0, PT, PT, R156, -0x1, RZ ;  /* 0xffffffff9c003810 */ /* 0x000fca0007ffe0ff */
[----:B-1----:R-:W-:-:S05]  /*17a0*/  @P3 IMAD R0, R0, R5, RZ ;  /* 0x0000000500003224 */ /* 0x002fca00078e02ff */
[----:B------:R-:W-:-:S04]  /*17b0*/  @P3 SHF.R.S32.HI R5, RZ, 0x1f, R0 ;  /* 0x0000001fff053819 */ /* 0x000fc80000011400 */
[----:B------:R-:W-:Y:S02]  /*17c0*/  @P3 LEA.HI R5, R5, R0, RZ, 0x2 ;  /* 0x0000000005053211 */ /* 0x000fe400078f10ff */
[----:B0-----:R-:W-:-:S04]  /*17d0*/  @P3 LOP3.LUT R2, R2, 0x1f, RZ, 0xc0, !PT ;  /* 0x0000001f02023812 */ /* 0x001fc800078ec0ff */
[----:B------:R-:W-:Y:S01]  /*17e0*/  @P3 LEA.HI.SX32 R117, R5, R2, 0x1e ;  /* 0x0000000205753211 */ /* 0x000fe200078ff2ff */
[----:B------:R-:W-:Y:S06]  /*17f0*/  @P0 BRA `(.L_x_12020) ;  /* 0x00000000004c0947 */ /* 0x000fec0003800000 */
[----:B------:R-:W0:Y:S01]  /*1800*/  LDC.64 R114, c[0x0][0x3b0] ;  /* 0x0000ec00ff727b82 */ /* 0x000e220000000a00 */
[C---:B------:R-:W-:Y:S02]  /*1810*/  IADD3 R5, PT, PT, R117.reuse, 0x40, RZ ;  /* 0x0000004075057810 */ /* 0x040fe40007ffe0ff */
[C---:B------:R-:W-:Y:S02]  /*1820*/  IADD3 R159, PT, PT, R117.reuse, 0x20, RZ ;  /* 0x00000020759f7810 */ /* 0x040fe40007ffe0ff */
[C---:B------:R-:W-:Y:S02]  /*1830*/  IADD3 R165, PT, PT, R117.reuse, 0x60, RZ ;  /* 0x0000006075a57810 */ /* 0x040fe40007ffe0ff */
[C---:B------:R-:W-:Y:S02]  /*1840*/  IADD3 R119, PT, PT, R117.reuse, 0x80, RZ ;  /* 0x0000008075777810 */ /* 0x040fe40007ffe0ff */
[----:B------:R-:W-:Y:S01]  /*1850*/  IADD3 R157, PT, PT, R117, 0xa0, RZ ;  /* 0x000000a0759d7810 */ /* 0x000fe20007ffe0ff */
[----:B0-----:R-:W-:-:S04]  /*1860*/  IMAD.WIDE.U32 R4, R5, 0x4, R114 ;  /* 0x0000000405047825 */ /* 0x001fc800078e0072 */
[--C-:B------:R-:W-:Y:S02]  /*1870*/  IMAD.WIDE.U32 R158, R159, 0x4, R114.reuse ;  /* 0x000000049f9e7825 */ /* 0x100fe400078e0072 */
[----:B------:R0:W5:Y:S02]  /*1880*/  LDG.E R5, desc[UR6][R4.64] ;  /* 0x0000000604057981 */ /* 0x000164000c1e1900 */
[--C-:B------:R-:W-:Y:S02]  /*1890*/  IMAD.WIDE.U32 R164, R165, 0x4, R114.reuse ;  /* 0x00000004a5a47825 */ /* 0x100fe400078e0072 */
[----:B------:R0:W5:Y:S02]  /*18a0*/  LDG.E R158, desc[UR6][R158.64] ;  /* 0x000000069e9e7981 */ /* 0x000164000c1e1900 */
[----:B------:R-:W-:-:S04]  /*18b0*/  IMAD.WIDE.U32 R118, R119, 0x4, R114 ;  /* 0x0000000477767825 */ /* 0x000fc800078e0072 */
[--C-:B------:R-:W-:Y:S01]  /*18c0*/  IMAD.WIDE.U32 R116, R117, 0x4, R114.reuse ;  /* 0x0000000475747825 */ /* 0x100fe200078e0072 */
[----:B------:R0:W5:Y:S03]  /*18d0*/  LDG.E R4, desc[UR6][R164.64] ;  /* 0x00000006a4047981 */ /* 0x000166000c1e1900 */
[----:B------:R-:W-:Y:S01]  /*18e0*/  IMAD.WIDE.U32 R114, R157, 0x4, R114 ;  /* 0x000000049d727825 */ /* 0x000fe200078e0072 */
[----:B------:R0:W5:Y:S04]  /*18f0*/  LDG.E R2, desc[UR6][R118.64] ;  /* 0x0000000676027981 */ /* 0x000168000c1e1900 */
[----:B------:R0:W5:Y:S04]  /*1900*/  LDG.E R163, desc[UR6][R116.64] ;  /* 0x0000000674a37981 */ /* 0x000168000c1e1900 */
[----:B------:R0:W5:Y:S01]  /*1910*/  LDG.E R0, desc[UR6][R114.64] ;  /* 0x0000000672007981 */ /* 0x000162000c1e1900 */
[----:B------:R-:W-:Y:S05]  /*1920*/  BRA `(.L_x_12019) ;  /* 0x0000000000a87947 */ /* 0x000fea0003800000 */
.L_x_12020:
[----:B------:R-:W0:Y:S01]  /*1930*/  S2R R2, SR_TID.X ;  /* 0x0000000000027919 */ /* 0x000e220000002100 */
[----:B------:R-:W1:Y:S01]  /*1940*/  LDC.64 R18, c[0x0][0x3b0] ;  /* 0x0000ec00ff127b82 */ /* 0x000e620000000a00 */
[----:B------:R-:W-:Y:S01]  /*1950*/  IMAD R0, R8, UR8, RZ ;  /* 0x0000000808007c24 */ /* 0x000fe2000f8e02ff */
[C---:B------:R-:W-:Y:S02]  /*1960*/  IADD3 R25, PT, PT, R117.reuse, 0x60, RZ ;  /* 0x0000006075197810 */ /* 0x040fe40007ffe0ff */
[C---:B------:R-:W-:Y:S02]  /*1970*/  IADD3 R159, PT, PT, R117.reuse, 0x20, RZ ;  /* 0x00000020759f7810 */ /* 0x040fe40007ffe0ff */
[----:B------:R-:W-:Y:S02]  /*1980*/  SHF.R.S32.HI R5, RZ, 0x1f, R0 ;  /* 0x0000001fff057819 */ /* 0x000fe40000011400 */
[----:B------:R-:W2:Y:S01]  /*1990*/  LDC.64 R16, c[0x0][0x438] ;  /* 0x00010e00ff107b82 */ /* 0x000ea20000000a00 */
[----:B------:R-:W-:-:S02]  /*19a0*/  IADD3 R27, PT, PT, R117, 0x40, RZ ;  /* 0x00000040751b7810 */ /* 0x000fc40007ffe0ff */
[----:B------:R-:W-:Y:S02]  /*19b0*/  LEA.HI R5, R5, R0, RZ, 0x2 ;  /* 0x0000000005057211 */ /* 0x000fe400078f10ff */
[----:B------:R-:W-:Y:S01]  /*19c0*/  IADD3 R23, PT, PT, R117, 0x80, RZ ;  /* 0x0000008075177810 */ /* 0x000fe20007ffe0ff */
[----:B-1----:R-:W-:-:S04]  /*19d0*/  IMAD.WIDE.U32 R24, R25, 0x4, R18 ;  /* 0x0000000419187825 */ /* 0x002fc800078e0012 */
[--C-:B------:R-:W-:Y:S01]  /*19e0*/  IMAD.WIDE.U32 R20, R117, 0x4, R18.reuse ;  /* 0x0000000475147825 */ /* 0x100fe200078e0012 */
[----:B------:R1:W5:Y:S01]  /*19f0*/  LDG.E R4, desc[UR6][R24.64] ;  /* 0x0000000618047981 */ /* 0x000362000c1e1900 */
[----:B0-----:R-:W-:Y:S02]  /*1a00*/  LOP3.LUT R2, R2, 0x1f, RZ, 0xc0, !PT ;  /* 0x0000001f02027812 */ /* 0x001fe400078ec0ff */
[--C-:B------:R-:W-:Y:S01]  /*1a10*/  IMAD.WIDE.U32 R158, R159, 0x4, R18.reuse ;  /* 0x000000049f9e7825 */ /* 0x100fe200078e0012 */
[----:B------:R0:W5:Y:S01]  /*1a20*/  LDG.E R163, desc[UR6][R20.64] ;  /* 0x0000000614a37981 */ /* 0x000162000c1e1900 */
[----:B------:R-:W-:Y:S02]  /*1a30*/  LEA.HI.SX32 R37, R5, R2, 0x1e ;  /* 0x0000000205257211 */ /* 0x000fe400078ff2ff */
[--C-:B------:R-:W-:Y:S01]  /*1a40*/  IMAD.WIDE.U32 R26, R27, 0x4, R18.reuse ;  /* 0x000000041b1a7825 */ /* 0x100fe200078e0012 */
[----:B------:R-:W-:Y:S01]  /*1a50*/  IADD3 R5, PT, PT, R117, 0xa0, RZ ;  /* 0x000000a075057810 */ /* 0x000fe20007ffe0ff */
[----:B------:R3:W5:Y:S01]  /*1a60*/  LDG.E R158, desc[UR6][R158.64] ;  /* 0x000000069e9e7981 */ /* 0x000762000c1e1900 */
[----:B------:R-:W-:Y:S01]  /*1a70*/  IADD3 R33, PT, PT, R37, 0x20, RZ ;  /* 0x0000002025217810 */ /* 0x000fe20007ffe0ff */
[----:B------:R-:W-:Y:S01]  /*1a80*/  IMAD.WIDE.U32 R22, R23, 0x4, R18 ;  /* 0x0000000417167825 */ /* 0x000fe200078e0012 */
[----:B------:R-:W-:-:S02]  /*1a90*/  IADD3 R29, PT, PT, R37, 0x40, RZ ;  /* 0x00000040251d7810 */ /* 0x000fc40007ffe0ff */
[C---:B------:R-:W-:Y:S02]  /*1aa0*/  IADD3 R31, PT, PT, R37.reuse, 0x60, RZ ;  /* 0x00000060251f7810 */ /* 0x040fe40007ffe0ff */
[C---:B------:R-:W-:Y:S02]  /*1ab0*/  IADD3 R35, PT, PT, R37.reuse, 0x80, RZ ;  /* 0x0000008025237810 */ /* 0x040fe40007ffe0ff */
[C---:B------:R-:W-:Y:S01]  /*1ac0*/  IADD3 R39, PT, PT, R37.reuse, 0xa0, RZ ;  /* 0x000000a025277810 */ /* 0x040fe20007ffe0ff */
[--C-:B--2---:R-:W-:Y:S01]  /*1ad0*/  IMAD.WIDE.U32 R36, R37, 0x10, R16.reuse ;  /* 0x0000001025247825 */ /* 0x104fe200078e0010 */
[----:B------:R3:W5:Y:S03]  /*1ae0*/  LDG.E R2, desc[UR6][R22.64] ;  /* 0x0000000616027981 */ /* 0x000766000c1e1900 */
[----:B------:R-:W-:-:S04]  /*1af0*/  IMAD.WIDE.U32 R32, R33, 0x10, R16 ;  /* 0x0000001021207825 */ /* 0x000fc800078e0010 */
[----:B------:R-:W-:-:S04]  /*1b00*/  IMAD.WIDE.U32 R28, R29, 0x10, R16 ;  /* 0x000000101d1c7825 */ /* 0x000fc800078e0010 */
[--C-:B-1----:R-:W-:Y:S02]  /*1b10*/  IMAD.WIDE.U32 R24, R31, 0x10, R16.reuse ;  /* 0x000000101f187825 */ /* 0x102fe400078e0010 */
[----:B------:R-:W5:Y:S02]  /*1b20*/  LDG.E.128 R28, desc[UR6][R28.64] ;  /* 0x000000061c1c7981 */ /* 0x000f64000c1e1d00 */
[----:B0-----:R-:W-:Y:S02]  /*1b30*/  IMAD.WIDE.U32 R20, R35, 0x10, R16 ;  /* 0x0000001023147825 */ /* 0x001fe400078e0010 */
[----:B------:R-:W5:Y:S02]  /*1b40*/  LDG.E.128 R32, desc[UR6][R32.64] ;  /* 0x0000000620207981 */ /* 0x000f64000c1e1d00 */
[----:B------:R-:W-:Y:S02]  /*1b50*/  IMAD.WIDE.U32 R18, R5, 0x4, R18 ;  /* 0x0000000405127825 */ /* 0x000fe400078e0012 */
[----:B------:R3:W5:Y:S02]  /*1b60*/  LDG.E R5, desc[UR6][R26.64] ;  /* 0x000000061a057981 */ /* 0x000764000c1e1900 */
[----:B------:R-:W-:-:S02]  /*1b70*/  IMAD.WIDE.U32 R16, R39, 0x10, R16 ;  /* 0x0000001027107825 */ /* 0x000fc400078e0010 */
[----:B------:R3:W5:Y:S04]  /*1b80*/  LDG.E R0, desc[UR6][R18.64] ;  /* 0x0000000612007981 */ /* 0x000768000c1e1900 */
[----:B------:R-:W5:Y:S04]  /*1b90*/  LDG.E.128 R36, desc[UR6][R36.64] ;  /* 0x0000000624247981 */ /* 0x000f68000c1e1d00 */
[----:B------:R-:W5:Y:S04]  /*1ba0*/  LDG.E.128 R24, desc[UR6][R24.64] ;  /* 0x0000000618187981 */ /* 0x000f68000c1e1d00 */
[----:B------:R-:W5:Y:S04]  /*1bb0*/  LDG.E.128 R20, desc[UR6][R20.64] ;  /* 0x0000000614147981 */ /* 0x000f68000c1e1d00 */
[----:B---3--:R-:W5:Y:S02]  /*1bc0*/  LDG.E.128 R16, desc[UR6][R16.64] ;  /* 0x0000000610107981 */ /* 0x008f64000c1e1d00 */
.L_x_12019:
[----:B------:R-:W-:Y:S05]  /*1bd0*/  BSYNC.RECONVERGENT B1 ;  /* 0x0000000000017941 */ /* 0x000fea0003800200 */
.L_x_12017:
        /* <DEDUP_REMOVED lines=20> */
.L_x_12136:
        /* <DEDUP_REMOVED lines=38> */
.L_x_12026:
[----:B------:R-:W-:Y:S05]  /*1f80*/  BSYNC.RECONVERGENT B2 ;  /* 0x0000000000027941 */ /* 0x000fea0003800200 */
.L_x_12025:
        /* <DEDUP_REMOVED lines=11> */
.L_x_12028:
[----:B------:R-:W-:Y:S05]  /*2040*/  BSYNC.RECONVERGENT B2 ;  /* 0x0000000000027941 */ /* 0x000fea0003800200 */
.L_x_12027:
        /* <DEDUP_REMOVED lines=11> */
.L_x_12030:
[----:B------:R-:W-:Y:S05]  /*2100*/  BSYNC.RECONVERGENT B2 ;  /* 0x0000000000027941 */ /* 0x000fea0003800200 */
.L_x_12029:
        /* <DEDUP_REMOVED lines=11> */
.L_x_12024:
        /* <DEDUP_REMOVED lines=28> */
.L_x_12033:
[----:B------:R-:W-:Y:S05]  /*2380*/  BSYNC.RECONVERGENT B2 ;  /* 0x0000000000027941 */ /* 0x000fea0003800200 */
.L_x_12032:
        /* <DEDUP_REMOVED lines=11> */
.L_x_12035:
[----:B------:R-:W-:Y:S05]  /*2440*/  BSYNC.RECONVERGENT B2 ;  /* 0x0000000000027941 */ /* 0x000fea0003800200 */
.L_x_12034:
        /* <DEDUP_REMOVED lines=11> */
.L_x_12037:
[----:B------:R-:W-:Y:S05]  /*2500*/  BSYNC.RECONVERGENT B2 ;  /* 0x0000000000027941 */ /* 0x000fea0003800200 */
.L_x_12036:
[----:B------:R-:W-:Y:S05]  /*2510*/  @!P3 BRA `(.L_x_12031) ;  /* 0x000000040050b947 */ /* 0x000fea0003800000 */
[----:B------:R-:W-:Y:S01]  /*2520*/  FMUL.FTZ R51, R67, UR13 ;  /* 0x0000000d43337c20 */ /* 0x000fe20008410000 */
[----:B-----5:R-:W-:-:S03]  /*2530*/  ISETP.GE.U32.AND P0, PT, R163, 0x1000000, PT ;  /* 0x01000000a300780c */ /* 0x020fc60003f06070 */
[----:B------:R-:W-:-:S05]  /*2540*/  FMUL.FTZ R51, R51, UR12 ;  /* 0x0000000c33337c20 */ /* 0x000fca0008410000 */
[----:B------:R-:W-:Y:S01]  /*2550*/  SEL R51, R51, RZ, P0 ;  /* 0x000000ff33337207 */ /* 0x000fe20000000000 */
[----:B------:R-:W-:Y:S06]  /*2560*/  BRA `(.L_x_12031) ;  /* 0x00000004003c7947 */ /* 0x000fec0003800000 */
.L_x_12023:
[----:B------:R-:W-:Y:S02]  /*2570*/  MOV R117, UR20 ;  /* 0x0000001400757c02 */ /* 0x000fe40008000f00 */
        /* <DEDUP_REMOVED lines=33> */
[----:B------:R-:W-:Y:S02]  /*2790*/  MOV R51, R39 ;  /* 0x0000002700337202 */ /* 0x000fe40000000f00 */
[----:B------:R-:W-:Y:S01]  /*27a0*/  ISETP.GE.U32.AND P0, PT, R163, 0x1000000, PT ;  /* 0x01000000a300780c */ /* 0x000fe20003f06070 */
[----:B------:R-:W-:-:S04]  /*27b0*/  @P2 FADD.FTZ R114, R11, -R114 ;  /* 0x800000720b722221 */ /* 0x000fc80000010000 */
[----:B------:R-:W-:-:S04]  /*27c0*/  @P2 FFMA.FTZ R51, R6, R114, R39 ;  /* 0x0000007206332223 */ /* 0x000fc80000010027 */
[----:B------:R-:W-:-:S04]  /*27d0*/  FMUL.FTZ R51, R51, UR13 ;  /* 0x0000000d33337c20 */ /* 0x000fc80008410000 */
[----:B------:R-:W-:-:S05]  /*27e0*/  FMUL.FTZ R51, R51, UR12 ;  /* 0x0000000c33337c20 */ /* 0x000fca0008410000 */
[----:B------:R-:W-:Y:S01]  /*27f0*/  SEL R51, R51, RZ, P0 ;  /* 0x000000ff33337207 */ /* 0x000fe20000000000 */
[----:B------:R-:W-:Y:S06]  /*2800*/  BRA `(.L_x_12031) ;  /* 0x0000000000947947 */ /* 0x000fec0003800000 */
.L_x_12038:
[----:B------:R-:W0:Y:S01]  /*2810*/  @P3 LDC.64 R66, c[0x0][0x408] ;  /* 0x00010200ff423b82 */ /* 0x000e220000000a00 */
[--C-:B------:R-:W-:Y:S01]  /*2820*/  @P2 FFMA.FTZ R64, R12, R159, R160.reuse ;  /* 0x0000009f0c402223 */ /* 0x100fe200000100a0 */
[----:B-----5:R-:W-:Y:S01]  /*2830*/  MOV R118, R39 ;  /* 0x0000002700767202 */ /* 0x020fe20000000f00 */
[-C--:B------:R-:W-:Y:S01]  /*2840*/  @P2 FFMA.FTZ R65, R3, R159.reuse, R160 ;  /* 0x0000009f03412223 */ /* 0x080fe200000100a0 */
[----:B------:R-:W-:Y:S01]  /*2850*/  @P3 ISETP.GE.U32.AND P5, PT, R163, 0x1000000, PT ;  /* 0x01000000a300380c */ /* 0x000fe20003fa6070 */
[----:B------:R-:W-:Y:S01]  /*2860*/  @P2 FADD.FTZ R64, R11, -R64 ;  /* 0x800000400b402221 */ /* 0x000fe20000010000 */
[----:B------:R-:W-:Y:S01]  /*2870*/  @P2 FFMA.FTZ R164, R10, R159, R160 ;  /* 0x0000009f0aa42223 */ /* 0x000fe200000100a0 */
[----:B------:R-:W-:Y:S01]  /*2880*/  @P2 FADD.FTZ R65, R96, -R65 ;  /* 0x8000004160412221 */ /* 0x000fe20000010000 */
[----:B------:R-:W1:Y:S01]  /*2890*/  @P3 LDC.64 R114, c[0x0][0x408] ;  /* 0x00010200ff723b82 */ /* 0x000e620000000a00 */
[C---:B------:R-:W-:Y:S01]  /*28a0*/  @P2 FFMA.FTZ R118, R6.reuse, R64, R39 ;  /* 0x0000004006762223 */ /* 0x040fe20000010027 */
[----:B------:R-:W-:Y:S01]  /*28b0*/  MOV R64, R36 ;  /* 0x0000002400407202 */ /* 0x000fe20000000f00 */
[----:B------:R-:W-:Y:S01]  /*28c0*/  @P2 FFMA.FTZ R64, R6, R65, R36 ;  /* 0x0000004106402223 */ /* 0x000fe20000010024 */
[----:B------:R-:W-:Y:S01]  /*28d0*/  @P2 FADD.FTZ R164, R9, -R164 ;  /* 0x800000a409a42221 */ /* 0x000fe20000010000 */
[----:B------:R-:W-:-:S02]  /*28e0*/  MOV R65, R37 ;  /* 0x0000002500417202 */ /* 0x000fc40000000f00 */
[C---:B------:R-:W-:Y:S01]  /*28f0*/  @P3 LOP3.LUT P0, RZ, R163.reuse, 0xff, RZ, 0xc0, !PT ;  /* 0x000000ffa3ff3812 */ /* 0x040fe2000780c0ff */
[----:B------:R-:W-:Y:S01]  /*2900*/  @P2 FFMA.FTZ R65, R6, R164, R37 ;  /* 0x000000a406412223 */ /* 0x000fe20000010025 */
[C---:B------:R-:W-:Y:S02]  /*2910*/  @P3 LOP3.LUT P1, RZ, R163.reuse, 0xff00, RZ, 0xc0, !PT ;  /* 0x0000ff00a3ff3812 */ /* 0x040fe4000782c0ff */
[----:B------:R-:W-:Y:S01]  /*2920*/  @P3 LOP3.LUT P4, RZ, R163, 0xff0000, RZ, 0xc0, !PT ;  /* 0x00ff0000a3ff3812 */ /* 0x000fe2000788c0ff */
[----:B0-----:R-:W-:-:S04]  /*2930*/  @P3 FMUL.FTZ R67, R118, R67 ;  /* 0x0000004376433220 */ /* 0x001fc80000410000 */
[----:B------:R-:W-:Y:S01]  /*2940*/  @P3 FMUL.FTZ R66, R67, R66 ;  /* 0x0000004243423220 */ /* 0x000fe20000410000 */
[----:B-1----:R-:W-:-:S04]  /*2950*/  @P3 FMUL.FTZ R115, R64, R115 ;  /* 0x0000007340733220 */ /* 0x002fc80000410000 */
[----:B------:R-:W-:Y:S02]  /*2960*/  @P3 SEL R51, R66, RZ, P5 ;  /* 0x000000ff42333207 */ /* 0x000fe40002800000 */
[----:B------:R-:W0:Y:S01]  /*2970*/  @P3 LDC.64 R66, c[0x0][0x408] ;  /* 0x00010200ff423b82 */ /* 0x000e220000000a00 */
[----:B------:R-:W-:Y:S01]  /*2980*/  @P3 FMUL.FTZ R114, R115, R114 ;  /* 0x0000007273723220 */ /* 0x000fe20000410000 */
[----:B------:R-:W-:-:S04]  /*2990*/  @P2 FFMA.FTZ R115, R121, R159, R160 ;  /* 0x0000009f79732223 */ /* 0x000fc800000100a0 */
[----:B------:R-:W-:Y:S01]  /*29a0*/  @P2 FADD.FTZ R115, R98, -R115 ;  /* 0x8000007362732221 */ /* 0x000fe20000010000 */
[----:B------:R-:W-:Y:S01]  /*29b0*/  @P3 SEL R48, R114, RZ, P0 ;  /* 0x000000ff72303207 */ /* 0x000fe20000000000 */
[----:B0-----:R-:W-:-:S04]  /*29c0*/  @P3 FMUL.FTZ R67, R65, R67 ;  /* 0x0000004341433220 */ /* 0x001fc80000410000 */
[----:B------:R-:W-:Y:S01]  /*29d0*/  @P3 FMUL.FTZ R67, R67, R66 ;  /* 0x0000004243433220 */ /* 0x000fe20000410000 */
[----:B------:R-:W-:Y:S01]  /*29e0*/  MOV R66, R38 ;  /* 0x0000002600427202 */ /* 0x000fe20000000f00 */
[----:B------:R-:W-:Y:S02]  /*29f0*/  @P2 FFMA.FTZ R66, R6, R115, R38 ;  /* 0x0000007306422223 */ /* 0x000fe40000010026 */
[----:B------:R-:W0:Y:S01]  /*2a00*/  @P3 LDC.64 R114, c[0x0][0x408] ;  /* 0x00010200ff723b82 */ /* 0x000e220000000a00 */
[----:B------:R-:W-:Y:S02]  /*2a10*/  @P3 SEL R49, R67, RZ, P1 ;  /* 0x000000ff43313207 */ /* 0x000fe40000800000 */
[----:B------:R-:W-:Y:S01]  /*2a20*/  MOV R67, R118 ;  /* 0x0000007600437202 */ /* 0x000fe20000000f00 */
[----:B0-----:R-:W-:-:S04]  /*2a30*/  @P3 FMUL.FTZ R115, R66, R115 ;  /* 0x0000007342733220 */ /* 0x001fc80000410000 */
[----:B------:R-:W-:-:S05]  /*2a40*/  @P3 FMUL.FTZ R114, R115, R114 ;  /* 0x0000007273723220 */ /* 0x000fca0000410000 */
[----:B------:R-:W-:-:S07]  /*2a50*/  @P3 SEL R50, R114, RZ, P4 ;  /* 0x000000ff72323207 */ /* 0x000fce0002000000 */
.L_x_12031:
[----:B------:R-:W-:Y:S05]  /*2a60*/  BSYNC.RECONVERGENT B1 ;  /* 0x0000000000017941 */ /* 0x000fea0003800200 */
.L_x_12022:
        /* <DEDUP_REMOVED lines=13> */
[-CC-:B0-----:R-:W-:Y:S01]  /*2b40*/  @P2 FFMA.FTZ R65, R123, R159.reuse, R160.reuse ;  /* 0x0000009f7b412223 */ /* 0x181fe200000100a0 */
[----:B------:R-:W0:Y:S01]  /*2b50*/  @P3 LDC.64 R66, c[0x0][0x408] ;  /* 0x00010200ff423b82 */ /* 0x000e220000000a00 */
[-CC-:B------:R-:W-:Y:S01]  /*2b60*/  @P2 FFMA.FTZ R114, R120, R159.reuse, R160.reuse ;  /* 0x0000009f78722223 */ /* 0x180fe200000100a0 */
[----:B-----5:R-:W-:Y:S01]  /*2b70*/  MOV R64, R32 ;  /* 0x0000002000407202 */ /* 0x020fe20000000f00 */
[----:B------:R-:W-:Y:S01]  /*2b80*/  @P2 FADD.FTZ R65, R100, -R65 ;  /* 0x8000004164412221 */ /* 0x000fe20000010000 */
[-C--:B------:R-:W-:Y:S01]  /*2b90*/  @P2 FFMA.FTZ R119, R125, R159.reuse, R160 ;  /* 0x0000009f7d772223 */ /* 0x080fe200000100a0 */
[----:B------:R-:W-:Y:S01]  /*2ba0*/  @P2 FADD.FTZ R114, R13, -R114 ;  /* 0x800000720d722221 */ /* 0x000fe20000010000 */
[----:B------:R-:W-:Y:S01]  /*2bb0*/  @P2 FFMA.FTZ R118, R122, R159, R160 ;  /* 0x0000009f7a762223 */ /* 0x000fe200000100a0 */
[C---:B------:R-:W-:Y:S01]  /*2bc0*/  @P2 FFMA.FTZ R64, R6.reuse, R65, R32 ;  /* 0x0000004106402223 */ /* 0x040fe20000010020 */
[----:B------:R-:W-:Y:S01]  /*2bd0*/  MOV R65, R33 ;  /* 0x0000002100417202 */ /* 0x000fe20000000f00 */
[----:B------:R-:W-:Y:S01]  /*2be0*/  @P2 FFMA.FTZ R65, R6, R114, R33 ;  /* 0x0000007206412223 */ /* 0x000fe20000010021 */
[----:B------:R-:W1:Y:S01]  /*2bf0*/  @P3 LDC.64 R116, c[0x0][0x408] ;  /* 0x00010200ff743b82 */ /* 0x000e620000000a00 */
[----:B------:R-:W-:Y:S01]  /*2c00*/  @P2 FADD.FTZ R119, R102, -R119 ;  /* 0x8000007766772221 */ /* 0x000fe20000010000 */
[----:B------:R-:W-:-:S02]  /*2c10*/  @P3 LOP3.LUT P4, RZ, R158, 0xff, RZ, 0xc0, !PT ;  /* 0x000000ff9eff3812 */ /* 0x000fc4000788c0ff */
[C---:B------:R-:W-:Y:S02]  /*2c20*/  @P3 LOP3.LUT P5, RZ, R158.reuse, 0xff00, RZ, 0xc0, !PT ;  /* 0x0000ff009eff3812 */ /* 0x040fe400078ac0ff */
[----:B------:R-:W-:Y:S02]  /*2c30*/  @P3 LOP3.LUT P6, RZ, R158, 0xff0000, RZ, 0xc0, !PT ;  /* 0x00ff00009eff3812 */ /* 0x000fe400078cc0ff */
[----:B------:R-:W2:Y:S01]  /*2c40*/  @P3 LDC.64 R114, c[0x0][0x408] ;  /* 0x00010200ff723b82 */ /* 0x000ea20000000a00 */
[----:B0-----:R-:W-:-:S04]  /*2c50*/  @P3 FMUL.FTZ R67, R64, R67 ;  /* 0x0000004340433220 */ /* 0x001fc80000410000 */
[----:B------:R-:W-:Y:S01]  /*2c60*/  @P3 FMUL.FTZ R67, R67, R66 ;  /* 0x0000004243433220 */ /* 0x000fe20000410000 */
[----:B------:R-:W-:Y:S01]  /*2c70*/  MOV R66, R34 ;  /* 0x0000002200427202 */ /* 0x000fe20000000f00 */
[----:B------:R-:W-:Y:S01]  /*2c80*/  @P2 FFMA.FTZ R66, R6, R119, R34 ;  /* 0x0000007706422223 */ /* 0x000fe20000010022 */
[----:B------:R-:W-:Y:S01]  /*2c90*/  @P2 FADD.FTZ R119, R97, -R118 ;  /* 0x8000007661772221 */ /* 0x000fe20000010000 */
[----:B------:R-:W-:Y:S02]  /*2ca0*/  MOV R118, R35 ;  /* 0x0000002300767202 */ /* 0x000fe40000000f00 */
[----:B-1----:R-:W-:Y:S01]  /*2cb0*/  @P3 FMUL.FTZ R117, R66, R117 ;  /* 0x0000007542753220 */ /* 0x002fe20000410000 */
[----:B------:R-:W-:Y:S01]  /*2cc0*/  @P2 FFMA.FTZ R118, R6, R119, R35 ;  /* 0x0000007706762223 */ /* 0x000fe20000010023 */
[----:B------:R-:W-:Y:S02]  /*2cd0*/  @P3 SEL R48, R67, RZ, P4 ;  /* 0x000000ff43303207 */ /* 0x000fe40002000000 */
[----:B------:R-:W-:-:S02]  /*2ce0*/  @P3 FMUL.FTZ R116, R117, R116 ;  /* 0x0000007475743220 */ /* 0x000fc40000410000 */
[----:B------:R-:W-:Y:S01]  /*2cf0*/  MOV R67, R118 ;  /* 0x0000007600437202 */ /* 0x000fe20000000f00 */
[----:B--2---:R-:W-:Y:S02]  /*2d00*/  @P3 FMUL.FTZ R115, R65, R115 ;  /* 0x0000007341733220 */ /* 0x004fe40000410000 */
[----:B------:R-:W-:Y:S02]  /*2d10*/  @P3 SEL R50, R116, RZ, P6 ;  /* 0x000000ff74323207 */ /* 0x000fe40003000000 */
        /* <DEDUP_REMOVED lines=8> */
.L_x_12041:
[----:B0-----:R-:W0:Y:S01]  /*2da0*/  @P3 LDC.64 R116, c[0x0][0x408] ;  /* 0x00010200ff743b82 */ /* 0x001e220000000a00 */
[-CC-:B------:R-:W-:Y:S01]  /*2db0*/  @P2 FFMA.FTZ R115, R123, R159.reuse, R160.reuse ;  /* 0x0000009f7b732223 */ /* 0x180fe200000100a0 */
[----:B-----5:R-:W-:Y:S01]  /*2dc0*/  MOV R114, R32 ;  /* 0x0000002000727202 */ /* 0x020fe20000000f00 */
[----:B------:R-:W-:Y:S01]  /*2dd0*/  @P2 FFMA.FTZ R118, R120, R159, R160 ;  /* 0x0000009f78762223 */ /* 0x000fe200000100a0 */
[----:B------:R-:W-:Y:S01]  /*2de0*/  MOV R162, R33 ;  /* 0x0000002100a27202 */ /* 0x000fe20000000f00 */
[----:B------:R-:W-:Y:S01]  /*2df0*/  @P2 FADD.FTZ R115, R100, -R115 ;  /* 0x8000007364732221 */ /* 0x000fe20000010000 */
[----:B------:R-:W-:Y:S01]  /*2e00*/  MOV R164, R34 ;  /* 0x0000002200a47202 */ /* 0x000fe20000000f00 */
[----:B------:R-:W-:Y:S01]  /*2e10*/  @P2 FADD.FTZ R118, R13, -R118 ;  /* 0x800000760d762221 */ /* 0x000fe20000010000 */
[----:B------:R-:W-:Y:S01]  /*2e20*/  @P3 LOP3.LUT P4, RZ, R158, 0xff, RZ, 0xc0, !PT ;  /* 0x000000ff9eff3812 */ /* 0x000fe2000788c0ff */
[----:B------:R-:W-:Y:S01]  /*2e30*/  @P2 FFMA.FTZ R114, R6, R115, R32 ;  /* 0x0000007306722223 */ /* 0x000fe20000010020 */
[----:B------:R-:W-:Y:S01]  /*2e40*/  @P3 LOP3.LUT P5, RZ, R158, 0xff00, RZ, 0xc0, !PT ;  /* 0x0000ff009eff3812 */ /* 0x000fe200078ac0ff */
[----:B------:R-:W-:Y:S01]  /*2e50*/  @P2 FFMA.FTZ R162, R6, R118, R33 ;  /* 0x0000007606a22223 */ /* 0x000fe20000010021 */
[----:B------:R-:W-:Y:S01]  /*2e60*/  @P3 LOP3.LUT P6, RZ, R158, 0xff0000, RZ, 0xc0, !PT ;  /* 0x00ff00009eff3812 */ /* 0x000fe200078cc0ff */
[----:B0-----:R-:W-:-:S02]  /*2e70*/  @P3 FMUL.FTZ R117, R114, R117 ;  /* 0x0000007572753220 */ /* 0x001fc40000410000 */
[----:B------:R-:W0:Y:S02]  /*2e80*/  @P3 LDC.64 R114, c[0x0][0x408] ;  /* 0x00010200ff723b82 */ /* 0x000e240000000a00 */
[----:B------:R-:W-:Y:S01]  /*2e90*/  @P3 FMUL.FTZ R118, R117, R116 ;  /* 0x0000007475763220 */ /* 0x000fe20000410000 */
[----:B------:R-:W-:-:S04]  /*2ea0*/  @P2 FFMA.FTZ R117, R125, R159, R160 ;  /* 0x0000009f7d752223 */ /* 0x000fc800000100a0 */
[----:B------:R-:W-:Y:S01]  /*2eb0*/  @P2 FADD.FTZ R117, R102, -R117 ;  /* 0x8000007566752221 */ /* 0x000fe20000010000 */
[----:B------:R-:W-:-:S03]  /*2ec0*/  @P3 SEL R48, R118, RZ, P4 ;  /* 0x000000ff76303207 */ /* 0x000fc60002000000 */
[----:B------:R-:W-:Y:S02]  /*2ed0*/  @P2 FFMA.FTZ R164, R6, R117, R34 ;  /* 0x0000007506a42223 */ /* 0x000fe40000010022 */
[----:B------:R-:W1:Y:S01]  /*2ee0*/  @P3 LDC.64 R116, c[0x0][0x408] ;  /* 0x00010200ff743b82 */ /* 0x000e620000000a00 */
[----:B0-----:R-:W-:-:S04]  /*2ef0*/  @P3 FMUL.FTZ R115, R162, R115 ;  /* 0x00000073a2733220 */ /* 0x001fc80000410000 */
[----:B------:R-:W-:-:S05]  /*2f00*/  @P3 FMUL.FTZ R114, R115, R114 ;  /* 0x0000007273723220 */ /* 0x000fca0000410000 */
[----:B------:R-:W-:Y:S01]  /*2f10*/  @P3 SEL R49, R114, RZ, P5 ;  /* 0x000000ff72313207 */ /* 0x000fe20002800000 */
[----:B-1----:R-:W-:-:S04]  /*2f20*/  @P3 FMUL.FTZ R117, R164, R117 ;  /* 0x00000075a4753220 */ /* 0x002fc80000410000 */
        /* <DEDUP_REMOVED lines=12> */
.L_x_12040:
        /* <DEDUP_REMOVED lines=29> */
.L_x_12045:
[----:B------:R-:W-:Y:S05]  /*31c0*/  BSYNC.RECONVERGENT B2 ;  /* 0x0000000000027941 */ /* 0x000fea0003800200 */
.L_x_12044:
        /* <DEDUP_REMOVED lines=11> */
.L_x_12047:
[----:B------:R-:W-:Y:S05]  /*3280*/  BSYNC.RECONVERGENT B2 ;  /* 0x0000000000027941 */ /* 0x000fea0003800200 */
.L_x_12046:
        /* <DEDUP_REMOVED lines=11> */
.L_x_12049:
[----:B------:R-:W-:Y:S05]  /*3340*/  BSYNC.RECONVERGENT B2 ;  /* 0x0000000000027941 */ /* 0x000fea0003800200 */
.L_x_12048:
[----:B------:R-:W-:Y:S05]  /*3350*/  @!P3 BRA `(.L_x_12042) ;  /* 0x0000000000ccb947 */ /* 0x000fea0003800000 */
[----:B------:R-:W-:Y:S01]  /*3360*/  FMUL.FTZ R51, R67, UR13 ;  /* 0x0000000d43337c20 */ /* 0x000fe20008410000 */
[----:B-----5:R-:W-:-:S03]  /*3370*/  ISETP.GE.U32.AND P4, PT, R158, 0x1000000, PT ;  /* 0x010000009e00780c */ /* 0x020fc60003f86070 */
[----:B------:R-:W-:-:S05]  /*3380*/  FMUL.FTZ R51, R51, UR12 ;  /* 0x0000000c33337c20 */ /* 0x000fca0008410000 */
[----:B------:R-:W-:Y:S01]  /*3390*/  SEL R51, R51, RZ, P4 ;  /* 0x000000ff33337207 */ /* 0x000fe20002000000 */
[----:B------:R-:W-:Y:S06]  /*33a0*/  BRA `(.L_x_12042) ;  /* 0x0000000000b87947 */ /* 0x000fec0003800000 */
.L_x_12043:
[----:B------:R-:W-:Y:S04]  /*33b0*/  BSSY.RECONVERGENT B2, `(.L_x_12050) ;  /* 0x000000b000027945 */ /* 0x000fe80003800200 */
[----:B------:R-:W-:Y:S05]  /*33c0*/  @!P3 BRA `(.L_x_12051) ;  /* 0x000000000024b947 */ /* 0x000fea0003800000 */
[----:B0-----:R-:W-:Y:S01]  /*33d0*/  FFMA.FTZ R115, R123, R159, R160 ;  /* 0x0000009f7b737223 */ /* 0x001fe200000100a0 */
        /* <DEDUP_REMOVED lines=8> */
.L_x_12051:
[----:B------:R-:W-:Y:S05]  /*3460*/  BSYNC.RECONVERGENT B2 ;  /* 0x0000000000027941 */ /* 0x000fea0003800200 */
.L_x_12050:
        /* <DEDUP_REMOVED lines=11> */
.L_x_12053:
[----:B------:R-:W-:Y:S05]  /*3520*/  BSYNC.RECONVERGENT B2 ;  /* 0x0000000000027941 */ /* 0x000fea0003800200 */
.L_x_12052:
        /* <DEDUP_REMOVED lines=11> */
.L_x_12055:
[----:B------:R-:W-:Y:S05]  /*35e0*/  BSYNC.RECONVERGENT B2 ;  /* 0x0000000000027941 */ /* 0x000fea0003800200 */
.L_x_12054:
[----:B------:R-:W-:Y:S05]  /*35f0*/  @!P3 BRA `(.L_x_12042) ;  /* 0x000000000024b947 */ /* 0x000fea0003800000 */
[----:B0-----:R-:W-:Y:S01]  /*3600*/  FFMA.FTZ R114, R122, R159, R160 ;  /* 0x0000009f7a727223 */ /* 0x001fe200000100a0 */
        /* <DEDUP_REMOVED lines=8> */
.L_x_12042:
[----:B------:R-:W-:Y:S05]  /*3690*/  BSYNC.RECONVERGENT B1 ;  /* 0x0000000000017941 */ /* 0x000fea0003800200 */
.L_x_12039:
        /* <DEDUP_REMOVED lines=11> */
[----:B0-----:R-:W0:Y:S01]  /*3750*/  @P3 LDC.64 R114, c[0x0][0x408] ;  /* 0x00010200ff723b82 */ /* 0x001e220000000a00 */
        /* <DEDUP_REMOVED lines=13> */
[----:B------:R-:W-:Y:S01]  /*3830*/  @P2 FFMA.FTZ R158, R126, R159, R160 ;  /* 0x0000009f7e9e2223 */ /* 0x000fe200000100a0 */
[C---:B------:R-:W-:Y:S01]  /*3840*/  @P3 LOP3.LUT P4, RZ, R5.reuse, 0xff, RZ, 0xc0, !PT ;  /* 0x000000ff05ff3812 */ /* 0x040fe2000788c0ff */
[----:B------:R-:W2:Y:S01]  /*3850*/  @P3 LDC.64 R118, c[0x0][0x408] ;  /* 0x00010200ff763b82 */ /* 0x000ea20000000a00 */
[----:B------:R-:W-:Y:S01]  /*3860*/  @P3 LOP3.LUT P5, RZ, R5, 0xff00, RZ, 0xc0, !PT ;  /* 0x0000ff0005ff3812 */ /* 0x000fe200078ac0ff */
[----:B------:R-:W-:Y:S01]  /*3870*/  @P2 FADD.FTZ R158, R101, -R158 ;  /* 0x8000009e659e2221 */ /* 0x000fe20000010000 */
[----:B------:R-:W-:-:S02]  /*3880*/  @P3 LOP3.LUT P6, RZ, R5, 0xff0000, RZ, 0xc0, !PT ;  /* 0x00ff000005ff3812 */ /* 0x000fc400078cc0ff */
[----:B------:R-:W-:Y:S01]  /*3890*/  MOV R67, R31 ;  /* 0x0000001f00437202 */ /* 0x000fe20000000f00 */
[----:B------:R-:W-:Y:S01]  /*38a0*/  @P2 FFMA.FTZ R67, R6, R158, R31 ;  /* 0x0000009e06432223 */ /* 0x000fe2000001001f */
        /* <DEDUP_REMOVED lines=15> */
.L_x_12058:
[----:B0-----:R-:W0:Y:S01]  /*39a0*/  @P3 LDC.64 R114, c[0x0][0x408] ;  /* 0x00010200ff723b82 */ /* 0x001e220000000a00 */
[-CC-:B-----5:R-:W-:Y:S01]  /*39b0*/  @P2 FFMA.FTZ R158, R124, R159.reuse, R160.reuse ;  /* 0x0000009f7c9e2223 */ /* 0x1a0fe200000100a0 */
[----:B------:R-:W-:Y:S01]  /*39c0*/  @P2 FFMA.FTZ R117, R127, R159, R160 ;  /* 0x0000009f7f752223 */ /* 0x000fe200000100a0 */
[----:B------:R-:W-:Y:S02]  /*39d0*/  MOV R118, R28 ;  /* 0x0000001c00767202 */ /* 0x000fe40000000f00 */
[----:B------:R-:W-:Y:S01]  /*39e0*/  @P2 FADD.FTZ R119, R99, -R158 ;  /* 0x8000009e63772221 */ /* 0x000fe20000010000 */
[----:B------:R-:W-:Y:S01]  /*39f0*/  MOV R158, R29 ;  /* 0x0000001d009e7202 */ /* 0x000fe20000000f00 */
[----:B------:R-:W-:Y:S01]  /*3a00*/  @P2 FADD.FTZ R117, R104, -R117 ;  /* 0x8000007568752221 */ /* 0x000fe20000010000 */
[----:B------:R-:W-:Y:S01]  /*3a10*/  MOV R162, R30 ;  /* 0x0000001e00a27202 */ /* 0x000fe20000000f00 */
[C---:B------:R-:W-:Y:S01]  /*3a20*/  @P2 FFMA.FTZ R158, R6.reuse, R119, R29 ;  /* 0x00000077069e2223 */ /* 0x040fe2000001001d */
[----:B------:R-:W-:Y:S01]  /*3a30*/  @P2 FFMA.FTZ R119, R129, R159, R160 ;  /* 0x0000009f81772223 */ /* 0x000fe200000100a0 */
[----:B------:R-:W-:Y:S01]  /*3a40*/  @P2 FFMA.FTZ R118, R6, R117, R28 ;  /* 0x0000007506762223 */ /* 0x000fe2000001001c */
[C---:B------:R-:W-:Y:S01]  /*3a50*/  @P3 LOP3.LUT P4, RZ, R5.reuse, 0xff, RZ, 0xc0, !PT ;  /* 0x000000ff05ff3812 */ /* 0x040fe2000788c0ff */
[----:B------:R-:W1:Y:S01]  /*3a60*/  @P3 LDC.64 R116, c[0x0][0x408] ;  /* 0x00010200ff743b82 */ /* 0x000e620000000a00 */
[----:B------:R-:W-:Y:S01]  /*3a70*/  @P2 FADD.FTZ R119, R106, -R119 ;  /* 0x800000776a772221 */ /* 0x000fe20000010000 */
[----:B------:R-:W-:-:S02]  /*3a80*/  @P3 LOP3.LUT P5, RZ, R5, 0xff00, RZ, 0xc0, !PT ;  /* 0x0000ff0005ff3812 */ /* 0x000fc400078ac0ff */
[----:B------:R-:W-:Y:S01]  /*3a90*/  @P3 LOP3.LUT P6, RZ, R5, 0xff0000, RZ, 0xc0, !PT ;  /* 0x00ff000005ff3812 */ /* 0x000fe200078cc0ff */
[----:B------:R-:W-:Y:S01]  /*3aa0*/  @P2 FFMA.FTZ R162, R6, R119, R30 ;  /* 0x0000007706a22223 */ /* 0x000fe2000001001e */
[----:B0-----:R-:W-:Y:S02]  /*3ab0*/  @P3 FMUL.FTZ R115, R118, R115 ;  /* 0x0000007376733220 */ /* 0x001fe40000410000 */
[----:B------:R-:W0:Y:S02]  /*3ac0*/  @P3 LDC.64 R118, c[0x0][0x408] ;  /* 0x00010200ff763b82 */ /* 0x000e240000000a00 */
[----:B------:R-:W-:-:S05]  /*3ad0*/  @P3 FMUL.FTZ R114, R115, R114 ;  /* 0x0000007273723220 */ /* 0x000fca0000410000 */
[----:B------:R-:W-:Y:S01]  /*3ae0*/  @P3 SEL R48, R114, RZ, P4 ;  /* 0x000000ff72303207 */ /* 0x000fe20002000000 */
[----:B-1----:R-:W-:-:S04]  /*3af0*/  @P3 FMUL.FTZ R117, R158, R117 ;  /* 0x000000759e753220 */ /* 0x002fc80000410000 */
[----:B------:R-:W-:-:S05]  /*3b00*/  @P3 FMUL.FTZ R116, R117, R116 ;  /* 0x0000007475743220 */ /* 0x000fca0000410000 */
[----:B------:R-:W-:Y:S01]  /*3b10*/  @P3 SEL R49, R116, RZ, P5 ;  /* 0x000000ff74313207 */ /* 0x000fe20002800000 */
        /* <DEDUP_REMOVED lines=13> */
.L_x_12057:
        /* <DEDUP_REMOVED lines=29> */
.L_x_12062:
[----:B------:R-:W-:Y:S05]  /*3dc0*/  BSYNC.RECONVERGENT B2 ;  /* 0x0000000000027941 */ /* 0x000fea0003800200 */
.L_x_12061:
        /* <DEDUP_REMOVED lines=11> */
.L_x_12064:
[----:B------:R-:W-:Y:S05]  /*3e80*/  BSYNC.RECONVERGENT B2 ;  /* 0x0000000000027941 */ /* 0x000fea0003800200 */
.L_x_12063:
        /* <DEDUP_REMOVED lines=11> */
.L_x_12066:
[----:B------:R-:W-:Y:S05]  /*3f40*/  BSYNC.RECONVERGENT B2 ;  /* 0x0000000000027941 */ /* 0x000fea0003800200 */
.L_x_12065:
[----:B------:R-:W-:Y:S05]  /*3f50*/  @!P3 BRA `(.L_x_12059) ;  /* 0x0000000000ccb947 */ /* 0x000fea0003800000 */
[----:B-----5:R-:W-:Y:S01]  /*3f60*/  ISETP.GE.U32.AND P4, PT, R5, 0x1000000, PT ;  /* 0x010000000500780c */ /* 0x020fe20003f86070 */
[----:B------:R-:W-:-:S04]  /*3f70*/  FMUL.FTZ R5, R67, UR13 ;  /* 0x0000000d43057c20 */ /* 0x000fc80008410000 */
[----:B------:R-:W-:-:S05]  /*3f80*/  FMUL.FTZ R5, R5, UR12 ;  /* 0x0000000c05057c20 */ /* 0x000fca0008410000 */
[----:B------:R-:W-:Y:S01]  /*3f90*/  SEL R51, R5, RZ, P4 ;  /* 0x000000ff05337207 */ /* 0x000fe20002000000 */
[----:B------:R-:W-:Y:S06]  /*3fa0*/  BRA `(.L_x_12059) ;  /* 0x0000000000b87947 */ /* 0x000fec0003800000 */
.L_x_12060:
        /* <DEDUP_REMOVED lines=11> */
.L_x_12068:
[----:B------:R-:W-:Y:S05]  /*4060*/  BSYNC.RECONVERGENT B2 ;  /* 0x0000000000027941 */ /* 0x000fea0003800200 */
.L_x_12067:
        /* <DEDUP_REMOVED lines=11> */
.L_x_12070:
[----:B------:R-:W-:Y:S05]  /*4120*/  BSYNC.RECONVERGENT B2 ;  /* 0x0000000000027941 */ /* 0x000fea0003800200 */
.L_x_12069:
        /* <DEDUP_REMOVED lines=11> */
.L_x_12072:
[----:B------:R-:W-:Y:S05]  /*41e0*/  BSYNC.RECONVERGENT B2 ;  /* 0x0000000000027941 */ /* 0x000fea0003800200 */
.L_x_12071:
        /* <DEDUP_REMOVED lines=10> */
.L_x_12059:
[----:B------:R-:W-:Y:S05]  /*4290*/  BSYNC.RECONVERGENT B1 ;  /* 0x0000000000017941 */ /* 0x000fea0003800200 */
.L_x_12056:
[----:B0-----:R-:W0:Y:S01]  /*42a0*/  @P0 LDC.64 R116, c[0x0][0x478] ;  /* 0x00011e00ff740b82 */ /* 0x001e220000000a00 */
[----:B-----5:R-:W-:Y:S01]  /*42b0*/  @P0 IADD3 R5, PT, PT, R143, 0x40, RZ ;  /* 0x000000408f050810 */ /* 0x020fe20007ffe0ff */
        /* <DEDUP_REMOVED lines=11> */
[----:B------:R-:W-:Y:S01]  /*4370*/  MOV R64, R24 ;  /* 0x0000001800407202 */ /* 0x000fe20000000f00 */
[--C-:B------:R-:W-:Y:S01]  /*4380*/  @P2 FFMA.FTZ R66, R128, R159, R160.reuse ;  /* 0x0000009f80422223 */ /* 0x100fe200000100a0 */
[----:B------:R-:W-:Y:S01]  /*4390*/  MOV R65, R25 ;  /* 0x0000001900417202 */ /* 0x000fe20000000f00 */
[----:B------:R-:W-:Y:S01]  /*43a0*/  @P2 FADD.FTZ R5, R108, -R5 ;  /* 0x800000056c052221 */ /* 0x000fe20000010000 */
[----:B------:R-:W-:Y:S01]  /*43b0*/  @P2 FFMA.FTZ R158, R130, R159, R160 ;  /* 0x0000009f829e2223 */ /* 0x000fe200000100a0 */
[----:B------:R-:W-:Y:S01]  /*43c0*/  @P2 FADD.FTZ R66, R103, -R66 ;  /* 0x8000004267422221 */ /* 0x000fe20000010000 */
[----:B------:R-:W1:Y:S01]  /*43d0*/  @P3 LDC.64 R116, c[0x0][0x408] ;  /* 0x00010200ff743b82 */ /* 0x000e620000000a00 */
[C---:B------:R-:W-:Y:S01]  /*43e0*/  @P2 FFMA.FTZ R64, R6.reuse, R5, R24 ;  /* 0x0000000506402223 */ /* 0x040fe20000010018 */
[----:B------:R-:W-:Y:S01]  /*43f0*/  @P2 FFMA.FTZ R5, R133, R159, R160 ;  /* 0x0000009f85052223 */ /* 0x000fe200000100a0 */
[----:B------:R-:W-:Y:S01]  /*4400*/  @P2 FFMA.FTZ R65, R6, R66, R25 ;  /* 0x0000004206412223 */ /* 0x000fe20000010019 */
[----:B------:R-:W-:Y:S01]  /*4410*/  MOV R66, R26 ;  /* 0x0000001a00427202 */ /* 0x000fe20000000f00 */
[----:B------:R-:W-:Y:S01]  /*4420*/  @P2 FADD.FTZ R158, R105, -R158 ;  /* 0x8000009e699e2221 */ /* 0x000fe20000010000 */
[----:B------:R-:W-:Y:S01]  /*4430*/  @P2 FADD.FTZ R5, R110, -R5 ;  /* 0x800000056e052221 */ /* 0x000fe20000010000 */
[C---:B------:R-:W-:Y:S01]  /*4440*/  @P3 LOP3.LUT P4, RZ, R4.reuse, 0xff, RZ, 0xc0, !PT ;  /* 0x000000ff04ff3812 */ /* 0x040fe2000788c0ff */
[----:B------:R-:W2:Y:S01]  /*4450*/  @P3 LDC.64 R118, c[0x0][0x408] ;  /* 0x00010200ff763b82 */ /* 0x000ea20000000a00 */
[----:B------:R-:W-:Y:S01]  /*4460*/  @P3 LOP3.LUT P5, RZ, R4, 0xff00, RZ, 0xc0, !PT ;  /* 0x0000ff0004ff3812 */ /* 0x000fe200078ac0ff */
[----:B------:R-:W-:Y:S01]  /*4470*/  @P2 FFMA.FTZ R66, R6, R5, R26 ;  /* 0x0000000506422223 */ /* 0x000fe2000001001a */
        /* <DEDUP_REMOVED lines=18> */
.L_x_12075:
[----:B0-----:R-:W0:Y:S01]  /*45a0*/  @P3 LDC.64 R114, c[0x0][0x408] ;  /* 0x00010200ff723b82 */ /* 0x001e220000000a00 */
[-CC-:B------:R-:W-:Y:S01]  /*45b0*/  @P2 FFMA.FTZ R5, R131, R159.reuse, R160.reuse ;  /* 0x0000009f83052223 */ /* 0x180fe200000100a0 */
[----:B------:R-:W-:Y:S01]  /*45c0*/  @P2 FFMA.FTZ R118, R128, R159, R160 ;  /* 0x0000009f80762223 */ /* 0x000fe200000100a0 */
[----:B------:R-:W-:Y:S02]  /*45d0*/  MOV R116, R24 ;  /* 0x0000001800747202 */ /* 0x000fe40000000f00 */
[----:B------:R-:W-:Y:S01]  /*45e0*/  @P2 FADD.FTZ R5, R108, -R5 ;  /* 0x800000056c052221 */ /* 0x000fe20000010000 */
[----:B------:R-:W-:Y:S01]  /*45f0*/  @P2 FADD.FTZ R118, R103, -R118 ;  /* 0x8000007667762221 */ /* 0x000fe20000010000 */
[----:B------:R-:W-:Y:S02]  /*4600*/  MOV R158, R25 ;  /* 0x00000019009e7202 */ /* 0x000fe40000000f00 */
[C---:B------:R-:W-:Y:S01]  /*4610*/  @P2 FFMA.FTZ R116, R6.reuse, R5, R24 ;  /* 0x0000000506742223 */ /* 0x040fe20000010018 */
[----:B------:R-:W-:Y:S01]  /*4620*/  @P2 FFMA.FTZ R158, R6, R118, R25 ;  /* 0x00000076069e2223 */ /* 0x000fe20000010019 */
[----:B------:R-:W-:Y:S01]  /*4630*/  @P2 FFMA.FTZ R5, R133, R159, R160 ;  /* 0x0000009f85052223 */ /* 0x000fe200000100a0 */
[----:B------:R-:W1:Y:S01]  /*4640*/  @P3 LDC.64 R118, c[0x0][0x408] ;  /* 0x00010200ff763b82 */ /* 0x000e620000000a00 */
[----:B------:R-:W-:-:S02]  /*4650*/  MOV R162, R26 ;  /* 0x0000001a00a27202 */ /* 0x000fc40000000f00 */
[----:B------:R-:W-:Y:S01]  /*4660*/  @P2 FADD.FTZ R5, R110, -R5 ;  /* 0x800000056e052221 */ /* 0x000fe20000010000 */
[C---:B------:R-:W-:Y:S02]  /*4670*/  @P3 LOP3.LUT P4, RZ, R4.reuse, 0xff, RZ, 0xc0, !PT ;  /* 0x000000ff04ff3812 */ /* 0x040fe4000788c0ff */
[----:B------:R-:W-:Y:S01]  /*4680*/  @P3 LOP3.LUT P5, RZ, R4, 0xff00, RZ, 0xc0, !PT ;  /* 0x0000ff0004ff3812 */ /* 0x000fe200078ac0ff */
[----:B------:R-:W-:Y:S01]  /*4690*/  @P2 FFMA.FTZ R162, R6, R5, R26 ;  /* 0x0000000506a22223 */ /* 0x000fe2000001001a */
[----:B------:R-:W-:Y:S01]  /*46a0*/  @P3 LOP3.LUT P6, RZ, R4, 0xff0000, RZ, 0xc0, !PT ;  /* 0x00ff000004ff3812 */ /* 0x000fe200078cc0ff */
        /* <DEDUP_REMOVED lines=20> */
.L_x_12074:
        /* <DEDUP_REMOVED lines=28> */
[----:B------:R-:W-:-:S07]  /*49b0*/  SEL R48, R5, RZ, P4 ;  /* 0x000000ff05307207 */ /* 0x000fce0002000000 */
.L_x_12079:
[----:B------:R-:W-:Y:S05]  /*49c0*/  BSYNC.RECONVERGENT B2 ;  /* 0x0000000000027941 */ /* 0x000fea0003800200 */
.L_x_12078:
        /* <DEDUP_REMOVED lines=11> */
.L_x_12081:
[----:B------:R-:W-:Y:S05]  /*4a80*/  BSYNC.RECONVERGENT B2 ;  /* 0x0000000000027941 */ /* 0x000fea0003800200 */
.L_x_12080:
        /* <DEDUP_REMOVED lines=11> */
.L_x_12083:
[----:B------:R-:W-:Y:S05]  /*4b40*/  BSYNC.RECONVERGENT B2 ;  /* 0x0000000000027941 */ /* 0x000fea0003800200 */
.L_x_12082:
[----:B------:R-:W-:Y:S05]  /*4b50*/  @!P3 BRA `(.L_x_12076) ;  /* 0x0000000000ccb947 */ /* 0x000fea0003800000 */
[----:B------:R-:W-:Y:S01]  /*4b60*/  ISETP.GE.U32.AND P4, PT, R4, 0x1000000, PT ;  /* 0x010000000400780c */ /* 0x000fe20003f86070 */
[----:B------:R-:W-:-:S04]  /*4b70*/  FMUL.FTZ R4, R67, UR13 ;  /* 0x0000000d43047c20 */ /* 0x000fc80008410000 */
[----:B------:R-:W-:-:S05]  /*4b80*/  FMUL.FTZ R4, R4, UR12 ;  /* 0x0000000c04047c20 */ /* 0x000fca0008410000 */
[----:B------:R-:W-:Y:S01]  /*4b90*/  SEL R51, R4, RZ, P4 ;  /* 0x000000ff04337207 */ /* 0x000fe20002000000 */
[----:B------:R-:W-:Y:S06]  /*4ba0*/  BRA `(.L_x_12076) ;  /* 0x0000000000b87947 */ /* 0x000fec0003800000 */
.L_x_12077:
        /* <DEDUP_REMOVED lines=10> */
[----:B0-----:R-:W-:-:S07]  /*4c50*/  SEL R48, R5, RZ, P4 ;  /* 0x000000ff05307207 */ /* 0x001fce0002000000 */
.L_x_12085:
[----:B------:R-:W-:Y:S05]  /*4c60*/  BSYNC.RECONVERGENT B2 ;  /* 0x0000000000027941 */ /* 0x000fea0003800200 */
.L_x_12084:
        /* <DEDUP_REMOVED lines=11> */
.L_x_12087:
[----:B------:R-:W-:Y:S05]  /*4d20*/  BSYNC.RECONVERGENT B2 ;  /* 0x0000000000027941 */ /* 0x000fea0003800200 */
.L_x_12086:
        /* <DEDUP_REMOVED lines=11> */
.L_x_12089:
[----:B------:R-:W-:Y:S05]  /*4de0*/  BSYNC.RECONVERGENT B2 ;  /* 0x0000000000027941 */ /* 0x000fea0003800200 */
.L_x_12088:
[----:B------:R-:W-:Y:S05]  /*4df0*/  @!P3 BRA `(.L_x_12076) ;  /* 0x000000000024b947 */ /* 0x000fea0003800000 */
[----:B0-----:R-:W-:Y:S01]  /*4e00*/  FFMA.FTZ R114, R130, R159, R160 ;  /* 0x0000009f82727223 */ /* 0x001fe200000100a0 */
[----:B------:R-:W-:-:S03]  /*4e10*/  ISETP.GT.AND P4, PT, R7, RZ, PT ;  /* 0x000000ff0700720c */ /* 0x000fc60003f84270 */
[----:B------:R-:W-:-:S04]  /*4e20*/  FADD.FTZ R5, R105, -R114 ;  /* 0x8000007269057221 */ /* 0x000fc80000010000 */
[----:B------:R-:W-:-:S05]  /*4e30*/  FMUL.FTZ R5, R6, R5 ;  /* 0x0000000506057220 */ /* 0x000fca0000410000 */
[----:B------:R-:W-:Y:S02]  /*4e40*/  FSEL R5, R5, RZ, P4 ;  /* 0x000000ff05057208 */ /* 0x000fe40002000000 */
[----:B------:R-:W-:-:S03]  /*4e50*/  ISETP.GE.U32.AND P4, PT, R4, 0x1000000, PT ;  /* 0x010000000400780c */ /* 0x000fc60003f86070 */
[----:B------:R-:W-:-:S04]  /*4e60*/  FMUL.FTZ R5, R5, UR13 ;  /* 0x0000000d05057c20 */ /* 0x000fc80008410000 */
[----:B------:R-:W-:-:S05]  /*4e70*/  FMUL.FTZ R5, R5, UR12 ;  /* 0x0000000c05057c20 */ /* 0x000fca0008410000 */
[----:B------:R-:W-:-:S07]  /*4e80*/  SEL R51, R5, RZ, P4 ;  /* 0x000000ff05337207 */ /* 0x000fce0002000000 */
.L_x_12076:
[----:B------:R-:W-:Y:S05]  /*4e90*/  BSYNC.RECONVERGENT B1 ;  /* 0x0000000000017941 */ /* 0x000fea0003800200 */
.L_x_12073:
        /* <DEDUP_REMOVED lines=11> */
[-CC-:B0-----:R-:W-:Y:S01]  /*4f50*/  @P2 FFMA.FTZ R5, R135, R159.reuse, R160.reuse ;  /* 0x0000009f87052223 */ /* 0x181fe200000100a0 */
[----:B------:R-:W-:Y:S01]  /*4f60*/  @P2 FFMA.FTZ R4, R132, R159, R160 ;  /* 0x0000009f84042223 */ /* 0x000fe200000100a0 */
[----:B------:R-:W-:Y:S01]  /*4f70*/  MOV R64, R20 ;  /* 0x0000001400407202 */ /* 0x000fe20000000f00 */
[----:B------:R-:W0:Y:S01]  /*4f80*/  @P3 LDC.64 R114, c[0x0][0x408] ;  /* 0x00010200ff723b82 */ /* 0x000e220000000a00 */
[----:B------:R-:W-:Y:S01]  /*4f90*/  @P2 FADD.FTZ R5, R112, -R5 ;  /* 0x8000000570052221 */ /* 0x000fe20000010000 */
[----:B------:R-:W-:Y:S01]  /*4fa0*/  @P2 FADD.FTZ R4, R107, -R4 ;  /* 0x800000046b042221 */ /* 0x000fe20000010000 */
[----:B------:R-:W-:Y:S01]  /*4fb0*/  MOV R65, R21 ;  /* 0x0000001500417202 */ /* 0x000fe20000000f00 */
[----:B------:R-:W-:Y:S01]  /*4fc0*/  @P2 FFMA.FTZ R67, R137, R159, R160 ;  /* 0x0000009f89432223 */ /* 0x000fe200000100a0 */
[C---:B------:R-:W-:Y:S01]  /*4fd0*/  @P2 FFMA.FTZ R64, R6.reuse, R5, R20 ;  /* 0x0000000506402223 */ /* 0x040fe20000010014 */
[----:B------:R-:W-:Y:S01]  /*4fe0*/  @P2 FFMA.FTZ R65, R6, R4, R21 ;  /* 0x0000000406412223 */ /* 0x000fe20000010015 */
[----:B------:R-:W-:Y:S01]  /*4ff0*/  MOV R66, R22 ;  /* 0x0000001600427202 */ /* 0x000fe20000000f00 */
[----:B------:R-:W1:Y:S01]  /*5000*/  @P3 LDC.64 R4, c[0x0][0x408] ;  /* 0x00010200ff043b82 */ /* 0x000e620000000a00 */
[----:B------:R-:W-:Y:S01]  /*5010*/  @P2 FADD.FTZ R67, R140, -R67 ;  /* 0x800000438c432221 */ /* 0x000fe20000010000 */
[----:B------:R-:W-:Y:S01]  /*5020*/  @P2 FFMA.FTZ R118, R134, R159, R160 ;  /* 0x0000009f86762223 */ /* 0x000fe200000100a0 */
[----:B------:R-:W-:-:S02]  /*5030*/  @P3 LOP3.LUT P4, RZ, R2, 0xff, RZ, 0xc0, !PT ;  /* 0x000000ff02ff3812 */ /* 0x000fc4000788c0ff */
[----:B------:R-:W-:Y:S01]  /*5040*/  @P2 FFMA.FTZ R66, R6, R67, R22 ;  /* 0x0000004306422223 */ /* 0x000fe20000010016 */
[----:B------:R-:W-:Y:S01]  /*5050*/  @P2 FADD.FTZ R118, R109, -R118 ;  /* 0x800000766d762221 */ /* 0x000fe20000010000 */
[C---:B------:R-:W-:Y:S01]  /*5060*/  @P3 LOP3.LUT P5, RZ, R2.reuse, 0xff00, RZ, 0xc0, !PT ;  /* 0x0000ff0002ff3812 */ /* 0x040fe200078ac0ff */
[----:B------:R-:W2:Y:S01]  /*5070*/  @P3 LDC.64 R116, c[0x0][0x408] ;  /* 0x00010200ff743b82 */ /* 0x000ea20000000a00 */
[----:B------:R-:W-:Y:S02]  /*5080*/  @P3 LOP3.LUT P6, RZ, R2, 0xff0000, RZ, 0xc0, !PT ;  /* 0x00ff000002ff3812 */ /* 0x000fe400078cc0ff */
        /* <DEDUP_REMOVED lines=17> */
.L_x_12092:
[-CC-:B0-----:R-:W-:Y:S01]  /*51a0*/  @P2 FFMA.FTZ R5, R135, R159.reuse, R160.reuse ;  /* 0x0000009f87052223 */ /* 0x181fe200000100a0 */
[----:B------:R-:W-:Y:S01]  /*51b0*/  MOV R118, R20 ;  /* 0x0000001400767202 */ /* 0x000fe20000000f00 */
[----:B------:R-:W-:Y:S01]  /*51c0*/  @P2 FFMA.FTZ R4, R132, R159, R160 ;  /* 0x0000009f84042223 */ /* 0x000fe200000100a0 */
[----:B------:R-:W-:Y:S01]  /*51d0*/  MOV R158, R21 ;  /* 0x00000015009e7202 */ /* 0x000fe20000000f00 */
[----:B------:R-:W-:Y:S01]  /*51e0*/  @P2 FADD.FTZ R5, R112, -R5 ;  /* 0x8000000570052221 */ /* 0x000fe20000010000 */
[----:B------:R-:W-:Y:S01]  /*51f0*/  MOV R162, R22 ;  /* 0x0000001600a27202 */ /* 0x000fe20000000f00 */
[----:B------:R-:W-:Y:S01]  /*5200*/  @P2 FADD.FTZ R4, R107, -R4 ;  /* 0x800000046b042221 */ /* 0x000fe20000010000 */
[----:B------:R-:W0:Y:S01]  /*5210*/  @P3 LDC.64 R114, c[0x0][0x408] ;  /* 0x00010200ff723b82 */ /* 0x000e220000000a00 */
[C---:B------:R-:W-:Y:S01]  /*5220*/  @P2 FFMA.FTZ R118, R6.reuse, R5, R20 ;  /* 0x0000000506762223 */ /* 0x040fe20000010014 */
[----:B------:R-:W-:Y:S01]  /*5230*/  @P2 FFMA.FTZ R5, R137, R159, R160 ;  /* 0x0000009f89052223 */ /* 0x000fe200000100a0 */
[----:B------:R-:W-:Y:S01]  /*5240*/  @P2 FFMA.FTZ R158, R6, R4, R21 ;  /* 0x00000004069e2223 */ /* 0x000fe20000010015 */
[----:B------:R-:W-:-:S02]  /*5250*/  @P3 LOP3.LUT P4, RZ, R2, 0xff, RZ, 0xc0, !PT ;  /* 0x000000ff02ff3812 */ /* 0x000fc4000788c0ff */
[----:B------:R-:W-:Y:S01]  /*5260*/  @P2 FADD.FTZ R5, R140, -R5 ;  /* 0x800000058c052221 */ /* 0x000fe20000010000 */
[C---:B------:R-:W-:Y:S01]  /*5270*/  @P3 LOP3.LUT P5, RZ, R2.reuse, 0xff00, RZ, 0xc0, !PT ;  /* 0x0000ff0002ff3812 */ /* 0x040fe200078ac0ff */
[----:B------:R-:W1:Y:S01]  /*5280*/  @P3 LDC.64 R116, c[0x0][0x408] ;  /* 0x00010200ff743b82 */ /* 0x000e620000000a00 */
[----:B------:R-:W-:Y:S01]  /*5290*/  @P3 LOP3.LUT P6, RZ, R2, 0xff0000, RZ, 0xc0, !PT ;  /* 0x00ff000002ff3812 */ /* 0x000fe200078cc0ff */
[----:B------:R-:W-:-:S06]  /*52a0*/  @P2 FFMA.FTZ R162, R6, R5, R22 ;  /* 0x0000000506a22223 */ /* 0x000fcc0000010016 */
        /* <DEDUP_REMOVED lines=20> */
.L_x_12091:
        /* <DEDUP_REMOVED lines=29> */
.L_x_12096:
[----:B------:R-:W-:Y:S05]  /*55c0*/  BSYNC.RECONVERGENT B2 ;  /* 0x0000000000027941 */ /* 0x000fea0003800200 */
.L_x_12095:
        /* <DEDUP_REMOVED lines=11> */
.L_x_12098:
[----:B------:R-:W-:Y:S05]  /*5680*/  BSYNC.RECONVERGENT B2 ;  /* 0x0000000000027941 */ /* 0x000fea0003800200 */
.L_x_12097:
        /* <DEDUP_REMOVED lines=11> */
.L_x_12100:
[----:B------:R-:W-:Y:S05]  /*5740*/  BSYNC.RECONVERGENT B2 ;  /* 0x0000000000027941 */ /* 0x000fea0003800200 */
.L_x_12099:
[----:B------:R-:W-:Y:S05]  /*5750*/  @!P3 BRA `(.L_x_12093) ;  /* 0x0000000000ccb947 */ /* 0x000fea0003800000 */
[----:B------:R-:W-:Y:S01]  /*5760*/  ISETP.GE.U32.AND P4, PT, R2, 0x1000000, PT ;  /* 0x010000000200780c */ /* 0x000fe20003f86070 */
[----:B------:R-:W-:-:S04]  /*5770*/  FMUL.FTZ R2, R67, UR13 ;  /* 0x0000000d43027c20 */ /* 0x000fc80008410000 */
[----:B------:R-:W-:-:S05]  /*5780*/  FMUL.FTZ R2, R2, UR12 ;  /* 0x0000000c02027c20 */ /* 0x000fca0008410000 */
[----:B------:R-:W-:Y:S01]  /*5790*/  SEL R51, R2, RZ, P4 ;  /* 0x000000ff02337207 */ /* 0x000fe20002000000 */
[----:B------:R-:W-:Y:S06]  /*57a0*/  BRA `(.L_x_12093) ;  /* 0x0000000000b87947 */ /* 0x000fec0003800000 */
.L_x_12094:
        /* <DEDUP_REMOVED lines=11> */
.L_x_12102:
[----:B------:R-:W-:Y:S05]  /*5860*/  BSYNC.RECONVERGENT B2 ;  /* 0x0000000000027941 */ /* 0x000fea0003800200 */
.L_x_12101:
        /* <DEDUP_REMOVED lines=11> */
.L_x_12104:
[----:B------:R-:W-:Y:S05]  /*5920*/  BSYNC.RECONVERGENT B2 ;  /* 0x0000000000027941 */ /* 0x000fea0003800200 */
.L_x_12103:
        /* <DEDUP_REMOVED lines=11> */
.L_x_12106:
[----:B------:R-:W-:Y:S05]  /*59e0*/  BSYNC.RECONVERGENT B2 ;  /* 0x0000000000027941 */ /* 0x000fea0003800200 */
.L_x_12105:
        /* <DEDUP_REMOVED lines=10> */
.L_x_12093:
[----:B------:R-:W-:Y:S05]  /*5a90*/  BSYNC.RECONVERGENT B1 ;  /* 0x0000000000017941 */ /* 0x000fea0003800200 */
.L_x_12090:
        /* <DEDUP_REMOVED lines=11> */
[-CC-:B------:R-:W-:Y:S01]  /*5b50*/  @P2 FFMA.FTZ R2, R138, R159.reuse, R160.reuse ;  /* 0x0000009f8a022223 */ /* 0x180fe200000100a0 */
[----:B0-----:R-:W-:Y:S01]  /*5b60*/  @P2 FFMA.FTZ R5, R139, R159, R160 ;  /* 0x0000009f8b052223 */ /* 0x001fe200000100a0 */
[----:B------:R-:W-:Y:S01]  /*5b70*/  MOV R67, R19 ;  /* 0x0000001300437202 */ /* 0x000fe20000000f00 */
[----:B------:R-:W0:Y:S01]  /*5b80*/  @P3 LDC.64 R114, c[0x0][0x408] ;  /* 0x00010200ff723b82 */ /* 0x000e220000000a00 */
[----:B------:R-:W-:Y:S01]  /*5b90*/  @P2 FADD.FTZ R4, R113, -R2 ;  /* 0x8000000271042221 */ /* 0x000fe20000010000 */
[----:B------:R-:W-:Y:S01]  /*5ba0*/  @P2 FADD.FTZ R7, R142, -R5 ;  /* 0x800000058e072221 */ /* 0x000fe20000010000 */
[-CC-:B------:R-:W-:Y:S01]  /*5bb0*/  @P2 FFMA.FTZ R2, R136, R159.reuse, R160.reuse ;  /* 0x0000009f88022223 */ /* 0x180fe200000100a0 */
[----:B------:R-:W-:Y:S01]  /*5bc0*/  @P2 FFMA.FTZ R159, R141, R159, R160 ;  /* 0x0000009f8d9f2223 */ /* 0x000fe200000100a0 */
[----:B------:R-:W-:Y:S01]  /*5bd0*/  @P2 FFMA.FTZ R67, R6, R4, R19 ;  /* 0x0000000406432223 */ /* 0x000fe20000010013 */
[----:B------:R-:W-:Y:S01]  /*5be0*/  MOV R64, R16 ;  /* 0x0000001000407202 */ /* 0x000fe20000000f00 */
[----:B------:R-:W-:Y:S01]  /*5bf0*/  @P2 FADD.FTZ R2, R111, -R2 ;  /* 0x800000026f022221 */ /* 0x000fe20000010000 */
[----:B------:R-:W1:Y:S01]  /*5c00*/  @P3 LDC.64 R4, c[0x0][0x408] ;  /* 0x00010200ff043b82 */ /* 0x000e620000000a00 */
[----:B------:R-:W-:Y:S01]  /*5c10*/  @P2 FADD.FTZ R159, R154, -R159 ;  /* 0x8000009f9a9f2221 */ /* 0x000fe20000010000 */
[----:B------:R-:W-:Y:S01]  /*5c20*/  MOV R65, R17 ;  /* 0x0000001100417202 */ /* 0x000fe20000000f00 */
[C---:B------:R-:W-:Y:S01]  /*5c30*/  @P2 FFMA.FTZ R64, R6.reuse, R7, R16 ;  /* 0x0000000706402223 */ /* 0x040fe20000010010 */
[----:B------:R-:W-:Y:S01]  /*5c40*/  MOV R66, R18 ;  /* 0x0000001200427202 */ /* 0x000fe20000000f00 */
[C---:B------:R-:W-:Y:S01]  /*5c50*/  @P2 FFMA.FTZ R65, R6.reuse, R2, R17 ;  /* 0x0000000206412223 */ /* 0x040fe20000010011 */
[----:B------:R-:W-:Y:S01]  /*5c60*/  @P2 FFMA.FTZ R66, R6, R159, R18 ;  /* 0x0000009f06422223 */ /* 0x000fe20000010012 */
[C---:B------:R-:W-:Y:S01]  /*5c70*/  @P3 LOP3.LUT P1, RZ, R0.reuse, 0xff, RZ, 0xc0, !PT ;  /* 0x000000ff00ff3812 */ /* 0x040fe2000782c0ff */
[----:B------:R-:W2:Y:S01]  /*5c80*/  @P3 LDC.64 R116, c[0x0][0x408] ;  /* 0x00010200ff743b82 */ /* 0x000ea20000000a00 */
[----:B------:R-:W-:-:S02]  /*5c90*/  @P3 LOP3.LUT P2, RZ, R0, 0xff00, RZ, 0xc0, !PT ;  /* 0x0000ff0000ff3812 */ /* 0x000fc4000784c0ff */
[----:B------:R-:W-:Y:S01]  /*5ca0*/  @P3 LOP3.LUT P4, RZ, R0, 0xff0000, RZ, 0xc0, !PT ;  /* 0x00ff000000ff3812 */ /* 0x000fe2000788c0ff */
        /* <DEDUP_REMOVED lines=15> */
.L_x_12109:
[-CC-:B0-----:R-:W-:Y:S01]  /*5da0*/  @P2 FFMA.FTZ R5, R139, R159.reuse, R160.reuse ;  /* 0x0000009f8b052223 */ /* 0x181fe200000100a0 */
[----:B------:R-:W-:Y:S01]  /*5db0*/  @P2 FFMA.FTZ R4, R136, R159, R160 ;  /* 0x0000009f88042223 */ /* 0x000fe200000100a0 */
[----:B------:R-:W-:Y:S01]  /*5dc0*/  MOV R2, R16 ;  /* 0x0000001000027202 */ /* 0x000fe20000000f00 */
[----:B------:R-:W0:Y:S01]  /*5dd0*/  @P3 LDC.64 R114, c[0x0][0x408] ;  /* 0x00010200ff723b82 */ /* 0x000e220000000a00 */
        /* <DEDUP_REMOVED lines=12> */
[----:B------:R-:W2:Y:S01]  /*5ea0*/  @P3 LDC.64 R116, c[0x0][0x408] ;  /* 0x00010200ff743b82 */ /* 0x000ea20000000a00 */
        /* <DEDUP_REMOVED lines=20> */
.L_x_12108:
[----:B------:R-:W-:Y:S05]  /*5ff0*/  @!P0 BRA `(.L_x_12111) ;  /* 0x0000000000ec8947 */ /* 0x000fea0003800000 */
[----:B------:R-:W-:Y:S01]  /*6000*/  BSSY.RECONVERGENT B2, `(.L_x_12112) ;  /* 0x000000d000027945 */ /* 0x000fe20003800200 */
[----:B------:R-:W-:Y:S01]  /*6010*/  ISETP.GT.AND P1, PT, R7, RZ, PT ;  /* 0x000000ff0700720c */ /* 0x000fe20003f24270 */
[----:B------:R-:W-:Y:S02]  /*6020*/  FFMA.FTZ R2, R138, R159, R160 ;  /* 0x0000009f8a027223 */ /* 0x000fe400000100a0 */
[----:B------:R-:W-:Y:S10]  /*6030*/  @!P3 BRA `(.L_x_12113) ;  /* 0x000000000024b947 */ /* 0x000ff40003800000 */
        /* <DEDUP_REMOVED lines=9> */
.L_x_12113:
[----:B------:R-:W-:Y:S05]  /*60d0*/  BSYNC.RECONVERGENT B2 ;  /* 0x0000000000027941 */ /* 0x000fea0003800200 */
.L_x_12112:
        /* <DEDUP_REMOVED lines=11> */
.L_x_12115:
[----:B------:R-:W-:Y:S05]  /*6190*/  BSYNC.RECONVERGENT B2 ;  /* 0x0000000000027941 */ /* 0x000fea0003800200 */
.L_x_12114:
        /* <DEDUP_REMOVED lines=11> */
.L_x_12117:
[----:B------:R-:W-:Y:S05]  /*6250*/  BSYNC.RECONVERGENT B2 ;  /* 0x0000000000027941 */ /* 0x000fea0003800200 */
.L_x_12116:
        /* <DEDUP_REMOVED lines=17> */
[----:B------:R-:W-:-:S03]  /*6370*/  ISETP.GE.U32.AND P1, PT, R0, 0x1000000, PT ;  /* 0x010000000000780c */ /* 0x000fc60003f26070 */
[----:B------:R-:W-:-:S05]  /*6380*/  FMUL.FTZ R2, R2, UR12 ;  /* 0x0000000c02027c20 */ /* 0x000fca0008410000 */
[----:B------:R-:W-:Y:S01]  /*6390*/  SEL R51, R2, RZ, P1 ;  /* 0x000000ff02337207 */ /* 0x000fe20000800000 */
[----:B------:R-:W-:Y:S06]  /*63a0*/  BRA `(.L_x_12110) ;  /* 0x0000000000b87947 */ /* 0x000fec0003800000 */
.L_x_12111:
[----:B0-----:R-:W0:Y:S01]  /*63b0*/  @P3 LDC.64 R4, c[0x0][0x408] ;  /* 0x00010200ff043b82 */ /* 0x001e220000000a00 */
        /* <DEDUP_REMOVED lines=11> */
.L_x_12119:
[----:B------:R-:W-:Y:S05]  /*6470*/  BSYNC.RECONVERGENT B2 ;  /* 0x0000000000027941 */ /* 0x000fea0003800200 */
.L_x_12118:
        /* <DEDUP_REMOVED lines=11> */
.L_x_12121:
[----:B------:R-:W-:Y:S05]  /*6530*/  BSYNC.RECONVERGENT B2 ;  /* 0x0000000000027941 */ /* 0x000fea0003800200 */
.L_x_12120:
        /* <DEDUP_REMOVED lines=12> */
.L_x_12123:
[----:B------:R-:W-:Y:S05]  /*6600*/  BSYNC.RECONVERGENT B2 ;  /* 0x0000000000027941 */ /* 0x000fea0003800200 */
.L_x_12122:
[----:B------:R-:W-:Y:S01]  /*6610*/  FADD.FTZ R115, R113, -R2 ;  /* 0x8000000271737221 */ /* 0x000fe20000010000 */
[----:B------:R-:W-:-:S03]  /*6620*/  ISETP.GT.AND P1, PT, R7, RZ, PT ;  /* 0x000000ff0700720c */ /* 0x000fc60003f24270 */
[----:B------:R-:W-:-:S05]  /*6630*/  FMUL.FTZ R115, R6, R115 ;  /* 0x0000007306737220 */ /* 0x000fca0000410000 */
[----:B------:R-:W-:Y:S02]  /*6640*/  FSEL R2, R115, RZ, P1 ;  /* 0x000000ff73027208 */ /* 0x000fe40000800000 */
[----:B------:R-:W-:-:S03]  /*6650*/  @P3 ISETP.GE.U32.AND P1, PT, R0, 0x1000000, PT ;  /* 0x010000000000380c */ /* 0x000fc60003f26070 */
[----:B0-----:R-:W-:-:S04]  /*6660*/  @P3 FMUL.FTZ R5, R2, R5 ;  /* 0x0000000502053220 */ /* 0x001fc80000410000 */
[----:B------:R-:W-:-:S05]  /*6670*/  @P3 FMUL.FTZ R4, R5, R4 ;  /* 0x0000000405043220 */ /* 0x000fca0000410000 */
[----:B------:R-:W-:-:S07]  /*6680*/  @P3 SEL R51, R4, RZ, P1 ;  /* 0x000000ff04333207 */ /* 0x000fce0000800000 */
.L_x_12110:
[----:B------:R-:W-:Y:S05]  /*6690*/  BSYNC.RECONVERGENT B1 ;  /* 0x0000000000017941 */ /* 0x000fea0003800200 */
.L_x_12107:
        /* <DEDUP_REMOVED lines=12> */
.L_x_12016:
[----:B------:R-:W-:Y:S05]  /*6760*/  BSYNC B0 ;  /* 0x0000000000007941 */ /* 0x000fea0003800000 */
.L_x_12015:
        /* <DEDUP_REMOVED lines=144> */
.L_x_12021:
[----:B0-----:R-:W-:Y:S01]  /*7070*/  HFMA2 R116, -RZ, RZ, 0, 5.9604644775390625e-08 ;  /* 0x00000001ff747431 */ /* 0x001fe200000001ff */
[----:B------:R-:W-:Y:S01]  /*7080*/  BSSY B1, `(.L_x_12125) ;  /* 0x0000006000017945 */ /* 0x000fe20003800000 */
[----:B------:R-:W-:Y:S02]  /*7090*/  MOV R115, 0x1f ;  /* 0x0000001f00737802 */ /* 0x000fe40000000f00 */
[----:B------:R-:W-:-:S07]  /*70a0*/  MOV R114, 0xffffffff ;  /* 0xffffffff00727802 */ /* 0x000fce0000000f00 */
[----:B-----5:R-:W-:Y:S05]  /*70b0*/  WARPSYNC.COLLECTIVE R114, `(.L_x_12126) ;  /* 0x0000000072087348 */ /* 0x020fea0003c00000 */
[----:B------:R0:W1:Y:S02]  /*70c0*/  SHFL.BFLY P0, R165, R155, R116, R115 ;  /* 0x0c0000749ba57389 */ /* 0x0000640000000073 */
[----:B01---5:R-:W-:Y:S05]  /*70d0*/  ENDCOLLECTIVE ;  /* 0x000000000000791b */ /* 0x023fea0003800000 */
.L_x_12126:
[----:B------:R-:W-:Y:S05]  /*70e0*/  BSYNC B1 ;  /* 0x0000000000017941 */ /* 0x000fea0003800000 */
.L_x_12125:
        /* <DEDUP_REMOVED lines=9> */
.L_x_12127:
[----:B------:R-:W-:Y:S01]  /*7180*/  MOV R155, R117 ;  /* 0x00000075009b7202 */ /* 0x000fe20000000f00 */
[----:B------:R-:W-:Y:S01]  /*7190*/  HFMA2 R116, -RZ, RZ, 0, 1.1920928955078125e-07 ;  /* 0x00000002ff747431 */ /* 0x000fe200000001ff */
[----:B------:R-:W-:-:S07]  /*71a0*/  MOV R118, R165 ;  /* 0x000000a500767202 */ /* 0x000fce0000000f00 */
[----:B------:R-:W-:Y:S05]  /*71b0*/  WARPSYNC.COLLECTIVE R114, `(.L_x_12128) ;  /* 0x0000000072087348 */ /* 0x000fea0003c00000 */
[----:B------:R0:W1:Y:S02]  /*71c0*/  SHFL.BFLY P0, R165, R155, R116, R115 ;  /* 0x0c0000749ba57389 */ /* 0x0000640000000073 */
[----:B01----:R-:W-:Y:S05]  /*71d0*/  ENDCOLLECTIVE ;  /* 0x000000000000791b */ /* 0x003fea0003800000 */
.L_x_12128:
[----:B------:R-:W-:-:S05]  /*71e0*/  FADD.FTZ R118, R118, R143 ;  /* 0x0000008f76767221 */ /* 0x000fca0000010000 */
[----:B------:R-:W-:Y:S02]  /*71f0*/  MOV R155, R118 ;  /* 0x00000076009b7202 */ /* 0x000fe40000000f00 */
[----:B------:R-:W-:-:S07]  /*7200*/  MOV R160, R165 ;  /* 0x000000a500a07202 */ /* 0x000fce0000000f00 */
[----:B------:R-:W-:Y:S05]  /*7210*/  WARPSYNC.COLLECTIVE R114, `(.L_x_12129) ;  /* 0x0000000072087348 */ /* 0x000fea0003c00000 */
[----:B------:R0:W1:Y:S02]  /*7220*/  SHFL.BFLY P0, R165, R155, R116, R115 ;  /* 0x0c0000749ba57389 */ /* 0x0000640000000073 */
[----:B01----:R-:W-:Y:S05]  /*7230*/  ENDCOLLECTIVE ;  /* 0x000000000000791b */ /* 0x003fea0003800000 */
.L_x_12129:
[----:B------:R-:W-:-:S05]  /*7240*/  FADD.FTZ R160, R117, R160 ;  /* 0x000000a075a07221 */ /* 0x000fca0000010000 */
[----:B------:R-:W-:Y:S01]  /*7250*/  MOV R155, R160 ;  /* 0x000000a0009b7202 */ /* 0x000fe20000000f00 */
[----:B------:R-:W-:Y:S01]  /*7260*/  HFMA2 R116, -RZ, RZ, 0, 2.384185791015625e-07 ;  /* 0x00000004ff747431 */ /* 0x000fe200000001ff */
[----:B------:R-:W-:-:S07]  /*7270*/  MOV R119, R165 ;  /* 0x000000a500777202 */ /* 0x000fce0000000f00 */
[----:B------:R-:W-:Y:S05]  /*7280*/  WARPSYNC.COLLECTIVE R114, `(.L_x_12130) ;  /* 0x0000000072087348 */ /* 0x000fea0003c00000 */
[----:B------:R0:W1:Y:S02]  /*7290*/  SHFL.BFLY P0, R165, R155, R116, R115 ;  /* 0x0c0000749ba57389 */ /* 0x0000640000000073 */
[----:B01----:R-:W-:Y:S05]  /*72a0*/  ENDCOLLECTIVE ;  /* 0x000000000000791b */ /* 0x003fea0003800000 */
.L_x_12130:
[----:B------:R-:W-:-:S05]  /*72b0*/  FADD.FTZ R119, R118, R119 ;  /* 0x0000007776777221 */ /* 0x000fca0000010000 */
[----:B------:R-:W-:Y:S02]  /*72c0*/  MOV R155, R119 ;  /* 0x00000077009b7202 */ /* 0x000fe40000000f00 */
[----:B------:R-:W-:-:S07]  /*72d0*/  MOV R157, R165 ;  /* 0x000000a5009d7202 */ /* 0x000fce0000000f00 */
[----:B------:R-:W-:Y:S05]  /*72e0*/  WARPSYNC.COLLECTIVE R114, `(.L_x_12131) ;  /* 0x0000000072087348 */ /* 0x000fea0003c00000 */
[----:B------:R0:W1:Y:S02]  /*72f0*/  SHFL.BFLY P0, R165, R155, R116, R115 ;  /* 0x0c0000749ba57389 */ /* 0x0000640000000073 */
[----:B01----:R-:W-:Y:S05]  /*7300*/  ENDCOLLECTIVE ;  /* 0x000000000000791b */ /* 0x003fea0003800000 */
.L_x_12131:
[----:B------:R-:W-:-:S05]  /*7310*/  FADD.FTZ R157, R160, R157 ;  /* 0x0000009da09d7221 */ /* 0x000fca0000010000 */
[----:B------:R-:W-:Y:S01]  /*7320*/  MOV R155, R157 ;  /* 0x0000009d009b7202 */ /* 0x000fe20000000f00 */
[----:B------:R-:W-:Y:S01]  /*7330*/  HFMA2 R116, -RZ, RZ, 0, 4.76837158203125e-07 ;  /* 0x00000008ff747431 */ /* 0x000fe200000001ff */
[----:B------:R-:W-:-:S07]  /*7340*/  MOV R164, R165 ;  /* 0x000000a500a47202 */ /* 0x000fce0000000f00 */
[----:B------:R-:W-:Y:S05]  /*7350*/  WARPSYNC.COLLECTIVE R114, `(.L_x_12132) ;  /* 0x0000000072087348 */ /* 0x000fea0003c00000 */
[----:B------:R0:W1:Y:S02]  /*7360*/  SHFL.BFLY P0, R165, R155, R116, R115 ;  /* 0x0c0000749ba57389 */ /* 0x0000640000000073 */
[----:B01----:R-:W-:Y:S05]  /*7370*/  ENDCOLLECTIVE ;  /* 0x000000000000791b */ /* 0x003fea0003800000 */
.L_x_12132:
[----:B------:R-:W-:-:S05]  /*7380*/  FADD.FTZ R164, R119, R164 ;  /* 0x000000a477a47221 */ /* 0x000fca0000010000 */
[----:B------:R-:W-:Y:S02]  /*7390*/  MOV R155, R164 ;  /* 0x000000a4009b7202 */ /* 0x000fe40000000f00 */
[----:B------:R-:W-:-:S07]  /*73a0*/  MOV R143, R165 ;  /* 0x000000a5008f7202 */ /* 0x000fce0000000f00 */
[----:B------:R-:W-:Y:S05]  /*73b0*/  WARPSYNC.COLLECTIVE R114, `(.L_x_12133) ;  /* 0x0000000072087348 */ /* 0x000fea0003c00000 */
[----:B------:R0:W1:Y:S02]  /*73c0*/  SHFL.BFLY P0, R165, R155, R116, R115 ;  /* 0x0c0000749ba57389 */ /* 0x0000640000000073 */
[----:B01----:R-:W-:Y:S05]  /*73d0*/  ENDCOLLECTIVE ;  /* 0x000000000000791b */ /* 0x003fea0003800000 */
.L_x_12133:
[----:B------:R-:W-:-:S05]  /*73e0*/  FADD.FTZ R143, R157, R143 ;  /* 0x0000008f9d8f7221 */ /* 0x000fca0000010000 */
[----:B------:R-:W-:Y:S01]  /*73f0*/  MOV R155, R143 ;  /* 0x0000008f009b7202 */ /* 0x000fe20000000f00 */
[----:B------:R-:W-:Y:S01]  /*7400*/  HFMA2 R116, -RZ, RZ, 0, 9.5367431640625e-07 ;  /* 0x00000010ff747431 */ /* 0x000fe200000001ff */
[----:B------:R-:W-:-:S07]  /*7410*/  MOV R159, R165 ;  /* 0x000000a5009f7202 */ /* 0x000fce0000000f00 */
[----:B------:R-:W-:Y:S05]  /*7420*/  WARPSYNC.COLLECTIVE R114, `(.L_x_12134) ;  /* 0x0000000072087348 */ /* 0x000fea0003c00000 */
[----:B------:R0:W1:Y:S02]  /*7430*/  SHFL.BFLY P0, R165, R155, R116, R115 ;  /* 0x0c0000749ba57389 */ /* 0x0000640000000073 */
[----:B01----:R-:W-:Y:S05]  /*7440*/  ENDCOLLECTIVE ;  /* 0x000000000000791b */ /* 0x003fea0003800000 */
.L_x_12134:
[----:B------:R-:W-:-:S05]  /*7450*/  FADD.FTZ R159, R164, R159 ;  /* 0x0000009fa49f7221 */ /* 0x000fca0000010000 */
[----:B------:R-:W-:Y:S02]  /*7460*/  MOV R155, R159 ;  /* 0x0000009f009b7202 */ /* 0x000fe40000000f00 */
[----:B------:R-:W-:-:S07]  /*7470*/  MOV R118, R165 ;  /* 0x000000a500767202 */ /* 0x000fce0000000f00 */
[----:B------:R-:W-:Y:S05]  /*7480*/  WARPSYNC.COLLECTIVE R114, `(.L_x_12135) ;  /* 0x0000000072087348 */ /* 0x000fea0003c00000 */
[----:B------:R0:W1:Y:S02]  /*7490*/  SHFL.BFLY P0, R165, R155, R116, R115 ;  /* 0x0c0000749ba57389 */ /* 0x0000640000000073 */
[----:B01----:R-:W-:Y:S05]  /*74a0*/  ENDCOLLECTIVE ;  /* 0x000000000000791b */ /* 0x003fea0003800000 */
.L_x_12135:
[----:B------:R-:W-:Y:S01]  /*74b0*/  MOV R117, R165 ;  /* 0x000000a500757202 */ /* 0x000fe20000000f00 */
[----:B------:R-:W-:Y:S06]  /*74c0*/  BRA `(.L_x_12136) ;  /* 0xffffffa800147947 */ /* 0x000fec000383ffff */
.L_x_12137:
        /* <DEDUP_REMOVED lines=11> */
.L_x_14584:


//--------------------- .text._ZN10layer_norm13ln_bwd_kernelINS_13Kernel_traitsI6__halfffffjLj768ELj1ELj4ELj1ELj16ENS_18Kernel_traits_baseILj768ES2_ffffjLj128EEEEELb1ELb1ELb0ELb0EEEvNS_9BwdParamsE --------------------------
	.section	.text._ZN10layer_norm13ln_bwd_kernelINS_13Kernel_traitsI6__halfffffjLj768ELj1ELj4ELj1ELj16ENS_18Kernel_traits_baseILj768ES2_ffffjLj128EEEEELb1ELb1ELb0ELb0EEEvNS_9BwdParamsE,"ax",@progbits
	.align	128
        .global         _ZN10layer_norm13ln_bwd_kernelINS_13Kernel_traitsI6__halfffffjLj768ELj1ELj4ELj1ELj16ENS_18Kernel_traits_baseILj768ES2_ffffjLj128EEEEELb1ELb1ELb0ELb0EEEvNS_9BwdParamsE
        .type           _ZN10layer_norm13ln_bwd_kernelINS_13Kernel_traitsI6__halfffffjLj768ELj1ELj4ELj1ELj16ENS_18Kernel_traits_baseILj768ES2_ffffjLj128EEEEELb1ELb1ELb0ELb0EEEvNS_9BwdParamsE,@function
        .size           _ZN10layer_norm13ln_bwd_kernelINS_13Kernel_traitsI6__halfffffjLj768ELj1ELj4ELj1ELj16ENS_18Kernel_traits_baseILj768ES2_ffffjLj128EEEEELb1ELb1ELb0ELb0EEEvNS_9BwdParamsE,(.L_x_14585 - _ZN10layer_norm13ln_bwd_kernelINS_13Kernel_traitsI6__halfffffjLj768ELj1ELj4ELj1ELj16ENS_18Kernel_traits_baseILj768ES2_ffffjLj128EEEEELb1ELb1ELb0ELb0EEEvNS_9BwdParamsE)
        .other          _ZN10layer_norm13ln_bwd_kernelINS_13Kernel_traitsI6__halfffffjLj768ELj1ELj4ELj1ELj16ENS_18Kernel_traits_baseILj768ES2_ffffjLj128EEEEELb1ELb1ELb0ELb0EEEvNS_9BwdParamsE,@"STO_CUDA_ENTRY STV_DEFAULT"
_ZN10layer_norm13ln_bwd_kernelINS_13Kernel_traitsI6__halfffffjLj768ELj1ELj4ELj1ELj16ENS_18Kernel_traits_baseILj768ES2_ffffjLj128EEEEELb1ELb1ELb0ELb0EEEvNS_9BwdParamsE:
.text._ZN10layer_norm13ln_bwd_kernelINS_13Kernel_traitsI6__halfffffjLj768ELj1ELj4ELj1ELj16ENS_18Kernel_traits_baseILj768ES2_ffffjLj128EEEEELb1ELb1ELb0ELb0EEEvNS_9BwdParamsE:
        /* <DEDUP_REMOVED lines=28> */
[----:B--2---:R-:W-:-:S05]  /*01c0*/  @P0 IMAD.WIDE.U32 R8, R5, 0x8, R8 ;  /* 0x0000000805080825 */ /* 0x004fca00078e0008 */
[----:B------:R2:W5:Y:S02]  /*01d0*/  @P0 LDG.E.64 R10, desc[UR6][R8.64] ;  /* 0x00000006080a0981 */ /* 0x000564000c1e1b00 */
[----:B------:R-:W0:Y:S01]  /*01e0*/  @P2 LDC.64 R40, c[0x0][0x3d0] ;  /* 0x0000f400ff282b82 */ /* 0x000e220000000a00 */
[C---:B---3--:R-:W-:Y:S01]  /*01f0*/  @P0 IMAD.WIDE.U32 R12, R5.reuse, 0x8, R12 ;  /* 0x00000008050c0825 */ /* 0x048fe200078e000c */
[----:B------:R-:W-:-:S04]  /*0200*/  @P0 LOP3.LUT R5, R5, 0x20, RZ, 0xfc, !PT ;  /* 0x0000002005050812 */ /* 0x000fc800078efcff */
[----:B------:R3:W5:Y:S02]  /*0210*/  @P0 LDG.E.64 R14, desc[UR6][R12.64] ;  /* 0x000000060c0e0981 */ /* 0x000764000c1e1b00 */
[----:B------:R-:W2:Y:S01]  /*0220*/  @P2 LDC.64 R42, c[0x0][0x3e8] ;  /* 0x0000fa00ff2a2b82 */ /* 0x000ea20000000a00 */
[----:B----4-:R-:W-:-:S05]  /*0230*/  @P1 IMAD.WIDE.U32 R36, R5, 0x8, R32 ;  /* 0x0000000805241825 */ /* 0x010fca00078e0020 */
[----:B------:R3:W5:Y:S02]  /*0240*/  @P1 LDG.E.64 R16, desc[UR6][R36.64] ;  /* 0x0000000624101981 */ /* 0x000764000c1e1b00 */
[----:B------:R-:W4:Y:S01]  /*0250*/  @P3 LDC.64 R44, c[0x0][0x3d0] ;  /* 0x0000f400ff2c3b82 */ /* 0x000f220000000a00 */
[C---:B-1----:R-:W-:Y:S01]  /*0260*/  @P1 IMAD.WIDE.U32 R38, R5.reuse, 0x8, R38 ;  /* 0x0000000805261825 */ /* 0x042fe200078e0026 */
[----:B------:R-:W-:-:S04]  /*0270*/  @P1 IADD3 R5, PT, PT, R5, 0x20, RZ ;  /* 0x0000002005051810 */ /* 0x000fc80007ffe0ff */
[----:B------:R3:W5:Y:S02]  /*0280*/  @P1 LDG.E.64 R18, desc[UR6][R38.64] ;  /* 0x0000000626121981 */ /* 0x000764000c1e1b00 */
[----:B------:R-:W1:Y:S01]  /*0290*/  @P3 LDC.64 R46, c[0x0][0x3e8] ;  /* 0x0000fa00ff2e3b82 */ /* 0x000e620000000a00 */
[----:B0-----:R-:W-:-:S05]  /*02a0*/  @P2 IMAD.WIDE.U32 R40, R5, 0x8, R40 ;  /* 0x0000000805282825 */ /* 0x001fca00078e0028 */
[----:B------:R3:W5:Y:S02]  /*02b0*/  @P2 LDG.E.64 R20, desc[UR6][R40.64] ;  /* 0x0000000628142981 */ /* 0x000764000c1e1b00 */
[----:B------:R-:W0:Y:S01]  /*02c0*/  @P4 LDC.64 R48, c[0x0][0x3d0] ;  /* 0x0000f400ff304b82 */ /* 0x000e220000000a00 */
[C---:B--2---:R-:W-:Y:S01]  /*02d0*/  @P2 IMAD.WIDE.U32 R42, R5.reuse, 0x8, R42 ;  /* 0x00000008052a2825 */ /* 0x044fe200078e002a */
[----:B------:R-:W-:-:S04]  /*02e0*/  @P2 IADD3 R5, PT, PT, R5, 0x20, RZ ;  /* 0x0000002005052810 */ /* 0x000fc80007ffe0ff */
        /* <DEDUP_REMOVED lines=10> */
[----:B------:R3:W5:Y:S01]  /*0390*/  @P4 LDG.E.64 R28, desc[UR6][R48.64] ;  /* 0x00000006301c4981 */ /* 0x000762000c1e1b00 */
[C---:B--2---:R-:W-:Y:S01]  /*03a0*/  @P4 IMAD.WIDE.U32 R50, R5.reuse, 0x8, R50 ;  /* 0x0000000805324825 */ /* 0x044fe200078e0032 */
[----:B------:R-:W-:-:S04]  /*03b0*/  @P4 IADD3 R5, PT, PT, R5, 0x20, RZ ;  /* 0x0000002005054810 */ /* 0x000fc80007ffe0ff */
[----:B------:R3:W5:Y:S01]  /*03c0*/  @P4 LDG.E.64 R30, desc[UR6][R50.64] ;  /* 0x00000006321e4981 */ /* 0x000762000c1e1b00 */
[----:B----4-:R-:W-:-:S05]  /*03d0*/  @P5 IMAD.WIDE.U32 R32, R5, 0x8, R32 ;  /* 0x0000000805205825 */ /* 0x010fca00078e0020 */
[----:B------:R3:W5:Y:S01]  /*03e0*/  @P5 LDG.E.64 R34, desc[UR6][R32.64] ;  /* 0x0000000620225981 */ /* 0x000762000c1e1b00 */
[----:B-1----:R-:W-:-:S05]  /*03f0*/  @P5 IMAD.WIDE.U32 R8, R5, 0x8, R52 ;  /* 0x0000000805085825 */ /* 0x002fca00078e0034 */
[----:B------:R3:W5:Y:S01]  /*0400*/  @P5 LDG.E.64 R6, desc[UR6][R8.64] ;  /* 0x0000000608065981 */ /* 0x000762000c1e1b00 */
        /* <DEDUP_REMOVED lines=42> */
[----:B------:R-:W0:Y:S01]  /*06b0*/  LDCU.64 UR4, c[0x0][0x3e0] ;  /* 0x00007c00ff0477ac */ /* 0x000e220008000a00 */
[----:B-----5:R-:W-:Y:S02]  /*06c0*/  MOV R174, R10 ;  /* 0x0000000a00ae7202 */ /* 0x020fe40000000f00 */
[----:B------:R-:W-:Y:S02]  /*06d0*/  CS2R R132, SRZ ;  /* 0x0000000000847805 */ /* 0x000fe4000001ff00 */
[----:B------:R-:W-:Y:S02]  /*06e0*/  SHF.R.U64 R0, R10, 0x10, R11 ;  /* 0x000000100a007819 */ /* 0x000fe4000000120b */
        /* <DEDUP_REMOVED lines=9> */
[----:B------:R-:W-:Y:S02]  /*0780*/  SHF.R.U64 R21, R22, 0x10, R23 ;  /* 0x0000001016157819 */ /* 0x000fe40000001217 */
[----:B------:R-:W-:Y:S02]  /*0790*/  CS2R R120, SRZ ;  /* 0x0000000000787805 */ /* 0x000fe4000001ff00 */
[----:B------:R-:W-:Y:S02]  /*07a0*/  MOV R175, R11 ;  /* 0x0000000b00af7202 */ /* 0x000fe40000000f00 */
[----:B------:R-:W-:Y:S02]  /*07b0*/  CS2R R122, SRZ ;  /* 0x00000000007a7805 */ /* 0x000fe4000001ff00 */
[----:B------:R-:W-:Y:S02]  /*07c0*/  SHF.R.U32.HI R2, RZ, 0x10, R11 ;  /* 0x00000010ff027819 */ /* 0x000fe4000001160b */
[----:B------:R-:W-:-:S02]  /*07d0*/  CS2R R116, SRZ ;  /* 0x0000000000747805 */ /* 0x000fc4000001ff00 */
[----:B0-----:R-:W-:Y:S02]  /*07e0*/  ISETP.NE.U32.AND P0, PT, RZ, UR4, PT ;  /* 0x00000004ff007c0c */ /* 0x001fe4000bf05070 */
[----:B------:R-:W-:Y:S02]  /*07f0*/  CS2R R118, SRZ ;  /* 0x0000000000767805 */ /* 0x000fe4000001ff00 */
[----:B------:R-:W-:Y:S02]  /*0800*/  MOV R190, R14 ;  /* 0x0000000e00be7202 */ /* 0x000fe40000000f00 */
[----:B------:R-:W-:Y:S02]  /*0810*/  CS2R R112, SRZ ;  /* 0x0000000000707805 */ /* 0x000fe4000001ff00 */
[----:B------:R-:W-:Y:S02]  /*0820*/  MOV R192, R18 ;  /* 0x0000001200c07202 */ /* 0x000fe40000000f00 */
[----:B------:R-:W-:-:S02]  /*0830*/  CS2R R114, SRZ ;  /* 0x0000000000727805 */ /* 0x000fc4000001ff00 */
[----:B------:R-:W-:Y:S02]  /*0840*/  MOV R195, R23 ;  /* 0x0000001700c37202 */ /* 0x000fe40000000f00 */
[----:B------:R-:W-:Y:S02]  /*0850*/  CS2R R108, SRZ ;  /* 0x00000000006c7805 */ /* 0x000fe4000001ff00 */
[----:B------:R-:W-:Y:S02]  /*0860*/  SHF.R.U32.HI R22, RZ, 0x10, R23 ;  /* 0x00000010ff167819 */ /* 0x000fe40000011617 */
        /* <DEDUP_REMOVED lines=21> */
[----:B------:R-:W-:Y:S02]  /*09c0*/  SHF.R.U64 R14, R14, 0x10, R15 ;  /* 0x000000100e0e7819 */ /* 0x000fe4000000120f */
[----:B------:R-:W-:Y:S02]  /*09d0*/  CS2R R84, SRZ ;  /* 0x0000000000547805 */ /* 0x000fe4000001ff00 */
[----:B------:R-:W-:Y:S02]  /*09e0*/  MOV R191, R15 ;  /* 0x0000000f00bf7202 */ /* 0x000fe40000000f00 */
        /* <DEDUP_REMOVED lines=9> */
[----:B------:R-:W-:Y:S02]  /*0a80*/  SHF.R.U64 R6, R6, 0x10, R7 ;  /* 0x0000001006067819 */ /* 0x000fe40000001207 */
        /* <DEDUP_REMOVED lines=12> */
[--C-:B------:R-:W-:Y:S02]  /*0b50*/  SHF.R.U64 R17, R34, 0x10, R35.reuse ;  /* 0x0000001022117819 */ /* 0x100fe40000001223 */
[----:B------:R-:W-:Y:S02]  /*0b60*/  MOV R189, R35 ;  /* 0x0000002300bd7202 */ /* 0x000fe40000000f00 */
[----:B------:R-:W-:Y:S02]  /*0b70*/  SHF.R.U32.HI R20, RZ, 0x10, R35 ;  /* 0x00000010ff147819 */ /* 0x000fe40000011623 */
[----:B------:R-:W-:Y:S02]  /*0b80*/  SHF.R.U32.HI R15, RZ, 0x10, R15 ;  /* 0x00000010ff0f7819 */ /* 0x000fe4000001160f */
[----:B------:R-:W-:-:S02]  /*0b90*/  SHF.R.U32.HI R19, RZ, 0x10, R19 ;  /* 0x00000010ff137819 */ /* 0x000fc40000011613 */
        /* <DEDUP_REMOVED lines=33> */
.L_x_12204:
[----:B------:R-:W-:Y:S01]  /*0db0*/  ISETP.NE.AND P0, PT, R144, RZ, PT ;  /* 0x000000ff9000720c */ /* 0x000fe20003f05270 */
[----:B------:R-:W0:-:S12]  /*0dc0*/  LDC.64 R136, c[0x0][0x3c0] ;  /* 0x0000f000ff887b82 */ /* 0x000e180000000a00 */
[----:B------:R-:W1:Y:S01]  /*0dd0*/  @P0 LDC.64 R2, c[0x0][0x3e0] ;  /* 0x0000f800ff020b82 */ /* 0x000e620000000a00 */
[----:B0-----:R-:W-:-:S06]  /*0de0*/  IMAD.WIDE R140, R5, 0x4, R136 ;  /* 0x00000004058c7825 */ /* 0x001fcc00078e0288 */
[----:B------:R-:W2:Y:S01]  /*0df0*/  LDG.E R140, desc[UR6][R140.64] ;  /* 0x000000068c8c7981 */ /* 0x000ea2000c1e1900 */
[----:B-----5:R-:W-:Y:S02]  /*0e00*/  HFMA2 R170, -RZ, RZ, 1.875, 0 ;  /* 0x3f800000ffaa7431 */ /* 0x020fe400000001ff */
[C---:B-1----:R-:W-:Y:S02]  /*0e10*/  @P0 IMAD.WIDE R136, R5.reuse, 0x4, R2 ;  /* 0x0000000405880825 */ /* 0x042fe400078e0202 */
[----:B------:R-:W0:Y:S01]  /*0e20*/  LDC.64 R2, c[0x0][0x3c8] ;  /* 0x0000f200ff027b82 */ /* 0x000e220000000a00 */
[----:B------:R-:W1:Y:S01]  /*0e30*/  S2R R0, SR_TID.X ;  /* 0x0000000000007919 */ /* 0x000e620000002100 */
[----:B------:R-:W-:Y:S01]  /*0e40*/  ISETP.GE.U32.AND P5, PT, R4, 0x20, PT ;  /* 0x000000200400780c */ /* 0x000fe20003fa6070 */
[----:B------:R-:W-:Y:S01]  /*0e50*/  BSSY.RECONVERGENT B0, `(.L_x_12139) ;  /* 0x0000043000007945 */ /* 0x000fe20003800200 */
[----:B------:R3:W5:Y:S01]  /*0e60*/  @P0 LDG.E R170, desc[UR6][R136.64] ;  /* 0x0000000688aa0981 */ /* 0x000762000c1e1900 */
[----:B0-----:R-:W-:-:S05]  /*0e70*/  IMAD.WIDE R138, R5, 0x4, R2 ;  /* 0x00000004058a7825 */ /* 0x001fca00078e0202 */
[----:B------:R0:W5:Y:S01]  /*0e80*/  LDG.E R171, desc[UR6][R138.64] ;  /* 0x000000068aab7981 */ /* 0x000162000c1e1900 */
[----:B------:R-:W-:Y:S01]  /*0e90*/  MOV R2, UR15 ;  /* 0x0000000f00027c02 */ /* 0x000fe20008000f00 */
[----:B------:R-:W-:Y:S01]  /*0ea0*/  HFMA2 R176, -RZ, RZ, 0, 0 ;  /* 0x00000000ffb07431 */ /* 0x000fe200000001ff */
[----:B------:R-:W-:Y:S02]  /*0eb0*/  ISETP.NE.AND P0, PT, RZ, UR8, PT ;  /* 0x00000008ff007c0c */ /* 0x000fe4000bf05270 */
[C---:B------:R-:W-:Y:S01]  /*0ec0*/  ISETP.GE.U32.AND P4, PT, R4.reuse, 0x40, PT ;  /* 0x000000400400780c */ /* 0x040fe20003f86070 */
[----:B------:R-:W-:Y:S01]  /*0ed0*/  IMAD R3, R5, R2, RZ ;  /* 0x0000000205037224 */ /* 0x000fe200078e02ff */
[C---:B------:R-:W-:Y:S02]  /*0ee0*/  ISETP.GE.U32.AND P3, PT, R4.reuse, 0x60, PT ;  /* 0x000000600400780c */ /* 0x040fe40003f66070 */
[----:B------:R-:W-:Y:S02]  /*0ef0*/  ISETP.GE.U32.AND P2, PT, R4, 0x80, PT ;  /* 0x000000800400780c */ /* 0x000fe40003f46070 */
[----:B------:R-:W-:-:S02]  /*0f00*/  SHF.R.S32.HI R142, RZ, 0x1f, R3 ;  /* 0x0000001fff8e7819 */ /* 0x000fc40000011403 */
[----:B------:R-:W-:Y:S02]  /*0f10*/  MOV R173, RZ ;  /* 0x000000ff00ad7202 */ /* 0x000fe40000000f00 */
[----:B------:R-:W-:Y:S02]  /*0f20*/  LEA.HI R142, R142, R3, RZ, 0x2 ;  /* 0x000000038e8e7211 */ /* 0x000fe400078f10ff */
[----:B-1----:R-:W-:Y:S02]  /*0f30*/  LOP3.LUT R3, R0, 0x1f, RZ, 0xc0, !PT ;  /* 0x0000001f00037812 */ /* 0x002fe400078ec0ff */
[----:B---3--:R-:W-:Y:S02]  /*0f40*/  P2R R136, PR, RZ, 0x1 ;  /* 0x00000001ff887803 */ /* 0x008fe40000000000 */
[----:B------:R-:W-:-:S04]  /*0f50*/  LEA.HI.SX32 R169, R142, R3, 0x1e ;  /* 0x000000038ea97211 */ /* 0x000fc800078ff2ff */
[----:B------:R-:W-:Y:S02]  /*0f60*/  MOV R177, R169 ;  /* 0x000000a900b17202 */ /* 0x000fe40000000f00 */
[----:B--2---:R-:W-:Y:S01]  /*0f70*/  FSEL R172, R140, RZ, !P0 ;  /* 0x000000ff8cac7208 */ /* 0x004fe20004000000 */
[----:B0-----:R-:W-:Y:S06]  /*0f80*/  @!P5 BRA `(.L_x_12140) ;  /* 0x0000000000bcd947 */ /* 0x001fec0003800000 */
        /* <DEDUP_REMOVED lines=11> */
[----:B------:R-:W5:Y:S01]  /*1040*/  LDG.E R6, desc[UR6][R178.64] ;  /* 0x00000006b2067981 */ /* 0x000f62000c1e1900 */
[----:B------:R-:W-:Y:S02]  /*1050*/  HADD2.F32 R145, -RZ, R174.H0_H0 ;  /* 0x200000aeff917230 */ /* 0x000fe40000004100 */
[----:B------:R-:W-:Y:S02]  /*1060*/  HADD2.F32 R155, -RZ, R175.H0_H0 ;  /* 0x200000afff9b7230 */ /* 0x000fe40000004100 */
[----:B0-----:R-:W-:-:S05]  /*1070*/  @P0 IMAD.WIDE.U32 R176, R169, 0x10, R176 ;  /* 0x00000010a9b00825 */ /* 0x001fca00078e00b0 */
[----:B------:R0:W5:Y:S02]  /*1080*/  @P0 LDG.E.128 R60, desc[UR6][R176.64] ;  /* 0x00000006b03c0981 */ /* 0x000164000c1e1d00 */
[----:B0-----:R-:W-:Y:S01]  /*1090*/  IADD3 R177, PT, PT, R169, 0x20, RZ ;  /* 0x00000020a9b17810 */ /* 0x001fe20007ffe0ff */
[C---:B---3--:R-:W-:Y:S01]  /*10a0*/  FADD.FTZ R146, -R172.reuse, R136 ;  /* 0x00000088ac927221 */ /* 0x048fe20000010100 */
[----:B------:R-:W-:-:S03]  /*10b0*/  FADD.FTZ R148, -R172, R137 ;  /* 0x00000089ac947221 */ /* 0x000fc60000010100 */
[C---:B-----5:R-:W-:Y:S01]  /*10c0*/  FMUL.FTZ R147, R171.reuse, R146 ;  /* 0x00000092ab937220 */ /* 0x060fe20000410000 */
[----:B------:R-:W-:Y:S02]  /*10d0*/  HADD2.F32 R146, -RZ, R174.H1_H1 ;  /* 0x300000aeff927230 */ /* 0x000fe40000004100 */
[----:B----4-:R-:W-:Y:S01]  /*10e0*/  FMUL.FTZ R145, R140, R145 ;  /* 0x000000918c917220 */ /* 0x010fe20000410000 */
[----:B------:R-:W-:Y:S02]  /*10f0*/  HADD2.F32 R136, -RZ, R175.H1_H1 ;  /* 0x300000afff887230 */ /* 0x000fe40000004100 */
[C---:B------:R-:W-:Y:S01]  /*1100*/  FADD.FTZ R138, -R172.reuse, R138 ;  /* 0x0000008aac8a7221 */ /* 0x040fe20000010100 */
[----:B------:R-:W-:Y:S01]  /*1110*/  FADD.FTZ R168, -R172, R139 ;  /* 0x0000008baca87221 */ /* 0x000fe20000010100 */
[----:B------:R-:W-:Y:S01]  /*1120*/  FMUL.FTZ R148, R171, R148 ;  /* 0x00000094ab947220 */ /* 0x000fe20000410000 */
[----:B------:R-:W-:Y:S01]  /*1130*/  FMUL.FTZ R146, R141, R146 ;  /* 0x000000928d927220 */ /* 0x000fe20000410000 */
[----:B------:R-:W-:Y:S01]  /*1140*/  FADD.FTZ R137, RZ, R145 ;  /* 0x00000091ff897221 */ /* 0x000fe20000010000 */
[----:B------:R-:W-:Y:S01]  /*1150*/  FFMA.FTZ R139, R147, R145, RZ ;  /* 0x00000091938b7223 */ /* 0x000fe200000100ff */
[----:B------:R-:W-:Y:S01]  /*1160*/  FMUL.FTZ R157, R171, R138 ;  /* 0x0000008aab9d7220 */ /* 0x000fe20000410000 */
        /* <DEDUP_REMOVED lines=17> */
.L_x_12140:
[----:B------:R-:W-:Y:S05]  /*1280*/  BSYNC.RECONVERGENT B0 ;  /* 0x0000000000007941 */ /* 0x000fea0003800200 */
.L_x_12139:
        /* <DEDUP_REMOVED lines=17> */
[----:B------:R-:W-:Y:S01]  /*13a0*/  IADD3 R177, PT, PT, R177, 0x20, RZ ;  /* 0x00000020b1b17810 */ /* 0x000fe20007ffe0ff */
[C---:B---3--:R-:W-:Y:S01]  /*13b0*/  FADD.FTZ R164, -R172.reuse, R8 ;  /* 0x00000008aca47221 */ /* 0x048fe20000010100 */
[C---:B------:R-:W-:Y:S01]  /*13c0*/  FADD.FTZ R166, -R172.reuse, R9 ;  /* 0x00000009aca67221 */ /* 0x040fe20000010100 */
[----:B------:R-:W-:Y:S02]  /*13d0*/  FADD.FTZ R178, -R172, R10 ;  /* 0x0000000aacb27221 */ /* 0x000fe40000010100 */
[C---:B-----5:R-:W-:Y:S01]  /*13e0*/  FMUL.FTZ R9, R171.reuse, R164 ;  /* 0x000000a4ab097220 */ /* 0x060fe20000410000 */
[----:B------:R-:W-:Y:S02]  /*13f0*/  HADD2.F32 R164, -RZ, R180.H1_H1 ;  /* 0x300000b4ffa47230 */ /* 0x000fe40000004100 */
[----:B------:R-:W-:Y:S01]  /*1400*/  FMUL.FTZ R10, R171, R166 ;  /* 0x000000a6ab0a7220 */ /* 0x000fe20000410000 */
[----:B----4-:R-:W-:Y:S01]  /*1410*/  FMUL.FTZ R8, R136, R151 ;  /* 0x0000009788087220 */ /* 0x010fe20000410000 */
[----:B------:R-:W-:Y:S01]  /*1420*/  FADD.FTZ R202, -R172, R11 ;  /* 0x0000000bacca7221 */ /* 0x000fe20000010100 */
[----:B------:R-:W-:-:S02]  /*1430*/  HADD2.F32 R151, -RZ, R181.H0_H0 ;  /* 0x200000b5ff977230 */ /* 0x000fc40000004100 */
        /* <DEDUP_REMOVED lines=21> */
[----:B-1----:R-:W-:-:S07]  /*1590*/  FFMA.FTZ R176, R166, R164, R137 ;  /* 0x000000a4a6b07223 */ /* 0x002fce0000010089 */
.L_x_12142:
[----:B------:R-:W-:Y:S05]  /*15a0*/  BSYNC.RECONVERGENT B0 ;  /* 0x0000000000007941 */ /* 0x000fea0003800200 */
.L_x_12141:
        /* <DEDUP_REMOVED lines=19> */
[----:B------:R-:W-:Y:S01]  /*16e0*/  FADD.FTZ R16, -R172, R141 ;  /* 0x0000008dac107221 */ /* 0x000fe20000010100 */
[----:B------:R-:W-:Y:S02]  /*16f0*/  HADD2.F32 R140, -RZ, R182.H1_H1 ;  /* 0x300000b6ff8c7230 */ /* 0x000fe40000004100 */
[C---:B-----5:R-:W-:Y:S01]  /*1700*/  FMUL.FTZ R13, R171.reuse, R14 ;  /* 0x0000000eab0d7220 */ /* 0x060fe20000410000 */
[----:B------:R-:W-:Y:S01]  /*1710*/  FMUL.FTZ R16, R171, R16 ;  /* 0x00000010ab107220 */ /* 0x000fe20000410000 */
[--C-:B------:R-:W-:Y:S02]  /*1720*/  HADD2.F32 R141, -RZ, R183.reuse.H0_H0 ;  /* 0x200000b7ff8d7230 */ /* 0x100fe40000004100 */
[----:B----4-:R-:W-:Y:S01]  /*1730*/  FMUL.FTZ R14, R136, R15 ;  /* 0x0000000f880e7220 */ /* 0x010fe20000410000 */
        /* <DEDUP_REMOVED lines=9> */
[----:B------:R-:W-:-:S02]  /*17d0*/  HADD2.F32 R140, -RZ, R183.H1_H1 ;  /* 0x300000b7ff8c7230 */ /* 0x000fc40000004100 */
[----:B------:R-:W-:Y:S01]  /*17e0*/  FMUL.FTZ R149, R171, R142 ;  /* 0x0000008eab957220 */ /* 0x000fe20000410000 */
        /* <DEDUP_REMOVED lines=13> */
.L_x_12144:
[----:B------:R-:W-:Y:S05]  /*18c0*/  BSYNC.RECONVERGENT B0 ;  /* 0x0000000000007941 */ /* 0x000fea0003800200 */
.L_x_12143:
        /* <DEDUP_REMOVED lines=15> */
[----:B0-----:R-:W-:-:S05]  /*19c0*/  @P0 IMAD.WIDE.U32 R20, R177, 0x10, R20 ;  /* 0x00000010b1140825 */ /* 0x001fca00078e0014 */
[----:B------:R0:W5:Y:S01]  /*19d0*/  @P0 LDG.E.128 R48, desc[UR6][R20.64] ;  /* 0x0000000614300981 */ /* 0x000162000c1e1d00 */
[----:B------:R-:W-:Y:S01]  /*19e0*/  IADD3 R177, PT, PT, R177, 0x20, RZ ;  /* 0x00000020b1b17810 */ /* 0x000fe20007ffe0ff */
[C---:B---3--:R-:W-:Y:S01]  /*19f0*/  FADD.FTZ R18, -R172.reuse, R140 ;  /* 0x0000008cac127221 */ /* 0x048fe20000010100 */
[----:B------:R-:W-:Y:S01]  /*1a00*/  FADD.FTZ R152, -R172, R141 ;  /* 0x0000008dac987221 */ /* 0x000fe20000010100 */
[----:B------:R-:W-:Y:S02]  /*1a10*/  HADD2.F32 R140, -RZ, R184.H1_H1 ;  /* 0x300000b8ff8c7230 */ /* 0x000fe40000004100 */
[C---:B-----5:R-:W-:Y:S01]  /*1a20*/  FMUL.FTZ R19, R171.reuse, R18 ;  /* 0x00000012ab137220 */ /* 0x060fe20000410000 */
[----:B0-----:R-:W-:Y:S01]  /*1a30*/  FMUL.FTZ R20, R171, R152 ;  /* 0x00000098ab147220 */ /* 0x001fe20000410000 */
[----:B----4-:R-:W-:Y:S01]  /*1a40*/  FMUL.FTZ R18, R136, R23 ;  /* 0x0000001788127220 */ /* 0x010fe20000410000 */
[--C-:B------:R-:W-:Y:S02]  /*1a50*/  HADD2.F32 R23, -RZ, R185.reuse.H0_H0 ;  /* 0x200000b9ff177230 */ /* 0x100fe40000004100 */
        /* <DEDUP_REMOVED lines=24> */
.L_x_12146:
[----:B------:R-:W-:Y:S05]  /*1be0*/  BSYNC.RECONVERGENT B0 ;  /* 0x0000000000007941 */ /* 0x000fea0003800200 */
.L_x_12145:
        /* <DEDUP_REMOVED lines=13> */
[----:B------:R-:W-:Y:S02]  /*1cc0*/  HADD2.F32 R29, -RZ, R186.H0_H0 ;  /* 0x200000baff1d7230 */ /* 0x000fe40000004100 */
[----:B0-----:R-:W-:-:S05]  /*1cd0*/  @P0 IMAD.WIDE.U32 R142, R177, 0x10, R142 ;  /* 0x00000010b18e0825 */ /* 0x001fca00078e008e */
[----:B------:R-:W5:Y:S01]  /*1ce0*/  @P0 LDG.E.128 R44, desc[UR6][R142.64] ;  /* 0x000000068e2c0981 */ /* 0x000f62000c1e1d00 */
[----:B--2---:R-:W-:-:S05]  /*1cf0*/  IMAD.WIDE.U32 R140, R177, 0x4, R140 ;  /* 0x00000004b18c7825 */ /* 0x004fca00078e008c */
[----:B------:R0:W5:Y:S01]  /*1d00*/  LDG.E R22, desc[UR6][R140.64] ;  /* 0x000000068c167981 */ /* 0x000162000c1e1900 */
[----:B------:R-:W-:Y:S01]  /*1d10*/  IADD3 R177, PT, PT, R177, 0x20, RZ ;  /* 0x00000020b1b17810 */ /* 0x000fe20007ffe0ff */
[--C-:B0-----:R-:W-:Y:S02]  /*1d20*/  HADD2.F32 R140, -RZ, R187.reuse.H1_H1 ;  /* 0x300000bbff8c7230 */ /* 0x101fe40000004100 */
[C---:B---3--:R-:W-:Y:S01]  /*1d30*/  FADD.FTZ R142, -R172.reuse, R24 ;  /* 0x00000018ac8e7221 */ /* 0x048fe20000010100 */
[C---:B------:R-:W-:Y:S01]  /*1d40*/  FADD.FTZ R150, -R172.reuse, R25 ;  /* 0x00000019ac967221 */ /* 0x040fe20000010100 */
[----:B------:R-:W-:Y:S02]  /*1d50*/  FADD.FTZ R156, -R172, R26 ;  /* 0x0000001aac9c7221 */ /* 0x000fe40000010100 */
[C---:B-----5:R-:W-:Y:S01]  /*1d60*/  FMUL.FTZ R25, R171.reuse, R142 ;  /* 0x0000008eab197220 */ /* 0x060fe20000410000 */
[----:B------:R-:W-:Y:S02]  /*1d70*/  HADD2.F32 R142, -RZ, R186.H1_H1 ;  /* 0x300000baff8e7230 */ /* 0x000fe40000004100 */
[----:B------:R-:W-:Y:S01]  /*1d80*/  FMUL.FTZ R26, R171, R150 ;  /* 0x00000096ab1a7220 */ /* 0x000fe20000410000 */
[----:B----4-:R-:W-:Y:S01]  /*1d90*/  FMUL.FTZ R24, R136, R29 ;  /* 0x0000001d88187220 */ /* 0x010fe20000410000 */
[----:B------:R-:W-:-:S02]  /*1da0*/  HADD2.F32 R29, -RZ, R187.H0_H0 ;  /* 0x200000bbff1d7230 */ /* 0x000fc40000004100 */
[----:B------:R-:W-:Y:S01]  /*1db0*/  FADD.FTZ R178, -R172, R27 ;  /* 0x0000001bacb27221 */ /* 0x000fe20000010100 */
        /* <DEDUP_REMOVED lines=21> */
.L_x_12148:
[----:B------:R-:W-:Y:S05]  /*1f10*/  BSYNC.RECONVERGENT B0 ;  /* 0x0000000000007941 */ /* 0x000fea0003800200 */
.L_x_12147:
        /* <DEDUP_REMOVED lines=12> */
[----:B-1----:R-:W-:Y:S02]  /*1fe0*/  IMAD.WIDE.U32 R136, R177, 0x10, R30 ;  /* 0x00000010b1887825 */ /* 0x002fe400078e001e */
[----:B------:R-:W0:Y:S04]  /*1ff0*/  LDC.64 R30, c[0x0][0x3b0] ;  /* 0x0000ec00ff1e7b82 */ /* 0x000e280000000a00 */
[----:B------:R-:W3:Y:S01]  /*2000*/  LDG.E.128 R136, desc[UR6][R136.64] ;  /* 0x0000000688887981 */ /* 0x000ee2000c1e1d00 */
[----:B------:R-:W-:-:S02]  /*2010*/  HADD2.F32 R159, -RZ, R188.H0_H0 ;  /* 0x200000bcff9f7230 */ /* 0x000fc40000004100 */
[----:B0-----:R-:W-:-:S05]  /*2020*/  IMAD.WIDE.U32 R140, R177, 0x4, R30 ;  /* 0x00000004b18c7825 */ /* 0x001fca00078e001e */
[----:B------:R0:W5:Y:S02]  /*2030*/  LDG.E R28, desc[UR6][R140.64] ;  /* 0x000000068c1c7981 */ /* 0x000164000c1e1900 */
[--C-:B0-----:R-:W-:Y:S02]  /*2040*/  HADD2.F32 R140, -RZ, R189.reuse.H1_H1 ;  /* 0x300000bdff8c7230 */ /* 0x101fe40000004100 */
[C---:B--2---:R-:W-:Y:S01]  /*2050*/  FADD.FTZ R30, -R172.reuse, R32 ;  /* 0x00000020ac1e7221 */ /* 0x044fe20000010100 */
[C---:B------:R-:W-:Y:S01]  /*2060*/  FADD.FTZ R142, -R172.reuse, R33 ;  /* 0x00000021ac8e7221 */ /* 0x040fe20000010100 */
[C---:B------:R-:W-:Y:S01]  /*2070*/  FADD.FTZ R162, -R172.reuse, R34 ;  /* 0x00000022aca27221 */ /* 0x040fe20000010100 */
[----:B------:R-:W-:Y:S02]  /*2080*/  HADD2.F32 R34, -RZ, R188.H1_H1 ;  /* 0x300000bcff227230 */ /* 0x000fe40000004100 */
[C---:B-----5:R-:W-:Y:S01]  /*2090*/  FMUL.FTZ R31, R171.reuse, R30 ;  /* 0x0000001eab1f7220 */ /* 0x060fe20000410000 */
[----:B------:R-:W-:Y:S01]  /*20a0*/  FMUL.FTZ R32, R171, R142 ;  /* 0x0000008eab207220 */ /* 0x000fe20000410000 */
[----:B------:R-:W-:Y:S01]  /*20b0*/  FADD.FTZ R172, -R172, R35 ;  /* 0x00000023acac7221 */ /* 0x000fe20000010100 */
[----:B------:R-:W-:-:S02]  /*20c0*/  HADD2.F32 R35, -RZ, R189.H0_H0 ;  /* 0x200000bdff237230 */ /* 0x000fc40000004100 */
        /* <DEDUP_REMOVED lines=22> */
.L_x_12150:
[----:B------:R-:W-:Y:S05]  /*2230*/  BSYNC.RECONVERGENT B0 ;  /* 0x0000000000007941 */ /* 0x000fea0003800200 */
.L_x_12149:
        /* <DEDUP_REMOVED lines=23> */
.L_x_12226:
        /* <DEDUP_REMOVED lines=16> */
[----:B------:R-:W-:Y:S01]  /*24b0*/  ISETP.NE.U32.AND P5, PT, RZ, UR12, PT ;  /* 0x0000000cff007c0c */ /* 0x000fe2000bfa5070 */
[----:B------:R-:W-:Y:S03]  /*24c0*/  BSSY.RECONVERGENT B2, `(.L_x_12156) ;  /* 0x0000063000027945 */ /* 0x000fe60003800200 */
[----:B------:R-:W-:-:S13]  /*24d0*/  ISETP.NE.AND.EX P5, PT, RZ, UR13, PT, P5 ;  /* 0x0000000dff007c0c */ /* 0x000fda000bfa5350 */
[----:B------:R-:W-:Y:S05]  /*24e0*/  @P5 BRA `(.L_x_12157) ;  /* 0x0000000000c85947 */ /* 0x000fea0003800000 */
[----:B------:R-:W-:Y:S01]  /*24f0*/  FFMA.FTZ R140, R147, R173, R172 ;  /* 0x000000ad938c7223 */ /* 0x000fe200000100ac */
[----:B------:R-:W-:-:S03]  /*2500*/  LOP3.LUT P6, RZ, R6, 0xff, RZ, 0xc0, !PT ;  /* 0x000000ff06ff7812 */ /* 0x000fc600078cc0ff */
[----:B------:R-:W-:-:S04]  /*2510*/  FADD.FTZ R140, R145, -R140 ;  /* 0x8000008c918c7221 */ /* 0x000fc80000010000 */
[----:B-----5:R-:W-:Y:S01]  /*2520*/  FMUL.FTZ R141, R171, R140 ;  /* 0x0000008cab8d7220 */ /* 0x020fe20000410000 */
[----:B------:R-:W-:-:S03]  /*2530*/  HFMA2 R140, -RZ, RZ, 0, 0 ;  /* 0x00000000ff8c7431 */ /* 0x000fc600000001ff */
[----:B------:R-:W-:Y:S02]  /*2540*/  FMUL.FTZ R141, R141, R170 ;  /* 0x000000aa8d8d7220 */ /* 0x000fe40000410000 */
[----:B0-----:R-:W-:Y:S02]  /*2550*/  @P6 HADD2.F32 R142, -RZ, R190.H0_H0 ;  /* 0x200000beff8e6230 */ /* 0x001fe40000004100 */
[----:B------:R-:W-:-:S04]  /*2560*/  FMUL.FTZ R141, R141, UR14 ;  /* 0x0000000e8d8d7c20 */ /* 0x000fc80008410000 */
[----:B------:R-:W-:Y:S01]  /*2570*/  FMUL.FTZ R136, R136, R141 ;  /* 0x0000008d88887220 */ /* 0x000fe20000410000 */
[----:B------:R-:W-:Y:S01]  /*2580*/  @P6 FMUL.FTZ R140, R141, R142 ;  /* 0x0000008e8d8c6220 */ /* 0x000fe20000410000 */
[-CC-:B------:R-:W-:Y:S01]  /*2590*/  FFMA.FTZ R141, R148, R173.reuse, R172.reuse ;  /* 0x000000ad948d7223 */ /* 0x180fe200000100ac */
[----:B------:R-:W-:Y:S02]  /*25a0*/  FFMA.FTZ R142, R157, R173, R172 ;  /* 0x000000ad9d8e7223 */ /* 0x000fe400000100ac */
[----:B------:R-:W-:Y:S01]  /*25b0*/  FSEL R143, R136, RZ, P6 ;  /* 0x000000ff888f7208 */ /* 0x000fe20003000000 */
[----:B------:R-:W-:Y:S01]  /*25c0*/  FADD.FTZ R136, R146, -R141 ;  /* 0x8000008d92887221 */ /* 0x000fe20000010000 */
[----:B------:R-:W-:Y:S01]  /*25d0*/  LOP3.LUT P6, RZ, R6, 0xff00, RZ, 0xc0, !PT ;  /* 0x0000ff0006ff7812 */ /* 0x000fe200078cc0ff */
[----:B------:R-:W-:Y:S02]  /*25e0*/  FADD.FTZ R142, R155, -R142 ;  /* 0x8000008e9b8e7221 */ /* 0x000fe40000010000 */
[----:B------:R-:W-:-:S04]  /*25f0*/  FMUL.FTZ R141, R171, R136 ;  /* 0x00000088ab8d7220 */ /* 0x000fc80000410000 */
[----:B------:R-:W-:Y:S01]  /*2600*/  FMUL.FTZ R136, R141, R170 ;  /* 0x000000aa8d887220 */ /* 0x000fe20000410000 */
[----:B------:R-:W-:-:S03]  /*2610*/  MOV R141, RZ ;  /* 0x000000ff008d7202 */ /* 0x000fc60000000f00 */
[----:B------:R-:W-:Y:S02]  /*2620*/  FMUL.FTZ R136, R136, UR14 ;  /* 0x0000000e88887c20 */ /* 0x000fe40008410000 */
[----:B------:R-:W-:Y:S02]  /*2630*/  @P6 HADD2.F32 R177, -RZ, R190.H1_H1 ;  /* 0x300000beffb16230 */ /* 0x000fe40000004100 */
[----:B------:R-:W-:-:S03]  /*2640*/  FMUL.FTZ R137, R137, R136 ;  /* 0x0000008889897220 */ /* 0x000fc60000410000 */
[----:B------:R-:W-:Y:S02]  /*2650*/  @P6 FMUL.FTZ R141, R136, R177 ;  /* 0x000000b1888d6220 */ /* 0x000fe40000410000 */
[----:B------:R-:W-:Y:S01]  /*2660*/  FSEL R136, R137, RZ, P6 ;  /* 0x000000ff89887208 */ /* 0x000fe20003000000 */
[----:B------:R-:W-:Y:S01]  /*2670*/  FMUL.FTZ R137, R171, R142 ;  /* 0x0000008eab897220 */ /* 0x000fe20000410000 */
[----:B------:R-:W-:Y:S01]  /*2680*/  LOP3.LUT P6, RZ, R6, 0xff0000, RZ, 0xc0, !PT ;  /* 0x00ff000006ff7812 */ /* 0x000fe200078cc0ff */
[----:B------:R-:W-:Y:S02]  /*2690*/  HFMA2 R142, -RZ, RZ, 0, 0 ;  /* 0x00000000ff8e7431 */ /* 0x000fe400000001ff */
[----:B------:R-:W-:-:S04]  /*26a0*/  FMUL.FTZ R137, R137, R170 ;  /* 0x000000aa89897220 */ /* 0x000fc80000410000 */
[----:B------:R-:W-:-:S04]  /*26b0*/  FMUL.FTZ R137, R137, UR14 ;  /* 0x0000000e89897c20 */ /* 0x000fc80008410000 */
[----:B------:R-:W-:Y:S02]  /*26c0*/  FMUL.FTZ R138, R138, R137 ;  /* 0x000000898a8a7220 */ /* 0x000fe40000410000 */
[----:B------:R-:W-:-:S05]  /*26d0*/  @P6 HADD2.F32 R176, -RZ, R191.H0_H0 ;  /* 0x200000bfffb06230 */ /* 0x000fca0000004100 */
[----:B------:R-:W-:Y:S01]  /*26e0*/  @P6 FMUL.FTZ R142, R137, R176 ;  /* 0x000000b0898e6220 */ /* 0x000fe20000410000 */
[----:B------:R-:W-:Y:S01]  /*26f0*/  FSEL R137, R138, RZ, P6 ;  /* 0x000000ff8a897208 */ /* 0x000fe20003000000 */
[----:B------:R-:W-:Y:S01]  /*2700*/  FFMA.FTZ R138, R168, R173, R172 ;  /* 0x000000ada88a7223 */ /* 0x000fe200000100ac */
[----:B------:R-:W-:Y:S01]  /*2710*/  ISETP.GE.U32.AND P6, PT, R6, 0x1000000, PT ;  /* 0x010000000600780c */ /* 0x000fe20003fc6070 */
[----:B------:R-:W-:Y:S01]  /*2720*/  FADD.FTZ R176, R84, R143 ;  /* 0x0000008f54b07221 */ /* 0x000fe20000010000 */
[----:B------:R-:W-:Y:S01]  /*2730*/  MOV R143, RZ ;  /* 0x000000ff008f7202 */ /* 0x000fe20000000f00 */
[----:B------:R-:W-:Y:S01]  /*2740*/  FADD.FTZ R138, R167, -R138 ;  /* 0x8000008aa78a7221 */ /* 0x000fe20000010000 */
[----:B------:R-:W-:-:S03]  /*2750*/  FADD.FTZ R178, R86, R137 ;  /* 0x0000008956b27221 */ /* 0x000fc60000010000 */
[----:B------:R-:W-:-:S04]  /*2760*/  FMUL.FTZ R177, R171, R138 ;  /* 0x0000008aabb17220 */ /* 0x000fc80000410000 */
[----:B------:R-:W-:-:S04]  /*2770*/  FMUL.FTZ R177, R177, R170 ;  /* 0x000000aab1b17220 */ /* 0x000fc80000410000 */
[----:B------:R-:W-:Y:S01]  /*2780*/  FMUL.FTZ R138, R177, UR14 ;  /* 0x0000000eb18a7c20 */ /* 0x000fe20008410000 */
[----:B------:R-:W-:-:S03]  /*2790*/  FADD.FTZ R177, R85, R136 ;  /* 0x0000008855b17221 */ /* 0x000fc60000010000 */
[----:B------:R-:W-:-:S05]  /*27a0*/  FMUL.FTZ R139, R139, R138 ;  /* 0x0000008a8b8b7220 */ /* 0x000fca0000410000 */
[----:B------:R-:W-:-:S05]  /*27b0*/  FSEL R202, R139, RZ, P6 ;  /* 0x000000ff8bca7208 */ /* 0x000fca0003000000 */
[----:B------:R-:W-:Y:S01]  /*27c0*/  FADD.FTZ R179, R87, R202 ;  /* 0x000000ca57b37221 */ /* 0x000fe20000010000 */
[----:B------:R-:W-:Y:S06]  /*27d0*/  @!P6 BRA `(.L_x_12158) ;  /* 0x0000000000c4e947 */ /* 0x000fec0003800000 */
[----:B------:R-:W-:-:S05]  /*27e0*/  HADD2.F32 R143, -RZ, R191.H1_H1 ;  /* 0x300000bfff8f7230 */ /* 0x000fca0000004100 */
[----:B------:R-:W-:Y:S01]  /*27f0*/  FMUL.FTZ R143, R138, R143 ;  /* 0x0000008f8a8f7220 */ /* 0x000fe20000410000 */
[----:B------:R-:W-:Y:S06]  /*2800*/  BRA `(.L_x_12158) ;  /* 0x0000000000b87947 */ /* 0x000fec0003800000 */
.L_x_12157:
[----:B------:R-:W-:Y:S01]  /*2810*/  FFMA.FTZ R36, R147, R173, R172 ;  /* 0x000000ad93247223 */ /* 0x000fe200000100ac */
[----:B------:R-:W-:Y:S02]  /*2820*/  LOP3.LUT P6, RZ, R6, 0xff, RZ, 0xc0, !PT ;  /* 0x000000ff06ff7812 */ /* 0x000fe400078cc0ff */
[----:B------:R-:W-:Y:S02]  /*2830*/  CS2R R140, SRZ ;  /* 0x00000000008c7805 */ /* 0x000fe4000001ff00 */
[----:B0-----:R-:W-:Y:S01]  /*2840*/  CS2R R142, SRZ ;  /* 0x00000000008e7805 */ /* 0x001fe2000001ff00 */
[----:B------:R-:W-:-:S04]  /*2850*/  FADD.FTZ R36, R145, -R36 ;  /* 0x8000002491247221 */ /* 0x000fc80000010000 */
[----:B-----5:R-:W-:-:S04]  /*2860*/  FMUL.FTZ R36, R171, R36 ;  /* 0x00000024ab247220 */ /* 0x020fc80000410000 */
[----:B------:R-:W-:Y:S01]  /*2870*/  FMUL.FTZ R37, R36, R170 ;  /* 0x000000aa24257220 */ /* 0x000fe20000410000 */
[----:B------:R-:W-:-:S03]  /*2880*/  @P6 HADD2.F32 R38, -RZ, R190.H0_H0 ;  /* 0x200000beff266230 */ /* 0x000fc60000004100 */
[----:B------:R-:W-:-:S04]  /*2890*/  FMUL.FTZ R37, R37, UR14 ;  /* 0x0000000e25257c20 */ /* 0x000fc80008410000 */
[----:B------:R-:W-:Y:S01]  /*28a0*/  FMUL.FTZ R136, R136, R37 ;  /* 0x0000002588887220 */ /* 0x000fe20000410000 */
[----:B------:R-:W-:Y:S01]  /*28b0*/  @P6 FMUL.FTZ R140, R37, R38 ;  /* 0x00000026258c6220 */ /* 0x000fe20000410000 */
[----:B------:R-:W-:-:S03]  /*28c0*/  FFMA.FTZ R37, R148, R173, R172 ;  /* 0x000000ad94257223 */ /* 0x000fc600000100ac */
[----:B------:R-:W-:Y:S01]  /*28d0*/  FSEL R177, R136, RZ, P6 ;  /* 0x000000ff88b17208 */ /* 0x000fe20003000000 */
[----:B------:R-:W-:Y:S01]  /*28e0*/  FADD.FTZ R38, R146, -R37 ;  /* 0x8000002592267221 */ /* 0x000fe20000010000 */
[----:B------:R-:W-:-:S03]  /*28f0*/  LOP3.LUT P6, RZ, R6, 0xff00, RZ, 0xc0, !PT ;  /* 0x0000ff0006ff7812 */ /* 0x000fc600078cc0ff */
[----:B------:R-:W-:-:S04]  /*2900*/  FMUL.FTZ R37, R171, R38 ;  /* 0x00000026ab257220 */ /* 0x000fc80000410000 */
[----:B------:R-:W-:-:S04]  /*2910*/  FMUL.FTZ R38, R37, R170 ;  /* 0x000000aa25267220 */ /* 0x000fc80000410000 */
[----:B------:R-:W-:Y:S02]  /*2920*/  FMUL.FTZ R38, R38, UR14 ;  /* 0x0000000e26267c20 */ /* 0x000fe40008410000 */
[----:B------:R-:W-:Y:S02]  /*2930*/  @P6 HADD2.F32 R39, -RZ, R190.H1_H1 ;  /* 0x300000beff276230 */ /* 0x000fe40000004100 */
[----:B------:R-:W-:-:S03]  /*2940*/  FMUL.FTZ R137, R137, R38 ;  /* 0x0000002689897220 */ /* 0x000fc60000410000 */
[----:B------:R-:W-:Y:S01]  /*2950*/  @P6 FMUL.FTZ R141, R38, R39 ;  /* 0x00000027268d6220 */ /* 0x000fe20000410000 */
[----:B------:R-:W-:Y:S01]  /*2960*/  FFMA.FTZ R38, R157, R173, R172 ;  /* 0x000000ad9d267223 */ /* 0x000fe200000100ac */
[----:B------:R-:W-:Y:S02]  /*2970*/  FSEL R136, R137, RZ, P6 ;  /* 0x000000ff89887208 */ /* 0x000fe40003000000 */
[----:B------:R-:W-:Y:S01]  /*2980*/  LOP3.LUT P6, RZ, R6, 0xff0000, RZ, 0xc0, !PT ;  /* 0x00ff000006ff7812 */ /* 0x000fe200078cc0ff */
[----:B------:R-:W-:-:S04]  /*2990*/  FADD.FTZ R38, R155, -R38 ;  /* 0x800000269b267221 */ /* 0x000fc80000010000 */
[----:B------:R-:W-:-:S04]  /*29a0*/  FMUL.FTZ R38, R171, R38 ;  /* 0x00000026ab267220 */ /* 0x000fc80000410000 */
[----:B------:R-:W-:-:S04]  /*29b0*/  FMUL.FTZ R39, R38, R170 ;  /* 0x000000aa26277220 */ /* 0x000fc80000410000 */
[----:B------:R-:W-:Y:S01]  /*29c0*/  FMUL.FTZ R39, R39, UR14 ;  /* 0x0000000e27277c20 */ /* 0x000fe20008410000 */
[----:B------:R-:W-:-:S03]  /*29d0*/  @P6 HADD2.F32 R176, -RZ, R191.H0_H0 ;  /* 0x200000bfffb06230 */ /* 0x000fc60000004100 */
[----:B------:R-:W-:Y:S02]  /*29e0*/  FMUL.FTZ R138, R138, R39 ;  /* 0x000000278a8a7220 */ /* 0x000fe40000410000 */
[----:B------:R-:W-:Y:S01]  /*29f0*/  @P6 FMUL.FTZ R142, R39, R176 ;  /* 0x000000b0278e6220 */ /* 0x000fe20000410000 */
[----:B------:R-:W-:Y:S01]  /*2a00*/  FADD.FTZ R176, R84, R177 ;  /* 0x000000b154b07221 */ /* 0x000fe20000010000 */
[----:B------:R-:W-:Y:S01]  /*2a10*/  FADD.FTZ R177, R85, R136 ;  /* 0x0000008855b17221 */ /* 0x000fe20000010000 */
[----:B------:R-:W-:Y:S01]  /*2a20*/  FSEL R137, R138, RZ, P6 ;  /* 0x000000ff8a897208 */ /* 0x000fe20003000000 */
[----:B------:R-:W-:Y:S01]  /*2a30*/  FFMA.FTZ R138, R168, R173, R172 ;  /* 0x000000ada88a7223 */ /* 0x000fe200000100ac */
[----:B------:R-:W-:-:S03]  /*2a40*/  ISETP.GE.U32.AND P6, PT, R6, 0x1000000, PT ;  /* 0x010000000600780c */ /* 0x000fc60003fc6070 */
[----:B------:R-:W-:Y:S01]  /*2a50*/  FADD.FTZ R138, R167, -R138 ;  /* 0x8000008aa78a7221 */ /* 0x000fe20000010000 */
[----:B------:R-:W-:-:S03]  /*2a60*/  FADD.FTZ R178, R86, R137 ;  /* 0x0000008956b27221 */ /* 0x000fc60000010000 */
[----:B------:R-:W-:-:S04]  /*2a70*/  FMUL.FTZ R39, R171, R138 ;  /* 0x0000008aab277220 */ /* 0x000fc80000410000 */
[----:B------:R-:W-:Y:S02]  /*2a80*/  FMUL.FTZ R138, R39, R170 ;  /* 0x000000aa278a7220 */ /* 0x000fe40000410000 */
[----:B------:R-:W-:Y:S02]  /*2a90*/  @P6 HADD2.F32 R179, -RZ, R191.H1_H1 ;  /* 0x300000bfffb36230 */ /* 0x000fe40000004100 */
[----:B------:R-:W-:-:S04]  /*2aa0*/  FMUL.FTZ R138, R138, UR14 ;  /* 0x0000000e8a8a7c20 */ /* 0x000fc80008410000 */
[----:B------:R-:W-:Y:S01]  /*2ab0*/  FMUL.FTZ R139, R139, R138 ;  /* 0x0000008a8b8b7220 */ /* 0x000fe20000410000 */
[----:B------:R-:W-:-:S04]  /*2ac0*/  @P6 FMUL.FTZ R143, R138, R179 ;  /* 0x000000b38a8f6220 */ /* 0x000fc80000410000 */
[----:B------:R-:W-:-:S05]  /*2ad0*/  FSEL R202, R139, RZ, P6 ;  /* 0x000000ff8bca7208 */ /* 0x000fca0003000000 */
[----:B------:R-:W-:-:S07]  /*2ae0*/  FADD.FTZ R179, R87, R202 ;  /* 0x000000ca57b37221 */ /* 0x000fce0000010000 */
.L_x_12158:
[----:B------:R-:W-:Y:S05]  /*2af0*/  BSYNC.RECONVERGENT B2 ;  /* 0x0000000000027941 */ /* 0x000fea0003800200 */
.L_x_12156:
        /* <DEDUP_REMOVED lines=11> */
.L_x_12155:
[----:B------:R-:W-:Y:S05]  /*2bb0*/  BSYNC.RECONVERGENT B1 ;  /* 0x0000000000017941 */ /* 0x000fea0003800200 */
.L_x_12154:
[----:B------:R-:W-:Y:S04]  /*2bc0*/  BSSY.RECONVERGENT B1, `(.L_x_12159) ;  /* 0x0000074000017945 */ /* 0x000fe80003800200 */
[----:B------:R-:W-:Y:S05]  /*2bd0*/  @!P4 BRA `(.L_x_12160) ;  /* 0x0000000400c8c947 */ /* 0x000fea0003800000 */
[----:B--2---:R-:W1:Y:S02]  /*2be0*/  LDC.64 R136, c[0x0][0x390] ;  /* 0x0000e400ff887b82 */ /* 0x004e640000000a00 */
[----:B-1----:R-:W-:-:S06]  /*2bf0*/  IMAD.WIDE.U32 R136, R169, 0x10, R136 ;  /* 0x00000010a9887825 */ /* 0x002fcc00078e0088 */
[----:B------:R-:W5:Y:S01]  /*2c00*/  LDG.E.128 R136, desc[UR6][R136.64] ;  /* 0x0000000688887981 */ /* 0x000f62000c1e1d00 */
[----:B------:R-:W-:Y:S01]  /*2c10*/  ISETP.NE.U32.AND P4, PT, RZ, UR12, PT ;  /* 0x0000000cff007c0c */ /* 0x000fe2000bf85070 */
[----:B------:R-:W-:Y:S03]  /*2c20*/  BSSY.RECONVERGENT B2, `(.L_x_12161) ;  /* 0x0000066000027945 */ /* 0x000fe60003800200 */
[----:B------:R-:W-:-:S13]  /*2c30*/  ISETP.NE.AND.EX P4, PT, RZ, UR13, PT, P4 ;  /* 0x0000000dff007c0c */ /* 0x000fda000bf85340 */
[----:B------:R-:W-:Y:S05]  /*2c40*/  @!P4 BRA `(.L_x_12162) ;  /* 0x0000000000ccc947 */ /* 0x000fea0003800000 */
[-CC-:B------:R-:W-:Y:S01]  /*2c50*/  FFMA.FTZ R37, R9, R173.reuse, R172.reuse ;  /* 0x000000ad09257223 */ /* 0x180fe200000100ac */
[----:B------:R-:W-:Y:S01]  /*2c60*/  LOP3.LUT P5, RZ, R7, 0xff, RZ, 0xc0, !PT ;  /* 0x000000ff07ff7812 */ /* 0x000fe200078ac0ff */
[-CC-:B0-----:R-:W-:Y:S01]  /*2c70*/  FFMA.FTZ R142, R10, R173.reuse, R172.reuse ;  /* 0x000000ad0a8e7223 */ /* 0x181fe200000100ac */
[----:B------:R-:W-:Y:S01]  /*2c80*/  CS2R R140, SRZ ;  /* 0x00000000008c7805 */ /* 0x000fe2000001ff00 */
[----:B------:R-:W-:Y:S01]  /*2c90*/  FADD.FTZ R36, R8, -R37 ;  /* 0x8000002508247221 */ /* 0x000fe20000010000 */
[----:B------:R-:W-:Y:S01]  /*2ca0*/  FFMA.FTZ R177, R166, R173, R172 ;  /* 0x000000ada6b17223 */ /* 0x000fe200000100ac */
[----:B------:R-:W-:Y:S02]  /*2cb0*/  FADD.FTZ R142, R11, -R142 ;  /* 0x8000008e0b8e7221 */ /* 0x000fe40000010000 */
[----:B-----5:R-:W-:Y:S01]  /*2cc0*/  FMUL.FTZ R36, R171, R36 ;  /* 0x00000024ab247220 */ /* 0x020fe20000410000 */
[----:B------:R-:W-:-:S03]  /*2cd0*/  FADD.FTZ R176, R164, -R177 ;  /* 0x800000b1a4b07221 */ /* 0x000fc60000010000 */
[----:B------:R-:W-:Y:S01]  /*2ce0*/  FMUL.FTZ R37, R36, R170 ;  /* 0x000000aa24257220 */ /* 0x000fe20000410000 */
[----:B------:R-:W-:Y:S01]  /*2cf0*/  FMUL.FTZ R177, R171, R176 ;  /* 0x000000b0abb17220 */ /* 0x000fe20000410000 */
[----:B------:R-:W-:Y:S02]  /*2d00*/  @P5 HADD2.F32 R38, -RZ, R192.H0_H0 ;  /* 0x200000c0ff265230 */ /* 0x000fe40000004100 */
[----:B------:R-:W-:-:S04]  /*2d10*/  FMUL.FTZ R37, R37, UR14 ;  /* 0x0000000e25257c20 */ /* 0x000fc80008410000 */
[----:B------:R-:W-:Y:S01]  /*2d20*/  FMUL.FTZ R136, R136, R37 ;  /* 0x0000002588887220 */ /* 0x000fe20000410000 */
[----:B------:R-:W-:Y:S01]  /*2d30*/  @P5 FMUL.FTZ R140, R37, R38 ;  /* 0x00000026258c5220 */ /* 0x000fe20000410000 */
[----:B------:R-:W-:-:S03]  /*2d40*/  FMUL.FTZ R37, R171, R142 ;  /* 0x0000008eab257220 */ /* 0x000fc60000410000 */
[----:B------:R-:W-:Y:S01]  /*2d50*/  FSEL R39, R136, RZ, P5 ;  /* 0x000000ff88277208 */ /* 0x000fe20002800000 */
[----:B------:R-:W-:Y:S01]  /*2d60*/  FMUL.FTZ R38, R37, R170 ;  /* 0x000000aa25267220 */ /* 0x000fe20000410000 */
[----:B------:R-:W-:Y:S01]  /*2d70*/  LOP3.LUT P5, RZ, R7, 0xff00, RZ, 0xc0, !PT ;  /* 0x0000ff0007ff7812 */ /* 0x000fe200078ac0ff */
[----:B------:R-:W-:Y:S02]  /*2d80*/  FFMA.FTZ R136, R153, R173, R172 ;  /* 0x000000ad99887223 */ /* 0x000fe400000100ac */
[----:B------:R-:W-:Y:S01]  /*2d90*/  FMUL.FTZ R38, R38, UR14 ;  /* 0x0000000e26267c20 */ /* 0x000fe20008410000 */
[----:B------:R-:W-:Y:S01]  /*2da0*/  FADD.FTZ R80, R80, R39 ;  /* 0x0000002750507221 */ /* 0x000fe20000010000 */
[----:B------:R-:W-:Y:S01]  /*2db0*/  FADD.FTZ R142, R151, -R136 ;  /* 0x80000088978e7221 */ /* 0x000fe20000010000 */
[----:B------:R-:W-:Y:S01]  /*2dc0*/  MOV R39, R177 ;  /* 0x000000b100277202 */ /* 0x000fe20000000f00 */
[----:B------:R-:W-:-:S05]  /*2dd0*/  FMUL.FTZ R137, R137, R38 ;  /* 0x0000002689897220 */ /* 0x000fca0000410000 */
[----:B------:R-:W-:Y:S01]  /*2de0*/  FSEL R136, R137, RZ, P5 ;  /* 0x000000ff89887208 */ /* 0x000fe20002800000 */
[----:B------:R-:W-:-:S04]  /*2df0*/  @P5 HADD2.F32 R143, -RZ, R192.H1_H1 ;  /* 0x300000c0ff8f5230 */ /* 0x000fc80000004100 */
[----:B------:R-:W-:Y:S01]  /*2e00*/  FADD.FTZ R81, R81, R136 ;  /* 0x0000008851517221 */ /* 0x000fe20000010000 */
[----:B------:R-:W-:Y:S01]  /*2e10*/  @P5 FMUL.FTZ R141, R38, R143 ;  /* 0x0000008f268d5220 */ /* 0x000fe20000410000 */
[----:B------:R-:W-:Y:S01]  /*2e20*/  LOP3.LUT P5, RZ, R7, 0xff0000, RZ, 0xc0, !PT ;  /* 0x00ff000007ff7812 */ /* 0x000fe200078ac0ff */
[----:B------:R-:W-:Y:S01]  /*2e30*/  FMUL.FTZ R38, R171, R142 ;  /* 0x0000008eab267220 */ /* 0x000fe20000410000 */
[-C--:B------:R-:W-:Y:S01]  /*2e40*/  FMUL.FTZ R143, R177, R170.reuse ;  /* 0x000000aab18f7220 */ /* 0x080fe20000410000 */
[----:B------:R-:W-:Y:S02]  /*2e50*/  HFMA2 R142, -RZ, RZ, 0, 0 ;  /* 0x00000000ff8e7431 */ /* 0x000fe400000001ff */
[----:B------:R-:W-:Y:S01]  /*2e60*/  FMUL.FTZ R137, R38, R170 ;  /* 0x000000aa26897220 */ /* 0x000fe20000410000 */
[----:B------:R-:W-:-:S03]  /*2e70*/  FMUL.FTZ R178, R143, UR14 ;  /* 0x0000000e8fb27c20 */ /* 0x000fc60008410000 */
[----:B------:R-:W-:Y:S01]  /*2e80*/  FMUL.FTZ R137, R137, UR14 ;  /* 0x0000000e89897c20 */ /* 0x000fe20008410000 */
[----:B------:R-:W-:-:S03]  /*2e90*/  FMUL.FTZ R143, R139, R178 ;  /* 0x000000b28b8f7220 */ /* 0x000fc60000410000 */
[----:B------:R-:W-:Y:S01]  /*2ea0*/  FMUL.FTZ R138, R138, R137 ;  /* 0x000000898a8a7220 */ /* 0x000fe20000410000 */
[----:B------:R-:W-:-:S04]  /*2eb0*/  @P5 HADD2.F32 R176, -RZ, R193.H0_H0 ;  /* 0x200000c1ffb05230 */ /* 0x000fc80000004100 */
[----:B------:R-:W-:Y:S01]  /*2ec0*/  FSEL R139, R138, RZ, P5 ;  /* 0x000000ff8a8b7208 */ /* 0x000fe20002800000 */
[----:B------:R-:W-:Y:S01]  /*2ed0*/  @P5 FMUL.FTZ R142, R137, R176 ;  /* 0x000000b0898e5220 */ /* 0x000fe20000410000 */
[----:B------:R-:W-:-:S03]  /*2ee0*/  ISETP.GE.U32.AND P5, PT, R7, 0x1000000, PT ;  /* 0x010000000700780c */ /* 0x000fc60003fa6070 */
[----:B------:R-:W-:Y:S01]  /*2ef0*/  FADD.FTZ R82, R82, R139 ;  /* 0x0000008b52527221 */ /* 0x000fe20000010000 */
[----:B------:R-:W-:Y:S02]  /*2f00*/  FSEL R138, R143, RZ, P5 ;  /* 0x000000ff8f8a7208 */ /* 0x000fe40002800000 */
[----:B------:R-:W-:-:S03]  /*2f10*/  MOV R143, RZ ;  /* 0x000000ff008f7202 */ /* 0x000fc60000000f00 */
[----:B------:R-:W-:-:S04]  /*2f20*/  FADD.FTZ R83, R83, R138 ;  /* 0x0000008a53537221 */ /* 0x000fc80000010000 */
[----:B------:R-:W-:Y:S05]  /*2f30*/  @!P5 BRA `(.L_x_12163) ;  /* 0x0000000000d0d947 */ /* 0x000fea0003800000 */
[----:B------:R-:W-:Y:S01]  /*2f40*/  HADD2.F32 R143, -RZ, R193.H1_H1 ;  /* 0x300000c1ff8f7230 */ /* 0x000fe20000004100 */
[----:B------:R-:W-:-:S04]  /*2f50*/  MOV R39, R177 ;  /* 0x000000b100277202 */ /* 0x000fc80000000f00 */
[----:B------:R-:W-:Y:S01]  /*2f60*/  FMUL.FTZ R143, R178, R143 ;  /* 0x0000008fb28f7220 */ /* 0x000fe20000410000 */
[----:B------:R-:W-:Y:S06]  /*2f70*/  BRA `(.L_x_12163) ;  /* 0x0000000000c07947 */ /* 0x000fec0003800000 */
.L_x_12162:
[-CC-:B------:R-:W-:Y:S01]  /*2f80*/  FFMA.FTZ R141, R9, R173.reuse, R172.reuse ;  /* 0x000000ad098d7223 */ /* 0x180fe200000100ac */
[----:B------:R-:W-:Y:S01]  /*2f90*/  LOP3.LUT P5, RZ, R7, 0xff, RZ, 0xc0, !PT ;  /* 0x000000ff07ff7812 */ /* 0x000fe200078ac0ff */
[----:B------:R-:W-:Y:S02]  /*2fa0*/  FFMA.FTZ R176, R10, R173, R172 ;  /* 0x000000ad0ab07223 */ /* 0x000fe400000100ac */
[----:B------:R-:W-:Y:S02]  /*2fb0*/  FADD.FTZ R140, R8, -R141 ;  /* 0x8000008d088c7221 */ /* 0x000fe40000010000 */
[----:B------:R-:W-:Y:S02]  /*2fc0*/  FADD.FTZ R176, R11, -R176 ;  /* 0x800000b00bb07221 */ /* 0x000fe40000010000 */
[----:B-----5:R-:W-:Y:S01]  /*2fd0*/  FMUL.FTZ R141, R171, R140 ;  /* 0x0000008cab8d7220 */ /* 0x020fe20000410000 */
[----:B------:R-:W-:-:S03]  /*2fe0*/  HFMA2 R140, -RZ, RZ, 0, 0 ;  /* 0x00000000ff8c7431 */ /* 0x000fc600000001ff */
[----:B------:R-:W-:Y:S02]  /*2ff0*/  FMUL.FTZ R141, R141, R170 ;  /* 0x000000aa8d8d7220 */ /* 0x000fe40000410000 */
[----:B0-----:R-:W-:Y:S02]  /*3000*/  @P5 HADD2.F32 R142, -RZ, R192.H0_H0 ;  /* 0x200000c0ff8e5230 */ /* 0x001fe40000004100 */
[----:B------:R-:W-:-:S04]  /*3010*/  FMUL.FTZ R141, R141, UR14 ;  /* 0x0000000e8d8d7c20 */ /* 0x000fc80008410000 */
[----:B------:R-:W-:Y:S01]  /*3020*/  FMUL.FTZ R136, R136, R141 ;  /* 0x0000008d88887220 */ /* 0x000fe20000410000 */
[----:B------:R-:W-:Y:S01]  /*3030*/  @P5 FMUL.FTZ R140, R141, R142 ;  /* 0x0000008e8d8c5220 */ /* 0x000fe20000410000 */
[----:B------:R-:W-:Y:S01]  /*3040*/  FMUL.FTZ R141, R171, R176 ;  /* 0x000000b0ab8d7220 */ /* 0x000fe20000410000 */
[----:B------:R-:W-:Y:S02]  /*3050*/  FFMA.FTZ R142, R153, R173, R172 ;  /* 0x000000ad998e7223 */ /* 0x000fe400000100ac */
[----:B------:R-:W-:Y:S01]  /*3060*/  FSEL R177, R136, RZ, P5 ;  /* 0x000000ff88b17208 */ /* 0x000fe20002800000 */
[----:B------:R-:W-:Y:S01]  /*3070*/  FMUL.FTZ R141, R141, R170 ;  /* 0x000000aa8d8d7220 */ /* 0x000fe20000410000 */
[----:B------:R-:W-:Y:S01]  /*3080*/  LOP3.LUT P5, RZ, R7, 0xff00, RZ, 0xc0, !PT ;  /* 0x0000ff0007ff7812 */ /* 0x000fe200078ac0ff */
[----:B------:R-:W-:Y:S02]  /*3090*/  FADD.FTZ R142, R151, -R142 ;  /* 0x8000008e978e7221 */ /* 0x000fe40000010000 */
[----:B------:R-:W-:Y:S01]  /*30a0*/  FMUL.FTZ R136, R141, UR14 ;  /* 0x0000000e8d887c20 */ /* 0x000fe20008410000 */
[----:B------:R-:W-:Y:S01]  /*30b0*/  MOV R141, RZ ;  /* 0x000000ff008d7202 */ /* 0x000fe20000000f00 */
[----:B------:R-:W-:-:S02]  /*30c0*/  FADD.FTZ R80, R80, R177 ;  /* 0x000000b150507221 */ /* 0x000fc40000010000 */
[----:B------:R-:W-:-:S05]  /*30d0*/  FMUL.FTZ R137, R137, R136 ;  /* 0x0000008889897220 */ /* 0x000fca0000410000 */
[----:B------:R-:W-:Y:S01]  /*30e0*/  FSEL R176, R137, RZ, P5 ;  /* 0x000000ff89b07208 */ /* 0x000fe20002800000 */
[----:B------:R-:W-:Y:S02]  /*30f0*/  @P5 HADD2.F32 R143, -RZ, R192.H1_H1 ;  /* 0x300000c0ff8f5230 */ /* 0x000fe40000004100 */
[----:B------:R-:W-:Y:S01]  /*3100*/  FMUL.FTZ R137, R171, R142 ;  /* 0x0000008eab897220 */ /* 0x000fe20000410000 */
[----:B------:R-:W-:Y:S02]  /*3110*/  HFMA2 R142, -RZ, RZ, 0, 0 ;  /* 0x00000000ff8e7431 */ /* 0x000fe400000001ff */
[----:B------:R-:W-:Y:S01]  /*3120*/  FADD.FTZ R81, R81, R176 ;  /* 0x000000b051517221 */ /* 0x000fe20000010000 */
[----:B------:R-:W-:Y:S01]  /*3130*/  @P5 FMUL.FTZ R141, R136, R143 ;  /* 0x0000008f888d5220 */ /* 0x000fe20000410000 */
[----:B------:R-:W-:Y:S01]  /*3140*/  LOP3.LUT P5, RZ, R7, 0xff0000, RZ, 0xc0, !PT ;  /* 0x00ff000007ff7812 */ /* 0x000fe200078ac0ff */
[----:B------:R-:W-:Y:S01]  /*3150*/  FMUL.FTZ R137, R137, R170 ;  /* 0x000000aa89897220 */ /* 0x000fe20000410000 */
[----:B------:R-:W-:-:S03]  /*3160*/  FFMA.FTZ R143, R166, R173, R172 ;  /* 0x000000ada68f7223 */ /* 0x000fc600000100ac */
[----:B------:R-:W-:Y:S01]  /*3170*/  FMUL.FTZ R137, R137, UR14 ;  /* 0x0000000e89897c20 */ /* 0x000fe20008410000 */
[----:B------:R-:W-:-:S03]  /*3180*/  FADD.FTZ R178, R164, -R143 ;  /* 0x8000008fa4b27221 */ /* 0x000fc60000010000 */
[----:B------:R-:W-:Y:S01]  /*3190*/  FMUL.FTZ R138, R138, R137 ;  /* 0x000000898a8a7220 */ /* 0x000fe20000410000 */
[----:B------:R-:W-:-:S03]  /*31a0*/  FMUL.FTZ R143, R171, R178 ;  /* 0x000000b2ab8f7220 */ /* 0x000fc60000410000 */
[----:B------:R-:W-:Y:S01]  /*31b0*/  @P5 HADD2.F32 R136, -RZ, R193.H0_H0 ;  /* 0x200000c1ff885230 */ /* 0x000fe20000004100 */
[----:B------:R-:W-:Y:S01]  /*31c0*/  FSEL R179, R138, RZ, P5 ;  /* 0x000000ff8ab37208 */ /* 0x000fe20002800000 */
[----:B------:R-:W-:-:S03]  /*31d0*/  FMUL.FTZ R143, R143, R170 ;  /* 0x000000aa8f8f7220 */ /* 0x000fc60000410000 */
[----:B------:R-:W-:Y:S01]  /*31e0*/  @P5 FMUL.FTZ R142, R137, R136 ;  /* 0x00000088898e5220 */ /* 0x000fe20000410000 */
[----:B------:R-:W-:Y:S01]  /*31f0*/  ISETP.GE.U32.AND P5, PT, R7, 0x1000000, PT ;  /* 0x010000000700780c */ /* 0x000fe20003fa6070 */
[----:B------:R-:W-:Y:S01]  /*3200*/  FMUL.FTZ R136, R143, UR14 ;  /* 0x0000000e8f887c20 */ /* 0x000fe20008410000 */
[----:B------:R-:W-:Y:S01]  /*3210*/  MOV R143, RZ ;  /* 0x000000ff008f7202 */ /* 0x000fe20000000f00 */
[----:B------:R-:W-:Y:S02]  /*3220*/  FADD.FTZ R82, R82, R179 ;  /* 0x000000b352527221 */ /* 0x000fe40000010000 */
[----:B------:R-:W-:-:S05]  /*3230*/  FMUL.FTZ R139, R139, R136 ;  /* 0x000000888b8b7220 */ /* 0x000fca0000410000 */
[----:B------:R-:W-:-:S03]  /*3240*/  FSEL R138, R139, RZ, P5 ;  /* 0x000000ff8b8a7208 */ /* 0x000fc60002800000 */
[----:B------:R-:W-:Y:S02]  /*3250*/  @P5 HADD2.F32 R137, -RZ, R193.H1_H1 ;  /* 0x300000c1ff895230 */ /* 0x000fe40000004100 */
[----:B------:R-:W-:-:S03]  /*3260*/  FADD.FTZ R83, R83, R138 ;  /* 0x0000008a53537221 */ /* 0x000fc60000010000 */
[----:B------:R-:W-:-:S07]  /*3270*/  @P5 FMUL.FTZ R143, R136, R137 ;  /* 0x00000089888f5220 */ /* 0x000fce0000410000 */
.L_x_12163:
[----:B------:R-:W-:Y:S05]  /*3280*/  BSYNC.RECONVERGENT B2 ;  /* 0x0000000000027941 */ /* 0x000fea0003800200 */
.L_x_12161:
[----:B------:R-:W0:Y:S08]  /*3290*/  @P4 LDC.64 R138, c[0x0][0x478] ;  /* 0x00011e00ff8a4b82 */ /* 0x000e300000000a00 */
[----:B------:R-:W1:Y:S01]  /*32a0*/  LDC.64 R136, c[0x0][0x468] ;  /* 0x00011a00ff887b82 */ /* 0x000e620000000a00 */
[----:B0-----:R-:W-:-:S05]  /*32b0*/  @P4 IMAD.WIDE.U32 R138, R169, 0x10, R138 ;  /* 0x00000010a98a4825 */ /* 0x001fca00078e008a */
[----:B------:R3:W-:Y:S01]  /*32c0*/  @P4 STG.E.128 desc[UR6][R138.64], R36 ;  /* 0x000000248a004986 */ /* 0x0007e2000c101d06 */
[C---:B-1----:R-:W-:Y:S01]  /*32d0*/  IMAD.WIDE.U32 R136, R169.reuse, 0x10, R136 ;  /* 0x00000010a9887825 */ /* 0x042fe200078e0088 */
[----:B------:R-:W-:-:S04]  /*32e0*/  IADD3 R169, PT, PT, R169, 0x20, RZ ;  /* 0x00000020a9a97810 */ /* 0x000fc80007ffe0ff */
[----:B------:R3:W-:Y:S03]  /*32f0*/  STG.E.128 desc[UR6][R136.64], R140 ;  /* 0x0000008c88007986 */ /* 0x0007e6000c101d06 */
.L_x_12160:
[----:B------:R-:W-:Y:S05]  /*3300*/  BSYNC.RECONVERGENT B1 ;  /* 0x0000000000017941 */ /* 0x000fea0003800200 */
.L_x_12159:
[----:B------:R-:W-:Y:S04]  /*3310*/  BSSY.RECONVERGENT B1, `(.L_x_12164) ;  /* 0x0000078000017945 */ /* 0x000fe80003800200 */
[----:B------:R-:W-:Y:S05]  /*3320*/  @!P3 BRA `(.L_x_12165) ;  /* 0x0000000400d8b947 */ /* 0x000fea0003800000 */
[----:B--23--:R-:W1:Y:S02]  /*3330*/  LDC.64 R136, c[0x0][0x390] ;  /* 0x0000e400ff887b82 */ /* 0x00ce640000000a00 */
        /* <DEDUP_REMOVED lines=8> */
[-CC-:B------:R-:W-:Y:S01]  /*33c0*/  FFMA.FTZ R38, R16, R173.reuse, R172.reuse ;  /* 0x000000ad10267223 */ /* 0x180fe200000100ac */
[----:B------:R-:W-:Y:S01]  /*33d0*/  LOP3.LUT P4, RZ, R12, 0xff00, RZ, 0xc0, !PT ;  /* 0x0000ff000cff7812 */ /* 0x000fe2000788c0ff */
[----:B------:R-:W-:Y:S01]  /*33e0*/  FADD.FTZ R36, R14, -R37 ;  /* 0x800000250e247221 */ /* 0x000fe20000010000 */
[-C--:B------:R-:W-:Y:S01]  /*33f0*/  FFMA.FTZ R39, R149, R173.reuse, R172 ;  /* 0x000000ad95277223 */ /* 0x080fe200000100ac */
[----:B0-----:R-:W-:Y:S01]  /*3400*/  FADD.FTZ R142, R15, -R38 ;  /* 0x800000260f8e7221 */ /* 0x001fe20000010000 */
[----:B------:R-:W-:Y:S01]  /*3410*/  CS2R R140, SRZ ;  /* 0x00000000008c7805 */ /* 0x000fe2000001ff00 */
[C---:B-----5:R-:W-:Y:S01]  /*3420*/  FMUL.FTZ R36, R171.reuse, R36 ;  /* 0x00000024ab247220 */ /* 0x060fe20000410000 */
[----:B------:R-:W-:Y:S01]  /*3430*/  FFMA.FTZ R178, R160, R173, R172 ;  /* 0x000000ada0b27223 */ /* 0x000fe200000100ac */
[----:B------:R-:W-:Y:S01]  /*3440*/  FMUL.FTZ R177, R171, R142 ;  /* 0x0000008eabb17220 */ /* 0x000fe20000410000 */
[----:B------:R-:W-:Y:S01]  /*3450*/  FADD.FTZ R176, R154, -R39 ;  /* 0x800000279ab07221 */ /* 0x000fe20000010000 */
[----:B------:R-:W-:Y:S01]  /*3460*/  FMUL.FTZ R37, R36, R170 ;  /* 0x000000aa24257220 */ /* 0x000fe20000410000 */
[----:B------:R-:W-:Y:S01]  /*3470*/  FADD.FTZ R178, R165, -R178 ;  /* 0x800000b2a5b27221 */ /* 0x000fe20000010000 */
[----:B------:R-:W-:-:S02]  /*3480*/  @P5 HADD2.F32 R38, -RZ, R194.H0_H0 ;  /* 0x200000c2ff265230 */ /* 0x000fc40000004100 */
[----:B------:R-:W-:Y:S01]  /*3490*/  FMUL.FTZ R179, R171, R176 ;  /* 0x000000b0abb37220 */ /* 0x000fe20000410000 */
[----:B------:R-:W-:Y:S01]  /*34a0*/  FMUL.FTZ R37, R37, UR14 ;  /* 0x0000000e25257c20 */ /* 0x000fe20008410000 */
[----:B------:R-:W-:-:S03]  /*34b0*/  FMUL.FTZ R203, R171, R178 ;  /* 0x000000b2abcb7220 */ /* 0x000fc60000410000 */
[----:B------:R-:W-:Y:S01]  /*34c0*/  FMUL.FTZ R136, R136, R37 ;  /* 0x0000002588887220 */ /* 0x000fe20000410000 */
[----:B------:R-:W-:Y:S01]  /*34d0*/  @P5 FMUL.FTZ R140, R37, R38 ;  /* 0x00000026258c5220 */ /* 0x000fe20000410000 */
[-C--:B------:R-:W-:Y:S01]  /*34e0*/  FMUL.FTZ R37, R177, R170.reuse ;  /* 0x000000aab1257220 */ /* 0x080fe20000410000 */
[-C--:B------:R-:W-:Y:S02]  /*34f0*/  FMUL.FTZ R142, R203, R170.reuse ;  /* 0x000000aacb8e7220 */ /* 0x080fe40000410000 */
[----:B------:R-:W-:Y:S01]  /*3500*/  FSEL R39, R136, RZ, P5 ;  /* 0x000000ff88277208 */ /* 0x000fe20002800000 */
[----:B------:R-:W-:Y:S01]  /*3510*/  FMUL.FTZ R38, R37, UR14 ;  /* 0x0000000e25267c20 */ /* 0x000fe20008410000 */
[----:B------:R-:W-:Y:S01]  /*3520*/  FMUL.FTZ R136, R179, R170 ;  /* 0x000000aab3887220 */ /* 0x000fe20000410000 */
[----:B------:R-:W-:Y:S01]  /*3530*/  @P4 HADD2.F32 R37, -RZ, R194.H1_H1 ;  /* 0x300000c2ff254230 */ /* 0x000fe20000004100 */
[----:B------:R-:W-:Y:S01]  /*3540*/  LOP3.LUT P5, RZ, R12, 0xff0000, RZ, 0xc0, !PT ;  /* 0x00ff00000cff7812 */ /* 0x000fe200078ac0ff */
[----:B------:R-:W-:Y:S01]  /*3550*/  FMUL.FTZ R137, R137, R38 ;  /* 0x0000002689897220 */ /* 0x000fe20000410000 */
[----:B------:R-:W-:Y:S01]  /*3560*/  FMUL.FTZ R143, R136, UR14 ;  /* 0x0000000e888f7c20 */ /* 0x000fe20008410000 */
[----:B------:R-:W-:Y:S01]  /*3570*/  FMUL.FTZ R202, R142, UR14 ;  /* 0x0000000e8eca7c20 */ /* 0x000fe20008410000 */
[----:B------:R-:W-:Y:S01]  /*3580*/  @P4 FMUL.FTZ R141, R38, R37 ;  /* 0x00000025268d4220 */ /* 0x000fe20000410000 */
[----:B------:R-:W-:Y:S01]  /*3590*/  HFMA2 R142, -RZ, RZ, 0, 0 ;  /* 0x00000000ff8e7431 */ /* 0x000fe200000001ff */
[----:B------:R-:W-:Y:S01]  /*35a0*/  FSEL R136, R137, RZ, P4 ;  /* 0x000000ff89887208 */ /* 0x000fe20002000000 */
[----:B------:R-:W-:Y:S01]  /*35b0*/  FMUL.FTZ R138, R138, R143 ;  /* 0x0000008f8a8a7220 */ /* 0x000fe20000410000 */
[----:B------:R-:W-:Y:S01]  /*35c0*/  ISETP.GE.U32.AND P4, PT, R12, 0x1000000, PT ;  /* 0x010000000c00780c */ /* 0x000fe20003f86070 */
[----:B------:R-:W-:Y:S01]  /*35d0*/  FMUL.FTZ R139, R139, R202 ;  /* 0x000000ca8b8b7220 */ /* 0x000fe20000410000 */
[----:B------:R-:W-:Y:S01]  /*35e0*/  FADD.FTZ R176, R76, R39 ;  /* 0x000000274cb07221 */ /* 0x000fe20000010000 */
[----:B------:R-:W-:Y:S01]  /*35f0*/  FADD.FTZ R178, R77, R136 ;  /* 0x000000884db27221 */ /* 0x000fe20000010000 */
[----:B------:R-:W-:Y:S01]  /*3600*/  FSEL R37, R138, RZ, P5 ;  /* 0x000000ff8a257208 */ /* 0x000fe20002800000 */
[----:B------:R-:W-:Y:S01]  /*3610*/  @P5 HADD2.F32 R38, -RZ, R195.H0_H0 ;  /* 0x200000c3ff265230 */ /* 0x000fe20000004100 */
[----:B------:R-:W-:-:S02]  /*3620*/  FSEL R138, R139, RZ, P4 ;  /* 0x000000ff8b8a7208 */ /* 0x000fc40002000000 */
[----:B------:R-:W-:Y:S01]  /*3630*/  MOV R39, R203 ;  /* 0x000000cb00277202 */ /* 0x000fe20000000f00 */
[----:B------:R-:W-:Y:S01]  /*3640*/  FADD.FTZ R78, R78, R37 ;  /* 0x000000254e4e7221 */ /* 0x000fe20000010000 */
[----:B------:R-:W-:Y:S01]  /*3650*/  @P5 FMUL.FTZ R142, R143, R38 ;  /* 0x000000268f8e5220 */ /* 0x000fe20000410000 */
[----:B------:R-:W-:Y:S01]  /*3660*/  FADD.FTZ R79, R79, R138 ;  /* 0x0000008a4f4f7221 */ /* 0x000fe20000010000 */
[----:B------:R-:W-:Y:S02]  /*3670*/  MOV R143, RZ ;  /* 0x000000ff008f7202 */ /* 0x000fe40000000f00 */
[----:B------:R-:W-:Y:S02]  /*3680*/  MOV R38, R179 ;  /* 0x000000b300267202 */ /* 0x000fe40000000f00 */
[----:B------:R-:W-:Y:S01]  /*3690*/  MOV R37, R177 ;  /* 0x000000b100257202 */ /* 0x000fe20000000f00 */
[----:B------:R-:W-:Y:S06]  /*36a0*/  @!P4 BRA `(.L_x_12168) ;  /* 0x0000000000d0c947 */ /* 0x000fec0003800000 */
[----:B------:R-:W-:Y:S01]  /*36b0*/  HADD2.F32 R143, -RZ, R195.H1_H1 ;  /* 0x300000c3ff8f7230 */ /* 0x000fe20000004100 */
[----:B------:R-:W-:Y:S02]  /*36c0*/  MOV R38, R179 ;  /* 0x000000b300267202 */ /* 0x000fe40000000f00 */
[----:B------:R-:W-:Y:S02]  /*36d0*/  MOV R37, R177 ;  /* 0x000000b100257202 */ /* 0x000fe40000000f00 */
[----:B------:R-:W-:Y:S01]  /*36e0*/  FMUL.FTZ R143, R202, R143 ;  /* 0x0000008fca8f7220 */ /* 0x000fe20000410000 */
[----:B------:R-:W-:Y:S01]  /*36f0*/  MOV R39, R203 ;  /* 0x000000cb00277202 */ /* 0x000fe20000000f00 */
[----:B------:R-:W-:Y:S06]  /*3700*/  BRA `(.L_x_12168) ;  /* 0x0000000000b87947 */ /* 0x000fec0003800000 */
.L_x_12167:
[-CC-:B------:R-:W-:Y:S01]  /*3710*/  FFMA.FTZ R141, R13, R173.reuse, R172.reuse ;  /* 0x000000ad0d8d7223 */ /* 0x180fe200000100ac */
[-CC-:B0-----:R-:W-:Y:S01]  /*3720*/  FFMA.FTZ R142, R16, R173.reuse, R172.reuse ;  /* 0x000000ad108e7223 */ /* 0x181fe200000100ac */
[----:B------:R-:W-:Y:S01]  /*3730*/  LOP3.LUT P4, RZ, R12, 0xff, RZ, 0xc0, !PT ;  /* 0x000000ff0cff7812 */ /* 0x000fe2000788c0ff */
[-C--:B------:R-:W-:Y:S01]  /*3740*/  FFMA.FTZ R177, R149, R173.reuse, R172 ;  /* 0x000000ad95b17223 */ /* 0x080fe200000100ac */
[----:B------:R-:W-:Y:S01]  /*3750*/  FADD.FTZ R140, R14, -R141 ;  /* 0x8000008d0e8c7221 */ /* 0x000fe20000010000 */
[----:B------:R-:W-:Y:S01]  /*3760*/  FADD.FTZ R142, R15, -R142 ;  /* 0x8000008e0f8e7221 */ /* 0x000fe20000010000 */
[----:B------:R-:W-:Y:S01]  /*3770*/  LOP3.LUT P5, RZ, R12, 0xff00, RZ, 0xc0, !PT ;  /* 0x0000ff000cff7812 */ /* 0x000fe200078ac0ff */
[----:B------:R-:W-:Y:S01]  /*3780*/  FFMA.FTZ R202, R160, R173, R172 ;  /* 0x000000ada0ca7223 */ /* 0x000fe200000100ac */
[C---:B-----5:R-:W-:Y:S01]  /*3790*/  FMUL.FTZ R141, R171.reuse, R140 ;  /* 0x0000008cab8d7220 */ /* 0x060fe20000410000 */
[----:B------:R-:W-:Y:S01]  /*37a0*/  FMUL.FTZ R143, R171, R142 ;  /* 0x0000008eab8f7220 */ /* 0x000fe20000410000 */
[----:B------:R-:W-:Y:S01]  /*37b0*/  FADD.FTZ R178, R154, -R177 ;  /* 0x800000b19ab27221 */ /* 0x000fe20000010000 */
[----:B------:R-:W-:Y:S01]  /*37c0*/  FADD.FTZ R202, R165, -R202 ;  /* 0x800000caa5ca7221 */ /* 0x000fe20000010000 */
[-C--:B------:R-:W-:Y:S01]  /*37d0*/  FMUL.FTZ R142, R141, R170.reuse ;  /* 0x000000aa8d8e7220 */ /* 0x080fe20000410000 */
[----:B------:R-:W-:Y:S01]  /*37e0*/  FMUL.FTZ R176, R143, R170 ;  /* 0x000000aa8fb07220 */ /* 0x000fe20000410000 */
[C---:B------:R-:W-:Y:S01]  /*37f0*/  FMUL.FTZ R203, R171.reuse, R178 ;  /* 0x000000b2abcb7220 */ /* 0x040fe20000410000 */
[----:B------:R-:W-:Y:S01]  /*3800*/  FMUL.FTZ R205, R171, R202 ;  /* 0x000000caabcd7220 */ /* 0x000fe20000410000 */
[----:B------:R-:W-:Y:S01]  /*3810*/  FMUL.FTZ R143, R142, UR14 ;  /* 0x0000000e8e8f7c20 */ /* 0x000fe20008410000 */
[----:B------:R-:W-:Y:S01]  /*3820*/  FMUL.FTZ R176, R176, UR14 ;  /* 0x0000000eb0b07c20 */ /* 0x000fe20008410000 */
[--C-:B------:R-:W-:Y:S01]  /*3830*/  @P4 HADD2.F32 R142, -RZ, R194.reuse.H0_H0 ;  /* 0x200000c2ff8e4230 */ /* 0x100fe20000004100 */
[----:B------:R-:W-:Y:S01]  /*3840*/  CS2R R140, SRZ ;  /* 0x00000000008c7805 */ /* 0x000fe2000001ff00 */
[----:B------:R-:W-:Y:S01]  /*3850*/  FMUL.FTZ R136, R136, R143 ;  /* 0x0000008f88887220 */ /* 0x000fe20000410000 */
[----:B------:R-:W-:-:S02]  /*3860*/  @P5 HADD2.F32 R179, -RZ, R194.H1_H1 ;  /* 0x300000c2ffb35230 */ /* 0x000fc40000004100 */
[----:B------:R-:W-:Y:S01]  /*3870*/  FMUL.FTZ R177, R137, R176 ;  /* 0x000000b089b17220 */ /* 0x000fe20000410000 */
[----:B------:R-:W-:Y:S01]  /*3880*/  FMUL.FTZ R203, R203, R170 ;  /* 0x000000aacbcb7220 */ /* 0x000fe20000410000 */
[----:B------:R-:W-:Y:S01]  /*3890*/  @P4 FMUL.FTZ R140, R143, R142 ;  /* 0x0000008e8f8c4220 */ /* 0x000fe20000410000 */
[----:B------:R-:W-:Y:S01]  /*38a0*/  FSEL R137, R136, RZ, P4 ;  /* 0x000000ff88897208 */ /* 0x000fe20002000000 */
[----:B------:R-:W-:Y:S01]  /*38b0*/  @P5 FMUL.FTZ R141, R176, R179 ;  /* 0x000000b3b08d5220 */ /* 0x000fe20000410000 */
[----:B------:R-:W-:Y:S01]  /*38c0*/  FMUL.FTZ R205, R205, R170 ;  /* 0x000000aacdcd7220 */ /* 0x000fe20000410000 */
[----:B------:R-:W-:Y:S01]  /*38d0*/  FSEL R178, R177, RZ, P5 ;  /* 0x000000ffb1b27208 */ /* 0x000fe20002800000 */
[----:B------:R-:W-:Y:S01]  /*38e0*/  FMUL.FTZ R203, R203, UR14 ;  /* 0x0000000ecbcb7c20 */ /* 0x000fe20008410000 */
[C---:B------:R-:W-:Y:S01]  /*38f0*/  LOP3.LUT P4, RZ, R12.reuse, 0xff0000, RZ, 0xc0, !PT ;  /* 0x00ff00000cff7812 */ /* 0x040fe2000788c0ff */
[----:B------:R-:W-:Y:S01]  /*3900*/  FMUL.FTZ R136, R205, UR14 ;  /* 0x0000000ecd887c20 */ /* 0x000fe20008410000 */
[----:B------:R-:W-:Y:S01]  /*3910*/  ISETP.GE.U32.AND P5, PT, R12, 0x1000000, PT ;  /* 0x010000000c00780c */ /* 0x000fe20003fa6070 */
[----:B------:R-:W-:Y:S01]  /*3920*/  FMUL.FTZ R138, R138, R203 ;  /* 0x000000cb8a8a7220 */ /* 0x000fe20000410000 */
[----:B------:R-:W-:Y:S01]  /*3930*/  FADD.FTZ R176, R76, R137 ;  /* 0x000000894cb07221 */ /* 0x000fe20000010000 */
[----:B------:R-:W-:Y:S01]  /*3940*/  FMUL.FTZ R139, R139, R136 ;  /* 0x000000888b8b7220 */ /* 0x000fe20000410000 */
[----:B------:R-:W-:Y:S01]  /*3950*/  CS2R R142, SRZ ;  /* 0x00000000008e7805 */ /* 0x000fe2000001ff00 */
[----:B------:R-:W-:Y:S01]  /*3960*/  FADD.FTZ R178, R77, R178 ;  /* 0x000000b24db27221 */ /* 0x000fe20000010000 */
[----:B------:R-:W-:-:S02]  /*3970*/  FSEL R137, R138, RZ, P4 ;  /* 0x000000ff8a897208 */ /* 0x000fc40002000000 */
[----:B------:R-:W-:-:S03]  /*3980*/  FSEL R138, R139, RZ, P5 ;  /* 0x000000ff8b8a7208 */ /* 0x000fc60002800000 */
[--C-:B------:R-:W-:Y:S02]  /*3990*/  @P4 HADD2.F32 R76, -RZ, R195.reuse.H0_H0 ;  /* 0x200000c3ff4c4230 */ /* 0x100fe40000004100 */
[----:B------:R-:W-:Y:S01]  /*39a0*/  FADD.FTZ R78, R78, R137 ;  /* 0x000000894e4e7221 */ /* 0x000fe20000010000 */
[----:B------:R-:W-:Y:S02]  /*39b0*/  @P5 HADD2.F32 R139, -RZ, R195.H1_H1 ;  /* 0x300000c3ff8b5230 */ /* 0x000fe40000004100 */
[----:B------:R-:W-:Y:S01]  /*39c0*/  FADD.FTZ R79, R79, R138 ;  /* 0x0000008a4f4f7221 */ /* 0x000fe20000010000 */
[----:B------:R-:W-:Y:S02]  /*39d0*/  @P4 FMUL.FTZ R142, R203, R76 ;  /* 0x0000004ccb8e4220 */ /* 0x000fe40000410000 */
[----:B------:R-:W-:-:S07]  /*39e0*/  @P5 FMUL.FTZ R143, R136, R139 ;  /* 0x0000008b888f5220 */ /* 0x000fce0000410000 */
.L_x_12168:
[----:B------:R-:W-:Y:S05]  /*39f0*/  BSYNC.RECONVERGENT B2 ;  /* 0x0000000000027941 */ /* 0x000fea0003800200 */
.L_x_12166:
        /* <DEDUP_REMOVED lines=9> */
.L_x_12165:
[----:B------:R-:W-:Y:S05]  /*3a90*/  BSYNC.RECONVERGENT B1 ;  /* 0x0000000000017941 */ /* 0x000fea0003800200 */
.L_x_12164:
[----:B------:R-:W-:Y:S04]  /*3aa0*/  BSSY.RECONVERGENT B1, `(.L_x_12169) ;  /* 0x000007a000017945 */ /* 0x000fe80003800200 */
[----:B------:R-:W-:Y:S05]  /*3ab0*/  @!P2 BRA `(.L_x_12170) ;  /* 0x0000000400e0a947 */ /* 0x000fea0003800000 */
[----:B--234-:R-:W1:Y:S02]  /*3ac0*/  LDC.64 R136, c[0x0][0x390] ;  /* 0x0000e400ff887b82 */ /* 0x01ce640000000a00 */
        /* <DEDUP_REMOVED lines=9> */
[-CC-:B------:R-:W-:Y:S01]  /*3b60*/  FFMA.FTZ R39, R23, R173.reuse, R172.reuse ;  /* 0x000000ad17277223 */ /* 0x180fe200000100ac */
[----:B------:R-:W-:Y:S01]  /*3b70*/  FADD.FTZ R36, R18, -R37 ;  /* 0x8000002512247221 */ /* 0x000fe20000010000 */
[----:B0-----:R-:W-:Y:S01]  /*3b80*/  FFMA.FTZ R142, R158, R173, R172 ;  /* 0x000000ad9e8e7223 */ /* 0x001fe200000100ac */
[----:B------:R-:W-:Y:S01]  /*3b90*/  FADD.FTZ R38, R21, -R38 ;  /* 0x8000002615267221 */ /* 0x000fe20000010000 */
[----:B------:R-:W-:Y:S01]  /*3ba0*/  FADD.FTZ R140, R152, -R39 ;  /* 0x80000027988c7221 */ /* 0x000fe20000010000 */
[----:B-----5:R-:W-:Y:S01]  /*3bb0*/  FMUL.FTZ R36, R171, R36 ;  /* 0x00000024ab247220 */ /* 0x020fe20000410000 */
[----:B------:R-:W-:Y:S01]  /*3bc0*/  FADD.FTZ R142, R163, -R142 ;  /* 0x8000008ea38e7221 */ /* 0x000fe20000010000 */
[C---:B------:R-:W-:Y:S01]  /*3bd0*/  FMUL.FTZ R177, R171.reuse, R38 ;  /* 0x00000026abb17220 */ /* 0x040fe20000410000 */
[C---:B------:R-:W-:Y:S01]  /*3be0*/  FMUL.FTZ R179, R171.reuse, R140 ;  /* 0x0000008cabb37220 */ /* 0x040fe20000410000 */
[----:B------:R-:W-:Y:S01]  /*3bf0*/  FMUL.FTZ R37, R36, R170 ;  /* 0x000000aa24257220 */ /* 0x000fe20000410000 */
[----:B------:R-:W-:Y:S01]  /*3c00*/  FMUL.FTZ R203, R171, R142 ;  /* 0x0000008eabcb7220 */ /* 0x000fe20000410000 */
[----:B------:R-:W-:Y:S01]  /*3c10*/  @P5 HADD2.F32 R38, -RZ, R196.H0_H0 ;  /* 0x200000c4ff265230 */ /* 0x000fe20000004100 */
[----:B------:R-:W-:Y:S01]  /*3c20*/  LOP3.LUT P4, RZ, R17, 0xff00, RZ, 0xc0, !PT ;  /* 0x0000ff0011ff7812 */ /* 0x000fe2000788c0ff */
[----:B------:R-:W-:Y:S01]  /*3c30*/  FMUL.FTZ R37, R37, UR14 ;  /* 0x0000000e25257c20 */ /* 0x000fe20008410000 */
[----:B------:R-:W-:Y:S01]  /*3c40*/  LOP3.LUT P3, RZ, R17, 0xff0000, RZ, 0xc0, !PT ;  /* 0x00ff000011ff7812 */ /* 0x000fe2000786c0ff */
[-C--:B------:R-:W-:Y:S01]  /*3c50*/  FMUL.FTZ R141, R177, R170.reuse ;  /* 0x000000aab18d7220 */ /* 0x080fe20000410000 */
[-C--:B------:R-:W-:Y:S01]  /*3c60*/  FMUL.FTZ R142, R179, R170.reuse ;  /* 0x000000aab38e7220 */ /* 0x080fe20000410000 */
[----:B------:R-:W-:Y:S01]  /*3c70*/  FMUL.FTZ R136, R136, R37 ;  /* 0x0000002588887220 */ /* 0x000fe20000410000 */
[----:B------:R-:W-:Y:S01]  /*3c80*/  FMUL.FTZ R176, R203, R170 ;  /* 0x000000aacbb07220 */ /* 0x000fe20000410000 */
[----:B------:R-:W-:-:S02]  /*3c90*/  HFMA2 R140, -RZ, RZ, 0, 0 ;  /* 0x00000000ff8c7431 */ /* 0x000fc400000001ff */
[----:B------:R-:W-:Y:S01]  /*3ca0*/  @P5 FMUL.FTZ R140, R37, R38 ;  /* 0x00000026258c5220 */ /* 0x000fe20000410000 */
[----:B------:R-:W-:Y:S01]  /*3cb0*/  FMUL.FTZ R143, R142, UR14 ;  /* 0x0000000e8e8f7c20 */ /* 0x000fe20008410000 */
[----:B------:R-:W-:Y:S01]  /*3cc0*/  FSEL R39, R136, RZ, P5 ;  /* 0x000000ff88277208 */ /* 0x000fe20002800000 */
[----:B------:R-:W-:Y:S01]  /*3cd0*/  FMUL.FTZ R136, R141, UR14 ;  /* 0x0000000e8d887c20 */ /* 0x000fe20008410000 */
[----:B------:R-:W-:Y:S01]  /*3ce0*/  ISETP.GE.U32.AND P5, PT, R17, 0x1000000, PT ;  /* 0x010000001100780c */ /* 0x000fe20003fa6070 */
[----:B------:R-:W-:Y:S01]  /*3cf0*/  FMUL.FTZ R202, R176, UR14 ;  /* 0x0000000eb0ca7c20 */ /* 0x000fe20008410000 */
[----:B------:R-:W-:Y:S01]  /*3d00*/  FMUL.FTZ R138, R138, R143 ;  /* 0x0000008f8a8a7220 */ /* 0x000fe20000410000 */
[----:B------:R-:W-:Y:S01]  /*3d10*/  FMUL.FTZ R137, R137, R136 ;  /* 0x0000008889897220 */ /* 0x000fe20000410000 */
[----:B------:R-:W-:Y:S01]  /*3d20*/  FADD.FTZ R176, R72, R39 ;  /* 0x0000002748b07221 */ /* 0x000fe20000010000 */
[----:B------:R-:W-:Y:S01]  /*3d30*/  FMUL.FTZ R139, R139, R202 ;  /* 0x000000ca8b8b7220 */ /* 0x000fe20000410000 */
[----:B------:R-:W-:Y:S01]  /*3d40*/  @P4 HADD2.F32 R37, -RZ, R196.H1_H1 ;  /* 0x300000c4ff254230 */ /* 0x000fe20000004100 */
[----:B------:R-:W-:Y:S01]  /*3d50*/  FSEL R39, R138, RZ, P3 ;  /* 0x000000ff8a277208 */ /* 0x000fe20001800000 */
[----:B------:R-:W-:Y:S01]  /*3d60*/  @P3 HADD2.F32 R72, -RZ, R197.H0_H0 ;  /* 0x200000c5ff483230 */ /* 0x000fe20000004100 */
[----:B------:R-:W-:Y:S01]  /*3d70*/  FSEL R38, R137, RZ, P4 ;  /* 0x000000ff89267208 */ /* 0x000fe20002000000 */
[----:B------:R-:W-:Y:S01]  /*3d80*/  HFMA2 R142, -RZ, RZ, 0, 0 ;  /* 0x00000000ff8e7431 */ /* 0x000fe200000001ff */
[----:B------:R-:W-:Y:S01]  /*3d90*/  FSEL R138, R139, RZ, P5 ;  /* 0x000000ff8b8a7208 */ /* 0x000fe20002800000 */
[----:B------:R-:W-:Y:S01]  /*3da0*/  FADD.FTZ R74, R74, R39 ;  /* 0x000000274a4a7221 */ /* 0x000fe20000010000 */
[----:B------:R-:W-:Y:S01]  /*3db0*/  MOV R141, RZ ;  /* 0x000000ff008d7202 */ /* 0x000fe20000000f00 */
[----:B------:R-:W-:Y:S01]  /*3dc0*/  FADD.FTZ R178, R73, R38 ;  /* 0x0000002649b27221 */ /* 0x000fe20000010000 */
[----:B------:R-:W-:Y:S01]  /*3dd0*/  @P4 FMUL.FTZ R141, R136, R37 ;  /* 0x00000025888d4220 */ /* 0x000fe20000410000 */
[----:B------:R-:W-:Y:S01]  /*3de0*/  @P3 FMUL.FTZ R142, R143, R72 ;  /* 0x000000488f8e3220 */ /* 0x000fe20000410000 */
[----:B------:R-:W-:Y:S01]  /*3df0*/  FADD.FTZ R75, R75, R138 ;  /* 0x0000008a4b4b7221 */ /* 0x000fe20000010000 */
[----:B------:R-:W-:-:S02]  /*3e00*/  MOV R143, RZ ;  /* 0x000000ff008f7202 */ /* 0x000fc40000000f00 */
[----:B------:R-:W-:Y:S02]  /*3e10*/  MOV R38, R179 ;  /* 0x000000b300267202 */ /* 0x000fe40000000f00 */
        /* <DEDUP_REMOVED lines=9> */
.L_x_12172:
[-CC-:B------:R-:W-:Y:S01]  /*3eb0*/  FFMA.FTZ R141, R19, R173.reuse, R172.reuse ;  /* 0x000000ad138d7223 */ /* 0x180fe200000100ac */
[----:B------:R-:W-:Y:S01]  /*3ec0*/  LOP3.LUT P4, RZ, R17, 0xff, RZ, 0xc0, !PT ;  /* 0x000000ff11ff7812 */ /* 0x000fe2000788c0ff */
[-CC-:B0-----:R-:W-:Y:S01]  /*3ed0*/  FFMA.FTZ R142, R20, R173.reuse, R172.reuse ;  /* 0x000000ad148e7223 */ /* 0x181fe200000100ac */
[-C--:B------:R-:W-:Y:S01]  /*3ee0*/  FFMA.FTZ R177, R23, R173.reuse, R172 ;  /* 0x000000ad17b17223 */ /* 0x080fe200000100ac */
[----:B------:R-:W-:Y:S01]  /*3ef0*/  FADD.FTZ R140, R18, -R141 ;  /* 0x8000008d128c7221 */ /* 0x000fe20000010000 */
[----:B------:R-:W-:Y:S01]  /*3f00*/  LOP3.LUT P3, RZ, R17, 0xff00, RZ, 0xc0, !PT ;  /* 0x0000ff0011ff7812 */ /* 0x000fe2000786c0ff */
[----:B------:R-:W-:Y:S01]  /*3f10*/  FADD.FTZ R176, R21, -R142 ;  /* 0x8000008e15b07221 */ /* 0x000fe20000010000 */
[----:B------:R-:W-:Y:S01]  /*3f20*/  ISETP.GE.U32.AND P5, PT, R17, 0x1000000, PT ;  /* 0x010000001100780c */ /* 0x000fe20003fa6070 */
[C---:B-----5:R-:W-:Y:S01]  /*3f30*/  FMUL.FTZ R141, R171.reuse, R140 ;  /* 0x0000008cab8d7220 */ /* 0x060fe20000410000 */
[----:B------:R-:W-:Y:S02]  /*3f40*/  HFMA2 R140, -RZ, RZ, 0, 0 ;  /* 0x00000000ff8c7431 */ /* 0x000fe400000001ff */
[----:B------:R-:W-:Y:S01]  /*3f50*/  FMUL.FTZ R143, R171, R176 ;  /* 0x000000b0ab8f7220 */ /* 0x000fe20000410000 */
[----:B------:R-:W-:Y:S01]  /*3f60*/  FFMA.FTZ R176, R158, R173, R172 ;  /* 0x000000ad9eb07223 */ /* 0x000fe200000100ac */
[----:B------:R-:W-:Y:S01]  /*3f70*/  FMUL.FTZ R141, R141, R170 ;  /* 0x000000aa8d8d7220 */ /* 0x000fe20000410000 */
[----:B------:R-:W-:-:S02]  /*3f80*/  @P4 HADD2.F32 R142, -RZ, R196.H0_H0 ;  /* 0x200000c4ff8e4230 */ /* 0x000fc40000004100 */
[----:B------:R-:W-:Y:S01]  /*3f90*/  FMUL.FTZ R143, R143, R170 ;  /* 0x000000aa8f8f7220 */ /* 0x000fe20000410000 */
[----:B------:R-:W-:Y:S01]  /*3fa0*/  FMUL.FTZ R141, R141, UR14 ;  /* 0x0000000e8d8d7c20 */ /* 0x000fe20008410000 */
[----:B------:R-:W-:Y:S02]  /*3fb0*/  FADD.FTZ R176, R163, -R176 ;  /* 0x800000b0a3b07221 */ /* 0x000fe40000010000 */
[----:B------:R-:W-:Y:S01]  /*3fc0*/  FMUL.FTZ R202, R143, UR14 ;  /* 0x0000000e8fca7c20 */ /* 0x000fe20008410000 */
[----:B------:R-:W-:Y:S01]  /*3fd0*/  @P4 FMUL.FTZ R140, R141, R142 ;  /* 0x0000008e8d8c4220 */ /* 0x000fe20000410000 */
[----:B------:R-:W-:Y:S01]  /*3fe0*/  FADD.FTZ R142, R152, -R177 ;  /* 0x800000b1988e7221 */ /* 0x000fe20000010000 */
[----:B------:R-:W-:Y:S01]  /*3ff0*/  FMUL.FTZ R136, R136, R141 ;  /* 0x0000008d88887220 */ /* 0x000fe20000410000 */
[----:B------:R-:W-:Y:S01]  /*4000*/  FMUL.FTZ R177, R171, R176 ;  /* 0x000000b0abb17220 */ /* 0x000fe20000410000 */
[----:B------:R-:W-:Y:S01]  /*4010*/  FMUL.FTZ R141, R137, R202 ;  /* 0x000000ca898d7220 */ /* 0x000fe20000410000 */
[----:B------:R-:W-:-:S02]  /*4020*/  FMUL.FTZ R143, R171, R142 ;  /* 0x0000008eab8f7220 */ /* 0x000fc40000410000 */
[----:B------:R-:W-:Y:S01]  /*4030*/  FSEL R137, R136, RZ, P4 ;  /* 0x000000ff88897208 */ /* 0x000fe20002000000 */
[-C--:B------:R-:W-:Y:S01]  /*4040*/  FMUL.FTZ R136, R177, R170.reuse ;  /* 0x000000aab1887220 */ /* 0x080fe20000410000 */
[----:B------:R-:W-:Y:S01]  /*4050*/  FMUL.FTZ R143, R143, R170 ;  /* 0x000000aa8f8f7220 */ /* 0x000fe20000410000 */
[----:B------:R-:W-:Y:S02]  /*4060*/  LOP3.LUT P4, RZ, R17, 0xff0000, RZ, 0xc0, !PT ;  /* 0x00ff000011ff7812 */ /* 0x000fe4000788c0ff */
[----:B------:R-:W-:Y:S01]  /*4070*/  FMUL.FTZ R136, R136, UR14 ;  /* 0x0000000e88887c20 */ /* 0x000fe20008410000 */
[----:B------:R-:W-:Y:S01]  /*4080*/  FMUL.FTZ R177, R143, UR14 ;  /* 0x0000000e8fb17c20 */ /* 0x000fe20008410000 */
[----:B------:R-:W-:Y:S01]  /*4090*/  FSEL R178, R141, RZ, P3 ;  /* 0x000000ff8db27208 */ /* 0x000fe20001800000 */
[----:B------:R-:W-:Y:S01]  /*40a0*/  FADD.FTZ R176, R72, R137 ;  /* 0x0000008948b07221 */ /* 0x000fe20000010000 */
[----:B------:R-:W-:Y:S01]  /*40b0*/  FMUL.FTZ R139, R139, R136 ;  /* 0x000000888b8b7220 */ /* 0x000fe20000410000 */
[----:B------:R-:W-:Y:S01]  /*40c0*/  FMUL.FTZ R138, R138, R177 ;  /* 0x000000b18a8a7220 */ /* 0x000fe20000410000 */
[----:B------:R-:W-:Y:S01]  /*40d0*/  CS2R R142, SRZ ;  /* 0x00000000008e7805 */ /* 0x000fe2000001ff00 */
[----:B------:R-:W-:Y:S01]  /*40e0*/  FADD.FTZ R178, R73, R178 ;  /* 0x000000b249b27221 */ /* 0x000fe20000010000 */
[----:B------:R-:W-:Y:S01]  /*40f0*/  @P3 HADD2.F32 R73, -RZ, R196.H1_H1 ;  /* 0x300000c4ff493230 */ /* 0x000fe20000004100 */
[----:B------:R-:W-:-:S02]  /*4100*/  MOV R141, RZ ;  /* 0x000000ff008d7202 */ /* 0x000fc40000000f00 */
[----:B------:R-:W-:Y:S01]  /*4110*/  FSEL R137, R138, RZ, P4 ;  /* 0x000000ff8a897208 */ /* 0x000fe20002000000 */
[--C-:B------:R-:W-:Y:S01]  /*4120*/  @P4 HADD2.F32 R72, -RZ, R197.reuse.H0_H0 ;  /* 0x200000c5ff484230 */ /* 0x100fe20000004100 */
[----:B------:R-:W-:Y:S01]  /*4130*/  FSEL R138, R139, RZ, P5 ;  /* 0x000000ff8b8a7208 */ /* 0x000fe20002800000 */
[----:B------:R-:W-:Y:S02]  /*4140*/  @P5 HADD2.F32 R139, -RZ, R197.H1_H1 ;  /* 0x300000c5ff8b5230 */ /* 0x000fe40000004100 */
[----:B------:R-:W-:Y:S01]  /*4150*/  @P3 FMUL.FTZ R141, R202, R73 ;  /* 0x00000049ca8d3220 */ /* 0x000fe20000410000 */
[----:B------:R-:W-:Y:S01]  /*4160*/  FADD.FTZ R74, R74, R137 ;  /* 0x000000894a4a7221 */ /* 0x000fe20000010000 */
[----:B------:R-:W-:Y:S01]  /*4170*/  @P4 FMUL.FTZ R142, R177, R72 ;  /* 0x00000048b18e4220 */ /* 0x000fe20000410000 */
[----:B------:R-:W-:Y:S01]  /*4180*/  FADD.FTZ R75, R75, R138 ;  /* 0x0000008a4b4b7221 */ /* 0x000fe20000010000 */
[----:B------:R-:W-:-:S07]  /*4190*/  @P5 FMUL.FTZ R143, R136, R139 ;  /* 0x0000008b888f5220 */ /* 0x000fce0000410000 */
.L_x_12173:
[----:B------:R-:W-:Y:S05]  /*41a0*/  BSYNC.RECONVERGENT B2 ;  /* 0x0000000000027941 */ /* 0x000fea0003800200 */
.L_x_12171:
        /* <DEDUP_REMOVED lines=9> */
.L_x_12170:
[----:B------:R-:W-:Y:S05]  /*4240*/  BSYNC.RECONVERGENT B1 ;  /* 0x0000000000017941 */ /* 0x000fea0003800200 */
.L_x_12169:
[----:B------:R-:W-:Y:S04]  /*4250*/  BSSY.RECONVERGENT B1, `(.L_x_12174) ;  /* 0x0000078000017945 */ /* 0x000fe80003800200 */
[----:B------:R-:W-:Y:S05]  /*4260*/  @!P1 BRA `(.L_x_12175) ;  /* 0x0000000400d89947 */ /* 0x000fea0003800000 */
[----:B0-234-:R-:W0:Y:S02]  /*4270*/  LDC.64 R136, c[0x0][0x390] ;  /* 0x0000e400ff887b82 */ /* 0x01de240000000a00 */
[----:B0-----:R-:W-:-:S06]  /*4280*/  IMAD.WIDE.U32 R136, R169, 0x10, R136 ;  /* 0x00000010a9887825 */ /* 0x001fcc00078e0088 */
[----:B------:R-:W5:Y:S01]  /*4290*/  LDG.E.128 R136, desc[UR6][R136.64] ;  /* 0x0000000688887981 */ /* 0x000f62000c1e1d00 */
[----:B------:R-:W-:Y:S01]  /*42a0*/  ISETP.NE.U32.AND P1, PT, RZ, UR12, PT ;  /* 0x0000000cff007c0c */ /* 0x000fe2000bf25070 */
[----:B------:R-:W-:Y:S03]  /*42b0*/  BSSY.RECONVERGENT B2, `(.L_x_12176) ;  /* 0x0000068000027945 */ /* 0x000fe60003800200 */
        /* <DEDUP_REMOVED lines=16> */
[----:B------:R-:W-:Y:S01]  /*43c0*/  LOP3.LUT P3, RZ, R22, 0xff00, RZ, 0xc0, !PT ;  /* 0x0000ff0016ff7812 */ /* 0x000fe2000786c0ff */
[-C--:B------:R-:W-:Y:S01]  /*43d0*/  FMUL.FTZ R142, R143, R170.reuse ;  /* 0x000000aa8f8e7220 */ /* 0x080fe20000410000 */
[----:B------:R-:W-:Y:S01]  /*43e0*/  FMUL.FTZ R140, R38, UR14 ;  /* 0x0000000e268c7c20 */ /* 0x000fe20008410000 */
[----:B------:R-:W-:Y:S01]  /*43f0*/  FMUL.FTZ R37, R37, UR14 ;  /* 0x0000000e25257c20 */ /* 0x000fe20008410000 */
[C---:B------:R-:W-:Y:S01]  /*4400*/  LOP3.LUT P2, RZ, R22.reuse, 0xff, RZ, 0xc0, !PT ;  /* 0x000000ff16ff7812 */ /* 0x040fe2000784c0ff */
[----:B------:R-:W-:Y:S01]  /*4410*/  FMUL.FTZ R176, R203, R170 ;  /* 0x000000aacbb07220 */ /* 0x000fe20000410000 */
[----:B------:R-:W-:Y:S01]  /*4420*/  FMUL.FTZ R137, R137, R140 ;  /* 0x0000008c89897220 */ /* 0x000fe20000410000 */
[----:B------:R-:W-:Y:S01]  /*4430*/  LOP3.LUT P4, RZ, R22, 0xff0000, RZ, 0xc0, !PT ;  /* 0x00ff000016ff7812 */ /* 0x000fe2000788c0ff */
[----:B------:R-:W-:Y:S01]  /*4440*/  FMUL.FTZ R136, R136, R37 ;  /* 0x0000002588887220 */ /* 0x000fe20000410000 */
[----:B------:R-:W-:Y:S01]  /*4450*/  FMUL.FTZ R179, R142, UR14 ;  /* 0x0000000e8eb37c20 */ /* 0x000fe20008410000 */
[----:B------:R-:W-:Y:S01]  /*4460*/  ISETP.GE.U32.AND P5, PT, R22, 0x1000000, PT ;  /* 0x010000001600780c */ /* 0x000fe20003fa6070 */
[----:B------:R-:W-:Y:S01]  /*4470*/  FMUL.FTZ R142, R176, UR14 ;  /* 0x0000000eb08e7c20 */ /* 0x000fe20008410000 */
[----:B------:R-:W-:-:S02]  /*4480*/  FSEL R38, R137, RZ, P3 ;  /* 0x000000ff89267208 */ /* 0x000fc40001800000 */
[----:B------:R-:W-:Y:S01]  /*4490*/  FSEL R39, R136, RZ, P2 ;  /* 0x000000ff88277208 */ /* 0x000fe20001000000 */
[----:B------:R-:W-:Y:S01]  /*44a0*/  FMUL.FTZ R139, R139, R142 ;  /* 0x0000008e8b8b7220 */ /* 0x000fe20000410000 */
[----:B------:R-:W-:Y:S01]  /*44b0*/  CS2R R136, SRZ ;  /* 0x0000000000887805 */ /* 0x000fe2000001ff00 */
[----:B------:R-:W-:Y:S01]  /*44c0*/  FADD.FTZ R177, R69, R38 ;  /* 0x0000002645b17221 */ /* 0x000fe20000010000 */
[----:B------:R-:W-:Y:S01]  /*44d0*/  FMUL.FTZ R38, R138, R179 ;  /* 0x000000b38a267220 */ /* 0x000fe20000410000 */
[----:B------:R-:W-:Y:S01]  /*44e0*/  FADD.FTZ R176, R68, R39 ;  /* 0x0000002744b07221 */ /* 0x000fe20000010000 */
[--C-:B------:R-:W-:Y:S01]  /*44f0*/  @P3 HADD2.F32 R39, -RZ, R198.reuse.H1_H1 ;  /* 0x300000c6ff273230 */ /* 0x100fe20000004100 */
[----:B------:R-:W-:Y:S01]  /*4500*/  FSEL R178, R139, RZ, P5 ;  /* 0x000000ff8bb27208 */ /* 0x000fe20002800000 */
[----:B------:R-:W-:Y:S01]  /*4510*/  @P4 HADD2.F32 R68, -RZ, R199.H0_H0 ;  /* 0x200000c7ff444230 */ /* 0x000fe20000004100 */
[----:B------:R-:W-:Y:S01]  /*4520*/  FSEL R69, R38, RZ, P4 ;  /* 0x000000ff26457208 */ /* 0x000fe20002000000 */
[----:B------:R-:W-:-:S02]  /*4530*/  @P2 HADD2.F32 R38, -RZ, R198.H0_H0 ;  /* 0x200000c6ff262230 */ /* 0x000fc40000004100 */
[----:B------:R-:W-:Y:S02]  /*4540*/  HFMA2 R138, -RZ, RZ, 0, 0 ;  /* 0x00000000ff8a7431 */ /* 0x000fe400000001ff */
[----:B------:R-:W-:Y:S01]  /*4550*/  @P3 FMUL.FTZ R137, R140, R39 ;  /* 0x000000278c893220 */ /* 0x000fe20000410000 */
[----:B------:R-:W-:Y:S01]  /*4560*/  FADD.FTZ R71, R71, R178 ;  /* 0x000000b247477221 */ /* 0x000fe20000010000 */
[----:B------:R-:W-:Y:S01]  /*4570*/  FADD.FTZ R70, R70, R69 ;  /* 0x0000004546467221 */ /* 0x000fe20000010000 */
[----:B------:R-:W-:Y:S01]  /*4580*/  @P2 FMUL.FTZ R136, R37, R38 ;  /* 0x0000002625882220 */ /* 0x000fe20000410000 */
[----:B------:R-:W-:Y:S01]  /*4590*/  @P4 FMUL.FTZ R138, R179, R68 ;  /* 0x00000044b38a4220 */ /* 0x000fe20000410000 */
[----:B------:R-:W-:Y:S02]  /*45a0*/  MOV R139, RZ ;  /* 0x000000ff008b7202 */ /* 0x000fe40000000f00 */
[----:B------:R-:W-:Y:S02]  /*45b0*/  MOV R38, R143 ;  /* 0x0000008f00267202 */ /* 0x000fe40000000f00 */
[----:B------:R-:W-:-:S02]  /*45c0*/  MOV R37, R141 ;  /* 0x0000008d00257202 */ /* 0x000fc40000000f00 */
        /* <DEDUP_REMOVED lines=8> */
.L_x_12177:
[-CC-:B------:R-:W-:Y:S01]  /*4650*/  FFMA.FTZ R141, R25, R173.reuse, R172.reuse ;  /* 0x000000ad198d7223 */ /* 0x180fe200000100ac */
[-CC-:B------:R-:W-:Y:S01]  /*4660*/  FFMA.FTZ R142, R26, R173.reuse, R172.reuse ;  /* 0x000000ad1a8e7223 */ /* 0x180fe200000100ac */
[-C--:B------:R-:W-:Y:S01]  /*4670*/  FFMA.FTZ R143, R29, R173.reuse, R172 ;  /* 0x000000ad1d8f7223 */ /* 0x080fe200000100ac */
[----:B------:R-:W-:Y:S01]  /*4680*/  LOP3.LUT P2, RZ, R22, 0xff, RZ, 0xc0, !PT ;  /* 0x000000ff16ff7812 */ /* 0x000fe2000784c0ff */
[----:B------:R-:W-:Y:S01]  /*4690*/  FADD.FTZ R140, R24, -R141 ;  /* 0x8000008d188c7221 */ /* 0x000fe20000010000 */
[----:B------:R-:W-:Y:S01]  /*46a0*/  FADD.FTZ R142, R27, -R142 ;  /* 0x8000008e1b8e7221 */ /* 0x000fe20000010000 */
[----:B------:R-:W-:Y:S01]  /*46b0*/  FADD.FTZ R176, R150, -R143 ;  /* 0x8000008f96b07221 */ /* 0x000fe20000010000 */
[----:B------:R-:W-:Y:S01]  /*46c0*/  LOP3.LUT P3, RZ, R22, 0xff00, RZ, 0xc0, !PT ;  /* 0x0000ff0016ff7812 */ /* 0x000fe2000786c0ff */
[C---:B-----5:R-:W-:Y:S01]  /*46d0*/  FMUL.FTZ R141, R171.reuse, R140 ;  /* 0x0000008cab8d7220 */ /* 0x060fe20000410000 */
[C---:B------:R-:W-:Y:S01]  /*46e0*/  FMUL.FTZ R143, R171.reuse, R142 ;  /* 0x0000008eab8f7220 */ /* 0x040fe20000410000 */
[----:B------:R-:W-:Y:S01]  /*46f0*/  FMUL.FTZ R177, R171, R176 ;  /* 0x000000b0abb17220 */ /* 0x000fe20000410000 */
[----:B------:R-:W-:Y:S01]  /*4700*/  FFMA.FTZ R140, R156, R173, R172 ;  /* 0x000000ad9c8c7223 */ /* 0x000fe200000100ac */
[-C--:B------:R-:W-:Y:S01]  /*4710*/  FMUL.FTZ R141, R141, R170.reuse ;  /* 0x000000aa8d8d7220 */ /* 0x080fe20000410000 */
[-C--:B------:R-:W-:Y:S01]  /*4720*/  FMUL.FTZ R143, R143, R170.reuse ;  /* 0x000000aa8f8f7220 */ /* 0x080fe20000410000 */
[----:B------:R-:W-:Y:S01]  /*4730*/  FMUL.FTZ R177, R177, R170 ;  /* 0x000000aab1b17220 */ /* 0x000fe20000410000 */
[----:B------:R-:W-:Y:S01]  /*4740*/  FADD.FTZ R142, R161, -R140 ;  /* 0x8000008ca18e7221 */ /* 0x000fe20000010000 */
[----:B------:R-:W-:Y:S01]  /*4750*/  FMUL.FTZ R141, R141, UR14 ;  /* 0x0000000e8d8d7c20 */ /* 0x000fe20008410000 */
[----:B------:R-:W-:Y:S01]  /*4760*/  FMUL.FTZ R140, R143, UR14 ;  /* 0x0000000e8f8c7c20 */ /* 0x000fe20008410000 */
[----:B------:R-:W-:Y:S01]  /*4770*/  FMUL.FTZ R143, R177, UR14 ;  /* 0x0000000eb18f7c20 */ /* 0x000fe20008410000 */
[----:B------:R-:W-:Y:S01]  /*4780*/  FMUL.FTZ R177, R171, R142 ;  /* 0x0000008eabb17220 */ /* 0x000fe20000410000 */
[----:B------:R-:W-:Y:S01]  /*4790*/  FMUL.FTZ R136, R136, R141 ;  /* 0x0000008d88887220 */ /* 0x000fe20000410000 */
[----:B------:R-:W-:Y:S01]  /*47a0*/  FMUL.FTZ R142, R137, R140 ;  /* 0x0000008c898e7220 */ /* 0x000fe20000410000 */
[C---:B------:R-:W-:Y:S01]  /*47b0*/  LOP3.LUT P4, RZ, R22.reuse, 0xff0000, RZ, 0xc0, !PT ;  /* 0x00ff000016ff7812 */ /* 0x040fe2000788c0ff */
[----:B------:R-:W-:Y:S01]  /*47c0*/  FMUL.FTZ R177, R177, R170 ;  /* 0x000000aab1b17220 */ /* 0x000fe20000410000 */
[----:B------:R-:W-:Y:S01]  /*47d0*/  ISETP.GE.U32.AND P5, PT, R22, 0x1000000, PT ;  /* 0x010000001600780c */ /* 0x000fe20003fa6070 */
[----:B------:R-:W-:Y:S01]  /*47e0*/  FMUL.FTZ R138, R138, R143 ;  /* 0x0000008f8a8a7220 */ /* 0x000fe20000410000 */
[----:B------:R-:W-:Y:S01]  /*47f0*/  FSEL R137, R136, RZ, P2 ;  /* 0x000000ff88897208 */ /* 0x000fe20001000000 */
[----:B------:R-:W-:Y:S01]  /*4800*/  FMUL.FTZ R178, R177, UR14 ;  /* 0x0000000eb1b27c20 */ /* 0x000fe20008410000 */
[----:B------:R-:W-:-:S02]  /*4810*/  FSEL R142, R142, RZ, P3 ;  /* 0x000000ff8e8e7208 */ /* 0x000fc40001800000 */
[----:B------:R-:W-:Y:S01]  /*4820*/  FSEL R179, R138, RZ, P4 ;  /* 0x000000ff8ab37208 */ /* 0x000fe20002000000 */
[----:B------:R-:W-:Y:S01]  /*4830*/  FADD.FTZ R176, R68, R137 ;  /* 0x0000008944b07221 */ /* 0x000fe20000010000 */
[----:B------:R-:W-:Y:S01]  /*4840*/  FMUL.FTZ R68, R139, R178 ;  /* 0x000000b28b447220 */ /* 0x000fe20000410000 */
[----:B------:R-:W-:Y:S01]  /*4850*/  FADD.FTZ R177, R69, R142 ;  /* 0x0000008e45b17221 */ /* 0x000fe20000010000 */
[--C-:B------:R-:W-:Y:S02]  /*4860*/  @P3 HADD2.F32 R69, -RZ, R198.reuse.H1_H1 ;  /* 0x300000c6ff453230 */ /* 0x100fe40000004100 */
[----:B------:R-:W-:Y:S01]  /*4870*/  FADD.FTZ R70, R70, R179 ;  /* 0x000000b346467221 */ /* 0x000fe20000010000 */
[--C-:B------:R-:W-:Y:S01]  /*4880*/  @P4 HADD2.F32 R142, -RZ, R199.reuse.H0_H0 ;  /* 0x200000c7ff8e4230 */ /* 0x100fe20000004100 */
[----:B------:R-:W-:Y:S01]  /*4890*/  FSEL R202, R68, RZ, P5 ;  /* 0x000000ff44ca7208 */ /* 0x000fe20002800000 */
[----:B------:R-:W-:Y:S01]  /*48a0*/  @P2 HADD2.F32 R68, -RZ, R198.H0_H0 ;  /* 0x200000c6ff442230 */ /* 0x000fe20000004100 */
[----:B------:R-:W-:Y:S01]  /*48b0*/  CS2R R136, SRZ ;  /* 0x0000000000887805 */ /* 0x000fe2000001ff00 */
[----:B------:R-:W-:Y:S01]  /*48c0*/  @P5 HADD2.F32 R179, -RZ, R199.H1_H1 ;  /* 0x300000c7ffb35230 */ /* 0x000fe20000004100 */
[----:B------:R-:W-:Y:S01]  /*48d0*/  CS2R R138, SRZ ;  /* 0x00000000008a7805 */ /* 0x000fe2000001ff00 */
[----:B------:R-:W-:Y:S01]  /*48e0*/  FADD.FTZ R71, R71, R202 ;  /* 0x000000ca47477221 */ /* 0x000fe20000010000 */
[----:B------:R-:W-:Y:S01]  /*48f0*/  @P2 FMUL.FTZ R136, R141, R68 ;  /* 0x000000448d882220 */ /* 0x000fe20000410000 */
[----:B------:R-:W-:Y:S01]  /*4900*/  @P3 FMUL.FTZ R137, R140, R69 ;  /* 0x000000458c893220 */ /* 0x000fe20000410000 */
[----:B------:R-:W-:Y:S01]  /*4910*/  @P4 FMUL.FTZ R138, R143, R142 ;  /* 0x0000008e8f8a4220 */ /* 0x000fe20000410000 */
[----:B------:R-:W-:-:S07]  /*4920*/  @P5 FMUL.FTZ R139, R178, R179 ;  /* 0x000000b3b28b5220 */ /* 0x000fce0000410000 */
.L_x_12178:
[----:B------:R-:W-:Y:S05]  /*4930*/  BSYNC.RECONVERGENT B2 ;  /* 0x0000000000027941 */ /* 0x000fea0003800200 */
.L_x_12176:
        /* <DEDUP_REMOVED lines=9> */
.L_x_12175:
[----:B------:R-:W-:Y:S05]  /*49d0*/  BSYNC.RECONVERGENT B1 ;  /* 0x0000000000017941 */ /* 0x000fea0003800200 */
.L_x_12174:
        /* <DEDUP_REMOVED lines=16> */
[C---:B-----5:R-:W-:Y:S01]  /*4ae0*/  FMUL.FTZ R36, R171.reuse, R36 ;  /* 0x00000024ab247220 */ /* 0x060fe20000410000 */
[----:B------:R-:W-:Y:S01]  /*4af0*/  FMUL.FTZ R37, R171, R38 ;  /* 0x00000026ab257220 */ /* 0x000fe20000410000 */
[----:B------:R-:W-:Y:S01]  /*4b00*/  FADD.FTZ R38, R34, -R39 ;  /* 0x8000002722267221 */ /* 0x000fe20000010000 */
[----:B------:R-:W-:Y:S01]  /*4b10*/  LOP3.LUT P2, RZ, R28, 0xff00, RZ, 0xc0, !PT ;  /* 0x0000ff001cff7812 */ /* 0x000fe2000784c0ff */
[-C--:B------:R-:W-:Y:S01]  /*4b20*/  FMUL.FTZ R39, R36, R170.reuse ;  /* 0x000000aa24277220 */ /* 0x080fe20000410000 */
[----:B------:R-:W-:Y:S01]  /*4b30*/  FMUL.FTZ R140, R37, R170 ;  /* 0x000000aa258c7220 */ /* 0x000fe20000410000 */
[----:B------:R-:W-:Y:S01]  /*4b40*/  FMUL.FTZ R38, R171, R38 ;  /* 0x00000026ab267220 */ /* 0x000fe20000410000 */
[----:B------:R-:W-:Y:S01]  /*4b50*/  LOP3.LUT P3, RZ, R28, 0xff0000, RZ, 0xc0, !PT ;  /* 0x00ff00001cff7812 */ /* 0x000fe2000786c0ff */
[----:B------:R-:W-:Y:S01]  /*4b60*/  FMUL.FTZ R141, R39, UR14 ;  /* 0x0000000e278d7c20 */ /* 0x000fe20008410000 */
[----:B------:R-:W-:Y:S01]  /*4b70*/  FMUL.FTZ R140, R140, UR14 ;  /* 0x0000000e8c8c7c20 */ /* 0x000fe20008410000 */
[----:B------:R-:W-:Y:S01]  /*4b80*/  FMUL.FTZ R39, R171, R172 ;  /* 0x000000acab277220 */ /* 0x000fe20000410000 */
[----:B------:R-:W-:Y:S01]  /*4b90*/  FMUL.FTZ R143, R38, R170 ;  /* 0x000000aa268f7220 */ /* 0x000fe20000410000 */
[----:B------:R-:W-:Y:S01]  /*4ba0*/  FMUL.FTZ R136, R136, R141 ;  /* 0x0000008d88887220 */ /* 0x000fe20000410000 */
[----:B------:R-:W-:Y:S01]  /*4bb0*/  FMUL.FTZ R142, R137, R140 ;  /* 0x0000008c898e7220 */ /* 0x000fe20000410000 */
[----:B------:R-:W-:Y:S01]  /*4bc0*/  FMUL.FTZ R170, R39, R170 ;  /* 0x000000aa27aa7220 */ /* 0x000fe20000410000 */
[----:B------:R-:W-:Y:S01]  /*4bd0*/  FMUL.FTZ R143, R143, UR14 ;  /* 0x0000000e8f8f7c20 */ /* 0x000fe20008410000 */
[----:B------:R-:W-:-:S02]  /*4be0*/  ISETP.GE.U32.AND P4, PT, R28, 0x1000000, PT ;  /* 0x010000001c00780c */ /* 0x000fc40003f86070 */
[----:B------:R-:W-:Y:S01]  /*4bf0*/  FSEL R137, R136, RZ, P1 ;  /* 0x000000ff88897208 */ /* 0x000fe20000800000 */
[----:B------:R-:W-:Y:S01]  /*4c00*/  FMUL.FTZ R178, R170, UR14 ;  /* 0x0000000eaab27c20 */ /* 0x000fe20008410000 */
[----:B------:R-:W-:-:S03]  /*4c10*/  FSEL R142, R142, RZ, P2 ;  /* 0x000000ff8e8e7208 */ /* 0x000fc60001000000 */
[----:B------:R-:W-:Y:S01]  /*4c20*/  FADD.FTZ R170, R64, R137 ;  /* 0x0000008940aa7221 */ /* 0x000fe20000010000 */
[----:B------:R-:W-:Y:S01]  /*4c30*/  FMUL.FTZ R64, R138, R143 ;  /* 0x0000008f8a407220 */ /* 0x000fe20000410000 */
[----:B------:R-:W-:Y:S01]  /*4c40*/  FADD.FTZ R171, R65, R142 ;  /* 0x0000008e41ab7221 */ /* 0x000fe20000010000 */
[----:B------:R-:W-:Y:S01]  /*4c50*/  FMUL.FTZ R65, R139, R178 ;  /* 0x000000b28b417220 */ /* 0x000fe20000410000 */
[----:B------:R-:W-:Y:S01]  /*4c60*/  @P3 HADD2.F32 R142, -RZ, R201.H0_H0 ;  /* 0x200000c9ff8e3230 */ /* 0x000fe20000004100 */
[----:B------:R-:W-:Y:S02]  /*4c70*/  CS2R R136, SRZ ;  /* 0x0000000000887805 */ /* 0x000fe4000001ff00 */
[----:B------:R-:W-:Y:S01]  /*4c80*/  FSEL R139, R64, RZ, P3 ;  /* 0x000000ff408b7208 */ /* 0x000fe20001800000 */
[--C-:B------:R-:W-:Y:S01]  /*4c90*/  @P1 HADD2.F32 R64, -RZ, R200.reuse.H0_H0 ;  /* 0x200000c8ff401230 */ /* 0x100fe20000004100 */
[----:B------:R-:W-:Y:S01]  /*4ca0*/  FSEL R176, R65, RZ, P4 ;  /* 0x000000ff41b07208 */ /* 0x000fe20002000000 */
[----:B------:R-:W-:-:S02]  /*4cb0*/  @P2 HADD2.F32 R65, -RZ, R200.H1_H1 ;  /* 0x300000c8ff412230 */ /* 0x000fc40000004100 */
[----:B------:R-:W-:Y:S02]  /*4cc0*/  HFMA2 R138, -RZ, RZ, 0, 0 ;  /* 0x00000000ff8a7431 */ /* 0x000fe400000001ff */
[----:B------:R-:W-:Y:S01]  /*4cd0*/  FADD.FTZ R172, R66, R139 ;  /* 0x0000008b42ac7221 */ /* 0x000fe20000010000 */
[----:B------:R-:W-:Y:S01]  /*4ce0*/  @P1 FMUL.FTZ R136, R141, R64 ;  /* 0x000000408d881220 */ /* 0x000fe20000410000 */
[----:B------:R-:W-:Y:S01]  /*4cf0*/  FADD.FTZ R176, R67, R176 ;  /* 0x000000b043b07221 */ /* 0x000fe20000010000 */
[----:B------:R-:W-:Y:S01]  /*4d00*/  @P2 FMUL.FTZ R137, R140, R65 ;  /* 0x000000418c892220 */ /* 0x000fe20000410000 */
[----:B------:R-:W-:Y:S01]  /*4d10*/  @P3 FMUL.FTZ R138, R143, R142 ;  /* 0x0000008e8f8a3220 */ /* 0x000fe20000410000 */
[----:B------:R-:W-:Y:S01]  /*4d20*/  MOV R139, RZ ;  /* 0x000000ff008b7202 */ /* 0x000fe20000000f00 */
[----:B------:R-:W-:Y:S06]  /*4d30*/  @!P4 BRA `(.L_x_12182) ;  /* 0x0000000000c4c947 */ /* 0x000fec0003800000 */
[----:B------:R-:W-:-:S05]  /*4d40*/  HADD2.F32 R139, -RZ, R201.H1_H1 ;  /* 0x300000c9ff8b7230 */ /* 0x000fca0000004100 */
[----:B------:R-:W-:Y:S01]  /*4d50*/  FMUL.FTZ R139, R178, R139 ;  /* 0x0000008bb28b7220 */ /* 0x000fe20000410000 */
[----:B------:R-:W-:Y:S06]  /*4d60*/  BRA `(.L_x_12182) ;  /* 0x0000000000b87947 */ /* 0x000fec0003800000 */
.L_x_12181:
        /* <DEDUP_REMOVED lines=15> */
[C---:B------:R-:W-:Y:S01]  /*4e60*/  LOP3.LUT P1, RZ, R28.reuse, 0xff, RZ, 0xc0, !PT ;  /* 0x000000ff1cff7812 */ /* 0x040fe2000782c0ff */
[----:B------:R-:W-:Y:S01]  /*4e70*/  FMUL.FTZ R141, R141, UR14 ;  /* 0x0000000e8d8d7c20 */ /* 0x000fe20008410000 */
[----:B------:R-:W-:Y:S01]  /*4e80*/  FMUL.FTZ R140, R143, UR14 ;  /* 0x0000000e8f8c7c20 */ /* 0x000fe20008410000 */
[----:B------:R-:W-:Y:S01]  /*4e90*/  FMUL.FTZ R173, R173, UR14 ;  /* 0x0000000eadad7c20 */ /* 0x000fe20008410000 */
[----:B------:R-:W-:Y:S01]  /*4ea0*/  LOP3.LUT P2, RZ, R28, 0xff00, RZ, 0xc0, !PT ;  /* 0x0000ff001cff7812 */ /* 0x000fe2000784c0ff */
[----:B------:R-:W-:Y:S01]  /*4eb0*/  FMUL.FTZ R136, R136, R141 ;  /* 0x0000008d88887220 */ /* 0x000fe20000410000 */
[C---:B------:R-:W-:Y:S01]  /*4ec0*/  LOP3.LUT P3, RZ, R28.reuse, 0xff0000, RZ, 0xc0, !PT ;  /* 0x00ff00001cff7812 */ /* 0x040fe2000786c0ff */
[----:B------:R-:W-:Y:S01]  /*4ed0*/  FMUL.FTZ R171, R171, R170 ;  /* 0x000000aaabab7220 */ /* 0x000fe20000410000 */
[----:B------:R-:W-:Y:S01]  /*4ee0*/  ISETP.GE.U32.AND P4, PT, R28, 0x1000000, PT ;  /* 0x010000001c00780c */ /* 0x000fe20003f86070 */
[----:B------:R-:W-:Y:S01]  /*4ef0*/  FMUL.FTZ R142, R137, R140 ;  /* 0x0000008c898e7220 */ /* 0x000fe20000410000 */
[----:B------:R-:W-:Y:S01]  /*4f00*/  FMUL.FTZ R138, R138, R173 ;  /* 0x000000ad8a8a7220 */ /* 0x000fe20000410000 */
[----:B------:R-:W-:Y:S01]  /*4f10*/  FSEL R137, R136, RZ, P1 ;  /* 0x000000ff88897208 */ /* 0x000fe20000800000 */
[----:B------:R-:W-:-:S02]  /*4f20*/  FMUL.FTZ R178, R171, UR14 ;  /* 0x0000000eabb27c20 */ /* 0x000fc40008410000 */
[----:B------:R-:W-:Y:S02]  /*4f30*/  FSEL R142, R142, RZ, P2 ;  /* 0x000000ff8e8e7208 */ /* 0x000fe40001000000 */
[----:B------:R-:W-:Y:S01]  /*4f40*/  FSEL R143, R138, RZ, P3 ;  /* 0x000000ff8a8f7208 */ /* 0x000fe20001800000 */
[----:B------:R-:W-:Y:S01]  /*4f50*/  FADD.FTZ R170, R64, R137 ;  /* 0x0000008940aa7221 */ /* 0x000fe20000010000 */
[----:B------:R-:W-:Y:S01]  /*4f60*/  FMUL.FTZ R64, R139, R178 ;  /* 0x000000b28b407220 */ /* 0x000fe20000410000 */
[----:B------:R-:W-:Y:S01]  /*4f70*/  FADD.FTZ R171, R65, R142 ;  /* 0x0000008e41ab7221 */ /* 0x000fe20000010000 */
[--C-:B------:R-:W-:Y:S02]  /*4f80*/  @P2 HADD2.F32 R65, -RZ, R200.reuse.H1_H1 ;  /* 0x300000c8ff412230 */ /* 0x100fe40000004100 */
[----:B------:R-:W-:Y:S01]  /*4f90*/  FADD.FTZ R172, R66, R143 ;  /* 0x0000008f42ac7221 */ /* 0x000fe20000010000 */
[----:B------:R-:W-:Y:S01]  /*4fa0*/  @P1 HADD2.F32 R66, -RZ, R200.H0_H0 ;  /* 0x200000c8ff421230 */ /* 0x000fe20000004100 */
[----:B------:R-:W-:Y:S01]  /*4fb0*/  FSEL R64, R64, RZ, P4 ;  /* 0x000000ff40407208 */ /* 0x000fe20002000000 */
[--C-:B------:R-:W-:Y:S01]  /*4fc0*/  @P3 HADD2.F32 R142, -RZ, R201.reuse.H0_H0 ;  /* 0x200000c9ff8e3230 */ /* 0x100fe20000004100 */
        /* <DEDUP_REMOVED lines=8> */
.L_x_12182:
[----:B------:R-:W-:Y:S05]  /*5050*/  BSYNC.RECONVERGENT B1 ;  /* 0x0000000000017941 */ /* 0x000fea0003800200 */
.L_x_12180:
        /* <DEDUP_REMOVED lines=11> */
.L_x_12153:
        /* <DEDUP_REMOVED lines=9> */
[----:B------:R-:W-:Y:S01]  /*51a0*/  LOP3.LUT P5, RZ, R6, 0xff, RZ, 0xc0, !PT ;  /* 0x000000ff06ff7812 */ /* 0x000fe200078ac0ff */
[-CC-:B0-----:R-:W-:Y:S01]  /*51b0*/  FFMA.FTZ R143, R148, R173.reuse, R172.reuse ;  /* 0x000000ad948f7223 */ /* 0x181fe200000100ac */
[----:B------:R-:W-:Y:S01]  /*51c0*/  FFMA.FTZ R202, R168, R173, R172 ;  /* 0x000000ada8ca7223 */ /* 0x000fe200000100ac */
[----:B------:R-:W-:-:S03]  /*51d0*/  FADD.FTZ R140, R145, -R140 ;  /* 0x8000008c918c7221 */ /* 0x000fc60000010000 */
[----:B------:R-:W-:Y:S01]  /*51e0*/  FADD.FTZ R202, R167, -R202 ;  /* 0x800000caa7ca7221 */ /* 0x000fe20000010000 */
[----:B-----5:R-:W-:Y:S01]  /*51f0*/  FFMA.FTZ R141, R171, R140, R60 ;  /* 0x0000008cab8d7223 */ /* 0x020fe2000001003c */
[----:B------:R-:W-:-:S03]  /*5200*/  HFMA2 R140, -RZ, RZ, 0, 0 ;  /* 0x00000000ff8c7431 */ /* 0x000fc600000001ff */
[----:B------:R-:W-:Y:S02]  /*5210*/  FMUL.FTZ R141, R141, R170 ;  /* 0x000000aa8d8d7220 */ /* 0x000fe40000410000 */
[----:B------:R-:W-:Y:S02]  /*5220*/  @P5 HADD2.F32 R176, -RZ, R190.H0_H0 ;  /* 0x200000beffb05230 */ /* 0x000fe40000004100 */
[----:B------:R-:W-:-:S04]  /*5230*/  FMUL.FTZ R141, R141, UR14 ;  /* 0x0000000e8d8d7c20 */ /* 0x000fc80008410000 */
[-C--:B------:R-:W-:Y:S01]  /*5240*/  @P5 FMUL.FTZ R140, R176, R141.reuse ;  /* 0x0000008db08c5220 */ /* 0x080fe20000410000 */
[----:B--2---:R-:W-:Y:S01]  /*5250*/  FMUL.FTZ R142, R136, R141 ;  /* 0x0000008d888e7220 */ /* 0x004fe20000410000 */
[----:B------:R-:W-:-:S04]  /*5260*/  FADD.FTZ R136, R146, -R143 ;  /* 0x8000008f92887221 */ /* 0x000fc80000010000 */
[----:B------:R-:W-:Y:S01]  /*5270*/  FSEL R177, R142, RZ, P5 ;  /* 0x000000ff8eb17208 */ /* 0x000fe20002800000 */
[----:B------:R-:W-:Y:S01]  /*5280*/  FFMA.FTZ R141, R171, R136, R61 ;  /* 0x00000088ab8d7223 */ /* 0x000fe2000001003d */
[----:B------:R-:W-:Y:S01]  /*5290*/  LOP3.LUT P5, RZ, R6, 0xff00, RZ, 0xc0, !PT ;  /* 0x0000ff0006ff7812 */ /* 0x000fe200078ac0ff */
[----:B------:R-:W-:Y:S02]  /*52a0*/  FFMA.FTZ R142, R157, R173, R172 ;  /* 0x000000ad9d8e7223 */ /* 0x000fe400000100ac */
[----:B------:R-:W-:Y:S01]  /*52b0*/  FMUL.FTZ R141, R141, R170 ;  /* 0x000000aa8d8d7220 */ /* 0x000fe20000410000 */
[----:B------:R-:W-:Y:S01]  /*52c0*/  FADD.FTZ R84, R84, R177 ;  /* 0x000000b154547221 */ /* 0x000fe20000010000 */
[----:B------:R-:W-:Y:S02]  /*52d0*/  FADD.FTZ R142, R155, -R142 ;  /* 0x8000008e9b8e7221 */ /* 0x000fe40000010000 */
[----:B------:R-:W-:Y:S01]  /*52e0*/  FMUL.FTZ R136, R141, UR14 ;  /* 0x0000000e8d887c20 */ /* 0x000fe20008410000 */
[----:B------:R-:W-:-:S03]  /*52f0*/  MOV R141, RZ ;  /* 0x000000ff008d7202 */ /* 0x000fc60000000f00 */
[----:B------:R-:W-:Y:S02]  /*5300*/  FMUL.FTZ R137, R137, R136 ;  /* 0x0000008889897220 */ /* 0x000fe40000410000 */
[----:B------:R-:W-:-:S03]  /*5310*/  @P5 HADD2.F32 R143, -RZ, R190.H1_H1 ;  /* 0x300000beff8f5230 */ /* 0x000fc60000004100 */
[----:B------:R-:W-:Y:S01]  /*5320*/  FSEL R176, R137, RZ, P5 ;  /* 0x000000ff89b07208 */ /* 0x000fe20002800000 */
[----:B------:R-:W-:Y:S01]  /*5330*/  FFMA.FTZ R137, R171, R142, R62 ;  /* 0x0000008eab897223 */ /* 0x000fe2000001003e */
[----:B------:R-:W-:Y:S01]  /*5340*/  @P5 FMUL.FTZ R141, R143, R136 ;  /* 0x000000888f8d5220 */ /* 0x000fe20000410000 */
[----:B------:R-:W-:Y:S01]  /*5350*/  LOP3.LUT P5, RZ, R6, 0xff0000, RZ, 0xc0, !PT ;  /* 0x00ff000006ff7812 */ /* 0x000fe200078ac0ff */
[----:B------:R-:W-:Y:S02]  /*5360*/  HFMA2 R142, -RZ, RZ, 0, 0 ;  /* 0x00000000ff8e7431 */ /* 0x000fe400000001ff */
[----:B------:R-:W-:Y:S01]  /*5370*/  FMUL.FTZ R137, R137, R170 ;  /* 0x000000aa89897220 */ /* 0x000fe20000410000 */
[----:B------:R-:W-:-:S03]  /*5380*/  FADD.FTZ R85, R85, R176 ;  /* 0x000000b055557221 */ /* 0x000fc60000010000 */
[----:B------:R-:W-:Y:S02]  /*5390*/  FMUL.FTZ R143, R137, UR14 ;  /* 0x0000000e898f7c20 */ /* 0x000fe40008410000 */
[----:B------:R-:W0:Y:S02]  /*53a0*/  LDC.64 R136, c[0x0][0x468] ;  /* 0x00011a00ff887b82 */ /* 0x000e240000000a00 */
[----:B------:R-:W-:Y:S02]  /*53b0*/  FMUL.FTZ R138, R138, R143 ;  /* 0x0000008f8a8a7220 */ /* 0x000fe40000410000 */
[----:B------:R-:W-:-:S03]  /*53c0*/  @P5 HADD2.F32 R178, -RZ, R191.H0_H0 ;  /* 0x200000bfffb25230 */ /* 0x000fc60000004100 */
[----:B------:R-:W-:Y:S02]  /*53d0*/  FSEL R179, R138, RZ, P5 ;  /* 0x000000ff8ab37208 */ /* 0x000fe40002800000 */
[----:B------:R-:W-:Y:S01]  /*53e0*/  @P5 FMUL.FTZ R142, R178, R143 ;  /* 0x0000008fb28e5220 */ /* 0x000fe20000410000 */
[----:B------:R-:W-:Y:S01]  /*53f0*/  ISETP.GE.U32.AND P5, PT, R6, 0x1000000, PT ;  /* 0x010000000600780c */ /* 0x000fe20003fa6070 */
[----:B------:R-:W-:Y:S01]  /*5400*/  FFMA.FTZ R143, R171, R202, R63 ;  /* 0x000000caab8f7223 */ /* 0x000fe2000001003f */
[----:B------:R-:W-:-:S03]  /*5410*/  FADD.FTZ R86, R86, R179 ;  /* 0x000000b356567221 */ /* 0x000fc60000010000 */
[----:B------:R-:W-:Y:S01]  /*5420*/  FMUL.FTZ R138, R143, R170 ;  /* 0x000000aa8f8a7220 */ /* 0x000fe20000410000 */
[----:B------:R-:W-:-:S03]  /*5430*/  MOV R143, RZ ;  /* 0x000000ff008f7202 */ /* 0x000fc60000000f00 */
[----:B------:R-:W-:-:S04]  /*5440*/  FMUL.FTZ R138, R138, UR14 ;  /* 0x0000000e8a8a7c20 */ /* 0x000fc80008410000 */
[----:B------:R-:W-:Y:S02]  /*5450*/  @P5 HADD2.F32 R203, -RZ, R191.H1_H1 ;  /* 0x300000bfffcb5230 */ /* 0x000fe40000004100 */
[----:B------:R-:W-:Y:S01]  /*5460*/  FMUL.FTZ R139, R139, R138 ;  /* 0x0000008a8b8b7220 */ /* 0x000fe20000410000 */
[C---:B0-----:R-:W-:Y:S01]  /*5470*/  IMAD.WIDE.U32 R136, R169.reuse, 0x10, R136 ;  /* 0x00000010a9887825 */ /* 0x041fe200078e0088 */
[----:B------:R-:W-:-:S03]  /*5480*/  IADD3 R169, PT, PT, R169, 0x20, RZ ;  /* 0x00000020a9a97810 */ /* 0x000fc60007ffe0ff */
[----:B------:R-:W-:Y:S01]  /*5490*/  @P5 FMUL.FTZ R143, R203, R138 ;  /* 0x0000008acb8f5220 */ /* 0x000fe20000410000 */
[----:B------:R-:W-:-:S04]  /*54a0*/  FSEL R138, R139, RZ, P5 ;  /* 0x000000ff8b8a7208 */ /* 0x000fc80002800000 */
[----:B------:R1:W-:Y:S01]  /*54b0*/  STG.E.128 desc[UR6][R136.64], R140 ;  /* 0x0000008c88007986 */ /* 0x0003e2000c101d06 */
[----:B------:R-:W-:-:S07]  /*54c0*/  FADD.FTZ R87, R87, R138 ;  /* 0x0000008a57577221 */ /* 0x000fce0000010000 */
.L_x_12185:
[----:B------:R-:W-:Y:S05]  /*54d0*/  BSYNC.RECONVERGENT B1 ;  /* 0x0000000000017941 */ /* 0x000fea0003800200 */
.L_x_12184:
[----:B------:R-:W-:Y:S04]  /*54e0*/  BSSY.RECONVERGENT B1, `(.L_x_12186) ;  /* 0x0000037000017945 */ /* 0x000fe80003800200 */
[----:B------:R-:W-:Y:S05]  /*54f0*/  @!P4 BRA `(.L_x_12187) ;  /* 0x0000000000d4c947 */ /* 0x000fea0003800000 */
[----:B-1----:R-:W1:Y:S02]  /*5500*/  LDC.64 R136, c[0x0][0x390] ;  /* 0x0000e400ff887b82 */ /* 0x002e640000000a00 */
[----:B-1----:R-:W-:-:S06]  /*5510*/  IMAD.WIDE.U32 R136, R169, 0x10, R136 ;  /* 0x00000010a9887825 */ /* 0x002fcc00078e0088 */
[----:B------:R-:W2:Y:S01]  /*5520*/  LDG.E.128 R136, desc[UR6][R136.64] ;  /* 0x0000000688887981 */ /* 0x000ea2000c1e1d00 */
[-CC-:B------:R-:W-:Y:S01]  /*5530*/  FFMA.FTZ R141, R9, R173.reuse, R172.reuse ;  /* 0x000000ad098d7223 */ /* 0x180fe200000100ac */
[----:B------:R-:W-:Y:S01]  /*5540*/  FFMA.FTZ R140, R10, R173, R172 ;  /* 0x000000ad0a8c7223 */ /* 0x000fe200000100ac */
[----:B------:R-:W-:Y:S02]  /*5550*/  LOP3.LUT P4, RZ, R7, 0xff, RZ, 0xc0, !PT ;  /* 0x000000ff07ff7812 */ /* 0x000fe4000788c0ff */
[----:B------:R-:W-:Y:S01]  /*5560*/  FADD.FTZ R141, R8, -R141 ;  /* 0x8000008d088d7221 */ /* 0x000fe20000010000 */
[----:B------:R-:W-:Y:S01]  /*5570*/  FADD.FTZ R140, R11, -R140 ;  /* 0x8000008c0b8c7221 */ /* 0x000fe20000010000 */
[----:B------:R-:W-:Y:S02]  /*5580*/  LOP3.LUT P5, RZ, R7, 0xff00, RZ, 0xc0, !PT ;  /* 0x0000ff0007ff7812 */ /* 0x000fe400078ac0ff */
[C---:B-----5:R-:W-:Y:S01]  /*5590*/  FFMA.FTZ R141, R171.reuse, R141, R56 ;  /* 0x0000008dab8d7223 */ /* 0x060fe20000010038 */
[----:B0-----:R-:W-:-:S03]  /*55a0*/  FFMA.FTZ R143, R171, R140, R57 ;  /* 0x0000008cab8f7223 */ /* 0x001fc60000010039 */
[-C--:B------:R-:W-:Y:S01]  /*55b0*/  FMUL.FTZ R141, R141, R170.reuse ;  /* 0x000000aa8d8d7220 */ /* 0x080fe20000410000 */
[----:B------:R-:W-:Y:S02]  /*55c0*/  FMUL.FTZ R142, R143, R170 ;  /* 0x000000aa8f8e7220 */ /* 0x000fe40000410000 */
[--C-:B------:R-:W-:Y:S02]  /*55d0*/  @P4 HADD2.F32 R178, -RZ, R192.reuse.H0_H0 ;  /* 0x200000c0ffb24230 */ /* 0x100fe40000004100 */
[----:B------:R-:W-:Y:S01]  /*55e0*/  FMUL.FTZ R143, R141, UR14 ;  /* 0x0000000e8d8f7c20 */ /* 0x000fe20008410000 */
[----:B------:R-:W-:Y:S01]  /*55f0*/  FMUL.FTZ R142, R142, UR14 ;  /* 0x0000000e8e8e7c20 */ /* 0x000fe20008410000 */
[----:B------:R-:W-:Y:S01]  /*5600*/  CS2R R140, SRZ ;  /* 0x00000000008c7805 */ /* 0x000fe2000001ff00 */
[----:B------:R-:W-:Y:S02]  /*5610*/  @P5 HADD2.F32 R179, -RZ, R192.H1_H1 ;  /* 0x300000c0ffb35230 */ /* 0x000fe40000004100 */
[----:B------:R-:W-:-:S03]  /*5620*/  @P4 FMUL.FTZ R140, R178, R143 ;  /* 0x0000008fb28c4220 */ /* 0x000fc60000410000 */
[-C--:B------:R-:W-:Y:S01]  /*5630*/  @P5 FMUL.FTZ R141, R179, R142.reuse ;  /* 0x0000008eb38d5220 */ /* 0x080fe20000410000 */
[----:B--2---:R-:W-:Y:S01]  /*5640*/  FMUL.FTZ R136, R136, R143 ;  /* 0x0000008f88887220 */ /* 0x004fe20000410000 */
[----:B------:R-:W-:Y:S01]  /*5650*/  FMUL.FTZ R176, R137, R142 ;  /* 0x0000008e89b07220 */ /* 0x000fe20000410000 */
[-CC-:B------:R-:W-:Y:S01]  /*5660*/  FFMA.FTZ R142, R153, R173.reuse, R172.reuse ;  /* 0x000000ad998e7223 */ /* 0x180fe200000100ac */
[----:B------:R-:W-:Y:S02]  /*5670*/  FFMA.FTZ R143, R166, R173, R172 ;  /* 0x000000ada68f7223 */ /* 0x000fe400000100ac */
[----:B------:R-:W-:Y:S01]  /*5680*/  FSEL R177, R136, RZ, P4 ;  /* 0x000000ff88b17208 */ /* 0x000fe20002000000 */
[----:B------:R-:W-:Y:S01]  /*5690*/  FADD.FTZ R142, R151, -R142 ;  /* 0x8000008e978e7221 */ /* 0x000fe20000010000 */
[----:B------:R-:W0:Y:S01]  /*56a0*/  LDC.64 R136, c[0x0][0x468] ;  /* 0x00011a00ff887b82 */ /* 0x000e220000000a00 */
[----:B------:R-:W-:Y:S01]  /*56b0*/  FSEL R176, R176, RZ, P5 ;  /* 0x000000ffb0b07208 */ /* 0x000fe20002800000 */
[----:B------:R-:W-:Y:S01]  /*56c0*/  FADD.FTZ R178, R164, -R143 ;  /* 0x8000008fa4b27221 */ /* 0x000fe20000010000 */
[----:B------:R-:W-:Y:S01]  /*56d0*/  LOP3.LUT P4, RZ, R7, 0xff0000, RZ, 0xc0, !PT ;  /* 0x00ff000007ff7812 */ /* 0x000fe2000788c0ff */
[----:B------:R-:W-:Y:S01]  /*56e0*/  FFMA.FTZ R179, R171, R142, R58 ;  /* 0x0000008eabb37223 */ /* 0x000fe2000001003a */
[----:B------:R-:W-:Y:S01]  /*56f0*/  ISETP.GE.U32.AND P5, PT, R7, 0x1000000, PT ;  /* 0x010000000700780c */ /* 0x000fe20003fa6070 */
[----:B------:R-:W-:Y:S01]  /*5700*/  FFMA.FTZ R203, R171, R178, R59 ;  /* 0x000000b2abcb7223 */ /* 0x000fe2000001003b */
[----:B------:R-:W-:Y:S01]  /*5710*/  CS2R R142, SRZ ;  /* 0x00000000008e7805 */ /* 0x000fe2000001ff00 */
[-C--:B------:R-:W-:Y:S01]  /*5720*/  FMUL.FTZ R179, R179, R170.reuse ;  /* 0x000000aab3b37220 */ /* 0x080fe20000410000 */
[----:B------:R-:W-:Y:S01]  /*5730*/  FADD.FTZ R80, R80, R177 ;  /* 0x000000b150507221 */ /* 0x000fe20000010000 */
[----:B------:R-:W-:Y:S01]  /*5740*/  FMUL.FTZ R203, R203, R170 ;  /* 0x000000aacbcb7220 */ /* 0x000fe20000410000 */
[----:B------:R-:W-:Y:S01]  /*5750*/  FADD.FTZ R81, R81, R176 ;  /* 0x000000b051517221 */ /* 0x000fe20000010000 */
[----:B------:R-:W-:-:S02]  /*5760*/  FMUL.FTZ R179, R179, UR14 ;  /* 0x0000000eb3b37c20 */ /* 0x000fc40008410000 */
[----:B------:R-:W-:Y:S02]  /*5770*/  FMUL.FTZ R178, R203, UR14 ;  /* 0x0000000ecbb27c20 */ /* 0x000fe40008410000 */
[--C-:B------:R-:W-:Y:S02]  /*5780*/  @P4 HADD2.F32 R202, -RZ, R193.reuse.H0_H0 ;  /* 0x200000c1ffca4230 */ /* 0x100fe40000004100 */
[-C--:B------:R-:W-:Y:S01]  /*5790*/  FMUL.FTZ R138, R138, R179.reuse ;  /* 0x000000b38a8a7220 */ /* 0x080fe20000410000 */
[----:B------:R-:W-:Y:S02]  /*57a0*/  @P5 HADD2.F32 R205, -RZ, R193.H1_H1 ;  /* 0x300000c1ffcd5230 */ /* 0x000fe40000004100 */
[----:B------:R-:W-:-:S03]  /*57b0*/  @P4 FMUL.FTZ R142, R202, R179 ;  /* 0x000000b3ca8e4220 */ /* 0x000fc60000410000 */
[----:B------:R-:W-:Y:S01]  /*57c0*/  @P5 FMUL.FTZ R143, R205, R178 ;  /* 0x000000b2cd8f5220 */ /* 0x000fe20000410000 */
[----:B0-----:R-:W-:-:S04]  /*57d0*/  IMAD.WIDE.U32 R136, R169, 0x10, R136 ;  /* 0x00000010a9887825 */ /* 0x001fc800078e0088 */
[----:B------:R-:W-:Y:S01]  /*57e0*/  FMUL.FTZ R178, R139, R178 ;  /* 0x000000b28bb27220 */ /* 0x000fe20000410000 */
[----:B------:R-:W-:Y:S02]  /*57f0*/  FSEL R139, R138, RZ, P4 ;  /* 0x000000ff8a8b7208 */ /* 0x000fe40002000000 */
[----:B------:R-:W-:Y:S01]  /*5800*/  IADD3 R169, PT, PT, R169, 0x20, RZ ;  /* 0x00000020a9a97810 */ /* 0x000fe20007ffe0ff */
[----:B------:R2:W-:Y:S01]  /*5810*/  STG.E.128 desc[UR6][R136.64], R140 ;  /* 0x0000008c88007986 */ /* 0x0005e2000c101d06 */
[----:B------:R-:W-:Y:S01]  /*5820*/  FSEL R178, R178, RZ, P5 ;  /* 0x000000ffb2b27208 */ /* 0x000fe20002800000 */
[----:B------:R-:W-:-:S04]  /*5830*/  FADD.FTZ R82, R82, R139 ;  /* 0x0000008b52527221 */ /* 0x000fc80000010000 */
[----:B------:R-:W-:-:S07]  /*5840*/  FADD.FTZ R83, R83, R178 ;  /* 0x000000b253537221 */ /* 0x000fce0000010000 */
.L_x_12187:
[----:B------:R-:W-:Y:S05]  /*5850*/  BSYNC.RECONVERGENT B1 ;  /* 0x0000000000017941 */ /* 0x000fea0003800200 */
.L_x_12186:
[----:B------:R-:W-:Y:S04]  /*5860*/  BSSY.RECONVERGENT B1, `(.L_x_12188) ;  /* 0x0000038000017945 */ /* 0x000fe80003800200 */
[----:B------:R-:W-:Y:S05]  /*5870*/  @!P3 BRA `(.L_x_12189) ;  /* 0x0000000000d8b947 */ /* 0x000fea0003800000 */
[----:B-12---:R-:W1:Y:S02]  /*5880*/  LDC.64 R136, c[0x0][0x390] ;  /* 0x0000e400ff887b82 */ /* 0x006e640000000a00 */
[----:B-1----:R-:W-:-:S06]  /*5890*/  IMAD.WIDE.U32 R136, R169, 0x10, R136 ;  /* 0x00000010a9887825 */ /* 0x002fcc00078e0088 */
[----:B------:R-:W0:Y:S01]  /*58a0*/  LDG.E.128 R136, desc[UR6][R136.64] ;  /* 0x0000000688887981 */ /* 0x000e22000c1e1d00 */
[-CC-:B------:R-:W-:Y:S01]  /*58b0*/  FFMA.FTZ R141, R13, R173.reuse, R172.reuse ;  /* 0x000000ad0d8d7223 */ /* 0x180fe200000100ac */
[----:B------:R-:W-:Y:S01]  /*58c0*/  LOP3.LUT P4, RZ, R12, 0xff, RZ, 0xc0, !PT ;  /* 0x000000ff0cff7812 */ /* 0x000fe2000788c0ff */
[----:B------:R-:W-:Y:S02]  /*58d0*/  HFMA2 R140, -RZ, RZ, 0, 0 ;  /* 0x00000000ff8c7431 */ /* 0x000fe400000001ff */
[-CC-:B------:R-:W-:Y:S01]  /*58e0*/  FFMA.FTZ R203, R149, R173.reuse, R172.reuse ;  /* 0x000000ad95cb7223 */ /* 0x180fe200000100ac */
[----:B------:R-:W-:Y:S01]  /*58f0*/  FADD.FTZ R141, R14, -R141 ;  /* 0x8000008d0e8d7221 */ /* 0x000fe20000010000 */
[----:B------:R-:W-:Y:S01]  /*5900*/  FFMA.FTZ R178, R160, R173, R172 ;  /* 0x000000ada0b27223 */ /* 0x000fe200000100ac */
[----:B------:R-:W-:Y:S01]  /*5910*/  LOP3.LUT P3, RZ, R12, 0xff00, RZ, 0xc0, !PT ;  /* 0x0000ff000cff7812 */ /* 0x000fe2000786c0ff */
[----:B------:R-:W-:Y:S01]  /*5920*/  FADD.FTZ R205, R154, -R203 ;  /* 0x800000cb9acd7221 */ /* 0x000fe20000010000 */
[----:B-----5:R-:W-:Y:S01]  /*5930*/  FFMA.FTZ R141, R171, R141, R52 ;  /* 0x0000008dab8d7223 */ /* 0x020fe20000010034 */
[----:B------:R-:W-:Y:S01]  /*5940*/  ISETP.GE.U32.AND P5, PT, R12, 0x1000000, PT ;  /* 0x010000000c00780c */ /* 0x000fe20003fa6070 */
[----:B------:R-:W-:Y:S01]  /*5950*/  FADD.FTZ R178, R165, -R178 ;  /* 0x800000b2a5b27221 */ /* 0x000fe20000010000 */
[----:B------:R-:W-:Y:S01]  /*5960*/  FFMA.FTZ R205, R171, R205, R54 ;  /* 0x000000cdabcd7223 */ /* 0x000fe20000010036 */
[----:B------:R-:W-:Y:S01]  /*5970*/  FMUL.FTZ R141, R141, R170 ;  /* 0x000000aa8d8d7220 */ /* 0x000fe20000410000 */
[----:B------:R-:W-:-:S02]  /*5980*/  @P4 HADD2.F32 R176, -RZ, R194.H0_H0 ;  /* 0x200000c2ffb04230 */ /* 0x000fc40000004100 */
[----:B------:R-:W-:Y:S01]  /*5990*/  FFMA.FTZ R207, R171, R178, R55 ;  /* 0x000000b2abcf7223 */ /* 0x000fe20000010037 */
[----:B------:R-:W-:Y:S01]  /*59a0*/  FMUL.FTZ R141, R141, UR14 ;  /* 0x0000000e8d8d7c20 */ /* 0x000fe20008410000 */
[-C--:B------:R-:W-:Y:S02]  /*59b0*/  FMUL.FTZ R205, R205, R170.reuse ;  /* 0x000000aacdcd7220 */ /* 0x080fe40000410000 */
[----:B------:R-:W-:Y:S01]  /*59c0*/  FMUL.FTZ R207, R207, R170 ;  /* 0x000000aacfcf7220 */ /* 0x000fe20000410000 */
[----:B------:R-:W-:Y:S01]  /*59d0*/  @P4 FMUL.FTZ R140, R176, R141 ;  /* 0x0000008db08c4220 */ /* 0x000fe20000410000 */
[----:B------:R-:W-:Y:S01]  /*59e0*/  @P3 HADD2.F32 R209, -RZ, R194.H1_H1 ;  /* 0x300000c2ffd13230 */ /* 0x000fe20000004100 */
[----:B------:R-:W1:Y:S01]  /*59f0*/  LDC.64 R176, c[0x0][0x468] ;  /* 0x00011a00ffb07b82 */ /* 0x000e620000000a00 */
[----:B------:R-:W-:Y:S02]  /*5a00*/  @P5 HADD2.F32 R211, -RZ, R195.H1_H1 ;  /* 0x300000c3ffd35230 */ /* 0x000fe40000004100 */
[----:B------:R-:W-:Y:S01]  /*5a10*/  FMUL.FTZ R205, R205, UR14 ;  /* 0x0000000ecdcd7c20 */ /* 0x000fe20008410000 */
[----:B------:R-:W-:Y:S01]  /*5a20*/  FMUL.FTZ R178, R207, UR14 ;  /* 0x0000000ecfb27c20 */ /* 0x000fe20008410000 */
[C---:B-1----:R-:W-:Y:S01]  /*5a30*/  IMAD.WIDE.U32 R176, R169.reuse, 0x10, R176 ;  /* 0x00000010a9b07825 */ /* 0x042fe200078e00b0 */
[----:B------:R-:W-:-:S03]  /*5a40*/  IADD3 R169, PT, PT, R169, 0x20, RZ ;  /* 0x00000020a9a97810 */ /* 0x000fc60007ffe0ff */
[----:B0-----:R-:W-:Y:S01]  /*5a50*/  FMUL.FTZ R142, R136, R141 ;  /* 0x0000008d888e7220 */ /* 0x001fe20000410000 */
[----:B------:R-:W-:Y:S01]  /*5a60*/  FFMA.FTZ R136, R16, R173, R172 ;  /* 0x000000ad10887223 */ /* 0x000fe200000100ac */
[----:B------:R-:W-:Y:S01]  /*5a70*/  MOV R141, RZ ;  /* 0x000000ff008d7202 */ /* 0x000fe20000000f00 */
[----:B------:R-:W-:Y:S01]  /*5a80*/  FMUL.FTZ R138, R138, R205 ;  /* 0x000000cd8a8a7220 */ /* 0x000fe20000410000 */
[----:B------:R-:W-:Y:S01]  /*5a90*/  FMUL.FTZ R139, R139, R178 ;  /* 0x000000b28b8b7220 */ /* 0x000fe20000410000 */
[----:B------:R-:W-:Y:S01]  /*5aa0*/  FSEL R179, R142, RZ, P4 ;  /* 0x000000ff8eb37208 */ /* 0x000fe20002000000 */
[----:B------:R-:W-:Y:S01]  /*5ab0*/  FADD.FTZ R136, R15, -R136 ;  /* 0x800000880f887221 */ /* 0x000fe20000010000 */
[----:B------:R-:W-:Y:S02]  /*5ac0*/  LOP3.LUT P4, RZ, R12, 0xff0000, RZ, 0xc0, !PT ;  /* 0x00ff00000cff7812 */ /* 0x000fe4000788c0ff */
[----:B------:R-:W-:Y:S01]  /*5ad0*/  CS2R R142, SRZ ;  /* 0x00000000008e7805 */ /* 0x000fe2000001ff00 */
[----:B------:R-:W-:Y:S01]  /*5ae0*/  FFMA.FTZ R203, R171, R136, R53 ;  /* 0x00000088abcb7223 */ /* 0x000fe20000010035 */
[----:B------:R-:W-:Y:S01]  /*5af0*/  @P5 FMUL.FTZ R143, R211, R178 ;  /* 0x000000b2d38f5220 */ /* 0x000fe20000410000 */
[----:B------:R-:W-:-:S02]  /*5b00*/  FADD.FTZ R76, R76, R179 ;  /* 0x000000b34c4c7221 */ /* 0x000fc40000010000 */
[----:B------:R-:W-:-:S04]  /*5b10*/  FMUL.FTZ R203, R203, R170 ;  /* 0x000000aacbcb7220 */ /* 0x000fc80000410000 */
[----:B------:R-:W-:Y:S02]  /*5b20*/  FMUL.FTZ R136, R203, UR14 ;  /* 0x0000000ecb887c20 */ /* 0x000fe40008410000 */
[----:B------:R-:W-:Y:S02]  /*5b30*/  @P4 HADD2.F32 R202, -RZ, R195.H0_H0 ;  /* 0x200000c3ffca4230 */ /* 0x000fe40000004100 */
[-C--:B------:R-:W-:Y:S01]  /*5b40*/  @P3 FMUL.FTZ R141, R209, R136.reuse ;  /* 0x00000088d18d3220 */ /* 0x080fe20000410000 */
[----:B------:R-:W-:Y:S02]  /*5b50*/  FMUL.FTZ R137, R137, R136 ;  /* 0x0000008889897220 */ /* 0x000fe40000410000 */
[----:B------:R-:W-:-:S03]  /*5b60*/  @P4 FMUL.FTZ R142, R202, R205 ;  /* 0x000000cdca8e4220 */ /* 0x000fc60000410000 */
[----:B------:R-:W-:Y:S02]  /*5b70*/  FSEL R136, R137, RZ, P3 ;  /* 0x000000ff89887208 */ /* 0x000fe40001800000 */
[----:B------:R3:W-:Y:S01]  /*5b80*/  STG.E.128 desc[UR6][R176.64], R140 ;  /* 0x0000008cb0007986 */ /* 0x0007e2000c101d06 */
[----:B------:R-:W-:Y:S02]  /*5b90*/  FSEL R137, R138, RZ, P4 ;  /* 0x000000ff8a897208 */ /* 0x000fe40002000000 */
[----:B------:R-:W-:Y:S01]  /*5ba0*/  FSEL R138, R139, RZ, P5 ;  /* 0x000000ff8b8a7208 */ /* 0x000fe20002800000 */
[----:B------:R-:W-:Y:S02]  /*5bb0*/  FADD.FTZ R77, R77, R136 ;  /* 0x000000884d4d7221 */ /* 0x000fe40000010000 */
[----:B------:R-:W-:Y:S02]  /*5bc0*/  FADD.FTZ R78, R78, R137 ;  /* 0x000000894e4e7221 */ /* 0x000fe40000010000 */
[----:B------:R-:W-:-:S07]  /*5bd0*/  FADD.FTZ R79, R79, R138 ;  /* 0x0000008a4f4f7221 */ /* 0x000fce0000010000 */
.L_x_12189:
[----:B------:R-:W-:Y:S05]  /*5be0*/  BSYNC.RECONVERGENT B1 ;  /* 0x0000000000017941 */ /* 0x000fea0003800200 */
.L_x_12188:
[----:B------:R-:W-:Y:S04]  /*5bf0*/  BSSY.RECONVERGENT B1, `(.L_x_12190) ;  /* 0x0000037000017945 */ /* 0x000fe80003800200 */
[----:B------:R-:W-:Y:S05]  /*5c00*/  @!P2 BRA `(.L_x_12191) ;  /* 0x0000000000d4a947 */ /* 0x000fea0003800000 */
[----:B-12---:R-:W1:Y:S01]  /*5c10*/  LDC.64 R136, c[0x0][0x390] ;  /* 0x0000e400ff887b82 */ /* 0x006e620000000a00 */
[-CC-:B------:R-:W-:Y:S01]  /*5c20*/  FFMA.FTZ R179, R19, R173.reuse, R172.reuse ;  /* 0x000000ad13b37223 */ /* 0x180fe200000100ac */
[-CC-:B------:R-:W-:Y:S01]  /*5c30*/  FFMA.FTZ R178, R20, R173.reuse, R172.reuse ;  /* 0x000000ad14b27223 */ /* 0x180fe200000100ac */
[-CC-:B------:R-:W-:Y:S01]  /*5c40*/  FFMA.FTZ R203, R23, R173.reuse, R172.reuse ;  /* 0x000000ad17cb7223 */ /* 0x180fe200000100ac */
[----:B------:R-:W-:-:S04]  /*5c50*/  FFMA.FTZ R202, R158, R173, R172 ;  /* 0x000000ad9eca7223 */ /* 0x000fc800000100ac */
[----:B---3--:R-:W2:Y:S01]  /*5c60*/  LDC.64 R176, c[0x0][0x468] ;  /* 0x00011a00ffb07b82 */ /* 0x008ea20000000a00 */
[----:B-1----:R-:W-:-:S06]  /*5c70*/  IMAD.WIDE.U32 R136, R169, 0x10, R136 ;  /* 0x00000010a9887825 */ /* 0x002fcc00078e0088 */
[----:B------:R-:W3:Y:S01]  /*5c80*/  LDG.E.128 R136, desc[UR6][R136.64] ;  /* 0x0000000688887981 */ /* 0x000ee2000c1e1d00 */
[C---:B------:R-:W-:Y:S01]  /*5c90*/  LOP3.LUT P2, RZ, R17.reuse, 0xff, RZ, 0xc0, !PT ;  /* 0x000000ff11ff7812 */ /* 0x040fe2000784c0ff */
[----:B------:R-:W-:Y:S01]  /*5ca0*/  FADD.FTZ R179, R18, -R179 ;  /* 0x800000b312b37221 */ /* 0x000fe20000010000 */
[----:B------:R-:W-:Y:S01]  /*5cb0*/  LOP3.LUT P3, RZ, R17, 0xff00, RZ, 0xc0, !PT ;  /* 0x0000ff0011ff7812 */ /* 0x000fe2000786c0ff */
[----:B------:R-:W-:Y:S01]  /*5cc0*/  FADD.FTZ R178, R21, -R178 ;  /* 0x800000b215b27221 */ /* 0x000fe20000010000 */
[C---:B------:R-:W-:Y:S01]  /*5cd0*/  LOP3.LUT P4, RZ, R17.reuse, 0xff0000, RZ, 0xc0, !PT ;  /* 0x00ff000011ff7812 */ /* 0x040fe2000788c0ff */
[----:B------:R-:W-:Y:S01]  /*5ce0*/  FADD.FTZ R205, R152, -R203 ;  /* 0x800000cb98cd7221 */ /* 0x000fe20000010000 */
[----:B------:R-:W-:Y:S01]  /*5cf0*/  ISETP.GE.U32.AND P5, PT, R17, 0x1000000, PT ;  /* 0x010000001100780c */ /* 0x000fe20003fa6070 */
        /* <DEDUP_REMOVED lines=13> */
[--C-:B------:R-:W-:Y:S02]  /*5dd0*/  @P4 HADD2.F32 R206, -RZ, R197.reuse.H0_H0 ;  /* 0x200000c5ffce4230 */ /* 0x100fe40000004100 */
[----:B------:R-:W-:Y:S01]  /*5de0*/  FMUL.FTZ R205, R205, UR14 ;  /* 0x0000000ecdcd7c20 */ /* 0x000fe20008410000 */
[----:B------:R-:W-:Y:S02]  /*5df0*/  @P5 HADD2.F32 R211, -RZ, R197.H1_H1 ;  /* 0x300000c5ffd35230 */ /* 0x000fe40000004100 */
[----:B------:R-:W-:Y:S01]  /*5e00*/  FMUL.FTZ R202, R207, UR14 ;  /* 0x0000000ecfca7c20 */ /* 0x000fe20008410000 */
[----:B------:R-:W-:-:S02]  /*5e10*/  CS2R R140, SRZ ;  /* 0x00000000008c7805 */ /* 0x000fc4000001ff00 */
[----:B0-----:R-:W-:Y:S01]  /*5e20*/  CS2R R142, SRZ ;  /* 0x00000000008e7805 */ /* 0x001fe2000001ff00 */
[----:B------:R-:W-:Y:S01]  /*5e30*/  @P2 FMUL.FTZ R140, R204, R179 ;  /* 0x000000b3cc8c2220 */ /* 0x000fe20000410000 */
[----:B------:R-:W-:Y:S01]  /*5e40*/  @P3 FMUL.FTZ R141, R209, R178 ;  /* 0x000000b2d18d3220 */ /* 0x000fe20000410000 */
[----:B------:R-:W-:Y:S01]  /*5e50*/  @P4 FMUL.FTZ R142, R206, R205 ;  /* 0x000000cdce8e4220 */ /* 0x000fe20000410000 */
[----:B------:R-:W-:Y:S01]  /*5e60*/  @P5 FMUL.FTZ R143, R211, R202 ;  /* 0x000000cad38f5220 */ /* 0x000fe20000410000 */
[C---:B--2---:R-:W-:Y:S01]  /*5e70*/  IMAD.WIDE.U32 R176, R169.reuse, 0x10, R176 ;  /* 0x00000010a9b07825 */ /* 0x044fe200078e00b0 */
[----:B------:R-:W-:-:S04]  /*5e80*/  IADD3 R169, PT, PT, R169, 0x20, RZ ;  /* 0x00000020a9a97810 */ /* 0x000fc80007ffe0ff */
[----:B------:R4:W-:Y:S01]  /*5e90*/  STG.E.128 desc[UR6][R176.64], R140 ;  /* 0x0000008cb0007986 */ /* 0x0009e2000c101d06 */
[----:B---3--:R-:W-:Y:S01]  /*5ea0*/  FMUL.FTZ R136, R136, R179 ;  /* 0x000000b388887220 */ /* 0x008fe20000410000 */
[----:B------:R-:W-:Y:S01]  /*5eb0*/  FMUL.FTZ R178, R137, R178 ;  /* 0x000000b289b27220 */ /* 0x000fe20000410000 */
[----:B------:R-:W-:Y:S01]  /*5ec0*/  FMUL.FTZ R138, R138, R205 ;  /* 0x000000cd8a8a7220 */ /* 0x000fe20000410000 */
[----:B------:R-:W-:Y:S02]  /*5ed0*/  FMUL.FTZ R202, R139, R202 ;  /* 0x000000ca8bca7220 */ /* 0x000fe40000410000 */
[----:B------:R-:W-:Y:S02]  /*5ee0*/  FSEL R137, R136, RZ, P2 ;  /* 0x000000ff88897208 */ /* 0x000fe40001000000 */
[----:B------:R-:W-:Y:S02]  /*5ef0*/  FSEL R178, R178, RZ, P3 ;  /* 0x000000ffb2b27208 */ /* 0x000fe40001800000 */
[----:B------:R-:W-:Y:S01]  /*5f00*/  FSEL R139, R138, RZ, P4 ;  /* 0x000000ff8a8b7208 */ /* 0x000fe20002000000 */
[----:B------:R-:W-:Y:S01]  /*5f10*/  FADD.FTZ R72, R72, R137 ;  /* 0x0000008948487221 */ /* 0x000fe20000010000 */
[----:B------:R-:W-:Y:S01]  /*5f20*/  FSEL R202, R202, RZ, P5 ;  /* 0x000000ffcaca7208 */ /* 0x000fe20002800000 */
[----:B------:R-:W-:-:S02]  /*5f30*/  FADD.FTZ R73, R73, R178 ;  /* 0x000000b249497221 */ /* 0x000fc40000010000 */
[----:B------:R-:W-:Y:S02]  /*5f40*/  FADD.FTZ R74, R74, R139 ;  /* 0x0000008b4a4a7221 */ /* 0x000fe40000010000 */
[----:B----4-:R-:W-:-:S07]  /*5f50*/  FADD.FTZ R75, R75, R202 ;  /* 0x000000ca4b4b7221 */ /* 0x010fce0000010000 */
.L_x_12191:
[----:B------:R-:W-:Y:S05]  /*5f60*/  BSYNC.RECONVERGENT B1 ;  /* 0x0000000000017941 */ /* 0x000fea0003800200 */
.L_x_12190:
        /* <DEDUP_REMOVED lines=10> */
[----:B------:R-:W-:Y:S01]  /*6010*/  LOP3.LUT P1, RZ, R22, 0xff, RZ, 0xc0, !PT ;  /* 0x000000ff16ff7812 */ /* 0x000fe2000782c0ff */
[----:B------:R-:W-:Y:S01]  /*6020*/  FADD.FTZ R179, R24, -R179 ;  /* 0x800000b318b37221 */ /* 0x000fe20000010000 */
[C---:B------:R-:W-:Y:S01]  /*6030*/  LOP3.LUT P2, RZ, R22.reuse, 0xff00, RZ, 0xc0, !PT ;  /* 0x0000ff0016ff7812 */ /* 0x040fe2000784c0ff */
[----:B------:R-:W-:Y:S01]  /*6040*/  FADD.FTZ R178, R27, -R178 ;  /* 0x800000b21bb27221 */ /* 0x000fe20000010000 */
[----:B------:R-:W-:Y:S01]  /*6050*/  LOP3.LUT P3, RZ, R22, 0xff0000, RZ, 0xc0, !PT ;  /* 0x00ff000016ff7812 */ /* 0x000fe2000786c0ff */
        /* <DEDUP_REMOVED lines=40> */
.L_x_12193:
[----:B------:R-:W-:Y:S05]  /*62e0*/  BSYNC.RECONVERGENT B1 ;  /* 0x0000000000017941 */ /* 0x000fea0003800200 */
.L_x_12192:
[----:B------:R-:W-:Y:S05]  /*62f0*/  @!P0 BRA `(.L_x_12179) ;  /* 0x0000001800548947 */ /* 0x000fea0003800000 */
[----:B-12---:R-:W1:Y:S08]  /*6300*/  LDC.64 R136, c[0x0][0x390] ;  /* 0x0000e400ff887b82 */ /* 0x006e700000000a00 */
[----:B---3--:R-:W2:Y:S01]  /*6310*/  LDC.64 R140, c[0x0][0x468] ;  /* 0x00011a00ff8c7b82 */ /* 0x008ea20000000a00 */
[----:B-1----:R-:W-:-:S06]  /*6320*/  IMAD.WIDE.U32 R136, R169, 0x10, R136 ;  /* 0x00000010a9887825 */ /* 0x002fcc00078e0088 */
[----:B------:R-:W3:Y:S01]  /*6330*/  LDG.E.128 R136, desc[UR6][R136.64] ;  /* 0x0000000688887981 */ /* 0x000ee2000c1e1d00 */
[-CC-:B0-----:R-:W-:Y:S01]  /*6340*/  FFMA.FTZ R143, R31, R173.reuse, R172.reuse ;  /* 0x000000ad1f8f7223 */ /* 0x181fe200000100ac */
[-CC-:B------:R-:W-:Y:S01]  /*6350*/  FFMA.FTZ R142, R32, R173.reuse, R172.reuse ;  /* 0x000000ad208e7223 */ /* 0x180fe200000100ac */
[-CC-:B------:R-:W-:Y:S01]  /*6360*/  FFMA.FTZ R177, R35, R173.reuse, R172.reuse ;  /* 0x000000ad23b17223 */ /* 0x180fe200000100ac */
[----:B------:R-:W-:Y:S01]  /*6370*/  FFMA.FTZ R172, R162, R173, R172 ;  /* 0x000000ada2ac7223 */ /* 0x000fe200000100ac */
        /* <DEDUP_REMOVED lines=16> */
[----:B--2---:R-:W-:-:S04]  /*6480*/  IMAD.WIDE.U32 R170, R169, 0x10, R140 ;  /* 0x00000010a9aa7825 */ /* 0x004fc800078e008c */
[----:B------:R-:W-:Y:S01]  /*6490*/  FMUL.FTZ R169, R172, UR14 ;  /* 0x0000000eaca97c20 */ /* 0x000fe20008410000 */
[----:B------:R-:W-:Y:S01]  /*64a0*/  FMUL.FTZ R172, R173, UR14 ;  /* 0x0000000eadac7c20 */ /* 0x000fe20008410000 */
[----:B------:R-:W-:Y:S01]  /*64b0*/  FMUL.FTZ R177, R177, UR14 ;  /* 0x0000000eb1b17c20 */ /* 0x000fe20008410000 */
[--C-:B------:R-:W-:Y:S02]  /*64c0*/  @P0 HADD2.F32 R178, -RZ, R200.reuse.H0_H0 ;  /* 0x200000c8ffb20230 */ /* 0x100fe40000004100 */
[----:B------:R-:W-:Y:S01]  /*64d0*/  FMUL.FTZ R176, R176, UR14 ;  /* 0x0000000eb0b07c20 */ /* 0x000fe20008410000 */
[----:B------:R-:W-:Y:S01]  /*64e0*/  @P1 HADD2.F32 R179, -RZ, R200.H1_H1 ;  /* 0x300000c8ffb31230 */ /* 0x000fe20000004100 */
[----:B------:R-:W-:Y:S01]  /*64f0*/  CS2R R140, SRZ ;  /* 0x00000000008c7805 */ /* 0x000fe2000001ff00 */
[--C-:B------:R-:W-:Y:S01]  /*6500*/  @P2 HADD2.F32 R202, -RZ, R201.reuse.H0_H0 ;  /* 0x200000c9ffca2230 */ /* 0x100fe20000004100 */
[----:B------:R-:W-:Y:S01]  /*6510*/  CS2R R142, SRZ ;  /* 0x00000000008e7805 */ /* 0x000fe2000001ff00 */
[----:B------:R-:W-:-:S02]  /*6520*/  @P3 HADD2.F32 R203, -RZ, R201.H1_H1 ;  /* 0x300000c9ffcb3230 */ /* 0x000fc40000004100 */
[----:B------:R-:W-:Y:S01]  /*6530*/  @P0 FMUL.FTZ R140, R178, R169 ;  /* 0x000000a9b28c0220 */ /* 0x000fe20000410000 */
[----:B------:R-:W-:Y:S01]  /*6540*/  @P1 FMUL.FTZ R141, R179, R172 ;  /* 0x000000acb38d1220 */ /* 0x000fe20000410000 */
[----:B------:R-:W-:Y:S01]  /*6550*/  @P2 FMUL.FTZ R142, R202, R177 ;  /* 0x000000b1ca8e2220 */ /* 0x000fe20000410000 */
[----:B------:R-:W-:-:S05]  /*6560*/  @P3 FMUL.FTZ R143, R203, R176 ;  /* 0x000000b0cb8f3220 */ /* 0x000fca0000410000 */
        /* <DEDUP_REMOVED lines=12> */
[----:B------:R-:W-:Y:S01]  /*6630*/  FADD.FTZ R67, R67, R136 ;  /* 0x0000008843437221 */ /* 0x000fe20000010000 */
[----:B----4-:R-:W-:Y:S06]  /*6640*/  BRA `(.L_x_12179) ;  /* 0x0000001400807947 */ /* 0x010fec0003800000 */
.L_x_12183:
[----:B------:R-:W-:Y:S04]  /*6650*/  BSSY.RECONVERGENT B1, `(.L_x_12194) ;  /* 0x000003b000017945 */ /* 0x000fe80003800200 */
[----:B------:R-:W-:Y:S05]  /*6660*/  @!P5 BRA `(.L_x_12195) ;  /* 0x0000000000e4d947 */ /* 0x000fea0003800000 */
[----:B------:R-:W1:Y:S01]  /*6670*/  LDC.64 R136, c[0x0][0x390] ;  /* 0x0000e400ff887b82 */ /* 0x000e620000000a00 */
[-CC-:B------:R-:W-:Y:S01]  /*6680*/  FFMA.FTZ R36, R147, R173.reuse, R172.reuse ;  /* 0x000000ad93247223 */ /* 0x180fe200000100ac */
[----:B------:R-:W-:Y:S01]  /*6690*/  LOP3.LUT P5, RZ, R6, 0xff, RZ, 0xc0, !PT ;  /* 0x000000ff06ff7812 */ /* 0x000fe200078ac0ff */
[----:B------:R-:W-:Y:S01]  /*66a0*/  FFMA.FTZ R141, R148, R173, R172 ;  /* 0x000000ad948d7223 */ /* 0x000fe200000100ac */
[----:B------:R-:W-:-:S04]  /*66b0*/  HFMA2 R140, -RZ, RZ, 0, 0 ;  /* 0x00000000ff8c7431 */ /* 0x000fc800000001ff */
[----:B------:R-:W2:Y:S01]  /*66c0*/  LDC.64 R176, c[0x0][0x478] ;  /* 0x00011e00ffb07b82 */ /* 0x000ea20000000a00 */
[----:B-1----:R-:W-:-:S06]  /*66d0*/  IMAD.WIDE.U32 R136, R169, 0x10, R136 ;  /* 0x00000010a9887825 */ /* 0x002fcc00078e0088 */
[----:B------:R-:W3:Y:S01]  /*66e0*/  LDG.E.128 R136, desc[UR6][R136.64] ;  /* 0x0000000688887981 */ /* 0x000ee2000c1e1d00 */
[----:B------:R-:W-:Y:S01]  /*66f0*/  FADD.FTZ R36, R145, -R36 ;  /* 0x8000002491247221 */ /* 0x000fe20000010000 */
[----:B------:R-:W-:Y:S01]  /*6700*/  @P5 HADD2.F32 R38, -RZ, R190.H0_H0 ;  /* 0x200000beff265230 */ /* 0x000fe20000004100 */
[----:B0-----:R-:W-:Y:S01]  /*6710*/  CS2R R142, SRZ ;  /* 0x00000000008e7805 */ /* 0x001fe2000001ff00 */
[----:B------:R-:W-:Y:S01]  /*6720*/  FFMA.FTZ R204, R168, R173, R172 ;  /* 0x000000ada8cc7223 */ /* 0x000fe200000100ac */
[----:B-----5:R-:W-:Y:S01]  /*6730*/  FFMA.FTZ R36, R171, R36, R60 ;  /* 0x00000024ab247223 */ /* 0x020fe2000001003c */
[----:B--2---:R-:W-:-:S04]  /*6740*/  IMAD.WIDE.U32 R176, R169, 0x10, R176 ;  /* 0x00000010a9b07825 */ /* 0x004fc800078e00b0 */
[----:B------:R-:W-:Y:S01]  /*6750*/  FADD.FTZ R204, R167, -R204 ;  /* 0x800000cca7cc7221 */ /* 0x000fe20000010000 */
[----:B------:R-:W-:-:S04]  /*6760*/  FMUL.FTZ R37, R36, R170 ;  /* 0x000000aa24257220 */ /* 0x000fc80000410000 */
[----:B------:R-:W-:-:S04]  /*6770*/  FMUL.FTZ R39, R37, UR14 ;  /* 0x0000000e25277c20 */ /* 0x000fc80008410000 */
[----:B------:R-:W-:Y:S01]  /*6780*/  @P5 FMUL.FTZ R140, R38, R39 ;  /* 0x00000027268c5220 */ /* 0x000fe20000410000 */
[----:B---3--:R-:W-:Y:S01]  /*6790*/  FMUL.FTZ R37, R39, R136 ;  /* 0x0000008827257220 */ /* 0x008fe20000410000 */
[----:B------:R-:W-:Y:S01]  /*67a0*/  FADD.FTZ R136, R146, -R141 ;  /* 0x8000008d92887221 */ /* 0x000fe20000010000 */
[----:B------:R-:W-:-:S03]  /*67b0*/  MOV R141, RZ ;  /* 0x000000ff008d7202 */ /* 0x000fc60000000f00 */
[----:B------:R-:W-:Y:S01]  /*67c0*/  FSEL R179, R37, RZ, P5 ;  /* 0x000000ff25b37208 */ /* 0x000fe20002800000 */
[----:B------:R-:W-:Y:S01]  /*67d0*/  FFMA.FTZ R37, R171, R136, R61 ;  /* 0x00000088ab257223 */ /* 0x000fe2000001003d */
[----:B------:R-:W-:Y:S01]  /*67e0*/  LOP3.LUT P5, RZ, R6, 0xff00, RZ, 0xc0, !PT ;  /* 0x0000ff0006ff7812 */ /* 0x000fe200078ac0ff */
[----:B------:R-:W-:Y:S02]  /*67f0*/  FFMA.FTZ R136, R157, R173, R172 ;  /* 0x000000ad9d887223 */ /* 0x000fe400000100ac */
[----:B------:R-:W-:Y:S01]  /*6800*/  FMUL.FTZ R38, R37, R170 ;  /* 0x000000aa25267220 */ /* 0x000fe20000410000 */
[----:B------:R-:W-:Y:S01]  /*6810*/  FADD.FTZ R84, R84, R179 ;  /* 0x000000b354547221 */ /* 0x000fe20000010000 */
[----:B------:R-:W-:Y:S02]  /*6820*/  FADD.FTZ R136, R155, -R136 ;  /* 0x800000889b887221 */ /* 0x000fe40000010000 */
[----:B------:R-:W-:-:S04]  /*6830*/  FMUL.FTZ R38, R38, UR14 ;  /* 0x0000000e26267c20 */ /* 0x000fc80008410000 */
[----:B------:R-:W-:Y:S02]  /*6840*/  FMUL.FTZ R137, R38, R137 ;  /* 0x0000008926897220 */ /* 0x000fe40000410000 */
[----:B------:R-:W-:-:S03]  /*6850*/  @P5 HADD2.F32 R39, -RZ, R190.H1_H1 ;  /* 0x300000beff275230 */ /* 0x000fc60000004100 */
[----:B------:R-:W-:Y:S02]  /*6860*/  FSEL R178, R137, RZ, P5 ;  /* 0x000000ff89b27208 */ /* 0x000fe40002800000 */
[----:B------:R-:W-:Y:S01]  /*6870*/  @P5 FMUL.FTZ R141, R39, R38 ;  /* 0x00000026278d5220 */ /* 0x000fe20000410000 */
[----:B------:R-:W-:Y:S01]  /*6880*/  LOP3.LUT P5, RZ, R6, 0xff0000, RZ, 0xc0, !PT ;  /* 0x00ff000006ff7812 */ /* 0x000fe200078ac0ff */
[----:B------:R-:W-:Y:S01]  /*6890*/  FFMA.FTZ R38, R171, R136, R62 ;  /* 0x00000088ab267223 */ /* 0x000fe2000001003e */
[----:B------:R-:W-:Y:S01]  /*68a0*/  FADD.FTZ R85, R85, R178 ;  /* 0x000000b255557221 */ /* 0x000fe20000010000 */
[----:B------:R-:W0:Y:S02]  /*68b0*/  LDC.64 R136, c[0x0][0x468] ;  /* 0x00011a00ff887b82 */ /* 0x000e240000000a00 */
[----:B------:R-:W-:-:S04]  /*68c0*/  FMUL.FTZ R39, R38, R170 ;  /* 0x000000aa26277220 */ /* 0x000fc80000410000 */
[----:B------:R-:W-:-:S04]  /*68d0*/  FMUL.FTZ R39, R39, UR14 ;  /* 0x0000000e27277c20 */ /* 0x000fc80008410000 */
[----:B------:R-:W-:Y:S01]  /*68e0*/  FMUL.FTZ R138, R39, R138 ;  /* 0x0000008a278a7220 */ /* 0x000fe20000410000 */
[----:B------:R-:W-:-:S04]  /*68f0*/  @P5 HADD2.F32 R202, -RZ, R191.H0_H0 ;  /* 0x200000bfffca5230 */ /* 0x000fc80000004100 */
[----:B------:R-:W-:Y:S01]  /*6900*/  FSEL R203, R138, RZ, P5 ;  /* 0x000000ff8acb7208 */ /* 0x000fe20002800000 */
[----:B------:R-:W-:Y:S01]  /*6910*/  @P5 FMUL.FTZ R142, R202, R39 ;  /* 0x00000027ca8e5220 */ /* 0x000fe20000410000 */
[----:B------:R-:W-:Y:S01]  /*6920*/  ISETP.GE.U32.AND P5, PT, R6, 0x1000000, PT ;  /* 0x010000000600780c */ /* 0x000fe20003fa6070 */
[----:B------:R-:W-:Y:S02]  /*6930*/  FFMA.FTZ R39, R171, R204, R63 ;  /* 0x000000ccab277223 */ /* 0x000fe4000001003f */
[----:B------:R-:W-:Y:S02]  /*6940*/  FADD.FTZ R86, R86, R203 ;  /* 0x000000cb56567221 */ /* 0x000fe40000010000 */
[----:B------:R-:W-:Y:S01]  /*6950*/  FMUL.FTZ R138, R39, R170 ;  /* 0x000000aa278a7220 */ /* 0x000fe20000410000 */
[----:B------:R1:W-:Y:S01]  /*6960*/  STG.E.128 desc[UR6][R176.64], R36 ;  /* 0x00000024b0007986 */ /* 0x0003e2000c101d06 */
[C---:B0-----:R-:W-:Y:S01]  /*6970*/  IMAD.WIDE.U32 R136, R169.reuse, 0x10, R136 ;  /* 0x00000010a9887825 */ /* 0x041fe200078e0088 */
[----:B------:R-:W-:-:S03]  /*6980*/  IADD3 R169, PT, PT, R169, 0x20, RZ ;  /* 0x00000020a9a97810 */ /* 0x000fc60007ffe0ff */
[----:B------:R-:W-:Y:S02]  /*6990*/  FMUL.FTZ R138, R138, UR14 ;  /* 0x0000000e8a8a7c20 */ /* 0x000fe40008410000 */
[----:B------:R-:W-:Y:S02]  /*69a0*/  @P5 HADD2.F32 R205, -RZ, R191.H1_H1 ;  /* 0x300000bfffcd5230 */ /* 0x000fe40000004100 */
[----:B------:R-:W-:-:S03]  /*69b0*/  FMUL.FTZ R139, R138, R139 ;  /* 0x0000008b8a8b7220 */ /* 0x000fc60000410000 */
[----:B------:R-:W-:Y:S02]  /*69c0*/  @P5 FMUL.FTZ R143, R205, R138 ;  /* 0x0000008acd8f5220 */ /* 0x000fe40000410000 */
[----:B------:R-:W-:-:S03]  /*69d0*/  FSEL R138, R139, RZ, P5 ;  /* 0x000000ff8b8a7208 */ /* 0x000fc60002800000 */
[----:B------:R1:W-:Y:S02]  /*69e0*/  STG.E.128 desc[UR6][R136.64], R140 ;  /* 0x0000008c88007986 */ /* 0x0003e4000c101d06 */
[----:B------:R-:W-:-:S07]  /*69f0*/  FADD.FTZ R87, R87, R138 ;  /* 0x0000008a57577221 */ /* 0x000fce0000010000 */
.L_x_12195:
[----:B------:R-:W-:Y:S05]  /*6a00*/  BSYNC.RECONVERGENT B1 ;  /* 0x0000000000017941 */ /* 0x000fea0003800200 */
.L_x_12194:
[----:B------:R-:W-:Y:S04]  /*6a10*/  BSSY.RECONVERGENT B1, `(.L_x_12196) ;  /* 0x000003a000017945 */ /* 0x000fe80003800200 */
[----:B------:R-:W-:Y:S05]  /*6a20*/  @!P4 BRA `(.L_x_12197) ;  /* 0x0000000000e0c947 */ /* 0x000fea0003800000 */
[----:B-1----:R-:W1:Y:S01]  /*6a30*/  LDC.64 R136, c[0x0][0x390] ;  /* 0x0000e400ff887b82 */ /* 0x002e620000000a00 */
[-CC-:B------:R-:W-:Y:S01]  /*6a40*/  FFMA.FTZ R37, R9, R173.reuse, R172.reuse ;  /* 0x000000ad09257223 */ /* 0x180fe200000100ac */
[----:B------:R-:W-:Y:S01]  /*6a50*/  FFMA.FTZ R36, R10, R173, R172 ;  /* 0x000000ad0a247223 */ /* 0x000fe200000100ac */
[C---:B------:R-:W-:Y:S02]  /*6a60*/  LOP3.LUT P4, RZ, R7.reuse, 0xff, RZ, 0xc0, !PT ;  /* 0x000000ff07ff7812 */ /* 0x040fe4000788c0ff */
[----:B------:R-:W-:Y:S02]  /*6a70*/  LOP3.LUT P5, RZ, R7, 0xff00, RZ, 0xc0, !PT ;  /* 0x0000ff0007ff7812 */ /* 0x000fe400078ac0ff */
[----:B------:R-:W-:Y:S01]  /*6a80*/  CS2R R140, SRZ ;  /* 0x00000000008c7805 */ /* 0x000fe2000001ff00 */
[----:B------:R-:W2:Y:S01]  /*6a90*/  LDC.64 R176, c[0x0][0x478] ;  /* 0x00011e00ffb07b82 */ /* 0x000ea20000000a00 */
[----:B-1----:R-:W-:-:S06]  /*6aa0*/  IMAD.WIDE.U32 R136, R169, 0x10, R136 ;  /* 0x00000010a9887825 */ /* 0x002fcc00078e0088 */
[----:B------:R-:W3:Y:S01]  /*6ab0*/  LDG.E.128 R136, desc[UR6][R136.64] ;  /* 0x0000000688887981 */ /* 0x000ee2000c1e1d00 */
[----:B------:R-:W-:Y:S01]  /*6ac0*/  FADD.FTZ R37, R8, -R37 ;  /* 0x8000002508257221 */ /* 0x000fe20000010000 */
[----:B------:R-:W-:Y:S01]  /*6ad0*/  FADD.FTZ R38, R11, -R36 ;  /* 0x800000240b267221 */ /* 0x000fe20000010000 */
[----:B0-----:R-:W-:Y:S02]  /*6ae0*/  @P5 HADD2.F32 R143, -RZ, R192.H1_H1 ;  /* 0x300000c0ff8f5230 */ /* 0x001fe40000004100 */
[C---:B-----5:R-:W-:Y:S01]  /*6af0*/  FFMA.FTZ R36, R171.reuse, R37, R56 ;  /* 0x00000025ab247223 */ /* 0x060fe20000010038 */
[----:B------:R-:W-:Y:S01]  /*6b00*/  FFMA.FTZ R37, R171, R38, R57 ;  /* 0x00000026ab257223 */ /* 0x000fe20000010039 */
[----:B--2---:R-:W-:-:S04]  /*6b10*/  IMAD.WIDE.U32 R176, R169, 0x10, R176 ;  /* 0x00000010a9b07825 */ /* 0x004fc800078e00b0 */
[-C--:B------:R-:W-:Y:S01]  /*6b20*/  FMUL.FTZ R38, R36, R170.reuse ;  /* 0x000000aa24267220 */ /* 0x080fe20000410000 */
[----:B------:R-:W-:-:S03]  /*6b30*/  FMUL.FTZ R142, R37, R170 ;  /* 0x000000aa258e7220 */ /* 0x000fc60000410000 */
[----:B------:R-:W-:Y:S01]  /*6b40*/  FMUL.FTZ R39, R38, UR14 ;  /* 0x0000000e26277c20 */ /* 0x000fe20008410000 */
[----:B------:R-:W-:Y:S01]  /*6b50*/  FMUL.FTZ R142, R142, UR14 ;  /* 0x0000000e8e8e7c20 */ /* 0x000fe20008410000 */
[----:B------:R-:W-:-:S03]  /*6b60*/  @P4 HADD2.F32 R38, -RZ, R192.H0_H0 ;  /* 0x200000c0ff264230 */ /* 0x000fc60000004100 */
[----:B------:R-:W-:Y:S02]  /*6b70*/  @P5 FMUL.FTZ R141, R143, R142 ;  /* 0x0000008e8f8d5220 */ /* 0x000fe40000410000 */
[----:B------:R-:W-:Y:S01]  /*6b80*/  @P4 FMUL.FTZ R140, R38, R39 ;  /* 0x00000027268c4220 */ /* 0x000fe20000410000 */
[----:B------:R-:W-:-:S04]  /*6b90*/  FFMA.FTZ R38, R153, R173, R172 ;  /* 0x000000ad99267223 */ /* 0x000fc800000100ac */
[----:B------:R-:W-:-:S04]  /*6ba0*/  FADD.FTZ R38, R151, -R38 ;  /* 0x8000002697267221 */ /* 0x000fc80000010000 */
[----:B------:R-:W-:-:S04]  /*6bb0*/  FFMA.FTZ R38, R171, R38, R58 ;  /* 0x00000026ab267223 */ /* 0x000fc8000001003a */
[----:B------:R-:W-:-:S04]  /*6bc0*/  FMUL.FTZ R202, R38, R170 ;  /* 0x000000aa26ca7220 */ /* 0x000fc80000410000 */
[----:B------:R-:W-:Y:S01]  /*6bd0*/  FMUL.FTZ R203, R202, UR14 ;  /* 0x0000000ecacb7c20 */ /* 0x000fe20008410000 */
[----:B---3--:R-:W-:Y:S01]  /*6be0*/  FMUL.FTZ R136, R39, R136 ;  /* 0x0000008827887220 */ /* 0x008fe20000410000 */
[----:B------:R-:W-:Y:S01]  /*6bf0*/  FMUL.FTZ R137, R142, R137 ;  /* 0x000000898e897220 */ /* 0x000fe20000410000 */
[----:B------:R-:W-:Y:S01]  /*6c00*/  FFMA.FTZ R39, R166, R173, R172 ;  /* 0x000000ada6277223 */ /* 0x000fe200000100ac */
[----:B------:R-:W-:Y:S02]  /*6c10*/  FMUL.FTZ R138, R203, R138 ;  /* 0x0000008acb8a7220 */ /* 0x000fe40000410000 */
[----:B------:R-:W-:Y:S01]  /*6c20*/  FSEL R179, R136, RZ, P4 ;  /* 0x000000ff88b37208 */ /* 0x000fe20002000000 */
[----:B------:R-:W-:Y:S01]  /*6c30*/  FADD.FTZ R142, R164, -R39 ;  /* 0x80000027a48e7221 */ /* 0x000fe20000010000 */
[----:B------:R-:W-:Y:S02]  /*6c40*/  FSEL R178, R137, RZ, P5 ;  /* 0x000000ff89b27208 */ /* 0x000fe40002800000 */
[----:B------:R-:W0:Y:S01]  /*6c50*/  LDC.64 R136, c[0x0][0x468] ;  /* 0x00011a00ff887b82 */ /* 0x000e220000000a00 */
[----:B------:R-:W-:Y:S01]  /*6c60*/  LOP3.LUT P4, RZ, R7, 0xff0000, RZ, 0xc0, !PT ;  /* 0x00ff000007ff7812 */ /* 0x000fe2000788c0ff */
[----:B------:R-:W-:Y:S01]  /*6c70*/  FFMA.FTZ R39, R171, R142, R59 ;  /* 0x0000008eab277223 */ /* 0x000fe2000001003b */
[----:B------:R-:W-:-:S02]  /*6c80*/  ISETP.GE.U32.AND P5, PT, R7, 0x1000000, PT ;  /* 0x010000000700780c */ /* 0x000fc40003fa6070 */
[----:B------:R-:W-:Y:S01]  /*6c90*/  CS2R R142, SRZ ;  /* 0x00000000008e7805 */ /* 0x000fe2000001ff00 */
[----:B------:R-:W-:Y:S01]  /*6ca0*/  FADD.FTZ R80, R80, R179 ;  /* 0x000000b350507221 */ /* 0x000fe20000010000 */
[----:B------:R-:W-:Y:S01]  /*6cb0*/  FMUL.FTZ R205, R39, R170 ;  /* 0x000000aa27cd7220 */ /* 0x000fe20000410000 */
[----:B------:R2:W-:Y:S01]  /*6cc0*/  STG.E.128 desc[UR6][R176.64], R36 ;  /* 0x00000024b0007986 */ /* 0x0005e2000c101d06 */
[----:B------:R-:W-:Y:S02]  /*6cd0*/  FADD.FTZ R81, R81, R178 ;  /* 0x000000b251517221 */ /* 0x000fe40000010000 */
[----:B------:R-:W-:-:S03]  /*6ce0*/  FMUL.FTZ R202, R205, UR14 ;  /* 0x0000000ecdca7c20 */ /* 0x000fc60008410000 */
[--C-:B------:R-:W-:Y:S02]  /*6cf0*/  @P4 HADD2.F32 R204, -RZ, R193.reuse.H0_H0 ;  /* 0x200000c1ffcc4230 */ /* 0x100fe40000004100 */
[----:B------:R-:W-:-:S03]  /*6d00*/  @P5 HADD2.F32 R207, -RZ, R193.H1_H1 ;  /* 0x300000c1ffcf5230 */ /* 0x000fc60000004100 */
[----:B------:R-:W-:Y:S02]  /*6d10*/  @P4 FMUL.FTZ R142, R204, R203 ;  /* 0x000000cbcc8e4220 */ /* 0x000fe40000410000 */
[----:B------:R-:W-:Y:S01]  /*6d20*/  @P5 FMUL.FTZ R143, R207, R202 ;  /* 0x000000cacf8f5220 */ /* 0x000fe20000410000 */
[----:B------:R-:W-:Y:S01]  /*6d30*/  FMUL.FTZ R202, R202, R139 ;  /* 0x0000008bcaca7220 */ /* 0x000fe20000410000 */
[----:B------:R-:W-:Y:S01]  /*6d40*/  FSEL R139, R138, RZ, P4 ;  /* 0x000000ff8a8b7208 */ /* 0x000fe20002000000 */
[C---:B0-----:R-:W-:Y:S01]  /*6d50*/  IMAD.WIDE.U32 R136, R169.reuse, 0x10, R136 ;  /* 0x00000010a9887825 */ /* 0x041fe200078e0088 */
[----:B------:R-:W-:Y:S02]  /*6d60*/  IADD3 R169, PT, PT, R169, 0x20, RZ ;  /* 0x00000020a9a97810 */ /* 0x000fe40007ffe0ff */
[----:B------:R-:W-:Y:S01]  /*6d70*/  FSEL R202, R202, RZ, P5 ;  /* 0x000000ffcaca7208 */ /* 0x000fe20002800000 */
[----:B------:R-:W-:Y:S01]  /*6d80*/  FADD.FTZ R82, R82, R139 ;  /* 0x0000008b52527221 */ /* 0x000fe20000010000 */
[----:B------:R2:W-:Y:S03]  /*6d90*/  STG.E.128 desc[UR6][R136.64], R140 ;  /* 0x0000008c88007986 */ /* 0x0005e6000c101d06 */
[----:B------:R-:W-:-:S07]  /*6da0*/  FADD.FTZ R83, R83, R202 ;  /* 0x000000ca53537221 */ /* 0x000fce0000010000 */
.L_x_12197:
[----:B------:R-:W-:Y:S05]  /*6db0*/  BSYNC.RECONVERGENT B1 ;  /* 0x0000000000017941 */ /* 0x000fea0003800200 */
.L_x_12196:
[----:B------:R-:W-:Y:S04]  /*6dc0*/  BSSY.RECONVERGENT B1, `(.L_x_12198) ;  /* 0x000003a000017945 */ /* 0x000fe80003800200 */
[----:B------:R-:W-:Y:S05]  /*6dd0*/  @!P3 BRA `(.L_x_12199) ;  /* 0x0000000000e0b947 */ /* 0x000fea0003800000 */
[----:B-12---:R-:W1:Y:S01]  /*6de0*/  LDC.64 R136, c[0x0][0x390] ;  /* 0x0000e400ff887b82 */ /* 0x006e620000000a00 */
[----:B------:R-:W-:Y:S01]  /*6df0*/  FFMA.FTZ R37, R13, R173, R172 ;  /* 0x000000ad0d257223 */ /* 0x000fe200000100ac */
[----:B------:R-:W-:Y:S02]  /*6e00*/  LOP3.LUT P4, RZ, R12, 0xff, RZ, 0xc0, !PT ;  /* 0x000000ff0cff7812 */ /* 0x000fe4000788c0ff */
[----:B------:R-:W-:-:S04]  /*6e10*/  CS2R R140, SRZ ;  /* 0x00000000008c7805 */ /* 0x000fc8000001ff00 */
[----:B------:R-:W2:Y:S01]  /*6e20*/  LDC.64 R178, c[0x0][0x478] ;  /* 0x00011e00ffb27b82 */ /* 0x000ea20000000a00 */
[----:B------:R-:W-:-:S07]  /*6e30*/  LOP3.LUT P3, RZ, R12, 0xff00, RZ, 0xc0, !PT ;  /* 0x0000ff000cff7812 */ /* 0x000fce000786c0ff */
[----:B------:R-:W3:Y:S01]  /*6e40*/  LDC.64 R176, c[0x0][0x468] ;  /* 0x00011a00ffb07b82 */ /* 0x000ee20000000a00 */
[----:B-1----:R-:W-:-:S06]  /*6e50*/  IMAD.WIDE.U32 R136, R169, 0x10, R136 ;  /* 0x00000010a9887825 */ /* 0x002fcc00078e0088 */
[----:B------:R-:W4:Y:S01]  /*6e60*/  LDG.E.128 R136, desc[UR6][R136.64] ;  /* 0x0000000688887981 */ /* 0x000f22000c1e1d00 */
[----:B------:R-:W-:Y:S01]  /*6e70*/  FADD.FTZ R37, R14, -R37 ;  /* 0x800000250e257221 */ /* 0x000fe20000010000 */
[--C-:B------:R-:W-:Y:S01]  /*6e80*/  @P4 HADD2.F32 R38, -RZ, R194.reuse.H0_H0 ;  /* 0x200000c2ff264230 */ /* 0x100fe20000004100 */
[----:B------:R-:W-:Y:S01]  /*6e90*/  ISETP.GE.U32.AND P5, PT, R12, 0x1000000, PT ;  /* 0x010000000c00780c */ /* 0x000fe20003fa6070 */
[----:B------:R-:W-:Y:S02]  /*6ea0*/  @P3 HADD2.F32 R205, -RZ, R194.H1_H1 ;  /* 0x300000c2ffcd3230 */ /* 0x000fe40000004100 */
[----:B-----5:R-:W-:Y:S01]  /*6eb0*/  FFMA.FTZ R36, R171, R37, R52 ;  /* 0x00000025ab247223 */ /* 0x020fe20000010034 */
[----:B0-----:R-:W-:Y:S01]  /*6ec0*/  CS2R R142, SRZ ;  /* 0x00000000008e7805 */ /* 0x001fe2000001ff00 */
[----:B--2---:R-:W-:-:S04]  /*6ed0*/  IMAD.WIDE.U32 R178, R169, 0x10, R178 ;  /* 0x00000010a9b27825 */ /* 0x004fc800078e00b2 */
[----:B------:R-:W-:Y:S01]  /*6ee0*/  FMUL.FTZ R37, R36, R170 ;  /* 0x000000aa24257220 */ /* 0x000fe20000410000 */
[C---:B---3--:R-:W-:Y:S01]  /*6ef0*/  IMAD.WIDE.U32 R176, R169.reuse, 0x10, R176 ;  /* 0x00000010a9b07825 */ /* 0x048fe200078e00b0 */
[----:B------:R-:W-:-:S03]  /*6f00*/  IADD3 R169, PT, PT, R169, 0x20, RZ ;  /* 0x00000020a9a97810 */ /* 0x000fc60007ffe0ff */
[----:B------:R-:W-:Y:S01]  /*6f10*/  FMUL.FTZ R39, R37, UR14 ;  /* 0x0000000e25277c20 */ /* 0x000fe20008410000 */
[----:B------:R-:W-:-:S03]  /*6f20*/  @P5 HADD2.F32 R209, -RZ, R195.H1_H1 ;  /* 0x300000c3ffd15230 */ /* 0x000fc60000004100 */
[----:B------:R-:W-:Y:S01]  /*6f30*/  @P4 FMUL.FTZ R140, R38, R39 ;  /* 0x00000027268c4220 */ /* 0x000fe20000410000 */
[----:B------:R-:W-:-:S04]  /*6f40*/  FFMA.FTZ R38, R16, R173, R172 ;  /* 0x000000ad10267223 */ /* 0x000fc800000100ac */
[----:B------:R-:W-:Y:S01]  /*6f50*/  FADD.FTZ R38, R15, -R38 ;  /* 0x800000260f267221 */ /* 0x000fe20000010000 */
[----:B----4-:R-:W-:Y:S01]  /*6f60*/  FMUL.FTZ R37, R39, R136 ;  /* 0x0000008827257220 */ /* 0x010fe20000410000 */
[----:B------:R-:W-:-:S04]  /*6f70*/  FFMA.FTZ R136, R160, R173, R172 ;  /* 0x000000ada0887223 */ /* 0x000fc800000100ac */
[----:B------:R-:W-:Y:S01]  /*6f80*/  FSEL R203, R37, RZ, P4 ;  /* 0x000000ff25cb7208 */ /* 0x000fe20002000000 */
[----:B------:R-:W-:Y:S01]  /*6f90*/  FFMA.FTZ R37, R149, R173, R172 ;  /* 0x000000ad95257223 */ /* 0x000fe200000100ac */
[----:B------:R-:W-:Y:S01]  /*6fa0*/  LOP3.LUT P4, RZ, R12, 0xff0000, RZ, 0xc0, !PT ;  /* 0x00ff00000cff7812 */ /* 0x000fe2000788c0ff */
[----:B------:R-:W-:Y:S02]  /*6fb0*/  FADD.FTZ R136, R165, -R136 ;  /* 0x80000088a5887221 */ /* 0x000fe40000010000 */
[----:B------:R-:W-:Y:S01]  /*6fc0*/  FADD.FTZ R39, R154, -R37 ;  /* 0x800000259a277221 */ /* 0x000fe20000010000 */
[C---:B------:R-:W-:Y:S01]  /*6fd0*/  FFMA.FTZ R37, R171.reuse, R38, R53 ;  /* 0x00000026ab257223 */ /* 0x040fe20000010035 */
[----:B------:R-:W-:Y:S02]  /*6fe0*/  FADD.FTZ R76, R76, R203 ;  /* 0x000000cb4c4c7221 */ /* 0x000fe40000010000 */
[C---:B------:R-:W-:Y:S01]  /*6ff0*/  FFMA.FTZ R38, R171.reuse, R39, R54 ;  /* 0x00000027ab267223 */ /* 0x040fe20000010036 */
[----:B------:R-:W-:Y:S01]  /*7000*/  FFMA.FTZ R39, R171, R136, R55 ;  /* 0x00000088ab277223 */ /* 0x000fe20000010037 */
[----:B------:R-:W-:-:S02]  /*7010*/  FMUL.FTZ R136, R37, R170 ;  /* 0x000000aa25887220 */ /* 0x000fc40000410000 */
[-C--:B------:R-:W-:Y:S01]  /*7020*/  FMUL.FTZ R202, R38, R170.reuse ;  /* 0x000000aa26ca7220 */ /* 0x080fe20000410000 */
[----:B------:R-:W-:Y:S01]  /*7030*/  FMUL.FTZ R206, R39, R170 ;  /* 0x000000aa27ce7220 */ /* 0x000fe20000410000 */
[----:B------:R-:W-:Y:S02]  /*7040*/  @P4 HADD2.F32 R204, -RZ, R195.H0_H0 ;  /* 0x200000c3ffcc4230 */ /* 0x000fe40000004100 */
[----:B------:R-:W-:Y:S01]  /*7050*/  FMUL.FTZ R136, R136, UR14 ;  /* 0x0000000e88887c20 */ /* 0x000fe20008410000 */
[----:B------:R-:W-:Y:S01]  /*7060*/  FMUL.FTZ R207, R202, UR14 ;  /* 0x0000000ecacf7c20 */ /* 0x000fe20008410000 */
[----:B------:R-:W-:Y:S01]  /*7070*/  FMUL.FTZ R206, R206, UR14 ;  /* 0x0000000ecece7c20 */ /* 0x000fe20008410000 */
[----:B------:R3:W-:Y:S01]  /*7080*/  STG.E.128 desc[UR6][R178.64], R36 ;  /* 0x00000024b2007986 */ /* 0x0007e2000c101d06 */
[----:B------:R-:W-:Y:S01]  /*7090*/  @P3 FMUL.FTZ R141, R205, R136 ;  /* 0x00000088cd8d3220 */ /* 0x000fe20000410000 */
[----:B------:R-:W-:Y:S01]  /*70a0*/  @P4 FMUL.FTZ R142, R204, R207 ;  /* 0x000000cfcc8e4220 */ /* 0x000fe20000410000 */
[----:B------:R-:W-:Y:S01]  /*70b0*/  @P5 FMUL.FTZ R143, R209, R206 ;  /* 0x000000ced18f5220 */ /* 0x000fe20000410000 */
[----:B------:R-:W-:Y:S01]  /*70c0*/  FMUL.FTZ R137, R136, R137 ;  /* 0x0000008988897220 */ /* 0x000fe20000410000 */
[----:B------:R-:W-:Y:S01]  /*70d0*/  FMUL.FTZ R138, R207, R138 ;  /* 0x0000008acf8a7220 */ /* 0x000fe20000410000 */
[----:B------:R-:W-:-:S02]  /*70e0*/  FMUL.FTZ R139, R206, R139 ;  /* 0x0000008bce8b7220 */ /* 0x000fc40000410000 */
[----:B------:R3:W-:Y:S01]  /*70f0*/  STG.E.128 desc[UR6][R176.64], R140 ;  /* 0x0000008cb0007986 */ /* 0x0007e2000c101d06 */
[----:B------:R-:W-:Y:S02]  /*7100*/  FSEL R136, R137, RZ, P3 ;  /* 0x000000ff89887208 */ /* 0x000fe40001800000 */
[----:B------:R-:W-:Y:S02]  /*7110*/  FSEL R137, R138, RZ, P4 ;  /* 0x000000ff8a897208 */ /* 0x000fe40002000000 */
[----:B------:R-:W-:Y:S01]  /*7120*/  FSEL R138, R139, RZ, P5 ;  /* 0x000000ff8b8a7208 */ /* 0x000fe20002800000 */
[----:B------:R-:W-:Y:S02]  /*7130*/  FADD.FTZ R77, R77, R136 ;  /* 0x000000884d4d7221 */ /* 0x000fe40000010000 */
[----:B------:R-:W-:Y:S02]  /*7140*/  FADD.FTZ R78, R78, R137 ;  /* 0x000000894e4e7221 */ /* 0x000fe40000010000 */
[----:B------:R-:W-:-:S07]  /*7150*/  FADD.FTZ R79, R79, R138 ;  /* 0x0000008a4f4f7221 */ /* 0x000fce0000010000 */
.L_x_12199:
[----:B------:R-:W-:Y:S05]  /*7160*/  BSYNC.RECONVERGENT B1 ;  /* 0x0000000000017941 */ /* 0x000fea0003800200 */
.L_x_12198:
[----:B------:R-:W-:Y:S04]  /*7170*/  BSSY.RECONVERGENT B1, `(.L_x_12200) ;  /* 0x000003a000017945 */ /* 0x000fe80003800200 */
[----:B------:R-:W-:Y:S05]  /*7180*/  @!P2 BRA `(.L_x_12201) ;  /* 0x0000000000e0a947 */ /* 0x000fea0003800000 */
[----:B-12---:R-:W1:Y:S01]  /*7190*/  LDC.64 R136, c[0x0][0x390] ;  /* 0x0000e400ff887b82 */ /* 0x006e620000000a00 */
[-CC-:B---3--:R-:W-:Y:S01]  /*71a0*/  FFMA.FTZ R37, R19, R173.reuse, R172.reuse ;  /* 0x000000ad13257223 */ /* 0x188fe200000100ac */
[-CC-:B------:R-:W-:Y:S01]  /*71b0*/  FFMA.FTZ R36, R20, R173.reuse, R172.reuse ;  /* 0x000000ad14247223 */ /* 0x180fe200000100ac */
[----:B------:R-:W-:-:S05]  /*71c0*/  FFMA.FTZ R39, R23, R173, R172 ;  /* 0x000000ad17277223 */ /* 0x000fca00000100ac */
[----:B------:R-:W2:Y:S01]  /*71d0*/  LDC.64 R178, c[0x0][0x478] ;  /* 0x00011e00ffb27b82 */ /* 0x000ea20000000a00 */
[----:B------:R-:W-:Y:S01]  /*71e0*/  FFMA.FTZ R202, R158, R173, R172 ;  /* 0x000000ad9eca7223 */ /* 0x000fe200000100ac */
[----:B------:R-:W-:-:S06]  /*71f0*/  LOP3.LUT P2, RZ, R17, 0xff, RZ, 0xc0, !PT ;  /* 0x000000ff11ff7812 */ /* 0x000fcc000784c0ff */
[----:B------:R-:W3:Y:S01]  /*7200*/  LDC.64 R176, c[0x0][0x468] ;  /* 0x00011a00ffb07b82 */ /* 0x000ee20000000a00 */
[----:B-1----:R-:W-:-:S06]  /*7210*/  IMAD.WIDE.U32 R136, R169, 0x10, R136 ;  /* 0x00000010a9887825 */ /* 0x002fcc00078e0088 */
[----:B------:R-:W4:Y:S01]  /*7220*/  LDG.E.128 R136, desc[UR6][R136.64] ;  /* 0x0000000688887981 */ /* 0x000f22000c1e1d00 */
        /* <DEDUP_REMOVED lines=17> */
[----:B------:R-:W-:-:S02]  /*7340*/  @P2 HADD2.F32 R204, -RZ, R196.H0_H0 ;  /* 0x200000c4ffcc2230 */ /* 0x000fc40000004100 */
[----:B------:R-:W-:Y:S01]  /*7350*/  FMUL.FTZ R205, R206, UR14 ;  /* 0x0000000ececd7c20 */ /* 0x000fe20008410000 */
[----:B------:R-:W-:Y:S02]  /*7360*/  @P3 HADD2.F32 R207, -RZ, R196.H1_H1 ;  /* 0x300000c4ffcf3230 */ /* 0x000fe40000004100 */
[----:B------:R-:W-:Y:S01]  /*7370*/  FMUL.FTZ R206, R209, UR14 ;  /* 0x0000000ed1ce7c20 */ /* 0x000fe20008410000 */
[--C-:B------:R-:W-:Y:S01]  /*7380*/  @P4 HADD2.F32 R208, -RZ, R197.reuse.H0_H0 ;  /* 0x200000c5ffd04230 */ /* 0x100fe20000004100 */
[----:B------:R-:W-:Y:S01]  /*7390*/  CS2R R140, SRZ ;  /* 0x00000000008c7805 */ /* 0x000fe2000001ff00 */
[----:B------:R-:W-:Y:S01]  /*73a0*/  @P5 HADD2.F32 R211, -RZ, R197.H1_H1 ;  /* 0x300000c5ffd35230 */ /* 0x000fe20000004100 */
[----:B0-----:R-:W-:Y:S01]  /*73b0*/  CS2R R142, SRZ ;  /* 0x00000000008e7805 */ /* 0x001fe2000001ff00 */
[----:B--2---:R-:W-:-:S04]  /*73c0*/  IMAD.WIDE.U32 R178, R169, 0x10, R178 ;  /* 0x00000010a9b27825 */ /* 0x004fc800078e00b2 */
[----:B------:R-:W-:Y:S01]  /*73d0*/  @P2 FMUL.FTZ R140, R204, R203 ;  /* 0x000000cbcc8c2220 */ /* 0x000fe20000410000 */
[----:B------:R-:W-:Y:S01]  /*73e0*/  @P3 FMUL.FTZ R141, R207, R202 ;  /* 0x000000cacf8d3220 */ /* 0x000fe20000410000 */
[----:B------:R-:W-:Y:S01]  /*73f0*/  @P4 FMUL.FTZ R142, R208, R205 ;  /* 0x000000cdd08e4220 */ /* 0x000fe20000410000 */
[----:B------:R-:W-:Y:S01]  /*7400*/  @P5 FMUL.FTZ R143, R211, R206 ;  /* 0x000000ced38f5220 */ /* 0x000fe20000410000 */
[C---:B---3--:R-:W-:Y:S01]  /*7410*/  IMAD.WIDE.U32 R176, R169.reuse, 0x10, R176 ;  /* 0x00000010a9b07825 */ /* 0x048fe200078e00b0 */
[----:B------:R0:W-:Y:S01]  /*7420*/  STG.E.128 desc[UR6][R178.64], R36 ;  /* 0x00000024b2007986 */ /* 0x0001e2000c101d06 */
[----:B------:R-:W-:-:S03]  /*7430*/  IADD3 R169, PT, PT, R169, 0x20, RZ ;  /* 0x00000020a9a97810 */ /* 0x000fc60007ffe0ff */
[----:B------:R0:W-:Y:S01]  /*7440*/  STG.E.128 desc[UR6][R176.64], R140 ;  /* 0x0000008cb0007986 */ /* 0x0001e2000c101d06 */
[----:B----4-:R-:W-:Y:S01]  /*7450*/  FMUL.FTZ R136, R203, R136 ;  /* 0x00000088cb887220 */ /* 0x010fe20000410000 */
        /* <DEDUP_REMOVED lines=10> */
[----:B0-----:R-:W-:-:S07]  /*7500*/  FADD.FTZ R75, R75, R136 ;  /* 0x000000884b4b7221 */ /* 0x001fce0000010000 */
.L_x_12201:
[----:B------:R-:W-:Y:S05]  /*7510*/  BSYNC.RECONVERGENT B1 ;  /* 0x0000000000017941 */ /* 0x000fea0003800200 */
.L_x_12200:
        /* <DEDUP_REMOVED lines=58> */
.L_x_12203:
[----:B------:R-:W-:Y:S05]  /*78c0*/  BSYNC.RECONVERGENT B1 ;  /* 0x0000000000017941 */ /* 0x000fea0003800200 */
.L_x_12202:
[----:B------:R-:W-:Y:S05]  /*78d0*/  @!P0 BRA `(.L_x_12179) ;  /* 0x0000000000dc8947 */ /* 0x000fea0003800000 */
[----:B-123--:R-:W1:Y:S08]  /*78e0*/  LDC.64 R36, c[0x0][0x390] ;  /* 0x0000e400ff247b82 */ /* 0x00ee700000000a00 */
[----:B------:R-:W2:Y:S01]  /*78f0*/  LDC.64 R176, c[0x0][0x468] ;  /* 0x00011a00ffb07b82 */ /* 0x000ea20000000a00 */
[----:B-1----:R-:W-:-:S07]  /*7900*/  IMAD.WIDE.U32 R136, R169, 0x10, R36 ;  /* 0x00000010a9887825 */ /* 0x002fce00078e0024 */
[----:B------:R-:W1:Y:S01]  /*7910*/  LDC.64 R36, c[0x0][0x478] ;  /* 0x00011e00ff247b82 */ /* 0x000e620000000a00 */
[----:B------:R-:W3:Y:S01]  /*7920*/  LDG.E.128 R136, desc[UR6][R136.64] ;  /* 0x0000000688887981 */ /* 0x000ee2000c1e1d00 */
[-CC-:B------:R-:W-:Y:S01]  /*7930*/  FFMA.FTZ R38, R32, R173.reuse, R172.reuse ;  /* 0x000000ad20267223 */ /* 0x180fe200000100ac */
[-CC-:B------:R-:W-:Y:S01]  /*7940*/  FFMA.FTZ R39, R31, R173.reuse, R172.reuse ;  /* 0x000000ad1f277223 */ /* 0x180fe200000100ac */
[-CC-:B------:R-:W-:Y:S01]  /*7950*/  FFMA.FTZ R141, R35, R173.reuse, R172.reuse ;  /* 0x000000ad238d7223 */ /* 0x180fe200000100ac */
[----:B------:R-:W-:Y:S01]  /*7960*/  FFMA.FTZ R140, R162, R173, R172 ;  /* 0x000000ada28c7223 */ /* 0x000fe200000100ac */
[C---:B------:R-:W-:Y:S01]  /*7970*/  LOP3.LUT P0, RZ, R28.reuse, 0xff, RZ, 0xc0, !PT ;  /* 0x000000ff1cff7812 */ /* 0x040fe2000780c0ff */
[----:B------:R-:W-:Y:S01]  /*7980*/  FADD.FTZ R38, R33, -R38 ;  /* 0x8000002621267221 */ /* 0x000fe20000010000 */
[----:B------:R-:W-:Y:S01]  /*7990*/  LOP3.LUT P1, RZ, R28, 0xff00, RZ, 0xc0, !PT ;  /* 0x0000ff001cff7812 */ /* 0x000fe2000782c0ff */
[----:B------:R-:W-:Y:S01]  /*79a0*/  FADD.FTZ R39, R30, -R39 ;  /* 0x800000271e277221 */ /* 0x000fe20000010000 */
[----:B------:R-:W-:Y:S01]  /*79b0*/  LOP3.LUT P2, RZ, R28, 0xff0000, RZ, 0xc0, !PT ;  /* 0x00ff00001cff7812 */ /* 0x000fe2000784c0ff */
[----:B------:R-:W-:Y:S01]  /*79c0*/  FADD.FTZ R141, R34, -R141 ;  /* 0x8000008d228d7221 */ /* 0x000fe20000010000 */
[----:B------:R-:W-:Y:S01]  /*79d0*/  ISETP.GE.U32.AND P3, PT, R28, 0x1000000, PT ;  /* 0x010000001c00780c */ /* 0x000fe20003f66070 */
[----:B------:R-:W-:Y:S01]  /*79e0*/  FADD.FTZ R140, R159, -R140 ;  /* 0x8000008c9f8c7221 */ /* 0x000fe20000010000 */
[----:B--2---:R-:W-:Y:S01]  /*79f0*/  IMAD.WIDE.U32 R176, R169, 0x10, R176 ;  /* 0x00000010a9b07825 */ /* 0x004fe200078e00b0 */
[----:B0-----:R-:W-:-:S04]  /*7a00*/  CS2R R142, SRZ ;  /* 0x00000000008e7805 */ /* 0x001fc8000001ff00 */
[----:B------:R-:W-:Y:S02]  /*7a10*/  @P0 HADD2.F32 R202, -RZ, R200.H0_H0 ;  /* 0x200000c8ffca0230 */ /* 0x000fe40000004100 */
[----:B-1----:R-:W-:-:S04]  /*7a20*/  IMAD.WIDE.U32 R172, R169, 0x10, R36 ;  /* 0x00000010a9ac7825 */ /* 0x002fc800078e0024 */
        /* <DEDUP_REMOVED lines=9> */
[----:B------:R-:W-:Y:S02]  /*7ac0*/  @P1 HADD2.F32 R203, -RZ, R200.H1_H1 ;  /* 0x300000c8ffcb1230 */ /* 0x000fe40000004100 */
[----:B------:R-:W-:Y:S01]  /*7ad0*/  FMUL.FTZ R171, R178, UR14 ;  /* 0x0000000eb2ab7c20 */ /* 0x000fe20008410000 */
[----:B------:R-:W-:-:S02]  /*7ae0*/  @P2 HADD2.F32 R204, -RZ, R201.H0_H0 ;  /* 0x200000c9ffcc2230 */ /* 0x000fc40000004100 */
[----:B------:R-:W-:Y:S01]  /*7af0*/  FMUL.FTZ R169, R169, UR14 ;  /* 0x0000000ea9a97c20 */ /* 0x000fe20008410000 */
[----:B------:R-:W-:Y:S02]  /*7b00*/  @P3 HADD2.F32 R205, -RZ, R201.H1_H1 ;  /* 0x300000c9ffcd3230 */ /* 0x000fe40000004100 */
[----:B------:R-:W-:Y:S01]  /*7b10*/  FMUL.FTZ R178, R179, UR14 ;  /* 0x0000000eb3b27c20 */ /* 0x000fe20008410000 */
[----:B------:R-:W-:Y:S01]  /*7b20*/  CS2R R140, SRZ ;  /* 0x00000000008c7805 */ /* 0x000fe2000001ff00 */
[----:B------:R-:W-:Y:S01]  /*7b30*/  @P2 FMUL.FTZ R142, R204, R171 ;  /* 0x000000abcc8e2220 */ /* 0x000fe20000410000 */
[-C--:B------:R-:W-:Y:S01]  /*7b40*/  @P0 FMUL.FTZ R140, R202, R169.reuse ;  /* 0x000000a9ca8c0220 */ /* 0x080fe20000410000 */
[----:B------:R-:W-:Y:S01]  /*7b50*/  @P1 FMUL.FTZ R141, R203, R170 ;  /* 0x000000aacb8d1220 */ /* 0x000fe20000410000 */
[----:B------:R-:W-:Y:S01]  /*7b60*/  @P3 FMUL.FTZ R143, R205, R178 ;  /* 0x000000b2cd8f3220 */ /* 0x000fe20000410000 */
[----:B------:R4:W-:Y:S04]  /*7b70*/  STG.E.128 desc[UR6][R172.64], R36 ;  /* 0x00000024ac007986 */ /* 0x0009e8000c101d06 */
[----:B------:R4:W-:Y:S01]  /*7b80*/  STG.E.128 desc[UR6][R176.64], R140 ;  /* 0x0000008cb0007986 */ /* 0x0009e2000c101d06 */
[----:B---3--:R-:W-:Y:S01]  /*7b90*/  FMUL.FTZ R136, R136, R169 ;  /* 0x000000a988887220 */ /* 0x008fe20000410000 */
[----:B------:R-:W-:Y:S01]  /*7ba0*/  FMUL.FTZ R170, R137, R170 ;  /* 0x000000aa89aa7220 */ /* 0x000fe20000410000 */
[----:B------:R-:W-:Y:S01]  /*7bb0*/  FMUL.FTZ R138, R138, R171 ;  /* 0x000000ab8a8a7220 */ /* 0x000fe20000410000 */
[----:B------:R-:W-:-:S02]  /*7bc0*/  FMUL.FTZ R169, R139, R178 ;  /* 0x000000b28ba97220 */ /* 0x000fc40000410000 */
[----:B------:R-:W-:Y:S02]  /*7bd0*/  FSEL R137, R136, RZ, P0 ;  /* 0x000000ff88897208 */ /* 0x000fe40000000000 */
[----:B------:R-:W-:Y:S02]  /*7be0*/  FSEL R170, R170, RZ, P1 ;  /* 0x000000ffaaaa7208 */ /* 0x000fe40000800000 */
[----:B------:R-:W-:Y:S01]  /*7bf0*/  FSEL R139, R138, RZ, P2 ;  /* 0x000000ff8a8b7208 */ /* 0x000fe20001000000 */
[----:B------:R-:W-:Y:S01]  /*7c00*/  FADD.FTZ R64, R64, R137 ;  /* 0x0000008940407221 */ /* 0x000fe20000010000 */
[----:B------:R-:W-:Y:S01]  /*7c10*/  FSEL R136, R169, RZ, P3 ;  /* 0x000000ffa9887208 */ /* 0x000fe20001800000 */
[----:B------:R-:W-:Y:S02]  /*7c20*/  FADD.FTZ R65, R65, R170 ;  /* 0x000000aa41417221 */ /* 0x000fe40000010000 */
[----:B------:R-:W-:Y:S02]  /*7c30*/  FADD.FTZ R66, R66, R139 ;  /* 0x0000008b42427221 */ /* 0x000fe40000010000 */
[----:B----4-:R-:W-:-:S07]  /*7c40*/  FADD.FTZ R67, R67, R136 ;  /* 0x0000008843437221 */ /* 0x010fce0000010000 */
.L_x_12179:
[----:B------:R-:W-:Y:S05]  /*7c50*/  BSYNC.RECONVERGENT B0 ;  /* 0x0000000000007941 */ /* 0x000fea0003800200 */
.L_x_12152:
[----:B01234-:R-:W0:Y:S02]  /*7c60*/  LDC.64 R136, c[0x0][0x380] ;  /* 0x0000e000ff887b82 */ /* 0x01fe240000000a00 */
[----:B0-----:R-:W-:-:S04]  /*7c70*/  LEA R5, R136, R5, 0x2 ;  /* 0x0000000588057211 */ /* 0x001fc800078e10ff */
[----:B------:R-:W-:-:S13]  /*7c80*/  ISETP.GE.AND P0, PT, R5, R137, PT ;  /* 0x000000890500720c */ /* 0x000fda0003f06270 */
[----:B------:R-:W-:Y:S05]  /*7c90*/  @!P0 BRA `(.L_x_12204) ;  /* 0xffffff9000448947 */ /* 0x000fea000383ffff */
.L_x_12138:
[----:B-----5:R-:W0:Y:S01]  /*7ca0*/  S2R R7, SR_CgaCtaId ;  /* 0x0000000000077919 */ /* 0x020e220000008800 */
        /* <DEDUP_REMOVED lines=29> */
[----:B------:R1:W-:Y:S04]  /*7e80*/  STS.128 [R3+0x800], R92 ;  /* 0x0008005c03007388 */ /* 0x0003e80000000c00 */
[----:B------:R-:W-:Y:S01]  /*7e90*/  STS.128 [R3+0xa00], R88 ;  /* 0x000a005803007388 */ /* 0x000fe20000000c00 */
[----:B------:R-:W-:Y:S01]  /*7ea0*/  BAR.SYNC.DEFER_BLOCKING 0x0 ;  /* 0x0000000000007b1d */ /* 0x000fe20000010000 */
[----:B-1----:R-:W-:Y:S02]  /*7eb0*/  IADD3.X R93, PT, PT, R42, UR19, RZ, P6, !PT ;  /* 0x000000132a5d7c10 */ /* 0x002fe4000b7fe4ff */
[----:B------:R-:W-:-:S03]  /*7ec0*/  IADD3 R36, P6, PT, R40, UR16, RZ ;  /* 0x0000001028247c10 */ /* 0x000fc6000ffde0ff */
        /* <DEDUP_REMOVED lines=175> */
.L_x_12206:
[----:B------:R-:W-:Y:S05]  /*89c0*/  BSYNC.RECONVERGENT B0 ;  /* 0x0000000000007941 */ /* 0x000fea0003800200 */
.L_x_12205:
        /* <DEDUP_REMOVED lines=18> */
.L_x_12208:
[----:B------:R-:W-:Y:S05]  /*8af0*/  BSYNC.RECONVERGENT B0 ;  /* 0x0000000000007941 */ /* 0x000fea0003800200 */
.L_x_12207:
        /* <DEDUP_REMOVED lines=18> */
.L_x_12210:
[----:B------:R-:W-:Y:S05]  /*8c20*/  BSYNC.RECONVERGENT B0 ;  /* 0x0000000000007941 */ /* 0x000fea0003800200 */
.L_x_12209:
        /* <DEDUP_REMOVED lines=18> */
.L_x_12212:
[----:B------:R-:W-:Y:S05]  /*8d50*/  BSYNC.RECONVERGENT B0 ;  /* 0x0000000000007941 */ /* 0x000fea0003800200 */
.L_x_12211:
        /* <DEDUP_REMOVED lines=18> */
.L_x_12214:
[----:B------:R-:W-:Y:S05]  /*8e80*/  BSYNC.RECONVERGENT B0 ;  /* 0x0000000000007941 */ /* 0x000fea0003800200 */
.L_x_12213:
        /* <DEDUP_REMOVED lines=11> */
.L_x_12151:
        /* <DEDUP_REMOVED lines=8> */
.L_x_12216:
[----:B------:R-:W-:Y:S05]  /*8fc0*/  BSYNC B0 ;  /* 0x0000000000007941 */ /* 0x000fea0003800000 */
.L_x_12215:
        /* <DEDUP_REMOVED lines=8> */
.L_x_12217:
[----:B------:R-:W-:-:S05]  /*9050*/  FADD.FTZ R136, R136, R173 ;  /* 0x000000ad88887221 */ /* 0x000fca0000010000 */
[----:B------:R-:W-:Y:S01]  /*9060*/  MOV R179, R136 ;  /* 0x0000008800b37202 */ /* 0x000fe20000000f00 */
[----:B------:R-:W-:Y:S01]  /*9070*/  HFMA2 R178, -RZ, RZ, 0, 1.1920928955078125e-07 ;  /* 0x00000002ffb27431 */ /* 0x000fe200000001ff */
[----:B------:R-:W-:-:S07]  /*9080*/  MOV R137, R177 ;  /* 0x000000b100897202 */ /* 0x000fce0000000f00 */
[----:B------:R-:W-:Y:S05]  /*9090*/  WARPSYNC.COLLECTIVE R172, `(.L_x_12218) ;  /* 0x00000000ac087348 */ /* 0x000fea0003c00000 */
[----:B------:R0:W1:Y:S02]  /*90a0*/  SHFL.BFLY P6, R177, R179, R178, R203 ;  /* 0x0c0000b2b3b17389 */ /* 0x00006400000c00cb */
[----:B01----:R-:W-:Y:S05]  /*90b0*/  ENDCOLLECTIVE ;  /* 0x000000000000791b */ /* 0x003fea0003800000 */
.L_x_12218:
[----:B------:R-:W-:-:S05]  /*90c0*/  FADD.FTZ R137, R137, R176 ;  /* 0x000000b089897221 */ /* 0x000fca0000010000 */
[----:B------:R-:W-:Y:S02]  /*90d0*/  MOV R179, R137 ;  /* 0x0000008900b37202 */ /* 0x000fe40000000f00 */
[----:B------:R-:W-:-:S07]  /*90e0*/  MOV R139, R177 ;  /* 0x000000b1008b7202 */ /* 0x000fce0000000f00 */
[----:B------:R-:W-:Y:S05]  /*90f0*/  WARPSYNC.COLLECTIVE R172, `(.L_x_12219) ;  /* 0x00000000ac087348 */ /* 0x000fea0003c00000 */
[----:B------:R0:W1:Y:S02]  /*9100*/  SHFL.BFLY P6, R177, R179, R178, R203 ;  /* 0x0c0000b2b3b17389 */ /* 0x00006400000c00cb */
[----:B01----:R-:W-:Y:S05]  /*9110*/  ENDCOLLECTIVE ;  /* 0x000000000000791b */ /* 0x003fea0003800000 */
.L_x_12219:
[----:B------:R-:W-:-:S05]  /*9120*/  FADD.FTZ R139, R136, R139 ;  /* 0x0000008b888b7221 */ /* 0x000fca0000010000 */
[----:B------:R-:W-:Y:S01]  /*9130*/  MOV R179, R139 ;  /* 0x0000008b00b37202 */ /* 0x000fe20000000f00 */
[----:B------:R-:W-:Y:S01]  /*9140*/  HFMA2 R178, -RZ, RZ, 0, 2.384185791015625e-07 ;  /* 0x00000004ffb27431 */ /* 0x000fe200000001ff */
[----:B------:R-:W-:-:S07]  /*9150*/  MOV R138, R177 ;  /* 0x000000b1008a7202 */ /* 0x000fce0000000f00 */
[----:B------:R-:W-:Y:S05]  /*9160*/  WARPSYNC.COLLECTIVE R172, `(.L_x_12220) ;  /* 0x00000000ac087348 */ /* 0x000fea0003c00000 */
[----:B------:R0:W1:Y:S02]  /*9170*/  SHFL.BFLY P6, R177, R179, R178, R203 ;  /* 0x0c0000b2b3b17389 */ /* 0x00006400000c00cb */
[----:B01----:R-:W-:Y:S05]  /*9180*/  ENDCOLLECTIVE ;  /* 0x000000000000791b */ /* 0x003fea0003800000 */
.L_x_12220:
[----:B------:R-:W-:-:S05]  /*9190*/  FADD.FTZ R138, R137, R138 ;  /* 0x0000008a898a7221 */ /* 0x000fca0000010000 */
[----:B------:R-:W-:Y:S02]  /*91a0*/  MOV R179, R138 ;  /* 0x0000008a00b37202 */ /* 0x000fe40000000f00 */
[----:B------:R-:W-:-:S07]  /*91b0*/  MOV R140, R177 ;  /* 0x000000b1008c7202 */ /* 0x000fce0000000f00 */
[----:B------:R-:W-:Y:S05]  /*91c0*/  WARPSYNC.COLLECTIVE R172, `(.L_x_12221) ;  /* 0x00000000ac087348 */ /* 0x000fea0003c00000 */
[----:B------:R0:W1:Y:S02]  /*91d0*/  SHFL.BFLY P6, R177, R179, R178, R203 ;  /* 0x0c0000b2b3b17389 */ /* 0x00006400000c00cb */
[----:B01----:R-:W-:Y:S05]  /*91e0*/  ENDCOLLECTIVE ;  /* 0x000000000000791b */ /* 0x003fea0003800000 */
.L_x_12221:
[----:B------:R-:W-:-:S05]  /*91f0*/  FADD.FTZ R140, R139, R140 ;  /* 0x0000008c8b8c7221 */ /* 0x000fca0000010000 */
[----:B------:R-:W-:Y:S01]  /*9200*/  MOV R179, R140 ;  /* 0x0000008c00b37202 */ /* 0x000fe20000000f00 */
[----:B------:R-:W-:Y:S01]  /*9210*/  HFMA2 R178, -RZ, RZ, 0, 4.76837158203125e-07 ;  /* 0x00000008ffb27431 */ /* 0x000fe200000001ff */
[----:B------:R-:W-:-:S07]  /*9220*/  MOV R141, R177 ;  /* 0x000000b1008d7202 */ /* 0x000fce0000000f00 */
[----:B------:R-:W-:Y:S05]  /*9230*/  WARPSYNC.COLLECTIVE R172, `(.L_x_12222) ;  /* 0x00000000ac087348 */ /* 0x000fea0003c00000 */
[----:B------:R0:W1:Y:S02]  /*9240*/  SHFL.BFLY P6, R177, R179, R178, R203 ;  /* 0x0c0000b2b3b17389 */ /* 0x00006400000c00cb */
[----:B01----:R-:W-:Y:S05]  /*9250*/  ENDCOLLECTIVE ;  /* 0x000000000000791b */ /* 0x003fea0003800000 */
.L_x_12222:
[----:B------:R-:W-:-:S05]  /*9260*/  FADD.FTZ R141, R138, R141 ;  /* 0x0000008d8a8d7221 */ /* 0x000fca0000010000 */
[----:B------:R-:W-:Y:S02]  /*9270*/  MOV R179, R141 ;  /* 0x0000008d00b37202 */ /* 0x000fe40000000f00 */
[----:B------:R-:W-:-:S07]  /*9280*/  MOV R143, R177 ;  /* 0x000000b1008f7202 */ /* 0x000fce0000000f00 */
[----:B------:R-:W-:Y:S05]  /*9290*/  WARPSYNC.COLLECTIVE R172, `(.L_x_12223) ;  /* 0x00000000ac087348 */ /* 0x000fea0003c00000 */
[----:B------:R0:W1:Y:S02]  /*92a0*/  SHFL.BFLY P6, R177, R179, R178, R203 ;  /* 0x0c0000b2b3b17389 */ /* 0x00006400000c00cb */
[----:B01----:R-:W-:Y:S05]  /*92b0*/  ENDCOLLECTIVE ;  /* 0x000000000000791b */ /* 0x003fea0003800000 */
.L_x_12223:
[----:B------:R-:W-:-:S05]  /*92c0*/  FADD.FTZ R143, R140, R143 ;  /* 0x0000008f8c8f7221 */ /* 0x000fca0000010000 */
[----:B------:R-:W-:Y:S01]  /*92d0*/  MOV R179, R143 ;  /* 0x0000008f00b37202 */ /* 0x000fe20000000f00 */
[----:B------:R-:W-:Y:S01]  /*92e0*/  HFMA2 R178, -RZ, RZ, 0, 9.5367431640625e-07 ;  /* 0x00000010ffb27431 */ /* 0x000fe200000001ff */
[----:B------:R-:W-:-:S07]  /*92f0*/  MOV R142, R177 ;  /* 0x000000b1008e7202 */ /* 0x000fce0000000f00 */
[----:B------:R-:W-:Y:S05]  /*9300*/  WARPSYNC.COLLECTIVE R172, `(.L_x_12224) ;  /* 0x00000000ac087348 */ /* 0x000fea0003c00000 */
[----:B------:R0:W1:Y:S02]  /*9310*/  SHFL.BFLY P6, R177, R179, R178, R203 ;  /* 0x0c0000b2b3b17389 */ /* 0x00006400000c00cb */
[----:B01----:R-:W-:Y:S05]  /*9320*/  ENDCOLLECTIVE ;  /* 0x000000000000791b */ /* 0x003fea0003800000 */
.L_x_12224:
[----:B------:R-:W-:-:S05]  /*9330*/  FADD.FTZ R142, R141, R142 ;  /* 0x0000008e8d8e7221 */ /* 0x000fca0000010000 */
[----:B------:R-:W-:Y:S02]  /*9340*/  MOV R179, R142 ;  /* 0x0000008e00b37202 */ /* 0x000fe40000000f00 */
[----:B------:R-:W-:-:S07]  /*9350*/  MOV R136, R177 ;  /* 0x000000b100887202 */ /* 0x000fce0000000f00 */
[----:B------:R-:W-:Y:S05]  /*9360*/  WARPSYNC.COLLECTIVE R172, `(.L_x_12225) ;  /* 0x00000000ac087348 */ /* 0x000fea0003c00000 */
[----:B------:R0:W1:Y:S02]  /*9370*/  SHFL.BFLY P6, R177, R179, R178, R203 ;  /* 0x0c0000b2b3b17389 */ /* 0x00006400000c00cb */
[----:B01----:R-:W-:Y:S05]  /*9380*/  ENDCOLLECTIVE ;  /* 0x000000000000791b */ /* 0x003fea0003800000 */
.L_x_12225:
[----:B------:R-:W-:Y:S01]  /*9390*/  MOV R137, R177 ;  /* 0x000000b100897202 */ /* 0x000fe20000000f00 */
[----:B------:R-:W-:Y:S06]  /*93a0*/  BRA `(.L_x_12226) ;  /* 0xffffff9000007947 */ /* 0x000fec000383ffff */
.L_x_12227:
        /* <DEDUP_REMOVED lines=13> */
.L_x_14585:


//--------------------- .text._ZN10layer_norm13ln_bwd_kernelINS_13Kernel_traitsI6__halfffffjLj768ELj1ELj4ELj1ELj16ENS_18Kernel_traits_baseILj768ES2_ffffjLj128EEEEELb1ELb1ELb0ELb1EEEvNS_9BwdParamsE --------------------------
	.section	.text._ZN10layer_norm13ln_bwd_kernelINS_13Kernel_traitsI6__halfffffjLj768ELj1ELj4ELj1ELj16ENS_18Kernel_traits_baseILj768ES2_ffffjLj128EEEEELb1ELb1ELb0ELb1EEEvNS_9BwdParamsE,"ax",@progbits
	.align	128
        .global         _ZN10layer_norm13ln_bwd_kernelINS_13Kernel_traitsI6__halfffffjLj768ELj1ELj4ELj1ELj16ENS_18Kernel_traits_baseILj768ES2_ffffjLj128EEEEELb1ELb1ELb0ELb1EEEvNS_9BwdParamsE
        .type           _ZN10layer_norm13ln_bwd_kernelINS_13Kernel_traitsI6__halfffffjLj768ELj1ELj4ELj1ELj16ENS_18Kernel_traits_baseILj768ES2_ffffjLj128EEEEELb1ELb1ELb0ELb1EEEvNS_9BwdParamsE,@function
        .size           _ZN10layer_norm13ln_bwd_kernelINS_13Kernel_traitsI6__halfffffjLj768ELj1ELj4ELj1ELj16ENS_18Kernel_traits_baseILj768ES2_ffffjLj128EEEEELb1ELb1ELb0ELb1EEEvNS_9BwdParamsE,(.L_x_14586 - _ZN10layer_norm13ln_bwd_kernelINS_13Kernel_traitsI6__halfffffjLj768ELj1ELj4ELj1ELj16ENS_18Kernel_traits_baseILj768ES2_ffffjLj128EEEEELb1ELb1ELb0ELb1EEEvNS_9BwdParamsE)
        .other          _ZN10layer_norm13ln_bwd_kernelINS_13Kernel_traitsI6__halfffffjLj768ELj1ELj4ELj1ELj16ENS_18Kernel_traits_baseILj768ES2_ffffjLj128EEEEELb1ELb1ELb0ELb1EEEvNS_9BwdParamsE,@"STO_CUDA_ENTRY STV_DEFAULT"
_ZN10layer_norm13ln_bwd_kernelINS_13Kernel_traitsI6__halfffffjLj768ELj1ELj4ELj1ELj16ENS_18Kernel_traits_baseILj768ES2_ffffjLj128EEEEELb1ELb1ELb0ELb1EEEvNS_9BwdParamsE:
.text._ZN10layer_norm13ln_bwd_kernelINS_13Kernel_traitsI6__halfffffjLj768ELj1ELj4ELj1ELj16ENS_18Kernel_traits_baseILj768ES2_ffffjLj128EEEEELb1ELb1ELb0ELb1EEEvNS_9BwdParamsE:
        /* <DEDUP_REMOVED lines=58> */
[----:B------:R-:W3:Y:S04]  /*03a0*/  LDG.E.64 R140, desc[UR6][R2.64+0x100] ;  /* 0x00010006028c7981 */ /* 0x000ee8000c1e1b00 */
[----:B------:R-:W4:Y:S04]  /*03b0*/  LDG.E.64 R138, desc[UR6][R2.64+0x200] ;  /* 0x00020006028a7981 */ /* 0x000f28000c1e1b00 */
[----:B------:R-:W4:Y:S04]  /*03c0*/  LDG.E.64 R136, desc[UR6][R2.64+0x300] ;  /* 0x0003000602887981 */ /* 0x000f28000c1e1b00 */
[----:B------:R-:W4:Y:S04]  /*03d0*/  LDG.E.64 R134, desc[UR6][R2.64+0x400] ;  /* 0x0004000602867981 */ /* 0x000f28000c1e1b00 */
[----:B------:R-:W4:Y:S01]  /*03e0*/  LDG.E.64 R132, desc[UR6][R2.64+0x500] ;  /* 0x0005000602847981 */ /* 0x000f22000c1e1b00 */
[----:B--2---:R-:W-:-:S03]  /*03f0*/  IMAD.WIDE.U32 R158, R158, 0x8, R4 ;  /* 0x000000089e9e7825 */ /* 0x004fc600078e0004 */
[----:B------:R-:W5:Y:S01]  /*0400*/  LDG.E.64 R130, desc[UR6][R2.64] ;  /* 0x0000000602827981 */ /* 0x000f62000c1e1b00 */
        /* <DEDUP_REMOVED lines=23> */
[----:B0-----:R-:W-:Y:S01]  /*0580*/  HFMA2 R159, -RZ, RZ, 0, 0 ;  /* 0x00000000ff9f7431 */ /* 0x001fe200000001ff */
[----:B------:R-:W-:Y:S02]  /*0590*/  CS2R R28, SRZ ;  /* 0x00000000001c7805 */ /* 0x000fe4000001ff00 */
[----:B------:R-:W-:Y:S02]  /*05a0*/  CS2R R26, SRZ ;  /* 0x00000000001a7805 */ /* 0x000fe4000001ff00 */
[----:B------:R-:W-:-:S02]  /*05b0*/  CS2R R24, SRZ ;  /* 0x0000000000187805 */ /* 0x000fc4000001ff00 */
[----:B------:R-:W-:Y:S02]  /*05c0*/  CS2R R22, SRZ ;  /* 0x0000000000167805 */ /* 0x000fe4000001ff00 */
[----:B------:R-:W-:Y:S02]  /*05d0*/  CS2R R20, SRZ ;  /* 0x0000000000147805 */ /* 0x000fe4000001ff00 */
[----:B------:R-:W-:Y:S02]  /*05e0*/  MOV R175, RZ ;  /* 0x000000ff00af7202 */ /* 0x000fe40000000f00 */
        /* <DEDUP_REMOVED lines=15> */
[--C-:B---3--:R-:W-:Y:S02]  /*06e0*/  SHF.R.U64 R205, R140, 0x10, R141.reuse ;  /* 0x000000108ccd7819 */ /* 0x108fe4000000128d */
[----:B------:R-:W-:Y:S02]  /*06f0*/  SHF.R.U32.HI R0, RZ, 0x10, R141 ;  /* 0x00000010ff007819 */ /* 0x000fe4000001168d */
[--C-:B----4-:R-:W-:Y:S02]  /*0700*/  SHF.R.U64 R207, R138, 0x10, R139.reuse ;  /* 0x000000108acf7819 */ /* 0x110fe4000000128b */
[----:B------:R-:W-:Y:S02]  /*0710*/  PRMT R205, R205, 0x5410, R0 ;  /* 0x00005410cdcd7816 */ /* 0x000fe40000000000 */
[----:B------:R-:W-:Y:S02]  /*0720*/  SHF.R.U32.HI R0, RZ, 0x10, R139 ;  /* 0x00000010ff007819 */ /* 0x000fe4000001168b */
[----:B------:R-:W-:-:S02]  /*0730*/  SHF.R.U64 R208, R136, 0x10, R137 ;  /* 0x0000001088d07819 */ /* 0x000fc40000001289 */
[----:B------:R-:W-:Y:S02]  /*0740*/  SHF.R.U32.HI R2, RZ, 0x10, R137 ;  /* 0x00000010ff027819 */ /* 0x000fe40000011689 */
[----:B------:R-:W-:Y:S02]  /*0750*/  PRMT R207, R207, 0x5410, R0 ;  /* 0x00005410cfcf7816 */ /* 0x000fe40000000000 */
[----:B------:R-:W-:Y:S02]  /*0760*/  PRMT R208, R208, 0x5410, R2 ;  /* 0x00005410d0d07816 */ /* 0x000fe40000000002 */
[--C-:B------:R-:W-:Y:S02]  /*0770*/  SHF.R.U64 R209, R134, 0x10, R135.reuse ;  /* 0x0000001086d17819 */ /* 0x100fe40000001287 */
[----:B------:R-:W-:Y:S02]  /*0780*/  SHF.R.U32.HI R0, RZ, 0x10, R135 ;  /* 0x00000010ff007819 */ /* 0x000fe40000011687 */
[----:B------:R-:W-:-:S02]  /*0790*/  SHF.R.U64 R210, R132, 0x10, R133 ;  /* 0x0000001084d27819 */ /* 0x000fc40000001285 */
[----:B------:R-:W-:Y:S02]  /*07a0*/  SHF.R.U32.HI R2, RZ, 0x10, R133 ;  /* 0x00000010ff027819 */ /* 0x000fe40000011685 */
[----:B------:R-:W-:Y:S02]  /*07b0*/  PRMT R209, R209, 0x5410, R0 ;  /* 0x00005410d1d17816 */ /* 0x000fe40000000000 */
[----:B------:R-:W-:Y:S02]  /*07c0*/  PRMT R210, R210, 0x5410, R2 ;  /* 0x00005410d2d27816 */ /* 0x000fe40000000002 */
[----:B------:R-:W-:Y:S02]  /*07d0*/  CS2R R2, SRZ ;  /* 0x0000000000027805 */ /* 0x000fe4000001ff00 */
[----:B------:R-:W-:-:S07]  /*07e0*/  MOV R0, RZ ;  /* 0x000000ff00007202 */ /* 0x000fce0000000f00 */
.L_x_12272:
        /* <DEDUP_REMOVED lines=38> */
[----:B-1----:R-:W-:Y:S02]  /*0a50*/  IMAD.WIDE.U32 R92, R188, 0x10, R72 ;  /* 0x00000010bc5c7825 */ /* 0x002fe400078e0048 */
[----:B------:R-:W4:Y:S02]  /*0a60*/  LDG.E.128 R116, desc[UR6][R116.64] ;  /* 0x0000000674747981 */ /* 0x000f24000c1e1d00 */
[----:B------:R-:W-:Y:S02]  /*0a70*/  IMAD.WIDE.U32 R120, R174, 0x10, R120 ;  /* 0x00000010ae787825 */ /* 0x000fe400078e0078 */
[----:B------:R-:W4:Y:S04]  /*0a80*/  LDG.E.128 R92, desc[UR6][R92.64] ;  /* 0x000000065c5c7981 */ /* 0x000f28000c1e1d00 */
[----:B------:R-:W4:Y:S01]  /*0a90*/  LDG.E.128 R120, desc[UR6][R120.64] ;  /* 0x0000000678787981 */ /* 0x000f22000c1e1d00 */
[----:B------:R-:W-:-:S04]  /*0aa0*/  IMAD.WIDE.U32 R88, R186, 0x10, R72 ;  /* 0x00000010ba587825 */ /* 0x000fc800078e0048 */
[--C-:B------:R-:W-:Y:S02]  /*0ab0*/  IMAD.WIDE.U32 R76, R180, 0x10, R72.reuse ;  /* 0x00000010b44c7825 */ /* 0x100fe400078e0048 */
[----:B------:R-:W4:Y:S04]  /*0ac0*/  LDG.E.128 R88, desc[UR6][R88.64] ;  /* 0x0000000658587981 */ /* 0x000f28000c1e1d00 */
[----:B------:R-:W4:Y:S01]  /*0ad0*/  LDG.E.128 R76, desc[UR6][R76.64] ;  /* 0x000000064c4c7981 */ /* 0x000f22000c1e1d00 */
[----:B------:R-:W-:-:S04]  /*0ae0*/  IMAD.WIDE.U32 R84, R184, 0x10, R72 ;  /* 0x00000010b8547825 */ /* 0x000fc800078e0048 */
[--C-:B------:R-:W-:Y:S02]  /*0af0*/  IMAD.WIDE.U32 R80, R182, 0x10, R72.reuse ;  /* 0x00000010b6507825 */ /* 0x100fe400078e0048 */
[----:B------:R-:W4:Y:S02]  /*0b00*/  LDG.E.128 R84, desc[UR6][R84.64] ;  /* 0x0000000654547981 */ /* 0x000f24000c1e1d00 */
[----:B------:R-:W-:Y:S02]  /*0b10*/  IMAD.WIDE.U32 R72, R174, 0x10, R72 ;  /* 0x00000010ae487825 */ /* 0x000fe400078e0048 */
[----:B------:R-:W4:Y:S04]  /*0b20*/  LDG.E.128 R80, desc[UR6][R80.64] ;  /* 0x0000000650507981 */ /* 0x000f28000c1e1d00 */
[----:B------:R-:W4:Y:S01]  /*0b30*/  LDG.E.128 R72, desc[UR6][R72.64] ;  /* 0x0000000648487981 */ /* 0x000f22000c1e1d00 */
[----:B--2---:R-:W-:-:S05]  /*0b40*/  IMAD.WIDE.U32 R194, R182, 0x4, R190 ;  /* 0x00000004b6c27825 */ /* 0x004fca00078e00be */
[----:B------:R-:W5:Y:S01]  /*0b50*/  LDG.E R183, desc[UR6][R194.64] ;  /* 0x00000006c2b77981 */ /* 0x000f62000c1e1900 */
[----:B------:R-:W-:-:S04]  /*0b60*/  IMAD.WIDE.U32 R200, R188, 0x4, R190 ;  /* 0x00000004bcc87825 */ /* 0x000fc800078e00be */
[--C-:B------:R-:W-:Y:S01]  /*0b70*/  IMAD.WIDE.U32 R198, R186, 0x4, R190.reuse ;  /* 0x00000004bac67825 */ /* 0x100fe200078e00be */
[----:B------:R-:W5:Y:S03]  /*0b80*/  LDG.E R189, desc[UR6][R200.64] ;  /* 0x00000006c8bd7981 */ /* 0x000f66000c1e1900 */
[--C-:B------:R-:W-:Y:S01]  /*0b90*/  IMAD.WIDE.U32 R196, R184, 0x4, R190.reuse ;  /* 0x00000004b8c47825 */ /* 0x100fe200078e00be */
[----:B------:R-:W5:Y:S03]  /*0ba0*/  LDG.E R187, desc[UR6][R198.64] ;  /* 0x00000006c6bb7981 */ /* 0x000f66000c1e1900 */
[--C-:B------:R-:W-:Y:S01]  /*0bb0*/  IMAD.WIDE.U32 R192, R180, 0x4, R190.reuse ;  /* 0x00000004b4c07825 */ /* 0x100fe200078e00be */
[----:B------:R0:W5:Y:S03]  /*0bc0*/  LDG.E R185, desc[UR6][R196.64] ;  /* 0x00000006c4b97981 */ /* 0x000166000c1e1900 */
[----:B------:R-:W-:Y:S01]  /*0bd0*/  IMAD.WIDE.U32 R190, R174, 0x4, R190 ;  /* 0x00000004aebe7825 */ /* 0x000fe200078e00be */
[----:B------:R-:W5:Y:S03]  /*0be0*/  LDG.E R181, desc[UR6][R192.64] ;  /* 0x00000006c0b57981 */ /* 0x000f66000c1e1900 */
[----:B------:R-:W-:Y:S01]  /*0bf0*/  HADD2.F32 R217, -RZ, R131.H0_H0 ;  /* 0x20000083ffd97230 */ /* 0x000fe20000004100 */
[----:B------:R1:W5:Y:S01]  /*0c00*/  LDG.E R178, desc[UR6][R190.64] ;  /* 0x00000006beb27981 */ /* 0x000362000c1e1900 */
[----:B0-----:R-:W-:-:S02]  /*0c10*/  HADD2.F32 R196, -RZ, R205.H0_H0 ;  /* 0x200000cdffc47230 */ /* 0x001fc40000004100 */
[----:B------:R-:W-:Y:S02]  /*0c20*/  HADD2.F32 R240, -RZ, R207.H0_H0 ;  /* 0x200000cffff07230 */ /* 0x000fe40000004100 */
[----:B------:R-:W-:Y:S02]  /*0c30*/  HADD2.F32 R195, -RZ, R139.H0_H0 ;  /* 0x2000008bffc37230 */ /* 0x000fe40000004100 */
[----:B------:R-:W-:Y:S02]  /*0c40*/  HADD2.F32 R242, -RZ, R207.H1_H1 ;  /* 0x300000cffff27230 */ /* 0x000fe40000004100 */
[--C-:B------:R-:W-:Y:S02]  /*0c50*/  HADD2.F32 R244, -RZ, R208.reuse.H0_H0 ;  /* 0x200000d0fff47230 */ /* 0x100fe40000004100 */
[----:B------:R-:W-:Y:S02]  /*0c60*/  HADD2.F32 R246, -RZ, R208.H1_H1 ;  /* 0x300000d0fff67230 */ /* 0x000fe40000004100 */
[C---:B---3--:R-:W-:Y:S01]  /*0c70*/  FADD.FTZ R238, -R202.reuse, R100 ;  /* 0x00000064caee7221 */ /* 0x048fe20000010100 */
[----:B----4-:R-:W-:Y:S01]  /*0c80*/  FADD.FTZ R100, -R202, R108 ;  /* 0x0000006cca647221 */ /* 0x010fe20000010100 */
[----:B------:R-:W-:Y:S01]  /*0c90*/  SHF.R.U64 R108, R130, 0x10, R131 ;  /* 0x00000010826c7819 */ /* 0x000fe20000001283 */
[----:B------:R-:W-:Y:S01]  /*0ca0*/  FADD.FTZ R194, -R202, R109 ;  /* 0x0000006dcac27221 */ /* 0x000fe20000010100 */
[----:B------:R-:W-:-:S03]  /*0cb0*/  HADD2.F32 R109, -RZ, R130.H0_H0 ;  /* 0x20000082ff6d7230 */ /* 0x000fc60000004100 */
[----:B------:R-:W-:Y:S02]  /*0cc0*/  HADD2.F32 R108, -RZ, R108.H0_H0 ;  /* 0x2000006cff6c7230 */ /* 0x000fe40000004100 */
[C---:B------:R-:W-:Y:S01]  /*0cd0*/  FADD.FTZ R218, -R202.reuse, R101 ;  /* 0x00000065cada7221 */ /* 0x040fe20000010100 */
[C---:B-----5:R-:W-:Y:S01]  /*0ce0*/  FMUL.FTZ R211, R177.reuse, R238 ;  /* 0x000000eeb1d37220 */ /* 0x060fe20000410000 */
[----:B------:R-:W-:Y:S02]  /*0cf0*/  FADD.FTZ R216, -R202, R102 ;  /* 0x00000066cad87221 */ /* 0x000fe40000010100 */
[----:B------:R-:W-:Y:S01]  /*0d00*/  FMUL.FTZ R218, R177, R218 ;  /* 0x000000dab1da7220 */ /* 0x000fe20000410000 */
[----:B------:R-:W-:Y:S01]  /*0d10*/  FMUL.FTZ R220, R92, R109 ;  /* 0x0000006d5cdc7220 */ /* 0x000fe20000410000 */
[----:B------:R-:W-:Y:S01]  /*0d20*/  FMUL.FTZ R219, R93, R108 ;  /* 0x0000006c5ddb7220 */ /* 0x000fe20000410000 */
[----:B------:R-:W-:Y:S01]  /*0d30*/  FADD.FTZ R234, -R202, R122 ;  /* 0x0000007acaea7221 */ /* 0x000fe20000010100 */
[----:B------:R-:W-:Y:S01]  /*0d40*/  SHF.R.U32.HI R122, RZ, 0x10, R131 ;  /* 0x00000010ff7a7819 */ /* 0x000fe20000011683 */
[----:B------:R-:W-:Y:S01]  /*0d50*/  FADD.FTZ R108, RZ, R220 ;  /* 0x000000dcff6c7221 */ /* 0x000fe20000010000 */
[----:B------:R-:W-:Y:S01]  /*0d60*/  FFMA.FTZ R109, R211, R220, RZ ;  /* 0x000000dcd36d7223 */ /* 0x000fe200000100ff */
[----:B------:R-:W-:-:S02]  /*0d70*/  FMUL.FTZ R217, R94, R217 ;  /* 0x000000d95ed97220 */ /* 0x000fc40000410000 */
[----:B------:R-:W-:Y:S02]  /*0d80*/  HADD2.F32 R122, -RZ, R122.H0_H0 ;  /* 0x2000007aff7a7230 */ /* 0x000fe40000004100 */
[----:B------:R-:W-:Y:S01]  /*0d90*/  FADD.FTZ R108, R108, R219 ;  /* 0x000000db6c6c7221 */ /* 0x000fe20000010000 */
[C---:B------:R-:W-:Y:S01]  /*0da0*/  FADD.FTZ R214, -R202.reuse, R103 ;  /* 0x00000067cad67221 */ /* 0x040fe20000010100 */
[----:B-1----:R-:W-:Y:S01]  /*0db0*/  FADD.FTZ R190, -R202, R111 ;  /* 0x0000006fcabe7221 */ /* 0x002fe20000010100 */
[----:B------:R-:W-:Y:S01]  /*0dc0*/  FMUL.FTZ R216, R177, R216 ;  /* 0x000000d8b1d87220 */ /* 0x000fe20000410000 */
[----:B------:R-:W-:Y:S01]  /*0dd0*/  FFMA.FTZ R109, R218, R219, R109 ;  /* 0x000000dbda6d7223 */ /* 0x000fe2000001006d */
        /* <DEDUP_REMOVED lines=19> */
[----:B------:R-:W-:-:S02]  /*0f10*/  HADD2.F32 R202, -RZ, R205.H1_H1 ;  /* 0x300000cdffca7230 */ /* 0x000fc40000004100 */
[C---:B------:R-:W-:Y:S01]  /*0f20*/  FMUL.FTZ R214, R177.reuse, R214 ;  /* 0x000000d6b1d67220 */ /* 0x040fe20000410000 */
[----:B------:R-:W-:Y:S01]  /*0f30*/  FFMA.FTZ R109, R216, R217, R109 ;  /* 0x000000d9d86d7223 */ /* 0x000fe2000001006d */
[----:B------:R-:W-:Y:S02]  /*0f40*/  HADD2.F32 R107, -RZ, R134.H0_H0 ;  /* 0x20000086ff6b7230 */ /* 0x000fe40000004100 */
[----:B------:R-:W-:Y:S01]  /*0f50*/  FMUL.FTZ R198, R88, R111 ;  /* 0x0000006f58c67220 */ /* 0x000fe20000410000 */
[----:B------:R-:W-:Y:S01]  /*0f60*/  FMUL.FTZ R203, R177, R204 ;  /* 0x000000ccb1cb7220 */ /* 0x000fe20000410000 */
[----:B------:R-:W-:Y:S01]  /*0f70*/  FADD.FTZ R111, R108, R215 ;  /* 0x000000d76c6f7221 */ /* 0x000fe20000010000 */
[----:B------:R-:W-:Y:S01]  /*0f80*/  FFMA.FTZ R204, R214, R215, R109 ;  /* 0x000000d7d6cc7223 */ /* 0x000fe2000001006d */
[----:B------:R-:W-:Y:S01]  /*0f90*/  FMUL.FTZ R201, R91, R202 ;  /* 0x000000ca5bc97220 */ /* 0x000fe20000410000 */
[----:B------:R-:W-:Y:S02]  /*0fa0*/  HADD2.F32 R113, -RZ, R141.H0_H0 ;  /* 0x2000008dff717230 */ /* 0x000fe40000004100 */
[----:B------:R-:W-:Y:S01]  /*0fb0*/  FMUL.FTZ R202, R177, R104 ;  /* 0x00000068b1ca7220 */ /* 0x000fe20000410000 */
[----:B------:R-:W-:Y:S01]  /*0fc0*/  FMUL.FTZ R199, R89, R196 ;  /* 0x000000c459c77220 */ /* 0x000fe20000410000 */
[----:B------:R-:W-:Y:S01]  /*0fd0*/  FMUL.FTZ R108, R76, R107 ;  /* 0x0000006b4c6c7220 */ /* 0x000fe20000410000 */
[----:B------:R-:W-:Y:S01]  /*0fe0*/  FADD.FTZ R104, R111, R198 ;  /* 0x000000c66f687221 */ /* 0x000fe20000010000 */
[----:B------:R-:W-:Y:S01]  /*0ff0*/  FFMA.FTZ R107, R203, R198, R204 ;  /* 0x000000c6cb6b7223 */ /* 0x000fe200000100cc */
[----:B------:R-:W-:Y:S01]  /*1000*/  FMUL.FTZ R200, R90, R113 ;  /* 0x000000715ac87220 */ /* 0x000fe20000410000 */
[----:B------:R-:W-:-:S02]  /*1010*/  HADD2.F32 R110, -RZ, R209.H0_H0 ;  /* 0x200000d1ff6e7230 */ /* 0x000fc40000004100 */
[----:B------:R-:W-:Y:S01]  /*1020*/  FADD.FTZ R111, R104, R199 ;  /* 0x000000c7686f7221 */ /* 0x000fe20000010000 */
[----:B------:R-:W-:Y:S01]  /*1030*/  FMUL.FTZ R204, R177, R106 ;  /* 0x0000006ab1cc7220 */ /* 0x000fe20000410000 */
[----:B------:R-:W-:Y:S01]  /*1040*/  FFMA.FTZ R107, R202, R199, R107 ;  /* 0x000000c7ca6b7223 */ /* 0x000fe2000001006b */
[----:B------:R-:W-:Y:S02]  /*1050*/  HADD2.F32 R105, -RZ, R135.H0_H0 ;  /* 0x20000087ff697230 */ /* 0x000fe40000004100 */
[----:B------:R-:W-:Y:S01]  /*1060*/  FADD.FTZ R104, R111, R200 ;  /* 0x000000c86f687221 */ /* 0x000fe20000010000 */
[----:B------:R-:W-:Y:S02]  /*1070*/  HADD2.F32 R115, -RZ, R138.H0_H0 ;  /* 0x2000008aff737230 */ /* 0x000fe40000004100 */
[----:B------:R-:W-:Y:S01]  /*1080*/  FMUL.FTZ R206, R177, R206 ;  /* 0x000000ceb1ce7220 */ /* 0x000fe20000410000 */
[----:B------:R-:W-:Y:S01]  /*1090*/  FFMA.FTZ R107, R204, R200, R107 ;  /* 0x000000c8cc6b7223 */ /* 0x000fe2000001006b */
[----:B------:R-:W-:-:S02]  /*10a0*/  HADD2.F32 R120, -RZ, R209.H1_H1 ;  /* 0x300000d1ff787230 */ /* 0x000fc40000004100 */
        /* <DEDUP_REMOVED lines=22> */
[----:B------:R-:W-:Y:S01]  /*1210*/  FMUL.FTZ R122, R80, R117 ;  /* 0x00000075507a7220 */ /* 0x000fe20000410000 */
[C---:B------:R-:W-:Y:S01]  /*1220*/  FMUL.FTZ R117, R177.reuse, R112 ;  /* 0x00000070b1757220 */ /* 0x040fe20000410000 */
[----:B------:R-:W-:Y:S01]  /*1230*/  FADD.FTZ R105, R120, R193 ;  /* 0x000000c178697221 */ /* 0x000fe20000010000 */
[----:B------:R-:W-:Y:S01]  /*1240*/  FFMA.FTZ R112, R190, R193, R103 ;  /* 0x000000c1be707223 */ /* 0x000fe20000010067 */
[----:B------:R-:W-:Y:S02]  /*1250*/  HADD2.F32 R121, -RZ, R137.H0_H0 ;  /* 0x20000089ff797230 */ /* 0x000fe40000004100 */
[----:B------:R-:W-:Y:S01]  /*1260*/  FMUL.FTZ R120, R177, R102 ;  /* 0x00000066b1787220 */ /* 0x000fe20000410000 */
[----:B------:R-:W-:-:S02]  /*1270*/  HADD2.F32 R118, -RZ, R210.H0_H0 ;  /* 0x200000d2ff767230 */ /* 0x000fc40000004100 */
[----:B------:R-:W-:Y:S01]  /*1280*/  FMUL.FTZ R123, R81, R244 ;  /* 0x000000f4517b7220 */ /* 0x000fe20000410000 */
[----:B------:R-:W-:Y:S01]  /*1290*/  FADD.FTZ R102, R105, R122 ;  /* 0x0000007a69667221 */ /* 0x000fe20000010000 */
[----:B------:R-:W-:Y:S01]  /*12a0*/  FFMA.FTZ R103, R117, R122, R112 ;  /* 0x0000007a75677223 */ /* 0x000fe20000010070 */
[----:B------:R-:W-:Y:S02]  /*12b0*/  HADD2.F32 R101, -RZ, R133.H0_H0 ;  /* 0x20000085ff657230 */ /* 0x000fe40000004100 */
[----:B------:R-:W-:Y:S01]  /*12c0*/  FMUL.FTZ R121, R82, R121 ;  /* 0x0000007952797220 */ /* 0x000fe20000410000 */
        /* <DEDUP_REMOVED lines=9> */
[C---:B------:R-:W-:Y:S01]  /*1360*/  FMUL.FTZ R116, R177.reuse, R212 ;  /* 0x000000d4b1747220 */ /* 0x040fe20000410000 */
[----:B------:R-:W-:Y:S01]  /*1370*/  FFMA.FTZ R103, R118, R121, R103 ;  /* 0x0000007976677223 */ /* 0x000fe20000010067 */
[----:B------:R-:W-:Y:S01]  /*1380*/  FMUL.FTZ R113, R177, R222 ;  /* 0x000000deb1717220 */ /* 0x000fe20000410000 */
[----:B------:R-:W-:-:S02]  /*1390*/  FADD.FTZ R213, R102, R119 ;  /* 0x0000007766d57221 */ /* 0x000fc40000010000 */
[----:B------:R-:W-:Y:S01]  /*13a0*/  FFMA.FTZ R102, R116, R119, R103 ;  /* 0x0000007774667223 */ /* 0x000fe20000010067 */
[----:B------:R-:W-:Y:S01]  /*13b0*/  FMUL.FTZ R112, R177, R224 ;  /* 0x000000e0b1707220 */ /* 0x000fe20000410000 */
[----:B------:R-:W-:Y:S02]  /*13c0*/  FADD.FTZ R212, R213, R108 ;  /* 0x0000006cd5d47221 */ /* 0x000fe40000010000 */
[----:B------:R-:W-:Y:S01]  /*13d0*/  FFMA.FTZ R213, R113, R108, R102 ;  /* 0x0000006c71d57223 */ /* 0x000fe20000010066 */
[C---:B------:R-:W-:Y:S01]  /*13e0*/  FMUL.FTZ R115, R177.reuse, R226 ;  /* 0x000000e2b1737220 */ /* 0x040fe20000410000 */
        /* <DEDUP_REMOVED lines=44> */
.L_x_12231:
        /* <DEDUP_REMOVED lines=9> */
[----:B------:R-:W-:Y:S02]  /*1740*/  IMAD.WIDE.U32 R108, R184, 0x10, R48 ;  /* 0x00000010b86c7825 */ /* 0x000fe400078e0030 */
[----:B------:R-:W3:Y:S02]  /*1750*/  LDG.E.128 R100, desc[UR6][R100.64] ;  /* 0x0000000664647981 */ /* 0x000ee4000c1e1d00 */
[----:B-1----:R-:W-:Y:S02]  /*1760*/  IMAD.WIDE.U32 R92, R188, 0x10, R72 ;  /* 0x00000010bc5c7825 */ /* 0x002fe400078e0048 */
        /* <DEDUP_REMOVED lines=8> */
[----:B------:R-:W4:Y:S01]  /*17f0*/  LDG.E.128 R112, desc[UR6][R112.64] ;  /* 0x0000000670707981 */ /* 0x000f22000c1e1d00 */
[----:B------:R-:W0:Y:S01]  /*1800*/  LDC.64 R48, c[0x0][0x438] ;  /* 0x00010e00ff307b82 */ /* 0x000e220000000a00 */
[----:B------:R-:W-:-:S02]  /*1810*/  IMAD.WIDE.U32 R88, R186, 0x10, R72 ;  /* 0x00000010ba587825 */ /* 0x000fc400078e0048 */
[----:B------:R-:W4:Y:S02]  /*1820*/  LDG.E.128 R116, desc[UR6][R116.64] ;  /* 0x0000000674747981 */ /* 0x000f24000c1e1d00 */
        /* <DEDUP_REMOVED lines=9> */
[----:B--2---:R-:W-:-:S04]  /*18c0*/  IMAD.WIDE.U32 R52, R188, 0x4, R50 ;  /* 0x00000004bc347825 */ /* 0x004fc800078e0032 */
[--C-:B------:R-:W-:Y:S01]  /*18d0*/  IMAD.WIDE.U32 R66, R186, 0x4, R50.reuse ;  /* 0x00000004ba427825 */ /* 0x100fe200078e0032 */
[----:B------:R1:W5:Y:S03]  /*18e0*/  LDG.E R189, desc[UR6][R52.64] ;  /* 0x0000000634bd7981 */ /* 0x000366000c1e1900 */
[--C-:B------:R-:W-:Y:S01]  /*18f0*/  IMAD.WIDE.U32 R62, R184, 0x4, R50.reuse ;  /* 0x00000004b83e7825 */ /* 0x100fe200078e0032 */
[----:B------:R2:W5:Y:S03]  /*1900*/  LDG.E R187, desc[UR6][R66.64] ;  /* 0x0000000642bb7981 */ /* 0x000566000c1e1900 */
[--C-:B------:R-:W-:Y:S01]  /*1910*/  IMAD.WIDE.U32 R58, R182, 0x4, R50.reuse ;  /* 0x00000004b63a7825 */ /* 0x100fe200078e0032 */
[----:B------:R2:W5:Y:S03]  /*1920*/  LDG.E R185, desc[UR6][R62.64] ;  /* 0x000000063eb97981 */ /* 0x000566000c1e1900 */
[----:B------:R-:W-:Y:S01]  /*1930*/  IMAD.WIDE.U32 R54, R180, 0x4, R50 ;  /* 0x00000004b4367825 */ /* 0x000fe200078e0032 */
[----:B------:R2:W5:Y:S03]  /*1940*/  LDG.E R183, desc[UR6][R58.64] ;  /* 0x000000063ab77981 */ /* 0x000566000c1e1900 */
        /* <DEDUP_REMOVED lines=15> */
[----:B------:R-:W-:-:S02]  /*1a40*/  HADD2.F32 R217, -RZ, R131.H0_H0 ;  /* 0x20000083ffd97230 */ /* 0x000fc40000004100 */
[----:B------:R-:W-:Y:S02]  /*1a50*/  HADD2.F32 R196, -RZ, R205.H0_H0 ;  /* 0x200000cdffc47230 */ /* 0x000fe40000004100 */
[----:B------:R-:W-:Y:S02]  /*1a60*/  HADD2.F32 R240, -RZ, R207.H0_H0 ;  /* 0x200000cffff07230 */ /* 0x000fe40000004100 */
[----:B------:R-:W-:Y:S02]  /*1a70*/  HADD2.F32 R195, -RZ, R139.H0_H0 ;  /* 0x2000008bffc37230 */ /* 0x000fe40000004100 */
[----:B------:R-:W-:Y:S02]  /*1a80*/  HADD2.F32 R242, -RZ, R207.H1_H1 ;  /* 0x300000cffff27230 */ /* 0x000fe40000004100 */
[--C-:B------:R-:W-:Y:S02]  /*1a90*/  HADD2.F32 R244, -RZ, R208.reuse.H0_H0 ;  /* 0x200000d0fff47230 */ /* 0x100fe40000004100 */
[----:B------:R-:W-:-:S02]  /*1aa0*/  HADD2.F32 R246, -RZ, R208.H1_H1 ;  /* 0x300000d0fff67230 */ /* 0x000fc40000004100 */
[C---:B---3--:R-:W-:Y:S01]  /*1ab0*/  FADD.FTZ R238, -R202.reuse, R100 ;  /* 0x00000064caee7221 */ /* 0x048fe20000010100 */
[----:B----4-:R-:W-:Y:S01]  /*1ac0*/  FADD.FTZ R100, -R202, R108 ;  /* 0x0000006cca647221 */ /* 0x010fe20000010100 */
[----:B------:R-:W-:Y:S01]  /*1ad0*/  SHF.R.U64 R108, R130, 0x10, R131 ;  /* 0x00000010826c7819 */ /* 0x000fe20000001283 */
[----:B------:R-:W-:Y:S01]  /*1ae0*/  FADD.FTZ R194, -R202, R109 ;  /* 0x0000006dcac27221 */ /* 0x000fe20000010100 */
[----:B------:R-:W-:-:S03]  /*1af0*/  HADD2.F32 R109, -RZ, R130.H0_H0 ;  /* 0x20000082ff6d7230 */ /* 0x000fc60000004100 */
[----:B------:R-:W-:Y:S02]  /*1b00*/  HADD2.F32 R108, -RZ, R108.H0_H0 ;  /* 0x2000006cff6c7230 */ /* 0x000fe40000004100 */
[----:B------:R-:W-:Y:S01]  /*1b10*/  FADD.FTZ R218, -R202, R101 ;  /* 0x00000065cada7221 */ /* 0x000fe20000010100 */
[----:B------:R-:W-:Y:S01]  /*1b20*/  FMUL.FTZ R220, R92, R109 ;  /* 0x0000006d5cdc7220 */ /* 0x000fe20000410000 */
[C---:B------:R-:W-:Y:S01]  /*1b30*/  FADD.FTZ R234, -R202.reuse, R122 ;  /* 0x0000007acaea7221 */ /* 0x040fe20000010100 */
[----:B-----5:R-:W-:Y:S01]  /*1b40*/  FMUL.FTZ R211, R177, R238 ;  /* 0x000000eeb1d37220 */ /* 0x020fe20000410000 */
[----:B------:R-:W-:Y:S01]  /*1b50*/  SHF.R.U32.HI R122, RZ, 0x10, R131 ;  /* 0x00000010ff7a7819 */ /* 0x000fe20000011683 */
[----:B------:R-:W-:Y:S01]  /*1b60*/  FMUL.FTZ R219, R93, R108 ;  /* 0x0000006c5ddb7220 */ /* 0x000fe20000410000 */
[----:B------:R-:W-:Y:S01]  /*1b70*/  FADD.FTZ R108, RZ, R220 ;  /* 0x000000dcff6c7221 */ /* 0x000fe20000010000 */
[----:B------:R-:W-:Y:S01]  /*1b80*/  FADD.FTZ R216, -R202, R102 ;  /* 0x00000066cad87221 */ /* 0x000fe20000010100 */
[----:B------:R-:W-:Y:S01]  /*1b90*/  FMUL.FTZ R218, R177, R218 ;  /* 0x000000dab1da7220 */ /* 0x000fe20000410000 */
[----:B------:R-:W-:Y:S01]  /*1ba0*/  FFMA.FTZ R109, R211, R220, RZ ;  /* 0x000000dcd36d7223 */ /* 0x000fe200000100ff */
[----:B------:R-:W-:-:S02]  /*1bb0*/  HADD2.F32 R122, -RZ, R122.H0_H0 ;  /* 0x2000007aff7a7230 */ /* 0x000fc40000004100 */
[----:B------:R-:W-:Y:S01]  /*1bc0*/  FMUL.FTZ R217, R94, R217 ;  /* 0x000000d95ed97220 */ /* 0x000fe20000410000 */
[----:B------:R-:W-:Y:S01]  /*1bd0*/  FADD.FTZ R108, R108, R219 ;  /* 0x000000db6c6c7221 */ /* 0x000fe20000010000 */
[C---:B------:R-:W-:Y:S01]  /*1be0*/  FADD.FTZ R214, -R202.reuse, R103 ;  /* 0x00000067cad67221 */ /* 0x040fe20000010100 */
[----:B------:R-:W-:Y:S01]  /*1bf0*/  FADD.FTZ R190, -R202, R111 ;  /* 0x0000006fcabe7221 */ /* 0x000fe20000010100 */
        /* <DEDUP_REMOVED lines=141> */
[----:B--2---:R-:W-:-:S07]  /*24d0*/  FMUL.FTZ R213, R75, R102 ;  /* 0x000000664bd57220 */ /* 0x004fce0000410000 */
.L_x_12232:
[----:B------:R-:W-:Y:S01]  /*24e0*/  FADD.FTZ R23, R72, R23 ;  /* 0x0000001748177221 */ /* 0x000fe20000010000 */
[----:B------:R-:W-:Y:S01]  /*24f0*/  FADD.FTZ R149, R224, R149 ;  /* 0x00000095e0957221 */ /* 0x000fe20000010000 */
[--C-:B------:R-:W-:Y:S01]  /*2500*/  SHF.R.U64 R224, R46, 0x10, R47.reuse ;  /* 0x000000102ee07819 */ /* 0x100fe2000000122f */
[----:B------:R-:W-:Y:S01]  /*2510*/  FADD.FTZ R24, R73, R24 ;  /* 0x0000001849187221 */ /* 0x000fe20000010000 */
[----:B------:R-:W-:Y:S01]  /*2520*/  SHF.R.U32.HI R72, RZ, 0x10, R47 ;  /* 0x00000010ff487819 */ /* 0x000fe2000001162f */
[----:B------:R-:W-:Y:S01]  /*2530*/  FADD.FTZ R146, R213, R146 ;  /* 0x00000092d5927221 */ /* 0x000fe20000010000 */
[----:B------:R-:W-:Y:S01]  /*2540*/  FADD.FTZ R148, R223, R148 ;  /* 0x00000094df947221 */ /* 0x000fe20000010000 */
[----:B------:R-:W-:Y:S01]  /*2550*/  SHF.R.U64 R223, R124, 0x10, R125 ;  /* 0x000000107cdf7819 */ /* 0x000fe2000000127d */
[----:B------:R-:W-:Y:S01]  /*2560*/  FADD.FTZ R34, R87, R34 ;  /* 0x0000002257227221 */ /* 0x000fe20000010000 */
[----:B------:R-:W-:Y:S01]  /*2570*/  PRMT R224, R72, 0x5410, R224 ;  /* 0x0000541048e07816 */ /* 0x000fe200000000e0 */
[----:B------:R-:W-:Y:S01]  /*2580*/  FADD.FTZ R147, R212, R147 ;  /* 0x00000093d4937221 */ /* 0x000fe20000010000 */
[----:B------:R-:W-:Y:S01]  /*2590*/  SHF.R.U32.HI R73, RZ, 0x10, R125 ;  /* 0x00000010ff497819 */ /* 0x000fe2000001167d */
[----:B------:R-:W-:Y:S01]  /*25a0*/  UMOV UR4, 0xffffffff ;  /* 0xffffffff00047882 */ /* 0x000fe20000000000 */
[----:B------:R-:W-:Y:S01]  /*25b0*/  SHF.R.U64 R213, R126, 0x10, R127 ;  /* 0x000000107ed57819 */ /* 0x000fe2000000127f */
[----:B------:R-:W-:Y:S01]  /*25c0*/  FADD.FTZ R35, R84, R35 ;  /* 0x0000002354237221 */ /* 0x000fe20000010000 */
[----:B------:R-:W-:Y:S01]  /*25d0*/  SHF.R.U32.HI R72, RZ, 0x10, R127 ;  /* 0x00000010ff487819 */ /* 0x000fe2000001167f */
[----:B------:R-:W-:Y:S01]  /*25e0*/  FADD.FTZ R150, R225, R150 ;  /* 0x00000096e1967221 */ /* 0x000fe20000010000 */
[----:B------:R-:W-:Y:S01]  /*25f0*/  PRMT R223, R73, 0x5410, R223 ;  /* 0x0000541049df7816 */ /* 0x000fe200000000df */
[----:B------:R-:W-:Y:S01]  /*2600*/  FADD.FTZ R0, R241, R0 ;  /* 0x00000000f1007221 */ /* 0x000fe20000010000 */
[----:B------:R-:W-:Y:S01]  /*2610*/  PRMT R213, R72, 0x5410, R213 ;  /* 0x0000541048d57816 */ /* 0x000fe200000000d5 */
[----:B------:R-:W-:Y:S01]  /*2620*/  FADD.FTZ R2, R245, R2 ;  /* 0x00000002f5027221 */ /* 0x000fe20000010000 */
[----:B------:R-:W-:Y:S01]  /*2630*/  SHF.R.U64 R212, R128, 0x10, R129 ;  /* 0x0000001080d47819 */ /* 0x000fe20000001281 */
[----:B------:R-:W-:Y:S01]  /*2640*/  FADD.FTZ R3, R242, R3 ;  /* 0x00000003f2037221 */ /* 0x000fe20000010000 */
[----:B------:R-:W-:Y:S01]  /*2650*/  SHF.R.U32.HI R73, RZ, 0x10, R129 ;  /* 0x00000010ff497819 */ /* 0x000fe20000011681 */
[----:B------:R-:W-:Y:S01]  /*2660*/  FADD.FTZ R4, R243, R4 ;  /* 0x00000004f3047221 */ /* 0x000fe20000010000 */
[----:B------:R-:W-:Y:S01]  /*2670*/  SHF.R.U32.HI R87, RZ, 0x10, R43 ;  /* 0x00000010ff577819 */ /* 0x000fe2000001162b */
[----:B------:R-:W-:Y:S01]  /*2680*/  FADD.FTZ R5, R240, R5 ;  /* 0x00000005f0057221 */ /* 0x000fe20000010000 */
[----:B------:R-:W-:Y:S01]  /*2690*/  SHF.R.U64 R72, R44, 0x10, R45 ;  /* 0x000000102c487819 */ /* 0x000fe2000000122d */
        /* <DEDUP_REMOVED lines=35> */
[----:B------:R-:W-:Y:S02]  /*28d0*/  SHF.R.U32.HI R225, RZ, 0x10, R45 ;  /* 0x00000010ffe17819 */ /* 0x000fe4000001162d */
[----:B------:R-:W-:Y:S02]  /*28e0*/  SHF.R.U64 R84, R42, 0x10, R43 ;  /* 0x000000102a547819 */ /* 0x000fe4000000122b */
        /* <DEDUP_REMOVED lines=20> */
.L_x_12284:
        /* <DEDUP_REMOVED lines=9> */
[----:B------:R-:W-:Y:S01]  /*2ac0*/  ISETP.NE.U32.AND P1, PT, RZ, UR14, PT ;  /* 0x0000000eff007c0c */ /* 0x000fe2000bf25070 */
[----:B------:R-:W-:Y:S03]  /*2ad0*/  BSSY.RECONVERGENT B2, `(.L_x_12235) ;  /* 0x000005c000027945 */ /* 0x000fe60003800200 */
        /* <DEDUP_REMOVED lines=10> */
[----:B------:R-:W-:Y:S01]  /*2b80*/  LOP3.LUT P2, RZ, R189, 0xff, RZ, 0xc0, !PT ;  /* 0x000000ffbdff7812 */ /* 0x000fe2000784c0ff */
[----:B------:R-:W-:Y:S01]  /*2b90*/  FMUL.FTZ R220, R177, R220 ;  /* 0x000000dcb1dc7220 */ /* 0x000fe20000410000 */
[----:B------:R-:W-:Y:S01]  /*2ba0*/  LOP3.LUT P3, RZ, R189, 0xff00, RZ, 0xc0, !PT ;  /* 0x0000ff00bdff7812 */ /* 0x000fe2000786c0ff */
[----:B------:R-:W-:Y:S01]  /*2bb0*/  FMUL.FTZ R218, R177, R218 ;  /* 0x000000dab1da7220 */ /* 0x000fe20000410000 */
[----:B------:R-:W-:Y:S01]  /*2bc0*/  LOP3.LUT P4, RZ, R189, 0xff0000, RZ, 0xc0, !PT ;  /* 0x00ff0000bdff7812 */ /* 0x000fe2000788c0ff */
[C---:B------:R-:W-:Y:S01]  /*2bd0*/  FMUL.FTZ R216, R177.reuse, R216 ;  /* 0x000000d8b1d87220 */ /* 0x040fe20000410000 */
[----:B------:R-:W-:Y:S01]  /*2be0*/  FMUL.FTZ R214, R177, R214 ;  /* 0x000000d6b1d67220 */ /* 0x000fe20000410000 */
[----:B------:R-:W-:Y:S01]  /*2bf0*/  ISETP.GE.U32.AND P5, PT, R189, 0x1000000, PT ;  /* 0x01000000bd00780c */ /* 0x000fe20003fa6070 */
[-C--:B------:R-:W-:Y:S01]  /*2c00*/  FMUL.FTZ R220, R220, R179.reuse ;  /* 0x000000b3dcdc7220 */ /* 0x080fe20000410000 */
[----:B------:R-:W-:Y:S01]  /*2c10*/  MOV R93, UR13 ;  /* 0x0000000d005d7c02 */ /* 0x000fe20008000f00 */
[-C--:B------:R-:W-:Y:S01]  /*2c20*/  FMUL.FTZ R218, R218, R179.reuse ;  /* 0x000000b3dada7220 */ /* 0x080fe20000410000 */
[-C--:B------:R-:W-:Y:S01]  /*2c30*/  FMUL.FTZ R216, R216, R179.reuse ;  /* 0x000000b3d8d87220 */ /* 0x080fe20000410000 */
[----:B------:R-:W-:Y:S01]  /*2c40*/  FMUL.FTZ R214, R214, R179 ;  /* 0x000000b3d6d67220 */ /* 0x000fe20000410000 */
[----:B------:R-:W-:-:S02]  /*2c50*/  @P2 HADD2.F32 R79, -RZ, R42.H0_H0 ;  /* 0x2000002aff4f2230 */ /* 0x000fc40000004100 */
[-C--:B------:R-:W-:Y:S01]  /*2c60*/  FMUL.FTZ R220, R220, R93.reuse ;  /* 0x0000005ddcdc7220 */ /* 0x080fe20000410000 */
[-C--:B------:R-:W-:Y:S01]  /*2c70*/  FMUL.FTZ R218, R218, R93.reuse ;  /* 0x0000005ddada7220 */ /* 0x080fe20000410000 */
[-C--:B------:R-:W-:Y:S01]  /*2c80*/  FMUL.FTZ R81, R216, R93.reuse ;  /* 0x0000005dd8517220 */ /* 0x080fe20000410000 */
[----:B------:R-:W-:Y:S01]  /*2c90*/  FMUL.FTZ R214, R214, R93 ;  /* 0x0000005dd6d67220 */ /* 0x000fe20000410000 */
[----:B------:R-:W-:Y:S02]  /*2ca0*/  @P3 HADD2.F32 R84, -RZ, R84.H0_H0 ;  /* 0x20000054ff543230 */ /* 0x000fe40000004100 */
[----:B-----5:R-:W-:Y:S01]  /*2cb0*/  FMUL.FTZ R72, R72, R220 ;  /* 0x000000dc48487220 */ /* 0x020fe20000410000 */
[----:B------:R-:W-:Y:S02]  /*2cc0*/  @P4 HADD2.F32 R80, -RZ, R43.H0_H0 ;  /* 0x2000002bff504230 */ /* 0x000fe40000004100 */
[----:B------:R-:W-:Y:S01]  /*2cd0*/  FMUL.FTZ R73, R73, R218 ;  /* 0x000000da49497220 */ /* 0x000fe20000410000 */
[----:B------:R-:W-:Y:S01]  /*2ce0*/  FMUL.FTZ R74, R74, R81 ;  /* 0x000000514a4a7220 */ /* 0x000fe20000410000 */
[----:B------:R-:W-:Y:S01]  /*2cf0*/  FMUL.FTZ R75, R75, R214 ;  /* 0x000000d64b4b7220 */ /* 0x000fe20000410000 */
[----:B------:R-:W-:Y:S01]  /*2d00*/  CS2R R76, SRZ ;  /* 0x00000000004c7805 */ /* 0x000fe2000001ff00 */
[----:B------:R-:W-:-:S02]  /*2d10*/  HFMA2 R78, -RZ, RZ, 0, 0 ;  /* 0x00000000ff4e7431 */ /* 0x000fc400000001ff */
[----:B------:R-:W-:Y:S01]  /*2d20*/  @P2 FMUL.FTZ R76, R220, R79 ;  /* 0x0000004fdc4c2220 */ /* 0x000fe20000410000 */
[----:B------:R-:W-:Y:S01]  /*2d30*/  @P3 FMUL.FTZ R77, R218, R84 ;  /* 0x00000054da4d3220 */ /* 0x000fe20000410000 */
[----:B------:R-:W-:Y:S01]  /*2d40*/  @P4 FMUL.FTZ R78, R81, R80 ;  /* 0x00000050514e4220 */ /* 0x000fe20000410000 */
[----:B------:R-:W-:Y:S02]  /*2d50*/  MOV R79, RZ ;  /* 0x000000ff004f7202 */ /* 0x000fe40000000f00 */
[----:B------:R-:W-:Y:S02]  /*2d60*/  FSEL R84, R72, RZ, P2 ;  /* 0x000000ff48547208 */ /* 0x000fe40001000000 */
[----:B------:R-:W-:Y:S02]  /*2d70*/  FSEL R86, R73, RZ, P3 ;  /* 0x000000ff49567208 */ /* 0x000fe40001800000 */
[----:B------:R-:W-:Y:S02]  /*2d80*/  FSEL R85, R74, RZ, P4 ;  /* 0x000000ff4a557208 */ /* 0x000fe40002000000 */
[----:B------:R-:W-:Y:S01]  /*2d90*/  FSEL R88, R75, RZ, P5 ;  /* 0x000000ff4b587208 */ /* 0x000fe20002800000 */
[----:B------:R-:W-:Y:S06]  /*2da0*/  @!P5 BRA `(.L_x_12237) ;  /* 0x0000000000b8d947 */ /* 0x000fec0003800000 */
[----:B------:R-:W-:-:S05]  /*2db0*/  HADD2.F32 R79, -RZ, R87.H0_H0 ;  /* 0x20000057ff4f7230 */ /* 0x000fca0000004100 */
[----:B------:R-:W-:Y:S01]  /*2dc0*/  FMUL.FTZ R79, R214, R79 ;  /* 0x0000004fd64f7220 */ /* 0x000fe20000410000 */
[----:B------:R-:W-:Y:S06]  /*2dd0*/  BRA `(.L_x_12237) ;  /* 0x0000000000ac7947 */ /* 0x000fec0003800000 */
.L_x_12236:
[----:B------:R-:W-:Y:S01]  /*2de0*/  LOP3.LUT P3, RZ, R189, 0xff00, RZ, 0xc0, !PT ;  /* 0x0000ff00bdff7812 */ /* 0x000fe2000786c0ff */
        /* <DEDUP_REMOVED lines=12> */
[----:B------:R-:W-:Y:S01]  /*2eb0*/  ISETP.GE.U32.AND P5, PT, R189, 0x1000000, PT ;  /* 0x01000000bd00780c */ /* 0x000fe20003fa6070 */
[C---:B------:R-:W-:Y:S01]  /*2ec0*/  FMUL.FTZ R98, R177.reuse, R216 ;  /* 0x000000d8b1627220 */ /* 0x040fe20000410000 */
[----:B------:R-:W-:Y:S01]  /*2ed0*/  FMUL.FTZ R99, R177, R214 ;  /* 0x000000d6b1637220 */ /* 0x000fe20000410000 */
[----:B------:R-:W-:Y:S01]  /*2ee0*/  MOV R93, UR13 ;  /* 0x0000000d005d7c02 */ /* 0x000fe20008000f00 */
[----:B------:R-:W-:-:S02]  /*2ef0*/  @P3 HADD2.F32 R89, -RZ, R84.H0_H0 ;  /* 0x20000054ff593230 */ /* 0x000fc40000004100 */
[-C--:B------:R-:W-:Y:S01]  /*2f00*/  FMUL.FTZ R80, R96, R179.reuse ;  /* 0x000000b360507220 */ /* 0x080fe20000410000 */
[-C--:B------:R-:W-:Y:S01]  /*2f10*/  FMUL.FTZ R84, R97, R179.reuse ;  /* 0x000000b361547220 */ /* 0x080fe20000410000 */
[-C--:B------:R-:W-:Y:S01]  /*2f20*/  FMUL.FTZ R86, R98, R179.reuse ;  /* 0x000000b362567220 */ /* 0x080fe20000410000 */
[----:B------:R-:W-:Y:S01]  /*2f30*/  FMUL.FTZ R92, R99, R179 ;  /* 0x000000b3635c7220 */ /* 0x000fe20000410000 */
[-C--:B------:R-:W-:Y:S01]  /*2f40*/  FMUL.FTZ R81, R80, R93.reuse ;  /* 0x0000005d50517220 */ /* 0x080fe20000410000 */
[-C--:B------:R-:W-:Y:S01]  /*2f50*/  FMUL.FTZ R84, R84, R93.reuse ;  /* 0x0000005d54547220 */ /* 0x080fe20000410000 */
[-C--:B------:R-:W-:Y:S01]  /*2f60*/  FMUL.FTZ R85, R86, R93.reuse ;  /* 0x0000005d56557220 */ /* 0x080fe20000410000 */
[----:B------:R-:W-:Y:S01]  /*2f70*/  FMUL.FTZ R92, R92, R93 ;  /* 0x0000005d5c5c7220 */ /* 0x000fe20000410000 */
[----:B------:R-:W-:Y:S02]  /*2f80*/  @P2 HADD2.F32 R88, -RZ, R42.H0_H0 ;  /* 0x2000002aff582230 */ /* 0x000fe40000004100 */
[----:B-----5:R-:W-:Y:S01]  /*2f90*/  FMUL.FTZ R72, R72, R81 ;  /* 0x0000005148487220 */ /* 0x020fe20000410000 */
[----:B------:R-:W-:-:S02]  /*2fa0*/  @P4 HADD2.F32 R90, -RZ, R43.H0_H0 ;  /* 0x2000002bff5a4230 */ /* 0x000fc40000004100 */
[----:B------:R-:W-:Y:S01]  /*2fb0*/  FMUL.FTZ R73, R73, R84 ;  /* 0x0000005449497220 */ /* 0x000fe20000410000 */
[----:B------:R-:W-:Y:S02]  /*2fc0*/  @P5 HADD2.F32 R91, -RZ, R87.H0_H0 ;  /* 0x20000057ff5b5230 */ /* 0x000fe40000004100 */
[----:B------:R-:W-:Y:S01]  /*2fd0*/  FMUL.FTZ R74, R74, R85 ;  /* 0x000000554a4a7220 */ /* 0x000fe20000410000 */
[----:B------:R-:W-:Y:S01]  /*2fe0*/  FMUL.FTZ R75, R75, R92 ;  /* 0x0000005c4b4b7220 */ /* 0x000fe20000410000 */
[----:B------:R-:W-:Y:S02]  /*2ff0*/  CS2R R76, SRZ ;  /* 0x00000000004c7805 */ /* 0x000fe4000001ff00 */
[----:B------:R-:W-:Y:S01]  /*3000*/  CS2R R78, SRZ ;  /* 0x00000000004e7805 */ /* 0x000fe2000001ff00 */
[----:B------:R-:W-:Y:S01]  /*3010*/  @P2 FMUL.FTZ R76, R81, R88 ;  /* 0x00000058514c2220 */ /* 0x000fe20000410000 */
[----:B------:R-:W-:Y:S01]  /*3020*/  @P3 FMUL.FTZ R77, R84, R89 ;  /* 0x00000059544d3220 */ /* 0x000fe20000410000 */
[----:B------:R-:W-:Y:S01]  /*3030*/  @P4 FMUL.FTZ R78, R85, R90 ;  /* 0x0000005a554e4220 */ /* 0x000fe20000410000 */
[----:B------:R-:W-:Y:S01]  /*3040*/  @P5 FMUL.FTZ R79, R92, R91 ;  /* 0x0000005b5c4f5220 */ /* 0x000fe20000410000 */
[----:B------:R-:W-:-:S02]  /*3050*/  FSEL R84, R72, RZ, P2 ;  /* 0x000000ff48547208 */ /* 0x000fc40001000000 */
[----:B------:R-:W-:Y:S02]  /*3060*/  FSEL R86, R73, RZ, P3 ;  /* 0x000000ff49567208 */ /* 0x000fe40001800000 */
[----:B------:R-:W-:Y:S02]  /*3070*/  FSEL R85, R74, RZ, P4 ;  /* 0x000000ff4a557208 */ /* 0x000fe40002000000 */
[----:B------:R-:W-:-:S07]  /*3080*/  FSEL R88, R75, RZ, P5 ;  /* 0x000000ff4b587208 */ /* 0x000fce0002800000 */
.L_x_12237:
[----:B------:R-:W-:Y:S05]  /*3090*/  BSYNC.RECONVERGENT B2 ;  /* 0x0000000000027941 */ /* 0x000fea0003800200 */
.L_x_12235:
        /* <DEDUP_REMOVED lines=8> */
[----:B------:R-:W-:Y:S04]  /*3120*/  BSSY.RECONVERGENT B2, `(.L_x_12238) ;  /* 0x0000059000027945 */ /* 0x000fe80003800200 */
        /* <DEDUP_REMOVED lines=25> */
[----:B------:R-:W-:-:S02]  /*32c0*/  @P3 HADD2.F32 R87, -RZ, R87.H1_H1 ;  /* 0x30000057ff573230 */ /* 0x000fc40000004100 */
[----:B-----5:R-:W-:Y:S01]  /*32d0*/  FMUL.FTZ R72, R72, R90 ;  /* 0x0000005a48487220 */ /* 0x020fe20000410000 */
[----:B------:R-:W-:Y:S02]  /*32e0*/  @P2 HADD2.F32 R79, -RZ, R44.H0_H0 ;  /* 0x2000002cff4f2230 */ /* 0x000fe40000004100 */
[----:B------:R-:W-:Y:S01]  /*32f0*/  FMUL.FTZ R73, R73, R92 ;  /* 0x0000005c49497220 */ /* 0x000fe20000410000 */
[----:B------:R-:W-:Y:S02]  /*3300*/  @P4 HADD2.F32 R89, -RZ, R45.H0_H0 ;  /* 0x2000002dff594230 */ /* 0x000fe40000004100 */
[----:B------:R-:W-:Y:S01]  /*3310*/  FMUL.FTZ R74, R74, R188 ;  /* 0x000000bc4a4a7220 */ /* 0x000fe20000410000 */
[----:B------:R-:W-:Y:S01]  /*3320*/  FMUL.FTZ R75, R75, R198 ;  /* 0x000000c64b4b7220 */ /* 0x000fe20000410000 */
[----:B------:R-:W-:Y:S01]  /*3330*/  CS2R R76, SRZ ;  /* 0x00000000004c7805 */ /* 0x000fe2000001ff00 */
[----:B------:R-:W-:Y:S02]  /*3340*/  HFMA2 R78, -RZ, RZ, 0, 0 ;  /* 0x00000000ff4e7431 */ /* 0x000fe400000001ff */
[----:B------:R-:W-:Y:S01]  /*3350*/  @P2 FMUL.FTZ R76, R90, R79 ;  /* 0x0000004f5a4c2220 */ /* 0x000fe20000410000 */
[----:B------:R-:W-:Y:S01]  /*3360*/  @P3 FMUL.FTZ R77, R92, R87 ;  /* 0x000000575c4d3220 */ /* 0x000fe20000410000 */
[----:B------:R-:W-:Y:S01]  /*3370*/  @P4 FMUL.FTZ R78, R188, R89 ;  /* 0x00000059bc4e4220 */ /* 0x000fe20000410000 */
[----:B------:R-:W-:-:S02]  /*3380*/  MOV R79, RZ ;  /* 0x000000ff004f7202 */ /* 0x000fc40000000f00 */
        /* <DEDUP_REMOVED lines=8> */
.L_x_12239:
[C-C-:B------:R-:W-:Y:S01]  /*3410*/  FFMA.FTZ R203, R82.reuse, R203, R83.reuse ;  /* 0x000000cb52cb7223 */ /* 0x140fe20000010053 */
[C-C-:B------:R-:W-:Y:S01]  /*3420*/  FFMA.FTZ R202, R82.reuse, R202, R83.reuse ;  /* 0x000000ca52ca7223 */ /* 0x140fe20000010053 */
[C-C-:B0-----:R-:W-:Y:S01]  /*3430*/  FFMA.FTZ R77, R82.reuse, R204, R83.reuse ;  /* 0x000000cc524d7223 */ /* 0x141fe20000010053 */
[----:B------:R-:W-:Y:S01]  /*3440*/  FFMA.FTZ R206, R82, R206, R83 ;  /* 0x000000ce52ce7223 */ /* 0x000fe20000010053 */
[----:B------:R-:W-:Y:S01]  /*3450*/  LOP3.LUT P3, RZ, R187, 0xff00, RZ, 0xc0, !PT ;  /* 0x0000ff00bbff7812 */ /* 0x000fe2000786c0ff */
        /* <DEDUP_REMOVED lines=11> */
[C---:B------:R-:W-:Y:S01]  /*3510*/  FMUL.FTZ R90, R179.reuse, R90 ;  /* 0x0000005ab35a7220 */ /* 0x040fe20000410000 */
[C---:B------:R-:W-:Y:S01]  /*3520*/  FMUL.FTZ R92, R179.reuse, R92 ;  /* 0x0000005cb35c7220 */ /* 0x040fe20000410000 */
[----:B------:R-:W-:Y:S01]  /*3530*/  FMUL.FTZ R188, R179, R188 ;  /* 0x000000bcb3bc7220 */ /* 0x000fe20000410000 */
[----:B------:R-:W-:Y:S01]  /*3540*/  FMUL.FTZ R206, R206, R179 ;  /* 0x000000b3cece7220 */ /* 0x000fe20000410000 */
[----:B------:R-:W-:-:S02]  /*3550*/  @P3 HADD2.F32 R91, -RZ, R87.H1_H1 ;  /* 0x30000057ff5b3230 */ /* 0x000fc40000004100 */
        /* <DEDUP_REMOVED lines=8> */
[----:B------:R-:W-:-:S02]  /*35e0*/  @P5 HADD2.F32 R225, -RZ, R225.H0_H0 ;  /* 0x200000e1ffe15230 */ /* 0x000fc40000004100 */
        /* <DEDUP_REMOVED lines=8> */
[----:B------:R-:W-:Y:S02]  /*3670*/  FSEL R87, R72, RZ, P2 ;  /* 0x000000ff48577208 */ /* 0x000fe40001000000 */
[----:B------:R-:W-:-:S02]  /*3680*/  FSEL R90, R73, RZ, P3 ;  /* 0x000000ff495a7208 */ /* 0x000fc40001800000 */
[----:B------:R-:W-:Y:S02]  /*3690*/  FSEL R89, R74, RZ, P4 ;  /* 0x000000ff4a597208 */ /* 0x000fe40002000000 */
[----:B------:R-:W-:-:S07]  /*36a0*/  FSEL R92, R75, RZ, P5 ;  /* 0x000000ff4b5c7208 */ /* 0x000fce0002800000 */
.L_x_12240:
[----:B------:R-:W-:Y:S05]  /*36b0*/  BSYNC.RECONVERGENT B2 ;  /* 0x0000000000027941 */ /* 0x000fea0003800200 */
.L_x_12238:
[----:B------:R-:W0:Y:S01]  /*36c0*/  @P1 LDC.64 R188, c[0x0][0x478] ;  /* 0x00011e00ffbc1b82 */ /* 0x000e220000000a00 */
[----:B------:R-:W-:-:S04]  /*36d0*/  IMAD.WIDE.U32 R72, R184, 0x10, R94 ;  /* 0x00000010b8487825 */ /* 0x000fc800078e005e */
[----:B0-----:R-:W-:-:S04]  /*36e0*/  @P1 IMAD.WIDE.U32 R188, R186, 0x10, R188 ;  /* 0x00000010babc1825 */ /* 0x001fc800078e00bc */
[----:B------:R-:W-:Y:S01]  /*36f0*/  IMAD.WIDE.U32 R186, R186, 0x10, R80 ;  /* 0x00000010baba7825 */ /* 0x000fe200078e0050 */
[----:B------:R0:W-:Y:S04]  /*3700*/  @P1 STG.E.128 desc[UR6][R188.64], R96 ;  /* 0x00000060bc001986 */ /* 0x0001e8000c101d06 */
[----:B------:R0:W-:Y:S04]  /*3710*/  STG.E.128 desc[UR6][R186.64], R76 ;  /* 0x0000004cba007986 */ /* 0x0001e8000c101d06 */
[----:B------:R-:W5:Y:S01]  /*3720*/  LDG.E.128 R72, desc[UR6][R72.64] ;  /* 0x0000000648487981 */ /* 0x000f62000c1e1d00 */
[----:B------:R-:W-:Y:S04]  /*3730*/  BSSY.RECONVERGENT B2, `(.L_x_12241) ;  /* 0x0000059000027945 */ /* 0x000fe80003800200 */
        /* <DEDUP_REMOVED lines=46> */
.L_x_12242:
        /* <DEDUP_REMOVED lines=13> */
[----:B------:R-:W-:Y:S01]  /*3af0*/  FMUL.FTZ R190, R177, R190 ;  /* 0x000000beb1be7220 */ /* 0x000fe20000410000 */
[----:B------:R-:W-:Y:S01]  /*3b00*/  LOP3.LUT P4, RZ, R185, 0xff0000, RZ, 0xc0, !PT ;  /* 0x00ff0000b9ff7812 */ /* 0x000fe2000788c0ff */
[----:B------:R-:W-:Y:S01]  /*3b10*/  FMUL.FTZ R200, R177, R200 ;  /* 0x000000c8b1c87220 */ /* 0x000fe20000410000 */
[C---:B------:R-:W-:Y:S01]  /*3b20*/  FMUL.FTZ R186, R179.reuse, R186 ;  /* 0x000000bab3ba7220 */ /* 0x040fe20000410000 */
[C---:B------:R-:W-:Y:S01]  /*3b30*/  FMUL.FTZ R188, R179.reuse, R188 ;  /* 0x000000bcb3bc7220 */ /* 0x040fe20000410000 */
[----:B------:R-:W-:Y:S01]  /*3b40*/  FMUL.FTZ R190, R179, R190 ;  /* 0x000000beb3be7220 */ /* 0x000fe20000410000 */
        /* <DEDUP_REMOVED lines=11> */
[----:B------:R-:W-:Y:S02]  /*3c00*/  @P4 HADD2.F32 R198, -RZ, R47.H0_H0 ;  /* 0x2000002fffc64230 */ /* 0x000fe40000004100 */
[----:B------:R-:W-:Y:S01]  /*3c10*/  FMUL.FTZ R75, R75, R200 ;  /* 0x000000c84b4b7220 */ /* 0x000fe20000410000 */
[----:B------:R-:W-:-:S02]  /*3c20*/  CS2R R76, SRZ ;  /* 0x00000000004c7805 */ /* 0x000fc4000001ff00 */
[----:B------:R-:W-:Y:S01]  /*3c30*/  CS2R R78, SRZ ;  /* 0x00000000004e7805 */ /* 0x000fe2000001ff00 */
[----:B------:R-:W-:Y:S01]  /*3c40*/  @P2 FMUL.FTZ R76, R192, R91 ;  /* 0x0000005bc04c2220 */ /* 0x000fe20000410000 */
[----:B------:R-:W-:Y:S01]  /*3c50*/  @P3 FMUL.FTZ R77, R187, R188 ;  /* 0x000000bcbb4d3220 */ /* 0x000fe20000410000 */
[----:B------:R-:W-:Y:S01]  /*3c60*/  @P5 FMUL.FTZ R79, R189, R200 ;  /* 0x000000c8bd4f5220 */ /* 0x000fe20000410000 */
[----:B------:R-:W-:Y:S01]  /*3c70*/  @P4 FMUL.FTZ R78, R198, R185 ;  /* 0x000000b9c64e4220 */ /* 0x000fe20000410000 */
[----:B------:R-:W-:Y:S02]  /*3c80*/  FSEL R91, R72, RZ, P2 ;  /* 0x000000ff485b7208 */ /* 0x000fe40001000000 */
[----:B------:R-:W-:Y:S02]  /*3c90*/  FSEL R188, R73, RZ, P3 ;  /* 0x000000ff49bc7208 */ /* 0x000fe40001800000 */
[----:B------:R-:W-:Y:S02]  /*3ca0*/  FSEL R189, R74, RZ, P4 ;  /* 0x000000ff4abd7208 */ /* 0x000fe40002000000 */
[----:B------:R-:W-:-:S07]  /*3cb0*/  FSEL R190, R75, RZ, P5 ;  /* 0x000000ff4bbe7208 */ /* 0x000fce0002800000 */
.L_x_12243:
[----:B------:R-:W-:Y:S05]  /*3cc0*/  BSYNC.RECONVERGENT B2 ;  /* 0x0000000000027941 */ /* 0x000fea0003800200 */
.L_x_12241:
        /* <DEDUP_REMOVED lines=54> */
.L_x_12245:
        /* <DEDUP_REMOVED lines=8> */
[----:B------:R-:W-:Y:S01]  /*40b0*/  LOP3.LUT P3, RZ, R183, 0xff00, RZ, 0xc0, !PT ;  /* 0x0000ff00b7ff7812 */ /* 0x000fe2000786c0ff */
[----:B------:R-:W-:Y:S01]  /*40c0*/  FMUL.FTZ R118, R177, R120 ;  /* 0x00000078b1767220 */ /* 0x000fe20000410000 */
[----:B------:R-:W-:Y:S01]  /*40d0*/  LOP3.LUT P4, RZ, R183, 0xff0000, RZ, 0xc0, !PT ;  /* 0x00ff0000b7ff7812 */ /* 0x000fe2000788c0ff */
[----:B------:R-:W-:Y:S01]  /*40e0*/  FMUL.FTZ R116, R177, R122 ;  /* 0x0000007ab1747220 */ /* 0x000fe20000410000 */
[----:B------:R-:W-:Y:S01]  /*40f0*/  LOP3.LUT P2, RZ, R183, 0xff, RZ, 0xc0, !PT ;  /* 0x000000ffb7ff7812 */ /* 0x000fe2000784c0ff */
[----:B------:R-:W-:Y:S01]  /*4100*/  FMUL.FTZ R120, R177, R186 ;  /* 0x000000bab1787220 */ /* 0x000fe20000410000 */
[----:B------:R-:W-:Y:S01]  /*4110*/  ISETP.GE.U32.AND P5, PT, R183, 0x1000000, PT ;  /* 0x01000000b700780c */ /* 0x000fe20003fa6070 */
        /* <DEDUP_REMOVED lines=27> */
.L_x_12246:
[----:B------:R-:W-:Y:S05]  /*42d0*/  BSYNC.RECONVERGENT B2 ;  /* 0x0000000000027941 */ /* 0x000fea0003800200 */
.L_x_12244:
        /* <DEDUP_REMOVED lines=54> */
.L_x_12248:
        /* <DEDUP_REMOVED lines=42> */
.L_x_12249:
[----:B------:R-:W-:Y:S05]  /*48e0*/  BSYNC.RECONVERGENT B2 ;  /* 0x0000000000027941 */ /* 0x000fea0003800200 */
.L_x_12247:
[----:B------:R-:W0:Y:S02]  /*48f0*/  @P1 LDC.64 R72, c[0x0][0x478] ;  /* 0x00011e00ff481b82 */ /* 0x000e240000000a00 */
[----:B0-----:R-:W-:-:S04]  /*4900*/  @P1 IMAD.WIDE.U32 R108, R180, 0x10, R72 ;  /* 0x00000010b46c1825 */ /* 0x001fc800078e0048 */
[----:B------:R-:W-:Y:S01]  /*4910*/  IMAD.WIDE.U32 R180, R180, 0x10, R80 ;  /* 0x00000010b4b47825 */ /* 0x000fe200078e0050 */
[----:B------:R0:W-:Y:S03]  /*4920*/  @P1 STG.E.128 desc[UR6][R108.64], R96 ;  /* 0x000000606c001986 */ /* 0x0001e6000c101d06 */
[----:B------:R-:W-:Y:S01]  /*4930*/  IMAD.WIDE.U32 R72, R174, 0x10, R94 ;  /* 0x00000010ae487825 */ /* 0x000fe200078e005e */
[----:B------:R0:W-:Y:S05]  /*4940*/  STG.E.128 desc[UR6][R180.64], R76 ;  /* 0x0000004cb4007986 */ /* 0x0001ea000c101d06 */
        /* <DEDUP_REMOVED lines=11> */
[C---:B------:R-:W-:Y:S01]  /*4a00*/  LOP3.LUT P2, RZ, R178.reuse, 0xff, RZ, 0xc0, !PT ;  /* 0x000000ffb2ff7812 */ /* 0x040fe2000784c0ff */
[C---:B------:R-:W-:Y:S01]  /*4a10*/  FMUL.FTZ R96, R177.reuse, R96 ;  /* 0x00000060b1607220 */ /* 0x040fe20000410000 */
[C---:B------:R-:W-:Y:S01]  /*4a20*/  LOP3.LUT P3, RZ, R178.reuse, 0xff00, RZ, 0xc0, !PT ;  /* 0x0000ff00b2ff7812 */ /* 0x040fe2000786c0ff */
[C---:B------:R-:W-:Y:S01]  /*4a30*/  FMUL.FTZ R97, R177.reuse, R104 ;  /* 0x00000068b1617220 */ /* 0x040fe20000410000 */
[C---:B------:R-:W-:Y:S01]  /*4a40*/  LOP3.LUT P4, RZ, R178.reuse, 0xff0000, RZ, 0xc0, !PT ;  /* 0x00ff0000b2ff7812 */ /* 0x040fe2000788c0ff */
        /* <DEDUP_REMOVED lines=11> */
[----:B------:R-:W-:-:S02]  /*4b00*/  @P2 HADD2.F32 R79, -RZ, R128.H0_H0 ;  /* 0x20000080ff4f2230 */ /* 0x000fc40000004100 */
        /* <DEDUP_REMOVED lines=17> */
[----:B------:R-:W-:-:S05]  /*4c20*/  HADD2.F32 R79, -RZ, R212.H1_H1 ;  /* 0x300000d4ff4f7230 */ /* 0x000fca0000004100 */
[----:B------:R-:W-:Y:S01]  /*4c30*/  FMUL.FTZ R79, R102, R79 ;  /* 0x0000004f664f7220 */ /* 0x000fe20000410000 */
[----:B------:R-:W-:Y:S06]  /*4c40*/  BRA `(.L_x_12252) ;  /* 0x0000000000a87947 */ /* 0x000fec0003800000 */
.L_x_12251:
        /* <DEDUP_REMOVED lines=8> */
[C---:B------:R-:W-:Y:S01]  /*4cd0*/  LOP3.LUT P2, RZ, R178.reuse, 0xff, RZ, 0xc0, !PT ;  /* 0x000000ffb2ff7812 */ /* 0x040fe2000784c0ff */
[C---:B0-----:R-:W-:Y:S01]  /*4ce0*/  FMUL.FTZ R76, R177.reuse, R106 ;  /* 0x0000006ab14c7220 */ /* 0x041fe20000410000 */
[C---:B------:R-:W-:Y:S01]  /*4cf0*/  LOP3.LUT P3, RZ, R178.reuse, 0xff00, RZ, 0xc0, !PT ;  /* 0x0000ff00b2ff7812 */ /* 0x040fe2000786c0ff */
[C---:B------:R-:W-:Y:S01]  /*4d00*/  FMUL.FTZ R78, R177.reuse, R104 ;  /* 0x00000068b14e7220 */ /* 0x040fe20000410000 */
[C---:B------:R-:W-:Y:S01]  /*4d10*/  LOP3.LUT P4, RZ, R178.reuse, 0xff0000, RZ, 0xc0, !PT ;  /* 0x00ff0000b2ff7812 */ /* 0x040fe2000788c0ff */
[C---:B------:R-:W-:Y:S01]  /*4d20*/  FMUL.FTZ R82, R177.reuse, R100 ;  /* 0x00000064b1527220 */ /* 0x040fe20000410000 */
        /* <DEDUP_REMOVED lines=14> */
[----:B------:R-:W-:Y:S02]  /*4e10*/  @P5 HADD2.F32 R103, -RZ, R212.H1_H1 ;  /* 0x300000d4ff675230 */ /* 0x000fe40000004100 */
        /* <DEDUP_REMOVED lines=13> */
.L_x_12252:
[----:B------:R-:W-:Y:S05]  /*4ef0*/  BSYNC.RECONVERGENT B2 ;  /* 0x0000000000027941 */ /* 0x000fea0003800200 */
.L_x_12250:
[----:B------:R-:W0:Y:S01]  /*4f00*/  @P1 LDC.64 R72, c[0x0][0x478] ;  /* 0x00011e00ff481b82 */ /* 0x000e220000000a00 */
[----:B------:R-:W-:-:S04]  /*4f10*/  IMAD.WIDE.U32 R80, R174, 0x10, R80 ;  /* 0x00000010ae507825 */ /* 0x000fc800078e0050 */
[----:B0-----:R-:W-:-:S05]  /*4f20*/  @P1 IMAD.WIDE.U32 R72, R174, 0x10, R72 ;  /* 0x00000010ae481825 */ /* 0x001fca00078e0048 */
[----:B------:R0:W-:Y:S04]  /*4f30*/  @P1 STG.E.128 desc[UR6][R72.64], R96 ;  /* 0x0000006048001986 */ /* 0x0001e8000c101d06 */
[----:B------:R0:W-:Y:S01]  /*4f40*/  STG.E.128 desc[UR6][R80.64], R76 ;  /* 0x0000004c50007986 */ /* 0x0001e2000c101d06 */
[----:B------:R-:W-:Y:S05]  /*4f50*/  BRA `(.L_x_12253) ;  /* 0x00000024003c7947 */ /* 0x000fea0003800000 */
.L_x_12234:
[----:B------:R-:W0:Y:S08]  /*4f60*/  LDC.64 R94, c[0x0][0x390] ;  /* 0x0000e400ff5e7b82 */ /* 0x000e300000000a00 */
[----:B------:R-:W1:Y:S01]  /*4f70*/  LDC.64 R80, c[0x0][0x478] ;  /* 0x00011e00ff507b82 */ /* 0x000e620000000a00 */
[----:B0-----:R-:W-:-:S06]  /*4f80*/  IMAD.WIDE.U32 R72, R188, 0x10, R94 ;  /* 0x00000010bc487825 */ /* 0x001fcc00078e005e */
[----:B------:R-:W5:Y:S01]  /*4f90*/  LDG.E.128 R72, desc[UR6][R72.64] ;  /* 0x0000000648487981 */ /* 0x000f62000c1e1d00 */
[----:B------:R-:W-:Y:S01]  /*4fa0*/  BSSY.RECONVERGENT B2, `(.L_x_12254) ;  /* 0x000005d000027945 */ /* 0x000fe20003800200 */
[----:B-1----:R-:W-:-:S04]  /*4fb0*/  ISETP.NE.U32.AND P1, PT, R80, RZ, PT ;  /* 0x000000ff5000720c */ /* 0x002fc80003f25070 */
[----:B------:R-:W-:-:S13]  /*4fc0*/  ISETP.NE.AND.EX P1, PT, R81, RZ, PT, P1 ;  /* 0x000000ff5100720c */ /* 0x000fda0003f25310 */
[----:B------:R-:W-:Y:S05]  /*4fd0*/  @P1 BRA `(.L_x_12255) ;  /* 0x0000000000b81947 */ /* 0x000fea0003800000 */
        /* <DEDUP_REMOVED lines=10> */
[----:B------:R-:W-:Y:S01]  /*5080*/  FFMA.FTZ R86, R177, R86, R69 ;  /* 0x00000056b1567223 */ /* 0x000fe20000010045 */
[----:B------:R-:W-:Y:S01]  /*5090*/  LOP3.LUT P3, RZ, R189, 0xff0000, RZ, 0xc0, !PT ;  /* 0x00ff0000bdff7812 */ /* 0x000fe2000786c0ff */
[----:B------:R-:W-:Y:S01]  /*50a0*/  FFMA.FTZ R88, R177, R217, R70 ;  /* 0x000000d9b1587223 */ /* 0x000fe20000010046 */
[----:B------:R-:W-:-:S02]  /*50b0*/  @P2 HADD2.F32 R89, -RZ, R84.H0_H0 ;  /* 0x20000054ff592230 */ /* 0x000fc40000004100 */
[C---:B------:R-:W-:Y:S01]  /*50c0*/  FFMA.FTZ R84, R177.reuse, R211, R68 ;  /* 0x000000d3b1547223 */ /* 0x040fe20000010044 */
[----:B------:R-:W-:Y:S01]  /*50d0*/  FFMA.FTZ R90, R177, R90, R71 ;  /* 0x0000005ab15a7223 */ /* 0x000fe20000010047 */
[----:B------:R-:W-:Y:S01]  /*50e0*/  ISETP.GE.U32.AND P4, PT, R189, 0x1000000, PT ;  /* 0x01000000bd00780c */ /* 0x000fe20003f86070 */
[-C--:B------:R-:W-:Y:S01]  /*50f0*/  FMUL.FTZ R86, R86, R179.reuse ;  /* 0x000000b356567220 */ /* 0x080fe20000410000 */
[----:B------:R-:W-:Y:S01]  /*5100*/  MOV R93, UR13 ;  /* 0x0000000d005d7c02 */ /* 0x000fe20008000f00 */
[-C--:B------:R-:W-:Y:S01]  /*5110*/  FMUL.FTZ R84, R84, R179.reuse ;  /* 0x000000b354547220 */ /* 0x080fe20000410000 */
[-C--:B------:R-:W-:Y:S01]  /*5120*/  FMUL.FTZ R88, R88, R179.reuse ;  /* 0x000000b358587220 */ /* 0x080fe20000410000 */
[----:B------:R-:W-:Y:S01]  /*5130*/  FMUL.FTZ R90, R90, R179 ;  /* 0x000000b35a5a7220 */ /* 0x000fe20000410000 */
[----:B------:R-:W-:Y:S02]  /*5140*/  @P1 HADD2.F32 R92, -RZ, R42.H0_H0 ;  /* 0x2000002aff5c1230 */ /* 0x000fe40000004100 */
[-C--:B------:R-:W-:Y:S01]  /*5150*/  FMUL.FTZ R79, R84, R93.reuse ;  /* 0x0000005d544f7220 */ /* 0x080fe20000410000 */
[-C--:B------:R-:W-:Y:S01]  /*5160*/  FMUL.FTZ R86, R86, R93.reuse ;  /* 0x0000005d56567220 */ /* 0x080fe20000410000 */
[-C--:B------:R-:W-:Y:S01]  /*5170*/  FMUL.FTZ R85, R88, R93.reuse ;  /* 0x0000005d58557220 */ /* 0x080fe20000410000 */
[----:B------:R-:W-:Y:S01]  /*5180*/  FMUL.FTZ R90, R90, R93 ;  /* 0x0000005d5a5a7220 */ /* 0x000fe20000410000 */
[----:B------:R-:W-:-:S02]  /*5190*/  @P3 HADD2.F32 R214, -RZ, R43.H0_H0 ;  /* 0x2000002bffd63230 */ /* 0x000fc40000004100 */
[----:B-----5:R-:W-:Y:S01]  /*51a0*/  FMUL.FTZ R72, R72, R79 ;  /* 0x0000004f48487220 */ /* 0x020fe20000410000 */
[----:B------:R-:W-:Y:S01]  /*51b0*/  FMUL.FTZ R73, R73, R86 ;  /* 0x0000005649497220 */ /* 0x000fe20000410000 */
        /* <DEDUP_REMOVED lines=16> */
.L_x_12255:
        /* <DEDUP_REMOVED lines=13> */
[----:B------:R-:W-:Y:S01]  /*5390*/  ISETP.GE.U32.AND P4, PT, R189, 0x1000000, PT ;  /* 0x01000000bd00780c */ /* 0x000fe20003f86070 */
[C---:B------:R-:W-:Y:S01]  /*53a0*/  FFMA.FTZ R98, R177.reuse, R217, R70 ;  /* 0x000000d9b1627223 */ /* 0x040fe20000010046 */
[----:B------:R-:W-:Y:S01]  /*53b0*/  FFMA.FTZ R99, R177, R214, R71 ;  /* 0x000000d6b1637223 */ /* 0x000fe20000010047 */
        /* <DEDUP_REMOVED lines=27> */
.L_x_12256:
[----:B------:R-:W-:Y:S05]  /*5570*/  BSYNC.RECONVERGENT B2 ;  /* 0x0000000000027941 */ /* 0x000fea0003800200 */
.L_x_12254:
[----:B------:R-:W-:Y:S01]  /*5580*/  ISETP.NE.U32.AND P1, PT, R80, RZ, PT ;  /* 0x000000ff5000720c */ /* 0x000fe20003f25070 */
[----:B------:R-:W-:-:S03]  /*5590*/  IMAD.WIDE.U32 R72, R186, 0x10, R94 ;  /* 0x00000010ba487825 */ /* 0x000fc600078e005e */
[----:B------:R-:W-:Y:S02]  /*55a0*/  ISETP.NE.AND.EX P1, PT, R81, RZ, PT, P1 ;  /* 0x000000ff5100720c */ /* 0x000fe40003f25310 */
[----:B------:R-:W0:Y:S11]  /*55b0*/  LDC.64 R80, c[0x0][0x468] ;  /* 0x00011a00ff507b82 */ /* 0x000e360000000a00 */
[----:B------:R-:W1:Y:S02]  /*55c0*/  @P1 LDC.64 R90, c[0x0][0x478] ;  /* 0x00011e00ff5a1b82 */ /* 0x000e640000000a00 */
[----:B-1----:R-:W-:-:S04]  /*55d0*/  @P1 IMAD.WIDE.U32 R90, R188, 0x10, R90 ;  /* 0x00000010bc5a1825 */ /* 0x002fc800078e005a */
[----:B0-----:R-:W-:Y:S01]  /*55e0*/  IMAD.WIDE.U32 R188, R188, 0x10, R80 ;  /* 0x00000010bcbc7825 */ /* 0x001fe200078e0050 */
[----:B------:R0:W-:Y:S04]  /*55f0*/  @P1 STG.E.128 desc[UR6][R90.64], R96 ;  /* 0x000000605a001986 */ /* 0x0001e8000c101d06 */
        /* <DEDUP_REMOVED lines=14> */
[----:B------:R-:W-:Y:S01]  /*56e0*/  FFMA.FTZ R96, R177, R203, R64 ;  /* 0x000000cbb1607223 */ /* 0x000fe20000010040 */
[----:B------:R-:W-:Y:S01]  /*56f0*/  LOP3.LUT P4, RZ, R187, 0xff0000, RZ, 0xc0, !PT ;  /* 0x00ff0000bbff7812 */ /* 0x000fe2000788c0ff */
[C---:B------:R-:W-:Y:S01]  /*5700*/  FFMA.FTZ R97, R177.reuse, R202, R65 ;  /* 0x000000cab1617223 */ /* 0x040fe20000010041 */
[C---:B------:R-:W-:Y:S01]  /*5710*/  FFMA.FTZ R98, R177.reuse, R79, R66 ;  /* 0x0000004fb1627223 */ /* 0x040fe20000010042 */
[----:B------:R-:W-:Y:S01]  /*5720*/  FFMA.FTZ R99, R177, R206, R67 ;  /* 0x000000ceb1637223 */ /* 0x000fe20000010043 */
[----:B------:R-:W-:Y:S01]  /*5730*/  ISETP.GE.U32.AND P5, PT, R187, 0x1000000, PT ;  /* 0x01000000bb00780c */ /* 0x000fe20003fa6070 */
[-C--:B------:R-:W-:Y:S01]  /*5740*/  FMUL.FTZ R90, R96, R179.reuse ;  /* 0x000000b3605a7220 */ /* 0x080fe20000410000 */
[-C--:B------:R-:W-:Y:S01]  /*5750*/  FMUL.FTZ R92, R97, R179.reuse ;  /* 0x000000b3615c7220 */ /* 0x080fe20000410000 */
[-C--:B------:R-:W-:Y:S01]  /*5760*/  FMUL.FTZ R188, R98, R179.reuse ;  /* 0x000000b362bc7220 */ /* 0x080fe20000410000 */
        /* <DEDUP_REMOVED lines=26> */
.L_x_12258:
        /* <DEDUP_REMOVED lines=42> */
.L_x_12259:
[----:B------:R-:W-:Y:S05]  /*5bb0*/  BSYNC.RECONVERGENT B2 ;  /* 0x0000000000027941 */ /* 0x000fea0003800200 */
.L_x_12257:
        /* <DEDUP_REMOVED lines=18> */
[----:B------:R-:W-:Y:S01]  /*5ce0*/  FFMA.FTZ R97, R177, R98, R61 ;  /* 0x00000062b1617223 */ /* 0x000fe2000001003d */
[----:B------:R-:W-:Y:S01]  /*5cf0*/  LOP3.LUT P3, RZ, R185, 0xff00, RZ, 0xc0, !PT ;  /* 0x0000ff00b9ff7812 */ /* 0x000fe2000786c0ff */
[----:B------:R-:W-:Y:S01]  /*5d00*/  FFMA.FTZ R96, R177, R191, R60 ;  /* 0x000000bfb1607223 */ /* 0x000fe2000001003c */
[----:B------:R-:W-:Y:S01]  /*5d10*/  LOP3.LUT P4, RZ, R185, 0xff0000, RZ, 0xc0, !PT ;  /* 0x00ff0000b9ff7812 */ /* 0x000fe2000788c0ff */
[C---:B------:R-:W-:Y:S01]  /*5d20*/  FFMA.FTZ R98, R177.reuse, R195, R62 ;  /* 0x000000c3b1627223 */ /* 0x040fe2000001003e */
[----:B------:R-:W-:Y:S01]  /*5d30*/  FFMA.FTZ R99, R177, R190, R63 ;  /* 0x000000beb1637223 */ /* 0x000fe2000001003f */
        /* <DEDUP_REMOVED lines=30> */
.L_x_12261:
        /* <DEDUP_REMOVED lines=9> */
[----:B0-----:R-:W-:Y:S01]  /*5fb0*/  FFMA.FTZ R186, R177, R191, R60 ;  /* 0x000000bfb1ba7223 */ /* 0x001fe2000001003c */
[----:B------:R-:W-:Y:S01]  /*5fc0*/  LOP3.LUT P3, RZ, R185, 0xff00, RZ, 0xc0, !PT ;  /* 0x0000ff00b9ff7812 */ /* 0x000fe2000786c0ff */
[----:B------:R-:W-:Y:S01]  /*5fd0*/  FFMA.FTZ R188, R177, R194, R61 ;  /* 0x000000c2b1bc7223 */ /* 0x000fe2000001003d */
[----:B------:R-:W-:Y:S01]  /*5fe0*/  ISETP.GE.U32.AND P5, PT, R185, 0x1000000, PT ;  /* 0x01000000b900780c */ /* 0x000fe20003fa6070 */
[----:B------:R-:W-:Y:S01]  /*5ff0*/  FFMA.FTZ R190, R177, R195, R62 ;  /* 0x000000c3b1be7223 */ /* 0x000fe2000001003e */
[----:B------:R-:W-:Y:S01]  /*6000*/  LOP3.LUT P4, RZ, R185, 0xff0000, RZ, 0xc0, !PT ;  /* 0x00ff0000b9ff7812 */ /* 0x000fe2000788c0ff */
[----:B------:R-:W-:Y:S01]  /*6010*/  FFMA.FTZ R198, R177, R198, R63 ;  /* 0x000000c6b1c67223 */ /* 0x000fe2000001003f */
        /* <DEDUP_REMOVED lines=26> */
.L_x_12262:
[----:B------:R-:W-:Y:S05]  /*61c0*/  BSYNC.RECONVERGENT B2 ;  /* 0x0000000000027941 */ /* 0x000fea0003800200 */
.L_x_12260:
        /* <DEDUP_REMOVED lines=54> */
.L_x_12264:
        /* <DEDUP_REMOVED lines=8> */
[----:B------:R-:W-:Y:S01]  /*65b0*/  LOP3.LUT P3, RZ, R183, 0xff00, RZ, 0xc0, !PT ;  /* 0x0000ff00b7ff7812 */ /* 0x000fe2000786c0ff */
[----:B------:R-:W-:Y:S01]  /*65c0*/  FFMA.FTZ R118, R177, R120, R57 ;  /* 0x00000078b1767223 */ /* 0x000fe20000010039 */
[----:B------:R-:W-:Y:S01]  /*65d0*/  LOP3.LUT P4, RZ, R183, 0xff0000, RZ, 0xc0, !PT ;  /* 0x00ff0000b7ff7812 */ /* 0x000fe2000788c0ff */
[----:B------:R-:W-:Y:S01]  /*65e0*/  FFMA.FTZ R116, R177, R117, R56 ;  /* 0x00000075b1747223 */ /* 0x000fe20000010038 */
[----:B------:R-:W-:Y:S01]  /*65f0*/  LOP3.LUT P2, RZ, R183, 0xff, RZ, 0xc0, !PT ;  /* 0x000000ffb7ff7812 */ /* 0x000fe2000784c0ff */
[----:B------:R-:W-:Y:S01]  /*6600*/  FFMA.FTZ R120, R177, R123, R58 ;  /* 0x0000007bb1787223 */ /* 0x000fe2000001003a */
[----:B------:R-:W-:Y:S01]  /*6610*/  ISETP.GE.U32.AND P5, PT, R183, 0x1000000, PT ;  /* 0x01000000b700780c */ /* 0x000fe20003fa6070 */
        /* <DEDUP_REMOVED lines=27> */
.L_x_12265:
[----:B------:R-:W-:Y:S05]  /*67d0*/  BSYNC.RECONVERGENT B2 ;  /* 0x0000000000027941 */ /* 0x000fea0003800200 */
.L_x_12263:
        /* <DEDUP_REMOVED lines=54> */
.L_x_12267:
        /* <DEDUP_REMOVED lines=26> */
[----:B0-----:R-:W-:Y:S02]  /*6ce0*/  @P4 HADD2.F32 R116, -RZ, R127.H0_H0 ;  /* 0x2000007fff744230 */ /* 0x001fe40000004100 */
        /* <DEDUP_REMOVED lines=15> */
.L_x_12268:
[----:B------:R-:W-:Y:S05]  /*6de0*/  BSYNC.RECONVERGENT B2 ;  /* 0x0000000000027941 */ /* 0x000fea0003800200 */
.L_x_12266:
        /* <DEDUP_REMOVED lines=18> */
[C---:B0-----:R-:W-:Y:S01]  /*6f10*/  FFMA.FTZ R96, R177.reuse, R107, R48 ;  /* 0x0000006bb1607223 */ /* 0x041fe20000010030 */
[C---:B------:R-:W-:Y:S01]  /*6f20*/  LOP3.LUT P3, RZ, R178.reuse, 0xff00, RZ, 0xc0, !PT ;  /* 0x0000ff00b2ff7812 */ /* 0x040fe2000786c0ff */
[C---:B------:R-:W-:Y:S01]  /*6f30*/  FFMA.FTZ R98, R177.reuse, R103, R50 ;  /* 0x00000067b1627223 */ /* 0x040fe20000010032 */
[C---:B------:R-:W-:Y:S01]  /*6f40*/  LOP3.LUT P4, RZ, R178.reuse, 0xff0000, RZ, 0xc0, !PT ;  /* 0x00ff0000b2ff7812 */ /* 0x040fe2000788c0ff */
        /* <DEDUP_REMOVED lines=32> */
.L_x_12270:
        /* <DEDUP_REMOVED lines=42> */
.L_x_12271:
[----:B------:R-:W-:Y:S05]  /*73f0*/  BSYNC.RECONVERGENT B2 ;  /* 0x0000000000027941 */ /* 0x000fea0003800200 */
.L_x_12269:
[----:B------:R-:W0:Y:S01]  /*7400*/  @P1 LDC.64 R72, c[0x0][0x478] ;  /* 0x00011e00ff481b82 */ /* 0x000e220000000a00 */
[----:B------:R-:W-:-:S04]  /*7410*/  IMAD.WIDE.U32 R80, R174, 0x10, R80 ;  /* 0x00000010ae507825 */ /* 0x000fc800078e0050 */
[----:B0-----:R-:W-:-:S05]  /*7420*/  @P1 IMAD.WIDE.U32 R72, R174, 0x10, R72 ;  /* 0x00000010ae481825 */ /* 0x001fca00078e0048 */
[----:B------:R1:W-:Y:S04]  /*7430*/  @P1 STG.E.128 desc[UR6][R72.64], R96 ;  /* 0x0000006048001986 */ /* 0x0003e8000c101d06 */
[----:B------:R1:W-:Y:S02]  /*7440*/  STG.E.128 desc[UR6][R80.64], R76 ;  /* 0x0000004c50007986 */ /* 0x0003e4000c101d06 */
.L_x_12253:
        /* <DEDUP_REMOVED lines=29> */
.L_x_12230:
        /* <DEDUP_REMOVED lines=71> */
.L_x_12229:
[----:B------:R-:W-:Y:S05]  /*7a90*/  BSYNC B1 ;  /* 0x0000000000017941 */ /* 0x000fea0003800000 */
.L_x_12228:
        /* <DEDUP_REMOVED lines=209> */
.L_x_12233:
        /* <DEDUP_REMOVED lines=8> */
.L_x_12274:
[----:B------:R-:W-:Y:S05]  /*8830*/  BSYNC B2 ;  /* 0x0000000000027941 */ /* 0x000fea0003800000 */
.L_x_12273:
        /* <DEDUP_REMOVED lines=8> */
.L_x_12275:
[----:B------:R-:W-:-:S05]  /*88c0*/  FADD.FTZ R73, R73, R222 ;  /* 0x000000de49497221 */ /* 0x000fca0000010000 */
[----:B------:R-:W-:Y:S01]  /*88d0*/  MOV R77, R73 ;  /* 0x00000049004d7202 */ /* 0x000fe20000000f00 */
[----:B------:R-:W-:Y:S02]  /*88e0*/  HFMA2 R76, -RZ, RZ, 0, 1.1920928955078125e-07 ;  /* 0x00000002ff4c7431 */ /* 0x000fe400000001ff */
[----:B------:R-:W-:-:S07]  /*88f0*/  FADD.FTZ R79, R78, R221 ;  /* 0x000000dd4e4f7221 */ /* 0x000fce0000010000 */
[----:B------:R-:W-:Y:S05]  /*8900*/  WARPSYNC.COLLECTIVE R74, `(.L_x_12276) ;  /* 0x000000004a087348 */ /* 0x000fea0003c00000 */
[----:B------:R0:W1:Y:S02]  /*8910*/  SHFL.BFLY P3, R78, R77, R76, R75 ;  /* 0x0c00004c4d4e7389 */ /* 0x000064000006004b */
[----:B01----:R-:W-:Y:S05]  /*8920*/  ENDCOLLECTIVE ;  /* 0x000000000000791b */ /* 0x003fea0003800000 */
.L_x_12276:
[----:B------:R-:W-:Y:S02]  /*8930*/  MOV R77, R79 ;  /* 0x0000004f004d7202 */ /* 0x000fe40000000f00 */
[----:B------:R-:W-:-:S07]  /*8940*/  MOV R72, R78 ;  /* 0x0000004e00487202 */ /* 0x000fce0000000f00 */
[----:B------:R-:W-:Y:S05]  /*8950*/  WARPSYNC.COLLECTIVE R74, `(.L_x_12277) ;  /* 0x000000004a087348 */ /* 0x000fea0003c00000 */
[----:B------:R0:W1:Y:S02]  /*8960*/  SHFL.BFLY P3, R78, R77, R76, R75 ;  /* 0x0c00004c4d4e7389 */ /* 0x000064000006004b */
[----:B01----:R-:W-:Y:S05]  /*8970*/  ENDCOLLECTIVE ;  /* 0x000000000000791b */ /* 0x003fea0003800000 */
.L_x_12277:
[----:B------:R-:W-:-:S05]  /*8980*/  FADD.FTZ R80, R73, R72 ;  /* 0x0000004849507221 */ /* 0x000fca0000010000 */
[----:B------:R-:W-:Y:S01]  /*8990*/  MOV R77, R80 ;  /* 0x00000050004d7202 */ /* 0x000fe20000000f00 */
[----:B------:R-:W-:Y:S02]  /*89a0*/  HFMA2 R76, -RZ, RZ, 0, 2.384185791015625e-07 ;  /* 0x00000004ff4c7431 */ /* 0x000fe400000001ff */
[----:B------:R-:W-:-:S07]  /*89b0*/  FADD.FTZ R81, R79, R78 ;  /* 0x0000004e4f517221 */ /* 0x000fce0000010000 */
[----:B------:R-:W-:Y:S05]  /*89c0*/  WARPSYNC.COLLECTIVE R74, `(.L_x_12278) ;  /* 0x000000004a087348 */ /* 0x000fea0003c00000 */
[----:B------:R0:W1:Y:S02]  /*89d0*/  SHFL.BFLY P3, R78, R77, R76, R75 ;  /* 0x0c00004c4d4e7389 */ /* 0x000064000006004b */
[----:B01----:R-:W-:Y:S05]  /*89e0*/  ENDCOLLECTIVE ;  /* 0x000000000000791b */ /* 0x003fea0003800000 */
.L_x_12278:
[----:B------:R-:W-:Y:S02]  /*89f0*/  MOV R77, R81 ;  /* 0x00000051004d7202 */ /* 0x000fe40000000f00 */
[----:B------:R-:W-:-:S07]  /*8a00*/  MOV R83, R78 ;  /* 0x0000004e00537202 */ /* 0x000fce0000000f00 */
[----:B------:R-:W-:Y:S05]  /*8a10*/  WARPSYNC.COLLECTIVE R74, `(.L_x_12279) ;  /* 0x000000004a087348 */ /* 0x000fea0003c00000 */
[----:B------:R0:W1:Y:S02]  /*8a20*/  SHFL.BFLY P3, R78, R77, R76, R75 ;  /* 0x0c00004c4d4e7389 */ /* 0x000064000006004b */
[----:B01----:R-:W-:Y:S05]  /*8a30*/  ENDCOLLECTIVE ;  /* 0x000000000000791b */ /* 0x003fea0003800000 */
.L_x_12279:
[----:B------:R-:W-:-:S05]  /*8a40*/  FADD.FTZ R83, R80, R83 ;  /* 0x0000005350537221 */ /* 0x000fca0000010000 */
[----:B------:R-:W-:Y:S01]  /*8a50*/  MOV R77, R83 ;  /* 0x00000053004d7202 */ /* 0x000fe20000000f00 */
[----:B------:R-:W-:Y:S02]  /*8a60*/  HFMA2 R76, -RZ, RZ, 0, 4.76837158203125e-07 ;  /* 0x00000008ff4c7431 */ /* 0x000fe400000001ff */
[----:B------:R-:W-:-:S07]  /*8a70*/  FADD.FTZ R82, R81, R78 ;  /* 0x0000004e51527221 */ /* 0x000fce0000010000 */
[----:B------:R-:W-:Y:S05]  /*8a80*/  WARPSYNC.COLLECTIVE R74, `(.L_x_12280) ;  /* 0x000000004a087348 */ /* 0x000fea0003c00000 */
[----:B------:R0:W1:Y:S02]  /*8a90*/  SHFL.BFLY P3, R78, R77, R76, R75 ;  /* 0x0c00004c4d4e7389 */ /* 0x000064000006004b */
[----:B01----:R-:W-:Y:S05]  /*8aa0*/  ENDCOLLECTIVE ;  /* 0x000000000000791b */ /* 0x003fea0003800000 */
.L_x_12280:
[----:B------:R-:W-:Y:S02]  /*8ab0*/  MOV R77, R82 ;  /* 0x00000052004d7202 */ /* 0x000fe40000000f00 */
[----:B------:R-:W-:-:S07]  /*8ac0*/  MOV R72, R78 ;  /* 0x0000004e00487202 */ /* 0x000fce0000000f00 */
[----:B------:R-:W-:Y:S05]  /*8ad0*/  WARPSYNC.COLLECTIVE R74, `(.L_x_12281) ;  /* 0x000000004a087348 */ /* 0x000fea0003c00000 */
[----:B------:R0:W1:Y:S02]  /*8ae0*/  SHFL.BFLY P3, R78, R77, R76, R75 ;  /* 0x0c00004c4d4e7389 */ /* 0x000064000006004b */
[----:B01----:R-:W-:Y:S05]  /*8af0*/  ENDCOLLECTIVE ;  /* 0x000000000000791b */ /* 0x003fea0003800000 */
.L_x_12281:
[----:B------:R-:W-:-:S05]  /*8b00*/  FADD.FTZ R72, R83, R72 ;  /* 0x0000004853487221 */ /* 0x000fca0000010000 */
[----:B------:R-:W-:Y:S01]  /*8b10*/  MOV R77, R72 ;  /* 0x00000048004d7202 */ /* 0x000fe20000000f00 */
[----:B------:R-:W-:Y:S02]  /*8b20*/  HFMA2 R76, -RZ, RZ, 0, 9.5367431640625e-07 ;  /* 0x00000010ff4c7431 */ /* 0x000fe400000001ff */
[----:B------:R-:W-:-:S07]  /*8b30*/  FADD.FTZ R73, R82, R78 ;  /* 0x0000004e52497221 */ /* 0x000fce0000010000 */
[----:B------:R-:W-:Y:S05]  /*8b40*/  WARPSYNC.COLLECTIVE R74, `(.L_x_12282) ;  /* 0x000000004a087348 */ /* 0x000fea0003c00000 */
[----:B------:R0:W1:Y:S02]  /*8b50*/  SHFL.BFLY P3, R78, R77, R76, R75 ;  /* 0x0c00004c4d4e7389 */ /* 0x000064000006004b */
[----:B01----:R-:W-:Y:S05]  /*8b60*/  ENDCOLLECTIVE ;  /* 0x000000000000791b */ /* 0x003fea0003800000 */
.L_x_12282:
[----:B------:R-:W-:Y:S02]  /*8b70*/  MOV R77, R73 ;  /* 0x00000049004d7202 */ /* 0x000fe40000000f00 */
[----:B------:R-:W-:-:S07]  /*8b80*/  MOV R79, R78 ;  /* 0x0000004e004f7202 */ /* 0x000fce0000000f00 */
[----:B------:R-:W-:Y:S05]  /*8b90*/  WARPSYNC.COLLECTIVE R74, `(.L_x_12283) ;  /* 0x000000004a087348 */ /* 0x000fea0003c00000 */
[----:B------:R0:W1:Y:S02]  /*8ba0*/  SHFL.BFLY P3, R78, R77, R76, R75 ;  /* 0x0c00004c4d4e7389 */ /* 0x000064000006004b */
[----:B01----:R-:W-:Y:S05]  /*8bb0*/  ENDCOLLECTIVE ;  /* 0x000000000000791b */ /* 0x003fea0003800000 */
.L_x_12283:
[----:B------:R-:W-:Y:S05]  /*8bc0*/  BRA `(.L_x_12284) ;  /* 0xffffff9c00987947 */ /* 0x000fea000383ffff */
.L_x_12285:
        /* <DEDUP_REMOVED lines=11> */
.L_x_14586:


//--------------------- .text._ZN10layer_norm22ln_bwd_finalize_kernelINS_22Kernel_traits_finalizeILj768E6__halfffffjLb1ELj1024ELj4ENS_18Kernel_traits_baseILj768ES2_ffffjLj1024EEEEELb1ELb0EEEvNS_9BwdParamsE --------------------------
	.section	.text._ZN10layer_norm22ln_bwd_finalize_kernelINS_22Kernel_traits_finalizeILj768E6__halfffffjLb1ELj1024ELj4ENS_18Kernel_traits_baseILj768ES2_ffffjLj1024EEEEELb1ELb0EEEvNS_9BwdParamsE,"ax",@progbits
	.align	128
        .global         _ZN10layer_norm22ln_bwd_finalize_kernelINS_22Kernel_traits_finalizeILj768E6__halfffffjLb1ELj1024ELj4ENS_18Kernel_traits_baseILj768ES2_ffffjLj1024EEEEELb1ELb0EEEvNS_9BwdParamsE
        .type           _ZN10layer_norm22ln_bwd_finalize_kernelINS_22Kernel_traits_finalizeILj768E6__halfffffjLb1ELj1024ELj4ENS_18Kernel_traits_baseILj768ES2_ffffjLj1024EEEEELb1ELb0EEEvNS_9BwdParamsE,@function
        .size           _ZN10layer_norm22ln_bwd_finalize_kernelINS_22Kernel_traits_finalizeILj768E6__halfffffjLb1ELj1024ELj4ENS_18Kernel_traits_baseILj768ES2_ffffjLj1024EEEEELb1ELb0EEEvNS_9BwdParamsE,(.L_x_14587 - _ZN10layer_norm22ln_bwd_finalize_kernelINS_22Kernel_traits_finalizeILj768E6__halfffffjLb1ELj1024ELj4ENS_18Kernel_traits_baseILj768ES2_ffffjLj1024EEEEELb1ELb0EEEvNS_9BwdParamsE)
        .other          _ZN10layer_norm22ln_bwd_finalize_kernelINS_22Kernel_traits_finalizeILj768E6__halfffffjLb1ELj1024ELj4ENS_18Kernel_traits_baseILj768ES2_ffffjLj1024EEEEELb1ELb0EEEvNS_9BwdParamsE,@"STO_CUDA_ENTRY STV_DEFAULT"
_ZN10layer_norm22ln_bwd_finalize_kernelINS_22Kernel_traits_finalizeILj768E6__halfffffjLb1ELj1024ELj4ENS_18Kernel_traits_baseILj768ES2_ffffjLj1024EEEEELb1ELb0EEEvNS_9BwdParamsE:
.text._ZN10layer_norm22ln_bwd_finalize_kernelINS_22Kernel_traits_finalizeILj768E6__halfffffjLb1ELj1024ELj4ENS_18Kernel_traits_baseILj768ES2_ffffjLj1024EEEEELb1ELb0EEEvNS_9BwdParamsE:
        /* <DEDUP_REMOVED lines=62> */
.L_x_12290:
        /* <DEDUP_REMOVED lines=87> */
.L_x_12289:
[----:B------:R-:W-:Y:S05]  /*0950*/  BSYNC.RECONVERGENT B1 ;  /* 0x0000000000017941 */ /* 0x000fea0003800200 */
.L_x_12288:
        /* <DEDUP_REMOVED lines=49> */
.L_x_12292:
[----:B------:R-:W-:Y:S05]  /*0c70*/  BSYNC.RECONVERGENT B1 ;  /* 0x0000000000017941 */ /* 0x000fea0003800200 */
.L_x_12291:
        /* <DEDUP_REMOVED lines=29> */
.L_x_12294:
[----:B------:R-:W-:Y:S05]  /*0e50*/  BSYNC.RECONVERGENT B1 ;  /* 0x0000000000017941 */ /* 0x000fea0003800200 */
.L_x_12293:
        /* <DEDUP_REMOVED lines=14> */
.L_x_12287:
[----:B------:R-:W-:Y:S05]  /*0f40*/  BSYNC.RECONVERGENT B0 ;  /* 0x0000000000007941 */ /* 0x000fea0003800200 */
.L_x_12286:
        /* <DEDUP_REMOVED lines=75> */
.L_x_12295:
        /* <DEDUP_REMOVED lines=16> */
.L_x_14587:


//--------------------- .text._ZN10layer_norm13ln_bwd_kernelINS_13Kernel_traitsI6__halfffffjLj768ELj1ELj4ELj1ELj16ENS_18Kernel_traits_baseILj768ES2_ffffjLj128EEEEELb1ELb1ELb1ELb0EEEvNS_9BwdParamsE --------------------------
	.section	.text._ZN10layer_norm13ln_bwd_kernelINS_13Kernel_traitsI6__halfffffjLj768ELj1ELj4ELj1ELj16ENS_18Kernel_traits_baseILj768ES2_ffffjLj128EEEEELb1ELb1ELb1ELb0EEEvNS_9BwdParamsE,"ax",@progbits
	.align	128
        .global         _ZN10layer_norm13ln_bwd_kernelINS_13Kernel_traitsI6__halfffffjLj768ELj1ELj4ELj1ELj16ENS_18Kernel_traits_baseILj768ES2_ffffjLj128EEEEELb1ELb1ELb1ELb0EEEvNS_9BwdParamsE
        .type           _ZN10layer_norm13ln_bwd_kernelINS_13Kernel_traitsI6__halfffffjLj768ELj1ELj4ELj1ELj16ENS_18Kernel_traits_baseILj768ES2_ffffjLj128EEEEELb1ELb1ELb1ELb0EEEvNS_9BwdParamsE,@function
        .size           _ZN10layer_norm13ln_bwd_kernelINS_13Kernel_traitsI6__halfffffjLj768ELj1ELj4ELj1ELj16ENS_18Kernel_traits_baseILj768ES2_ffffjLj128EEEEELb1ELb1ELb1ELb0EEEvNS_9BwdParamsE,(.L_x_14588 - _ZN10layer_norm13ln_bwd_kernelINS_13Kernel_traitsI6__halfffffjLj768ELj1ELj4ELj1ELj16ENS_18Kernel_traits_baseILj768ES2_ffffjLj128EEEEELb1ELb1ELb1ELb0EEEvNS_9BwdParamsE)
        .other          _ZN10layer_norm13ln_bwd_kernelINS_13Kernel_traitsI6__halfffffjLj768ELj1ELj4ELj1ELj16ENS_18Kernel_traits_baseILj768ES2_ffffjLj128EEEEELb1ELb1ELb1ELb0EEEvNS_9BwdParamsE,@"STO_CUDA_ENTRY STV_DEFAULT"
_ZN10layer_norm13ln_bwd_kernelINS_13Kernel_traitsI6__halfffffjLj768ELj1ELj4ELj1ELj16ENS_18Kernel_traits_baseILj768ES2_ffffjLj128EEEEELb1ELb1ELb1ELb0EEEvNS_9BwdParamsE:
.text._ZN10layer_norm13ln_bwd_kernelINS_13Kernel_traitsI6__halfffffjLj768ELj1ELj4ELj1ELj16ENS_18Kernel_traits_baseILj768ES2_ffffjLj128EEEEELb1ELb1ELb1ELb0EEEvNS_9BwdParamsE:
        /* <DEDUP_REMOVED lines=9> */
[----:B------:R-:W1:Y:S03]  /*0090*/  LDCU.64 UR8, c[0x0][0x408] ;  /* 0x00008100ff0877ac */ /* 0x000e660008000a00 */
        /* <DEDUP_REMOVED lines=10> */
[----:B------:R-:W-:-:S02]  /*0140*/  ISETP.GE.U32.AND P3, PT, R13, 0x80, PT ;  /* 0x000000800d00780c */ /* 0x000fc40003f66070 */
[C---:B------:R-:W-:Y:S02]  /*0150*/  ISETP.GE.U32.AND P4, PT, R13.reuse, 0xa0, PT ;  /* 0x000000a00d00780c */ /* 0x040fe40003f86070 */
[C---:B------:R-:W-:Y:S02]  /*0160*/  ISETP.GE.U32.AND P0, PT, R13.reuse, 0x20, PT ;  /* 0x000000200d00780c */ /* 0x040fe40003f06070 */
[----:B------:R-:W-:-:S03]  /*0170*/  ISETP.GE.U32.AND P5, PT, R13, 0xc0, PT ;  /* 0x000000c00d00780c */ /* 0x000fc60003fa6070 */
[----:B------:R-:W0:Y:S08]  /*0180*/  @P1 LDC.64 R6, c[0x0][0x3d0] ;  /* 0x0000f400ff061b82 */ /* 0x000e300000000a00 */
[----:B------:R-:W4:Y:S01]  /*0190*/  @P1 LDC.64 R10, c[0x0][0x3e8] ;  /* 0x0000fa00ff0a1b82 */ /* 0x000f220000000a00 */
[----:B------:R-:W-:-:S07]  /*01a0*/  @P0 LOP3.LUT R57, R55, 0x20, RZ, 0xfc, !PT ;  /* 0x0000002037390812 */ /* 0x000fce00078efcff */
[----:B------:R-:W3:Y:S08]  /*01b0*/  @P2 LDC.64 R30, c[0x0][0x3d0] ;  /* 0x0000f400ff1e2b82 */ /* 0x000ef00000000a00 */
[----:B------:R-:W1:Y:S01]  /*01c0*/  @P2 LDC.64 R34, c[0x0][0x3e8] ;  /* 0x0000fa00ff222b82 */ /* 0x000e620000000a00 */
[----:B0-----:R-:W-:-:S05]  /*01d0*/  @P1 IMAD.WIDE.U32 R6, R57, 0x8, R6 ;  /* 0x0000000839061825 */ /* 0x001fca00078e0006 */
[----:B--2---:R-:W5:Y:S02]  /*01e0*/  @P1 LDG.E.64 R8, desc[UR6][R6.64] ;  /* 0x0000000606081981 */ /* 0x004f64000c1e1b00 */
[----:B------:R-:W0:Y:S01]  /*01f0*/  @P3 LDC.64 R42, c[0x0][0x3d0] ;  /* 0x0000f400ff2a3b82 */ /* 0x000e220000000a00 */
[C---:B----4-:R-:W-:Y:S01]  /*0200*/  @P1 IMAD.WIDE.U32 R10, R57.reuse, 0x8, R10 ;  /* 0x00000008390a1825 */ /* 0x050fe200078e000a */
[----:B------:R-:W-:-:S04]  /*0210*/  @P1 IADD3 R57, PT, PT, R57, 0x20, RZ ;  /* 0x0000002039391810 */ /* 0x000fc80007ffe0ff */
[----:B------:R-:W5:Y:S02]  /*0220*/  @P1 LDG.E.64 R16, desc[UR6][R10.64] ;  /* 0x000000060a101981 */ /* 0x000f64000c1e1b00 */
[----:B------:R-:W2:Y:S01]  /*0230*/  @P3 LDC.64 R44, c[0x0][0x3e8] ;  /* 0x0000fa00ff2c3b82 */ /* 0x000ea20000000a00 */
[----:B---3--:R-:W-:-:S05]  /*0240*/  @P2 IMAD.WIDE.U32 R38, R57, 0x8, R30 ;  /* 0x0000000839262825 */ /* 0x008fca00078e001e */
[----:B------:R-:W5:Y:S02]  /*0250*/  @P2 LDG.E.64 R18, desc[UR6][R38.64] ;  /* 0x0000000626122981 */ /* 0x000f64000c1e1b00 */
[----:B------:R-:W3:Y:S01]  /*0260*/  @P4 LDC.64 R46, c[0x0][0x3d0] ;  /* 0x0000f400ff2e4b82 */ /* 0x000ee20000000a00 */
[C---:B-1----:R-:W-:Y:S01]  /*0270*/  @P2 IMAD.WIDE.U32 R40, R57.reuse, 0x8, R34 ;  /* 0x0000000839282825 */ /* 0x042fe200078e0022 */
[----:B------:R-:W-:Y:S01]  /*0280*/  @P2 IADD3 R57, PT, PT, R57, 0x20, RZ ;  /* 0x0000002039392810 */ /* 0x000fe20007ffe0ff */
[----:B------:R-:W-:Y:S01]  /*0290*/  USHF.L.U32 UR4, UR15, 0x2, URZ ;  /* 0x000000020f047899 */ /* 0x000fe200080006ff */
[----:B------:R-:W-:Y:S01]  /*02a0*/  SHF.R.U32.HI R12, RZ, 0x5, R12 ;  /* 0x00000005ff0c7819 */ /* 0x000fe2000001160c */
[----:B------:R-:W-:Y:S01]  /*02b0*/  BSSY B0, `(.L_x_12296) ;  /* 0x00009c3000007945 */ /* 0x000fe20003800000 */
[----:B------:R1:W5:Y:S02]  /*02c0*/  @P2 LDG.E.64 R20, desc[UR6][R40.64] ;  /* 0x0000000628142981 */ /* 0x000364000c1e1b00 */
[----:B------:R-:W4:Y:S01]  /*02d0*/  @P4 LDC.64 R48, c[0x0][0x3e8] ;  /* 0x0000fa00ff304b82 */ /* 0x000f220000000a00 */
[----:B0-----:R-:W-:-:S07]  /*02e0*/  @P3 IMAD.WIDE.U32 R42, R57, 0x8, R42 ;  /* 0x00000008392a3825 */ /* 0x001fce00078e002a */
[----:B------:R-:W0:Y:S01]  /*02f0*/  @P5 LDC.64 R50, c[0x0][0x3d0] ;  /* 0x0000f400ff325b82 */ /* 0x000e220000000a00 */
[C---:B--2---:R-:W-:Y:S01]  /*0300*/  @P3 IMAD.WIDE.U32 R44, R57.reuse, 0x8, R44 ;  /* 0x00000008392c3825 */ /* 0x044fe200078e002c */
[----:B------:R-:W-:Y:S01]  /*0310*/  @P3 IADD3 R57, PT, PT, R57, 0x20, RZ ;  /* 0x0000002039393810 */ /* 0x000fe20007ffe0ff */
[----:B------:R2:W5:Y:S05]  /*0320*/  @P3 LDG.E.64 R22, desc[UR6][R42.64] ;  /* 0x000000062a163981 */ /* 0x00056a000c1e1b00 */
[----:B------:R-:W1:Y:S01]  /*0330*/  @P5 LDC.64 R52, c[0x0][0x3e8] ;  /* 0x0000fa00ff345b82 */ /* 0x000e620000000a00 */
[----:B---3--:R-:W-:-:S07]  /*0340*/  @P4 IMAD.WIDE.U32 R46, R57, 0x8, R46 ;  /* 0x00000008392e4825 */ /* 0x008fce00078e002e */
[----:B------:R-:W3:Y:S01]  /*0350*/  @P0 LDC.64 R2, c[0x0][0x3d0] ;  /* 0x0000f400ff020b82 */ /* 0x000ee20000000a00 */
[C---:B----4-:R-:W-:Y:S01]  /*0360*/  @P4 IMAD.WIDE.U32 R48, R57.reuse, 0x8, R48 ;  /* 0x0000000839304825 */ /* 0x050fe200078e0030 */
[----:B------:R-:W-:Y:S01]  /*0370*/  @P4 IADD3 R57, PT, PT, R57, 0x20, RZ ;  /* 0x0000002039394810 */ /* 0x000fe20007ffe0ff */
[----:B------:R4:W5:Y:S05]  /*0380*/  @P3 LDG.E.64 R24, desc[UR6][R44.64] ;  /* 0x000000062c183981 */ /* 0x00096a000c1e1b00 */
[----:B------:R-:W2:Y:S01]  /*0390*/  @P0 LDC.64 R4, c[0x0][0x3e8] ;  /* 0x0000fa00ff040b82 */ /* 0x000ea20000000a00 */
[C---:B0-----:R-:W-:Y:S01]  /*03a0*/  @P5 IMAD.WIDE.U32 R30, R57.reuse, 0x8, R50 ;  /* 0x00000008391e5825 */ /* 0x041fe200078e0032 */
[----:B------:R-:W-:Y:S01]  /*03b0*/  LOP3.LUT R12, R12, UR4, RZ, 0xfc, !PT ;  /* 0x000000040c0c7c12 */ /* 0x000fe2000f8efcff */
[----:B------:R0:W5:Y:S04]  /*03c0*/  @P4 LDG.E.64 R26, desc[UR6][R46.64] ;  /* 0x000000062e1a4981 */ /* 0x000168000c1e1b00 */
[----:B------:R-:W5:Y:S01]  /*03d0*/  @P5 LDG.E.64 R32, desc[UR6][R30.64] ;  /* 0x000000061e205981 */ /* 0x000f62000c1e1b00 */
[----:B-1----:R-:W-:Y:S01]  /*03e0*/  @P5 IMAD.WIDE.U32 R34, R57, 0x8, R52 ;  /* 0x0000000839225825 */ /* 0x002fe200078e0034 */
[----:B------:R-:W-:-:S02]  /*03f0*/  CS2R R60, SRZ ;  /* 0x00000000003c7805 */ /* 0x000fc4000001ff00 */
[----:B------:R-:W-:Y:S01]  /*0400*/  CS2R R62, SRZ ;  /* 0x00000000003e7805 */ /* 0x000fe2000001ff00 */
[----:B------:R1:W5:Y:S04]  /*0410*/  @P4 LDG.E.64 R28, desc[UR6][R48.64] ;  /* 0x00000006301c4981 */ /* 0x000368000c1e1b00 */
[----:B------:R0:W5:Y:S01]  /*0420*/  @P5 LDG.E.64 R36, desc[UR6][R34.64] ;  /* 0x0000000622245981 */ /* 0x000162000c1e1b00 */
[----:B---3--:R-:W-:-:S05]  /*0430*/  @P0 IMAD.WIDE.U32 R2, R55, 0x8, R2 ;  /* 0x0000000837020825 */ /* 0x008fca00078e0002 */
[----:B------:R3:W5:Y:S01]  /*0440*/  @P0 LDG.E.64 R166, desc[UR6][R2.64] ;  /* 0x0000000602a60981 */ /* 0x000762000c1e1b00 */
[----:B--2---:R-:W-:-:S05]  /*0450*/  @P0 IMAD.WIDE.U32 R4, R55, 0x8, R4 ;  /* 0x0000000837040825 */ /* 0x004fca00078e0004 */
[----:B------:R3:W5:Y:S01]  /*0460*/  @P0 LDG.E.64 R164, desc[UR6][R4.64] ;  /* 0x0000000604a40981 */ /* 0x000762000c1e1b00 */
[----:B------:R-:W-:Y:S02]  /*0470*/  ISETP.GE.AND P0, PT, R12, UR16, PT ;  /* 0x000000100c007c0c */ /* 0x000fe4000bf06270 */
[----:B------:R-:W-:Y:S02]  /*0480*/  CS2R R40, SRZ ;  /* 0x0000000000287805 */ /* 0x000fe4000001ff00 */
[----:B------:R-:W-:Y:S02]  /*0490*/  CS2R R42, SRZ ;  /* 0x00000000002a7805 */ /* 0x000fe4000001ff00 */
[----:B----4-:R-:W-:Y:S02]  /*04a0*/  CS2R R44, SRZ ;  /* 0x00000000002c7805 */ /* 0x010fe4000001ff00 */
[----:B0-----:R-:W-:Y:S02]  /*04b0*/  CS2R R46, SRZ ;  /* 0x00000000002e7805 */ /* 0x001fe4000001ff00 */
        /* <DEDUP_REMOVED lines=30> */
[----:B---3--:R-:W-:Y:S06]  /*06a0*/  @P0 BRA `(.L_x_12297) ;  /* 0x00000098000c0947 */ /* 0x008fec0003800000 */
[----:B-----5:R-:W-:Y:S02]  /*06b0*/  SHF.R.U64 R11, R16, 0x10, R17 ;  /* 0x00000010100b7819 */ /* 0x020fe40000001211 */
[----:B------:R-:W-:Y:S02]  /*06c0*/  CS2R R60, SRZ ;  /* 0x00000000003c7805 */ /* 0x000fe4000001ff00 */
[----:B------:R-:W-:Y:S02]  /*06d0*/  MOV R214, R16 ;  /* 0x0000001000d67202 */ /* 0x000fe40000000f00 */
[----:B------:R-:W-:Y:S02]  /*06e0*/  CS2R R62, SRZ ;  /* 0x00000000003e7805 */ /* 0x000fe4000001ff00 */
[----:B------:R-:W-:Y:S02]  /*06f0*/  MOV R181, R8 ;  /* 0x0000000800b57202 */ /* 0x000fe40000000f00 */
[----:B------:R-:W-:-:S02]  /*0700*/  CS2R R40, SRZ ;  /* 0x0000000000287805 */ /* 0x000fc4000001ff00 */
[----:B------:R-:W-:Y:S02]  /*0710*/  PRMT R214, R214, 0x5410, R11 ;  /* 0x00005410d6d67816 */ /* 0x000fe4000000000b */
[----:B------:R-:W-:Y:S01]  /*0720*/  CS2R R42, SRZ ;  /* 0x00000000002a7805 */ /* 0x000fe2000001ff00 */
[----:B------:R-:W0:Y:S01]  /*0730*/  LDC.U8 R11, c[0x0][0x410] ;  /* 0x00010400ff0b7b82 */ /* 0x000e220000000000 */
        /* <DEDUP_REMOVED lines=30> */
[----:B------:R-:W-:Y:S02]  /*0920*/  PRMT R181, R181, 0x5410, R0 ;  /* 0x00005410b5b57816 */ /* 0x000fe40000000000 */
        /* <DEDUP_REMOVED lines=34> */
[----:B------:R-:W-:Y:S02]  /*0b50*/  SHF.R.U32.HI R20, RZ, 0x10, R29 ;  /* 0x00000010ff147819 */ /* 0x000fe4000001161d */
[----:B------:R-:W-:Y:S02]  /*0b60*/  MOV R223, R36 ;  /* 0x0000002400df7202 */ /* 0x000fe40000000f00 */
[--C-:B------:R-:W-:Y:S02]  /*0b70*/  SHF.R.U64 R21, R36, 0x10, R37.reuse ;  /* 0x0000001024157819 */ /* 0x100fe40000001225 */
[----:B------:R-:W-:Y:S02]  /*0b80*/  MOV R224, R37 ;  /* 0x0000002500e07202 */ /* 0x000fe40000000f00 */
[----:B------:R-:W-:-:S02]  /*0b90*/  SHF.R.U32.HI R22, RZ, 0x10, R37 ;  /* 0x00000010ff167819 */ /* 0x000fc40000011625 */
[--C-:B------:R-:W-:Y:S02]  /*0ba0*/  SHF.R.U64 R225, R164, 0x10, R165.reuse ;  /* 0x00000010a4e17819 */ /* 0x100fe400000012a5 */
[----:B------:R-:W-:Y:S02]  /*0bb0*/  SHF.R.U32.HI R0, RZ, 0x10, R165 ;  /* 0x00000010ff007819 */ /* 0x000fe400000116a5 */
        /* <DEDUP_REMOVED lines=18> */
[----:B0-----:R-:W-:-:S07]  /*0ce0*/  PRMT R225, R225, 0x5410, R0 ;  /* 0x00005410e1e17816 */ /* 0x001fce0000000000 */
.L_x_12511:
[----:B0-----:R-:W0:Y:S08]  /*0cf0*/  LDC.64 R6, c[0x0][0x3f8] ;  /* 0x0000fe00ff067b82 */ /* 0x001e300000000a00 */
        /* <DEDUP_REMOVED lines=9> */
[----:B------:R-:W2:Y:S01]  /*0d90*/  S2R R7, SR_TID.X ;  /* 0x0000000000077919 */ /* 0x000ea20000002100 */
[----:B------:R-:W-:Y:S01]  /*0da0*/  BSSY.RECONVERGENT B1, `(.L_x_12298) ;  /* 0x00001c7000017945 */ /* 0x000fe20003800200 */
[----:B--2---:R-:W-:Y:S02]  /*0db0*/  LOP3.LUT R7, R7, 0x1f, RZ, 0xc0, !PT ;  /* 0x0000001f07077812 */ /* 0x004fe400078ec0ff */
        /* <DEDUP_REMOVED lines=8> */
[----:B------:R-:W-:Y:S01]  /*0e40*/  IADD3 R146, PT, PT, R10, -0x1, RZ ;  /* 0xffffffff0a927810 */ /* 0x000fe20007ffe0ff */
[----:B------:R-:W-:Y:S01]  /*0e50*/  HFMA2 R182, -RZ, RZ, 0, 0 ;  /* 0x00000000ffb67431 */ /* 0x000fe200000001ff */
[----:B------:R-:W-:Y:S02]  /*0e60*/  ISETP.GE.U32.AND P6, PT, R13, 0x20, PT ;  /* 0x000000200d00780c */ /* 0x000fe40003fc6070 */
[----:B------:R-:W-:Y:S01]  /*0e70*/  ISETP.NE.AND P5, PT, R11, RZ, PT ;  /* 0x000000ff0b00720c */ /* 0x000fe20003fa5270 */
[----:B------:R-:W-:Y:S01]  /*0e80*/  IMAD R146, R146, R15, RZ ;  /* 0x0000000f92927224 */ /* 0x000fe200078e02ff */
[----:B------:R-:W-:-:S02]  /*0e90*/  ISETP.GE.U32.AND P2, PT, R13, 0x40, PT ;  /* 0x000000400d00780c */ /* 0x000fc40003f46070 */
[C---:B------:R-:W-:Y:S02]  /*0ea0*/  ISETP.GE.U32.AND P3, PT, R13.reuse, 0x60, PT ;  /* 0x000000600d00780c */ /* 0x040fe40003f66070 */
[----:B------:R-:W-:Y:S02]  /*0eb0*/  @P1 IADD3 R6, PT, PT, R8, -0x1, RZ ;  /* 0xffffffff08061810 */ /* 0x000fe40007ffe0ff */
[----:B0-----:R-:W-:Y:S02]  /*0ec0*/  SHF.R.S32.HI R145, RZ, 0x1f, R146 ;  /* 0x0000001fff917819 */ /* 0x001fe40000011492 */
[----:B------:R-:W-:Y:S01]  /*0ed0*/  ISETP.GE.U32.AND P4, PT, R13, 0x80, PT ;  /* 0x000000800d00780c */ /* 0x000fe20003f86070 */
[-C--:B------:R-:W-:Y:S01]  /*0ee0*/  @P1 IMAD R17, R6, R15.reuse, RZ ;  /* 0x0000000f06111224 */ /* 0x080fe200078e02ff */
[----:B------:R-:W-:Y:S01]  /*0ef0*/  LEA.HI R146, R145, R146, RZ, 0x2 ;  /* 0x0000009291927211 */ /* 0x000fe200078f10ff */
[----:B------:R-:W-:Y:S01]  /*0f00*/  IMAD R6, R12, R15, RZ ;  /* 0x0000000f0c067224 */ /* 0x000fe200078e02ff */
[----:B------:R-:W-:-:S02]  /*0f10*/  MOV R201, RZ ;  /* 0x000000ff00c97202 */ /* 0x000fc40000000f00 */
[----:B------:R-:W-:Y:S02]  /*0f20*/  @P1 SHF.R.S32.HI R148, RZ, 0x1f, R17 ;  /* 0x0000001fff941819 */ /* 0x000fe40000011411 */
[----:B------:R-:W-:Y:S02]  /*0f30*/  LEA.HI.SX32 R186, R146, R7, 0x1e ;  /* 0x0000000792ba7211 */ /* 0x000fe400078ff2ff */
[----:B------:R-:W-:Y:S02]  /*0f40*/  @P1 LEA.HI R148, R148, R17, RZ, 0x2 ;  /* 0x0000001194941211 */ /* 0x000fe400078f10ff */
[----:B------:R-:W-:Y:S02]  /*0f50*/  SHF.R.S32.HI R17, RZ, 0x1f, R6 ;  /* 0x0000001fff117819 */ /* 0x000fe40000011406 */
[----:B------:R-:W-:Y:S02]  /*0f60*/  @P1 LEA.HI.SX32 R182, R148, R7, 0x1e ;  /* 0x0000000794b61211 */ /* 0x000fe400078ff2ff */
[----:B------:R-:W-:-:S02]  /*0f70*/  LEA.HI R6, R17, R6, RZ, 0x2 ;  /* 0x0000000611067211 */ /* 0x000fc400078f10ff */
[----:B------:R-:W-:Y:S02]  /*0f80*/  P2R R17, PR, RZ, 0x40 ;  /* 0x00000040ff117803 */ /* 0x000fe40000000000 */
[----:B------:R-:W-:-:S04]  /*0f90*/  LEA.HI.SX32 R6, R6, R7, 0x1e ;  /* 0x0000000706067211 */ /* 0x000fc800078ff2ff */
[----:B------:R-:W-:Y:S02]  /*0fa0*/  MOV R187, R6 ;  /* 0x0000000600bb7202 */ /* 0x000fe40000000f00 */
[----:B--2---:R-:W-:Y:S01]  /*0fb0*/  FSEL R183, R144, RZ, !P5 ;  /* 0x000000ff90b77208 */ /* 0x004fe20006800000 */
[----:B------:R-:W-:Y:S06]  /*0fc0*/  @!P6 BRA `(.L_x_12301) ;  /* 0x0000000000cce947 */ /* 0x000fec0003800000 */
        /* <DEDUP_REMOVED lines=12> */
[----:B------:R-:W-:Y:S01]  /*1090*/  SHF.R.U64 R160, R166, 0x10, R167 ;  /* 0x00000010a6a07819 */ /* 0x000fe200000012a7 */
[----:B------:R-:W-:Y:S02]  /*10a0*/  HADD2.F32 R159, -RZ, R166.H0_H0 ;  /* 0x200000a6ff9f7230 */ /* 0x000fe40000004100 */
[----:B0-----:R-:W-:-:S04]  /*10b0*/  @P5 IMAD.WIDE.U32 R168, R187, 0x10, R168 ;  /* 0x00000010bba85825 */ /* 0x001fc800078e00a8 */
[----:B------:R-:W-:Y:S01]  /*10c0*/  HADD2.F32 R160, -RZ, R160.H0_H0 ;  /* 0x200000a0ffa07230 */ /* 0x000fe20000004100 */
[----:B------:R0:W5:Y:S01]  /*10d0*/  @P5 LDG.E.128 R36, desc[UR6][R168.64] ;  /* 0x00000006a8245981 */ /* 0x000162000c1e1d00 */
[----:B------:R-:W-:Y:S02]  /*10e0*/  IADD3 R182, PT, PT, R182, 0x20, RZ ;  /* 0x00000020b6b67810 */ /* 0x000fe40007ffe0ff */
[----:B------:R-:W-:Y:S02]  /*10f0*/  IADD3 R186, PT, PT, R186, 0x20, RZ ;  /* 0x00000020baba7810 */ /* 0x000fe40007ffe0ff */
[----:B------:R-:W-:Y:S01]  /*1100*/  IADD3 R187, PT, PT, R187, 0x20, RZ ;  /* 0x00000020bbbb7810 */ /* 0x000fe20007ffe0ff */
[C---:B---3--:R-:W-:Y:S01]  /*1110*/  FADD.FTZ R148, -R183.reuse, R148 ;  /* 0x00000094b7947221 */ /* 0x048fe20000010100 */
[C---:B------:R-:W-:Y:S01]  /*1120*/  FADD.FTZ R162, -R183.reuse, R149 ;  /* 0x00000095b7a27221 */ /* 0x040fe20000010100 */
[----:B------:R-:W-:Y:S01]  /*1130*/  FADD.FTZ R178, -R183, R151 ;  /* 0x00000097b7b27221 */ /* 0x000fe20000010100 */
[----:B------:R-:W-:Y:S01]  /*1140*/  SHF.R.U32.HI R151, RZ, 0x10, R167 ;  /* 0x00000010ff977819 */ /* 0x000fe200000116a7 */
[----:B------:R-:W-:Y:S01]  /*1150*/  FMUL.FTZ R3, R9, R148 ;  /* 0x0000009409037220 */ /* 0x000fe20000410000 */
[----:B------:R-:W-:-:S02]  /*1160*/  HADD2.F32 R149, -RZ, R167.H0_H0 ;  /* 0x200000a7ff957230 */ /* 0x000fc40000004100 */
[----:B------:R-:W-:Y:S01]  /*1170*/  FMUL.FTZ R162, R9, R162 ;  /* 0x000000a209a27220 */ /* 0x000fe20000410000 */
[----:B----4-:R-:W-:Y:S01]  /*1180*/  FMUL.FTZ R154, R144, R159 ;  /* 0x0000009f909a7220 */ /* 0x010fe20000410000 */
[----:B------:R-:W-:Y:S01]  /*1190*/  FADD.FTZ R108, R108, R144 ;  /* 0x000000906c6c7221 */ /* 0x000fe20000010000 */
[----:B------:R-:W-:Y:S01]  /*11a0*/  FFMA.FTZ R60, R144, R3, R60 ;  /* 0x00000003903c7223 */ /* 0x000fe2000001003c */
[----:B------:R-:W-:Y:S01]  /*11b0*/  FADD.FTZ R150, -R183, R150 ;  /* 0x00000096b7967221 */ /* 0x000fe20000010100 */
[----:B------:R-:W-:Y:S02]  /*11c0*/  HADD2.F32 R144, -RZ, R151.H0_H0 ;  /* 0x20000097ff907230 */ /* 0x000fe40000004100 */
[----:B------:R-:W-:Y:S01]  /*11d0*/  FMUL.FTZ R160, R145, R160 ;  /* 0x000000a091a07220 */ /* 0x000fe20000410000 */
[----:B------:R-:W-:Y:S01]  /*11e0*/  FADD.FTZ R109, R109, R145 ;  /* 0x000000916d6d7221 */ /* 0x000fe20000010000 */
[----:B------:R-:W-:Y:S01]  /*11f0*/  FFMA.FTZ R61, R145, R162, R61 ;  /* 0x000000a2913d7223 */ /* 0x000fe2000001003d */
[----:B0-----:R-:W-:Y:S01]  /*1200*/  FMUL.FTZ R168, R146, R149 ;  /* 0x0000009592a87220 */ /* 0x001fe20000410000 */
        /* <DEDUP_REMOVED lines=14> */
[----:B------:R-:W-:-:S07]  /*12f0*/  FFMA.FTZ R190, R178, R169, R145 ;  /* 0x000000a9b2be7223 */ /* 0x000fce0000010091 */
.L_x_12301:
[----:B------:R-:W-:Y:S05]  /*1300*/  BSYNC.RECONVERGENT B2 ;  /* 0x0000000000027941 */ /* 0x000fea0003800200 */
.L_x_12300:
[----:B------:R-:W-:Y:S04]  /*1310*/  BSSY.RECONVERGENT B2, `(.L_x_12302) ;  /* 0x0000033000027945 */ /* 0x000fe80003800200 */
[----:B------:R-:W-:Y:S05]  /*1320*/  @!P2 BRA `(.L_x_12303) ;  /* 0x0000000000c4a947 */ /* 0x000fea0003800000 */
[----:B------:R-:W0:Y:S01]  /*1330*/  LDC.64 R144, c[0x0][0x3a8] ;  /* 0x0000ea00ff907b82 */ /* 0x000e220000000a00 */
[----:B------:R-:W-:-:S04]  /*1340*/  ISETP.NE.U32.AND P5, PT, RZ, UR10, PT ;  /* 0x0000000aff007c0c */ /* 0x000fc8000bfa5070 */
[----:B------:R-:W-:-:S03]  /*1350*/  ISETP.NE.AND.EX P5, PT, RZ, UR11, PT, P5 ;  /* 0x0000000bff007c0c */ /* 0x000fc6000bfa5350 */
[----:B------:R-:W1:Y:S08]  /*1360*/  LDC.64 R26, c[0x0][0x428] ;  /* 0x00010a00ff1a7b82 */ /* 0x000e700000000a00 */
[----:B------:R-:W2:Y:S01]  /*1370*/  LDC.64 R170, c[0x0][0x3b0] ;  /* 0x0000ec00ffaa7b82 */ /* 0x000ea20000000a00 */
[----:B0-----:R-:W-:-:S06]  /*1380*/  IMAD.WIDE.U32 R148, R187, 0x10, R144 ;  /* 0x00000010bb947825 */ /* 0x001fcc00078e0090 */
[----:B------:R-:W3:Y:S01]  /*1390*/  LDG.E.128 R148, desc[UR6][R148.64] ;  /* 0x0000000694947981 */ /* 0x000ee2000c1e1d00 */
[----:B-1----:R-:W-:Y:S02]  /*13a0*/  IMAD.WIDE.U32 R144, R186, 0x10, R26 ;  /* 0x00000010ba907825 */ /* 0x002fe400078e001a */
[----:B------:R-:W0:Y:S04]  /*13b0*/  @P5 LDC.64 R26, c[0x0][0x438] ;  /* 0x00010e00ff1a5b82 */ /* 0x000e280000000a00 */
[----:B------:R-:W4:Y:S01]  /*13c0*/  LDG.E.128 R144, desc[UR6][R144.64] ;  /* 0x0000000690907981 */ /* 0x000f22000c1e1d00 */
[----:B------:R-:W-:Y:S02]  /*13d0*/  HADD2.F32 R155, -RZ, R181.H0_H0 ;  /* 0x200000b5ff9b7230 */ /* 0x000fe40000004100 */
[----:B--2---:R-:W-:-:S05]  /*13e0*/  IMAD.WIDE.U32 R170, R182, 0x4, R170 ;  /* 0x00000004b6aa7825 */ /* 0x004fca00078e00aa */
[----:B------:R1:W5:Y:S01]  /*13f0*/  LDG.E R4, desc[UR6][R170.64] ;  /* 0x00000006aa047981 */ /* 0x000362000c1e1900 */
[----:B0-----:R-:W-:-:S05]  /*1400*/  @P5 IMAD.WIDE.U32 R184, R187, 0x10, R26 ;  /* 0x00000010bbb85825 */ /* 0x001fca00078e001a */
[----:B------:R0:W5:Y:S01]  /*1410*/  @P5 LDG.E.128 R116, desc[UR6][R184.64] ;  /* 0x00000006b8745981 */ /* 0x000162000c1e1d00 */
[----:B------:R-:W-:Y:S02]  /*1420*/  IADD3 R182, PT, PT, R182, 0x20, RZ ;  /* 0x00000020b6b67810 */ /* 0x000fe40007ffe0ff */
[----:B------:R-:W-:Y:S02]  /*1430*/  IADD3 R186, PT, PT, R186, 0x20, RZ ;  /* 0x00000020baba7810 */ /* 0x000fe40007ffe0ff */
[----:B------:R-:W-:Y:S01]  /*1440*/  IADD3 R187, PT, PT, R187, 0x20, RZ ;  /* 0x00000020bbbb7810 */ /* 0x000fe20007ffe0ff */
[C---:B---3--:R-:W-:Y:S01]  /*1450*/  FADD.FTZ R26, -R183.reuse, R148 ;  /* 0x00000094b71a7221 */ /* 0x048fe20000010100 */
[----:B------:R-:W-:-:S03]  /*1460*/  FADD.FTZ R158, -R183, R149 ;  /* 0x00000095b79e7221 */ /* 0x000fc60000010100 */
[C---:B------:R-:W-:Y:S01]  /*1470*/  FMUL.FTZ R27, R9.reuse, R26 ;  /* 0x0000001a091b7220 */ /* 0x040fe20000410000 */
[----:B------:R-:W-:Y:S02]  /*1480*/  HADD2.F32 R148, -RZ, R181.H1_H1 ;  /* 0x300000b5ff947230 */ /* 0x000fe40000004100 */
[----:B----4-:R-:W-:Y:S01]  /*1490*/  FMUL.FTZ R26, R144, R155 ;  /* 0x0000009b901a7220 */ /* 0x010fe20000410000 */
[----:B------:R-:W-:Y:S01]  /*14a0*/  FADD.FTZ R64, R64, R144 ;  /* 0x0000009040407221 */ /* 0x000fe20000010000 */
[----:B------:R-:W-:Y:S01]  /*14b0*/  FFMA.FTZ R40, R144, R27, R40 ;  /* 0x0000001b90287223 */ /* 0x000fe20000010028 */
[--C-:B------:R-:W-:Y:S02]  /*14c0*/  HADD2.F32 R144, -RZ, R199.reuse.H1_H1 ;  /* 0x300000c7ff907230 */ /* 0x100fe40000004100 */
[----:B------:R-:W-:Y:S01]  /*14d0*/  FMUL.FTZ R158, R9, R158 ;  /* 0x0000009e099e7220 */ /* 0x000fe20000410000 */
[----:B------:R-:W-:Y:S02]  /*14e0*/  HADD2.F32 R149, -RZ, R199.H0_H0 ;  /* 0x200000c7ff957230 */ /* 0x000fe40000004100 */
[----:B------:R-:W-:Y:S01]  /*14f0*/  FADD.FTZ R150, -R183, R150 ;  /* 0x00000096b7967221 */ /* 0x000fe20000010100 */
[----:B------:R-:W-:Y:S01]  /*1500*/  FMUL.FTZ R157, R145, R148 ;  /* 0x00000094919d7220 */ /* 0x000fe20000410000 */
[----:B-1----:R-:W-:Y:S01]  /*1510*/  FMUL.FTZ R171, R147, R144 ;  /* 0x0000009093ab7220 */ /* 0x002fe20000410000 */
[----:B------:R-:W-:Y:S01]  /*1520*/  FADD.FTZ R65, R65, R145 ;  /* 0x0000009141417221 */ /* 0x000fe20000010000 */
[----:B------:R-:W-:Y:S01]  /*1530*/  FFMA.FTZ R41, R145, R158, R41 ;  /* 0x0000009e91297223 */ /* 0x000fe20000010029 */
[----:B------:R-:W-:Y:S01]  /*1540*/  FADD.FTZ R144, R201, R26 ;  /* 0x0000001ac9907221 */ /* 0x000fe20000010000 */
[----:B------:R-:W-:Y:S01]  /*1550*/  FFMA.FTZ R145, R27, R26, R190 ;  /* 0x0000001a1b917223 */ /* 0x000fe200000100be */
[----:B------:R-:W-:Y:S01]  /*1560*/  FMUL.FTZ R170, R146, R149 ;  /* 0x0000009592aa7220 */ /* 0x000fe20000410000 */
        /* <DEDUP_REMOVED lines=11> */
[----:B------:R-:W-:Y:S01]  /*1620*/  FADD.FTZ R201, R146, R171 ;  /* 0x000000ab92c97221 */ /* 0x000fe20000010000 */
[----:B0-----:R-:W-:-:S07]  /*1630*/  FFMA.FTZ R190, R180, R171, R145 ;  /* 0x000000abb4be7223 */ /* 0x001fce0000010091 */
.L_x_12303:
[----:B------:R-:W-:Y:S05]  /*1640*/  BSYNC.RECONVERGENT B2 ;  /* 0x0000000000027941 */ /* 0x000fea0003800200 */
.L_x_12302:
        /* <DEDUP_REMOVED lines=51> */
.L_x_12305:
[----:B------:R-:W-:Y:S05]  /*1980*/  BSYNC.RECONVERGENT B2 ;  /* 0x0000000000027941 */ /* 0x000fea0003800200 */
.L_x_12304:
        /* <DEDUP_REMOVED lines=12> */
[--C-:B------:R-:W-:Y:S02]  /*1a50*/  HADD2.F32 R33, -RZ, R208.reuse.H0_H0 ;  /* 0x200000d0ff217230 */ /* 0x100fe40000004100 */
[----:B------:R-:W-:-:S02]  /*1a60*/  HADD2.F32 R34, -RZ, R208.H1_H1 ;  /* 0x300000d0ff227230 */ /* 0x000fc40000004100 */
        /* <DEDUP_REMOVED lines=10> */
[----:B------:R-:W-:Y:S01]  /*1b10*/  FMUL.FTZ R152, R9, R152 ;  /* 0x0000009809987220 */ /* 0x000fe20000410000 */
[----:B----4-:R-:W-:Y:S01]  /*1b20*/  FMUL.FTZ R22, R144, R33 ;  /* 0x0000002190167220 */ /* 0x010fe20000410000 */
[----:B------:R-:W-:Y:S01]  /*1b30*/  FADD.FTZ R72, R72, R144 ;  /* 0x0000009048487221 */ /* 0x000fe20000010000 */
[----:B------:R-:W-:Y:S01]  /*1b40*/  FFMA.FTZ R48, R144, R23, R48 ;  /* 0x0000001790307223 */ /* 0x000fe20000010030 */
[--C-:B------:R-:W-:Y:S02]  /*1b50*/  HADD2.F32 R144, -RZ, R209.reuse.H1_H1 ;  /* 0x300000d1ff907230 */ /* 0x100fe40000004100 */
[----:B------:R-:W-:Y:S01]  /*1b60*/  FADD.FTZ R150, -R183, R150 ;  /* 0x00000096b7967221 */ /* 0x000fe20000010100 */
[----:B------:R-:W-:Y:S02]  /*1b70*/  HADD2.F32 R149, -RZ, R209.H0_H0 ;  /* 0x200000d1ff957230 */ /* 0x000fe40000004100 */
[----:B------:R-:W-:Y:S01]  /*1b80*/  FMUL.FTZ R34, R145, R34 ;  /* 0x0000002291227220 */ /* 0x000fe20000410000 */
[----:B------:R-:W-:Y:S01]  /*1b90*/  FADD.FTZ R73, R73, R145 ;  /* 0x0000009149497221 */ /* 0x000fe20000010000 */
[----:B------:R-:W-:Y:S01]  /*1ba0*/  FFMA.FTZ R49, R145, R152, R49 ;  /* 0x0000009891317223 */ /* 0x000fe20000010031 */
[----:B------:R-:W-:Y:S01]  /*1bb0*/  FADD.FTZ R201, R201, R22 ;  /* 0x00000016c9c97221 */ /* 0x000fe20000010000 */
[----:B------:R-:W-:Y:S01]  /*1bc0*/  FFMA.FTZ R145, R23, R22, R190 ;  /* 0x0000001617917223 */ /* 0x000fe200000100be */
[----:B------:R-:W-:Y:S01]  /*1bd0*/  FMUL.FTZ R33, R9, R150 ;  /* 0x0000009609217220 */ /* 0x000fe20000410000 */
[----:B-1----:R-:W-:Y:S01]  /*1be0*/  FMUL.FTZ R175, R147, R144 ;  /* 0x0000009093af7220 */ /* 0x002fe20000410000 */
[----:B------:R-:W-:Y:S01]  /*1bf0*/  FADD.FTZ R200, -R183, R151 ;  /* 0x00000097b7c87221 */ /* 0x000fe20000010100 */
        /* <DEDUP_REMOVED lines=12> */
.L_x_12307:
[----:B------:R-:W-:Y:S05]  /*1cc0*/  BSYNC.RECONVERGENT B2 ;  /* 0x0000000000027941 */ /* 0x000fea0003800200 */
.L_x_12306:
[----:B------:R-:W-:Y:S01]  /*1cd0*/  ISETP.GE.U32.AND P5, PT, R13, 0xa0, PT ;  /* 0x000000a00d00780c */ /* 0x000fe20003fa6070 */
[----:B------:R-:W-:-:S12]  /*1ce0*/  BSSY.RECONVERGENT B2, `(.L_x_12308) ;  /* 0x0000033000027945 */ /* 0x000fd80003800200 */
        /* <DEDUP_REMOVED lines=8> */
[----:B-1----:R-:W-:Y:S02]  /*1d70*/  IMAD.WIDE.U32 R144, R186, 0x10, R20 ;  /* 0x00000010ba907825 */ /* 0x002fe400078e0014 */
[----:B------:R-:W0:Y:S04]  /*1d80*/  LDC.64 R20, c[0x0][0x3b0] ;  /* 0x0000ec00ff147b82 */ /* 0x000e280000000a00 */
[----:B------:R-:W4:Y:S01]  /*1d90*/  LDG.E.128 R144, desc[UR6][R144.64] ;  /* 0x0000000690907981 */ /* 0x000f22000c1e1d00 */
[----:B--2---:R-:W-:-:S05]  /*1da0*/  @P6 IMAD.WIDE.U32 R184, R187, 0x10, R184 ;  /* 0x00000010bbb86825 */ /* 0x004fca00078e00b8 */
[----:B------:R-:W5:Y:S01]  /*1db0*/  @P6 LDG.E.128 R128, desc[UR6][R184.64] ;  /* 0x00000006b8806981 */ /* 0x000f62000c1e1d00 */
[----:B------:R-:W-:Y:S02]  /*1dc0*/  HADD2.F32 R29, -RZ, R210.H0_H0 ;  /* 0x200000d2ff1d7230 */ /* 0x000fe40000004100 */
[----:B0-----:R-:W-:-:S05]  /*1dd0*/  IMAD.WIDE.U32 R176, R182, 0x4, R20 ;  /* 0x00000004b6b07825 */ /* 0x001fca00078e0014 */
[----:B------:R0:W5:Y:S01]  /*1de0*/  LDG.E R14, desc[UR6][R176.64] ;  /* 0x00000006b00e7981 */ /* 0x000162000c1e1900 */
        /* <DEDUP_REMOVED lines=15> */
[----:B0-----:R-:W-:Y:S01]  /*1ee0*/  FMUL.FTZ R177, R147, R144 ;  /* 0x0000009093b17220 */ /* 0x001fe20000410000 */
        /* <DEDUP_REMOVED lines=17> */
[----:B------:R-:W-:-:S07]  /*2000*/  FFMA.FTZ R190, R202, R177, R145 ;  /* 0x000000b1cabe7223 */ /* 0x000fce0000010091 */
.L_x_12309:
[----:B------:R-:W-:Y:S05]  /*2010*/  BSYNC.RECONVERGENT B2 ;  /* 0x0000000000027941 */ /* 0x000fea0003800200 */
.L_x_12308:
        /* <DEDUP_REMOVED lines=13> */
[----:B------:R-:W1:Y:S04]  /*20f0*/  LDC.64 R18, c[0x0][0x3b0] ;  /* 0x0000ec00ff127b82 */ /* 0x000e680000000a00 */
[----:B------:R-:W3:Y:S01]  /*2100*/  LDG.E.128 R144, desc[UR6][R144.64] ;  /* 0x0000000690907981 */ /* 0x000ee2000c1e1d00 */
[----:B-1----:R-:W-:-:S05]  /*2110*/  IMAD.WIDE.U32 R184, R182, 0x4, R18 ;  /* 0x00000004b6b87825 */ /* 0x002fca00078e0012 */
[----:B------:R0:W5:Y:S01]  /*2120*/  LDG.E R16, desc[UR6][R184.64] ;  /* 0x00000006b8107981 */ /* 0x000162000c1e1900 */
[--C-:B------:R-:W-:Y:S02]  /*2130*/  HADD2.F32 R161, -RZ, R212.reuse.H0_H0 ;  /* 0x200000d4ffa17230 */ /* 0x100fe40000004100 */
[----:B------:R-:W-:Y:S02]  /*2140*/  HADD2.F32 R28, -RZ, R212.H1_H1 ;  /* 0x300000d4ff1c7230 */ /* 0x000fe40000004100 */
[C---:B--2---:R-:W-:Y:S01]  /*2150*/  FADD.FTZ R18, -R183.reuse, R148 ;  /* 0x00000094b7127221 */ /* 0x044fe20000010100 */
[C---:B------:R-:W-:Y:S01]  /*2160*/  FADD.FTZ R30, -R183.reuse, R149 ;  /* 0x00000095b71e7221 */ /* 0x040fe20000010100 */
[----:B------:R-:W-:Y:S01]  /*2170*/  FADD.FTZ R150, -R183, R150 ;  /* 0x00000096b7967221 */ /* 0x000fe20000010100 */
[----:B------:R-:W-:Y:S02]  /*2180*/  HADD2.F32 R148, -RZ, R213.H1_H1 ;  /* 0x300000d5ff947230 */ /* 0x000fe40000004100 */
[C---:B------:R-:W-:Y:S01]  /*2190*/  FMUL.FTZ R19, R9.reuse, R18 ;  /* 0x0000001209137220 */ /* 0x040fe20000410000 */
[C---:B------:R-:W-:Y:S01]  /*21a0*/  FMUL.FTZ R30, R9.reuse, R30 ;  /* 0x0000001e091e7220 */ /* 0x040fe20000410000 */
[----:B------:R-:W-:Y:S01]  /*21b0*/  FMUL.FTZ R163, R9, R150 ;  /* 0x0000009609a37220 */ /* 0x000fe20000410000 */
[----:B------:R-:W-:-:S04]  /*21c0*/  FADD.FTZ R204, -R183, R151 ;  /* 0x00000097b7cc7221 */ /* 0x000fc80000010100 */
[----:B------:R-:W-:Y:S01]  /*21d0*/  FMUL.FTZ R204, R9, R204 ;  /* 0x000000cc09cc7220 */ /* 0x000fe20000410000 */
[----:B---3--:R-:W-:Y:S01]  /*21e0*/  FMUL.FTZ R18, R144, R161 ;  /* 0x000000a190127220 */ /* 0x008fe20000410000 */
[----:B------:R-:W-:Y:S02]  /*21f0*/  HADD2.F32 R161, -RZ, R213.H0_H0 ;  /* 0x200000d5ffa17230 */ /* 0x000fe40000004100 */
        /* <DEDUP_REMOVED lines=16> */
[----:B------:R-:W-:-:S02]  /*2300*/  FFMA.FTZ R59, R147, R204, R59 ;  /* 0x000000cc933b7223 */ /* 0x000fc4000001003b */
[----:B------:R-:W-:Y:S01]  /*2310*/  FADD.FTZ R201, R144, R179 ;  /* 0x000000b390c97221 */ /* 0x000fe20000010000 */
[----:B------:R-:W-:Y:S01]  /*2320*/  FFMA.FTZ R190, R204, R179, R145 ;  /* 0x000000b3ccbe7223 */ /* 0x000fe20000010091 */
[----:B0-----:R-:W-:Y:S06]  /*2330*/  BRA `(.L_x_12310) ;  /* 0x0000000400b47947 */ /* 0x001fec0003800000 */
.L_x_12299:
        /* <DEDUP_REMOVED lines=17> */
[C---:B------:R-:W-:Y:S02]  /*2450*/  ISETP.GE.U32.AND P2, PT, R13.reuse, 0x40, PT ;  /* 0x000000400d00780c */ /* 0x040fe40003f46070 */
[C---:B------:R-:W-:Y:S02]  /*2460*/  ISETP.GE.U32.AND P3, PT, R13.reuse, 0x60, PT ;  /* 0x000000600d00780c */ /* 0x040fe40003f66070 */
[C---:B------:R-:W-:Y:S02]  /*2470*/  ISETP.GE.U32.AND P4, PT, R13.reuse, 0x80, PT ;  /* 0x000000800d00780c */ /* 0x040fe40003f86070 */
[----:B------:R-:W-:Y:S02]  /*2480*/  ISETP.GE.U32.AND P5, PT, R13, 0xa0, PT ;  /* 0x000000a00d00780c */ /* 0x000fe40003fa6070 */
[----:B------:R-:W-:-:S03]  /*2490*/  P2R R17, PR, RZ, 0x40 ;  /* 0x00000040ff117803 */ /* 0x000fc60000000000 */
[----:B------:R-:W0:Y:S08]  /*24a0*/  @P6 LDC.64 R144, c[0x0][0x3b0] ;  /* 0x0000ec00ff906b82 */ /* 0x000e300000000a00 */
[----:B------:R-:W1:Y:S08]  /*24b0*/  @P2 LDC.64 R148, c[0x0][0x3b0] ;  /* 0x0000ec00ff942b82 */ /* 0x000e700000000a00 */
[----:B------:R-:W2:Y:S08]  /*24c0*/  @P3 LDC.64 R182, c[0x0][0x3b0] ;  /* 0x0000ec00ffb63b82 */ /* 0x000eb00000000a00 */
[----:B------:R-:W3:Y:S01]  /*24d0*/  @P4 LDC.64 R150, c[0x0][0x3b0] ;  /* 0x0000ec00ff964b82 */ /* 0x000ee20000000a00 */
[C---:B0-----:R-:W-:Y:S01]  /*24e0*/  @P6 IMAD.WIDE.U32 R144, R205.reuse, 0x4, R144 ;  /* 0x00000004cd906825 */ /* 0x041fe200078e0090 */
[----:B------:R-:W-:-:S04]  /*24f0*/  @P6 IADD3 R205, PT, PT, R205, 0x20, RZ ;  /* 0x00000020cdcd6810 */ /* 0x000fc80007ffe0ff */
[----:B------:R0:W5:Y:S02]  /*2500*/  @P6 LDG.E R5, desc[UR6][R144.64] ;  /* 0x0000000690056981 */ /* 0x000164000c1e1900 */
[----:B------:R-:W4:Y:S01]  /*2510*/  @P5 LDC.64 R146, c[0x0][0x3b0] ;  /* 0x0000ec00ff925b82 */ /* 0x000f220000000a00 */
[C---:B-1----:R-:W-:Y:S01]  /*2520*/  @P2 IMAD.WIDE.U32 R148, R205.reuse, 0x4, R148 ;  /* 0x00000004cd942825 */ /* 0x042fe200078e0094 */
[----:B------:R-:W-:-:S04]  /*2530*/  @P2 IADD3 R205, PT, PT, R205, 0x20, RZ ;  /* 0x00000020cdcd2810 */ /* 0x000fc80007ffe0ff */
[----:B------:R0:W5:Y:S01]  /*2540*/  @P2 LDG.E R4, desc[UR6][R148.64] ;  /* 0x0000000694042981 */ /* 0x000162000c1e1900 */
[C---:B--2---:R-:W-:Y:S01]  /*2550*/  @P3 IMAD.WIDE.U32 R182, R205.reuse, 0x4, R182 ;  /* 0x00000004cdb63825 */ /* 0x044fe200078e00b6 */
[----:B------:R-:W-:-:S04]  /*2560*/  @P3 IADD3 R205, PT, PT, R205, 0x20, RZ ;  /* 0x00000020cdcd3810 */ /* 0x000fc80007ffe0ff */
[----:B------:R0:W5:Y:S01]  /*2570*/  @P3 LDG.E R2, desc[UR6][R182.64] ;  /* 0x00000006b6023981 */ /* 0x000162000c1e1900 */
[C---:B---3--:R-:W-:Y:S01]  /*2580*/  @P4 IMAD.WIDE.U32 R150, R205.reuse, 0x4, R150 ;  /* 0x00000004cd964825 */ /* 0x048fe200078e0096 */
[----:B------:R-:W-:-:S04]  /*2590*/  @P4 IADD3 R205, PT, PT, R205, 0x20, RZ ;  /* 0x00000020cdcd4810 */ /* 0x000fc80007ffe0ff */
[----:B------:R0:W5:Y:S01]  /*25a0*/  @P4 LDG.E R0, desc[UR6][R150.64] ;  /* 0x0000000696004981 */ /* 0x000162000c1e1900 */
[----:B----4-:R-:W-:-:S05]  /*25b0*/  @P5 IMAD.WIDE.U32 R146, R205, 0x4, R146 ;  /* 0x00000004cd925825 */ /* 0x010fca00078e0092 */
[----:B------:R0:W5:Y:S01]  /*25c0*/  @P5 LDG.E R14, desc[UR6][R146.64] ;  /* 0x00000006920e5981 */ /* 0x000162000c1e1900 */
[----:B------:R-:W-:Y:S02]  /*25d0*/  ISETP.GE.U32.AND P6, PT, R13, 0xc0, PT ;  /* 0x000000c00d00780c */ /* 0x000fe40003fc6070 */
[----:B------:R-:W-:Y:S02]  /*25e0*/  MOV R201, RZ ;  /* 0x000000ff00c97202 */ /* 0x000fe40000000f00 */
[----:B------:R-:W-:Y:S02]  /*25f0*/  MOV R190, RZ ;  /* 0x000000ff00be7202 */ /* 0x000fe40000000f00 */
[----:B------:R-:W-:Y:S02]  /*2600*/  @P5 IADD3 R205, PT, PT, R205, 0x20, RZ ;  /* 0x00000020cdcd5810 */ /* 0x000fe40007ffe0ff */
[----:B------:R-:W-:-:S05]  /*2610*/  P2R R206, PR, RZ, 0x40 ;  /* 0x00000040ffce7803 */ /* 0x000fca0000000000 */
[----:B0-----:R-:W-:Y:S05]  /*2620*/  @!P6 BRA `(.L_x_12310) ;  /* 0x0000000000f8e947 */ /* 0x001fea0003800000 */
[----:B------:R-:W0:Y:S02]  /*2630*/  LDC.64 R144, c[0x0][0x3b0] ;  /* 0x0000ec00ff907b82 */ /* 0x000e240000000a00 */
[----:B0-----:R-:W-:-:S05]  /*2640*/  IMAD.WIDE.U32 R144, R205, 0x4, R144 ;  /* 0x00000004cd907825 */ /* 0x001fca00078e0090 */
[----:B------:R0:W5:Y:S01]  /*2650*/  LDG.E R16, desc[UR6][R144.64] ;  /* 0x0000000690107981 */ /* 0x000162000c1e1900 */
[----:B------:R-:W-:Y:S05]  /*2660*/  BRA `(.L_x_12310) ;  /* 0x0000000000e87947 */ /* 0x000fea0003800000 */
.L_x_12311:
        /* <DEDUP_REMOVED lines=8> */
[----:B------:R-:W0:Y:S01]  /*26f0*/  @P0 LDC.64 R184, c[0x0][0x438] ;  /* 0x00010e00ffb80b82 */ /* 0x000e220000000a00 */
[----:B------:R-:W-:-:S07]  /*2700*/  P2R R206, PR, RZ, 0x40 ;  /* 0x00000040ffce7803 */ /* 0x000fce0000000000 */
[----:B------:R-:W1:Y:S08]  /*2710*/  @P0 LDC.64 R144, c[0x0][0x3b0] ;  /* 0x0000ec00ff900b82 */ /* 0x000e700000000a00 */
[----:B------:R-:W2:Y:S08]  /*2720*/  @P2 LDC.64 R182, c[0x0][0x438] ;  /* 0x00010e00ffb62b82 */ /* 0x000eb00000000a00 */
[----:B------:R-:W3:Y:S01]  /*2730*/  @P2 LDC.64 R186, c[0x0][0x3b0] ;  /* 0x0000ec00ffba2b82 */ /* 0x000ee20000000a00 */
[C---:B0-----:R-:W-:Y:S01]  /*2740*/  @P0 IMAD.WIDE.U32 R184, R219.reuse, 0x10, R184 ;  /* 0x00000010dbb80825 */ /* 0x041fe200078e00b8 */
[----:B------:R-:W-:-:S04]  /*2750*/  @P0 IADD3 R219, PT, PT, R219, 0x20, RZ ;  /* 0x00000020dbdb0810 */ /* 0x000fc80007ffe0ff */
[----:B------:R-:W5:Y:S02]  /*2760*/  @P0 LDG.E.128 R36, desc[UR6][R184.64] ;  /* 0x00000006b8240981 */ /* 0x000f64000c1e1d00 */
[----:B------:R-:W0:Y:S01]  /*2770*/  @P3 LDC.64 R150, c[0x0][0x438] ;  /* 0x00010e00ff963b82 */ /* 0x000e220000000a00 */
[C---:B-1----:R-:W-:Y:S01]  /*2780*/  @P0 IMAD.WIDE.U32 R144, R205.reuse, 0x4, R144 ;  /* 0x00000004cd900825 */ /* 0x042fe200078e0090 */
[----:B------:R-:W-:-:S04]  /*2790*/  @P0 IADD3 R205, PT, PT, R205, 0x20, RZ ;  /* 0x00000020cdcd0810 */ /* 0x000fc80007ffe0ff */
[----:B------:R-:W5:Y:S02]  /*27a0*/  @P0 LDG.E R5, desc[UR6][R144.64] ;  /* 0x0000000690050981 */ /* 0x000f64000c1e1900 */
[----:B------:R-:W1:Y:S01]  /*27b0*/  @P3 LDC.64 R190, c[0x0][0x3b0] ;  /* 0x0000ec00ffbe3b82 */ /* 0x000e620000000a00 */
[C---:B--2---:R-:W-:Y:S01]  /*27c0*/  @P2 IMAD.WIDE.U32 R182, R219.reuse, 0x10, R182 ;  /* 0x00000010dbb62825 */ /* 0x044fe200078e00b6 */
[----:B------:R-:W-:-:S04]  /*27d0*/  @P2 IADD3 R219, PT, PT, R219, 0x20, RZ ;  /* 0x00000020dbdb2810 */ /* 0x000fc80007ffe0ff */
[----:B------:R-:W5:Y:S02]  /*27e0*/  @P2 LDG.E.128 R116, desc[UR6][R182.64] ;  /* 0x00000006b6742981 */ /* 0x000f64000c1e1d00 */
[----:B------:R-:W2:Y:S01]  /*27f0*/  @P4 LDC.64 R148, c[0x0][0x438] ;  /* 0x00010e00ff944b82 */ /* 0x000ea20000000a00 */
[C---:B---3--:R-:W-:Y:S01]  /*2800*/  @P2 IMAD.WIDE.U32 R186, R205.reuse, 0x4, R186 ;  /* 0x00000004cdba2825 */ /* 0x048fe200078e00ba */
[----:B------:R-:W-:-:S04]  /*2810*/  @P2 IADD3 R205, PT, PT, R205, 0x20, RZ ;  /* 0x00000020cdcd2810 */ /* 0x000fc80007ffe0ff */
[----:B------:R-:W5:Y:S02]  /*2820*/  @P2 LDG.E R4, desc[UR6][R186.64] ;  /* 0x00000006ba042981 */ /* 0x000f64000c1e1900 */
[----:B------:R-:W3:Y:S01]  /*2830*/  @P4 LDC.64 R196, c[0x0][0x3b0] ;  /* 0x0000ec00ffc44b82 */ /* 0x000ee20000000a00 */
[C---:B0-----:R-:W-:Y:S01]  /*2840*/  @P3 IMAD.WIDE.U32 R150, R219.reuse, 0x10, R150 ;  /* 0x00000010db963825 */ /* 0x041fe200078e0096 */
[----:B------:R-:W-:-:S04]  /*2850*/  @P3 IADD3 R219, PT, PT, R219, 0x20, RZ ;  /* 0x00000020dbdb3810 */ /* 0x000fc80007ffe0ff */
[----:B------:R-:W5:Y:S02]  /*2860*/  @P3 LDG.E.128 R120, desc[UR6][R150.64] ;  /* 0x0000000696783981 */ /* 0x000f64000c1e1d00 */
[----:B------:R-:W0:Y:S01]  /*2870*/  @P5 LDC.64 R194, c[0x0][0x438] ;  /* 0x00010e00ffc25b82 */ /* 0x000e220000000a00 */
[C---:B-1----:R-:W-:Y:S01]  /*2880*/  @P3 IMAD.WIDE.U32 R190, R205.reuse, 0x4, R190 ;  /* 0x00000004cdbe3825 */ /* 0x042fe200078e00be */
[----:B------:R-:W-:-:S06]  /*2890*/  @P3 IADD3 R205, PT, PT, R205, 0x20, RZ ;  /* 0x00000020cdcd3810 */ /* 0x000fcc0007ffe0ff */
[----:B------:R-:W1:Y:S01]  /*28a0*/  @P5 LDC.64 R146, c[0x0][0x3b0] ;  /* 0x0000ec00ff925b82 */ /* 0x000e620000000a00 */
[C---:B--2---:R-:W-:Y:S01]  /*28b0*/  @P4 IMAD.WIDE.U32 R148, R219.reuse, 0x10, R148 ;  /* 0x00000010db944825 */ /* 0x044fe200078e0094 */
[----:B------:R-:W-:Y:S01]  /*28c0*/  @P4 IADD3 R219, PT, PT, R219, 0x20, RZ ;  /* 0x00000020dbdb4810 */ /* 0x000fe20007ffe0ff */
[----:B------:R2:W5:Y:S04]  /*28d0*/  @P3 LDG.E R2, desc[UR6][R190.64] ;  /* 0x00000006be023981 */ /* 0x000568000c1e1900 */
[----:B------:R4:W5:Y:S01]  /*28e0*/  @P4 LDG.E.128 R124, desc[UR6][R148.64] ;  /* 0x00000006947c4981 */ /* 0x000962000c1e1d00 */
[----:B------:R-:W2:Y:S01]  /*28f0*/  @P6 LDC.64 R188, c[0x0][0x438] ;  /* 0x00010e00ffbc6b82 */ /* 0x000ea20000000a00 */
[C---:B---3--:R-:W-:Y:S01]  /*2900*/  @P4 IMAD.WIDE.U32 R196, R205.reuse, 0x4, R196 ;  /* 0x00000004cdc44825 */ /* 0x048fe200078e00c4 */
[----:B------:R-:W-:-:S04]  /*2910*/  @P4 IADD3 R205, PT, PT, R205, 0x20, RZ ;  /* 0x00000020cdcd4810 */ /* 0x000fc80007ffe0ff */
[----:B------:R4:W5:Y:S02]  /*2920*/  @P4 LDG.E R0, desc[UR6][R196.64] ;  /* 0x00000006c4004981 */ /* 0x000964000c1e1900 */
[----:B------:R-:W3:Y:S01]  /*2930*/  @P6 LDC.64 R192, c[0x0][0x3b0] ;  /* 0x0000ec00ffc06b82 */ /* 0x000ee20000000a00 */
[C---:B0-----:R-:W-:Y:S01]  /*2940*/  @P5 IMAD.WIDE.U32 R194, R219.reuse, 0x10, R194 ;  /* 0x00000010dbc25825 */ /* 0x041fe200078e00c2 */
[----:B------:R-:W-:-:S04]  /*2950*/  @P5 IADD3 R219, PT, PT, R219, 0x20, RZ ;  /* 0x00000020dbdb5810 */ /* 0x000fc80007ffe0ff */
[----:B------:R4:W5:Y:S01]  /*2960*/  @P5 LDG.E.128 R128, desc[UR6][R194.64] ;  /* 0x00000006c2805981 */ /* 0x000962000c1e1d00 */
[C---:B-1----:R-:W-:Y:S01]  /*2970*/  @P5 IMAD.WIDE.U32 R146, R205.reuse, 0x4, R146 ;  /* 0x00000004cd925825 */ /* 0x042fe200078e0092 */
[----:B------:R-:W-:-:S04]  /*2980*/  @P5 IADD3 R205, PT, PT, R205, 0x20, RZ ;  /* 0x00000020cdcd5810 */ /* 0x000fc80007ffe0ff */
[----:B------:R4:W5:Y:S01]  /*2990*/  @P5 LDG.E R14, desc[UR6][R146.64] ;  /* 0x00000006920e5981 */ /* 0x000962000c1e1900 */
[----:B--2---:R-:W-:-:S05]  /*29a0*/  @P6 IMAD.WIDE.U32 R188, R219, 0x10, R188 ;  /* 0x00000010dbbc6825 */ /* 0x004fca00078e00bc */
[----:B------:R4:W5:Y:S01]  /*29b0*/  @P6 LDG.E.128 R132, desc[UR6][R188.64] ;  /* 0x00000006bc846981 */ /* 0x000962000c1e1d00 */
[----:B---3--:R-:W-:-:S05]  /*29c0*/  @P6 IMAD.WIDE.U32 R192, R205, 0x4, R192 ;  /* 0x00000004cdc06825 */ /* 0x008fca00078e00c0 */
[----:B------:R4:W5:Y:S01]  /*29d0*/  @P6 LDG.E R16, desc[UR6][R192.64] ;  /* 0x00000006c0106981 */ /* 0x000962000c1e1900 */
[----:B------:R-:W-:Y:S02]  /*29e0*/  ISETP.NE.AND P0, PT, R201, RZ, PT ;  /* 0x000000ffc900720c */ /* 0x000fe40003f05270 */
[----:B------:R-:W-:Y:S02]  /*29f0*/  MOV R201, RZ ;  /* 0x000000ff00c97202 */ /* 0x000fe40000000f00 */
[----:B------:R-:W-:-:S09]  /*2a00*/  MOV R190, RZ ;  /* 0x000000ff00be7202 */ /* 0x000fd20000000f00 */
.L_x_12310:
[----:B------:R-:W-:Y:S05]  /*2a10*/  BSYNC.RECONVERGENT B1 ;  /* 0x0000000000017941 */ /* 0x000fea0003800200 */
.L_x_12298:
[----:B------:R-:W-:-:S03]  /*2a20*/  UMOV UR4, 0xffffffff ;  /* 0xffffffff00047882 */ /* 0x000fc60000000000 */
[----:B------:R-:W-:Y:S05]  /*2a30*/  BRA.DIV UR4, `(.L_x_12312) ;  /* 0x0000008604d87947 */ /* 0x000fea000b800000 */
[----:B0-----:R-:W0:Y:S04]  /*2a40*/  SHFL.BFLY PT, R144, R201, 0x1, 0x1f ;  /* 0x0c201f00c9907f89 */ /* 0x001e2800000e0000 */
[----:B------:R-:W1:Y:S01]  /*2a50*/  SHFL.BFLY PT, R145, R190, 0x1, 0x1f ;  /* 0x0c201f00be917f89 */ /* 0x000e6200000e0000 */
[----:B0-----:R-:W-:Y:S01]  /*2a60*/  FADD.FTZ R144, R144, R201 ;  /* 0x000000c990907221 */ /* 0x001fe20000010000 */
[----:B-1----:R-:W-:-:S04]  /*2a70*/  FADD.FTZ R145, R145, R190 ;  /* 0x000000be91917221 */ /* 0x002fc80000010000 */
[----:B----4-:R-:W0:Y:S04]  /*2a80*/  SHFL.BFLY PT, R147, R144, 0x2, 0x1f ;  /* 0x0c401f0090937f89 */ /* 0x010e2800000e0000 */
        /* <DEDUP_REMOVED lines=13> */
.L_x_12533:
[----:B-1----:R-:W-:Y:S01]  /*2b60*/  FADD.FTZ R144, R151, R144 ;  /* 0x0000009097907221 */ /* 0x002fe20000010000 */
[----:B------:R-:W-:Y:S01]  /*2b70*/  ISETP.NE.AND P6, PT, R11, RZ, PT ;  /* 0x000000ff0b00720c */ /* 0x000fe20003fc5270 */
[----:B--2---:R-:W-:Y:S01]  /*2b80*/  FADD.FTZ R145, R150, R145 ;  /* 0x0000009196917221 */ /* 0x004fe20000010000 */
[----:B------:R-:W-:Y:S01]  /*2b90*/  @P1 IADD3 R8, PT, PT, R8, -0x1, RZ ;  /* 0xffffffff08081810 */ /* 0x000fe20007ffe0ff */
[----:B------:R-:W-:Y:S01]  /*2ba0*/  FMUL.FTZ R146, R144, UR14 ;  /* 0x0000000e90927c20 */ /* 0x000fe20008410000 */
[----:B------:R-:W-:Y:S01]  /*2bb0*/  BSSY.RECONVERGENT B1, `(.L_x_12313) ;  /* 0x0000130000017945 */ /* 0x000fe20003800200 */
[----:B------:R-:W-:Y:S02]  /*2bc0*/  FMUL.FTZ R149, R145, UR14 ;  /* 0x0000000e91957c20 */ /* 0x000fe40008410000 */
[----:B------:R-:W-:Y:S01]  /*2bd0*/  @P1 IMAD R8, R8, R15, RZ ;  /* 0x0000000f08081224 */ /* 0x000fe200078e02ff */
[----:B------:R-:W-:Y:S02]  /*2be0*/  FSEL R146, R146, RZ, !P6 ;  /* 0x000000ff92927208 */ /* 0x000fe40007000000 */
[----:B------:R-:W-:Y:S01]  /*2bf0*/  ISETP.NE.AND P6, PT, R17, RZ, PT ;  /* 0x000000ff1100720c */ /* 0x000fe20003fc5270 */
[----:B------:R-:W-:Y:S01]  /*2c00*/  HFMA2 R17, -RZ, RZ, 0, 0 ;  /* 0x00000000ff117431 */ /* 0x000fe200000001ff */
[----:B------:R-:W-:-:S04]  /*2c10*/  @P1 SHF.R.S32.HI R147, RZ, 0x1f, R8 ;  /* 0x0000001fff931819 */ /* 0x000fc80000011408 */
[----:B------:R-:W-:Y:S02]  /*2c20*/  @P1 LEA.HI R8, R147, R8, RZ, 0x2 ;  /* 0x0000000893081211 */ /* 0x000fe400078f10ff */
[----:B------:R-:W-:Y:S02]  /*2c30*/  MOV R147, R6 ;  /* 0x0000000600937202 */ /* 0x000fe40000000f00 */
[----:B------:R-:W-:-:S03]  /*2c40*/  @P1 LEA.HI.SX32 R17, R8, R7, 0x1e ;  /* 0x0000000708111211 */ /* 0x000fc600078ff2ff */
[----:B------:R-:W-:Y:S05]  /*2c50*/  @!P6 BRA `(.L_x_12314) ;  /* 0x000000100094e947 */ /* 0x000fea0003800000 */
[----:B------:R-:W-:Y:S04]  /*2c60*/  BSSY.RECONVERGENT B2, `(.L_x_12315) ;  /* 0x0000005000027945 */ /* 0x000fe80003800200 */
[----:B------:R-:W-:Y:S05]  /*2c70*/  @!P1 BRA `(.L_x_12316) ;  /* 0x00000000000c9947 */ /* 0x000fea0003800000 */
[----:B------:R-:W1:Y:S02]  /*2c80*/  LDC.64 R6, c[0x0][0x390] ;  /* 0x0000e400ff067b82 */ /* 0x000e640000000a00 */
[----:B-1----:R-:W-:-:S05]  /*2c90*/  IMAD.WIDE.U32 R6, R17, 0x10, R6 ;  /* 0x0000001011067825 */ /* 0x002fca00078e0006 */
[----:B------:R1:W5:Y:S02]  /*2ca0*/  LDG.E.128 R136, desc[UR6][R6.64] ;  /* 0x0000000606887981 */ /* 0x000364000c1e1d00 */
.L_x_12316:
[----:B------:R-:W-:Y:S05]  /*2cb0*/  BSYNC.RECONVERGENT B2 ;  /* 0x0000000000027941 */ /* 0x000fea0003800200 */
.L_x_12315:
        /* <DEDUP_REMOVED lines=11> */
[----:B-1----:R-:W-:Y:S01]  /*2d70*/  FFMA.FTZ R7, R3, R149, R146 ;  /* 0x0000009503077223 */ /* 0x002fe20000010092 */
[----:B------:R-:W-:Y:S01]  /*2d80*/  ISETP.GT.AND P6, PT, R10, RZ, PT ;  /* 0x000000ff0a00720c */ /* 0x000fe20003fc4270 */
[----:B------:R-:W-:Y:S02]  /*2d90*/  HFMA2 R140, -RZ, RZ, 0, 0 ;  /* 0x00000000ff8c7431 */ /* 0x000fe400000001ff */
[----:B------:R-:W-:-:S04]  /*2da0*/  FADD.FTZ R6, R154, -R7 ;  /* 0x800000079a067221 */ /* 0x000fc80000010000 */
[----:B------:R-:W-:-:S05]  /*2db0*/  FMUL.FTZ R6, R9, R6 ;  /* 0x0000000609067220 */ /* 0x000fca0000410000 */
[----:B------:R-:W-:Y:S02]  /*2dc0*/  FSEL R6, R6, RZ, P6 ;  /* 0x000000ff06067208 */ /* 0x000fe40003000000 */
[----:B-----5:R-:W-:-:S03]  /*2dd0*/  LOP3.LUT P6, RZ, R5, 0xff, RZ, 0xc0, !PT ;  /* 0x000000ff05ff7812 */ /* 0x020fc600078cc0ff */
[----:B------:R-:W-:-:S04]  /*2de0*/  FMUL.FTZ R6, R6, UR9 ;  /* 0x0000000906067c20 */ /* 0x000fc80008410000 */
[----:B0-----:R-:W-:-:S04]  /*2df0*/  FMUL.FTZ R151, R6, UR8 ;  /* 0x0000000806977c20 */ /* 0x001fc80008410000 */
[----:B------:R-:W-:Y:S02]  /*2e00*/  FMUL.FTZ R6, R136, R151 ;  /* 0x0000009788067220 */ /* 0x000fe40000410000 */
[----:B------:R-:W-:-:S03]  /*2e10*/  @P6 HADD2.F32 R8, -RZ, R164.H0_H0 ;  /* 0x200000a4ff086230 */ /* 0x000fc60000004100 */
[----:B------:R-:W-:Y:S02]  /*2e20*/  FSEL R7, R6, RZ, P6 ;  /* 0x000000ff06077208 */ /* 0x000fe40003000000 */
[----:B------:R-:W-:-:S03]  /*2e30*/  @P6 FMUL.FTZ R140, R151, R8 ;  /* 0x00000008978c6220 */ /* 0x000fc60000410000 */
[----:B------:R-:W-:-:S07]  /*2e40*/  FADD.FTZ R84, R84, R7 ;  /* 0x0000000754547221 */ /* 0x000fce0000010000 */
.L_x_12321:
[----:B------:R-:W-:Y:S05]  /*2e50*/  BSYNC.RECONVERGENT B3 ;  /* 0x0000000000037941 */ /* 0x000fea0003800200 */
.L_x_12320:
[----:B------:R-:W-:Y:S04]  /*2e60*/  BSSY.RECONVERGENT B3, `(.L_x_12322) ;  /* 0x0000010000037945 */ /* 0x000fe80003800200 */
[----:B------:R-:W-:Y:S05]  /*2e70*/  @!P1 BRA `(.L_x_12323) ;  /* 0x0000000000389947 */ /* 0x000fea0003800000 */
[----:B-1----:R-:W-:Y:S01]  /*2e80*/  FFMA.FTZ R7, R162, R149, R146 ;  /* 0x00000095a2077223 */ /* 0x002fe20000010092 */
[----:B------:R-:W-:Y:S02]  /*2e90*/  ISETP.GT.AND P6, PT, R10, RZ, PT ;  /* 0x000000ff0a00720c */ /* 0x000fe40003fc4270 */
[----:B------:R-:W-:Y:S01]  /*2ea0*/  MOV R141, RZ ;  /* 0x000000ff008d7202 */ /* 0x000fe20000000f00 */
[----:B------:R-:W-:-:S04]  /*2eb0*/  FADD.FTZ R6, R160, -R7 ;  /* 0x80000007a0067221 */ /* 0x000fc80000010000 */
[----:B------:R-:W-:-:S05]  /*2ec0*/  FMUL.FTZ R6, R9, R6 ;  /* 0x0000000609067220 */ /* 0x000fca0000410000 */
[----:B------:R-:W-:Y:S02]  /*2ed0*/  FSEL R6, R6, RZ, P6 ;  /* 0x000000ff06067208 */ /* 0x000fe40003000000 */
[----:B-----5:R-:W-:-:S03]  /*2ee0*/  LOP3.LUT P6, RZ, R5, 0xff00, RZ, 0xc0, !PT ;  /* 0x0000ff0005ff7812 */ /* 0x020fc600078cc0ff */
[----:B------:R-:W-:-:S04]  /*2ef0*/  FMUL.FTZ R6, R6, UR9 ;  /* 0x0000000906067c20 */ /* 0x000fc80008410000 */
[----:B------:R-:W-:-:S04]  /*2f00*/  FMUL.FTZ R8, R6, UR8 ;  /* 0x0000000806087c20 */ /* 0x000fc80008410000 */
[----:B------:R-:W-:Y:S02]  /*2f10*/  FMUL.FTZ R6, R137, R8 ;  /* 0x0000000889067220 */ /* 0x000fe40000410000 */
[----:B------:R-:W-:-:S03]  /*2f20*/  @P6 HADD2.F32 R7, -RZ, R225.H0_H0 ;  /* 0x200000e1ff076230 */ /* 0x000fc60000004100 */
[----:B------:R-:W-:Y:S02]  /*2f30*/  FSEL R6, R6, RZ, P6 ;  /* 0x000000ff06067208 */ /* 0x000fe40003000000 */
[----:B------:R-:W-:-:S03]  /*2f40*/  @P6 FMUL.FTZ R141, R8, R7 ;  /* 0x00000007088d6220 */ /* 0x000fc60000410000 */
[----:B------:R-:W-:-:S07]  /*2f50*/  FADD.FTZ R85, R85, R6 ;  /* 0x0000000655557221 */ /* 0x000fce0000010000 */
.L_x_12323:
[----:B------:R-:W-:Y:S05]  /*2f60*/  BSYNC.RECONVERGENT B3 ;  /* 0x0000000000037941 */ /* 0x000fea0003800200 */
.L_x_12322:
        /* <DEDUP_REMOVED lines=16> */
.L_x_12325:
[----:B------:R-:W-:Y:S05]  /*3070*/  BSYNC.RECONVERGENT B3 ;  /* 0x0000000000037941 */ /* 0x000fea0003800200 */
.L_x_12324:
[----:B------:R-:W-:Y:S05]  /*3080*/  @!P1 BRA `(.L_x_12326) ;  /* 0x0000000c005c9947 */ /* 0x000fea0003800000 */
[----:B-1----:R-:W-:Y:S01]  /*3090*/  FFMA.FTZ R6, R178, R149, R146 ;  /* 0x00000095b2067223 */ /* 0x002fe20000010092 */
[----:B------:R-:W-:Y:S02]  /*30a0*/  ISETP.GT.AND P6, PT, R10, RZ, PT ;  /* 0x000000ff0a00720c */ /* 0x000fe40003fc4270 */
[----:B------:R-:W-:Y:S01]  /*30b0*/  MOV R143, RZ ;  /* 0x000000ff008f7202 */ /* 0x000fe20000000f00 */
[----:B------:R-:W-:-:S04]  /*30c0*/  FADD.FTZ R6, R169, -R6 ;  /* 0x80000006a9067221 */ /* 0x000fc80000010000 */
[----:B------:R-:W-:-:S05]  /*30d0*/  FMUL.FTZ R6, R9, R6 ;  /* 0x0000000609067220 */ /* 0x000fca0000410000 */
[----:B------:R-:W-:Y:S02]  /*30e0*/  FSEL R6, R6, RZ, P6 ;  /* 0x000000ff06067208 */ /* 0x000fe40003000000 */
[----:B-----5:R-:W-:-:S03]  /*30f0*/  ISETP.GE.U32.AND P6, PT, R5, 0x1000000, PT ;  /* 0x010000000500780c */ /* 0x020fc60003fc6070 */
[----:B------:R-:W-:-:S04]  /*3100*/  FMUL.FTZ R6, R6, UR9 ;  /* 0x0000000906067c20 */ /* 0x000fc80008410000 */
[----:B------:R-:W-:-:S04]  /*3110*/  FMUL.FTZ R8, R6, UR8 ;  /* 0x0000000806087c20 */ /* 0x000fc80008410000 */
[----:B------:R-:W-:-:S05]  /*3120*/  FMUL.FTZ R6, R139, R8 ;  /* 0x000000088b067220 */ /* 0x000fca0000410000 */
[----:B------:R-:W-:-:S05]  /*3130*/  FSEL R6, R6, RZ, P6 ;  /* 0x000000ff06067208 */ /* 0x000fca0003000000 */
[----:B------:R-:W-:Y:S01]  /*3140*/  FADD.FTZ R87, R87, R6 ;  /* 0x0000000657577221 */ /* 0x000fe20000010000 */
[----:B------:R-:W-:Y:S06]  /*3150*/  @!P6 BRA `(.L_x_12326) ;  /* 0x0000000c0028e947 */ /* 0x000fec0003800000 */
[----:B------:R-:W-:-:S05]  /*3160*/  HADD2.F32 R143, -RZ, R225.H1_H1 ;  /* 0x300000e1ff8f7230 */ /* 0x000fca0000004100 */
[----:B------:R-:W-:Y:S01]  /*3170*/  FMUL.FTZ R143, R8, R143 ;  /* 0x0000008f088f7220 */ /* 0x000fe20000410000 */
[----:B------:R-:W-:Y:S06]  /*3180*/  BRA `(.L_x_12326) ;  /* 0x0000000c001c7947 */ /* 0x000fec0003800000 */
.L_x_12319:
[-CC-:B------:R-:W-:Y:S01]  /*3190*/  FFMA.FTZ R115, R159, R149.reuse, R146.reuse ;  /* 0x000000959f737223 */ /* 0x180fe20000010092 */
[-CC-:B------:R-:W-:Y:S01]  /*31a0*/  FFMA.FTZ R114, R178, R149.reuse, R146.reuse ;  /* 0x00000095b2727223 */ /* 0x180fe20000010092 */
[-CC-:B-1----:R-:W-:Y:S01]  /*31b0*/  FFMA.FTZ R7, R3, R149.reuse, R146.reuse ;  /* 0x0000009503077223 */ /* 0x182fe20000010092 */
        /* <DEDUP_REMOVED lines=10> */
[----:B------:R-:W-:Y:S01]  /*3260*/  FSEL R115, R112, RZ, P6 ;  /* 0x000000ff70737208 */ /* 0x000fe20003000000 */
[----:B------:R-:W-:Y:S01]  /*3270*/  BSSY.RECONVERGENT B3, `(.L_x_12327) ;  /* 0x000000f000037945 */ /* 0x000fe20003800200 */
[----:B0-----:R-:W-:-:S02]  /*3280*/  FSEL R150, R114, RZ, P6 ;  /* 0x000000ff72967208 */ /* 0x001fc40003000000 */
[----:B------:R-:W-:Y:S02]  /*3290*/  FSEL R112, R6, RZ, P6 ;  /* 0x000000ff06707208 */ /* 0x000fe40003000000 */
[----:B------:R-:W-:Y:S02]  /*32a0*/  FSEL R8, R8, RZ, P6 ;  /* 0x000000ff08087208 */ /* 0x000fe40003000000 */
[----:B------:R-:W-:Y:S01]  /*32b0*/  MOV R114, R115 ;  /* 0x0000007300727202 */ /* 0x000fe20000000f00 */
[----:B------:R-:W-:Y:S06]  /*32c0*/  @!P1 BRA `(.L_x_12328) ;  /* 0x0000000000249947 */ /* 0x000fec0003800000 */
[----:B------:R-:W-:Y:S01]  /*32d0*/  FMUL.FTZ R6, R112, UR9 ;  /* 0x0000000970067c20 */ /* 0x000fe20008410000 */
[----:B-----5:R-:W-:Y:S01]  /*32e0*/  LOP3.LUT P6, RZ, R5, 0xff, RZ, 0xc0, !PT ;  /* 0x000000ff05ff7812 */ /* 0x020fe200078cc0ff */
[----:B------:R-:W-:Y:S02]  /*32f0*/  HFMA2 R140, -RZ, RZ, 0, 0 ;  /* 0x00000000ff8c7431 */ /* 0x000fe400000001ff */
[----:B------:R-:W-:-:S04]  /*3300*/  FMUL.FTZ R113, R6, UR8 ;  /* 0x0000000806717c20 */ /* 0x000fc80008410000 */
[----:B------:R-:W-:-:S05]  /*3310*/  FMUL.FTZ R6, R136, R113 ;  /* 0x0000007188067220 */ /* 0x000fca0000410000 */
[----:B------:R-:W-:Y:S01]  /*3320*/  FSEL R7, R6, RZ, P6 ;  /* 0x000000ff06077208 */ /* 0x000fe20003000000 */
[----:B------:R-:W-:-:S04]  /*3330*/  @P6 HADD2.F32 R148, -RZ, R164.H0_H0 ;  /* 0x200000a4ff946230 */ /* 0x000fc80000004100 */
[----:B------:R-:W-:Y:S01]  /*3340*/  FADD.FTZ R84, R84, R7 ;  /* 0x0000000754547221 */ /* 0x000fe20000010000 */
[----:B------:R-:W-:-:S07]  /*3350*/  @P6 FMUL.FTZ R140, R148, R113 ;  /* 0x00000071948c6220 */ /* 0x000fce0000410000 */
.L_x_12328:
[----:B------:R-:W-:Y:S05]  /*3360*/  BSYNC.RECONVERGENT B3 ;  /* 0x0000000000037941 */ /* 0x000fea0003800200 */
.L_x_12327:
[----:B------:R-:W-:Y:S04]  /*3370*/  BSSY.RECONVERGENT B3, `(.L_x_12329) ;  /* 0x000000b000037945 */ /* 0x000fe80003800200 */
[----:B------:R-:W-:Y:S05]  /*3380*/  @!P1 BRA `(.L_x_12330) ;  /* 0x0000000000249947 */ /* 0x000fea0003800000 */
[----:B------:R-:W-:Y:S01]  /*3390*/  FMUL.FTZ R6, R8, UR9 ;  /* 0x0000000908067c20 */ /* 0x000fe20008410000 */
[----:B-----5:R-:W-:Y:S02]  /*33a0*/  LOP3.LUT P6, RZ, R5, 0xff00, RZ, 0xc0, !PT ;  /* 0x0000ff0005ff7812 */ /* 0x020fe400078cc0ff */
[----:B------:R-:W-:Y:S01]  /*33b0*/  MOV R141, RZ ;  /* 0x000000ff008d7202 */ /* 0x000fe20000000f00 */
[----:B------:R-:W-:-:S04]  /*33c0*/  FMUL.FTZ R148, R6, UR8 ;  /* 0x0000000806947c20 */ /* 0x000fc80008410000 */
[----:B------:R-:W-:-:S05]  /*33d0*/  FMUL.FTZ R6, R137, R148 ;  /* 0x0000009489067220 */ /* 0x000fca0000410000 */
[----:B------:R-:W-:Y:S01]  /*33e0*/  FSEL R6, R6, RZ, P6 ;  /* 0x000000ff06067208 */ /* 0x000fe20003000000 */
[----:B------:R-:W-:-:S04]  /*33f0*/  @P6 HADD2.F32 R7, -RZ, R225.H0_H0 ;  /* 0x200000e1ff076230 */ /* 0x000fc80000004100 */
[----:B------:R-:W-:Y:S01]  /*3400*/  FADD.FTZ R85, R85, R6 ;  /* 0x0000000655557221 */ /* 0x000fe20000010000 */
[----:B------:R-:W-:-:S07]  /*3410*/  @P6 FMUL.FTZ R141, R7, R148 ;  /* 0x00000094078d6220 */ /* 0x000fce0000410000 */
.L_x_12330:
[----:B------:R-:W-:Y:S05]  /*3420*/  BSYNC.RECONVERGENT B3 ;  /* 0x0000000000037941 */ /* 0x000fea0003800200 */
.L_x_12329:
[----:B------:R-:W-:Y:S04]  /*3430*/  BSSY.RECONVERGENT B3, `(.L_x_12331) ;  /* 0x000000b000037945 */ /* 0x000fe80003800200 */
[----:B------:R-:W-:Y:S05]  /*3440*/  @!P1 BRA `(.L_x_12332) ;  /* 0x0000000000249947 */ /* 0x000fea0003800000 */
        /* <DEDUP_REMOVED lines=9> */
.L_x_12332:
[----:B------:R-:W-:Y:S05]  /*34e0*/  BSYNC.RECONVERGENT B3 ;  /* 0x0000000000037941 */ /* 0x000fea0003800200 */
.L_x_12331:
[----:B------:R-:W-:Y:S02]  /*34f0*/  MOV R113, R8 ;  /* 0x0000000800717202 */ /* 0x000fe40000000f00 */
[----:B------:R-:W-:Y:S01]  /*3500*/  MOV R115, R150 ;  /* 0x0000009600737202 */ /* 0x000fe20000000f00 */
[----:B------:R-:W-:Y:S06]  /*3510*/  @!P1 BRA `(.L_x_12326) ;  /* 0x0000000800389947 */ /* 0x000fec0003800000 */
[----:B------:R-:W-:Y:S01]  /*3520*/  FMUL.FTZ R6, R150, UR9 ;  /* 0x0000000996067c20 */ /* 0x000fe20008410000 */
[----:B-----5:R-:W-:Y:S01]  /*3530*/  ISETP.GE.U32.AND P6, PT, R5, 0x1000000, PT ;  /* 0x010000000500780c */ /* 0x020fe20003fc6070 */
[----:B------:R-:W-:Y:S02]  /*3540*/  HFMA2 R143, -RZ, RZ, 0, 0 ;  /* 0x00000000ff8f7431 */ /* 0x000fe400000001ff */
        /* <DEDUP_REMOVED lines=8> */
.L_x_12318:
[----:B------:R-:W-:Y:S02]  /*35d0*/  MOV R144, UR12 ;  /* 0x0000000c00907c02 */ /* 0x000fe40008000f00 */
[----:B------:R-:W-:Y:S02]  /*35e0*/  MOV R145, UR13 ;  /* 0x0000000d00917c02 */ /* 0x000fe40008000f00 */
[----:B------:R-:W-:-:S04]  /*35f0*/  ISETP.NE.U32.AND P6, PT, R144, RZ, PT ;  /* 0x000000ff9000720c */ /* 0x000fc80003fc5070 */
[----:B------:R-:W-:-:S13]  /*3600*/  ISETP.NE.AND.EX P6, PT, R145, RZ, PT, P6 ;  /* 0x000000ff9100720c */ /* 0x000fda0003fc5360 */
[----:B------:R-:W-:Y:S05]  /*3610*/  @P6 BRA `(.L_x_12333) ;  /* 0x0000000400006947 */ /* 0x000fea0003800000 */
[----:B------:R-:W-:Y:S04]  /*3620*/  BSSY.RECONVERGENT B3, `(.L_x_12334) ;  /* 0x000000f000037945 */ /* 0x000fe80003800200 */
[----:B------:R-:W-:Y:S05]  /*3630*/  @!P1 BRA `(.L_x_12335) ;  /* 0x0000000000349947 */ /* 0x000fea0003800000 */
[----:B-1----:R-:W-:Y:S01]  /*3640*/  @P0 FFMA.FTZ R7, R3, R149, R146 ;  /* 0x0000009503070223 */ /* 0x002fe20000010092 */
[----:B-----5:R-:W-:Y:S01]  /*3650*/  MOV R6, R36 ;  /* 0x0000002400067202 */ /* 0x020fe20000000f00 */
[----:B------:R-:W-:Y:S01]  /*3660*/  HFMA2 R140, -RZ, RZ, 0, 0 ;  /* 0x00000000ff8c7431 */ /* 0x000fe200000001ff */
[----:B------:R-:W-:Y:S01]  /*3670*/  LOP3.LUT P6, RZ, R5, 0xff, RZ, 0xc0, !PT ;  /* 0x000000ff05ff7812 */ /* 0x000fe200078cc0ff */
[----:B------:R-:W-:-:S04]  /*3680*/  @P0 FADD.FTZ R7, R154, -R7 ;  /* 0x800000079a070221 */ /* 0x000fc80000010000 */
[----:B------:R-:W-:-:S04]  /*3690*/  @P0 FFMA.FTZ R6, R9, R7, R36 ;  /* 0x0000000709060223 */ /* 0x000fc80000010024 */
[----:B------:R-:W-:-:S04]  /*36a0*/  FMUL.FTZ R6, R6, UR9 ;  /* 0x0000000906067c20 */ /* 0x000fc80008410000 */
[----:B0-----:R-:W-:Y:S01]  /*36b0*/  FMUL.FTZ R151, R6, UR8 ;  /* 0x0000000806977c20 */ /* 0x001fe20008410000 */
[----:B------:R-:W-:-:S03]  /*36c0*/  @P6 HADD2.F32 R8, -RZ, R164.H0_H0 ;  /* 0x200000a4ff086230 */ /* 0x000fc60000004100 */
[-C--:B------:R-:W-:Y:S02]  /*36d0*/  FMUL.FTZ R6, R136, R151.reuse ;  /* 0x0000009788067220 */ /* 0x080fe40000410000 */
[----:B------:R-:W-:-:S03]  /*36e0*/  @P6 FMUL.FTZ R140, R8, R151 ;  /* 0x00000097088c6220 */ /* 0x000fc60000410000 */
[----:B------:R-:W-:-:S05]  /*36f0*/  FSEL R7, R6, RZ, P6 ;  /* 0x000000ff06077208 */ /* 0x000fca0003000000 */
[----:B------:R-:W-:-:S07]  /*3700*/  FADD.FTZ R84, R84, R7 ;  /* 0x0000000754547221 */ /* 0x000fce0000010000 */
.L_x_12335:
[----:B------:R-:W-:Y:S05]  /*3710*/  BSYNC.RECONVERGENT B3 ;  /* 0x0000000000037941 */ /* 0x000fea0003800200 */
.L_x_12334:
        /* <DEDUP_REMOVED lines=9> */
[----:B------:R-:W-:Y:S01]  /*37b0*/  FMUL.FTZ R8, R6, UR8 ;  /* 0x0000000806087c20 */ /* 0x000fe20008410000 */
[----:B------:R-:W-:-:S03]  /*37c0*/  @P6 HADD2.F32 R7, -RZ, R225.H0_H0 ;  /* 0x200000e1ff076230 */ /* 0x000fc60000004100 */
[-C--:B------:R-:W-:Y:S02]  /*37d0*/  FMUL.FTZ R6, R137, R8.reuse ;  /* 0x0000000889067220 */ /* 0x080fe40000410000 */
[----:B------:R-:W-:-:S03]  /*37e0*/  @P6 FMUL.FTZ R141, R7, R8 ;  /* 0x00000008078d6220 */ /* 0x000fc60000410000 */
[----:B------:R-:W-:-:S05]  /*37f0*/  FSEL R6, R6, RZ, P6 ;  /* 0x000000ff06067208 */ /* 0x000fca0003000000 */
[----:B------:R-:W-:-:S07]  /*3800*/  FADD.FTZ R85, R85, R6 ;  /* 0x0000000655557221 */ /* 0x000fce0000010000 */
.L_x_12337:
[----:B------:R-:W-:Y:S05]  /*3810*/  BSYNC.RECONVERGENT B3 ;  /* 0x0000000000037941 */ /* 0x000fea0003800200 */
.L_x_12336:
        /* <DEDUP_REMOVED lines=15> */
.L_x_12339:
[----:B------:R-:W-:Y:S05]  /*3910*/  BSYNC.RECONVERGENT B3 ;  /* 0x0000000000037941 */ /* 0x000fea0003800200 */
.L_x_12338:
[----:B------:R-:W-:Y:S05]  /*3920*/  @!P1 BRA `(.L_x_12326) ;  /* 0x0000000400349947 */ /* 0x000fea0003800000 */
[----:B------:R-:W-:Y:S01]  /*3930*/  @P0 FFMA.FTZ R8, R178, R149, R146 ;  /* 0x00000095b2080223 */ /* 0x000fe20000010092 */
[----:B-1---5:R-:W-:Y:S01]  /*3940*/  MOV R6, R39 ;  /* 0x0000002700067202 */ /* 0x022fe20000000f00 */
[----:B------:R-:W-:Y:S01]  /*3950*/  HFMA2 R143, -RZ, RZ, 0, 0 ;  /* 0x00000000ff8f7431 */ /* 0x000fe200000001ff */
[----:B------:R-:W-:Y:S01]  /*3960*/  ISETP.GE.U32.AND P6, PT, R5, 0x1000000, PT ;  /* 0x010000000500780c */ /* 0x000fe20003fc6070 */
[----:B------:R-:W-:-:S04]  /*3970*/  @P0 FADD.FTZ R8, R169, -R8 ;  /* 0x80000008a9080221 */ /* 0x000fc80000010000 */
[----:B------:R-:W-:-:S04]  /*3980*/  @P0 FFMA.FTZ R6, R9, R8, R39 ;  /* 0x0000000809060223 */ /* 0x000fc80000010027 */
        /* <DEDUP_REMOVED lines=9> */
.L_x_12333:
[-CC-:B-1----:R-:W-:Y:S01]  /*3a20*/  @P0 FFMA.FTZ R7, R159, R149.reuse, R146.reuse ;  /* 0x000000959f070223 */ /* 0x182fe20000010092 */
[-CC-:B0-----:R-:W-:Y:S01]  /*3a30*/  @P0 FFMA.FTZ R151, R162, R149.reuse, R146.reuse ;  /* 0x00000095a2970223 */ /* 0x181fe20000010092 */
[-CC-:B------:R-:W-:Y:S01]  /*3a40*/  @P0 FFMA.FTZ R8, R178, R149.reuse, R146.reuse ;  /* 0x00000095b2080223 */ /* 0x180fe20000010092 */
[----:B-----5:R-:W-:Y:S01]  /*3a50*/  MOV R114, R38 ;  /* 0x0000002600727202 */ /* 0x020fe20000000f00 */
[----:B------:R-:W-:Y:S01]  /*3a60*/  @P0 FADD.FTZ R6, R168, -R7 ;  /* 0x80000007a8060221 */ /* 0x000fe20000010000 */
[----:B------:R-:W-:Y:S01]  /*3a70*/  @P0 FFMA.FTZ R7, R3, R149, R146 ;  /* 0x0000009503070223 */ /* 0x000fe20000010092 */
[----:B------:R-:W-:Y:S01]  /*3a80*/  @P0 FADD.FTZ R8, R169, -R8 ;  /* 0x80000008a9080221 */ /* 0x000fe20000010000 */
[----:B------:R-:W-:Y:S01]  /*3a90*/  BSSY.RECONVERGENT B3, `(.L_x_12340) ;  /* 0x0000014000037945 */ /* 0x000fe20003800200 */
[----:B------:R-:W-:Y:S01]  /*3aa0*/  @P0 FFMA.FTZ R114, R9, R6, R38 ;  /* 0x0000000609720223 */ /* 0x000fe20000010026 */
[----:B------:R-:W-:Y:S01]  /*3ab0*/  @P0 FADD.FTZ R6, R160, -R151 ;  /* 0x80000097a0060221 */ /* 0x000fe20000010000 */
[----:B------:R-:W-:Y:S01]  /*3ac0*/  @P0 FADD.FTZ R7, R154, -R7 ;  /* 0x800000079a070221 */ /* 0x000fe20000010000 */
[----:B------:R-:W-:-:S02]  /*3ad0*/  MOV R113, R37 ;  /* 0x0000002500717202 */ /* 0x000fc40000000f00 */
[----:B------:R-:W-:Y:S01]  /*3ae0*/  MOV R115, R39 ;  /* 0x0000002700737202 */ /* 0x000fe20000000f00 */
[C---:B------:R-:W-:Y:S01]  /*3af0*/  @P0 FFMA.FTZ R113, R9.reuse, R6, R37 ;  /* 0x0000000609710223 */ /* 0x040fe20000010025 */
[----:B------:R-:W-:Y:S01]  /*3b00*/  MOV R112, R36 ;  /* 0x0000002400707202 */ /* 0x000fe20000000f00 */
[C---:B------:R-:W-:Y:S01]  /*3b10*/  @P0 FFMA.FTZ R115, R9.reuse, R8, R39 ;  /* 0x0000000809730223 */ /* 0x040fe20000010027 */
[----:B------:R-:W-:Y:S01]  /*3b20*/  @P0 FFMA.FTZ R112, R9, R7, R36 ;  /* 0x0000000709700223 */ /* 0x000fe20000010024 */
[----:B------:R-:W-:Y:S06]  /*3b30*/  @!P1 BRA `(.L_x_12341) ;  /* 0x0000000000249947 */ /* 0x000fec0003800000 */
[----:B------:R-:W-:Y:S01]  /*3b40*/  FMUL.FTZ R6, R112, UR9 ;  /* 0x0000000970067c20 */ /* 0x000fe20008410000 */
[----:B------:R-:W-:Y:S01]  /*3b50*/  LOP3.LUT P6, RZ, R5, 0xff, RZ, 0xc0, !PT ;  /* 0x000000ff05ff7812 */ /* 0x000fe200078cc0ff */
[----:B------:R-:W-:Y:S02]  /*3b60*/  HFMA2 R140, -RZ, RZ, 0, 0 ;  /* 0x00000000ff8c7431 */ /* 0x000fe400000001ff */
[----:B------:R-:W-:-:S04]  /*3b70*/  FMUL.FTZ R151, R6, UR8 ;  /* 0x0000000806977c20 */ /* 0x000fc80008410000 */
[----:B------:R-:W-:-:S05]  /*3b80*/  FMUL.FTZ R6, R136, R151 ;  /* 0x0000009788067220 */ /* 0x000fca0000410000 */
[----:B------:R-:W-:Y:S01]  /*3b90*/  FSEL R7, R6, RZ, P6 ;  /* 0x000000ff06077208 */ /* 0x000fe20003000000 */
[----:B------:R-:W-:-:S04]  /*3ba0*/  @P6 HADD2.F32 R8, -RZ, R164.H0_H0 ;  /* 0x200000a4ff086230 */ /* 0x000fc80000004100 */
[----:B------:R-:W-:Y:S01]  /*3bb0*/  FADD.FTZ R84, R84, R7 ;  /* 0x0000000754547221 */ /* 0x000fe20000010000 */
[----:B------:R-:W-:-:S07]  /*3bc0*/  @P6 FMUL.FTZ R140, R8, R151 ;  /* 0x00000097088c6220 */ /* 0x000fce0000410000 */
.L_x_12341:
[----:B------:R-:W-:Y:S05]  /*3bd0*/  BSYNC.RECONVERGENT B3 ;  /* 0x0000000000037941 */ /* 0x000fea0003800200 */
.L_x_12340:
[----:B------:R-:W-:Y:S04]  /*3be0*/  BSSY.RECONVERGENT B3, `(.L_x_12342) ;  /* 0x000000b000037945 */ /* 0x000fe80003800200 */
[----:B------:R-:W-:Y:S05]  /*3bf0*/  @!P1 BRA `(.L_x_12343) ;  /* 0x0000000000249947 */ /* 0x000fea0003800000 */
[----:B------:R-:W-:Y:S01]  /*3c00*/  FMUL.FTZ R6, R113, UR9 ;  /* 0x0000000971067c20 */ /* 0x000fe20008410000 */
[----:B------:R-:W-:Y:S02]  /*3c10*/  LOP3.LUT P6, RZ, R5, 0xff00, RZ, 0xc0, !PT ;  /* 0x0000ff0005ff7812 */ /* 0x000fe400078cc0ff */
[----:B------:R-:W-:Y:S01]  /*3c20*/  MOV R141, RZ ;  /* 0x000000ff008d7202 */ /* 0x000fe20000000f00 */
[----:B------:R-:W-:-:S04]  /*3c30*/  FMUL.FTZ R8, R6, UR8 ;  /* 0x0000000806087c20 */ /* 0x000fc80008410000 */
[----:B------:R-:W-:-:S05]  /*3c40*/  FMUL.FTZ R6, R137, R8 ;  /* 0x0000000889067220 */ /* 0x000fca0000410000 */
[----:B------:R-:W-:Y:S01]  /*3c50*/  FSEL R6, R6, RZ, P6 ;  /* 0x000000ff06067208 */ /* 0x000fe20003000000 */
[----:B------:R-:W-:-:S04]  /*3c60*/  @P6 HADD2.F32 R7, -RZ, R225.H0_H0 ;  /* 0x200000e1ff076230 */ /* 0x000fc80000004100 */
[----:B------:R-:W-:Y:S01]  /*3c70*/  FADD.FTZ R85, R85, R6 ;  /* 0x0000000655557221 */ /* 0x000fe20000010000 */
[----:B------:R-:W-:-:S07]  /*3c80*/  @P6 FMUL.FTZ R141, R7, R8 ;  /* 0x00000008078d6220 */ /* 0x000fce0000410000 */
.L_x_12343:
[----:B------:R-:W-:Y:S05]  /*3c90*/  BSYNC.RECONVERGENT B3 ;  /* 0x0000000000037941 */ /* 0x000fea0003800200 */
.L_x_12342:
[----:B------:R-:W-:Y:S04]  /*3ca0*/  BSSY.RECONVERGENT B3, `(.L_x_12344) ;  /* 0x000000b000037945 */ /* 0x000fe80003800200 */
[----:B------:R-:W-:Y:S05]  /*3cb0*/  @!P1 BRA `(.L_x_12345) ;  /* 0x0000000000249947 */ /* 0x000fea0003800000 */
        /* <DEDUP_REMOVED lines=9> */
.L_x_12345:
[----:B------:R-:W-:Y:S05]  /*3d50*/  BSYNC.RECONVERGENT B3 ;  /* 0x0000000000037941 */ /* 0x000fea0003800200 */
.L_x_12344:
[----:B------:R-:W-:Y:S05]  /*3d60*/  @!P1 BRA `(.L_x_12326) ;  /* 0x0000000000249947 */ /* 0x000fea0003800000 */
[----:B------:R-:W-:Y:S01]  /*3d70*/  FMUL.FTZ R6, R115, UR9 ;  /* 0x0000000973067c20 */ /* 0x000fe20008410000 */
[----:B------:R-:W-:Y:S02]  /*3d80*/  ISETP.GE.U32.AND P6, PT, R5, 0x1000000, PT ;  /* 0x010000000500780c */ /* 0x000fe40003fc6070 */
[----:B------:R-:W-:Y:S01]  /*3d90*/  MOV R143, RZ ;  /* 0x000000ff008f7202 */ /* 0x000fe20000000f00 */
[----:B------:R-:W-:-:S04]  /*3da0*/  FMUL.FTZ R8, R6, UR8 ;  /* 0x0000000806087c20 */ /* 0x000fc80008410000 */
[----:B------:R-:W-:-:S05]  /*3db0*/  FMUL.FTZ R6, R139, R8 ;  /* 0x000000088b067220 */ /* 0x000fca0000410000 */
[----:B------:R-:W-:Y:S01]  /*3dc0*/  FSEL R6, R6, RZ, P6 ;  /* 0x000000ff06067208 */ /* 0x000fe20003000000 */
[----:B------:R-:W-:-:S04]  /*3dd0*/  @P6 HADD2.F32 R7, -RZ, R225.H1_H1 ;  /* 0x300000e1ff076230 */ /* 0x000fc80000004100 */
[----:B------:R-:W-:Y:S01]  /*3de0*/  FADD.FTZ R87, R87, R6 ;  /* 0x0000000657577221 */ /* 0x000fe20000010000 */
[----:B------:R-:W-:-:S07]  /*3df0*/  @P6 FMUL.FTZ R143, R7, R8 ;  /* 0x00000008078f6220 */ /* 0x000fce0000410000 */
.L_x_12326:
[----:B------:R-:W-:Y:S05]  /*3e00*/  BSYNC.RECONVERGENT B2 ;  /* 0x0000000000027941 */ /* 0x000fea0003800200 */
.L_x_12317:
[----:B------:R-:W-:-:S04]  /*3e10*/  ISETP.NE.U32.AND P6, PT, R144, RZ, PT ;  /* 0x000000ff9000720c */ /* 0x000fc80003fc5070 */
[----:B------:R-:W-:Y:S02]  /*3e20*/  ISETP.NE.AND.EX P6, PT, R145, RZ, PT, P6 ;  /* 0x000000ff9100720c */ /* 0x000fe40003fc5360 */
[----:B------:R-:W2:Y:S11]  /*3e30*/  @P1 LDC.64 R144, c[0x0][0x468] ;  /* 0x00011a00ff901b82 */ /* 0x000eb60000000a00 */
[----:B-1----:R-:W1:Y:S01]  /*3e40*/  @P6 LDC.64 R6, c[0x0][0x478] ;  /* 0x00011e00ff066b82 */ /* 0x002e620000000a00 */
[C---:B--2---:R-:W-:Y:S01]  /*3e50*/  @P1 IMAD.WIDE.U32 R144, R17.reuse, 0x10, R144 ;  /* 0x0000001011901825 */ /* 0x044fe200078e0090 */
[----:B------:R-:W-:-:S03]  /*3e60*/  IADD3 R17, PT, PT, R17, 0x20, RZ ;  /* 0x0000002011117810 */ /* 0x000fc60007ffe0ff */
[C---:B-1----:R-:W-:Y:S01]  /*3e70*/  @P6 IMAD.WIDE.U32 R6, R147.reuse, 0x10, R6 ;  /* 0x0000001093066825 */ /* 0x042fe200078e0006 */
[----:B------:R-:W-:-:S04]  /*3e80*/  IADD3 R147, PT, PT, R147, 0x20, RZ ;  /* 0x0000002093937810 */ /* 0x000fc80007ffe0ff */
[----:B------:R1:W-:Y:S04]  /*3e90*/  @P6 STG.E.128 desc[UR6][R6.64], R112 ;  /* 0x0000007006006986 */ /* 0x0003e8000c101d06 */
[----:B------:R1:W-:Y:S02]  /*3ea0*/  @P1 STG.E.128 desc[UR6][R144.64], R140 ;  /* 0x0000008c90001986 */ /* 0x0003e4000c101d06 */
.L_x_12314:
[----:B------:R-:W-:Y:S05]  /*3eb0*/  BSYNC.RECONVERGENT B1 ;  /* 0x0000000000017941 */ /* 0x000fea0003800200 */
.L_x_12313:
[----:B------:R-:W-:Y:S04]  /*3ec0*/  BSSY.RECONVERGENT B1, `(.L_x_12346) ;  /* 0x0000133000017945 */ /* 0x000fe80003800200 */
[----:B------:R-:W-:Y:S05]  /*3ed0*/  @!P2 BRA `(.L_x_12347) ;  /* 0x0000001000c4a947 */ /* 0x000fea0003800000 */
[----:B------:R-:W-:Y:S04]  /*3ee0*/  BSSY.RECONVERGENT B2, `(.L_x_12348) ;  /* 0x0000005000027945 */ /* 0x000fe80003800200 */
[----:B------:R-:W-:Y:S05]  /*3ef0*/  @!P1 BRA `(.L_x_12349) ;  /* 0x00000000000c9947 */ /* 0x000fea0003800000 */
[----:B-1----:R-:W1:Y:S02]  /*3f00*/  LDC.64 R6, c[0x0][0x390] ;  /* 0x0000e400ff067b82 */ /* 0x002e640000000a00 */
[----:B-1----:R-:W-:-:S05]  /*3f10*/  IMAD.WIDE.U32 R6, R17, 0x10, R6 ;  /* 0x0000001011067825 */ /* 0x002fca00078e0006 */
[----:B-----5:R2:W5:Y:S02]  /*3f20*/  LDG.E.128 R136, desc[UR6][R6.64] ;  /* 0x0000000606887981 */ /* 0x020564000c1e1d00 */
.L_x_12349:
[----:B------:R-:W-:Y:S05]  /*3f30*/  BSYNC.RECONVERGENT B2 ;  /* 0x0000000000027941 */ /* 0x000fea0003800200 */
.L_x_12348:
        /* <DEDUP_REMOVED lines=9> */
[----:B-----5:R-:W-:Y:S01]  /*3fd0*/  MOV R114, R118 ;  /* 0x0000007600727202 */ /* 0x020fe20000000f00 */
[-CC-:B------:R-:W-:Y:S01]  /*3fe0*/  @P0 FFMA.FTZ R6, R158, R149.reuse, R146.reuse ;  /* 0x000000959e060223 */ /* 0x180fe20000010092 */
[----:B------:R-:W-:Y:S01]  /*3ff0*/  BSSY.RECONVERGENT B3, `(.L_x_12353) ;  /* 0x0000019000037945 */ /* 0x000fe20003800200 */
[----:B------:R-:W-:Y:S01]  /*4000*/  @P0 FADD.FTZ R8, R170, -R7 ;  /* 0x80000007aa080221 */ /* 0x000fe20000010000 */
[----:B------:R-:W-:Y:S01]  /*4010*/  @P0 FFMA.FTZ R7, R27, R149, R146 ;  /* 0x000000951b070223 */ /* 0x000fe20000010092 */
[----:B------:R-:W-:Y:S01]  /*4020*/  @P0 FADD.FTZ R6, R157, -R6 ;  /* 0x800000069d060221 */ /* 0x000fe20000010000 */
[----:B------:R-:W-:Y:S01]  /*4030*/  MOV R113, R117 ;  /* 0x0000007500717202 */ /* 0x000fe20000000f00 */
[C---:B------:R-:W-:Y:S01]  /*4040*/  @P0 FFMA.FTZ R114, R9.reuse, R8, R118 ;  /* 0x0000000809720223 */ /* 0x040fe20000010076 */
[----:B------:R-:W-:Y:S01]  /*4050*/  @P0 FFMA.FTZ R8, R180, R149, R146 ;  /* 0x00000095b4080223 */ /* 0x000fe20000010092 */
[----:B------:R-:W-:Y:S01]  /*4060*/  @P0 FADD.FTZ R7, R26, -R7 ;  /* 0x800000071a070221 */ /* 0x000fe20000010000 */
[----:B------:R-:W-:Y:S01]  /*4070*/  MOV R115, R119 ;  /* 0x0000007700737202 */ /* 0x000fe20000000f00 */
[----:B------:R-:W-:Y:S01]  /*4080*/  @P0 FFMA.FTZ R113, R9, R6, R117 ;  /* 0x0000000609710223 */ /* 0x000fe20000010075 */
[----:B------:R-:W-:Y:S01]  /*4090*/  @P0 FADD.FTZ R8, R171, -R8 ;  /* 0x80000008ab080221 */ /* 0x000fe20000010000 */
[----:B------:R-:W-:Y:S01]  /*40a0*/  MOV R112, R116 ;  /* 0x0000007400707202 */ /* 0x000fe20000000f00 */
[----:B------:R-:W-:-:S02]  /*40b0*/  @P0 FFMA.FTZ R112, R9, R7, R116 ;  /* 0x0000000709700223 */ /* 0x000fc40000010074 */
[----:B------:R-:W-:Y:S01]  /*40c0*/  @P0 FFMA.FTZ R115, R9, R8, R119 ;  /* 0x0000000809730223 */ /* 0x000fe20000010077 */
[----:B------:R-:W-:Y:S06]  /*40d0*/  @!P1 BRA `(.L_x_12354) ;  /* 0x0000000000289947 */ /* 0x000fec0003800000 */
[----:B------:R-:W-:Y:S01]  /*40e0*/  FMUL.FTZ R6, R112, UR9 ;  /* 0x0000000970067c20 */ /* 0x000fe20008410000 */
[----:B------:R-:W-:Y:S01]  /*40f0*/  LOP3.LUT P6, RZ, R4, 0xff, RZ, 0xc0, !PT ;  /* 0x000000ff04ff7812 */ /* 0x000fe200078cc0ff */
[----:B------:R-:W-:Y:S02]  /*4100*/  UMOV UR4, URZ ;  /* 0x000000ff00047c82 */ /* 0x000fe40008000000 */
[----:B------:R-:W-:Y:S01]  /*4110*/  FMUL.FTZ R145, R6, UR8 ;  /* 0x0000000806917c20 */ /* 0x000fe20008410000 */
[----:B------:R-:W-:-:S03]  /*4120*/  MOV R140, UR4 ;  /* 0x00000004008c7c02 */ /* 0x000fc60008000f00 */
[----:B------:R-:W-:-:S05]  /*4130*/  FMUL.FTZ R6, R136, R145 ;  /* 0x0000009188067220 */ /* 0x000fca0000410000 */
[----:B------:R-:W-:Y:S01]  /*4140*/  FSEL R7, R6, RZ, P6 ;  /* 0x000000ff06077208 */ /* 0x000fe20003000000 */
[----:B------:R-:W-:-:S04]  /*4150*/  @P6 HADD2.F32 R8, -RZ, R214.H0_H0 ;  /* 0x200000d6ff086230 */ /* 0x000fc80000004100 */
[----:B------:R-:W-:Y:S01]  /*4160*/  FADD.FTZ R88, R88, R7 ;  /* 0x0000000758587221 */ /* 0x000fe20000010000 */
[----:B------:R-:W-:-:S07]  /*4170*/  @P6 FMUL.FTZ R140, R145, R8 ;  /* 0x00000008918c6220 */ /* 0x000fce0000410000 */
.L_x_12354:
[----:B------:R-:W-:Y:S05]  /*4180*/  BSYNC.RECONVERGENT B3 ;  /* 0x0000000000037941 */ /* 0x000fea0003800200 */
.L_x_12353:
[----:B------:R-:W-:Y:S04]  /*4190*/  BSSY.RECONVERGENT B3, `(.L_x_12355) ;  /* 0x000000c000037945 */ /* 0x000fe80003800200 */
[----:B------:R-:W-:Y:S05]  /*41a0*/  @!P1 BRA `(.L_x_12356) ;  /* 0x0000000000289947 */ /* 0x000fea0003800000 */
[----:B------:R-:W-:Y:S01]  /*41b0*/  FMUL.FTZ R6, R113, UR9 ;  /* 0x0000000971067c20 */ /* 0x000fe20008410000 */
[----:B------:R-:W-:Y:S01]  /*41c0*/  LOP3.LUT P6, RZ, R4, 0xff00, RZ, 0xc0, !PT ;  /* 0x0000ff0004ff7812 */ /* 0x000fe200078cc0ff */
[----:B------:R-:W-:Y:S02]  /*41d0*/  UMOV UR4, URZ ;  /* 0x000000ff00047c82 */ /* 0x000fe40008000000 */
[----:B------:R-:W-:Y:S01]  /*41e0*/  FMUL.FTZ R8, R6, UR8 ;  /* 0x0000000806087c20 */ /* 0x000fe20008410000 */
[----:B------:R-:W-:-:S03]  /*41f0*/  MOV R141, UR4 ;  /* 0x00000004008d7c02 */ /* 0x000fc60008000f00 */
[----:B------:R-:W-:-:S05]  /*4200*/  FMUL.FTZ R6, R137, R8 ;  /* 0x0000000889067220 */ /* 0x000fca0000410000 */
[----:B------:R-:W-:Y:S01]  /*4210*/  FSEL R6, R6, RZ, P6 ;  /* 0x000000ff06067208 */ /* 0x000fe20003000000 */
[----:B------:R-:W-:-:S04]  /*4220*/  @P6 HADD2.F32 R7, -RZ, R214.H1_H1 ;  /* 0x300000d6ff076230 */ /* 0x000fc80000004100 */
[----:B------:R-:W-:Y:S01]  /*4230*/  FADD.FTZ R89, R89, R6 ;  /* 0x0000000659597221 */ /* 0x000fe20000010000 */
[----:B------:R-:W-:-:S07]  /*4240*/  @P6 FMUL.FTZ R141, R8, R7 ;  /* 0x00000007088d6220 */ /* 0x000fce0000410000 */
.L_x_12356:
[----:B------:R-:W-:Y:S05]  /*4250*/  BSYNC.RECONVERGENT B3 ;  /* 0x0000000000037941 */ /* 0x000fea0003800200 */
.L_x_12355:
        /* <DEDUP_REMOVED lines=12> */
.L_x_12358:
[----:B------:R-:W-:Y:S05]  /*4320*/  BSYNC.RECONVERGENT B3 ;  /* 0x0000000000037941 */ /* 0x000fea0003800200 */
.L_x_12357:
[----:B------:R-:W-:Y:S05]  /*4330*/  @!P1 BRA `(.L_x_12359) ;  /* 0x0000000c00889947 */ /* 0x000fea0003800000 */
[----:B------:R-:W-:Y:S01]  /*4340*/  FMUL.FTZ R6, R115, UR9 ;  /* 0x0000000973067c20 */ /* 0x000fe20008410000 */
[----:B------:R-:W-:Y:S01]  /*4350*/  ISETP.GE.U32.AND P6, PT, R4, 0x1000000, PT ;  /* 0x010000000400780c */ /* 0x000fe20003fc6070 */
[----:B------:R-:W-:Y:S02]  /*4360*/  UMOV UR4, URZ ;  /* 0x000000ff00047c82 */ /* 0x000fe40008000000 */
[----:B------:R-:W-:Y:S01]  /*4370*/  FMUL.FTZ R8, R6, UR8 ;  /* 0x0000000806087c20 */ /* 0x000fe20008410000 */
[----:B------:R-:W-:-:S03]  /*4380*/  MOV R143, UR4 ;  /* 0x00000004008f7c02 */ /* 0x000fc60008000f00 */
[----:B------:R-:W-:-:S05]  /*4390*/  FMUL.FTZ R6, R139, R8 ;  /* 0x000000088b067220 */ /* 0x000fca0000410000 */
[----:B------:R-:W-:-:S05]  /*43a0*/  FSEL R6, R6, RZ, P6 ;  /* 0x000000ff06067208 */ /* 0x000fca0003000000 */
[----:B------:R-:W-:Y:S01]  /*43b0*/  FADD.FTZ R91, R91, R6 ;  /* 0x000000065b5b7221 */ /* 0x000fe20000010000 */
[----:B------:R-:W-:Y:S06]  /*43c0*/  @!P6 BRA `(.L_x_12359) ;  /* 0x0000000c0064e947 */ /* 0x000fec0003800000 */
[----:B------:R-:W-:-:S05]  /*43d0*/  HADD2.F32 R143, -RZ, R215.H1_H1 ;  /* 0x300000d7ff8f7230 */ /* 0x000fca0000004100 */
[----:B------:R-:W-:Y:S01]  /*43e0*/  FMUL.FTZ R143, R8, R143 ;  /* 0x0000008f088f7220 */ /* 0x000fe20000410000 */
[----:B------:R-:W-:Y:S06]  /*43f0*/  BRA `(.L_x_12359) ;  /* 0x0000000c00587947 */ /* 0x000fec0003800000 */
.L_x_12352:
[----:B------:R-:W-:Y:S04]  /*4400*/  BSSY.RECONVERGENT B3, `(.L_x_12360) ;  /* 0x0000010000037945 */ /* 0x000fe80003800200 */
[----:B------:R-:W-:Y:S05]  /*4410*/  @!P1 BRA `(.L_x_12361) ;  /* 0x0000000000389947 */ /* 0x000fea0003800000 */
[----:B-12---:R-:W-:Y:S01]  /*4420*/  @P0 FFMA.FTZ R7, R27, R149, R146 ;  /* 0x000000951b070223 */ /* 0x006fe20000010092 */
[----:B-----5:R-:W-:Y:S01]  /*4430*/  MOV R6, R116 ;  /* 0x0000007400067202 */ /* 0x020fe20000000f00 */
[----:B------:R-:W-:Y:S01]  /*4440*/  UMOV UR4, URZ ;  /* 0x000000ff00047c82 */ /* 0x000fe20008000000 */
[----:B------:R-:W-:Y:S01]  /*4450*/  LOP3.LUT P6, RZ, R4, 0xff, RZ, 0xc0, !PT ;  /* 0x000000ff04ff7812 */ /* 0x000fe200078cc0ff */
[----:B------:R-:W-:Y:S01]  /*4460*/  @P0 FADD.FTZ R7, R26, -R7 ;  /* 0x800000071a070221 */ /* 0x000fe20000010000 */
[----:B------:R-:W-:-:S03]  /*4470*/  MOV R140, UR4 ;  /* 0x00000004008c7c02 */ /* 0x000fc60008000f00 */
        /* <DEDUP_REMOVED lines=8> */
.L_x_12361:
[----:B------:R-:W-:Y:S05]  /*4500*/  BSYNC.RECONVERGENT B3 ;  /* 0x0000000000037941 */ /* 0x000fea0003800200 */
.L_x_12360:
[----:B------:R-:W-:Y:S04]  /*4510*/  BSSY.RECONVERGENT B3, `(.L_x_12362) ;  /* 0x0000010000037945 */ /* 0x000fe80003800200 */
[----:B------:R-:W-:Y:S05]  /*4520*/  @!P1 BRA `(.L_x_12363) ;  /* 0x0000000000389947 */ /* 0x000fea0003800000 */
[----:B------:R-:W-:Y:S01]  /*4530*/  @P0 FFMA.FTZ R8, R158, R149, R146 ;  /* 0x000000959e080223 */ /* 0x000fe20000010092 */
[----:B-12--5:R-:W-:Y:S01]  /*4540*/  MOV R6, R117 ;  /* 0x0000007500067202 */ /* 0x026fe20000000f00 */
[----:B------:R-:W-:Y:S01]  /*4550*/  UMOV UR4, URZ ;  /* 0x000000ff00047c82 */ /* 0x000fe20008000000 */
[----:B------:R-:W-:Y:S01]  /*4560*/  LOP3.LUT P6, RZ, R4, 0xff00, RZ, 0xc0, !PT ;  /* 0x0000ff0004ff7812 */ /* 0x000fe200078cc0ff */
[----:B------:R-:W-:Y:S01]  /*4570*/  @P0 FADD.FTZ R8, R157, -R8 ;  /* 0x800000089d080221 */ /* 0x000fe20000010000 */
[----:B------:R-:W-:-:S03]  /*4580*/  MOV R141, UR4 ;  /* 0x00000004008d7c02 */ /* 0x000fc60008000f00 */
[----:B------:R-:W-:-:S04]  /*4590*/  @P0 FFMA.FTZ R6, R9, R8, R117 ;  /* 0x0000000809060223 */ /* 0x000fc80000010075 */
[----:B------:R-:W-:-:S04]  /*45a0*/  FMUL.FTZ R6, R6, UR9 ;  /* 0x0000000906067c20 */ /* 0x000fc80008410000 */
[----:B------:R-:W-:Y:S01]  /*45b0*/  FMUL.FTZ R8, R6, UR8 ;  /* 0x0000000806087c20 */ /* 0x000fe20008410000 */
[----:B------:R-:W-:-:S03]  /*45c0*/  @P6 HADD2.F32 R7, -RZ, R214.H1_H1 ;  /* 0x300000d6ff076230 */ /* 0x000fc60000004100 */
[-C--:B------:R-:W-:Y:S02]  /*45d0*/  FMUL.FTZ R6, R137, R8.reuse ;  /* 0x0000000889067220 */ /* 0x080fe40000410000 */
[----:B------:R-:W-:-:S03]  /*45e0*/  @P6 FMUL.FTZ R141, R7, R8 ;  /* 0x00000008078d6220 */ /* 0x000fc60000410000 */
[----:B------:R-:W-:-:S05]  /*45f0*/  FSEL R6, R6, RZ, P6 ;  /* 0x000000ff06067208 */ /* 0x000fca0003000000 */
[----:B------:R-:W-:-:S07]  /*4600*/  FADD.FTZ R89, R89, R6 ;  /* 0x0000000659597221 */ /* 0x000fce0000010000 */
.L_x_12363:
[----:B------:R-:W-:Y:S05]  /*4610*/  BSYNC.RECONVERGENT B3 ;  /* 0x0000000000037941 */ /* 0x000fea0003800200 */
.L_x_12362:
        /* <DEDUP_REMOVED lines=16> */
.L_x_12365:
[----:B------:R-:W-:Y:S05]  /*4720*/  BSYNC.RECONVERGENT B3 ;  /* 0x0000000000037941 */ /* 0x000fea0003800200 */
.L_x_12364:
[----:B------:R-:W-:Y:S05]  /*4730*/  @!P1 BRA `(.L_x_12359) ;  /* 0x0000000800889947 */ /* 0x000fea0003800000 */
[----:B------:R-:W-:Y:S01]  /*4740*/  @P0 FFMA.FTZ R8, R180, R149, R146 ;  /* 0x00000095b4080223 */ /* 0x000fe20000010092 */
[----:B-12--5:R-:W-:Y:S01]  /*4750*/  MOV R6, R119 ;  /* 0x0000007700067202 */ /* 0x026fe20000000f00 */
[----:B------:R-:W-:Y:S01]  /*4760*/  UMOV UR4, URZ ;  /* 0x000000ff00047c82 */ /* 0x000fe20008000000 */
[----:B------:R-:W-:Y:S01]  /*4770*/  ISETP.GE.U32.AND P6, PT, R4, 0x1000000, PT ;  /* 0x010000000400780c */ /* 0x000fe20003fc6070 */
[----:B------:R-:W-:Y:S01]  /*4780*/  @P0 FADD.FTZ R8, R171, -R8 ;  /* 0x80000008ab080221 */ /* 0x000fe20000010000 */
[----:B------:R-:W-:-:S03]  /*4790*/  MOV R143, UR4 ;  /* 0x00000004008f7c02 */ /* 0x000fc60008000f00 */
        /* <DEDUP_REMOVED lines=10> */
.L_x_12351:
[----:B------:R-:W-:-:S04]  /*4840*/  UISETP.NE.U32.AND UP0, UPT, UR12, URZ, UPT ;  /* 0x000000ff0c00728c */ /* 0x000fc8000bf05070 */
[----:B------:R-:W-:-:S06]  /*4850*/  UISETP.NE.AND.EX UP0, UPT, UR13, URZ, UPT, UP0 ;  /* 0x000000ff0d00728c */ /* 0x000fcc000bf05300 */
[----:B------:R-:W-:-:S13]  /*4860*/  PLOP3.LUT P2, PT, PT, PT, UP0, 0x80, 0x8 ;  /* 0x000000000008781c */ /* 0x000fda0003f4f008 */
[----:B------:R-:W-:Y:S05]  /*4870*/  @!P2 BRA `(.L_x_12366) ;  /* 0x000000040020a947 */ /* 0x000fea0003800000 */
[-CC-:B------:R-:W-:Y:S01]  /*4880*/  FFMA.FTZ R8, R158, R149.reuse, R146.reuse ;  /* 0x000000959e087223 */ /* 0x180fe20000010092 */
[-CC-:B-1----:R-:W-:Y:S01]  /*4890*/  FFMA.FTZ R113, R155, R149.reuse, R146.reuse ;  /* 0x000000959b717223 */ /* 0x182fe20000010092 */
[-CC-:B--2---:R-:W-:Y:S01]  /*48a0*/  FFMA.FTZ R7, R27, R149.reuse, R146.reuse ;  /* 0x000000951b077223 */ /* 0x184fe20000010092 */
        /* <DEDUP_REMOVED lines=16> */
[----:B------:R-:W-:Y:S01]  /*49b0*/  FMUL.FTZ R6, R8, UR9 ;  /* 0x0000000908067c20 */ /* 0x000fe20008410000 */
[----:B-----5:R-:W-:Y:S01]  /*49c0*/  LOP3.LUT P6, RZ, R4, 0xff, RZ, 0xc0, !PT ;  /* 0x000000ff04ff7812 */ /* 0x020fe200078cc0ff */
        /* <DEDUP_REMOVED lines=8> */
.L_x_12368:
[----:B------:R-:W-:Y:S05]  /*4a50*/  BSYNC.RECONVERGENT B3 ;  /* 0x0000000000037941 */ /* 0x000fea0003800200 */
.L_x_12367:
[----:B------:R-:W-:Y:S04]  /*4a60*/  BSSY.RECONVERGENT B3, `(.L_x_12369) ;  /* 0x000000c000037945 */ /* 0x000fe80003800200 */
[----:B------:R-:W-:Y:S05]  /*4a70*/  @!P1 BRA `(.L_x_12370) ;  /* 0x0000000000289947 */ /* 0x000fea0003800000 */
[----:B------:R-:W-:Y:S01]  /*4a80*/  FMUL.FTZ R6, R115, UR9 ;  /* 0x0000000973067c20 */ /* 0x000fe20008410000 */
[----:B-----5:R-:W-:Y:S01]  /*4a90*/  LOP3.LUT P6, RZ, R4, 0xff00, RZ, 0xc0, !PT ;  /* 0x0000ff0004ff7812 */ /* 0x020fe200078cc0ff */
        /* <DEDUP_REMOVED lines=8> */
.L_x_12370:
[----:B------:R-:W-:Y:S05]  /*4b20*/  BSYNC.RECONVERGENT B3 ;  /* 0x0000000000037941 */ /* 0x000fea0003800200 */
.L_x_12369:
        /* <DEDUP_REMOVED lines=12> */
.L_x_12372:
[----:B------:R-:W-:Y:S05]  /*4bf0*/  BSYNC.RECONVERGENT B3 ;  /* 0x0000000000037941 */ /* 0x000fea0003800200 */
.L_x_12371:
[----:B------:R-:W-:Y:S02]  /*4c00*/  MOV R113, R115 ;  /* 0x0000007300717202 */ /* 0x000fe40000000f00 */
[----:B------:R-:W-:Y:S02]  /*4c10*/  MOV R112, R8 ;  /* 0x0000000800707202 */ /* 0x000fe40000000f00 */
[----:B------:R-:W-:Y:S01]  /*4c20*/  MOV R115, R144 ;  /* 0x0000009000737202 */ /* 0x000fe20000000f00 */
[----:B------:R-:W-:Y:S06]  /*4c30*/  @!P1 BRA `(.L_x_12359) ;  /* 0x0000000400489947 */ /* 0x000fec0003800000 */
[----:B------:R-:W-:Y:S01]  /*4c40*/  FMUL.FTZ R6, R144, UR9 ;  /* 0x0000000990067c20 */ /* 0x000fe20008410000 */
[----:B-----5:R-:W-:Y:S01]  /*4c50*/  ISETP.GE.U32.AND P6, PT, R4, 0x1000000, PT ;  /* 0x010000000400780c */ /* 0x020fe20003fc6070 */
        /* <DEDUP_REMOVED lines=10> */
.L_x_12366:
[----:B------:R-:W-:Y:S04]  /*4d00*/  BSSY.RECONVERGENT B3, `(.L_x_12373) ;  /* 0x0000011000037945 */ /* 0x000fe80003800200 */
[----:B------:R-:W-:Y:S05]  /*4d10*/  @!P1 BRA `(.L_x_12374) ;  /* 0x00000000003c9947 */ /* 0x000fea0003800000 */
[----:B-12---:R-:W-:Y:S01]  /*4d20*/  FFMA.FTZ R7, R27, R149, R146 ;  /* 0x000000951b077223 */ /* 0x006fe20000010092 */
[----:B------:R-:W-:Y:S01]  /*4d30*/  ISETP.GT.AND P6, PT, R10, RZ, PT ;  /* 0x000000ff0a00720c */ /* 0x000fe20003fc4270 */
[----:B------:R-:W-:Y:S02]  /*4d40*/  UMOV UR4, URZ ;  /* 0x000000ff00047c82 */ /* 0x000fe40008000000 */
[----:B------:R-:W-:Y:S01]  /*4d50*/  FADD.FTZ R6, R26, -R7 ;  /* 0x800000071a067221 */ /* 0x000fe20000010000 */
[----:B------:R-:W-:-:S03]  /*4d60*/  MOV R140, UR4 ;  /* 0x00000004008c7c02 */ /* 0x000fc60008000f00 */
        /* <DEDUP_REMOVED lines=10> */
.L_x_12374:
[----:B------:R-:W-:Y:S05]  /*4e10*/  BSYNC.RECONVERGENT B3 ;  /* 0x0000000000037941 */ /* 0x000fea0003800200 */
.L_x_12373:
        /* <DEDUP_REMOVED lines=13> */
[----:B------:R-:W-:-:S03]  /*4ef0*/  @P6 HADD2.F32 R7, -RZ, R214.H1_H1 ;  /* 0x300000d6ff076230 */ /* 0x000fc60000004100 */
[----:B------:R-:W-:Y:S02]  /*4f00*/  FSEL R6, R6, RZ, P6 ;  /* 0x000000ff06067208 */ /* 0x000fe40003000000 */
[----:B------:R-:W-:-:S03]  /*4f10*/  @P6 FMUL.FTZ R141, R7, R8 ;  /* 0x00000008078d6220 */ /* 0x000fc60000410000 */
[----:B------:R-:W-:-:S07]  /*4f20*/  FADD.FTZ R89, R89, R6 ;  /* 0x0000000659597221 */ /* 0x000fce0000010000 */
.L_x_12376:
[----:B------:R-:W-:Y:S05]  /*4f30*/  BSYNC.RECONVERGENT B3 ;  /* 0x0000000000037941 */ /* 0x000fea0003800200 */
.L_x_12375:
        /* <DEDUP_REMOVED lines=17> */
.L_x_12378:
[----:B------:R-:W-:Y:S05]  /*5050*/  BSYNC.RECONVERGENT B3 ;  /* 0x0000000000037941 */ /* 0x000fea0003800200 */
.L_x_12377:
        /* <DEDUP_REMOVED lines=8> */
[----:B-----5:R-:W-:-:S03]  /*50e0*/  ISETP.GE.U32.AND P6, PT, R4, 0x1000000, PT ;  /* 0x010000000400780c */ /* 0x020fc60003fc6070 */
[----:B------:R-:W-:-:S04]  /*50f0*/  FMUL.FTZ R6, R6, UR9 ;  /* 0x0000000906067c20 */ /* 0x000fc80008410000 */
[----:B------:R-:W-:-:S04]  /*5100*/  FMUL.FTZ R8, R6, UR8 ;  /* 0x0000000806087c20 */ /* 0x000fc80008410000 */
[----:B------:R-:W-:Y:S02]  /*5110*/  FMUL.FTZ R6, R139, R8 ;  /* 0x000000088b067220 */ /* 0x000fe40000410000 */
[----:B------:R-:W-:-:S03]  /*5120*/  @P6 HADD2.F32 R7, -RZ, R215.H1_H1 ;  /* 0x300000d7ff076230 */ /* 0x000fc60000004100 */
[----:B------:R-:W-:Y:S02]  /*5130*/  FSEL R6, R6, RZ, P6 ;  /* 0x000000ff06067208 */ /* 0x000fe40003000000 */
[----:B------:R-:W-:-:S03]  /*5140*/  @P6 FMUL.FTZ R143, R7, R8 ;  /* 0x00000008078f6220 */ /* 0x000fc60000410000 */
[----:B------:R-:W-:-:S07]  /*5150*/  FADD.FTZ R91, R91, R6 ;  /* 0x000000065b5b7221 */ /* 0x000fce0000010000 */
.L_x_12359:
[----:B------:R-:W-:Y:S05]  /*5160*/  BSYNC.RECONVERGENT B2 ;  /* 0x0000000000027941 */ /* 0x000fea0003800200 */
.L_x_12350:
[----:B-1----:R-:W1:Y:S08]  /*5170*/  @P2 LDC.64 R144, c[0x0][0x478] ;  /* 0x00011e00ff902b82 */ /* 0x002e700000000a00 */
[----:B--2---:R-:W2:Y:S01]  /*5180*/  @P1 LDC.64 R6, c[0x0][0x468] ;  /* 0x00011a00ff061b82 */ /* 0x004ea20000000a00 */
[C---:B-1----:R-:W-:Y:S01]  /*5190*/  @P2 IMAD.WIDE.U32 R144, R147.reuse, 0x10, R144 ;  /* 0x0000001093902825 */ /* 0x042fe200078e0090 */
[----:B------:R-:W-:-:S04]  /*51a0*/  IADD3 R147, PT, PT, R147, 0x20, RZ ;  /* 0x0000002093937810 */ /* 0x000fc80007ffe0ff */
[----:B------:R3:W-:Y:S01]  /*51b0*/  @P2 STG.E.128 desc[UR6][R144.64], R112 ;  /* 0x0000007090002986 */ /* 0x0007e2000c101d06 */
[C---:B--2---:R-:W-:Y:S01]  /*51c0*/  @P1 IMAD.WIDE.U32 R6, R17.reuse, 0x10, R6 ;  /* 0x0000001011061825 */ /* 0x044fe200078e0006 */
[----:B------:R-:W-:-:S04]  /*51d0*/  IADD3 R17, PT, PT, R17, 0x20, RZ ;  /* 0x0000002011117810 */ /* 0x000fc80007ffe0ff */
[----:B------:R3:W-:Y:S03]  /*51e0*/  @P1 STG.E.128 desc[UR6][R6.64], R140 ;  /* 0x0000008c06001986 */ /* 0x0007e6000c101d06 */
.L_x_12347:
[----:B------:R-:W-:Y:S05]  /*51f0*/  BSYNC.RECONVERGENT B1 ;  /* 0x0000000000017941 */ /* 0x000fea0003800200 */
.L_x_12346:
[----:B------:R-:W-:Y:S04]  /*5200*/  BSSY.RECONVERGENT B1, `(.L_x_12379) ;  /* 0x0000133000017945 */ /* 0x000fe80003800200 */
[----:B------:R-:W-:Y:S05]  /*5210*/  @!P3 BRA `(.L_x_12380) ;  /* 0x0000001000c4b947 */ /* 0x000fea0003800000 */
[----:B------:R-:W-:Y:S04]  /*5220*/  BSSY.RECONVERGENT B2, `(.L_x_12381) ;  /* 0x0000005000027945 */ /* 0x000fe80003800200 */
[----:B------:R-:W-:Y:S05]  /*5230*/  @!P1 BRA `(.L_x_12382) ;  /* 0x00000000000c9947 */ /* 0x000fea0003800000 */
[----:B-1-3--:R-:W1:Y:S02]  /*5240*/  LDC.64 R6, c[0x0][0x390] ;  /* 0x0000e400ff067b82 */ /* 0x00ae640000000a00 */
[----:B-1----:R-:W-:-:S05]  /*5250*/  IMAD.WIDE.U32 R6, R17, 0x10, R6 ;  /* 0x0000001011067825 */ /* 0x002fca00078e0006 */
[----:B-----5:R2:W5:Y:S02]  /*5260*/  LDG.E.128 R136, desc[UR6][R6.64] ;  /* 0x0000000606887981 */ /* 0x020564000c1e1d00 */
.L_x_12382:
[----:B------:R-:W-:Y:S05]  /*5270*/  BSYNC.RECONVERGENT B2 ;  /* 0x0000000000027941 */ /* 0x000fea0003800200 */
.L_x_12381:
        /* <DEDUP_REMOVED lines=8> */
[-CC-:B-123--:R-:W-:Y:S01]  /*5300*/  @P0 FFMA.FTZ R7, R35, R149.reuse, R146.reuse ;  /* 0x0000009523070223 */ /* 0x18efe20000010092 */
        /* <DEDUP_REMOVED lines=17> */
[----:B------:R-:W-:Y:S01]  /*5420*/  LOP3.LUT P3, RZ, R2, 0xff, RZ, 0xc0, !PT ;  /* 0x000000ff02ff7812 */ /* 0x000fe2000786c0ff */
[----:B------:R-:W-:Y:S01]  /*5430*/  FMUL.FTZ R6, R112, UR9 ;  /* 0x0000000970067c20 */ /* 0x000fe20008410000 */
[----:B------:R-:W-:Y:S02]  /*5440*/  UMOV UR4, URZ ;  /* 0x000000ff00047c82 */ /* 0x000fe40008000000 */
[----:B------:R-:W-:Y:S01]  /*5450*/  MOV R140, UR4 ;  /* 0x00000004008c7c02 */ /* 0x000fe20008000f00 */
[----:B------:R-:W-:-:S04]  /*5460*/  FMUL.FTZ R145, R6, UR8 ;  /* 0x0000000806917c20 */ /* 0x000fc80008410000 */
[----:B------:R-:W-:-:S04]  /*5470*/  FMUL.FTZ R6, R136, R145 ;  /* 0x0000009188067220 */ /* 0x000fc80000410000 */
[----:B------:R-:W-:Y:S01]  /*5480*/  @P3 HADD2.F32 R8, -RZ, R216.H0_H0 ;  /* 0x200000d8ff083230 */ /* 0x000fe20000004100 */
[----:B------:R-:W-:-:S04]  /*5490*/  FSEL R7, R6, RZ, P3 ;  /* 0x000000ff06077208 */ /* 0x000fc80001800000 */
[----:B------:R-:W-:Y:S01]  /*54a0*/  @P3 FMUL.FTZ R140, R145, R8 ;  /* 0x00000008918c3220 */ /* 0x000fe20000410000 */
[----:B------:R-:W-:-:S07]  /*54b0*/  FADD.FTZ R92, R92, R7 ;  /* 0x000000075c5c7221 */ /* 0x000fce0000010000 */
.L_x_12387:
[----:B------:R-:W-:Y:S05]  /*54c0*/  BSYNC.RECONVERGENT B3 ;  /* 0x0000000000037941 */ /* 0x000fea0003800200 */
.L_x_12386:
[----:B------:R-:W-:Y:S04]  /*54d0*/  BSSY.RECONVERGENT B3, `(.L_x_12388) ;  /* 0x000000c000037945 */ /* 0x000fe80003800200 */
[----:B------:R-:W-:Y:S05]  /*54e0*/  @!P1 BRA `(.L_x_12389) ;  /* 0x0000000000289947 */ /* 0x000fea0003800000 */
[----:B------:R-:W-:Y:S01]  /*54f0*/  LOP3.LUT P3, RZ, R2, 0xff00, RZ, 0xc0, !PT ;  /* 0x0000ff0002ff7812 */ /* 0x000fe2000786c0ff */
[----:B------:R-:W-:Y:S01]  /*5500*/  FMUL.FTZ R6, R113, UR9 ;  /* 0x0000000971067c20 */ /* 0x000fe20008410000 */
[----:B------:R-:W-:Y:S02]  /*5510*/  UMOV UR4, URZ ;  /* 0x000000ff00047c82 */ /* 0x000fe40008000000 */
[----:B------:R-:W-:Y:S01]  /*5520*/  MOV R141, UR4 ;  /* 0x00000004008d7c02 */ /* 0x000fe20008000f00 */
[----:B------:R-:W-:-:S04]  /*5530*/  FMUL.FTZ R8, R6, UR8 ;  /* 0x0000000806087c20 */ /* 0x000fc80008410000 */
[----:B------:R-:W-:-:S04]  /*5540*/  FMUL.FTZ R6, R137, R8 ;  /* 0x0000000889067220 */ /* 0x000fc80000410000 */
[----:B------:R-:W-:Y:S01]  /*5550*/  @P3 HADD2.F32 R7, -RZ, R216.H1_H1 ;  /* 0x300000d8ff073230 */ /* 0x000fe20000004100 */
[----:B------:R-:W-:-:S04]  /*5560*/  FSEL R6, R6, RZ, P3 ;  /* 0x000000ff06067208 */ /* 0x000fc80001800000 */
[----:B------:R-:W-:Y:S01]  /*5570*/  @P3 FMUL.FTZ R141, R8, R7 ;  /* 0x00000007088d3220 */ /* 0x000fe20000410000 */
[----:B------:R-:W-:-:S07]  /*5580*/  FADD.FTZ R93, R93, R6 ;  /* 0x000000065d5d7221 */ /* 0x000fce0000010000 */
.L_x_12389:
[----:B------:R-:W-:Y:S05]  /*5590*/  BSYNC.RECONVERGENT B3 ;  /* 0x0000000000037941 */ /* 0x000fea0003800200 */
.L_x_12388:
        /* <DEDUP_REMOVED lines=12> */
.L_x_12391:
[----:B------:R-:W-:Y:S05]  /*5660*/  BSYNC.RECONVERGENT B3 ;  /* 0x0000000000037941 */ /* 0x000fea0003800200 */
.L_x_12390:
        /* <DEDUP_REMOVED lines=13> */
.L_x_12385:
[----:B------:R-:W-:Y:S04]  /*5740*/  BSSY.RECONVERGENT B3, `(.L_x_12393) ;  /* 0x0000010000037945 */ /* 0x000fe80003800200 */
[----:B------:R-:W-:Y:S05]  /*5750*/  @!P1 BRA `(.L_x_12394) ;  /* 0x0000000000389947 */ /* 0x000fea0003800000 */
[----:B-123--:R-:W-:Y:S01]  /*5760*/  @P0 FFMA.FTZ R7, R25, R149, R146 ;  /* 0x0000009519070223 */ /* 0x00efe20000010092 */
        /* <DEDUP_REMOVED lines=13> */
.L_x_12394:
[----:B------:R-:W-:Y:S05]  /*5840*/  BSYNC.RECONVERGENT B3 ;  /* 0x0000000000037941 */ /* 0x000fea0003800200 */
.L_x_12393:
[----:B------:R-:W-:Y:S04]  /*5850*/  BSSY.RECONVERGENT B3, `(.L_x_12395) ;  /* 0x0000010000037945 */ /* 0x000fe80003800200 */
[----:B------:R-:W-:Y:S05]  /*5860*/  @!P1 BRA `(.L_x_12396) ;  /* 0x0000000000389947 */ /* 0x000fea0003800000 */
[----:B------:R-:W-:Y:S01]  /*5870*/  @P0 FFMA.FTZ R8, R156, R149, R146 ;  /* 0x000000959c080223 */ /* 0x000fe20000010092 */
[----:B-123-5:R-:W-:Y:S01]  /*5880*/  MOV R6, R121 ;  /* 0x0000007900067202 */ /* 0x02efe20000000f00 */
        /* <DEDUP_REMOVED lines=12> */
.L_x_12396:
[----:B------:R-:W-:Y:S05]  /*5950*/  BSYNC.RECONVERGENT B3 ;  /* 0x0000000000037941 */ /* 0x000fea0003800200 */
.L_x_12395:
        /* <DEDUP_REMOVED lines=16> */
.L_x_12398:
[----:B------:R-:W-:Y:S05]  /*5a60*/  BSYNC.RECONVERGENT B3 ;  /* 0x0000000000037941 */ /* 0x000fea0003800200 */
.L_x_12397:
[----:B------:R-:W-:Y:S05]  /*5a70*/  @!P1 BRA `(.L_x_12392) ;  /* 0x0000000800889947 */ /* 0x000fea0003800000 */
[----:B------:R-:W-:Y:S01]  /*5a80*/  @P0 FFMA.FTZ R8, R198, R149, R146 ;  /* 0x00000095c6080223 */ /* 0x000fe20000010092 */
[----:B-123-5:R-:W-:Y:S01]  /*5a90*/  MOV R6, R123 ;  /* 0x0000007b00067202 */ /* 0x02efe20000000f00 */
        /* <DEDUP_REMOVED lines=14> */
.L_x_12384:
[----:B------:R-:W-:-:S04]  /*5b80*/  UISETP.NE.U32.AND UP0, UPT, UR12, URZ, UPT ;  /* 0x000000ff0c00728c */ /* 0x000fc8000bf05070 */
[----:B------:R-:W-:-:S06]  /*5b90*/  UISETP.NE.AND.EX UP0, UPT, UR13, URZ, UPT, UP0 ;  /* 0x000000ff0d00728c */ /* 0x000fcc000bf05300 */
[----:B------:R-:W-:-:S13]  /*5ba0*/  PLOP3.LUT P2, PT, PT, PT, UP0, 0x80, 0x8 ;  /* 0x000000000008781c */ /* 0x000fda0003f4f008 */
[----:B------:R-:W-:Y:S05]  /*5bb0*/  @!P2 BRA `(.L_x_12399) ;  /* 0x000000040020a947 */ /* 0x000fea0003800000 */
[-CC-:B-1-3--:R-:W-:Y:S01]  /*5bc0*/  FFMA.FTZ R113, R35, R149.reuse, R146.reuse ;  /* 0x0000009523717223 */ /* 0x18afe20000010092 */
[-CC-:B------:R-:W-:Y:S01]  /*5bd0*/  FFMA.FTZ R8, R156, R149.reuse, R146.reuse ;  /* 0x000000959c087223 */ /* 0x180fe20000010092 */
        /* <DEDUP_REMOVED lines=17> */
[----:B-----5:R-:W-:Y:S01]  /*5cf0*/  LOP3.LUT P3, RZ, R2, 0xff, RZ, 0xc0, !PT ;  /* 0x000000ff02ff7812 */ /* 0x020fe2000786c0ff */
        /* <DEDUP_REMOVED lines=9> */
.L_x_12401:
[----:B------:R-:W-:Y:S05]  /*5d90*/  BSYNC.RECONVERGENT B3 ;  /* 0x0000000000037941 */ /* 0x000fea0003800200 */
.L_x_12400:
[----:B------:R-:W-:Y:S04]  /*5da0*/  BSSY.RECONVERGENT B3, `(.L_x_12402) ;  /* 0x000000c000037945 */ /* 0x000fe80003800200 */
[----:B------:R-:W-:Y:S05]  /*5db0*/  @!P1 BRA `(.L_x_12403) ;  /* 0x0000000000289947 */ /* 0x000fea0003800000 */
[----:B-----5:R-:W-:Y:S01]  /*5dc0*/  LOP3.LUT P3, RZ, R2, 0xff00, RZ, 0xc0, !PT ;  /* 0x0000ff0002ff7812 */ /* 0x020fe2000786c0ff */
        /* <DEDUP_REMOVED lines=9> */
.L_x_12403:
[----:B------:R-:W-:Y:S05]  /*5e60*/  BSYNC.RECONVERGENT B3 ;  /* 0x0000000000037941 */ /* 0x000fea0003800200 */
.L_x_12402:
        /* <DEDUP_REMOVED lines=12> */
.L_x_12405:
[----:B------:R-:W-:Y:S05]  /*5f30*/  BSYNC.RECONVERGENT B3 ;  /* 0x0000000000037941 */ /* 0x000fea0003800200 */
.L_x_12404:
        /* <DEDUP_REMOVED lines=16> */
.L_x_12399:
[----:B------:R-:W-:Y:S04]  /*6040*/  BSSY.RECONVERGENT B3, `(.L_x_12406) ;  /* 0x0000011000037945 */ /* 0x000fe80003800200 */
[----:B------:R-:W-:Y:S05]  /*6050*/  @!P1 BRA `(.L_x_12407) ;  /* 0x00000000003c9947 */ /* 0x000fea0003800000 */
[----:B-123--:R-:W-:Y:S01]  /*6060*/  FFMA.FTZ R7, R25, R149, R146 ;  /* 0x0000009519077223 */ /* 0x00efe20000010092 */
        /* <DEDUP_REMOVED lines=14> */
.L_x_12407:
[----:B------:R-:W-:Y:S05]  /*6150*/  BSYNC.RECONVERGENT B3 ;  /* 0x0000000000037941 */ /* 0x000fea0003800200 */
.L_x_12406:
        /* <DEDUP_REMOVED lines=17> */
.L_x_12409:
[----:B------:R-:W-:Y:S05]  /*6270*/  BSYNC.RECONVERGENT B3 ;  /* 0x0000000000037941 */ /* 0x000fea0003800200 */
.L_x_12408:
        /* <DEDUP_REMOVED lines=17> */
.L_x_12411:
[----:B------:R-:W-:Y:S05]  /*6390*/  BSYNC.RECONVERGENT B3 ;  /* 0x0000000000037941 */ /* 0x000fea0003800200 */
.L_x_12410:
        /* <DEDUP_REMOVED lines=16> */
.L_x_12392:
[----:B------:R-:W-:Y:S05]  /*64a0*/  BSYNC.RECONVERGENT B2 ;  /* 0x0000000000027941 */ /* 0x000fea0003800200 */
.L_x_12383:
[----:B-1-3--:R-:W1:Y:S08]  /*64b0*/  @P2 LDC.64 R144, c[0x0][0x478] ;  /* 0x00011e00ff902b82 */ /* 0x00ae700000000a00 */
[----:B--2---:R-:W2:Y:S01]  /*64c0*/  @P1 LDC.64 R6, c[0x0][0x468] ;  /* 0x00011a00ff061b82 */ /* 0x004ea20000000a00 */
[C---:B-1----:R-:W-:Y:S01]  /*64d0*/  @P2 IMAD.WIDE.U32 R144, R147.reuse, 0x10, R144 ;  /* 0x0000001093902825 */ /* 0x042fe200078e0090 */
[----:B------:R-:W-:-:S04]  /*64e0*/  IADD3 R147, PT, PT, R147, 0x20, RZ ;  /* 0x0000002093937810 */ /* 0x000fc80007ffe0ff */
[----:B------:R4:W-:Y:S01]  /*64f0*/  @P2 STG.E.128 desc[UR6][R144.64], R112 ;  /* 0x0000007090002986 */ /* 0x0009e2000c101d06 */
[C---:B--2---:R-:W-:Y:S01]  /*6500*/  @P1 IMAD.WIDE.U32 R6, R17.reuse, 0x10, R6 ;  /* 0x0000001011061825 */ /* 0x044fe200078e0006 */
[----:B------:R-:W-:-:S04]  /*6510*/  IADD3 R17, PT, PT, R17, 0x20, RZ ;  /* 0x0000002011117810 */ /* 0x000fc80007ffe0ff */
[----:B------:R4:W-:Y:S03]  /*6520*/  @P1 STG.E.128 desc[UR6][R6.64], R140 ;  /* 0x0000008c06001986 */ /* 0x0009e6000c101d06 */
.L_x_12380:
[----:B------:R-:W-:Y:S05]  /*6530*/  BSYNC.RECONVERGENT B1 ;  /* 0x0000000000017941 */ /* 0x000fea0003800200 */
.L_x_12379:
[----:B------:R-:W-:Y:S04]  /*6540*/  BSSY.RECONVERGENT B1, `(.L_x_12412) ;  /* 0x0000132000017945 */ /* 0x000fe80003800200 */
[----:B------:R-:W-:Y:S05]  /*6550*/  @!P4 BRA `(.L_x_12413) ;  /* 0x0000001000c0c947 */ /* 0x000fea0003800000 */
[----:B------:R-:W-:Y:S04]  /*6560*/  BSSY.RECONVERGENT B2, `(.L_x_12414) ;  /* 0x0000005000027945 */ /* 0x000fe80003800200 */
[----:B------:R-:W-:Y:S05]  /*6570*/  @!P1 BRA `(.L_x_12415) ;  /* 0x00000000000c9947 */ /* 0x000fea0003800000 */
[----:B-1-34-:R-:W1:Y:S02]  /*6580*/  LDC.64 R6, c[0x0][0x390] ;  /* 0x0000e400ff067b82 */ /* 0x01ae640000000a00 */
[----:B-1----:R-:W-:-:S05]  /*6590*/  IMAD.WIDE.U32 R6, R17, 0x10, R6 ;  /* 0x0000001011067825 */ /* 0x002fca00078e0006 */
[----:B-----5:R2:W5:Y:S02]  /*65a0*/  LDG.E.128 R136, desc[UR6][R6.64] ;  /* 0x0000000606887981 */ /* 0x020564000c1e1d00 */
.L_x_12415:
[----:B------:R-:W-:Y:S05]  /*65b0*/  BSYNC.RECONVERGENT B2 ;  /* 0x0000000000027941 */ /* 0x000fea0003800200 */
.L_x_12414:
        /* <DEDUP_REMOVED lines=8> */
[-CC-:B-1234-:R-:W-:Y:S01]  /*6640*/  @P0 FFMA.FTZ R7, R33, R149.reuse, R146.reuse ;  /* 0x0000009521070223 */ /* 0x19efe20000010092 */
[-CC-:B------:R-:W-:Y:S01]  /*6650*/  @P0 FFMA.FTZ R115, R152, R149.reuse, R146.reuse ;  /* 0x0000009598730223 */ /* 0x180fe20000010092 */
        /* <DEDUP_REMOVED lines=26> */
.L_x_12420:
[----:B------:R-:W-:Y:S05]  /*6800*/  BSYNC.RECONVERGENT B3 ;  /* 0x0000000000037941 */ /* 0x000fea0003800200 */
.L_x_12419:
        /* <DEDUP_REMOVED lines=12> */
.L_x_12422:
[----:B------:R-:W-:Y:S05]  /*68d0*/  BSYNC.RECONVERGENT B3 ;  /* 0x0000000000037941 */ /* 0x000fea0003800200 */
.L_x_12421:
        /* <DEDUP_REMOVED lines=12> */
.L_x_12424:
[----:B------:R-:W-:Y:S05]  /*69a0*/  BSYNC.RECONVERGENT B3 ;  /* 0x0000000000037941 */ /* 0x000fea0003800200 */
.L_x_12423:
[----:B------:R-:W-:Y:S01]  /*69b0*/  MOV R115, R144 ;  /* 0x0000009000737202 */ /* 0x000fe20000000f00 */
[----:B------:R-:W-:Y:S06]  /*69c0*/  @!P1 BRA `(.L_x_12425) ;  /* 0x0000000c00809947 */ /* 0x000fec0003800000 */
        /* <DEDUP_REMOVED lines=12> */
.L_x_12418:
[----:B------:R-:W-:Y:S04]  /*6a90*/  BSSY.RECONVERGENT B3, `(.L_x_12426) ;  /* 0x0000010000037945 */ /* 0x000fe80003800200 */
[----:B------:R-:W-:Y:S05]  /*6aa0*/  @!P1 BRA `(.L_x_12427) ;  /* 0x0000000000389947 */ /* 0x000fea0003800000 */
[----:B-1234-:R-:W-:Y:S01]  /*6ab0*/  @P0 FFMA.FTZ R7, R23, R149, R146 ;  /* 0x0000009517070223 */ /* 0x01efe20000010092 */
        /* <DEDUP_REMOVED lines=13> */
.L_x_12427:
[----:B------:R-:W-:Y:S05]  /*6b90*/  BSYNC.RECONVERGENT B3 ;  /* 0x0000000000037941 */ /* 0x000fea0003800200 */
.L_x_12426:
        /* <DEDUP_REMOVED lines=16> */
.L_x_12429:
[----:B------:R-:W-:Y:S05]  /*6ca0*/  BSYNC.RECONVERGENT B3 ;  /* 0x0000000000037941 */ /* 0x000fea0003800200 */
.L_x_12428:
        /* <DEDUP_REMOVED lines=16> */
.L_x_12431:
[----:B------:R-:W-:Y:S05]  /*6db0*/  BSYNC.RECONVERGENT B3 ;  /* 0x0000000000037941 */ /* 0x000fea0003800200 */
.L_x_12430:
[----:B------:R-:W-:Y:S05]  /*6dc0*/  @!P1 BRA `(.L_x_12425) ;  /* 0x0000000800809947 */ /* 0x000fea0003800000 */
[----:B------:R-:W-:Y:S01]  /*6dd0*/  @P0 FFMA.FTZ R8, R200, R149, R146 ;  /* 0x00000095c8080223 */ /* 0x000fe20000010092 */
[----:B-12345:R-:W-:Y:S01]  /*6de0*/  MOV R6, R127 ;  /* 0x0000007f00067202 */ /* 0x03efe20000000f00 */
        /* <DEDUP_REMOVED lines=14> */
.L_x_12417:
[----:B------:R-:W-:-:S04]  /*6ed0*/  UISETP.NE.U32.AND UP0, UPT, UR12, URZ, UPT ;  /* 0x000000ff0c00728c */ /* 0x000fc8000bf05070 */
[----:B------:R-:W-:-:S06]  /*6ee0*/  UISETP.NE.AND.EX UP0, UPT, UR13, URZ, UPT, UP0 ;  /* 0x000000ff0d00728c */ /* 0x000fcc000bf05300 */
[----:B------:R-:W-:-:S13]  /*6ef0*/  PLOP3.LUT P2, PT, PT, PT, UP0, 0x80, 0x8 ;  /* 0x000000000008781c */ /* 0x000fda0003f4f008 */
[----:B------:R-:W-:Y:S05]  /*6f00*/  @!P2 BRA `(.L_x_12432) ;  /* 0x000000040018a947 */ /* 0x000fea0003800000 */
[-CC-:B-1-34-:R-:W-:Y:S01]  /*6f10*/  FFMA.FTZ R113, R152, R149.reuse, R146.reuse ;  /* 0x0000009598717223 */ /* 0x19afe20000010092 */
[-CC-:B------:R-:W-:Y:S01]  /*6f20*/  FFMA.FTZ R115, R33, R149.reuse, R146.reuse ;  /* 0x0000009521737223 */ /* 0x180fe20000010092 */
[-CC-:B------:R-:W-:Y:S01]  /*6f30*/  FFMA.FTZ R114, R200, R149.reuse, R146.reuse ;  /* 0x00000095c8727223 */ /* 0x180fe20000010092 */
[----:B--2---:R-:W-:Y:S01]  /*6f40*/  FFMA.FTZ R7, R23, R149, R146 ;  /* 0x0000009517077223 */ /* 0x004fe20000010092 */
        /* <DEDUP_REMOVED lines=8> */
[----:B------:R-:W-:Y:S01]  /*6fd0*/  FMUL.FTZ R6, R9, R6 ;  /* 0x0000000609067220 */ /* 0x000fe20000410000 */
[----:B------:R-:W-:Y:S02]  /*6fe0*/  BSSY.RECONVERGENT B3, `(.L_x_12433) ;  /* 0x0000010000037945 */ /* 0x000fe40003800200 */
        /* <DEDUP_REMOVED lines=15> */
.L_x_12434:
[----:B------:R-:W-:Y:S05]  /*70e0*/  BSYNC.RECONVERGENT B3 ;  /* 0x0000000000037941 */ /* 0x000fea0003800200 */
.L_x_12433:
        /* <DEDUP_REMOVED lines=12> */
.L_x_12436:
[----:B------:R-:W-:Y:S05]  /*71b0*/  BSYNC.RECONVERGENT B3 ;  /* 0x0000000000037941 */ /* 0x000fea0003800200 */
.L_x_12435:
        /* <DEDUP_REMOVED lines=12> */
.L_x_12438:
[----:B------:R-:W-:Y:S05]  /*7280*/  BSYNC.RECONVERGENT B3 ;  /* 0x0000000000037941 */ /* 0x000fea0003800200 */
.L_x_12437:
        /* <DEDUP_REMOVED lines=14> */
.L_x_12432:
[----:B------:R-:W-:Y:S04]  /*7370*/  BSSY.RECONVERGENT B3, `(.L_x_12439) ;  /* 0x0000011000037945 */ /* 0x000fe80003800200 */
[----:B------:R-:W-:Y:S05]  /*7380*/  @!P1 BRA `(.L_x_12440) ;  /* 0x00000000003c9947 */ /* 0x000fea0003800000 */
[----:B-1234-:R-:W-:Y:S01]  /*7390*/  FFMA.FTZ R7, R23, R149, R146 ;  /* 0x0000009517077223 */ /* 0x01efe20000010092 */
        /* <DEDUP_REMOVED lines=14> */
.L_x_12440:
[----:B------:R-:W-:Y:S05]  /*7480*/  BSYNC.RECONVERGENT B3 ;  /* 0x0000000000037941 */ /* 0x000fea0003800200 */
.L_x_12439:
        /* <DEDUP_REMOVED lines=17> */
.L_x_12442:
[----:B------:R-:W-:Y:S05]  /*75a0*/  BSYNC.RECONVERGENT B3 ;  /* 0x0000000000037941 */ /* 0x000fea0003800200 */
.L_x_12441:
        /* <DEDUP_REMOVED lines=17> */
.L_x_12444:
[----:B------:R-:W-:Y:S05]  /*76c0*/  BSYNC.RECONVERGENT B3 ;  /* 0x0000000000037941 */ /* 0x000fea0003800200 */
.L_x_12443:
        /* <DEDUP_REMOVED lines=16> */
.L_x_12425:
[----:B------:R-:W-:Y:S05]  /*77d0*/  BSYNC.RECONVERGENT B2 ;  /* 0x0000000000027941 */ /* 0x000fea0003800200 */
.L_x_12416:
[----:B-1-34-:R-:W1:Y:S08]  /*77e0*/  @P2 LDC.64 R144, c[0x0][0x478] ;  /* 0x00011e00ff902b82 */ /* 0x01ae700000000a00 */
[----:B--2---:R-:W2:Y:S01]  /*77f0*/  @P1 LDC.64 R6, c[0x0][0x468] ;  /* 0x00011a00ff061b82 */ /* 0x004ea20000000a00 */
[C---:B-1----:R-:W-:Y:S01]  /*7800*/  @P2 IMAD.WIDE.U32 R144, R147.reuse, 0x10, R144 ;  /* 0x0000001093902825 */ /* 0x042fe200078e0090 */
[----:B------:R-:W-:-:S04]  /*7810*/  IADD3 R147, PT, PT, R147, 0x20, RZ ;  /* 0x0000002093937810 */ /* 0x000fc80007ffe0ff */
[----:B------:R1:W-:Y:S01]  /*7820*/  @P2 STG.E.128 desc[UR6][R144.64], R112 ;  /* 0x0000007090002986 */ /* 0x0003e2000c101d06 */
[C---:B--2---:R-:W-:Y:S01]  /*7830*/  @P1 IMAD.WIDE.U32 R6, R17.reuse, 0x10, R6 ;  /* 0x0000001011061825 */ /* 0x044fe200078e0006 */
[----:B------:R-:W-:-:S04]  /*7840*/  IADD3 R17, PT, PT, R17, 0x20, RZ ;  /* 0x0000002011117810 */ /* 0x000fc80007ffe0ff */
[----:B------:R1:W-:Y:S03]  /*7850*/  @P1 STG.E.128 desc[UR6][R6.64], R140 ;  /* 0x0000008c06001986 */ /* 0x0003e6000c101d06 */
.L_x_12413:
[----:B------:R-:W-:Y:S05]  /*7860*/  BSYNC.RECONVERGENT B1 ;  /* 0x0000000000017941 */ /* 0x000fea0003800200 */
.L_x_12412:
[----:B------:R-:W-:Y:S04]  /*7870*/  BSSY.RECONVERGENT B1, `(.L_x_12445) ;  /* 0x0000131000017945 */ /* 0x000fe80003800200 */
[----:B------:R-:W-:Y:S05]  /*7880*/  @!P5 BRA `(.L_x_12446) ;  /* 0x0000001000bcd947 */ /* 0x000fea0003800000 */
[----:B------:R-:W-:Y:S04]  /*7890*/  BSSY.RECONVERGENT B2, `(.L_x_12447) ;  /* 0x0000005000027945 */ /* 0x000fe80003800200 */
[----:B------:R-:W-:Y:S05]  /*78a0*/  @!P1 BRA `(.L_x_12448) ;  /* 0x00000000000c9947 */ /* 0x000fea0003800000 */
[----:B-1-34-:R-:W1:Y:S02]  /*78b0*/  LDC.64 R6, c[0x0][0x390] ;  /* 0x0000e400ff067b82 */ /* 0x01ae640000000a00 */
[----:B-1----:R-:W-:-:S05]  /*78c0*/  IMAD.WIDE.U32 R6, R17, 0x10, R6 ;  /* 0x0000001011067825 */ /* 0x002fca00078e0006 */
[----:B-----5:R2:W5:Y:S02]  /*78d0*/  LDG.E.128 R136, desc[UR6][R6.64] ;  /* 0x0000000606887981 */ /* 0x020564000c1e1d00 */
.L_x_12448:
[----:B------:R-:W-:Y:S05]  /*78e0*/  BSYNC.RECONVERGENT B2 ;  /* 0x0000000000027941 */ /* 0x000fea0003800200 */
.L_x_12447:
        /* <DEDUP_REMOVED lines=36> */
.L_x_12453:
[----:B------:R-:W-:Y:S05]  /*7b30*/  BSYNC.RECONVERGENT B3 ;  /* 0x0000000000037941 */ /* 0x000fea0003800200 */
.L_x_12452:
        /* <DEDUP_REMOVED lines=12> */
.L_x_12455:
[----:B------:R-:W-:Y:S05]  /*7c00*/  BSYNC.RECONVERGENT B3 ;  /* 0x0000000000037941 */ /* 0x000fea0003800200 */
.L_x_12454:
        /* <DEDUP_REMOVED lines=12> */
.L_x_12457:
[----:B------:R-:W-:Y:S05]  /*7cd0*/  BSYNC.RECONVERGENT B3 ;  /* 0x0000000000037941 */ /* 0x000fea0003800200 */
.L_x_12456:
        /* <DEDUP_REMOVED lines=13> */
.L_x_12451:
        /* <DEDUP_REMOVED lines=16> */
.L_x_12460:
[----:B------:R-:W-:Y:S05]  /*7eb0*/  BSYNC.RECONVERGENT B3 ;  /* 0x0000000000037941 */ /* 0x000fea0003800200 */
.L_x_12459:
[----:B------:R-:W-:Y:S04]  /*7ec0*/  BSSY.RECONVERGENT B3, `(.L_x_12461) ;  /* 0x0000010000037945 */ /* 0x000fe80003800200 */
[----:B------:R-:W-:Y:S05]  /*7ed0*/  @!P1 BRA `(.L_x_12462) ;  /* 0x0000000000389947 */ /* 0x000fea0003800000 */
[----:B------:R-:W-:Y:S01]  /*7ee0*/  @P0 FFMA.FTZ R8, R32, R149, R146 ;  /* 0x0000009520080223 */ /* 0x000fe20000010092 */
[----:B-12345:R-:W-:Y:S01]  /*7ef0*/  MOV R6, R129 ;  /* 0x0000008100067202 */ /* 0x03efe20000000f00 */
        /* <DEDUP_REMOVED lines=12> */
.L_x_12462:
[----:B------:R-:W-:Y:S05]  /*7fc0*/  BSYNC.RECONVERGENT B3 ;  /* 0x0000000000037941 */ /* 0x000fea0003800200 */
.L_x_12461:
        /* <DEDUP_REMOVED lines=16> */
.L_x_12464:
[----:B------:R-:W-:Y:S05]  /*80d0*/  BSYNC.RECONVERGENT B3 ;  /* 0x0000000000037941 */ /* 0x000fea0003800200 */
.L_x_12463:
        /* <DEDUP_REMOVED lines=17> */
.L_x_12450:
[----:B------:R-:W-:-:S04]  /*81f0*/  UISETP.NE.U32.AND UP0, UPT, UR12, URZ, UPT ;  /* 0x000000ff0c00728c */ /* 0x000fc8000bf05070 */
[----:B------:R-:W-:-:S06]  /*8200*/  UISETP.NE.AND.EX UP0, UPT, UR13, URZ, UPT, UP0 ;  /* 0x000000ff0d00728c */ /* 0x000fcc000bf05300 */
[----:B------:R-:W-:-:S13]  /*8210*/  PLOP3.LUT P2, PT, PT, PT, UP0, 0x80, 0x8 ;  /* 0x000000000008781c */ /* 0x000fda0003f4f008 */
[----:B------:R-:W-:Y:S05]  /*8220*/  @!P2 BRA `(.L_x_12465) ;  /* 0x000000040018a947 */ /* 0x000fea0003800000 */
[-CC-:B------:R-:W-:Y:S01]  /*8230*/  FFMA.FTZ R8, R32, R149.reuse, R146.reuse ;  /* 0x0000009520087223 */ /* 0x180fe20000010092 */
[-CC-:B-1-34-:R-:W-:Y:S01]  /*8240*/  FFMA.FTZ R113, R29, R149.reuse, R146.reuse ;  /* 0x000000951d717223 */ /* 0x19afe20000010092 */
        /* <DEDUP_REMOVED lines=27> */
.L_x_12467:
[----:B------:R-:W-:Y:S05]  /*8400*/  BSYNC.RECONVERGENT B3 ;  /* 0x0000000000037941 */ /* 0x000fea0003800200 */
.L_x_12466:
        /* <DEDUP_REMOVED lines=12> */
.L_x_12469:
[----:B------:R-:W-:Y:S05]  /*84d0*/  BSYNC.RECONVERGENT B3 ;  /* 0x0000000000037941 */ /* 0x000fea0003800200 */
.L_x_12468:
        /* <DEDUP_REMOVED lines=12> */
.L_x_12471:
[----:B------:R-:W-:Y:S05]  /*85a0*/  BSYNC.RECONVERGENT B3 ;  /* 0x0000000000037941 */ /* 0x000fea0003800200 */
.L_x_12470:
        /* <DEDUP_REMOVED lines=14> */
.L_x_12465:
        /* <DEDUP_REMOVED lines=17> */
.L_x_12473:
[----:B------:R-:W-:Y:S05]  /*87a0*/  BSYNC.RECONVERGENT B3 ;  /* 0x0000000000037941 */ /* 0x000fea0003800200 */
.L_x_12472:
        /* <DEDUP_REMOVED lines=17> */
.L_x_12475:
[----:B------:R-:W-:Y:S05]  /*88c0*/  BSYNC.RECONVERGENT B3 ;  /* 0x0000000000037941 */ /* 0x000fea0003800200 */
.L_x_12474:
        /* <DEDUP_REMOVED lines=17> */
.L_x_12477:
[----:B------:R-:W-:Y:S05]  /*89e0*/  BSYNC.RECONVERGENT B3 ;  /* 0x0000000000037941 */ /* 0x000fea0003800200 */
.L_x_12476:
        /* <DEDUP_REMOVED lines=16> */
.L_x_12458:
[----:B------:R-:W-:Y:S05]  /*8af0*/  BSYNC.RECONVERGENT B2 ;  /* 0x0000000000027941 */ /* 0x000fea0003800200 */
.L_x_12449:
        /* <DEDUP_REMOVED lines=8> */
.L_x_12446:
[----:B------:R-:W-:Y:S05]  /*8b80*/  BSYNC.RECONVERGENT B1 ;  /* 0x0000000000017941 */ /* 0x000fea0003800200 */
.L_x_12445:
[----:B------:R-:W-:Y:S01]  /*8b90*/  ISETP.NE.AND P2, PT, R206, RZ, PT ;  /* 0x000000ffce00720c */ /* 0x000fe20003f45270 */
[----:B------:R-:W-:-:S12]  /*8ba0*/  BSSY.RECONVERGENT B1, `(.L_x_12478) ;  /* 0x000012f000017945 */ /* 0x000fd80003800200 */
[----:B------:R-:W-:Y:S05]  /*8bb0*/  @!P2 BRA `(.L_x_12479) ;  /* 0x0000001000b4a947 */ /* 0x000fea0003800000 */
[----:B------:R-:W-:Y:S04]  /*8bc0*/  BSSY.RECONVERGENT B2, `(.L_x_12480) ;  /* 0x0000005000027945 */ /* 0x000fe80003800200 */
[----:B------:R-:W-:Y:S05]  /*8bd0*/  @!P1 BRA `(.L_x_12481) ;  /* 0x00000000000c9947 */ /* 0x000fea0003800000 */
[----:B-1-34-:R-:W1:Y:S02]  /*8be0*/  LDC.64 R6, c[0x0][0x390] ;  /* 0x0000e400ff067b82 */ /* 0x01ae640000000a00 */
[----:B-1----:R-:W-:-:S05]  /*8bf0*/  IMAD.WIDE.U32 R6, R17, 0x10, R6 ;  /* 0x0000001011067825 */ /* 0x002fca00078e0006 */
[----:B-----5:R2:W5:Y:S02]  /*8c00*/  LDG.E.128 R136, desc[UR6][R6.64] ;  /* 0x0000000606887981 */ /* 0x020564000c1e1d00 */
.L_x_12481:
[----:B------:R-:W-:Y:S05]  /*8c10*/  BSYNC.RECONVERGENT B2 ;  /* 0x0000000000027941 */ /* 0x000fea0003800200 */
.L_x_12480:
        /* <DEDUP_REMOVED lines=18> */
[----:B------:R-:W-:Y:S01]  /*8d40*/  BSSY.RECONVERGENT B3, `(.L_x_12485) ;  /* 0x0000012000037945 */ /* 0x000fe20003800200 */
        /* <DEDUP_REMOVED lines=17> */
.L_x_12486:
[----:B------:R-:W-:Y:S05]  /*8e60*/  BSYNC.RECONVERGENT B3 ;  /* 0x0000000000037941 */ /* 0x000fea0003800200 */
.L_x_12485:
        /* <DEDUP_REMOVED lines=12> */
.L_x_12488:
[----:B------:R-:W-:Y:S05]  /*8f30*/  BSYNC.RECONVERGENT B3 ;  /* 0x0000000000037941 */ /* 0x000fea0003800200 */
.L_x_12487:
        /* <DEDUP_REMOVED lines=12> */
.L_x_12490:
[----:B------:R-:W-:Y:S05]  /*9000*/  BSYNC.RECONVERGENT B3 ;  /* 0x0000000000037941 */ /* 0x000fea0003800200 */
.L_x_12489:
        /* <DEDUP_REMOVED lines=14> */
.L_x_12484:
        /* <DEDUP_REMOVED lines=16> */
.L_x_12493:
[----:B------:R-:W-:Y:S05]  /*91f0*/  BSYNC.RECONVERGENT B3 ;  /* 0x0000000000037941 */ /* 0x000fea0003800200 */
.L_x_12492:
        /* <DEDUP_REMOVED lines=16> */
.L_x_12495:
[----:B------:R-:W-:Y:S05]  /*9300*/  BSYNC.RECONVERGENT B3 ;  /* 0x0000000000037941 */ /* 0x000fea0003800200 */
.L_x_12494:
        /* <DEDUP_REMOVED lines=16> */
.L_x_12497:
[----:B------:R-:W-:Y:S05]  /*9410*/  BSYNC.RECONVERGENT B3 ;  /* 0x0000000000037941 */ /* 0x000fea0003800200 */
.L_x_12496:
[----:B------:R-:W-:Y:S05]  /*9420*/  @!P1 BRA `(.L_x_12491) ;  /* 0x00000008007c9947 */ /* 0x000fea0003800000 */
[----:B------:R-:W-:Y:S01]  /*9430*/  @P0 FFMA.FTZ R146, R204, R149, R146 ;  /* 0x00000095cc920223 */ /* 0x000fe20000010092 */
[----:B-12345:R-:W-:Y:S01]  /*9440*/  MOV R6, R135 ;  /* 0x0000008700067202 */ /* 0x03efe20000000f00 */
[----:B------:R-:W-:Y:S02]  /*9450*/  UMOV UR4, URZ ;  /* 0x000000ff00047c82 */ /* 0x000fe40008000000 */
[----:B------:R-:W-:Y:S01]  /*9460*/  @P0 FADD.FTZ R146, R179, -R146 ;  /* 0x80000092b3920221 */ /* 0x000fe20000010000 */
[----:B------:R-:W-:-:S03]  /*9470*/  MOV R143, UR4 ;  /* 0x00000004008f7c02 */ /* 0x000fc60008000f00 */
[----:B------:R-:W-:Y:S01]  /*9480*/  @P0 FFMA.FTZ R6, R9, R146, R135 ;  /* 0x0000009209060223 */ /* 0x000fe20000010087 */
[----:B------:R-:W-:-:S03]  /*9490*/  ISETP.GE.U32.AND P0, PT, R16, 0x1000000, PT ;  /* 0x010000001000780c */ /* 0x000fc60003f06070 */
        /* <DEDUP_REMOVED lines=9> */
.L_x_12483:
[----:B------:R-:W-:-:S04]  /*9530*/  UISETP.NE.U32.AND UP0, UPT, UR12, URZ, UPT ;  /* 0x000000ff0c00728c */ /* 0x000fc8000bf05070 */
[----:B------:R-:W-:-:S06]  /*9540*/  UISETP.NE.AND.EX UP0, UPT, UR13, URZ, UPT, UP0 ;  /* 0x000000ff0d00728c */ /* 0x000fcc000bf05300 */
[----:B------:R-:W-:-:S13]  /*9550*/  PLOP3.LUT P2, PT, PT, PT, UP0, 0x80, 0x8 ;  /* 0x000000000008781c */ /* 0x000fda0003f4f008 */
[----:B------:R-:W-:Y:S05]  /*9560*/  @!P2 BRA `(.L_x_12498) ;  /* 0x000000040014a947 */ /* 0x000fea0003800000 */
[-CC-:B-1234-:R-:W-:Y:S01]  /*9570*/  FFMA.FTZ R6, R163, R149.reuse, R146.reuse ;  /* 0x00000095a3067223 */ /* 0x19efe20000010092 */
        /* <DEDUP_REMOVED lines=28> */
.L_x_12500:
[----:B------:R-:W-:Y:S05]  /*9740*/  BSYNC.RECONVERGENT B3 ;  /* 0x0000000000037941 */ /* 0x000fea0003800200 */
.L_x_12499:
        /* <DEDUP_REMOVED lines=12> */
.L_x_12502:
[----:B------:R-:W-:Y:S05]  /*9810*/  BSYNC.RECONVERGENT B3 ;  /* 0x0000000000037941 */ /* 0x000fea0003800200 */
.L_x_12501:
        /* <DEDUP_REMOVED lines=12> */
.L_x_12504:
[----:B------:R-:W-:Y:S05]  /*98e0*/  BSYNC.RECONVERGENT B3 ;  /* 0x0000000000037941 */ /* 0x000fea0003800200 */
.L_x_12503:
[----:B------:R-:W-:Y:S05]  /*98f0*/  @!P1 BRA `(.L_x_12491) ;  /* 0x0000000400489947 */ /* 0x000fea0003800000 */
        /* <DEDUP_REMOVED lines=12> */
.L_x_12498:
        /* <DEDUP_REMOVED lines=17> */
.L_x_12506:
[----:B------:R-:W-:Y:S05]  /*9ad0*/  BSYNC.RECONVERGENT B3 ;  /* 0x0000000000037941 */ /* 0x000fea0003800200 */
.L_x_12505:
        /* <DEDUP_REMOVED lines=17> */
.L_x_12508:
[----:B------:R-:W-:Y:S05]  /*9bf0*/  BSYNC.RECONVERGENT B3 ;  /* 0x0000000000037941 */ /* 0x000fea0003800200 */
.L_x_12507:
        /* <DEDUP_REMOVED lines=17> */
.L_x_12510:
[----:B------:R-:W-:Y:S05]  /*9d10*/  BSYNC.RECONVERGENT B3 ;  /* 0x0000000000037941 */ /* 0x000fea0003800200 */
.L_x_12509:
[----:B------:R-:W-:Y:S05]  /*9d20*/  @!P1 BRA `(.L_x_12491) ;  /* 0x00000000003c9947 */ /* 0x000fea0003800000 */
[----:B------:R-:W-:Y:S01]  /*9d30*/  FFMA.FTZ R146, R204, R149, R146 ;  /* 0x00000095cc927223 */ /* 0x000fe20000010092 */
[----:B------:R-:W-:Y:S01]  /*9d40*/  ISETP.GT.AND P0, PT, R10, RZ, PT ;  /* 0x000000ff0a00720c */ /* 0x000fe20003f04270 */
[----:B------:R-:W-:Y:S02]  /*9d50*/  UMOV UR4, URZ ;  /* 0x000000ff00047c82 */ /* 0x000fe40008000000 */
[----:B------:R-:W-:Y:S01]  /*9d60*/  FADD.FTZ R146, R179, -R146 ;  /* 0x80000092b3927221 */ /* 0x000fe20000010000 */
[----:B-1-34-:R-:W-:-:S03]  /*9d70*/  MOV R143, UR4 ;  /* 0x00000004008f7c02 */ /* 0x01afc60008000f00 */
[----:B--2---:R-:W-:-:S05]  /*9d80*/  FMUL.FTZ R6, R9, R146 ;  /* 0x0000009209067220 */ /* 0x004fca0000410000 */
        /* <DEDUP_REMOVED lines=9> */
.L_x_12491:
[----:B------:R-:W-:Y:S05]  /*9e20*/  BSYNC.RECONVERGENT B2 ;  /* 0x0000000000027941 */ /* 0x000fea0003800200 */
.L_x_12482:
[----:B------:R-:W0:Y:S08]  /*9e30*/  @P2 LDC.64 R8, c[0x0][0x478] ;  /* 0x00011e00ff082b82 */ /* 0x000e300000000a00 */
[----:B-1234-:R-:W1:Y:S01]  /*9e40*/  @P1 LDC.64 R6, c[0x0][0x468] ;  /* 0x00011a00ff061b82 */ /* 0x01ee620000000a00 */
[----:B0-----:R-:W-:-:S05]  /*9e50*/  @P2 IMAD.WIDE.U32 R8, R147, 0x10, R8 ;  /* 0x0000001093082825 */ /* 0x001fca00078e0008 */
[----:B------:R2:W-:Y:S01]  /*9e60*/  @P2 STG.E.128 desc[UR6][R8.64], R112 ;  /* 0x0000007008002986 */ /* 0x0005e2000c101d06 */
[----:B-1----:R-:W-:-:S05]  /*9e70*/  @P1 IMAD.WIDE.U32 R6, R17, 0x10, R6 ;  /* 0x0000001011061825 */ /* 0x002fca00078e0006 */
[----:B------:R2:W-:Y:S02]  /*9e80*/  @P1 STG.E.128 desc[UR6][R6.64], R140 ;  /* 0x0000008c06001986 */ /* 0x0005e4000c101d06 */
.L_x_12479:
[----:B------:R-:W-:Y:S05]  /*9e90*/  BSYNC.RECONVERGENT B1 ;  /* 0x0000000000017941 */ /* 0x000fea0003800200 */
.L_x_12478:
[----:B-1234-:R-:W1:Y:S02]  /*9ea0*/  LDC.64 R6, c[0x0][0x380] ;  /* 0x0000e000ff067b82 */ /* 0x01ee640000000a00 */
[----:B-1----:R-:W-:-:S04]  /*9eb0*/  LEA R12, R6, R12, 0x2 ;  /* 0x0000000c060c7211 */ /* 0x002fc800078e10ff */
[----:B------:R-:W-:-:S13]  /*9ec0*/  ISETP.GE.AND P0, PT, R12, R7, PT ;  /* 0x000000070c00720c */ /* 0x000fda0003f06270 */
[----:B------:R-:W-:Y:S05]  /*9ed0*/  @!P0 BRA `(.L_x_12511) ;  /* 0xffffff6c00848947 */ /* 0x000fea000383ffff */
.L_x_12297:
[----:B------:R-:W-:Y:S05]  /*9ee0*/  BSYNC B0 ;  /* 0x0000000000007941 */ /* 0x000fea0003800000 */
.L_x_12296:
[----:B------:R-:W1:Y:S01]  /*9ef0*/  S2R R6, SR_TID.X ;  /* 0x0000000000067919 */ /* 0x000e620000002100 */
[----:B-----5:R-:W-:Y:S01]  /*9f00*/  MOV R0, 0x400 ;  /* 0x0000040000007802 */ /* 0x020fe20000000f00 */
[----:B------:R-:W-:Y:S05]  /*9f10*/  WARPSYNC.ALL ;  /* 0x0000000000007948 */ /* 0x000fea0003800000 */
[----:B------:R-:W2:Y:S01]  /*9f20*/  S2R R3, SR_CgaCtaId ;  /* 0x0000000000037919 */ /* 0x000ea20000008800 */
[----:B------:R-:W-:Y:S01]  /*9f30*/  IMAD R27, R15, UR15, RZ ;  /* 0x0000000f0f1b7c24 */ /* 0x000fe2000f8e02ff */
[----:B------:R-:W3:Y:S01]  /*9f40*/  LDCU.128 UR16, c[0x0][0x440] ;  /* 0x00008800ff1077ac */ /* 0x000ee20008000c00 */
[----:B------:R-:W-:Y:S01]  /*9f50*/  BSSY.RECONVERGENT B0, `(.L_x_12512) ;  /* 0x00000cd000007945 */ /* 0x000fe20003800200 */
[----:B-1----:R-:W-:-:S02]  /*9f60*/  LOP3.LUT R5, R6, 0x1f, RZ, 0xc0, !PT ;  /* 0x0000001f06057812 */ /* 0x002fc400078ec0ff */
[----:B------:R-:W-:Y:S02]  /*9f70*/  SHF.R.U32.HI R4, RZ, 0x5, R6 ;  /* 0x00000005ff047819 */ /* 0x000fe40000011606 */
[----:B------:R-:W-:Y:S02]  /*9f80*/  LOP3.LUT R2, R6, 0x7f, RZ, 0x3c, !PT ;  /* 0x0000007f06027812 */ /* 0x000fe400078e3cff */
[----:B------:R-:W-:Y:S02]  /*9f90*/  IADD3 R27, P6, PT, R27, R6, RZ ;  /* 0x000000061b1b7210 */ /* 0x000fe40007fde0ff */
[----:B--2---:R-:W-:Y:S01]  /*9fa0*/  LEA R3, R3, R0, 0x18 ;  /* 0x0000000003037211 */ /* 0x004fe200078ec0ff */
[----:B------:R-:W-:Y:S01]  /*9fb0*/  IMAD R0, R4, 0xc0, R5 ;  /* 0x000000c004007824 */ /* 0x000fe200078e0205 */
[----:B------:R-:W-:Y:S02]  /*9fc0*/  IADD3 R15, PT, PT, R2, R15, RZ ;  /* 0x0000000f020f7210 */ /* 0x000fe40007ffe0ff */
[----:B------:R-:W-:-:S02]  /*9fd0*/  LEA R2, R6, R3, 0x2 ;  /* 0x0000000306027211 */ /* 0x000fc400078e10ff */
[----:B------:R-:W-:Y:S02]  /*9fe0*/  LEA R0, R0, R3, 0x4 ;  /* 0x0000000300007211 */ /* 0x000fe400078e20ff */
[C---:B------:R-:W-:Y:S02]  /*9ff0*/  ISETP.GE.U32.AND P5, PT, R15.reuse, 0x80, PT ;  /* 0x000000800f00780c */ /* 0x040fe40003fa6070 */
[C---:B------:R-:W-:Y:S01]  /*a000*/  ISETP.GE.U32.AND P4, PT, R15.reuse, 0x100, PT ;  /* 0x000001000f00780c */ /* 0x040fe20003f86070 */
[----:B------:R-:W-:Y:S01]  /*a010*/  STS.128 [R0], R108 ;  /* 0x0000006c00007388 */ /* 0x000fe20000000c00 */
[C---:B------:R-:W-:Y:S02]  /*a020*/  ISETP.GE.U32.AND P3, PT, R15.reuse, 0x180, PT ;  /* 0x000001800f00780c */ /* 0x040fe40003f66070 */
[C---:B------:R-:W-:Y:S01]  /*a030*/  ISETP.GE.U32.AND P2, PT, R15.reuse, 0x200, PT ;  /* 0x000002000f00780c */ /* 0x040fe20003f46070 */
[----:B------:R1:W-:Y:S01]  /*a040*/  STS.128 [R0+0x200], R64 ;  /* 0x0002004000007388 */ /* 0x0003e20000000c00 */
[----:B------:R-:W-:-:S02]  /*a050*/  ISETP.GE.U32.AND P1, PT, R15, 0x280, PT ;  /* 0x000002800f00780c */ /* 0x000fc40003f26070 */
[----:B------:R-:W-:Y:S01]  /*a060*/  ISETP.GE.U32.AND P0, PT, R15, 0x300, PT ;  /* 0x000003000f00780c */ /* 0x000fe20003f06070 */
[----:B------:R-:W-:Y:S01]  /*a070*/  STS.128 [R0+0x400], R68 ;  /* 0x0004004400007388 */ /* 0x000fe20000000c00 */
[----:B------:R-:W-:-:S03]  /*a080*/  IADD3.X R28, PT, PT, RZ, RZ, RZ, P6, !PT ;  /* 0x000000ffff1c7210 */ /* 0x000fc600037fe4ff */
[----:B------:R-:W-:Y:S04]  /*a090*/  STS.128 [R0+0x600], R72 ;  /* 0x0006004800007388 */ /* 0x000fe80000000c00 */
[----:B------:R-:W-:Y:S04]  /*a0a0*/  STS.128 [R0+0x800], R76 ;  /* 0x0008004c00007388 */ /* 0x000fe80000000c00 */
[----:B------:R-:W-:Y:S01]  /*a0b0*/  STS.128 [R0+0xa00], R80 ;  /* 0x000a005000007388 */ /* 0x000fe20000000c00 */
[C---:B-1----:R-:W-:Y:S02]  /*a0c0*/  SHF.L.U64.HI R65, R27.reuse, 0x2, R28 ;  /* 0x000000021b417819 */ /* 0x042fe4000001021c */
[----:B------:R-:W-:Y:S01]  /*a0d0*/  SHF.L.U32 R64, R27, 0x2, RZ ;  /* 0x000000021b407819 */ /* 0x000fe200000006ff */
        /* <DEDUP_REMOVED lines=55> */
[----:B------:R1:W-:Y:S01]  /*a450*/  STS.128 [R0+0xa00], R56 ;  /* 0x000a003800007388 */ /* 0x0003e20000000c00 */
[----:B------:R-:W-:Y:S01]  /*a460*/  BAR.SYNC.DEFER_BLOCKING 0x0 ;  /* 0x0000000000007b1d */ /* 0x000fe20000010000 */
[----:B0-----:R-:W-:-:S04]  /*a470*/  IADD3 R54, P6, PT, R64, UR18, RZ ;  /* 0x0000001240367c10 */ /* 0x001fc8000ffde0ff */
[----:B------:R-:W-:Y:S02]  /*a480*/  IADD3.X R61, PT, PT, R65, UR19, RZ, P6, !PT ;  /* 0x00000013413d7c10 */ /* 0x000fe4000b7fe4ff */
[----:B------:R-:W-:-:S04]  /*a490*/  IADD3 R52, P6, PT, R64, UR16, RZ ;  /* 0x0000001040347c10 */ /* 0x000fc8000ffde0ff */
[----:B-1----:R-:W-:Y:S01]  /*a4a0*/  IADD3.X R59, PT, PT, R65, UR17, RZ, P6, !PT ;  /* 0x00000011413b7c10 */ /* 0x002fe2000b7fe4ff */
        /* <DEDUP_REMOVED lines=119> */
.L_x_12513:
[----:B------:R-:W-:Y:S05]  /*ac20*/  BSYNC.RECONVERGENT B0 ;  /* 0x0000000000007941 */ /* 0x000fea0003800200 */
.L_x_12512:
        /* <DEDUP_REMOVED lines=18> */
.L_x_12515:
[----:B------:R-:W-:Y:S05]  /*ad50*/  BSYNC.RECONVERGENT B0 ;  /* 0x0000000000007941 */ /* 0x000fea0003800200 */
.L_x_12514:
        /* <DEDUP_REMOVED lines=18> */
.L_x_12517:
[----:B------:R-:W-:Y:S05]  /*ae80*/  BSYNC.RECONVERGENT B0 ;  /* 0x0000000000007941 */ /* 0x000fea0003800200 */
.L_x_12516:
        /* <DEDUP_REMOVED lines=18> */
.L_x_12519:
[----:B------:R-:W-:Y:S05]  /*afb0*/  BSYNC.RECONVERGENT B0 ;  /* 0x0000000000007941 */ /* 0x000fea0003800200 */
.L_x_12518:
        /* <DEDUP_REMOVED lines=18> */
.L_x_12521:
[----:B------:R-:W-:Y:S05]  /*b0e0*/  BSYNC.RECONVERGENT B0 ;  /* 0x0000000000007941 */ /* 0x000fea0003800200 */
.L_x_12520:
        /* <DEDUP_REMOVED lines=11> */
.L_x_12312:
[----:B------:R-:W-:Y:S01]  /*b1a0*/  HFMA2 R184, -RZ, RZ, 0, 5.9604644775390625e-08 ;  /* 0x00000001ffb87431 */ /* 0x000fe200000001ff */
[----:B------:R-:W-:Y:S01]  /*b1b0*/  BSSY B1, `(.L_x_12522) ;  /* 0x0000007000017945 */ /* 0x000fe20003800000 */
[----:B------:R-:W-:Y:S02]  /*b1c0*/  MOV R185, R201 ;  /* 0x000000c900b97202 */ /* 0x000fe40000000f00 */
[----:B------:R-:W-:Y:S02]  /*b1d0*/  MOV R187, 0x1f ;  /* 0x0000001f00bb7802 */ /* 0x000fe40000000f00 */
[----:B------:R-:W-:-:S07]  /*b1e0*/  MOV R182, 0xffffffff ;  /* 0xffffffff00b67802 */ /* 0x000fce0000000f00 */
[----:B0---45:R-:W-:Y:S05]  /*b1f0*/  WARPSYNC.COLLECTIVE R182, `(.L_x_12523) ;  /* 0x00000000b6087348 */ /* 0x031fea0003c00000 */
[----:B------:R1:W2:Y:S02]  /*b200*/  SHFL.BFLY P6, R183, R185, R184, R187 ;  /* 0x0c0000b8b9b77389 */ /* 0x0002a400000c00bb */
[----:B012-45:R-:W-:Y:S05]  /*b210*/  ENDCOLLECTIVE ;  /* 0x000000000000791b */ /* 0x037fea0003800000 */
.L_x_12523:
[----:B------:R-:W-:Y:S05]  /*b220*/  BSYNC B1 ;  /* 0x0000000000017941 */ /* 0x000fea0003800000 */
.L_x_12522:
        /* <DEDUP_REMOVED lines=8> */
.L_x_12524:
[----:B------:R-:W-:-:S05]  /*b2b0*/  FADD.FTZ R144, R144, R201 ;  /* 0x000000c990907221 */ /* 0x000fca0000010000 */
[----:B------:R-:W-:Y:S01]  /*b2c0*/  MOV R185, R144 ;  /* 0x0000009000b97202 */ /* 0x000fe20000000f00 */
[----:B------:R-:W-:Y:S01]  /*b2d0*/  HFMA2 R184, -RZ, RZ, 0, 1.1920928955078125e-07 ;  /* 0x00000002ffb87431 */ /* 0x000fe200000001ff */
[----:B------:R-:W-:-:S07]  /*b2e0*/  MOV R145, R183 ;  /* 0x000000b700917202 */ /* 0x000fce0000000f00 */
[----:B------:R-:W-:Y:S05]  /*b2f0*/  WARPSYNC.COLLECTIVE R182, `(.L_x_12525) ;  /* 0x00000000b6087348 */ /* 0x000fea0003c00000 */
[----:B------:R0:W1:Y:S02]  /*b300*/  SHFL.BFLY P6, R183, R185, R184, R187 ;  /* 0x0c0000b8b9b77389 */ /* 0x00006400000c00bb */
[----:B01----:R-:W-:Y:S05]  /*b310*/  ENDCOLLECTIVE ;  /* 0x000000000000791b */ /* 0x003fea0003800000 */
.L_x_12525:
[----:B------:R-:W-:-:S05]  /*b320*/  FADD.FTZ R145, R145, R190 ;  /* 0x000000be91917221 */ /* 0x000fca0000010000 */
[----:B------:R-:W-:Y:S02]  /*b330*/  MOV R185, R145 ;  /* 0x0000009100b97202 */ /* 0x000fe40000000f00 */
[----:B------:R-:W-:-:S07]  /*b340*/  MOV R147, R183 ;  /* 0x000000b700937202 */ /* 0x000fce0000000f00 */
[----:B------:R-:W-:Y:S05]  /*b350*/  WARPSYNC.COLLECTIVE R182, `(.L_x_12526) ;  /* 0x00000000b6087348 */ /* 0x000fea0003c00000 */
[----:B------:R0:W1:Y:S02]  /*b360*/  SHFL.BFLY P6, R183, R185, R184, R187 ;  /* 0x0c0000b8b9b77389 */ /* 0x00006400000c00bb */
[----:B01----:R-:W-:Y:S05]  /*b370*/  ENDCOLLECTIVE ;  /* 0x000000000000791b */ /* 0x003fea0003800000 */
.L_x_12526:
[----:B------:R-:W-:-:S05]  /*b380*/  FADD.FTZ R147, R144, R147 ;  /* 0x0000009390937221 */ /* 0x000fca0000010000 */
[----:B------:R-:W-:Y:S01]  /*b390*/  MOV R185, R147 ;  /* 0x0000009300b97202 */ /* 0x000fe20000000f00 */
[----:B------:R-:W-:Y:S01]  /*b3a0*/  HFMA2 R184, -RZ, RZ, 0, 2.384185791015625e-07 ;  /* 0x00000004ffb87431 */ /* 0x000fe200000001ff */
[----:B------:R-:W-:-:S07]  /*b3b0*/  MOV R146, R183 ;  /* 0x000000b700927202 */ /* 0x000fce0000000f00 */
[----:B------:R-:W-:Y:S05]  /*b3c0*/  WARPSYNC.COLLECTIVE R182, `(.L_x_12527) ;  /* 0x00000000b6087348 */ /* 0x000fea0003c00000 */
[----:B------:R0:W1:Y:S02]  /*b3d0*/  SHFL.BFLY P6, R183, R185, R184, R187 ;  /* 0x0c0000b8b9b77389 */ /* 0x00006400000c00bb */
[----:B01----:R-:W-:Y:S05]  /*b3e0*/  ENDCOLLECTIVE ;  /* 0x000000000000791b */ /* 0x003fea0003800000 */
.L_x_12527:
[----:B------:R-:W-:-:S05]  /*b3f0*/  FADD.FTZ R146, R145, R146 ;  /* 0x0000009291927221 */ /* 0x000fca0000010000 */
[----:B------:R-:W-:Y:S02]  /*b400*/  MOV R185, R146 ;  /* 0x0000009200b97202 */ /* 0x000fe40000000f00 */
[----:B------:R-:W-:-:S07]  /*b410*/  MOV R148, R183 ;  /* 0x000000b700947202 */ /* 0x000fce0000000f00 */
[----:B------:R-:W-:Y:S05]  /*b420*/  WARPSYNC.COLLECTIVE R182, `(.L_x_12528) ;  /* 0x00000000b6087348 */ /* 0x000fea0003c00000 */
[----:B------:R0:W1:Y:S02]  /*b430*/  SHFL.BFLY P6, R183, R185, R184, R187 ;  /* 0x0c0000b8b9b77389 */ /* 0x00006400000c00bb */
[----:B01----:R-:W-:Y:S05]  /*b440*/  ENDCOLLECTIVE ;  /* 0x000000000000791b */ /* 0x003fea0003800000 */
.L_x_12528:
[----:B------:R-:W-:-:S05]  /*b450*/  FADD.FTZ R148, R147, R148 ;  /* 0x0000009493947221 */ /* 0x000fca0000010000 */
[----:B------:R-:W-:Y:S01]  /*b460*/  MOV R185, R148 ;  /* 0x0000009400b97202 */ /* 0x000fe20000000f00 */
[----:B------:R-:W-:Y:S01]  /*b470*/  HFMA2 R184, -RZ, RZ, 0, 4.76837158203125e-07 ;  /* 0x00000008ffb87431 */ /* 0x000fe200000001ff */
[----:B------:R-:W-:-:S07]  /*b480*/  MOV R149, R183 ;  /* 0x000000b700957202 */ /* 0x000fce0000000f00 */
[----:B------:R-:W-:Y:S05]  /*b490*/  WARPSYNC.COLLECTIVE R182, `(.L_x_12529) ;  /* 0x00000000b6087348 */ /* 0x000fea0003c00000 */
[----:B------:R0:W1:Y:S02]  /*b4a0*/  SHFL.BFLY P6, R183, R185, R184, R187 ;  /* 0x0c0000b8b9b77389 */ /* 0x00006400000c00bb */
[----:B01----:R-:W-:Y:S05]  /*b4b0*/  ENDCOLLECTIVE ;  /* 0x000000000000791b */ /* 0x003fea0003800000 */
.L_x_12529:
[----:B------:R-:W-:-:S05]  /*b4c0*/  FADD.FTZ R149, R146, R149 ;  /* 0x0000009592957221 */ /* 0x000fca0000010000 */
[----:B------:R-:W-:Y:S02]  /*b4d0*/  MOV R185, R149 ;  /* 0x0000009500b97202 */ /* 0x000fe40000000f00 */
[----:B------:R-:W-:-:S07]  /*b4e0*/  MOV R151, R183 ;  /* 0x000000b700977202 */ /* 0x000fce0000000f00 */
[----:B------:R-:W-:Y:S05]  /*b4f0*/  WARPSYNC.COLLECTIVE R182, `(.L_x_12530) ;  /* 0x00000000b6087348 */ /* 0x000fea0003c00000 */
[----:B------:R0:W1:Y:S02]  /*b500*/  SHFL.BFLY P6, R183, R185, R184, R187 ;  /* 0x0c0000b8b9b77389 */ /* 0x00006400000c00bb */
[----:B01----:R-:W-:Y:S05]  /*b510*/  ENDCOLLECTIVE ;  /* 0x000000000000791b */ /* 0x003fea0003800000 */
.L_x_12530:
[----:B------:R-:W-:-:S05]  /*b520*/  FADD.FTZ R151, R148, R151 ;  /* 0x0000009794977221 */ /* 0x000fca0000010000 */
[----:B------:R-:W-:Y:S01]  /*b530*/  MOV R185, R151 ;  /* 0x0000009700b97202 */ /* 0x000fe20000000f00 */
[----:B------:R-:W-:Y:S01]  /*b540*/  HFMA2 R184, -RZ, RZ, 0, 9.5367431640625e-07 ;  /* 0x00000010ffb87431 */ /* 0x000fe200000001ff */
[----:B------:R-:W-:-:S07]  /*b550*/  MOV R150, R183 ;  /* 0x000000b700967202 */ /* 0x000fce0000000f00 */
[----:B------:R-:W-:Y:S05]  /*b560*/  WARPSYNC.COLLECTIVE R182, `(.L_x_12531) ;  /* 0x00000000b6087348 */ /* 0x000fea0003c00000 */
[----:B------:R0:W1:Y:S02]  /*b570*/  SHFL.BFLY P6, R183, R185, R184, R187 ;  /* 0x0c0000b8b9b77389 */ /* 0x00006400000c00bb */
[----:B01----:R-:W-:Y:S05]  /*b580*/  ENDCOLLECTIVE ;  /* 0x000000000000791b */ /* 0x003fea0003800000 */
.L_x_12531:
[----:B------:R-:W-:-:S05]  /*b590*/  FADD.FTZ R150, R149, R150 ;  /* 0x0000009695967221 */ /* 0x000fca0000010000 */
[----:B------:R-:W-:Y:S02]  /*b5a0*/  MOV R185, R150 ;  /* 0x0000009600b97202 */ /* 0x000fe40000000f00 */
[----:B------:R-:W-:-:S07]  /*b5b0*/  MOV R144, R183 ;  /* 0x000000b700907202 */ /* 0x000fce0000000f00 */
[----:B------:R-:W-:Y:S05]  /*b5c0*/  WARPSYNC.COLLECTIVE R182, `(.L_x_12532) ;  /* 0x00000000b6087348 */ /* 0x000fea0003c00000 */
[----:B------:R0:W1:Y:S02]  /*b5d0*/  SHFL.BFLY P6, R183, R185, R184, R187 ;  /* 0x0c0000b8b9b77389 */ /* 0x00006400000c00bb */
[----:B01----:R-:W-:Y:S05]  /*b5e0*/  ENDCOLLECTIVE ;  /* 0x000000000000791b */ /* 0x003fea0003800000 */
.L_x_12532:
[----:B------:R-:W-:Y:S01]  /*b5f0*/  MOV R145, R183 ;  /* 0x000000b700917202 */ /* 0x000fe20000000f00 */
[----:B------:R-:W-:Y:S06]  /*b600*/  BRA `(.L_x_12533) ;  /* 0xffffff7400547947 */ /* 0x000fec000383ffff */
.L_x_12534:
        /* <DEDUP_REMOVED lines=15> */
.L_x_14588:


//--------------------- .text._ZN10layer_norm22ln_bwd_finalize_kernelINS_22Kernel_traits_finalizeILj768E6__halfffffjLb1ELj1024ELj4ENS_18Kernel_traits_baseILj768ES2_ffffjLj1024EEEEELb1ELb1EEEvNS_9BwdParamsE --------------------------
	.section	.text._ZN10layer_norm22ln_bwd_finalize_kernelINS_22Kernel_traits_finalizeILj768E6__halfffffjLb1ELj1024ELj4ENS_18Kernel_traits_baseILj768ES2_ffffjLj1024EEEEELb1ELb1EEEvNS_9BwdParamsE,"ax",@progbits
	.align	128
        .global         _ZN10layer_norm22ln_bwd_finalize_kernelINS_22Kernel_traits_finalizeILj768E6__halfffffjLb1ELj1024ELj4ENS_18Kernel_traits_baseILj768ES2_ffffjLj1024EEEEELb1ELb1EEEvNS_9BwdParamsE
        .type           _ZN10layer_norm22ln_bwd_finalize_kernelINS_22Kernel_traits_finalizeILj768E6__halfffffjLb1ELj1024ELj4ENS_18Kernel_traits_baseILj768ES2_ffffjLj1024EEEEELb1ELb1EEEvNS_9BwdParamsE,@function
        .size           _ZN10layer_norm22ln_bwd_finalize_kernelINS_22Kernel_traits_finalizeILj768E6__halfffffjLb1ELj1024ELj4ENS_18Kernel_traits_baseILj768ES2_ffffjLj1024EEEEELb1ELb1EEEvNS_9BwdParamsE,(.L_x_14589 - _ZN10layer_norm22ln_bwd_finalize_kernelINS_22Kernel_traits_finalizeILj768E6__halfffffjLb1ELj1024ELj4ENS_18Kernel_traits_baseILj768ES2_ffffjLj1024EEEEELb1ELb1EEEvNS_9BwdParamsE)
        .other          _ZN10layer_norm22ln_bwd_finalize_kernelINS_22Kernel_traits_finalizeILj768E6__halfffffjLb1ELj1024ELj4ENS_18Kernel_traits_baseILj768ES2_ffffjLj1024EEEEELb1ELb1EEEvNS_9BwdParamsE,@"STO_CUDA_ENTRY STV_DEFAULT"
_ZN10layer_norm22ln_bwd_finalize_kernelINS_22Kernel_traits_finalizeILj768E6__halfffffjLb1ELj1024ELj4ENS_18Kernel_traits_baseILj768ES2_ffffjLj1024EEEEELb1ELb1EEEvNS_9BwdParamsE:
.text._ZN10layer_norm22ln_bwd_finalize_kernelINS_22Kernel_traits_finalizeILj768E6__halfffffjLb1ELj1024ELj4ENS_18Kernel_traits_baseILj768ES2_ffffjLj1024EEEEELb1ELb1EEEvNS_9BwdParamsE:
        /* <DEDUP_REMOVED lines=58> */
.L_x_12539:
        /* <DEDUP_REMOVED lines=87> */
.L_x_12538:
[----:B------:R-:W-:Y:S05]  /*0910*/  BSYNC.RECONVERGENT B1 ;  /* 0x0000000000017941 */ /* 0x000fea0003800200 */
.L_x_12537:
        /* <DEDUP_REMOVED lines=50> */
.L_x_12541:
[----:B------:R-:W-:Y:S05]  /*0c40*/  BSYNC.RECONVERGENT B1 ;  /* 0x0000000000017941 */ /* 0x000fea0003800200 */
.L_x_12540:
        /* <DEDUP_REMOVED lines=30> */
.L_x_12543:
[----:B------:R-:W-:Y:S05]  /*0e30*/  BSYNC.RECONVERGENT B1 ;  /* 0x0000000000017941 */ /* 0x000fea0003800200 */
.L_x_12542:
        /* <DEDUP_REMOVED lines=15> */
.L_x_12536:
[----:B------:R-:W-:Y:S05]  /*0f30*/  BSYNC.RECONVERGENT B0 ;  /* 0x0000000000007941 */ /* 0x000fea0003800200 */
.L_x_12535:
        /* <DEDUP_REMOVED lines=73> */
.L_x_12544:
        /* <DEDUP_REMOVED lines=11> */
.L_x_14589:


//--------------------- .text._ZN10layer_norm13ln_bwd_kernelINS_13Kernel_traitsI6__halfffffjLj768ELj1ELj4ELj1ELj16ENS_18Kernel_traits_baseILj768ES2_ffffjLj128EEEEELb1ELb1ELb1ELb1EEEvNS_9BwdParamsE --------------------------
	.section	.text._ZN10layer_norm13ln_bwd_kernelINS_13Kernel_traitsI6__halfffffjLj768ELj1ELj4ELj1ELj16ENS_18Kernel_traits_baseILj768ES2_ffffjLj128EEEEELb1ELb1ELb1ELb1EEEvNS_9BwdParamsE,"ax",@progbits
	.align	128
        .global         _ZN10layer_norm13ln_bwd_kernelINS_13Kernel_traitsI6__halfffffjLj768ELj1ELj4ELj1ELj16ENS_18Kernel_traits_baseILj768ES2_ffffjLj128EEEEELb1ELb1ELb1ELb1EEEvNS_9BwdParamsE
        .type           _ZN10layer_norm13ln_bwd_kernelINS_13Kernel_traitsI6__halfffffjLj768ELj1ELj4ELj1ELj16ENS_18Kernel_traits_baseILj768ES2_ffffjLj128EEEEELb1ELb1ELb1ELb1EEEvNS_9BwdParamsE,@function
        .size           _ZN10layer_norm13ln_bwd_kernelINS_13Kernel_traitsI6__halfffffjLj768ELj1ELj4ELj1ELj16ENS_18Kernel_traits_baseILj768ES2_ffffjLj128EEEEELb1ELb1ELb1ELb1EEEvNS_9BwdParamsE,(.L_x_14590 - _ZN10layer_norm13ln_bwd_kernelINS_13Kernel_traitsI6__halfffffjLj768ELj1ELj4ELj1ELj16ENS_18Kernel_traits_baseILj768ES2_ffffjLj128EEEEELb1ELb1ELb1ELb1EEEvNS_9BwdParamsE)
        .other          _ZN10layer_norm13ln_bwd_kernelINS_13Kernel_traitsI6__halfffffjLj768ELj1ELj4ELj1ELj16ENS_18Kernel_traits_baseILj768ES2_ffffjLj128EEEEELb1ELb1ELb1ELb1EEEvNS_9BwdParamsE,@"STO_CUDA_ENTRY STV_DEFAULT"
_ZN10layer_norm13ln_bwd_kernelINS_13Kernel_traitsI6__halfffffjLj768ELj1ELj4ELj1ELj16ENS_18Kernel_traits_baseILj768ES2_ffffjLj128EEEEELb1ELb1ELb1ELb1EEEvNS_9BwdParamsE:
.text._ZN10layer_norm13ln_bwd_kernelINS_13Kernel_traitsI6__halfffffjLj768ELj1ELj4ELj1ELj16ENS_18Kernel_traits_baseILj768ES2_ffffjLj128EEEEELb1ELb1ELb1ELb1EEEvNS_9BwdParamsE:
        /* <DEDUP_REMOVED lines=53> */
[----:B------:R-:W0:Y:S08]  /*0350*/  LDC.64 R6, c[0x0][0x3e8] ;  /* 0x0000fa00ff067b82 */ /* 0x000e300000000a00 */
[----:B------:R-:W1:Y:S08]  /*0360*/  LDC.64 R4, c[0x0][0x3d0] ;  /* 0x0000f400ff047b82 */ /* 0x000e700000000a00 */
[----:B------:R-:W2:Y:S01]  /*0370*/  LDC.U8 R0, c[0x0][0x410] ;  /* 0x00010400ff007b82 */ /* 0x000ea20000000000 */
[----:B0-----:R-:W-:-:S05]  /*0380*/  IMAD.WIDE.U32 R6, R3, 0x8, R6 ;  /* 0x0000000803067825 */ /* 0x001fca00078e0006 */
[----:B------:R-:W3:Y:S04]  /*0390*/  LDG.E.64 R180, desc[UR6][R6.64+0x200] ;  /* 0x0002000606b47981 */ /* 0x000ee8000c1e1b00 */
[----:B------:R-:W4:Y:S04]  /*03a0*/  LDG.E.64 R182, desc[UR6][R6.64+0x300] ;  /* 0x0003000606b67981 */ /* 0x000f28000c1e1b00 */
[----:B------:R-:W2:Y:S04]  /*03b0*/  LDG.E.64 R178, desc[UR6][R6.64+0x100] ;  /* 0x0001000606b27981 */ /* 0x000ea8000c1e1b00 */
[----:B------:R-:W2:Y:S04]  /*03c0*/  LDG.E.64 R176, desc[UR6][R6.64] ;  /* 0x0000000606b07981 */ /* 0x000ea8000c1e1b00 */
[----:B------:R-:W5:Y:S04]  /*03d0*/  LDG.E.64 R162, desc[UR6][R6.64+0x500] ;  /* 0x0005000606a27981 */ /* 0x000f68000c1e1b00 */
[----:B------:R-:W5:Y:S01]  /*03e0*/  LDG.E.64 R160, desc[UR6][R6.64+0x400] ;  /* 0x0004000606a07981 */ /* 0x000f62000c1e1b00 */
[----:B-1----:R-:W-:-:S04]  /*03f0*/  IMAD.WIDE.U32 R4, R3, 0x8, R4 ;  /* 0x0000000803047825 */ /* 0x002fc800078e0004 */
[----:B------:R-:W-:Y:S01]  /*0400*/  HFMA2 R96, -RZ, RZ, 0, 0 ;  /* 0x00000000ff607431 */ /* 0x000fe200000001ff */
[----:B------:R-:W5:Y:S04]  /*0410*/  LDG.E.64 R174, desc[UR6][R4.64+0x500] ;  /* 0x0005000604ae7981 */ /* 0x000f68000c1e1b00 */
[----:B------:R-:W5:Y:S04]  /*0420*/  LDG.E.64 R172, desc[UR6][R4.64+0x400] ;  /* 0x0004000604ac7981 */ /* 0x000f68000c1e1b00 */
[----:B------:R-:W5:Y:S04]  /*0430*/  LDG.E.64 R170, desc[UR6][R4.64+0x300] ;  /* 0x0003000604aa7981 */ /* 0x000f68000c1e1b00 */
[----:B------:R-:W5:Y:S04]  /*0440*/  LDG.E.64 R168, desc[UR6][R4.64+0x200] ;  /* 0x0002000604a87981 */ /* 0x000f68000c1e1b00 */
[----:B------:R-:W5:Y:S04]  /*0450*/  LDG.E.64 R166, desc[UR6][R4.64+0x100] ;  /* 0x0001000604a67981 */ /* 0x000f68000c1e1b00 */
[----:B------:R0:W5:Y:S01]  /*0460*/  LDG.E.64 R164, desc[UR6][R4.64] ;  /* 0x0000000604a47981 */ /* 0x000162000c1e1b00 */
[----:B---3--:R-:W-:-:S02]  /*0470*/  SHF.R.U64 R208, R180, 0x10, R181 ;  /* 0x00000010b4d07819 */ /* 0x008fc400000012b5 */
[----:B------:R-:W-:Y:S02]  /*0480*/  SHF.R.U32.HI R3, RZ, 0x10, R181 ;  /* 0x00000010ff037819 */ /* 0x000fe400000116b5 */
[----:B----4-:R-:W-:Y:S02]  /*0490*/  SHF.R.U64 R2, R182, 0x10, R183 ;  /* 0x00000010b6027819 */ /* 0x010fe400000012b7 */
[----:B------:R-:W-:Y:S02]  /*04a0*/  PRMT R208, R208, 0x5410, R3 ;  /* 0x00005410d0d07816 */ /* 0x000fe40000000003 */
[----:B------:R-:W-:Y:S02]  /*04b0*/  SHF.R.U32.HI R8, RZ, 0x10, R183 ;  /* 0x00000010ff087819 */ /* 0x000fe400000116b7 */
[--C-:B--2---:R-:W-:Y:S02]  /*04c0*/  SHF.R.U64 R210, R178, 0x10, R179.reuse ;  /* 0x00000010b2d27819 */ /* 0x104fe400000012b3 */
[----:B0-----:R-:W-:-:S02]  /*04d0*/  SHF.R.U32.HI R4, RZ, 0x10, R179 ;  /* 0x00000010ff047819 */ /* 0x001fc400000116b3 */
[--C-:B------:R-:W-:Y:S02]  /*04e0*/  SHF.R.U64 R211, R176, 0x10, R177.reuse ;  /* 0x00000010b0d37819 */ /* 0x100fe400000012b1 */
[----:B------:R-:W-:Y:S02]  /*04f0*/  SHF.R.U32.HI R3, RZ, 0x10, R177 ;  /* 0x00000010ff037819 */ /* 0x000fe400000116b1 */
[----:B------:R-:W-:Y:S02]  /*0500*/  PRMT R2, R2, 0x5410, R8 ;  /* 0x0000541002027816 */ /* 0x000fe40000000008 */
[----:B------:R-:W-:Y:S02]  /*0510*/  PRMT R210, R210, 0x5410, R4 ;  /* 0x00005410d2d27816 */ /* 0x000fe40000000004 */
[----:B------:R-:W-:-:S07]  /*0520*/  PRMT R211, R211, 0x5410, R3 ;  /* 0x00005410d3d37816 */ /* 0x000fce0000000003 */
.L_x_12736:
[----:B------:R-:W0:Y:S08]  /*0530*/  LDC.64 R122, c[0x0][0x3f8] ;  /* 0x0000fe00ff7a7b82 */ /* 0x000e300000000a00 */
[----:B------:R-:W1:Y:S08]  /*0540*/  LDC.64 R186, c[0x0][0x3c8] ;  /* 0x0000f200ffba7b82 */ /* 0x000e700000000a00 */
[----:B------:R-:W2:Y:S01]  /*0550*/  LDC.64 R124, c[0x0][0x3f0] ;  /* 0x0000fc00ff7c7b82 */ /* 0x000ea20000000a00 */
[C---:B0-----:R-:W-:Y:S01]  /*0560*/  IMAD.WIDE R138, R184.reuse, 0x4, R122 ;  /* 0x00000004b88a7825 */ /* 0x041fe200078e027a */
[----:B------:R-:W0:Y:S06]  /*0570*/  S2R R193, SR_TID.X ;  /* 0x0000000000c17919 */ /* 0x000e2c0000002100 */
[----:B------:R-:W3:Y:S01]  /*0580*/  LDC.64 R122, c[0x0][0x3c0] ;  /* 0x0000f000ff7a7b82 */ /* 0x000ee20000000a00 */
[----:B------:R-:W4:Y:S01]  /*0590*/  LDG.E R185, desc[UR6][R138.64] ;  /* 0x000000068ab97981 */ /* 0x000f22000c1e1900 */
[----:B-1----:R-:W-:-:S06]  /*05a0*/  IMAD.WIDE R186, R184, 0x4, R186 ;  /* 0x00000004b8ba7825 */ /* 0x002fcc00078e02ba */
[----:B-----5:R1:W5:Y:S01]  /*05b0*/  LDG.E R186, desc[UR6][R186.64] ;  /* 0x00000006baba7981 */ /* 0x020362000c1e1900 */
[----:B--2---:R-:W-:-:S05]  /*05c0*/  IMAD.WIDE R124, R184, 0x4, R124 ;  /* 0x00000004b87c7825 */ /* 0x004fca00078e027c */
[----:B------:R1:W5:Y:S01]  /*05d0*/  LDG.E R195, desc[UR6][R124.64] ;  /* 0x000000067cc37981 */ /* 0x000362000c1e1900 */
[----:B------:R-:W-:Y:S01]  /*05e0*/  BSSY.RECONVERGENT B1, `(.L_x_12547) ;  /* 0x000017a000017945 */ /* 0x000fe20003800200 */
[----:B0-----:R-:W-:Y:S02]  /*05f0*/  LOP3.LUT R193, R193, 0x1f, RZ, 0xc0, !PT ;  /* 0x0000001fc1c17812 */ /* 0x001fe400078ec0ff */
[----:B----4-:R-:W-:-:S13]  /*0600*/  ISETP.GE.AND P2, PT, R185, 0x1, PT ;  /* 0x00000001b900780c */ /* 0x010fda0003f46270 */
[----:B-1-3--:R-:W-:Y:S05]  /*0610*/  @!P2 BRA `(.L_x_12548) ;  /* 0x0000001000b4a947 */ /* 0x00afea0003800000 */
[----:B------:R-:W0:Y:S01]  /*0620*/  LDC.64 R148, c[0x0][0x3a8] ;  /* 0x0000ea00ff947b82 */ /* 0x000e220000000a00 */
[C---:B------:R-:W-:Y:S01]  /*0630*/  IMAD R3, R184.reuse, UR5, RZ ;  /* 0x00000005b8037c24 */ /* 0x040fe2000f8e02ff */
[----:B------:R-:W-:Y:S01]  /*0640*/  IADD3 R113, PT, PT, R185, -0x1, RZ ;  /* 0xffffffffb9717810 */ /* 0x000fe20007ffe0ff */
[----:B------:R-:W-:-:S03]  /*0650*/  IMAD.WIDE R122, R184, 0x4, R122 ;  /* 0x00000004b87a7825 */ /* 0x000fc600078e027a */
[----:B------:R-:W-:Y:S01]  /*0660*/  SHF.R.S32.HI R112, RZ, 0x1f, R3 ;  /* 0x0000001fff707819 */ /* 0x000fe20000011403 */
[----:B------:R-:W-:Y:S01]  /*0670*/  IMAD R113, R113, UR5, RZ ;  /* 0x0000000571717c24 */ /* 0x000fe2000f8e02ff */
[----:B------:R-:W1:Y:S02]  /*0680*/  LDC.64 R152, c[0x0][0x428] ;  /* 0x00010a00ff987b82 */ /* 0x000e640000000a00 */
[----:B------:R-:W-:Y:S02]  /*0690*/  LEA.HI R112, R112, R3, RZ, 0x2 ;  /* 0x0000000370707211 */ /* 0x000fe400078f10ff */
[----:B------:R-:W-:Y:S01]  /*06a0*/  SHF.R.S32.HI R114, RZ, 0x1f, R113 ;  /* 0x0000001fff727819 */ /* 0x000fe20000011471 */
[----:B------:R-:W2:Y:S01]  /*06b0*/  LDG.E R3, desc[UR6][R122.64] ;  /* 0x000000067a037981 */ /* 0x000ea2000c1e1900 */
[----:B------:R-:W-:Y:S02]  /*06c0*/  LEA.HI.SX32 R203, R112, R193, 0x1e ;  /* 0x000000c170cb7211 */ /* 0x000fe400078ff2ff */
[----:B------:R-:W-:Y:S01]  /*06d0*/  LEA.HI R114, R114, R113, RZ, 0x2 ;  /* 0x0000007172727211 */ /* 0x000fe200078f10ff */
[----:B------:R-:W3:Y:S03]  /*06e0*/  LDC.64 R196, c[0x0][0x3b0] ;  /* 0x0000ec00ffc47b82 */ /* 0x000ee60000000a00 */
[----:B------:R-:W-:Y:S01]  /*06f0*/  LEA.HI.SX32 R155, R114, R193, 0x1e ;  /* 0x000000c1729b7211 */ /* 0x000fe200078ff2ff */
[----:B0-----:R-:W-:-:S06]  /*0700*/  IMAD.WIDE.U32 R156, R203, 0x10, R148 ;  /* 0x00000010cb9c7825 */ /* 0x001fcc00078e0094 */
[----:B------:R-:W4:Y:S01]  /*0710*/  LDG.E.128 R156, desc[UR6][R156.64] ;  /* 0x000000069c9c7981 */ /* 0x000f22000c1e1d00 */
[----:B-1----:R-:W-:Y:S01]  /*0720*/  IMAD.WIDE.U32 R112, R155, 0x10, R152 ;  /* 0x000000109b707825 */ /* 0x002fe200078e0098 */
[----:B------:R-:W-:-:S05]  /*0730*/  IADD3 R209, PT, PT, R203, 0x20, RZ ;  /* 0x00000020cbd17810 */ /* 0x000fca0007ffe0ff */
[----:B------:R-:W4:Y:S01]  /*0740*/  LDG.E.128 R112, desc[UR6][R112.64] ;  /* 0x0000000670707981 */ /* 0x000f22000c1e1d00 */
[----:B------:R-:W-:Y:S01]  /*0750*/  IMAD.WIDE.U32 R116, R209, 0x10, R148 ;  /* 0x00000010d1747825 */ /* 0x000fe200078e0094 */
[----:B------:R-:W-:Y:S02]  /*0760*/  IADD3 R121, PT, PT, R155, 0x20, RZ ;  /* 0x000000209b797810 */ /* 0x000fe40007ffe0ff */
[----:B------:R-:W-:-:S03]  /*0770*/  IADD3 R225, PT, PT, R203, 0x40, RZ ;  /* 0x00000040cbe17810 */ /* 0x000fc60007ffe0ff */
[----:B------:R-:W4:Y:S01]  /*0780*/  LDG.E.128 R116, desc[UR6][R116.64] ;  /* 0x0000000674747981 */ /* 0x000f22000c1e1d00 */
[----:B------:R-:W-:Y:S01]  /*0790*/  IMAD.WIDE.U32 R120, R121, 0x10, R152 ;  /* 0x0000001079787825 */ /* 0x000fe200078e0098 */
[----:B------:R-:W-:-:S03]  /*07a0*/  IADD3 R129, PT, PT, R155, 0x40, RZ ;  /* 0x000000409b817810 */ /* 0x000fc60007ffe0ff */
        /* <DEDUP_REMOVED lines=9> */
[----:B------:R-:W4:Y:S01]  /*0840*/  LDG.E.128 R132, desc[UR6][R132.64] ;  /* 0x0000000684847981 */ /* 0x000f22000c1e1d00 */
[----:B------:R-:W-:-:S03]  /*0850*/  IADD3 R145, PT, PT, R155, 0x80, RZ ;  /* 0x000000809b917810 */ /* 0x000fc60007ffe0ff */
[----:B------:R-:W4:Y:S02]  /*0860*/  LDG.E.128 R136, desc[UR6][R136.64] ;  /* 0x0000000688887981 */ /* 0x000f24000c1e1d00 */
[----:B------:R-:W-:-:S06]  /*0870*/  IMAD.WIDE.U32 R144, R145, 0x10, R152 ;  /* 0x0000001091907825 */ /* 0x000fcc00078e0098 */
[----:B------:R-:W4:Y:S01]  /*0880*/  LDG.E.128 R144, desc[UR6][R144.64] ;  /* 0x0000000690907981 */ /* 0x000f22000c1e1d00 */
[----:B------:R-:W-:-:S05]  /*0890*/  IADD3 R229, PT, PT, R203, 0x80, RZ ;  /* 0x00000080cbe57810 */ /* 0x000fca0007ffe0ff */
[----:B------:R-:W-:Y:S01]  /*08a0*/  IMAD.WIDE.U32 R140, R229, 0x10, R148 ;  /* 0x00000010e58c7825 */ /* 0x000fe200078e0094 */
[----:B-----5:R-:W-:-:S05]  /*08b0*/  ISETP.GE.AND P3, PT, R195, 0x1, PT ;  /* 0x00000001c300780c */ /* 0x020fca0003f66270 */
[----:B------:R-:W4:Y:S01]  /*08c0*/  LDG.E.128 R140, desc[UR6][R140.64] ;  /* 0x000000068c8c7981 */ /* 0x000f22000c1e1d00 */
[----:B------:R-:W-:Y:S02]  /*08d0*/  IADD3 R231, PT, PT, R203, 0xa0, RZ ;  /* 0x000000a0cbe77810 */ /* 0x000fe40007ffe0ff */
[----:B------:R-:W-:-:S03]  /*08e0*/  IADD3 R155, PT, PT, R155, 0xa0, RZ ;  /* 0x000000a09b9b7810 */ /* 0x000fc60007ffe0ff */
[----:B------:R-:W-:Y:S02]  /*08f0*/  IMAD.WIDE.U32 R148, R231, 0x10, R148 ;  /* 0x00000010e7947825 */ /* 0x000fe400078e0094 */
[----:B------:R-:W-:Y:S02]  /*0900*/  @P3 IADD3 R154, PT, PT, R195, -0x1, RZ ;  /* 0xffffffffc39a3810 */ /* 0x000fe40007ffe0ff */
[----:B------:R-:W-:Y:S02]  /*0910*/  IMAD.WIDE.U32 R152, R155, 0x10, R152 ;  /* 0x000000109b987825 */ /* 0x000fe400078e0098 */
[----:B------:R-:W4:Y:S02]  /*0920*/  LDG.E.128 R148, desc[UR6][R148.64] ;  /* 0x0000000694947981 */ /* 0x000f24000c1e1d00 */
[----:B------:R-:W-:Y:S02]  /*0930*/  @P3 IMAD R189, R154, UR5, RZ ;  /* 0x000000059abd3c24 */ /* 0x000fe4000f8e02ff */
[----:B------:R-:W4:Y:S03]  /*0940*/  LDG.E.128 R152, desc[UR6][R152.64] ;  /* 0x0000000698987981 */ /* 0x000f26000c1e1d00 */
[----:B------:R-:W-:-:S04]  /*0950*/  @P3 SHF.R.S32.HI R190, RZ, 0x1f, R189 ;  /* 0x0000001fffbe3819 */ /* 0x000fc800000114bd */
[----:B------:R-:W-:Y:S02]  /*0960*/  @P3 LEA.HI R190, R190, R189, RZ, 0x2 ;  /* 0x000000bdbebe3211 */ /* 0x000fe400078f10ff */
[----:B------:R-:W-:Y:S02]  /*0970*/  MOV R189, RZ ;  /* 0x000000ff00bd7202 */ /* 0x000fe40000000f00 */
[----:B------:R-:W-:-:S04]  /*0980*/  @P3 LEA.HI.SX32 R189, R190, R193, 0x1e ;  /* 0x000000c1bebd3211 */ /* 0x000fc800078ff2ff */
[C---:B------:R-:W-:Y:S02]  /*0990*/  IADD3 R223, PT, PT, R189.reuse, 0x20, RZ ;  /* 0x00000020bddf7810 */ /* 0x040fe40007ffe0ff */
[C---:B------:R-:W-:Y:S02]  /*09a0*/  IADD3 R221, PT, PT, R189.reuse, 0x40, RZ ;  /* 0x00000040bddd7810 */ /* 0x040fe40007ffe0ff */
[C---:B------:R-:W-:Y:S02]  /*09b0*/  IADD3 R219, PT, PT, R189.reuse, 0x60, RZ ;  /* 0x00000060bddb7810 */ /* 0x040fe40007ffe0ff */
[C---:B------:R-:W-:Y:S01]  /*09c0*/  IADD3 R217, PT, PT, R189.reuse, 0x80, RZ ;  /* 0x00000080bdd97810 */ /* 0x040fe20007ffe0ff */
[C---:B---3--:R-:W-:Y:S01]  /*09d0*/  IMAD.WIDE.U32 R190, R189.reuse, 0x4, R196 ;  /* 0x00000004bdbe7825 */ /* 0x048fe200078e00c4 */
[----:B------:R-:W-:-:S03]  /*09e0*/  IADD3 R189, PT, PT, R189, 0xa0, RZ ;  /* 0x000000a0bdbd7810 */ /* 0x000fc60007ffe0ff */
[--C-:B------:R-:W-:Y:S01]  /*09f0*/  IMAD.WIDE.U32 R222, R223, 0x4, R196.reuse ;  /* 0x00000004dfde7825 */ /* 0x100fe200078e00c4 */
[----:B------:R-:W5:Y:S03]  /*0a00*/  LDG.E R202, desc[UR6][R190.64] ;  /* 0x00000006beca7981 */ /* 0x000f66000c1e1900 */
[----:B------:R-:W-:-:S04]  /*0a10*/  IMAD.WIDE.U32 R220, R221, 0x4, R196 ;  /* 0x00000004dddc7825 */ /* 0x000fc800078e00c4 */
[--C-:B------:R-:W-:Y:S01]  /*0a20*/  IMAD.WIDE.U32 R218, R219, 0x4, R196.reuse ;  /* 0x00000004dbda7825 */ /* 0x100fe200078e00c4 */
[----:B------:R-:W5:Y:S03]  /*0a30*/  LDG.E R190, desc[UR6][R220.64] ;  /* 0x00000006dcbe7981 */ /* 0x000f66000c1e1900 */
[--C-:B------:R-:W-:Y:S01]  /*0a40*/  IMAD.WIDE.U32 R216, R217, 0x4, R196.reuse ;  /* 0x00000004d9d87825 */ /* 0x100fe200078e00c4 */
[----:B------:R-:W5:Y:S03]  /*0a50*/  LDG.E R191, desc[UR6][R218.64] ;  /* 0x00000006dabf7981 */ /* 0x000f66000c1e1900 */
[----:B------:R-:W-:Y:S02]  /*0a60*/  IMAD.WIDE.U32 R196, R189, 0x4, R196 ;  /* 0x00000004bdc47825 */ /* 0x000fe400078e00c4 */
[----:B------:R-:W5:Y:S04]  /*0a70*/  LDG.E R189, desc[UR6][R222.64] ;  /* 0x00000006debd7981 */ /* 0x000f68000c1e1900 */
[----:B------:R-:W5:Y:S01]  /*0a80*/  LDG.E R194, desc[UR6][R216.64] ;  /* 0x00000006d8c27981 */ /* 0x000f62000c1e1900 */
[----:B------:R-:W-:-:S02]  /*0a90*/  MOV R188, UR10 ;  /* 0x0000000a00bc7c02 */ /* 0x000fc40008000f00 */
[----:B------:R-:W-:Y:S01]  /*0aa0*/  MOV R187, UR11 ;  /* 0x0000000b00bb7c02 */ /* 0x000fe20008000f00 */
[----:B------:R-:W5:Y:S01]  /*0ab0*/  LDG.E R196, desc[UR6][R196.64] ;  /* 0x00000006c4c47981 */ /* 0x000f62000c1e1900 */
[----:B------:R-:W-:-:S04]  /*0ac0*/  ISETP.NE.U32.AND P0, PT, R188, RZ, PT ;  /* 0x000000ffbc00720c */ /* 0x000fc80003f05070 */
[----:B------:R-:W-:-:S13]  /*0ad0*/  ISETP.NE.AND.EX P0, PT, R187, RZ, PT, P0 ;  /* 0x000000ffbb00720c */ /* 0x000fda0003f05300 */
[----:B------:R-:W0:Y:S08]  /*0ae0*/  @P0 LDC.64 R214, c[0x0][0x438] ;  /* 0x00010e00ffd60b82 */ /* 0x000e300000000a00 */
[----:B------:R-:W1:Y:S08]  /*0af0*/  @P0 LDC.64 R212, c[0x0][0x438] ;  /* 0x00010e00ffd40b82 */ /* 0x000e700000000a00 */
[----:B------:R-:W3:Y:S08]  /*0b00*/  @P0 LDC.64 R206, c[0x0][0x438] ;  /* 0x00010e00ffce0b82 */ /* 0x000ef00000000a00 */
[----:B------:R-:W3:Y:S08]  /*0b10*/  @P0 LDC.64 R204, c[0x0][0x438] ;  /* 0x00010e00ffcc0b82 */ /* 0x000ef00000000a00 */
[----:B------:R-:W3:Y:S08]  /*0b20*/  @P0 LDC.64 R200, c[0x0][0x438] ;  /* 0x00010e00ffc80b82 */ /* 0x000ef00000000a00 */
[----:B------:R-:W2:Y:S01]  /*0b30*/  @P0 LDC.64 R198, c[0x0][0x438] ;  /* 0x00010e00ffc60b82 */ /* 0x000ea20000000a00 */
[----:B0-----:R-:W-:-:S04]  /*0b40*/  @P0 IMAD.WIDE.U32 R214, R203, 0x10, R214 ;  /* 0x00000010cbd60825 */ /* 0x001fc800078e00d6 */
[----:B-1----:R-:W-:Y:S01]  /*0b50*/  @P0 IMAD.WIDE.U32 R212, R209, 0x10, R212 ;  /* 0x00000010d1d40825 */ /* 0x002fe200078e00d4 */
[----:B------:R-:W5:Y:S03]  /*0b60*/  @P0 LDG.E.128 R24, desc[UR6][R214.64] ;  /* 0x00000006d6180981 */ /* 0x000f66000c1e1d00 */
[----:B---3--:R-:W-:Y:S01]  /*0b70*/  @P0 IMAD.WIDE.U32 R206, R225, 0x10, R206 ;  /* 0x00000010e1ce0825 */ /* 0x008fe200078e00ce */
[----:B------:R-:W5:Y:S03]  /*0b80*/  @P0 LDG.E.128 R20, desc[UR6][R212.64] ;  /* 0x00000006d4140981 */ /* 0x000f66000c1e1d00 */
[----:B------:R-:W-:Y:S01]  /*0b90*/  @P0 IMAD.WIDE.U32 R204, R227, 0x10, R204 ;  /* 0x00000010e3cc0825 */ /* 0x000fe200078e00cc */
[----:B------:R-:W5:Y:S03]  /*0ba0*/  @P0 LDG.E.128 R16, desc[UR6][R206.64] ;  /* 0x00000006ce100981 */ /* 0x000f66000c1e1d00 */
[----:B------:R-:W-:Y:S01]  /*0bb0*/  @P0 IMAD.WIDE.U32 R200, R229, 0x10, R200 ;  /* 0x00000010e5c80825 */ /* 0x000fe200078e00c8 */
[----:B------:R-:W5:Y:S04]  /*0bc0*/  @P0 LDG.E.128 R12, desc[UR6][R204.64] ;  /* 0x00000006cc0c0981 */ /* 0x000f68000c1e1d00 */
[----:B------:R-:W5:Y:S01]  /*0bd0*/  @P0 LDG.E.128 R8, desc[UR6][R200.64] ;  /* 0x00000006c8080981 */ /* 0x000f62000c1e1d00 */
[----:B--2---:R-:W-:-:S05]  /*0be0*/  @P0 IMAD.WIDE.U32 R198, R231, 0x10, R198 ;  /* 0x00000010e7c60825 */ /* 0x004fca00078e00c6 */
[----:B------:R0:W5:Y:S01]  /*0bf0*/  @P0 LDG.E.128 R4, desc[UR6][R198.64] ;  /* 0x00000006c6040981 */ /* 0x000162000c1e1d00 */
[----:B------:R-:W-:Y:S02]  /*0c00*/  ISETP.NE.AND P0, PT, R0, RZ, PT ;  /* 0x000000ff0000720c */ /* 0x000fe40003f05270 */
[--C-:B------:R-:W-:Y:S01]  /*0c10*/  SHF.R.U64 R192, R164, 0x10, R165.reuse ;  /* 0x00000010a4c07819 */ /* 0x100fe200000012a5 */
[----:B------:R-:W-:Y:S01]  /*0c20*/  HADD2.F32 R203, -RZ, R164.H0_H0 ;  /* 0x200000a4ffcb7230 */ /* 0x000fe20000004100 */
[----:B0-----:R-:W-:-:S05]  /*0c30*/  SHF.R.U32.HI R198, RZ, 0x10, R165 ;  /* 0x00000010ffc67819 */ /* 0x001fca00000116a5 */
[----:B------:R-:W-:Y:S02]  /*0c40*/  HADD2.F32 R198, -RZ, R198.H0_H0 ;  /* 0x200000c6ffc67230 */ /* 0x000fe40000004100 */
[----:B------:R-:W-:Y:S01]  /*0c50*/  HADD2.F32 R199, -RZ, R166.H0_H0 ;  /* 0x200000a6ffc77230 */ /* 0x000fe20000004100 */
[----:B------:R-:W-:-:S05]  /*0c60*/  FSEL R197, R3, RZ, !P0 ;  /* 0x000000ff03c57208 */ /* 0x000fca0004000000 */
[C---:B----4-:R-:W-:Y:S01]  /*0c70*/  FADD.FTZ R3, -R197.reuse, R156 ;  /* 0x0000009cc5037221 */ /* 0x050fe20000010100 */
[C---:B------:R-:W-:Y:S01]  /*0c80*/  FADD.FTZ R157, -R197.reuse, R157 ;  /* 0x0000009dc59d7221 */ /* 0x040fe20000010100 */
[C---:B------:R-:W-:Y:S02]  /*0c90*/  FADD.FTZ R209, -R197.reuse, R158 ;  /* 0x0000009ec5d17221 */ /* 0x040fe40000010100 */
[----:B------:R-:W-:Y:S01]  /*0ca0*/  FMUL.FTZ R3, R186, R3 ;  /* 0x00000003ba037220 */ /* 0x000fe20000410000 */
[----:B------:R-:W-:Y:S02]  /*0cb0*/  HADD2.F32 R158, -RZ, R192.H0_H0 ;  /* 0x200000c0ff9e7230 */ /* 0x000fe40000004100 */
[----:B------:R-:W-:Y:S01]  /*0cc0*/  FADD.FTZ R207, -R197, R159 ;  /* 0x0000009fc5cf7221 */ /* 0x000fe20000010100 */
[----:B------:R-:W-:Y:S01]  /*0cd0*/  FMUL.FTZ R156, R112, R203 ;  /* 0x000000cb709c7220 */ /* 0x000fe20000410000 */
[----:B------:R-:W-:Y:S01]  /*0ce0*/  FADD.FTZ R84, R84, R112 ;  /* 0x0000007054547221 */ /* 0x000fe20000010000 */
[----:B------:R-:W-:Y:S01]  /*0cf0*/  FFMA.FTZ R28, R112, R3, R28 ;  /* 0x00000003701c7223 */ /* 0x000fe2000001001c */
[----:B------:R-:W-:Y:S01]  /*0d00*/  FMUL.FTZ R112, R186, R157 ;  /* 0x0000009dba707220 */ /* 0x000fe20000410000 */
[----:B------:R-:W-:-:S02]  /*0d10*/  HADD2.F32 R159, -RZ, R165.H0_H0 ;  /* 0x200000a5ff9f7230 */ /* 0x000fc40000004100 */
        /* <DEDUP_REMOVED lines=10> */
[----:B------:R-:W-:Y:S01]  /*0dc0*/  FADD.FTZ R86, R86, R114 ;  /* 0x0000007256567221 */ /* 0x000fe20000010000 */
[----:B------:R-:W-:Y:S01]  /*0dd0*/  FFMA.FTZ R30, R114, R113, R30 ;  /* 0x00000071721e7223 */ /* 0x000fe2000001001e */
[----:B------:R-:W-:Y:S01]  /*0de0*/  SHF.R.U64 R114, R166, 0x10, R167 ;  /* 0x00000010a6727819 */ /* 0x000fe200000012a7 */
[C---:B------:R-:W-:Y:S01]  /*0df0*/  FADD.FTZ R117, -R197.reuse, R117 ;  /* 0x00000075c5757221 */ /* 0x040fe20000010100 */
[----:B------:R-:W-:Y:S01]  /*0e00*/  SHF.R.U32.HI R198, RZ, 0x10, R167 ;  /* 0x00000010ffc67819 */ /* 0x000fe200000116a7 */
[C---:B------:R-:W-:Y:S01]  /*0e10*/  FADD.FTZ R201, -R197.reuse, R118 ;  /* 0x00000076c5c97221 */ /* 0x040fe20000010100 */
[C---:B------:R-:W-:Y:S01]  /*0e20*/  FMUL.FTZ R115, R186.reuse, R115 ;  /* 0x00000073ba737220 */ /* 0x040fe20000410000 */
[----:B------:R-:W-:Y:S01]  /*0e30*/  FADD.FTZ R203, -R197, R119 ;  /* 0x00000077c5cb7221 */ /* 0x000fe20000010100 */
[----:B------:R-:W-:Y:S01]  /*0e40*/  FMUL.FTZ R118, R186, R117 ;  /* 0x00000075ba767220 */ /* 0x000fe20000410000 */
[----:B------:R-:W-:-:S02]  /*0e50*/  HADD2.F32 R116, -RZ, R114.H0_H0 ;  /* 0x20000072ff747230 */ /* 0x000fc40000004100 */
[----:B------:R-:W-:Y:S01]  /*0e60*/  FMUL.FTZ R114, R120, R199 ;  /* 0x000000c778727220 */ /* 0x000fe20000410000 */
[----:B------:R-:W-:Y:S02]  /*0e70*/  HADD2.F32 R117, -RZ, R167.H0_H0 ;  /* 0x200000a7ff757230 */ /* 0x000fe40000004100 */
        /* <DEDUP_REMOVED lines=14> */
[----:B------:R-:W-:Y:S01]  /*0f60*/  SHF.R.U64 R122, R168, 0x10, R169 ;  /* 0x00000010a87a7819 */ /* 0x000fe200000012a9 */
[----:B------:R-:W-:Y:S01]  /*0f70*/  FADD.FTZ R123, -R197, R124 ;  /* 0x0000007cc57b7221 */ /* 0x000fe20000010100 */
[----:B------:R-:W-:-:S02]  /*0f80*/  HADD2.F32 R199, -RZ, R168.H0_H0 ;  /* 0x200000a8ffc77230 */ /* 0x000fc40000004100 */
[C---:B------:R-:W-:Y:S01]  /*0f90*/  FADD.FTZ R203, -R197.reuse, R127 ;  /* 0x0000007fc5cb7221 */ /* 0x040fe20000010100 */
[C---:B------:R-:W-:Y:S01]  /*0fa0*/  FADD.FTZ R125, -R197.reuse, R125 ;  /* 0x0000007dc57d7221 */ /* 0x040fe20000010100 */
[----:B------:R-:W-:Y:S01]  /*0fb0*/  FMUL.FTZ R127, R186, R123 ;  /* 0x0000007bba7f7220 */ /* 0x000fe20000410000 */
[----:B------:R-:W-:Y:S01]  /*0fc0*/  HADD2.F32 R122, -RZ, R122.H0_H0 ;  /* 0x2000007aff7a7230 */ /* 0x000fe20000004100 */
[----:B------:R-:W-:Y:S01]  /*0fd0*/  SHF.R.U32.HI R124, RZ, 0x10, R169 ;  /* 0x00000010ff7c7819 */ /* 0x000fe200000116a9 */
[----:B------:R-:W-:Y:S01]  /*0fe0*/  FADD.FTZ R201, -R197, R126 ;  /* 0x0000007ec5c97221 */ /* 0x000fe20000010100 */
[----:B------:R-:W-:Y:S01]  /*0ff0*/  FMUL.FTZ R126, R128, R199 ;  /* 0x000000c7807e7220 */ /* 0x000fe20000410000 */
[----:B------:R-:W-:Y:S01]  /*1000*/  FADD.FTZ R76, R76, R128 ;  /* 0x000000804c4c7221 */ /* 0x000fe20000010000 */
[----:B------:R-:W-:Y:S01]  /*1010*/  FFMA.FTZ R36, R128, R127, R36 ;  /* 0x0000007f80247223 */ /* 0x000fe20000010024 */
[----:B------:R-:W-:Y:S01]  /*1020*/  FMUL.FTZ R128, R186, R125 ;  /* 0x0000007dba807220 */ /* 0x000fe20000410000 */
[----:B------:R-:W-:Y:S01]  /*1030*/  FMUL.FTZ R199, R129, R122 ;  /* 0x0000007a81c77220 */ /* 0x000fe20000410000 */
[----:B------:R-:W-:-:S02]  /*1040*/  HADD2.F32 R122, -RZ, R124.H0_H0 ;  /* 0x2000007cff7a7230 */ /* 0x000fc40000004100 */
[----:B------:R-:W-:Y:S01]  /*1050*/  FADD.FTZ R77, R77, R129 ;  /* 0x000000814d4d7221 */ /* 0x000fe20000010000 */
[----:B------:R-:W-:Y:S01]  /*1060*/  FFMA.FTZ R37, R129, R128, R37 ;  /* 0x0000008081257223 */ /* 0x000fe20000010025 */
[----:B------:R-:W-:Y:S01]  /*1070*/  FMUL.FTZ R129, R186, R201 ;  /* 0x000000c9ba817220 */ /* 0x000fe20000410000 */
[----:B------:R-:W-:Y:S02]  /*1080*/  HADD2.F32 R123, -RZ, R169.H0_H0 ;  /* 0x200000a9ff7b7230 */ /* 0x000fe40000004100 */
[----:B------:R-:W-:Y:S01]  /*1090*/  FMUL.FTZ R201, R131, R122 ;  /* 0x0000007a83c97220 */ /* 0x000fe20000410000 */
[----:B------:R-:W-:Y:S01]  /*10a0*/  SHF.R.U64 R122, R170, 0x10, R171 ;  /* 0x00000010aa7a7819 */ /* 0x000fe200000012ab */
[----:B------:R-:W-:Y:S01]  /*10b0*/  FMUL.FTZ R198, R186, R203 ;  /* 0x000000cbbac67220 */ /* 0x000fe20000410000 */
[----:B------:R-:W-:Y:S01]  /*10c0*/  FADD.FTZ R133, -R197, R133 ;  /* 0x00000085c5857221 */ /* 0x000fe20000010100 */
[----:B------:R-:W-:Y:S01]  /*10d0*/  FMUL.FTZ R200, R130, R123 ;  /* 0x0000007b82c87220 */ /* 0x000fe20000410000 */
[----:B------:R-:W-:Y:S01]  /*10e0*/  HADD2.F32 R123, -RZ, R170.H0_H0 ;  /* 0x200000aaff7b7230 */ /* 0x000fe20000004100 */
[----:B------:R-:W-:Y:S01]  /*10f0*/  SHF.R.U32.HI R124, RZ, 0x10, R171 ;  /* 0x00000010ff7c7819 */ /* 0x000fe200000116ab */
[----:B------:R-:W-:-:S02]  /*1100*/  HADD2.F32 R122, -RZ, R122.H0_H0 ;  /* 0x2000007aff7a7230 */ /* 0x000fc40000004100 */
[----:B------:R-:W-:Y:S01]  /*1110*/  FADD.FTZ R79, R79, R131 ;  /* 0x000000834f4f7221 */ /* 0x000fe20000010000 */
[----:B------:R-:W-:Y:S01]  /*1120*/  FFMA.FTZ R39, R131, R198, R39 ;  /* 0x000000c683277223 */ /* 0x000fe20000010027 */
[C---:B------:R-:W-:Y:S01]  /*1130*/  FADD.FTZ R131, -R197.reuse, R132 ;  /* 0x00000084c5837221 */ /* 0x040fe20000010100 */
[----:B------:R-:W-:Y:S01]  /*1140*/  FMUL.FTZ R132, R186, R133 ;  /* 0x00000085ba847220 */ /* 0x000fe20000410000 */
[----:B------:R-:W-:Y:S01]  /*1150*/  FADD.FTZ R78, R78, R130 ;  /* 0x000000824e4e7221 */ /* 0x000fe20000010000 */
[----:B------:R-:W-:Y:S01]  /*1160*/  FFMA.FTZ R38, R130, R129, R38 ;  /* 0x0000008182267223 */ /* 0x000fe20000010026 */
[----:B------:R-:W-:Y:S01]  /*1170*/  FADD.FTZ R125, -R197, R134 ;  /* 0x00000086c57d7221 */ /* 0x000fe20000010100 */
[----:B------:R-:W-:Y:S01]  /*1180*/  FMUL.FTZ R133, R137, R122 ;  /* 0x0000007a89857220 */ /* 0x000fe20000410000 */
[----:B------:R-:W-:Y:S01]  /*1190*/  FMUL.FTZ R130, R136, R123 ;  /* 0x0000007b88827220 */ /* 0x000fe20000410000 */
[----:B------:R-:W-:Y:S02]  /*11a0*/  HADD2.F32 R122, -RZ, R124.H0_H0 ;  /* 0x2000007cff7a7230 */ /* 0x000fe40000004100 */
[----:B------:R-:W-:Y:S01]  /*11b0*/  FADD.FTZ R203, -R197, R135 ;  /* 0x00000087c5cb7221 */ /* 0x000fe20000010100 */
[----:B------:R-:W-:-:S02]  /*11c0*/  HADD2.F32 R123, -RZ, R171.H0_H0 ;  /* 0x200000abff7b7230 */ /* 0x000fc40000004100 */
[----:B------:R-:W-:Y:S01]  /*11d0*/  FMUL.FTZ R135, R186, R125 ;  /* 0x0000007dba877220 */ /* 0x000fe20000410000 */
[----:B------:R-:W-:Y:S01]  /*11e0*/  FADD.FTZ R73, R73, R137 ;  /* 0x0000008949497221 */ /* 0x000fe20000010000 */
[----:B------:R-:W-:Y:S01]  /*11f0*/  FFMA.FTZ R97, R137, R132, R97 ;  /* 0x0000008489617223 */ /* 0x000fe20000010061 */
[----:B------:R-:W-:Y:S02]  /*1200*/  HADD2.F32 R125, -RZ, R172.H0_H0 ;  /* 0x200000acff7d7230 */ /* 0x000fe40000004100 */
[----:B------:R-:W-:Y:S01]  /*1210*/  FMUL.FTZ R137, R139, R122 ;  /* 0x0000007a8b897220 */ /* 0x000fe20000410000 */
[----:B------:R-:W-:Y:S01]  /*1220*/  FMUL.FTZ R134, R138, R123 ;  /* 0x0000007b8a867220 */ /* 0x000fe20000410000 */
[----:B------:R-:W-:Y:S01]  /*1230*/  FADD.FTZ R122, RZ, R156 ;  /* 0x0000009cff7a7221 */ /* 0x000fe20000010000 */
[----:B------:R-:W-:Y:S01]  /*1240*/  FFMA.FTZ R123, R3, R156, RZ ;  /* 0x0000009c037b7223 */ /* 0x000fe200000100ff */
[----:B------:R-:W-:Y:S02]  /*1250*/  FMUL.FTZ R204, R144, R125 ;  /* 0x0000007d90cc7220 */ /* 0x000fe40000410000 */
[----:B------:R-:W-:Y:S01]  /*1260*/  FADD.FTZ R125, R122, R157 ;  /* 0x0000009d7a7d7221 */ /* 0x000fe20000010000 */
[----:B------:R-:W-:Y:S01]  /*1270*/  FFMA.FTZ R122, R112, R157, R123 ;  /* 0x0000009d707a7223 */ /* 0x000fe2000001007b */
[----:B------:R-:W-:Y:S01]  /*1280*/  FADD.FTZ R74, R74, R138 ;  /* 0x0000008a4a4a7221 */ /* 0x000fe20000010000 */
[----:B------:R-:W-:Y:S01]  /*1290*/  FFMA.FTZ R98, R138, R135, R98 ;  /* 0x000000878a627223 */ /* 0x000fe20000010062 */
[----:B------:R-:W-:Y:S01]  /*12a0*/  FADD.FTZ R124, R125, R192 ;  /* 0x000000c07d7c7221 */ /* 0x000fe20000010000 */
[----:B------:R-:W-:Y:S01]  /*12b0*/  SHF.R.U64 R138, R172, 0x10, R173 ;  /* 0x00000010ac8a7819 */ /* 0x000fe200000012ad */
[----:B------:R-:W-:-:S02]  /*12c0*/  FFMA.FTZ R123, R113, R192, R122 ;  /* 0x000000c0717b7223 */ /* 0x000fc4000001007a */
[----:B------:R-:W-:Y:S02]  /*12d0*/  FADD.FTZ R125, R124, R159 ;  /* 0x0000009f7c7d7221 */ /* 0x000fe40000010000 */
[----:B------:R-:W-:Y:S01]  /*12e0*/  FFMA.FTZ R124, R158, R159, R123 ;  /* 0x0000009f9e7c7223 */ /* 0x000fe2000001007b */
[----:B------:R-:W-:Y:S02]  /*12f0*/  HADD2.F32 R122, -RZ, R138.H0_H0 ;  /* 0x2000008aff7a7230 */ /* 0x000fe40000004100 */
[----:B------:R-:W-:Y:S01]  /*1300*/  FADD.FTZ R123, R125, R114 ;  /* 0x000000727d7b7221 */ /* 0x000fe20000010000 */
[----:B------:R-:W-:Y:S02]  /*1310*/  FFMA.FTZ R125, R115, R114, R124 ;  /* 0x00000072737d7223 */ /* 0x000fe4000001007c */
[----:B------:R-:W-:Y:S01]  /*1320*/  FMUL.FTZ R205, R145, R122 ;  /* 0x0000007a91cd7220 */ /* 0x000fe20000410000 */
[----:B------:R-:W-:Y:S01]  /*1330*/  FADD.FTZ R122, R123, R116 ;  /* 0x000000747b7a7221 */ /* 0x000fe20000010000 */
[----:B------:R-:W-:Y:S01]  /*1340*/  FFMA.FTZ R124, R118, R116, R125 ;  /* 0x00000074767c7223 */ /* 0x000fe2000001007d */
[----:B------:R-:W-:-:S02]  /*1350*/  HADD2.F32 R125, -RZ, R173.H0_H0 ;  /* 0x200000adff7d7230 */ /* 0x000fc40000004100 */
[----:B------:R-:W-:Y:S01]  /*1360*/  FADD.FTZ R122, R122, R117 ;  /* 0x000000757a7a7221 */ /* 0x000fe20000010000 */
[----:B------:R-:W-:Y:S02]  /*1370*/  FFMA.FTZ R123, R119, R117, R124 ;  /* 0x00000075777b7223 */ /* 0x000fe4000001007c */
        /* <DEDUP_REMOVED lines=14> */
[----:B------:R-:W-:Y:S01]  /*1460*/  FMUL.FTZ R136, R186, R203 ;  /* 0x000000cbba887220 */ /* 0x000fe20000410000 */
[----:B------:R-:W-:Y:S01]  /*1470*/  FADD.FTZ R122, R125, R130 ;  /* 0x000000827d7a7221 */ /* 0x000fe20000010000 */
[----:B------:R-:W-:Y:S01]  /*1480*/  FADD.FTZ R203, -R197, R140 ;  /* 0x0000008cc5cb7221 */ /* 0x000fe20000010100 */
[----:B------:R-:W-:Y:S01]  /*1490*/  FFMA.FTZ R123, R131, R130, R124 ;  /* 0x00000082837b7223 */ /* 0x000fe2000001007c */
[----:B------:R-:W-:Y:S01]  /*14a0*/  SHF.R.U32.HI R138, RZ, 0x10, R173 ;  /* 0x00000010ff8a7819 */ /* 0x000fe200000116ad */
[----:B------:R-:W-:Y:S01]  /*14b0*/  FADD.FTZ R125, R122, R133 ;  /* 0x000000857a7d7221 */ /* 0x000fe20000010000 */
[----:B------:R-:W-:Y:S01]  /*14c0*/  FMUL.FTZ R203, R186, R203 ;  /* 0x000000cbbacb7220 */ /* 0x000fe20000410000 */
[----:B------:R-:W-:Y:S01]  /*14d0*/  FFMA.FTZ R122, R132, R133, R123 ;  /* 0x00000085847a7223 */ /* 0x000fe2000001007b */
[----:B------:R-:W-:Y:S01]  /*14e0*/  FADD.FTZ R141, -R197, R141 ;  /* 0x0000008dc58d7221 */ /* 0x000fe20000010100 */
[----:B------:R-:W-:-:S02]  /*14f0*/  HADD2.F32 R138, -RZ, R138.H0_H0 ;  /* 0x2000008aff8a7230 */ /* 0x000fc40000004100 */
[----:B------:R-:W-:Y:S01]  /*1500*/  FADD.FTZ R124, R125, R134 ;  /* 0x000000867d7c7221 */ /* 0x000fe20000010000 */
[----:B------:R-:W-:Y:S01]  /*1510*/  FADD.FTZ R68, R68, R144 ;  /* 0x0000009044447221 */ /* 0x000fe20000010000 */
[----:B------:R-:W-:Y:S01]  /*1520*/  FFMA.FTZ R92, R144, R203, R92 ;  /* 0x000000cb905c7223 */ /* 0x000fe2000001005c */
[----:B------:R-:W-:Y:S01]  /*1530*/  FFMA.FTZ R123, R135, R134, R122 ;  /* 0x00000086877b7223 */ /* 0x000fe2000001007a */
[----:B------:R-:W-:Y:S01]  /*1540*/  FADD.FTZ R75, R75, R139 ;  /* 0x0000008b4b4b7221 */ /* 0x000fe20000010000 */
[----:B------:R-:W-:Y:S01]  /*1550*/  FFMA.FTZ R99, R139, R136, R99 ;  /* 0x000000888b637223 */ /* 0x000fe20000010063 */
[----:B------:R-:W-:Y:S01]  /*1560*/  FMUL.FTZ R144, R186, R141 ;  /* 0x0000008dba907220 */ /* 0x000fe20000410000 */
[----:B------:R-:W-:Y:S01]  /*1570*/  FADD.FTZ R139, -R197, R142 ;  /* 0x0000008ec58b7221 */ /* 0x000fe20000010100 */
[----:B------:R-:W-:Y:S01]  /*1580*/  FMUL.FTZ R207, R147, R138 ;  /* 0x0000008a93cf7220 */ /* 0x000fe20000410000 */
[----:B------:R-:W-:Y:S01]  /*1590*/  FADD.FTZ R125, R124, R137 ;  /* 0x000000897c7d7221 */ /* 0x000fe20000010000 */
[----:B------:R-:W-:Y:S01]  /*15a0*/  SHF.R.U64 R140, R174, 0x10, R175 ;  /* 0x00000010ae8c7819 */ /* 0x000fe200000012af */
[----:B------:R-:W-:Y:S01]  /*15b0*/  FFMA.FTZ R138, R136, R137, R123 ;  /* 0x00000089888a7223 */ /* 0x000fe2000001007b */
[----:B------:R-:W-:Y:S01]  /*15c0*/  FADD.FTZ R69, R69, R145 ;  /* 0x0000009145457221 */ /* 0x000fe20000010000 */
[----:B------:R-:W-:Y:S01]  /*15d0*/  FFMA.FTZ R93, R145, R144, R93 ;  /* 0x00000090915d7223 */ /* 0x000fe2000001005d */
[----:B------:R-:W-:Y:S01]  /*15e0*/  FMUL.FTZ R145, R186, R139 ;  /* 0x0000008bba917220 */ /* 0x000fe20000410000 */
[----:B------:R-:W-:Y:S01]  /*15f0*/  FADD.FTZ R143, -R197, R143 ;  /* 0x0000008fc58f7221 */ /* 0x000fe20000010100 */
[----:B------:R-:W-:Y:S01]  /*1600*/  FADD.FTZ R122, R125, R204 ;  /* 0x000000cc7d7a7221 */ /* 0x000fe20000010000 */
[----:B------:R-:W-:Y:S01]  /*1610*/  FFMA.FTZ R123, R203, R204, R138 ;  /* 0x000000cccb7b7223 */ /* 0x000fe2000001008a */
[----:B------:R-:W-:Y:S01]  /*1620*/  FADD.FTZ R149, -R197, R149 ;  /* 0x00000095c5957221 */ /* 0x000fe20000010100 */
[----:B------:R-:W-:-:S02]  /*1630*/  HADD2.F32 R124, -RZ, R140.H0_H0 ;  /* 0x2000008cff7c7230 */ /* 0x000fc40000004100 */
[----:B------:R-:W-:Y:S01]  /*1640*/  FADD.FTZ R70, R70, R146 ;  /* 0x0000009246467221 */ /* 0x000fe20000010000 */
[----:B------:R-:W-:Y:S01]  /*1650*/  FFMA.FTZ R94, R146, R145, R94 ;  /* 0x00000091925e7223 */ /* 0x000fe2000001005e */
[----:B------:R-:W-:Y:S01]  /*1660*/  FMUL.FTZ R146, R186, R143 ;  /* 0x0000008fba927220 */ /* 0x000fe20000410000 */
[----:B------:R-:W-:Y:S01]  /*1670*/  FADD.FTZ R125, R122, R205 ;  /* 0x000000cd7a7d7221 */ /* 0x000fe20000010000 */
[----:B------:R-:W-:Y:S01]  /*1680*/  FADD.FTZ R141, -R197, R150 ;  /* 0x00000096c58d7221 */ /* 0x000fe20000010100 */
[----:B------:R-:W-:Y:S01]  /*1690*/  FFMA.FTZ R122, R144, R205, R123 ;  /* 0x000000cd907a7223 */ /* 0x000fe2000001007b */
[----:B------:R-:W-:Y:S01]  /*16a0*/  FMUL.FTZ R150, R186, R149 ;  /* 0x00000095ba967220 */ /* 0x000fe20000410000 */
[----:B------:R-:W-:Y:S01]  /*16b0*/  FMUL.FTZ R149, R153, R124 ;  /* 0x0000007c99957220 */ /* 0x000fe20000410000 */
[----:B------:R-:W-:Y:S01]  /*16c0*/  FADD.FTZ R71, R71, R147 ;  /* 0x0000009347477221 */ /* 0x000fe20000010000 */
[----:B------:R-:W-:Y:S01]  /*16d0*/  FFMA.FTZ R95, R147, R146, R95 ;  /* 0x00000092935f7223 */ /* 0x000fe2000001005f */
[----:B------:R-:W-:-:S02]  /*16e0*/  HADD2.F32 R139, -RZ, R174.H0_H0 ;  /* 0x200000aeff8b7230 */ /* 0x000fc40000004100 */
[----:B------:R-:W-:Y:S01]  /*16f0*/  FADD.FTZ R124, R125, R206 ;  /* 0x000000ce7d7c7221 */ /* 0x000fe20000010000 */
[----:B------:R-:W-:Y:S01]  /*1700*/  FADD.FTZ R147, -R197, R148 ;  /* 0x00000094c5937221 */ /* 0x000fe20000010100 */
[----:B------:R-:W-:Y:S02]  /*1710*/  FFMA.FTZ R123, R145, R206, R122 ;  /* 0x000000ce917b7223 */ /* 0x000fe4000001007a */
[----:B------:R-:W-:Y:S01]  /*1720*/  FADD.FTZ R125, R124, R207 ;  /* 0x000000cf7c7d7221 */ /* 0x000fe20000010000 */
[----:B------:R-:W-:Y:S01]  /*1730*/  FMUL.FTZ R147, R186, R147 ;  /* 0x00000093ba937220 */ /* 0x000fe20000410000 */
[----:B------:R-:W-:Y:S01]  /*1740*/  FMUL.FTZ R148, R152, R139 ;  /* 0x0000008b98947220 */ /* 0x000fe20000410000 */
[----:B------:R-:W-:Y:S01]  /*1750*/  FFMA.FTZ R124, R146, R207, R123 ;  /* 0x000000cf927c7223 */ /* 0x000fe2000001007b */
[----:B------:R-:W-:Y:S01]  /*1760*/  FADD.FTZ R197, -R197, R151 ;  /* 0x00000097c5c57221 */ /* 0x000fe20000010100 */
[----:B------:R-:W-:Y:S01]  /*1770*/  SHF.R.U32.HI R139, RZ, 0x10, R175 ;  /* 0x00000010ff8b7819 */ /* 0x000fe200000116af */
[----:B------:R-:W-:-:S02]  /*1780*/  HADD2.F32 R151, -RZ, R175.H0_H0 ;  /* 0x200000afff977230 */ /* 0x000fc40000004100 */
[----:B------:R-:W-:Y:S01]  /*1790*/  FADD.FTZ R122, R125, R148 ;  /* 0x000000947d7a7221 */ /* 0x000fe20000010000 */
[----:B------:R-:W-:Y:S01]  /*17a0*/  FFMA.FTZ R123, R147, R148, R124 ;  /* 0x00000094937b7223 */ /* 0x000fe2000001007c */
[----:B------:R-:W-:Y:S01]  /*17b0*/  FADD.FTZ R65, R65, R153 ;  /* 0x0000009941417221 */ /* 0x000fe20000010000 */
[----:B------:R-:W-:Y:S01]  /*17c0*/  FFMA.FTZ R89, R153, R150, R89 ;  /* 0x0000009699597223 */ /* 0x000fe20000010059 */
[----:B------:R-:W-:Y:S02]  /*17d0*/  HADD2.F32 R138, -RZ, R139.H0_H0 ;  /* 0x2000008bff8a7230 */ /* 0x000fe40000004100 */
        /* <DEDUP_REMOVED lines=17> */
.L_x_12548:
[----:B-----5:R-:W-:Y:S02]  /*18f0*/  ISETP.GE.AND P3, PT, R195, 0x1, PT ;  /* 0x00000001c300780c */ /* 0x020fe40003f66270 */
[----:B------:R-:W-:Y:S02]  /*1900*/  CS2R R154, SRZ ;  /* 0x00000000009a7805 */ /* 0x000fe4000001ff00 */
[----:B------:R-:W-:Y:S02]  /*1910*/  MOV R188, UR10 ;  /* 0x0000000a00bc7c02 */ /* 0x000fe40008000f00 */
[----:B------:R-:W-:Y:S02]  /*1920*/  MOV R187, UR11 ;  /* 0x0000000b00bb7c02 */ /* 0x000fe40008000f00 */
[----:B------:R-:W-:-:S04]  /*1930*/  ISETP.NE.U32.AND P0, PT, R188, RZ, PT ;  /* 0x000000ffbc00720c */ /* 0x000fc80003f05070 */
[----:B------:R-:W-:Y:S01]  /*1940*/  ISETP.NE.AND.EX P0, PT, R187, RZ, PT, P0 ;  /* 0x000000ffbb00720c */ /* 0x000fe20003f05300 */
[----:B------:R-:W0:Y:S01]  /*1950*/  @P3 LDC R123, c[0x0][0x388] ;  /* 0x0000e200ff7b3b82 */ /* 0x000e220000000800 */
[----:B------:R-:W-:-:S05]  /*1960*/  @P3 IADD3 R122, PT, PT, R195, -0x1, RZ ;  /* 0xffffffffc37a3810 */ /* 0x000fca0007ffe0ff */
[----:B0-----:R-:W-:Y:S02]  /*1970*/  @P3 IMAD R122, R122, R123, RZ ;  /* 0x0000007b7a7a3224 */ /* 0x001fe400078e02ff */
[----:B------:R-:W-:-:S03]  /*1980*/  HFMA2 R123, -RZ, RZ, 0, 0 ;  /* 0x00000000ff7b7431 */ /* 0x000fc600000001ff */
[----:B------:R-:W-:-:S04]  /*1990*/  @P3 SHF.R.S32.HI R125, RZ, 0x1f, R122 ;  /* 0x0000001fff7d3819 */ /* 0x000fc8000001147a */
[----:B------:R-:W-:-:S04]  /*19a0*/  @P3 LEA.HI R122, R125, R122, RZ, 0x2 ;  /* 0x0000007a7d7a3211 */ /* 0x000fc800078f10ff */
        /* <DEDUP_REMOVED lines=9> */
[----:B------:R-:W-:-:S04]  /*1a40*/  IMAD.WIDE.U32 R140, R141, 0x4, R196 ;  /* 0x000000048d8c7825 */ /* 0x000fc800078e00c4 */
[--C-:B------:R-:W-:Y:S01]  /*1a50*/  IMAD.WIDE.U32 R138, R139, 0x4, R196.reuse ;  /* 0x000000048b8a7825 */ /* 0x100fe200078e00c4 */
[----:B------:R0:W5:Y:S03]  /*1a60*/  LDG.E R190, desc[UR6][R140.64] ;  /* 0x000000068cbe7981 */ /* 0x000166000c1e1900 */
[--C-:B------:R-:W-:Y:S01]  /*1a70*/  IMAD.WIDE.U32 R124, R125, 0x4, R196.reuse ;  /* 0x000000047d7c7825 */ /* 0x100fe200078e00c4 */
[----:B------:R0:W5:Y:S03]  /*1a80*/  LDG.E R191, desc[UR6][R138.64] ;  /* 0x000000068abf7981 */ /* 0x000166000c1e1900 */
[--C-:B------:R-:W-:Y:S01]  /*1a90*/  IMAD.WIDE.U32 R122, R123, 0x4, R196.reuse ;  /* 0x000000047b7a7825 */ /* 0x100fe200078e00c4 */
[----:B------:R0:W5:Y:S03]  /*1aa0*/  LDG.E R194, desc[UR6][R124.64] ;  /* 0x000000067cc27981 */ /* 0x000166000c1e1900 */
[----:B------:R-:W-:Y:S01]  /*1ab0*/  IMAD.WIDE.U32 R196, R189, 0x4, R196 ;  /* 0x00000004bdc47825 */ /* 0x000fe200078e00c4 */
[----:B------:R0:W5:Y:S04]  /*1ac0*/  LDG.E R202, desc[UR6][R122.64] ;  /* 0x000000067aca7981 */ /* 0x000168000c1e1900 */
[----:B------:R0:W5:Y:S04]  /*1ad0*/  LDG.E R189, desc[UR6][R142.64] ;  /* 0x000000068ebd7981 */ /* 0x000168000c1e1900 */
[----:B------:R0:W5:Y:S01]  /*1ae0*/  LDG.E R196, desc[UR6][R196.64] ;  /* 0x00000006c4c47981 */ /* 0x000162000c1e1900 */
[----:B------:R-:W-:Y:S05]  /*1af0*/  BRA `(.L_x_12549) ;  /* 0x0000000000a07947 */ /* 0x000fea0003800000 */
.L_x_12550:
[----:B------:R-:W0:Y:S01]  /*1b00*/  LDC.64 R196, c[0x0][0x3b0] ;  /* 0x0000ec00ffc47b82 */ /* 0x000e220000000a00 */
[----:B------:R-:W-:Y:S01]  /*1b10*/  IMAD R6, R184, UR5, RZ ;  /* 0x00000005b8067c24 */ /* 0x000fe2000f8e02ff */
[C---:B------:R-:W-:Y:S02]  /*1b20*/  IADD3 R15, PT, PT, R123.reuse, 0x20, RZ ;  /* 0x000000207b0f7810 */ /* 0x040fe40007ffe0ff */
[C---:B------:R-:W-:Y:S02]  /*1b30*/  IADD3 R13, PT, PT, R123.reuse, 0x40, RZ ;  /* 0x000000407b0d7810 */ /* 0x040fe40007ffe0ff */
[----:B------:R-:W-:Y:S02]  /*1b40*/  SHF.R.S32.HI R7, RZ, 0x1f, R6 ;  /* 0x0000001fff077819 */ /* 0x000fe40000011406 */
[----:B------:R-:W1:Y:S01]  /*1b50*/  LDC.64 R4, c[0x0][0x438] ;  /* 0x00010e00ff047b82 */ /* 0x000e620000000a00 */
[----:B------:R-:W-:Y:S02]  /*1b60*/  IADD3 R11, PT, PT, R123, 0x60, RZ ;  /* 0x000000607b0b7810 */ /* 0x000fe40007ffe0ff */
[----:B------:R-:W-:-:S02]  /*1b70*/  LEA.HI R16, R7, R6, RZ, 0x2 ;  /* 0x0000000607107211 */ /* 0x000fc400078f10ff */
[C---:B------:R-:W-:Y:S02]  /*1b80*/  IADD3 R9, PT, PT, R123.reuse, 0x80, RZ ;  /* 0x000000807b097810 */ /* 0x040fe40007ffe0ff */
[----:B------:R-:W-:Y:S02]  /*1b90*/  IADD3 R17, PT, PT, R123, 0xa0, RZ ;  /* 0x000000a07b117810 */ /* 0x000fe40007ffe0ff */
[----:B------:R-:W-:Y:S01]  /*1ba0*/  LEA.HI.SX32 R25, R16, R193, 0x1e ;  /* 0x000000c110197211 */ /* 0x000fe200078ff2ff */
[----:B0-----:R-:W-:-:S03]  /*1bb0*/  IMAD.WIDE.U32 R14, R15, 0x4, R196 ;  /* 0x000000040f0e7825 */ /* 0x001fc600078e00c4 */
[----:B------:R-:W-:Y:S01]  /*1bc0*/  IADD3 R21, PT, PT, R25, 0x20, RZ ;  /* 0x0000002019157810 */ /* 0x000fe20007ffe0ff */
[--C-:B------:R-:W-:Y:S01]  /*1bd0*/  IMAD.WIDE.U32 R12, R13, 0x4, R196.reuse ;  /* 0x000000040d0c7825 */ /* 0x100fe200078e00c4 */
[----:B------:R0:W5:Y:S01]  /*1be0*/  LDG.E R189, desc[UR6][R14.64] ;  /* 0x000000060ebd7981 */ /* 0x000162000c1e1900 */
[----:B------:R-:W-:Y:S02]  /*1bf0*/  IADD3 R19, PT, PT, R25, 0x60, RZ ;  /* 0x0000006019137810 */ /* 0x000fe40007ffe0ff */
[--C-:B------:R-:W-:Y:S01]  /*1c00*/  IMAD.WIDE.U32 R10, R11, 0x4, R196.reuse ;  /* 0x000000040b0a7825 */ /* 0x100fe200078e00c4 */
[----:B------:R-:W-:Y:S01]  /*1c10*/  IADD3 R23, PT, PT, R25, 0x80, RZ ;  /* 0x0000008019177810 */ /* 0x000fe20007ffe0ff */
[----:B------:R2:W5:Y:S02]  /*1c20*/  LDG.E R190, desc[UR6][R12.64] ;  /* 0x000000060cbe7981 */ /* 0x000564000c1e1900 */
[--C-:B------:R-:W-:Y:S02]  /*1c30*/  IMAD.WIDE.U32 R8, R9, 0x4, R196.reuse ;  /* 0x0000000409087825 */ /* 0x100fe400078e00c4 */
[----:B------:R-:W5:Y:S02]  /*1c40*/  LDG.E R191, desc[UR6][R10.64] ;  /* 0x000000060abf7981 */ /* 0x000f64000c1e1900 */
[--C-:B------:R-:W-:Y:S01]  /*1c50*/  IMAD.WIDE.U32 R6, R123, 0x4, R196.reuse ;  /* 0x000000047b067825 */ /* 0x100fe200078e00c4 */
[----:B0-----:R-:W-:Y:S01]  /*1c60*/  IADD3 R15, PT, PT, R25, 0xa0, RZ ;  /* 0x000000a0190f7810 */ /* 0x001fe20007ffe0ff */
[----:B------:R0:W5:Y:S02]  /*1c70*/  LDG.E R194, desc[UR6][R8.64] ;  /* 0x0000000608c27981 */ /* 0x000164000c1e1900 */
[----:B------:R-:W-:Y:S01]  /*1c80*/  IMAD.WIDE.U32 R196, R17, 0x4, R196 ;  /* 0x0000000411c47825 */ /* 0x000fe200078e00c4 */
[C---:B------:R-:W-:Y:S01]  /*1c90*/  IADD3 R17, PT, PT, R25.reuse, 0x40, RZ ;  /* 0x0000004019117810 */ /* 0x040fe20007ffe0ff */
[----:B------:R3:W5:Y:S02]  /*1ca0*/  LDG.E R202, desc[UR6][R6.64] ;  /* 0x0000000606ca7981 */ /* 0x000764000c1e1900 */
[----:B-1----:R-:W-:-:S02]  /*1cb0*/  IMAD.WIDE.U32 R24, R25, 0x10, R4 ;  /* 0x0000001019187825 */ /* 0x002fc400078e0004 */
[----:B------:R3:W5:Y:S02]  /*1cc0*/  LDG.E R196, desc[UR6][R196.64] ;  /* 0x00000006c4c47981 */ /* 0x000764000c1e1900 */
[--C-:B------:R-:W-:Y:S02]  /*1cd0*/  IMAD.WIDE.U32 R20, R21, 0x10, R4.reuse ;  /* 0x0000001015147825 */ /* 0x100fe400078e0004 */
[----:B------:R-:W5:Y:S02]  /*1ce0*/  LDG.E.128 R24, desc[UR6][R24.64] ;  /* 0x0000000618187981 */ /* 0x000f64000c1e1d00 */
[----:B------:R-:W-:-:S04]  /*1cf0*/  IMAD.WIDE.U32 R16, R17, 0x10, R4 ;  /* 0x0000001011107825 */ /* 0x000fc800078e0004 */
[--C-:B--2---:R-:W-:Y:S02]  /*1d00*/  IMAD.WIDE.U32 R12, R19, 0x10, R4.reuse ;  /* 0x00000010130c7825 */ /* 0x104fe400078e0004 */
[----:B------:R-:W5:Y:S02]  /*1d10*/  LDG.E.128 R16, desc[UR6][R16.64] ;  /* 0x0000000610107981 */ /* 0x000f64000c1e1d00 */
[--C-:B0-----:R-:W-:Y:S02]  /*1d20*/  IMAD.WIDE.U32 R8, R23, 0x10, R4.reuse ;  /* 0x0000001017087825 */ /* 0x101fe400078e0004 */
[----:B------:R-:W5:Y:S02]  /*1d30*/  LDG.E.128 R20, desc[UR6][R20.64] ;  /* 0x0000000614147981 */ /* 0x000f64000c1e1d00 */
[----:B------:R-:W-:Y:S02]  /*1d40*/  IMAD.WIDE.U32 R4, R15, 0x10, R4 ;  /* 0x000000100f047825 */ /* 0x000fe400078e0004 */
[----:B------:R-:W5:Y:S04]  /*1d50*/  LDG.E.128 R12, desc[UR6][R12.64] ;  /* 0x000000060c0c7981 */ /* 0x000f68000c1e1d00 */
[----:B------:R-:W5:Y:S04]  /*1d60*/  LDG.E.128 R8, desc[UR6][R8.64] ;  /* 0x0000000608087981 */ /* 0x000f68000c1e1d00 */
[----:B---3--:R-:W5:Y:S02]  /*1d70*/  LDG.E.128 R4, desc[UR6][R4.64] ;  /* 0x0000000604047981 */ /* 0x008f64000c1e1d00 */
.L_x_12549:
[----:B------:R-:W-:Y:S05]  /*1d80*/  BSYNC.RECONVERGENT B1 ;  /* 0x0000000000017941 */ /* 0x000fea0003800200 */
.L_x_12547:
        /* <DEDUP_REMOVED lines=20> */
.L_x_12748:
[----:B------:R-:W3:Y:S01]  /*1ed0*/  @P3 LDC.64 R122, c[0x0][0x390] ;  /* 0x0000e400ff7a3b82 */ /* 0x000ee20000000a00 */
[----:B------:R-:W-:Y:S01]  /*1ee0*/  @P3 IADD3 R195, PT, PT, R195, -0x1, RZ ;  /* 0xffffffffc3c33810 */ /* 0x000fe20007ffe0ff */
[----:B------:R-:W-:-:S04]  /*1ef0*/  HFMA2 R139, -RZ, RZ, 0, 0 ;  /* 0x00000000ff8b7431 */ /* 0x000fc800000001ff */
[----:B------:R-:W-:-:S05]  /*1f00*/  @P3 IMAD R195, R195, UR5, RZ ;  /* 0x00000005c3c33c24 */ /* 0x000fca000f8e02ff */
[----:B------:R-:W-:-:S04]  /*1f10*/  @P3 SHF.R.S32.HI R124, RZ, 0x1f, R195 ;  /* 0x0000001fff7c3819 */ /* 0x000fc800000114c3 */
[----:B------:R-:W-:-:S04]  /*1f20*/  @P3 LEA.HI R124, R124, R195, RZ, 0x2 ;  /* 0x000000c37c7c3211 */ /* 0x000fc800078f10ff */
[----:B------:R-:W-:-:S05]  /*1f30*/  @P3 LEA.HI.SX32 R139, R124, R193, 0x1e ;  /* 0x000000c17c8b3211 */ /* 0x000fca00078ff2ff */
[----:B---3--:R-:W-:-:S05]  /*1f40*/  @P3 IMAD.WIDE.U32 R122, R139, 0x10, R122 ;  /* 0x000000108b7a3825 */ /* 0x008fca00078e007a */
        /* <DEDUP_REMOVED lines=8> */
[----:B0-----:R-:W-:Y:S01]  /*1fd0*/  FMUL.FTZ R141, R143, UR14 ;  /* 0x0000000e8f8d7c20 */ /* 0x001fe20008410000 */
[----:B------:R-:W-:Y:S01]  /*1fe0*/  ISETP.NE.AND P1, PT, R0, RZ, PT ;  /* 0x000000ff0000720c */ /* 0x000fe20003f25270 */
        /* <DEDUP_REMOVED lines=26> */
.L_x_12556:
[----:B------:R-:W-:Y:S05]  /*2190*/  BSYNC.RECONVERGENT B2 ;  /* 0x0000000000027941 */ /* 0x000fea0003800200 */
.L_x_12555:
        /* <DEDUP_REMOVED lines=9> */
[----:B------:R-:W-:Y:S01]  /*2230*/  FMUL.FTZ R124, R105, UR8 ;  /* 0x00000008697c7c20 */ /* 0x000fe20008410000 */
[----:B------:R-:W-:-:S03]  /*2240*/  HFMA2 R105, -RZ, RZ, 0, 0 ;  /* 0x00000000ff697431 */ /* 0x000fc600000001ff */
[----:B------:R-:W-:Y:S02]  /*2250*/  FMUL.FTZ R122, R101, R124 ;  /* 0x0000007c657a7220 */ /* 0x000fe40000410000 */
[----:B------:R-:W-:-:S03]  /*2260*/  @P0 HADD2.F32 R123, -RZ, R211.H0_H0 ;  /* 0x200000d3ff7b0230 */ /* 0x000fc60000004100 */
[----:B------:R-:W-:Y:S02]  /*2270*/  FSEL R122, R122, RZ, P0 ;  /* 0x000000ff7a7a7208 */ /* 0x000fe40000000000 */
[----:B------:R-:W-:-:S03]  /*2280*/  @P0 FMUL.FTZ R105, R124, R123 ;  /* 0x0000007b7c690220 */ /* 0x000fc60000410000 */
[----:B------:R-:W-:-:S07]  /*2290*/  FADD.FTZ R61, R61, R122 ;  /* 0x0000007a3d3d7221 */ /* 0x000fce0000010000 */
.L_x_12558:
[----:B------:R-:W-:Y:S05]  /*22a0*/  BSYNC.RECONVERGENT B2 ;  /* 0x0000000000027941 */ /* 0x000fea0003800200 */
.L_x_12557:
        /* <DEDUP_REMOVED lines=16> */
.L_x_12560:
[----:B------:R-:W-:Y:S05]  /*23b0*/  BSYNC.RECONVERGENT B2 ;  /* 0x0000000000027941 */ /* 0x000fea0003800200 */
.L_x_12559:
        /* <DEDUP_REMOVED lines=8> */
[----:B------:R-:W-:-:S04]  /*2440*/  FMUL.FTZ R124, R107, UR8 ;  /* 0x000000086b7c7c20 */ /* 0x000fc80008410000 */
[----:B------:R-:W-:-:S05]  /*2450*/  FMUL.FTZ R107, R103, R124 ;  /* 0x0000007c676b7220 */ /* 0x000fca0000410000 */
[----:B------:R-:W-:Y:S01]  /*2460*/  FSEL R122, R107, RZ, P0 ;  /* 0x000000ff6b7a7208 */ /* 0x000fe20000000000 */
[----:B------:R-:W-:-:S04]  /*2470*/  HFMA2 R107, -RZ, RZ, 0, 0 ;  /* 0x00000000ff6b7431 */ /* 0x000fc800000001ff */
[----:B------:R-:W-:Y:S01]  /*2480*/  FADD.FTZ R63, R63, R122 ;  /* 0x0000007a3f3f7221 */ /* 0x000fe20000010000 */
[----:B------:R-:W-:Y:S06]  /*2490*/  @!P0 BRA `(.L_x_12561) ;  /* 0x0000000c00308947 */ /* 0x000fec0003800000 */
[----:B------:R-:W-:-:S05]  /*24a0*/  HADD2.F32 R107, -RZ, R211.H1_H1 ;  /* 0x300000d3ff6b7230 */ /* 0x000fca0000004100 */
[----:B------:R-:W-:Y:S01]  /*24b0*/  FMUL.FTZ R107, R124, R107 ;  /* 0x0000006b7c6b7220 */ /* 0x000fe20000410000 */
[----:B------:R-:W-:Y:S06]  /*24c0*/  BRA `(.L_x_12561) ;  /* 0x0000000c00247947 */ /* 0x000fec0003800000 */
.L_x_12554:
        /* <DEDUP_REMOVED lines=27> */
[----:B------:R-:W-:-:S07]  /*2680*/  FADD.FTZ R60, R60, R109 ;  /* 0x0000006d3c3c7221 */ /* 0x000fce0000010000 */
.L_x_12563:
[----:B------:R-:W-:Y:S05]  /*2690*/  BSYNC.RECONVERGENT B2 ;  /* 0x0000000000027941 */ /* 0x000fea0003800200 */
.L_x_12562:
[----:B------:R-:W-:Y:S04]  /*26a0*/  BSSY.RECONVERGENT B2, `(.L_x_12564) ;  /* 0x000000b000027945 */ /* 0x000fe80003800200 */
[----:B------:R-:W-:Y:S05]  /*26b0*/  @!P3 BRA `(.L_x_12565) ;  /* 0x000000000024b947 */ /* 0x000fea0003800000 */
[----:B-----5:R-:W-:Y:S01]  /*26c0*/  LOP3.LUT P0, RZ, R202, 0xff00, RZ, 0xc0, !PT ;  /* 0x0000ff00caff7812 */ /* 0x020fe2000780c0ff */
[----:B------:R-:W-:-:S04]  /*26d0*/  FMUL.FTZ R105, R122, UR9 ;  /* 0x000000097a697c20 */ /* 0x000fc80008410000 */
[----:B------:R-:W-:Y:S01]  /*26e0*/  FMUL.FTZ R124, R105, UR8 ;  /* 0x00000008697c7c20 */ /* 0x000fe20008410000 */
[----:B------:R-:W-:-:S03]  /*26f0*/  HFMA2 R105, -RZ, RZ, 0, 0 ;  /* 0x00000000ff697431 */ /* 0x000fc600000001ff */
[----:B------:R-:W-:-:S04]  /*2700*/  FMUL.FTZ R108, R101, R124 ;  /* 0x0000007c656c7220 */ /* 0x000fc80000410000 */
[----:B------:R-:W-:Y:S01]  /*2710*/  @P0 HADD2.F32 R109, -RZ, R211.H0_H0 ;  /* 0x200000d3ff6d0230 */ /* 0x000fe20000004100 */
[----:B------:R-:W-:-:S04]  /*2720*/  FSEL R108, R108, RZ, P0 ;  /* 0x000000ff6c6c7208 */ /* 0x000fc80000000000 */
[----:B------:R-:W-:Y:S01]  /*2730*/  @P0 FMUL.FTZ R105, R109, R124 ;  /* 0x0000007c6d690220 */ /* 0x000fe20000410000 */
[----:B------:R-:W-:-:S07]  /*2740*/  FADD.FTZ R61, R61, R108 ;  /* 0x0000006c3d3d7221 */ /* 0x000fce0000010000 */
.L_x_12565:
[----:B------:R-:W-:Y:S05]  /*2750*/  BSYNC.RECONVERGENT B2 ;  /* 0x0000000000027941 */ /* 0x000fea0003800200 */
.L_x_12564:
[----:B------:R-:W-:Y:S04]  /*2760*/  BSSY.RECONVERGENT B2, `(.L_x_12566) ;  /* 0x000000b000027945 */ /* 0x000fe80003800200 */
[----:B------:R-:W-:Y:S05]  /*2770*/  @!P3 BRA `(.L_x_12567) ;  /* 0x000000000024b947 */ /* 0x000fea0003800000 */
        /* <DEDUP_REMOVED lines=9> */
.L_x_12567:
[----:B------:R-:W-:Y:S05]  /*2810*/  BSYNC.RECONVERGENT B2 ;  /* 0x0000000000027941 */ /* 0x000fea0003800200 */
.L_x_12566:
[----:B------:R-:W-:Y:S02]  /*2820*/  MOV R108, R111 ;  /* 0x0000006f006c7202 */ /* 0x000fe40000000f00 */
[----:B------:R-:W-:Y:S02]  /*2830*/  MOV R109, R122 ;  /* 0x0000007a006d7202 */ /* 0x000fe40000000f00 */
[----:B------:R-:W-:Y:S01]  /*2840*/  MOV R111, R125 ;  /* 0x0000007d006f7202 */ /* 0x000fe20000000f00 */
[----:B------:R-:W-:Y:S06]  /*2850*/  @!P3 BRA `(.L_x_12561) ;  /* 0x000000080040b947 */ /* 0x000fec0003800000 */
[----:B------:R-:W-:Y:S01]  /*2860*/  FMUL.FTZ R107, R125, UR9 ;  /* 0x000000097d6b7c20 */ /* 0x000fe20008410000 */
[----:B-----5:R-:W-:-:S03]  /*2870*/  ISETP.GE.U32.AND P0, PT, R202, 0x1000000, PT ;  /* 0x01000000ca00780c */ /* 0x020fc60003f06070 */
        /* <DEDUP_REMOVED lines=9> */
.L_x_12553:
        /* <DEDUP_REMOVED lines=14> */
[----:B------:R-:W-:Y:S02]  /*29f0*/  @P0 HADD2.F32 R124, -RZ, R176.H0_H0 ;  /* 0x200000b0ff7c0230 */ /* 0x000fe40000004100 */
[----:B------:R-:W-:Y:S02]  /*2a00*/  HFMA2 R104, -RZ, RZ, 0, 0 ;  /* 0x00000000ff687431 */ /* 0x000fe400000001ff */
[-C--:B------:R-:W-:Y:S01]  /*2a10*/  FMUL.FTZ R122, R100, R125.reuse ;  /* 0x0000007d647a7220 */ /* 0x080fe20000410000 */
[----:B------:R-:W-:-:S04]  /*2a20*/  @P0 FMUL.FTZ R104, R124, R125 ;  /* 0x0000007d7c680220 */ /* 0x000fc80000410000 */
[----:B------:R-:W-:-:S05]  /*2a30*/  FSEL R123, R122, RZ, P0 ;  /* 0x000000ff7a7b7208 */ /* 0x000fca0000000000 */
[----:B------:R-:W-:-:S07]  /*2a40*/  FADD.FTZ R60, R60, R123 ;  /* 0x0000007b3c3c7221 */ /* 0x000fce0000010000 */
.L_x_12570:
[----:B------:R-:W-:Y:S05]  /*2a50*/  BSYNC.RECONVERGENT B2 ;  /* 0x0000000000027941 */ /* 0x000fea0003800200 */
.L_x_12569:
        /* <DEDUP_REMOVED lines=15> */
.L_x_12572:
[----:B------:R-:W-:Y:S05]  /*2b50*/  BSYNC.RECONVERGENT B2 ;  /* 0x0000000000027941 */ /* 0x000fea0003800200 */
.L_x_12571:
        /* <DEDUP_REMOVED lines=15> */
.L_x_12574:
[----:B------:R-:W-:Y:S05]  /*2c50*/  BSYNC.RECONVERGENT B2 ;  /* 0x0000000000027941 */ /* 0x000fea0003800200 */
.L_x_12573:
[----:B------:R-:W-:Y:S05]  /*2c60*/  @!P3 BRA `(.L_x_12561) ;  /* 0x00000004003cb947 */ /* 0x000fea0003800000 */
[----:B------:R-:W-:Y:S01]  /*2c70*/  @P2 FFMA.FTZ R122, R158, R138, R141 ;  /* 0x0000008a9e7a2223 */ /* 0x000fe2000001008d */
[----:B-----5:R-:W-:Y:S02]  /*2c80*/  MOV R107, R27 ;  /* 0x0000001b006b7202 */ /* 0x020fe40000000f00 */
[----:B------:R-:W-:Y:S01]  /*2c90*/  ISETP.GE.U32.AND P0, PT, R202, 0x1000000, PT ;  /* 0x01000000ca00780c */ /* 0x000fe20003f06070 */
[----:B------:R-:W-:-:S04]  /*2ca0*/  @P2 FADD.FTZ R122, R159, -R122 ;  /* 0x8000007a9f7a2221 */ /* 0x000fc80000010000 */
[----:B------:R-:W-:-:S04]  /*2cb0*/  @P2 FFMA.FTZ R107, R186, R122, R27 ;  /* 0x0000007aba6b2223 */ /* 0x000fc8000001001b */
        /* <DEDUP_REMOVED lines=10> */
.L_x_12568:
[-CC-:B------:R-:W-:Y:S01]  /*2d60*/  @P2 FFMA.FTZ R109, R113, R138.reuse, R141.reuse ;  /* 0x0000008a716d2223 */ /* 0x180fe2000001008d */
[-CC-:B------:R-:W-:Y:S01]  /*2d70*/  @P2 FFMA.FTZ R108, R112, R138.reuse, R141.reuse ;  /* 0x0000008a706c2223 */ /* 0x180fe2000001008d */
[----:B------:R-:W-:Y:S01]  /*2d80*/  @P2 FFMA.FTZ R124, R158, R138, R141 ;  /* 0x0000008a9e7c2223 */ /* 0x000fe2000001008d */
[----:B-----5:R-:W-:Y:S01]  /*2d90*/  MOV R110, R26 ;  /* 0x0000001a006e7202 */ /* 0x020fe20000000f00 */
[----:B------:R-:W-:Y:S01]  /*2da0*/  @P2 FADD.FTZ R111, R192, -R109 ;  /* 0x8000006dc06f2221 */ /* 0x000fe20000010000 */
[----:B------:R-:W-:Y:S01]  /*2db0*/  @P2 FFMA.FTZ R109, R3, R138, R141 ;  /* 0x0000008a036d2223 */ /* 0x000fe2000001008d */
[----:B------:R-:W-:Y:S01]  /*2dc0*/  @P2 FADD.FTZ R122, R157, -R108 ;  /* 0x8000006c9d7a2221 */ /* 0x000fe20000010000 */
[----:B------:R-:W-:Y:S01]  /*2dd0*/  @P2 FADD.FTZ R124, R159, -R124 ;  /* 0x8000007c9f7c2221 */ /* 0x000fe20000010000 */
[----:B------:R-:W-:Y:S01]  /*2de0*/  BSSY.RECONVERGENT B2, `(.L_x_12575) ;  /* 0x0000013000027945 */ /* 0x000fe20003800200 */
[----:B------:R-:W-:Y:S01]  /*2df0*/  @P2 FADD.FTZ R109, R156, -R109 ;  /* 0x8000006d9c6d2221 */ /* 0x000fe20000010000 */
        /* <DEDUP_REMOVED lines=17> */
.L_x_12576:
[----:B------:R-:W-:Y:S05]  /*2f10*/  BSYNC.RECONVERGENT B2 ;  /* 0x0000000000027941 */ /* 0x000fea0003800200 */
.L_x_12575:
        /* <DEDUP_REMOVED lines=11> */
.L_x_12578:
[----:B------:R-:W-:Y:S05]  /*2fd0*/  BSYNC.RECONVERGENT B2 ;  /* 0x0000000000027941 */ /* 0x000fea0003800200 */
.L_x_12577:
[----:B------:R-:W-:Y:S04]  /*2fe0*/  BSSY.RECONVERGENT B2, `(.L_x_12579) ;  /* 0x000000b000027945 */ /* 0x000fe80003800200 */
[----:B------:R-:W-:Y:S05]  /*2ff0*/  @!P3 BRA `(.L_x_12580) ;  /* 0x000000000024b947 */ /* 0x000fea0003800000 */
        /* <DEDUP_REMOVED lines=9> */
.L_x_12580:
[----:B------:R-:W-:Y:S05]  /*3090*/  BSYNC.RECONVERGENT B2 ;  /* 0x0000000000027941 */ /* 0x000fea0003800200 */
.L_x_12579:
[----:B------:R-:W-:Y:S02]  /*30a0*/  MOV R109, R111 ;  /* 0x0000006f006d7202 */ /* 0x000fe40000000f00 */
[----:B------:R-:W-:Y:S01]  /*30b0*/  MOV R111, R123 ;  /* 0x0000007b006f7202 */ /* 0x000fe20000000f00 */
[----:B------:R-:W-:Y:S06]  /*30c0*/  @!P3 BRA `(.L_x_12561) ;  /* 0x000000000024b947 */ /* 0x000fec0003800000 */
[----:B------:R-:W-:Y:S01]  /*30d0*/  ISETP.GE.U32.AND P0, PT, R202, 0x1000000, PT ;  /* 0x01000000ca00780c */ /* 0x000fe20003f06070 */
[----:B------:R-:W-:-:S04]  /*30e0*/  FMUL.FTZ R107, R123, UR9 ;  /* 0x000000097b6b7c20 */ /* 0x000fc80008410000 */
[----:B------:R-:W-:Y:S01]  /*30f0*/  FMUL.FTZ R124, R107, UR8 ;  /* 0x000000086b7c7c20 */ /* 0x000fe20008410000 */
[----:B------:R-:W-:-:S03]  /*3100*/  HFMA2 R107, -RZ, RZ, 0, 0 ;  /* 0x00000000ff6b7431 */ /* 0x000fc600000001ff */
[----:B------:R-:W-:-:S04]  /*3110*/  FMUL.FTZ R122, R103, R124 ;  /* 0x0000007c677a7220 */ /* 0x000fc80000410000 */
[----:B------:R-:W-:Y:S01]  /*3120*/  @P0 HADD2.F32 R123, -RZ, R211.H1_H1 ;  /* 0x300000d3ff7b0230 */ /* 0x000fe20000004100 */
[----:B------:R-:W-:-:S04]  /*3130*/  FSEL R122, R122, RZ, P0 ;  /* 0x000000ff7a7a7208 */ /* 0x000fc80000000000 */
[----:B------:R-:W-:Y:S01]  /*3140*/  @P0 FMUL.FTZ R107, R123, R124 ;  /* 0x0000007c7b6b0220 */ /* 0x000fe20000410000 */
[----:B------:R-:W-:-:S07]  /*3150*/  FADD.FTZ R63, R63, R122 ;  /* 0x0000007a3f3f7221 */ /* 0x000fce0000010000 */
.L_x_12561:
[----:B------:R-:W-:Y:S05]  /*3160*/  BSYNC.RECONVERGENT B1 ;  /* 0x0000000000017941 */ /* 0x000fea0003800200 */
.L_x_12552:
[----:B------:R-:W-:Y:S01]  /*3170*/  ISETP.NE.U32.AND P0, PT, R140, RZ, PT ;  /* 0x000000ff8c00720c */ /* 0x000fe20003f05070 */
[----:B------:R-:W0:Y:S01]  /*3180*/  @P3 LDC.64 R122, c[0x0][0x468] ;  /* 0x00011a00ff7a3b82 */ /* 0x000e220000000a00 */
        /* <DEDUP_REMOVED lines=14> */
.L_x_12582:
[----:B------:R-:W-:Y:S05]  /*3270*/  BSYNC.RECONVERGENT B1 ;  /* 0x0000000000017941 */ /* 0x000fea0003800200 */
.L_x_12581:
[----:B------:R-:W-:Y:S04]  /*3280*/  BSSY.RECONVERGENT B1, `(.L_x_12583) ;  /* 0x000011c000017945 */ /* 0x000fe80003800200 */
[----:B------:R-:W-:Y:S05]  /*3290*/  @!P1 BRA `(.L_x_12584) ;  /* 0x00000008002c9947 */ /* 0x000fea0003800000 */
[----:B------:R-:W-:Y:S05]  /*32a0*/  @!P0 BRA `(.L_x_12585) ;  /* 0x0000000400188947 */ /* 0x000fea0003800000 */
[-CC-:B0-----:R-:W-:Y:S01]  /*32b0*/  @P2 FFMA.FTZ R108, R119, R138.reuse, R141.reuse ;  /* 0x0000008a776c2223 */ /* 0x181fe2000001008d */
[-CC-:B------:R-:W-:Y:S01]  /*32c0*/  @P2 FFMA.FTZ R109, R115, R138.reuse, R141.reuse ;  /* 0x0000008a736d2223 */ /* 0x180fe2000001008d */
[--C-:B------:R-:W-:Y:S01]  /*32d0*/  @P2 FFMA.FTZ R111, R118, R138, R141.reuse ;  /* 0x0000008a766f2223 */ /* 0x100fe2000001008d */
        /* <DEDUP_REMOVED lines=17> */
[----:B------:R-:W-:-:S03]  /*33f0*/  UMOV UR4, URZ ;  /* 0x000000ff00047c82 */ /* 0x000fc60008000000 */
[----:B------:R-:W-:Y:S01]  /*3400*/  FMUL.FTZ R124, R104, UR8 ;  /* 0x00000008687c7c20 */ /* 0x000fe20008410000 */
[----:B------:R-:W-:-:S03]  /*3410*/  MOV R104, UR4 ;  /* 0x0000000400687c02 */ /* 0x000fc60008000f00 */
[----:B------:R-:W-:-:S04]  /*3420*/  FMUL.FTZ R109, R100, R124 ;  /* 0x0000007c646d7220 */ /* 0x000fc80000410000 */
[----:B------:R-:W-:Y:S01]  /*3430*/  @P4 HADD2.F32 R111, -RZ, R178.H0_H0 ;  /* 0x200000b2ff6f4230 */ /* 0x000fe20000004100 */
[----:B------:R-:W-:-:S04]  /*3440*/  FSEL R109, R109, RZ, P4 ;  /* 0x000000ff6d6d7208 */ /* 0x000fc80002000000 */
[----:B------:R-:W-:Y:S01]  /*3450*/  @P4 FMUL.FTZ R104, R124, R111 ;  /* 0x0000006f7c684220 */ /* 0x000fe20000410000 */
[----:B------:R-:W-:-:S07]  /*3460*/  FADD.FTZ R56, R56, R109 ;  /* 0x0000006d38387221 */ /* 0x000fce0000010000 */
.L_x_12587:
[----:B------:R-:W-:Y:S05]  /*3470*/  BSYNC.RECONVERGENT B2 ;  /* 0x0000000000027941 */ /* 0x000fea0003800200 */
.L_x_12586:
[----:B------:R-:W-:Y:S04]  /*3480*/  BSSY.RECONVERGENT B2, `(.L_x_12588) ;  /* 0x000000c000027945 */ /* 0x000fe80003800200 */
[----:B------:R-:W-:Y:S05]  /*3490*/  @!P3 BRA `(.L_x_12589) ;  /* 0x000000000028b947 */ /* 0x000fea0003800000 */
        /* <DEDUP_REMOVED lines=10> */
.L_x_12589:
[----:B------:R-:W-:Y:S05]  /*3540*/  BSYNC.RECONVERGENT B2 ;  /* 0x0000000000027941 */ /* 0x000fea0003800200 */
.L_x_12588:
        /* <DEDUP_REMOVED lines=12> */
.L_x_12591:
[----:B------:R-:W-:Y:S05]  /*3610*/  BSYNC.RECONVERGENT B2 ;  /* 0x0000000000027941 */ /* 0x000fea0003800200 */
.L_x_12590:
[----:B------:R-:W-:Y:S02]  /*3620*/  MOV R109, R122 ;  /* 0x0000007a006d7202 */ /* 0x000fe40000000f00 */
[----:B------:R-:W-:Y:S01]  /*3630*/  MOV R111, R123 ;  /* 0x0000007b006f7202 */ /* 0x000fe20000000f00 */
[----:B------:R-:W-:Y:S06]  /*3640*/  @!P3 BRA `(.L_x_12592) ;  /* 0x0000000c007cb947 */ /* 0x000fec0003800000 */
[----:B------:R-:W-:Y:S01]  /*3650*/  FMUL.FTZ R107, R123, UR9 ;  /* 0x000000097b6b7c20 */ /* 0x000fe20008410000 */
[----:B------:R-:W-:Y:S01]  /*3660*/  ISETP.GE.U32.AND P4, PT, R189, 0x1000000, PT ;  /* 0x01000000bd00780c */ /* 0x000fe20003f86070 */
[----:B------:R-:W-:Y:S02]  /*3670*/  UMOV UR4, URZ ;  /* 0x000000ff00047c82 */ /* 0x000fe40008000000 */
[----:B------:R-:W-:-:S04]  /*3680*/  FMUL.FTZ R124, R107, UR8 ;  /* 0x000000086b7c7c20 */ /* 0x000fc80008410000 */
[----:B------:R-:W-:-:S05]  /*3690*/  FMUL.FTZ R107, R103, R124 ;  /* 0x0000007c676b7220 */ /* 0x000fca0000410000 */
[----:B------:R-:W-:Y:S02]  /*36a0*/  FSEL R122, R107, RZ, P4 ;  /* 0x000000ff6b7a7208 */ /* 0x000fe40002000000 */
[----:B------:R-:W-:-:S03]  /*36b0*/  MOV R107, UR4 ;  /* 0x00000004006b7c02 */ /* 0x000fc60008000f00 */
[----:B------:R-:W-:Y:S01]  /*36c0*/  FADD.FTZ R59, R59, R122 ;  /* 0x0000007a3b3b7221 */ /* 0x000fe20000010000 */
[----:B------:R-:W-:Y:S06]  /*36d0*/  @!P4 BRA `(.L_x_12592) ;  /* 0x0000000c0058c947 */ /* 0x000fec0003800000 */
[----:B------:R-:W-:-:S05]  /*36e0*/  HADD2.F32 R107, -RZ, R210.H1_H1 ;  /* 0x300000d2ff6b7230 */ /* 0x000fca0000004100 */
[----:B------:R-:W-:Y:S01]  /*36f0*/  FMUL.FTZ R107, R124, R107 ;  /* 0x0000006b7c6b7220 */ /* 0x000fe20000410000 */
[----:B------:R-:W-:Y:S06]  /*3700*/  BRA `(.L_x_12592) ;  /* 0x0000000c004c7947 */ /* 0x000fec0003800000 */
.L_x_12585:
[----:B------:R-:W-:Y:S04]  /*3710*/  BSSY.RECONVERGENT B2, `(.L_x_12593) ;  /* 0x0000010000027945 */ /* 0x000fe80003800200 */
[----:B------:R-:W-:Y:S05]  /*3720*/  @!P3 BRA `(.L_x_12594) ;  /* 0x000000000038b947 */ /* 0x000fea0003800000 */
[----:B0-----:R-:W-:Y:S01]  /*3730*/  @P2 FFMA.FTZ R123, R115, R138, R141 ;  /* 0x0000008a737b2223 */ /* 0x001fe2000001008d */
[----:B-----5:R-:W-:Y:S01]  /*3740*/  MOV R104, R20 ;  /* 0x0000001400687202 */ /* 0x020fe20000000f00 */
[----:B------:R-:W-:Y:S01]  /*3750*/  UMOV UR4, URZ ;  /* 0x000000ff00047c82 */ /* 0x000fe20008000000 */
[----:B------:R-:W-:Y:S01]  /*3760*/  LOP3.LUT P4, RZ, R189, 0xff, RZ, 0xc0, !PT ;  /* 0x000000ffbdff7812 */ /* 0x000fe2000788c0ff */
[----:B------:R-:W-:-:S04]  /*3770*/  @P2 FADD.FTZ R123, R114, -R123 ;  /* 0x8000007b727b2221 */ /* 0x000fc80000010000 */
[----:B------:R-:W-:-:S04]  /*3780*/  @P2 FFMA.FTZ R104, R186, R123, R20 ;  /* 0x0000007bba682223 */ /* 0x000fc80000010014 */
[----:B------:R-:W-:-:S04]  /*3790*/  FMUL.FTZ R104, R104, UR9 ;  /* 0x0000000968687c20 */ /* 0x000fc80008410000 */
[----:B------:R-:W-:Y:S01]  /*37a0*/  FMUL.FTZ R125, R104, UR8 ;  /* 0x00000008687d7c20 */ /* 0x000fe20008410000 */
[----:B------:R-:W-:Y:S01]  /*37b0*/  @P4 HADD2.F32 R124, -RZ, R178.H0_H0 ;  /* 0x200000b2ff7c4230 */ /* 0x000fe20000004100 */
[----:B------:R-:W-:Y:S02]  /*37c0*/  MOV R104, UR4 ;  /* 0x0000000400687c02 */ /* 0x000fe40008000f00 */
[-C--:B------:R-:W-:Y:S02]  /*37d0*/  FMUL.FTZ R122, R100, R125.reuse ;  /* 0x0000007d647a7220 */ /* 0x080fe40000410000 */
[----:B------:R-:W-:-:S03]  /*37e0*/  @P4 FMUL.FTZ R104, R124, R125 ;  /* 0x0000007d7c684220 */ /* 0x000fc60000410000 */
[----:B------:R-:W-:-:S05]  /*37f0*/  FSEL R123, R122, RZ, P4 ;  /* 0x000000ff7a7b7208 */ /* 0x000fca0002000000 */
[----:B------:R-:W-:-:S07]  /*3800*/  FADD.FTZ R56, R56, R123 ;  /* 0x0000007b38387221 */ /* 0x000fce0000010000 */
.L_x_12594:
[----:B------:R-:W-:Y:S05]  /*3810*/  BSYNC.RECONVERGENT B2 ;  /* 0x0000000000027941 */ /* 0x000fea0003800200 */
.L_x_12593:
        /* <DEDUP_REMOVED lines=16> */
.L_x_12596:
[----:B------:R-:W-:Y:S05]  /*3920*/  BSYNC.RECONVERGENT B2 ;  /* 0x0000000000027941 */ /* 0x000fea0003800200 */
.L_x_12595:
        /* <DEDUP_REMOVED lines=16> */
.L_x_12598:
[----:B------:R-:W-:Y:S05]  /*3a30*/  BSYNC.RECONVERGENT B2 ;  /* 0x0000000000027941 */ /* 0x000fea0003800200 */
.L_x_12597:
[----:B------:R-:W-:Y:S05]  /*3a40*/  @!P3 BRA `(.L_x_12592) ;  /* 0x00000008007cb947 */ /* 0x000fea0003800000 */
[----:B0-----:R-:W-:Y:S01]  /*3a50*/  @P2 FFMA.FTZ R122, R120, R138, R141 ;  /* 0x0000008a787a2223 */ /* 0x001fe2000001008d */
[----:B-----5:R-:W-:Y:S01]  /*3a60*/  MOV R107, R23 ;  /* 0x00000017006b7202 */ /* 0x020fe20000000f00 */
[----:B------:R-:W-:Y:S01]  /*3a70*/  UMOV UR4, URZ ;  /* 0x000000ff00047c82 */ /* 0x000fe20008000000 */
[----:B------:R-:W-:Y:S01]  /*3a80*/  ISETP.GE.U32.AND P4, PT, R189, 0x1000000, PT ;  /* 0x01000000bd00780c */ /* 0x000fe20003f86070 */
[----:B------:R-:W-:-:S04]  /*3a90*/  @P2 FADD.FTZ R122, R121, -R122 ;  /* 0x8000007a797a2221 */ /* 0x000fc80000010000 */
[----:B------:R-:W-:-:S04]  /*3aa0*/  @P2 FFMA.FTZ R107, R186, R122, R23 ;  /* 0x0000007aba6b2223 */ /* 0x000fc80000010017 */
[----:B------:R-:W-:-:S04]  /*3ab0*/  FMUL.FTZ R107, R107, UR9 ;  /* 0x000000096b6b7c20 */ /* 0x000fc80008410000 */
        /* <DEDUP_REMOVED lines=9> */
.L_x_12584:
        /* <DEDUP_REMOVED lines=9> */
[----:B------:R-:W-:Y:S01]  /*3be0*/  ISETP.GT.AND P4, PT, R185, RZ, PT ;  /* 0x000000ffb900720c */ /* 0x000fe20003f84270 */
        /* <DEDUP_REMOVED lines=20> */
.L_x_12601:
[----:B------:R-:W-:Y:S05]  /*3d30*/  BSYNC.RECONVERGENT B2 ;  /* 0x0000000000027941 */ /* 0x000fea0003800200 */
.L_x_12600:
[----:B------:R-:W-:Y:S04]  /*3d40*/  BSSY.RECONVERGENT B2, `(.L_x_12602) ;  /* 0x000000c000027945 */ /* 0x000fe80003800200 */
[----:B------:R-:W-:Y:S05]  /*3d50*/  @!P3 BRA `(.L_x_12603) ;  /* 0x000000000028b947 */ /* 0x000fea0003800000 */
        /* <DEDUP_REMOVED lines=10> */
.L_x_12603:
[----:B------:R-:W-:Y:S05]  /*3e00*/  BSYNC.RECONVERGENT B2 ;  /* 0x0000000000027941 */ /* 0x000fea0003800200 */
.L_x_12602:
        /* <DEDUP_REMOVED lines=12> */
.L_x_12605:
[----:B------:R-:W-:Y:S05]  /*3ed0*/  BSYNC.RECONVERGENT B2 ;  /* 0x0000000000027941 */ /* 0x000fea0003800200 */
.L_x_12604:
[----:B------:R-:W-:Y:S02]  /*3ee0*/  MOV R108, R111 ;  /* 0x0000006f006c7202 */ /* 0x000fe40000000f00 */
[----:B------:R-:W-:Y:S02]  /*3ef0*/  MOV R109, R122 ;  /* 0x0000007a006d7202 */ /* 0x000fe40000000f00 */
[----:B------:R-:W-:Y:S01]  /*3f00*/  MOV R111, R125 ;  /* 0x0000007d006f7202 */ /* 0x000fe20000000f00 */
[----:B------:R-:W-:Y:S06]  /*3f10*/  @!P3 BRA `(.L_x_12592) ;  /* 0x000000040048b947 */ /* 0x000fec0003800000 */
[----:B------:R-:W-:Y:S01]  /*3f20*/  FMUL.FTZ R107, R125, UR9 ;  /* 0x000000097d6b7c20 */ /* 0x000fe20008410000 */
[----:B-----5:R-:W-:Y:S01]  /*3f30*/  ISETP.GE.U32.AND P4, PT, R189, 0x1000000, PT ;  /* 0x01000000bd00780c */ /* 0x020fe20003f86070 */
        /* <DEDUP_REMOVED lines=10> */
.L_x_12599:
[----:B------:R-:W-:Y:S04]  /*3fe0*/  BSSY.RECONVERGENT B2, `(.L_x_12606) ;  /* 0x0000011000027945 */ /* 0x000fe80003800200 */
[----:B------:R-:W-:Y:S05]  /*3ff0*/  @!P3 BRA `(.L_x_12607) ;  /* 0x00000000003cb947 */ /* 0x000fea0003800000 */
[----:B0-----:R-:W-:Y:S01]  /*4000*/  FFMA.FTZ R123, R115, R138, R141 ;  /* 0x0000008a737b7223 */ /* 0x001fe2000001008d */
        /* <DEDUP_REMOVED lines=14> */
.L_x_12607:
[----:B------:R-:W-:Y:S05]  /*40f0*/  BSYNC.RECONVERGENT B2 ;  /* 0x0000000000027941 */ /* 0x000fea0003800200 */
.L_x_12606:
[----:B------:R-:W-:Y:S04]  /*4100*/  BSSY.RECONVERGENT B2, `(.L_x_12608) ;  /* 0x0000011000027945 */ /* 0x000fe80003800200 */
[----:B------:R-:W-:Y:S05]  /*4110*/  @!P3 BRA `(.L_x_12609) ;  /* 0x00000000003cb947 */ /* 0x000fea0003800000 */
[----:B0-----:R-:W-:Y:S01]  /*4120*/  FFMA.FTZ R105, R118, R138, R141 ;  /* 0x0000008a76697223 */ /* 0x001fe2000001008d */
[----:B------:R-:W-:Y:S01]  /*4130*/  ISETP.GT.AND P4, PT, R185, RZ, PT ;  /* 0x000000ffb900720c */ /* 0x000fe20003f84270 */
[----:B------:R-:W-:Y:S02]  /*4140*/  UMOV UR4, URZ ;  /* 0x000000ff00047c82 */ /* 0x000fe40008000000 */
[----:B------:R-:W-:-:S04]  /*4150*/  FADD.FTZ R105, R116, -R105 ;  /* 0x8000006974697221 */ /* 0x000fc80000010000 */
[----:B------:R-:W-:-:S05]  /*4160*/  FMUL.FTZ R105, R186, R105 ;  /* 0x00000069ba697220 */ /* 0x000fca0000410000 */
[----:B------:R-:W-:Y:S02]  /*4170*/  FSEL R105, R105, RZ, P4 ;  /* 0x000000ff69697208 */ /* 0x000fe40002000000 */
[----:B-----5:R-:W-:-:S03]  /*4180*/  LOP3.LUT P4, RZ, R189, 0xff00, RZ, 0xc0, !PT ;  /* 0x0000ff00bdff7812 */ /* 0x020fc6000788c0ff */
[----:B------:R-:W-:-:S04]  /*4190*/  FMUL.FTZ R105, R105, UR9 ;  /* 0x0000000969697c20 */ /* 0x000fc80008410000 */
[----:B------:R-:W-:Y:S01]  /*41a0*/  FMUL.FTZ R124, R105, UR8 ;  /* 0x00000008697c7c20 */ /* 0x000fe20008410000 */
[----:B------:R-:W-:-:S03]  /*41b0*/  MOV R105, UR4 ;  /* 0x0000000400697c02 */ /* 0x000fc60008000f00 */
[----:B------:R-:W-:Y:S02]  /*41c0*/  FMUL.FTZ R122, R101, R124 ;  /* 0x0000007c657a7220 */ /* 0x000fe40000410000 */
[----:B------:R-:W-:-:S03]  /*41d0*/  @P4 HADD2.F32 R123, -RZ, R210.H0_H0 ;  /* 0x200000d2ff7b4230 */ /* 0x000fc60000004100 */
[----:B------:R-:W-:Y:S02]  /*41e0*/  FSEL R122, R122, RZ, P4 ;  /* 0x000000ff7a7a7208 */ /* 0x000fe40002000000 */
[----:B------:R-:W-:-:S03]  /*41f0*/  @P4 FMUL.FTZ R105, R123, R124 ;  /* 0x0000007c7b694220 */ /* 0x000fc60000410000 */
[----:B------:R-:W-:-:S07]  /*4200*/  FADD.FTZ R57, R57, R122 ;  /* 0x0000007a39397221 */ /* 0x000fce0000010000 */
.L_x_12609:
[----:B------:R-:W-:Y:S05]  /*4210*/  BSYNC.RECONVERGENT B2 ;  /* 0x0000000000027941 */ /* 0x000fea0003800200 */
.L_x_12608:
        /* <DEDUP_REMOVED lines=17> */
.L_x_12611:
[----:B------:R-:W-:Y:S05]  /*4330*/  BSYNC.RECONVERGENT B2 ;  /* 0x0000000000027941 */ /* 0x000fea0003800200 */
.L_x_12610:
[----:B------:R-:W-:Y:S05]  /*4340*/  @!P3 BRA `(.L_x_12592) ;  /* 0x00000000003cb947 */ /* 0x000fea0003800000 */
[----:B0-----:R-:W-:Y:S01]  /*4350*/  FFMA.FTZ R122, R120, R138, R141 ;  /* 0x0000008a787a7223 */ /* 0x001fe2000001008d */
[----:B------:R-:W-:Y:S01]  /*4360*/  ISETP.GT.AND P4, PT, R185, RZ, PT ;  /* 0x000000ffb900720c */ /* 0x000fe20003f84270 */
[----:B------:R-:W-:Y:S02]  /*4370*/  UMOV UR4, URZ ;  /* 0x000000ff00047c82 */ /* 0x000fe40008000000 */
[----:B------:R-:W-:-:S04]  /*4380*/  FADD.FTZ R107, R121, -R122 ;  /* 0x8000007a796b7221 */ /* 0x000fc80000010000 */
[----:B------:R-:W-:-:S05]  /*4390*/  FMUL.FTZ R107, R186, R107 ;  /* 0x0000006bba6b7220 */ /* 0x000fca0000410000 */
[----:B------:R-:W-:Y:S02]  /*43a0*/  FSEL R107, R107, RZ, P4 ;  /* 0x000000ff6b6b7208 */ /* 0x000fe40002000000 */
[----:B-----5:R-:W-:-:S03]  /*43b0*/  ISETP.GE.U32.AND P4, PT, R189, 0x1000000, PT ;  /* 0x01000000bd00780c */ /* 0x020fc60003f86070 */
[----:B------:R-:W-:-:S04]  /*43c0*/  FMUL.FTZ R107, R107, UR9 ;  /* 0x000000096b6b7c20 */ /* 0x000fc80008410000 */
[----:B------:R-:W-:Y:S01]  /*43d0*/  FMUL.FTZ R124, R107, UR8 ;  /* 0x000000086b7c7c20 */ /* 0x000fe20008410000 */
[----:B------:R-:W-:-:S03]  /*43e0*/  MOV R107, UR4 ;  /* 0x00000004006b7c02 */ /* 0x000fc60008000f00 */
[----:B------:R-:W-:Y:S02]  /*43f0*/  FMUL.FTZ R122, R103, R124 ;  /* 0x0000007c677a7220 */ /* 0x000fe40000410000 */
[----:B------:R-:W-:-:S03]  /*4400*/  @P4 HADD2.F32 R123, -RZ, R210.H1_H1 ;  /* 0x300000d2ff7b4230 */ /* 0x000fc60000004100 */
[----:B------:R-:W-:Y:S02]  /*4410*/  FSEL R122, R122, RZ, P4 ;  /* 0x000000ff7a7a7208 */ /* 0x000fe40002000000 */
[----:B------:R-:W-:-:S03]  /*4420*/  @P4 FMUL.FTZ R107, R123, R124 ;  /* 0x0000007c7b6b4220 */ /* 0x000fc60000410000 */
[----:B------:R-:W-:-:S07]  /*4430*/  FADD.FTZ R59, R59, R122 ;  /* 0x0000007a3b3b7221 */ /* 0x000fce0000010000 */
.L_x_12592:
[----:B------:R-:W-:Y:S05]  /*4440*/  BSYNC.RECONVERGENT B1 ;  /* 0x0000000000017941 */ /* 0x000fea0003800200 */
.L_x_12583:
[----:B0-----:R-:W0:Y:S01]  /*4450*/  @P0 LDC.64 R124, c[0x0][0x478] ;  /* 0x00011e00ff7c0b82 */ /* 0x001e220000000a00 */
[----:B------:R-:W-:Y:S01]  /*4460*/  @P0 IADD3 R155, PT, PT, R193, 0x20, RZ ;  /* 0x00000020c19b0810 */ /* 0x000fe20007ffe0ff */
[----:B------:R-:W-:Y:S06]  /*4470*/  BSSY.RECONVERGENT B1, `(.L_x_12612) ;  /* 0x000000b000017945 */ /* 0x000fec0003800200 */
[----:B------:R-:W1:Y:S01]  /*4480*/  @P3 LDC.64 R122, c[0x0][0x468] ;  /* 0x00011a00ff7a3b82 */ /* 0x000e620000000a00 */
[----:B0-----:R-:W-:-:S05]  /*4490*/  @P0 IMAD.WIDE.U32 R124, R155, 0x10, R124 ;  /* 0x000000109b7c0825 */ /* 0x001fca00078e007c */
[----:B------:R0:W-:Y:S01]  /*44a0*/  @P0 STG.E.128 desc[UR6][R124.64], R108 ;  /* 0x0000006c7c000986 */ /* 0x0001e2000c101d06 */
[----:B-1----:R-:W-:Y:S01]  /*44b0*/  @P3 IMAD.WIDE.U32 R122, R143, 0x10, R122 ;  /* 0x000000108f7a3825 */ /* 0x002fe200078e007a */
[----:B------:R-:W-:-:S04]  /*44c0*/  IADD3 R143, PT, PT, R139, 0x40, RZ ;  /* 0x000000408b8f7810 */ /* 0x000fc80007ffe0ff */
[----:B------:R0:W-:Y:S01]  /*44d0*/  @P3 STG.E.128 desc[UR6][R122.64], R104 ;  /* 0x000000687a003986 */ /* 0x0001e2000c101d06 */
[----:B------:R-:W-:Y:S05]  /*44e0*/  @!P3 BRA `(.L_x_12613) ;  /* 0x00000000000cb947 */ /* 0x000fea0003800000 */
[----:B-----5:R-:W1:Y:S02]  /*44f0*/  LDC.64 R100, c[0x0][0x390] ;  /* 0x0000e400ff647b82 */ /* 0x020e640000000a00 */
[----:B-1----:R-:W-:-:S06]  /*4500*/  IMAD.WIDE.U32 R100, R143, 0x10, R100 ;  /* 0x000000108f647825 */ /* 0x002fcc00078e0064 */
[----:B------:R-:W5:Y:S02]  /*4510*/  LDG.E.128 R100, desc[UR6][R100.64] ;  /* 0x0000000664647981 */ /* 0x000f64000c1e1d00 */
.L_x_12613:
[----:B------:R-:W-:Y:S05]  /*4520*/  BSYNC.RECONVERGENT B1 ;  /* 0x0000000000017941 */ /* 0x000fea0003800200 */
.L_x_12612:
[----:B------:R-:W-:Y:S04]  /*4530*/  BSSY.RECONVERGENT B1, `(.L_x_12614) ;  /* 0x000011d000017945 */ /* 0x000fe80003800200 */
[----:B------:R-:W-:Y:S05]  /*4540*/  @!P1 BRA `(.L_x_12615) ;  /* 0x0000000800309947 */ /* 0x000fea0003800000 */
[----:B------:R-:W-:Y:S05]  /*4550*/  @!P0 BRA `(.L_x_12616) ;  /* 0x00000004001c8947 */ /* 0x000fea0003800000 */
[-CC-:B0-----:R-:W-:Y:S01]  /*4560*/  @P2 FFMA.FTZ R109, R129, R138.reuse, R141.reuse ;  /* 0x0000008a816d2223 */ /* 0x181fe2000001008d */
[-CC-:B------:R-:W-:Y:S01]  /*4570*/  @P2 FFMA.FTZ R108, R128, R138.reuse, R141.reuse ;  /* 0x0000008a806c2223 */ /* 0x180fe2000001008d */
[----:B------:R-:W-:Y:S01]  /*4580*/  @P2 FFMA.FTZ R124, R198, R138, R141 ;  /* 0x0000008ac67c2223 */ /* 0x000fe2000001008d */
[----:B-----5:R-:W-:Y:S01]  /*4590*/  MOV R123, R18 ;  /* 0x00000012007b7202 */ /* 0x020fe20000000f00 */
[----:B------:R-:W-:Y:S01]  /*45a0*/  @P2 FADD.FTZ R111, R200, -R109 ;  /* 0x8000006dc86f2221 */ /* 0x000fe20000010000 */
[----:B------:R-:W-:Y:S01]  /*45b0*/  @P2 FFMA.FTZ R109, R127, R138, R141 ;  /* 0x0000008a7f6d2223 */ /* 0x000fe2000001008d */
[----:B------:R-:W-:Y:S01]  /*45c0*/  @P2 FADD.FTZ R110, R199, -R108 ;  /* 0x8000006cc76e2221 */ /* 0x000fe20000010000 */
[----:B------:R-:W-:Y:S01]  /*45d0*/  @P2 FADD.FTZ R124, R201, -R124 ;  /* 0x8000007cc97c2221 */ /* 0x000fe20000010000 */
[----:B------:R-:W-:Y:S01]  /*45e0*/  @P2 FFMA.FTZ R123, R186, R111, R18 ;  /* 0x0000006fba7b2223 */ /* 0x000fe20000010012 */
[----:B------:R-:W-:Y:S01]  /*45f0*/  @P2 FADD.FTZ R109, R126, -R109 ;  /* 0x8000006d7e6d2221 */ /* 0x000fe20000010000 */
[----:B------:R-:W-:Y:S01]  /*4600*/  BSSY.RECONVERGENT B2, `(.L_x_12617) ;  /* 0x0000013000027945 */ /* 0x000fe20003800200 */
        /* <DEDUP_REMOVED lines=18> */
.L_x_12618:
[----:B------:R-:W-:Y:S05]  /*4730*/  BSYNC.RECONVERGENT B2 ;  /* 0x0000000000027941 */ /* 0x000fea0003800200 */
.L_x_12617:
        /* <DEDUP_REMOVED lines=12> */
.L_x_12620:
[----:B------:R-:W-:Y:S05]  /*4800*/  BSYNC.RECONVERGENT B2 ;  /* 0x0000000000027941 */ /* 0x000fea0003800200 */
.L_x_12619:
        /* <DEDUP_REMOVED lines=12> */
.L_x_12622:
[----:B------:R-:W-:Y:S05]  /*48d0*/  BSYNC.RECONVERGENT B2 ;  /* 0x0000000000027941 */ /* 0x000fea0003800200 */
.L_x_12621:
        /* <DEDUP_REMOVED lines=15> */
.L_x_12616:
        /* <DEDUP_REMOVED lines=16> */
.L_x_12625:
[----:B------:R-:W-:Y:S05]  /*4ad0*/  BSYNC.RECONVERGENT B2 ;  /* 0x0000000000027941 */ /* 0x000fea0003800200 */
.L_x_12624:
        /* <DEDUP_REMOVED lines=16> */
.L_x_12627:
[----:B------:R-:W-:Y:S05]  /*4be0*/  BSYNC.RECONVERGENT B2 ;  /* 0x0000000000027941 */ /* 0x000fea0003800200 */
.L_x_12626:
        /* <DEDUP_REMOVED lines=16> */
.L_x_12629:
[----:B------:R-:W-:Y:S05]  /*4cf0*/  BSYNC.RECONVERGENT B2 ;  /* 0x0000000000027941 */ /* 0x000fea0003800200 */
.L_x_12628:
        /* <DEDUP_REMOVED lines=17> */
.L_x_12615:
        /* <DEDUP_REMOVED lines=30> */
.L_x_12632:
[----:B------:R-:W-:Y:S05]  /*4ff0*/  BSYNC.RECONVERGENT B2 ;  /* 0x0000000000027941 */ /* 0x000fea0003800200 */
.L_x_12631:
        /* <DEDUP_REMOVED lines=12> */
.L_x_12634:
[----:B------:R-:W-:Y:S05]  /*50c0*/  BSYNC.RECONVERGENT B2 ;  /* 0x0000000000027941 */ /* 0x000fea0003800200 */
.L_x_12633:
        /* <DEDUP_REMOVED lines=12> */
.L_x_12636:
[----:B------:R-:W-:Y:S05]  /*5190*/  BSYNC.RECONVERGENT B2 ;  /* 0x0000000000027941 */ /* 0x000fea0003800200 */
.L_x_12635:
        /* <DEDUP_REMOVED lines=16> */
.L_x_12630:
        /* <DEDUP_REMOVED lines=17> */
.L_x_12638:
[----:B------:R-:W-:Y:S05]  /*53b0*/  BSYNC.RECONVERGENT B2 ;  /* 0x0000000000027941 */ /* 0x000fea0003800200 */
.L_x_12637:
        /* <DEDUP_REMOVED lines=17> */
.L_x_12640:
[----:B------:R-:W-:Y:S05]  /*54d0*/  BSYNC.RECONVERGENT B2 ;  /* 0x0000000000027941 */ /* 0x000fea0003800200 */
.L_x_12639:
        /* <DEDUP_REMOVED lines=17> */
.L_x_12642:
[----:B------:R-:W-:Y:S05]  /*55f0*/  BSYNC.RECONVERGENT B2 ;  /* 0x0000000000027941 */ /* 0x000fea0003800200 */
.L_x_12641:
        /* <DEDUP_REMOVED lines=16> */
.L_x_12623:
[----:B------:R-:W-:Y:S05]  /*5700*/  BSYNC.RECONVERGENT B1 ;  /* 0x0000000000017941 */ /* 0x000fea0003800200 */
.L_x_12614:
        /* <DEDUP_REMOVED lines=13> */
.L_x_12644:
[----:B------:R-:W-:Y:S05]  /*57e0*/  BSYNC.RECONVERGENT B1 ;  /* 0x0000000000017941 */ /* 0x000fea0003800200 */
.L_x_12643:
        /* <DEDUP_REMOVED lines=32> */
.L_x_12649:
[----:B------:R-:W-:Y:S05]  /*59f0*/  BSYNC.RECONVERGENT B2 ;  /* 0x0000000000027941 */ /* 0x000fea0003800200 */
.L_x_12648:
        /* <DEDUP_REMOVED lines=12> */
.L_x_12651:
[----:B------:R-:W-:Y:S05]  /*5ac0*/  BSYNC.RECONVERGENT B2 ;  /* 0x0000000000027941 */ /* 0x000fea0003800200 */
.L_x_12650:
        /* <DEDUP_REMOVED lines=12> */
.L_x_12653:
[----:B------:R-:W-:Y:S05]  /*5b90*/  BSYNC.RECONVERGENT B2 ;  /* 0x0000000000027941 */ /* 0x000fea0003800200 */
.L_x_12652:
        /* <DEDUP_REMOVED lines=15> */
.L_x_12647:
        /* <DEDUP_REMOVED lines=16> */
.L_x_12656:
[----:B------:R-:W-:Y:S05]  /*5d90*/  BSYNC.RECONVERGENT B2 ;  /* 0x0000000000027941 */ /* 0x000fea0003800200 */
.L_x_12655:
        /* <DEDUP_REMOVED lines=16> */
.L_x_12658:
[----:B------:R-:W-:Y:S05]  /*5ea0*/  BSYNC.RECONVERGENT B2 ;  /* 0x0000000000027941 */ /* 0x000fea0003800200 */
.L_x_12657:
        /* <DEDUP_REMOVED lines=16> */
.L_x_12660:
[----:B------:R-:W-:Y:S05]  /*5fb0*/  BSYNC.RECONVERGENT B2 ;  /* 0x0000000000027941 */ /* 0x000fea0003800200 */
.L_x_12659:
        /* <DEDUP_REMOVED lines=17> */
.L_x_12646:
        /* <DEDUP_REMOVED lines=30> */
.L_x_12663:
[----:B------:R-:W-:Y:S05]  /*62b0*/  BSYNC.RECONVERGENT B2 ;  /* 0x0000000000027941 */ /* 0x000fea0003800200 */
.L_x_12662:
        /* <DEDUP_REMOVED lines=12> */
.L_x_12665:
[----:B------:R-:W-:Y:S05]  /*6380*/  BSYNC.RECONVERGENT B2 ;  /* 0x0000000000027941 */ /* 0x000fea0003800200 */
.L_x_12664:
        /* <DEDUP_REMOVED lines=12> */
.L_x_12667:
[----:B------:R-:W-:Y:S05]  /*6450*/  BSYNC.RECONVERGENT B2 ;  /* 0x0000000000027941 */ /* 0x000fea0003800200 */
.L_x_12666:
        /* <DEDUP_REMOVED lines=16> */
.L_x_12661:
        /* <DEDUP_REMOVED lines=17> */
.L_x_12669:
[----:B------:R-:W-:Y:S05]  /*6670*/  BSYNC.RECONVERGENT B2 ;  /* 0x0000000000027941 */ /* 0x000fea0003800200 */
.L_x_12668:
        /* <DEDUP_REMOVED lines=17> */
.L_x_12671:
[----:B------:R-:W-:Y:S05]  /*6790*/  BSYNC.RECONVERGENT B2 ;  /* 0x0000000000027941 */ /* 0x000fea0003800200 */
.L_x_12670:
        /* <DEDUP_REMOVED lines=17> */
.L_x_12673:
[----:B------:R-:W-:Y:S05]  /*68b0*/  BSYNC.RECONVERGENT B2 ;  /* 0x0000000000027941 */ /* 0x000fea0003800200 */
.L_x_12672:
        /* <DEDUP_REMOVED lines=16> */
.L_x_12654:
[----:B------:R-:W-:Y:S05]  /*69c0*/  BSYNC.RECONVERGENT B1 ;  /* 0x0000000000017941 */ /* 0x000fea0003800200 */
.L_x_12645:
        /* <DEDUP_REMOVED lines=13> */
.L_x_12675:
[----:B------:R-:W-:Y:S05]  /*6aa0*/  BSYNC.RECONVERGENT B1 ;  /* 0x0000000000017941 */ /* 0x000fea0003800200 */
.L_x_12674:
[----:B------:R-:W-:Y:S04]  /*6ab0*/  BSSY.RECONVERGENT B1, `(.L_x_12676) ;  /* 0x0000123000017945 */ /* 0x000fe80003800200 */
[----:B------:R-:W-:Y:S05]  /*6ac0*/  @!P1 BRA `(.L_x_12677) ;  /* 0x00000008003c9947 */ /* 0x000fea0003800000 */
[--C-:B0-----:R-:W-:Y:S02]  /*6ad0*/  SHF.R.U32.HI R122, RZ, 0x10, R161.reuse ;  /* 0x00000010ff7a7819 */ /* 0x101fe400000116a1 */
[----:B------:R-:W-:-:S04]  /*6ae0*/  SHF.R.U64 R123, R160, 0x10, R161 ;  /* 0x00000010a07b7819 */ /* 0x000fc800000012a1 */
[----:B------:R-:W-:Y:S01]  /*6af0*/  PRMT R122, R122, 0x5410, R123 ;  /* 0x000054107a7a7816 */ /* 0x000fe2000000007b */
[----:B------:R-:W-:Y:S06]  /*6b00*/  @!P0 BRA `(.L_x_12678) ;  /* 0x00000004001c8947 */ /* 0x000fec0003800000 */
        /* <DEDUP_REMOVED lines=29> */
.L_x_12680:
[----:B------:R-:W-:Y:S05]  /*6ce0*/  BSYNC.RECONVERGENT B2 ;  /* 0x0000000000027941 */ /* 0x000fea0003800200 */
.L_x_12679:
        /* <DEDUP_REMOVED lines=8> */
[----:B------:R-:W-:Y:S01]  /*6d70*/  @P4 HADD2.F32 R111, -RZ, R122.H1_H1 ;  /* 0x3000007aff6f4230 */ /* 0x000fe20000004100 */
[----:B------:R-:W-:-:S04]  /*6d80*/  FSEL R124, R109, RZ, P4 ;  /* 0x000000ff6d7c7208 */ /* 0x000fc80002000000 */
[----:B------:R-:W-:Y:S01]  /*6d90*/  @P4 FMUL.FTZ R105, R142, R111 ;  /* 0x0000006f8e694220 */ /* 0x000fe20000410000 */
[----:B------:R-:W-:-:S07]  /*6da0*/  FADD.FTZ R45, R45, R124 ;  /* 0x0000007c2d2d7221 */ /* 0x000fce0000010000 */
.L_x_12682:
[----:B------:R-:W-:Y:S05]  /*6db0*/  BSYNC.RECONVERGENT B2 ;  /* 0x0000000000027941 */ /* 0x000fea0003800200 */
.L_x_12681:
        /* <DEDUP_REMOVED lines=12> */
.L_x_12684:
[----:B------:R-:W-:Y:S05]  /*6e80*/  BSYNC.RECONVERGENT B2 ;  /* 0x0000000000027941 */ /* 0x000fea0003800200 */
.L_x_12683:
        /* <DEDUP_REMOVED lines=12> */
[----:B------:R-:W-:-:S05]  /*6f50*/  HADD2.F32 R107, -RZ, R122.H0_H0 ;  /* 0x2000007aff6b7230 */ /* 0x000fca0000004100 */
[----:B------:R-:W-:Y:S01]  /*6f60*/  FMUL.FTZ R107, R140, R107 ;  /* 0x0000006b8c6b7220 */ /* 0x000fe20000410000 */
[----:B------:R-:W-:Y:S06]  /*6f70*/  BRA `(.L_x_12685) ;  /* 0x0000000c00587947 */ /* 0x000fec0003800000 */
.L_x_12678:
[----:B------:R-:W-:Y:S04]  /*6f80*/  BSSY.RECONVERGENT B2, `(.L_x_12686) ;  /* 0x0000010000027945 */ /* 0x000fe80003800200 */
[----:B------:R-:W-:Y:S05]  /*6f90*/  @!P3 BRA `(.L_x_12687) ;  /* 0x000000000038b947 */ /* 0x000fea0003800000 */
[----:B------:R-:W-:Y:S01]  /*6fa0*/  @P2 FFMA.FTZ R123, R203, R138, R141 ;  /* 0x0000008acb7b2223 */ /* 0x000fe2000001008d */
        /* <DEDUP_REMOVED lines=13> */
.L_x_12687:
[----:B------:R-:W-:Y:S05]  /*7080*/  BSYNC.RECONVERGENT B2 ;  /* 0x0000000000027941 */ /* 0x000fea0003800200 */
.L_x_12686:
        /* <DEDUP_REMOVED lines=10> */
[----:B------:R-:W-:Y:S01]  /*7130*/  @P4 HADD2.F32 R125, -RZ, R122.H1_H1 ;  /* 0x3000007aff7d4230 */ /* 0x000fe20000004100 */
[----:B------:R-:W-:Y:S02]  /*7140*/  MOV R105, UR4 ;  /* 0x0000000400697c02 */ /* 0x000fe40008000f00 */
[-C--:B------:R-:W-:Y:S02]  /*7150*/  FMUL.FTZ R123, R101, R140.reuse ;  /* 0x0000008c657b7220 */ /* 0x080fe40000410000 */
[----:B------:R-:W-:-:S03]  /*7160*/  @P4 FMUL.FTZ R105, R125, R140 ;  /* 0x0000008c7d694220 */ /* 0x000fc60000410000 */
[----:B------:R-:W-:-:S05]  /*7170*/  FSEL R124, R123, RZ, P4 ;  /* 0x000000ff7b7c7208 */ /* 0x000fca0002000000 */
[----:B------:R-:W-:-:S07]  /*7180*/  FADD.FTZ R45, R45, R124 ;  /* 0x0000007c2d2d7221 */ /* 0x000fce0000010000 */
.L_x_12689:
[----:B------:R-:W-:Y:S05]  /*7190*/  BSYNC.RECONVERGENT B2 ;  /* 0x0000000000027941 */ /* 0x000fea0003800200 */
.L_x_12688:
        /* <DEDUP_REMOVED lines=16> */
.L_x_12691:
[----:B------:R-:W-:Y:S05]  /*72a0*/  BSYNC.RECONVERGENT B2 ;  /* 0x0000000000027941 */ /* 0x000fea0003800200 */
.L_x_12690:
[----:B------:R-:W-:Y:S05]  /*72b0*/  @!P3 BRA `(.L_x_12685) ;  /* 0x000000080088b947 */ /* 0x000fea0003800000 */
[----:B------:R-:W-:Y:S01]  /*72c0*/  @P2 FFMA.FTZ R124, R146, R138, R141 ;  /* 0x0000008a927c2223 */ /* 0x000fe2000001008d */
        /* <DEDUP_REMOVED lines=15> */
.L_x_12677:
[--C-:B0-----:R-:W-:Y:S02]  /*73c0*/  SHF.R.U64 R122, R160, 0x10, R161.reuse ;  /* 0x00000010a07a7819 */ /* 0x101fe400000012a1 */
[----:B------:R-:W-:-:S04]  /*73d0*/  SHF.R.U32.HI R123, RZ, 0x10, R161 ;  /* 0x00000010ff7b7819 */ /* 0x000fc800000116a1 */
[----:B------:R-:W-:Y:S01]  /*73e0*/  PRMT R122, R123, 0x5410, R122 ;  /* 0x000054107b7a7816 */ /* 0x000fe2000000007a */
[----:B------:R-:W-:Y:S06]  /*73f0*/  @!P0 BRA `(.L_x_12692) ;  /* 0x0000000400208947 */ /* 0x000fec0003800000 */
        /* <DEDUP_REMOVED lines=29> */
.L_x_12694:
[----:B------:R-:W-:Y:S05]  /*75d0*/  BSYNC.RECONVERGENT B2 ;  /* 0x0000000000027941 */ /* 0x000fea0003800200 */
.L_x_12693:
        /* <DEDUP_REMOVED lines=12> */
.L_x_12696:
[----:B------:R-:W-:Y:S05]  /*76a0*/  BSYNC.RECONVERGENT B2 ;  /* 0x0000000000027941 */ /* 0x000fea0003800200 */
.L_x_12695:
        /* <DEDUP_REMOVED lines=12> */
.L_x_12698:
[----:B------:R-:W-:Y:S05]  /*7770*/  BSYNC.RECONVERGENT B2 ;  /* 0x0000000000027941 */ /* 0x000fea0003800200 */
.L_x_12697:
        /* <DEDUP_REMOVED lines=16> */
.L_x_12692:
[----:B------:R-:W-:Y:S04]  /*7880*/  BSSY.RECONVERGENT B2, `(.L_x_12699) ;  /* 0x0000011000027945 */ /* 0x000fe80003800200 */
[----:B------:R-:W-:Y:S05]  /*7890*/  @!P3 BRA `(.L_x_12700) ;  /* 0x00000000003cb947 */ /* 0x000fea0003800000 */
[----:B------:R-:W-:Y:S01]  /*78a0*/  FFMA.FTZ R123, R203, R138, R141 ;  /* 0x0000008acb7b7223 */ /* 0x000fe2000001008d */
        /* <DEDUP_REMOVED lines=14> */
.L_x_12700:
[----:B------:R-:W-:Y:S05]  /*7990*/  BSYNC.RECONVERGENT B2 ;  /* 0x0000000000027941 */ /* 0x000fea0003800200 */
.L_x_12699:
[----:B------:R-:W-:Y:S04]  /*79a0*/  BSSY.RECONVERGENT B2, `(.L_x_12701) ;  /* 0x0000011000027945 */ /* 0x000fe80003800200 */
[----:B------:R-:W-:Y:S05]  /*79b0*/  @!P3 BRA `(.L_x_12702) ;  /* 0x00000000003cb947 */ /* 0x000fea0003800000 */
[----:B------:R-:W-:Y:S01]  /*79c0*/  FFMA.FTZ R124, R144, R138, R141 ;  /* 0x0000008a907c7223 */ /* 0x000fe2000001008d */
        /* <DEDUP_REMOVED lines=14> */
.L_x_12702:
[----:B------:R-:W-:Y:S05]  /*7ab0*/  BSYNC.RECONVERGENT B2 ;  /* 0x0000000000027941 */ /* 0x000fea0003800200 */
.L_x_12701:
        /* <DEDUP_REMOVED lines=17> */
.L_x_12704:
[----:B------:R-:W-:Y:S05]  /*7bd0*/  BSYNC.RECONVERGENT B2 ;  /* 0x0000000000027941 */ /* 0x000fea0003800200 */
.L_x_12703:
[----:B------:R-:W-:Y:S05]  /*7be0*/  @!P3 BRA `(.L_x_12685) ;  /* 0x00000000003cb947 */ /* 0x000fea0003800000 */
[----:B------:R-:W-:Y:S01]  /*7bf0*/  FFMA.FTZ R124, R146, R138, R141 ;  /* 0x0000008a927c7223 */ /* 0x000fe2000001008d */
        /* <DEDUP_REMOVED lines=14> */
.L_x_12685:
[----:B------:R-:W-:Y:S05]  /*7ce0*/  BSYNC.RECONVERGENT B1 ;  /* 0x0000000000017941 */ /* 0x000fea0003800200 */
.L_x_12676:
[----:B------:R-:W0:Y:S01]  /*7cf0*/  @P0 LDC.64 R124, c[0x0][0x478] ;  /* 0x00011e00ff7c0b82 */ /* 0x000e220000000a00 */
[----:B------:R-:W-:Y:S01]  /*7d00*/  @P0 IADD3 R155, PT, PT, R193, 0x80, RZ ;  /* 0x00000080c19b0810 */ /* 0x000fe20007ffe0ff */
[----:B------:R-:W-:Y:S01]  /*7d10*/  BSSY.RECONVERGENT B1, `(.L_x_12705) ;  /* 0x000000d000017945 */ /* 0x000fe20003800200 */
[--C-:B------:R-:W-:Y:S02]  /*7d20*/  SHF.R.U32.HI R140, RZ, 0x10, R163.reuse ;  /* 0x00000010ff8c7819 */ /* 0x100fe400000116a3 */
[----:B------:R-:W-:-:S03]  /*7d30*/  SHF.R.U64 R142, R162, 0x10, R163 ;  /* 0x00000010a28e7819 */ /* 0x000fc600000012a3 */
        /* <DEDUP_REMOVED lines=10> */
.L_x_12706:
[----:B------:R-:W-:Y:S05]  /*7de0*/  BSYNC.RECONVERGENT B1 ;  /* 0x0000000000017941 */ /* 0x000fea0003800200 */
.L_x_12705:
[----:B------:R-:W-:Y:S01]  /*7df0*/  BSSY.RECONVERGENT B1, `(.L_x_12707) ;  /* 0x000011f000017945 */ /* 0x000fe20003800200 */
[----:B0-----:R-:W-:-:S03]  /*7e00*/  PRMT R122, R140, 0x5410, R142 ;  /* 0x000054108c7a7816 */ /* 0x001fc6000000008e */
[----:B------:R-:W-:Y:S05]  /*7e10*/  @!P1 BRA `(.L_x_12708) ;  /* 0x0000000800309947 */ /* 0x000fea0003800000 */
[----:B------:R-:W-:Y:S05]  /*7e20*/  @!P0 BRA `(.L_x_12709) ;  /* 0x00000004001c8947 */ /* 0x000fea0003800000 */
[-CC-:B------:R-:W-:Y:S01]  /*7e30*/  @P2 FFMA.FTZ R108, R153, R138.reuse, R141.reuse ;  /* 0x0000008a996c2223 */ /* 0x180fe2000001008d */
[-CC-:B------:R-:W-:Y:S01]  /*7e40*/  @P2 FFMA.FTZ R109, R147, R138.reuse, R141.reuse ;  /* 0x0000008a936d2223 */ /* 0x180fe2000001008d */
[--C-:B------:R-:W-:Y:S01]  /*7e50*/  @P2 FFMA.FTZ R124, R152, R138, R141.reuse ;  /* 0x0000008a987c2223 */ /* 0x100fe2000001008d */
        /* <DEDUP_REMOVED lines=26> */
.L_x_12711:
[----:B------:R-:W-:Y:S05]  /*8000*/  BSYNC.RECONVERGENT B2 ;  /* 0x0000000000027941 */ /* 0x000fea0003800200 */
.L_x_12710:
        /* <DEDUP_REMOVED lines=12> */
.L_x_12713:
[----:B------:R-:W-:Y:S05]  /*80d0*/  BSYNC.RECONVERGENT B2 ;  /* 0x0000000000027941 */ /* 0x000fea0003800200 */
.L_x_12712:
        /* <DEDUP_REMOVED lines=12> */
.L_x_12715:
[----:B------:R-:W-:Y:S05]  /*81a0*/  BSYNC.RECONVERGENT B2 ;  /* 0x0000000000027941 */ /* 0x000fea0003800200 */
.L_x_12714:
        /* <DEDUP_REMOVED lines=15> */
.L_x_12709:
        /* <DEDUP_REMOVED lines=16> */
.L_x_12718:
[----:B------:R-:W-:Y:S05]  /*83a0*/  BSYNC.RECONVERGENT B2 ;  /* 0x0000000000027941 */ /* 0x000fea0003800200 */
.L_x_12717:
        /* <DEDUP_REMOVED lines=16> */
.L_x_12720:
[----:B------:R-:W-:Y:S05]  /*84b0*/  BSYNC.RECONVERGENT B2 ;  /* 0x0000000000027941 */ /* 0x000fea0003800200 */
.L_x_12719:
        /* <DEDUP_REMOVED lines=16> */
.L_x_12722:
[----:B------:R-:W-:Y:S05]  /*85c0*/  BSYNC.RECONVERGENT B2 ;  /* 0x0000000000027941 */ /* 0x000fea0003800200 */
.L_x_12721:
        /* <DEDUP_REMOVED lines=17> */
.L_x_12708:
        /* <DEDUP_REMOVED lines=16> */
[----:B------:R-:W-:-:S02]  /*87e0*/  FSEL R123, R108, RZ, P1 ;  /* 0x000000ff6c7b7208 */ /* 0x000fc40000800000 */
[----:B------:R-:W-:Y:S02]  /*87f0*/  FSEL R138, R110, RZ, P1 ;  /* 0x000000ff6e8a7208 */ /* 0x000fe40000800000 */
[----:B------:R-:W-:Y:S02]  /*8800*/  MOV R110, R125 ;  /* 0x0000007d006e7202 */ /* 0x000fe40000000f00 */
        /* <DEDUP_REMOVED lines=12> */
.L_x_12725:
[----:B------:R-:W-:Y:S05]  /*88d0*/  BSYNC.RECONVERGENT B2 ;  /* 0x0000000000027941 */ /* 0x000fea0003800200 */
.L_x_12724:
        /* <DEDUP_REMOVED lines=12> */
.L_x_12727:
[----:B------:R-:W-:Y:S05]  /*89a0*/  BSYNC.RECONVERGENT B2 ;  /* 0x0000000000027941 */ /* 0x000fea0003800200 */
.L_x_12726:
        /* <DEDUP_REMOVED lines=12> */
.L_x_12729:
[----:B------:R-:W-:Y:S05]  /*8a70*/  BSYNC.RECONVERGENT B2 ;  /* 0x0000000000027941 */ /* 0x000fea0003800200 */
.L_x_12728:
        /* <DEDUP_REMOVED lines=16> */
.L_x_12723:
        /* <DEDUP_REMOVED lines=17> */
.L_x_12731:
[----:B------:R-:W-:Y:S05]  /*8c90*/  BSYNC.RECONVERGENT B2 ;  /* 0x0000000000027941 */ /* 0x000fea0003800200 */
.L_x_12730:
        /* <DEDUP_REMOVED lines=17> */
.L_x_12733:
[----:B------:R-:W-:Y:S05]  /*8db0*/  BSYNC.RECONVERGENT B2 ;  /* 0x0000000000027941 */ /* 0x000fea0003800200 */
.L_x_12732:
        /* <DEDUP_REMOVED lines=17> */
.L_x_12735:
[----:B------:R-:W-:Y:S05]  /*8ed0*/  BSYNC.RECONVERGENT B2 ;  /* 0x0000000000027941 */ /* 0x000fea0003800200 */
.L_x_12734:
        /* <DEDUP_REMOVED lines=16> */
.L_x_12716:
[----:B------:R-:W-:Y:S05]  /*8fe0*/  BSYNC.RECONVERGENT B1 ;  /* 0x0000000000017941 */ /* 0x000fea0003800200 */
.L_x_12707:
        /* <DEDUP_REMOVED lines=11> */
.L_x_12546:
[----:B------:R-:W-:Y:S05]  /*90a0*/  BSYNC B0 ;  /* 0x0000000000007941 */ /* 0x000fea0003800000 */
.L_x_12545:
[----:B-----5:R-:W0:Y:S01]  /*90b0*/  S2R R100, SR_TID.X ;  /* 0x0000000000647919 */ /* 0x020e220000002100 */
[----:B------:R-:W-:Y:S01]  /*90c0*/  MOV R2, 0x400 ;  /* 0x0000040000027802 */ /* 0x000fe20000000f00 */
[----:B------:R-:W-:Y:S05]  /*90d0*/  WARPSYNC.ALL ;  /* 0x0000000000007948 */ /* 0x000fea0003800000 */
[----:B------:R-:W1:Y:S01]  /*90e0*/  S2R R3, SR_CgaCtaId ;  /* 0x0000000000037919 */ /* 0x000e620000008800 */
[----:B------:R-:W2:Y:S01]  /*90f0*/  LDCU.128 UR16, c[0x0][0x440] ;  /* 0x00008800ff1077ac */ /* 0x000ea20008000c00 */
[----:B------:R-:W3:Y:S01]  /*9100*/  LDCU.64 UR20, c[0x0][0x460] ;  /* 0x00008c00ff1477ac */ /* 0x000ee20008000a00 */
[----:B0-----:R-:W-:-:S02]  /*9110*/  LOP3.LUT R5, R100, 0x1f, RZ, 0xc0, !PT ;  /* 0x0000001f64057812 */ /* 0x001fc400078ec0ff */
[----:B------:R-:W-:-:S05]  /*9120*/  SHF.R.U32.HI R0, RZ, 0x5, R100 ;  /* 0x00000005ff007819 */ /* 0x000fca0000011664 */
        /* <DEDUP_REMOVED lines=12> */
[----:B------:R-:W1:Y:S04]  /*91f0*/  LDS R4, [R8+0x400] ;  /* 0x0004000008047984 */ /* 0x000e680000000800 */
[----:B------:R-:W4:Y:S04]  /*9200*/  LDS R2, [R8] ;  /* 0x0000000008027984 */ /* 0x000f280000000800 */
        /* <DEDUP_REMOVED lines=10> */
[----:B-1----:R-:W-:-:S03]  /*92b0*/  FADD.FTZ R4, RZ, R4 ;  /* 0x00000004ff047221 */ /* 0x002fc60000010000 */
[----:B------:R-:W1:Y:S01]  /*92c0*/  LDS R16, [R8+0x1a00] ;  /* 0x001a000008107984 */ /* 0x000e620000000800 */
[----:B----4-:R-:W-:-:S03]  /*92d0*/  FADD.FTZ R2, RZ, R2 ;  /* 0x00000002ff027221 */ /* 0x010fc60000010000 */
[----:B------:R-:W4:Y:S01]  /*92e0*/  LDS R17, [R8+0x1c00] ;  /* 0x001c000008117984 */ /* 0x000f220000000800 */
[----:B--2---:R-:W-:Y:S01]  /*92f0*/  FADD.FTZ R3, R3, R10 ;  /* 0x0000000a03037221 */ /* 0x004fe20000010000 */
[----:B---3--:R-:W-:Y:S02]  /*9300*/  FADD.FTZ R5, RZ, R5 ;  /* 0x00000005ff057221 */ /* 0x008fe40000010000 */
[----:B------:R-:W2:Y:S01]  /*9310*/  LDS R15, [R8+0x1800] ;  /* 0x00180000080f7984 */ /* 0x000ea20000000800 */
[----:B------:R-:W-:-:S03]  /*9320*/  FADD.FTZ R6, RZ, R6 ;  /* 0x00000006ff067221 */ /* 0x000fc60000010000 */
[----:B------:R-:W3:Y:S01]  /*9330*/  LDS R18, [R8+0x1e00] ;  /* 0x001e000008127984 */ /* 0x000ee20000000800 */
[----:B------:R-:W-:-:S03]  /*9340*/  FADD.FTZ R7, RZ, R7 ;  /* 0x00000007ff077221 */ /* 0x000fc60000010000 */
[----:B------:R-:W3:Y:S01]  /*9350*/  LDS R10, [R8+0x2200] ;  /* 0x00220000080a7984 */ /* 0x000ee20000000800 */
[----:B------:R-:W-:-:S03]  /*9360*/  FADD.FTZ R4, R4, R11 ;  /* 0x0000000b04047221 */ /* 0x000fc60000010000 */
[----:B------:R-:W3:Y:S01]  /*9370*/  LDS R11, [R8+0x2400] ;  /* 0x00240000080b7984 */ /* 0x000ee20000000800 */
[----:B------:R-:W-:-:S03]  /*9380*/  FADD.FTZ R2, R2, R9 ;  /* 0x0000000902027221 */ /* 0x000fc60000010000 */
[----:B------:R-:W3:Y:S01]  /*9390*/  LDS R9, [R8+0x2000] ;  /* 0x0020000008097984 */ /* 0x000ee20000000800 */
[----:B------:R-:W-:-:S03]  /*93a0*/  FADD.FTZ R5, R5, R12 ;  /* 0x0000000c05057221 */ /* 0x000fc60000010000 */
[----:B------:R-:W3:Y:S01]  /*93b0*/  LDS R12, [R8+0x2600] ;  /* 0x00260000080c7984 */ /* 0x000ee20000000800 */
[----:B------:R-:W-:-:S03]  /*93c0*/  FADD.FTZ R6, R6, R13 ;  /* 0x0000000d06067221 */ /* 0x000fc60000010000 */
[----:B------:R-:W3:Y:S01]  /*93d0*/  LDS R13, [R8+0x2800] ;  /* 0x00280000080d7984 */ /* 0x000ee20000000800 */
[----:B0-----:R-:W-:-:S03]  /*93e0*/  FADD.FTZ R7, R7, R14 ;  /* 0x0000000e07077221 */ /* 0x001fc60000010000 */
[----:B------:R-:W0:Y:S01]  /*93f0*/  LDS R14, [R8+0x2a00] ;  /* 0x002a0000080e7984 */ /* 0x000e220000000800 */
[----:B-1----:R-:W-:-:S03]  /*9400*/  FADD.FTZ R3, R3, R16 ;  /* 0x0000001003037221 */ /* 0x002fc60000010000 */
[----:B------:R-:W-:Y:S01]  /*9410*/  LDS R16, [R8+0x2e00] ;  /* 0x002e000008107984 */ /* 0x000fe20000000800 */
[----:B----4-:R-:W-:-:S03]  /*9420*/  FADD.FTZ R4, R4, R17 ;  /* 0x0000001104047221 */ /* 0x010fc60000010000 */
[----:B------:R-:W1:Y:S01]  /*9430*/  LDS R17, [R8+0x2c00] ;  /* 0x002c000008117984 */ /* 0x000e620000000800 */
[----:B--2---:R-:W-:Y:S01]  /*9440*/  FADD.FTZ R2, R2, R15 ;  /* 0x0000000f02027221 */ /* 0x004fe20000010000 */
[----:B------:R-:W-:Y:S01]  /*9450*/  BAR.SYNC.DEFER_BLOCKING 0x0 ;  /* 0x0000000000007b1d */ /* 0x000fe20000010000 */
[----:B---3--:R-:W-:Y:S01]  /*9460*/  FADD.FTZ R5, R5, R18 ;  /* 0x0000001205057221 */ /* 0x008fe20000010000 */
[----:B------:R-:W-:Y:S01]  /*9470*/  FADD.FTZ R7, R7, R10 ;  /* 0x0000000a07077221 */ /* 0x000fe20000010000 */
[----:B------:R-:W-:-:S05]  /*9480*/  FADD.FTZ R11, R2, R11 ;  /* 0x0000000b020b7221 */ /* 0x000fca0000010000 */
[----:B------:R-:W2:Y:S01]  /*9490*/  LDC R2, c[0x0][0x388] ;  /* 0x0000e200ff027b82 */ /* 0x000ea20000000800 */
[----:B------:R-:W-:Y:S01]  /*94a0*/  FADD.FTZ R6, R6, R9 ;  /* 0x0000000906067221 */ /* 0x000fe20000010000 */
[----:B------:R-:W-:Y:S01]  /*94b0*/  FADD.FTZ R9, R3, R12 ;  /* 0x0000000c03097221 */ /* 0x000fe20000010000 */
[----:B------:R-:W-:Y:S01]  /*94c0*/  STS.128 [R0], R28 ;  /* 0x0000001c00007388 */ /* 0x000fe20000000c00 */
[----:B------:R-:W-:-:S03]  /*94d0*/  FADD.FTZ R13, R4, R13 ;  /* 0x0000000d040d7221 */ /* 0x000fc60000010000 */
[----:B------:R-:W-:Y:S01]  /*94e0*/  STS.128 [R0+0x200], R32 ;  /* 0x0002002000007388 */ /* 0x000fe20000000c00 */
[----:B0-----:R-:W-:-:S03]  /*94f0*/  FADD.FTZ R15, R5, R14 ;  /* 0x0000000e050f7221 */ /* 0x001fc60000010000 */
[----:B------:R-:W-:Y:S04]  /*9500*/  STS.128 [R0+0x400], R36 ;  /* 0x0004002400007388 */ /* 0x000fe80000000c00 */
[----:B------:R-:W-:Y:S01]  /*9510*/  STS.128 [R0+0x600], R96 ;  /* 0x0006006000007388 */ /* 0x000fe20000000c00 */
[----:B-1----:R-:W-:-:S03]  /*9520*/  FADD.FTZ R17, R6, R17 ;  /* 0x0000001106117221 */ /* 0x002fc60000010000 */
[----:B------:R-:W-:Y:S04]  /*9530*/  STS.128 [R0+0x800], R92 ;  /* 0x0008005c00007388 */ /* 0x000fe80000000c00 */
[----:B------:R-:W-:Y:S01]  /*9540*/  STS.128 [R0+0xa00], R88 ;  /* 0x000a005800007388 */ /* 0x000fe20000000c00 */
[----:B------:R-:W-:Y:S06]  /*9550*/  BAR.SYNC.DEFER_BLOCKING 0x0 ;  /* 0x0000000000007b1d */ /* 0x000fec0000010000 */
[----:B------:R-:W0:Y:S04]  /*9560*/  LDS R18, [R8] ;  /* 0x0000000008127984 */ /* 0x000e280000000800 */
[----:B------:R-:W1:Y:S04]  /*9570*/  LDS R25, [R8+0xc00] ;  /* 0x000c000008197984 */ /* 0x000e680000000800 */
[----:B------:R-:W-:Y:S04]  /*9580*/  LDS R19, [R8+0x200] ;  /* 0x0002000008137984 */ /* 0x000fe80000000800 */
[----:B------:R-:W-:Y:S04]  /*9590*/  LDS R27, [R8+0xe00] ;  /* 0x000e0000081b7984 */ /* 0x000fe80000000800 */
[----:B------:R-:W3:Y:S04]  /*95a0*/  LDS R20, [R8+0x400] ;  /* 0x0004000008147984 */ /* 0x000ee80000000800 */
[----:B------:R-:W4:Y:S04]  /*95b0*/  LDS R29, [R8+0x1000] ;  /* 0x00100000081d7984 */ /* 0x000f280000000800 */
        /* <DEDUP_REMOVED lines=8> */
[----:B------:R-:W1:Y:S04]  /*9640*/  LDS R33, [R8+0x1800] ;  /* 0x0018000008217984 */ /* 0x000e680000000800 */
[----:B------:R-:W-:Y:S04]  /*9650*/  LDS R35, [R8+0x1a00] ;  /* 0x001a000008237984 */ /* 0x000fe80000000800 */
        /* <DEDUP_REMOVED lines=10> */
[----:B------:R-:W-:Y:S01]  /*9700*/  LDS R67, [R8+0x2600] ;  /* 0x0026000008437984 */ /* 0x000fe20000000800 */
[----:B------:R-:W-:Y:S01]  /*9710*/  FADD.FTZ R22, R22, R31 ;  /* 0x0000001f16167221 */ /* 0x000fe20000010000 */
[----:B------:R-:W-:Y:S02]  /*9720*/  IMAD R31, R2, UR15, RZ ;  /* 0x0000000f021f7c24 */ /* 0x000fe4000f8e02ff */
[----:B------:R-:W2:Y:S01]  /*9730*/  LDS R69, [R8+0x2800] ;  /* 0x0028000008457984 */ /* 0x000ea20000000800 */
[----:B------:R-:W-:-:S03]  /*9740*/  FADD.FTZ R23, RZ, R23 ;  /* 0x00000017ff177221 */ /* 0x000fc60000010000 */
[----:B------:R-:W2:Y:S01]  /*9750*/  LDS R32, [R8+0x2a00] ;  /* 0x002a000008207984 */ /* 0x000ea20000000800 */
[----:B0-----:R-:W-:-:S03]  /*9760*/  FADD.FTZ R23, R23, R26 ;  /* 0x0000001a17177221 */ /* 0x001fc60000010000 */
[----:B------:R-:W0:Y:S01]  /*9770*/  LDS R71, [R8+0x2c00] ;  /* 0x002c000008477984 */ /* 0x000e220000000800 */
[----:B-1----:R-:W-:-:S03]  /*9780*/  FADD.FTZ R18, R18, R33 ;  /* 0x0000002112127221 */ /* 0x002fc60000010000 */
[----:B------:R-:W1:Y:S01]  /*9790*/  LDS R34, [R8+0x2e00] ;  /* 0x002e000008227984 */ /* 0x000e620000000800 */
[----:B------:R-:W-:Y:S01]  /*97a0*/  BAR.SYNC.DEFER_BLOCKING 0x0 ;  /* 0x0000000000007b1d */ /* 0x000fe20000010000 */
[----:B------:R-:W-:Y:S01]  /*97b0*/  FADD.FTZ R20, R20, R37 ;  /* 0x0000002514147221 */ /* 0x000fe20000010000 */
[----:B---3--:R-:W-:Y:S01]  /*97c0*/  FADD.FTZ R21, R21, R28 ;  /* 0x0000001c15157221 */ /* 0x008fe20000010000 */
[----:B----4-:R-:W-:Y:S01]  /*97d0*/  FADD.FTZ R22, R22, R39 ;  /* 0x0000002716167221 */ /* 0x010fe20000010000 */
[----:B--2---:R-:W-:Y:S01]  /*97e0*/  FADD.FTZ R23, R23, R30 ;  /* 0x0000001e17177221 */ /* 0x004fe20000010000 */
        /* <DEDUP_REMOVED lines=12> */
[----:B0-----:R-:W-:Y:S01]  /*98b0*/  FADD.FTZ R0, RZ, R19 ;  /* 0x00000013ff007221 */ /* 0x001fe20000010000 */
[----:B------:R-:W-:Y:S01]  /*98c0*/  FADD.FTZ R19, R7, R16 ;  /* 0x0000001007137221 */ /* 0x000fe20000010000 */
[----:B------:R-:W-:Y:S02]  /*98d0*/  IADD3 R16, P0, PT, R31, R100, RZ ;  /* 0x000000641f107210 */ /* 0x000fe40007f1e0ff */
[----:B------:R-:W-:-:S02]  /*98e0*/  FADD.FTZ R0, R0, R27 ;  /* 0x0000001b00007221 */ /* 0x000fc40000010000 */
[----:B------:R-:W-:Y:S02]  /*98f0*/  SHF.L.U32 R6, R16, 0x2, RZ ;  /* 0x0000000210067819 */ /* 0x000fe400000006ff */
[----:B------:R-:W-:Y:S02]  /*9900*/  FADD.FTZ R0, R0, R35 ;  /* 0x0000002300007221 */ /* 0x000fe40000010000 */
[----:B------:R-:W-:Y:S01]  /*9910*/  IADD3 R4, P1, PT, R6, UR16, RZ ;  /* 0x0000001006047c10 */ /* 0x000fe2000ff3e0ff */
[----:B------:R-:W0:Y:S01]  /*9920*/  LDS R36, [R8] ;  /* 0x0000000008247984 */ /* 0x000e220000000800 */
[----:B------:R-:W-:-:S03]  /*9930*/  FADD.FTZ R67, R0, R67 ;  /* 0x0000004300437221 */ /* 0x000fc60000010000 */
        /* <DEDUP_REMOVED lines=20> */
[----:B----4-:R-:W-:Y:S01]  /*9a80*/  FADD.FTZ R38, R38, R53 ;  /* 0x0000003526267221 */ /* 0x010fe20000010000 */
[----:B------:R-:W-:-:S02]  /*9a90*/  IADD3 R2, P0, PT, R6, UR18, RZ ;  /* 0x0000001206027c10 */ /* 0x000fc4000ff1e0ff */
[----:B------:R-:W4:Y:S01]  /*9aa0*/  LDS R29, [R8+0x1400] ;  /* 0x00140000081d7984 */ /* 0x000f220000000800 */
[----:B------:R-:W-:Y:S01]  /*9ab0*/  FADD.FTZ R0, RZ, R0 ;  /* 0x00000000ff007221 */ /* 0x000fe20000010000 */
[----:B------:R-:W-:Y:S02]  /*9ac0*/  IADD3 R6, P2, PT, R6, UR20, RZ ;  /* 0x0000001406067c10 */ /* 0x000fe4000ff5e0ff */
[----:B------:R-:W4:Y:S01]  /*9ad0*/  LDS R35, [R8+0x1e00] ;  /* 0x001e000008237984 */ /* 0x000f220000000800 */
[----:B------:R-:W-:Y:S01]  /*9ae0*/  FADD.FTZ R10, RZ, R10 ;  /* 0x0000000aff0a7221 */ /* 0x000fe20000010000 */
[----:B------:R-:W-:Y:S02]  /*9af0*/  IADD3.X R3, PT, PT, R16, UR19, RZ, P0, !PT ;  /* 0x0000001310037c10 */ /* 0x000fe400087fe4ff */
[----:B------:R-:W4:Y:S01]  /*9b00*/  LDS R45, [R8+0x2800] ;  /* 0x00280000082d7984 */ /* 0x000f220000000800 */
[----:B------:R-:W-:Y:S01]  /*9b10*/  FADD.FTZ R38, R38, R5 ;  /* 0x0000000526267221 */ /* 0x000fe20000010000 */
[----:B------:R-:W-:-:S02]  /*9b20*/  IADD3.X R5, PT, PT, R16, UR17, RZ, P1, !PT ;  /* 0x0000001110057c10 */ /* 0x000fc40008ffe4ff */
[----:B------:R-:W4:Y:S01]  /*9b30*/  LDS R31, [R8+0x1600] ;  /* 0x00160000081f7984 */ /* 0x000f220000000800 */
[----:B------:R-:W-:-:S03]  /*9b40*/  FADD.FTZ R0, R0, R25 ;  /* 0x0000001900007221 */ /* 0x000fc60000010000 */
[----:B------:R-:W4:Y:S01]  /*9b50*/  LDS R37, [R8+0x2000] ;  /* 0x0020000008257984 */ /* 0x000f220000000800 */
[----:B------:R-:W-:Y:S01]  /*9b60*/  FADD.FTZ R41, R36, R7 ;  /* 0x0000000724297221 */ /* 0x000fe20000010000 */
[----:B------:R-:W-:Y:S02]  /*9b70*/  IADD3.X R7, PT, PT, R16, UR21, RZ, P2, !PT ;  /* 0x0000001510077c10 */ /* 0x000fe400097fe4ff */
        /* <DEDUP_REMOVED lines=37> */
.L_x_12551:
        /* <DEDUP_REMOVED lines=8> */
.L_x_12738:
[----:B------:R-:W-:Y:S05]  /*9e50*/  BSYNC B1 ;  /* 0x0000000000017941 */ /* 0x000fea0003800000 */
.L_x_12737:
        /* <DEDUP_REMOVED lines=8> */
.L_x_12739:
[----:B------:R-:W-:-:S05]  /*9ee0*/  FADD.FTZ R123, R123, R154 ;  /* 0x0000009a7b7b7221 */ /* 0x000fca0000010000 */
[----:B------:R-:W-:Y:S01]  /*9ef0*/  MOV R212, R123 ;  /* 0x0000007b00d47202 */ /* 0x000fe20000000f00 */
[----:B------:R-:W-:Y:S01]  /*9f00*/  HFMA2 R213, -RZ, RZ, 0, 1.1920928955078125e-07 ;  /* 0x00000002ffd57431 */ /* 0x000fe200000001ff */
[----:B------:R-:W-:-:S07]  /*9f10*/  MOV R122, R142 ;  /* 0x0000008e007a7202 */ /* 0x000fce0000000f00 */
[----:B------:R-:W-:Y:S05]  /*9f20*/  WARPSYNC.COLLECTIVE R197, `(.L_x_12740) ;  /* 0x00000000c5087348 */ /* 0x000fea0003c00000 */
[----:B------:R0:W1:Y:S02]  /*9f30*/  SHFL.BFLY P0, R142, R212, R213, R214 ;  /* 0x0c0000d5d48e7389 */ /* 0x00006400000000d6 */
[----:B01----:R-:W-:Y:S05]  /*9f40*/  ENDCOLLECTIVE ;  /* 0x000000000000791b */ /* 0x003fea0003800000 */
.L_x_12740:
[----:B------:R-:W-:-:S05]  /*9f50*/  FADD.FTZ R122, R122, R155 ;  /* 0x0000009b7a7a7221 */ /* 0x000fca0000010000 */
[----:B------:R-:W-:Y:S02]  /*9f60*/  MOV R212, R122 ;  /* 0x0000007a00d47202 */ /* 0x000fe40000000f00 */
[----:B------:R-:W-:-:S07]  /*9f70*/  MOV R124, R142 ;  /* 0x0000008e007c7202 */ /* 0x000fce0000000f00 */
[----:B------:R-:W-:Y:S05]  /*9f80*/  WARPSYNC.COLLECTIVE R197, `(.L_x_12741) ;  /* 0x00000000c5087348 */ /* 0x000fea0003c00000 */
[----:B------:R0:W1:Y:S02]  /*9f90*/  SHFL.BFLY P0, R142, R212, R213, R214 ;  /* 0x0c0000d5d48e7389 */ /* 0x00006400000000d6 */
[----:B01----:R-:W-:Y:S05]  /*9fa0*/  ENDCOLLECTIVE ;  /* 0x000000000000791b */ /* 0x003fea0003800000 */
.L_x_12741:
[----:B------:R-:W-:-:S05]  /*9fb0*/  FADD.FTZ R124, R123, R124 ;  /* 0x0000007c7b7c7221 */ /* 0x000fca0000010000 */
[----:B------:R-:W-:Y:S01]  /*9fc0*/  MOV R212, R124 ;  /* 0x0000007c00d47202 */ /* 0x000fe20000000f00 */
[----:B------:R-:W-:Y:S01]  /*9fd0*/  HFMA2 R213, -RZ, RZ, 0, 2.384185791015625e-07 ;  /* 0x00000004ffd57431 */ /* 0x000fe200000001ff */
[----:B------:R-:W-:-:S07]  /*9fe0*/  MOV R125, R142 ;  /* 0x0000008e007d7202 */ /* 0x000fce0000000f00 */
[----:B------:R-:W-:Y:S05]  /*9ff0*/  WARPSYNC.COLLECTIVE R197, `(.L_x_12742) ;  /* 0x00000000c5087348 */ /* 0x000fea0003c00000 */
[----:B------:R0:W1:Y:S02]  /*a000*/  SHFL.BFLY P0, R142, R212, R213, R214 ;  /* 0x0c0000d5d48e7389 */ /* 0x00006400000000d6 */
[----:B01----:R-:W-:Y:S05]  /*a010*/  ENDCOLLECTIVE ;  /* 0x000000000000791b */ /* 0x003fea0003800000 */
.L_x_12742:
[----:B------:R-:W-:-:S05]  /*a020*/  FADD.FTZ R125, R122, R125 ;  /* 0x0000007d7a7d7221 */ /* 0x000fca0000010000 */
[----:B------:R-:W-:Y:S02]  /*a030*/  MOV R212, R125 ;  /* 0x0000007d00d47202 */ /* 0x000fe40000000f00 */
[----:B------:R-:W-:-:S07]  /*a040*/  MOV R139, R142 ;  /* 0x0000008e008b7202 */ /* 0x000fce0000000f00 */
[----:B------:R-:W-:Y:S05]  /*a050*/  WARPSYNC.COLLECTIVE R197, `(.L_x_12743) ;  /* 0x00000000c5087348 */ /* 0x000fea0003c00000 */
[----:B------:R0:W1:Y:S02]  /*a060*/  SHFL.BFLY P0, R142, R212, R213, R214 ;  /* 0x0c0000d5d48e7389 */ /* 0x00006400000000d6 */
[----:B01----:R-:W-:Y:S05]  /*a070*/  ENDCOLLECTIVE ;  /* 0x000000000000791b */ /* 0x003fea0003800000 */
.L_x_12743:
[----:B------:R-:W-:-:S05]  /*a080*/  FADD.FTZ R139, R124, R139 ;  /* 0x0000008b7c8b7221 */ /* 0x000fca0000010000 */
[----:B------:R-:W-:Y:S01]  /*a090*/  MOV R212, R139 ;  /* 0x0000008b00d47202 */ /* 0x000fe20000000f00 */
[----:B------:R-:W-:Y:S01]  /*a0a0*/  HFMA2 R213, -RZ, RZ, 0, 4.76837158203125e-07 ;  /* 0x00000008ffd57431 */ /* 0x000fe200000001ff */
[----:B------:R-:W-:-:S07]  /*a0b0*/  MOV R138, R142 ;  /* 0x0000008e008a7202 */ /* 0x000fce0000000f00 */
[----:B------:R-:W-:Y:S05]  /*a0c0*/  WARPSYNC.COLLECTIVE R197, `(.L_x_12744) ;  /* 0x00000000c5087348 */ /* 0x000fea0003c00000 */
[----:B------:R0:W1:Y:S02]  /*a0d0*/  SHFL.BFLY P0, R142, R212, R213, R214 ;  /* 0x0c0000d5d48e7389 */ /* 0x00006400000000d6 */
[----:B01----:R-:W-:Y:S05]  /*a0e0*/  ENDCOLLECTIVE ;  /* 0x000000000000791b */ /* 0x003fea0003800000 */
.L_x_12744:
[----:B------:R-:W-:-:S05]  /*a0f0*/  FADD.FTZ R138, R125, R138 ;  /* 0x0000008a7d8a7221 */ /* 0x000fca0000010000 */
[----:B------:R-:W-:Y:S02]  /*a100*/  MOV R212, R138 ;  /* 0x0000008a00d47202 */ /* 0x000fe40000000f00 */
[----:B------:R-:W-:-:S07]  /*a110*/  MOV R140, R142 ;  /* 0x0000008e008c7202 */ /* 0x000fce0000000f00 */
[----:B------:R-:W-:Y:S05]  /*a120*/  WARPSYNC.COLLECTIVE R197, `(.L_x_12745) ;  /* 0x00000000c5087348 */ /* 0x000fea0003c00000 */
[----:B------:R0:W1:Y:S02]  /*a130*/  SHFL.BFLY P0, R142, R212, R213, R214 ;  /* 0x0c0000d5d48e7389 */ /* 0x00006400000000d6 */
[----:B01----:R-:W-:Y:S05]  /*a140*/  ENDCOLLECTIVE ;  /* 0x000000000000791b */ /* 0x003fea0003800000 */
.L_x_12745:
[----:B------:R-:W-:-:S05]  /*a150*/  FADD.FTZ R140, R139, R140 ;  /* 0x0000008c8b8c7221 */ /* 0x000fca0000010000 */
[----:B------:R-:W-:Y:S01]  /*a160*/  MOV R212, R140 ;  /* 0x0000008c00d47202 */ /* 0x000fe20000000f00 */
[----:B------:R-:W-:Y:S01]  /*a170*/  HFMA2 R213, -RZ, RZ, 0, 9.5367431640625e-07 ;  /* 0x00000010ffd57431 */ /* 0x000fe200000001ff */
[----:B------:R-:W-:-:S07]  /*a180*/  MOV R141, R142 ;  /* 0x0000008e008d7202 */ /* 0x000fce0000000f00 */
[----:B------:R-:W-:Y:S05]  /*a190*/  WARPSYNC.COLLECTIVE R197, `(.L_x_12746) ;  /* 0x00000000c5087348 */ /* 0x000fea0003c00000 */
[----:B------:R0:W1:Y:S02]  /*a1a0*/  SHFL.BFLY P0, R142, R212, R213, R214 ;  /* 0x0c0000d5d48e7389 */ /* 0x00006400000000d6 */
[----:B01----:R-:W-:Y:S05]  /*a1b0*/  ENDCOLLECTIVE ;  /* 0x000000000000791b */ /* 0x003fea0003800000 */
.L_x_12746:
[----:B------:R-:W-:-:S05]  /*a1c0*/  FADD.FTZ R141, R138, R141 ;  /* 0x0000008d8a8d7221 */ /* 0x000fca0000010000 */
[----:B------:R-:W-:Y:S02]  /*a1d0*/  MOV R212, R141 ;  /* 0x0000008d00d47202 */ /* 0x000fe40000000f00 */
[----:B------:R-:W-:-:S07]  /*a1e0*/  MOV R143, R142 ;  /* 0x0000008e008f7202 */ /* 0x000fce0000000f00 */
[----:B------:R-:W-:Y:S05]  /*a1f0*/  WARPSYNC.COLLECTIVE R197, `(.L_x_12747) ;  /* 0x00000000c5087348 */ /* 0x000fea0003c00000 */
[----:B------:R0:W1:Y:S02]  /*a200*/  SHFL.BFLY P0, R142, R212, R213, R214 ;  /* 0x0c0000d5d48e7389 */ /* 0x00006400000000d6 */
[----:B01----:R-:W-:Y:S05]  /*a210*/  ENDCOLLECTIVE ;  /* 0x000000000000791b */ /* 0x003fea0003800000 */
.L_x_12747:
[----:B------:R-:W-:Y:S05]  /*a220*/  BRA `(.L_x_12748) ;  /* 0xffffff7c00287947 */ /* 0x000fea000383ffff */
.L_x_12749:
        /* <DEDUP_REMOVED lines=13> */
.L_x_14590:


//--------------------- .text._ZN10layer_norm13ln_bwd_kernelINS_13Kernel_traitsIfffffjLj768ELj1ELj4ELj1ELj16ENS_18Kernel_traits_baseILj768EfffffjLj128EEEEELb0ELb0ELb0ELb0EEEvNS_9BwdParamsE --------------------------
	.section	.text._ZN10layer_norm13ln_bwd_kernelINS_13Kernel_traitsIfffffjLj768ELj1ELj4ELj1ELj16ENS_18Kernel_traits_baseILj768EfffffjLj128EEEEELb0ELb0ELb0ELb0EEEvNS_9BwdParamsE,"ax",@progbits
	.align	128
        .global         _ZN10layer_norm13ln_bwd_kernelINS_13Kernel_traitsIfffffjLj768ELj1ELj4ELj1ELj16ENS_18Kernel_traits_baseILj768EfffffjLj128EEEEELb0ELb0ELb0ELb0EEEvNS_9BwdParamsE
        .type           _ZN10layer_norm13ln_bwd_kernelINS_13Kernel_traitsIfffffjLj768ELj1ELj4ELj1ELj16ENS_18Kernel_traits_baseILj768EfffffjLj128EEEEELb0ELb0ELb0ELb0EEEvNS_9BwdParamsE,@function
        .size           _ZN10layer_norm13ln_bwd_kernelINS_13Kernel_traitsIfffffjLj768ELj1ELj4ELj1ELj16ENS_18Kernel_traits_baseILj768EfffffjLj128EEEEELb0ELb0ELb0ELb0EEEvNS_9BwdParamsE,(.L_x_14591 - _ZN10layer_norm13ln_bwd_kernelINS_13Kernel_traitsIfffffjLj768ELj1ELj4ELj1ELj16ENS_18Kernel_traits_baseILj768EfffffjLj128EEEEELb0ELb0ELb0ELb0EEEvNS_9BwdParamsE)
        .other          _ZN10layer_norm13ln_bwd_kernelINS_13Kernel_traitsIfffffjLj768ELj1ELj4ELj1ELj16ENS_18Kernel_traits_baseILj768EfffffjLj128EEEEELb0ELb0ELb0ELb0EEEvNS_9BwdParamsE,@"STO_CUDA_ENTRY STV_DEFAULT"
_ZN10layer_norm13ln_bwd_kernelINS_13Kernel_traitsIfffffjLj768ELj1ELj4ELj1ELj16ENS_18Kernel_traits_baseILj768EfffffjLj128EEEEELb0ELb0ELb0ELb0EEEvNS_9BwdParamsE:
.text._ZN10layer_norm13ln_bwd_kernelINS_13Kernel_traitsIfffffjLj768ELj1ELj4ELj1ELj16ENS_18Kernel_traits_baseILj768EfffffjLj128EEEEELb0ELb0ELb0ELb0EEEvNS_9BwdParamsE:
        /* <DEDUP_REMOVED lines=29> */
[----:B--2---:R-:W5:Y:S02]  /*01d0*/  @P0 LDG.E.128 R16, desc[UR6][R6.64] ;  /* 0x0000000606100981 */ /* 0x004f64000c1e1d00 */
[----:B------:R-:W0:Y:S01]  /*01e0*/  @P4 LDC.64 R40, c[0x0][0x3d0] ;  /* 0x0000f400ff284b82 */ /* 0x000e220000000a00 */
[C---:B---3--:R-:W-:Y:S01]  /*01f0*/  @P1 IMAD.WIDE.U32 R10, R5.reuse, 0x10, R8 ;  /* 0x00000010050a1825 */ /* 0x048fe200078e0008 */
[----:B------:R-:W-:-:S04]  /*0200*/  @P1 IADD3 R5, PT, PT, R5, 0x20, RZ ;  /* 0x0000002005051810 */ /* 0x000fc80007ffe0ff */
[----:B------:R-:W5:Y:S02]  /*0210*/  @P1 LDG.E.128 R20, desc[UR6][R10.64] ;  /* 0x000000060a141981 */ /* 0x000f64000c1e1d00 */
[----:B------:R-:W2:Y:S01]  /*0220*/  @P5 LDC.64 R44, c[0x0][0x3d0] ;  /* 0x0000f400ff2c5b82 */ /* 0x000ea20000000a00 */
[C---:B----4-:R-:W-:Y:S01]  /*0230*/  @P2 IMAD.WIDE.U32 R12, R5.reuse, 0x10, R12 ;  /* 0x00000010050c2825 */ /* 0x050fe200078e000c */
[----:B------:R-:W-:-:S04]  /*0240*/  @P2 IADD3 R5, PT, PT, R5, 0x20, RZ ;  /* 0x0000002005052810 */ /* 0x000fc80007ffe0ff */
[----:B------:R-:W5:Y:S01]  /*0250*/  @P2 LDG.E.128 R24, desc[UR6][R12.64] ;  /* 0x000000060c182981 */ /* 0x000f62000c1e1d00 */
[C---:B-1----:R-:W-:Y:S01]  /*0260*/  @P3 IMAD.WIDE.U32 R14, R5.reuse, 0x10, R14 ;  /* 0x00000010050e3825 */ /* 0x042fe200078e000e */
[----:B------:R-:W-:-:S04]  /*0270*/  @P3 IADD3 R5, PT, PT, R5, 0x20, RZ ;  /* 0x0000002005053810 */ /* 0x000fc80007ffe0ff */
[----:B------:R-:W5:Y:S01]  /*0280*/  @P3 LDG.E.128 R28, desc[UR6][R14.64] ;  /* 0x000000060e1c3981 */ /* 0x000f62000c1e1d00 */
[C---:B0-----:R-:W-:Y:S01]  /*0290*/  @P4 IMAD.WIDE.U32 R42, R5.reuse, 0x10, R40 ;  /* 0x00000010052a4825 */ /* 0x041fe200078e0028 */
[----:B------:R-:W-:Y:S01]  /*02a0*/  @P4 IADD3 R5, PT, PT, R5, 0x20, RZ ;  /* 0x0000002005054810 */ /* 0x000fe20007ffe0ff */
[----:B------:R-:W0:Y:S01]  /*02b0*/  S2UR UR4, SR_CTAID.X ;  /* 0x00000000000479c3 */ /* 0x000e220000002500 */
[----:B------:R-:W-:Y:S02]  /*02c0*/  CS2R R40, SRZ ;  /* 0x0000000000287805 */ /* 0x000fe4000001ff00 */
[----:B------:R-:W-:Y:S01]  /*02d0*/  CS2R R84, SRZ ;  /* 0x0000000000547805 */ /* 0x000fe2000001ff00 */
[----:B------:R1:W5:Y:S01]  /*02e0*/  @P4 LDG.E.128 R32, desc[UR6][R42.64] ;  /* 0x000000062a204981 */ /* 0x000362000c1e1d00 */
[----:B--2---:R-:W-:-:S05]  /*02f0*/  @P5 IMAD.WIDE.U32 R8, R5, 0x10, R44 ;  /* 0x0000001005085825 */ /* 0x004fca00078e002c */
[----:B------:R2:W5:Y:S01]  /*0300*/  @P5 LDG.E.128 R36, desc[UR6][R8.64] ;  /* 0x0000000608245981 */ /* 0x000562000c1e1d00 */
[----:B------:R-:W-:Y:S01]  /*0310*/  SHF.R.U32.HI R5, RZ, 0x5, R0 ;  /* 0x00000005ff057819 */ /* 0x000fe20000011600 */
        /* <DEDUP_REMOVED lines=25> */
[----:B--2---:R-:W-:Y:S06]  /*04b0*/  @P0 BRA `(.L_x_12750) ;  /* 0x0000004400d80947 */ /* 0x004fec0003800000 */
        /* <DEDUP_REMOVED lines=26> */
[----:B------:R-:W-:Y:S02]  /*0660*/  P2R R6, PR, RZ, 0x1 ;  /* 0x00000001ff067803 */ /* 0x000fe40000000000 */
[----:B------:R-:W-:-:S07]  /*0670*/  CS2R R82, SRZ ;  /* 0x0000000000527805 */ /* 0x000fce000001ff00 */
.L_x_12821:
        /* <DEDUP_REMOVED lines=8> */
[----:B-----5:R0:W5:Y:S01]  /*0700*/  LDG.E R153, desc[UR6][R120.64] ;  /* 0x0000000678997981 */ /* 0x020162000c1e1900 */
        /* <DEDUP_REMOVED lines=30> */
[----:B------:R-:W-:Y:S01]  /*08f0*/  IADD3 R170, PT, PT, R8, 0x20, RZ ;  /* 0x0000002008aa7810 */ /* 0x000fe20007ffe0ff */
[C---:B--2---:R-:W-:Y:S01]  /*0900*/  FADD.FTZ R128, -R166.reuse, R116 ;  /* 0x00000074a6807221 */ /* 0x044fe20000010100 */
[----:B------:R-:W-:-:S03]  /*0910*/  FADD.FTZ R140, -R166, R117 ;  /* 0x00000075a68c7221 */ /* 0x000fc60000010100 */
[C---:B-----5:R-:W-:Y:S01]  /*0920*/  FMUL.FTZ R127, R153.reuse, R128 ;  /* 0x00000080997f7220 */ /* 0x060fe20000410000 */
[----:B------:R-:W-:Y:S01]  /*0930*/  FMUL.FTZ R128, R153, R140 ;  /* 0x0000008c99807220 */ /* 0x000fe20000410000 */
[----:B---3--:R-:W-:Y:S01]  /*0940*/  FMUL.FTZ R140, R16, R120 ;  /* 0x00000078108c7220 */ /* 0x008fe20000410000 */
[----:B------:R-:W-:Y:S01]  /*0950*/  FMUL.FTZ R151, R17, R121 ;  /* 0x0000007911977220 */ /* 0x000fe20000410000 */
[C---:B------:R-:W-:Y:S02]  /*0960*/  FADD.FTZ R118, -R166.reuse, R118 ;  /* 0x00000076a6767221 */ /* 0x040fe40000010100 */
[----:B------:R-:W-:Y:S01]  /*0970*/  FADD.FTZ R116, RZ, R140 ;  /* 0x0000008cff747221 */ /* 0x000fe20000010000 */
[----:B------:R-:W-:Y:S01]  /*0980*/  FFMA.FTZ R117, R127, R140, RZ ;  /* 0x0000008c7f757223 */ /* 0x000fe200000100ff */
[----:B------:R-:W-:Y:S01]  /*0990*/  FADD.FTZ R162, -R166, R119 ;  /* 0x00000077a6a27221 */ /* 0x000fe20000010100 */
        /* <DEDUP_REMOVED lines=18> */
.L_x_12754:
[----:B------:R-:W-:Y:S05]  /*0ac0*/  BSYNC.RECONVERGENT B1 ;  /* 0x0000000000017941 */ /* 0x000fea0003800200 */
.L_x_12753:
        /* <DEDUP_REMOVED lines=16> */
[----:B------:R-:W-:Y:S01]  /*0bd0*/  FADD.FTZ R116, R169, R138 ;  /* 0x0000008aa9747221 */ /* 0x000fe20000010000 */
[----:B------:R-:W-:Y:S01]  /*0be0*/  FFMA.FTZ R117, R125, R138, R168 ;  /* 0x0000008a7d757223 */ /* 0x000fe200000100a8 */
        /* <DEDUP_REMOVED lines=19> */
.L_x_12756:
[----:B------:R-:W-:Y:S05]  /*0d20*/  BSYNC.RECONVERGENT B1 ;  /* 0x0000000000017941 */ /* 0x000fea0003800200 */
.L_x_12755:
        /* <DEDUP_REMOVED lines=37> */
.L_x_12758:
[----:B------:R-:W-:Y:S05]  /*0f80*/  BSYNC.RECONVERGENT B1 ;  /* 0x0000000000017941 */ /* 0x000fea0003800200 */
.L_x_12757:
        /* <DEDUP_REMOVED lines=37> */
.L_x_12760:
[----:B------:R-:W-:Y:S05]  /*11e0*/  BSYNC.RECONVERGENT B1 ;  /* 0x0000000000017941 */ /* 0x000fea0003800200 */
.L_x_12759:
        /* <DEDUP_REMOVED lines=38> */
.L_x_12762:
[----:B------:R-:W-:Y:S05]  /*1450*/  BSYNC.RECONVERGENT B1 ;  /* 0x0000000000017941 */ /* 0x000fea0003800200 */
.L_x_12761:
        /* <DEDUP_REMOVED lines=8> */
[C---:B--2---:R-:W-:Y:S01]  /*14e0*/  FADD.FTZ R10, -R166.reuse, R120 ;  /* 0x00000078a60a7221 */ /* 0x044fe20000010100 */
[----:B------:R-:W-:-:S03]  /*14f0*/  FADD.FTZ R130, -R166, R121 ;  /* 0x00000079a6827221 */ /* 0x000fc60000010100 */
[C---:B-----5:R-:W-:Y:S01]  /*1500*/  FMUL.FTZ R9, R153.reuse, R10 ;  /* 0x0000000a99097220 */ /* 0x060fe20000410000 */
[----:B------:R-:W-:Y:S01]  /*1510*/  FMUL.FTZ R10, R153, R130 ;  /* 0x00000082990a7220 */ /* 0x000fe20000410000 */
[----:B---3--:R-:W-:Y:S01]  /*1520*/  FMUL.FTZ R130, R36, R116 ;  /* 0x0000007424827220 */ /* 0x008fe20000410000 */
[----:B------:R-:W-:Y:S01]  /*1530*/  FADD.FTZ R80, R80, R116 ;  /* 0x0000007450507221 */ /* 0x000fe20000010000 */
[----:B------:R-:W-:Y:S01]  /*1540*/  FFMA.FTZ R60, R116, R9, R60 ;  /* 0x00000009743c7223 */ /* 0x000fe2000001003c */
[C---:B------:R-:W-:Y:S01]  /*1550*/  FADD.FTZ R122, -R166.reuse, R122 ;  /* 0x0000007aa67a7221 */ /* 0x040fe20000010100 */
[----:B------:R-:W-:Y:S01]  /*1560*/  FADD.FTZ R81, R81, R117 ;  /* 0x0000007551517221 */ /* 0x000fe20000010000 */
[----:B------:R-:W-:Y:S01]  /*1570*/  FFMA.FTZ R61, R117, R10, R61 ;  /* 0x0000000a753d7223 */ /* 0x000fe2000001003d */
[----:B------:R-:W-:Y:S01]  /*1580*/  FMUL.FTZ R141, R37, R117 ;  /* 0x00000075258d7220 */ /* 0x000fe20000410000 */
[----:B------:R-:W-:Y:S01]  /*1590*/  FADD.FTZ R116, R169, R130 ;  /* 0x00000082a9747221 */ /* 0x000fe20000010000 */
[----:B------:R-:W-:Y:S01]  /*15a0*/  FFMA.FTZ R117, R9, R130, R168 ;  /* 0x0000008209757223 */ /* 0x000fe200000100a8 */
[C---:B------:R-:W-:Y:S01]  /*15b0*/  FMUL.FTZ R129, R153.reuse, R122 ;  /* 0x0000007a99817220 */ /* 0x040fe20000410000 */
[----:B------:R-:W-:Y:S01]  /*15c0*/  FADD.FTZ R142, -R166, R123 ;  /* 0x0000007ba68e7221 */ /* 0x000fe20000010100 */
        /* <DEDUP_REMOVED lines=14> */
.L_x_12752:
        /* <DEDUP_REMOVED lines=18> */
[C---:B---3--:R-:W-:Y:S01]  /*17d0*/  FADD.FTZ R128, -R166.reuse, R116 ;  /* 0x00000074a6807221 */ /* 0x048fe20000010100 */
[----:B------:R-:W-:-:S03]  /*17e0*/  FADD.FTZ R140, -R166, R117 ;  /* 0x00000075a68c7221 */ /* 0x000fc60000010100 */
[C---:B-----5:R-:W-:Y:S01]  /*17f0*/  FMUL.FTZ R127, R153.reuse, R128 ;  /* 0x00000080997f7220 */ /* 0x060fe20000410000 */
[----:B------:R-:W-:Y:S01]  /*1800*/  FMUL.FTZ R128, R153, R140 ;  /* 0x0000008c99807220 */ /* 0x000fe20000410000 */
[----:B----4-:R-:W-:Y:S01]  /*1810*/  FMUL.FTZ R140, R16, R120 ;  /* 0x00000078108c7220 */ /* 0x010fe20000410000 */
        /* <DEDUP_REMOVED lines=23> */
.L_x_12765:
[----:B------:R-:W-:Y:S05]  /*1990*/  BSYNC.RECONVERGENT B1 ;  /* 0x0000000000017941 */ /* 0x000fea0003800200 */
.L_x_12764:
        /* <DEDUP_REMOVED lines=40> */
.L_x_12767:
[----:B------:R-:W-:Y:S05]  /*1c20*/  BSYNC.RECONVERGENT B1 ;  /* 0x0000000000017941 */ /* 0x000fea0003800200 */
.L_x_12766:
        /* <DEDUP_REMOVED lines=40> */
.L_x_12769:
[----:B------:R-:W-:Y:S05]  /*1eb0*/  BSYNC.RECONVERGENT B1 ;  /* 0x0000000000017941 */ /* 0x000fea0003800200 */
.L_x_12768:
        /* <DEDUP_REMOVED lines=40> */
.L_x_12771:
[----:B------:R-:W-:Y:S05]  /*2140*/  BSYNC.RECONVERGENT B1 ;  /* 0x0000000000017941 */ /* 0x000fea0003800200 */
.L_x_12770:
        /* <DEDUP_REMOVED lines=41> */
.L_x_12773:
[----:B------:R-:W-:Y:S05]  /*23e0*/  BSYNC.RECONVERGENT B1 ;  /* 0x0000000000017941 */ /* 0x000fea0003800200 */
.L_x_12772:
[----:B------:R-:W-:-:S13]  /*23f0*/  ISETP.GE.U32.AND P5, PT, R4, 0xc0, PT ;  /* 0x000000c00400780c */ /* 0x000fda0003fa6070 */
        /* <DEDUP_REMOVED lines=10> */
[C---:B---3--:R-:W-:Y:S01]  /*24a0*/  FADD.FTZ R10, -R166.reuse, R120 ;  /* 0x00000078a60a7221 */ /* 0x048fe20000010100 */
[----:B------:R-:W-:-:S03]  /*24b0*/  FADD.FTZ R130, -R166, R121 ;  /* 0x00000079a6827221 */ /* 0x000fc60000010100 */
[C---:B-----5:R-:W-:Y:S01]  /*24c0*/  FMUL.FTZ R9, R153.reuse, R10 ;  /* 0x0000000a99097220 */ /* 0x060fe20000410000 */
[----:B------:R-:W-:Y:S01]  /*24d0*/  FMUL.FTZ R10, R153, R130 ;  /* 0x00000082990a7220 */ /* 0x000fe20000410000 */
[----:B----4-:R-:W-:Y:S01]  /*24e0*/  FMUL.FTZ R130, R36, R116 ;  /* 0x0000007424827220 */ /* 0x010fe20000410000 */
        /* <DEDUP_REMOVED lines=23> */
.L_x_12763:
[----:B------:R-:W-:Y:S05]  /*2660*/  BSYNC.RECONVERGENT B0 ;  /* 0x0000000000007941 */ /* 0x000fea0003800200 */
.L_x_12751:
        /* <DEDUP_REMOVED lines=20> */
.L_x_12833:
        /* <DEDUP_REMOVED lines=18> */
[-CC-:B------:R-:W-:Y:S02]  /*28d0*/  FFMA.FTZ R122, R162, R121.reuse, R120.reuse ;  /* 0x00000079a27a7223 */ /* 0x180fe40000010078 */
[----:B------:R-:W-:Y:S01]  /*28e0*/  FADD.FTZ R168, R140, -R117 ;  /* 0x800000758ca87221 */ /* 0x000fe20000010000 */
[----:B------:R-:W-:Y:S01]  /*28f0*/  FFMA.FTZ R117, R139, R121, R120 ;  /* 0x000000798b757223 */ /* 0x000fe20000010078 */
[----:B------:R-:W-:Y:S01]  /*2900*/  FADD.FTZ R166, R151, -R166 ;  /* 0x800000a697a67221 */ /* 0x000fe20000010000 */
[----:B------:R-:W-:Y:S01]  /*2910*/  FADD.FTZ R122, R165, -R122 ;  /* 0x8000007aa57a7221 */ /* 0x000fe20000010000 */
[C---:B-----5:R-:W-:Y:S01]  /*2920*/  FMUL.FTZ R168, R153.reuse, R168 ;  /* 0x000000a899a87220 */ /* 0x060fe20000410000 */
[----:B------:R-:W-:Y:S01]  /*2930*/  FADD.FTZ R118, R164, -R117 ;  /* 0x80000075a4767221 */ /* 0x000fe20000010000 */
[C---:B------:R-:W-:Y:S01]  /*2940*/  FMUL.FTZ R166, R153.reuse, R166 ;  /* 0x000000a699a67220 */ /* 0x040fe20000410000 */
[----:B------:R-:W-:-:S02]  /*2950*/  FMUL.FTZ R122, R153, R122 ;  /* 0x0000007a997a7220 */ /* 0x000fc40000410000 */
[----:B------:R-:W-:Y:S01]  /*2960*/  FMUL.FTZ R118, R153, R118 ;  /* 0x0000007699767220 */ /* 0x000fe20000410000 */
[----:B------:R-:W-:Y:S06]  /*2970*/  BRA `(.L_x_12780) ;  /* 0x0000000000407947 */ /* 0x000fec0003800000 */
.L_x_12779:
        /* <DEDUP_REMOVED lines=12> */
[----:B------:R-:W-:Y:S02]  /*2a40*/  MOV R44, R168 ;  /* 0x000000a8002c7202 */ /* 0x000fe40000000f00 */
[----:B------:R-:W-:Y:S02]  /*2a50*/  MOV R45, R166 ;  /* 0x000000a6002d7202 */ /* 0x000fe40000000f00 */
[----:B------:R-:W-:Y:S02]  /*2a60*/  MOV R46, R118 ;  /* 0x00000076002e7202 */ /* 0x000fe40000000f00 */
[----:B------:R-:W-:-:S07]  /*2a70*/  MOV R47, R122 ;  /* 0x0000007a002f7202 */ /* 0x000fce0000000f00 */
.L_x_12780:
[----:B------:R-:W0:Y:S01]  /*2a80*/  @P0 LDC.64 R116, c[0x0][0x478] ;  /* 0x00011e00ff740b82 */ /* 0x000e220000000a00 */
[-C--:B------:R-:W-:Y:S01]  /*2a90*/  FMUL.FTZ R119, R122, R7.reuse ;  /* 0x000000077a777220 */ /* 0x080fe20000410000 */
[----:B------:R-:W-:-:S06]  /*2aa0*/  FMUL.FTZ R118, R118, R7 ;  /* 0x0000000776767220 */ /* 0x000fcc0000410000 */
[----:B------:R-:W1:Y:S01]  /*2ab0*/  LDC.64 R122, c[0x0][0x468] ;  /* 0x00011a00ff7a7b82 */ /* 0x000e620000000a00 */
[----:B0-----:R-:W-:-:S04]  /*2ac0*/  @P0 IMAD.WIDE.U32 R170, R8, 0x10, R116 ;  /* 0x0000001008aa0825 */ /* 0x001fc800078e0074 */
[-C--:B------:R-:W-:Y:S01]  /*2ad0*/  FMUL.FTZ R116, R168, R7.reuse ;  /* 0x00000007a8747220 */ /* 0x080fe20000410000 */
[----:B------:R-:W-:Y:S01]  /*2ae0*/  FMUL.FTZ R117, R166, R7 ;  /* 0x00000007a6757220 */ /* 0x000fe20000410000 */
[----:B------:R0:W-:Y:S01]  /*2af0*/  @P0 STG.E.128 desc[UR6][R170.64], R44 ;  /* 0x0000002caa000986 */ /* 0x0001e2000c101d06 */
[C---:B-1----:R-:W-:Y:S01]  /*2b00*/  IMAD.WIDE.U32 R122, R8.reuse, 0x10, R122 ;  /* 0x00000010087a7825 */ /* 0x042fe200078e007a */
[----:B------:R-:W-:-:S04]  /*2b10*/  IADD3 R8, PT, PT, R8, 0x20, RZ ;  /* 0x0000002008087810 */ /* 0x000fc80007ffe0ff */
[----:B------:R0:W-:Y:S03]  /*2b20*/  STG.E.128 desc[UR6][R122.64], R116 ;  /* 0x000000747a007986 */ /* 0x0001e6000c101d06 */
.L_x_12778:
[----:B------:R-:W-:Y:S05]  /*2b30*/  BSYNC.RECONVERGENT B1 ;  /* 0x0000000000017941 */ /* 0x000fea0003800200 */
.L_x_12777:
[----:B------:R-:W-:Y:S04]  /*2b40*/  BSSY.RECONVERGENT B1, `(.L_x_12781) ;  /* 0x000002d000017945 */ /* 0x000fe80003800200 */
[----:B------:R-:W-:Y:S05]  /*2b50*/  @!P1 BRA `(.L_x_12782) ;  /* 0x0000000000ac9947 */ /* 0x000fea0003800000 */
[----:B------:R-:W-:-:S04]  /*2b60*/  ISETP.NE.U32.AND P0, PT, RZ, UR12, PT ;  /* 0x0000000cff007c0c */ /* 0x000fc8000bf05070 */
[----:B------:R-:W-:-:S13]  /*2b70*/  ISETP.NE.AND.EX P0, PT, RZ, UR13, PT, P0 ;  /* 0x0000000dff007c0c */ /* 0x000fda000bf05300 */
[----:B------:R-:W-:Y:S05]  /*2b80*/  @!P0 BRA `(.L_x_12783) ;  /* 0x0000000000448947 */ /* 0x000fea0003800000 */
[-CC-:B0-----:R-:W-:Y:S01]  /*2b90*/  FFMA.FTZ R45, R125, R121.reuse, R120.reuse ;  /* 0x000000797d2d7223 */ /* 0x181fe20000010078 */
        /* <DEDUP_REMOVED lines=14> */
[----:B------:R-:W-:Y:S01]  /*2c80*/  MOV R47, R166 ;  /* 0x000000a6002f7202 */ /* 0x000fe20000000f00 */
[----:B------:R-:W-:Y:S06]  /*2c90*/  BRA `(.L_x_12784) ;  /* 0x0000000000307947 */ /* 0x000fec0003800000 */
.L_x_12783:
        /* <DEDUP_REMOVED lines=11> */
[----:B------:R-:W-:-:S07]  /*2d50*/  FMUL.FTZ R118, R153, R118 ;  /* 0x0000007699767220 */ /* 0x000fce0000410000 */
.L_x_12784:
        /* <DEDUP_REMOVED lines=11> */
.L_x_12782:
[----:B------:R-:W-:Y:S05]  /*2e10*/  BSYNC.RECONVERGENT B1 ;  /* 0x0000000000017941 */ /* 0x000fea0003800200 */
.L_x_12781:
[----:B------:R-:W-:Y:S04]  /*2e20*/  BSSY.RECONVERGENT B1, `(.L_x_12785) ;  /* 0x000002d000017945 */ /* 0x000fe80003800200 */
[----:B------:R-:W-:Y:S05]  /*2e30*/  @!P2 BRA `(.L_x_12786) ;  /* 0x0000000000aca947 */ /* 0x000fea0003800000 */
[----:B------:R-:W-:-:S04]  /*2e40*/  ISETP.NE.U32.AND P0, PT, RZ, UR12, PT ;  /* 0x0000000cff007c0c */ /* 0x000fc8000bf05070 */
[----:B------:R-:W-:-:S13]  /*2e50*/  ISETP.NE.AND.EX P0, PT, RZ, UR13, PT, P0 ;  /* 0x0000000dff007c0c */ /* 0x000fda000bf05300 */
[----:B------:R-:W-:Y:S05]  /*2e60*/  @!P0 BRA `(.L_x_12787) ;  /* 0x0000000000448947 */ /* 0x000fea0003800000 */
[-CC-:B0-2---:R-:W-:Y:S01]  /*2e70*/  FFMA.FTZ R45, R11, R121.reuse, R120.reuse ;  /* 0x000000790b2d7223 */ /* 0x185fe20000010078 */
        /* <DEDUP_REMOVED lines=16> */
.L_x_12787:
        /* <DEDUP_REMOVED lines=12> */
.L_x_12788:
        /* <DEDUP_REMOVED lines=11> */
.L_x_12786:
[----:B------:R-:W-:Y:S05]  /*30f0*/  BSYNC.RECONVERGENT B1 ;  /* 0x0000000000017941 */ /* 0x000fea0003800200 */
.L_x_12785:
[----:B------:R-:W-:Y:S04]  /*3100*/  BSSY.RECONVERGENT B1, `(.L_x_12789) ;  /* 0x000002d000017945 */ /* 0x000fe80003800200 */
[----:B------:R-:W-:Y:S05]  /*3110*/  @!P3 BRA `(.L_x_12790) ;  /* 0x0000000000acb947 */ /* 0x000fea0003800000 */
[----:B------:R-:W-:-:S04]  /*3120*/  ISETP.NE.U32.AND P0, PT, RZ, UR12, PT ;  /* 0x0000000cff007c0c */ /* 0x000fc8000bf05070 */
[----:B------:R-:W-:-:S13]  /*3130*/  ISETP.NE.AND.EX P0, PT, RZ, UR13, PT, P0 ;  /* 0x0000000dff007c0c */ /* 0x000fda000bf05300 */
[----:B------:R-:W-:Y:S05]  /*3140*/  @!P0 BRA `(.L_x_12791) ;  /* 0x0000000000448947 */ /* 0x000fea0003800000 */
[-CC-:B0-23--:R-:W-:Y:S01]  /*3150*/  FFMA.FTZ R45, R13, R121.reuse, R120.reuse ;  /* 0x000000790d2d7223 */ /* 0x18dfe20000010078 */
        /* <DEDUP_REMOVED lines=16> */
.L_x_12791:
        /* <DEDUP_REMOVED lines=12> */
.L_x_12792:
        /* <DEDUP_REMOVED lines=11> */
.L_x_12790:
[----:B------:R-:W-:Y:S05]  /*33d0*/  BSYNC.RECONVERGENT B1 ;  /* 0x0000000000017941 */ /* 0x000fea0003800200 */
.L_x_12789:
[----:B------:R-:W-:Y:S04]  /*33e0*/  BSSY.RECONVERGENT B1, `(.L_x_12793) ;  /* 0x000002d000017945 */ /* 0x000fe80003800200 */
[----:B------:R-:W-:Y:S05]  /*33f0*/  @!P4 BRA `(.L_x_12794) ;  /* 0x0000000000acc947 */ /* 0x000fea0003800000 */
[----:B------:R-:W-:-:S04]  /*3400*/  ISETP.NE.U32.AND P0, PT, RZ, UR12, PT ;  /* 0x0000000cff007c0c */ /* 0x000fc8000bf05070 */
[----:B------:R-:W-:-:S13]  /*3410*/  ISETP.NE.AND.EX P0, PT, RZ, UR13, PT, P0 ;  /* 0x0000000dff007c0c */ /* 0x000fda000bf05300 */
[----:B------:R-:W-:Y:S05]  /*3420*/  @!P0 BRA `(.L_x_12795) ;  /* 0x0000000000448947 */ /* 0x000fea0003800000 */
[-CC-:B0-234-:R-:W-:Y:S01]  /*3430*/  FFMA.FTZ R45, R15, R121.reuse, R120.reuse ;  /* 0x000000790f2d7223 */ /* 0x19dfe20000010078 */
        /* <DEDUP_REMOVED lines=16> */
.L_x_12795:
        /* <DEDUP_REMOVED lines=12> */
.L_x_12796:
        /* <DEDUP_REMOVED lines=11> */
.L_x_12794:
[----:B------:R-:W-:Y:S05]  /*36b0*/  BSYNC.RECONVERGENT B1 ;  /* 0x0000000000017941 */ /* 0x000fea0003800200 */
.L_x_12793:
        /* <DEDUP_REMOVED lines=21> */
.L_x_12798:
        /* <DEDUP_REMOVED lines=12> */
.L_x_12799:
[-C--:B------:R-:W-:Y:S01]  /*38d0*/  FMUL.FTZ R119, R120, R7.reuse ;  /* 0x0000000778777220 */ /* 0x080fe20000410000 */
[-C--:B------:R-:W-:Y:S01]  /*38e0*/  FMUL.FTZ R117, R118, R7.reuse ;  /* 0x0000000776757220 */ /* 0x080fe20000410000 */
[----:B------:R-:W0:Y:S01]  /*38f0*/  @P0 LDC.64 R120, c[0x0][0x478] ;  /* 0x00011e00ff780b82 */ /* 0x000e220000000a00 */
[-C--:B------:R-:W-:Y:S01]  /*3900*/  FMUL.FTZ R118, R122, R7.reuse ;  /* 0x000000077a767220 */ /* 0x080fe20000410000 */
[----:B------:R-:W-:Y:S01]  /*3910*/  FMUL.FTZ R116, R116, R7 ;  /* 0x0000000774747220 */ /* 0x000fe20000410000 */
[----:B0-----:R-:W-:-:S05]  /*3920*/  @P0 IMAD.WIDE.U32 R122, R8, 0x10, R120 ;  /* 0x00000010087a0825 */ /* 0x001fca00078e0078 */
[----:B------:R-:W0:Y:S01]  /*3930*/  LDC.64 R120, c[0x0][0x468] ;  /* 0x00011a00ff787b82 */ /* 0x000e220000000a00 */
[----:B------:R1:W-:Y:S01]  /*3940*/  @P0 STG.E.128 desc[UR6][R122.64], R44 ;  /* 0x0000002c7a000986 */ /* 0x0003e2000c101d06 */
[----:B0-----:R-:W-:-:S05]  /*3950*/  IMAD.WIDE.U32 R120, R8, 0x10, R120 ;  /* 0x0000001008787825 */ /* 0x001fca00078e0078 */
[----:B------:R1:W-:Y:S01]  /*3960*/  STG.E.128 desc[UR6][R120.64], R116 ;  /* 0x0000007478007986 */ /* 0x0003e2000c101d06 */
[----:B------:R-:W-:Y:S05]  /*3970*/  BRA `(.L_x_12797) ;  /* 0x0000001000947947 */ /* 0x000fea0003800000 */
.L_x_12776:
        /* <DEDUP_REMOVED lines=8> */
[-C--:B------:R-:W-:Y:S02]  /*3a00*/  FFMA.FTZ R166, R128, R121.reuse, R120 ;  /* 0x0000007980a67223 */ /* 0x080fe40000010078 */
[----:B------:R-:W-:Y:S01]  /*3a10*/  FADD.FTZ R122, R165, -R122 ;  /* 0x8000007aa57a7221 */ /* 0x000fe20000010000 */
[----:B------:R-:W-:Y:S01]  /*3a20*/  FADD.FTZ R116, R140, -R117 ;  /* 0x800000758c747221 */ /* 0x000fe20000010000 */
[----:B------:R-:W-:Y:S01]  /*3a30*/  FFMA.FTZ R117, R139, R121, R120 ;  /* 0x000000798b757223 */ /* 0x000fe20000010078 */
[----:B------:R-:W-:Y:S01]  /*3a40*/  FADD.FTZ R166, R151, -R166 ;  /* 0x800000a697a67221 */ /* 0x000fe20000010000 */
[C---:B-----5:R-:W-:Y:S01]  /*3a50*/  FFMA.FTZ R122, R153.reuse, R122, R95 ;  /* 0x0000007a997a7223 */ /* 0x060fe2000001005f */
[C---:B------:R-:W-:Y:S01]  /*3a60*/  FFMA.FTZ R116, R153.reuse, R116, R92 ;  /* 0x0000007499747223 */ /* 0x040fe2000001005c */
[----:B------:R-:W-:Y:S01]  /*3a70*/  FADD.FTZ R117, R164, -R117 ;  /* 0x80000075a4757221 */ /* 0x000fe20000010000 */
[C---:B------:R-:W-:Y:S01]  /*3a80*/  FFMA.FTZ R166, R153.reuse, R166, R93 ;  /* 0x000000a699a67223 */ /* 0x040fe2000001005d */
[-C--:B------:R-:W-:Y:S01]  /*3a90*/  FMUL.FTZ R119, R122, R7.reuse ;  /* 0x000000077a777220 */ /* 0x080fe20000410000 */
[----:B------:R-:W-:Y:S01]  /*3aa0*/  FMUL.FTZ R116, R116, R7 ;  /* 0x0000000774747220 */ /* 0x000fe20000410000 */
[----:B------:R-:W0:Y:S01]  /*3ab0*/  LDC.64 R122, c[0x0][0x468] ;  /* 0x00011a00ff7a7b82 */ /* 0x000e220000000a00 */
[----:B------:R-:W-:Y:S01]  /*3ac0*/  FFMA.FTZ R118, R153, R117, R94 ;  /* 0x0000007599767223 */ /* 0x000fe2000001005e */
[----:B------:R-:W-:-:S03]  /*3ad0*/  FMUL.FTZ R117, R166, R7 ;  /* 0x00000007a6757220 */ /* 0x000fc60000410000 */
[----:B------:R-:W-:Y:S01]  /*3ae0*/  FMUL.FTZ R118, R118, R7 ;  /* 0x0000000776767220 */ /* 0x000fe20000410000 */
[C---:B0-----:R-:W-:Y:S01]  /*3af0*/  IMAD.WIDE.U32 R122, R8.reuse, 0x10, R122 ;  /* 0x00000010087a7825 */ /* 0x041fe200078e007a */
[----:B------:R-:W-:-:S04]  /*3b00*/  IADD3 R8, PT, PT, R8, 0x20, RZ ;  /* 0x0000002008087810 */ /* 0x000fc80007ffe0ff */
[----:B------:R0:W-:Y:S03]  /*3b10*/  STG.E.128 desc[UR6][R122.64], R116 ;  /* 0x000000747a007986 */ /* 0x0001e6000c101d06 */
.L_x_12802:
[----:B------:R-:W-:Y:S05]  /*3b20*/  BSYNC.RECONVERGENT B1 ;  /* 0x0000000000017941 */ /* 0x000fea0003800200 */
.L_x_12801:
[----:B------:R-:W-:Y:S04]  /*3b30*/  BSSY.RECONVERGENT B1, `(.L_x_12803) ;  /* 0x0000016000017945 */ /* 0x000fe80003800200 */
[----:B------:R-:W-:Y:S05]  /*3b40*/  @!P1 BRA `(.L_x_12804) ;  /* 0x0000000000509947 */ /* 0x000fea0003800000 */
[-CC-:B0-----:R-:W-:Y:S01]  /*3b50*/  FFMA.FTZ R122, R158, R121.reuse, R120.reuse ;  /* 0x000000799e7a7223 */ /* 0x181fe20000010078 */
        /* <DEDUP_REMOVED lines=19> */
.L_x_12804:
[----:B------:R-:W-:Y:S05]  /*3c90*/  BSYNC.RECONVERGENT B1 ;  /* 0x0000000000017941 */ /* 0x000fea0003800200 */
.L_x_12803:
[----:B------:R-:W-:Y:S04]  /*3ca0*/  BSSY.RECONVERGENT B1, `(.L_x_12805) ;  /* 0x0000016000017945 */ /* 0x000fe80003800200 */
[----:B------:R-:W-:Y:S05]  /*3cb0*/  @!P2 BRA `(.L_x_12806) ;  /* 0x000000000050a947 */ /* 0x000fea0003800000 */
[-CC-:B01----:R-:W-:Y:S01]  /*3cc0*/  FFMA.FTZ R122, R154, R121.reuse, R120.reuse ;  /* 0x000000799a7a7223 */ /* 0x183fe20000010078 */
        /* <DEDUP_REMOVED lines=19> */
.L_x_12806:
[----:B------:R-:W-:Y:S05]  /*3e00*/  BSYNC.RECONVERGENT B1 ;  /* 0x0000000000017941 */ /* 0x000fea0003800200 */
.L_x_12805:
[----:B------:R-:W-:Y:S04]  /*3e10*/  BSSY.RECONVERGENT B1, `(.L_x_12807) ;  /* 0x0000016000017945 */ /* 0x000fe80003800200 */
[----:B------:R-:W-:Y:S05]  /*3e20*/  @!P3 BRA `(.L_x_12808) ;  /* 0x000000000050b947 */ /* 0x000fea0003800000 */
[-CC-:B012---:R-:W-:Y:S01]  /*3e30*/  FFMA.FTZ R122, R150, R121.reuse, R120.reuse ;  /* 0x00000079967a7223 */ /* 0x187fe20000010078 */
        /* <DEDUP_REMOVED lines=19> */
.L_x_12808:
[----:B------:R-:W-:Y:S05]  /*3f70*/  BSYNC.RECONVERGENT B1 ;  /* 0x0000000000017941 */ /* 0x000fea0003800200 */
.L_x_12807:
[----:B------:R-:W-:Y:S04]  /*3f80*/  BSSY.RECONVERGENT B1, `(.L_x_12809) ;  /* 0x0000016000017945 */ /* 0x000fe80003800200 */
[----:B------:R-:W-:Y:S05]  /*3f90*/  @!P4 BRA `(.L_x_12810) ;  /* 0x000000000050c947 */ /* 0x000fea0003800000 */
[-CC-:B0123--:R-:W-:Y:S01]  /*3fa0*/  FFMA.FTZ R122, R146, R121.reuse, R120.reuse ;  /* 0x00000079927a7223 */ /* 0x18ffe20000010078 */
        /* <DEDUP_REMOVED lines=19> */
.L_x_12810:
[----:B------:R-:W-:Y:S05]  /*40e0*/  BSYNC.RECONVERGENT B1 ;  /* 0x0000000000017941 */ /* 0x000fea0003800200 */
.L_x_12809:
        /* <DEDUP_REMOVED lines=16> */
[----:B------:R-:W-:-:S02]  /*41f0*/  FMUL.FTZ R118, R120, R7 ;  /* 0x0000000778767220 */ /* 0x000fc40000410000 */
[----:B------:R-:W0:Y:S02]  /*4200*/  LDC.64 R120, c[0x0][0x468] ;  /* 0x00011a00ff787b82 */ /* 0x000e240000000a00 */
[----:B0-----:R-:W-:-:S05]  /*4210*/  IMAD.WIDE.U32 R120, R8, 0x10, R120 ;  /* 0x0000001008787825 */ /* 0x001fca00078e0078 */
[----:B------:R0:W-:Y:S01]  /*4220*/  STG.E.128 desc[UR6][R120.64], R116 ;  /* 0x0000007478007986 */ /* 0x0001e2000c101d06 */
[----:B------:R-:W-:Y:S05]  /*4230*/  BRA `(.L_x_12797) ;  /* 0x0000000800647947 */ /* 0x000fea0003800000 */
.L_x_12800:
        /* <DEDUP_REMOVED lines=25> */
.L_x_12812:
[----:B------:R-:W-:Y:S05]  /*43d0*/  BSYNC.RECONVERGENT B1 ;  /* 0x0000000000017941 */ /* 0x000fea0003800200 */
.L_x_12811:
        /* <DEDUP_REMOVED lines=25> */
.L_x_12814:
[----:B------:R-:W-:Y:S05]  /*4570*/  BSYNC.RECONVERGENT B1 ;  /* 0x0000000000017941 */ /* 0x000fea0003800200 */
.L_x_12813:
        /* <DEDUP_REMOVED lines=25> */
.L_x_12816:
[----:B------:R-:W-:Y:S05]  /*4710*/  BSYNC.RECONVERGENT B1 ;  /* 0x0000000000017941 */ /* 0x000fea0003800200 */
.L_x_12815:
        /* <DEDUP_REMOVED lines=25> */
.L_x_12818:
[----:B------:R-:W-:Y:S05]  /*48b0*/  BSYNC.RECONVERGENT B1 ;  /* 0x0000000000017941 */ /* 0x000fea0003800200 */
.L_x_12817:
        /* <DEDUP_REMOVED lines=25> */
.L_x_12820:
[----:B------:R-:W-:Y:S05]  /*4a50*/  BSYNC.RECONVERGENT B1 ;  /* 0x0000000000017941 */ /* 0x000fea0003800200 */
.L_x_12819:
        /* <DEDUP_REMOVED lines=15> */
[----:B0-----:R-:W-:-:S04]  /*4b50*/  IMAD.WIDE.U32 R122, R8, 0x10, R118 ;  /* 0x00000010087a7825 */ /* 0x001fc800078e0076 */
[-C--:B------:R-:W-:Y:S01]  /*4b60*/  FMUL.FTZ R119, R47, R7.reuse ;  /* 0x000000072f777220 */ /* 0x080fe20000410000 */
[----:B------:R-:W-:Y:S01]  /*4b70*/  FMUL.FTZ R118, R46, R7 ;  /* 0x000000072e767220 */ /* 0x000fe20000410000 */
[----:B------:R0:W-:Y:S01]  /*4b80*/  STG.E.128 desc[UR6][R122.64], R44 ;  /* 0x0000002c7a007986 */ /* 0x0001e2000c101d06 */
[----:B-1----:R-:W-:-:S04]  /*4b90*/  IMAD.WIDE.U32 R120, R8, 0x10, R116 ;  /* 0x0000001008787825 */ /* 0x002fc800078e0074 */
[-C--:B------:R-:W-:Y:S01]  /*4ba0*/  FMUL.FTZ R116, R44, R7.reuse ;  /* 0x000000072c747220 */ /* 0x080fe20000410000 */
[----:B------:R-:W-:-:S05]  /*4bb0*/  FMUL.FTZ R117, R45, R7 ;  /* 0x000000072d757220 */ /* 0x000fca0000410000 */
[----:B------:R0:W-:Y:S02]  /*4bc0*/  STG.E.128 desc[UR6][R120.64], R116 ;  /* 0x0000007478007986 */ /* 0x0001e4000c101d06 */
.L_x_12797:
[----:B------:R-:W-:Y:S05]  /*4bd0*/  BSYNC.RECONVERGENT B0 ;  /* 0x0000000000007941 */ /* 0x000fea0003800200 */
.L_x_12775:
[----:B01234-:R-:W0:Y:S02]  /*4be0*/  LDC.64 R116, c[0x0][0x380] ;  /* 0x0000e000ff747b82 */ /* 0x01fe240000000a00 */
[----:B0-----:R-:W-:-:S04]  /*4bf0*/  LEA R5, R116, R5, 0x2 ;  /* 0x0000000574057211 */ /* 0x001fc800078e10ff */
[----:B------:R-:W-:-:S13]  /*4c00*/  ISETP.GE.AND P0, PT, R5, R117, PT ;  /* 0x000000750500720c */ /* 0x000fda0003f06270 */
[----:B------:R-:W-:Y:S05]  /*4c10*/  @!P0 BRA `(.L_x_12821) ;  /* 0xffffffb800988947 */ /* 0x000fea000383ffff */
.L_x_12750:
        /* <DEDUP_REMOVED lines=14> */
[C---:B------:R-:W-:Y:S02]  /*4d00*/  ISETP.GE.U32.AND P5, PT, R24.reuse, 0x80, PT ;  /* 0x000000801800780c */ /* 0x040fe40003fa6070 */
[----:B------:R-:W-:Y:S01]  /*4d10*/  IADD3 R26, P0, PT, R5, R0, RZ ;  /* 0x00000000051a7210 */ /* 0x000fe20007f1e0ff */
[----:B------:R-:W-:Y:S01]  /*4d20*/  STS.128 [R3+0x200], R88 ;  /* 0x0002005803007388 */ /* 0x000fe20000000c00 */
[----:B------:R-:W-:-:S02]  /*4d30*/  ISETP.GE.U32.AND P4, PT, R24, 0x100, PT ;  /* 0x000001001800780c */ /* 0x000fc40003f86070 */
[----:B------:R-:W-:Y:S01]  /*4d40*/  IADD3.X R33, PT, PT, RZ, RZ, RZ, P0, !PT ;  /* 0x000000ffff217210 */ /* 0x000fe200007fe4ff */
        /* <DEDUP_REMOVED lines=12> */
[----:B------:R-:W-:Y:S02]  /*4e10*/  IADD3.X R45, PT, PT, R30, UR19, RZ, P6, !PT ;  /* 0x000000131e2d7c10 */ /* 0x000fe4000b7fe4ff */
[----:B------:R-:W-:Y:S01]  /*4e20*/  IADD3 R26, P6, PT, R26, UR16, RZ ;  /* 0x000000101a1a7c10 */ /* 0x000fe2000ffde0ff */
        /* <DEDUP_REMOVED lines=55> */
[----:B--2---:R-:W-:Y:S02]  /*51a0*/  IADD3.X R43, PT, PT, R30, UR17, RZ, P6, !PT ;  /* 0x000000111e2b7c10 */ /* 0x004fe4000b7fe4ff */
[----:B------:R-:W-:Y:S01]  /*51b0*/  @P5 IADD3 R28, P6, PT, R28, 0x200, RZ ;  /* 0x000002001c1c5810 */ /* 0x000fe20007fde0ff */
        /* <DEDUP_REMOVED lines=106> */
.L_x_12774:
[----:B------:R-:W-:Y:S01]  /*5860*/  HFMA2 R118, -RZ, RZ, 0, 5.9604644775390625e-08 ;  /* 0x00000001ff767431 */ /* 0x000fe200000001ff */
[----:B------:R-:W-:Y:S01]  /*5870*/  BSSY B0, `(.L_x_12822) ;  /* 0x0000006000007945 */ /* 0x000fe20003800000 */
[----:B------:R-:W-:Y:S02]  /*5880*/  MOV R117, 0x1f ;  /* 0x0000001f00757802 */ /* 0x000fe40000000f00 */
[----:B------:R-:W-:-:S07]  /*5890*/  MOV R116, 0xffffffff ;  /* 0xffffffff00747802 */ /* 0x000fce0000000f00 */
[----:B-----5:R-:W-:Y:S05]  /*58a0*/  WARPSYNC.COLLECTIVE R116, `(.L_x_12823) ;  /* 0x0000000074087348 */ /* 0x020fea0003c00000 */
[----:B------:R0:W1:Y:S02]  /*58b0*/  SHFL.BFLY P6, R122, R169, R118, R117 ;  /* 0x0c000076a97a7389 */ /* 0x00006400000c0075 */
[----:B01---5:R-:W-:Y:S05]  /*58c0*/  ENDCOLLECTIVE ;  /* 0x000000000000791b */ /* 0x023fea0003800000 */
.L_x_12823:
[----:B------:R-:W-:Y:S05]  /*58d0*/  BSYNC B0 ;  /* 0x0000000000007941 */ /* 0x000fea0003800000 */
.L_x_12822:
        /* <DEDUP_REMOVED lines=8> */
.L_x_12824:
[----:B------:R-:W-:Y:S01]  /*5960*/  MOV R169, R119 ;  /* 0x0000007700a97202 */ /* 0x000fe20000000f00 */
[----:B------:R-:W-:Y:S01]  /*5970*/  HFMA2 R118, -RZ, RZ, 0, 1.1920928955078125e-07 ;  /* 0x00000002ff767431 */ /* 0x000fe200000001ff */
[----:B------:R-:W-:-:S07]  /*5980*/  MOV R121, R122 ;  /* 0x0000007a00797202 */ /* 0x000fce0000000f00 */
[----:B------:R-:W-:Y:S05]  /*5990*/  WARPSYNC.COLLECTIVE R116, `(.L_x_12825) ;  /* 0x0000000074087348 */ /* 0x000fea0003c00000 */
[----:B------:R0:W1:Y:S02]  /*59a0*/  SHFL.BFLY P6, R122, R169, R118, R117 ;  /* 0x0c000076a97a7389 */ /* 0x00006400000c0075 */
[----:B01----:R-:W-:Y:S05]  /*59b0*/  ENDCOLLECTIVE ;  /* 0x000000000000791b */ /* 0x003fea0003800000 */
.L_x_12825:
[----:B------:R-:W-:-:S05]  /*59c0*/  FADD.FTZ R121, R121, R168 ;  /* 0x000000a879797221 */ /* 0x000fca0000010000 */
[----:B------:R-:W-:Y:S01]  /*59d0*/  MOV R169, R121 ;  /* 0x0000007900a97202 */ /* 0x000fe20000000f00 */
[----:B------:R-:W-:-:S07]  /*59e0*/  FADD.FTZ R171, R119, R122 ;  /* 0x0000007a77ab7221 */ /* 0x000fce0000010000 */
[----:B------:R-:W-:Y:S05]  /*59f0*/  WARPSYNC.COLLECTIVE R116, `(.L_x_12826) ;  /* 0x0000000074087348 */ /* 0x000fea0003c00000 */
[----:B------:R0:W1:Y:S02]  /*5a00*/  SHFL.BFLY P6, R122, R169, R118, R117 ;  /* 0x0c000076a97a7389 */ /* 0x00006400000c0075 */
[----:B01----:R-:W-:Y:S05]  /*5a10*/  ENDCOLLECTIVE ;  /* 0x000000000000791b */ /* 0x003fea0003800000 */
.L_x_12826:
[----:B------:R-:W-:Y:S01]  /*5a20*/  MOV R169, R171 ;  /* 0x000000ab00a97202 */ /* 0x000fe20000000f00 */
[----:B------:R-:W-:Y:S01]  /*5a30*/  HFMA2 R118, -RZ, RZ, 0, 2.384185791015625e-07 ;  /* 0x00000004ff767431 */ /* 0x000fe200000001ff */
[----:B------:R-:W-:-:S07]  /*5a40*/  MOV R170, R122 ;  /* 0x0000007a00aa7202 */ /* 0x000fce0000000f00 */
[----:B------:R-:W-:Y:S05]  /*5a50*/  WARPSYNC.COLLECTIVE R116, `(.L_x_12827) ;  /* 0x0000000074087348 */ /* 0x000fea0003c00000 */
[----:B------:R0:W1:Y:S02]  /*5a60*/  SHFL.BFLY P6, R122, R169, R118, R117 ;  /* 0x0c000076a97a7389 */ /* 0x00006400000c0075 */
[----:B01----:R-:W-:Y:S05]  /*5a70*/  ENDCOLLECTIVE ;  /* 0x000000000000791b */ /* 0x003fea0003800000 */
.L_x_12827:
[----:B------:R-:W-:-:S05]  /*5a80*/  FADD.FTZ R170, R121, R170 ;  /* 0x000000aa79aa7221 */ /* 0x000fca0000010000 */
[----:B------:R-:W-:Y:S01]  /*5a90*/  MOV R169, R170 ;  /* 0x000000aa00a97202 */ /* 0x000fe20000000f00 */
[----:B------:R-:W-:-:S07]  /*5aa0*/  FADD.FTZ R166, R171, R122 ;  /* 0x0000007aaba67221 */ /* 0x000fce0000010000 */
[----:B------:R-:W-:Y:S05]  /*5ab0*/  WARPSYNC.COLLECTIVE R116, `(.L_x_12828) ;  /* 0x0000000074087348 */ /* 0x000fea0003c00000 */
[----:B------:R0:W1:Y:S02]  /*5ac0*/  SHFL.BFLY P6, R122, R169, R118, R117 ;  /* 0x0c000076a97a7389 */ /* 0x00006400000c0075 */
[----:B01----:R-:W-:Y:S05]  /*5ad0*/  ENDCOLLECTIVE ;  /* 0x000000000000791b */ /* 0x003fea0003800000 */
.L_x_12828:
[----:B------:R-:W-:Y:S01]  /*5ae0*/  MOV R169, R166 ;  /* 0x000000a600a97202 */ /* 0x000fe20000000f00 */
[----:B------:R-:W-:Y:S01]  /*5af0*/  HFMA2 R118, -RZ, RZ, 0, 4.76837158203125e-07 ;  /* 0x00000008ff767431 */ /* 0x000fe200000001ff */
[----:B------:R-:W-:-:S07]  /*5b00*/  MOV R123, R122 ;  /* 0x0000007a007b7202 */ /* 0x000fce0000000f00 */
[----:B------:R-:W-:Y:S05]  /*5b10*/  WARPSYNC.COLLECTIVE R116, `(.L_x_12829) ;  /* 0x0000000074087348 */ /* 0x000fea0003c00000 */
[----:B------:R0:W1:Y:S02]  /*5b20*/  SHFL.BFLY P6, R122, R169, R118, R117 ;  /* 0x0c000076a97a7389 */ /* 0x00006400000c0075 */
[----:B01----:R-:W-:Y:S05]  /*5b30*/  ENDCOLLECTIVE ;  /* 0x000000000000791b */ /* 0x003fea0003800000 */
.L_x_12829:
[----:B------:R-:W-:-:S05]  /*5b40*/  FADD.FTZ R123, R170, R123 ;  /* 0x0000007baa7b7221 */ /* 0x000fca0000010000 */
[----:B------:R-:W-:Y:S01]  /*5b50*/  MOV R169, R123 ;  /* 0x0000007b00a97202 */ /* 0x000fe20000000f00 */
[----:B------:R-:W-:-:S07]  /*5b60*/  FADD.FTZ R120, R166, R122 ;  /* 0x0000007aa6787221 */ /* 0x000fce0000010000 */
[----:B------:R-:W-:Y:S05]  /*5b70*/  WARPSYNC.COLLECTIVE R116, `(.L_x_12830) ;  /* 0x0000000074087348 */ /* 0x000fea0003c00000 */
[----:B------:R0:W1:Y:S02]  /*5b80*/  SHFL.BFLY P6, R122, R169, R118, R117 ;  /* 0x0c000076a97a7389 */ /* 0x00006400000c0075 */
[----:B01----:R-:W-:Y:S05]  /*5b90*/  ENDCOLLECTIVE ;  /* 0x000000000000791b */ /* 0x003fea0003800000 */
.L_x_12830:
[----:B------:R-:W-:Y:S01]  /*5ba0*/  MOV R169, R120 ;  /* 0x0000007800a97202 */ /* 0x000fe20000000f00 */
[----:B------:R-:W-:Y:S01]  /*5bb0*/  HFMA2 R118, -RZ, RZ, 0, 9.5367431640625e-07 ;  /* 0x00000010ff767431 */ /* 0x000fe200000001ff */
[----:B------:R-:W-:-:S07]  /*5bc0*/  MOV R168, R122 ;  /* 0x0000007a00a87202 */ /* 0x000fce0000000f00 */
[----:B------:R-:W-:Y:S05]  /*5bd0*/  WARPSYNC.COLLECTIVE R116, `(.L_x_12831) ;  /* 0x0000000074087348 */ /* 0x000fea0003c00000 */
[----:B------:R0:W1:Y:S02]  /*5be0*/  SHFL.BFLY P6, R122, R169, R118, R117 ;  /* 0x0c000076a97a7389 */ /* 0x00006400000c0075 */
[----:B01----:R-:W-:Y:S05]  /*5bf0*/  ENDCOLLECTIVE ;  /* 0x000000000000791b */ /* 0x003fea0003800000 */
.L_x_12831:
[----:B------:R-:W-:-:S05]  /*5c00*/  FADD.FTZ R119, R123, R168 ;  /* 0x000000a87b777221 */ /* 0x000fca0000010000 */
[----:B------:R-:W-:Y:S02]  /*5c10*/  MOV R169, R119 ;  /* 0x0000007700a97202 */ /* 0x000fe40000000f00 */
[----:B------:R-:W-:-:S07]  /*5c20*/  MOV R121, R122 ;  /* 0x0000007a00797202 */ /* 0x000fce0000000f00 */
[----:B------:R-:W-:Y:S05]  /*5c30*/  WARPSYNC.COLLECTIVE R116, `(.L_x_12832) ;  /* 0x0000000074087348 */ /* 0x000fea0003c00000 */
[----:B------:R0:W1:Y:S02]  /*5c40*/  SHFL.BFLY P6, R122, R169, R118, R117 ;  /* 0x0c000076a97a7389 */ /* 0x00006400000c0075 */
[----:B01----:R-:W-:Y:S05]  /*5c50*/  ENDCOLLECTIVE ;  /* 0x000000000000791b */ /* 0x003fea0003800000 */
.L_x_12832:
[----:B------:R-:W-:Y:S05]  /*5c60*/  BRA `(.L_x_12833) ;  /* 0xffffffc800d07947 */ /* 0x000fea000383ffff */
.L_x_12834:
        /* <DEDUP_REMOVED lines=9> */
.L_x_14591:


//--------------------- .text._ZN10layer_norm13ln_bwd_kernelINS_13Kernel_traitsIfffffjLj768ELj1ELj4ELj1ELj16ENS_18Kernel_traits_baseILj768EfffffjLj128EEEEELb0ELb0ELb0ELb1EEEvNS_9BwdParamsE --------------------------
	.section	.text._ZN10layer_norm13ln_bwd_kernelINS_13Kernel_traitsIfffffjLj768ELj1ELj4ELj1ELj16ENS_18Kernel_traits_baseILj768EfffffjLj128EEEEELb0ELb0ELb0ELb1EEEvNS_9BwdParamsE,"ax",@progbits
	.align	128
        .global         _ZN10layer_norm13ln_bwd_kernelINS_13Kernel_traitsIfffffjLj768ELj1ELj4ELj1ELj16ENS_18Kernel_traits_baseILj768EfffffjLj128EEEEELb0ELb0ELb0ELb1EEEvNS_9BwdParamsE
        .type           _ZN10layer_norm13ln_bwd_kernelINS_13Kernel_traitsIfffffjLj768ELj1ELj4ELj1ELj16ENS_18Kernel_traits_baseILj768EfffffjLj128EEEEELb0ELb0ELb0ELb1EEEvNS_9BwdParamsE,@function
        .size           _ZN10layer_norm13ln_bwd_kernelINS_13Kernel_traitsIfffffjLj768ELj1ELj4ELj1ELj16ENS_18Kernel_traits_baseILj768EfffffjLj128EEEEELb0ELb0ELb0ELb1EEEvNS_9BwdParamsE,(.L_x_14592 - _ZN10layer_norm13ln_bwd_kernelINS_13Kernel_traitsIfffffjLj768ELj1ELj4ELj1ELj16ENS_18Kernel_traits_baseILj768EfffffjLj128EEEEELb0ELb0ELb0ELb1EEEvNS_9BwdParamsE)
        .other          _ZN10layer_norm13ln_bwd_kernelINS_13Kernel_traitsIfffffjLj768ELj1ELj4ELj1ELj16ENS_18Kernel_traits_baseILj768EfffffjLj128EEEEELb0ELb0ELb0ELb1EEEvNS_9BwdParamsE,@"STO_CUDA_ENTRY STV_DEFAULT"
_ZN10layer_norm13ln_bwd_kernelINS_13Kernel_traitsIfffffjLj768ELj1ELj4ELj1ELj16ENS_18Kernel_traits_baseILj768EfffffjLj128EEEEELb0ELb0ELb0ELb1EEEvNS_9BwdParamsE:
.text._ZN10layer_norm13ln_bwd_kernelINS_13Kernel_traitsIfffffjLj768ELj1ELj4ELj1ELj16ENS_18Kernel_traits_baseILj768EfffffjLj128EEEEELb0ELb0ELb0ELb1EEEvNS_9BwdParamsE:
        /* <DEDUP_REMOVED lines=41> */
[----:B------:R-:W1:Y:S01]  /*0290*/  LDCU.64 UR4, c[0x0][0x3e0] ;  /* 0x00007c00ff0477ac */ /* 0x000e620008000a00 */
[----:B------:R-:W-:Y:S01]  /*02a0*/  LOP3.LUT R146, R146, 0x1f, RZ, 0xc0, !PT ;  /* 0x0000001f92927812 */ /* 0x000fe200078ec0ff */
[----:B------:R-:W-:Y:S01]  /*02b0*/  HFMA2 R145, -RZ, RZ, 0, 0 ;  /* 0x00000000ff917431 */ /* 0x000fe200000001ff */
[----:B------:R-:W-:Y:S01]  /*02c0*/  BSSY B1, `(.L_x_12837) ;  /* 0x00003c6000017945 */ /* 0x000fe20003800000 */
[----:B------:R-:W-:Y:S02]  /*02d0*/  CS2R R142, SRZ ;  /* 0x00000000008e7805 */ /* 0x000fe4000001ff00 */
[----:B------:R-:W-:Y:S02]  /*02e0*/  MOV R0, RZ ;  /* 0x000000ff00007202 */ /* 0x000fe40000000f00 */
        /* <DEDUP_REMOVED lines=27> */
[----:B------:R-:W5:Y:S04]  /*04a0*/  LDG.E.128 R100, desc[UR6][R4.64+0x400] ;  /* 0x0004000604647981 */ /* 0x000f68000c1e1d00 */
[----:B------:R-:W5:Y:S04]  /*04b0*/  LDG.E.128 R104, desc[UR6][R4.64+0x200] ;  /* 0x0002000604687981 */ /* 0x000f68000c1e1d00 */
[----:B------:R0:W5:Y:S02]  /*04c0*/  LDG.E.128 R108, desc[UR6][R4.64] ;  /* 0x00000006046c7981 */ /* 0x000164000c1e1d00 */
[----:B0-----:R-:W-:-:S07]  /*04d0*/  CS2R R4, SRZ ;  /* 0x0000000000047805 */ /* 0x001fce000001ff00 */
.L_x_12845:
        /* <DEDUP_REMOVED lines=20> */
[----:B------:R-:W-:-:S07]  /*0620*/  IADD3 R153, PT, PT, R154, 0x20, RZ ;  /* 0x000000209a997810 */ /* 0x000fce0007ffe0ff */
[----:B------:R-:W1:Y:S01]  /*0630*/  LDC.64 R64, c[0x0][0x428] ;  /* 0x00010a00ff407b82 */ /* 0x000e620000000a00 */
[C---:B------:R-:W-:Y:S02]  /*0640*/  IADD3 R151, PT, PT, R154.reuse, 0x60, RZ ;  /* 0x000000609a977810 */ /* 0x040fe40007ffe0ff */
[C---:B------:R-:W-:Y:S02]  /*0650*/  IADD3 R150, PT, PT, R154.reuse, 0x80, RZ ;  /* 0x000000809a967810 */ /* 0x040fe40007ffe0ff */
[C---:B------:R-:W-:Y:S01]  /*0660*/  IADD3 R152, PT, PT, R154.reuse, 0x40, RZ ;  /* 0x000000409a987810 */ /* 0x040fe20007ffe0ff */
[----:B0-----:R-:W-:-:S04]  /*0670*/  IMAD.WIDE.U32 R112, R154, 0x10, R132 ;  /* 0x000000109a707825 */ /* 0x001fc800078e0084 */
[----:B------:R-:W-:Y:S02]  /*0680*/  IMAD.WIDE.U32 R124, R151, 0x10, R132 ;  /* 0x00000010977c7825 */ /* 0x000fe400078e0084 */
[----:B------:R-:W2:Y:S02]  /*0690*/  LDG.E.128 R112, desc[UR6][R112.64] ;  /* 0x0000000670707981 */ /* 0x000ea4000c1e1d00 */
[----:B-1----:R-:W-:Y:S02]  /*06a0*/  IMAD.WIDE.U32 R84, R154, 0x10, R64 ;  /* 0x000000109a547825 */ /* 0x002fe400078e0040 */
[----:B------:R-:W3:Y:S02]  /*06b0*/  LDG.E.128 R124, desc[UR6][R124.64] ;  /* 0x000000067c7c7981 */ /* 0x000ee4000c1e1d00 */
[--C-:B------:R-:W-:Y:S02]  /*06c0*/  IMAD.WIDE.U32 R116, R153, 0x10, R132.reuse ;  /* 0x0000001099747825 */ /* 0x100fe400078e0084 */
[----:B------:R-:W4:Y:S02]  /*06d0*/  LDG.E.128 R84, desc[UR6][R84.64] ;  /* 0x0000000654547981 */ /* 0x000f24000c1e1d00 */
[----:B------:R-:W-:-:S02]  /*06e0*/  IMAD.WIDE.U32 R128, R150, 0x10, R132 ;  /* 0x0000001096807825 */ /* 0x000fc400078e0084 */
[----:B------:R-:W4:Y:S02]  /*06f0*/  LDG.E.128 R116, desc[UR6][R116.64] ;  /* 0x0000000674747981 */ /* 0x000f24000c1e1d00 */
[----:B------:R-:W-:Y:S02]  /*0700*/  IMAD.WIDE.U32 R80, R153, 0x10, R64 ;  /* 0x0000001099507825 */ /* 0x000fe400078e0040 */
[----:B------:R-:W4:Y:S01]  /*0710*/  LDG.E.128 R128, desc[UR6][R128.64] ;  /* 0x0000000680807981 */ /* 0x000f22000c1e1d00 */
[----:B------:R-:W-:-:S03]  /*0720*/  IADD3 R148, PT, PT, R154, 0xa0, RZ ;  /* 0x000000a09a947810 */ /* 0x000fc60007ffe0ff */
        /* <DEDUP_REMOVED lines=11> */
[----:B------:R-:W-:-:S06]  /*07e0*/  IMAD.WIDE.U32 R64, R148, 0x10, R64 ;  /* 0x0000001094407825 */ /* 0x000fcc00078e0040 */
[----:B------:R-:W4:Y:S01]  /*07f0*/  LDG.E.128 R64, desc[UR6][R64.64] ;  /* 0x0000000640407981 */ /* 0x000f22000c1e1d00 */
[C---:B--2---:R-:W-:Y:S01]  /*0800*/  FADD.FTZ R156, -R155.reuse, R112 ;  /* 0x000000709b9c7221 */ /* 0x044fe20000010100 */
[C---:B------:R-:W-:Y:S01]  /*0810*/  FADD.FTZ R158, -R155.reuse, R113 ;  /* 0x000000719b9e7221 */ /* 0x040fe20000010100 */
[----:B---3--:R-:W-:Y:S02]  /*0820*/  FADD.FTZ R186, -R155, R126 ;  /* 0x0000007e9bba7221 */ /* 0x008fe40000010100 */
[----:B-----5:R-:W-:Y:S01]  /*0830*/  FMUL.FTZ R113, R149, R156 ;  /* 0x0000009c95717220 */ /* 0x020fe20000410000 */
[----:B----4-:R-:W-:Y:S01]  /*0840*/  FMUL.FTZ R126, R108, R84 ;  /* 0x000000546c7e7220 */ /* 0x010fe20000410000 */
[C---:B------:R-:W-:Y:S01]  /*0850*/  FADD.FTZ R162, -R155.reuse, R114 ;  /* 0x000000729ba27221 */ /* 0x040fe20000010100 */
[C---:B------:R-:W-:Y:S01]  /*0860*/  FADD.FTZ R164, -R155.reuse, R115 ;  /* 0x000000739ba47221 */ /* 0x040fe20000010100 */
[----:B------:R-:W-:Y:S01]  /*0870*/  FADD.FTZ R184, -R155, R125 ;  /* 0x0000007d9bb87221 */ /* 0x000fe20000010100 */
[----:B------:R-:W-:Y:S01]  /*0880*/  FMUL.FTZ R125, R109, R85 ;  /* 0x000000556d7d7220 */ /* 0x000fe20000410000 */
[----:B------:R-:W-:Y:S01]  /*0890*/  FMUL.FTZ R156, R149, R158 ;  /* 0x0000009e959c7220 */ /* 0x000fe20000410000 */
[----:B------:R-:W-:Y:S01]  /*08a0*/  FADD.FTZ R160, RZ, R126 ;  /* 0x0000007effa07221 */ /* 0x000fe20000010000 */
[----:B------:R-:W-:Y:S01]  /*08b0*/  FFMA.FTZ R159, R113, R126, RZ ;  /* 0x0000007e719f7223 */ /* 0x000fe200000100ff */
[----:B------:R-:W-:Y:S01]  /*08c0*/  FADD.FTZ R188, -R155, R127 ;  /* 0x0000007f9bbc7221 */ /* 0x000fe20000010100 */
[C---:B------:R-:W-:Y:S01]  /*08d0*/  FMUL.FTZ R157, R149.reuse, R162 ;  /* 0x000000a2959d7220 */ /* 0x040fe20000410000 */
[----:B------:R-:W-:Y:S01]  /*08e0*/  FMUL.FTZ R158, R149, R164 ;  /* 0x000000a4959e7220 */ /* 0x000fe20000410000 */
[----:B------:R-:W-:Y:S01]  /*08f0*/  FMUL.FTZ R127, R110, R86 ;  /* 0x000000566e7f7220 */ /* 0x000fe20000410000 */
[----:B------:R-:W-:Y:S01]  /*0900*/  FADD.FTZ R162, R160, R125 ;  /* 0x0000007da0a27221 */ /* 0x000fe20000010000 */
[----:B------:R-:W-:Y:S01]  /*0910*/  FFMA.FTZ R164, R156, R125, R159 ;  /* 0x0000007d9ca47223 */ /* 0x000fe2000001009f */
[C---:B------:R-:W-:Y:S01]  /*0920*/  FADD.FTZ R166, -R155.reuse, R116 ;  /* 0x000000749ba67221 */ /* 0x040fe20000010100 */
[C---:B------:R-:W-:Y:S01]  /*0930*/  FADD.FTZ R168, -R155.reuse, R117 ;  /* 0x000000759ba87221 */ /* 0x040fe20000010100 */
        /* <DEDUP_REMOVED lines=40> */
[C---:B------:R-:W-:Y:S01]  /*0bc0*/  FADD.FTZ R182, -R155.reuse, R124 ;  /* 0x0000007c9bb67221 */ /* 0x040fe20000010100 */
[----:B------:R-:W-:Y:S01]  /*0bd0*/  FADD.FTZ R204, -R155, R135 ;  /* 0x000000879bcc7221 */ /* 0x000fe20000010100 */
        /* <DEDUP_REMOVED lines=83> */
.L_x_12838:
        /* <DEDUP_REMOVED lines=44> */
[C---:B--2---:R-:W-:Y:S01]  /*13d0*/  FADD.FTZ R156, -R155.reuse, R112 ;  /* 0x000000709b9c7221 */ /* 0x044fe20000010100 */
[C---:B------:R-:W-:Y:S01]  /*13e0*/  FADD.FTZ R158, -R155.reuse, R113 ;  /* 0x000000719b9e7221 */ /* 0x040fe20000010100 */
[----:B---3--:R-:W-:-:S02]  /*13f0*/  FADD.FTZ R186, -R155, R126 ;  /* 0x0000007e9bba7221 */ /* 0x008fc40000010100 */
        /* <DEDUP_REMOVED lines=141> */
.L_x_12839:
        /* <DEDUP_REMOVED lines=68> */
.L_x_12857:
        /* <DEDUP_REMOVED lines=119> */
.L_x_12842:
        /* <DEDUP_REMOVED lines=123> */
.L_x_12841:
        /* <DEDUP_REMOVED lines=113> */
.L_x_12844:
        /* <DEDUP_REMOVED lines=61> */
[----:B------:R-:W-:Y:S01]  /*3b10*/  FFMA.FTZ R75, R149, R166, R55 ;  /* 0x000000a6954b7223 */ /* 0x000fe20000010037 */
[----:B------:R-:W-:-:S04]  /*3b20*/  IMAD.WIDE.U32 R124, R151, 0x10, R68 ;  /* 0x00000010977c7825 */ /* 0x000fc800078e0044 */
[----:B------:R-:W-:Y:S01]  /*3b30*/  FADD.FTZ R177, -R177, R112 ;  /* 0x00000070b1b17221 */ /* 0x000fe20000010100 */
[C---:B------:R-:W-:Y:S01]  /*3b40*/  FFMA.FTZ R112, R149.reuse, R85, R44 ;  /* 0x0000005595707223 */ /* 0x040fe2000001002c */
[----:B------:R-:W-:Y:S01]  /*3b50*/  FFMA.FTZ R113, R149, R158, R45 ;  /* 0x0000009e95717223 */ /* 0x000fe2000001002d */
[----:B------:R-:W-:-:S04]  /*3b60*/  IMAD.WIDE.U32 R116, R150, 0x10, R68 ;  /* 0x0000001096747825 */ /* 0x000fc800078e0044 */
[C---:B------:R-:W-:Y:S01]  /*3b70*/  FFMA.FTZ R114, R149.reuse, R157, R46 ;  /* 0x0000009d95727223 */ /* 0x040fe2000001002e */
[C---:B------:R-:W-:Y:S01]  /*3b80*/  FFMA.FTZ R115, R149.reuse, R160, R47 ;  /* 0x000000a095737223 */ /* 0x040fe2000001002f */
[----:B------:R-:W-:Y:S01]  /*3b90*/  FFMA.FTZ R85, R149, R156, R41 ;  /* 0x0000009c95557223 */ /* 0x000fe20000010029 */
[----:B-1----:R-:W-:-:S04]  /*3ba0*/  IMAD.WIDE.U32 R154, R154, 0x10, R70 ;  /* 0x000000109a9a7825 */ /* 0x002fc800078e0046 */
        /* <DEDUP_REMOVED lines=11> */
[C---:B------:R-:W-:Y:S01]  /*3c60*/  FFMA.FTZ R65, R149.reuse, R80, R49 ;  /* 0x0000005095417223 */ /* 0x040fe20000010031 */
[----:B------:R-:W-:Y:S01]  /*3c70*/  FFMA.FTZ R66, R149, R83, R50 ;  /* 0x0000005395427223 */ /* 0x000fe20000010032 */
[----:B------:R-:W-:Y:S01]  /*3c80*/  FMUL.FTZ R80, R72, R147 ;  /* 0x0000009348507220 */ /* 0x000fe20000410000 */
[----:B------:R-:W-:-:S04]  /*3c90*/  IMAD.WIDE.U32 R150, R150, 0x10, R70 ;  /* 0x0000001096967825 */ /* 0x000fc800078e0046 */
[-C--:B------:R-:W-:Y:S01]  /*3ca0*/  FMUL.FTZ R81, R73, R147.reuse ;  /* 0x0000009349517220 */ /* 0x080fe20000410000 */
[-C--:B------:R-:W-:Y:S01]  /*3cb0*/  FMUL.FTZ R82, R74, R147.reuse ;  /* 0x000000934a527220 */ /* 0x080fe20000410000 */
[----:B-1----:R-:W-:Y:S01]  /*3cc0*/  FMUL.FTZ R76, R68, R147 ;  /* 0x00000093444c7220 */ /* 0x002fe20000410000 */
[----:B------:R-:W-:-:S04]  /*3cd0*/  IMAD.WIDE.U32 R126, R148, 0x10, R70 ;  /* 0x00000010947e7825 */ /* 0x000fc800078e0046 */
[C---:B------:R-:W-:Y:S01]  /*3ce0*/  FFMA.FTZ R70, R149.reuse, R131, R58 ;  /* 0x0000008395467223 */ /* 0x040fe2000001003a */
[----:B------:R-:W-:Y:S01]  /*3cf0*/  FFMA.FTZ R71, R149, R132, R59 ;  /* 0x0000008495477223 */ /* 0x000fe2000001003b */
[-C--:B------:R-:W-:Y:S01]  /*3d00*/  FMUL.FTZ R77, R69, R147.reuse ;  /* 0x00000093454d7220 */ /* 0x080fe20000410000 */
[-C--:B------:R-:W-:Y:S01]  /*3d10*/  FMUL.FTZ R83, R75, R147.reuse ;  /* 0x000000934b537220 */ /* 0x080fe20000410000 */
[-C--:B------:R-:W-:Y:S01]  /*3d20*/  FMUL.FTZ R78, R70, R147.reuse ;  /* 0x00000093464e7220 */ /* 0x080fe20000410000 */
[----:B------:R-:W-:Y:S01]  /*3d30*/  FMUL.FTZ R79, R71, R147 ;  /* 0x00000093474f7220 */ /* 0x000fe20000410000 */
[C---:B------:R-:W-:Y:S01]  /*3d40*/  FFMA.FTZ R67, R149.reuse, R84, R51 ;  /* 0x0000005495437223 */ /* 0x040fe20000010033 */
[----:B------:R0:W-:Y:S01]  /*3d50*/  STG.E.128 desc[UR6][R86.64], R68 ;  /* 0x0000004456007986 */ /* 0x0001e2000c101d06 */
[----:B------:R-:W-:-:S03]  /*3d60*/  FFMA.FTZ R84, R149, R177, R40 ;  /* 0x000000b195547223 */ /* 0x000fc60000010028 */
        /* <DEDUP_REMOVED lines=23> */
.L_x_12843:
[----:B0123--:R-:W0:Y:S02]  /*3ee0*/  LDC.64 R64, c[0x0][0x380] ;  /* 0x0000e000ff407b82 */ /* 0x00fe240000000a00 */
[----:B0-----:R-:W-:-:S04]  /*3ef0*/  LEA R144, R64, R144, 0x2 ;  /* 0x0000009040907211 */ /* 0x001fc800078e10ff */
[----:B------:R-:W-:-:S13]  /*3f00*/  ISETP.GE.AND P1, PT, R144, R65, PT ;  /* 0x000000419000720c */ /* 0x000fda0003f26270 */
[----:B------:R-:W-:Y:S05]  /*3f10*/  @!P1 BRA `(.L_x_12845) ;  /* 0xffffffc400709947 */ /* 0x000fea000383ffff */
[----:B------:R-:W-:Y:S05]  /*3f20*/  BSYNC B1 ;  /* 0x0000000000017941 */ /* 0x000fea0003800000 */
.L_x_12837:
        /* <DEDUP_REMOVED lines=48> */
.L_x_12836:
[----:B------:R-:W-:Y:S05]  /*4230*/  BSYNC B0 ;  /* 0x0000000000007941 */ /* 0x000fea0003800000 */
.L_x_12835:
        /* <DEDUP_REMOVED lines=21> */
[----:B------:R-:W4:Y:S04]  /*4390*/  LDS R29, [R3+0x400] ;  /* 0x00040000031d7984 */ /* 0x000f280000000800 */
[----:B------:R-:W5:Y:S04]  /*43a0*/  LDS R30, [R3+0x600] ;  /* 0x00060000031e7984 */ /* 0x000f680000000800 */
[----:B------:R-:W3:Y:S04]  /*43b0*/  LDS R33, [R3+0xc00] ;  /* 0x000c000003217984 */ /* 0x000ee80000000800 */
        /* <DEDUP_REMOVED lines=9> */
[----:B----4-:R-:W-:-:S03]  /*4450*/  FADD.FTZ R29, RZ, R29 ;  /* 0x0000001dff1d7221 */ /* 0x010fc60000010000 */
[----:B------:R-:W4:Y:S01]  /*4460*/  LDS R41, [R3+0x1800] ;  /* 0x0018000003297984 */ /* 0x000f220000000800 */
[----:B-----5:R-:W-:-:S03]  /*4470*/  FADD.FTZ R30, RZ, R30 ;  /* 0x0000001eff1e7221 */ /* 0x020fc60000010000 */
[----:B------:R-:W5:Y:S01]  /*4480*/  LDS R43, [R3+0x1a00] ;  /* 0x001a0000032b7984 */ /* 0x000f620000000800 */
[----:B---3--:R-:W-:-:S03]  /*4490*/  FADD.FTZ R2, R2, R33 ;  /* 0x0000002102027221 */ /* 0x008fc60000010000 */
[----:B------:R-:W3:Y:S01]  /*44a0*/  LDS R38, [R3+0x1c00] ;  /* 0x001c000003267984 */ /* 0x000ee20000000800 */
[----:B--2---:R-:W-:-:S03]  /*44b0*/  FADD.FTZ R28, R28, R35 ;  /* 0x000000231c1c7221 */ /* 0x004fc60000010000 */
[----:B------:R-:W2:Y:S01]  /*44c0*/  LDS R33, [R3+0x1e00] ;  /* 0x001e000003217984 */ /* 0x000ea20000000800 */
[----:B------:R-:W-:-:S03]  /*44d0*/  FADD.FTZ R29, R29, R34 ;  /* 0x000000221d1d7221 */ /* 0x000fc60000010000 */
[----:B------:R-:W2:Y:S01]  /*44e0*/  LDS R40, [R3+0x2000] ;  /* 0x0020000003287984 */ /* 0x000ea20000000800 */
[----:B------:R-:W-:-:S03]  /*44f0*/  FADD.FTZ R30, R30, R37 ;  /* 0x000000251e1e7221 */ /* 0x000fc60000010000 */
        /* <DEDUP_REMOVED lines=22> */
[----:B------:R2:W-:Y:S01]  /*4660*/  STS.128 [R0+0x200], R20 ;  /* 0x0002001400007388 */ /* 0x0005e20000000c00 */
[----:B0-----:R-:W-:-:S03]  /*4670*/  FADD.FTZ R49, R30, R49 ;  /* 0x000000311e317221 */ /* 0x001fc60000010000 */
[----:B------:R-:W-:Y:S01]  /*4680*/  STS.128 [R0+0x400], R16 ;  /* 0x0004001000007388 */ /* 0x000fe20000000c00 */
[----:B-1----:R-:W-:-:S03]  /*4690*/  FADD.FTZ R31, R31, R34 ;  /* 0x000000221f1f7221 */ /* 0x002fc60000010000 */
[----:B------:R-:W-:Y:S01]  /*46a0*/  STS.128 [R0+0x600], R12 ;  /* 0x0006000c00007388 */ /* 0x000fe20000000c00 */
[----:B----4-:R-:W-:-:S03]  /*46b0*/  FADD.FTZ R37, R32, R37 ;  /* 0x0000002520257221 */ /* 0x010fc60000010000 */
[----:B------:R-:W-:Y:S04]  /*46c0*/  STS.128 [R0+0x800], R8 ;  /* 0x0008000800007388 */ /* 0x000fe80000000c00 */
[----:B------:R-:W-:Y:S01]  /*46d0*/  STS.128 [R0+0xa00], R4 ;  /* 0x000a000400007388 */ /* 0x000fe20000000c00 */
[----:B--2---:R-:W0:Y:S08]  /*46e0*/  LDC R20, c[0x0][0x388] ;  /* 0x0000e200ff147b82 */ /* 0x004e300000000800 */
[----:B------:R-:W-:Y:S01]  /*46f0*/  BAR.SYNC.DEFER_BLOCKING 0x0 ;  /* 0x0000000000007b1d */ /* 0x000fe20000010000 */
[----:B0-----:R-:W-:-:S05]  /*4700*/  IMAD R33, R20, UR4, RZ ;  /* 0x0000000414217c24 */ /* 0x001fca000f8e02ff */
[----:B------:R-:W0:Y:S01]  /*4710*/  LDS R36, [R3] ;  /* 0x0000000003247984 */ /* 0x000e220000000800 */
[----:B------:R-:W-:-:S03]  /*4720*/  IADD3 R2, P0, PT, R33, R64, RZ ;  /* 0x0000004021027210 */ /* 0x000fc60007f1e0ff */
[----:B------:R-:W1:Y:S01]  /*4730*/  LDS R39, [R3+0x200] ;  /* 0x0002000003277984 */ /* 0x000e620000000800 */
[----:B------:R-:W-:-:S03]  /*4740*/  IADD3.X R33, PT, PT, RZ, RZ, RZ, P0, !PT ;  /* 0x000000ffff217210 */ /* 0x000fc600007fe4ff */
[----:B------:R-:W2:Y:S01]  /*4750*/  LDS R16, [R3+0x400] ;  /* 0x0004000003107984 */ /* 0x000ea20000000800 */
[----:B------:R-:W-:-:S03]  /*4760*/  SHF.L.U32 R22, R2, 0x2, RZ ;  /* 0x0000000202167819 */ /* 0x000fc600000006ff */
        /* <DEDUP_REMOVED lines=18> */
[----:B-----5:R-:W-:Y:S01]  /*4890*/  FADD.FTZ R5, R16, R5 ;  /* 0x0000000510057221 */ /* 0x020fe20000010000 */
[----:B------:R-:W-:Y:S02]  /*48a0*/  SHF.L.U64.HI R16, R2, 0x2, R33 ;  /* 0x0000000202107819 */ /* 0x000fe40000010221 */
[----:B------:R-:W5:Y:S01]  /*48b0*/  LDS R15, [R3+0x1e00] ;  /* 0x001e0000030f7984 */ /* 0x000f620000000800 */
[----:B------:R-:W-:Y:S01]  /*48c0*/  FADD.FTZ R0, RZ, R0 ;  /* 0x00000000ff007221 */ /* 0x000fe20000010000 */
[C---:B------:R-:W-:Y:S02]  /*48d0*/  IADD3 R2, P0, PT, R22.reuse, UR18, RZ ;  /* 0x0000001216027c10 */ /* 0x040fe4000ff1e0ff */
[----:B------:R-:W5:Y:S01]  /*48e0*/  LDS R8, [R3+0x1600] ;  /* 0x0016000003087984 */ /* 0x000f620000000800 */
[----:B------:R-:W-:Y:S01]  /*48f0*/  FADD.FTZ R21, R21, R4 ;  /* 0x0000000415157221 */ /* 0x000fe20000010000 */
[----:B------:R-:W-:-:S02]  /*4900*/  IADD3 R4, P1, PT, R22, UR16, RZ ;  /* 0x0000001016047c10 */ /* 0x000fc4000ff3e0ff */
        /* <DEDUP_REMOVED lines=11> */
[----:B------:R1:W0:Y:S01]  /*49c0*/  LDS R20, [R3+0x2e00] ;  /* 0x002e000003147984 */ /* 0x0002220000000800 */
[----:B--2---:R-:W-:Y:S01]  /*49d0*/  FADD.FTZ R21, R21, R18 ;  /* 0x0000001215157221 */ /* 0x004fe20000010000 */
[----:B---3--:R-:W-:Y:S01]  /*49e0*/  FADD.FTZ R6, R6, R11 ;  /* 0x0000000b06067221 */ /* 0x008fe20000010000 */
        /* <DEDUP_REMOVED lines=23> */
.L_x_12840:
        /* <DEDUP_REMOVED lines=8> */
.L_x_12847:
[----:B------:R-:W-:Y:S05]  /*4be0*/  BSYNC B2 ;  /* 0x0000000000027941 */ /* 0x000fea0003800000 */
.L_x_12846:
        /* <DEDUP_REMOVED lines=8> */
.L_x_12848:
[----:B------:R-:W-:-:S05]  /*4c70*/  FADD.FTZ R64, R64, R179 ;  /* 0x000000b340407221 */ /* 0x000fca0000010000 */
[----:B------:R-:W-:Y:S01]  /*4c80*/  MOV R75, R64 ;  /* 0x00000040004b7202 */ /* 0x000fe20000000f00 */
[----:B------:R-:W-:Y:S01]  /*4c90*/  HFMA2 R74, -RZ, RZ, 0, 1.1920928955078125e-07 ;  /* 0x00000002ff4a7431 */ /* 0x000fe200000001ff */
[----:B------:R-:W-:-:S07]  /*4ca0*/  MOV R65, R73 ;  /* 0x0000004900417202 */ /* 0x000fce0000000f00 */
[----:B------:R-:W-:Y:S05]  /*4cb0*/  WARPSYNC.COLLECTIVE R72, `(.L_x_12849) ;  /* 0x0000000048087348 */ /* 0x000fea0003c00000 */
[----:B------:R0:W1:Y:S02]  /*4cc0*/  SHFL.BFLY P3, R73, R75, R74, R77 ;  /* 0x0c00004a4b497389 */ /* 0x000064000006004d */
[----:B01----:R-:W-:Y:S05]  /*4cd0*/  ENDCOLLECTIVE ;  /* 0x000000000000791b */ /* 0x003fea0003800000 */
.L_x_12849:
[----:B------:R-:W-:-:S05]  /*4ce0*/  FADD.FTZ R65, R65, R180 ;  /* 0x000000b441417221 */ /* 0x000fca0000010000 */
[----:B------:R-:W-:Y:S02]  /*4cf0*/  MOV R75, R65 ;  /* 0x00000041004b7202 */ /* 0x000fe40000000f00 */
[----:B------:R-:W-:-:S07]  /*4d00*/  MOV R67, R73 ;  /* 0x0000004900437202 */ /* 0x000fce0000000f00 */
[----:B------:R-:W-:Y:S05]  /*4d10*/  WARPSYNC.COLLECTIVE R72, `(.L_x_12850) ;  /* 0x0000000048087348 */ /* 0x000fea0003c00000 */
[----:B------:R0:W1:Y:S02]  /*4d20*/  SHFL.BFLY P3, R73, R75, R74, R77 ;  /* 0x0c00004a4b497389 */ /* 0x000064000006004d */
[----:B01----:R-:W-:Y:S05]  /*4d30*/  ENDCOLLECTIVE ;  /* 0x000000000000791b */ /* 0x003fea0003800000 */
.L_x_12850:
[----:B------:R-:W-:-:S05]  /*4d40*/  FADD.FTZ R67, R64, R67 ;  /* 0x0000004340437221 */ /* 0x000fca0000010000 */
[----:B------:R-:W-:Y:S01]  /*4d50*/  MOV R75, R67 ;  /* 0x00000043004b7202 */ /* 0x000fe20000000f00 */
[----:B------:R-:W-:Y:S01]  /*4d60*/  HFMA2 R74, -RZ, RZ, 0, 2.384185791015625e-07 ;  /* 0x00000004ff4a7431 */ /* 0x000fe200000001ff */
[----:B------:R-:W-:-:S07]  /*4d70*/  MOV R66, R73 ;  /* 0x0000004900427202 */ /* 0x000fce0000000f00 */
[----:B------:R-:W-:Y:S05]  /*4d80*/  WARPSYNC.COLLECTIVE R72, `(.L_x_12851) ;  /* 0x0000000048087348 */ /* 0x000fea0003c00000 */
[----:B------:R0:W1:Y:S02]  /*4d90*/  SHFL.BFLY P3, R73, R75, R74, R77 ;  /* 0x0c00004a4b497389 */ /* 0x000064000006004d */
[----:B01----:R-:W-:Y:S05]  /*4da0*/  ENDCOLLECTIVE ;  /* 0x000000000000791b */ /* 0x003fea0003800000 */
.L_x_12851:
[----:B------:R-:W-:-:S05]  /*4db0*/  FADD.FTZ R66, R65, R66 ;  /* 0x0000004241427221 */ /* 0x000fca0000010000 */
[----:B------:R-:W-:Y:S02]  /*4dc0*/  MOV R75, R66 ;  /* 0x00000042004b7202 */ /* 0x000fe40000000f00 */
[----:B------:R-:W-:-:S07]  /*4dd0*/  MOV R68, R73 ;  /* 0x0000004900447202 */ /* 0x000fce0000000f00 */
[----:B------:R-:W-:Y:S05]  /*4de0*/  WARPSYNC.COLLECTIVE R72, `(.L_x_12852) ;  /* 0x0000000048087348 */ /* 0x000fea0003c00000 */
[----:B------:R0:W1:Y:S02]  /*4df0*/  SHFL.BFLY P3, R73, R75, R74, R77 ;  /* 0x0c00004a4b497389 */ /* 0x000064000006004d */
[----:B01----:R-:W-:Y:S05]  /*4e00*/  ENDCOLLECTIVE ;  /* 0x000000000000791b */ /* 0x003fea0003800000 */
.L_x_12852:
[----:B------:R-:W-:-:S05]  /*4e10*/  FADD.FTZ R68, R67, R68 ;  /* 0x0000004443447221 */ /* 0x000fca0000010000 */
[----:B------:R-:W-:Y:S01]  /*4e20*/  MOV R75, R68 ;  /* 0x00000044004b7202 */ /* 0x000fe20000000f00 */
[----:B------:R-:W-:Y:S01]  /*4e30*/  HFMA2 R74, -RZ, RZ, 0, 4.76837158203125e-07 ;  /* 0x00000008ff4a7431 */ /* 0x000fe200000001ff */
[----:B------:R-:W-:-:S07]  /*4e40*/  MOV R69, R73 ;  /* 0x0000004900457202 */ /* 0x000fce0000000f00 */
[----:B------:R-:W-:Y:S05]  /*4e50*/  WARPSYNC.COLLECTIVE R72, `(.L_x_12853) ;  /* 0x0000000048087348 */ /* 0x000fea0003c00000 */
[----:B------:R0:W1:Y:S02]  /*4e60*/  SHFL.BFLY P3, R73, R75, R74, R77 ;  /* 0x0c00004a4b497389 */ /* 0x000064000006004d */
[----:B01----:R-:W-:Y:S05]  /*4e70*/  ENDCOLLECTIVE ;  /* 0x000000000000791b */ /* 0x003fea0003800000 */
.L_x_12853:
[----:B------:R-:W-:-:S05]  /*4e80*/  FADD.FTZ R69, R66, R69 ;  /* 0x0000004542457221 */ /* 0x000fca0000010000 */
[----:B------:R-:W-:Y:S02]  /*4e90*/  MOV R75, R69 ;  /* 0x00000045004b7202 */ /* 0x000fe40000000f00 */
[----:B------:R-:W-:-:S07]  /*4ea0*/  MOV R71, R73 ;  /* 0x0000004900477202 */ /* 0x000fce0000000f00 */
[----:B------:R-:W-:Y:S05]  /*4eb0*/  WARPSYNC.COLLECTIVE R72, `(.L_x_12854) ;  /* 0x0000000048087348 */ /* 0x000fea0003c00000 */
[----:B------:R0:W1:Y:S02]  /*4ec0*/  SHFL.BFLY P3, R73, R75, R74, R77 ;  /* 0x0c00004a4b497389 */ /* 0x000064000006004d */
[----:B01----:R-:W-:Y:S05]  /*4ed0*/  ENDCOLLECTIVE ;  /* 0x000000000000791b */ /* 0x003fea0003800000 */
.L_x_12854:
[----:B------:R-:W-:-:S05]  /*4ee0*/  FADD.FTZ R71, R68, R71 ;  /* 0x0000004744477221 */ /* 0x000fca0000010000 */
[----:B------:R-:W-:Y:S01]  /*4ef0*/  MOV R75, R71 ;  /* 0x00000047004b7202 */ /* 0x000fe20000000f00 */
[----:B------:R-:W-:Y:S01]  /*4f00*/  HFMA2 R74, -RZ, RZ, 0, 9.5367431640625e-07 ;  /* 0x00000010ff4a7431 */ /* 0x000fe200000001ff */
[----:B------:R-:W-:-:S07]  /*4f10*/  MOV R70, R73 ;  /* 0x0000004900467202 */ /* 0x000fce0000000f00 */
[----:B------:R-:W-:Y:S05]  /*4f20*/  WARPSYNC.COLLECTIVE R72, `(.L_x_12855) ;  /* 0x0000000048087348 */ /* 0x000fea0003c00000 */
[----:B------:R0:W1:Y:S02]  /*4f30*/  SHFL.BFLY P3, R73, R75, R74, R77 ;  /* 0x0c00004a4b497389 */ /* 0x000064000006004d */
[----:B01----:R-:W-:Y:S05]  /*4f40*/  ENDCOLLECTIVE ;  /* 0x000000000000791b */ /* 0x003fea0003800000 */
.L_x_12855:
[----:B------:R-:W-:-:S05]  /*4f50*/  FADD.FTZ R70, R69, R70 ;  /* 0x0000004645467221 */ /* 0x000fca0000010000 */
[----:B------:R-:W-:Y:S02]  /*4f60*/  MOV R75, R70 ;  /* 0x00000046004b7202 */ /* 0x000fe40000000f00 */
[----:B------:R-:W-:-:S07]  /*4f70*/  MOV R64, R73 ;  /* 0x0000004900407202 */ /* 0x000fce0000000f00 */
[----:B------:R-:W-:Y:S05]  /*4f80*/  WARPSYNC.COLLECTIVE R72, `(.L_x_12856) ;  /* 0x0000000048087348 */ /* 0x000fea0003c00000 */
[----:B------:R0:W1:Y:S02]  /*4f90*/  SHFL.BFLY P3, R73, R75, R74, R77 ;  /* 0x0c00004a4b497389 */ /* 0x000064000006004d */
[----:B01----:R-:W-:Y:S05]  /*4fa0*/  ENDCOLLECTIVE ;  /* 0x000000000000791b */ /* 0x003fea0003800000 */
.L_x_12856:
[----:B------:R-:W-:Y:S01]  /*4fb0*/  MOV R65, R73 ;  /* 0x0000004900417202 */ /* 0x000fe20000000f00 */
[----:B------:R-:W-:Y:S06]  /*4fc0*/  BRA `(.L_x_12857) ;  /* 0xffffffd000507947 */ /* 0x000fec000383ffff */
.L_x_12858:
        /* <DEDUP_REMOVED lines=11> */
.L_x_14592:


//--------------------- .text._ZN10layer_norm13ln_bwd_kernelINS_13Kernel_traitsIfffffjLj768ELj1ELj4ELj1ELj16ENS_18Kernel_traits_baseILj768EfffffjLj128EEEEELb0ELb0ELb1ELb0EEEvNS_9BwdParamsE --------------------------
	.section	.text._ZN10layer_norm13ln_bwd_kernelINS_13Kernel_traitsIfffffjLj768ELj1ELj4ELj1ELj16ENS_18Kernel_traits_baseILj768EfffffjLj128EEEEELb0ELb0ELb1ELb0EEEvNS_9BwdParamsE,"ax",@progbits
	.align	128
        .global         _ZN10layer_norm13ln_bwd_kernelINS_13Kernel_traitsIfffffjLj768ELj1ELj4ELj1ELj16ENS_18Kernel_traits_baseILj768EfffffjLj128EEEEELb0ELb0ELb1ELb0EEEvNS_9BwdParamsE
        .type           _ZN10layer_norm13ln_bwd_kernelINS_13Kernel_traitsIfffffjLj768ELj1ELj4ELj1ELj16ENS_18Kernel_traits_baseILj768EfffffjLj128EEEEELb0ELb0ELb1ELb0EEEvNS_9BwdParamsE,@function
        .size           _ZN10layer_norm13ln_bwd_kernelINS_13Kernel_traitsIfffffjLj768ELj1ELj4ELj1ELj16ENS_18Kernel_traits_baseILj768EfffffjLj128EEEEELb0ELb0ELb1ELb0EEEvNS_9BwdParamsE,(.L_x_14593 - _ZN10layer_norm13ln_bwd_kernelINS_13Kernel_traitsIfffffjLj768ELj1ELj4ELj1ELj16ENS_18Kernel_traits_baseILj768EfffffjLj128EEEEELb0ELb0ELb1ELb0EEEvNS_9BwdParamsE)
        .other          _ZN10layer_norm13ln_bwd_kernelINS_13Kernel_traitsIfffffjLj768ELj1ELj4ELj1ELj16ENS_18Kernel_traits_baseILj768EfffffjLj128EEEEELb0ELb0ELb1ELb0EEEvNS_9BwdParamsE,@"STO_CUDA_ENTRY STV_DEFAULT"
_ZN10layer_norm13ln_bwd_kernelINS_13Kernel_traitsIfffffjLj768ELj1ELj4ELj1ELj16ENS_18Kernel_traits_baseILj768EfffffjLj128EEEEELb0ELb0ELb1ELb0EEEvNS_9BwdParamsE:
.text._ZN10layer_norm13ln_bwd_kernelINS_13Kernel_traitsIfffffjLj768ELj1ELj4ELj1ELj16ENS_18Kernel_traits_baseILj768EfffffjLj128EEEEELb0ELb0ELb1ELb0EEEvNS_9BwdParamsE:
        /* <DEDUP_REMOVED lines=30> */
[----:B------:R2:W5:Y:S02]  /*01e0*/  @P0 LDG.E.128 R84, desc[UR6][R2.64] ;  /* 0x0000000602540981 */ /* 0x000564000c1e1d00 */
[----:B------:R-:W0:Y:S01]  /*01f0*/  @P4 LDC.64 R12, c[0x0][0x3d0] ;  /* 0x0000f400ff0c4b82 */ /* 0x000e220000000a00 */
[C---:B---3--:R-:W-:Y:S01]  /*0200*/  @P1 IMAD.WIDE.U32 R6, R17.reuse, 0x10, R4 ;  /* 0x0000001011061825 */ /* 0x048fe200078e0004 */
[----:B------:R-:W-:-:S04]  /*0210*/  @P1 IADD3 R17, PT, PT, R17, 0x20, RZ ;  /* 0x0000002011111810 */ /* 0x000fc80007ffe0ff */
[----:B------:R3:W5:Y:S02]  /*0220*/  @P1 LDG.E.128 R80, desc[UR6][R6.64] ;  /* 0x0000000606501981 */ /* 0x000764000c1e1d00 */
[----:B------:R-:W2:Y:S01]  /*0230*/  @P5 LDC.64 R14, c[0x0][0x3d0] ;  /* 0x0000f400ff0e5b82 */ /* 0x000ea20000000a00 */
[C---:B----4-:R-:W-:Y:S01]  /*0240*/  @P2 IMAD.WIDE.U32 R8, R17.reuse, 0x10, R8 ;  /* 0x0000001011082825 */ /* 0x050fe200078e0008 */
[----:B------:R-:W-:-:S04]  /*0250*/  @P2 IADD3 R17, PT, PT, R17, 0x20, RZ ;  /* 0x0000002011112810 */ /* 0x000fc80007ffe0ff */
[----:B------:R3:W5:Y:S01]  /*0260*/  @P2 LDG.E.128 R76, desc[UR6][R8.64] ;  /* 0x00000006084c2981 */ /* 0x000762000c1e1d00 */
[C---:B-1----:R-:W-:Y:S01]  /*0270*/  @P3 IMAD.WIDE.U32 R10, R17.reuse, 0x10, R10 ;  /* 0x00000010110a3825 */ /* 0x042fe200078e000a */
[----:B------:R-:W-:-:S04]  /*0280*/  @P3 IADD3 R17, PT, PT, R17, 0x20, RZ ;  /* 0x0000002011113810 */ /* 0x000fc80007ffe0ff */
[----:B------:R3:W5:Y:S01]  /*0290*/  @P3 LDG.E.128 R72, desc[UR6][R10.64] ;  /* 0x000000060a483981 */ /* 0x000762000c1e1d00 */
[C---:B0-----:R-:W-:Y:S01]  /*02a0*/  @P4 IMAD.WIDE.U32 R12, R17.reuse, 0x10, R12 ;  /* 0x00000010110c4825 */ /* 0x041fe200078e000c */
[----:B------:R-:W-:-:S04]  /*02b0*/  @P4 IADD3 R17, PT, PT, R17, 0x20, RZ ;  /* 0x0000002011114810 */ /* 0x000fc80007ffe0ff */
        /* <DEDUP_REMOVED lines=57> */
.L_x_12916:
[----:B------:R-:W0:Y:S08]  /*0650*/  LDC.64 R110, c[0x0][0x3f8] ;  /* 0x0000fe00ff6e7b82 */ /* 0x000e300000000a00 */
[----:B------:R-:W1:Y:S08]  /*0660*/  LDC.64 R108, c[0x0][0x3c8] ;  /* 0x0000f200ff6c7b82 */ /* 0x000e700000000a00 */
[----:B--234-:R-:W2:Y:S01]  /*0670*/  LDC.64 R112, c[0x0][0x3f0] ;  /* 0x0000fc00ff707b82 */ /* 0x01cea20000000a00 */
        /* <DEDUP_REMOVED lines=18> */
[----:B------:R-:W-:Y:S01]  /*07a0*/  ISETP.GE.U32.AND P0, PT, R0, 0x20, PT ;  /* 0x000000200000780c */ /* 0x000fe20003f06070 */
        /* <DEDUP_REMOVED lines=31> */
[----:B------:R-:W-:Y:S02]  /*09a0*/  IADD3 R172, PT, PT, R172, 0x20, RZ ;  /* 0x00000020acac7810 */ /* 0x000fe40007ffe0ff */
[----:B------:R-:W-:Y:S01]  /*09b0*/  IADD3 R171, PT, PT, R171, 0x20, RZ ;  /* 0x00000020abab7810 */ /* 0x000fe20007ffe0ff */
[C---:B---3--:R-:W-:Y:S01]  /*09c0*/  FADD.FTZ R162, -R170.reuse, R108 ;  /* 0x0000006caaa27221 */ /* 0x048fe20000010100 */
[C---:B------:R-:W-:Y:S01]  /*09d0*/  FADD.FTZ R164, -R170.reuse, R109 ;  /* 0x0000006daaa47221 */ /* 0x040fe20000010100 */
[C---:B------:R-:W-:Y:S01]  /*09e0*/  FADD.FTZ R110, -R170.reuse, R110 ;  /* 0x0000006eaa6e7221 */ /* 0x040fe20000010100 */
[----:B------:R-:W-:Y:S01]  /*09f0*/  FADD.FTZ R168, -R170, R111 ;  /* 0x0000006faaa87221 */ /* 0x000fe20000010100 */
[C---:B-----5:R-:W-:Y:S01]  /*0a00*/  FMUL.FTZ R3, R159.reuse, R162 ;  /* 0x000000a29f037220 */ /* 0x060fe20000410000 */
[C---:B------:R-:W-:Y:S01]  /*0a10*/  FMUL.FTZ R162, R159.reuse, R164 ;  /* 0x000000a49fa27220 */ /* 0x040fe20000410000 */
[C---:B------:R-:W-:Y:S01]  /*0a20*/  FMUL.FTZ R163, R159.reuse, R110 ;  /* 0x0000006e9fa37220 */ /* 0x040fe20000410000 */
[----:B------:R-:W-:Y:S01]  /*0a30*/  FMUL.FTZ R168, R159, R168 ;  /* 0x000000a89fa87220 */ /* 0x000fe20000410000 */
[----:B----4-:R-:W-:Y:S01]  /*0a40*/  FMUL.FTZ R164, R84, R112 ;  /* 0x0000007054a47220 */ /* 0x010fe20000410000 */
[----:B------:R-:W-:Y:S01]  /*0a50*/  FMUL.FTZ R165, R85, R113 ;  /* 0x0000007155a57220 */ /* 0x000fe20000410000 */
[----:B0-----:R-:W-:Y:S01]  /*0a60*/  FMUL.FTZ R166, R86, R114 ;  /* 0x0000007256a67220 */ /* 0x001fe20000410000 */
[----:B------:R-:W-:Y:S01]  /*0a70*/  FMUL.FTZ R167, R87, R115 ;  /* 0x0000007357a77220 */ /* 0x000fe20000410000 */
[----:B------:R-:W-:Y:S01]  /*0a80*/  FADD.FTZ R108, RZ, R164 ;  /* 0x000000a4ff6c7221 */ /* 0x000fe20000010000 */
[----:B------:R-:W-:Y:S01]  /*0a90*/  FFMA.FTZ R109, R3, R164, RZ ;  /* 0x000000a4036d7223 */ /* 0x000fe200000100ff */
        /* <DEDUP_REMOVED lines=14> */
.L_x_12863:
[----:B------:R-:W-:Y:S05]  /*0b80*/  BSYNC.RECONVERGENT B1 ;  /* 0x0000000000017941 */ /* 0x000fea0003800200 */
.L_x_12862:
        /* <DEDUP_REMOVED lines=24> */
[----:B------:R-:W-:Y:S01]  /*0d10*/  FADD.FTZ R32, R32, R108 ;  /* 0x0000006c20207221 */ /* 0x000fe20000010000 */
[----:B------:R-:W-:Y:S01]  /*0d20*/  FFMA.FTZ R56, R108, R117, R56 ;  /* 0x000000756c387223 */ /* 0x000fe20000010038 */
[----:B------:R-:W-:Y:S01]  /*0d30*/  FADD.FTZ R33, R33, R109 ;  /* 0x0000006d21217221 */ /* 0x000fe20000010000 */
[----:B------:R-:W-:Y:S01]  /*0d40*/  FFMA.FTZ R57, R109, R116, R57 ;  /* 0x000000746d397223 */ /* 0x000fe20000010039 */
[----:B0-----:R-:W-:Y:S01]  /*0d50*/  FMUL.FTZ R133, R81, R109 ;  /* 0x0000006d51857220 */ /* 0x001fe20000410000 */
        /* <DEDUP_REMOVED lines=14> */
.L_x_12865:
[----:B------:R-:W-:Y:S05]  /*0e40*/  BSYNC.RECONVERGENT B1 ;  /* 0x0000000000017941 */ /* 0x000fea0003800200 */
.L_x_12864:
        /* <DEDUP_REMOVED lines=43> */
.L_x_12867:
[----:B------:R-:W-:Y:S05]  /*1100*/  BSYNC.RECONVERGENT B1 ;  /* 0x0000000000017941 */ /* 0x000fea0003800200 */
.L_x_12866:
        /* <DEDUP_REMOVED lines=43> */
.L_x_12869:
[----:B------:R-:W-:Y:S05]  /*13c0*/  BSYNC.RECONVERGENT B1 ;  /* 0x0000000000017941 */ /* 0x000fea0003800200 */
.L_x_12868:
        /* <DEDUP_REMOVED lines=43> */
.L_x_12871:
[----:B------:R-:W-:Y:S05]  /*1680*/  BSYNC.RECONVERGENT B1 ;  /* 0x0000000000017941 */ /* 0x000fea0003800200 */
.L_x_12870:
        /* <DEDUP_REMOVED lines=12> */
[C---:B---3--:R-:W-:Y:S01]  /*1750*/  FADD.FTZ R152, -R170.reuse, R108 ;  /* 0x0000006caa987221 */ /* 0x048fe20000010100 */
[C---:B------:R-:W-:Y:S01]  /*1760*/  FADD.FTZ R154, -R170.reuse, R109 ;  /* 0x0000006daa9a7221 */ /* 0x040fe20000010100 */
[C---:B------:R-:W-:Y:S01]  /*1770*/  FADD.FTZ R110, -R170.reuse, R110 ;  /* 0x0000006eaa6e7221 */ /* 0x040fe20000010100 */
[----:B------:R-:W-:Y:S01]  /*1780*/  FADD.FTZ R160, -R170, R111 ;  /* 0x0000006faaa07221 */ /* 0x000fe20000010100 */
[C---:B-----5:R-:W-:Y:S01]  /*1790*/  FMUL.FTZ R151, R159.reuse, R152 ;  /* 0x000000989f977220 */ /* 0x060fe20000410000 */
[C---:B------:R-:W-:Y:S01]  /*17a0*/  FMUL.FTZ R152, R159.reuse, R154 ;  /* 0x0000009a9f987220 */ /* 0x040fe20000410000 */
[C---:B0-----:R-:W-:Y:S01]  /*17b0*/  FMUL.FTZ R157, R159.reuse, R110 ;  /* 0x0000006e9f9d7220 */ /* 0x041fe20000410000 */
[----:B------:R-:W-:Y:S01]  /*17c0*/  FMUL.FTZ R160, R159, R160 ;  /* 0x000000a09fa07220 */ /* 0x000fe20000410000 */
[----:B----4-:R-:W-:Y:S01]  /*17d0*/  FMUL.FTZ R154, R64, R112 ;  /* 0x00000070409a7220 */ /* 0x010fe20000410000 */
        /* <DEDUP_REMOVED lines=20> */
.L_x_12861:
        /* <DEDUP_REMOVED lines=40> */
.L_x_12872:
[----:B------:R-:W-:Y:S05]  /*1ba0*/  BSYNC.RECONVERGENT B0 ;  /* 0x0000000000007941 */ /* 0x000fea0003800200 */
.L_x_12860:
        /* <DEDUP_REMOVED lines=21> */
.L_x_12928:
[----:B------:R-:W-:Y:S01]  /*1d00*/  @P2 IADD3 R110, PT, PT, R161, -0x1, RZ ;  /* 0xffffffffa16e2810 */ /* 0x000fe20007ffe0ff */
[----:B01----:R-:W-:Y:S01]  /*1d10*/  FADD.FTZ R115, R115, R108 ;  /* 0x0000006c73737221 */ /* 0x003fe20000010000 */
[----:B------:R-:W-:Y:S01]  /*1d20*/  ISETP.GE.U32.AND P3, PT, R0, 0x20, PT ;  /* 0x000000200000780c */ /* 0x000fe20003f66070 */
[----:B--2---:R-:W-:Y:S01]  /*1d30*/  FADD.FTZ R109, R114, R109 ;  /* 0x0000006d726d7221 */ /* 0x004fe20000010000 */
[----:B------:R-:W-:Y:S01]  /*1d40*/  ISETP.NE.AND P0, PT, RZ, UR8, PT ;  /* 0x00000008ff007c0c */ /* 0x000fe2000bf05270 */
[----:B------:R-:W-:Y:S01]  /*1d50*/  @P2 IMAD R110, R110, R153, RZ ;  /* 0x000000996e6e2224 */ /* 0x000fe200078e02ff */
[----:B------:R-:W-:Y:S01]  /*1d60*/  BSSY.RECONVERGENT B0, `(.L_x_12874) ;  /* 0x000008e000007945 */ /* 0x000fe20003800200 */
[----:B------:R-:W-:Y:S02]  /*1d70*/  HFMA2 R108, -RZ, RZ, 0, 0 ;  /* 0x00000000ff6c7431 */ /* 0x000fe400000001ff */
[----:B------:R-:W-:Y:S01]  /*1d80*/  FMUL.FTZ R109, R109, UR9 ;  /* 0x000000096d6d7c20 */ /* 0x000fe20008410000 */
[----:B------:R-:W-:-:S04]  /*1d90*/  @P2 SHF.R.S32.HI R111, RZ, 0x1f, R110 ;  /* 0x0000001fff6f2819 */ /* 0x000fc8000001146e */
[----:B------:R-:W-:Y:S01]  /*1da0*/  @P2 LEA.HI R111, R111, R110, RZ, 0x2 ;  /* 0x0000006e6f6f2211 */ /* 0x000fe200078f10ff */
[----:B------:R-:W-:-:S03]  /*1db0*/  FMUL.FTZ R110, R115, UR9 ;  /* 0x00000009736e7c20 */ /* 0x000fc60008410000 */
        /* <DEDUP_REMOVED lines=40> */
.L_x_12878:
[----:B------:R-:W0:Y:S01]  /*2040*/  LDC R114, c[0x0][0x40c] ;  /* 0x00010300ff727b82 */ /* 0x000e220000000800 */
[-CC-:B------:R-:W-:Y:S01]  /*2050*/  FFMA.FTZ R105, R3, R109.reuse, R110.reuse ;  /* 0x0000006d03697223 */ /* 0x180fe2000001006e */
        /* <DEDUP_REMOVED lines=10> */
[----:B------:R-:W-:Y:S01]  /*2100*/  FADD.FTZ R170, R167, -R170 ;  /* 0x800000aaa7aa7221 */ /* 0x000fe20000010000 */
[----:B------:R-:W-:-:S02]  /*2110*/  ISETP.GT.AND P0, PT, R161, RZ, PT ;  /* 0x000000ffa100720c */ /* 0x000fc40003f04270 */
[----:B------:R-:W-:Y:S01]  /*2120*/  FSEL R104, R104, RZ, P3 ;  /* 0x000000ff68687208 */ /* 0x000fe20001800000 */
[----:B------:R-:W-:Y:S01]  /*2130*/  FMUL.FTZ R113, R159, R170 ;  /* 0x000000aa9f717220 */ /* 0x000fe20000410000 */
[----:B------:R-:W-:Y:S02]  /*2140*/  FSEL R105, R106, RZ, P3 ;  /* 0x000000ff6a697208 */ /* 0x000fe40001800000 */
[----:B------:R-:W-:Y:S02]  /*2150*/  FSEL R106, R112, RZ, P3 ;  /* 0x000000ff706a7208 */ /* 0x000fe40001800000 */
[----:B------:R-:W-:Y:S01]  /*2160*/  FSEL R113, R113, RZ, P3 ;  /* 0x000000ff71717208 */ /* 0x000fe20001800000 */
[-C--:B0-----:R-:W-:Y:S01]  /*2170*/  FMUL.FTZ R107, R104, R114.reuse ;  /* 0x00000072686b7220 */ /* 0x081fe20000410000 */
        /* <DEDUP_REMOVED lines=9> */
.L_x_12877:
[----:B------:R-:W-:Y:S02]  /*2210*/  MOV R172, UR18 ;  /* 0x0000001200ac7c02 */ /* 0x000fe40008000f00 */
[----:B------:R-:W-:Y:S02]  /*2220*/  MOV R173, UR19 ;  /* 0x0000001300ad7c02 */ /* 0x000fe40008000f00 */
[----:B------:R-:W-:-:S04]  /*2230*/  ISETP.NE.U32.AND P0, PT, R172, RZ, PT ;  /* 0x000000ffac00720c */ /* 0x000fc80003f05070 */
[----:B------:R-:W-:-:S13]  /*2240*/  ISETP.NE.AND.EX P0, PT, R173, RZ, PT, P0 ;  /* 0x000000ffad00720c */ /* 0x000fda0003f05300 */
[----:B------:R-:W-:Y:S05]  /*2250*/  @P0 BRA `(.L_x_12880) ;  /* 0x00000000006c0947 */ /* 0x000fea0003800000 */
[----:B------:R-:W0:Y:S01]  /*2260*/  LDC R114, c[0x0][0x40c] ;  /* 0x00010300ff727b82 */ /* 0x000e220000000800 */
[-CC-:B------:R-:W-:Y:S01]  /*2270*/  @P1 FFMA.FTZ R115, R3, R109.reuse, R110.reuse ;  /* 0x0000006d03731223 */ /* 0x180fe2000001006e */
[-CC-:B------:R-:W-:Y:S01]  /*2280*/  @P1 FFMA.FTZ R170, R162, R109.reuse, R110.reuse ;  /* 0x0000006da2aa1223 */ /* 0x180fe2000001006e */
        /* <DEDUP_REMOVED lines=24> */
.L_x_12880:
        /* <DEDUP_REMOVED lines=9> */
[----:B------:R-:W-:Y:S01]  /*24a0*/  @P1 FFMA.FTZ R112, R168, R109, R110 ;  /* 0x0000006da8701223 */ /* 0x000fe2000001006e */
[----:B------:R-:W-:Y:S01]  /*24b0*/  MOV R106, R14 ;  /* 0x0000000e006a7202 */ /* 0x000fe20000000f00 */
[C---:B------:R-:W-:Y:S01]  /*24c0*/  @P1 FFMA.FTZ R104, R159.reuse, R107, R12 ;  /* 0x0000006b9f681223 */ /* 0x040fe2000001000c */
[----:B------:R-:W-:Y:S01]  /*24d0*/  @P1 FFMA.FTZ R106, R159, R111, R14 ;  /* 0x0000006f9f6a1223 */ /* 0x000fe2000001000e */
[----:B------:R-:W-:Y:S01]  /*24e0*/  @P1 FADD.FTZ R114, R167, -R112 ;  /* 0x80000070a7721221 */ /* 0x000fe20000010000 */
[----:B------:R-:W-:Y:S01]  /*24f0*/  MOV R107, R15 ;  /* 0x0000000f006b7202 */ /* 0x000fe20000000f00 */
[----:B------:R-:W-:Y:S01]  /*2500*/  FMUL.FTZ R112, R105, UR16 ;  /* 0x0000001069707c20 */ /* 0x000fe20008410000 */
[----:B------:R-:W-:Y:S01]  /*2510*/  FMUL.FTZ R111, R106, UR16 ;  /* 0x000000106a6f7c20 */ /* 0x000fe20008410000 */
[----:B------:R-:W-:Y:S01]  /*2520*/  FMUL.FTZ R113, R104, UR16 ;  /* 0x0000001068717c20 */ /* 0x000fe20008410000 */
[----:B------:R-:W-:Y:S01]  /*2530*/  ISETP.GT.AND P0, PT, R161, RZ, PT ;  /* 0x000000ffa100720c */ /* 0x000fe20003f04270 */
[----:B------:R-:W-:-:S03]  /*2540*/  @P1 FFMA.FTZ R107, R159, R114, R15 ;  /* 0x000000729f6b1223 */ /* 0x000fc6000001000f */
[----:B------:R-:W-:Y:S01]  /*2550*/  SEL R102, R111, R102, P0 ;  /* 0x000000666f667207 */ /* 0x000fe20000000000 */
[----:B------:R-:W-:Y:S01]  /*2560*/  @P2 FMUL.FTZ R103, R107, UR16 ;  /* 0x000000106b672c20 */ /* 0x000fe20008410000 */
[----:B------:R-:W-:Y:S02]  /*2570*/  SEL R101, R112, R101, P0 ;  /* 0x0000006570657207 */ /* 0x000fe40000000000 */
[----:B------:R-:W-:-:S07]  /*2580*/  SEL R100, R113, R100, P0 ;  /* 0x0000006471647207 */ /* 0x000fce0000000000 */
.L_x_12879:
[----:B------:R-:W-:Y:S05]  /*2590*/  BSYNC.RECONVERGENT B1 ;  /* 0x0000000000017941 */ /* 0x000fea0003800200 */
.L_x_12876:
        /* <DEDUP_REMOVED lines=10> */
.L_x_12875:
[----:B------:R-:W-:Y:S05]  /*2640*/  BSYNC.RECONVERGENT B0 ;  /* 0x0000000000007941 */ /* 0x000fea0003800200 */
.L_x_12874:
        /* <DEDUP_REMOVED lines=11> */
[----:B0-----:R-:W0:Y:S01]  /*2700*/  LDC R115, c[0x0][0x40c] ;  /* 0x00010300ff737b82 */ /* 0x001e220000000800 */
        /* <DEDUP_REMOVED lines=12> */
[----:B------:R-:W-:Y:S01]  /*27d0*/  @P1 FFMA.FTZ R112, R134, R109, R110 ;  /* 0x0000006d86701223 */ /* 0x000fe2000001006e */
[----:B------:R-:W-:-:S02]  /*27e0*/  ISETP.GT.AND P3, PT, R161, RZ, PT ;  /* 0x000000ffa100720c */ /* 0x000fc40003f64270 */
[----:B------:R-:W-:Y:S01]  /*27f0*/  MOV R107, R11 ;  /* 0x0000000b006b7202 */ /* 0x000fe20000000f00 */
[----:B------:R-:W-:-:S04]  /*2800*/  @P1 FADD.FTZ R112, R143, -R112 ;  /* 0x800000708f701221 */ /* 0x000fc80000010000 */
[----:B------:R-:W-:Y:S01]  /*2810*/  @P1 FFMA.FTZ R107, R159, R112, R11 ;  /* 0x000000709f6b1223 */ /* 0x000fe2000001000b */
        /* <DEDUP_REMOVED lines=9> */
.L_x_12885:
        /* <DEDUP_REMOVED lines=27> */
.L_x_12884:
[----:B------:R-:W-:-:S04]  /*2a60*/  UISETP.NE.U32.AND UP0, UPT, UR18, URZ, UPT ;  /* 0x000000ff1200728c */ /* 0x000fc8000bf05070 */
[----:B------:R-:W-:-:S06]  /*2a70*/  UISETP.NE.AND.EX UP0, UPT, UR19, URZ, UPT, UP0 ;  /* 0x000000ff1300728c */ /* 0x000fcc000bf05300 */
[----:B------:R-:W-:-:S13]  /*2a80*/  PLOP3.LUT P0, PT, PT, PT, UP0, 0x80, 0x8 ;  /* 0x000000000008781c */ /* 0x000fda0003f0f008 */
[----:B------:R-:W-:Y:S05]  /*2a90*/  @!P0 BRA `(.L_x_12887) ;  /* 0x0000000000748947 */ /* 0x000fea0003800000 */
[----:B0-----:R-:W0:Y:S01]  /*2aa0*/  LDC R114, c[0x0][0x40c] ;  /* 0x00010300ff727b82 */ /* 0x001e220000000800 */
        /* <DEDUP_REMOVED lines=28> */
.L_x_12887:
[-CC-:B------:R-:W-:Y:S01]  /*2c70*/  FFMA.FTZ R111, R117, R109.reuse, R110.reuse ;  /* 0x0000006d756f7223 */ /* 0x180fe2000001006e */
[-CC-:B0-----:R-:W-:Y:S01]  /*2c80*/  FFMA.FTZ R114, R116, R109.reuse, R110.reuse ;  /* 0x0000006d74727223 */ /* 0x181fe2000001006e */
[-CC-:B------:R-:W-:Y:S01]  /*2c90*/  FFMA.FTZ R113, R125, R109.reuse, R110.reuse ;  /* 0x0000006d7d717223 */ /* 0x180fe2000001006e */
[----:B------:R-:W-:Y:S01]  /*2ca0*/  @P2 FFMA.FTZ R172, R134, R109, R110 ;  /* 0x0000006d86ac2223 */ /* 0x000fe2000001006e */
[----:B------:R-:W-:Y:S01]  /*2cb0*/  FADD.FTZ R112, R118, -R111 ;  /* 0x8000006f76707221 */ /* 0x000fe20000010000 */
[----:B------:R-:W-:Y:S01]  /*2cc0*/  FADD.FTZ R114, R133, -R114 ;  /* 0x8000007285727221 */ /* 0x000fe20000010000 */
[----:B------:R-:W-:Y:S01]  /*2cd0*/  FADD.FTZ R170, R132, -R113 ;  /* 0x8000007184aa7221 */ /* 0x000fe20000010000 */
[----:B------:R-:W-:Y:S01]  /*2ce0*/  ISETP.GT.AND P4, PT, R141, RZ, PT ;  /* 0x000000ff8d00720c */ /* 0x000fe20003f84270 */
[C---:B------:R-:W-:Y:S01]  /*2cf0*/  FMUL.FTZ R111, R159.reuse, R112 ;  /* 0x000000709f6f7220 */ /* 0x040fe20000410000 */
[C---:B------:R-:W-:Y:S01]  /*2d00*/  FMUL.FTZ R112, R159.reuse, R114 ;  /* 0x000000729f707220 */ /* 0x040fe20000410000 */
[----:B------:R-:W-:Y:S01]  /*2d10*/  FMUL.FTZ R113, R159, R170 ;  /* 0x000000aa9f717220 */ /* 0x000fe20000410000 */
[----:B------:R-:W-:Y:S01]  /*2d20*/  @P2 FADD.FTZ R172, R143, -R172 ;  /* 0x800000ac8fac2221 */ /* 0x000fe20000010000 */
[----:B------:R-:W-:-:S02]  /*2d30*/  ISETP.GT.AND P3, PT, R161, RZ, PT ;  /* 0x000000ffa100720c */ /* 0x000fc40003f64270 */
[----:B------:R-:W-:Y:S01]  /*2d40*/  FSEL R111, R111, RZ, P4 ;  /* 0x000000ff6f6f7208 */ /* 0x000fe20002000000 */
[----:B------:R-:W-:Y:S01]  /*2d50*/  @P2 FMUL.FTZ R114, R159, R172 ;  /* 0x000000ac9f722220 */ /* 0x000fe20000410000 */
[----:B------:R-:W-:Y:S02]  /*2d60*/  FSEL R112, R112, RZ, P4 ;  /* 0x000000ff70707208 */ /* 0x000fe40002000000 */
[----:B------:R-:W-:Y:S01]  /*2d70*/  FSEL R113, R113, RZ, P4 ;  /* 0x000000ff71717208 */ /* 0x000fe20002000000 */
[----:B------:R-:W-:Y:S01]  /*2d80*/  FMUL.FTZ R111, R111, UR16 ;  /* 0x000000106f6f7c20 */ /* 0x000fe20008410000 */
[----:B------:R-:W-:Y:S01]  /*2d90*/  @P2 FSEL R114, R114, RZ, P4 ;  /* 0x000000ff72722208 */ /* 0x000fe20002000000 */
[----:B------:R-:W-:Y:S02]  /*2da0*/  FMUL.FTZ R112, R112, UR16 ;  /* 0x0000001070707c20 */ /* 0x000fe40008410000 */
[----:B------:R-:W-:Y:S01]  /*2db0*/  FMUL.FTZ R113, R113, UR16 ;  /* 0x0000001071717c20 */ /* 0x000fe20008410000 */
[----:B------:R-:W-:Y:S01]  /*2dc0*/  SEL R100, R111, R100, P3 ;  /* 0x000000646f647207 */ /* 0x000fe20001800000 */
[----:B------:R-:W-:Y:S01]  /*2dd0*/  @P2 FMUL.FTZ R103, R114, UR16 ;  /* 0x0000001072672c20 */ /* 0x000fe20008410000 */
[----:B------:R-:W-:-:S02]  /*2de0*/  SEL R101, R112, R101, P3 ;  /* 0x0000006570657207 */ /* 0x000fc40001800000 */
[----:B------:R-:W-:-:S07]  /*2df0*/  SEL R102, R113, R102, P3 ;  /* 0x0000006671667207 */ /* 0x000fce0001800000 */
.L_x_12886:
[----:B------:R-:W-:Y:S05]  /*2e00*/  BSYNC.RECONVERGENT B1 ;  /* 0x0000000000017941 */ /* 0x000fea0003800200 */
.L_x_12883:
        /* <DEDUP_REMOVED lines=8> */
.L_x_12882:
[----:B------:R-:W-:Y:S05]  /*2e90*/  BSYNC.RECONVERGENT B0 ;  /* 0x0000000000007941 */ /* 0x000fea0003800200 */
.L_x_12881:
        /* <DEDUP_REMOVED lines=11> */
[----:B0-2---:R-:W0:Y:S01]  /*2f50*/  LDC R115, c[0x0][0x40c] ;  /* 0x00010300ff737b82 */ /* 0x005e220000000800 */
        /* <DEDUP_REMOVED lines=26> */
.L_x_12892:
        /* <DEDUP_REMOVED lines=27> */
.L_x_12891:
[----:B------:R-:W-:-:S04]  /*32b0*/  UISETP.NE.U32.AND UP0, UPT, UR18, URZ, UPT ;  /* 0x000000ff1200728c */ /* 0x000fc8000bf05070 */
[----:B------:R-:W-:-:S06]  /*32c0*/  UISETP.NE.AND.EX UP0, UPT, UR19, URZ, UPT, UP0 ;  /* 0x000000ff1300728c */ /* 0x000fcc000bf05300 */
[----:B------:R-:W-:-:S13]  /*32d0*/  PLOP3.LUT P0, PT, PT, PT, UP0, 0x80, 0x8 ;  /* 0x000000000008781c */ /* 0x000fda0003f0f008 */
[----:B------:R-:W-:Y:S05]  /*32e0*/  @!P0 BRA `(.L_x_12894) ;  /* 0x0000000000748947 */ /* 0x000fea0003800000 */
[----:B0-2---:R-:W0:Y:S01]  /*32f0*/  LDC R114, c[0x0][0x40c] ;  /* 0x00010300ff727b82 */ /* 0x005e220000000800 */
        /* <DEDUP_REMOVED lines=28> */
.L_x_12894:
[-CC-:B------:R-:W-:Y:S01]  /*34c0*/  FFMA.FTZ R111, R119, R109.reuse, R110.reuse ;  /* 0x0000006d776f7223 */ /* 0x180fe2000001006e */
[-CC-:B0-2---:R-:W-:Y:S01]  /*34d0*/  FFMA.FTZ R114, R120, R109.reuse, R110.reuse ;  /* 0x0000006d78727223 */ /* 0x185fe2000001006e */
        /* <DEDUP_REMOVED lines=23> */
.L_x_12893:
[----:B------:R-:W-:Y:S05]  /*3650*/  BSYNC.RECONVERGENT B1 ;  /* 0x0000000000017941 */ /* 0x000fea0003800200 */
.L_x_12890:
        /* <DEDUP_REMOVED lines=8> */
.L_x_12889:
[----:B------:R-:W-:Y:S05]  /*36e0*/  BSYNC.RECONVERGENT B0 ;  /* 0x0000000000007941 */ /* 0x000fea0003800200 */
.L_x_12888:
        /* <DEDUP_REMOVED lines=11> */
[----:B0-23--:R-:W0:Y:S01]  /*37a0*/  LDC R115, c[0x0][0x40c] ;  /* 0x00010300ff737b82 */ /* 0x00de220000000800 */
        /* <DEDUP_REMOVED lines=26> */
.L_x_12899:
        /* <DEDUP_REMOVED lines=27> */
.L_x_12898:
[----:B------:R-:W-:-:S04]  /*3b00*/  UISETP.NE.U32.AND UP0, UPT, UR18, URZ, UPT ;  /* 0x000000ff1200728c */ /* 0x000fc8000bf05070 */
[----:B------:R-:W-:-:S06]  /*3b10*/  UISETP.NE.AND.EX UP0, UPT, UR19, URZ, UPT, UP0 ;  /* 0x000000ff1300728c */ /* 0x000fcc000bf05300 */
[----:B------:R-:W-:-:S13]  /*3b20*/  PLOP3.LUT P0, PT, PT, PT, UP0, 0x80, 0x8 ;  /* 0x000000000008781c */ /* 0x000fda0003f0f008 */
[----:B------:R-:W-:Y:S05]  /*3b30*/  @!P0 BRA `(.L_x_12901) ;  /* 0x0000000000748947 */ /* 0x000fea0003800000 */
[----:B0-23--:R-:W0:Y:S01]  /*3b40*/  LDC R114, c[0x0][0x40c] ;  /* 0x00010300ff727b82 */ /* 0x00de220000000800 */
        /* <DEDUP_REMOVED lines=28> */
.L_x_12901:
[-CC-:B------:R-:W-:Y:S01]  /*3d10*/  FFMA.FTZ R111, R121, R109.reuse, R110.reuse ;  /* 0x0000006d796f7223 */ /* 0x180fe2000001006e */
[-CC-:B0-23--:R-:W-:Y:S01]  /*3d20*/  FFMA.FTZ R114, R124, R109.reuse, R110.reuse ;  /* 0x0000006d7c727223 */ /* 0x18dfe2000001006e */
        /* <DEDUP_REMOVED lines=23> */
.L_x_12900:
[----:B------:R-:W-:Y:S05]  /*3ea0*/  BSYNC.RECONVERGENT B1 ;  /* 0x0000000000017941 */ /* 0x000fea0003800200 */
.L_x_12897:
        /* <DEDUP_REMOVED lines=8> */
.L_x_12896:
[----:B------:R-:W-:Y:S05]  /*3f30*/  BSYNC.RECONVERGENT B0 ;  /* 0x0000000000007941 */ /* 0x000fea0003800200 */
.L_x_12895:
        /* <DEDUP_REMOVED lines=11> */
[----:B0-234-:R-:W0:Y:S01]  /*3ff0*/  LDC R115, c[0x0][0x40c] ;  /* 0x00010300ff737b82 */ /* 0x01de220000000800 */
        /* <DEDUP_REMOVED lines=26> */
.L_x_12906:
        /* <DEDUP_REMOVED lines=27> */
.L_x_12905:
[----:B------:R-:W-:-:S04]  /*4350*/  UISETP.NE.U32.AND UP0, UPT, UR18, URZ, UPT ;  /* 0x000000ff1200728c */ /* 0x000fc8000bf05070 */
[----:B------:R-:W-:-:S06]  /*4360*/  UISETP.NE.AND.EX UP0, UPT, UR19, URZ, UPT, UP0 ;  /* 0x000000ff1300728c */ /* 0x000fcc000bf05300 */
[----:B------:R-:W-:-:S13]  /*4370*/  PLOP3.LUT P0, PT, PT, PT, UP0, 0x80, 0x8 ;  /* 0x000000000008781c */ /* 0x000fda0003f0f008 */
[----:B------:R-:W-:Y:S05]  /*4380*/  @!P0 BRA `(.L_x_12908) ;  /* 0x0000000000748947 */ /* 0x000fea0003800000 */
[----:B0-234-:R-:W0:Y:S01]  /*4390*/  LDC R114, c[0x0][0x40c] ;  /* 0x00010300ff727b82 */ /* 0x01de220000000800 */
        /* <DEDUP_REMOVED lines=28> */
.L_x_12908:
[-CC-:B------:R-:W-:Y:S01]  /*4560*/  FFMA.FTZ R111, R123, R109.reuse, R110.reuse ;  /* 0x0000006d7b6f7223 */ /* 0x180fe2000001006e */
[-CC-:B0-234-:R-:W-:Y:S01]  /*4570*/  FFMA.FTZ R114, R128, R109.reuse, R110.reuse ;  /* 0x0000006d80727223 */ /* 0x19dfe2000001006e */
        /* <DEDUP_REMOVED lines=23> */
.L_x_12907:
[----:B------:R-:W-:Y:S05]  /*46f0*/  BSYNC.RECONVERGENT B1 ;  /* 0x0000000000017941 */ /* 0x000fea0003800200 */
.L_x_12904:
        /* <DEDUP_REMOVED lines=8> */
.L_x_12903:
[----:B------:R-:W-:Y:S05]  /*4780*/  BSYNC.RECONVERGENT B0 ;  /* 0x0000000000007941 */ /* 0x000fea0003800200 */
.L_x_12902:
        /* <DEDUP_REMOVED lines=25> */
[----:B------:R-:W-:Y:S01]  /*4920*/  @P1 FADD.FTZ R110, R158, -R111 ;  /* 0x8000006f9e6e1221 */ /* 0x000fe20000010000 */
[----:B------:R-:W-:-:S02]  /*4930*/  ISETP.GT.AND P3, PT, R161, RZ, PT ;  /* 0x000000ffa100720c */ /* 0x000fc40003f64270 */
[----:B------:R-:W-:Y:S01]  /*4940*/  MOV R107, R99 ;  /* 0x00000063006b7202 */ /* 0x000fe20000000f00 */
        /* <DEDUP_REMOVED lines=10> */
.L_x_12913:
        /* <DEDUP_REMOVED lines=27> */
.L_x_12912:
[----:B------:R-:W-:-:S04]  /*4ba0*/  UISETP.NE.U32.AND UP0, UPT, UR18, URZ, UPT ;  /* 0x000000ff1200728c */ /* 0x000fc8000bf05070 */
[----:B------:R-:W-:-:S06]  /*4bb0*/  UISETP.NE.AND.EX UP0, UPT, UR19, URZ, UPT, UP0 ;  /* 0x000000ff1300728c */ /* 0x000fcc000bf05300 */
[----:B------:R-:W-:-:S13]  /*4bc0*/  PLOP3.LUT P0, PT, PT, PT, UP0, 0x80, 0x8 ;  /* 0x000000000008781c */ /* 0x000fda0003f0f008 */
[----:B------:R-:W-:Y:S05]  /*4bd0*/  @!P0 BRA `(.L_x_12915) ;  /* 0x0000000000748947 */ /* 0x000fea0003800000 */
[----:B------:R-:W1:Y:S01]  /*4be0*/  LDC R111, c[0x0][0x40c] ;  /* 0x00010300ff6f7b82 */ /* 0x000e620000000800 */
[-CC-:B0-234-:R-:W-:Y:S01]  /*4bf0*/  FFMA.FTZ R105, R151, R109.reuse, R110.reuse ;  /* 0x0000006d97697223 */ /* 0x19dfe2000001006e */
        /* <DEDUP_REMOVED lines=17> */
[-C--:B-1----:R-:W-:Y:S01]  /*4d10*/  FMUL.FTZ R107, R104, R111.reuse ;  /* 0x0000006f686b7220 */ /* 0x082fe20000410000 */
        /* <DEDUP_REMOVED lines=9> */
.L_x_12915:
[-CC-:B------:R-:W-:Y:S01]  /*4db0*/  FFMA.FTZ R111, R151, R109.reuse, R110.reuse ;  /* 0x0000006d976f7223 */ /* 0x180fe2000001006e */
[-CC-:B0-234-:R-:W-:Y:S01]  /*4dc0*/  FFMA.FTZ R112, R152, R109.reuse, R110.reuse ;  /* 0x0000006d98707223 */ /* 0x19dfe2000001006e */
        /* <DEDUP_REMOVED lines=14> */
[----:B------:R-:W-:Y:S01]  /*4eb0*/  FSEL R114, R114, RZ, P3 ;  /* 0x000000ff72727208 */ /* 0x000fe20001800000 */
[----:B------:R-:W-:Y:S01]  /*4ec0*/  FMUL.FTZ R109, R110, UR16 ;  /* 0x000000106e6d7c20 */ /* 0x000fe20008410000 */
[----:B------:R-:W-:Y:S01]  /*4ed0*/  FSEL R170, R170, RZ, P3 ;  /* 0x000000ffaaaa7208 */ /* 0x000fe20001800000 */
[----:B------:R-:W-:Y:S02]  /*4ee0*/  FMUL.FTZ R112, R112, UR16 ;  /* 0x0000001070707c20 */ /* 0x000fe40008410000 */
[----:B------:R-:W-:Y:S01]  /*4ef0*/  FMUL.FTZ R111, R114, UR16 ;  /* 0x00000010726f7c20 */ /* 0x000fe20008410000 */
[----:B------:R-:W-:Y:S01]  /*4f00*/  SEL R100, R109, R100, P1 ;  /* 0x000000646d647207 */ /* 0x000fe20000800000 */
[----:B------:R-:W-:Y:S01]  /*4f10*/  @P2 FMUL.FTZ R103, R170, UR16 ;  /* 0x00000010aa672c20 */ /* 0x000fe20008410000 */
[----:B------:R-:W-:-:S02]  /*4f20*/  SEL R101, R112, R101, P1 ;  /* 0x0000006570657207 */ /* 0x000fc40000800000 */
[----:B------:R-:W-:-:S07]  /*4f30*/  SEL R102, R111, R102, P1 ;  /* 0x000000666f667207 */ /* 0x000fce0000800000 */
.L_x_12914:
[----:B------:R-:W-:Y:S05]  /*4f40*/  BSYNC.RECONVERGENT B1 ;  /* 0x0000000000017941 */ /* 0x000fea0003800200 */
.L_x_12911:
[----:B------:R-:W0:Y:S08]  /*4f50*/  @P0 LDC.64 R110, c[0x0][0x478] ;  /* 0x00011e00ff6e0b82 */ /* 0x000e300000000a00 */
[----:B------:R-:W1:Y:S01]  /*4f60*/  @P2 LDC.64 R112, c[0x0][0x468] ;  /* 0x00011a00ff702b82 */ /* 0x000e620000000a00 */
[----:B0-----:R-:W-:-:S05]  /*4f70*/  @P0 IMAD.WIDE.U32 R110, R169, 0x10, R110 ;  /* 0x00000010a96e0825 */ /* 0x001fca00078e006e */
[----:B------:R0:W-:Y:S01]  /*4f80*/  @P0 STG.E.128 desc[UR6][R110.64], R104 ;  /* 0x000000686e000986 */ /* 0x0001e2000c101d06 */
[----:B-1----:R-:W-:-:S05]  /*4f90*/  @P2 IMAD.WIDE.U32 R108, R108, 0x10, R112 ;  /* 0x000000106c6c2825 */ /* 0x002fca00078e0070 */
[----:B------:R0:W-:Y:S02]  /*4fa0*/  @P2 STG.E.128 desc[UR6][R108.64], R100 ;  /* 0x000000646c002986 */ /* 0x0001e4000c101d06 */
.L_x_12910:
[----:B------:R-:W-:Y:S05]  /*4fb0*/  BSYNC.RECONVERGENT B0 ;  /* 0x0000000000007941 */ /* 0x000fea0003800200 */
.L_x_12909:
[----:B0-----:R-:W0:Y:S02]  /*4fc0*/  LDC.64 R108, c[0x0][0x380] ;  /* 0x0000e000ff6c7b82 */ /* 0x001e240000000a00 */
[----:B0-----:R-:W-:-:S04]  /*4fd0*/  LEA R2, R108, R2, 0x2 ;  /* 0x000000026c027211 */ /* 0x001fc800078e10ff */
[----:B------:R-:W-:-:S13]  /*4fe0*/  ISETP.GE.AND P0, PT, R2, R109, PT ;  /* 0x0000006d0200720c */ /* 0x000fda0003f06270 */
[----:B------:R-:W-:Y:S05]  /*4ff0*/  @!P0 BRA `(.L_x_12916) ;  /* 0xffffffb400948947 */ /* 0x000fea000383ffff */
.L_x_12859:
        /* <DEDUP_REMOVED lines=16> */
[----:B------:R0:W-:Y:S01]  /*5100*/  STS.128 [R150+0x200], R32 ;  /* 0x0002002096007388 */ /* 0x0001e20000000c00 */
[----:B------:R-:W-:-:S02]  /*5110*/  ISETP.GE.U32.AND P4, PT, R64, 0x100, PT ;  /* 0x000001004000780c */ /* 0x000fc40003f86070 */
[C---:B------:R-:W-:Y:S01]  /*5120*/  ISETP.GE.U32.AND P3, PT, R64.reuse, 0x180, PT ;  /* 0x000001804000780c */ /* 0x040fe20003f66070 */
[----:B------:R-:W-:Y:S01]  /*5130*/  STS.128 [R150+0x400], R28 ;  /* 0x0004001c96007388 */ /* 0x000fe20000000c00 */
[C---:B------:R-:W-:Y:S02]  /*5140*/  ISETP.GE.U32.AND P2, PT, R64.reuse, 0x200, PT ;  /* 0x000002004000780c */ /* 0x040fe40003f46070 */
[----:B------:R-:W-:Y:S01]  /*5150*/  ISETP.GE.U32.AND P1, PT, R64, 0x280, PT ;  /* 0x000002804000780c */ /* 0x000fe20003f26070 */
[----:B------:R-:W-:Y:S04]  /*5160*/  STS.128 [R150+0x600], R24 ;  /* 0x0006001896007388 */ /* 0x000fe80000000c00 */
[----:B------:R-:W-:Y:S04]  /*5170*/  STS.128 [R150+0x800], R20 ;  /* 0x0008001496007388 */ /* 0x000fe80000000c00 */
[----:B------:R-:W-:Y:S01]  /*5180*/  STS.128 [R150+0xa00], R16 ;  /* 0x000a001096007388 */ /* 0x000fe20000000c00 */
[----:B0-----:R-:W-:-:S02]  /*5190*/  IADD3.X R35, PT, PT, RZ, RZ, RZ, P0, !PT ;  /* 0x000000ffff237210 */ /* 0x001fc400007fe4ff */
[C---:B------:R-:W-:Y:S01]  /*51a0*/  SHF.L.U32 R34, R148.reuse, 0x2, RZ ;  /* 0x0000000294227819 */ /* 0x040fe200000006ff */
[----:B------:R-:W-:Y:S01]  /*51b0*/  BAR.SYNC.DEFER_BLOCKING 0x0 ;  /* 0x0000000000007b1d */ /* 0x000fe20000010000 */
[----:B------:R-:W-:Y:S02]  /*51c0*/  SHF.L.U64.HI R35, R148, 0x2, R35 ;  /* 0x0000000294237819 */ /* 0x000fe40000010223 */
[----:B--2---:R-:W-:Y:S02]  /*51d0*/  IADD3 R36, P6, PT, R34, UR14, RZ ;  /* 0x0000000e22247c10 */ /* 0x004fe4000ffde0ff */
        /* <DEDUP_REMOVED lines=166> */
.L_x_12873:
[----:B------:R-:W-:Y:S01]  /*5c40*/  HFMA2 R172, -RZ, RZ, 0, 5.9604644775390625e-08 ;  /* 0x00000001ffac7431 */ /* 0x000fe200000001ff */
[----:B------:R-:W-:Y:S01]  /*5c50*/  BSSY B0, `(.L_x_12917) ;  /* 0x0000007000007945 */ /* 0x000fe20003800000 */
[----:B------:R-:W-:Y:S02]  /*5c60*/  MOV R175, R173 ;  /* 0x000000ad00af7202 */ /* 0x000fe40000000f00 */
[----:B0-----:R-:W-:Y:S02]  /*5c70*/  MOV R177, 0x1f ;  /* 0x0000001f00b17802 */ /* 0x001fe40000000f00 */
[----:B------:R-:W-:-:S07]  /*5c80*/  MOV R170, 0xffffffff ;  /* 0xffffffff00aa7802 */ /* 0x000fce0000000f00 */
[----:B------:R-:W-:Y:S05]  /*5c90*/  WARPSYNC.COLLECTIVE R170, `(.L_x_12918) ;  /* 0x00000000aa087348 */ /* 0x000fea0003c00000 */
[----:B------:R0:W1:Y:S02]  /*5ca0*/  SHFL.BFLY P0, R171, R175, R172, R177 ;  /* 0x0c0000acafab7389 */ /* 0x00006400000000b1 */
[----:B01----:R-:W-:Y:S05]  /*5cb0*/  ENDCOLLECTIVE ;  /* 0x000000000000791b */ /* 0x003fea0003800000 */
.L_x_12918:
[----:B------:R-:W-:Y:S05]  /*5cc0*/  BSYNC B0 ;  /* 0x0000000000007941 */ /* 0x000fea0003800000 */
.L_x_12917:
        /* <DEDUP_REMOVED lines=8> */
.L_x_12919:
[----:B------:R-:W-:-:S05]  /*5d50*/  FADD.FTZ R108, R108, R173 ;  /* 0x000000ad6c6c7221 */ /* 0x000fca0000010000 */
[----:B------:R-:W-:Y:S01]  /*5d60*/  MOV R175, R108 ;  /* 0x0000006c00af7202 */ /* 0x000fe20000000f00 */
[----:B------:R-:W-:Y:S01]  /*5d70*/  HFMA2 R172, -RZ, RZ, 0, 1.1920928955078125e-07 ;  /* 0x00000002ffac7431 */ /* 0x000fe200000001ff */
[----:B------:R-:W-:-:S07]  /*5d80*/  MOV R109, R171 ;  /* 0x000000ab006d7202 */ /* 0x000fce0000000f00 */
[----:B------:R-:W-:Y:S05]  /*5d90*/  WARPSYNC.COLLECTIVE R170, `(.L_x_12920) ;  /* 0x00000000aa087348 */ /* 0x000fea0003c00000 */
[----:B------:R0:W1:Y:S02]  /*5da0*/  SHFL.BFLY P0, R171, R175, R172, R177 ;  /* 0x0c0000acafab7389 */ /* 0x00006400000000b1 */
[----:B01----:R-:W-:Y:S05]  /*5db0*/  ENDCOLLECTIVE ;  /* 0x000000000000791b */ /* 0x003fea0003800000 */
.L_x_12920:
[----:B------:R-:W-:-:S05]  /*5dc0*/  FADD.FTZ R109, R109, R174 ;  /* 0x000000ae6d6d7221 */ /* 0x000fca0000010000 */
[----:B------:R-:W-:Y:S02]  /*5dd0*/  MOV R175, R109 ;  /* 0x0000006d00af7202 */ /* 0x000fe40000000f00 */
[----:B------:R-:W-:-:S07]  /*5de0*/  MOV R111, R171 ;  /* 0x000000ab006f7202 */ /* 0x000fce0000000f00 */
[----:B------:R-:W-:Y:S05]  /*5df0*/  WARPSYNC.COLLECTIVE R170, `(.L_x_12921) ;  /* 0x00000000aa087348 */ /* 0x000fea0003c00000 */
[----:B------:R0:W1:Y:S02]  /*5e00*/  SHFL.BFLY P0, R171, R175, R172, R177 ;  /* 0x0c0000acafab7389 */ /* 0x00006400000000b1 */
[----:B01----:R-:W-:Y:S05]  /*5e10*/  ENDCOLLECTIVE ;  /* 0x000000000000791b */ /* 0x003fea0003800000 */
.L_x_12921:
[----:B------:R-:W-:-:S05]  /*5e20*/  FADD.FTZ R111, R108, R111 ;  /* 0x0000006f6c6f7221 */ /* 0x000fca0000010000 */
[----:B------:R-:W-:Y:S01]  /*5e30*/  MOV R175, R111 ;  /* 0x0000006f00af7202 */ /* 0x000fe20000000f00 */
[----:B------:R-:W-:Y:S01]  /*5e40*/  HFMA2 R172, -RZ, RZ, 0, 2.384185791015625e-07 ;  /* 0x00000004ffac7431 */ /* 0x000fe200000001ff */
[----:B------:R-:W-:-:S07]  /*5e50*/  MOV R110, R171 ;  /* 0x000000ab006e7202 */ /* 0x000fce0000000f00 */
[----:B------:R-:W-:Y:S05]  /*5e60*/  WARPSYNC.COLLECTIVE R170, `(.L_x_12922) ;  /* 0x00000000aa087348 */ /* 0x000fea0003c00000 */
[----:B------:R0:W1:Y:S02]  /*5e70*/  SHFL.BFLY P0, R171, R175, R172, R177 ;  /* 0x0c0000acafab7389 */ /* 0x00006400000000b1 */
[----:B01----:R-:W-:Y:S05]  /*5e80*/  ENDCOLLECTIVE ;  /* 0x000000000000791b */ /* 0x003fea0003800000 */
.L_x_12922:
[----:B------:R-:W-:-:S05]  /*5e90*/  FADD.FTZ R110, R109, R110 ;  /* 0x0000006e6d6e7221 */ /* 0x000fca0000010000 */
[----:B------:R-:W-:Y:S02]  /*5ea0*/  MOV R175, R110 ;  /* 0x0000006e00af7202 */ /* 0x000fe40000000f00 */
[----:B------:R-:W-:-:S07]  /*5eb0*/  MOV R112, R171 ;  /* 0x000000ab00707202 */ /* 0x000fce0000000f00 */
[----:B------:R-:W-:Y:S05]  /*5ec0*/  WARPSYNC.COLLECTIVE R170, `(.L_x_12923) ;  /* 0x00000000aa087348 */ /* 0x000fea0003c00000 */
[----:B------:R0:W1:Y:S02]  /*5ed0*/  SHFL.BFLY P0, R171, R175, R172, R177 ;  /* 0x0c0000acafab7389 */ /* 0x00006400000000b1 */
[----:B01----:R-:W-:Y:S05]  /*5ee0*/  ENDCOLLECTIVE ;  /* 0x000000000000791b */ /* 0x003fea0003800000 */
.L_x_12923:
[----:B------:R-:W-:-:S05]  /*5ef0*/  FADD.FTZ R112, R111, R112 ;  /* 0x000000706f707221 */ /* 0x000fca0000010000 */
[----:B------:R-:W-:Y:S01]  /*5f00*/  MOV R175, R112 ;  /* 0x0000007000af7202 */ /* 0x000fe20000000f00 */
[----:B------:R-:W-:Y:S01]  /*5f10*/  HFMA2 R172, -RZ, RZ, 0, 4.76837158203125e-07 ;  /* 0x00000008ffac7431 */ /* 0x000fe200000001ff */
[----:B------:R-:W-:-:S07]  /*5f20*/  MOV R113, R171 ;  /* 0x000000ab00717202 */ /* 0x000fce0000000f00 */
[----:B------:R-:W-:Y:S05]  /*5f30*/  WARPSYNC.COLLECTIVE R170, `(.L_x_12924) ;  /* 0x00000000aa087348 */ /* 0x000fea0003c00000 */
[----:B------:R0:W1:Y:S02]  /*5f40*/  SHFL.BFLY P0, R171, R175, R172, R177 ;  /* 0x0c0000acafab7389 */ /* 0x00006400000000b1 */
[----:B01----:R-:W-:Y:S05]  /*5f50*/  ENDCOLLECTIVE ;  /* 0x000000000000791b */ /* 0x003fea0003800000 */
.L_x_12924:
[----:B------:R-:W-:-:S05]  /*5f60*/  FADD.FTZ R113, R110, R113 ;  /* 0x000000716e717221 */ /* 0x000fca0000010000 */
[----:B------:R-:W-:Y:S02]  /*5f70*/  MOV R175, R113 ;  /* 0x0000007100af7202 */ /* 0x000fe40000000f00 */
[----:B------:R-:W-:-:S07]  /*5f80*/  MOV R115, R171 ;  /* 0x000000ab00737202 */ /* 0x000fce0000000f00 */
[----:B------:R-:W-:Y:S05]  /*5f90*/  WARPSYNC.COLLECTIVE R170, `(.L_x_12925) ;  /* 0x00000000aa087348 */ /* 0x000fea0003c00000 */
[----:B------:R0:W1:Y:S02]  /*5fa0*/  SHFL.BFLY P0, R171, R175, R172, R177 ;  /* 0x0c0000acafab7389 */ /* 0x00006400000000b1 */
[----:B01----:R-:W-:Y:S05]  /*5fb0*/  ENDCOLLECTIVE ;  /* 0x000000000000791b */ /* 0x003fea0003800000 */
.L_x_12925:
[----:B------:R-:W-:-:S05]  /*5fc0*/  FADD.FTZ R115, R112, R115 ;  /* 0x0000007370737221 */ /* 0x000fca0000010000 */
[----:B------:R-:W-:Y:S01]  /*5fd0*/  MOV R175, R115 ;  /* 0x0000007300af7202 */ /* 0x000fe20000000f00 */
[----:B------:R-:W-:Y:S01]  /*5fe0*/  HFMA2 R172, -RZ, RZ, 0, 9.5367431640625e-07 ;  /* 0x00000010ffac7431 */ /* 0x000fe200000001ff */
[----:B------:R-:W-:-:S07]  /*5ff0*/  MOV R114, R171 ;  /* 0x000000ab00727202 */ /* 0x000fce0000000f00 */
[----:B------:R-:W-:Y:S05]  /*6000*/  WARPSYNC.COLLECTIVE R170, `(.L_x_12926) ;  /* 0x00000000aa087348 */ /* 0x000fea0003c00000 */
[----:B------:R0:W1:Y:S02]  /*6010*/  SHFL.BFLY P0, R171, R175, R172, R177 ;  /* 0x0c0000acafab7389 */ /* 0x00006400000000b1 */
[----:B01----:R-:W-:Y:S05]  /*6020*/  ENDCOLLECTIVE ;  /* 0x000000000000791b */ /* 0x003fea0003800000 */
.L_x_12926:
[----:B------:R-:W-:-:S05]  /*6030*/  FADD.FTZ R114, R113, R114 ;  /* 0x0000007271727221 */ /* 0x000fca0000010000 */
[----:B------:R-:W-:Y:S02]  /*6040*/  MOV R175, R114 ;  /* 0x0000007200af7202 */ /* 0x000fe40000000f00 */
[----:B------:R-:W-:-:S07]  /*6050*/  MOV R108, R171 ;  /* 0x000000ab006c7202 */ /* 0x000fce0000000f00 */
[----:B------:R-:W-:Y:S05]  /*6060*/  WARPSYNC.COLLECTIVE R170, `(.L_x_12927) ;  /* 0x00000000aa087348 */ /* 0x000fea0003c00000 */
[----:B------:R0:W1:Y:S02]  /*6070*/  SHFL.BFLY P0, R171, R175, R172, R177 ;  /* 0x0c0000acafab7389 */ /* 0x00006400000000b1 */
[----:B01----:R-:W-:Y:S05]  /*6080*/  ENDCOLLECTIVE ;  /* 0x000000000000791b */ /* 0x003fea0003800000 */
.L_x_12927:
[----:B------:R-:W-:Y:S01]  /*6090*/  MOV R109, R171 ;  /* 0x000000ab006d7202 */ /* 0x000fe20000000f00 */
[----:B------:R-:W-:Y:S06]  /*60a0*/  BRA `(.L_x_12928) ;  /* 0xffffffbc00147947 */ /* 0x000fec000383ffff */
.L_x_12929:
        /* <DEDUP_REMOVED lines=13> */
.L_x_14593:


//--------------------- .text._ZN10layer_norm13ln_bwd_kernelINS_13Kernel_traitsIfffffjLj768ELj1ELj4ELj1ELj16ENS_18Kernel_traits_baseILj768EfffffjLj128EEEEELb0ELb0ELb1ELb1EEEvNS_9BwdParamsE --------------------------
	.section	.text._ZN10layer_norm13ln_bwd_kernelINS_13Kernel_traitsIfffffjLj768ELj1ELj4ELj1ELj16ENS_18Kernel_traits_baseILj768EfffffjLj128EEEEELb0ELb0ELb1ELb1EEEvNS_9BwdParamsE,"ax",@progbits
	.align	128
        .global         _ZN10layer_norm13ln_bwd_kernelINS_13Kernel_traitsIfffffjLj768ELj1ELj4ELj1ELj16ENS_18Kernel_traits_baseILj768EfffffjLj128EEEEELb0ELb0ELb1ELb1EEEvNS_9BwdParamsE
        .type           _ZN10layer_norm13ln_bwd_kernelINS_13Kernel_traitsIfffffjLj768ELj1ELj4ELj1ELj16ENS_18Kernel_traits_baseILj768EfffffjLj128EEEEELb0ELb0ELb1ELb1EEEvNS_9BwdParamsE,@function
        .size           _ZN10layer_norm13ln_bwd_kernelINS_13Kernel_traitsIfffffjLj768ELj1ELj4ELj1ELj16ENS_18Kernel_traits_baseILj768EfffffjLj128EEEEELb0ELb0ELb1ELb1EEEvNS_9BwdParamsE,(.L_x_14594 - _ZN10layer_norm13ln_bwd_kernelINS_13Kernel_traitsIfffffjLj768ELj1ELj4ELj1ELj16ENS_18Kernel_traits_baseILj768EfffffjLj128EEEEELb0ELb0ELb1ELb1EEEvNS_9BwdParamsE)
        .other          _ZN10layer_norm13ln_bwd_kernelINS_13Kernel_traitsIfffffjLj768ELj1ELj4ELj1ELj16ENS_18Kernel_traits_baseILj768EfffffjLj128EEEEELb0ELb0ELb1ELb1EEEvNS_9BwdParamsE,@"STO_CUDA_ENTRY STV_DEFAULT"
_ZN10layer_norm13ln_bwd_kernelINS_13Kernel_traitsIfffffjLj768ELj1ELj4ELj1ELj16ENS_18Kernel_traits_baseILj768EfffffjLj128EEEEELb0ELb0ELb1ELb1EEEvNS_9BwdParamsE:
.text._ZN10layer_norm13ln_bwd_kernelINS_13Kernel_traitsIfffffjLj768ELj1ELj4ELj1ELj16ENS_18Kernel_traits_baseILj768EfffffjLj128EEEEELb0ELb0ELb1ELb1EEEvNS_9BwdParamsE:
        /* <DEDUP_REMOVED lines=52> */
.L_x_12966:
[----:B------:R-:W1:Y:S08]  /*0340*/  LDC.64 R160, c[0x0][0x3f8] ;  /* 0x0000fe00ffa07b82 */ /* 0x000e700000000a00 */
[----:B0-----:R-:W0:Y:S08]  /*0350*/  LDC.64 R158, c[0x0][0x3c8] ;  /* 0x0000f200ff9e7b82 */ /* 0x001e300000000a00 */
[----:B------:R-:W2:Y:S01]  /*0360*/  LDC.64 R162, c[0x0][0x3f0] ;  /* 0x0000fc00ffa27b82 */ /* 0x000ea20000000a00 */
[----:B-1----:R-:W-:-:S05]  /*0370*/  IMAD.WIDE R160, R0, 0x4, R160 ;  /* 0x0000000400a07825 */ /* 0x002fca00078e02a0 */
[----:B------:R-:W3:Y:S01]  /*0380*/  LDG.E R2, desc[UR6][R160.64] ;  /* 0x00000006a0027981 */ /* 0x000ee2000c1e1900 */
[----:B0-----:R-:W-:-:S05]  /*0390*/  IMAD.WIDE R158, R0, 0x4, R158 ;  /* 0x00000004009e7825 */ /* 0x001fca00078e029e */
        /* <DEDUP_REMOVED lines=19> */
[----:B------:R3:W4:Y:S01]  /*04d0*/  LDG.E R3, desc[UR6][R108.64] ;  /* 0x000000066c037981 */ /* 0x000722000c1e1900 */
[----:B0-----:R-:W-:Y:S02]  /*04e0*/  LOP3.LUT R135, R112, 0x1f, RZ, 0xc0, !PT ;  /* 0x0000001f70877812 */ /* 0x001fe400078ec0ff */
[----:B------:R-:W-:Y:S02]  /*04f0*/  SHF.R.S32.HI R112, RZ, 0x1f, R111 ;  /* 0x0000001fff707819 */ /* 0x000fe4000001146f */
[----:B------:R-:W-:Y:S02]  /*0500*/  LEA.HI.SX32 R177, R110, R135, 0x1e ;  /* 0x000000876eb17211 */ /* 0x000fe400078ff2ff */
[----:B------:R-:W-:Y:S02]  /*0510*/  LEA.HI R112, R112, R111, RZ, 0x2 ;  /* 0x0000006f70707211 */ /* 0x000fe400078f10ff */
[C---:B------:R-:W-:Y:S01]  /*0520*/  IADD3 R179, PT, PT, R177.reuse, 0x20, RZ ;  /* 0x00000020b1b37810 */ /* 0x040fe20007ffe0ff */
[C---:B-1----:R-:W-:Y:S01]  /*0530*/  IMAD.WIDE.U32 R156, R177.reuse, 0x10, R128 ;  /* 0x00000010b19c7825 */ /* 0x042fe200078e0080 */
[----:B------:R-:W-:-:S03]  /*0540*/  IADD3 R181, PT, PT, R177, 0x40, RZ ;  /* 0x00000040b1b57810 */ /* 0x000fc60007ffe0ff */
[--C-:B------:R-:W-:Y:S01]  /*0550*/  IMAD.WIDE.U32 R148, R179, 0x10, R128.reuse ;  /* 0x00000010b3947825 */ /* 0x100fe200078e0080 */
[----:B------:R-:W-:Y:S01]  /*0560*/  LEA.HI.SX32 R135, R112, R135, 0x1e ;  /* 0x0000008770877211 */ /* 0x000fe200078ff2ff */
[----:B------:R-:W4:Y:S01]  /*0570*/  LDG.E.128 R156, desc[UR6][R156.64] ;  /* 0x000000069c9c7981 */ /* 0x000f22000c1e1d00 */
[----:B------:R-:W-:Y:S01]  /*0580*/  IADD3 R173, PT, PT, R177, 0x60, RZ ;  /* 0x00000060b1ad7810 */ /* 0x000fe20007ffe0ff */
[----:B------:R-:W-:Y:S02]  /*0590*/  IMAD.WIDE.U32 R136, R181, 0x10, R128 ;  /* 0x00000010b5887825 */ /* 0x000fe400078e0080 */
[----:B------:R-:W4:Y:S02]  /*05a0*/  LDG.E.128 R148, desc[UR6][R148.64] ;  /* 0x0000000694947981 */ /* 0x000f24000c1e1d00 */
[----:B--2---:R-:W-:Y:S02]  /*05b0*/  IMAD.WIDE.U32 R152, R135, 0x10, R132 ;  /* 0x0000001087987825 */ /* 0x004fe400078e0084 */
[----:B------:R-:W2:Y:S02]  /*05c0*/  LDG.E.128 R136, desc[UR6][R136.64] ;  /* 0x0000000688887981 */ /* 0x000ea4000c1e1d00 */
[----:B---3--:R-:W-:-:S02]  /*05d0*/  IMAD.WIDE.U32 R108, R173, 0x10, R128 ;  /* 0x00000010ad6c7825 */ /* 0x008fc400078e0080 */
[----:B------:R-:W3:Y:S04]  /*05e0*/  LDG.E.128 R152, desc[UR6][R152.64] ;  /* 0x0000000698987981 */ /* 0x000ee8000c1e1d00 */
[----:B------:R-:W3:Y:S01]  /*05f0*/  LDG.E.128 R108, desc[UR6][R108.64] ;  /* 0x000000066c6c7981 */ /* 0x000ee2000c1e1d00 */
[----:B------:R-:W-:Y:S02]  /*0600*/  IADD3 R141, PT, PT, R135, 0x20, RZ ;  /* 0x00000020878d7810 */ /* 0x000fe40007ffe0ff */
[----:B------:R-:W-:-:S03]  /*0610*/  IADD3 R175, PT, PT, R177, 0x80, RZ ;  /* 0x00000080b1af7810 */ /* 0x000fc60007ffe0ff */
[----:B------:R-:W-:-:S04]  /*0620*/  IMAD.WIDE.U32 R140, R141, 0x10, R132 ;  /* 0x000000108d8c7825 */ /* 0x000fc800078e0084 */
[----:B------:R-:W-:Y:S02]  /*0630*/  IMAD.WIDE.U32 R120, R175, 0x10, R128 ;  /* 0x00000010af787825 */ /* 0x000fe400078e0080 */
[----:B------:R-:W3:Y:S01]  /*0640*/  LDG.E.128 R140, desc[UR6][R140.64] ;  /* 0x000000068c8c7981 */ /* 0x000ee2000c1e1d00 */
[----:B------:R-:W-:-:S03]  /*0650*/  IADD3 R113, PT, PT, R135, 0x40, RZ ;  /* 0x0000004087717810 */ /* 0x000fc60007ffe0ff */
[----:B------:R-:W3:Y:S02]  /*0660*/  LDG.E.128 R120, desc[UR6][R120.64] ;  /* 0x0000000678787981 */ /* 0x000ee4000c1e1d00 */
[----:B------:R-:W-:Y:S01]  /*0670*/  IMAD.WIDE.U32 R112, R113, 0x10, R132 ;  /* 0x0000001071707825 */ /* 0x000fe200078e0084 */
[----:B------:R-:W-:-:S05]  /*0680*/  IADD3 R117, PT, PT, R135, 0x60, RZ ;  /* 0x0000006087757810 */ /* 0x000fca0007ffe0ff */
[----:B------:R-:W3:Y:S01]  /*0690*/  LDG.E.128 R112, desc[UR6][R112.64] ;  /* 0x0000000670707981 */ /* 0x000ee2000c1e1d00 */
[----:B------:R-:W-:Y:S01]  /*06a0*/  IMAD.WIDE.U32 R116, R117, 0x10, R132 ;  /* 0x0000001075747825 */ /* 0x000fe200078e0084 */
[----:B------:R-:W-:-:S05]  /*06b0*/  IADD3 R183, PT, PT, R177, 0xa0, RZ ;  /* 0x000000a0b1b77810 */ /* 0x000fca0007ffe0ff */
[----:B------:R-:W3:Y:S01]  /*06c0*/  LDG.E.128 R116, desc[UR6][R116.64] ;  /* 0x0000000674747981 */ /* 0x000ee2000c1e1d00 */
[----:B------:R-:W-:Y:S01]  /*06d0*/  MOV R160, UR14 ;  /* 0x0000000e00a07c02 */ /* 0x000fe20008000f00 */
[----:B------:R-:W-:Y:S01]  /*06e0*/  IMAD.WIDE.U32 R128, R183, 0x10, R128 ;  /* 0x00000010b7807825 */ /* 0x000fe200078e0080 */
[----:B------:R-:W-:Y:S02]  /*06f0*/  IADD3 R125, PT, PT, R135, 0x80, RZ ;  /* 0x00000080877d7810 */ /* 0x000fe40007ffe0ff */
[----:B------:R-:W-:Y:S02]  /*0700*/  MOV R161, UR15 ;  /* 0x0000000f00a17c02 */ /* 0x000fe40008000f00 */
[----:B------:R-:W-:Y:S01]  /*0710*/  ISETP.NE.U32.AND P0, PT, R160, RZ, PT ;  /* 0x000000ffa000720c */ /* 0x000fe20003f05070 */
[----:B------:R-:W-:Y:S01]  /*0720*/  IMAD.WIDE.U32 R124, R125, 0x10, R132 ;  /* 0x000000107d7c7825 */ /* 0x000fe200078e0084 */
[----:B------:R-:W3:Y:S02]  /*0730*/  LDG.E.128 R128, desc[UR6][R128.64] ;  /* 0x0000000680807981 */ /* 0x000ee4000c1e1d00 */
[----:B------:R-:W-:-:S03]  /*0740*/  ISETP.NE.AND.EX P0, PT, R161, RZ, PT, P0 ;  /* 0x000000ffa100720c */ /* 0x000fc60003f05300 */
[----:B------:R-:W3:Y:S01]  /*0750*/  LDG.E.128 R124, desc[UR6][R124.64] ;  /* 0x000000067c7c7981 */ /* 0x000ee2000c1e1d00 */
[----:B------:R-:W-:-:S05]  /*0760*/  IADD3 R135, PT, PT, R135, 0xa0, RZ ;  /* 0x000000a087877810 */ /* 0x000fca0007ffe0ff */
[----:B------:R-:W-:-:S04]  /*0770*/  IMAD.WIDE.U32 R132, R135, 0x10, R132 ;  /* 0x0000001087847825 */ /* 0x000fc800078e0084 */
[----:B------:R-:W0:Y:S02]  /*0780*/  @P0 LDC.64 R170, c[0x0][0x438] ;  /* 0x00010e00ffaa0b82 */ /* 0x000e240000000a00 */
[----:B------:R-:W3:Y:S06]  /*0790*/  LDG.E.128 R132, desc[UR6][R132.64] ;  /* 0x0000000684847981 */ /* 0x000eec000c1e1d00 */
[----:B------:R-:W1:Y:S08]  /*07a0*/  @P0 LDC.64 R166, c[0x0][0x438] ;  /* 0x00010e00ffa60b82 */ /* 0x000e700000000a00 */
[----:B------:R-:W1:Y:S01]  /*07b0*/  @P0 LDC.64 R146, c[0x0][0x438] ;  /* 0x00010e00ff920b82 */ /* 0x000e620000000a00 */
[----:B0-----:R-:W-:-:S07]  /*07c0*/  @P0 IMAD.WIDE.U32 R170, R183, 0x10, R170 ;  /* 0x00000010b7aa0825 */ /* 0x001fce00078e00aa */
[----:B------:R-:W0:Y:S01]  /*07d0*/  @P0 LDC.64 R162, c[0x0][0x438] ;  /* 0x00010e00ffa20b82 */ /* 0x000e220000000a00 */
[----:B------:R-:W5:Y:S07]  /*07e0*/  @P0 LDG.E.128 R4, desc[UR6][R170.64] ;  /* 0x00000006aa040981 */ /* 0x000f6e000c1e1d00 */
[----:B------:R-:W0:Y:S01]  /*07f0*/  @P0 LDC.64 R164, c[0x0][0x438] ;  /* 0x00010e00ffa40b82 */ /* 0x000e220000000a00 */
[----:B------:R-:W-:Y:S01]  /*0800*/  ISETP.NE.AND P1, PT, RZ, UR8, PT ;  /* 0x00000008ff007c0c */ /* 0x000fe2000bf25270 */
[----:B-1----:R-:W-:-:S04]  /*0810*/  @P0 IMAD.WIDE.U32 R166, R173, 0x10, R166 ;  /* 0x00000010ada60825 */ /* 0x002fc800078e00a6 */
[----:B------:R-:W-:Y:S02]  /*0820*/  @P0 IMAD.WIDE.U32 R146, R177, 0x10, R146 ;  /* 0x00000010b1920825 */ /* 0x000fe400078e0092 */
[----:B------:R-:W1:Y:S01]  /*0830*/  @P0 LDC.64 R168, c[0x0][0x438] ;  /* 0x00010e00ffa80b82 */ /* 0x000e620000000a00 */
[----:B------:R-:W5:Y:S04]  /*0840*/  @P0 LDG.E.128 R12, desc[UR6][R166.64] ;  /* 0x00000006a60c0981 */ /* 0x000f68000c1e1d00 */
[----:B------:R4:W5:Y:S01]  /*0850*/  @P0 LDG.E.128 R24, desc[UR6][R146.64] ;  /* 0x0000000692180981 */ /* 0x000962000c1e1d00 */
[----:B0-----:R-:W-:-:S05]  /*0860*/  @P0 IMAD.WIDE.U32 R162, R179, 0x10, R162 ;  /* 0x00000010b3a20825 */ /* 0x001fca00078e00a2 */
[----:B------:R0:W5:Y:S01]  /*0870*/  @P0 LDG.E.128 R20, desc[UR6][R162.64] ;  /* 0x00000006a2140981 */ /* 0x000162000c1e1d00 */
[----:B------:R-:W-:-:S05]  /*0880*/  @P0 IMAD.WIDE.U32 R164, R181, 0x10, R164 ;  /* 0x00000010b5a40825 */ /* 0x000fca00078e00a4 */
[----:B------:R3:W5:Y:S01]  /*0890*/  @P0 LDG.E.128 R16, desc[UR6][R164.64] ;  /* 0x00000006a4100981 */ /* 0x000762000c1e1d00 */
[----:B-1----:R-:W-:-:S05]  /*08a0*/  @P0 IMAD.WIDE.U32 R168, R175, 0x10, R168 ;  /* 0x00000010afa80825 */ /* 0x002fca00078e00a8 */
[----:B------:R1:W5:Y:S01]  /*08b0*/  @P0 LDG.E.128 R8, desc[UR6][R168.64] ;  /* 0x00000006a8080981 */ /* 0x000362000c1e1d00 */
[----:B----4-:R-:W-:-:S05]  /*08c0*/  FSEL R173, R3, RZ, !P1 ;  /* 0x000000ff03ad7208 */ /* 0x010fca0004800000 */
[C---:B------:R-:W-:Y:S01]  /*08d0*/  FADD.FTZ R158, -R173.reuse, R158 ;  /* 0x0000009ead9e7221 */ /* 0x040fe20000010100 */
[----:B------:R-:W-:-:S03]  /*08e0*/  FADD.FTZ R156, -R173, R156 ;  /* 0x0000009cad9c7221 */ /* 0x000fc60000010100 */
[----:B-----5:R-:W-:Y:S01]  /*08f0*/  FMUL.FTZ R147, R145, R158 ;  /* 0x0000009e91937220 */ /* 0x020fe20000410000 */
[C---:B------:R-:W-:Y:S01]  /*0900*/  FADD.FTZ R148, -R173.reuse, R148 ;  /* 0x00000094ad947221 */ /* 0x040fe20000010100 */
[C---:B------:R-:W-:Y:S01]  /*0910*/  FADD.FTZ R150, -R173.reuse, R150 ;  /* 0x00000096ad967221 */ /* 0x040fe20000010100 */
[C---:B------:R-:W-:Y:S01]  /*0920*/  FADD.FTZ R158, -R173.reuse, R149 ;  /* 0x00000095ad9e7221 */ /* 0x040fe20000010100 */
[C---:B0-----:R-:W-:Y:S01]  /*0930*/  FADD.FTZ R162, -R173.reuse, R151 ;  /* 0x00000097ada27221 */ /* 0x041fe20000010100 */
[----:B------:R-:W-:Y:S01]  /*0940*/  FADD.FTZ R172, -R173, R157 ;  /* 0x0000009dadac7221 */ /* 0x000fe20000010100 */
[----:B------:R-:W-:Y:S01]  /*0950*/  FMUL.FTZ R3, R145, R156 ;  /* 0x0000009c91037220 */ /* 0x000fe20000410000 */
[----:B--2---:R-:W-:Y:S01]  /*0960*/  FADD.FTZ R138, -R173, R138 ;  /* 0x0000008aad8a7221 */ /* 0x004fe20000010100 */
[C---:B------:R-:W-:Y:S01]  /*0970*/  FMUL.FTZ R149, R145.reuse, R148 ;  /* 0x0000009491957220 */ /* 0x040fe20000410000 */
[C---:B------:R-:W-:Y:S01]  /*0980*/  FMUL.FTZ R151, R145.reuse, R150 ;  /* 0x0000009691977220 */ /* 0x040fe20000410000 */
[C---:B------:R-:W-:Y:S01]  /*0990*/  FMUL.FTZ R148, R145.reuse, R158 ;  /* 0x0000009e91947220 */ /* 0x040fe20000410000 */
[----:B------:R-:W-:Y:S01]  /*09a0*/  FMUL.FTZ R150, R145, R162 ;  /* 0x000000a291967220 */ /* 0x000fe20000410000 */
[C---:B------:R-:W-:Y:S01]  /*09b0*/  FADD.FTZ R158, -R173.reuse, R137 ;  /* 0x00000089ad9e7221 */ /* 0x040fe20000010100 */
[----:B------:R-:W-:Y:S01]  /*09c0*/  FADD.FTZ R162, -R173, R139 ;  /* 0x0000008bada27221 */ /* 0x000fe20000010100 */
[C---:B------:R-:W-:Y:S01]  /*09d0*/  FMUL.FTZ R146, R145.reuse, R172 ;  /* 0x000000ac91927220 */ /* 0x040fe20000410000 */
[----:B---3--:R-:W-:Y:S01]  /*09e0*/  FADD.FTZ R96, R96, R152 ;  /* 0x0000009860607221 */ /* 0x008fe20000010000 */
[----:B------:R-:W-:Y:S01]  /*09f0*/  FFMA.FTZ R52, R152, R3, R52 ;  /* 0x0000000398347223 */ /* 0x000fe20000010034 */
[----:B------:R-:W-:Y:S01]  /*0a00*/  FMUL.FTZ R139, R145, R138 ;  /* 0x0000008a918b7220 */ /* 0x000fe20000410000 */
[----:B------:R-:W-:Y:S01]  /*0a10*/  FMUL.FTZ R152, R48, R152 ;  /* 0x0000009830987220 */ /* 0x000fe20000410000 */
[C---:B------:R-:W-:Y:S01]  /*0a20*/  FADD.FTZ R136, -R173.reuse, R136 ;  /* 0x00000088ad887221 */ /* 0x040fe20000010100 */
[C---:B------:R-:W-:Y:S01]  /*0a30*/  FADD.FTZ R138, -R173.reuse, R109 ;  /* 0x0000006dad8a7221 */ /* 0x040fe20000010100 */
[----:B------:R-:W-:Y:S01]  /*0a40*/  FADD.FTZ R164, -R173, R108 ;  /* 0x0000006cada47221 */ /* 0x000fe20000010100 */
[----:B------:R-:W-:Y:S01]  /*0a50*/  FMUL.FTZ R108, R145, R158 ;  /* 0x0000009e916c7220 */ /* 0x000fe20000410000 */
[----:B------:R-:W-:Y:S01]  /*0a60*/  FADD.FTZ R156, -R173, R159 ;  /* 0x0000009fad9c7221 */ /* 0x000fe20000010100 */
[----:B------:R-:W-:Y:S01]  /*0a70*/  FADD.FTZ R97, R97, R153 ;  /* 0x0000009961617221 */ /* 0x000fe20000010000 */
[----:B------:R-:W-:Y:S01]  /*0a80*/  FFMA.FTZ R53, R153, R146, R53 ;  /* 0x0000009299357223 */ /* 0x000fe20000010035 */
[----:B------:R-:W-:Y:S01]  /*0a90*/  FADD.FTZ R158, -R173, R110 ;  /* 0x0000006ead9e7221 */ /* 0x000fe20000010100 */
[----:B------:R-:W-:Y:S01]  /*0aa0*/  FMUL.FTZ R153, R49, R153 ;  /* 0x0000009931997220 */ /* 0x000fe20000410000 */
[C---:B------:R-:W-:Y:S01]  /*0ab0*/  FMUL.FTZ R137, R145.reuse, R136 ;  /* 0x0000008891897220 */ /* 0x040fe20000410000 */
[----:B------:R-:W-:Y:S01]  /*0ac0*/  FMUL.FTZ R110, R145, R138 ;  /* 0x0000008a916e7220 */ /* 0x000fe20000410000 */
[----:B------:R-:W-:Y:S01]  /*0ad0*/  FFMA.FTZ R157, R3, R152, RZ ;  /* 0x00000098039d7223 */ /* 0x000fe200000100ff */
[----:B------:R-:W-:Y:S01]  /*0ae0*/  FMUL.FTZ R136, R145, R162 ;  /* 0x000000a291887220 */ /* 0x000fe20000410000 */
[----:B------:R-:W-:Y:S01]  /*0af0*/  FADD.FTZ R138, RZ, R152 ;  /* 0x00000098ff8a7221 */ /* 0x000fe20000010000 */
[----:B------:R-:W-:Y:S01]  /*0b00*/  FADD.FTZ R162, -R173, R111 ;  /* 0x0000006fada27221 */ /* 0x000fe20000010100 */
[C---:B------:R-:W-:Y:S01]  /*0b10*/  FMUL.FTZ R156, R145.reuse, R156 ;  /* 0x0000009c919c7220 */ /* 0x040fe20000410000 */
        /* <DEDUP_REMOVED lines=17> */
[----:B------:R-:W-:Y:S01]  /*0c30*/  FMUL.FTZ R109, R145, R164 ;  /* 0x000000a4916d7220 */ /* 0x000fe20000410000 */
[----:B------:R-:W-:Y:S01]  /*0c40*/  FADD.FTZ R93, R93, R141 ;  /* 0x0000008d5d5d7221 */ /* 0x000fe20000010000 */
[----:B------:R-:W-:Y:S01]  /*0c50*/  FFMA.FTZ R57, R141, R148, R57 ;  /* 0x000000948d397223 */ /* 0x000fe20000010039 */
[----:B------:R-:W-:Y:S01]  /*0c60*/  FADD.FTZ R164, -R173, R121 ;  /* 0x00000079ada47221 */ /* 0x000fe20000010100 */
[----:B------:R-:W-:Y:S01]  /*0c70*/  FMUL.FTZ R141, R45, R141 ;  /* 0x0000008d2d8d7220 */ /* 0x000fe20000410000 */
[----:B------:R-:W-:Y:S01]  /*0c80*/  FFMA.FTZ R121, R149, R140, R158 ;  /* 0x0000008c95797223 */ /* 0x000fe2000001009e */
[----:B-1----:R-:W-:Y:S01]  /*0c90*/  FADD.FTZ R168, R140, R157 ;  /* 0x0000009d8ca87221 */ /* 0x002fe20000010000 */
[----:B------:R-:W-:Y:S01]  /*0ca0*/  FADD.FTZ R94, R94, R142 ;  /* 0x0000008e5e5e7221 */ /* 0x000fe20000010000 */
[----:B------:R-:W-:Y:S01]  /*0cb0*/  FFMA.FTZ R58, R142, R151, R58 ;  /* 0x000000978e3a7223 */ /* 0x000fe2000001003a */
[----:B------:R-:W-:Y:S01]  /*0cc0*/  FADD.FTZ R162, -R173, R120 ;  /* 0x00000078ada27221 */ /* 0x000fe20000010100 */
[----:B------:R-:W-:Y:S01]  /*0cd0*/  FMUL.FTZ R142, R46, R142 ;  /* 0x0000008e2e8e7220 */ /* 0x000fe20000410000 */
[----:B------:R-:W-:Y:S01]  /*0ce0*/  FFMA.FTZ R120, R148, R141, R121 ;  /* 0x0000008d94787223 */ /* 0x000fe20000010079 */
[----:B------:R-:W-:Y:S01]  /*0cf0*/  FADD.FTZ R157, R141, R168 ;  /* 0x000000a88d9d7221 */ /* 0x000fe20000010000 */
        /* <DEDUP_REMOVED lines=50> */
[----:B------:R-:W-:Y:S01]  /*1020*/  FMUL.FTZ R120, R145, R164 ;  /* 0x000000a491787220 */ /* 0x000fe20000410000 */
[----:B------:R-:W-:Y:S01]  /*1030*/  FADD.FTZ R80, R80, R124 ;  /* 0x0000007c50507221 */ /* 0x000fe20000010000 */
[----:B------:R-:W-:Y:S01]  /*1040*/  FFMA.FTZ R68, R124, R121, R68 ;  /* 0x000000797c447223 */ /* 0x000fe20000010044 */
[C---:B------:R-:W-:Y:S01]  /*1050*/  FADD.FTZ R164, -R173.reuse, R130 ;  /* 0x00000082ada47221 */ /* 0x040fe20000010100 */
[----:B------:R-:W-:Y:S01]  /*1060*/  FMUL.FTZ R124, R32, R124 ;  /* 0x0000007c207c7220 */ /* 0x000fe20000410000 */
[----:B------:R-:W-:Y:S01]  /*1070*/  FADD.FTZ R128, -R173, R128 ;  /* 0x00000080ad807221 */ /* 0x000fe20000010100 */
[----:B------:R-:W-:Y:S01]  /*1080*/  FFMA.FTZ R130, R138, R119, R129 ;  /* 0x000000778a827223 */ /* 0x000fe20000010081 */
[----:B------:R-:W-:Y:S01]  /*1090*/  FADD.FTZ R157, R119, R158 ;  /* 0x0000009e779d7221 */ /* 0x000fe20000010000 */
[----:B------:R-:W-:Y:S01]  /*10a0*/  FMUL.FTZ R122, R145, R166 ;  /* 0x000000a6917a7220 */ /* 0x000fe20000410000 */
[----:B------:R-:W-:Y:S01]  /*10b0*/  FADD.FTZ R81, R81, R125 ;  /* 0x0000007d51517221 */ /* 0x000fe20000010000 */
[----:B------:R-:W-:Y:S01]  /*10c0*/  FFMA.FTZ R69, R125, R120, R69 ;  /* 0x000000787d457223 */ /* 0x000fe20000010045 */
[----:B------:R-:W-:Y:S01]  /*10d0*/  FADD.FTZ R166, -R173, R131 ;  /* 0x00000083ada67221 */ /* 0x000fe20000010100 */
        /* <DEDUP_REMOVED lines=39> */
[----:B------:R-:W-:Y:S06]  /*1350*/  BRA `(.L_x_12934) ;  /* 0x0000000000747947 */ /* 0x000fec0003800000 */
.L_x_12933:
        /* <DEDUP_REMOVED lines=29> */
.L_x_12934:
[----:B------:R-:W-:Y:S05]  /*1530*/  BSYNC.RECONVERGENT B1 ;  /* 0x0000000000017941 */ /* 0x000fea0003800200 */
.L_x_12932:
        /* <DEDUP_REMOVED lines=21> */
.L_x_12978:
[----:B------:R-:W3:Y:S01]  /*1690*/  S2R R135, SR_TID.X ;  /* 0x0000000000877919 */ /* 0x000ee20000002100 */
[----:B------:R-:W-:Y:S01]  /*16a0*/  @P3 IADD3 R162, PT, PT, R144, -0x1, RZ ;  /* 0xffffffff90a23810 */ /* 0x000fe20007ffe0ff */
[----:B01----:R-:W-:Y:S01]  /*16b0*/  FADD.FTZ R167, R167, R158 ;  /* 0x0000009ea7a77221 */ /* 0x003fe20000010000 */
[----:B------:R-:W-:Y:S01]  /*16c0*/  ISETP.NE.U32.AND P1, PT, R160, RZ, PT ;  /* 0x000000ffa000720c */ /* 0x000fe20003f25070 */
[----:B------:R-:W-:Y:S02]  /*16d0*/  IMAD R160, R0, UR9, RZ ;  /* 0x0000000900a07c24 */ /* 0x000fe4000f8e02ff */
[----:B--2---:R-:W-:Y:S01]  /*16e0*/  FADD.FTZ R164, R164, R159 ;  /* 0x0000009fa4a47221 */ /* 0x004fe20000010000 */
[----:B------:R-:W-:Y:S01]  /*16f0*/  @P3 IMAD R162, R162, UR9, RZ ;  /* 0x00000009a2a23c24 */ /* 0x000fe2000f8e02ff */
[----:B------:R-:W-:Y:S01]  /*1700*/  ISETP.NE.AND.EX P1, PT, R161, RZ, PT, P1 ;  /* 0x000000ffa100720c */ /* 0x000fe20003f25310 */
[----:B------:R-:W-:Y:S01]  /*1710*/  BSSY.RECONVERGENT B1, `(.L_x_12936) ;  /* 0x0000082000017945 */ /* 0x000fe20003800200 */
[----:B------:R-:W-:Y:S01]  /*1720*/  SHF.R.S32.HI R161, RZ, 0x1f, R160 ;  /* 0x0000001fffa17819 */ /* 0x000fe200000114a0 */
[----:B------:R-:W-:Y:S01]  /*1730*/  HFMA2 R159, -RZ, RZ, 0, 0 ;  /* 0x00000000ff9f7431 */ /* 0x000fe200000001ff */
[----:B------:R-:W-:-:S02]  /*1740*/  @P3 SHF.R.S32.HI R163, RZ, 0x1f, R162 ;  /* 0x0000001fffa33819 */ /* 0x000fc400000114a2 */
[----:B------:R-:W-:Y:S02]  /*1750*/  ISETP.NE.AND P4, PT, RZ, UR8, PT ;  /* 0x00000008ff007c0c */ /* 0x000fe4000bf85270 */
[----:B------:R-:W-:Y:S01]  /*1760*/  @P3 LEA.HI R163, R163, R162, RZ, 0x2 ;  /* 0x000000a2a3a33211 */ /* 0x000fe200078f10ff */
[----:B------:R-:W-:Y:S01]  /*1770*/  FMUL.FTZ R162, R167, UR12 ;  /* 0x0000000ca7a27c20 */ /* 0x000fe20008410000 */
[----:B------:R-:W-:Y:S01]  /*1780*/  LEA.HI R165, R161, R160, RZ, 0x2 ;  /* 0x000000a0a1a57211 */ /* 0x000fe200078f10ff */
[----:B------:R-:W-:-:S03]  /*1790*/  FMUL.FTZ R161, R164, UR12 ;  /* 0x0000000ca4a17c20 */ /* 0x000fc60008410000 */
        /* <DEDUP_REMOVED lines=17> */
[----:B------:R-:W-:Y:S01]  /*18b0*/  MOV R163, UR13 ;  /* 0x0000000d00a37c02 */ /* 0x000fe20008000f00 */
[C---:B------:R-:W-:Y:S01]  /*18c0*/  FMUL.FTZ R164, R145.reuse, R164 ;  /* 0x000000a491a47220 */ /* 0x040fe20000410000 */
[C---:B------:R-:W-:Y:S01]  /*18d0*/  FMUL.FTZ R166, R145.reuse, R166 ;  /* 0x000000a691a67220 */ /* 0x040fe20000410000 */
[----:B------:R-:W-:Y:S01]  /*18e0*/  FMUL.FTZ R168, R145, R168 ;  /* 0x000000a891a87220 */ /* 0x000fe20000410000 */
[----:B------:R-:W-:-:S02]  /*18f0*/  ISETP.GT.AND P4, PT, R144, RZ, PT ;  /* 0x000000ff9000720c */ /* 0x000fc40003f84270 */
[----:B------:R-:W-:Y:S02]  /*1900*/  FSEL R164, R164, RZ, P1 ;  /* 0x000000ffa4a47208 */ /* 0x000fe40000800000 */
[----:B------:R-:W-:Y:S02]  /*1910*/  FSEL R166, R166, RZ, P1 ;  /* 0x000000ffa6a67208 */ /* 0x000fe40000800000 */
[----:B------:R-:W-:Y:S01]  /*1920*/  FSEL R168, R168, RZ, P1 ;  /* 0x000000ffa8a87208 */ /* 0x000fe20000800000 */
[-C--:B------:R-:W-:Y:S02]  /*1930*/  FMUL.FTZ R165, R164, R163.reuse ;  /* 0x000000a3a4a57220 */ /* 0x080fe40000410000 */
        /* <DEDUP_REMOVED lines=12> */
.L_x_12938:
        /* <DEDUP_REMOVED lines=12> */
[----:B------:R-:W-:-:S02]  /*1ac0*/  MOV R163, UR13 ;  /* 0x0000000d00a37c02 */ /* 0x000fc40008000f00 */
[----:B------:R-:W-:Y:S02]  /*1ad0*/  FSEL R100, R100, RZ, P1 ;  /* 0x000000ff64647208 */ /* 0x000fe40000800000 */
[----:B------:R-:W-:Y:S02]  /*1ae0*/  FSEL R101, R102, RZ, P1 ;  /* 0x000000ff66657208 */ /* 0x000fe40000800000 */
[----:B------:R-:W-:Y:S01]  /*1af0*/  FSEL R102, R164, RZ, P1 ;  /* 0x000000ffa4667208 */ /* 0x000fe20000800000 */
[----:B------:R-:W-:Y:S01]  /*1b00*/  FMUL.FTZ R164, R145, R166 ;  /* 0x000000a691a47220 */ /* 0x000fe20000410000 */
[----:B------:R-:W-:Y:S01]  /*1b10*/  ISETP.GT.AND P4, PT, R144, RZ, PT ;  /* 0x000000ff9000720c */ /* 0x000fe20003f84270 */
[-C--:B------:R-:W-:Y:S01]  /*1b20*/  FMUL.FTZ R103, R100, R163.reuse ;  /* 0x000000a364677220 */ /* 0x080fe20000410000 */
[-C--:B------:R-:W-:Y:S01]  /*1b30*/  FMUL.FTZ R144, R101, R163.reuse ;  /* 0x000000a365907220 */ /* 0x080fe20000410000 */
[----:B------:R-:W-:Y:S01]  /*1b40*/  FMUL.FTZ R165, R102, R163 ;  /* 0x000000a366a57220 */ /* 0x000fe20000410000 */
[----:B------:R-:W-:-:S02]  /*1b50*/  FSEL R164, R164, RZ, P1 ;  /* 0x000000ffa4a47208 */ /* 0x000fc40000800000 */
[----:B------:R-:W-:Y:S02]  /*1b60*/  SEL R104, R103, R104, P4 ;  /* 0x0000006867687207 */ /* 0x000fe40002000000 */
[----:B------:R-:W-:Y:S02]  /*1b70*/  SEL R105, R144, R105, P4 ;  /* 0x0000006990697207 */ /* 0x000fe40002000000 */
[----:B------:R-:W-:Y:S02]  /*1b80*/  SEL R106, R165, R106, P4 ;  /* 0x0000006aa56a7207 */ /* 0x000fe40002000000 */
[----:B------:R-:W-:Y:S01]  /*1b90*/  MOV R103, R164 ;  /* 0x000000a400677202 */ /* 0x000fe20000000f00 */
[----:B------:R-:W-:Y:S06]  /*1ba0*/  @!P3 BRA `(.L_x_12939) ;  /* 0x0000000000e0b947 */ /* 0x000fec0003800000 */
[----:B------:R-:W-:Y:S01]  /*1bb0*/  FMUL.FTZ R107, R164, R163 ;  /* 0x000000a3a46b7220 */ /* 0x000fe20000410000 */
[----:B------:R-:W-:Y:S06]  /*1bc0*/  BRA `(.L_x_12939) ;  /* 0x0000000000d87947 */ /* 0x000fec0003800000 */
.L_x_12937:
[----:B------:R-:W-:Y:S02]  /*1bd0*/  MOV R169, UR20 ;  /* 0x0000001400a97c02 */ /* 0x000fe40008000f00 */
[----:B------:R-:W-:Y:S02]  /*1be0*/  MOV R171, UR21 ;  /* 0x0000001500ab7c02 */ /* 0x000fe40008000f00 */
[----:B------:R-:W-:-:S04]  /*1bf0*/  ISETP.NE.U32.AND P1, PT, R169, RZ, PT ;  /* 0x000000ffa900720c */ /* 0x000fc80003f25070 */
[----:B------:R-:W-:-:S13]  /*1c00*/  ISETP.NE.AND.EX P1, PT, R171, RZ, PT, P1 ;  /* 0x000000ffab00720c */ /* 0x000fda0003f25310 */
[----:B------:R-:W-:Y:S05]  /*1c10*/  @P1 BRA `(.L_x_12940) ;  /* 0x00000000006c1947 */ /* 0x000fea0003800000 */
        /* <DEDUP_REMOVED lines=11> */
[----:B------:R-:W-:Y:S01]  /*1cd0*/  MOV R163, UR13 ;  /* 0x0000000d00a37c02 */ /* 0x000fe20008000f00 */
[----:B------:R-:W-:Y:S01]  /*1ce0*/  @P2 FFMA.FTZ R168, R145, R167, R26 ;  /* 0x000000a791a82223 */ /* 0x000fe2000001001a */
[----:B------:R-:W-:-:S03]  /*1cf0*/  ISETP.GT.AND P4, PT, R144, RZ, PT ;  /* 0x000000ff9000720c */ /* 0x000fc60003f84270 */
[-C--:B------:R-:W-:Y:S01]  /*1d00*/  FMUL.FTZ R165, R164, R163.reuse ;  /* 0x000000a3a4a57220 */ /* 0x080fe20000410000 */
        /* <DEDUP_REMOVED lines=12> */
.L_x_12940:
[----:B------:R-:W-:Y:S01]  /*1dd0*/  ISETP.GT.AND P4, PT, R144, RZ, PT ;  /* 0x000000ff9000720c */ /* 0x000fe20003f84270 */
        /* <DEDUP_REMOVED lines=8> */
[----:B------:R-:W-:Y:S02]  /*1e60*/  MOV R103, R27 ;  /* 0x0000001b00677202 */ /* 0x000fe40000000f00 */
[----:B------:R-:W-:Y:S01]  /*1e70*/  MOV R163, UR13 ;  /* 0x0000000d00a37c02 */ /* 0x000fe20008000f00 */
[C---:B------:R-:W-:Y:S01]  /*1e80*/  @P2 FFMA.FTZ R103, R145.reuse, R164, R27 ;  /* 0x000000a491672223 */ /* 0x040fe2000001001b */
[----:B------:R-:W-:Y:S01]  /*1e90*/  MOV R100, R24 ;  /* 0x0000001800647202 */ /* 0x000fe20000000f00 */
[C---:B------:R-:W-:Y:S01]  /*1ea0*/  @P2 FFMA.FTZ R100, R145.reuse, R165, R24 ;  /* 0x000000a591642223 */ /* 0x040fe20000010018 */
[----:B------:R-:W-:Y:S01]  /*1eb0*/  MOV R101, R25 ;  /* 0x0000001900657202 */ /* 0x000fe20000000f00 */
[C---:B------:R-:W-:Y:S01]  /*1ec0*/  @P2 FFMA.FTZ R101, R145.reuse, R144, R25 ;  /* 0x0000009091652223 */ /* 0x040fe20000010019 */
[----:B------:R-:W-:Y:S01]  /*1ed0*/  MOV R102, R26 ;  /* 0x0000001a00667202 */ /* 0x000fe20000000f00 */
[----:B------:R-:W-:Y:S01]  /*1ee0*/  @P2 FFMA.FTZ R102, R145, R167, R26 ;  /* 0x000000a791662223 */ /* 0x000fe2000001001a */
[-C--:B------:R-:W-:Y:S01]  /*1ef0*/  @P4 FMUL.FTZ R104, R100, R163.reuse ;  /* 0x000000a364684220 */ /* 0x080fe20000410000 */
[-C--:B------:R-:W-:Y:S01]  /*1f00*/  @P4 FMUL.FTZ R105, R101, R163.reuse ;  /* 0x000000a365694220 */ /* 0x080fe20000410000 */
[-C--:B------:R-:W-:Y:S01]  /*1f10*/  @P3 FMUL.FTZ R107, R103, R163.reuse ;  /* 0x000000a3676b3220 */ /* 0x080fe20000410000 */
[----:B------:R-:W-:-:S07]  /*1f20*/  @P4 FMUL.FTZ R106, R102, R163 ;  /* 0x000000a3666a4220 */ /* 0x000fce0000410000 */
.L_x_12939:
[----:B------:R-:W-:Y:S05]  /*1f30*/  BSYNC.RECONVERGENT B1 ;  /* 0x0000000000017941 */ /* 0x000fea0003800200 */
.L_x_12936:
        /* <DEDUP_REMOVED lines=24> */
[-C--:B------:R-:W-:Y:S01]  /*20c0*/  FMUL.FTZ R167, R100, R163.reuse ;  /* 0x000000a364a77220 */ /* 0x080fe20000410000 */
[-C--:B------:R-:W-:Y:S01]  /*20d0*/  FMUL.FTZ R165, R102, R163.reuse ;  /* 0x000000a366a57220 */ /* 0x080fe20000410000 */
[----:B------:R-:W-:Y:S01]  /*20e0*/  FMUL.FTZ R144, R101, R163 ;  /* 0x000000a365907220 */ /* 0x000fe20000410000 */
[----:B------:R-:W-:Y:S01]  /*20f0*/  @P2 FADD.FTZ R164, R143, -R164 ;  /* 0x800000a48fa42221 */ /* 0x000fe20000010000 */
[----:B------:R-:W-:-:S02]  /*2100*/  MOV R103, R23 ;  /* 0x0000001700677202 */ /* 0x000fc40000000f00 */
[----:B------:R-:W-:Y:S01]  /*2110*/  SEL R106, R165, R106, P4 ;  /* 0x0000006aa56a7207 */ /* 0x000fe20002000000 */
[----:B------:R-:W-:Y:S01]  /*2120*/  @P2 FFMA.FTZ R103, R145, R164, R23 ;  /* 0x000000a491672223 */ /* 0x000fe20000010017 */
[----:B------:R-:W-:Y:S02]  /*2130*/  SEL R105, R144, R105, P4 ;  /* 0x0000006990697207 */ /* 0x000fe40002000000 */
[----:B------:R-:W-:Y:S01]  /*2140*/  SEL R104, R167, R104, P4 ;  /* 0x00000068a7687207 */ /* 0x000fe20002000000 */
[----:B------:R-:W-:Y:S06]  /*2150*/  @!P3 BRA `(.L_x_12944) ;  /* 0x000000040030b947 */ /* 0x000fec0003800000 */
[----:B------:R-:W-:Y:S01]  /*2160*/  FMUL.FTZ R107, R103, R163 ;  /* 0x000000a3676b7220 */ /* 0x000fe20000410000 */
[----:B------:R-:W-:Y:S06]  /*2170*/  BRA `(.L_x_12944) ;  /* 0x0000000400287947 */ /* 0x000fec0003800000 */
.L_x_12943:
        /* <DEDUP_REMOVED lines=12> */
[----:B------:R-:W-:-:S02]  /*2240*/  FMUL.FTZ R165, R144, R163 ;  /* 0x000000a390a57220 */ /* 0x000fc40000410000 */
[-C--:B------:R-:W-:Y:S01]  /*2250*/  FMUL.FTZ R144, R164, R163.reuse ;  /* 0x000000a3a4907220 */ /* 0x080fe20000410000 */
        /* <DEDUP_REMOVED lines=11> */
.L_x_12942:
        /* <DEDUP_REMOVED lines=28> */
.L_x_12945:
[-CC-:B0-----:R-:W-:Y:S01]  /*24d0*/  FFMA.FTZ R165, R149, R161.reuse, R162.reuse ;  /* 0x000000a195a57223 */ /* 0x181fe200000100a2 */
[-CC-:B------:R-:W-:Y:S01]  /*24e0*/  FFMA.FTZ R164, R148, R161.reuse, R162.reuse ;  /* 0x000000a194a47223 */ /* 0x180fe200000100a2 */
[-CC-:B------:R-:W-:Y:S01]  /*24f0*/  FFMA.FTZ R167, R151, R161.reuse, R162.reuse ;  /* 0x000000a197a77223 */ /* 0x180fe200000100a2 */
[----:B------:R-:W-:Y:S01]  /*2500*/  @P3 FFMA.FTZ R168, R150, R161, R162 ;  /* 0x000000a196a83223 */ /* 0x000fe200000100a2 */
[----:B------:R-:W-:Y:S01]  /*2510*/  FADD.FTZ R144, R140, -R165 ;  /* 0x800000a58c907221 */ /* 0x000fe20000010000 */
[----:B------:R-:W-:Y:S01]  /*2520*/  FADD.FTZ R164, R141, -R164 ;  /* 0x800000a48da47221 */ /* 0x000fe20000010000 */
[----:B------:R-:W-:Y:S01]  /*2530*/  FADD.FTZ R166, R142, -R167 ;  /* 0x800000a78ea67221 */ /* 0x000fe20000010000 */
[----:B------:R-:W-:Y:S01]  /*2540*/  @P3 FADD.FTZ R168, R143, -R168 ;  /* 0x800000a88fa83221 */ /* 0x000fe20000010000 */
[C---:B------:R-:W-:Y:S01]  /*2550*/  FMUL.FTZ R144, R145.reuse, R144 ;  /* 0x0000009091907220 */ /* 0x040fe20000410000 */
[C---:B------:R-:W-:Y:S01]  /*2560*/  FMUL.FTZ R164, R145.reuse, R164 ;  /* 0x000000a491a47220 */ /* 0x040fe20000410000 */
[C---:B------:R-:W-:Y:S01]  /*2570*/  FMUL.FTZ R166, R145.reuse, R166 ;  /* 0x000000a691a67220 */ /* 0x040fe20000410000 */
[----:B------:R-:W-:Y:S01]  /*2580*/  @P3 FMUL.FTZ R168, R145, R168 ;  /* 0x000000a891a83220 */ /* 0x000fe20000410000 */
[----:B------:R-:W-:-:S04]  /*2590*/  ISETP.GT.AND P5, PT, R2, RZ, PT ;  /* 0x000000ff0200720c */ /* 0x000fc80003fa4270 */
[----:B------:R-:W-:Y:S02]  /*25a0*/  FSEL R144, R144, RZ, P5 ;  /* 0x000000ff90907208 */ /* 0x000fe40002800000 */
[----:B------:R-:W-:Y:S02]  /*25b0*/  FSEL R164, R164, RZ, P5 ;  /* 0x000000ffa4a47208 */ /* 0x000fe40002800000 */
[----:B------:R-:W-:Y:S01]  /*25c0*/  FSEL R166, R166, RZ, P5 ;  /* 0x000000ffa6a67208 */ /* 0x000fe20002800000 */
[-C--:B------:R-:W-:Y:S01]  /*25d0*/  @P4 FMUL.FTZ R104, R144, R163.reuse ;  /* 0x000000a390684220 */ /* 0x080fe20000410000 */
[----:B------:R-:W-:Y:S01]  /*25e0*/  @P3 FSEL R168, R168, RZ, P5 ;  /* 0x000000ffa8a83208 */ /* 0x000fe20002800000 */
[-C--:B------:R-:W-:Y:S02]  /*25f0*/  @P4 FMUL.FTZ R105, R164, R163.reuse ;  /* 0x000000a3a4694220 */ /* 0x080fe40000410000 */
[-C--:B------:R-:W-:Y:S02]  /*2600*/  @P4 FMUL.FTZ R106, R166, R163.reuse ;  /* 0x000000a3a66a4220 */ /* 0x080fe40000410000 */
[----:B------:R-:W-:-:S07]  /*2610*/  @P3 FMUL.FTZ R107, R168, R163 ;  /* 0x000000a3a86b3220 */ /* 0x000fce0000410000 */
.L_x_12944:
[----:B------:R-:W-:Y:S05]  /*2620*/  BSYNC.RECONVERGENT B1 ;  /* 0x0000000000017941 */ /* 0x000fea0003800200 */
.L_x_12941:
        /* <DEDUP_REMOVED lines=36> */
.L_x_12948:
        /* <DEDUP_REMOVED lines=25> */
.L_x_12947:
        /* <DEDUP_REMOVED lines=28> */
.L_x_12950:
[-CC-:B0-----:R-:W-:Y:S01]  /*2bc0*/  FFMA.FTZ R165, R137, R161.reuse, R162.reuse ;  /* 0x000000a189a57223 */ /* 0x181fe200000100a2 */
[-CC-:B------:R-:W-:Y:S01]  /*2bd0*/  FFMA.FTZ R164, R108, R161.reuse, R162.reuse ;  /* 0x000000a16ca47223 */ /* 0x180fe200000100a2 */
[-CC-:B------:R-:W-:Y:S01]  /*2be0*/  FFMA.FTZ R167, R139, R161.reuse, R162.reuse ;  /* 0x000000a18ba77223 */ /* 0x180fe200000100a2 */
[----:B------:R-:W-:Y:S01]  /*2bf0*/  @P3 FFMA.FTZ R168, R136, R161, R162 ;  /* 0x000000a188a83223 */ /* 0x000fe200000100a2 */
[----:B------:R-:W-:Y:S01]  /*2c00*/  FADD.FTZ R144, R112, -R165 ;  /* 0x800000a570907221 */ /* 0x000fe20000010000 */
[----:B------:R-:W-:Y:S01]  /*2c10*/  ISETP.GT.AND P5, PT, R2, RZ, PT ;  /* 0x000000ff0200720c */ /* 0x000fe20003fa4270 */
[----:B------:R-:W-:Y:S01]  /*2c20*/  FADD.FTZ R164, R113, -R164 ;  /* 0x800000a471a47221 */ /* 0x000fe20000010000 */
[----:B------:R-:W-:Y:S01]  /*2c30*/  FADD.FTZ R166, R114, -R167 ;  /* 0x800000a772a67221 */ /* 0x000fe20000010000 */
[----:B------:R-:W-:Y:S01]  /*2c40*/  FMUL.FTZ R144, R145, R144 ;  /* 0x0000009091907220 */ /* 0x000fe20000410000 */
[----:B------:R-:W-:Y:S01]  /*2c50*/  @P3 FADD.FTZ R168, R115, -R168 ;  /* 0x800000a873a83221 */ /* 0x000fe20000010000 */
[C---:B------:R-:W-:Y:S01]  /*2c60*/  FMUL.FTZ R164, R145.reuse, R164 ;  /* 0x000000a491a47220 */ /* 0x040fe20000410000 */
[----:B------:R-:W-:-:S02]  /*2c70*/  FMUL.FTZ R166, R145, R166 ;  /* 0x000000a691a67220 */ /* 0x000fc40000410000 */
[----:B------:R-:W-:Y:S01]  /*2c80*/  FSEL R144, R144, RZ, P5 ;  /* 0x000000ff90907208 */ /* 0x000fe20002800000 */
[----:B------:R-:W-:Y:S01]  /*2c90*/  @P3 FMUL.FTZ R168, R145, R168 ;  /* 0x000000a891a83220 */ /* 0x000fe20000410000 */
[----:B------:R-:W-:Y:S02]  /*2ca0*/  FSEL R164, R164, RZ, P5 ;  /* 0x000000ffa4a47208 */ /* 0x000fe40002800000 */
[----:B------:R-:W-:Y:S01]  /*2cb0*/  FSEL R166, R166, RZ, P5 ;  /* 0x000000ffa6a67208 */ /* 0x000fe20002800000 */
[-C--:B------:R-:W-:Y:S01]  /*2cc0*/  @P4 FMUL.FTZ R104, R144, R163.reuse ;  /* 0x000000a390684220 */ /* 0x080fe20000410000 */
[----:B------:R-:W-:Y:S01]  /*2cd0*/  @P3 FSEL R144, R168, RZ, P5 ;  /* 0x000000ffa8903208 */ /* 0x000fe20002800000 */
[-C--:B------:R-:W-:Y:S02]  /*2ce0*/  @P4 FMUL.FTZ R105, R164, R163.reuse ;  /* 0x000000a3a4694220 */ /* 0x080fe40000410000 */
[-C--:B------:R-:W-:Y:S02]  /*2cf0*/  @P4 FMUL.FTZ R106, R166, R163.reuse ;  /* 0x000000a3a66a4220 */ /* 0x080fe40000410000 */
[----:B------:R-:W-:-:S07]  /*2d00*/  @P3 FMUL.FTZ R107, R144, R163 ;  /* 0x000000a3906b3220 */ /* 0x000fce0000410000 */
.L_x_12949:
[----:B------:R-:W-:Y:S05]  /*2d10*/  BSYNC.RECONVERGENT B1 ;  /* 0x0000000000017941 */ /* 0x000fea0003800200 */
.L_x_12946:
        /* <DEDUP_REMOVED lines=36> */
.L_x_12953:
        /* <DEDUP_REMOVED lines=25> */
.L_x_12952:
        /* <DEDUP_REMOVED lines=28> */
.L_x_12955:
        /* <DEDUP_REMOVED lines=21> */
.L_x_12954:
[----:B------:R-:W-:Y:S05]  /*3400*/  BSYNC.RECONVERGENT B1 ;  /* 0x0000000000017941 */ /* 0x000fea0003800200 */
.L_x_12951:
        /* <DEDUP_REMOVED lines=36> */
.L_x_12958:
        /* <DEDUP_REMOVED lines=25> */
.L_x_12957:
        /* <DEDUP_REMOVED lines=28> */
.L_x_12960:
        /* <DEDUP_REMOVED lines=21> */
.L_x_12959:
[----:B------:R-:W-:Y:S05]  /*3af0*/  BSYNC.RECONVERGENT B1 ;  /* 0x0000000000017941 */ /* 0x000fea0003800200 */
.L_x_12956:
        /* <DEDUP_REMOVED lines=36> */
.L_x_12963:
        /* <DEDUP_REMOVED lines=25> */
.L_x_12962:
[----:B------:R-:W-:Y:S05]  /*3ed0*/  @!P1 BRA `(.L_x_12965) ;  /* 0x00000000006c9947 */ /* 0x000fea0003800000 */
[-CC-:B0-----:R-:W-:Y:S01]  /*3ee0*/  FFMA.FTZ R101, R129, R161.reuse, R162.reuse ;  /* 0x000000a181657223 */ /* 0x181fe200000100a2 */
[-CC-:B------:R-:W-:Y:S01]  /*3ef0*/  FFMA.FTZ R102, R128, R161.reuse, R162.reuse ;  /* 0x000000a180667223 */ /* 0x180fe200000100a2 */
[-C--:B------:R-:W-:Y:S01]  /*3f00*/  FFMA.FTZ R103, R131, R161.reuse, R162 ;  /* 0x000000a183677223 */ /* 0x080fe200000100a2 */
[----:B------:R-:W-:Y:S01]  /*3f10*/  ISETP.GT.AND P0, PT, R2, RZ, PT ;  /* 0x000000ff0200720c */ /* 0x000fe20003f04270 */
[----:B------:R-:W-:Y:S01]  /*3f20*/  FADD.FTZ R100, R132, -R101 ;  /* 0x8000006584647221 */ /* 0x000fe20000010000 */
[----:B------:R-:W-:Y:S01]  /*3f30*/  FADD.FTZ R102, R133, -R102 ;  /* 0x8000006685667221 */ /* 0x000fe20000010000 */
[----:B------:R-:W-:Y:S01]  /*3f40*/  FADD.FTZ R2, R134, -R103 ;  /* 0x8000006786027221 */ /* 0x000fe20000010000 */
[----:B------:R-:W-:Y:S01]  /*3f50*/  FFMA.FTZ R162, R130, R161, R162 ;  /* 0x000000a182a27223 */ /* 0x000fe200000100a2 */
        /* <DEDUP_REMOVED lines=19> */
.L_x_12965:
[-CC-:B0-----:R-:W-:Y:S01]  /*4090*/  FFMA.FTZ R165, R129, R161.reuse, R162.reuse ;  /* 0x000000a181a57223 */ /* 0x181fe200000100a2 */
[-CC-:B------:R-:W-:Y:S01]  /*40a0*/  FFMA.FTZ R144, R128, R161.reuse, R162.reuse ;  /* 0x000000a180907223 */ /* 0x180fe200000100a2 */
[-CC-:B------:R-:W-:Y:S01]  /*40b0*/  FFMA.FTZ R167, R131, R161.reuse, R162.reuse ;  /* 0x000000a183a77223 */ /* 0x180fe200000100a2 */
[----:B------:R-:W-:Y:S01]  /*40c0*/  FFMA.FTZ R164, R130, R161, R162 ;  /* 0x000000a182a47223 */ /* 0x000fe200000100a2 */
[----:B------:R-:W-:Y:S01]  /*40d0*/  ISETP.GT.AND P0, PT, R2, RZ, PT ;  /* 0x000000ff0200720c */ /* 0x000fe20003f04270 */
        /* <DEDUP_REMOVED lines=10> */
[----:B------:R-:W-:Y:S01]  /*4180*/  FSEL R162, R162, RZ, P0 ;  /* 0x000000ffa2a27208 */ /* 0x000fe20000000000 */
[-C--:B------:R-:W-:Y:S01]  /*4190*/  @P4 FMUL.FTZ R104, R2, R163.reuse ;  /* 0x000000a302684220 */ /* 0x080fe20000410000 */
[----:B------:R-:W-:Y:S01]  /*41a0*/  FSEL R164, R164, RZ, P0 ;  /* 0x000000ffa4a47208 */ /* 0x000fe20000000000 */
[-C--:B------:R-:W-:Y:S02]  /*41b0*/  @P4 FMUL.FTZ R105, R144, R163.reuse ;  /* 0x000000a390694220 */ /* 0x080fe40000410000 */
[-C--:B------:R-:W-:Y:S02]  /*41c0*/  @P4 FMUL.FTZ R106, R162, R163.reuse ;  /* 0x000000a3a26a4220 */ /* 0x080fe40000410000 */
[----:B------:R-:W-:-:S07]  /*41d0*/  @P3 FMUL.FTZ R107, R164, R163 ;  /* 0x000000a3a46b3220 */ /* 0x000fce0000410000 */
.L_x_12964:
[----:B------:R-:W-:Y:S05]  /*41e0*/  BSYNC.RECONVERGENT B1 ;  /* 0x0000000000017941 */ /* 0x000fea0003800200 */
.L_x_12961:
        /* <DEDUP_REMOVED lines=12> */
.L_x_12931:
[----:B------:R-:W-:Y:S05]  /*42b0*/  BSYNC B0 ;  /* 0x0000000000007941 */ /* 0x000fea0003800000 */
.L_x_12930:
        /* <DEDUP_REMOVED lines=144> */
.L_x_12935:
        /* <DEDUP_REMOVED lines=8> */
.L_x_12968:
[----:B------:R-:W-:Y:S05]  /*4c40*/  BSYNC B1 ;  /* 0x0000000000017941 */ /* 0x000fea0003800000 */
.L_x_12967:
        /* <DEDUP_REMOVED lines=8> */
.L_x_12969:
[----:B------:R-:W-:-:S05]  /*4cd0*/  FADD.FTZ R158, R158, R135 ;  /* 0x000000879e9e7221 */ /* 0x000fca0000010000 */
[----:B------:R-:W-:Y:S01]  /*4ce0*/  MOV R171, R158 ;  /* 0x0000009e00ab7202 */ /* 0x000fe20000000f00 */
[----:B------:R-:W-:Y:S01]  /*4cf0*/  HFMA2 R170, -RZ, RZ, 0, 1.1920928955078125e-07 ;  /* 0x00000002ffaa7431 */ /* 0x000fe200000001ff */
[----:B------:R-:W-:-:S07]  /*4d00*/  MOV R159, R169 ;  /* 0x000000a9009f7202 */ /* 0x000fce0000000f00 */
[----:B------:R-:W-:Y:S05]  /*4d10*/  WARPSYNC.COLLECTIVE R168, `(.L_x_12970) ;  /* 0x00000000a8087348 */ /* 0x000fea0003c00000 */
[----:B------:R0:W1:Y:S02]  /*4d20*/  SHFL.BFLY P1, R169, R171, R170, R173 ;  /* 0x0c0000aaaba97389 */ /* 0x00006400000200ad */
[----:B01----:R-:W-:Y:S05]  /*4d30*/  ENDCOLLECTIVE ;  /* 0x000000000000791b */ /* 0x003fea0003800000 */
.L_x_12970:
[----:B------:R-:W-:-:S05]  /*4d40*/  FADD.FTZ R159, R159, R164 ;  /* 0x000000a49f9f7221 */ /* 0x000fca0000010000 */
[----:B------:R-:W-:Y:S02]  /*4d50*/  MOV R171, R159 ;  /* 0x0000009f00ab7202 */ /* 0x000fe40000000f00 */
[----:B------:R-:W-:-:S07]  /*4d60*/  MOV R163, R169 ;  /* 0x000000a900a37202 */ /* 0x000fce0000000f00 */
[----:B------:R-:W-:Y:S05]  /*4d70*/  WARPSYNC.COLLECTIVE R168, `(.L_x_12971) ;  /* 0x00000000a8087348 */ /* 0x000fea0003c00000 */
[----:B------:R0:W1:Y:S02]  /*4d80*/  SHFL.BFLY P1, R169, R171, R170, R173 ;  /* 0x0c0000aaaba97389 */ /* 0x00006400000200ad */
[----:B01----:R-:W-:Y:S05]  /*4d90*/  ENDCOLLECTIVE ;  /* 0x000000000000791b */ /* 0x003fea0003800000 */
.L_x_12971:
[----:B------:R-:W-:-:S05]  /*4da0*/  FADD.FTZ R163, R158, R163 ;  /* 0x000000a39ea37221 */ /* 0x000fca0000010000 */
[----:B------:R-:W-:Y:S01]  /*4db0*/  MOV R171, R163 ;  /* 0x000000a300ab7202 */ /* 0x000fe20000000f00 */
[----:B------:R-:W-:Y:S01]  /*4dc0*/  HFMA2 R170, -RZ, RZ, 0, 2.384185791015625e-07 ;  /* 0x00000004ffaa7431 */ /* 0x000fe200000001ff */
[----:B------:R-:W-:-:S07]  /*4dd0*/  MOV R162, R169 ;  /* 0x000000a900a27202 */ /* 0x000fce0000000f00 */
[----:B------:R-:W-:Y:S05]  /*4de0*/  WARPSYNC.COLLECTIVE R168, `(.L_x_12972) ;  /* 0x00000000a8087348 */ /* 0x000fea0003c00000 */
[----:B------:R0:W1:Y:S02]  /*4df0*/  SHFL.BFLY P1, R169, R171, R170, R173 ;  /* 0x0c0000aaaba97389 */ /* 0x00006400000200ad */
[----:B01----:R-:W-:Y:S05]  /*4e00*/  ENDCOLLECTIVE ;  /* 0x000000000000791b */ /* 0x003fea0003800000 */
.L_x_12972:
[----:B------:R-:W-:-:S05]  /*4e10*/  FADD.FTZ R162, R159, R162 ;  /* 0x000000a29fa27221 */ /* 0x000fca0000010000 */
[----:B------:R-:W-:Y:S02]  /*4e20*/  MOV R171, R162 ;  /* 0x000000a200ab7202 */ /* 0x000fe40000000f00 */
[----:B------:R-:W-:-:S07]  /*4e30*/  MOV R166, R169 ;  /* 0x000000a900a67202 */ /* 0x000fce0000000f00 */
[----:B------:R-:W-:Y:S05]  /*4e40*/  WARPSYNC.COLLECTIVE R168, `(.L_x_12973) ;  /* 0x00000000a8087348 */ /* 0x000fea0003c00000 */
[----:B------:R0:W1:Y:S02]  /*4e50*/  SHFL.BFLY P1, R169, R171, R170, R173 ;  /* 0x0c0000aaaba97389 */ /* 0x00006400000200ad */
[----:B01----:R-:W-:Y:S05]  /*4e60*/  ENDCOLLECTIVE ;  /* 0x000000000000791b */ /* 0x003fea0003800000 */
.L_x_12973:
[----:B------:R-:W-:-:S05]  /*4e70*/  FADD.FTZ R166, R163, R166 ;  /* 0x000000a6a3a67221 */ /* 0x000fca0000010000 */
[----:B------:R-:W-:Y:S01]  /*4e80*/  MOV R171, R166 ;  /* 0x000000a600ab7202 */ /* 0x000fe20000000f00 */
[----:B------:R-:W-:Y:S01]  /*4e90*/  HFMA2 R170, -RZ, RZ, 0, 4.76837158203125e-07 ;  /* 0x00000008ffaa7431 */ /* 0x000fe200000001ff */
[----:B------:R-:W-:-:S07]  /*4ea0*/  MOV R165, R169 ;  /* 0x000000a900a57202 */ /* 0x000fce0000000f00 */
[----:B------:R-:W-:Y:S05]  /*4eb0*/  WARPSYNC.COLLECTIVE R168, `(.L_x_12974) ;  /* 0x00000000a8087348 */ /* 0x000fea0003c00000 */
[----:B------:R0:W1:Y:S02]  /*4ec0*/  SHFL.BFLY P1, R169, R171, R170, R173 ;  /* 0x0c0000aaaba97389 */ /* 0x00006400000200ad */
[----:B01----:R-:W-:Y:S05]  /*4ed0*/  ENDCOLLECTIVE ;  /* 0x000000000000791b */ /* 0x003fea0003800000 */
.L_x_12974:
[----:B------:R-:W-:-:S05]  /*4ee0*/  FADD.FTZ R165, R162, R165 ;  /* 0x000000a5a2a57221 */ /* 0x000fca0000010000 */
[----:B------:R-:W-:Y:S02]  /*4ef0*/  MOV R171, R165 ;  /* 0x000000a500ab7202 */ /* 0x000fe40000000f00 */
[----:B------:R-:W-:-:S07]  /*4f00*/  MOV R135, R169 ;  /* 0x000000a900877202 */ /* 0x000fce0000000f00 */
[----:B------:R-:W-:Y:S05]  /*4f10*/  WARPSYNC.COLLECTIVE R168, `(.L_x_12975) ;  /* 0x00000000a8087348 */ /* 0x000fea0003c00000 */
[----:B------:R0:W1:Y:S02]  /*4f20*/  SHFL.BFLY P1, R169, R171, R170, R173 ;  /* 0x0c0000aaaba97389 */ /* 0x00006400000200ad */
[----:B01----:R-:W-:Y:S05]  /*4f30*/  ENDCOLLECTIVE ;  /* 0x000000000000791b */ /* 0x003fea0003800000 */
.L_x_12975:
[----:B------:R-:W-:-:S05]  /*4f40*/  FADD.FTZ R167, R166, R135 ;  /* 0x00000087a6a77221 */ /* 0x000fca0000010000 */
[----:B------:R-:W-:Y:S01]  /*4f50*/  MOV R171, R167 ;  /* 0x000000a700ab7202 */ /* 0x000fe20000000f00 */
[----:B------:R-:W-:Y:S01]  /*4f60*/  HFMA2 R170, -RZ, RZ, 0, 9.5367431640625e-07 ;  /* 0x00000010ffaa7431 */ /* 0x000fe200000001ff */
[----:B------:R-:W-:-:S07]  /*4f70*/  MOV R164, R169 ;  /* 0x000000a900a47202 */ /* 0x000fce0000000f00 */
[----:B------:R-:W-:Y:S05]  /*4f80*/  WARPSYNC.COLLECTIVE R168, `(.L_x_12976) ;  /* 0x00000000a8087348 */ /* 0x000fea0003c00000 */
[----:B------:R0:W1:Y:S02]  /*4f90*/  SHFL.BFLY P1, R169, R171, R170, R173 ;  /* 0x0c0000aaaba97389 */ /* 0x00006400000200ad */
[----:B01----:R-:W-:Y:S05]  /*4fa0*/  ENDCOLLECTIVE ;  /* 0x000000000000791b */ /* 0x003fea0003800000 */
.L_x_12976:
[----:B------:R-:W-:-:S05]  /*4fb0*/  FADD.FTZ R164, R165, R164 ;  /* 0x000000a4a5a47221 */ /* 0x000fca0000010000 */
[----:B------:R-:W-:Y:S02]  /*4fc0*/  MOV R171, R164 ;  /* 0x000000a400ab7202 */ /* 0x000fe40000000f00 */
[----:B------:R-:W-:-:S07]  /*4fd0*/  MOV R158, R169 ;  /* 0x000000a9009e7202 */ /* 0x000fce0000000f00 */
[----:B------:R-:W-:Y:S05]  /*4fe0*/  WARPSYNC.COLLECTIVE R168, `(.L_x_12977) ;  /* 0x00000000a8087348 */ /* 0x000fea0003c00000 */
[----:B------:R0:W1:Y:S02]  /*4ff0*/  SHFL.BFLY P1, R169, R171, R170, R173 ;  /* 0x0c0000aaaba97389 */ /* 0x00006400000200ad */
[----:B01----:R-:W-:Y:S05]  /*5000*/  ENDCOLLECTIVE ;  /* 0x000000000000791b */ /* 0x003fea0003800000 */
.L_x_12977:
[----:B------:R-:W-:Y:S01]  /*5010*/  MOV R159, R169 ;  /* 0x000000a9009f7202 */ /* 0x000fe20000000f00 */
[----:B------:R-:W-:Y:S06]  /*5020*/  BRA `(.L_x_12978) ;  /* 0xffffffc400987947 */ /* 0x000fec000383ffff */
.L_x_12979:
        /* <DEDUP_REMOVED lines=13> */
.L_x_14594:


//--------------------- .text._ZN10layer_norm13ln_bwd_kernelINS_13Kernel_traitsIfffffjLj768ELj1ELj4ELj1ELj16ENS_18Kernel_traits_baseILj768EfffffjLj128EEEEELb0ELb1ELb0ELb0EEEvNS_9BwdParamsE --------------------------
	.section	.text._ZN10layer_norm13ln_bwd_kernelINS_13Kernel_traitsIfffffjLj768ELj1ELj4ELj1ELj16ENS_18Kernel_traits_baseILj768EfffffjLj128EEEEELb0ELb1ELb0ELb0EEEvNS_9BwdParamsE,"ax",@progbits
	.align	128
        .global         _ZN10layer_norm13ln_bwd_kernelINS_13Kernel_traitsIfffffjLj768ELj1ELj4ELj1ELj16ENS_18Kernel_traits_baseILj768EfffffjLj128EEEEELb0ELb1ELb0ELb0EEEvNS_9BwdParamsE
        .type           _ZN10layer_norm13ln_bwd_kernelINS_13Kernel_traitsIfffffjLj768ELj1ELj4ELj1ELj16ENS_18Kernel_traits_baseILj768EfffffjLj128EEEEELb0ELb1ELb0ELb0EEEvNS_9BwdParamsE,@function
        .size           _ZN10layer_norm13ln_bwd_kernelINS_13Kernel_traitsIfffffjLj768ELj1ELj4ELj1ELj16ENS_18Kernel_traits_baseILj768EfffffjLj128EEEEELb0ELb1ELb0ELb0EEEvNS_9BwdParamsE,(.L_x_14595 - _ZN10layer_norm13ln_bwd_kernelINS_13Kernel_traitsIfffffjLj768ELj1ELj4ELj1ELj16ENS_18Kernel_traits_baseILj768EfffffjLj128EEEEELb0ELb1ELb0ELb0EEEvNS_9BwdParamsE)
        .other          _ZN10layer_norm13ln_bwd_kernelINS_13Kernel_traitsIfffffjLj768ELj1ELj4ELj1ELj16ENS_18Kernel_traits_baseILj768EfffffjLj128EEEEELb0ELb1ELb0ELb0EEEvNS_9BwdParamsE,@"STO_CUDA_ENTRY STV_DEFAULT"
_ZN10layer_norm13ln_bwd_kernelINS_13Kernel_traitsIfffffjLj768ELj1ELj4ELj1ELj16ENS_18Kernel_traits_baseILj768EfffffjLj128EEEEELb0ELb1ELb0ELb0EEEvNS_9BwdParamsE:
.text._ZN10layer_norm13ln_bwd_kernelINS_13Kernel_traitsIfffffjLj768ELj1ELj4ELj1ELj16ENS_18Kernel_traits_baseILj768EfffffjLj128EEEEELb0ELb1ELb0ELb0EEEvNS_9BwdParamsE:
        /* <DEDUP_REMOVED lines=36> */
[----:B------:R0:W5:Y:S02]  /*0240*/  @P1 LDG.E.128 R40, desc[UR6][R16.64] ;  /* 0x0000000610281981 */ /* 0x000164000c1e1d00 */
[----:B------:R-:W4:Y:S01]  /*0250*/  @P3 LDC.64 R24, c[0x0][0x3d0] ;  /* 0x0000f400ff183b82 */ /* 0x000f220000000a00 */
[C---:B-1----:R-:W-:Y:S01]  /*0260*/  @P1 IMAD.WIDE.U32 R18, R5.reuse, 0x10, R14 ;  /* 0x0000001005121825 */ /* 0x042fe200078e000e */
[----:B------:R-:W-:-:S04]  /*0270*/  @P1 IADD3 R5, PT, PT, R5, 0x20, RZ ;  /* 0x0000002005051810 */ /* 0x000fc80007ffe0ff */
[----:B------:R0:W5:Y:S02]  /*0280*/  @P1 LDG.E.128 R44, desc[UR6][R18.64] ;  /* 0x00000006122c1981 */ /* 0x000164000c1e1d00 */
[----:B------:R-:W1:Y:S01]  /*0290*/  @P3 LDC.64 R26, c[0x0][0x3e8] ;  /* 0x0000fa00ff1a3b82 */ /* 0x000e620000000a00 */
[----:B--2---:R-:W-:-:S05]  /*02a0*/  @P2 IMAD.WIDE.U32 R20, R5, 0x10, R20 ;  /* 0x0000001005142825 */ /* 0x004fca00078e0014 */
[----:B------:R0:W5:Y:S02]  /*02b0*/  @P2 LDG.E.128 R48, desc[UR6][R20.64] ;  /* 0x0000000614302981 */ /* 0x000164000c1e1d00 */
[----:B------:R-:W2:Y:S01]  /*02c0*/  @P4 LDC.64 R28, c[0x0][0x3d0] ;  /* 0x0000f400ff1c4b82 */ /* 0x000ea20000000a00 */
[C---:B---3--:R-:W-:Y:S01]  /*02d0*/  @P2 IMAD.WIDE.U32 R22, R5.reuse, 0x10, R22 ;  /* 0x0000001005162825 */ /* 0x048fe200078e0016 */
[----:B------:R-:W-:-:S04]  /*02e0*/  @P2 IADD3 R5, PT, PT, R5, 0x20, RZ ;  /* 0x0000002005052810 */ /* 0x000fc80007ffe0ff */
        /* <DEDUP_REMOVED lines=10> */
[----:B------:R0:W5:Y:S01]  /*0390*/  @P4 LDG.E.128 R64, desc[UR6][R28.64] ;  /* 0x000000061c404981 */ /* 0x000162000c1e1d00 */
[C---:B---3--:R-:W-:Y:S01]  /*03a0*/  @P4 IMAD.WIDE.U32 R30, R5.reuse, 0x10, R30 ;  /* 0x00000010051e4825 */ /* 0x048fe200078e001e */
[----:B------:R-:W-:-:S04]  /*03b0*/  @P4 IADD3 R5, PT, PT, R5, 0x20, RZ ;  /* 0x0000002005054810 */ /* 0x000fc80007ffe0ff */
[----:B------:R0:W5:Y:S01]  /*03c0*/  @P4 LDG.E.128 R68, desc[UR6][R30.64] ;  /* 0x000000061e444981 */ /* 0x000162000c1e1d00 */
[----:B----4-:R-:W-:-:S05]  /*03d0*/  @P5 IMAD.WIDE.U32 R12, R5, 0x10, R12 ;  /* 0x00000010050c5825 */ /* 0x010fca00078e000c */
[----:B------:R0:W5:Y:S01]  /*03e0*/  @P5 LDG.E.128 R72, desc[UR6][R12.64] ;  /* 0x000000060c485981 */ /* 0x000162000c1e1d00 */
[----:B-1----:R-:W-:-:S05]  /*03f0*/  @P5 IMAD.WIDE.U32 R14, R5, 0x10, R14 ;  /* 0x00000010050e5825 */ /* 0x002fca00078e000e */
        /* <DEDUP_REMOVED lines=81> */
[----:B------:R-:W-:-:S07]  /*0910*/  CS2R R150, SRZ ;  /* 0x0000000000967805 */ /* 0x000fce000001ff00 */
.L_x_13052:
[----:B-1234-:R-:W0:Y:S01]  /*0920*/  LDC.64 R176, c[0x0][0x3c0] ;  /* 0x0000f000ffb07b82 */ /* 0x01ee220000000a00 */
[----:B------:R-:W-:-:S07]  /*0930*/  ISETP.NE.AND P0, PT, R10, RZ, PT ;  /* 0x000000ff0a00720c */ /* 0x000fce0003f05270 */
[----:B------:R-:W1:Y:S08]  /*0940*/  LDC.64 R12, c[0x0][0x3c8] ;  /* 0x0000f200ff0c7b82 */ /* 0x000e700000000a00 */
[----:B------:R-:W2:Y:S01]  /*0950*/  @P0 LDC.64 R6, c[0x0][0x3e0] ;  /* 0x0000f800ff060b82 */ /* 0x000ea20000000a00 */
[----:B0-----:R-:W-:-:S06]  /*0960*/  IMAD.WIDE R178, R9, 0x4, R176 ;  /* 0x0000000409b27825 */ /* 0x001fcc00078e02b0 */
[----:B------:R-:W3:Y:S01]  /*0970*/  LDG.E R178, desc[UR6][R178.64] ;  /* 0x00000006b2b27981 */ /* 0x000ee2000c1e1900 */
[----:B------:R-:W-:Y:S02]  /*0980*/  HFMA2 R11, -RZ, RZ, 1.875, 0 ;  /* 0x3f800000ff0b7431 */ /* 0x000fe400000001ff */
[C---:B-1----:R-:W-:Y:S01]  /*0990*/  IMAD.WIDE R12, R9.reuse, 0x4, R12 ;  /* 0x00000004090c7825 */ /* 0x042fe200078e020c */
[----:B------:R-:W0:Y:S01]  /*09a0*/  S2R R4, SR_TID.X ;  /* 0x0000000000047919 */ /* 0x000e220000002100 */
[----:B------:R-:W-:Y:S01]  /*09b0*/  ISETP.NE.AND P2, PT, RZ, UR8, PT ;  /* 0x00000008ff007c0c */ /* 0x000fe2000bf45270 */
[----:B------:R-:W-:Y:S03]  /*09c0*/  BSSY.RECONVERGENT B0, `(.L_x_12981) ;  /* 0x00001f7000007945 */ /* 0x000fe60003800200 */
[----:B-----5:R1:W5:Y:S01]  /*09d0*/  LDG.E R13, desc[UR6][R12.64] ;  /* 0x000000060c0d7981 */ /* 0x020362000c1e1900 */
[----:B--2---:R-:W-:Y:S01]  /*09e0*/  @P0 IMAD.WIDE R176, R9, 0x4, R6 ;  /* 0x0000000409b00825 */ /* 0x004fe200078e0206 */
[----:B------:R-:W-:-:S04]  /*09f0*/  MOV R6, UR14 ;  /* 0x0000000e00067c02 */ /* 0x000fc80008000f00 */
[----:B------:R2:W5:Y:S01]  /*0a00*/  @P0 LDG.E R11, desc[UR6][R176.64] ;  /* 0x00000006b00b0981 */ /* 0x000562000c1e1900 */
[----:B------:R-:W-:Y:S01]  /*0a10*/  ISETP.NE.U32.AND P0, PT, RZ, UR10, PT ;  /* 0x0000000aff007c0c */ /* 0x000fe2000bf05070 */
[----:B------:R-:W-:-:S03]  /*0a20*/  IMAD R7, R9, R6, RZ ;  /* 0x0000000609077224 */ /* 0x000fc600078e02ff */
[----:B------:R-:W-:Y:S02]  /*0a30*/  ISETP.NE.AND.EX P1, PT, RZ, UR11, PT, P0 ;  /* 0x0000000bff007c0c */ /* 0x000fe4000bf25300 */
[----:B------:R-:W-:-:S04]  /*0a40*/  SHF.R.S32.HI R180, RZ, 0x1f, R7 ;  /* 0x0000001fffb47819 */ /* 0x000fc80000011407 */
[----:B------:R-:W-:Y:S02]  /*0a50*/  LEA.HI R180, R180, R7, RZ, 0x2 ;  /* 0x00000007b4b47211 */ /* 0x000fe400078f10ff */
[----:B-1----:R-:W-:Y:S02]  /*0a60*/  P2R R12, PR, RZ, 0x4 ;  /* 0x00000004ff0c7803 */ /* 0x002fe40000000000 */
[----:B------:R-:W-:Y:S02]  /*0a70*/  P2R R211, PR, RZ, 0x2 ;  /* 0x00000002ffd37803 */ /* 0x000fe40000000000 */
[----:B0-----:R-:W-:-:S04]  /*0a80*/  LOP3.LUT R7, R4, 0x1f, RZ, 0xc0, !PT ;  /* 0x0000001f04077812 */ /* 0x001fc800078ec0ff */
[----:B------:R-:W-:Y:S02]  /*0a90*/  LEA.HI.SX32 R12, R180, R7, 0x1e ;  /* 0x00000007b40c7211 */ /* 0x000fe400078ff2ff */
[----:B---3--:R-:W-:Y:S01]  /*0aa0*/  FSEL R209, R178, RZ, !P2 ;  /* 0x000000ffb2d17208 */ /* 0x008fe20005000000 */
[----:B--2---:R-:W-:Y:S06]  /*0ab0*/  @P1 BRA `(.L_x_12982) ;  /* 0x0000000c00ac1947 */ /* 0x004fec0003800000 */
        /* <DEDUP_REMOVED lines=17> */
[C---:B------:R-:W-:Y:S01]  /*0bd0*/  FADD.FTZ R188, -R209.reuse, R177 ;  /* 0x000000b1d1bc7221 */ /* 0x040fe20000010100 */
[C---:B------:R-:W-:Y:S01]  /*0be0*/  FADD.FTZ R178, -R209.reuse, R178 ;  /* 0x000000b2d1b27221 */ /* 0x040fe20000010100 */
[----:B------:R-:W-:Y:S01]  /*0bf0*/  FADD.FTZ R216, -R209, R179 ;  /* 0x000000b3d1d87221 */ /* 0x000fe20000010100 */
[C---:B-----5:R-:W-:Y:S01]  /*0c00*/  FMUL.FTZ R3, R13.reuse, R184 ;  /* 0x000000b80d037220 */ /* 0x060fe20000410000 */
[C---:B------:R-:W-:Y:S01]  /*0c10*/  FMUL.FTZ R184, R13.reuse, R188 ;  /* 0x000000bc0db87220 */ /* 0x040fe20000410000 */
[C---:B------:R-:W-:Y:S01]  /*0c20*/  FMUL.FTZ R199, R13.reuse, R178 ;  /* 0x000000b20dc77220 */ /* 0x040fe20000410000 */
[----:B------:R-:W-:Y:S01]  /*0c30*/  FMUL.FTZ R216, R13, R216 ;  /* 0x000000d80dd87220 */ /* 0x000fe20000410000 */
[----:B---3--:R-:W-:Y:S01]  /*0c40*/  FMUL.FTZ R188, R32, R180 ;  /* 0x000000b420bc7220 */ /* 0x008fe20000410000 */
[----:B------:R-:W-:Y:S01]  /*0c50*/  FMUL.FTZ R201, R33, R181 ;  /* 0x000000b521c97220 */ /* 0x000fe20000410000 */
[----:B------:R-:W-:Y:S01]  /*0c60*/  FMUL.FTZ R218, R34, R182 ;  /* 0x000000b622da7220 */ /* 0x000fe20000410000 */
        /* <DEDUP_REMOVED lines=17> */
.L_x_12984:
[----:B------:R-:W-:Y:S05]  /*0d80*/  BSYNC.RECONVERGENT B1 ;  /* 0x0000000000017941 */ /* 0x000fea0003800200 */
.L_x_12983:
        /* <DEDUP_REMOVED lines=37> */
.L_x_12986:
[----:B------:R-:W-:Y:S05]  /*0fe0*/  BSYNC.RECONVERGENT B1 ;  /* 0x0000000000017941 */ /* 0x000fea0003800200 */
.L_x_12985:
        /* <DEDUP_REMOVED lines=37> */
.L_x_12988:
[----:B------:R-:W-:Y:S05]  /*1240*/  BSYNC.RECONVERGENT B1 ;  /* 0x0000000000017941 */ /* 0x000fea0003800200 */
.L_x_12987:
        /* <DEDUP_REMOVED lines=37> */
.L_x_12990:
[----:B------:R-:W-:Y:S05]  /*14a0*/  BSYNC.RECONVERGENT B1 ;  /* 0x0000000000017941 */ /* 0x000fea0003800200 */
.L_x_12989:
        /* <DEDUP_REMOVED lines=38> */
.L_x_12992:
[----:B------:R-:W-:Y:S05]  /*1710*/  BSYNC.RECONVERGENT B1 ;  /* 0x0000000000017941 */ /* 0x000fea0003800200 */
.L_x_12991:
        /* <DEDUP_REMOVED lines=37> */
.L_x_12982:
        /* <DEDUP_REMOVED lines=11> */
[----:B0-----:R-:W-:-:S07]  /*1a20*/  IMAD.WIDE.U32 R176, R12, 0x10, R28 ;  /* 0x000000100cb07825 */ /* 0x001fce00078e001c */
[----:B------:R-:W0:Y:S01]  /*1a30*/  LDC.64 R28, c[0x0][0x438] ;  /* 0x00010e00ff1c7b82 */ /* 0x000e220000000a00 */
[----:B------:R-:W2:Y:S01]  /*1a40*/  LDG.E.128 R176, desc[UR6][R176.64] ;  /* 0x00000006b0b07981 */ /* 0x000ea2000c1e1d00 */
[----:B-1----:R-:W-:-:S06]  /*1a50*/  IMAD.WIDE.U32 R180, R12, 0x10, R180 ;  /* 0x000000100cb47825 */ /* 0x002fcc00078e00b4 */
[----:B------:R-:W3:Y:S01]  /*1a60*/  LDG.E.128 R180, desc[UR6][R180.64] ;  /* 0x00000006b4b47981 */ /* 0x000ee2000c1e1d00 */
[----:B0-----:R-:W-:-:S06]  /*1a70*/  IMAD.WIDE.U32 R28, R12, 0x10, R28 ;  /* 0x000000100c1c7825 */ /* 0x001fcc00078e001c */
[----:B------:R-:W5:Y:S01]  /*1a80*/  LDG.E.128 R28, desc[UR6][R28.64] ;  /* 0x000000061c1c7981 */ /* 0x000f62000c1e1d00 */
        /* <DEDUP_REMOVED lines=29> */
.L_x_12995:
[----:B------:R-:W-:Y:S05]  /*1c60*/  BSYNC.RECONVERGENT B1 ;  /* 0x0000000000017941 */ /* 0x000fea0003800200 */
.L_x_12994:
        /* <DEDUP_REMOVED lines=40> */
.L_x_12997:
[----:B------:R-:W-:Y:S05]  /*1ef0*/  BSYNC.RECONVERGENT B1 ;  /* 0x0000000000017941 */ /* 0x000fea0003800200 */
.L_x_12996:
        /* <DEDUP_REMOVED lines=40> */
.L_x_12999:
[----:B------:R-:W-:Y:S05]  /*2180*/  BSYNC.RECONVERGENT B1 ;  /* 0x0000000000017941 */ /* 0x000fea0003800200 */
.L_x_12998:
        /* <DEDUP_REMOVED lines=40> */
.L_x_13001:
[----:B------:R-:W-:Y:S05]  /*2410*/  BSYNC.RECONVERGENT B1 ;  /* 0x0000000000017941 */ /* 0x000fea0003800200 */
.L_x_13000:
        /* <DEDUP_REMOVED lines=41> */
.L_x_13003:
[----:B------:R-:W-:Y:S05]  /*26b0*/  BSYNC.RECONVERGENT B1 ;  /* 0x0000000000017941 */ /* 0x000fea0003800200 */
.L_x_13002:
[----:B------:R-:W-:-:S13]  /*26c0*/  ISETP.GE.U32.AND P5, PT, R8, 0xc0, PT ;  /* 0x000000c00800780c */ /* 0x000fda0003fa6070 */
[----:B------:R-:W-:Y:S05]  /*26d0*/  @!P5 BRA `(.L_x_12993) ;  /* 0x000000000094d947 */ /* 0x000fea0003800000 */
        /* <DEDUP_REMOVED lines=37> */
.L_x_12993:
[----:B------:R-:W-:Y:S05]  /*2930*/  BSYNC.RECONVERGENT B0 ;  /* 0x0000000000007941 */ /* 0x000fea0003800200 */
.L_x_12981:
        /* <DEDUP_REMOVED lines=20> */
.L_x_13074:
        /* <DEDUP_REMOVED lines=39> */
[----:B------:R-:W-:Y:S06]  /*2cf0*/  BRA `(.L_x_13010) ;  /* 0x0000000000507947 */ /* 0x000fec0003800000 */
.L_x_13009:
        /* <DEDUP_REMOVED lines=19> */
[----:B------:R-:W-:-:S07]  /*2e30*/  FFMA.FTZ R217, R179, R220, R131 ;  /* 0x000000dcb3d97223 */ /* 0x000fce0000010083 */
.L_x_13010:
[----:B------:R-:W0:Y:S01]  /*2e40*/  @P0 LDC.64 R130, c[0x0][0x478] ;  /* 0x00011e00ff820b82 */ /* 0x000e220000000a00 */
[----:B------:R-:W-:Y:S01]  /*2e50*/  FMUL.FTZ R176, R36, R183 ;  /* 0x000000b724b07220 */ /* 0x000fe20000410000 */
[----:B------:R-:W-:Y:S01]  /*2e60*/  FMUL.FTZ R177, R37, R182 ;  /* 0x000000b625b17220 */ /* 0x000fe20000410000 */
[----:B------:R-:W-:Y:S01]  /*2e70*/  FMUL.FTZ R179, R39, R220 ;  /* 0x000000dc27b37220 */ /* 0x000fe20000410000 */
[----:B------:R-:W-:-:S04]  /*2e80*/  FMUL.FTZ R178, R38, R213 ;  /* 0x000000d526b27220 */ /* 0x000fc80000410000 */
        /* <DEDUP_REMOVED lines=10> */
.L_x_13008:
[----:B------:R-:W-:Y:S05]  /*2f30*/  BSYNC.RECONVERGENT B1 ;  /* 0x0000000000017941 */ /* 0x000fea0003800200 */
.L_x_13007:
        /* <DEDUP_REMOVED lines=29> */
.L_x_13013:
        /* <DEDUP_REMOVED lines=20> */
.L_x_13014:
[----:B------:R-:W0:Y:S01]  /*3250*/  @P0 LDC.64 R220, c[0x0][0x478] ;  /* 0x00011e00ffdc0b82 */ /* 0x000e220000000a00 */
[----:B------:R-:W-:Y:S01]  /*3260*/  FMUL.FTZ R176, R44, R209 ;  /* 0x000000d12cb07220 */ /* 0x000fe20000410000 */
[----:B------:R-:W-:Y:S01]  /*3270*/  FMUL.FTZ R177, R45, R222 ;  /* 0x000000de2db17220 */ /* 0x000fe20000410000 */
[----:B------:R-:W-:Y:S01]  /*3280*/  FMUL.FTZ R178, R46, R211 ;  /* 0x000000d32eb27220 */ /* 0x000fe20000410000 */
[----:B------:R-:W-:-:S04]  /*3290*/  FMUL.FTZ R179, R47, R224 ;  /* 0x000000e02fb37220 */ /* 0x000fc80000410000 */
[----:B------:R-:W1:Y:S01]  /*32a0*/  LDC.64 R182, c[0x0][0x468] ;  /* 0x00011a00ffb67b82 */ /* 0x000e620000000a00 */
[----:B0-----:R-:W-:-:S05]  /*32b0*/  @P0 IMAD.WIDE.U32 R220, R12, 0x10, R220 ;  /* 0x000000100cdc0825 */ /* 0x001fca00078e00dc */
[----:B------:R3:W-:Y:S01]  /*32c0*/  @P0 STG.E.128 desc[UR6][R220.64], R104 ;  /* 0x00000068dc000986 */ /* 0x0007e2000c101d06 */
[C---:B-1----:R-:W-:Y:S01]  /*32d0*/  IMAD.WIDE.U32 R182, R12.reuse, 0x10, R182 ;  /* 0x000000100cb67825 */ /* 0x042fe200078e00b6 */
[----:B------:R-:W-:-:S04]  /*32e0*/  IADD3 R12, PT, PT, R12, 0x20, RZ ;  /* 0x000000200c0c7810 */ /* 0x000fc80007ffe0ff */
[----:B------:R3:W-:Y:S03]  /*32f0*/  STG.E.128 desc[UR6][R182.64], R176 ;  /* 0x000000b0b6007986 */ /* 0x0007e6000c101d06 */
.L_x_13012:
[----:B------:R-:W-:Y:S05]  /*3300*/  BSYNC.RECONVERGENT B1 ;  /* 0x0000000000017941 */ /* 0x000fea0003800200 */
.L_x_13011:
        /* <DEDUP_REMOVED lines=29> */
.L_x_13017:
        /* <DEDUP_REMOVED lines=20> */
.L_x_13018:
        /* <DEDUP_REMOVED lines=11> */
.L_x_13016:
[----:B------:R-:W-:Y:S05]  /*36d0*/  BSYNC.RECONVERGENT B1 ;  /* 0x0000000000017941 */ /* 0x000fea0003800200 */
.L_x_13015:
        /* <DEDUP_REMOVED lines=29> */
.L_x_13021:
        /* <DEDUP_REMOVED lines=20> */
.L_x_13022:
        /* <DEDUP_REMOVED lines=11> */
.L_x_13020:
[----:B------:R-:W-:Y:S05]  /*3aa0*/  BSYNC.RECONVERGENT B1 ;  /* 0x0000000000017941 */ /* 0x000fea0003800200 */
.L_x_13019:
        /* <DEDUP_REMOVED lines=29> */
.L_x_13025:
        /* <DEDUP_REMOVED lines=20> */
.L_x_13026:
        /* <DEDUP_REMOVED lines=11> */
.L_x_13024:
[----:B------:R-:W-:Y:S05]  /*3e70*/  BSYNC.RECONVERGENT B1 ;  /* 0x0000000000017941 */ /* 0x000fea0003800200 */
.L_x_13023:
        /* <DEDUP_REMOVED lines=28> */
.L_x_13028:
        /* <DEDUP_REMOVED lines=20> */
.L_x_13029:
        /* <DEDUP_REMOVED lines=8> */
[----:B-1----:R-:W-:Y:S01]  /*4200*/  IMAD.WIDE.U32 R12, R12, 0x10, R148 ;  /* 0x000000100c0c7825 */ /* 0x002fe200078e0094 */
[----:B------:R-:W-:Y:S02]  /*4210*/  MOV R149, R151 ;  /* 0x0000009700957202 */ /* 0x000fe40000000f00 */
[----:B------:R-:W-:Y:S02]  /*4220*/  MOV R148, R11 ;  /* 0x0000000b00947202 */ /* 0x000fe40000000f00 */
[----:B------:R0:W-:Y:S01]  /*4230*/  STG.E.128 desc[UR6][R12.64], R176 ;  /* 0x000000b00c007986 */ /* 0x0001e2000c101d06 */
[----:B------:R-:W-:Y:S01]  /*4240*/  MOV R151, R209 ;  /* 0x000000d100977202 */ /* 0x000fe20000000f00 */
[----:B------:R-:W-:Y:S06]  /*4250*/  BRA `(.L_x_13027) ;  /* 0x0000001400c07947 */ /* 0x000fec0003800000 */
.L_x_13006:
        /* <DEDUP_REMOVED lines=29> */
.L_x_13032:
        /* <DEDUP_REMOVED lines=20> */
.L_x_13033:
[----:B------:R-:W-:Y:S01]  /*4570*/  ISETP.NE.U32.AND P0, PT, RZ, UR12, PT ;  /* 0x0000000cff007c0c */ /* 0x000fe2000bf05070 */
[----:B------:R-:W0:Y:S01]  /*4580*/  LDC.64 R182, c[0x0][0x468] ;  /* 0x00011a00ffb67b82 */ /* 0x000e220000000a00 */
[----:B------:R-:W-:Y:S01]  /*4590*/  FMUL.FTZ R176, R36, R209 ;  /* 0x000000d124b07220 */ /* 0x000fe20000410000 */
[----:B------:R-:W-:Y:S01]  /*45a0*/  FMUL.FTZ R177, R37, R226 ;  /* 0x000000e225b17220 */ /* 0x000fe20000410000 */
[----:B------:R-:W-:Y:S01]  /*45b0*/  ISETP.NE.AND.EX P0, PT, RZ, UR13, PT, P0 ;  /* 0x0000000dff007c0c */ /* 0x000fe2000bf05300 */
[----:B------:R-:W-:Y:S01]  /*45c0*/  FMUL.FTZ R178, R38, R211 ;  /* 0x000000d326b27220 */ /* 0x000fe20000410000 */
[----:B------:R-:W-:-:S11]  /*45d0*/  FMUL.FTZ R179, R39, R224 ;  /* 0x000000e027b37220 */ /* 0x000fd60000410000 */
[----:B------:R-:W1:Y:S01]  /*45e0*/  @P0 LDC.64 R220, c[0x0][0x478] ;  /* 0x00011e00ffdc0b82 */ /* 0x000e620000000a00 */
[----:B0-----:R-:W-:-:S04]  /*45f0*/  IMAD.WIDE.U32 R182, R12, 0x10, R182 ;  /* 0x000000100cb67825 */ /* 0x001fc800078e00b6 */
[C---:B-1----:R-:W-:Y:S01]  /*4600*/  @P0 IMAD.WIDE.U32 R220, R12.reuse, 0x10, R220 ;  /* 0x000000100cdc0825 */ /* 0x042fe200078e00dc */
[----:B------:R-:W-:-:S04]  /*4610*/  IADD3 R12, PT, PT, R12, 0x20, RZ ;  /* 0x000000200c0c7810 */ /* 0x000fc80007ffe0ff */
[----:B------:R1:W-:Y:S04]  /*4620*/  @P0 STG.E.128 desc[UR6][R220.64], R104 ;  /* 0x00000068dc000986 */ /* 0x0003e8000c101d06 */
[----:B------:R1:W-:Y:S02]  /*4630*/  STG.E.128 desc[UR6][R182.64], R176 ;  /* 0x000000b0b6007986 */ /* 0x0003e4000c101d06 */
.L_x_13031:
[----:B------:R-:W-:Y:S05]  /*4640*/  BSYNC.RECONVERGENT B1 ;  /* 0x0000000000017941 */ /* 0x000fea0003800200 */
.L_x_13030:
        /* <DEDUP_REMOVED lines=29> */
.L_x_13036:
        /* <DEDUP_REMOVED lines=20> */
.L_x_13037:
        /* <DEDUP_REMOVED lines=11> */
.L_x_13035:
[----:B------:R-:W-:Y:S05]  /*4a10*/  BSYNC.RECONVERGENT B1 ;  /* 0x0000000000017941 */ /* 0x000fea0003800200 */
.L_x_13034:
        /* <DEDUP_REMOVED lines=29> */
.L_x_13040:
        /* <DEDUP_REMOVED lines=20> */
.L_x_13041:
        /* <DEDUP_REMOVED lines=11> */
.L_x_13039:
[----:B------:R-:W-:Y:S05]  /*4de0*/  BSYNC.RECONVERGENT B1 ;  /* 0x0000000000017941 */ /* 0x000fea0003800200 */
.L_x_13038:
        /* <DEDUP_REMOVED lines=29> */
.L_x_13044:
        /* <DEDUP_REMOVED lines=20> */
.L_x_13045:
        /* <DEDUP_REMOVED lines=11> */
.L_x_13043:
[----:B------:R-:W-:Y:S05]  /*51b0*/  BSYNC.RECONVERGENT B1 ;  /* 0x0000000000017941 */ /* 0x000fea0003800200 */
.L_x_13042:
        /* <DEDUP_REMOVED lines=29> */
.L_x_13048:
        /* <DEDUP_REMOVED lines=20> */
.L_x_13049:
        /* <DEDUP_REMOVED lines=11> */
.L_x_13047:
[----:B------:R-:W-:Y:S05]  /*5580*/  BSYNC.RECONVERGENT B1 ;  /* 0x0000000000017941 */ /* 0x000fea0003800200 */
.L_x_13046:
        /* <DEDUP_REMOVED lines=28> */
.L_x_13050:
        /* <DEDUP_REMOVED lines=20> */
.L_x_13051:
        /* <DEDUP_REMOVED lines=12> */
[----:B------:R-:W-:-:S07]  /*5950*/  MOV R151, R209 ;  /* 0x000000d100977202 */ /* 0x000fce0000000f00 */
.L_x_13027:
[----:B------:R-:W-:Y:S05]  /*5960*/  BSYNC.RECONVERGENT B0 ;  /* 0x0000000000007941 */ /* 0x000fea0003800200 */
.L_x_13005:
[----:B0----5:R-:W0:Y:S02]  /*5970*/  LDC.64 R12, c[0x0][0x380] ;  /* 0x0000e000ff0c7b82 */ /* 0x021e240000000a00 */
[----:B0-----:R-:W-:-:S04]  /*5980*/  LEA R9, R12, R9, 0x2 ;  /* 0x000000090c097211 */ /* 0x001fc800078e10ff */
[----:B------:R-:W-:-:S13]  /*5990*/  ISETP.GE.AND P0, PT, R9, R13, PT ;  /* 0x0000000d0900720c */ /* 0x000fda0003f06270 */
[----:B------:R-:W-:Y:S05]  /*59a0*/  @!P0 BRA `(.L_x_13052) ;  /* 0xffffffac00dc8947 */ /* 0x000fea000383ffff */
.L_x_12980:
        /* <DEDUP_REMOVED lines=210> */
.L_x_13054:
[----:B------:R-:W-:Y:S05]  /*66d0*/  BSYNC.RECONVERGENT B0 ;  /* 0x0000000000007941 */ /* 0x000fea0003800200 */
.L_x_13053:
        /* <DEDUP_REMOVED lines=18> */
.L_x_13056:
[----:B------:R-:W-:Y:S05]  /*6800*/  BSYNC.RECONVERGENT B0 ;  /* 0x0000000000007941 */ /* 0x000fea0003800200 */
.L_x_13055:
        /* <DEDUP_REMOVED lines=18> */
.L_x_13058:
[----:B------:R-:W-:Y:S05]  /*6930*/  BSYNC.RECONVERGENT B0 ;  /* 0x0000000000007941 */ /* 0x000fea0003800200 */
.L_x_13057:
        /* <DEDUP_REMOVED lines=18> */
.L_x_13060:
[----:B------:R-:W-:Y:S05]  /*6a60*/  BSYNC.RECONVERGENT B0 ;  /* 0x0000000000007941 */ /* 0x000fea0003800200 */
.L_x_13059:
        /* <DEDUP_REMOVED lines=18> */
.L_x_13062:
[----:B------:R-:W-:Y:S05]  /*6b90*/  BSYNC.RECONVERGENT B0 ;  /* 0x0000000000007941 */ /* 0x000fea0003800200 */
.L_x_13061:
        /* <DEDUP_REMOVED lines=11> */
.L_x_13004:
        /* <DEDUP_REMOVED lines=8> */
.L_x_13064:
[----:B------:R-:W-:Y:S05]  /*6cd0*/  BSYNC B0 ;  /* 0x0000000000007941 */ /* 0x000fea0003800000 */
.L_x_13063:
        /* <DEDUP_REMOVED lines=8> */
.L_x_13065:
[----:B------:R-:W-:-:S05]  /*6d60*/  FADD.FTZ R176, R176, R213 ;  /* 0x000000d5b0b07221 */ /* 0x000fca0000010000 */
[----:B------:R-:W-:Y:S01]  /*6d70*/  MOV R222, R176 ;  /* 0x000000b000de7202 */ /* 0x000fe20000000f00 */
[----:B------:R-:W-:Y:S01]  /*6d80*/  HFMA2 R217, -RZ, RZ, 0, 1.1920928955078125e-07 ;  /* 0x00000002ffd97431 */ /* 0x000fe200000001ff */
[----:B------:R-:W-:-:S07]  /*6d90*/  MOV R177, R215 ;  /* 0x000000d700b17202 */ /* 0x000fce0000000f00 */
[----:B------:R-:W-:Y:S05]  /*6da0*/  WARPSYNC.COLLECTIVE R209, `(.L_x_13066) ;  /* 0x00000000d1087348 */ /* 0x000fea0003c00000 */
[----:B------:R0:W1:Y:S02]  /*6db0*/  SHFL.BFLY P6, R215, R222, R217, R224 ;  /* 0x0c0000d9ded77389 */ /* 0x00006400000c00e0 */
[----:B01----:R-:W-:Y:S05]  /*6dc0*/  ENDCOLLECTIVE ;  /* 0x000000000000791b */ /* 0x003fea0003800000 */
.L_x_13066:
[----:B------:R-:W-:-:S05]  /*6dd0*/  FADD.FTZ R177, R177, R220 ;  /* 0x000000dcb1b17221 */ /* 0x000fca0000010000 */
[----:B------:R-:W-:Y:S02]  /*6de0*/  MOV R222, R177 ;  /* 0x000000b100de7202 */ /* 0x000fe40000000f00 */
[----:B------:R-:W-:-:S07]  /*6df0*/  MOV R179, R215 ;  /* 0x000000d700b37202 */ /* 0x000fce0000000f00 */
[----:B------:R-:W-:Y:S05]  /*6e00*/  WARPSYNC.COLLECTIVE R209, `(.L_x_13067) ;  /* 0x00000000d1087348 */ /* 0x000fea0003c00000 */
[----:B------:R0:W1:Y:S02]  /*6e10*/  SHFL.BFLY P6, R215, R222, R217, R224 ;  /* 0x0c0000d9ded77389 */ /* 0x00006400000c00e0 */
[----:B01----:R-:W-:Y:S05]  /*6e20*/  ENDCOLLECTIVE ;  /* 0x000000000000791b */ /* 0x003fea0003800000 */
.L_x_13067:
[----:B------:R-:W-:-:S05]  /*6e30*/  FADD.FTZ R179, R176, R179 ;  /* 0x000000b3b0b37221 */ /* 0x000fca0000010000 */
[----:B------:R-:W-:Y:S01]  /*6e40*/  MOV R222, R179 ;  /* 0x000000b300de7202 */ /* 0x000fe20000000f00 */
[----:B------:R-:W-:Y:S01]  /*6e50*/  HFMA2 R217, -RZ, RZ, 0, 2.384185791015625e-07 ;  /* 0x00000004ffd97431 */ /* 0x000fe200000001ff */
[----:B------:R-:W-:-:S07]  /*6e60*/  MOV R178, R215 ;  /* 0x000000d700b27202 */ /* 0x000fce0000000f00 */
[----:B------:R-:W-:Y:S05]  /*6e70*/  WARPSYNC.COLLECTIVE R209, `(.L_x_13068) ;  /* 0x00000000d1087348 */ /* 0x000fea0003c00000 */
[----:B------:R0:W1:Y:S02]  /*6e80*/  SHFL.BFLY P6, R215, R222, R217, R224 ;  /* 0x0c0000d9ded77389 */ /* 0x00006400000c00e0 */
[----:B01----:R-:W-:Y:S05]  /*6e90*/  ENDCOLLECTIVE ;  /* 0x000000000000791b */ /* 0x003fea0003800000 */
.L_x_13068:
[----:B------:R-:W-:-:S05]  /*6ea0*/  FADD.FTZ R178, R177, R178 ;  /* 0x000000b2b1b27221 */ /* 0x000fca0000010000 */
[----:B------:R-:W-:Y:S02]  /*6eb0*/  MOV R222, R178 ;  /* 0x000000b200de7202 */ /* 0x000fe40000000f00 */
[----:B------:R-:W-:-:S07]  /*6ec0*/  MOV R180, R215 ;  /* 0x000000d700b47202 */ /* 0x000fce0000000f00 */
[----:B------:R-:W-:Y:S05]  /*6ed0*/  WARPSYNC.COLLECTIVE R209, `(.L_x_13069) ;  /* 0x00000000d1087348 */ /* 0x000fea0003c00000 */
[----:B------:R0:W1:Y:S02]  /*6ee0*/  SHFL.BFLY P6, R215, R222, R217, R224 ;  /* 0x0c0000d9ded77389 */ /* 0x00006400000c00e0 */
[----:B01----:R-:W-:Y:S05]  /*6ef0*/  ENDCOLLECTIVE ;  /* 0x000000000000791b */ /* 0x003fea0003800000 */
.L_x_13069:
[----:B------:R-:W-:-:S05]  /*6f00*/  FADD.FTZ R180, R179, R180 ;  /* 0x000000b4b3b47221 */ /* 0x000fca0000010000 */
[----:B------:R-:W-:Y:S01]  /*6f10*/  MOV R222, R180 ;  /* 0x000000b400de7202 */ /* 0x000fe20000000f00 */
[----:B------:R-:W-:Y:S01]  /*6f20*/  HFMA2 R217, -RZ, RZ, 0, 4.76837158203125e-07 ;  /* 0x00000008ffd97431 */ /* 0x000fe200000001ff */
[----:B------:R-:W-:-:S07]  /*6f30*/  MOV R181, R215 ;  /* 0x000000d700b57202 */ /* 0x000fce0000000f00 */
[----:B------:R-:W-:Y:S05]  /*6f40*/  WARPSYNC.COLLECTIVE R209, `(.L_x_13070) ;  /* 0x00000000d1087348 */ /* 0x000fea0003c00000 */
[----:B------:R0:W1:Y:S02]  /*6f50*/  SHFL.BFLY P6, R215, R222, R217, R224 ;  /* 0x0c0000d9ded77389 */ /* 0x00006400000c00e0 */
[----:B01----:R-:W-:Y:S05]  /*6f60*/  ENDCOLLECTIVE ;  /* 0x000000000000791b */ /* 0x003fea0003800000 */
.L_x_13070:
[----:B------:R-:W-:-:S05]  /*6f70*/  FADD.FTZ R181, R178, R181 ;  /* 0x000000b5b2b57221 */ /* 0x000fca0000010000 */
[----:B------:R-:W-:Y:S02]  /*6f80*/  MOV R222, R181 ;  /* 0x000000b500de7202 */ /* 0x000fe40000000f00 */
[----:B------:R-:W-:-:S07]  /*6f90*/  MOV R183, R215 ;  /* 0x000000d700b77202 */ /* 0x000fce0000000f00 */
[----:B------:R-:W-:Y:S05]  /*6fa0*/  WARPSYNC.COLLECTIVE R209, `(.L_x_13071) ;  /* 0x00000000d1087348 */ /* 0x000fea0003c00000 */
[----:B------:R0:W1:Y:S02]  /*6fb0*/  SHFL.BFLY P6, R215, R222, R217, R224 ;  /* 0x0c0000d9ded77389 */ /* 0x00006400000c00e0 */
[----:B01----:R-:W-:Y:S05]  /*6fc0*/  ENDCOLLECTIVE ;  /* 0x000000000000791b */ /* 0x003fea0003800000 */
.L_x_13071:
[----:B------:R-:W-:-:S05]  /*6fd0*/  FADD.FTZ R183, R180, R183 ;  /* 0x000000b7b4b77221 */ /* 0x000fca0000010000 */
[----:B------:R-:W-:Y:S01]  /*6fe0*/  MOV R222, R183 ;  /* 0x000000b700de7202 */ /* 0x000fe20000000f00 */
[----:B------:R-:W-:Y:S01]  /*6ff0*/  HFMA2 R217, -RZ, RZ, 0, 9.5367431640625e-07 ;  /* 0x00000010ffd97431 */ /* 0x000fe200000001ff */
[----:B------:R-:W-:-:S07]  /*7000*/  MOV R182, R215 ;  /* 0x000000d700b67202 */ /* 0x000fce0000000f00 */
[----:B------:R-:W-:Y:S05]  /*7010*/  WARPSYNC.COLLECTIVE R209, `(.L_x_13072) ;  /* 0x00000000d1087348 */ /* 0x000fea0003c00000 */
[----:B------:R0:W1:Y:S02]  /*7020*/  SHFL.BFLY P6, R215, R222, R217, R224 ;  /* 0x0c0000d9ded77389 */ /* 0x00006400000c00e0 */
[----:B01----:R-:W-:Y:S05]  /*7030*/  ENDCOLLECTIVE ;  /* 0x000000000000791b */ /* 0x003fea0003800000 */
.L_x_13072:
[----:B------:R-:W-:-:S05]  /*7040*/  FADD.FTZ R182, R181, R182 ;  /* 0x000000b6b5b67221 */ /* 0x000fca0000010000 */
[----:B------:R-:W-:Y:S02]  /*7050*/  MOV R222, R182 ;  /* 0x000000b600de7202 */ /* 0x000fe40000000f00 */
[----:B------:R-:W-:-:S07]  /*7060*/  MOV R176, R215 ;  /* 0x000000d700b07202 */ /* 0x000fce0000000f00 */
[----:B------:R-:W-:Y:S05]  /*7070*/  WARPSYNC.COLLECTIVE R209, `(.L_x_13073) ;  /* 0x00000000d1087348 */ /* 0x000fea0003c00000 */
[----:B------:R0:W1:Y:S02]  /*7080*/  SHFL.BFLY P6, R215, R222, R217, R224 ;  /* 0x0c0000d9ded77389 */ /* 0x00006400000c00e0 */
[----:B01----:R-:W-:Y:S05]  /*7090*/  ENDCOLLECTIVE ;  /* 0x000000000000791b */ /* 0x003fea0003800000 */
.L_x_13073:
[----:B------:R-:W-:Y:S01]  /*70a0*/  MOV R177, R215 ;  /* 0x000000d700b17202 */ /* 0x000fe20000000f00 */
[----:B------:R-:W-:Y:S06]  /*70b0*/  BRA `(.L_x_13074) ;  /* 0xffffffb800707947 */ /* 0x000fec000383ffff */
.L_x_13075:
        /* <DEDUP_REMOVED lines=12> */
.L_x_14595:


//--------------------- .text._ZN10layer_norm13ln_bwd_kernelINS_13Kernel_traitsIfffffjLj768ELj1ELj4ELj1ELj16ENS_18Kernel_traits_baseILj768EfffffjLj128EEEEELb0ELb1ELb0ELb1EEEvNS_9BwdParamsE --------------------------
	.section	.text._ZN10layer_norm13ln_bwd_kernelINS_13Kernel_traitsIfffffjLj768ELj1ELj4ELj1ELj16ENS_18Kernel_traits_baseILj768EfffffjLj128EEEEELb0ELb1ELb0ELb1EEEvNS_9BwdParamsE,"ax",@progbits
	.align	128
        .global         _ZN10layer_norm13ln_bwd_kernelINS_13Kernel_traitsIfffffjLj768ELj1ELj4ELj1ELj16ENS_18Kernel_traits_baseILj768EfffffjLj128EEEEELb0ELb1ELb0ELb1EEEvNS_9BwdParamsE
        .type           _ZN10layer_norm13ln_bwd_kernelINS_13Kernel_traitsIfffffjLj768ELj1ELj4ELj1ELj16ENS_18Kernel_traits_baseILj768EfffffjLj128EEEEELb0ELb1ELb0ELb1EEEvNS_9BwdParamsE,@function
        .size           _ZN10layer_norm13ln_bwd_kernelINS_13Kernel_traitsIfffffjLj768ELj1ELj4ELj1ELj16ENS_18Kernel_traits_baseILj768EfffffjLj128EEEEELb0ELb1ELb0ELb1EEEvNS_9BwdParamsE,(.L_x_14596 - _ZN10layer_norm13ln_bwd_kernelINS_13Kernel_traitsIfffffjLj768ELj1ELj4ELj1ELj16ENS_18Kernel_traits_baseILj768EfffffjLj128EEEEELb0ELb1ELb0ELb1EEEvNS_9BwdParamsE)
        .other          _ZN10layer_norm13ln_bwd_kernelINS_13Kernel_traitsIfffffjLj768ELj1ELj4ELj1ELj16ENS_18Kernel_traits_baseILj768EfffffjLj128EEEEELb0ELb1ELb0ELb1EEEvNS_9BwdParamsE,@"STO_CUDA_ENTRY STV_DEFAULT"
_ZN10layer_norm13ln_bwd_kernelINS_13Kernel_traitsIfffffjLj768ELj1ELj4ELj1ELj16ENS_18Kernel_traits_baseILj768EfffffjLj128EEEEELb0ELb1ELb0ELb1EEEvNS_9BwdParamsE:
.text._ZN10layer_norm13ln_bwd_kernelINS_13Kernel_traitsIfffffjLj768ELj1ELj4ELj1ELj16ENS_18Kernel_traits_baseILj768EfffffjLj128EEEEELb0ELb1ELb0ELb1EEEvNS_9BwdParamsE:
[----:B------:R-:W0:Y:S01]  /*0000*/  LDC R1, c[0x0][0x37c] ;  /* 0x0000df00ff017b82 */ /* 0x000e220000000800 */
[----:B------:R-:W1:Y:S07]  /*0010*/  S2R R2, SR_TID.X ;  /* 0x0000000000027919 */ /* 0x000e6e0000002100 */
[----:B------:R-:W2:Y:S01]  /*0020*/  S2UR UR4, SR_CTAID.X ;  /* 0x00000000000479c3 */ /* 0x000ea20000002500 */
[----:B------:R-:W3:Y:S01]  /*0030*/  LDCU UR5, c[0x0][0x384] ;  /* 0x00007080ff0577ac */ /* 0x000ee20008000800 */
[----:B------:R-:W-:Y:S01]  /*0040*/  BSSY B0, `(.L_x_13076) ;  /* 0x000055c000007945 */ /* 0x000fe20003800000 */
[----:B0-----:R-:W-:-:S02]  /*0050*/  IADD3 R1, PT, PT, R1, -0x10, RZ ;  /* 0xfffffff001017810 */ /* 0x001fc40007ffe0ff */
[----:B------:R-:W-:Y:S01]  /*0060*/  CS2R R32, SRZ ;  /* 0x0000000000207805 */ /* 0x000fe2000001ff00 */
[----:B------:R-:W0:Y:S01]  /*0070*/  LDCU.64 UR6, c[0x0][0x358] ;  /* 0x00006b00ff0677ac */ /* 0x000e220008000a00 */
        /* <DEDUP_REMOVED lines=15> */
[----:B------:R-:W0:Y:S01]  /*0170*/  LDCU.64 UR14, c[0x0][0x478] ;  /* 0x00008f00ff0e77ac */ /* 0x000e220008000a00 */
[----:B------:R-:W-:Y:S02]  /*0180*/  CS2R R48, SRZ ;  /* 0x0000000000307805 */ /* 0x000fe4000001ff00 */
[----:B------:R-:W-:Y:S02]  /*0190*/  CS2R R54, SRZ ;  /* 0x0000000000367805 */ /* 0x000fe4000001ff00 */
[----:B------:R-:W-:Y:S01]  /*01a0*/  CS2R R52, SRZ ;  /* 0x0000000000347805 */ /* 0x000fe2000001ff00 */
[----:B--2---:R-:W-:Y:S01]  /*01b0*/  USHF.L.U32 UR4, UR4, 0x2, URZ ;  /* 0x0000000204047899 */ /* 0x004fe200080006ff */
[----:B------:R-:W-:Y:S01]  /*01c0*/  CS2R R58, SRZ ;  /* 0x00000000003a7805 */ /* 0x000fe2000001ff00 */
[----:B------:R-:W2:Y:S01]  /*01d0*/  LDCU.64 UR10, c[0x0][0x438] ;  /* 0x00008700ff0a77ac */ /* 0x000ea20008000a00 */
[----:B------:R-:W-:-:S02]  /*01e0*/  CS2R R56, SRZ ;  /* 0x0000000000387805 */ /* 0x000fc4000001ff00 */
[----:B------:R-:W-:Y:S02]  /*01f0*/  CS2R R62, SRZ ;  /* 0x00000000003e7805 */ /* 0x000fe4000001ff00 */
[----:B------:R-:W-:Y:S02]  /*0200*/  CS2R R60, SRZ ;  /* 0x00000000003c7805 */ /* 0x000fe4000001ff00 */
[----:B-1----:R-:W-:Y:S02]  /*0210*/  SHF.R.U32.HI R0, RZ, 0x5, R2 ;  /* 0x00000005ff007819 */ /* 0x002fe40000011602 */
[----:B------:R-:W-:Y:S02]  /*0220*/  CS2R R66, SRZ ;  /* 0x0000000000427805 */ /* 0x000fe4000001ff00 */
[----:B------:R-:W-:Y:S02]  /*0230*/  CS2R R64, SRZ ;  /* 0x0000000000407805 */ /* 0x000fe4000001ff00 */
[----:B------:R-:W-:-:S02]  /*0240*/  CS2R R70, SRZ ;  /* 0x0000000000467805 */ /* 0x000fc4000001ff00 */
[----:B------:R-:W-:Y:S02]  /*0250*/  LOP3.LUT R166, R0, UR4, RZ, 0xfc, !PT ;  /* 0x0000000400a67c12 */ /* 0x000fe4000f8efcff */
[----:B------:R-:W-:Y:S02]  /*0260*/  CS2R R68, SRZ ;  /* 0x0000000000447805 */ /* 0x000fe4000001ff00 */
[----:B------:R-:W-:Y:S02]  /*0270*/  CS2R R30, SRZ ;  /* 0x00000000001e7805 */ /* 0x000fe4000001ff00 */
[----:B------:R-:W-:Y:S02]  /*0280*/  CS2R R28, SRZ ;  /* 0x00000000001c7805 */ /* 0x000fe4000001ff00 */
[----:B---3--:R-:W-:Y:S02]  /*0290*/  ISETP.GE.AND P0, PT, R166, UR5, PT ;  /* 0x00000005a6007c0c */ /* 0x008fe4000bf06270 */
        /* <DEDUP_REMOVED lines=10> */
[----:B------:R-:W-:Y:S01]  /*0340*/  LOP3.LUT R190, R2, 0x1f, RZ, 0xc0, !PT ;  /* 0x0000001f02be7812 */ /* 0x000fe200078ec0ff */
[----:B0-2-4-:R-:W-:Y:S06]  /*0350*/  @P0 BRA `(.L_x_13077) ;  /* 0x0000005000a80947 */ /* 0x015fec0003800000 */
[----:B------:R-:W0:Y:S01]  /*0360*/  LDC.64 R2, c[0x0][0x3d0] ;  /* 0x0000f400ff027b82 */ /* 0x000e220000000a00 */
[----:B------:R-:W1:Y:S07]  /*0370*/  LDCU.64 UR4, c[0x0][0x3e0] ;  /* 0x00007c00ff0477ac */ /* 0x000e6e0008000a00 */
[----:B------:R-:W2:Y:S01]  /*0380*/  LDC.64 R4, c[0x0][0x3e8] ;  /* 0x0000fa00ff047b82 */ /* 0x000ea20000000a00 */
[----:B0-----:R-:W-:-:S05]  /*0390*/  IMAD.WIDE.U32 R2, R190, 0x10, R2 ;  /* 0x00000010be027825 */ /* 0x001fca00078e0002 */
[----:B------:R-:W5:Y:S04]  /*03a0*/  LDG.E.128 R80, desc[UR6][R2.64+0xa00] ;  /* 0x000a000602507981 */ /* 0x000f68000c1e1d00 */
[----:B------:R0:W-:Y:S01]  /*03b0*/  STL [R1+0x4], RZ ;  /* 0x000004ff01007387 */ /* 0x0001e20000100800 */
[----:B--2---:R-:W-:-:S03]  /*03c0*/  IMAD.WIDE.U32 R190, R190, 0x10, R4 ;  /* 0x00000010bebe7825 */ /* 0x004fc600078e0004 */
[----:B------:R-:W5:Y:S04]  /*03d0*/  LDG.E.128 R84, desc[UR6][R2.64+0x800] ;  /* 0x0008000602547981 */ /* 0x000f68000c1e1d00 */
[----:B------:R-:W5:Y:S04]  /*03e0*/  LDG.E.128 R88, desc[UR6][R2.64+0x600] ;  /* 0x0006000602587981 */ /* 0x000f68000c1e1d00 */
[----:B------:R-:W5:Y:S04]  /*03f0*/  LDG.E.128 R92, desc[UR6][R2.64+0x400] ;  /* 0x00040006025c7981 */ /* 0x000f68000c1e1d00 */
[----:B------:R-:W5:Y:S04]  /*0400*/  LDG.E.128 R96, desc[UR6][R2.64+0x200] ;  /* 0x0002000602607981 */ /* 0x000f68000c1e1d00 */
[----:B------:R-:W5:Y:S04]  /*0410*/  LDG.E.128 R100, desc[UR6][R2.64] ;  /* 0x0000000602647981 */ /* 0x000f68000c1e1d00 */
[----:B------:R0:W-:Y:S04]  /*0420*/  STL [R1], RZ ;  /* 0x000000ff01007387 */ /* 0x0001e80000100800 */
[----:B------:R0:W-:Y:S04]  /*0430*/  STL [R1+0xc], RZ ;  /* 0x00000cff01007387 */ /* 0x0001e80000100800 */
[----:B------:R0:W-:Y:S01]  /*0440*/  STL [R1+0x8], RZ ;  /* 0x000008ff01007387 */ /* 0x0001e20000100800 */
[----:B-1----:R-:W-:Y:S01]  /*0450*/  ISETP.NE.U32.AND P0, PT, RZ, UR4, PT ;  /* 0x00000004ff007c0c */ /* 0x002fe2000bf05070 */
[----:B------:R-:W-:Y:S01]  /*0460*/  HFMA2 R207, -RZ, RZ, 0, 0 ;  /* 0x00000000ffcf7431 */ /* 0x000fe200000001ff */
[----:B------:R-:W-:Y:S01]  /*0470*/  BSSY B1, `(.L_x_13078) ;  /* 0x00004d2000017945 */ /* 0x000fe20003800000 */
[----:B------:R-:W-:Y:S01]  /*0480*/  HFMA2 R218, -RZ, RZ, 0, 0 ;  /* 0x00000000ffda7431 */ /* 0x000fe200000001ff */
[----:B------:R-:W5:Y:S01]  /*0490*/  LDG.E.128 R104, desc[UR6][R190.64+0xa00] ;  /* 0x000a0006be687981 */ /* 0x000f62000c1e1d00 */
[----:B------:R-:W-:Y:S01]  /*04a0*/  HFMA2 R170, -RZ, RZ, 0, 0 ;  /* 0x00000000ffaa7431 */ /* 0x000fe200000001ff */
[----:B------:R-:W-:-:S02]  /*04b0*/  ISETP.NE.AND.EX P0, PT, RZ, UR5, PT, P0 ;  /* 0x00000005ff007c0c */ /* 0x000fc4000bf05300 */
[----:B------:R-:W-:Y:S01]  /*04c0*/  CS2R R210, SRZ ;  /* 0x0000000000d27805 */ /* 0x000fe2000001ff00 */
[----:B------:R-:W5:Y:S01]  /*04d0*/  LDG.E.128 R108, desc[UR6][R190.64+0x800] ;  /* 0x00080006be6c7981 */ /* 0x000f62000c1e1d00 */
[----:B------:R-:W-:Y:S02]  /*04e0*/  CS2R R208, SRZ ;  /* 0x0000000000d07805 */ /* 0x000fe4000001ff00 */
[----:B------:R-:W-:Y:S02]  /*04f0*/  CS2R R214, SRZ ;  /* 0x0000000000d67805 */ /* 0x000fe4000001ff00 */
[----:B------:R-:W-:Y:S01]  /*0500*/  CS2R R212, SRZ ;  /* 0x0000000000d47805 */ /* 0x000fe2000001ff00 */
[----:B------:R-:W5:Y:S01]  /*0510*/  LDG.E.128 R112, desc[UR6][R190.64+0x600] ;  /* 0x00060006be707981 */ /* 0x000f62000c1e1d00 */
[----:B------:R-:W-:Y:S02]  /*0520*/  CS2R R216, SRZ ;  /* 0x0000000000d87805 */ /* 0x000fe4000001ff00 */
[----:B------:R-:W-:-:S02]  /*0530*/  MOV R198, RZ ;  /* 0x000000ff00c67202 */ /* 0x000fc40000000f00 */
        /* <DEDUP_REMOVED lines=9> */
[----:B------:R1:W5:Y:S01]  /*05d0*/  LDG.E.128 R124, desc[UR6][R190.64] ;  /* 0x00000006be7c7981 */ /* 0x000362000c1e1d00 */
        /* <DEDUP_REMOVED lines=9> */
[----:B-1----:R-:W-:Y:S02]  /*0670*/  MOV R191, RZ ;  /* 0x000000ff00bf7202 */ /* 0x002fe40000000f00 */
        /* <DEDUP_REMOVED lines=10> */
[----:B0-----:R-:W-:-:S07]  /*0720*/  CS2R R6, SRZ ;  /* 0x0000000000067805 */ /* 0x001fce000001ff00 */
.L_x_13108:
[----:B0-----:R-:W0:Y:S08]  /*0730*/  LDC.64 R2, c[0x0][0x3c0] ;  /* 0x0000f000ff027b82 */ /* 0x001e300000000a00 */
[----:B-1----:R-:W1:Y:S08]  /*0740*/  @P0 LDC.64 R58, c[0x0][0x3e0] ;  /* 0x0000f800ff3a0b82 */ /* 0x002e700000000a00 */
        /* <DEDUP_REMOVED lines=23> */
[----:B0-----:R-:W-:-:S04]  /*08c0*/  IMAD.WIDE.U32 R132, R173, 0x10, R152 ;  /* 0x00000010ad847825 */ /* 0x001fc800078e0098 */
[----:B------:R-:W-:Y:S02]  /*08d0*/  IMAD.WIDE.U32 R136, R172, 0x10, R152 ;  /* 0x00000010ac887825 */ /* 0x000fe400078e0098 */
[----:B------:R-:W2:Y:S01]  /*08e0*/  LDG.E.128 R132, desc[UR6][R132.64] ;  /* 0x0000000684847981 */ /* 0x000ea2000c1e1d00 */
[C---:B------:R-:W-:Y:S01]  /*08f0*/  IADD3 R3, PT, PT, R173.reuse, 0x60, RZ ;  /* 0x00000060ad037810 */ /* 0x040fe20007ffe0ff */
[----:B-1----:R-:W-:Y:S02]  /*0900*/  IMAD.WIDE.U32 R76, R173, 0x10, R56 ;  /* 0x00000010ad4c7825 */ /* 0x002fe400078e0038 */
[----:B------:R-:W3:Y:S02]  /*0910*/  LDG.E.128 R136, desc[UR6][R136.64] ;  /* 0x0000000688887981 */ /* 0x000ee4000c1e1d00 */
[----:B------:R-:W-:Y:S02]  /*0920*/  IMAD.WIDE.U32 R140, R171, 0x10, R152 ;  /* 0x00000010ab8c7825 */ /* 0x000fe400078e0098 */
[----:B------:R-:W4:Y:S01]  /*0930*/  LDG.E.128 R76, desc[UR6][R76.64] ;  /* 0x000000064c4c7981 */ /* 0x000f22000c1e1d00 */
[----:B------:R-:W-:-:S03]  /*0940*/  IADD3 R2, PT, PT, R173, 0x80, RZ ;  /* 0x00000080ad027810 */ /* 0x000fc60007ffe0ff */
[----:B------:R-:W4:Y:S01]  /*0950*/  LDG.E.128 R140, desc[UR6][R140.64] ;  /* 0x000000068c8c7981 */ /* 0x000f22000c1e1d00 */
[----:B------:R-:W-:Y:S01]  /*0960*/  IADD3 R0, PT, PT, R173, 0xa0, RZ ;  /* 0x000000a0ad007810 */ /* 0x000fe20007ffe0ff */
[----:B------:R-:W-:-:S04]  /*0970*/  IMAD.WIDE.U32 R72, R172, 0x10, R56 ;  /* 0x00000010ac487825 */ /* 0x000fc800078e0038 */
[--C-:B------:R-:W-:Y:S02]  /*0980*/  IMAD.WIDE.U32 R144, R3, 0x10, R152.reuse ;  /* 0x0000001003907825 */ /* 0x100fe400078e0098 */
[----:B------:R-:W4:Y:S02]  /*0990*/  LDG.E.128 R72, desc[UR6][R72.64] ;  /* 0x0000000648487981 */ /* 0x000f24000c1e1d00 */
[--C-:B------:R-:W-:Y:S02]  /*09a0*/  IMAD.WIDE.U32 R148, R2, 0x10, R152.reuse ;  /* 0x0000001002947825 */ /* 0x100fe400078e0098 */
[----:B------:R-:W4:Y:S02]  /*09b0*/  LDG.E.128 R144, desc[UR6][R144.64] ;  /* 0x0000000690907981 */ /* 0x000f24000c1e1d00 */
[----:B------:R-:W-:Y:S02]  /*09c0*/  IMAD.WIDE.U32 R152, R0, 0x10, R152 ;  /* 0x0000001000987825 */ /* 0x000fe400078e0098 */
        /* <DEDUP_REMOVED lines=11> */
[----:B------:R-:W-:-:S03]  /*0a80*/  FADD.FTZ R221, -R174, R133 ;  /* 0x00000085aedd7221 */ /* 0x000fc60000010100 */
[----:B-----5:R-:W-:Y:S01]  /*0a90*/  FMUL.FTZ R219, R4, R219 ;  /* 0x000000db04db7220 */ /* 0x020fe20000410000 */
[----:B---3--:R-:W-:Y:S01]  /*0aa0*/  FADD.FTZ R245, -R174, R137 ;  /* 0x00000089aef57221 */ /* 0x008fe20000010100 */
[----:B----4-:R-:W-:Y:S01]  /*0ab0*/  FMUL.FTZ R226, R100, R76 ;  /* 0x0000004c64e27220 */ /* 0x010fe20000410000 */
[----:B------:R-:W-:Y:S01]  /*0ac0*/  FMUL.FTZ R225, R101, R77 ;  /* 0x0000004d65e17220 */ /* 0x000fe20000410000 */
[----:B------:R-:W-:Y:S01]  /*0ad0*/  FADD.FTZ R247, -R174, R134 ;  /* 0x00000086aef77221 */ /* 0x000fe20000010100 */
[----:B------:R-:W-:Y:S01]  /*0ae0*/  FMUL.FTZ R222, R4, R221 ;  /* 0x000000dd04de7220 */ /* 0x000fe20000410000 */
[C---:B------:R-:W-:Y:S01]  /*0af0*/  FADD.FTZ R137, -R174.reuse, R141 ;  /* 0x0000008dae897221 */ /* 0x040fe20000010100 */
[----:B------:R-:W-:Y:S01]  /*0b00*/  FADD.FTZ R132, RZ, R226 ;  /* 0x000000e2ff847221 */ /* 0x000fe20000010000 */
[----:B------:R-:W-:Y:S01]  /*0b10*/  FFMA.FTZ R141, R219, R226, RZ ;  /* 0x000000e2db8d7223 */ /* 0x000fe200000100ff */
[----:B------:R-:W-:Y:S01]  /*0b20*/  FADD.FTZ R133, -R174, R143 ;  /* 0x0000008fae857221 */ /* 0x000fe20000010100 */
[----:B------:R-:W-:Y:S01]  /*0b30*/  FMUL.FTZ R224, R102, R78 ;  /* 0x0000004e66e07220 */ /* 0x000fe20000410000 */
[----:B------:R-:W-:Y:S01]  /*0b40*/  FADD.FTZ R143, R132, R225 ;  /* 0x000000e1848f7221 */ /* 0x000fe20000010000 */
[----:B------:R-:W-:Y:S01]  /*0b50*/  FADD.FTZ R249, -R174, R135 ;  /* 0x00000087aef97221 */ /* 0x000fe20000010100 */
[----:B------:R-:W-:Y:S01]  /*0b60*/  FMUL.FTZ R221, R4, R247 ;  /* 0x000000f704dd7220 */ /* 0x000fe20000410000 */
[----:B------:R-:W-:Y:S01]  /*0b70*/  FFMA.FTZ R132, R222, R225, R141 ;  /* 0x000000e1de847223 */ /* 0x000fe2000001008d */
        /* <DEDUP_REMOVED lines=9> */
[----:B------:R-:W-:Y:S01]  /*0c10*/  FMUL.FTZ R200, R97, R73 ;  /* 0x0000004961c87220 */ /* 0x000fe20000410000 */
[C---:B------:R-:W-:Y:S01]  /*0c20*/  FADD.FTZ R235, -R174.reuse, R153 ;  /* 0x00000099aeeb7221 */ /* 0x040fe20000010100 */
[----:B------:R-:W-:Y:S01]  /*0c30*/  FADD.FTZ R243, -R174, R155 ;  /* 0x0000009baef37221 */ /* 0x000fe20000010100 */
        /* <DEDUP_REMOVED lines=116> */
.L_x_13079:
[----:B------:R-:W0:Y:S01]  /*1380*/  LDC.64 R32, c[0x0][0x3a8] ;  /* 0x0000ea00ff207b82 */ /* 0x000e220000000a00 */
[C---:B------:R-:W-:Y:S02]  /*1390*/  IADD3 R172, PT, PT, R173.reuse, 0x20, RZ ;  /* 0x00000020adac7810 */ /* 0x040fe40007ffe0ff */
[----:B------:R-:W-:-:S05]  /*13a0*/  IADD3 R171, PT, PT, R173, 0x40, RZ ;  /* 0x00000040adab7810 */ /* 0x000fca0007ffe0ff */
[----:B------:R-:W1:Y:S01]  /*13b0*/  LDC.64 R56, c[0x0][0x428] ;  /* 0x00010a00ff387b82 */ /* 0x000e620000000a00 */
[----:B0-----:R-:W-:-:S04]  /*13c0*/  IMAD.WIDE.U32 R132, R173, 0x10, R32 ;  /* 0x00000010ad847825 */ /* 0x001fc800078e0020 */
[C---:B------:R-:W-:Y:S02]  /*13d0*/  IMAD.WIDE.U32 R136, R172.reuse, 0x10, R32 ;  /* 0x00000010ac887825 */ /* 0x040fe400078e0020 */
[----:B------:R-:W2:Y:S01]  /*13e0*/  LDG.E.128 R132, desc[UR6][R132.64] ;  /* 0x0000000684847981 */ /* 0x000ea2000c1e1d00 */
[C---:B------:R-:W-:Y:S01]  /*13f0*/  IADD3 R3, PT, PT, R173.reuse, 0x60, RZ ;  /* 0x00000060ad037810 */ /* 0x040fe20007ffe0ff */
[----:B-1----:R-:W-:Y:S02]  /*1400*/  IMAD.WIDE.U32 R76, R173, 0x10, R56 ;  /* 0x00000010ad4c7825 */ /* 0x002fe400078e0038 */
[----:B------:R-:W3:Y:S02]  /*1410*/  LDG.E.128 R136, desc[UR6][R136.64] ;  /* 0x0000000688887981 */ /* 0x000ee4000c1e1d00 */
[----:B------:R-:W-:Y:S02]  /*1420*/  IMAD.WIDE.U32 R140, R171, 0x10, R32 ;  /* 0x00000010ab8c7825 */ /* 0x000fe400078e0020 */
[----:B------:R-:W4:Y:S04]  /*1430*/  LDG.E.128 R76, desc[UR6][R76.64] ;  /* 0x000000064c4c7981 */ /* 0x000f28000c1e1d00 */
[----:B------:R-:W4:Y:S01]  /*1440*/  LDG.E.128 R140, desc[UR6][R140.64] ;  /* 0x000000068c8c7981 */ /* 0x000f22000c1e1d00 */
[----:B------:R-:W-:Y:S01]  /*1450*/  IADD3 R0, PT, PT, R173, 0xa0, RZ ;  /* 0x000000a0ad007810 */ /* 0x000fe20007ffe0ff */
[----:B------:R-:W-:-:S04]  /*1460*/  IMAD.WIDE.U32 R72, R172, 0x10, R56 ;  /* 0x00000010ac487825 */ /* 0x000fc800078e0038 */
[----:B------:R-:W-:Y:S02]  /*1470*/  IMAD.WIDE.U32 R152, R0, 0x10, R32 ;  /* 0x0000001000987825 */ /* 0x000fe400078e0020 */
[----:B------:R-:W4:Y:S04]  /*1480*/  LDG.E.128 R72, desc[UR6][R72.64] ;  /* 0x0000000648487981 */ /* 0x000f28000c1e1d00 */
[----:B------:R-:W4:Y:S01]  /*1490*/  LDG.E.128 R152, desc[UR6][R152.64] ;  /* 0x0000000698987981 */ /* 0x000f22000c1e1d00 */
[----:B------:R-:W-:Y:S01]  /*14a0*/  IMAD.WIDE.U32 R68, R171, 0x10, R56 ;  /* 0x00000010ab447825 */ /* 0x000fe200078e0038 */
[----:B------:R-:W-:-:S05]  /*14b0*/  IADD3 R2, PT, PT, R173, 0x80, RZ ;  /* 0x00000080ad027810 */ /* 0x000fca0007ffe0ff */
[----:B------:R-:W4:Y:S01]  /*14c0*/  LDG.E.128 R68, desc[UR6][R68.64] ;  /* 0x0000000644447981 */ /* 0x000f22000c1e1d00 */
[----:B------:R-:W-:-:S04]  /*14d0*/  IMAD.WIDE.U32 R144, R3, 0x10, R32 ;  /* 0x0000001003907825 */ /* 0x000fc800078e0020 */
[C---:B------:R-:W-:Y:S02]  /*14e0*/  IMAD.WIDE.U32 R148, R2.reuse, 0x10, R32 ;  /* 0x0000001002947825 */ /* 0x040fe400078e0020 */
[----:B------:R-:W4:Y:S01]  /*14f0*/  LDG.E.128 R144, desc[UR6][R144.64] ;  /* 0x0000000690907981 */ /* 0x000f22000c1e1d00 */
[----:B------:R-:W0:Y:S01]  /*1500*/  LDC.64 R32, c[0x0][0x438] ;  /* 0x00010e00ff207b82 */ /* 0x000e220000000a00 */
[--C-:B------:R-:W-:Y:S02]  /*1510*/  IMAD.WIDE.U32 R64, R3, 0x10, R56.reuse ;  /* 0x0000001003407825 */ /* 0x100fe400078e0038 */
[----:B------:R-:W4:Y:S04]  /*1520*/  LDG.E.128 R148, desc[UR6][R148.64] ;  /* 0x0000000694947981 */ /* 0x000f28000c1e1d00 */
[----:B------:R-:W4:Y:S01]  /*1530*/  LDG.E.128 R64, desc[UR6][R64.64] ;  /* 0x0000000640407981 */ /* 0x000f22000c1e1d00 */
[----:B------:R-:W-:-:S06]  /*1540*/  IMAD.WIDE.U32 R60, R2, 0x10, R56 ;  /* 0x00000010023c7825 */ /* 0x000fcc00078e0038 */
[----:B------:R-:W4:Y:S01]  /*1550*/  LDG.E.128 R60, desc[UR6][R60.64] ;  /* 0x000000063c3c7981 */ /* 0x000f22000c1e1d00 */
[----:B------:R-:W-:-:S06]  /*1560*/  IMAD.WIDE.U32 R56, R0, 0x10, R56 ;  /* 0x0000001000387825 */ /* 0x000fcc00078e0038 */
        /* <DEDUP_REMOVED lines=157> */
.L_x_13080:
        /* <DEDUP_REMOVED lines=68> */
.L_x_13120:
        /* <DEDUP_REMOVED lines=37> */
.L_x_13083:
        /* <DEDUP_REMOVED lines=24> */
.L_x_13084:
[----:B------:R-:W0:Y:S01]  /*2750*/  @P1 LDC.64 R66, c[0x0][0x478] ;  /* 0x00011e00ff421b82 */ /* 0x000e220000000a00 */
[----:B------:R-:W-:-:S07]  /*2760*/  IMAD.WIDE.U32 R70, R172, 0x10, R228 ;  /* 0x00000010ac467825 */ /* 0x000fce00078e00e4 */
[----:B------:R-:W1:Y:S01]  /*2770*/  LDC.64 R220, c[0x0][0x468] ;  /* 0x00011a00ffdc7b82 */ /* 0x000e620000000a00 */
[----:B0-----:R-:W-:-:S05]  /*2780*/  @P1 IMAD.WIDE.U32 R66, R173, 0x10, R66 ;  /* 0x00000010ad421825 */ /* 0x001fca00078e0042 */
[----:B------:R-:W-:Y:S01]  /*2790*/  @P1 STG.E.128 desc[UR6][R66.64], R128 ;  /* 0x0000008042001986 */ /* 0x000fe2000c101d06 */
[----:B-1----:R-:W-:-:S05]  /*27a0*/  IMAD.WIDE.U32 R68, R173, 0x10, R220 ;  /* 0x00000010ad447825 */ /* 0x002fca00078e00dc */
[----:B------:R0:W-:Y:S04]  /*27b0*/  STG.E.128 desc[UR6][R68.64], R56 ;  /* 0x0000003844007986 */ /* 0x0001e8000c101d06 */
[----:B0-----:R0:W5:Y:S01]  /*27c0*/  LDG.E.128 R56, desc[UR6][R70.64] ;  /* 0x0000000646387981 */ /* 0x001162000c1e1d00 */
        /* <DEDUP_REMOVED lines=15> */
[-C--:B0-----:R-:W-:Y:S01]  /*28c0*/  FMUL.FTZ R71, R130, R5.reuse ;  /* 0x0000000582477220 */ /* 0x081fe20000410000 */
        /* <DEDUP_REMOVED lines=10> */
.L_x_13085:
        /* <DEDUP_REMOVED lines=17> */
[-C--:B------:R-:W-:Y:S01]  /*2a80*/  FMUL.FTZ R66, R56, R69.reuse ;  /* 0x0000004538427220 */ /* 0x080fe20000410000 */
[----:B------:R-:W-:Y:S01]  /*2a90*/  FMUL.FTZ R67, R57, R68 ;  /* 0x0000004439437220 */ /* 0x000fe20000410000 */
[----:B------:R-:W-:Y:S01]  /*2aa0*/  FMUL.FTZ R73, R59, R70 ;  /* 0x000000463b497220 */ /* 0x000fe20000410000 */
[----:B------:R-:W-:Y:S01]  /*2ab0*/  FMUL.FTZ R56, R120, R69 ;  /* 0x0000004578387220 */ /* 0x000fe20000410000 */
[----:B------:R-:W-:Y:S01]  /*2ac0*/  FMUL.FTZ R57, R121, R68 ;  /* 0x0000004479397220 */ /* 0x000fe20000410000 */
[----:B------:R-:W-:Y:S01]  /*2ad0*/  FMUL.FTZ R58, R122, R71 ;  /* 0x000000477a3a7220 */ /* 0x000fe20000410000 */
[----:B------:R-:W-:-:S07]  /*2ae0*/  FMUL.FTZ R59, R123, R70 ;  /* 0x000000467b3b7220 */ /* 0x000fce0000410000 */
.L_x_13086:
[----:B------:R-:W0:Y:S01]  /*2af0*/  @P1 LDC.64 R68, c[0x0][0x478] ;  /* 0x00011e00ff441b82 */ /* 0x000e220000000a00 */
[----:B------:R-:W-:-:S04]  /*2b00*/  IMAD.WIDE.U32 R70, R171, 0x10, R228 ;  /* 0x00000010ab467825 */ /* 0x000fc800078e00e4 */
[----:B0-----:R-:W-:-:S04]  /*2b10*/  @P1 IMAD.WIDE.U32 R68, R172, 0x10, R68 ;  /* 0x00000010ac441825 */ /* 0x001fc800078e0044 */
[----:B------:R-:W-:Y:S01]  /*2b20*/  IMAD.WIDE.U32 R172, R172, 0x10, R220 ;  /* 0x00000010acac7825 */ /* 0x000fe200078e00dc */
[----:B------:R-:W-:Y:S04]  /*2b30*/  @P1 STG.E.128 desc[UR6][R68.64], R128 ;  /* 0x0000008044001986 */ /* 0x000fe8000c101d06 */
[----:B------:R0:W-:Y:S04]  /*2b40*/  STG.E.128 desc[UR6][R172.64], R56 ;  /* 0x00000038ac007986 */ /* 0x0001e8000c101d06 */
[----:B0-----:R0:W5:Y:S01]  /*2b50*/  LDG.E.128 R56, desc[UR6][R70.64] ;  /* 0x0000000646387981 */ /* 0x001162000c1e1d00 */
        /* <DEDUP_REMOVED lines=26> */
.L_x_13087:
        /* <DEDUP_REMOVED lines=24> */
.L_x_13088:
[----:B------:R-:W0:Y:S01]  /*2e80*/  @P1 LDC.64 R68, c[0x0][0x478] ;  /* 0x00011e00ff441b82 */ /* 0x000e220000000a00 */
[----:B------:R-:W-:-:S04]  /*2e90*/  IMAD.WIDE.U32 R70, R171, 0x10, R220 ;  /* 0x00000010ab467825 */ /* 0x000fc800078e00dc */
[----:B------:R-:W-:-:S04]  /*2ea0*/  IMAD.WIDE.U32 R74, R3, 0x10, R228 ;  /* 0x00000010034a7825 */ /* 0x000fc800078e00e4 */
[----:B0-----:R-:W-:-:S05]  /*2eb0*/  @P1 IMAD.WIDE.U32 R68, R171, 0x10, R68 ;  /* 0x00000010ab441825 */ /* 0x001fca00078e0044 */
[----:B------:R-:W-:Y:S04]  /*2ec0*/  @P1 STG.E.128 desc[UR6][R68.64], R128 ;  /* 0x0000008044001986 */ /* 0x000fe8000c101d06 */
        /* <DEDUP_REMOVED lines=28> */
.L_x_13089:
        /* <DEDUP_REMOVED lines=24> */
.L_x_13090:
[----:B------:R-:W1:Y:S01]  /*3210*/  @P1 LDC.64 R68, c[0x0][0x478] ;  /* 0x00011e00ff441b82 */ /* 0x000e620000000a00 */
[----:B------:R-:W-:-:S04]  /*3220*/  IMAD.WIDE.U32 R70, R3, 0x10, R220 ;  /* 0x0000001003467825 */ /* 0x000fc800078e00dc */
[----:B0-----:R-:W-:-:S04]  /*3230*/  IMAD.WIDE.U32 R74, R2, 0x10, R228 ;  /* 0x00000010024a7825 */ /* 0x001fc800078e00e4 */
[----:B-1----:R-:W-:-:S05]  /*3240*/  @P1 IMAD.WIDE.U32 R68, R3, 0x10, R68 ;  /* 0x0000001003441825 */ /* 0x002fca00078e0044 */
        /* <DEDUP_REMOVED lines=20> */
[----:B0----5:R-:W-:Y:S01]  /*3390*/  FMUL.FTZ R74, R56, R3 ;  /* 0x00000003384a7220 */ /* 0x021fe20000410000 */
        /* <DEDUP_REMOVED lines=8> */
.L_x_13091:
        /* <DEDUP_REMOVED lines=24> */
.L_x_13092:
        /* <DEDUP_REMOVED lines=33> */
.L_x_13093:
        /* <DEDUP_REMOVED lines=24> */
.L_x_13094:
[----:B------:R-:W1:Y:S01]  /*3930*/  @P1 LDC.64 R2, c[0x0][0x478] ;  /* 0x00011e00ff021b82 */ /* 0x000e620000000a00 */
[----:B------:R-:W-:-:S04]  /*3940*/  IMAD.WIDE.U32 R4, R0, 0x10, R220 ;  /* 0x0000001000047825 */ /* 0x000fc800078e00dc */
[----:B-1----:R-:W-:-:S05]  /*3950*/  @P1 IMAD.WIDE.U32 R2, R0, 0x10, R2 ;  /* 0x0000001000021825 */ /* 0x002fca00078e0002 */
[----:B------:R2:W-:Y:S04]  /*3960*/  @P1 STG.E.128 desc[UR6][R2.64], R128 ;  /* 0x0000008002001986 */ /* 0x0005e8000c101d06 */
[----:B------:R2:W-:Y:S01]  /*3970*/  STG.E.128 desc[UR6][R4.64], R56 ;  /* 0x0000003804007986 */ /* 0x0005e2000c101d06 */
[----:B------:R-:W-:Y:S05]  /*3980*/  BRA `(.L_x_13095) ;  /* 0x0000001400707947 */ /* 0x000fea0003800000 */
.L_x_13082:
        /* <DEDUP_REMOVED lines=31> */
.L_x_13096:
        /* <DEDUP_REMOVED lines=24> */
.L_x_13097:
[----:B------:R-:W-:Y:S01]  /*3d00*/  ISETP.NE.U32.AND P1, PT, RZ, UR14, PT ;  /* 0x0000000eff007c0c */ /* 0x000fe2000bf25070 */
[----:B------:R-:W0:Y:S01]  /*3d10*/  LDC.64 R220, c[0x0][0x468] ;  /* 0x00011a00ffdc7b82 */ /* 0x000e220000000a00 */
[----:B------:R-:W-:Y:S02]  /*3d20*/  IMAD.WIDE.U32 R70, R172, 0x10, R228 ;  /* 0x00000010ac467825 */ /* 0x000fe400078e00e4 */
[----:B------:R-:W-:-:S13]  /*3d30*/  ISETP.NE.AND.EX P1, PT, RZ, UR15, PT, P1 ;  /* 0x0000000fff007c0c */ /* 0x000fda000bf25310 */
[----:B------:R-:W1:Y:S01]  /*3d40*/  @P1 LDC.64 R66, c[0x0][0x478] ;  /* 0x00011e00ff421b82 */ /* 0x000e620000000a00 */
        /* <DEDUP_REMOVED lines=31> */
.L_x_13098:
        /* <DEDUP_REMOVED lines=24> */
.L_x_13099:
        /* <DEDUP_REMOVED lines=33> */
.L_x_13100:
        /* <DEDUP_REMOVED lines=24> */
.L_x_13101:
        /* <DEDUP_REMOVED lines=33> */
.L_x_13102:
        /* <DEDUP_REMOVED lines=24> */
.L_x_13103:
        /* <DEDUP_REMOVED lines=33> */
.L_x_13104:
        /* <DEDUP_REMOVED lines=23> */
[----:B------:R-:W-:-:S07]  /*4b60*/  FMUL.FTZ R59, R111, R68 ;  /* 0x000000446f3b7220 */ /* 0x000fce0000410000 */
.L_x_13105:
        /* <DEDUP_REMOVED lines=33> */
.L_x_13106:
        /* <DEDUP_REMOVED lines=24> */
.L_x_13107:
[----:B------:R-:W1:Y:S01]  /*4f00*/  @P1 LDC.64 R2, c[0x0][0x478] ;  /* 0x00011e00ff021b82 */ /* 0x000e620000000a00 */
[----:B------:R-:W-:-:S04]  /*4f10*/  IMAD.WIDE.U32 R4, R0, 0x10, R220 ;  /* 0x0000001000047825 */ /* 0x000fc800078e00dc */
[----:B-1----:R-:W-:-:S05]  /*4f20*/  @P1 IMAD.WIDE.U32 R2, R0, 0x10, R2 ;  /* 0x0000001000021825 */ /* 0x002fca00078e0002 */
[----:B------:R1:W-:Y:S04]  /*4f30*/  @P1 STG.E.128 desc[UR6][R2.64], R128 ;  /* 0x0000008002001986 */ /* 0x0003e8000c101d06 */
[----:B------:R1:W-:Y:S02]  /*4f40*/  STG.E.128 desc[UR6][R4.64], R56 ;  /* 0x0000003804007986 */ /* 0x0003e4000c101d06 */
.L_x_13095:
[----:B-12---:R-:W2:Y:S01]  /*4f50*/  LDL.LU R56, [R1+0x4] ;  /* 0x0000040001387983 */ /* 0x006ea20000300800 */
[----:B------:R-:W1:Y:S03]  /*4f60*/  LDC.64 R2, c[0x0][0x380] ;  /* 0x0000e000ff027b82 */ /* 0x000e660000000a00 */
[----:B------:R-:W3:Y:S04]  /*4f70*/  LDL.LU R5, [R1] ;  /* 0x0000000001057983 */ /* 0x000ee80000300800 */
[----:B------:R-:W4:Y:S04]  /*4f80*/  LDL.LU R4, [R1+0xc] ;  /* 0x00000c0001047983 */ /* 0x000f280000300800 */
[----:B------:R-:W5:Y:S01]  /*4f90*/  LDL.LU R0, [R1+0x8] ;  /* 0x0000080001007983 */ /* 0x000f620000300800 */
        /* <DEDUP_REMOVED lines=12> */
[----:B-1----:R-:W-:Y:S01]  /*5060*/  LEA R166, R2, R166, 0x2 ;  /* 0x000000a602a67211 */ /* 0x002fe200078e10ff */
[----:B------:R-:W-:Y:S01]  /*5070*/  FADD.FTZ R207, R73, R207 ;  /* 0x000000cf49cf7221 */ /* 0x000fe20000010000 */
[----:B------:R-:W-:Y:S01]  /*5080*/  FADD.FTZ R212, R72, R212 ;  /* 0x000000d448d47221 */ /* 0x000fe20000010000 */
[----:B------:R-:W-:Y:S01]  /*5090*/  FADD.FTZ R213, R67, R213 ;  /* 0x000000d543d57221 */ /* 0x000fe20000010000 */
[----:B------:R-:W-:Y:S01]  /*50a0*/  ISETP.GE.AND P1, PT, R166, R3, PT ;  /* 0x00000003a600720c */ /* 0x000fe20003f26270 */
[----:B------:R-:W-:Y:S01]  /*50b0*/  FADD.FTZ R214, R66, R214 ;  /* 0x000000d642d67221 */ /* 0x000fe20000010000 */
[----:B------:R-:W-:Y:S01]  /*50c0*/  FADD.FTZ R208, R65, R208 ;  /* 0x000000d041d07221 */ /* 0x000fe20000010000 */
[----:B------:R-:W-:Y:S01]  /*50d0*/  FADD.FTZ R209, R62, R209 ;  /* 0x000000d13ed17221 */ /* 0x000fe20000010000 */
[----:B------:R-:W-:Y:S01]  /*50e0*/  FADD.FTZ R210, R61, R210 ;  /* 0x000000d23dd27221 */ /* 0x000fe20000010000 */
[----:B------:R-:W-:Y:S01]  /*50f0*/  FADD.FTZ R211, R60, R211 ;  /* 0x000000d33cd37221 */ /* 0x000fe20000010000 */
[----:B--2---:R-:W-:Y:S01]  /*5100*/  FADD.FTZ R56, R148, R56 ;  /* 0x0000003894387221 */ /* 0x004fe20000010000 */
[----:B---3--:R-:W-:Y:S01]  /*5110*/  FADD.FTZ R5, R149, R5 ;  /* 0x0000000595057221 */ /* 0x008fe20000010000 */
[----:B----4-:R-:W-:Y:S01]  /*5120*/  FADD.FTZ R4, R74, R4 ;  /* 0x000000044a047221 */ /* 0x010fe20000010000 */
[----:B-----5:R-:W-:-:S05]  /*5130*/  FADD.FTZ R0, R75, R0 ;  /* 0x000000004b007221 */ /* 0x020fca0000010000 */
[----:B------:R1:W-:Y:S04]  /*5140*/  STL [R1+0x8], R0 ;  /* 0x0000080001007387 */ /* 0x0003e80000100800 */
[----:B------:R1:W-:Y:S04]  /*5150*/  STL [R1+0xc], R4 ;  /* 0x00000c0401007387 */ /* 0x0003e80000100800 */
[----:B------:R1:W-:Y:S04]  /*5160*/  STL [R1], R5 ;  /* 0x0000000501007387 */ /* 0x0003e80000100800 */
[----:B------:R1:W-:Y:S01]  /*5170*/  STL [R1+0x4], R56 ;  /* 0x0000043801007387 */ /* 0x0003e20000100800 */
[----:B------:R-:W-:Y:S05]  /*5180*/  @!P1 BRA `(.L_x_13108) ;  /* 0xffffffb400689947 */ /* 0x000fea000383ffff */
[----:B------:R-:W-:Y:S05]  /*5190*/  BSYNC B1 ;  /* 0x0000000000017941 */ /* 0x000fea0003800000 */
.L_x_13078:
        /* <DEDUP_REMOVED lines=57> */
[----:B-1----:R-:W-:Y:S02]  /*5530*/  MOV R56, R167 ;  /* 0x000000a700387202 */ /* 0x002fe40000000f00 */
        /* <DEDUP_REMOVED lines=8> */
[----:B0-----:R-:W-:Y:S02]  /*55c0*/  MOV R71, R157 ;  /* 0x0000009d00477202 */ /* 0x001fe40000000f00 */
[----:B------:R-:W-:Y:S02]  /*55d0*/  MOV R70, R156 ;  /* 0x0000009c00467202 */ /* 0x000fe40000000f00 */
[----:B------:R-:W-:Y:S02]  /*55e0*/  MOV R9, R7 ;  /* 0x0000000700097202 */ /* 0x000fe40000000f00 */
[----:B------:R-:W-:-:S07]  /*55f0*/  MOV R8, R6 ;  /* 0x0000000600087202 */ /* 0x000fce0000000f00 */
.L_x_13077:
[----:B------:R-:W-:Y:S05]  /*5600*/  BSYNC B0 ;  /* 0x0000000000007941 */ /* 0x000fea0003800000 */
.L_x_13076:
[----:B------:R-:W0:Y:S01]  /*5610*/  S2R R72, SR_TID.X ;  /* 0x0000000000487919 */ /* 0x000e220000002100 */
[----:B------:R-:W-:Y:S01]  /*5620*/  MOV R0, 0x400 ;  /* 0x0000040000007802 */ /* 0x000fe20000000f00 */
[----:B------:R-:W-:Y:S05]  /*5630*/  WARPSYNC.ALL ;  /* 0x0000000000007948 */ /* 0x000fea0003800000 */
[----:B------:R-:W1:Y:S01]  /*5640*/  S2R R3, SR_CgaCtaId ;  /* 0x0000000000037919 */ /* 0x000e620000008800 */
[----:B------:R-:W2:Y:S01]  /*5650*/  S2UR UR4, SR_CTAID.X ;  /* 0x00000000000479c3 */ /* 0x000ea20000002500 */
[----:B------:R-:W3:Y:S01]  /*5660*/  LDCU.128 UR16, c[0x0][0x440] ;  /* 0x00008800ff1077ac */ /* 0x000ee20008000c00 */
[----:B0-----:R-:W-:-:S05]  /*5670*/  SHF.R.U32.HI R5, RZ, 0x5, R72 ;  /* 0x00000005ff057819 */ /* 0x001fca0000011648 */
        /* <DEDUP_REMOVED lines=28> */
[----:B-----5:R-:W-:-:S03]  /*5840*/  FADD.FTZ R2, R2, R69 ;  /* 0x0000004502027221 */ /* 0x020fc60000010000 */
[----:B------:R-:W5:Y:S01]  /*5850*/  LDS R55, [R0+0x1c00] ;  /* 0x001c000000377984 */ /* 0x000f620000000800 */
[----:B---3--:R-:W-:Y:S01]  /*5860*/  FADD.FTZ R3, R3, R64 ;  /* 0x0000004003037221 */ /* 0x008fe20000010000 */
[----:B--2---:R-:W-:Y:S02]  /*5870*/  FADD.FTZ R5, RZ, R5 ;  /* 0x00000005ff057221 */ /* 0x004fe40000010000 */
[----:B------:R-:W-:Y:S01]  /*5880*/  LDS R54, [R0+0x2a00] ;  /* 0x002a000000367984 */ /* 0x000fe20000000800 */
[----:B------:R-:W-:-:S03]  /*5890*/  FADD.FTZ R6, RZ, R6 ;  /* 0x00000006ff067221 */ /* 0x000fc60000010000 */
[----:B------:R-:W-:Y:S01]  /*58a0*/  LDS R56, [R0+0x2e00] ;  /* 0x002e000000387984 */ /* 0x000fe20000000800 */
[----:B------:R-:W-:Y:S01]  /*58b0*/  FADD.FTZ R7, RZ, R7 ;  /* 0x00000007ff077221 */ /* 0x000fe20000010000 */
[----:B------:R-:W-:Y:S02]  /*58c0*/  FADD.FTZ R4, R4, R49 ;  /* 0x0000003104047221 */ /* 0x000fe40000010000 */
[----:B------:R-:W2:Y:S01]  /*58d0*/  LDS R49, [R0+0x2000] ;  /* 0x0020000000317984 */ /* 0x000ea20000000800 */
[----:B------:R-:W-:-:S03]  /*58e0*/  FADD.FTZ R5, R5, R48 ;  /* 0x0000003005057221 */ /* 0x000fc60000010000 */
[----:B------:R-:W3:Y:S01]  /*58f0*/  LDS R48, [R0+0x1e00] ;  /* 0x001e000000307984 */ /* 0x000ee20000000800 */
[----:B------:R-:W-:-:S03]  /*5900*/  FADD.FTZ R6, R6, R51 ;  /* 0x0000003306067221 */ /* 0x000fc60000010000 */
[----:B------:R-:W3:Y:S01]  /*5910*/  LDS R51, [R0+0x2400] ;  /* 0x0024000000337984 */ /* 0x000ee20000000800 */
[----:B0-----:R-:W-:-:S03]  /*5920*/  FADD.FTZ R7, R7, R50 ;  /* 0x0000003207077221 */ /* 0x001fc60000010000 */
[----:B------:R-:W0:Y:S01]  /*5930*/  LDS R50, [R0+0x2200] ;  /* 0x0022000000327984 */ /* 0x000e220000000800 */
[----:B-1----:R-:W-:-:S03]  /*5940*/  FADD.FTZ R2, R2, R53 ;  /* 0x0000003502027221 */ /* 0x002fc60000010000 */
[----:B------:R-:W1:Y:S01]  /*5950*/  LDS R53, [R0+0x2800] ;  /* 0x0028000000357984 */ /* 0x000e620000000800 */
[----:B----4-:R-:W-:-:S03]  /*5960*/  FADD.FTZ R3, R3, R52 ;  /* 0x0000003403037221 */ /* 0x010fc60000010000 */
[----:B------:R-:W-:Y:S01]  /*5970*/  LDS R52, [R0+0x2600] ;  /* 0x0026000000347984 */ /* 0x000fe20000000800 */
[----:B-----5:R-:W-:-:S03]  /*5980*/  FADD.FTZ R4, R4, R55 ;  /* 0x0000003704047221 */ /* 0x020fc60000010000 */
[----:B------:R-:W4:Y:S01]  /*5990*/  LDS R55, [R0+0x2c00] ;  /* 0x002c000000377984 */ /* 0x000f220000000800 */
[----:B------:R-:W-:Y:S01]  /*59a0*/  BAR.SYNC.DEFER_BLOCKING 0x0 ;  /* 0x0000000000007b1d */ /* 0x000fe20000010000 */
[----:B--2---:R-:W-:Y:S01]  /*59b0*/  FADD.FTZ R6, R6, R49 ;  /* 0x0000003106067221 */ /* 0x004fe20000010000 */
[----:B---3--:R-:W-:Y:S01]  /*59c0*/  FADD.FTZ R5, R5, R48 ;  /* 0x0000003005057221 */ /* 0x008fe20000010000 */
[----:B------:R-:W-:-:S05]  /*59d0*/  FADD.FTZ R51, R2, R51 ;  /* 0x0000003302337221 */ /* 0x000fca0000010000 */
[----:B------:R-:W2:Y:S01]  /*59e0*/  LDC R2, c[0x0][0x388] ;  /* 0x0000e200ff027b82 */ /* 0x000ea20000000800 */
[----:B------:R3:W-:Y:S01]  /*59f0*/  STS.128 [R190], R8 ;  /* 0x00000008be007388 */ /* 0x0007e20000000c00 */
[----:B0-----:R-:W-:-:S03]  /*5a00*/  FADD.FTZ R7, R7, R50 ;  /* 0x0000003207077221 */ /* 0x001fc60000010000 */
[----:B------:R0:W-:Y:S01]  /*5a10*/  STS.128 [R190+0x200], R12 ;  /* 0x0002000cbe007388 */ /* 0x0001e20000000c00 */
[----:B-1----:R-:W-:-:S03]  /*5a20*/  FADD.FTZ R53, R4, R53 ;  /* 0x0000003504357221 */ /* 0x002fc60000010000 */
[----:B------:R-:W-:Y:S04]  /*5a30*/  STS.128 [R190+0x400], R16 ;  /* 0x00040010be007388 */ /* 0x000fe80000000c00 */
[----:B------:R1:W-:Y:S01]  /*5a40*/  STS.128 [R190+0x600], R20 ;  /* 0x00060014be007388 */ /* 0x0003e20000000c00 */
[----:B----4-:R-:W-:-:S03]  /*5a50*/  FADD.FTZ R55, R6, R55 ;  /* 0x0000003706377221 */ /* 0x010fc60000010000 */
[----:B------:R-:W-:Y:S01]  /*5a60*/  STS.128 [R190+0x800], R24 ;  /* 0x00080018be007388 */ /* 0x000fe20000000c00 */
[----:B---3--:R-:W-:Y:S01]  /*5a70*/  FADD.FTZ R9, R3, R52 ;  /* 0x0000003403097221 */ /* 0x008fe20000010000 */
[----:B------:R-:W-:Y:S02]  /*5a80*/  FADD.FTZ R11, R5, R54 ;  /* 0x00000036050b7221 */ /* 0x000fe40000010000 */
[----:B------:R-:W-:Y:S01]  /*5a90*/  STS.128 [R190+0xa00], R28 ;  /* 0x000a001cbe007388 */ /* 0x000fe20000000c00 */
[----:B0-----:R-:W-:Y:S01]  /*5aa0*/  FADD.FTZ R13, R7, R56 ;  /* 0x00000038070d7221 */ /* 0x001fe20000010000 */
[----:B--2---:R-:W-:Y:S01]  /*5ab0*/  IMAD R2, R2, UR4, RZ ;  /* 0x0000000402027c24 */ /* 0x004fe2000f8e02ff */
[----:B------:R-:W0:Y:S01]  /*5ac0*/  LDCU.64 UR4, c[0x0][0x460] ;  /* 0x00008c00ff0477ac */ /* 0x000e220008000a00 */
[----:B------:R-:W-:Y:S03]  /*5ad0*/  BAR.SYNC.DEFER_BLOCKING 0x0 ;  /* 0x0000000000007b1d */ /* 0x000fe60000010000 */
[----:B-1----:R-:W-:-:S03]  /*5ae0*/  IADD3 R22, P0, PT, R2, R72, RZ ;  /* 0x0000004802167210 */ /* 0x002fc60007f1e0ff */
        /* <DEDUP_REMOVED lines=45> */
[----:B------:R-:W-:Y:S01]  /*5dc0*/  SHF.L.U32 R18, R22, 0x2, RZ ;  /* 0x0000000216127819 */ /* 0x000fe200000006ff */
[----:B------:R-:W-:Y:S01]  /*5dd0*/  STS.128 [R190], R32 ;  /* 0x00000020be007388 */ /* 0x000fe20000000c00 */
[----:B------:R-:W-:-:S02]  /*5de0*/  FADD.FTZ R63, R8, R63 ;  /* 0x0000003f083f7221 */ /* 0x000fc40000010000 */
[----:B------:R-:W-:Y:S01]  /*5df0*/  IADD3 R4, P1, PT, R18, UR16, RZ ;  /* 0x0000001012047c10 */ /* 0x000fe2000ff3e0ff */
        /* <DEDUP_REMOVED lines=83> */
.L_x_13081:
        /* <DEDUP_REMOVED lines=8> */
.L_x_13110:
[----:B------:R-:W-:Y:S05]  /*63b0*/  BSYNC B2 ;  /* 0x0000000000027941 */ /* 0x000fea0003800000 */
.L_x_13109:
        /* <DEDUP_REMOVED lines=8> */
.L_x_13111:
[----:B------:R-:W-:-:S05]  /*6440*/  FADD.FTZ R57, R57, R238 ;  /* 0x000000ee39397221 */ /* 0x000fca0000010000 */
[----:B------:R-:W-:Y:S01]  /*6450*/  MOV R61, R57 ;  /* 0x00000039003d7202 */ /* 0x000fe20000000f00 */
[----:B------:R-:W-:Y:S02]  /*6460*/  HFMA2 R60, -RZ, RZ, 0, 1.1920928955078125e-07 ;  /* 0x00000002ff3c7431 */ /* 0x000fe400000001ff */
[----:B------:R-:W-:-:S07]  /*6470*/  FADD.FTZ R63, R62, R237 ;  /* 0x000000ed3e3f7221 */ /* 0x000fce0000010000 */
[----:B------:R-:W-:Y:S05]  /*6480*/  WARPSYNC.COLLECTIVE R58, `(.L_x_13112) ;  /* 0x000000003a087348 */ /* 0x000fea0003c00000 */
[----:B------:R0:W1:Y:S02]  /*6490*/  SHFL.BFLY P3, R62, R61, R60, R59 ;  /* 0x0c00003c3d3e7389 */ /* 0x000064000006003b */
[----:B01----:R-:W-:Y:S05]  /*64a0*/  ENDCOLLECTIVE ;  /* 0x000000000000791b */ /* 0x003fea0003800000 */
.L_x_13112:
[----:B------:R-:W-:Y:S02]  /*64b0*/  MOV R61, R63 ;  /* 0x0000003f003d7202 */ /* 0x000fe40000000f00 */
[----:B------:R-:W-:-:S07]  /*64c0*/  MOV R56, R62 ;  /* 0x0000003e00387202 */ /* 0x000fce0000000f00 */
[----:B------:R-:W-:Y:S05]  /*64d0*/  WARPSYNC.COLLECTIVE R58, `(.L_x_13113) ;  /* 0x000000003a087348 */ /* 0x000fea0003c00000 */
[----:B------:R0:W1:Y:S02]  /*64e0*/  SHFL.BFLY P3, R62, R61, R60, R59 ;  /* 0x0c00003c3d3e7389 */ /* 0x000064000006003b */
[----:B01----:R-:W-:Y:S05]  /*64f0*/  ENDCOLLECTIVE ;  /* 0x000000000000791b */ /* 0x003fea0003800000 */
.L_x_13113:
[----:B------:R-:W-:-:S05]  /*6500*/  FADD.FTZ R64, R57, R56 ;  /* 0x0000003839407221 */ /* 0x000fca0000010000 */
[----:B------:R-:W-:Y:S01]  /*6510*/  MOV R61, R64 ;  /* 0x00000040003d7202 */ /* 0x000fe20000000f00 */
[----:B------:R-:W-:Y:S02]  /*6520*/  HFMA2 R60, -RZ, RZ, 0, 2.384185791015625e-07 ;  /* 0x00000004ff3c7431 */ /* 0x000fe400000001ff */
[----:B------:R-:W-:-:S07]  /*6530*/  FADD.FTZ R65, R63, R62 ;  /* 0x0000003e3f417221 */ /* 0x000fce0000010000 */
[----:B------:R-:W-:Y:S05]  /*6540*/  WARPSYNC.COLLECTIVE R58, `(.L_x_13114) ;  /* 0x000000003a087348 */ /* 0x000fea0003c00000 */
[----:B------:R0:W1:Y:S02]  /*6550*/  SHFL.BFLY P3, R62, R61, R60, R59 ;  /* 0x0c00003c3d3e7389 */ /* 0x000064000006003b */
[----:B01----:R-:W-:Y:S05]  /*6560*/  ENDCOLLECTIVE ;  /* 0x000000000000791b */ /* 0x003fea0003800000 */
.L_x_13114:
[----:B------:R-:W-:Y:S02]  /*6570*/  MOV R61, R65 ;  /* 0x00000041003d7202 */ /* 0x000fe40000000f00 */
[----:B------:R-:W-:-:S07]  /*6580*/  MOV R67, R62 ;  /* 0x0000003e00437202 */ /* 0x000fce0000000f00 */
[----:B------:R-:W-:Y:S05]  /*6590*/  WARPSYNC.COLLECTIVE R58, `(.L_x_13115) ;  /* 0x000000003a087348 */ /* 0x000fea0003c00000 */
[----:B------:R0:W1:Y:S02]  /*65a0*/  SHFL.BFLY P3, R62, R61, R60, R59 ;  /* 0x0c00003c3d3e7389 */ /* 0x000064000006003b */
[----:B01----:R-:W-:Y:S05]  /*65b0*/  ENDCOLLECTIVE ;  /* 0x000000000000791b */ /* 0x003fea0003800000 */
.L_x_13115:
[----:B------:R-:W-:-:S05]  /*65c0*/  FADD.FTZ R67, R64, R67 ;  /* 0x0000004340437221 */ /* 0x000fca0000010000 */
[----:B------:R-:W-:Y:S01]  /*65d0*/  MOV R61, R67 ;  /* 0x00000043003d7202 */ /* 0x000fe20000000f00 */
[----:B------:R-:W-:Y:S02]  /*65e0*/  HFMA2 R60, -RZ, RZ, 0, 4.76837158203125e-07 ;  /* 0x00000008ff3c7431 */ /* 0x000fe400000001ff */
[----:B------:R-:W-:-:S07]  /*65f0*/  FADD.FTZ R66, R65, R62 ;  /* 0x0000003e41427221 */ /* 0x000fce0000010000 */
[----:B------:R-:W-:Y:S05]  /*6600*/  WARPSYNC.COLLECTIVE R58, `(.L_x_13116) ;  /* 0x000000003a087348 */ /* 0x000fea0003c00000 */
[----:B------:R0:W1:Y:S02]  /*6610*/  SHFL.BFLY P3, R62, R61, R60, R59 ;  /* 0x0c00003c3d3e7389 */ /* 0x000064000006003b */
[----:B01----:R-:W-:Y:S05]  /*6620*/  ENDCOLLECTIVE ;  /* 0x000000000000791b */ /* 0x003fea0003800000 */
.L_x_13116:
[----:B------:R-:W-:Y:S02]  /*6630*/  MOV R61, R66 ;  /* 0x00000042003d7202 */ /* 0x000fe40000000f00 */
[----:B------:R-:W-:-:S07]  /*6640*/  MOV R56, R62 ;  /* 0x0000003e00387202 */ /* 0x000fce0000000f00 */
[----:B------:R-:W-:Y:S05]  /*6650*/  WARPSYNC.COLLECTIVE R58, `(.L_x_13117) ;  /* 0x000000003a087348 */ /* 0x000fea0003c00000 */
[----:B------:R0:W1:Y:S02]  /*6660*/  SHFL.BFLY P3, R62, R61, R60, R59 ;  /* 0x0c00003c3d3e7389 */ /* 0x000064000006003b */
[----:B01----:R-:W-:Y:S05]  /*6670*/  ENDCOLLECTIVE ;  /* 0x000000000000791b */ /* 0x003fea0003800000 */
.L_x_13117:
[----:B------:R-:W-:-:S05]  /*6680*/  FADD.FTZ R56, R67, R56 ;  /* 0x0000003843387221 */ /* 0x000fca0000010000 */
[----:B------:R-:W-:Y:S01]  /*6690*/  MOV R61, R56 ;  /* 0x00000038003d7202 */ /* 0x000fe20000000f00 */
[----:B------:R-:W-:Y:S02]  /*66a0*/  HFMA2 R60, -RZ, RZ, 0, 9.5367431640625e-07 ;  /* 0x00000010ff3c7431 */ /* 0x000fe400000001ff */
[----:B------:R-:W-:-:S07]  /*66b0*/  FADD.FTZ R57, R66, R62 ;  /* 0x0000003e42397221 */ /* 0x000fce0000010000 */
[----:B------:R-:W-:Y:S05]  /*66c0*/  WARPSYNC.COLLECTIVE R58, `(.L_x_13118) ;  /* 0x000000003a087348 */ /* 0x000fea0003c00000 */
[----:B------:R0:W1:Y:S02]  /*66d0*/  SHFL.BFLY P3, R62, R61, R60, R59 ;  /* 0x0c00003c3d3e7389 */ /* 0x000064000006003b */
[----:B01----:R-:W-:Y:S05]  /*66e0*/  ENDCOLLECTIVE ;  /* 0x000000000000791b */ /* 0x003fea0003800000 */
.L_x_13118:
[----:B------:R-:W-:Y:S02]  /*66f0*/  MOV R61, R57 ;  /* 0x00000039003d7202 */ /* 0x000fe40000000f00 */
[----:B------:R-:W-:-:S07]  /*6700*/  MOV R63, R62 ;  /* 0x0000003e003f7202 */ /* 0x000fce0000000f00 */
[----:B------:R-:W-:Y:S05]  /*6710*/  WARPSYNC.COLLECTIVE R58, `(.L_x_13119) ;  /* 0x000000003a087348 */ /* 0x000fea0003c00000 */
[----:B------:R0:W1:Y:S02]  /*6720*/  SHFL.BFLY P3, R62, R61, R60, R59 ;  /* 0x0c00003c3d3e7389 */ /* 0x000064000006003b */
[----:B01----:R-:W-:Y:S05]  /*6730*/  ENDCOLLECTIVE ;  /* 0x000000000000791b */ /* 0x003fea0003800000 */
.L_x_13119:
[----:B------:R-:W-:Y:S05]  /*6740*/  BRA `(.L_x_13120) ;  /* 0xffffffbc000c7947 */ /* 0x000fea000383ffff */
.L_x_13121:
        /* <DEDUP_REMOVED lines=11> */
.L_x_14596:


//--------------------- .text._ZN10layer_norm13ln_bwd_kernelINS_13Kernel_traitsIfffffjLj768ELj1ELj4ELj1ELj16ENS_18Kernel_traits_baseILj768EfffffjLj128EEEEELb0ELb1ELb1ELb0EEEvNS_9BwdParamsE --------------------------
	.section	.text._ZN10layer_norm13ln_bwd_kernelINS_13Kernel_traitsIfffffjLj768ELj1ELj4ELj1ELj16ENS_18Kernel_traits_baseILj768EfffffjLj128EEEEELb0ELb1ELb1ELb0EEEvNS_9BwdParamsE,"ax",@progbits
	.align	128
        .global         _ZN10layer_norm13ln_bwd_kernelINS_13Kernel_traitsIfffffjLj768ELj1ELj4ELj1ELj16ENS_18Kernel_traits_baseILj768EfffffjLj128EEEEELb0ELb1ELb1ELb0EEEvNS_9BwdParamsE
        .type           _ZN10layer_norm13ln_bwd_kernelINS_13Kernel_traitsIfffffjLj768ELj1ELj4ELj1ELj16ENS_18Kernel_traits_baseILj768EfffffjLj128EEEEELb0ELb1ELb1ELb0EEEvNS_9BwdParamsE,@function
        .size           _ZN10layer_norm13ln_bwd_kernelINS_13Kernel_traitsIfffffjLj768ELj1ELj4ELj1ELj16ENS_18Kernel_traits_baseILj768EfffffjLj128EEEEELb0ELb1ELb1ELb0EEEvNS_9BwdParamsE,(.L_x_14597 - _ZN10layer_norm13ln_bwd_kernelINS_13Kernel_traitsIfffffjLj768ELj1ELj4ELj1ELj16ENS_18Kernel_traits_baseILj768EfffffjLj128EEEEELb0ELb1ELb1ELb0EEEvNS_9BwdParamsE)
        .other          _ZN10layer_norm13ln_bwd_kernelINS_13Kernel_traitsIfffffjLj768ELj1ELj4ELj1ELj16ENS_18Kernel_traits_baseILj768EfffffjLj128EEEEELb0ELb1ELb1ELb0EEEvNS_9BwdParamsE,@"STO_CUDA_ENTRY STV_DEFAULT"
_ZN10layer_norm13ln_bwd_kernelINS_13Kernel_traitsIfffffjLj768ELj1ELj4ELj1ELj16ENS_18Kernel_traits_baseILj768EfffffjLj128EEEEELb0ELb1ELb1ELb0EEEvNS_9BwdParamsE:
.text._ZN10layer_norm13ln_bwd_kernelINS_13Kernel_traitsIfffffjLj768ELj1ELj4ELj1ELj16ENS_18Kernel_traits_baseILj768EfffffjLj128EEEEELb0ELb1ELb1ELb0EEEvNS_9BwdParamsE:
        /* <DEDUP_REMOVED lines=43> */
[----:B0-----:R-:W-:-:S05]  /*02b0*/  @P2 IMAD.WIDE.U32 R20, R13, 0x10, R20 ;  /* 0x000000100d142825 */ /* 0x001fca00078e0014 */
[----:B------:R2:W5:Y:S02]  /*02c0*/  @P2 LDG.E.128 R132, desc[UR6][R20.64] ;  /* 0x0000000614842981 */ /* 0x000564000c1e1d00 */
[----:B------:R-:W0:Y:S01]  /*02d0*/  @P4 LDC.64 R28, c[0x0][0x3d0] ;  /* 0x0000f400ff1c4b82 */ /* 0x000e220000000a00 */
        /* <DEDUP_REMOVED lines=97> */
.L_x_13263:
        /* <DEDUP_REMOVED lines=62> */
[----:B0-----:R-:W-:Y:S01]  /*0cd0*/  FMUL.FTZ R222, R6, R183 ;  /* 0x000000b706de7220 */ /* 0x001fe20000410000 */
[----:B----4-:R-:W-:Y:S01]  /*0ce0*/  FMUL.FTZ R190, R148, R184 ;  /* 0x000000b894be7220 */ /* 0x010fe20000410000 */
        /* <DEDUP_REMOVED lines=19> */
.L_x_13126:
[----:B------:R-:W-:Y:S05]  /*0e20*/  BSYNC.RECONVERGENT B1 ;  /* 0x0000000000017941 */ /* 0x000fea0003800200 */
.L_x_13125:
        /* <DEDUP_REMOVED lines=43> */
.L_x_13128:
[----:B------:R-:W-:Y:S05]  /*10e0*/  BSYNC.RECONVERGENT B1 ;  /* 0x0000000000017941 */ /* 0x000fea0003800200 */
.L_x_13127:
        /* <DEDUP_REMOVED lines=43> */
.L_x_13130:
[----:B------:R-:W-:Y:S05]  /*13a0*/  BSYNC.RECONVERGENT B1 ;  /* 0x0000000000017941 */ /* 0x000fea0003800200 */
.L_x_13129:
        /* <DEDUP_REMOVED lines=43> */
.L_x_13132:
[----:B------:R-:W-:Y:S05]  /*1660*/  BSYNC.RECONVERGENT B1 ;  /* 0x0000000000017941 */ /* 0x000fea0003800200 */
.L_x_13131:
        /* <DEDUP_REMOVED lines=31> */
[----:B0-----:R-:W-:Y:S01]  /*1860*/  FMUL.FTZ R214, R118, R182 ;  /* 0x000000b676d67220 */ /* 0x001fe20000410000 */
        /* <DEDUP_REMOVED lines=11> */
.L_x_13134:
[----:B------:R-:W-:Y:S05]  /*1920*/  BSYNC.RECONVERGENT B1 ;  /* 0x0000000000017941 */ /* 0x000fea0003800200 */
.L_x_13133:
        /* <DEDUP_REMOVED lines=41> */
.L_x_13124:
        /* <DEDUP_REMOVED lines=40> */
.L_x_13135:
[----:B------:R-:W-:Y:S05]  /*1e40*/  BSYNC.RECONVERGENT B0 ;  /* 0x0000000000007941 */ /* 0x000fea0003800200 */
.L_x_13123:
[----:B------:R-:W-:Y:S01]  /*1e50*/  UMOV UR4, 0xffffffff ;  /* 0xffffffff00047882 */ /* 0x000fe20000000000 */
[----:B-----5:R-:W-:Y:S02]  /*1e60*/  ISETP.GE.AND P2, PT, R5, 0x1, PT ;  /* 0x000000010500780c */ /* 0x020fe40003f46270 */
[----:B------:R-:W-:Y:S11]  /*1e70*/  BRA.DIV UR4, `(.L_x_13136) ;  /* 0x0000005e047c7947 */ /* 0x000ff6000b800000 */
        /* <DEDUP_REMOVED lines=18> */
.L_x_13285:
        /* <DEDUP_REMOVED lines=18> */
[----:B-1----:R-:W-:-:S05]  /*20c0*/  IMAD.WIDE.U32 R4, R23, 0x10, R4 ;  /* 0x0000001017047825 */ /* 0x002fca00078e0004 */
[----:B------:R1:W5:Y:S02]  /*20d0*/  LDG.E.128 R168, desc[UR6][R4.64] ;  /* 0x0000000604a87981 */ /* 0x000364000c1e1d00 */
.L_x_13140:
[----:B------:R-:W-:Y:S05]  /*20e0*/  BSYNC.RECONVERGENT B1 ;  /* 0x0000000000017941 */ /* 0x000fea0003800200 */
.L_x_13139:
        /* <DEDUP_REMOVED lines=11> */
[----:B-1----:R-:W-:Y:S01]  /*21a0*/  FFMA.FTZ R5, R3, R0, R183 ;  /* 0x0000000003057223 */ /* 0x002fe200000100b7 */
[----:B------:R-:W-:-:S03]  /*21b0*/  ISETP.GT.AND P0, PT, R7, RZ, PT ;  /* 0x000000ff0700720c */ /* 0x000fc60003f04270 */
[----:B------:R-:W-:-:S04]  /*21c0*/  FADD.FTZ R5, R190, -R5 ;  /* 0x80000005be057221 */ /* 0x000fc80000010000 */
[----:B------:R-:W-:-:S05]  /*21d0*/  FMUL.FTZ R5, R6, R5 ;  /* 0x0000000506057220 */ /* 0x000fca0000410000 */
[----:B------:R-:W-:-:S05]  /*21e0*/  FSEL R5, R5, RZ, P0 ;  /* 0x000000ff05057208 */ /* 0x000fca0000000000 */
[----:B------:R-:W-:-:S04]  /*21f0*/  FMUL.FTZ R5, R5, UR12 ;  /* 0x0000000c05057c20 */ /* 0x000fc80008410000 */
[-C--:B-----5:R-:W-:Y:S01]  /*2200*/  FFMA.FTZ R52, R168, R5.reuse, R52 ;  /* 0x00000005a8347223 */ /* 0x0a0fe20000010034 */
[----:B------:R-:W-:-:S07]  /*2210*/  FMUL.FTZ R172, R144, R5 ;  /* 0x0000000590ac7220 */ /* 0x000fce0000410000 */
.L_x_13145:
[----:B------:R-:W-:Y:S05]  /*2220*/  BSYNC.RECONVERGENT B2 ;  /* 0x0000000000027941 */ /* 0x000fea0003800200 */
.L_x_13144:
        /* <DEDUP_REMOVED lines=10> */
.L_x_13147:
[----:B------:R-:W-:Y:S05]  /*22d0*/  BSYNC.RECONVERGENT B2 ;  /* 0x0000000000027941 */ /* 0x000fea0003800200 */
.L_x_13146:
        /* <DEDUP_REMOVED lines=10> */
.L_x_13149:
[----:B------:R-:W-:Y:S05]  /*2380*/  BSYNC.RECONVERGENT B2 ;  /* 0x0000000000027941 */ /* 0x000fea0003800200 */
.L_x_13148:
        /* <DEDUP_REMOVED lines=8> */
[----:B------:R-:W-:Y:S01]  /*2410*/  FMUL.FTZ R175, R147, R4 ;  /* 0x0000000493af7220 */ /* 0x000fe20000410000 */
[----:B------:R-:W-:Y:S06]  /*2420*/  BRA `(.L_x_13150) ;  /* 0x0000000400f87947 */ /* 0x000fec0003800000 */
.L_x_13143:
[-CC-:B------:R-:W-:Y:S01]  /*2430*/  FFMA.FTZ R179, R3, R0.reuse, R183.reuse ;  /* 0x0000000003b37223 */ /* 0x180fe200000100b7 */
[-CC-:B-1----:R-:W-:Y:S01]  /*2440*/  FFMA.FTZ R5, R189, R0.reuse, R183.reuse ;  /* 0x00000000bd057223 */ /* 0x182fe200000100b7 */
        /* <DEDUP_REMOVED lines=21> */
[----:B------:R-:W-:-:S05]  /*25a0*/  FSEL R5, R5, RZ, P0 ;  /* 0x000000ff05057208 */ /* 0x000fca0000000000 */
[----:B------:R-:W-:-:S04]  /*25b0*/  FMUL.FTZ R5, R5, UR12 ;  /* 0x0000000c05057c20 */ /* 0x000fc80008410000 */
[-C--:B-----5:R-:W-:Y:S01]  /*25c0*/  FFMA.FTZ R52, R168, R5.reuse, R52 ;  /* 0x00000005a8347223 */ /* 0x0a0fe20000010034 */
[----:B------:R-:W-:-:S07]  /*25d0*/  FMUL.FTZ R172, R144, R5 ;  /* 0x0000000590ac7220 */ /* 0x000fce0000410000 */
.L_x_13152:
[----:B------:R-:W-:Y:S05]  /*25e0*/  BSYNC.RECONVERGENT B2 ;  /* 0x0000000000027941 */ /* 0x000fea0003800200 */
.L_x_13151:
[----:B------:R-:W-:Y:S04]  /*25f0*/  BSSY.RECONVERGENT B2, `(.L_x_13153) ;  /* 0x000000a000027945 */ /* 0x000fe80003800200 */
[----:B------:R-:W-:Y:S05]  /*2600*/  @!P2 BRA `(.L_x_13154) ;  /* 0x000000000020a947 */ /* 0x000fea0003800000 */
        /* <DEDUP_REMOVED lines=8> */
.L_x_13154:
[----:B------:R-:W-:Y:S05]  /*2690*/  BSYNC.RECONVERGENT B2 ;  /* 0x0000000000027941 */ /* 0x000fea0003800200 */
.L_x_13153:
        /* <DEDUP_REMOVED lines=10> */
.L_x_13156:
[----:B------:R-:W-:Y:S05]  /*2740*/  BSYNC.RECONVERGENT B2 ;  /* 0x0000000000027941 */ /* 0x000fea0003800200 */
.L_x_13155:
[----:B------:R-:W-:Y:S05]  /*2750*/  @!P2 BRA `(.L_x_13150) ;  /* 0x00000004002ca947 */ /* 0x000fea0003800000 */
[----:B------:R-:W-:-:S04]  /*2760*/  FMUL.FTZ R4, R179, UR12 ;  /* 0x0000000cb3047c20 */ /* 0x000fc80008410000 */
[-C--:B-----5:R-:W-:Y:S01]  /*2770*/  FFMA.FTZ R55, R171, R4.reuse, R55 ;  /* 0x00000004ab377223 */ /* 0x0a0fe20000010037 */
[----:B------:R-:W-:Y:S01]  /*2780*/  FMUL.FTZ R175, R147, R4 ;  /* 0x0000000493af7220 */ /* 0x000fe20000410000 */
[----:B------:R-:W-:Y:S06]  /*2790*/  BRA `(.L_x_13150) ;  /* 0x00000004001c7947 */ /* 0x000fec0003800000 */
.L_x_13142:
[----:B0-----:R-:W-:Y:S02]  /*27a0*/  MOV R182, UR14 ;  /* 0x0000000e00b67c02 */ /* 0x001fe40008000f00 */
[----:B------:R-:W-:Y:S02]  /*27b0*/  MOV R184, UR15 ;  /* 0x0000000f00b87c02 */ /* 0x000fe40008000f00 */
[----:B------:R-:W-:-:S04]  /*27c0*/  ISETP.NE.U32.AND P0, PT, R182, RZ, PT ;  /* 0x000000ffb600720c */ /* 0x000fc80003f05070 */
[----:B------:R-:W-:-:S13]  /*27d0*/  ISETP.NE.AND.EX P0, PT, R184, RZ, PT, P0 ;  /* 0x000000ffb800720c */ /* 0x000fda0003f05300 */
[----:B------:R-:W-:Y:S05]  /*27e0*/  @P0 BRA `(.L_x_13157) ;  /* 0x0000000000840947 */ /* 0x000fea0003800000 */
[----:B------:R-:W0:Y:S01]  /*27f0*/  @P2 LDC R185, c[0x0][0x40c] ;  /* 0x00010300ffb92b82 */ /* 0x000e220000000800 */
[-CC-:B-1----:R-:W-:Y:S01]  /*2800*/  @P1 FFMA.FTZ R5, R3, R0.reuse, R183.reuse ;  /* 0x0000000003051223 */ /* 0x182fe200000100b7 */
        /* <DEDUP_REMOVED lines=9> */
[----:B------:R-:W-:Y:S01]  /*28a0*/  MOV R181, R30 ;  /* 0x0000001e00b57202 */ /* 0x000fe20000000f00 */
[C---:B------:R-:W-:Y:S01]  /*28b0*/  @P1 FFMA.FTZ R180, R6.reuse, R186, R29 ;  /* 0x000000ba06b41223 */ /* 0x040fe2000001001d */
[----:B------:R-:W-:-:S03]  /*28c0*/  @P1 FFMA.FTZ R181, R6, R225, R30 ;  /* 0x000000e106b51223 */ /* 0x000fc6000001001e */
[----:B------:R-:W2:Y:S01]  /*28d0*/  @P2 LDC R226, c[0x0][0x40c] ;  /* 0x00010300ffe22b82 */ /* 0x000ea20000000800 */
[----:B0-----:R-:W-:-:S04]  /*28e0*/  @P2 FMUL.FTZ R5, R4, R185 ;  /* 0x000000b904052220 */ /* 0x001fc80000410000 */
[-C--:B-----5:R-:W-:Y:S01]  /*28f0*/  @P2 FFMA.FTZ R52, R168, R5.reuse, R52 ;  /* 0x00000005a8342223 */ /* 0x0a0fe20000010034 */
[----:B------:R-:W-:Y:S01]  /*2900*/  @P2 FMUL.FTZ R172, R144, R5 ;  /* 0x0000000590ac2220 */ /* 0x000fe20000410000 */
[----:B-1----:R-:W-:-:S04]  /*2910*/  @P2 FMUL.FTZ R4, R180, R187 ;  /* 0x000000bbb4042220 */ /* 0x002fc80000410000 */
[-C--:B------:R-:W-:Y:S01]  /*2920*/  @P2 FFMA.FTZ R53, R169, R4.reuse, R53 ;  /* 0x00000004a9352223 */ /* 0x080fe20000010035 */
[----:B------:R-:W-:Y:S01]  /*2930*/  @P2 FMUL.FTZ R173, R145, R4 ;  /* 0x0000000491ad2220 */ /* 0x000fe20000410000 */
[----:B--2---:R-:W-:-:S04]  /*2940*/  @P2 FMUL.FTZ R181, R181, R226 ;  /* 0x000000e2b5b52220 */ /* 0x004fc80000410000 */
[-C--:B------:R-:W-:Y:S01]  /*2950*/  @P2 FFMA.FTZ R54, R170, R181.reuse, R54 ;  /* 0x000000b5aa362223 */ /* 0x080fe20000010036 */
[----:B------:R-:W-:Y:S01]  /*2960*/  @P2 FMUL.FTZ R174, R146, R181 ;  /* 0x000000b592ae2220 */ /* 0x000fe20000410000 */
[----:B------:R-:W-:Y:S06]  /*2970*/  @!P2 BRA `(.L_x_13150) ;  /* 0x0000000000a4a947 */ /* 0x000fec0003800000 */
[----:B------:R-:W-:Y:S01]  /*2980*/  @P1 FFMA.FTZ R180, R222, R0, R183 ;  /* 0x00000000deb41223 */ /* 0x000fe200000100b7 */
[----:B------:R-:W-:-:S03]  /*2990*/  MOV R4, R31 ;  /* 0x0000001f00047202 */ /* 0x000fc60000000f00 */
[----:B------:R-:W-:-:S04]  /*29a0*/  @P1 FADD.FTZ R180, R223, -R180 ;  /* 0x800000b4dfb41221 */ /* 0x000fc80000010000 */
[----:B------:R-:W-:-:S04]  /*29b0*/  @P1 FFMA.FTZ R4, R6, R180, R31 ;  /* 0x000000b406041223 */ /* 0x000fc8000001001f */
[----:B------:R-:W-:-:S04]  /*29c0*/  FMUL.FTZ R4, R4, UR12 ;  /* 0x0000000c04047c20 */ /* 0x000fc80008410000 */
[-C--:B------:R-:W-:Y:S01]  /*29d0*/  FFMA.FTZ R55, R171, R4.reuse, R55 ;  /* 0x00000004ab377223 */ /* 0x080fe20000010037 */
[----:B------:R-:W-:Y:S01]  /*29e0*/  FMUL.FTZ R175, R147, R4 ;  /* 0x0000000493af7220 */ /* 0x000fe20000410000 */
[----:B------:R-:W-:Y:S06]  /*29f0*/  BRA `(.L_x_13150) ;  /* 0x0000000000847947 */ /* 0x000fec0003800000 */
.L_x_13157:
        /* <DEDUP_REMOVED lines=18> */
[----:B------:R-:W-:-:S06]  /*2b20*/  @P1 FFMA.FTZ R177, R6, R186, R29 ;  /* 0x000000ba06b11223 */ /* 0x000fcc000001001d */
[----:B------:R-:W3:Y:S01]  /*2b30*/  @P2 LDC R226, c[0x0][0x40c] ;  /* 0x00010300ffe22b82 */ /* 0x000ee20000000800 */
        /* <DEDUP_REMOVED lines=9> */
[----:B------:R-:W-:Y:S01]  /*2bd0*/  MOV R179, R180 ;  /* 0x000000b400b37202 */ /* 0x000fe20000000f00 */
[----:B---3--:R-:W-:-:S04]  /*2be0*/  @P2 FMUL.FTZ R4, R177, R226 ;  /* 0x000000e2b1042220 */ /* 0x008fc80000410000 */
[-C--:B------:R-:W-:Y:S01]  /*2bf0*/  @P2 FFMA.FTZ R53, R169, R4.reuse, R53 ;  /* 0x00000004a9352223 */ /* 0x080fe20000010035 */
[----:B------:R-:W-:-:S07]  /*2c00*/  @P2 FMUL.FTZ R173, R145, R4 ;  /* 0x0000000491ad2220 */ /* 0x000fce0000410000 */
.L_x_13150:
[----:B------:R-:W-:Y:S05]  /*2c10*/  BSYNC.RECONVERGENT B1 ;  /* 0x0000000000017941 */ /* 0x000fea0003800200 */
.L_x_13141:
[----:B------:R-:W-:Y:S01]  /*2c20*/  ISETP.NE.U32.AND P0, PT, R182, RZ, PT ;  /* 0x000000ffb600720c */ /* 0x000fe20003f05070 */
[----:B-1----:R-:W0:Y:S03]  /*2c30*/  @P2 LDC.64 R4, c[0x0][0x468] ;  /* 0x00011a00ff042b82 */ /* 0x002e260000000a00 */
        /* <DEDUP_REMOVED lines=8> */
.L_x_13138:
[----:B------:R-:W-:Y:S05]  /*2cc0*/  BSYNC.RECONVERGENT B0 ;  /* 0x0000000000007941 */ /* 0x000fea0003800200 */
.L_x_13137:
        /* <DEDUP_REMOVED lines=8> */
.L_x_13161:
[----:B------:R-:W-:Y:S05]  /*2d50*/  BSYNC.RECONVERGENT B1 ;  /* 0x0000000000017941 */ /* 0x000fea0003800200 */
.L_x_13160:
        /* <DEDUP_REMOVED lines=9> */
[--C-:B------:R-:W-:Y:S01]  /*2df0*/  @P1 FFMA.FTZ R5, R21, R0, R183.reuse ;  /* 0x0000000015051223 */ /* 0x100fe200000100b7 */
[----:B------:R-:W-:Y:S01]  /*2e00*/  MOV R176, R24 ;  /* 0x0000001800b07202 */ /* 0x000fe20000000f00 */
[-CC-:B------:R-:W-:Y:S01]  /*2e10*/  @P1 FFMA.FTZ R4, R22, R0.reuse, R183.reuse ;  /* 0x0000000016041223 */ /* 0x180fe200000100b7 */
[----:B0-----:R-:W-:Y:S01]  /*2e20*/  @P1 FFMA.FTZ R182, R204, R0, R183 ;  /* 0x00000000ccb61223 */ /* 0x001fe200000100b7 */
[----:B------:R-:W-:Y:S01]  /*2e30*/  @P1 FADD.FTZ R5, R192, -R5 ;  /* 0x80000005c0051221 */ /* 0x000fe20000010000 */
[----:B------:R-:W-:Y:S01]  /*2e40*/  MOV R178, R26 ;  /* 0x0000001a00b27202 */ /* 0x000fe20000000f00 */
[----:B------:R-:W-:Y:S01]  /*2e50*/  @P1 FADD.FTZ R4, R201, -R4 ;  /* 0x80000004c9041221 */ /* 0x000fe20000010000 */
[----:B------:R-:W0:Y:S01]  /*2e60*/  @P2 LDC R181, c[0x0][0x40c] ;  /* 0x00010300ffb52b82 */ /* 0x000e220000000800 */
[C---:B------:R-:W-:Y:S01]  /*2e70*/  @P1 FFMA.FTZ R176, R6.reuse, R5, R24 ;  /* 0x0000000506b01223 */ /* 0x040fe20000010018 */
[----:B------:R-:W-:Y:S01]  /*2e80*/  @P1 FFMA.FTZ R5, R191, R0, R183 ;  /* 0x00000000bf051223 */ /* 0x000fe200000100b7 */
[----:B------:R-:W-:Y:S01]  /*2e90*/  MOV R177, R25 ;  /* 0x0000001900b17202 */ /* 0x000fe20000000f00 */
[----:B------:R-:W-:Y:S01]  /*2ea0*/  @P1 FADD.FTZ R182, R221, -R182 ;  /* 0x800000b6ddb61221 */ /* 0x000fe20000010000 */
[----:B------:R-:W-:Y:S01]  /*2eb0*/  @P1 FFMA.FTZ R177, R6, R4, R25 ;  /* 0x0000000406b11223 */ /* 0x000fe20000010019 */
[----:B------:R-:W-:Y:S01]  /*2ec0*/  @P1 FADD.FTZ R5, R202, -R5 ;  /* 0x80000005ca051221 */ /* 0x000fe20000010000 */
[----:B------:R-:W-:Y:S01]  /*2ed0*/  MOV R180, R27 ;  /* 0x0000001b00b47202 */ /* 0x000fe20000000f00 */
[----:B------:R-:W2:Y:S01]  /*2ee0*/  @P2 LDC R184, c[0x0][0x40c] ;  /* 0x00010300ffb82b82 */ /* 0x000ea20000000800 */
[C---:B------:R-:W-:Y:S01]  /*2ef0*/  @P1 FFMA.FTZ R180, R6.reuse, R182, R27 ;  /* 0x000000b606b41223 */ /* 0x040fe2000001001b */
[----:B------:R-:W-:Y:S01]  /*2f00*/  @P1 FFMA.FTZ R178, R6, R5, R26 ;  /* 0x0000000506b21223 */ /* 0x000fe2000001001a */
[----:B-1----:R-:W-:-:S04]  /*2f10*/  @P2 FMUL.FTZ R5, R176, R179 ;  /* 0x000000b3b0052220 */ /* 0x002fc80000410000 */
[-C--:B-----5:R-:W-:Y:S01]  /*2f20*/  @P2 FFMA.FTZ R48, R168, R5.reuse, R48 ;  /* 0x00000005a8302223 */ /* 0x0a0fe20000010030 */
[----:B------:R-:W-:Y:S01]  /*2f30*/  @P2 FMUL.FTZ R172, R136, R5 ;  /* 0x0000000588ac2220 */ /* 0x000fe20000410000 */
[----:B0-----:R-:W-:-:S04]  /*2f40*/  @P2 FMUL.FTZ R179, R178, R181 ;  /* 0x000000b5b2b32220 */ /* 0x001fc80000410000 */
[-C--:B------:R-:W-:Y:S01]  /*2f50*/  @P2 FFMA.FTZ R50, R170, R179.reuse, R50 ;  /* 0x000000b3aa322223 */ /* 0x080fe20000010032 */
[----:B------:R-:W-:Y:S01]  /*2f60*/  @P2 FMUL.FTZ R174, R138, R179 ;  /* 0x000000b38aae2220 */ /* 0x000fe20000410000 */
[----:B------:R-:W-:Y:S01]  /*2f70*/  MOV R179, R180 ;  /* 0x000000b400b37202 */ /* 0x000fe20000000f00 */
[----:B--2---:R-:W-:-:S04]  /*2f80*/  @P2 FMUL.FTZ R4, R177, R184 ;  /* 0x000000b8b1042220 */ /* 0x004fc80000410000 */
[-C--:B------:R-:W-:Y:S01]  /*2f90*/  @P2 FFMA.FTZ R49, R169, R4.reuse, R49 ;  /* 0x00000004a9312223 */ /* 0x080fe20000010031 */
[----:B------:R-:W-:Y:S01]  /*2fa0*/  @P2 FMUL.FTZ R173, R137, R4 ;  /* 0x0000000489ad2220 */ /* 0x000fe20000410000 */
[----:B------:R-:W-:Y:S06]  /*2fb0*/  @!P2 BRA `(.L_x_13165) ;  /* 0x000000080028a947 */ /* 0x000fec0003800000 */
[----:B------:R-:W-:-:S04]  /*2fc0*/  FMUL.FTZ R4, R180, UR12 ;  /* 0x0000000cb4047c20 */ /* 0x000fc80008410000 */
[-C--:B------:R-:W-:Y:S01]  /*2fd0*/  FFMA.FTZ R51, R171, R4.reuse, R51 ;  /* 0x00000004ab337223 */ /* 0x080fe20000010033 */
[----:B------:R-:W-:Y:S01]  /*2fe0*/  FMUL.FTZ R175, R139, R4 ;  /* 0x000000048baf7220 */ /* 0x000fe20000410000 */
[----:B------:R-:W-:Y:S06]  /*2ff0*/  BRA `(.L_x_13165) ;  /* 0x0000000800187947 */ /* 0x000fec0003800000 */
.L_x_13164:
[----:B0-----:R-:W0:Y:S01]  /*3000*/  @P2 LDC R185, c[0x0][0x40c] ;  /* 0x00010300ffb92b82 */ /* 0x001e220000000800 */
        /* <DEDUP_REMOVED lines=32> */
.L_x_13163:
[----:B------:R-:W-:-:S04]  /*3210*/  UISETP.NE.U32.AND UP0, UPT, UR14, URZ, UPT ;  /* 0x000000ff0e00728c */ /* 0x000fc8000bf05070 */
[----:B------:R-:W-:-:S06]  /*3220*/  UISETP.NE.AND.EX UP0, UPT, UR15, URZ, UPT, UP0 ;  /* 0x000000ff0f00728c */ /* 0x000fcc000bf05300 */
[----:B------:R-:W-:-:S13]  /*3230*/  PLOP3.LUT P0, PT, PT, PT, UP0, 0x80, 0x8 ;  /* 0x000000000008781c */ /* 0x000fda0003f0f008 */
[----:B------:R-:W-:Y:S05]  /*3240*/  @!P0 BRA `(.L_x_13166) ;  /* 0x0000000000dc8947 */ /* 0x000fea0003800000 */
[-CC-:B-1----:R-:W-:Y:S01]  /*3250*/  FFMA.FTZ R5, R191, R0.reuse, R183.reuse ;  /* 0x00000000bf057223 */ /* 0x182fe200000100b7 */
        /* <DEDUP_REMOVED lines=26> */
.L_x_13168:
[----:B------:R-:W-:Y:S05]  /*3400*/  BSYNC.RECONVERGENT B2 ;  /* 0x0000000000027941 */ /* 0x000fea0003800200 */
.L_x_13167:
        /* <DEDUP_REMOVED lines=10> */
.L_x_13170:
[----:B------:R-:W-:Y:S05]  /*34b0*/  BSYNC.RECONVERGENT B2 ;  /* 0x0000000000027941 */ /* 0x000fea0003800200 */
.L_x_13169:
        /* <DEDUP_REMOVED lines=10> */
.L_x_13172:
[----:B------:R-:W-:Y:S05]  /*3560*/  BSYNC.RECONVERGENT B2 ;  /* 0x0000000000027941 */ /* 0x000fea0003800200 */
.L_x_13171:
[----:B------:R-:W-:Y:S05]  /*3570*/  @!P2 BRA `(.L_x_13165) ;  /* 0x0000000000b8a947 */ /* 0x000fea0003800000 */
[----:B------:R-:W-:-:S04]  /*3580*/  FMUL.FTZ R4, R179, UR12 ;  /* 0x0000000cb3047c20 */ /* 0x000fc80008410000 */
[-C--:B-----5:R-:W-:Y:S01]  /*3590*/  FFMA.FTZ R51, R171, R4.reuse, R51 ;  /* 0x00000004ab337223 */ /* 0x0a0fe20000010033 */
[----:B------:R-:W-:Y:S01]  /*35a0*/  FMUL.FTZ R175, R139, R4 ;  /* 0x000000048baf7220 */ /* 0x000fe20000410000 */
[----:B------:R-:W-:Y:S06]  /*35b0*/  BRA `(.L_x_13165) ;  /* 0x0000000000a87947 */ /* 0x000fec0003800000 */
.L_x_13166:
        /* <DEDUP_REMOVED lines=10> */
.L_x_13174:
[----:B------:R-:W-:Y:S05]  /*3660*/  BSYNC.RECONVERGENT B2 ;  /* 0x0000000000027941 */ /* 0x000fea0003800200 */
.L_x_13173:
        /* <DEDUP_REMOVED lines=10> */
.L_x_13176:
[----:B------:R-:W-:Y:S05]  /*3710*/  BSYNC.RECONVERGENT B2 ;  /* 0x0000000000027941 */ /* 0x000fea0003800200 */
.L_x_13175:
        /* <DEDUP_REMOVED lines=10> */
.L_x_13178:
[----:B------:R-:W-:Y:S05]  /*37c0*/  BSYNC.RECONVERGENT B2 ;  /* 0x0000000000027941 */ /* 0x000fea0003800200 */
.L_x_13177:
        /* <DEDUP_REMOVED lines=9> */
.L_x_13165:
[----:B------:R-:W-:Y:S05]  /*3860*/  BSYNC.RECONVERGENT B1 ;  /* 0x0000000000017941 */ /* 0x000fea0003800200 */
.L_x_13162:
        /* <DEDUP_REMOVED lines=8> */
.L_x_13159:
[----:B------:R-:W-:Y:S05]  /*38f0*/  BSYNC.RECONVERGENT B0 ;  /* 0x0000000000007941 */ /* 0x000fea0003800200 */
.L_x_13158:
        /* <DEDUP_REMOVED lines=8> */
.L_x_13182:
[----:B------:R-:W-:Y:S05]  /*3980*/  BSYNC.RECONVERGENT B1 ;  /* 0x0000000000017941 */ /* 0x000fea0003800200 */
.L_x_13181:
        /* <DEDUP_REMOVED lines=8> */
[----:B-1-3--:R-:W1:Y:S01]  /*3a10*/  @P2 LDC R179, c[0x0][0x40c] ;  /* 0x00010300ffb32b82 */ /* 0x00ae620000000800 */
        /* <DEDUP_REMOVED lines=33> */
.L_x_13185:
[----:B0-----:R-:W0:Y:S01]  /*3c30*/  @P2 LDC R185, c[0x0][0x40c] ;  /* 0x00010300ffb92b82 */ /* 0x001e220000000800 */
[-CC-:B-1-3--:R-:W-:Y:S01]  /*3c40*/  @P1 FFMA.FTZ R5, R19, R0.reuse, R183.reuse ;  /* 0x0000000013051223 */ /* 0x18afe200000100b7 */
        /* <DEDUP_REMOVED lines=31> */
.L_x_13184:
[----:B------:R-:W-:-:S04]  /*3e40*/  UISETP.NE.U32.AND UP0, UPT, UR14, URZ, UPT ;  /* 0x000000ff0e00728c */ /* 0x000fc8000bf05070 */
[----:B------:R-:W-:-:S06]  /*3e50*/  UISETP.NE.AND.EX UP0, UPT, UR15, URZ, UPT, UP0 ;  /* 0x000000ff0f00728c */ /* 0x000fcc000bf05300 */
[----:B------:R-:W-:-:S13]  /*3e60*/  PLOP3.LUT P0, PT, PT, PT, UP0, 0x80, 0x8 ;  /* 0x000000000008781c */ /* 0x000fda0003f0f008 */
[----:B------:R-:W-:Y:S05]  /*3e70*/  @!P0 BRA `(.L_x_13187) ;  /* 0x0000000000dc8947 */ /* 0x000fea0003800000 */
[-CC-:B-1-3--:R-:W-:Y:S01]  /*3e80*/  FFMA.FTZ R5, R193, R0.reuse, R183.reuse ;  /* 0x00000000c1057223 */ /* 0x18afe200000100b7 */
        /* <DEDUP_REMOVED lines=26> */
.L_x_13189:
[----:B------:R-:W-:Y:S05]  /*4030*/  BSYNC.RECONVERGENT B2 ;  /* 0x0000000000027941 */ /* 0x000fea0003800200 */
.L_x_13188:
        /* <DEDUP_REMOVED lines=10> */
.L_x_13191:
[----:B------:R-:W-:Y:S05]  /*40e0*/  BSYNC.RECONVERGENT B2 ;  /* 0x0000000000027941 */ /* 0x000fea0003800200 */
.L_x_13190:
        /* <DEDUP_REMOVED lines=10> */
.L_x_13193:
[----:B------:R-:W-:Y:S05]  /*4190*/  BSYNC.RECONVERGENT B2 ;  /* 0x0000000000027941 */ /* 0x000fea0003800200 */
.L_x_13192:
[----:B------:R-:W-:Y:S05]  /*41a0*/  @!P2 BRA `(.L_x_13186) ;  /* 0x0000000000b8a947 */ /* 0x000fea0003800000 */
[----:B------:R-:W-:-:S04]  /*41b0*/  FMUL.FTZ R4, R179, UR12 ;  /* 0x0000000cb3047c20 */ /* 0x000fc80008410000 */
[-C--:B-----5:R-:W-:Y:S01]  /*41c0*/  FFMA.FTZ R47, R171, R4.reuse, R47 ;  /* 0x00000004ab2f7223 */ /* 0x0a0fe2000001002f */
[----:B------:R-:W-:Y:S01]  /*41d0*/  FMUL.FTZ R175, R131, R4 ;  /* 0x0000000483af7220 */ /* 0x000fe20000410000 */
[----:B------:R-:W-:Y:S06]  /*41e0*/  BRA `(.L_x_13186) ;  /* 0x0000000000a87947 */ /* 0x000fec0003800000 */
.L_x_13187:
[----:B------:R-:W-:Y:S04]  /*41f0*/  BSSY.RECONVERGENT B2, `(.L_x_13194) ;  /* 0x000000a000027945 */ /* 0x000fe80003800200 */
[----:B------:R-:W-:Y:S05]  /*4200*/  @!P2 BRA `(.L_x_13195) ;  /* 0x000000000020a947 */ /* 0x000fea0003800000 */
[----:B-1-3--:R-:W-:Y:S01]  /*4210*/  FFMA.FTZ R5, R19, R0, R183 ;  /* 0x0000000013057223 */ /* 0x00afe200000100b7 */
[----:B------:R-:W-:-:S03]  /*4220*/  ISETP.GT.AND P3, PT, R7, RZ, PT ;  /* 0x000000ff0700720c */ /* 0x000fc60003f64270 */
[----:B------:R-:W-:-:S04]  /*4230*/  FADD.FTZ R5, R194, -R5 ;  /* 0x80000005c2057221 */ /* 0x000fc80000010000 */
[----:B------:R-:W-:-:S05]  /*4240*/  FMUL.FTZ R5, R6, R5 ;  /* 0x0000000506057220 */ /* 0x000fca0000410000 */
[----:B------:R-:W-:-:S05]  /*4250*/  FSEL R5, R5, RZ, P3 ;  /* 0x000000ff05057208 */ /* 0x000fca0001800000 */
[----:B------:R-:W-:-:S04]  /*4260*/  FMUL.FTZ R5, R5, UR12 ;  /* 0x0000000c05057c20 */ /* 0x000fc80008410000 */
[-C--:B-----5:R-:W-:Y:S01]  /*4270*/  FFMA.FTZ R44, R168, R5.reuse, R44 ;  /* 0x00000005a82c7223 */ /* 0x0a0fe2000001002c */
[----:B------:R-:W-:-:S07]  /*4280*/  FMUL.FTZ R172, R128, R5 ;  /* 0x0000000580ac7220 */ /* 0x000fce0000410000 */
.L_x_13195:
[----:B------:R-:W-:Y:S05]  /*4290*/  BSYNC.RECONVERGENT B2 ;  /* 0x0000000000027941 */ /* 0x000fea0003800200 */
.L_x_13194:
        /* <DEDUP_REMOVED lines=10> */
.L_x_13197:
[----:B------:R-:W-:Y:S05]  /*4340*/  BSYNC.RECONVERGENT B2 ;  /* 0x0000000000027941 */ /* 0x000fea0003800200 */
.L_x_13196:
        /* <DEDUP_REMOVED lines=10> */
.L_x_13199:
[----:B------:R-:W-:Y:S05]  /*43f0*/  BSYNC.RECONVERGENT B2 ;  /* 0x0000000000027941 */ /* 0x000fea0003800200 */
.L_x_13198:
        /* <DEDUP_REMOVED lines=9> */
.L_x_13186:
[----:B------:R-:W-:Y:S05]  /*4490*/  BSYNC.RECONVERGENT B1 ;  /* 0x0000000000017941 */ /* 0x000fea0003800200 */
.L_x_13183:
[----:B-1-3--:R-:W1:Y:S08]  /*44a0*/  @P0 LDC.64 R180, c[0x0][0x478] ;  /* 0x00011e00ffb40b82 */ /* 0x00ae700000000a00 */
[----:B------:R-:W2:Y:S01]  /*44b0*/  @P2 LDC.64 R4, c[0x0][0x468] ;  /* 0x00011a00ff042b82 */ /* 0x000ea20000000a00 */
[C---:B-1----:R-:W-:Y:S01]  /*44c0*/  @P0 IMAD.WIDE.U32 R180, R2.reuse, 0x10, R180 ;  /* 0x0000001002b40825 */ /* 0x042fe200078e00b4 */
[----:B------:R-:W-:-:S04]  /*44d0*/  IADD3 R2, PT, PT, R2, 0x20, RZ ;  /* 0x0000002002027810 */ /* 0x000fc80007ffe0ff */
[----:B------:R4:W-:Y:S01]  /*44e0*/  @P0 STG.E.128 desc[UR6][R180.64], R176 ;  /* 0x000000b0b4000986 */ /* 0x0009e2000c101d06 */
[C---:B--2---:R-:W-:Y:S01]  /*44f0*/  @P2 IMAD.WIDE.U32 R4, R23.reuse, 0x10, R4 ;  /* 0x0000001017042825 */ /* 0x044fe200078e0004 */
[----:B------:R-:W-:-:S04]  /*4500*/  IADD3 R23, PT, PT, R23, 0x20, RZ ;  /* 0x0000002017177810 */ /* 0x000fc80007ffe0ff */
[----:B------:R4:W-:Y:S03]  /*4510*/  @P2 STG.E.128 desc[UR6][R4.64], R172 ;  /* 0x000000ac04002986 */ /* 0x0009e6000c101d06 */
.L_x_13180:
[----:B------:R-:W-:Y:S05]  /*4520*/  BSYNC.RECONVERGENT B0 ;  /* 0x0000000000007941 */ /* 0x000fea0003800200 */
.L_x_13179:
        /* <DEDUP_REMOVED lines=8> */
.L_x_13203:
[----:B------:R-:W-:Y:S05]  /*45b0*/  BSYNC.RECONVERGENT B1 ;  /* 0x0000000000017941 */ /* 0x000fea0003800200 */
.L_x_13202:
        /* <DEDUP_REMOVED lines=8> */
[----:B-1-34-:R-:W1:Y:S01]  /*4640*/  @P2 LDC R179, c[0x0][0x40c] ;  /* 0x00010300ffb32b82 */ /* 0x01ae620000000800 */
        /* <DEDUP_REMOVED lines=33> */
.L_x_13206:
[----:B0-----:R-:W0:Y:S01]  /*4860*/  @P2 LDC R185, c[0x0][0x40c] ;  /* 0x00010300ffb92b82 */ /* 0x001e220000000800 */
[-CC-:B-1-34-:R-:W-:Y:S01]  /*4870*/  @P1 FFMA.FTZ R5, R17, R0.reuse, R183.reuse ;  /* 0x0000000011051223 */ /* 0x19afe200000100b7 */
        /* <DEDUP_REMOVED lines=31> */
.L_x_13205:
[----:B------:R-:W-:-:S04]  /*4a70*/  UISETP.NE.U32.AND UP0, UPT, UR14, URZ, UPT ;  /* 0x000000ff0e00728c */ /* 0x000fc8000bf05070 */
[----:B------:R-:W-:-:S06]  /*4a80*/  UISETP.NE.AND.EX UP0, UPT, UR15, URZ, UPT, UP0 ;  /* 0x000000ff0f00728c */ /* 0x000fcc000bf05300 */
[----:B------:R-:W-:-:S13]  /*4a90*/  PLOP3.LUT P0, PT, PT, PT, UP0, 0x80, 0x8 ;  /* 0x000000000008781c */ /* 0x000fda0003f0f008 */
[----:B------:R-:W-:Y:S05]  /*4aa0*/  @!P0 BRA `(.L_x_13208) ;  /* 0x0000000000dc8947 */ /* 0x000fea0003800000 */
[-CC-:B-1-34-:R-:W-:Y:S01]  /*4ab0*/  FFMA.FTZ R5, R195, R0.reuse, R183.reuse ;  /* 0x00000000c3057223 */ /* 0x19afe200000100b7 */
        /* <DEDUP_REMOVED lines=26> */
.L_x_13210:
[----:B------:R-:W-:Y:S05]  /*4c60*/  BSYNC.RECONVERGENT B2 ;  /* 0x0000000000027941 */ /* 0x000fea0003800200 */
.L_x_13209:
        /* <DEDUP_REMOVED lines=10> */
.L_x_13212:
[----:B------:R-:W-:Y:S05]  /*4d10*/  BSYNC.RECONVERGENT B2 ;  /* 0x0000000000027941 */ /* 0x000fea0003800200 */
.L_x_13211:
        /* <DEDUP_REMOVED lines=10> */
.L_x_13214:
[----:B------:R-:W-:Y:S05]  /*4dc0*/  BSYNC.RECONVERGENT B2 ;  /* 0x0000000000027941 */ /* 0x000fea0003800200 */
.L_x_13213:
[----:B------:R-:W-:Y:S05]  /*4dd0*/  @!P2 BRA `(.L_x_13207) ;  /* 0x0000000000b8a947 */ /* 0x000fea0003800000 */
[----:B------:R-:W-:-:S04]  /*4de0*/  FMUL.FTZ R4, R179, UR12 ;  /* 0x0000000cb3047c20 */ /* 0x000fc80008410000 */
[-C--:B-----5:R-:W-:Y:S01]  /*4df0*/  FFMA.FTZ R43, R171, R4.reuse, R43 ;  /* 0x00000004ab2b7223 */ /* 0x0a0fe2000001002b */
[----:B------:R-:W-:Y:S01]  /*4e00*/  FMUL.FTZ R175, R123, R4 ;  /* 0x000000047baf7220 */ /* 0x000fe20000410000 */
[----:B------:R-:W-:Y:S06]  /*4e10*/  BRA `(.L_x_13207) ;  /* 0x0000000000a87947 */ /* 0x000fec0003800000 */
.L_x_13208:
[----:B------:R-:W-:Y:S04]  /*4e20*/  BSSY.RECONVERGENT B2, `(.L_x_13215) ;  /* 0x000000a000027945 */ /* 0x000fe80003800200 */
[----:B------:R-:W-:Y:S05]  /*4e30*/  @!P2 BRA `(.L_x_13216) ;  /* 0x000000000020a947 */ /* 0x000fea0003800000 */
[----:B-1-34-:R-:W-:Y:S01]  /*4e40*/  FFMA.FTZ R5, R17, R0, R183 ;  /* 0x0000000011057223 */ /* 0x01afe200000100b7 */
[----:B------:R-:W-:-:S03]  /*4e50*/  ISETP.GT.AND P3, PT, R7, RZ, PT ;  /* 0x000000ff0700720c */ /* 0x000fc60003f64270 */
[----:B------:R-:W-:-:S04]  /*4e60*/  FADD.FTZ R5, R196, -R5 ;  /* 0x80000005c4057221 */ /* 0x000fc80000010000 */
[----:B------:R-:W-:-:S05]  /*4e70*/  FMUL.FTZ R5, R6, R5 ;  /* 0x0000000506057220 */ /* 0x000fca0000410000 */
[----:B------:R-:W-:-:S05]  /*4e80*/  FSEL R5, R5, RZ, P3 ;  /* 0x000000ff05057208 */ /* 0x000fca0001800000 */
[----:B------:R-:W-:-:S04]  /*4e90*/  FMUL.FTZ R5, R5, UR12 ;  /* 0x0000000c05057c20 */ /* 0x000fc80008410000 */
[-C--:B-----5:R-:W-:Y:S01]  /*4ea0*/  FFMA.FTZ R40, R168, R5.reuse, R40 ;  /* 0x00000005a8287223 */ /* 0x0a0fe20000010028 */
[----:B------:R-:W-:-:S07]  /*4eb0*/  FMUL.FTZ R172, R120, R5 ;  /* 0x0000000578ac7220 */ /* 0x000fce0000410000 */
.L_x_13216:
[----:B------:R-:W-:Y:S05]  /*4ec0*/  BSYNC.RECONVERGENT B2 ;  /* 0x0000000000027941 */ /* 0x000fea0003800200 */
.L_x_13215:
        /* <DEDUP_REMOVED lines=10> */
.L_x_13218:
[----:B------:R-:W-:Y:S05]  /*4f70*/  BSYNC.RECONVERGENT B2 ;  /* 0x0000000000027941 */ /* 0x000fea0003800200 */
.L_x_13217:
        /* <DEDUP_REMOVED lines=10> */
.L_x_13220:
[----:B------:R-:W-:Y:S05]  /*5020*/  BSYNC.RECONVERGENT B2 ;  /* 0x0000000000027941 */ /* 0x000fea0003800200 */
.L_x_13219:
        /* <DEDUP_REMOVED lines=9> */
.L_x_13207:
[----:B------:R-:W-:Y:S05]  /*50c0*/  BSYNC.RECONVERGENT B1 ;  /* 0x0000000000017941 */ /* 0x000fea0003800200 */
.L_x_13204:
[----:B-1-34-:R-:W1:Y:S08]  /*50d0*/  @P0 LDC.64 R180, c[0x0][0x478] ;  /* 0x00011e00ffb40b82 */ /* 0x01ae700000000a00 */
[----:B------:R-:W2:Y:S01]  /*50e0*/  @P2 LDC.64 R4, c[0x0][0x468] ;  /* 0x00011a00ff042b82 */ /* 0x000ea20000000a00 */
[C---:B-1----:R-:W-:Y:S01]  /*50f0*/  @P0 IMAD.WIDE.U32 R180, R2.reuse, 0x10, R180 ;  /* 0x0000001002b40825 */ /* 0x042fe200078e00b4 */
[----:B------:R-:W-:-:S04]  /*5100*/  IADD3 R2, PT, PT, R2, 0x20, RZ ;  /* 0x0000002002027810 */ /* 0x000fc80007ffe0ff */
[----:B------:R1:W-:Y:S01]  /*5110*/  @P0 STG.E.128 desc[UR6][R180.64], R176 ;  /* 0x000000b0b4000986 */ /* 0x0003e2000c101d06 */
[C---:B--2---:R-:W-:Y:S01]  /*5120*/  @P2 IMAD.WIDE.U32 R4, R23.reuse, 0x10, R4 ;  /* 0x0000001017042825 */ /* 0x044fe200078e0004 */
[----:B------:R-:W-:-:S04]  /*5130*/  IADD3 R23, PT, PT, R23, 0x20, RZ ;  /* 0x0000002017177810 */ /* 0x000fc80007ffe0ff */
[----:B------:R1:W-:Y:S03]  /*5140*/  @P2 STG.E.128 desc[UR6][R4.64], R172 ;  /* 0x000000ac04002986 */ /* 0x0003e6000c101d06 */
.L_x_13201:
[----:B------:R-:W-:Y:S05]  /*5150*/  BSYNC.RECONVERGENT B0 ;  /* 0x0000000000007941 */ /* 0x000fea0003800200 */
.L_x_13200:
        /* <DEDUP_REMOVED lines=8> */
.L_x_13224:
[----:B------:R-:W-:Y:S05]  /*51e0*/  BSYNC.RECONVERGENT B1 ;  /* 0x0000000000017941 */ /* 0x000fea0003800200 */
.L_x_13223:
        /* <DEDUP_REMOVED lines=42> */
.L_x_13227:
        /* <DEDUP_REMOVED lines=33> */
.L_x_13226:
        /* <DEDUP_REMOVED lines=31> */
.L_x_13231:
[----:B------:R-:W-:Y:S05]  /*5890*/  BSYNC.RECONVERGENT B2 ;  /* 0x0000000000027941 */ /* 0x000fea0003800200 */
.L_x_13230:
        /* <DEDUP_REMOVED lines=10> */
.L_x_13233:
[----:B------:R-:W-:Y:S05]  /*5940*/  BSYNC.RECONVERGENT B2 ;  /* 0x0000000000027941 */ /* 0x000fea0003800200 */
.L_x_13232:
        /* <DEDUP_REMOVED lines=10> */
.L_x_13235:
[----:B------:R-:W-:Y:S05]  /*59f0*/  BSYNC.RECONVERGENT B2 ;  /* 0x0000000000027941 */ /* 0x000fea0003800200 */
.L_x_13234:
[----:B------:R-:W-:Y:S05]  /*5a00*/  @!P2 BRA `(.L_x_13228) ;  /* 0x0000000000b8a947 */ /* 0x000fea0003800000 */
[----:B------:R-:W-:-:S04]  /*5a10*/  FMUL.FTZ R4, R179, UR12 ;  /* 0x0000000cb3047c20 */ /* 0x000fc80008410000 */
[-C--:B-----5:R-:W-:Y:S01]  /*5a20*/  FFMA.FTZ R39, R171, R4.reuse, R39 ;  /* 0x00000004ab277223 */ /* 0x0a0fe20000010027 */
[----:B------:R-:W-:Y:S01]  /*5a30*/  FMUL.FTZ R175, R115, R4 ;  /* 0x0000000473af7220 */ /* 0x000fe20000410000 */
[----:B------:R-:W-:Y:S06]  /*5a40*/  BRA `(.L_x_13228) ;  /* 0x0000000000a87947 */ /* 0x000fec0003800000 */
.L_x_13229:
        /* <DEDUP_REMOVED lines=10> */
.L_x_13237:
[----:B------:R-:W-:Y:S05]  /*5af0*/  BSYNC.RECONVERGENT B2 ;  /* 0x0000000000027941 */ /* 0x000fea0003800200 */
.L_x_13236:
        /* <DEDUP_REMOVED lines=10> */
.L_x_13239:
[----:B------:R-:W-:Y:S05]  /*5ba0*/  BSYNC.RECONVERGENT B2 ;  /* 0x0000000000027941 */ /* 0x000fea0003800200 */
.L_x_13238:
        /* <DEDUP_REMOVED lines=10> */
.L_x_13241:
[----:B------:R-:W-:Y:S05]  /*5c50*/  BSYNC.RECONVERGENT B2 ;  /* 0x0000000000027941 */ /* 0x000fea0003800200 */
.L_x_13240:
        /* <DEDUP_REMOVED lines=9> */
.L_x_13228:
[----:B------:R-:W-:Y:S05]  /*5cf0*/  BSYNC.RECONVERGENT B1 ;  /* 0x0000000000017941 */ /* 0x000fea0003800200 */
.L_x_13225:
        /* <DEDUP_REMOVED lines=8> */
.L_x_13222:
[----:B------:R-:W-:Y:S05]  /*5d80*/  BSYNC.RECONVERGENT B0 ;  /* 0x0000000000007941 */ /* 0x000fea0003800200 */
.L_x_13221:
[----:B------:R-:W-:Y:S01]  /*5d90*/  ISETP.GE.U32.AND P0, PT, R9, 0xc0, PT ;  /* 0x000000c00900780c */ /* 0x000fe20003f06070 */
[----:B------:R-:W-:-:S12]  /*5da0*/  BSSY.RECONVERGENT B0, `(.L_x_13242) ;  /* 0x00000be000007945 */ /* 0x000fd80003800200 */
[----:B------:R-:W-:Y:S05]  /*5db0*/  @!P0 BRA `(.L_x_13243) ;  /* 0x0000000800f08947 */ /* 0x000fea0003800000 */
[----:B------:R-:W-:Y:S04]  /*5dc0*/  BSSY.RECONVERGENT B1, `(.L_x_13244) ;  /* 0x0000005000017945 */ /* 0x000fe80003800200 */
[----:B------:R-:W-:Y:S05]  /*5dd0*/  @!P2 BRA `(.L_x_13245) ;  /* 0x00000000000ca947 */ /* 0x000fea0003800000 */
[----:B-1-34-:R-:W1:Y:S02]  /*5de0*/  LDC.64 R4, c[0x0][0x390] ;  /* 0x0000e400ff047b82 */ /* 0x01ae640000000a00 */
[----:B-1----:R-:W-:-:S05]  /*5df0*/  IMAD.WIDE.U32 R4, R23, 0x10, R4 ;  /* 0x0000001017047825 */ /* 0x002fca00078e0004 */
[----:B-----5:R2:W5:Y:S02]  /*5e00*/  LDG.E.128 R168, desc[UR6][R4.64] ;  /* 0x0000000604a87981 */ /* 0x020564000c1e1d00 */
.L_x_13245:
[----:B------:R-:W-:Y:S05]  /*5e10*/  BSYNC.RECONVERGENT B1 ;  /* 0x0000000000017941 */ /* 0x000fea0003800200 */
.L_x_13244:
        /* <DEDUP_REMOVED lines=8> */
[----:B------:R-:W0:Y:S01]  /*5ea0*/  @P2 LDC R7, c[0x0][0x40c] ;  /* 0x00010300ff072b82 */ /* 0x000e220000000800 */
[-CC-:B-1234-:R-:W-:Y:S01]  /*5eb0*/  @P1 FFMA.FTZ R5, R13, R0.reuse, R183.reuse ;  /* 0x000000000d051223 */ /* 0x19efe200000100b7 */
[-CC-:B------:R-:W-:Y:S01]  /*5ec0*/  @P1 FFMA.FTZ R180, R220, R0.reuse, R183.reuse ;  /* 0x00000000dcb41223 */ /* 0x180fe200000100b7 */
[-CC-:B------:R-:W-:Y:S01]  /*5ed0*/  @P1 FFMA.FTZ R4, R14, R0.reuse, R183.reuse ;  /* 0x000000000e041223 */ /* 0x180fe200000100b7 */
[----:B------:R-:W-:Y:S01]  /*5ee0*/  @P1 FFMA.FTZ R183, R211, R0, R183 ;  /* 0x00000000d3b71223 */ /* 0x000fe200000100b7 */
[----:B------:R-:W-:Y:S01]  /*5ef0*/  @P1 FADD.FTZ R5, R200, -R5 ;  /* 0x80000005c8051221 */ /* 0x000fe20000010000 */
[----:B------:R-:W-:Y:S01]  /*5f00*/  MOV R176, R164 ;  /* 0x000000a400b07202 */ /* 0x000fe20000000f00 */
[----:B------:R-:W-:Y:S01]  /*5f10*/  @P1 FADD.FTZ R4, R209, -R4 ;  /* 0x80000004d1041221 */ /* 0x000fe20000010000 */
[----:B0-----:R-:W0:Y:S01]  /*5f20*/  @P2 LDC R182, c[0x0][0x40c] ;  /* 0x00010300ffb62b82 */ /* 0x001e220000000800 */
[----:B------:R-:W-:Y:S01]  /*5f30*/  @P1 FADD.FTZ R183, R218, -R183 ;  /* 0x800000b7dab71221 */ /* 0x000fe20000010000 */
[C---:B------:R-:W-:Y:S01]  /*5f40*/  @P1 FFMA.FTZ R176, R6.reuse, R5, R164 ;  /* 0x0000000506b01223 */ /* 0x040fe200000100a4 */
[----:B------:R-:W-:Y:S01]  /*5f50*/  MOV R177, R165 ;  /* 0x000000a500b17202 */ /* 0x000fe20000000f00 */
[C---:B------:R-:W-:Y:S01]  /*5f60*/  @P1 FFMA.FTZ R177, R6.reuse, R4, R165 ;  /* 0x0000000406b11223 */ /* 0x040fe200000100a5 */
[----:B------:R-:W-:Y:S01]  /*5f70*/  MOV R178, R166 ;  /* 0x000000a600b27202 */ /* 0x000fe20000000f00 */
[----:B------:R-:W-:Y:S01]  /*5f80*/  @P1 FFMA.FTZ R178, R6, R183, R166 ;  /* 0x000000b706b21223 */ /* 0x000fe200000100a6 */
[----:B------:R-:W-:Y:S01]  /*5f90*/  @P1 FADD.FTZ R180, R213, -R180 ;  /* 0x800000b4d5b41221 */ /* 0x000fe20000010000 */
[----:B------:R-:W1:Y:S01]  /*5fa0*/  @P2 LDC R181, c[0x0][0x40c] ;  /* 0x00010300ffb52b82 */ /* 0x000e620000000800 */
[----:B------:R-:W-:-:S02]  /*5fb0*/  MOV R179, R167 ;  /* 0x000000a700b37202 */ /* 0x000fc40000000f00 */
[----:B------:R-:W-:Y:S01]  /*5fc0*/  @P1 FFMA.FTZ R179, R6, R180, R167 ;  /* 0x000000b406b31223 */ /* 0x000fe200000100a7 */
[----:B------:R-:W-:-:S04]  /*5fd0*/  @P2 FMUL.FTZ R5, R176, R7 ;  /* 0x00000007b0052220 */ /* 0x000fc80000410000 */
[-C--:B-----5:R-:W-:Y:S01]  /*5fe0*/  @P2 FFMA.FTZ R32, R168, R5.reuse, R32 ;  /* 0x00000005a8202223 */ /* 0x0a0fe20000010020 */
[----:B------:R-:W-:Y:S01]  /*5ff0*/  @P2 FMUL.FTZ R172, R104, R5 ;  /* 0x0000000568ac2220 */ /* 0x000fe20000410000 */
[----:B0-----:R-:W-:-:S04]  /*6000*/  @P2 FMUL.FTZ R0, R177, R182 ;  /* 0x000000b6b1002220 */ /* 0x001fc80000410000 */
[-C--:B------:R-:W-:Y:S01]  /*6010*/  @P2 FFMA.FTZ R33, R169, R0.reuse, R33 ;  /* 0x00000000a9212223 */ /* 0x080fe20000010021 */
[----:B------:R-:W-:Y:S01]  /*6020*/  @P2 FMUL.FTZ R173, R105, R0 ;  /* 0x0000000069ad2220 */ /* 0x000fe20000410000 */
[----:B-1----:R-:W-:-:S04]  /*6030*/  @P2 FMUL.FTZ R7, R178, R181 ;  /* 0x000000b5b2072220 */ /* 0x002fc80000410000 */
[-C--:B------:R-:W-:Y:S01]  /*6040*/  @P2 FFMA.FTZ R34, R170, R7.reuse, R34 ;  /* 0x00000007aa222223 */ /* 0x080fe20000010022 */
[----:B------:R-:W-:Y:S01]  /*6050*/  @P2 FMUL.FTZ R174, R106, R7 ;  /* 0x000000076aae2220 */ /* 0x000fe20000410000 */
[----:B------:R-:W-:Y:S06]  /*6060*/  @!P2 BRA `(.L_x_13249) ;  /* 0x000000080028a947 */ /* 0x000fec0003800000 */
[----:B------:R-:W-:-:S04]  /*6070*/  FMUL.FTZ R0, R179, UR12 ;  /* 0x0000000cb3007c20 */ /* 0x000fc80008410000 */
[-C--:B------:R-:W-:Y:S01]  /*6080*/  FFMA.FTZ R35, R171, R0.reuse, R35 ;  /* 0x00000000ab237223 */ /* 0x080fe20000010023 */
[----:B------:R-:W-:Y:S01]  /*6090*/  FMUL.FTZ R175, R107, R0 ;  /* 0x000000006baf7220 */ /* 0x000fe20000410000 */
[----:B------:R-:W-:Y:S06]  /*60a0*/  BRA `(.L_x_13249) ;  /* 0x0000000800187947 */ /* 0x000fec0003800000 */
.L_x_13248:
[----:B-1-34-:R-:W1:Y:S01]  /*60b0*/  @P2 LDC R181, c[0x0][0x40c] ;  /* 0x00010300ffb52b82 */ /* 0x01ae620000000800 */
[-CC-:B--2---:R-:W-:Y:S01]  /*60c0*/  @P1 FFMA.FTZ R5, R13, R0.reuse, R183.reuse ;  /* 0x000000000d051223 */ /* 0x184fe200000100b7 */
[-CC-:B0-----:R-:W-:Y:S01]  /*60d0*/  @P1 FFMA.FTZ R182, R14, R0.reuse, R183.reuse ;  /* 0x000000000eb61223 */ /* 0x181fe200000100b7 */
        /* <DEDUP_REMOVED lines=8> */
[----:B------:R-:W-:Y:S01]  /*6160*/  MOV R180, R166 ;  /* 0x000000a600b47202 */ /* 0x000fe20000000f00 */
[C---:B------:R-:W-:Y:S01]  /*6170*/  @P1 FFMA.FTZ R7, R6.reuse, R182, R165 ;  /* 0x000000b606071223 */ /* 0x040fe200000100a5 */
[----:B------:R-:W-:-:S03]  /*6180*/  @P1 FFMA.FTZ R180, R6, R185, R166 ;  /* 0x000000b906b41223 */ /* 0x000fc600000100a6 */
[----:B------:R-:W2:Y:S01]  /*6190*/  @P2 LDC R187, c[0x0][0x40c] ;  /* 0x00010300ffbb2b82 */ /* 0x000ea20000000800 */
[----:B-1----:R-:W-:-:S04]  /*61a0*/  @P2 FMUL.FTZ R5, R4, R181 ;  /* 0x000000b504052220 */ /* 0x002fc80000410000 */
[-C--:B-----5:R-:W-:Y:S01]  /*61b0*/  @P2 FFMA.FTZ R32, R168, R5.reuse, R32 ;  /* 0x00000005a8202223 */ /* 0x0a0fe20000010020 */
[----:B------:R-:W-:Y:S01]  /*61c0*/  @P2 FMUL.FTZ R172, R104, R5 ;  /* 0x0000000568ac2220 */ /* 0x000fe20000410000 */
[----:B0-----:R-:W-:-:S04]  /*61d0*/  @P2 FMUL.FTZ R4, R7, R184 ;  /* 0x000000b807042220 */ /* 0x001fc80000410000 */
        /* <DEDUP_REMOVED lines=14> */
.L_x_13247:
[----:B------:R-:W-:-:S04]  /*62c0*/  UISETP.NE.U32.AND UP0, UPT, UR14, URZ, UPT ;  /* 0x000000ff0e00728c */ /* 0x000fc8000bf05070 */
[----:B------:R-:W-:-:S06]  /*62d0*/  UISETP.NE.AND.EX UP0, UPT, UR15, URZ, UPT, UP0 ;  /* 0x000000ff0f00728c */ /* 0x000fcc000bf05300 */
[----:B------:R-:W-:-:S13]  /*62e0*/  PLOP3.LUT P0, PT, PT, PT, UP0, 0x80, 0x8 ;  /* 0x000000000008781c */ /* 0x000fda0003f0f008 */
[----:B------:R-:W-:Y:S05]  /*62f0*/  @!P0 BRA `(.L_x_13250) ;  /* 0x0000000000dc8947 */ /* 0x000fea0003800000 */
[-CC-:B-1-34-:R-:W-:Y:S01]  /*6300*/  FFMA.FTZ R176, R220, R0.reuse, R183.reuse ;  /* 0x00000000dcb07223 */ /* 0x19afe200000100b7 */
[-CC-:B--2---:R-:W-:Y:S01]  /*6310*/  FFMA.FTZ R5, R211, R0.reuse, R183.reuse ;  /* 0x00000000d3057223 */ /* 0x184fe200000100b7 */
        /* <DEDUP_REMOVED lines=21> */
.L_x_13252:
[----:B------:R-:W-:Y:S05]  /*6470*/  BSYNC.RECONVERGENT B2 ;  /* 0x0000000000027941 */ /* 0x000fea0003800200 */
.L_x_13251:
        /* <DEDUP_REMOVED lines=10> */
.L_x_13254:
[----:B------:R-:W-:Y:S05]  /*6520*/  BSYNC.RECONVERGENT B2 ;  /* 0x0000000000027941 */ /* 0x000fea0003800200 */
.L_x_13253:
        /* <DEDUP_REMOVED lines=10> */
.L_x_13256:
[----:B------:R-:W-:Y:S05]  /*65d0*/  BSYNC.RECONVERGENT B2 ;  /* 0x0000000000027941 */ /* 0x000fea0003800200 */
.L_x_13255:
[----:B------:R-:W-:Y:S02]  /*65e0*/  FSEL R179, R176, RZ, P3 ;  /* 0x000000ffb0b37208 */ /* 0x000fe40001800000 */
[----:B------:R-:W-:Y:S02]  /*65f0*/  FSEL R178, R178, RZ, P3 ;  /* 0x000000ffb2b27208 */ /* 0x000fe40001800000 */
[----:B------:R-:W-:Y:S02]  /*6600*/  FSEL R177, R177, RZ, P3 ;  /* 0x000000ffb1b17208 */ /* 0x000fe40001800000 */
[----:B------:R-:W-:Y:S01]  /*6610*/  FSEL R176, R180, RZ, P3 ;  /* 0x000000ffb4b07208 */ /* 0x000fe20001800000 */
[----:B------:R-:W-:Y:S06]  /*6620*/  @!P2 BRA `(.L_x_13249) ;  /* 0x0000000000b8a947 */ /* 0x000fec0003800000 */
[----:B------:R-:W-:-:S04]  /*6630*/  FMUL.FTZ R0, R179, UR12 ;  /* 0x0000000cb3007c20 */ /* 0x000fc80008410000 */
[-C--:B-----5:R-:W-:Y:S01]  /*6640*/  FFMA.FTZ R35, R171, R0.reuse, R35 ;  /* 0x00000000ab237223 */ /* 0x0a0fe20000010023 */
[----:B------:R-:W-:Y:S01]  /*6650*/  FMUL.FTZ R175, R107, R0 ;  /* 0x000000006baf7220 */ /* 0x000fe20000410000 */
[----:B------:R-:W-:Y:S06]  /*6660*/  BRA `(.L_x_13249) ;  /* 0x0000000000a87947 */ /* 0x000fec0003800000 */
.L_x_13250:
[----:B-1-34-:R-:W1:Y:S01]  /*6670*/  @P2 LDC R181, c[0x0][0x40c] ;  /* 0x00010300ffb52b82 */ /* 0x01ae620000000800 */
[----:B--2---:R-:W-:Y:S01]  /*6680*/  FFMA.FTZ R4, R220, R0, R183 ;  /* 0x00000000dc047223 */ /* 0x004fe200000100b7 */
[----:B------:R-:W-:Y:S01]  /*6690*/  ISETP.GT.AND P1, PT, R7, RZ, PT ;  /* 0x000000ff0700720c */ /* 0x000fe20003f24270 */
[----:B------:R-:W-:Y:S02]  /*66a0*/  BSSY.RECONVERGENT B2, `(.L_x_13257) ;  /* 0x000000e000027945 */ /* 0x000fe40003800200 */
[----:B------:R-:W-:-:S04]  /*66b0*/  FADD.FTZ R5, R213, -R4 ;  /* 0x80000004d5057221 */ /* 0x000fc80000010000 */
[----:B------:R-:W-:-:S05]  /*66c0*/  FMUL.FTZ R5, R6, R5 ;  /* 0x0000000506057220 */ /* 0x000fca0000410000 */
[----:B------:R-:W-:-:S05]  /*66d0*/  FSEL R4, R5, RZ, P1 ;  /* 0x000000ff05047208 */ /* 0x000fca0000800000 */
[----:B-1----:R-:W-:Y:S01]  /*66e0*/  @P2 FMUL.FTZ R4, R4, R181 ;  /* 0x000000b504042220 */ /* 0x002fe20000410000 */
        /* <DEDUP_REMOVED lines=9> */
.L_x_13258:
[----:B------:R-:W-:Y:S05]  /*6780*/  BSYNC.RECONVERGENT B2 ;  /* 0x0000000000027941 */ /* 0x000fea0003800200 */
.L_x_13257:
        /* <DEDUP_REMOVED lines=10> */
.L_x_13260:
[----:B------:R-:W-:Y:S05]  /*6830*/  BSYNC.RECONVERGENT B2 ;  /* 0x0000000000027941 */ /* 0x000fea0003800200 */
.L_x_13259:
        /* <DEDUP_REMOVED lines=10> */
.L_x_13262:
[----:B------:R-:W-:Y:S05]  /*68e0*/  BSYNC.RECONVERGENT B2 ;  /* 0x0000000000027941 */ /* 0x000fea0003800200 */
.L_x_13261:
[-C--:B-----5:R-:W-:Y:S01]  /*68f0*/  @P2 FFMA.FTZ R35, R171, R4.reuse, R35 ;  /* 0x00000004ab232223 */ /* 0x0a0fe20000010023 */
[----:B------:R-:W-:-:S07]  /*6900*/  @P2 FMUL.FTZ R175, R107, R4 ;  /* 0x000000046baf2220 */ /* 0x000fce0000410000 */
.L_x_13249:
[----:B------:R-:W-:Y:S05]  /*6910*/  BSYNC.RECONVERGENT B1 ;  /* 0x0000000000017941 */ /* 0x000fea0003800200 */
.L_x_13246:
[----:B------:R-:W1:Y:S08]  /*6920*/  @P0 LDC.64 R6, c[0x0][0x478] ;  /* 0x00011e00ff060b82 */ /* 0x000e700000000a00 */
[----:B------:R-:W2:Y:S01]  /*6930*/  @P2 LDC.64 R4, c[0x0][0x468] ;  /* 0x00011a00ff042b82 */ /* 0x000ea20000000a00 */
[----:B-1----:R-:W-:-:S05]  /*6940*/  @P0 IMAD.WIDE.U32 R6, R2, 0x10, R6 ;  /* 0x0000001002060825 */ /* 0x002fca00078e0006 */
[----:B------:R1:W-:Y:S01]  /*6950*/  @P0 STG.E.128 desc[UR6][R6.64], R176 ;  /* 0x000000b006000986 */ /* 0x0003e2000c101d06 */
[----:B--2---:R-:W-:-:S05]  /*6960*/  @P2 IMAD.WIDE.U32 R4, R23, 0x10, R4 ;  /* 0x0000001017042825 */ /* 0x004fca00078e0004 */
[----:B------:R1:W-:Y:S02]  /*6970*/  @P2 STG.E.128 desc[UR6][R4.64], R172 ;  /* 0x000000ac04002986 */ /* 0x0003e4000c101d06 */
.L_x_13243:
[----:B------:R-:W-:Y:S05]  /*6980*/  BSYNC.RECONVERGENT B0 ;  /* 0x0000000000007941 */ /* 0x000fea0003800200 */
.L_x_13242:
[----:B-1-34-:R-:W1:Y:S02]  /*6990*/  LDC.64 R4, c[0x0][0x380] ;  /* 0x0000e000ff047b82 */ /* 0x01ae640000000a00 */
[----:B-1----:R-:W-:-:S04]  /*69a0*/  LEA R8, R4, R8, 0x2 ;  /* 0x0000000804087211 */ /* 0x002fc800078e10ff */
[----:B------:R-:W-:-:S13]  /*69b0*/  ISETP.GE.AND P0, PT, R8, R5, PT ;  /* 0x000000050800720c */ /* 0x000fda0003f06270 */
[----:B------:R-:W-:Y:S05]  /*69c0*/  @!P0 BRA `(.L_x_13263) ;  /* 0xffffff9c00c88947 */ /* 0x000fea000383ffff */
.L_x_13122:
[----:B------:R-:W1:Y:S01]  /*69d0*/  S2R R3, SR_CgaCtaId ;  /* 0x0000000000037919 */ /* 0x000e620000008800 */
[----:B------:R-:W-:Y:S01]  /*69e0*/  SHF.R.U32.HI R5, RZ, 0x5, R12 ;  /* 0x00000005ff057819 */ /* 0x000fe2000001160c */
[----:B------:R-:W-:Y:S05]  /*69f0*/  WARPSYNC.ALL ;  /* 0x0000000000007948 */ /* 0x000fea0003800000 */
[----:B------:R-:W-:Y:S01]  /*6a00*/  MOV R0, 0x400 ;  /* 0x0000040000007802 */ /* 0x000fe20000000f00 */
[----:B------:R-:W-:Y:S01]  /*6a10*/  IMAD R10, R5, 0xc0, R10 ;  /* 0x000000c0050a7824 */ /* 0x000fe200078e020a */
[----:B------:R-:W2:Y:S01]  /*6a20*/  S2UR UR4, SR_CTAID.X ;  /* 0x00000000000479c3 */ /* 0x000ea20000002500 */
[----:B------:R-:W-:Y:S01]  /*6a30*/  LOP3.LUT R2, R12, 0x7f, RZ, 0x3c, !PT ;  /* 0x0000007f0c027812 */ /* 0x000fe200078e3cff */
[----:B------:R-:W3:Y:S01]  /*6a40*/  LDCU.128 UR16, c[0x0][0x440] ;  /* 0x00008800ff1077ac */ /* 0x000ee20008000c00 */
        /* <DEDUP_REMOVED lines=14> */
[----:B------:R-:W-:Y:S04]  /*6b30*/  STS.128 [R10], R76 ;  /* 0x0000004c0a007388 */ /* 0x000fe80000000c00 */
[----:B------:R-:W-:Y:S04]  /*6b40*/  STS.128 [R10+0x200], R72 ;  /* 0x000200480a007388 */ /* 0x000fe80000000c00 */
[----:B------:R-:W-:Y:S04]  /*6b50*/  STS.128 [R10+0x400], R68 ;  /* 0x000400440a007388 */ /* 0x000fe80000000c00 */
[----:B------:R-:W-:Y:S04]  /*6b60*/  STS.128 [R10+0x600], R64 ;  /* 0x000600400a007388 */ /* 0x000fe80000000c00 */
[----:B------:R2:W-:Y:S04]  /*6b70*/  STS.128 [R10+0x800], R60 ;  /* 0x0008003c0a007388 */ /* 0x0005e80000000c00 */
[----:B------:R4:W-:Y:S01]  /*6b80*/  STS.128 [R10+0xa00], R56 ;  /* 0x000a00380a007388 */ /* 0x0009e20000000c00 */
[----:B------:R-:W-:Y:S01]  /*6b90*/  BAR.SYNC.DEFER_BLOCKING 0x0 ;  /* 0x0000000000007b1d */ /* 0x000fe20000010000 */
[----:B--2---:R-:W-:-:S02]  /*6ba0*/  SHF.L.U32 R62, R22, 0x2, RZ ;  /* 0x00000002163e7819 */ /* 0x004fc400000006ff */
[----:B----4-:R-:W-:Y:S02]  /*6bb0*/  IADD3.X R57, PT, PT, RZ, RZ, RZ, P6, !PT ;  /* 0x000000ffff397210 */ /* 0x010fe400037fe4ff */
[----:B---3--:R-:W-:Y:S02]  /*6bc0*/  IADD3 R60, P6, PT, R62, UR18, RZ ;  /* 0x000000123e3c7c10 */ /* 0x008fe4000ffde0ff */
[----:B------:R-:W-:Y:S01]  /*6bd0*/  SHF.L.U64.HI R64, R22, 0x2, R57 ;  /* 0x0000000216407819 */ /* 0x000fe20000010239 */
        /* <DEDUP_REMOVED lines=50> */
[----:B--2---:R-:W-:-:S03]  /*6f00*/  FADD.FTZ R31, R6, R31 ;  /* 0x0000001f061f7221 */ /* 0x004fc60000010000 */
[----:B------:R-:W-:Y:S01]  /*6f10*/  STS.128 [R10+0x600], R88 ;  /* 0x000600580a007388 */ /* 0x000fe20000000c00 */
[----:B---3--:R-:W-:-:S03]  /*6f20*/  FADD.FTZ R11, R7, R20 ;  /* 0x00000014070b7221 */ /* 0x008fc60000010000 */
        /* <DEDUP_REMOVED lines=124> */
.L_x_13265:
[----:B------:R-:W-:Y:S05]  /*76f0*/  BSYNC.RECONVERGENT B0 ;  /* 0x0000000000007941 */ /* 0x000fea0003800200 */
.L_x_13264:
        /* <DEDUP_REMOVED lines=18> */
.L_x_13267:
[----:B------:R-:W-:Y:S05]  /*7820*/  BSYNC.RECONVERGENT B0 ;  /* 0x0000000000007941 */ /* 0x000fea0003800200 */
.L_x_13266:
        /* <DEDUP_REMOVED lines=18> */
.L_x_13269:
[----:B------:R-:W-:Y:S05]  /*7950*/  BSYNC.RECONVERGENT B0 ;  /* 0x0000000000007941 */ /* 0x000fea0003800200 */
.L_x_13268:
        /* <DEDUP_REMOVED lines=18> */
.L_x_13271:
[----:B------:R-:W-:Y:S05]  /*7a80*/  BSYNC.RECONVERGENT B0 ;  /* 0x0000000000007941 */ /* 0x000fea0003800200 */
.L_x_13270:
        /* <DEDUP_REMOVED lines=18> */
.L_x_13273:
[----:B------:R-:W-:Y:S05]  /*7bb0*/  BSYNC.RECONVERGENT B0 ;  /* 0x0000000000007941 */ /* 0x000fea0003800200 */
.L_x_13272:
        /* <DEDUP_REMOVED lines=11> */
.L_x_13136:
[----:B0-----:R-:W-:Y:S01]  /*7c70*/  HFMA2 R187, -RZ, RZ, 0, 5.9604644775390625e-08 ;  /* 0x00000001ffbb7431 */ /* 0x001fe200000001ff */
[----:B------:R-:W-:Y:S01]  /*7c80*/  BSSY B0, `(.L_x_13274) ;  /* 0x0000006000007945 */ /* 0x000fe20003800000 */
[----:B------:R-:W-:Y:S02]  /*7c90*/  MOV R228, 0x1f ;  /* 0x0000001f00e47802 */ /* 0x000fe40000000f00 */
[----:B------:R-:W-:-:S07]  /*7ca0*/  MOV R184, 0xffffffff ;  /* 0xffffffff00b87802 */ /* 0x000fce0000000f00 */
[----:B------:R-:W-:Y:S05]  /*7cb0*/  WARPSYNC.COLLECTIVE R184, `(.L_x_13275) ;  /* 0x00000000b8087348 */ /* 0x000fea0003c00000 */
[----:B------:R0:W1:Y:S02]  /*7cc0*/  SHFL.BFLY P0, R186, R225, R187, R228 ;  /* 0x0c0000bbe1ba7389 */ /* 0x00006400000000e4 */
[----:B01----:R-:W-:Y:S05]  /*7cd0*/  ENDCOLLECTIVE ;  /* 0x000000000000791b */ /* 0x003fea0003800000 */
.L_x_13275:
[----:B------:R-:W-:Y:S05]  /*7ce0*/  BSYNC B0 ;  /* 0x0000000000007941 */ /* 0x000fea0003800000 */
.L_x_13274:
        /* <DEDUP_REMOVED lines=9> */
.L_x_13276:
[----:B------:R-:W-:Y:S01]  /*7d80*/  MOV R225, R0 ;  /* 0x0000000000e17202 */ /* 0x000fe20000000f00 */
[----:B------:R-:W-:Y:S01]  /*7d90*/  HFMA2 R187, -RZ, RZ, 0, 1.1920928955078125e-07 ;  /* 0x00000002ffbb7431 */ /* 0x000fe200000001ff */
[----:B------:R-:W-:-:S07]  /*7da0*/  MOV R23, R186 ;  /* 0x000000ba00177202 */ /* 0x000fce0000000f00 */
[----:B------:R-:W-:Y:S05]  /*7db0*/  WARPSYNC.COLLECTIVE R184, `(.L_x_13277) ;  /* 0x00000000b8087348 */ /* 0x000fea0003c00000 */
[----:B------:R0:W1:Y:S02]  /*7dc0*/  SHFL.BFLY P0, R186, R225, R187, R228 ;  /* 0x0c0000bbe1ba7389 */ /* 0x00006400000000e4 */
[----:B01----:R-:W-:Y:S05]  /*7dd0*/  ENDCOLLECTIVE ;  /* 0x000000000000791b */ /* 0x003fea0003800000 */
.L_x_13277:
[----:B------:R-:W-:-:S05]  /*7de0*/  FADD.FTZ R23, R23, R226 ;  /* 0x000000e217177221 */ /* 0x000fca0000010000 */
[----:B------:R-:W-:Y:S02]  /*7df0*/  MOV R225, R23 ;  /* 0x0000001700e17202 */ /* 0x000fe40000000f00 */
[----:B------:R-:W-:-:S07]  /*7e00*/  MOV R181, R186 ;  /* 0x000000ba00b57202 */ /* 0x000fce0000000f00 */
[----:B------:R-:W-:Y:S05]  /*7e10*/  WARPSYNC.COLLECTIVE R184, `(.L_x_13278) ;  /* 0x00000000b8087348 */ /* 0x000fea0003c00000 */
[----:B------:R0:W1:Y:S02]  /*7e20*/  SHFL.BFLY P0, R186, R225, R187, R228 ;  /* 0x0c0000bbe1ba7389 */ /* 0x00006400000000e4 */
[----:B01----:R-:W-:Y:S05]  /*7e30*/  ENDCOLLECTIVE ;  /* 0x000000000000791b */ /* 0x003fea0003800000 */
.L_x_13278:
[----:B------:R-:W-:-:S05]  /*7e40*/  FADD.FTZ R181, R0, R181 ;  /* 0x000000b500b57221 */ /* 0x000fca0000010000 */
[----:B------:R-:W-:Y:S01]  /*7e50*/  MOV R225, R181 ;  /* 0x000000b500e17202 */ /* 0x000fe20000000f00 */
[----:B------:R-:W-:Y:S01]  /*7e60*/  HFMA2 R187, -RZ, RZ, 0, 2.384185791015625e-07 ;  /* 0x00000004ffbb7431 */ /* 0x000fe200000001ff */
[----:B------:R-:W-:-:S07]  /*7e70*/  MOV R4, R186 ;  /* 0x000000ba00047202 */ /* 0x000fce0000000f00 */
[----:B------:R-:W-:Y:S05]  /*7e80*/  WARPSYNC.COLLECTIVE R184, `(.L_x_13279) ;  /* 0x00000000b8087348 */ /* 0x000fea0003c00000 */
[----:B------:R0:W1:Y:S02]  /*7e90*/  SHFL.BFLY P0, R186, R225, R187, R228 ;  /* 0x0c0000bbe1ba7389 */ /* 0x00006400000000e4 */
[----:B01----:R-:W-:Y:S05]  /*7ea0*/  ENDCOLLECTIVE ;  /* 0x000000000000791b */ /* 0x003fea0003800000 */
.L_x_13279:
[----:B------:R-:W-:-:S05]  /*7eb0*/  FADD.FTZ R4, R23, R4 ;  /* 0x0000000417047221 */ /* 0x000fca0000010000 */
[----:B------:R-:W-:Y:S02]  /*7ec0*/  MOV R225, R4 ;  /* 0x0000000400e17202 */ /* 0x000fe40000000f00 */
[----:B------:R-:W-:-:S07]  /*7ed0*/  MOV R180, R186 ;  /* 0x000000ba00b47202 */ /* 0x000fce0000000f00 */
[----:B------:R-:W-:Y:S05]  /*7ee0*/  WARPSYNC.COLLECTIVE R184, `(.L_x_13280) ;  /* 0x00000000b8087348 */ /* 0x000fea0003c00000 */
[----:B------:R0:W1:Y:S02]  /*7ef0*/  SHFL.BFLY P0, R186, R225, R187, R228 ;  /* 0x0c0000bbe1ba7389 */ /* 0x00006400000000e4 */
[----:B01----:R-:W-:Y:S05]  /*7f00*/  ENDCOLLECTIVE ;  /* 0x000000000000791b */ /* 0x003fea0003800000 */
.L_x_13280:
[----:B------:R-:W-:-:S05]  /*7f10*/  FADD.FTZ R180, R181, R180 ;  /* 0x000000b4b5b47221 */ /* 0x000fca0000010000 */
[----:B------:R-:W-:Y:S01]  /*7f20*/  MOV R225, R180 ;  /* 0x000000b400e17202 */ /* 0x000fe20000000f00 */
[----:B------:R-:W-:Y:S01]  /*7f30*/  HFMA2 R187, -RZ, RZ, 0, 4.76837158203125e-07 ;  /* 0x00000008ffbb7431 */ /* 0x000fe200000001ff */
[----:B------:R-:W-:-:S07]  /*7f40*/  MOV R183, R186 ;  /* 0x000000ba00b77202 */ /* 0x000fce0000000f00 */
[----:B------:R-:W-:Y:S05]  /*7f50*/  WARPSYNC.COLLECTIVE R184, `(.L_x_13281) ;  /* 0x00000000b8087348 */ /* 0x000fea0003c00000 */
[----:B------:R0:W1:Y:S02]  /*7f60*/  SHFL.BFLY P0, R186, R225, R187, R228 ;  /* 0x0c0000bbe1ba7389 */ /* 0x00006400000000e4 */
[----:B01----:R-:W-:Y:S05]  /*7f70*/  ENDCOLLECTIVE ;  /* 0x000000000000791b */ /* 0x003fea0003800000 */
.L_x_13281:
[----:B------:R-:W-:-:S05]  /*7f80*/  FADD.FTZ R183, R4, R183 ;  /* 0x000000b704b77221 */ /* 0x000fca0000010000 */
[----:B------:R-:W-:Y:S02]  /*7f90*/  MOV R225, R183 ;  /* 0x000000b700e17202 */ /* 0x000fe40000000f00 */
[----:B------:R-:W-:-:S07]  /*7fa0*/  MOV R185, R186 ;  /* 0x000000ba00b97202 */ /* 0x000fce0000000f00 */
[----:B------:R-:W-:Y:S05]  /*7fb0*/  WARPSYNC.COLLECTIVE R184, `(.L_x_13282) ;  /* 0x00000000b8087348 */ /* 0x000fea0003c00000 */
[----:B------:R0:W1:Y:S02]  /*7fc0*/  SHFL.BFLY P0, R186, R225, R187, R228 ;  /* 0x0c0000bbe1ba7389 */ /* 0x00006400000000e4 */
[----:B01----:R-:W-:Y:S05]  /*7fd0*/  ENDCOLLECTIVE ;  /* 0x000000000000791b */ /* 0x003fea0003800000 */
.L_x_13282:
[----:B------:R-:W-:-:S05]  /*7fe0*/  FADD.FTZ R185, R180, R185 ;  /* 0x000000b9b4b97221 */ /* 0x000fca0000010000 */
[----:B------:R-:W-:Y:S01]  /*7ff0*/  MOV R225, R185 ;  /* 0x000000b900e17202 */ /* 0x000fe20000000f00 */
[----:B------:R-:W-:Y:S01]  /*8000*/  HFMA2 R187, -RZ, RZ, 0, 9.5367431640625e-07 ;  /* 0x00000010ffbb7431 */ /* 0x000fe200000001ff */
[----:B------:R-:W-:-:S07]  /*8010*/  MOV R182, R186 ;  /* 0x000000ba00b67202 */ /* 0x000fce0000000f00 */
[----:B------:R-:W-:Y:S05]  /*8020*/  WARPSYNC.COLLECTIVE R184, `(.L_x_13283) ;  /* 0x00000000b8087348 */ /* 0x000fea0003c00000 */
[----:B------:R0:W1:Y:S02]  /*8030*/  SHFL.BFLY P0, R186, R225, R187, R228 ;  /* 0x0c0000bbe1ba7389 */ /* 0x00006400000000e4 */
[----:B01----:R-:W-:Y:S05]  /*8040*/  ENDCOLLECTIVE ;  /* 0x000000000000791b */ /* 0x003fea0003800000 */
.L_x_13283:
[----:B------:R-:W-:-:S05]  /*8050*/  FADD.FTZ R182, R183, R182 ;  /* 0x000000b6b7b67221 */ /* 0x000fca0000010000 */
[----:B------:R-:W-:Y:S02]  /*8060*/  MOV R225, R182 ;  /* 0x000000b600e17202 */ /* 0x000fe40000000f00 */
[----:B------:R-:W-:-:S07]  /*8070*/  MOV R0, R186 ;  /* 0x000000ba00007202 */ /* 0x000fce0000000f00 */
[----:B------:R-:W-:Y:S05]  /*8080*/  WARPSYNC.COLLECTIVE R184, `(.L_x_13284) ;  /* 0x00000000b8087348 */ /* 0x000fea0003c00000 */
[----:B------:R0:W1:Y:S02]  /*8090*/  SHFL.BFLY P0, R186, R225, R187, R228 ;  /* 0x0c0000bbe1ba7389 */ /* 0x00006400000000e4 */
[----:B01----:R-:W-:Y:S05]  /*80a0*/  ENDCOLLECTIVE ;  /* 0x000000000000791b */ /* 0x003fea0003800000 */
.L_x_13284:
[----:B------:R-:W-:Y:S01]  /*80b0*/  MOV R23, R186 ;  /* 0x000000ba00177202 */ /* 0x000fe20000000f00 */
[----:B------:R-:W-:Y:S06]  /*80c0*/  BRA `(.L_x_13285) ;  /* 0xffffff9c00b47947 */ /* 0x000fec000383ffff */
.L_x_13286:
        /* <DEDUP_REMOVED lines=11> */
.L_x_14597:


//--------------------- .text._ZN10layer_norm13ln_bwd_kernelINS_13Kernel_traitsIfffffjLj768ELj1ELj4ELj1ELj16ENS_18Kernel_traits_baseILj768EfffffjLj128EEEEELb0ELb1ELb1ELb1EEEvNS_9BwdParamsE --------------------------
	.section	.text._ZN10layer_norm13ln_bwd_kernelINS_13Kernel_traitsIfffffjLj768ELj1ELj4ELj1ELj16ENS_18Kernel_traits_baseILj768EfffffjLj128EEEEELb0ELb1ELb1ELb1EEEvNS_9BwdParamsE,"ax",@progbits
	.align	128
        .global         _ZN10layer_norm13ln_bwd_kernelINS_13Kernel_traitsIfffffjLj768ELj1ELj4ELj1ELj16ENS_18Kernel_traits_baseILj768EfffffjLj128EEEEELb0ELb1ELb1ELb1EEEvNS_9BwdParamsE
        .type           _ZN10layer_norm13ln_bwd_kernelINS_13Kernel_traitsIfffffjLj768ELj1ELj4ELj1ELj16ENS_18Kernel_traits_baseILj768EfffffjLj128EEEEELb0ELb1ELb1ELb1EEEvNS_9BwdParamsE,@function
        .size           _ZN10layer_norm13ln_bwd_kernelINS_13Kernel_traitsIfffffjLj768ELj1ELj4ELj1ELj16ENS_18Kernel_traits_baseILj768EfffffjLj128EEEEELb0ELb1ELb1ELb1EEEvNS_9BwdParamsE,(.L_x_14598 - _ZN10layer_norm13ln_bwd_kernelINS_13Kernel_traitsIfffffjLj768ELj1ELj4ELj1ELj16ENS_18Kernel_traits_baseILj768EfffffjLj128EEEEELb0ELb1ELb1ELb1EEEvNS_9BwdParamsE)
        .other          _ZN10layer_norm13ln_bwd_kernelINS_13Kernel_traitsIfffffjLj768ELj1ELj4ELj1ELj16ENS_18Kernel_traits_baseILj768EfffffjLj128EEEEELb0ELb1ELb1ELb1EEEvNS_9BwdParamsE,@"STO_CUDA_ENTRY STV_DEFAULT"
_ZN10layer_norm13ln_bwd_kernelINS_13Kernel_traitsIfffffjLj768ELj1ELj4ELj1ELj16ENS_18Kernel_traits_baseILj768EfffffjLj128EEEEELb0ELb1ELb1ELb1EEEvNS_9BwdParamsE:
.text._ZN10layer_norm13ln_bwd_kernelINS_13Kernel_traitsIfffffjLj768ELj1ELj4ELj1ELj16ENS_18Kernel_traits_baseILj768EfffffjLj128EEEEELb0ELb1ELb1ELb1EEEvNS_9BwdParamsE:
        /* <DEDUP_REMOVED lines=71> */
.L_x_13405:
        /* <DEDUP_REMOVED lines=21> */
[----:B------:R-:W-:Y:S02]  /*05c0*/  LEA.HI R5, R10, R3, RZ, 0x2 ;  /* 0x000000030a057211 */ /* 0x000fe400078f10ff */
[----:B------:R-:W-:-:S04]  /*05d0*/  SHF.R.S32.HI R10, RZ, 0x1f, R11 ;  /* 0x0000001fff0a7819 */ /* 0x000fc8000001140b */
[----:B------:R-:W3:Y:S01]  /*05e0*/  LDC.64 R6, c[0x0][0x428] ;  /* 0x00010a00ff067b82 */ /* 0x000ee20000000a00 */
[----:B------:R-:W-:Y:S01]  /*05f0*/  LEA.HI R10, R10, R11, RZ, 0x2 ;  /* 0x0000000b0a0a7211 */ /* 0x000fe200078f10ff */
[----:B-1----:R-:W-:-:S05]  /*0600*/  IMAD.WIDE R8, R0, 0x4, R8 ;  /* 0x0000000400087825 */ /* 0x002fca00078e0208 */
[----:B------:R1:W4:Y:S01]  /*0610*/  LDG.E R3, desc[UR6][R8.64] ;  /* 0x0000000608037981 */ /* 0x000322000c1e1900 */
[----:B0-----:R-:W-:-:S04]  /*0620*/  LOP3.LUT R13, R13, 0x1f, RZ, 0xc0, !PT ;  /* 0x0000001f0d0d7812 */ /* 0x001fc800078ec0ff */
[-C--:B------:R-:W-:Y:S02]  /*0630*/  LEA.HI.SX32 R5, R5, R13.reuse, 0x1e ;  /* 0x0000000d05057211 */ /* 0x080fe400078ff2ff */
[----:B------:R-:W-:Y:S02]  /*0640*/  LEA.HI.SX32 R213, R10, R13, 0x1e ;  /* 0x0000000d0ad57211 */ /* 0x000fe400078ff2ff */
[C---:B------:R-:W-:Y:S02]  /*0650*/  IADD3 R10, PT, PT, R5.reuse, 0x20, RZ ;  /* 0x00000020050a7810 */ /* 0x040fe40007ffe0ff */
[C---:B------:R-:W-:Y:S01]  /*0660*/  IADD3 R13, PT, PT, R5.reuse, 0x40, RZ ;  /* 0x00000040050d7810 */ /* 0x040fe20007ffe0ff */
[C---:B--2---:R-:W-:Y:S01]  /*0670*/  IMAD.WIDE.U32 R216, R5.reuse, 0x10, R14 ;  /* 0x0000001005d87825 */ /* 0x044fe200078e000e */
[----:B-1----:R-:W-:-:S03]  /*0680*/  IADD3 R8, PT, PT, R5, 0x60, RZ ;  /* 0x0000006005087810 */ /* 0x002fc60007ffe0ff */
[--C-:B------:R-:W-:Y:S02]  /*0690*/  IMAD.WIDE.U32 R176, R10, 0x10, R14.reuse ;  /* 0x000000100ab07825 */ /* 0x100fe400078e000e */
[----:B------:R-:W2:Y:S02]  /*06a0*/  LDG.E.128 R216, desc[UR6][R216.64] ;  /* 0x00000006d8d87981 */ /* 0x000ea4000c1e1d00 */
[----:B------:R-:W-:Y:S02]  /*06b0*/  IMAD.WIDE.U32 R184, R13, 0x10, R14 ;  /* 0x000000100db87825 */ /* 0x000fe400078e000e */
[----:B------:R-:W2:Y:S02]  /*06c0*/  LDG.E.128 R176, desc[UR6][R176.64] ;  /* 0x00000006b0b07981 */ /* 0x000ea4000c1e1d00 */
[----:B---3--:R-:W-:Y:S02]  /*06d0*/  IMAD.WIDE.U32 R172, R213, 0x10, R6 ;  /* 0x00000010d5ac7825 */ /* 0x008fe400078e0006 */
[----:B------:R-:W3:Y:S02]  /*06e0*/  LDG.E.128 R184, desc[UR6][R184.64] ;  /* 0x00000006b8b87981 */ /* 0x000ee4000c1e1d00 */
[----:B------:R-:W-:-:S02]  /*06f0*/  IMAD.WIDE.U32 R188, R8, 0x10, R14 ;  /* 0x0000001008bc7825 */ /* 0x000fc400078e000e */
        /* <DEDUP_REMOVED lines=9> */
[----:B------:R-:W-:Y:S01]  /*0790*/  IMAD.WIDE.U32 R192, R193, 0x10, R6 ;  /* 0x00000010c1c07825 */ /* 0x000fe200078e0006 */
[----:B------:R-:W-:-:S05]  /*07a0*/  IADD3 R197, PT, PT, R213, 0x60, RZ ;  /* 0x00000060d5c57810 */ /* 0x000fca0007ffe0ff */
[----:B------:R-:W3:Y:S01]  /*07b0*/  LDG.E.128 R192, desc[UR6][R192.64] ;  /* 0x00000006c0c07981 */ /* 0x000ee2000c1e1d00 */
[----:B------:R-:W-:Y:S01]  /*07c0*/  IMAD.WIDE.U32 R196, R197, 0x10, R6 ;  /* 0x00000010c5c47825 */ /* 0x000fe200078e0006 */
[----:B------:R-:W-:-:S05]  /*07d0*/  MOV R11, UR16 ;  /* 0x00000010000b7c02 */ /* 0x000fca0008000f00 */
[----:B------:R-:W3:Y:S01]  /*07e0*/  LDG.E.128 R196, desc[UR6][R196.64] ;  /* 0x00000006c4c47981 */ /* 0x000ee2000c1e1d00 */
[----:B------:R-:W-:Y:S02]  /*07f0*/  IADD3 R205, PT, PT, R213, 0x80, RZ ;  /* 0x00000080d5cd7810 */ /* 0x000fe40007ffe0ff */
[----:B------:R-:W-:Y:S02]  /*0800*/  IADD3 R231, PT, PT, R5, 0xa0, RZ ;  /* 0x000000a005e77810 */ /* 0x000fe40007ffe0ff */
[----:B------:R-:W-:Y:S02]  /*0810*/  MOV R9, UR17 ;  /* 0x0000001100097c02 */ /* 0x000fe40008000f00 */
[----:B------:R-:W-:Y:S01]  /*0820*/  ISETP.NE.U32.AND P0, PT, R11, RZ, PT ;  /* 0x000000ff0b00720c */ /* 0x000fe20003f05070 */
[----:B------:R-:W-:-:S04]  /*0830*/  IMAD.WIDE.U32 R204, R205, 0x10, R6 ;  /* 0x00000010cdcc7825 */ /* 0x000fc800078e0006 */
[----:B------:R-:W-:Y:S01]  /*0840*/  IMAD.WIDE.U32 R208, R231, 0x10, R14 ;  /* 0x00000010e7d07825 */ /* 0x000fe200078e000e */
[----:B------:R-:W-:Y:S01]  /*0850*/  ISETP.NE.AND.EX P0, PT, R9, RZ, PT, P0 ;  /* 0x000000ff0900720c */ /* 0x000fe20003f05300 */
[----:B------:R-:W3:Y:S01]  /*0860*/  LDG.E.128 R204, desc[UR6][R204.64] ;  /* 0x00000006cccc7981 */ /* 0x000ee2000c1e1d00 */
[----:B------:R-:W-:-:S03]  /*0870*/  IADD3 R213, PT, PT, R213, 0xa0, RZ ;  /* 0x000000a0d5d57810 */ /* 0x000fc60007ffe0ff */
[----:B------:R-:W3:Y:S02]  /*0880*/  LDG.E.128 R208, desc[UR6][R208.64] ;  /* 0x00000006d0d07981 */ /* 0x000ee4000c1e1d00 */
[----:B------:R-:W-:-:S06]  /*0890*/  IMAD.WIDE.U32 R212, R213, 0x10, R6 ;  /* 0x00000010d5d47825 */ /* 0x000fcc00078e0006 */
[----:B------:R-:W0:Y:S01]  /*08a0*/  @P0 LDC.64 R222, c[0x0][0x438] ;  /* 0x00010e00ffde0b82 */ /* 0x000e220000000a00 */
[----:B------:R-:W3:Y:S07]  /*08b0*/  LDG.E.128 R212, desc[UR6][R212.64] ;  /* 0x00000006d4d47981 */ /* 0x000eee000c1e1d00 */
[----:B------:R-:W1:Y:S08]  /*08c0*/  @P0 LDC.64 R224, c[0x0][0x438] ;  /* 0x00010e00ffe00b82 */ /* 0x000e700000000a00 */
[----:B------:R-:W1:Y:S08]  /*08d0*/  @P0 LDC.64 R226, c[0x0][0x438] ;  /* 0x00010e00ffe20b82 */ /* 0x000e700000000a00 */
[----:B------:R-:W1:Y:S08]  /*08e0*/  @P0 LDC.64 R228, c[0x0][0x438] ;  /* 0x00010e00ffe40b82 */ /* 0x000e700000000a00 */
[----:B------:R-:W1:Y:S01]  /*08f0*/  @P0 LDC.64 R6, c[0x0][0x438] ;  /* 0x00010e00ff060b82 */ /* 0x000e620000000a00 */
[----:B0-----:R-:W-:-:S04]  /*0900*/  @P0 IMAD.WIDE.U32 R222, R10, 0x10, R222 ;  /* 0x000000100ade0825 */ /* 0x001fc800078e00de */
[----:B-1----:R-:W-:Y:S01]  /*0910*/  @P0 IMAD.WIDE.U32 R224, R13, 0x10, R224 ;  /* 0x000000100de00825 */ /* 0x002fe200078e00e0 */
[----:B------:R-:W5:Y:S02]  /*0920*/  @P0 LDG.E.128 R32, desc[UR6][R222.64] ;  /* 0x00000006de200981 */ /* 0x000f64000c1e1d00 */
[----:B------:R-:W0:Y:S01]  /*0930*/  @P0 LDC.64 R14, c[0x0][0x438] ;  /* 0x00010e00ff0e0b82 */ /* 0x000e220000000a00 */
[----:B------:R-:W-:Y:S01]  /*0940*/  @P0 IMAD.WIDE.U32 R226, R8, 0x10, R226 ;  /* 0x0000001008e20825 */ /* 0x000fe200078e00e2 */
[----:B------:R-:W5:Y:S04]  /*0950*/  @P0 LDG.E.128 R28, desc[UR6][R224.64] ;  /* 0x00000006e01c0981 */ /* 0x000f68000c1e1d00 */
[----:B------:R-:W5:Y:S01]  /*0960*/  @P0 LDG.E.128 R24, desc[UR6][R226.64] ;  /* 0x00000006e2180981 */ /* 0x000f62000c1e1d00 */
[----:B------:R-:W-:-:S05]  /*0970*/  @P0 IMAD.WIDE.U32 R228, R221, 0x10, R228 ;  /* 0x00000010dde40825 */ /* 0x000fca00078e00e4 */
[----:B------:R-:W5:Y:S01]  /*0980*/  @P0 LDG.E.128 R20, desc[UR6][R228.64] ;  /* 0x00000006e4140981 */ /* 0x000f62000c1e1d00 */
[----:B------:R-:W-:-:S05]  /*0990*/  @P0 IMAD.WIDE.U32 R230, R231, 0x10, R6 ;  /* 0x00000010e7e60825 */ /* 0x000fca00078e0006 */
[----:B------:R-:W5:Y:S01]  /*09a0*/  @P0 LDG.E.128 R16, desc[UR6][R230.64] ;  /* 0x00000006e6100981 */ /* 0x000f62000c1e1d00 */
[----:B------:R-:W-:Y:S01]  /*09b0*/  ISETP.NE.AND P1, PT, RZ, UR8, PT ;  /* 0x00000008ff007c0c */ /* 0x000fe2000bf25270 */
[----:B0-----:R-:W-:-:S05]  /*09c0*/  @P0 IMAD.WIDE.U32 R14, R5, 0x10, R14 ;  /* 0x00000010050e0825 */ /* 0x001fca00078e000e */
[----:B------:R0:W5:Y:S01]  /*09d0*/  @P0 LDG.E.128 R36, desc[UR6][R14.64] ;  /* 0x000000060e240981 */ /* 0x000162000c1e1d00 */
[----:B----4-:R-:W-:-:S05]  /*09e0*/  FSEL R220, R3, RZ, !P1 ;  /* 0x000000ff03dc7208 */ /* 0x010fca0004800000 */
[C---:B--2---:R-:W-:Y:S01]  /*09f0*/  FADD.FTZ R3, -R220.reuse, R216 ;  /* 0x000000d8dc037221 */ /* 0x044fe20000010100 */
[C---:B------:R-:W-:Y:S01]  /*0a00*/  FADD.FTZ R217, -R220.reuse, R217 ;  /* 0x000000d9dcd97221 */ /* 0x040fe20000010100 */
[C---:B------:R-:W-:Y:S01]  /*0a10*/  FADD.FTZ R5, -R220.reuse, R218 ;  /* 0x000000dadc057221 */ /* 0x040fe20000010100 */
[----:B------:R-:W-:Y:S01]  /*0a20*/  FADD.FTZ R177, -R220, R177 ;  /* 0x000000b1dcb17221 */ /* 0x000fe20000010100 */
[----:B-----5:R-:W-:Y:S01]  /*0a30*/  FMUL.FTZ R3, R4, R3 ;  /* 0x0000000304037220 */ /* 0x020fe20000410000 */
[----:B---3--:R-:W-:Y:S01]  /*0a40*/  FADD.FTZ R187, -R220, R187 ;  /* 0x000000bbdcbb7221 */ /* 0x008fe20000010100 */
[----:B------:R-:W-:Y:S01]  /*0a50*/  FMUL.FTZ R6, R4, R217 ;  /* 0x000000d904067220 */ /* 0x000fe20000410000 */
[----:B0-----:R-:W-:Y:S01]  /*0a60*/  FADD.FTZ R15, -R220, R178 ;  /* 0x000000b2dc0f7221 */ /* 0x001fe20000010100 */
[----:B------:R-:W-:Y:S01]  /*0a70*/  FMUL.FTZ R8, R84, R172 ;  /* 0x000000ac54087220 */ /* 0x000fe20000410000 */
[C---:B------:R-:W-:Y:S01]  /*0a80*/  FADD.FTZ R179, -R220.reuse, R179 ;  /* 0x000000b3dcb37221 */ /* 0x040fe20000010100 */
[----:B------:R-:W-:Y:S01]  /*0a90*/  FADD.FTZ R219, -R220, R219 ;  /* 0x000000dbdcdb7221 */ /* 0x000fe20000010100 */
[C---:B------:R-:W-:Y:S01]  /*0aa0*/  FMUL.FTZ R5, R4.reuse, R5 ;  /* 0x0000000504057220 */ /* 0x040fe20000410000 */
[C---:B------:R-:W-:Y:S01]  /*0ab0*/  FMUL.FTZ R14, R4.reuse, R177 ;  /* 0x000000b1040e7220 */ /* 0x040fe20000410000 */
[----:B------:R-:W-:Y:S01]  /*0ac0*/  FMUL.FTZ R178, R4, R187 ;  /* 0x000000bb04b27220 */ /* 0x000fe20000410000 */
[----:B------:R-:W-:Y:S01]  /*0ad0*/  FMUL.FTZ R7, R85, R173 ;  /* 0x000000ad55077220 */ /* 0x000fe20000410000 */
[C---:B------:R-:W-:Y:S01]  /*0ae0*/  FADD.FTZ R177, -R220.reuse, R186 ;  /* 0x000000badcb17221 */ /* 0x040fe20000010100 */
[----:B------:R-:W-:Y:S01]  /*0af0*/  FADD.FTZ R189, -R220, R189 ;  /* 0x000000bddcbd7221 */ /* 0x000fe20000010100 */
[----:B------:R-:W-:Y:S01]  /*0b00*/  FFMA.FTZ R187, R3, R8, RZ ;  /* 0x0000000803bb7223 */ /* 0x000fe200000100ff */
[----:B------:R-:W-:Y:S01]  /*0b10*/  FADD.FTZ R112, R112, R172 ;  /* 0x000000ac70707221 */ /* 0x000fe20000010000 */
[----:B------:R-:W-:Y:S01]  /*0b20*/  FFMA.FTZ R88, R172, R3, R88 ;  /* 0x00000003ac587223 */ /* 0x000fe20000010058 */
[----:B------:R-:W-:Y:S01]  /*0b30*/  FADD.FTZ R186, RZ, R8 ;  /* 0x00000008ffba7221 */ /* 0x000fe20000010000 */
[----:B------:R-:W-:Y:S01]  /*0b40*/  FADD.FTZ R113, R113, R173 ;  /* 0x000000ad71717221 */ /* 0x000fe20000010000 */
[----:B------:R-:W-:Y:S01]  /*0b50*/  FFMA.FTZ R89, R173, R6, R89 ;  /* 0x00000006ad597223 */ /* 0x000fe20000010059 */
[C---:B------:R-:W-:Y:S01]  /*0b60*/  FMUL.FTZ R172, R4.reuse, R179 ;  /* 0x000000b304ac7220 */ /* 0x040fe20000410000 */
[----:B------:R-:W-:Y:S01]  /*0b70*/  FMUL.FTZ R10, R4, R219 ;  /* 0x000000db040a7220 */ /* 0x000fe20000410000 */
[----:B------:R-:W-:Y:S01]  /*0b80*/  FADD.FTZ R114, R114, R174 ;  /* 0x000000ae72727221 */ /* 0x000fe20000010000 */
[----:B------:R-:W-:Y:S01]  /*0b90*/  FFMA.FTZ R90, R174, R5, R90 ;  /* 0x00000005ae5a7223 */ /* 0x000fe2000001005a */
[C---:B------:R-:W-:Y:S01]  /*0ba0*/  FADD.FTZ R13, -R220.reuse, R176 ;  /* 0x000000b0dc0d7221 */ /* 0x040fe20000010100 */
[C---:B------:R-:W-:Y:S01]  /*0bb0*/  FADD.FTZ R173, -R220.reuse, R184 ;  /* 0x000000b8dcad7221 */ /* 0x040fe20000010100 */
[C---:B------:R-:W-:Y:S01]  /*0bc0*/  FADD.FTZ R185, -R220.reuse, R185 ;  /* 0x000000b9dcb97221 */ /* 0x040fe20000010100 */
[----:B------:R-:W-:Y:S01]  /*0bd0*/  FADD.FTZ R179, -R220, R188 ;  /* 0x000000bcdcb37221 */ /* 0x000fe20000010100 */
[----:B------:R-:W-:Y:S01]  /*0be0*/  FMUL.FTZ R174, R86, R174 ;  /* 0x000000ae56ae7220 */ /* 0x000fe20000410000 */
        /* <DEDUP_REMOVED lines=8> */
[C---:B------:R-:W-:Y:S01]  /*0c70*/  FADD.FTZ R185, -R220.reuse, R190 ;  /* 0x000000bedcb97221 */ /* 0x040fe20000010100 */
[----:B------:R-:W-:Y:S01]  /*0c80*/  FADD.FTZ R191, -R220, R191 ;  /* 0x000000bfdcbf7221 */ /* 0x000fe20000010100 */
        /* <DEDUP_REMOVED lines=35> */
[----:B------:R-:W-:Y:S01]  /*0ec0*/  FMUL.FTZ R193, R77, R193 ;  /* 0x000000c14dc17220 */ /* 0x000fe20000410000 */
[----:B------:R-:W-:Y:S01]  /*0ed0*/  FADD.FTZ R201, -R220, R201 ;  /* 0x000000c9dcc97221 */ /* 0x000fe20000010100 */
[----:B------:R-:W-:Y:S01]  /*0ee0*/  FFMA.FTZ R189, R173, R192, R190 ;  /* 0x000000c0adbd7223 */ /* 0x000fe200000100be */
[----:B------:R-:W-:Y:S01]  /*0ef0*/  FADD.FTZ R200, R192, R217 ;  /* 0x000000d9c0c87221 */ /* 0x000fe20000010000 */
        /* <DEDUP_REMOVED lines=57> */
[----:B------:R-:W-:Y:S01]  /*1290*/  FFMA.FTZ R201, R189, R206, R202 ;  /* 0x000000cebdc97223 */ /* 0x000fe200000100ca */
[----:B------:R-:W-:Y:S01]  /*12a0*/  FMUL.FTZ R207, R71, R207 ;  /* 0x000000cf47cf7220 */ /* 0x000fe20000410000 */
[----:B------:R-:W-:Y:S01]  /*12b0*/  FADD.FTZ R202, R206, R203 ;  /* 0x000000cbceca7221 */ /* 0x000fe20000010000 */
[----:B------:R-:W-:Y:S01]  /*12c0*/  FADD.FTZ R217, -R220, R210 ;  /* 0x000000d2dcd97221 */ /* 0x000fe20000010100 */
        /* <DEDUP_REMOVED lines=12> */
[----:B------:R-:W-:Y:S01]  /*1390*/  FADD.FTZ R211, -R220, R211 ;  /* 0x000000d3dcd37221 */ /* 0x000fe20000010100 */
        /* <DEDUP_REMOVED lines=14> */
.L_x_13290:
        /* <DEDUP_REMOVED lines=29> */
.L_x_13291:
[----:B------:R-:W-:Y:S05]  /*1650*/  BSYNC.RECONVERGENT B1 ;  /* 0x0000000000017941 */ /* 0x000fea0003800200 */
.L_x_13289:
        /* <DEDUP_REMOVED lines=21> */
.L_x_13417:
        /* <DEDUP_REMOVED lines=40> */
.L_x_13297:
[----:B------:R-:W-:Y:S05]  /*1a30*/  BSYNC.RECONVERGENT B2 ;  /* 0x0000000000027941 */ /* 0x000fea0003800200 */
.L_x_13296:
        /* <DEDUP_REMOVED lines=10> */
.L_x_13299:
[----:B------:R-:W-:Y:S05]  /*1ae0*/  BSYNC.RECONVERGENT B2 ;  /* 0x0000000000027941 */ /* 0x000fea0003800200 */
.L_x_13298:
        /* <DEDUP_REMOVED lines=10> */
.L_x_13301:
[----:B------:R-:W-:Y:S05]  /*1b90*/  BSYNC.RECONVERGENT B2 ;  /* 0x0000000000027941 */ /* 0x000fea0003800200 */
.L_x_13300:
        /* <DEDUP_REMOVED lines=10> */
.L_x_13295:
        /* <DEDUP_REMOVED lines=27> */
.L_x_13304:
[----:B------:R-:W-:Y:S05]  /*1df0*/  BSYNC.RECONVERGENT B2 ;  /* 0x0000000000027941 */ /* 0x000fea0003800200 */
.L_x_13303:
        /* <DEDUP_REMOVED lines=10> */
.L_x_13306:
[----:B------:R-:W-:Y:S05]  /*1ea0*/  BSYNC.RECONVERGENT B2 ;  /* 0x0000000000027941 */ /* 0x000fea0003800200 */
.L_x_13305:
        /* <DEDUP_REMOVED lines=10> */
.L_x_13308:
[----:B------:R-:W-:Y:S05]  /*1f50*/  BSYNC.RECONVERGENT B2 ;  /* 0x0000000000027941 */ /* 0x000fea0003800200 */
.L_x_13307:
[----:B------:R-:W-:Y:S05]  /*1f60*/  @!P3 BRA `(.L_x_13302) ;  /* 0x00000004002cb947 */ /* 0x000fea0003800000 */
[----:B------:R-:W-:-:S04]  /*1f70*/  FMUL.FTZ R202, R171, UR11 ;  /* 0x0000000babca7c20 */ /* 0x000fc80008410000 */
[-C--:B-----5:R-:W-:Y:S01]  /*1f80*/  FFMA.FTZ R159, R163, R202.reuse, R159 ;  /* 0x000000caa39f7223 */ /* 0x0a0fe2000001009f */
[----:B------:R-:W-:Y:S01]  /*1f90*/  FMUL.FTZ R167, R43, R202 ;  /* 0x000000ca2ba77220 */ /* 0x000fe20000410000 */
[----:B------:R-:W-:Y:S06]  /*1fa0*/  BRA `(.L_x_13302) ;  /* 0x00000004001c7947 */ /* 0x000fec0003800000 */
.L_x_13294:
[----:B0-----:R-:W-:Y:S02]  /*1fb0*/  MOV R218, UR18 ;  /* 0x0000001200da7c02 */ /* 0x001fe40008000f00 */
        /* <DEDUP_REMOVED lines=37> */
.L_x_13309:
[----:B------:R-:W0:Y:S01]  /*2210*/  @P3 LDC R223, c[0x0][0x40c] ;  /* 0x00010300ffdf3b82 */ /* 0x000e220000000800 */
        /* <DEDUP_REMOVED lines=25> */
[----:B------:R-:W-:Y:S01]  /*23b0*/  MOV R171, R208 ;  /* 0x000000d000ab7202 */ /* 0x000fe20000000f00 */
[----:B--2---:R-:W-:-:S04]  /*23c0*/  @P3 FMUL.FTZ R202, R169, R222 ;  /* 0x000000dea9ca3220 */ /* 0x004fc80000410000 */
[-C--:B------:R-:W-:Y:S01]  /*23d0*/  @P3 FFMA.FTZ R157, R161, R202.reuse, R157 ;  /* 0x000000caa19d3223 */ /* 0x080fe2000001009d */
[----:B------:R-:W-:Y:S01]  /*23e0*/  @P3 FMUL.FTZ R165, R41, R202 ;  /* 0x000000ca29a53220 */ /* 0x000fe20000410000 */
[----:B---3--:R-:W-:-:S04]  /*23f0*/  @P3 FMUL.FTZ R203, R170, R221 ;  /* 0x000000ddaacb3220 */ /* 0x008fc80000410000 */
[-C--:B------:R-:W-:Y:S01]  /*2400*/  @P3 FFMA.FTZ R158, R162, R203.reuse, R158 ;  /* 0x000000cba29e3223 */ /* 0x080fe2000001009e */
[----:B------:R-:W-:-:S07]  /*2410*/  @P3 FMUL.FTZ R166, R42, R203 ;  /* 0x000000cb2aa63220 */ /* 0x000fce0000410000 */
.L_x_13302:
[----:B------:R-:W-:Y:S05]  /*2420*/  BSYNC.RECONVERGENT B1 ;  /* 0x0000000000017941 */ /* 0x000fea0003800200 */
.L_x_13293:
        /* <DEDUP_REMOVED lines=14> */
.L_x_13311:
[----:B------:R-:W-:Y:S05]  /*2510*/  BSYNC.RECONVERGENT B1 ;  /* 0x0000000000017941 */ /* 0x000fea0003800200 */
.L_x_13310:
        /* <DEDUP_REMOVED lines=13> */
[C---:B------:R-:W-:Y:S01]  /*25f0*/  @P2 FFMA.FTZ R168, R4.reuse, R169, R32 ;  /* 0x000000a904a82223 */ /* 0x040fe20000010020 */
[----:B------:R-:W-:Y:S01]  /*2600*/  MOV R169, R33 ;  /* 0x0000002100a97202 */ /* 0x000fe20000000f00 */
[----:B------:R-:W-:Y:S01]  /*2610*/  @P2 FADD.FTZ R218, R183, -R218 ;  /* 0x800000dab7da2221 */ /* 0x000fe20000010000 */
[----:B------:R-:W-:Y:S01]  /*2620*/  MOV R170, R34 ;  /* 0x0000002200aa7202 */ /* 0x000fe20000000f00 */
[C---:B------:R-:W-:Y:S01]  /*2630*/  @P2 FFMA.FTZ R169, R4.reuse, R202, R33 ;  /* 0x000000ca04a92223 */ /* 0x040fe20000010021 */
[C---:B------:R-:W-:Y:S01]  /*2640*/  @P2 FFMA.FTZ R170, R4.reuse, R171, R34 ;  /* 0x000000ab04aa2223 */ /* 0x040fe20000010022 */
[----:B------:R-:W2:Y:S01]  /*2650*/  @P3 LDC R209, c[0x0][0x40c] ;  /* 0x00010300ffd13b82 */ /* 0x000ea20000000800 */
[----:B------:R-:W-:Y:S01]  /*2660*/  MOV R208, R35 ;  /* 0x0000002300d07202 */ /* 0x000fe20000000f00 */
[----:B------:R-:W-:Y:S01]  /*2670*/  @P2 FFMA.FTZ R208, R4, R218, R35 ;  /* 0x000000da04d02223 */ /* 0x000fe20000010023 */
[----:B0-----:R-:W-:-:S04]  /*2680*/  @P3 FMUL.FTZ R171, R168, R203 ;  /* 0x000000cba8ab3220 */ /* 0x001fc80000410000 */
[-C--:B-----5:R-:W-:Y:S01]  /*2690*/  @P3 FFMA.FTZ R152, R160, R171.reuse, R152 ;  /* 0x000000aba0983223 */ /* 0x0a0fe20000010098 */
[----:B------:R-:W-:Y:S01]  /*26a0*/  @P3 FMUL.FTZ R164, R44, R171 ;  /* 0x000000ab2ca43220 */ /* 0x000fe20000410000 */
[----:B------:R-:W-:Y:S01]  /*26b0*/  MOV R171, R208 ;  /* 0x000000d000ab7202 */ /* 0x000fe20000000f00 */
[----:B-1----:R-:W-:-:S04]  /*26c0*/  @P3 FMUL.FTZ R202, R169, R220 ;  /* 0x000000dca9ca3220 */ /* 0x002fc80000410000 */
[-C--:B------:R-:W-:Y:S01]  /*26d0*/  @P3 FFMA.FTZ R153, R161, R202.reuse, R153 ;  /* 0x000000caa1993223 */ /* 0x080fe20000010099 */
[----:B------:R-:W-:Y:S01]  /*26e0*/  @P3 FMUL.FTZ R165, R45, R202 ;  /* 0x000000ca2da53220 */ /* 0x000fe20000410000 */
        /* <DEDUP_REMOVED lines=8> */
.L_x_13314:
        /* <DEDUP_REMOVED lines=33> */
.L_x_13313:
        /* <DEDUP_REMOVED lines=28> */
.L_x_13318:
[----:B------:R-:W-:Y:S05]  /*2b40*/  BSYNC.RECONVERGENT B2 ;  /* 0x0000000000027941 */ /* 0x000fea0003800200 */
.L_x_13317:
        /* <DEDUP_REMOVED lines=10> */
.L_x_13320:
[----:B------:R-:W-:Y:S05]  /*2bf0*/  BSYNC.RECONVERGENT B2 ;  /* 0x0000000000027941 */ /* 0x000fea0003800200 */
.L_x_13319:
        /* <DEDUP_REMOVED lines=10> */
.L_x_13322:
[----:B------:R-:W-:Y:S05]  /*2ca0*/  BSYNC.RECONVERGENT B2 ;  /* 0x0000000000027941 */ /* 0x000fea0003800200 */
.L_x_13321:
[----:B------:R-:W-:Y:S02]  /*2cb0*/  MOV R168, R202 ;  /* 0x000000ca00a87202 */ /* 0x000fe40000000f00 */
[----:B------:R-:W-:Y:S01]  /*2cc0*/  MOV R171, R203 ;  /* 0x000000cb00ab7202 */ /* 0x000fe20000000f00 */
[----:B------:R-:W-:Y:S06]  /*2cd0*/  @!P3 BRA `(.L_x_13315) ;  /* 0x0000000000c0b947 */ /* 0x000fec0003800000 */
[----:B------:R-:W-:Y:S01]  /*2ce0*/  FMUL.FTZ R208, R203, UR11 ;  /* 0x0000000bcbd07c20 */ /* 0x000fe20008410000 */
[----:B------:R-:W-:Y:S02]  /*2cf0*/  MOV R168, R202 ;  /* 0x000000ca00a87202 */ /* 0x000fe40000000f00 */
[----:B------:R-:W-:Y:S01]  /*2d00*/  MOV R171, R203 ;  /* 0x000000cb00ab7202 */ /* 0x000fe20000000f00 */
[-C--:B-----5:R-:W-:Y:S01]  /*2d10*/  FFMA.FTZ R155, R163, R208.reuse, R155 ;  /* 0x000000d0a39b7223 */ /* 0x0a0fe2000001009b */
[----:B------:R-:W-:Y:S01]  /*2d20*/  FMUL.FTZ R167, R47, R208 ;  /* 0x000000d02fa77220 */ /* 0x000fe20000410000 */
[----:B------:R-:W-:Y:S06]  /*2d30*/  BRA `(.L_x_13315) ;  /* 0x0000000000a87947 */ /* 0x000fec0003800000 */
.L_x_13316:
[----:B------:R-:W-:Y:S04]  /*2d40*/  BSSY.RECONVERGENT B2, `(.L_x_13323) ;  /* 0x000000a000027945 */ /* 0x000fe80003800200 */
[----:B------:R-:W-:Y:S05]  /*2d50*/  @!P3 BRA `(.L_x_13324) ;  /* 0x000000000020b947 */ /* 0x000fea0003800000 */
[----:B0-----:R-:W-:Y:S01]  /*2d60*/  FFMA.FTZ R203, R13, R216, R11 ;  /* 0x000000d80dcb7223 */ /* 0x001fe2000001000b */
[----:B------:R-:W-:-:S03]  /*2d70*/  ISETP.GT.AND P4, PT, R2, RZ, PT ;  /* 0x000000ff0200720c */ /* 0x000fc60003f84270 */
[----:B------:R-:W-:-:S04]  /*2d80*/  FADD.FTZ R203, R180, -R203 ;  /* 0x800000cbb4cb7221 */ /* 0x000fc80000010000 */
[----:B------:R-:W-:-:S05]  /*2d90*/  FMUL.FTZ R203, R4, R203 ;  /* 0x000000cb04cb7220 */ /* 0x000fca0000410000 */
[----:B------:R-:W-:-:S05]  /*2da0*/  FSEL R203, R203, RZ, P4 ;  /* 0x000000ffcbcb7208 */ /* 0x000fca0002000000 */
[----:B------:R-:W-:-:S04]  /*2db0*/  FMUL.FTZ R203, R203, UR11 ;  /* 0x0000000bcbcb7c20 */ /* 0x000fc80008410000 */
[-C--:B-----5:R-:W-:Y:S01]  /*2dc0*/  FFMA.FTZ R152, R160, R203.reuse, R152 ;  /* 0x000000cba0987223 */ /* 0x0a0fe20000010098 */
[----:B------:R-:W-:-:S07]  /*2dd0*/  FMUL.FTZ R164, R44, R203 ;  /* 0x000000cb2ca47220 */ /* 0x000fce0000410000 */
.L_x_13324:
[----:B------:R-:W-:Y:S05]  /*2de0*/  BSYNC.RECONVERGENT B2 ;  /* 0x0000000000027941 */ /* 0x000fea0003800200 */
.L_x_13323:
        /* <DEDUP_REMOVED lines=10> */
.L_x_13326:
[----:B------:R-:W-:Y:S05]  /*2e90*/  BSYNC.RECONVERGENT B2 ;  /* 0x0000000000027941 */ /* 0x000fea0003800200 */
.L_x_13325:
        /* <DEDUP_REMOVED lines=10> */
.L_x_13328:
[----:B------:R-:W-:Y:S05]  /*2f40*/  BSYNC.RECONVERGENT B2 ;  /* 0x0000000000027941 */ /* 0x000fea0003800200 */
.L_x_13327:
        /* <DEDUP_REMOVED lines=9> */
.L_x_13315:
[----:B------:R-:W-:Y:S05]  /*2fe0*/  BSYNC.RECONVERGENT B1 ;  /* 0x0000000000017941 */ /* 0x000fea0003800200 */
.L_x_13312:
        /* <DEDUP_REMOVED lines=14> */
.L_x_13330:
[----:B------:R-:W-:Y:S05]  /*30d0*/  BSYNC.RECONVERGENT B1 ;  /* 0x0000000000017941 */ /* 0x000fea0003800200 */
.L_x_13329:
        /* <DEDUP_REMOVED lines=37> */
.L_x_13333:
        /* <DEDUP_REMOVED lines=33> */
.L_x_13332:
        /* <DEDUP_REMOVED lines=28> */
.L_x_13337:
[----:B------:R-:W-:Y:S05]  /*3700*/  BSYNC.RECONVERGENT B2 ;  /* 0x0000000000027941 */ /* 0x000fea0003800200 */
.L_x_13336:
        /* <DEDUP_REMOVED lines=10> */
.L_x_13339:
[----:B------:R-:W-:Y:S05]  /*37b0*/  BSYNC.RECONVERGENT B2 ;  /* 0x0000000000027941 */ /* 0x000fea0003800200 */
.L_x_13338:
        /* <DEDUP_REMOVED lines=10> */
.L_x_13341:
[----:B------:R-:W-:Y:S05]  /*3860*/  BSYNC.RECONVERGENT B2 ;  /* 0x0000000000027941 */ /* 0x000fea0003800200 */
.L_x_13340:
        /* <DEDUP_REMOVED lines=9> */
.L_x_13335:
        /* <DEDUP_REMOVED lines=10> */
.L_x_13343:
[----:B------:R-:W-:Y:S05]  /*39a0*/  BSYNC.RECONVERGENT B2 ;  /* 0x0000000000027941 */ /* 0x000fea0003800200 */
.L_x_13342:
        /* <DEDUP_REMOVED lines=10> */
.L_x_13345:
[----:B------:R-:W-:Y:S05]  /*3a50*/  BSYNC.RECONVERGENT B2 ;  /* 0x0000000000027941 */ /* 0x000fea0003800200 */
.L_x_13344:
        /* <DEDUP_REMOVED lines=10> */
.L_x_13347:
[----:B------:R-:W-:Y:S05]  /*3b00*/  BSYNC.RECONVERGENT B2 ;  /* 0x0000000000027941 */ /* 0x000fea0003800200 */
.L_x_13346:
        /* <DEDUP_REMOVED lines=9> */
.L_x_13334:
[----:B------:R-:W-:Y:S05]  /*3ba0*/  BSYNC.RECONVERGENT B1 ;  /* 0x0000000000017941 */ /* 0x000fea0003800200 */
.L_x_13331:
        /* <DEDUP_REMOVED lines=14> */
.L_x_13349:
[----:B------:R-:W-:Y:S05]  /*3c90*/  BSYNC.RECONVERGENT B1 ;  /* 0x0000000000017941 */ /* 0x000fea0003800200 */
.L_x_13348:
        /* <DEDUP_REMOVED lines=37> */
.L_x_13352:
        /* <DEDUP_REMOVED lines=33> */
.L_x_13351:
        /* <DEDUP_REMOVED lines=28> */
.L_x_13356:
[----:B------:R-:W-:Y:S05]  /*42c0*/  BSYNC.RECONVERGENT B2 ;  /* 0x0000000000027941 */ /* 0x000fea0003800200 */
.L_x_13355:
        /* <DEDUP_REMOVED lines=10> */
.L_x_13358:
[----:B------:R-:W-:Y:S05]  /*4370*/  BSYNC.RECONVERGENT B2 ;  /* 0x0000000000027941 */ /* 0x000fea0003800200 */
.L_x_13357:
        /* <DEDUP_REMOVED lines=10> */
.L_x_13360:
[----:B------:R-:W-:Y:S05]  /*4420*/  BSYNC.RECONVERGENT B2 ;  /* 0x0000000000027941 */ /* 0x000fea0003800200 */
.L_x_13359:
        /* <DEDUP_REMOVED lines=9> */
.L_x_13354:
        /* <DEDUP_REMOVED lines=10> */
.L_x_13362:
[----:B------:R-:W-:Y:S05]  /*4560*/  BSYNC.RECONVERGENT B2 ;  /* 0x0000000000027941 */ /* 0x000fea0003800200 */
.L_x_13361:
        /* <DEDUP_REMOVED lines=10> */
.L_x_13364:
[----:B------:R-:W-:Y:S05]  /*4610*/  BSYNC.RECONVERGENT B2 ;  /* 0x0000000000027941 */ /* 0x000fea0003800200 */
.L_x_13363:
        /* <DEDUP_REMOVED lines=10> */
.L_x_13366:
[----:B------:R-:W-:Y:S05]  /*46c0*/  BSYNC.RECONVERGENT B2 ;  /* 0x0000000000027941 */ /* 0x000fea0003800200 */
.L_x_13365:
        /* <DEDUP_REMOVED lines=9> */
.L_x_13353:
[----:B------:R-:W-:Y:S05]  /*4760*/  BSYNC.RECONVERGENT B1 ;  /* 0x0000000000017941 */ /* 0x000fea0003800200 */
.L_x_13350:
        /* <DEDUP_REMOVED lines=14> */
.L_x_13368:
[----:B------:R-:W-:Y:S05]  /*4850*/  BSYNC.RECONVERGENT B1 ;  /* 0x0000000000017941 */ /* 0x000fea0003800200 */
.L_x_13367:
        /* <DEDUP_REMOVED lines=37> */
.L_x_13371:
        /* <DEDUP_REMOVED lines=33> */
.L_x_13370:
        /* <DEDUP_REMOVED lines=28> */
.L_x_13375:
[----:B------:R-:W-:Y:S05]  /*4e80*/  BSYNC.RECONVERGENT B2 ;  /* 0x0000000000027941 */ /* 0x000fea0003800200 */
.L_x_13374:
        /* <DEDUP_REMOVED lines=10> */
.L_x_13377:
[----:B------:R-:W-:Y:S05]  /*4f30*/  BSYNC.RECONVERGENT B2 ;  /* 0x0000000000027941 */ /* 0x000fea0003800200 */
.L_x_13376:
        /* <DEDUP_REMOVED lines=10> */
.L_x_13379:
[----:B------:R-:W-:Y:S05]  /*4fe0*/  BSYNC.RECONVERGENT B2 ;  /* 0x0000000000027941 */ /* 0x000fea0003800200 */
.L_x_13378:
        /* <DEDUP_REMOVED lines=9> */
.L_x_13373:
        /* <DEDUP_REMOVED lines=10> */
.L_x_13381:
[----:B------:R-:W-:Y:S05]  /*5120*/  BSYNC.RECONVERGENT B2 ;  /* 0x0000000000027941 */ /* 0x000fea0003800200 */
.L_x_13380:
        /* <DEDUP_REMOVED lines=10> */
.L_x_13383:
[----:B------:R-:W-:Y:S05]  /*51d0*/  BSYNC.RECONVERGENT B2 ;  /* 0x0000000000027941 */ /* 0x000fea0003800200 */
.L_x_13382:
        /* <DEDUP_REMOVED lines=10> */
.L_x_13385:
[----:B------:R-:W-:Y:S05]  /*5280*/  BSYNC.RECONVERGENT B2 ;  /* 0x0000000000027941 */ /* 0x000fea0003800200 */
.L_x_13384:
        /* <DEDUP_REMOVED lines=9> */
.L_x_13372:
[----:B------:R-:W-:Y:S05]  /*5320*/  BSYNC.RECONVERGENT B1 ;  /* 0x0000000000017941 */ /* 0x000fea0003800200 */
.L_x_13369:
        /* <DEDUP_REMOVED lines=14> */
.L_x_13387:
[----:B------:R-:W-:Y:S05]  /*5410*/  BSYNC.RECONVERGENT B1 ;  /* 0x0000000000017941 */ /* 0x000fea0003800200 */
.L_x_13386:
        /* <DEDUP_REMOVED lines=12> */
[----:B------:R-:W-:Y:S01]  /*54e0*/  @P2 FADD.FTZ R11, R214, -R11 ;  /* 0x8000000bd60b2221 */ /* 0x000fe20000010000 */
        /* <DEDUP_REMOVED lines=24> */
.L_x_13390:
        /* <DEDUP_REMOVED lines=33> */
.L_x_13389:
        /* <DEDUP_REMOVED lines=24> */
.L_x_13394:
[----:B------:R-:W-:Y:S05]  /*5a00*/  BSYNC.RECONVERGENT B2 ;  /* 0x0000000000027941 */ /* 0x000fea0003800200 */
.L_x_13393:
        /* <DEDUP_REMOVED lines=10> */
.L_x_13396:
[----:B------:R-:W-:Y:S05]  /*5ab0*/  BSYNC.RECONVERGENT B2 ;  /* 0x0000000000027941 */ /* 0x000fea0003800200 */
.L_x_13395:
        /* <DEDUP_REMOVED lines=10> */
.L_x_13398:
[----:B------:R-:W-:Y:S05]  /*5b60*/  BSYNC.RECONVERGENT B2 ;  /* 0x0000000000027941 */ /* 0x000fea0003800200 */
.L_x_13397:
        /* <DEDUP_REMOVED lines=9> */
.L_x_13392:
        /* <DEDUP_REMOVED lines=17> */
.L_x_13400:
[----:B------:R-:W-:Y:S05]  /*5d10*/  BSYNC.RECONVERGENT B2 ;  /* 0x0000000000027941 */ /* 0x000fea0003800200 */
.L_x_13399:
        /* <DEDUP_REMOVED lines=10> */
.L_x_13402:
[----:B------:R-:W-:Y:S05]  /*5dc0*/  BSYNC.RECONVERGENT B2 ;  /* 0x0000000000027941 */ /* 0x000fea0003800200 */
.L_x_13401:
        /* <DEDUP_REMOVED lines=10> */
.L_x_13404:
[----:B------:R-:W-:Y:S05]  /*5e70*/  BSYNC.RECONVERGENT B2 ;  /* 0x0000000000027941 */ /* 0x000fea0003800200 */
.L_x_13403:
[-C--:B-----5:R-:W-:Y:S01]  /*5e80*/  @P3 FFMA.FTZ R139, R163, R202.reuse, R139 ;  /* 0x000000caa38b3223 */ /* 0x0a0fe2000001008b */
[----:B------:R-:W-:-:S07]  /*5e90*/  @P3 FMUL.FTZ R167, R63, R202 ;  /* 0x000000ca3fa73220 */ /* 0x000fce0000410000 */
.L_x_13391:
[----:B------:R-:W-:Y:S05]  /*5ea0*/  BSYNC.RECONVERGENT B1 ;  /* 0x0000000000017941 */ /* 0x000fea0003800200 */
.L_x_13388:
        /* <DEDUP_REMOVED lines=11> */
.L_x_13288:
[----:B------:R-:W-:Y:S05]  /*5f60*/  BSYNC B0 ;  /* 0x0000000000007941 */ /* 0x000fea0003800000 */
.L_x_13287:
        /* <DEDUP_REMOVED lines=86> */
[----:B-1----:R-:W-:Y:S01]  /*64d0*/  FADD.FTZ R2, RZ, R19 ;  /* 0x00000013ff027221 */ /* 0x002fe20000010000 */
[----:B------:R-:W-:-:S02]  /*64e0*/  FADD.FTZ R19, R7, R18 ;  /* 0x0000001207137221 */ /* 0x000fc40000010000 */
        /* <DEDUP_REMOVED lines=33> */
[----:B------:R-:W-:Y:S01]  /*6700*/  IADD3 R20, P0, PT, R4, R215, RZ ;  /* 0x000000d704147210 */ /* 0x000fe20007f1e0ff */
[----:B------:R-:W-:Y:S03]  /*6710*/  STS.128 [R12], R156 ;  /* 0x0000009c0c007388 */ /* 0x000fe60000000c00 */
[----:B------:R-:W-:Y:S01]  /*6720*/  SHF.L.U32 R18, R20, 0x2, RZ ;  /* 0x0000000214127819 */ /* 0x000fe200000006ff */
[----:B------:R-:W-:Y:S01]  /*6730*/  FADD.FTZ R21, R21, R34 ;  /* 0x0000002215157221 */ /* 0x000fe20000010000 */
[----:B------:R-:W-:Y:S02]  /*6740*/  STS.128 [R12+0x200], R152 ;  /* 0x000200980c007388 */ /* 0x000fe40000000c00 */
[----:B------:R-:W-:Y:S01]  /*6750*/  IADD3 R4, P1, PT, R18, UR12, RZ ;  /* 0x0000000c12047c10 */ /* 0x000fe2000ff3e0ff */
[----:B------:R-:W-:Y:S01]  /*6760*/  FADD.FTZ R45, R22, R45 ;  /* 0x0000002d162d7221 */ /* 0x000fe20000010000 */
        /* <DEDUP_REMOVED lines=81> */
.L_x_13292:
        /* <DEDUP_REMOVED lines=8> */
.L_x_13407:
[----:B------:R-:W-:Y:S05]  /*6d00*/  BSYNC B1 ;  /* 0x0000000000017941 */ /* 0x000fea0003800000 */
.L_x_13406:
        /* <DEDUP_REMOVED lines=8> */
.L_x_13408:
[----:B------:R-:W-:-:S05]  /*6d90*/  FADD.FTZ R202, R202, R215 ;  /* 0x000000d7caca7221 */ /* 0x000fca0000010000 */
[----:B------:R-:W-:Y:S01]  /*6da0*/  MOV R223, R202 ;  /* 0x000000ca00df7202 */ /* 0x000fe20000000f00 */
[----:B------:R-:W-:Y:S01]  /*6db0*/  HFMA2 R224, -RZ, RZ, 0, 1.1920928955078125e-07 ;  /* 0x00000002ffe07431 */ /* 0x000fe200000001ff */
[----:B------:R-:W-:-:S07]  /*6dc0*/  MOV R203, R221 ;  /* 0x000000dd00cb7202 */ /* 0x000fce0000000f00 */
[----:B------:R-:W-:Y:S05]  /*6dd0*/  WARPSYNC.COLLECTIVE R222, `(.L_x_13409) ;  /* 0x00000000de087348 */ /* 0x000fea0003c00000 */
[----:B------:R0:W1:Y:S02]  /*6de0*/  SHFL.BFLY P1, R221, R223, R224, R225 ;  /* 0x0c0000e0dfdd7389 */ /* 0x00006400000200e1 */
[----:B01----:R-:W-:Y:S05]  /*6df0*/  ENDCOLLECTIVE ;  /* 0x000000000000791b */ /* 0x003fea0003800000 */
.L_x_13409:
[----:B------:R-:W-:-:S05]  /*6e00*/  FADD.FTZ R203, R203, R218 ;  /* 0x000000dacbcb7221 */ /* 0x000fca0000010000 */
[----:B------:R-:W-:Y:S02]  /*6e10*/  MOV R223, R203 ;  /* 0x000000cb00df7202 */ /* 0x000fe40000000f00 */
[----:B------:R-:W-:-:S07]  /*6e20*/  MOV R209, R221 ;  /* 0x000000dd00d17202 */ /* 0x000fce0000000f00 */
[----:B------:R-:W-:Y:S05]  /*6e30*/  WARPSYNC.COLLECTIVE R222, `(.L_x_13410) ;  /* 0x00000000de087348 */ /* 0x000fea0003c00000 */
[----:B------:R0:W1:Y:S02]  /*6e40*/  SHFL.BFLY P1, R221, R223, R224, R225 ;  /* 0x0c0000e0dfdd7389 */ /* 0x00006400000200e1 */
[----:B01----:R-:W-:Y:S05]  /*6e50*/  ENDCOLLECTIVE ;  /* 0x000000000000791b */ /* 0x003fea0003800000 */
.L_x_13410:
[----:B------:R-:W-:-:S05]  /*6e60*/  FADD.FTZ R209, R202, R209 ;  /* 0x000000d1cad17221 */ /* 0x000fca0000010000 */
[----:B------:R-:W-:Y:S01]  /*6e70*/  MOV R223, R209 ;  /* 0x000000d100df7202 */ /* 0x000fe20000000f00 */
[----:B------:R-:W-:Y:S01]  /*6e80*/  HFMA2 R224, -RZ, RZ, 0, 2.384185791015625e-07 ;  /* 0x00000004ffe07431 */ /* 0x000fe200000001ff */
[----:B------:R-:W-:-:S07]  /*6e90*/  MOV R208, R221 ;  /* 0x000000dd00d07202 */ /* 0x000fce0000000f00 */
[----:B------:R-:W-:Y:S05]  /*6ea0*/  WARPSYNC.COLLECTIVE R222, `(.L_x_13411) ;  /* 0x00000000de087348 */ /* 0x000fea0003c00000 */
[----:B------:R0:W1:Y:S02]  /*6eb0*/  SHFL.BFLY P1, R221, R223, R224, R225 ;  /* 0x0c0000e0dfdd7389 */ /* 0x00006400000200e1 */
[----:B01----:R-:W-:Y:S05]  /*6ec0*/  ENDCOLLECTIVE ;  /* 0x000000000000791b */ /* 0x003fea0003800000 */
.L_x_13411:
[----:B------:R-:W-:-:S05]  /*6ed0*/  FADD.FTZ R208, R203, R208 ;  /* 0x000000d0cbd07221 */ /* 0x000fca0000010000 */
[----:B------:R-:W-:Y:S02]  /*6ee0*/  MOV R223, R208 ;  /* 0x000000d000df7202 */ /* 0x000fe40000000f00 */
[----:B------:R-:W-:-:S07]  /*6ef0*/  MOV R216, R221 ;  /* 0x000000dd00d87202 */ /* 0x000fce0000000f00 */
[----:B------:R-:W-:Y:S05]  /*6f00*/  WARPSYNC.COLLECTIVE R222, `(.L_x_13412) ;  /* 0x00000000de087348 */ /* 0x000fea0003c00000 */
[----:B------:R0:W1:Y:S02]  /*6f10*/  SHFL.BFLY P1, R221, R223, R224, R225 ;  /* 0x0c0000e0dfdd7389 */ /* 0x00006400000200e1 */
[----:B01----:R-:W-:Y:S05]  /*6f20*/  ENDCOLLECTIVE ;  /* 0x000000000000791b */ /* 0x003fea0003800000 */
.L_x_13412:
[----:B------:R-:W-:-:S05]  /*6f30*/  FADD.FTZ R216, R209, R216 ;  /* 0x000000d8d1d87221 */ /* 0x000fca0000010000 */
[----:B------:R-:W-:Y:S01]  /*6f40*/  MOV R223, R216 ;  /* 0x000000d800df7202 */ /* 0x000fe20000000f00 */
[----:B------:R-:W-:Y:S01]  /*6f50*/  HFMA2 R224, -RZ, RZ, 0, 4.76837158203125e-07 ;  /* 0x00000008ffe07431 */ /* 0x000fe200000001ff */
[----:B------:R-:W-:-:S07]  /*6f60*/  MOV R217, R221 ;  /* 0x000000dd00d97202 */ /* 0x000fce0000000f00 */
[----:B------:R-:W-:Y:S05]  /*6f70*/  WARPSYNC.COLLECTIVE R222, `(.L_x_13413) ;  /* 0x00000000de087348 */ /* 0x000fea0003c00000 */
[----:B------:R0:W1:Y:S02]  /*6f80*/  SHFL.BFLY P1, R221, R223, R224, R225 ;  /* 0x0c0000e0dfdd7389 */ /* 0x00006400000200e1 */
[----:B01----:R-:W-:Y:S05]  /*6f90*/  ENDCOLLECTIVE ;  /* 0x000000000000791b */ /* 0x003fea0003800000 */
.L_x_13413:
[----:B------:R-:W-:-:S05]  /*6fa0*/  FADD.FTZ R217, R208, R217 ;  /* 0x000000d9d0d97221 */ /* 0x000fca0000010000 */
[----:B------:R-:W-:Y:S02]  /*6fb0*/  MOV R223, R217 ;  /* 0x000000d900df7202 */ /* 0x000fe40000000f00 */
[----:B------:R-:W-:-:S07]  /*6fc0*/  MOV R215, R221 ;  /* 0x000000dd00d77202 */ /* 0x000fce0000000f00 */
[----:B------:R-:W-:Y:S05]  /*6fd0*/  WARPSYNC.COLLECTIVE R222, `(.L_x_13414) ;  /* 0x00000000de087348 */ /* 0x000fea0003c00000 */
[----:B------:R0:W1:Y:S02]  /*6fe0*/  SHFL.BFLY P1, R221, R223, R224, R225 ;  /* 0x0c0000e0dfdd7389 */ /* 0x00006400000200e1 */
[----:B01----:R-:W-:Y:S05]  /*6ff0*/  ENDCOLLECTIVE ;  /* 0x000000000000791b */ /* 0x003fea0003800000 */
.L_x_13414:
[----:B------:R-:W-:-:S05]  /*7000*/  FADD.FTZ R219, R216, R215 ;  /* 0x000000d7d8db7221 */ /* 0x000fca0000010000 */
[----:B------:R-:W-:Y:S01]  /*7010*/  MOV R223, R219 ;  /* 0x000000db00df7202 */ /* 0x000fe20000000f00 */
[----:B------:R-:W-:Y:S01]  /*7020*/  HFMA2 R224, -RZ, RZ, 0, 9.5367431640625e-07 ;  /* 0x00000010ffe07431 */ /* 0x000fe200000001ff */
[----:B------:R-:W-:-:S07]  /*7030*/  MOV R218, R221 ;  /* 0x000000dd00da7202 */ /* 0x000fce0000000f00 */
[----:B------:R-:W-:Y:S05]  /*7040*/  WARPSYNC.COLLECTIVE R222, `(.L_x_13415) ;  /* 0x00000000de087348 */ /* 0x000fea0003c00000 */
[----:B------:R0:W1:Y:S02]  /*7050*/  SHFL.BFLY P1, R221, R223, R224, R225 ;  /* 0x0c0000e0dfdd7389 */ /* 0x00006400000200e1 */
[----:B01----:R-:W-:Y:S05]  /*7060*/  ENDCOLLECTIVE ;  /* 0x000000000000791b */ /* 0x003fea0003800000 */
.L_x_13415:
[----:B------:R-:W-:-:S05]  /*7070*/  FADD.FTZ R218, R217, R218 ;  /* 0x000000dad9da7221 */ /* 0x000fca0000010000 */
[----:B------:R-:W-:Y:S02]  /*7080*/  MOV R223, R218 ;  /* 0x000000da00df7202 */ /* 0x000fe40000000f00 */
[----:B------:R-:W-:-:S07]  /*7090*/  MOV R220, R221 ;  /* 0x000000dd00dc7202 */ /* 0x000fce0000000f00 */
[----:B------:R-:W-:Y:S05]  /*70a0*/  WARPSYNC.COLLECTIVE R222, `(.L_x_13416) ;  /* 0x00000000de087348 */ /* 0x000fea0003c00000 */
[----:B------:R0:W1:Y:S02]  /*70b0*/  SHFL.BFLY P1, R221, R223, R224, R225 ;  /* 0x0c0000e0dfdd7389 */ /* 0x00006400000200e1 */
[----:B01----:R-:W-:Y:S05]  /*70c0*/  ENDCOLLECTIVE ;  /* 0x000000000000791b */ /* 0x003fea0003800000 */
.L_x_13416:
[----:B------:R-:W-:Y:S05]  /*70d0*/  BRA `(.L_x_13417) ;  /* 0xffffffa400b47947 */ /* 0x000fea000383ffff */
.L_x_13418:
        /* <DEDUP_REMOVED lines=10> */
.L_x_14598:


//--------------------- .text._ZN10layer_norm13ln_bwd_kernelINS_13Kernel_traitsIfffffjLj768ELj1ELj4ELj1ELj16ENS_18Kernel_traits_baseILj768EfffffjLj128EEEEELb1ELb0ELb0ELb0EEEvNS_9BwdParamsE --------------------------
	.section	.text._ZN10layer_norm13ln_bwd_kernelINS_13Kernel_traitsIfffffjLj768ELj1ELj4ELj1ELj16ENS_18Kernel_traits_baseILj768EfffffjLj128EEEEELb1ELb0ELb0ELb0EEEvNS_9BwdParamsE,"ax",@progbits
	.align	128
        .global         _ZN10layer_norm13ln_bwd_kernelINS_13Kernel_traitsIfffffjLj768ELj1ELj4ELj1ELj16ENS_18Kernel_traits_baseILj768EfffffjLj128EEEEELb1ELb0ELb0ELb0EEEvNS_9BwdParamsE
        .type           _ZN10layer_norm13ln_bwd_kernelINS_13Kernel_traitsIfffffjLj768ELj1ELj4ELj1ELj16ENS_18Kernel_traits_baseILj768EfffffjLj128EEEEELb1ELb0ELb0ELb0EEEvNS_9BwdParamsE,@function
        .size           _ZN10layer_norm13ln_bwd_kernelINS_13Kernel_traitsIfffffjLj768ELj1ELj4ELj1ELj16ENS_18Kernel_traits_baseILj768EfffffjLj128EEEEELb1ELb0ELb0ELb0EEEvNS_9BwdParamsE,(.L_x_14599 - _ZN10layer_norm13ln_bwd_kernelINS_13Kernel_traitsIfffffjLj768ELj1ELj4ELj1ELj16ENS_18Kernel_traits_baseILj768EfffffjLj128EEEEELb1ELb0ELb0ELb0EEEvNS_9BwdParamsE)
        .other          _ZN10layer_norm13ln_bwd_kernelINS_13Kernel_traitsIfffffjLj768ELj1ELj4ELj1ELj16ENS_18Kernel_traits_baseILj768EfffffjLj128EEEEELb1ELb0ELb0ELb0EEEvNS_9BwdParamsE,@"STO_CUDA_ENTRY STV_DEFAULT"
_ZN10layer_norm13ln_bwd_kernelINS_13Kernel_traitsIfffffjLj768ELj1ELj4ELj1ELj16ENS_18Kernel_traits_baseILj768EfffffjLj128EEEEELb1ELb0ELb0ELb0EEEvNS_9BwdParamsE:
.text._ZN10layer_norm13ln_bwd_kernelINS_13Kernel_traitsIfffffjLj768ELj1ELj4ELj1ELj16ENS_18Kernel_traits_baseILj768EfffffjLj128EEEEELb1ELb0ELb0ELb0EEEvNS_9BwdParamsE:
        /* <DEDUP_REMOVED lines=31> */
[----:B------:R2:W5:Y:S02]  /*01f0*/  @P0 LDG.E.128 R40, desc[UR6][R2.64] ;  /* 0x0000000602280981 */ /* 0x000564000c1e1d00 */
[----:B------:R-:W0:Y:S01]  /*0200*/  @P4 LDC.64 R18, c[0x0][0x3d0] ;  /* 0x0000f400ff124b82 */ /* 0x000e220000000a00 */
[C---:B---3--:R-:W-:Y:S01]  /*0210*/  @P1 IMAD.WIDE.U32 R12, R5.reuse, 0x10, R10 ;  /* 0x00000010050c1825 */ /* 0x048fe200078e000a */
[----:B------:R-:W-:-:S04]  /*0220*/  @P1 IADD3 R5, PT, PT, R5, 0x20, RZ ;  /* 0x0000002005051810 */ /* 0x000fc80007ffe0ff */
[----:B------:R2:W5:Y:S02]  /*0230*/  @P1 LDG.E.128 R44, desc[UR6][R12.64] ;  /* 0x000000060c2c1981 */ /* 0x000564000c1e1d00 */
[----:B------:R-:W3:Y:S01]  /*0240*/  @P5 LDC.64 R20, c[0x0][0x3d0] ;  /* 0x0000f400ff145b82 */ /* 0x000ee20000000a00 */
        /* <DEDUP_REMOVED lines=67> */
.L_x_13478:
[----:B------:R-:W0:Y:S08]  /*0680*/  LDC.64 R136, c[0x0][0x3c0] ;  /* 0x0000f000ff887b82 */ /* 0x000e300000000a00 */
[----:B------:R-:W1:Y:S08]  /*0690*/  @P0 LDC.64 R140, c[0x0][0x3e0] ;  /* 0x0000f800ff8c0b82 */ /* 0x000e700000000a00 */
[----:B------:R-:W2:Y:S01]  /*06a0*/  LDC.64 R138, c[0x0][0x3c8] ;  /* 0x0000f200ff8a7b82 */ /* 0x000ea20000000a00 */
[----:B-----5:R-:W-:-:S02]  /*06b0*/  HFMA2 R161, -RZ, RZ, 1.875, 0 ;  /* 0x3f800000ffa17431 */ /* 0x020fc400000001ff */
[----:B0-----:R-:W-:-:S06]  /*06c0*/  IMAD.WIDE R136, R9, 0x4, R136 ;  /* 0x0000000409887825 */ /* 0x001fcc00078e0288 */
[----:B------:R-:W3:Y:S01]  /*06d0*/  LDG.E R136, desc[UR6][R136.64] ;  /* 0x0000000688887981 */ /* 0x000ee2000c1e1900 */
[----:B-1----:R-:W-:-:S05]  /*06e0*/  @P0 IMAD.WIDE R140, R9, 0x4, R140 ;  /* 0x00000004098c0825 */ /* 0x002fca00078e028c */
[----:B-----5:R0:W5:Y:S01]  /*06f0*/  @P0 LDG.E R161, desc[UR6][R140.64] ;  /* 0x000000068ca10981 */ /* 0x020162000c1e1900 */
[----:B--2---:R-:W-:-:S05]  /*0700*/  IMAD.WIDE R138, R9, 0x4, R138 ;  /* 0x00000004098a7825 */ /* 0x004fca00078e028a */
[----:B------:R0:W5:Y:S01]  /*0710*/  LDG.E R163, desc[UR6][R138.64] ;  /* 0x000000068aa37981 */ /* 0x000162000c1e1900 */
[----:B------:R-:W-:Y:S01]  /*0720*/  MOV R6, UR15 ;  /* 0x0000000f00067c02 */ /* 0x000fe20008000f00 */
[----:B------:R-:W-:Y:S01]  /*0730*/  BSSY.RECONVERGENT B0, `(.L_x_13420) ;  /* 0x000003c000007945 */ /* 0x000fe20003800200 */
[C---:B------:R-:W-:Y:S01]  /*0740*/  ISETP.GE.U32.AND P4, PT, R8.reuse, 0x20, PT ;  /* 0x000000200800780c */ /* 0x040fe20003f86070 */
        /* <DEDUP_REMOVED lines=12> */
[----:B------:R-:W-:Y:S02]  /*0810*/  MOV R170, R165 ;  /* 0x000000a500aa7202 */ /* 0x000fe40000000f00 */
[----:B---3--:R-:W-:Y:S01]  /*0820*/  FSEL R167, R136, RZ, !P5 ;  /* 0x000000ff88a77208 */ /* 0x008fe20006800000 */
        /* <DEDUP_REMOVED lines=15> */
[----:B-1----:R-:W-:Y:S01]  /*0920*/  IADD3 R170, PT, PT, R165, 0x20, RZ ;  /* 0x00000020a5aa7810 */ /* 0x002fe20007ffe0ff */
[C---:B---3--:R-:W-:Y:S01]  /*0930*/  FADD.FTZ R34, -R167.reuse, R136 ;  /* 0x00000088a7227221 */ /* 0x048fe20000010100 */
[----:B------:R-:W-:-:S03]  /*0940*/  FADD.FTZ R36, -R167, R137 ;  /* 0x00000089a7247221 */ /* 0x000fc60000010100 */
[C---:B-----5:R-:W-:Y:S01]  /*0950*/  FMUL.FTZ R3, R163.reuse, R34 ;  /* 0x00000022a3037220 */ /* 0x060fe20000410000 */
[----:B------:R-:W-:Y:S01]  /*0960*/  FMUL.FTZ R34, R163, R36 ;  /* 0x00000024a3227220 */ /* 0x000fe20000410000 */
[----:B----4-:R-:W-:Y:S01]  /*0970*/  FMUL.FTZ R36, R40, R140 ;  /* 0x0000008c28247220 */ /* 0x010fe20000410000 */
[----:B------:R-:W-:Y:S01]  /*0980*/  FMUL.FTZ R149, R41, R141 ;  /* 0x0000008d29957220 */ /* 0x000fe20000410000 */
[----:B------:R-:W-:Y:S02]  /*0990*/  FADD.FTZ R138, -R167, R138 ;  /* 0x0000008aa78a7221 */ /* 0x000fe40000010100 */
[----:B------:R-:W-:Y:S01]  /*09a0*/  FADD.FTZ R136, RZ, R36 ;  /* 0x00000024ff887221 */ /* 0x000fe20000010000 */
[----:B------:R-:W-:Y:S01]  /*09b0*/  FFMA.FTZ R137, R3, R36, RZ ;  /* 0x0000002403897223 */ /* 0x000fe200000100ff */
        /* <DEDUP_REMOVED lines=17> */
[----:B0-----:R-:W-:Y:S01]  /*0ad0*/  FADD.FTZ R169, R138, R159 ;  /* 0x0000009f8aa97221 */ /* 0x001fe20000010000 */
[----:B------:R-:W-:-:S07]  /*0ae0*/  FFMA.FTZ R168, R164, R159, R137 ;  /* 0x0000009fa4a87223 */ /* 0x000fce0000010089 */
.L_x_13421:
[----:B------:R-:W-:Y:S05]  /*0af0*/  BSYNC.RECONVERGENT B0 ;  /* 0x0000000000007941 */ /* 0x000fea0003800200 */
.L_x_13420:
        /* <DEDUP_REMOVED lines=16> */
[----:B------:R-:W-:Y:S01]  /*0c00*/  IADD3 R170, PT, PT, R170, 0x20, RZ ;  /* 0x00000020aaaa7810 */ /* 0x000fe20007ffe0ff */
[C---:B---3--:R-:W-:Y:S01]  /*0c10*/  FADD.FTZ R12, -R167.reuse, R140 ;  /* 0x0000008ca70c7221 */ /* 0x048fe20000010100 */
[----:B------:R-:W-:-:S03]  /*0c20*/  FADD.FTZ R26, -R167, R141 ;  /* 0x0000008da71a7221 */ /* 0x000fc60000010100 */
[C---:B-----5:R-:W-:Y:S01]  /*0c30*/  FMUL.FTZ R13, R163.reuse, R12 ;  /* 0x0000000ca30d7220 */ /* 0x060fe20000410000 */
[----:B------:R-:W-:Y:S01]  /*0c40*/  FMUL.FTZ R12, R163, R26 ;  /* 0x0000001aa30c7220 */ /* 0x000fe20000410000 */
[----:B----4-:R-:W-:Y:S01]  /*0c50*/  FMUL.FTZ R26, R44, R136 ;  /* 0x000000882c1a7220 */ /* 0x010fe20000410000 */
        /* <DEDUP_REMOVED lines=23> */
.L_x_13423:
[----:B------:R-:W-:Y:S05]  /*0dd0*/  BSYNC.RECONVERGENT B0 ;  /* 0x0000000000007941 */ /* 0x000fea0003800200 */
.L_x_13422:
        /* <DEDUP_REMOVED lines=13> */
[----:B------:R1:W5:Y:S01]  /*0eb0*/  @P4 LDG.E.128 R120, desc[UR6][R172.64] ;  /* 0x00000006ac784981 */ /* 0x000362000c1e1d00 */
[----:B0-----:R-:W-:-:S05]  /*0ec0*/  IMAD.WIDE.U32 R174, R170, 0x4, R14 ;  /* 0x00000004aaae7825 */ /* 0x001fca00078e000e */
[----:B------:R1:W5:Y:S01]  /*0ed0*/  LDG.E R14, desc[UR6][R174.64] ;  /* 0x00000006ae0e7981 */ /* 0x000362000c1e1900 */
        /* <DEDUP_REMOVED lines=29> */
.L_x_13425:
[----:B------:R-:W-:Y:S05]  /*10b0*/  BSYNC.RECONVERGENT B0 ;  /* 0x0000000000007941 */ /* 0x000fea0003800200 */
.L_x_13424:
        /* <DEDUP_REMOVED lines=45> */
.L_x_13427:
[----:B------:R-:W-:Y:S05]  /*1390*/  BSYNC.RECONVERGENT B0 ;  /* 0x0000000000007941 */ /* 0x000fea0003800200 */
.L_x_13426:
        /* <DEDUP_REMOVED lines=23> */
[----:B------:R-:W-:Y:S01]  /*1510*/  FADD.FTZ R142, -R167, R142 ;  /* 0x0000008ea78e7221 */ /* 0x000fe20000010100 */
[----:B------:R-:W-:Y:S01]  /*1520*/  FADD.FTZ R105, R105, R137 ;  /* 0x0000008969697221 */ /* 0x000fe20000010000 */
[----:B------:R-:W-:Y:S01]  /*1530*/  FFMA.FTZ R81, R137, R0, R81 ;  /* 0x0000000089517223 */ /* 0x000fe20000010051 */
[----:B0-----:R-:W-:Y:S01]  /*1540*/  FMUL.FTZ R39, R57, R137 ;  /* 0x0000008939277220 */ /* 0x001fe20000410000 */
[----:B------:R-:W-:Y:S01]  /*1550*/  FADD.FTZ R38, R169, R32 ;  /* 0x00000020a9267221 */ /* 0x000fe20000010000 */
[----:B------:R-:W-:Y:S01]  /*1560*/  FFMA.FTZ R137, R5, R32, R168 ;  /* 0x0000002005897223 */ /* 0x000fe200000100a8 */
        /* <DEDUP_REMOVED lines=17> */
.L_x_13429:
[----:B------:R-:W-:Y:S05]  /*1680*/  BSYNC.RECONVERGENT B0 ;  /* 0x0000000000007941 */ /* 0x000fea0003800200 */
.L_x_13428:
        /* <DEDUP_REMOVED lines=13> */
[----:B0-----:R-:W-:-:S04]  /*1760*/  @P6 IMAD.WIDE.U32 R22, R170, 0x10, R22 ;  /* 0x00000010aa166825 */ /* 0x001fc800078e0016 */
[----:B--2---:R-:W-:Y:S01]  /*1770*/  IMAD.WIDE.U32 R170, R170, 0x4, R20 ;  /* 0x00000004aaaa7825 */ /* 0x004fe200078e0014 */
[----:B------:R0:W5:Y:S04]  /*1780*/  @P6 LDG.E.128 R132, desc[UR6][R22.64] ;  /* 0x0000000616846981 */ /* 0x000168000c1e1d00 */
[----:B------:R1:W5:Y:S01]  /*1790*/  LDG.E R20, desc[UR6][R170.64] ;  /* 0x00000006aa147981 */ /* 0x000362000c1e1900 */
[C---:B---3--:R-:W-:Y:S01]  /*17a0*/  FADD.FTZ R24, -R167.reuse, R140 ;  /* 0x0000008ca7187221 */ /* 0x048fe20000010100 */
[----:B0-----:R-:W-:-:S03]  /*17b0*/  FADD.FTZ R22, -R167, R141 ;  /* 0x0000008da7167221 */ /* 0x001fc60000010100 */
[C---:B-----5:R-:W-:Y:S01]  /*17c0*/  FMUL.FTZ R21, R163.reuse, R24 ;  /* 0x00000018a3157220 */ /* 0x060fe20000410000 */
        /* <DEDUP_REMOVED lines=10> */
[----:B------:R-:W-:Y:S01]  /*1870*/  FADD.FTZ R150, -R167, R143 ;  /* 0x0000008fa7967221 */ /* 0x000fe20000010100 */
[----:B------:R-:W-:Y:S01]  /*1880*/  FADD.FTZ R141, R136, R23 ;  /* 0x00000017888d7221 */ /* 0x000fe20000010000 */
[----:B------:R-:W-:Y:S01]  /*1890*/  FMUL.FTZ R25, R163, R142 ;  /* 0x0000008ea3197220 */ /* 0x000fe20000410000 */
        /* <DEDUP_REMOVED lines=11> */
[----:B-1----:R-:W-:-:S07]  /*1950*/  FFMA.FTZ R168, R150, R148, R137 ;  /* 0x0000009496a87223 */ /* 0x002fce0000010089 */
.L_x_13431:
[----:B------:R-:W-:Y:S05]  /*1960*/  BSYNC.RECONVERGENT B0 ;  /* 0x0000000000007941 */ /* 0x000fea0003800200 */
.L_x_13430:
        /* <DEDUP_REMOVED lines=23> */
.L_x_13490:
        /* <DEDUP_REMOVED lines=20> */
[-C--:B------:R-:W-:Y:S01]  /*1c20*/  FFMA.FTZ R170, R164, R168.reuse, R167 ;  /* 0x000000a8a4aa7223 */ /* 0x080fe200000100a7 */
[----:B------:R-:W-:Y:S01]  /*1c30*/  FADD.FTZ R136, R36, -R137 ;  /* 0x8000008924887221 */ /* 0x000fe20000010000 */
[----:B------:R-:W-:Y:S01]  /*1c40*/  FADD.FTZ R138, R149, -R138 ;  /* 0x8000008a958a7221 */ /* 0x000fe20000010000 */
[----:B------:R-:W-:Y:S01]  /*1c50*/  FFMA.FTZ R137, R147, R168, R167 ;  /* 0x000000a893897223 */ /* 0x000fe200000100a7 */
[----:B------:R-:W-:Y:S01]  /*1c60*/  LOP3.LUT P6, RZ, R10, 0xff, RZ, 0xc0, !PT ;  /* 0x000000ff0aff7812 */ /* 0x000fe200078cc0ff */
[C---:B-----5:R-:W-:Y:S01]  /*1c70*/  FMUL.FTZ R136, R163.reuse, R136 ;  /* 0x00000088a3887220 */ /* 0x060fe20000410000 */
[----:B------:R-:W-:Y:S01]  /*1c80*/  FMUL.FTZ R138, R163, R138 ;  /* 0x0000008aa38a7220 */ /* 0x000fe20000410000 */
[----:B0-----:R-:W-:Y:S01]  /*1c90*/  FADD.FTZ R142, R166, -R137 ;  /* 0x80000089a68e7221 */ /* 0x001fe20000010000 */
        /* <DEDUP_REMOVED lines=11> */
[----:B------:R-:W-:Y:S01]  /*1d50*/  LOP3.LUT P6, RZ, R10, 0xff00, RZ, 0xc0, !PT ;  /* 0x0000ff000aff7812 */ /* 0x000fe200078cc0ff */
        /* <DEDUP_REMOVED lines=9> */
.L_x_13437:
[----:B------:R-:W-:Y:S05]  /*1df0*/  BSYNC.RECONVERGENT B1 ;  /* 0x0000000000017941 */ /* 0x000fea0003800200 */
.L_x_13436:
[----:B------:R-:W-:Y:S04]  /*1e00*/  BSSY.RECONVERGENT B1, `(.L_x_13438) ;  /* 0x0000022000017945 */ /* 0x000fe80003800200 */
[----:B------:R-:W-:Y:S05]  /*1e10*/  @!P1 BRA `(.L_x_13439) ;  /* 0x0000000000809947 */ /* 0x000fea0003800000 */
[-CC-:B-1----:R-:W-:Y:S01]  /*1e20*/  FFMA.FTZ R137, R13, R168.reuse, R167.reuse ;  /* 0x000000a80d897223 */ /* 0x182fe200000100a7 */
[-CC-:B------:R-:W-:Y:S01]  /*1e30*/  FFMA.FTZ R140, R12, R168.reuse, R167.reuse ;  /* 0x000000a80c8c7223 */ /* 0x180fe200000100a7 */
[----:B------:R-:W1:Y:S01]  /*1e40*/  LDC.64 R138, c[0x0][0x468] ;  /* 0x00011a00ff8a7b82 */ /* 0x000e620000000a00 */
[-C--:B------:R-:W-:Y:S01]  /*1e50*/  FFMA.FTZ R170, R160, R168.reuse, R167 ;  /* 0x000000a8a0aa7223 */ /* 0x080fe200000100a7 */
[----:B------:R-:W-:Y:S01]  /*1e60*/  FADD.FTZ R136, R26, -R137 ;  /* 0x800000891a887221 */ /* 0x000fe20000010000 */
[----:B------:R-:W-:Y:S01]  /*1e70*/  FADD.FTZ R140, R27, -R140 ;  /* 0x8000008c1b8c7221 */ /* 0x000fe20000010000 */
[----:B------:R-:W-:Y:S01]  /*1e80*/  FFMA.FTZ R137, R29, R168, R167 ;  /* 0x000000a81d897223 */ /* 0x000fe200000100a7 */
[----:B------:R-:W-:Y:S01]  /*1e90*/  FADD.FTZ R170, R157, -R170 ;  /* 0x800000aa9daa7221 */ /* 0x000fe20000010000 */
[C---:B-----5:R-:W-:Y:S01]  /*1ea0*/  FMUL.FTZ R136, R163.reuse, R136 ;  /* 0x00000088a3887220 */ /* 0x060fe20000410000 */
[C---:B------:R-:W-:Y:S01]  /*1eb0*/  FMUL.FTZ R140, R163.reuse, R140 ;  /* 0x0000008ca38c7220 */ /* 0x040fe20000410000 */
[----:B0-----:R-:W-:Y:S01]  /*1ec0*/  FADD.FTZ R142, R162, -R137 ;  /* 0x80000089a28e7221 */ /* 0x001fe20000010000 */
[C---:B------:R-:W-:Y:S01]  /*1ed0*/  FMUL.FTZ R170, R163.reuse, R170 ;  /* 0x000000aaa3aa7220 */ /* 0x040fe20000410000 */
[-C--:B------:R-:W-:Y:S01]  /*1ee0*/  FMUL.FTZ R136, R136, R161.reuse ;  /* 0x000000a188887220 */ /* 0x080fe20000410000 */
[-C--:B------:R-:W-:Y:S01]  /*1ef0*/  FMUL.FTZ R140, R140, R161.reuse ;  /* 0x000000a18c8c7220 */ /* 0x080fe20000410000 */
[----:B------:R-:W-:Y:S01]  /*1f00*/  FMUL.FTZ R142, R163, R142 ;  /* 0x0000008ea38e7220 */ /* 0x000fe20000410000 */
[C---:B------:R-:W-:Y:S01]  /*1f10*/  LOP3.LUT P6, RZ, R11.reuse, 0xff, RZ, 0xc0, !PT ;  /* 0x000000ff0bff7812 */ /* 0x040fe200078cc0ff */
        /* <DEDUP_REMOVED lines=16> */
.L_x_13439:
[----:B------:R-:W-:Y:S05]  /*2020*/  BSYNC.RECONVERGENT B1 ;  /* 0x0000000000017941 */ /* 0x000fea0003800200 */
.L_x_13438:
[----:B------:R-:W-:Y:S04]  /*2030*/  BSSY.RECONVERGENT B1, `(.L_x_13440) ;  /* 0x0000022000017945 */ /* 0x000fe80003800200 */
[----:B------:R-:W-:Y:S05]  /*2040*/  @!P2 BRA `(.L_x_13441) ;  /* 0x000000000080a947 */ /* 0x000fea0003800000 */
[-CC-:B-12---:R-:W-:Y:S01]  /*2050*/  FFMA.FTZ R137, R15, R168.reuse, R167.reuse ;  /* 0x000000a80f897223 */ /* 0x186fe200000100a7 */
[----:B------:R-:W1:Y:S01]  /*2060*/  LDC.64 R138, c[0x0][0x468] ;  /* 0x00011a00ff8a7b82 */ /* 0x000e620000000a00 */
[-CC-:B------:R-:W-:Y:S01]  /*2070*/  FFMA.FTZ R140, R16, R168.reuse, R167.reuse ;  /* 0x000000a8108c7223 */ /* 0x180fe200000100a7 */
[-C--:B------:R-:W-:Y:S01]  /*2080*/  FFMA.FTZ R141, R33, R168.reuse, R167 ;  /* 0x000000a8218d7223 */ /* 0x080fe200000100a7 */
[----:B------:R-:W-:Y:S01]  /*2090*/  FADD.FTZ R136, R28, -R137 ;  /* 0x800000891c887221 */ /* 0x000fe20000010000 */
[----:B------:R-:W-:Y:S01]  /*20a0*/  FFMA.FTZ R170, R146, R168, R167 ;  /* 0x000000a892aa7223 */ /* 0x000fe200000100a7 */
[----:B------:R-:W-:Y:S01]  /*20b0*/  FADD.FTZ R140, R31, -R140 ;  /* 0x8000008c1f8c7221 */ /* 0x000fe20000010000 */
[----:B0-----:R-:W-:Y:S01]  /*20c0*/  FADD.FTZ R142, R158, -R141 ;  /* 0x8000008d9e8e7221 */ /* 0x001fe20000010000 */
[----:B-----5:R-:W-:Y:S01]  /*20d0*/  FMUL.FTZ R136, R163, R136 ;  /* 0x00000088a3887220 */ /* 0x020fe20000410000 */
        /* <DEDUP_REMOVED lines=15> */
[C---:B------:R-:W-:Y:S01]  /*21d0*/  LOP3.LUT P1, RZ, R14.reuse, 0xff0000, RZ, 0xc0, !PT ;  /* 0x00ff00000eff7812 */ /* 0x040fe2000782c0ff */
[----:B-1----:R-:W-:Y:S01]  /*21e0*/  IMAD.WIDE.U32 R140, R165, 0x10, R138 ;  /* 0x00000010a58c7825 */ /* 0x002fe200078e008a */
[----:B------:R-:W-:Y:S02]  /*21f0*/  ISETP.GE.U32.AND P6, PT, R14, 0x1000000, PT ;  /* 0x010000000e00780c */ /* 0x000fe40003fc6070 */
[----:B------:R-:W-:Y:S02]  /*2200*/  SEL R137, R137, RZ, P2 ;  /* 0x000000ff89897207 */ /* 0x000fe40001000000 */
[----:B------:R-:W-:Y:S02]  /*2210*/  SEL R138, R142, RZ, P1 ;  /* 0x000000ff8e8a7207 */ /* 0x000fe40000800000 */
[----:B------:R-:W-:Y:S02]  /*2220*/  SEL R139, R170, RZ, P6 ;  /* 0x000000ffaa8b7207 */ /* 0x000fe40003000000 */
[----:B------:R-:W-:-:S03]  /*2230*/  IADD3 R165, PT, PT, R165, 0x20, RZ ;  /* 0x00000020a5a57810 */ /* 0x000fc60007ffe0ff */
[----:B------:R3:W-:Y:S04]  /*2240*/  STG.E.128 desc[UR6][R140.64], R136 ;  /* 0x000000888c007986 */ /* 0x0007e8000c101d06 */
.L_x_13441:
[----:B------:R-:W-:Y:S05]  /*2250*/  BSYNC.RECONVERGENT B1 ;  /* 0x0000000000017941 */ /* 0x000fea0003800200 */
.L_x_13440:
[----:B------:R-:W-:Y:S04]  /*2260*/  BSSY.RECONVERGENT B1, `(.L_x_13442) ;  /* 0x0000022000017945 */ /* 0x000fe80003800200 */
[----:B------:R-:W-:Y:S05]  /*2270*/  @!P3 BRA `(.L_x_13443) ;  /* 0x000000000080b947 */ /* 0x000fea0003800000 */
[----:B-123--:R-:W1:Y:S01]  /*2280*/  LDC.64 R136, c[0x0][0x468] ;  /* 0x00011a00ff887b82 */ /* 0x00ee620000000a00 */
        /* <DEDUP_REMOVED lines=18> */
[C---:B------:R-:W-:Y:S01]  /*23b0*/  LOP3.LUT P1, RZ, R17.reuse, 0xff, RZ, 0xc0, !PT ;  /* 0x000000ff11ff7812 */ /* 0x040fe2000782c0ff */
[----:B------:R-:W-:Y:S01]  /*23c0*/  FMUL.FTZ R142, R142, UR14 ;  /* 0x0000000e8e8e7c20 */ /* 0x000fe20008410000 */
[C---:B------:R-:W-:Y:S01]  /*23d0*/  LOP3.LUT P2, RZ, R17.reuse, 0xff00, RZ, 0xc0, !PT ;  /* 0x0000ff0011ff7812 */ /* 0x040fe2000784c0ff */
[----:B------:R-:W-:Y:S01]  /*23e0*/  FMUL.FTZ R170, R170, UR14 ;  /* 0x0000000eaaaa7c20 */ /* 0x000fe20008410000 */
[----:B------:R-:W-:Y:S01]  /*23f0*/  LOP3.LUT P3, RZ, R17, 0xff0000, RZ, 0xc0, !PT ;  /* 0x00ff000011ff7812 */ /* 0x000fe2000786c0ff */
[----:B-1----:R-:W-:Y:S01]  /*2400*/  IMAD.WIDE.U32 R140, R165, 0x10, R136 ;  /* 0x00000010a58c7825 */ /* 0x002fe200078e0088 */
[----:B------:R-:W-:-:S02]  /*2410*/  ISETP.GE.U32.AND P6, PT, R17, 0x1000000, PT ;  /* 0x010000001100780c */ /* 0x000fc40003fc6070 */
[----:B------:R-:W-:Y:S02]  /*2420*/  SEL R136, R138, RZ, P1 ;  /* 0x000000ff8a887207 */ /* 0x000fe40000800000 */
[----:B------:R-:W-:Y:S02]  /*2430*/  SEL R137, R139, RZ, P2 ;  /* 0x000000ff8b897207 */ /* 0x000fe40001000000 */
[----:B------:R-:W-:Y:S02]  /*2440*/  SEL R138, R142, RZ, P3 ;  /* 0x000000ff8e8a7207 */ /* 0x000fe40001800000 */
[----:B------:R-:W-:Y:S02]  /*2450*/  SEL R139, R170, RZ, P6 ;  /* 0x000000ffaa8b7207 */ /* 0x000fe40003000000 */
[----:B------:R-:W-:-:S03]  /*2460*/  IADD3 R165, PT, PT, R165, 0x20, RZ ;  /* 0x00000020a5a57810 */ /* 0x000fc60007ffe0ff */
[----:B------:R4:W-:Y:S04]  /*2470*/  STG.E.128 desc[UR6][R140.64], R136 ;  /* 0x000000888c007986 */ /* 0x0009e8000c101d06 */
.L_x_13443:
[----:B------:R-:W-:Y:S05]  /*2480*/  BSYNC.RECONVERGENT B1 ;  /* 0x0000000000017941 */ /* 0x000fea0003800200 */
.L_x_13442:
[----:B------:R-:W-:Y:S04]  /*2490*/  BSSY.RECONVERGENT B1, `(.L_x_13444) ;  /* 0x0000022000017945 */ /* 0x000fe80003800200 */
[----:B------:R-:W-:Y:S05]  /*24a0*/  @!P4 BRA `(.L_x_13445) ;  /* 0x000000000080c947 */ /* 0x000fea0003800000 */
[----:B-1234-:R-:W1:Y:S01]  /*24b0*/  LDC.64 R136, c[0x0][0x468] ;  /* 0x00011a00ff887b82 */ /* 0x01ee620000000a00 */
        /* <DEDUP_REMOVED lines=31> */
.L_x_13445:
[----:B------:R-:W-:Y:S05]  /*26b0*/  BSYNC.RECONVERGENT B1 ;  /* 0x0000000000017941 */ /* 0x000fea0003800200 */
.L_x_13444:
        /* <DEDUP_REMOVED lines=33> */
.L_x_13435:
[----:B------:R-:W-:Y:S01]  /*28d0*/  ISETP.GT.U32.AND P6, PT, R8, 0x1f, PT ;  /* 0x0000001f0800780c */ /* 0x000fe20003fc4070 */
[----:B------:R-:W-:-:S12]  /*28e0*/  BSSY.RECONVERGENT B1, `(.L_x_13447) ;  /* 0x0000025000017945 */ /* 0x000fd80003800200 */
[----:B------:R-:W-:Y:S05]  /*28f0*/  @!P6 BRA `(.L_x_13448) ;  /* 0x00000000008ce947 */ /* 0x000fea0003800000 */
[-CC-:B------:R-:W-:Y:S01]  /*2900*/  FFMA.FTZ R137, R3, R168.reuse, R167.reuse ;  /* 0x000000a803897223 */ /* 0x180fe200000100a7 */
[-CC-:B------:R-:W-:Y:S01]  /*2910*/  FFMA.FTZ R138, R34, R168.reuse, R167.reuse ;  /* 0x000000a8228a7223 */ /* 0x180fe200000100a7 */
[-C--:B------:R-:W-:Y:S01]  /*2920*/  FFMA.FTZ R139, R147, R168.reuse, R167 ;  /* 0x000000a8938b7223 */ /* 0x080fe200000100a7 */
[----:B------:R-:W1:Y:S01]  /*2930*/  LDC.64 R170, c[0x0][0x478] ;  /* 0x00011e00ffaa7b82 */ /* 0x000e620000000a00 */
[----:B------:R-:W-:Y:S01]  /*2940*/  FADD.FTZ R136, R36, -R137 ;  /* 0x8000008924887221 */ /* 0x000fe20000010000 */
[----:B------:R-:W-:Y:S01]  /*2950*/  FADD.FTZ R138, R149, -R138 ;  /* 0x8000008a958a7221 */ /* 0x000fe20000010000 */
[----:B------:R-:W-:Y:S01]  /*2960*/  FADD.FTZ R140, R166, -R139 ;  /* 0x8000008ba68c7221 */ /* 0x000fe20000010000 */
[----:B0-----:R-:W-:Y:S01]  /*2970*/  FFMA.FTZ R142, R164, R168, R167 ;  /* 0x000000a8a48e7223 */ /* 0x001fe200000100a7 */
[C---:B-----5:R-:W-:Y:S01]  /*2980*/  FMUL.FTZ R136, R163.reuse, R136 ;  /* 0x00000088a3887220 */ /* 0x060fe20000410000 */
[C---:B------:R-:W-:Y:S01]  /*2990*/  FMUL.FTZ R137, R163.reuse, R138 ;  /* 0x0000008aa3897220 */ /* 0x040fe20000410000 */
[----:B------:R-:W-:Y:S01]  /*29a0*/  FMUL.FTZ R138, R163, R140 ;  /* 0x0000008ca38a7220 */ /* 0x000fe20000410000 */
[----:B------:R-:W0:Y:S01]  /*29b0*/  LDC.64 R172, c[0x0][0x468] ;  /* 0x00011a00ffac7b82 */ /* 0x000e220000000a00 */
[-C--:B------:R-:W-:Y:S01]  /*29c0*/  FMUL.FTZ R139, R136, R161.reuse ;  /* 0x000000a1888b7220 */ /* 0x080fe20000410000 */
[----:B------:R-:W-:Y:S01]  /*29d0*/  FADD.FTZ R142, R159, -R142 ;  /* 0x8000008e9f8e7221 */ /* 0x000fe20000010000 */
[-C--:B------:R-:W-:Y:S01]  /*29e0*/  FMUL.FTZ R141, R137, R161.reuse ;  /* 0x000000a1898d7220 */ /* 0x080fe20000410000 */
[----:B------:R-:W-:Y:S01]  /*29f0*/  LOP3.LUT P6, RZ, R10, 0xff, RZ, 0xc0, !PT ;  /* 0x000000ff0aff7812 */ /* 0x000fe200078cc0ff */
[----:B------:R-:W-:Y:S01]  /*2a00*/  FMUL.FTZ R140, R139, UR14 ;  /* 0x0000000e8b8c7c20 */ /* 0x000fe20008410000 */
[----:B------:R-:W-:Y:S01]  /*2a10*/  FMUL.FTZ R139, R163, R142 ;  /* 0x0000008ea38b7220 */ /* 0x000fe20000410000 */
[----:B------:R-:W-:Y:S01]  /*2a20*/  FMUL.FTZ R141, R141, UR14 ;  /* 0x0000000e8d8d7c20 */ /* 0x000fe20008410000 */
[----:B------:R-:W-:-:S02]  /*2a30*/  FMUL.FTZ R142, R138, R161 ;  /* 0x000000a18a8e7220 */ /* 0x000fc40000410000 */
[----:B------:R-:W-:Y:S01]  /*2a40*/  SEL R140, R140, RZ, P6 ;  /* 0x000000ff8c8c7207 */ /* 0x000fe20003000000 */
[----:B------:R-:W-:Y:S01]  /*2a50*/  FMUL.FTZ R143, R139, R161 ;  /* 0x000000a18b8f7220 */ /* 0x000fe20000410000 */
[----:B------:R-:W-:Y:S01]  /*2a60*/  LOP3.LUT P6, RZ, R10, 0xff00, RZ, 0xc0, !PT ;  /* 0x0000ff000aff7812 */ /* 0x000fe200078cc0ff */
[----:B------:R-:W-:Y:S02]  /*2a70*/  FMUL.FTZ R142, R142, UR14 ;  /* 0x0000000e8e8e7c20 */ /* 0x000fe40008410000 */
[----:B------:R-:W-:Y:S01]  /*2a80*/  FMUL.FTZ R143, R143, UR14 ;  /* 0x0000000e8f8f7c20 */ /* 0x000fe20008410000 */
[----:B------:R-:W-:Y:S01]  /*2a90*/  SEL R141, R141, RZ, P6 ;  /* 0x000000ff8d8d7207 */ /* 0x000fe20003000000 */
[----:B-1----:R-:W-:Y:S01]  /*2aa0*/  IMAD.WIDE.U32 R170, R165, 0x10, R170 ;  /* 0x00000010a5aa7825 */ /* 0x002fe200078e00aa */
[----:B------:R-:W-:-:S04]  /*2ab0*/  LOP3.LUT P6, RZ, R10, 0xff0000, RZ, 0xc0, !PT ;  /* 0x00ff00000aff7812 */ /* 0x000fc800078cc0ff */
[----:B------:R-:W-:Y:S01]  /*2ac0*/  SEL R142, R142, RZ, P6 ;  /* 0x000000ff8e8e7207 */ /* 0x000fe20003000000 */
[----:B------:R1:W-:Y:S01]  /*2ad0*/  STG.E.128 desc[UR6][R170.64], R136 ;  /* 0x00000088aa007986 */ /* 0x0003e2000c101d06 */
[----:B------:R-:W-:Y:S01]  /*2ae0*/  ISETP.GE.U32.AND P6, PT, R10, 0x1000000, PT ;  /* 0x010000000a00780c */ /* 0x000fe20003fc6070 */
[C---:B0-----:R-:W-:Y:S01]  /*2af0*/  IMAD.WIDE.U32 R172, R165.reuse, 0x10, R172 ;  /* 0x00000010a5ac7825 */ /* 0x041fe200078e00ac */
[----:B------:R-:W-:Y:S02]  /*2b00*/  IADD3 R165, PT, PT, R165, 0x20, RZ ;  /* 0x00000020a5a57810 */ /* 0x000fe40007ffe0ff */
[----:B------:R-:W-:-:S05]  /*2b10*/  SEL R143, R143, RZ, P6 ;  /* 0x000000ff8f8f7207 */ /* 0x000fca0003000000 */
[----:B------:R1:W-:Y:S04]  /*2b20*/  STG.E.128 desc[UR6][R172.64], R140 ;  /* 0x0000008cac007986 */ /* 0x0003e8000c101d06 */
.L_x_13448:
[----:B------:R-:W-:Y:S05]  /*2b30*/  BSYNC.RECONVERGENT B1 ;  /* 0x0000000000017941 */ /* 0x000fea0003800200 */
.L_x_13447:
[----:B------:R-:W-:Y:S04]  /*2b40*/  BSSY.RECONVERGENT B1, `(.L_x_13449) ;  /* 0x0000025000017945 */ /* 0x000fe80003800200 */
[----:B------:R-:W-:Y:S05]  /*2b50*/  @!P1 BRA `(.L_x_13450) ;  /* 0x00000000008c9947 */ /* 0x000fea0003800000 */
[-CC-:B-1----:R-:W-:Y:S01]  /*2b60*/  FFMA.FTZ R137, R13, R168.reuse, R167.reuse ;  /* 0x000000a80d897223 */ /* 0x182fe200000100a7 */
[-CC-:B------:R-:W-:Y:S01]  /*2b70*/  FFMA.FTZ R138, R12, R168.reuse, R167.reuse ;  /* 0x000000a80c8a7223 */ /* 0x180fe200000100a7 */
[----:B------:R-:W1:Y:S01]  /*2b80*/  LDC.64 R170, c[0x0][0x478] ;  /* 0x00011e00ffaa7b82 */ /* 0x000e620000000a00 */
[-C--:B------:R-:W-:Y:S01]  /*2b90*/  FFMA.FTZ R140, R160, R168.reuse, R167 ;  /* 0x000000a8a08c7223 */ /* 0x080fe200000100a7 */
[----:B------:R-:W-:Y:S01]  /*2ba0*/  FADD.FTZ R136, R26, -R137 ;  /* 0x800000891a887221 */ /* 0x000fe20000010000 */
[----:B------:R-:W-:Y:S01]  /*2bb0*/  FFMA.FTZ R137, R29, R168, R167 ;  /* 0x000000a81d897223 */ /* 0x000fe200000100a7 */
[----:B------:R-:W-:Y:S01]  /*2bc0*/  FADD.FTZ R138, R27, -R138 ;  /* 0x8000008a1b8a7221 */ /* 0x000fe20000010000 */
[----:B------:R-:W-:Y:S01]  /*2bd0*/  FADD.FTZ R174, R157, -R140 ;  /* 0x8000008c9dae7221 */ /* 0x000fe20000010000 */
[C---:B-----5:R-:W-:Y:S01]  /*2be0*/  FMUL.FTZ R136, R163.reuse, R136 ;  /* 0x00000088a3887220 */ /* 0x060fe20000410000 */
[----:B------:R-:W-:Y:S01]  /*2bf0*/  FADD.FTZ R172, R162, -R137 ;  /* 0x80000089a2ac7221 */ /* 0x000fe20000010000 */
[----:B0-----:R-:W0:Y:S01]  /*2c00*/  LDC.64 R142, c[0x0][0x468] ;  /* 0x00011a00ff8e7b82 */ /* 0x001e220000000a00 */
[C---:B------:R-:W-:Y:S01]  /*2c10*/  FMUL.FTZ R137, R163.reuse, R138 ;  /* 0x0000008aa3897220 */ /* 0x040fe20000410000 */
[-C--:B------:R-:W-:Y:S01]  /*2c20*/  FMUL.FTZ R140, R136, R161.reuse ;  /* 0x000000a1888c7220 */ /* 0x080fe20000410000 */
[C---:B------:R-:W-:Y:S01]  /*2c30*/  FMUL.FTZ R138, R163.reuse, R172 ;  /* 0x000000aca38a7220 */ /* 0x040fe20000410000 */
[----:B------:R-:W-:Y:S01]  /*2c40*/  FMUL.FTZ R139, R163, R174 ;  /* 0x000000aea38b7220 */ /* 0x000fe20000410000 */
[-C--:B------:R-:W-:Y:S01]  /*2c50*/  FMUL.FTZ R141, R137, R161.reuse ;  /* 0x000000a1898d7220 */ /* 0x080fe20000410000 */
[----:B------:R-:W-:Y:S01]  /*2c60*/  FMUL.FTZ R140, R140, UR14 ;  /* 0x0000000e8c8c7c20 */ /* 0x000fe20008410000 */
[----:B------:R-:W-:Y:S01]  /*2c70*/  LOP3.LUT P6, RZ, R11, 0xff, RZ, 0xc0, !PT ;  /* 0x000000ff0bff7812 */ /* 0x000fe200078cc0ff */
[-C--:B------:R-:W-:Y:S01]  /*2c80*/  FMUL.FTZ R169, R138, R161.reuse ;  /* 0x000000a18aa97220 */ /* 0x080fe20000410000 */
[----:B------:R-:W-:Y:S01]  /*2c90*/  FMUL.FTZ R141, R141, UR14 ;  /* 0x0000000e8d8d7c20 */ /* 0x000fe20008410000 */
[----:B------:R-:W-:Y:S01]  /*2ca0*/  LOP3.LUT P1, RZ, R11, 0xff00, RZ, 0xc0, !PT ;  /* 0x0000ff000bff7812 */ /* 0x000fe2000782c0ff */
[----:B------:R-:W-:Y:S01]  /*2cb0*/  FMUL.FTZ R172, R139, R161 ;  /* 0x000000a18bac7220 */ /* 0x000fe20000410000 */
[----:B------:R-:W-:Y:S01]  /*2cc0*/  SEL R140, R140, RZ, P6 ;  /* 0x000000ff8c8c7207 */ /* 0x000fe20003000000 */
[----:B------:R-:W-:Y:S01]  /*2cd0*/  FMUL.FTZ R169, R169, UR14 ;  /* 0x0000000ea9a97c20 */ /* 0x000fe20008410000 */
[----:B------:R-:W-:Y:S01]  /*2ce0*/  SEL R141, R141, RZ, P1 ;  /* 0x000000ff8d8d7207 */ /* 0x000fe20000800000 */
[----:B------:R-:W-:Y:S01]  /*2cf0*/  FMUL.FTZ R174, R172, UR14 ;  /* 0x0000000eacae7c20 */ /* 0x000fe20008410000 */
[----:B------:R-:W-:Y:S01]  /*2d00*/  LOP3.LUT P6, RZ, R11, 0xff0000, RZ, 0xc0, !PT ;  /* 0x00ff00000bff7812 */ /* 0x000fe200078cc0ff */
[----:B-1----:R-:W-:Y:S01]  /*2d10*/  IMAD.WIDE.U32 R170, R165, 0x10, R170 ;  /* 0x00000010a5aa7825 */ /* 0x002fe200078e00aa */
[----:B------:R-:W-:-:S04]  /*2d20*/  ISETP.GE.U32.AND P1, PT, R11, 0x1000000, PT ;  /* 0x010000000b00780c */ /* 0x000fc80003f26070 */
[----:B------:R2:W-:Y:S01]  /*2d30*/  STG.E.128 desc[UR6][R170.64], R136 ;  /* 0x00000088aa007986 */ /* 0x0005e2000c101d06 */
[----:B0-----:R-:W-:Y:S01]  /*2d40*/  IMAD.WIDE.U32 R172, R165, 0x10, R142 ;  /* 0x00000010a5ac7825 */ /* 0x001fe200078e008e */
[----:B------:R-:W-:Y:S02]  /*2d50*/  SEL R142, R169, RZ, P6 ;  /* 0x000000ffa98e7207 */ /* 0x000fe40003000000 */
[----:B------:R-:W-:Y:S02]  /*2d60*/  SEL R143, R174, RZ, P1 ;  /* 0x000000ffae8f7207 */ /* 0x000fe40000800000 */
[----:B------:R-:W-:-:S03]  /*2d70*/  IADD3 R165, PT, PT, R165, 0x20, RZ ;  /* 0x00000020a5a57810 */ /* 0x000fc60007ffe0ff */
[----:B------:R2:W-:Y:S04]  /*2d80*/  STG.E.128 desc[UR6][R172.64], R140 ;  /* 0x0000008cac007986 */ /* 0x0005e8000c101d06 */
.L_x_13450:
[----:B------:R-:W-:Y:S05]  /*2d90*/  BSYNC.RECONVERGENT B1 ;  /* 0x0000000000017941 */ /* 0x000fea0003800200 */
.L_x_13449:
        /* <DEDUP_REMOVED lines=9> */
[----:B------:R-:W-:Y:S01]  /*2e30*/  FADD.FTZ R174, R155, -R140 ;  /* 0x8000008c9bae7221 */ /* 0x000fe20000010000 */
[C---:B-----5:R-:W-:Y:S01]  /*2e40*/  FMUL.FTZ R136, R163.reuse, R136 ;  /* 0x00000088a3887220 */ /* 0x060fe20000410000 */
[----:B0-----:R-:W0:Y:S01]  /*2e50*/  LDC.64 R142, c[0x0][0x468] ;  /* 0x00011a00ff8e7b82 */ /* 0x001e220000000a00 */
[----:B------:R-:W-:Y:S01]  /*2e60*/  FADD.FTZ R172, R158, -R137 ;  /* 0x800000899eac7221 */ /* 0x000fe20000010000 */
[C---:B------:R-:W-:Y:S01]  /*2e70*/  FMUL.FTZ R137, R163.reuse, R138 ;  /* 0x0000008aa3897220 */ /* 0x040fe20000410000 */
[-C--:B------:R-:W-:Y:S01]  /*2e80*/  FMUL.FTZ R140, R136, R161.reuse ;  /* 0x000000a1888c7220 */ /* 0x080fe20000410000 */
[C---:B------:R-:W-:Y:S01]  /*2e90*/  FMUL.FTZ R139, R163.reuse, R174 ;  /* 0x000000aea38b7220 */ /* 0x040fe20000410000 */
[----:B------:R-:W-:Y:S01]  /*2ea0*/  FMUL.FTZ R138, R163, R172 ;  /* 0x000000aca38a7220 */ /* 0x000fe20000410000 */
[----:B------:R-:W-:Y:S01]  /*2eb0*/  LOP3.LUT P6, RZ, R14, 0xff, RZ, 0xc0, !PT ;  /* 0x000000ff0eff7812 */ /* 0x000fe200078cc0ff */
[----:B------:R-:W-:Y:S01]  /*2ec0*/  FMUL.FTZ R140, R140, UR14 ;  /* 0x0000000e8c8c7c20 */ /* 0x000fe20008410000 */
[-C--:B------:R-:W-:Y:S01]  /*2ed0*/  FMUL.FTZ R141, R137, R161.reuse ;  /* 0x000000a1898d7220 */ /* 0x080fe20000410000 */
[-C--:B------:R-:W-:Y:S01]  /*2ee0*/  FMUL.FTZ R169, R138, R161.reuse ;  /* 0x000000a18aa97220 */ /* 0x080fe20000410000 */
[----:B------:R-:W-:Y:S01]  /*2ef0*/  FMUL.FTZ R172, R139, R161 ;  /* 0x000000a18bac7220 */ /* 0x000fe20000410000 */
[----:B------:R-:W-:Y:S01]  /*2f00*/  LOP3.LUT P2, RZ, R14, 0xff00, RZ, 0xc0, !PT ;  /* 0x0000ff000eff7812 */ /* 0x000fe2000784c0ff */
[----:B------:R-:W-:Y:S01]  /*2f10*/  FMUL.FTZ R141, R141, UR14 ;  /* 0x0000000e8d8d7c20 */ /* 0x000fe20008410000 */
[----:B------:R-:W-:Y:S01]  /*2f20*/  SEL R140, R140, RZ, P6 ;  /* 0x000000ff8c8c7207 */ /* 0x000fe20003000000 */
[----:B------:R-:W-:Y:S01]  /*2f30*/  FMUL.FTZ R169, R169, UR14 ;  /* 0x0000000ea9a97c20 */ /* 0x000fe20008410000 */
[----:B------:R-:W-:Y:S01]  /*2f40*/  FMUL.FTZ R174, R172, UR14 ;  /* 0x0000000eacae7c20 */ /* 0x000fe20008410000 */
[C---:B------:R-:W-:Y:S01]  /*2f50*/  LOP3.LUT P1, RZ, R14.reuse, 0xff0000, RZ, 0xc0, !PT ;  /* 0x00ff00000eff7812 */ /* 0x040fe2000782c0ff */
[----:B-1----:R-:W-:Y:S01]  /*2f60*/  IMAD.WIDE.U32 R170, R165, 0x10, R170 ;  /* 0x00000010a5aa7825 */ /* 0x002fe200078e00aa */
[----:B------:R-:W-:-:S02]  /*2f70*/  ISETP.GE.U32.AND P6, PT, R14, 0x1000000, PT ;  /* 0x010000000e00780c */ /* 0x000fc40003fc6070 */
[----:B------:R-:W-:Y:S02]  /*2f80*/  SEL R141, R141, RZ, P2 ;  /* 0x000000ff8d8d7207 */ /* 0x000fe40001000000 */
[----:B------:R3:W-:Y:S01]  /*2f90*/  STG.E.128 desc[UR6][R170.64], R136 ;  /* 0x00000088aa007986 */ /* 0x0007e2000c101d06 */
[----:B0-----:R-:W-:Y:S01]  /*2fa0*/  IMAD.WIDE.U32 R172, R165, 0x10, R142 ;  /* 0x00000010a5ac7825 */ /* 0x001fe200078e008e */
[----:B------:R-:W-:Y:S02]  /*2fb0*/  SEL R142, R169, RZ, P1 ;  /* 0x000000ffa98e7207 */ /* 0x000fe40000800000 */
[----:B------:R-:W-:Y:S02]  /*2fc0*/  SEL R143, R174, RZ, P6 ;  /* 0x000000ffae8f7207 */ /* 0x000fe40003000000 */
[----:B------:R-:W-:-:S03]  /*2fd0*/  IADD3 R165, PT, PT, R165, 0x20, RZ ;  /* 0x00000020a5a57810 */ /* 0x000fc60007ffe0ff */
[----:B------:R3:W-:Y:S04]  /*2fe0*/  STG.E.128 desc[UR6][R172.64], R140 ;  /* 0x0000008cac007986 */ /* 0x0007e8000c101d06 */
.L_x_13452:
[----:B------:R-:W-:Y:S05]  /*2ff0*/  BSYNC.RECONVERGENT B1 ;  /* 0x0000000000017941 */ /* 0x000fea0003800200 */
.L_x_13451:
        /* <DEDUP_REMOVED lines=24> */
[C---:B------:R-:W-:Y:S01]  /*3180*/  LOP3.LUT P2, RZ, R17.reuse, 0xff00, RZ, 0xc0, !PT ;  /* 0x0000ff0011ff7812 */ /* 0x040fe2000784c0ff */
[----:B------:R-:W-:Y:S01]  /*3190*/  FMUL.FTZ R174, R172, UR14 ;  /* 0x0000000eacae7c20 */ /* 0x000fe20008410000 */
[----:B------:R-:W-:Y:S01]  /*31a0*/  LOP3.LUT P3, RZ, R17, 0xff0000, RZ, 0xc0, !PT ;  /* 0x00ff000011ff7812 */ /* 0x000fe2000786c0ff */
[----:B-1----:R-:W-:Y:S01]  /*31b0*/  IMAD.WIDE.U32 R172, R165, 0x10, R140 ;  /* 0x00000010a5ac7825 */ /* 0x002fe200078e008c */
[----:B------:R-:W-:-:S02]  /*31c0*/  ISETP.GE.U32.AND P6, PT, R17, 0x1000000, PT ;  /* 0x010000001100780c */ /* 0x000fc40003fc6070 */
[----:B------:R-:W-:Y:S02]  /*31d0*/  SEL R140, R142, RZ, P1 ;  /* 0x000000ff8e8c7207 */ /* 0x000fe40000800000 */
[----:B------:R-:W-:Y:S01]  /*31e0*/  SEL R141, R143, RZ, P2 ;  /* 0x000000ff8f8d7207 */ /* 0x000fe20001000000 */
[----:B0-----:R-:W-:Y:S01]  /*31f0*/  IMAD.WIDE.U32 R170, R165, 0x10, R170 ;  /* 0x00000010a5aa7825 */ /* 0x001fe200078e00aa */
[----:B------:R-:W-:Y:S02]  /*3200*/  SEL R142, R169, RZ, P3 ;  /* 0x000000ffa98e7207 */ /* 0x000fe40001800000 */
[----:B------:R-:W-:Y:S02]  /*3210*/  SEL R143, R174, RZ, P6 ;  /* 0x000000ffae8f7207 */ /* 0x000fe40003000000 */
[----:B------:R4:W-:Y:S01]  /*3220*/  STG.E.128 desc[UR6][R170.64], R136 ;  /* 0x00000088aa007986 */ /* 0x0009e2000c101d06 */
[----:B------:R-:W-:-:S03]  /*3230*/  IADD3 R165, PT, PT, R165, 0x20, RZ ;  /* 0x00000020a5a57810 */ /* 0x000fc60007ffe0ff */
[----:B------:R4:W-:Y:S04]  /*3240*/  STG.E.128 desc[UR6][R172.64], R140 ;  /* 0x0000008cac007986 */ /* 0x0009e8000c101d06 */
.L_x_13454:
[----:B------:R-:W-:Y:S05]  /*3250*/  BSYNC.RECONVERGENT B1 ;  /* 0x0000000000017941 */ /* 0x000fea0003800200 */
.L_x_13453:
        /* <DEDUP_REMOVED lines=24> */
[----:B------:R-:W-:Y:S01]  /*33e0*/  LOP3.LUT P2, RZ, R2, 0xff00, RZ, 0xc0, !PT ;  /* 0x0000ff0002ff7812 */ /* 0x000fe2000784c0ff */
[----:B------:R-:W-:Y:S01]  /*33f0*/  FMUL.FTZ R174, R172, UR14 ;  /* 0x0000000eacae7c20 */ /* 0x000fe20008410000 */
[C---:B------:R-:W-:Y:S01]  /*3400*/  LOP3.LUT P3, RZ, R2.reuse, 0xff0000, RZ, 0xc0, !PT ;  /* 0x00ff000002ff7812 */ /* 0x040fe2000786c0ff */
        /* <DEDUP_REMOVED lines=10> */
.L_x_13456:
[----:B------:R-:W-:Y:S05]  /*34b0*/  BSYNC.RECONVERGENT B1 ;  /* 0x0000000000017941 */ /* 0x000fea0003800200 */
.L_x_13455:
[----:B------:R-:W-:Y:S05]  /*34c0*/  @!P5 BRA `(.L_x_13446) ;  /* 0x0000001c0064d947 */ /* 0x000fea0003800000 */
[----:B01234-:R-:W0:Y:S01]  /*34d0*/  LDC.64 R136, c[0x0][0x478] ;  /* 0x00011e00ff887b82 */ /* 0x01fe220000000a00 */
[-CC-:B------:R-:W-:Y:S01]  /*34e0*/  FFMA.FTZ R141, R150, R168.reuse, R167.reuse ;  /* 0x000000a8968d7223 */ /* 0x180fe200000100a7 */
[-CC-:B------:R-:W-:Y:S01]  /*34f0*/  FFMA.FTZ R139, R21, R168.reuse, R167.reuse ;  /* 0x000000a8158b7223 */ /* 0x180fe200000100a7 */
[-CC-:B------:R-:W-:Y:S01]  /*3500*/  FFMA.FTZ R138, R22, R168.reuse, R167.reuse ;  /* 0x000000a8168a7223 */ /* 0x180fe200000100a7 */
[----:B------:R-:W-:Y:S01]  /*3510*/  FFMA.FTZ R167, R25, R168, R167 ;  /* 0x000000a819a77223 */ /* 0x000fe200000100a7 */
[----:B------:R-:W-:Y:S01]  /*3520*/  FADD.FTZ R142, R148, -R141 ;  /* 0x8000008d948e7221 */ /* 0x000fe20000010000 */
[----:B------:R-:W-:Y:S01]  /*3530*/  LOP3.LUT P1, RZ, R20, 0xff, RZ, 0xc0, !PT ;  /* 0x000000ff14ff7812 */ /* 0x000fe2000782c0ff */
[----:B------:R-:W-:Y:S01]  /*3540*/  FADD.FTZ R138, R23, -R138 ;  /* 0x8000008a178a7221 */ /* 0x000fe20000010000 */
[----:B------:R-:W1:Y:S01]  /*3550*/  LDC.64 R170, c[0x0][0x468] ;  /* 0x00011a00ffaa7b82 */ /* 0x000e620000000a00 */
[----:B------:R-:W-:Y:S01]  /*3560*/  FADD.FTZ R140, R152, -R167 ;  /* 0x800000a7988c7221 */ /* 0x000fe20000010000 */
[----:B------:R-:W-:-:S02]  /*3570*/  LOP3.LUT P2, RZ, R20, 0xff00, RZ, 0xc0, !PT ;  /* 0x0000ff0014ff7812 */ /* 0x000fc4000784c0ff */
[C---:B------:R-:W-:Y:S02]  /*3580*/  ISETP.GE.U32.AND P4, PT, R20.reuse, 0x1000000, PT ;  /* 0x010000001400780c */ /* 0x040fe40003f86070 */
[----:B------:R-:W-:Y:S01]  /*3590*/  LOP3.LUT P3, RZ, R20, 0xff0000, RZ, 0xc0, !PT ;  /* 0x00ff000014ff7812 */ /* 0x000fe2000786c0ff */
[----:B0-----:R-:W-:-:S04]  /*35a0*/  IMAD.WIDE.U32 R168, R165, 0x10, R136 ;  /* 0x00000010a5a87825 */ /* 0x001fc800078e0088 */
[----:B------:R-:W-:Y:S01]  /*35b0*/  FADD.FTZ R136, R24, -R139 ;  /* 0x8000008b18887221 */ /* 0x000fe20000010000 */
[C---:B-----5:R-:W-:Y:S01]  /*35c0*/  FMUL.FTZ R139, R163.reuse, R142 ;  /* 0x0000008ea38b7220 */ /* 0x060fe20000410000 */
[C---:B------:R-:W-:Y:S01]  /*35d0*/  FMUL.FTZ R137, R163.reuse, R138 ;  /* 0x0000008aa3897220 */ /* 0x040fe20000410000 */
[C---:B------:R-:W-:Y:S01]  /*35e0*/  FMUL.FTZ R138, R163.reuse, R140 ;  /* 0x0000008ca38a7220 */ /* 0x040fe20000410000 */
[----:B------:R-:W-:Y:S01]  /*35f0*/  FMUL.FTZ R136, R163, R136 ;  /* 0x00000088a3887220 */ /* 0x000fe20000410000 */
[-C--:B------:R-:W-:Y:S01]  /*3600*/  FMUL.FTZ R142, R139, R161.reuse ;  /* 0x000000a18b8e7220 */ /* 0x080fe20000410000 */
[----:B------:R-:W-:Y:S01]  /*3610*/  FMUL.FTZ R141, R137, R161 ;  /* 0x000000a1898d7220 */ /* 0x000fe20000410000 */
[----:B-1----:R-:W-:-:S04]  /*3620*/  IMAD.WIDE.U32 R170, R165, 0x10, R170 ;  /* 0x00000010a5aa7825 */ /* 0x002fc800078e00aa */
[-C--:B------:R-:W-:Y:S01]  /*3630*/  FMUL.FTZ R140, R136, R161.reuse ;  /* 0x000000a1888c7220 */ /* 0x080fe20000410000 */
[----:B------:R-:W-:Y:S01]  /*3640*/  FMUL.FTZ R161, R138, R161 ;  /* 0x000000a18aa17220 */ /* 0x000fe20000410000 */
[----:B------:R-:W-:Y:S01]  /*3650*/  FMUL.FTZ R143, R142, UR14 ;  /* 0x0000000e8e8f7c20 */ /* 0x000fe20008410000 */
[----:B------:R-:W-:Y:S01]  /*3660*/  FMUL.FTZ R141, R141, UR14 ;  /* 0x0000000e8d8d7c20 */ /* 0x000fe20008410000 */
[----:B------:R-:W-:Y:S01]  /*3670*/  FMUL.FTZ R140, R140, UR14 ;  /* 0x0000000e8c8c7c20 */ /* 0x000fe20008410000 */
[----:B------:R-:W-:Y:S01]  /*3680*/  FMUL.FTZ R142, R161, UR14 ;  /* 0x0000000ea18e7c20 */ /* 0x000fe20008410000 */
[----:B------:R0:W-:Y:S01]  /*3690*/  STG.E.128 desc[UR6][R168.64], R136 ;  /* 0x00000088a8007986 */ /* 0x0001e2000c101d06 */
[----:B------:R-:W-:Y:S02]  /*36a0*/  SEL R143, R143, RZ, P4 ;  /* 0x000000ff8f8f7207 */ /* 0x000fe40002000000 */
[----:B------:R-:W-:Y:S02]  /*36b0*/  SEL R140, R140, RZ, P1 ;  /* 0x000000ff8c8c7207 */ /* 0x000fe40000800000 */
[----:B------:R-:W-:-:S02]  /*36c0*/  SEL R141, R141, RZ, P2 ;  /* 0x000000ff8d8d7207 */ /* 0x000fc40001000000 */
[----:B------:R-:W-:-:S05]  /*36d0*/  SEL R142, R142, RZ, P3 ;  /* 0x000000ff8e8e7207 */ /* 0x000fca0001800000 */
[----:B------:R0:W-:Y:S01]  /*36e0*/  STG.E.128 desc[UR6][R170.64], R140 ;  /* 0x0000008caa007986 */ /* 0x0001e2000c101d06 */
[----:B------:R-:W-:Y:S05]  /*36f0*/  BRA `(.L_x_13446) ;  /* 0x0000001800d87947 */ /* 0x000fea0003800000 */
.L_x_13434:
        /* <DEDUP_REMOVED lines=13> */
[----:B------:R-:W-:Y:S01]  /*37d0*/  FADD.FTZ R170, R159, -R142 ;  /* 0x8000008e9faa7221 */ /* 0x000fe20000010000 */
[C---:B-----5:R-:W-:Y:S01]  /*37e0*/  FFMA.FTZ R136, R163.reuse, R136, R112 ;  /* 0x00000088a3887223 */ /* 0x060fe20000010070 */
[C---:B------:R-:W-:Y:S01]  /*37f0*/  FFMA.FTZ R138, R163.reuse, R138, R113 ;  /* 0x0000008aa38a7223 */ /* 0x040fe20000010071 */
[----:B------:R-:W-:Y:S01]  /*3800*/  FADD.FTZ R137, R166, -R137 ;  /* 0x80000089a6897221 */ /* 0x000fe20000010000 */
[----:B------:R-:W-:Y:S01]  /*3810*/  LOP3.LUT P6, RZ, R10, 0xff, RZ, 0xc0, !PT ;  /* 0x000000ff0aff7812 */ /* 0x000fe200078cc0ff */
[-C--:B------:R-:W-:Y:S01]  /*3820*/  FMUL.FTZ R136, R136, R161.reuse ;  /* 0x000000a188887220 */ /* 0x080fe20000410000 */
[----:B------:R-:W-:Y:S01]  /*3830*/  FMUL.FTZ R138, R138, R161 ;  /* 0x000000a18a8a7220 */ /* 0x000fe20000410000 */
[C---:B------:R-:W-:Y:S01]  /*3840*/  FFMA.FTZ R142, R163.reuse, R137, R114 ;  /* 0x00000089a38e7223 */ /* 0x040fe20000010072 */
[----:B------:R-:W-:Y:S01]  /*3850*/  FFMA.FTZ R170, R163, R170, R115 ;  /* 0x000000aaa3aa7223 */ /* 0x000fe20000010073 */
        /* <DEDUP_REMOVED lines=16> */
.L_x_13459:
[----:B------:R-:W-:Y:S05]  /*3960*/  BSYNC.RECONVERGENT B1 ;  /* 0x0000000000017941 */ /* 0x000fea0003800200 */
.L_x_13458:
        /* <DEDUP_REMOVED lines=16> */
[----:B------:R-:W-:Y:S01]  /*3a70*/  FFMA.FTZ R142, R163, R137, R118 ;  /* 0x00000089a38e7223 */ /* 0x000fe20000010076 */
        /* <DEDUP_REMOVED lines=17> */
.L_x_13461:
[----:B------:R-:W-:Y:S05]  /*3b90*/  BSYNC.RECONVERGENT B1 ;  /* 0x0000000000017941 */ /* 0x000fea0003800200 */
.L_x_13460:
[----:B------:R-:W-:Y:S04]  /*3ba0*/  BSSY.RECONVERGENT B1, `(.L_x_13462) ;  /* 0x0000022000017945 */ /* 0x000fe80003800200 */
[----:B------:R-:W-:Y:S05]  /*3bb0*/  @!P2 BRA `(.L_x_13463) ;  /* 0x000000000080a947 */ /* 0x000fea0003800000 */
[-CC-:B-12---:R-:W-:Y:S01]  /*3bc0*/  FFMA.FTZ R137, R15, R168.reuse, R167.reuse ;  /* 0x000000a80f897223 */ /* 0x186fe200000100a7 */
[----:B------:R-:W1:Y:S01]  /*3bd0*/  LDC.64 R138, c[0x0][0x468] ;  /* 0x00011a00ff8a7b82 */ /* 0x000e620000000a00 */
[-CC-:B------:R-:W-:Y:S01]  /*3be0*/  FFMA.FTZ R140, R16, R168.reuse, R167.reuse ;  /* 0x000000a8108c7223 */ /* 0x180fe200000100a7 */
[-C--:B------:R-:W-:Y:S01]  /*3bf0*/  FFMA.FTZ R141, R33, R168.reuse, R167 ;  /* 0x000000a8218d7223 */ /* 0x080fe200000100a7 */
[----:B------:R-:W-:Y:S01]  /*3c00*/  FADD.FTZ R136, R28, -R137 ;  /* 0x800000891c887221 */ /* 0x000fe20000010000 */
[----:B0-----:R-:W-:Y:S01]  /*3c10*/  FFMA.FTZ R142, R146, R168, R167 ;  /* 0x000000a8928e7223 */ /* 0x001fe200000100a7 */
[----:B------:R-:W-:Y:S01]  /*3c20*/  FADD.FTZ R140, R31, -R140 ;  /* 0x8000008c1f8c7221 */ /* 0x000fe20000010000 */
[----:B------:R-:W-:Y:S01]  /*3c30*/  FADD.FTZ R141, R158, -R141 ;  /* 0x8000008d9e8d7221 */ /* 0x000fe20000010000 */
[----:B-----5:R-:W-:Y:S01]  /*3c40*/  FFMA.FTZ R136, R163, R136, R120 ;  /* 0x00000088a3887223 */ /* 0x020fe20000010078 */
[----:B------:R-:W-:Y:S01]  /*3c50*/  FADD.FTZ R170, R155, -R142 ;  /* 0x8000008e9baa7221 */ /* 0x000fe20000010000 */
[C---:B------:R-:W-:Y:S01]  /*3c60*/  FFMA.FTZ R140, R163.reuse, R140, R121 ;  /* 0x0000008ca38c7223 */ /* 0x040fe20000010079 */
[C---:B------:R-:W-:Y:S01]  /*3c70*/  FFMA.FTZ R142, R163.reuse, R141, R122 ;  /* 0x0000008da38e7223 */ /* 0x040fe2000001007a */
[-C--:B------:R-:W-:Y:S01]  /*3c80*/  FMUL.FTZ R136, R136, R161.reuse ;  /* 0x000000a188887220 */ /* 0x080fe20000410000 */
        /* <DEDUP_REMOVED lines=19> */
.L_x_13463:
[----:B------:R-:W-:Y:S05]  /*3dc0*/  BSYNC.RECONVERGENT B1 ;  /* 0x0000000000017941 */ /* 0x000fea0003800200 */
.L_x_13462:
[----:B------:R-:W-:Y:S04]  /*3dd0*/  BSSY.RECONVERGENT B1, `(.L_x_13464) ;  /* 0x0000022000017945 */ /* 0x000fe80003800200 */
[----:B------:R-:W-:Y:S05]  /*3de0*/  @!P3 BRA `(.L_x_13465) ;  /* 0x000000000080b947 */ /* 0x000fea0003800000 */
[----:B-123--:R-:W1:Y:S01]  /*3df0*/  LDC.64 R136, c[0x0][0x468] ;  /* 0x00011a00ff887b82 */ /* 0x00ee620000000a00 */
        /* <DEDUP_REMOVED lines=31> */
.L_x_13465:
[----:B------:R-:W-:Y:S05]  /*3ff0*/  BSYNC.RECONVERGENT B1 ;  /* 0x0000000000017941 */ /* 0x000fea0003800200 */
.L_x_13464:
[----:B------:R-:W-:Y:S04]  /*4000*/  BSSY.RECONVERGENT B1, `(.L_x_13466) ;  /* 0x0000022000017945 */ /* 0x000fe80003800200 */
[----:B------:R-:W-:Y:S05]  /*4010*/  @!P4 BRA `(.L_x_13467) ;  /* 0x000000000080c947 */ /* 0x000fea0003800000 */
[----:B-1234-:R-:W1:Y:S01]  /*4020*/  LDC.64 R136, c[0x0][0x468] ;  /* 0x00011a00ff887b82 */ /* 0x01ee620000000a00 */
        /* <DEDUP_REMOVED lines=31> */
.L_x_13467:
[----:B------:R-:W-:Y:S05]  /*4220*/  BSYNC.RECONVERGENT B1 ;  /* 0x0000000000017941 */ /* 0x000fea0003800200 */
.L_x_13466:
        /* <DEDUP_REMOVED lines=33> */
.L_x_13457:
[----:B------:R-:W-:Y:S01]  /*4440*/  ISETP.NE.AND P6, PT, R176, RZ, PT ;  /* 0x000000ffb000720c */ /* 0x000fe20003fc5270 */
[----:B------:R-:W-:-:S12]  /*4450*/  BSSY.RECONVERGENT B1, `(.L_x_13468) ;  /* 0x0000025000017945 */ /* 0x000fd80003800200 */
[----:B------:R-:W-:Y:S05]  /*4460*/  @!P6 BRA `(.L_x_13469) ;  /* 0x00000000008ce947 */ /* 0x000fea0003800000 */
[-CC-:B------:R-:W-:Y:S01]  /*4470*/  FFMA.FTZ R137, R3, R168.reuse, R167.reuse ;  /* 0x000000a803897223 */ /* 0x180fe200000100a7 */
[-CC-:B------:R-:W-:Y:S01]  /*4480*/  FFMA.FTZ R138, R34, R168.reuse, R167.reuse ;  /* 0x000000a8228a7223 */ /* 0x180fe200000100a7 */
[-CC-:B------:R-:W-:Y:S01]  /*4490*/  FFMA.FTZ R139, R147, R168.reuse, R167.reuse ;  /* 0x000000a8938b7223 */ /* 0x180fe200000100a7 */
[----:B------:R-:W-:Y:S01]  /*44a0*/  FFMA.FTZ R140, R164, R168, R167 ;  /* 0x000000a8a48c7223 */ /* 0x000fe200000100a7 */
[----:B------:R-:W-:Y:S01]  /*44b0*/  FADD.FTZ R136, R36, -R137 ;  /* 0x8000008924887221 */ /* 0x000fe20000010000 */
[----:B------:R-:W-:Y:S01]  /*44c0*/  FADD.FTZ R138, R149, -R138 ;  /* 0x8000008a958a7221 */ /* 0x000fe20000010000 */
[----:B------:R-:W1:Y:S01]  /*44d0*/  LDC.64 R170, c[0x0][0x478] ;  /* 0x00011e00ffaa7b82 */ /* 0x000e620000000a00 */
[----:B------:R-:W-:Y:S01]  /*44e0*/  FADD.FTZ R141, R166, -R139 ;  /* 0x8000008ba68d7221 */ /* 0x000fe20000010000 */
[C---:B-----5:R-:W-:Y:S01]  /*44f0*/  FFMA.FTZ R136, R163.reuse, R136, R112 ;  /* 0x00000088a3887223 */ /* 0x060fe20000010070 */
[----:B------:R-:W-:Y:S01]  /*4500*/  FFMA.FTZ R137, R163, R138, R113 ;  /* 0x0000008aa3897223 */ /* 0x000fe20000010071 */
[----:B0-----:R-:W-:Y:S01]  /*4510*/  FADD.FTZ R142, R159, -R140 ;  /* 0x8000008c9f8e7221 */ /* 0x001fe20000010000 */
[----:B------:R-:W-:Y:S01]  /*4520*/  FFMA.FTZ R138, R163, R141, R114 ;  /* 0x0000008da38a7223 */ /* 0x000fe20000010072 */
[-C--:B------:R-:W-:Y:S01]  /*4530*/  FMUL.FTZ R139, R136, R161.reuse ;  /* 0x000000a1888b7220 */ /* 0x080fe20000410000 */
[-C--:B------:R-:W-:Y:S01]  /*4540*/  FMUL.FTZ R141, R137, R161.reuse ;  /* 0x000000a1898d7220 */ /* 0x080fe20000410000 */
[----:B------:R-:W0:Y:S01]  /*4550*/  LDC.64 R172, c[0x0][0x468] ;  /* 0x00011a00ffac7b82 */ /* 0x000e220000000a00 */
[----:B------:R-:W-:Y:S01]  /*4560*/  LOP3.LUT P6, RZ, R10, 0xff, RZ, 0xc0, !PT ;  /* 0x000000ff0aff7812 */ /* 0x000fe200078cc0ff */
[----:B------:R-:W-:Y:S01]  /*4570*/  FMUL.FTZ R140, R139, UR14 ;  /* 0x0000000e8b8c7c20 */ /* 0x000fe20008410000 */
[----:B------:R-:W-:Y:S01]  /*4580*/  FFMA.FTZ R139, R163, R142, R115 ;  /* 0x0000008ea38b7223 */ /* 0x000fe20000010073 */
[----:B------:R-:W-:Y:S01]  /*4590*/  FMUL.FTZ R141, R141, UR14 ;  /* 0x0000000e8d8d7c20 */ /* 0x000fe20008410000 */
[----:B------:R-:W-:-:S02]  /*45a0*/  FMUL.FTZ R142, R138, R161 ;  /* 0x000000a18a8e7220 */ /* 0x000fc40000410000 */
[----:B------:R-:W-:Y:S01]  /*45b0*/  SEL R140, R140, RZ, P6 ;  /* 0x000000ff8c8c7207 */ /* 0x000fe20003000000 */
[----:B------:R-:W-:Y:S01]  /*45c0*/  FMUL.FTZ R143, R139, R161 ;  /* 0x000000a18b8f7220 */ /* 0x000fe20000410000 */
[----:B------:R-:W-:Y:S01]  /*45d0*/  LOP3.LUT P6, RZ, R10, 0xff00, RZ, 0xc0, !PT ;  /* 0x0000ff000aff7812 */ /* 0x000fe200078cc0ff */
[----:B------:R-:W-:Y:S02]  /*45e0*/  FMUL.FTZ R142, R142, UR14 ;  /* 0x0000000e8e8e7c20 */ /* 0x000fe40008410000 */
[----:B------:R-:W-:Y:S01]  /*45f0*/  FMUL.FTZ R143, R143, UR14 ;  /* 0x0000000e8f8f7c20 */ /* 0x000fe20008410000 */
[----:B------:R-:W-:Y:S02]  /*4600*/  SEL R141, R141, RZ, P6 ;  /* 0x000000ff8d8d7207 */ /* 0x000fe40003000000 */
[----:B------:R-:W-:Y:S01]  /*4610*/  LOP3.LUT P6, RZ, R10, 0xff0000, RZ, 0xc0, !PT ;  /* 0x00ff00000aff7812 */ /* 0x000fe200078cc0ff */
[----:B-1----:R-:W-:-:S03]  /*4620*/  IMAD.WIDE.U32 R170, R165, 0x10, R170 ;  /* 0x00000010a5aa7825 */ /* 0x002fc600078e00aa */
[----:B------:R-:W-:Y:S02]  /*4630*/  SEL R142, R142, RZ, P6 ;  /* 0x000000ff8e8e7207 */ /* 0x000fe40003000000 */
[----:B------:R-:W-:Y:S01]  /*4640*/  ISETP.GE.U32.AND P6, PT, R10, 0x1000000, PT ;  /* 0x010000000a00780c */ /* 0x000fe20003fc6070 */
[----:B------:R1:W-:Y:S01]  /*4650*/  STG.E.128 desc[UR6][R170.64], R136 ;  /* 0x00000088aa007986 */ /* 0x0003e2000c101d06 */
[----:B0-----:R-:W-:Y:S02]  /*4660*/  IMAD.WIDE.U32 R172, R165, 0x10, R172 ;  /* 0x00000010a5ac7825 */ /* 0x001fe400078e00ac */
[----:B------:R-:W-:Y:S02]  /*4670*/  SEL R143, R143, RZ, P6 ;  /* 0x000000ff8f8f7207 */ /* 0x000fe40003000000 */
[----:B------:R-:W-:-:S03]  /*4680*/  IADD3 R165, PT, PT, R165, 0x20, RZ ;  /* 0x00000020a5a57810 */ /* 0x000fc60007ffe0ff */
[----:B------:R1:W-:Y:S04]  /*4690*/  STG.E.128 desc[UR6][R172.64], R140 ;  /* 0x0000008cac007986 */ /* 0x0003e8000c101d06 */
.L_x_13469:
[----:B------:R-:W-:Y:S05]  /*46a0*/  BSYNC.RECONVERGENT B1 ;  /* 0x0000000000017941 */ /* 0x000fea0003800200 */
.L_x_13468:
        /* <DEDUP_REMOVED lines=10> */
[C---:B-----5:R-:W-:Y:S01]  /*4750*/  FFMA.FTZ R136, R163.reuse, R136, R116 ;  /* 0x00000088a3887223 */ /* 0x060fe20000010074 */
[----:B------:R-:W-:Y:S01]  /*4760*/  FADD.FTZ R139, R162, -R137 ;  /* 0x80000089a28b7221 */ /* 0x000fe20000010000 */
[----:B0-----:R-:W0:Y:S01]  /*4770*/  LDC.64 R142, c[0x0][0x468] ;  /* 0x00011a00ff8e7b82 */ /* 0x001e220000000a00 */
[C---:B------:R-:W-:Y:S01]  /*4780*/  FFMA.FTZ R137, R163.reuse, R138, R117 ;  /* 0x0000008aa3897223 */ /* 0x040fe20000010075 */
[----:B------:R-:W-:Y:S01]  /*4790*/  FMUL.FTZ R140, R136, R161 ;  /* 0x000000a1888c7220 */ /* 0x000fe20000410000 */
[C---:B------:R-:W-:Y:S01]  /*47a0*/  FFMA.FTZ R138, R163.reuse, R139, R118 ;  /* 0x0000008ba38a7223 */ /* 0x040fe20000010076 */
[----:B------:R-:W-:Y:S01]  /*47b0*/  FFMA.FTZ R139, R163, R172, R119 ;  /* 0x000000aca38b7223 */ /* 0x000fe20000010077 */
        /* <DEDUP_REMOVED lines=20> */
.L_x_13471:
[----:B------:R-:W-:Y:S05]  /*4900*/  BSYNC.RECONVERGENT B1 ;  /* 0x0000000000017941 */ /* 0x000fea0003800200 */
.L_x_13470:
        /* <DEDUP_REMOVED lines=10> */
[C---:B-----5:R-:W-:Y:S01]  /*49b0*/  FFMA.FTZ R136, R163.reuse, R136, R120 ;  /* 0x00000088a3887223 */ /* 0x060fe20000010078 */
[----:B0-----:R-:W0:Y:S01]  /*49c0*/  LDC.64 R142, c[0x0][0x468] ;  /* 0x00011a00ff8e7b82 */ /* 0x001e220000000a00 */
[----:B------:R-:W-:Y:S01]  /*49d0*/  FADD.FTZ R139, R158, -R137 ;  /* 0x800000899e8b7221 */ /* 0x000fe20000010000 */
[C---:B------:R-:W-:Y:S01]  /*49e0*/  FFMA.FTZ R137, R163.reuse, R138, R121 ;  /* 0x0000008aa3897223 */ /* 0x040fe20000010079 */
[----:B------:R-:W-:Y:S01]  /*49f0*/  FMUL.FTZ R140, R136, R161 ;  /* 0x000000a1888c7220 */ /* 0x000fe20000410000 */
[----:B------:R-:W-:Y:S01]  /*4a00*/  LOP3.LUT P6, RZ, R14, 0xff, RZ, 0xc0, !PT ;  /* 0x000000ff0eff7812 */ /* 0x000fe200078cc0ff */
[C---:B------:R-:W-:Y:S01]  /*4a10*/  FFMA.FTZ R138, R163.reuse, R139, R122 ;  /* 0x0000008ba38a7223 */ /* 0x040fe2000001007a */
[----:B------:R-:W-:Y:S01]  /*4a20*/  FFMA.FTZ R139, R163, R172, R123 ;  /* 0x000000aca38b7223 */ /* 0x000fe2000001007b */
        /* <DEDUP_REMOVED lines=19> */
.L_x_13473:
[----:B------:R-:W-:Y:S05]  /*4b60*/  BSYNC.RECONVERGENT B1 ;  /* 0x0000000000017941 */ /* 0x000fea0003800200 */
.L_x_13472:
        /* <DEDUP_REMOVED lines=37> */
.L_x_13475:
[----:B------:R-:W-:Y:S05]  /*4dc0*/  BSYNC.RECONVERGENT B1 ;  /* 0x0000000000017941 */ /* 0x000fea0003800200 */
.L_x_13474:
        /* <DEDUP_REMOVED lines=37> */
.L_x_13477:
[----:B------:R-:W-:Y:S05]  /*5020*/  BSYNC.RECONVERGENT B1 ;  /* 0x0000000000017941 */ /* 0x000fea0003800200 */
.L_x_13476:
[----:B------:R-:W-:Y:S05]  /*5030*/  @!P5 BRA `(.L_x_13446) ;  /* 0x000000000088d947 */ /* 0x000fea0003800000 */
[----:B01234-:R-:W0:Y:S01]  /*5040*/  LDC.64 R136, c[0x0][0x478] ;  /* 0x00011e00ff887b82 */ /* 0x01fe220000000a00 */
[-CC-:B------:R-:W-:Y:S01]  /*5050*/  FFMA.FTZ R141, R150, R168.reuse, R167.reuse ;  /* 0x000000a8968d7223 */ /* 0x180fe200000100a7 */
[-CC-:B------:R-:W-:Y:S01]  /*5060*/  FFMA.FTZ R139, R21, R168.reuse, R167.reuse ;  /* 0x000000a8158b7223 */ /* 0x180fe200000100a7 */
[-CC-:B------:R-:W-:Y:S01]  /*5070*/  FFMA.FTZ R138, R22, R168.reuse, R167.reuse ;  /* 0x000000a8168a7223 */ /* 0x180fe200000100a7 */
[----:B------:R-:W-:Y:S01]  /*5080*/  FFMA.FTZ R167, R25, R168, R167 ;  /* 0x000000a819a77223 */ /* 0x000fe200000100a7 */
[----:B------:R-:W-:Y:S02]  /*5090*/  LOP3.LUT P1, RZ, R20, 0xff, RZ, 0xc0, !PT ;  /* 0x000000ff14ff7812 */ /* 0x000fe4000782c0ff */
        /* <DEDUP_REMOVED lines=8> */
[----:B------:R-:W-:-:S03]  /*5120*/  FADD.FTZ R137, R24, -R139 ;  /* 0x8000008b18897221 */ /* 0x000fc60000010000 */
        /* <DEDUP_REMOVED lines=12> */
[----:B-1----:R-:W-:Y:S01]  /*51f0*/  IMAD.WIDE.U32 R170, R165, 0x10, R170 ;  /* 0x00000010a5aa7825 */ /* 0x002fe200078e00aa */
[----:B------:R-:W-:Y:S01]  /*5200*/  SEL R143, R143, RZ, P4 ;  /* 0x000000ff8f8f7207 */ /* 0x000fe20002000000 */
[----:B------:R0:W-:Y:S01]  /*5210*/  STG.E.128 desc[UR6][R168.64], R136 ;  /* 0x00000088a8007986 */ /* 0x0001e2000c101d06 */
[----:B------:R-:W-:-:S02]  /*5220*/  SEL R140, R140, RZ, P1 ;  /* 0x000000ff8c8c7207 */ /* 0x000fc40000800000 */
[----:B------:R-:W-:Y:S02]  /*5230*/  SEL R141, R141, RZ, P2 ;  /* 0x000000ff8d8d7207 */ /* 0x000fe40001000000 */
[----:B------:R-:W-:-:S05]  /*5240*/  SEL R142, R142, RZ, P3 ;  /* 0x000000ff8e8e7207 */ /* 0x000fca0001800000 */
[----:B------:R0:W-:Y:S02]  /*5250*/  STG.E.128 desc[UR6][R170.64], R140 ;  /* 0x0000008caa007986 */ /* 0x0001e4000c101d06 */
.L_x_13446:
[----:B------:R-:W-:Y:S05]  /*5260*/  BSYNC.RECONVERGENT B0 ;  /* 0x0000000000007941 */ /* 0x000fea0003800200 */
.L_x_13433:
[----:B01234-:R-:W0:Y:S02]  /*5270*/  LDC.64 R136, c[0x0][0x380] ;  /* 0x0000e000ff887b82 */ /* 0x01fe240000000a00 */
[----:B0-----:R-:W-:-:S04]  /*5280*/  LEA R9, R136, R9, 0x2 ;  /* 0x0000000988097211 */ /* 0x001fc800078e10ff */
[----:B------:R-:W-:-:S13]  /*5290*/  ISETP.GE.AND P1, PT, R9, R137, PT ;  /* 0x000000890900720c */ /* 0x000fda0003f26270 */
[----:B------:R-:W-:Y:S05]  /*52a0*/  @!P1 BRA `(.L_x_13478) ;  /* 0xffffffb000f49947 */ /* 0x000fea000383ffff */
.L_x_13419:
        /* <DEDUP_REMOVED lines=62> */
[----:B------:R-:W-:Y:S01]  /*5690*/  LDS R18, [R0+0x2600] ;  /* 0x0026000000127984 */ /* 0x000fe20000000800 */
        /* <DEDUP_REMOVED lines=28> */
[----:B0-----:R-:W-:Y:S01]  /*5860*/  FADD.FTZ R7, R3, R18 ;  /* 0x0000001203077221 */ /* 0x001fe20000010000 */
[-C--:B------:R-:W-:Y:S02]  /*5870*/  @P5 MOV R3, R47.reuse ;  /* 0x0000002f00035202 */ /* 0x080fe40000000f00 */
[----:B------:R-:W-:Y:S02]  /*5880*/  @P5 IADD3.X R47, PT, PT, RZ, R47, RZ, P6, !PT ;  /* 0x0000002fff2f5210 */ /* 0x000fe400037fe4ff */
        /* <DEDUP_REMOVED lines=39> */
[----:B------:R2:W3:Y:S01]  /*5b00*/  LDS R13, [R0+0x2e00] ;  /* 0x002e0000000d7984 */ /* 0x0004e20000000800 */
[-C--:B------:R-:W-:Y:S01]  /*5b10*/  @P5 MOV R3, R45.reuse ;  /* 0x0000002d00035202 */ /* 0x080fe20000000f00 */
[----:B------:R-:W-:Y:S01]  /*5b20*/  FADD.FTZ R4, RZ, R4 ;  /* 0x00000004ff047221 */ /* 0x000fe20000010000 */
[----:B------:R-:W-:Y:S01]  /*5b30*/  @P5 IADD3 R26, P6, PT, R26, 0x200, RZ ;  /* 0x000002001a1a5810 */ /* 0x000fe20007fde0ff */
[----:B----4-:R-:W-:Y:S02]  /*5b40*/  FADD.FTZ R8, R11, R8 ;  /* 0x000000080b087221 */ /* 0x010fe40000010000 */
[----:B------:R4:W-:Y:S01]  /*5b50*/  @P5 STG.E desc[UR6][R2.64], R25 ;  /* 0x0000001902005986 */ /* 0x0009e2000c101906 */
[----:B------:R-:W-:Y:S01]  /*5b60*/  @P5 IADD3.X R45, PT, PT, RZ, R45, RZ, P6, !PT ;  /* 0x0000002dff2d5210 */ /* 0x000fe200037fe4ff */
[----:B--2---:R-:W-:Y:S01]  /*5b70*/  FADD.FTZ R0, R4, R5 ;  /* 0x0000000504007221 */ /* 0x004fe20000010000 */
[----:B------:R-:W-:Y:S01]  /*5b80*/  FADD.FTZ R23, R8, R23 ;  /* 0x0000001708177221 */ /* 0x000fe20000010000 */
[----:B------:R-:W-:Y:S01]  /*5b90*/  FADD.FTZ R6, RZ, R6 ;  /* 0x00000006ff067221 */ /* 0x000fe20000010000 */
[----:B----4-:R-:W-:Y:S01]  /*5ba0*/  @P4 MOV R2, R28 ;  /* 0x0000001c00024202 */ /* 0x010fe20000000f00 */
        /* <DEDUP_REMOVED lines=8> */
[----:B--2---:R-:W-:Y:S02]  /*5c30*/  @P4 MOV R2, R26 ;  /* 0x0000001a00024202 */ /* 0x004fe40000000f00 */
[----:B------:R-:W-:Y:S01]  /*5c40*/  @P4 MOV R3, R45 ;  /* 0x0000002d00034202 */ /* 0x000fe20000000f00 */
[----:B---3--:R-:W-:Y:S01]  /*5c50*/  FADD.FTZ R13, R14, R13 ;  /* 0x0000000d0e0d7221 */ /* 0x008fe20000010000 */
        /* <DEDUP_REMOVED lines=41> */
.L_x_13432:
        /* <DEDUP_REMOVED lines=8> */
.L_x_13480:
[----:B------:R-:W-:Y:S05]  /*5f70*/  BSYNC B0 ;  /* 0x0000000000007941 */ /* 0x000fea0003800000 */
.L_x_13479:
        /* <DEDUP_REMOVED lines=8> */
.L_x_13481:
[----:B------:R-:W-:-:S05]  /*6000*/  FADD.FTZ R136, R136, R169 ;  /* 0x000000a988887221 */ /* 0x000fca0000010000 */
[----:B------:R-:W-:Y:S01]  /*6010*/  MOV R172, R136 ;  /* 0x0000008800ac7202 */ /* 0x000fe20000000f00 */
[----:B------:R-:W-:Y:S01]  /*6020*/  HFMA2 R171, -RZ, RZ, 0, 1.1920928955078125e-07 ;  /* 0x00000002ffab7431 */ /* 0x000fe200000001ff */
[----:B------:R-:W-:-:S07]  /*6030*/  MOV R137, R170 ;  /* 0x000000aa00897202 */ /* 0x000fce0000000f00 */
[----:B------:R-:W-:Y:S05]  /*6040*/  WARPSYNC.COLLECTIVE R167, `(.L_x_13482) ;  /* 0x00000000a7087348 */ /* 0x000fea0003c00000 */
[----:B------:R0:W1:Y:S02]  /*6050*/  SHFL.BFLY P6, R170, R172, R171, R174 ;  /* 0x0c0000abacaa7389 */ /* 0x00006400000c00ae */
[----:B01----:R-:W-:Y:S05]  /*6060*/  ENDCOLLECTIVE ;  /* 0x000000000000791b */ /* 0x003fea0003800000 */
.L_x_13482:
[----:B------:R-:W-:-:S05]  /*6070*/  FADD.FTZ R137, R137, R168 ;  /* 0x000000a889897221 */ /* 0x000fca0000010000 */
[----:B------:R-:W-:Y:S02]  /*6080*/  MOV R172, R137 ;  /* 0x0000008900ac7202 */ /* 0x000fe40000000f00 */
[----:B------:R-:W-:-:S07]  /*6090*/  MOV R139, R170 ;  /* 0x000000aa008b7202 */ /* 0x000fce0000000f00 */
[----:B------:R-:W-:Y:S05]  /*60a0*/  WARPSYNC.COLLECTIVE R167, `(.L_x_13483) ;  /* 0x00000000a7087348 */ /* 0x000fea0003c00000 */
[----:B------:R0:W1:Y:S02]  /*60b0*/  SHFL.BFLY P6, R170, R172, R171, R174 ;  /* 0x0c0000abacaa7389 */ /* 0x00006400000c00ae */
[----:B01----:R-:W-:Y:S05]  /*60c0*/  ENDCOLLECTIVE ;  /* 0x000000000000791b */ /* 0x003fea0003800000 */
.L_x_13483:
[----:B------:R-:W-:-:S05]  /*60d0*/  FADD.FTZ R139, R136, R139 ;  /* 0x0000008b888b7221 */ /* 0x000fca0000010000 */
[----:B------:R-:W-:Y:S01]  /*60e0*/  MOV R172, R139 ;  /* 0x0000008b00ac7202 */ /* 0x000fe20000000f00 */
[----:B------:R-:W-:Y:S01]  /*60f0*/  HFMA2 R171, -RZ, RZ, 0, 2.384185791015625e-07 ;  /* 0x00000004ffab7431 */ /* 0x000fe200000001ff */
[----:B------:R-:W-:-:S07]  /*6100*/  MOV R138, R170 ;  /* 0x000000aa008a7202 */ /* 0x000fce0000000f00 */
[----:B------:R-:W-:Y:S05]  /*6110*/  WARPSYNC.COLLECTIVE R167, `(.L_x_13484) ;  /* 0x00000000a7087348 */ /* 0x000fea0003c00000 */
[----:B------:R0:W1:Y:S02]  /*6120*/  SHFL.BFLY P6, R170, R172, R171, R174 ;  /* 0x0c0000abacaa7389 */ /* 0x00006400000c00ae */
[----:B01----:R-:W-:Y:S05]  /*6130*/  ENDCOLLECTIVE ;  /* 0x000000000000791b */ /* 0x003fea0003800000 */
.L_x_13484:
[----:B------:R-:W-:-:S05]  /*6140*/  FADD.FTZ R138, R137, R138 ;  /* 0x0000008a898a7221 */ /* 0x000fca0000010000 */
[----:B------:R-:W-:Y:S02]  /*6150*/  MOV R172, R138 ;  /* 0x0000008a00ac7202 */ /* 0x000fe40000000f00 */
[----:B------:R-:W-:-:S07]  /*6160*/  MOV R140, R170 ;  /* 0x000000aa008c7202 */ /* 0x000fce0000000f00 */
[----:B------:R-:W-:Y:S05]  /*6170*/  WARPSYNC.COLLECTIVE R167, `(.L_x_13485) ;  /* 0x00000000a7087348 */ /* 0x000fea0003c00000 */
[----:B------:R0:W1:Y:S02]  /*6180*/  SHFL.BFLY P6, R170, R172, R171, R174 ;  /* 0x0c0000abacaa7389 */ /* 0x00006400000c00ae */
[----:B01----:R-:W-:Y:S05]  /*6190*/  ENDCOLLECTIVE ;  /* 0x000000000000791b */ /* 0x003fea0003800000 */
.L_x_13485:
[----:B------:R-:W-:-:S05]  /*61a0*/  FADD.FTZ R140, R139, R140 ;  /* 0x0000008c8b8c7221 */ /* 0x000fca0000010000 */
[----:B------:R-:W-:Y:S01]  /*61b0*/  MOV R172, R140 ;  /* 0x0000008c00ac7202 */ /* 0x000fe20000000f00 */
[----:B------:R-:W-:Y:S01]  /*61c0*/  HFMA2 R171, -RZ, RZ, 0, 4.76837158203125e-07 ;  /* 0x00000008ffab7431 */ /* 0x000fe200000001ff */
[----:B------:R-:W-:-:S07]  /*61d0*/  MOV R141, R170 ;  /* 0x000000aa008d7202 */ /* 0x000fce0000000f00 */
[----:B------:R-:W-:Y:S05]  /*61e0*/  WARPSYNC.COLLECTIVE R167, `(.L_x_13486) ;  /* 0x00000000a7087348 */ /* 0x000fea0003c00000 */
[----:B------:R0:W1:Y:S02]  /*61f0*/  SHFL.BFLY P6, R170, R172, R171, R174 ;  /* 0x0c0000abacaa7389 */ /* 0x00006400000c00ae */
[----:B01----:R-:W-:Y:S05]  /*6200*/  ENDCOLLECTIVE ;  /* 0x000000000000791b */ /* 0x003fea0003800000 */
.L_x_13486:
[----:B------:R-:W-:-:S05]  /*6210*/  FADD.FTZ R141, R138, R141 ;  /* 0x0000008d8a8d7221 */ /* 0x000fca0000010000 */
[----:B------:R-:W-:Y:S02]  /*6220*/  MOV R172, R141 ;  /* 0x0000008d00ac7202 */ /* 0x000fe40000000f00 */
[----:B------:R-:W-:-:S07]  /*6230*/  MOV R143, R170 ;  /* 0x000000aa008f7202 */ /* 0x000fce0000000f00 */
[----:B------:R-:W-:Y:S05]  /*6240*/  WARPSYNC.COLLECTIVE R167, `(.L_x_13487) ;  /* 0x00000000a7087348 */ /* 0x000fea0003c00000 */
[----:B------:R0:W1:Y:S02]  /*6250*/  SHFL.BFLY P6, R170, R172, R171, R174 ;  /* 0x0c0000abacaa7389 */ /* 0x00006400000c00ae */
[----:B01----:R-:W-:Y:S05]  /*6260*/  ENDCOLLECTIVE ;  /* 0x000000000000791b */ /* 0x003fea0003800000 */
.L_x_13487:
[----:B------:R-:W-:-:S05]  /*6270*/  FADD.FTZ R143, R140, R143 ;  /* 0x0000008f8c8f7221 */ /* 0x000fca0000010000 */
[----:B------:R-:W-:Y:S01]  /*6280*/  MOV R172, R143 ;  /* 0x0000008f00ac7202 */ /* 0x000fe20000000f00 */
[----:B------:R-:W-:Y:S01]  /*6290*/  HFMA2 R171, -RZ, RZ, 0, 9.5367431640625e-07 ;  /* 0x00000010ffab7431 */ /* 0x000fe200000001ff */
[----:B------:R-:W-:-:S07]  /*62a0*/  MOV R142, R170 ;  /* 0x000000aa008e7202 */ /* 0x000fce0000000f00 */
[----:B------:R-:W-:Y:S05]  /*62b0*/  WARPSYNC.COLLECTIVE R167, `(.L_x_13488) ;  /* 0x00000000a7087348 */ /* 0x000fea0003c00000 */
[----:B------:R0:W1:Y:S02]  /*62c0*/  SHFL.BFLY P6, R170, R172, R171, R174 ;  /* 0x0c0000abacaa7389 */ /* 0x00006400000c00ae */
[----:B01----:R-:W-:Y:S05]  /*62d0*/  ENDCOLLECTIVE ;  /* 0x000000000000791b */ /* 0x003fea0003800000 */
.L_x_13488:
[----:B------:R-:W-:-:S05]  /*62e0*/  FADD.FTZ R142, R141, R142 ;  /* 0x0000008e8d8e7221 */ /* 0x000fca0000010000 */
[----:B------:R-:W-:Y:S02]  /*62f0*/  MOV R172, R142 ;  /* 0x0000008e00ac7202 */ /* 0x000fe40000000f00 */
[----:B------:R-:W-:-:S07]  /*6300*/  MOV R136, R170 ;  /* 0x000000aa00887202 */ /* 0x000fce0000000f00 */
[----:B------:R-:W-:Y:S05]  /*6310*/  WARPSYNC.COLLECTIVE R167, `(.L_x_13489) ;  /* 0x00000000a7087348 */ /* 0x000fea0003c00000 */
[----:B------:R0:W1:Y:S02]  /*6320*/  SHFL.BFLY P6, R170, R172, R171, R174 ;  /* 0x0c0000abacaa7389 */ /* 0x00006400000c00ae */
[----:B01----:R-:W-:Y:S05]  /*6330*/  ENDCOLLECTIVE ;  /* 0x000000000000791b */ /* 0x003fea0003800000 */
.L_x_13489:
[----:B------:R-:W-:Y:S01]  /*6340*/  MOV R137, R170 ;  /* 0x000000aa00897202 */ /* 0x000fe20000000f00 */
[----:B------:R-:W-:Y:S06]  /*6350*/  BRA `(.L_x_13490) ;  /* 0xffffffb400e07947 */ /* 0x000fec000383ffff */
.L_x_13491:
        /* <DEDUP_REMOVED lines=10> */
.L_x_14599:


//--------------------- .text._ZN10layer_norm13ln_bwd_kernelINS_13Kernel_traitsIfffffjLj768ELj1ELj4ELj1ELj16ENS_18Kernel_traits_baseILj768EfffffjLj128EEEEELb1ELb0ELb0ELb1EEEvNS_9BwdParamsE --------------------------
	.section	.text._ZN10layer_norm13ln_bwd_kernelINS_13Kernel_traitsIfffffjLj768ELj1ELj4ELj1ELj16ENS_18Kernel_traits_baseILj768EfffffjLj128EEEEELb1ELb0ELb0ELb1EEEvNS_9BwdParamsE,"ax",@progbits
	.align	128
        .global         _ZN10layer_norm13ln_bwd_kernelINS_13Kernel_traitsIfffffjLj768ELj1ELj4ELj1ELj16ENS_18Kernel_traits_baseILj768EfffffjLj128EEEEELb1ELb0ELb0ELb1EEEvNS_9BwdParamsE
        .type           _ZN10layer_norm13ln_bwd_kernelINS_13Kernel_traitsIfffffjLj768ELj1ELj4ELj1ELj16ENS_18Kernel_traits_baseILj768EfffffjLj128EEEEELb1ELb0ELb0ELb1EEEvNS_9BwdParamsE,@function
        .size           _ZN10layer_norm13ln_bwd_kernelINS_13Kernel_traitsIfffffjLj768ELj1ELj4ELj1ELj16ENS_18Kernel_traits_baseILj768EfffffjLj128EEEEELb1ELb0ELb0ELb1EEEvNS_9BwdParamsE,(.L_x_14600 - _ZN10layer_norm13ln_bwd_kernelINS_13Kernel_traitsIfffffjLj768ELj1ELj4ELj1ELj16ENS_18Kernel_traits_baseILj768EfffffjLj128EEEEELb1ELb0ELb0ELb1EEEvNS_9BwdParamsE)
        .other          _ZN10layer_norm13ln_bwd_kernelINS_13Kernel_traitsIfffffjLj768ELj1ELj4ELj1ELj16ENS_18Kernel_traits_baseILj768EfffffjLj128EEEEELb1ELb0ELb0ELb1EEEvNS_9BwdParamsE,@"STO_CUDA_ENTRY STV_DEFAULT"
_ZN10layer_norm13ln_bwd_kernelINS_13Kernel_traitsIfffffjLj768ELj1ELj4ELj1ELj16ENS_18Kernel_traits_baseILj768EfffffjLj128EEEEELb1ELb0ELb0ELb1EEEvNS_9BwdParamsE:
.text._ZN10layer_norm13ln_bwd_kernelINS_13Kernel_traitsIfffffjLj768ELj1ELj4ELj1ELj16ENS_18Kernel_traits_baseILj768EfffffjLj128EEEEELb1ELb0ELb0ELb1EEEvNS_9BwdParamsE:
        /* <DEDUP_REMOVED lines=44> */
[----:B------:R-:W-:Y:S01]  /*02c0*/  HFMA2 R146, -RZ, RZ, 0, 0 ;  /* 0x00000000ff927431 */ /* 0x000fe200000001ff */
[----:B------:R-:W-:Y:S01]  /*02d0*/  BSSY B1, `(.L_x_13494) ;  /* 0x0000506000017945 */ /* 0x000fe20003800000 */
        /* <DEDUP_REMOVED lines=28> */
[----:B------:R-:W-:Y:S01]  /*04a0*/  MOV R0, RZ ;  /* 0x000000ff00007202 */ /* 0x000fe20000000f00 */
[----:B------:R-:W5:Y:S04]  /*04b0*/  LDG.E.128 R100, desc[UR6][R2.64+0x400] ;  /* 0x0004000602647981 */ /* 0x000f68000c1e1d00 */
[----:B------:R-:W5:Y:S04]  /*04c0*/  LDG.E.128 R104, desc[UR6][R2.64+0x200] ;  /* 0x0002000602687981 */ /* 0x000f68000c1e1d00 */
[----:B------:R0:W5:Y:S02]  /*04d0*/  LDG.E.128 R108, desc[UR6][R2.64] ;  /* 0x00000006026c7981 */ /* 0x000164000c1e1d00 */
[----:B0-----:R-:W-:-:S07]  /*04e0*/  CS2R R2, SRZ ;  /* 0x0000000000027805 */ /* 0x001fce000001ff00 */
.L_x_13513:
        /* <DEDUP_REMOVED lines=39> */
[----:B------:R-:W4:Y:S04]  /*0760*/  LDG.E.128 R120, desc[UR6][R120.64] ;  /* 0x0000000678787981 */ /* 0x000f28000c1e1d00 */
[----:B------:R-:W4:Y:S01]  /*0770*/  LDG.E.128 R80, desc[UR6][R80.64] ;  /* 0x0000000650507981 */ /* 0x000f22000c1e1d00 */
[----:B------:R-:W-:-:S06]  /*0780*/  IMAD.WIDE.U32 R76, R158, 0x10, R64 ;  /* 0x000000109e4c7825 */ /* 0x000fcc00078e0040 */
[----:B------:R-:W4:Y:S01]  /*0790*/  LDG.E.128 R76, desc[UR6][R76.64] ;  /* 0x000000064c4c7981 */ /* 0x000f22000c1e1d00 */
[----:B------:R-:W-:-:S04]  /*07a0*/  IMAD.WIDE.U32 R72, R157, 0x10, R64 ;  /* 0x000000109d487825 */ /* 0x000fc800078e0040 */
        /* <DEDUP_REMOVED lines=9> */
[----:B--2---:R-:W-:-:S04]  /*0840*/  IMAD.WIDE.U32 R176, R156, 0x4, R178 ;  /* 0x000000049cb07825 */ /* 0x004fc800078e00b2 */
[--C-:B------:R-:W-:Y:S01]  /*0850*/  IMAD.WIDE.U32 R168, R161, 0x4, R178.reuse ;  /* 0x00000004a1a87825 */ /* 0x100fe200078e00b2 */
[----:B------:R0:W5:Y:S03]  /*0860*/  LDG.E R160, desc[UR6][R176.64] ;  /* 0x00000006b0a07981 */ /* 0x000166000c1e1900 */
[--C-:B------:R-:W-:Y:S01]  /*0870*/  IMAD.WIDE.U32 R170, R159, 0x4, R178.reuse ;  /* 0x000000049faa7825 */ /* 0x100fe200078e00b2 */
[----:B------:R1:W5:Y:S03]  /*0880*/  LDG.E R165, desc[UR6][R168.64] ;  /* 0x00000006a8a57981 */ /* 0x000366000c1e1900 */
[--C-:B------:R-:W-:Y:S01]  /*0890*/  IMAD.WIDE.U32 R172, R158, 0x4, R178.reuse ;  /* 0x000000049eac7825 */ /* 0x100fe200078e00b2 */
[----:B------:R-:W5:Y:S03]  /*08a0*/  LDG.E R164, desc[UR6][R170.64] ;  /* 0x00000006aaa47981 */ /* 0x000f66000c1e1900 */
[--C-:B------:R-:W-:Y:S01]  /*08b0*/  IMAD.WIDE.U32 R174, R157, 0x4, R178.reuse ;  /* 0x000000049dae7825 */ /* 0x100fe200078e00b2 */
[----:B------:R-:W5:Y:S03]  /*08c0*/  LDG.E R163, desc[UR6][R172.64] ;  /* 0x00000006aca37981 */ /* 0x000f66000c1e1900 */
[----:B------:R-:W-:Y:S01]  /*08d0*/  IMAD.WIDE.U32 R178, R152, 0x4, R178 ;  /* 0x0000000498b27825 */ /* 0x000fe200078e00b2 */
[----:B------:R-:W5:Y:S04]  /*08e0*/  LDG.E R162, desc[UR6][R174.64] ;  /* 0x00000006aea27981 */ /* 0x000f68000c1e1900 */
[----:B------:R2:W5:Y:S01]  /*08f0*/  LDG.E R155, desc[UR6][R178.64] ;  /* 0x00000006b29b7981 */ /* 0x000562000c1e1900 */
[C---:B---3--:R-:W-:Y:S01]  /*0900*/  FADD.FTZ R116, -R166.reuse, R116 ;  /* 0x00000074a6747221 */ /* 0x048fe20000010100 */
[----:B------:R-:W-:-:S03]  /*0910*/  FADD.FTZ R188, -R166, R117 ;  /* 0x00000075a6bc7221 */ /* 0x000fc60000010100 */
[----:B-----5:R-:W-:Y:S01]  /*0920*/  FMUL.FTZ R117, R153, R116 ;  /* 0x0000007499757220 */ /* 0x020fe20000410000 */
[----:B----4-:R-:W-:Y:S01]  /*0930*/  FMUL.FTZ R186, R108, R84 ;  /* 0x000000546cba7220 */ /* 0x010fe20000410000 */
[C---:B0-----:R-:W-:Y:S01]  /*0940*/  FADD.FTZ R176, -R166.reuse, R125 ;  /* 0x0000007da6b07221 */ /* 0x041fe20000010100 */
[----:B------:R-:W-:Y:S01]  /*0950*/  FMUL.FTZ R181, R109, R85 ;  /* 0x000000556db57220 */ /* 0x000fe20000410000 */
[C---:B-1----:R-:W-:Y:S01]  /*0960*/  FADD.FTZ R168, -R166.reuse, R118 ;  /* 0x00000076a6a87221 */ /* 0x042fe20000010100 */
[----:B------:R-:W-:Y:S01]  /*0970*/  FADD.FTZ R116, RZ, R186 ;  /* 0x000000baff747221 */ /* 0x000fe20000010000 */
[----:B------:R-:W-:Y:S01]  /*0980*/  FMUL.FTZ R188, R153, R188 ;  /* 0x000000bc99bc7220 */ /* 0x000fe20000410000 */
[----:B------:R-:W-:Y:S01]  /*0990*/  FFMA.FTZ R125, R117, R186, RZ ;  /* 0x000000ba757d7223 */ /* 0x000fe200000100ff */
[----:B------:R-:W-:Y:S01]  /*09a0*/  FADD.FTZ R198, -R166, R129 ;  /* 0x00000081a6c67221 */ /* 0x000fe20000010100 */
[----:B------:R-:W-:Y:S01]  /*09b0*/  FMUL.FTZ R180, R110, R86 ;  /* 0x000000566eb47220 */ /* 0x000fe20000410000 */
[----:B------:R-:W-:Y:S01]  /*09c0*/  FADD.FTZ R129, R116, R181 ;  /* 0x000000b574817221 */ /* 0x000fe20000010000 */
[----:B------:R-:W-:Y:S01]  /*09d0*/  FADD.FTZ R190, -R166, R119 ;  /* 0x00000077a6be7221 */ /* 0x000fe20000010100 */
[----:B------:R-:W-:Y:S01]  /*09e0*/  FMUL.FTZ R187, R153, R168 ;  /* 0x000000a899bb7220 */ /* 0x000fe20000410000 */
[----:B------:R-:W-:Y:S01]  /*09f0*/  FFMA.FTZ R116, R188, R181, R125 ;  /* 0x000000b5bc747223 */ /* 0x000fe2000001007d */
[C---:B------:R-:W-:Y:S01]  /*0a00*/  FADD.FTZ R192, -R166.reuse, R124 ;  /* 0x0000007ca6c07221 */ /* 0x040fe20000010100 */
[----:B--2---:R-:W-:Y:S01]  /*0a10*/  FMUL.FTZ R179, R111, R87 ;  /* 0x000000576fb37220 */ /* 0x004fe20000410000 */
        /* <DEDUP_REMOVED lines=14> */
[----:B------:R-:W-:Y:S01]  /*0b00*/  FADD.FTZ R196, -R166, R128 ;  /* 0x00000080a6c47221 */ /* 0x000fe20000010100 */
[----:B------:R-:W-:Y:S01]  /*0b10*/  FMUL.FTZ R128, R106, R82 ;  /* 0x000000526a807220 */ /* 0x000fe20000410000 */
[----:B------:R-:W-:Y:S01]  /*0b20*/  FADD.FTZ R129, R129, R174 ;  /* 0x000000ae81817221 */ /* 0x000fe20000010000 */
[C---:B------:R-:W-:Y:S01]  /*0b30*/  FADD.FTZ R172, -R166.reuse, R123 ;  /* 0x0000007ba6ac7221 */ /* 0x040fe20000010100 */
[----:B------:R-:W-:Y:S01]  /*0b40*/  FMUL.FTZ R185, R153, R170 ;  /* 0x000000aa99b97220 */ /* 0x000fe20000410000 */
        /* <DEDUP_REMOVED lines=46> */
[C---:B------:R-:W-:Y:S01]  /*0e30*/  FADD.FTZ R206, -R166.reuse, R133 ;  /* 0x00000085a6ce7221 */ /* 0x040fe20000010100 */
[----:B------:R-:W-:Y:S01]  /*0e40*/  FMUL.FTZ R167, R153, R204 ;  /* 0x000000cc99a77220 */ /* 0x000fe20000410000 */
[----:B------:R-:W-:Y:S01]  /*0e50*/  FFMA.FTZ R200, R169, R138, R198 ;  /* 0x0000008aa9c87223 */ /* 0x000fe200000100c6 */
[----:B------:R-:W-:Y:S01]  /*0e60*/  FMUL.FTZ R131, R93, R69 ;  /* 0x000000455d837220 */ /* 0x000fe20000410000 */
[----:B------:R-:W-:Y:S01]  /*0e70*/  FADD.FTZ R202, R191, R130 ;  /* 0x00000082bfca7221 */ /* 0x000fe20000010000 */
[C---:B------:R-:W-:Y:S01]  /*0e80*/  FADD.FTZ R208, -R166.reuse, R134 ;  /* 0x00000086a6d07221 */ /* 0x040fe20000010100 */
[----:B------:R-:W-:Y:S01]  /*0e90*/  FMUL.FTZ R168, R153, R206 ;  /* 0x000000ce99a87220 */ /* 0x000fe20000410000 */
[----:B------:R-:W-:Y:S01]  /*0ea0*/  FFMA.FTZ R189, R167, R130, R200 ;  /* 0x00000082a7bd7223 */ /* 0x000fe200000100c8 */
[C---:B------:R-:W-:Y:S01]  /*0eb0*/  FADD.FTZ R214, -R166.reuse, R137 ;  /* 0x00000089a6d67221 */ /* 0x040fe20000010100 */
[C---:B------:R-:W-:Y:S01]  /*0ec0*/  FADD.FTZ R210, -R166.reuse, R135 ;  /* 0x00000087a6d27221 */ /* 0x040fe20000010100 */
[----:B------:R-:W-:Y:S01]  /*0ed0*/  FADD.FTZ R212, -R166, R136 ;  /* 0x00000088a6d47221 */ /* 0x000fe20000010100 */
        /* <DEDUP_REMOVED lines=51> */
.L_x_13495:
[----:B------:R-:W0:Y:S01]  /*1210*/  LDC.64 R42, c[0x0][0x3a8] ;  /* 0x0000ea00ff2a7b82 */ /* 0x000e220000000a00 */
[C---:B------:R-:W-:Y:S02]  /*1220*/  IADD3 R158, PT, PT, R161.reuse, 0x40, RZ ;  /* 0x00000040a19e7810 */ /* 0x040fe40007ffe0ff */
[----:B------:R-:W-:-:S05]  /*1230*/  IADD3 R159, PT, PT, R161, 0x20, RZ ;  /* 0x00000020a19f7810 */ /* 0x000fca0007ffe0ff */
[----:B------:R-:W1:Y:S01]  /*1240*/  LDC.64 R40, c[0x0][0x428] ;  /* 0x00010a00ff287b82 */ /* 0x000e620000000a00 */
        /* <DEDUP_REMOVED lines=9> */
[----:B------:R-:W3:Y:S02]  /*12e0*/  LDG.E.128 R128, desc[UR6][R128.64] ;  /* 0x0000000680807981 */ /* 0x000ee4000c1e1d00 */
[--C-:B------:R-:W-:Y:S02]  /*12f0*/  IMAD.WIDE.U32 R80, R159, 0x10, R40.reuse ;  /* 0x000000109f507825 */ /* 0x100fe400078e0028 */
[----:B------:R-:W3:Y:S04]  /*1300*/  LDG.E.128 R120, desc[UR6][R120.64] ;  /* 0x0000000678787981 */ /* 0x000ee8000c1e1d00 */
[----:B------:R-:W3:Y:S01]  /*1310*/  LDG.E.128 R80, desc[UR6][R80.64] ;  /* 0x0000000650507981 */ /* 0x000ee2000c1e1d00 */
[----:B------:R-:W-:-:S06]  /*1320*/  IMAD.WIDE.U32 R76, R158, 0x10, R40 ;  /* 0x000000109e4c7825 */ /* 0x000fcc00078e0028 */
[----:B------:R-:W3:Y:S01]  /*1330*/  LDG.E.128 R76, desc[UR6][R76.64] ;  /* 0x000000064c4c7981 */ /* 0x000ee2000c1e1d00 */
[----:B------:R-:W-:Y:S01]  /*1340*/  IMAD.WIDE.U32 R72, R157, 0x10, R40 ;  /* 0x000000109d487825 */ /* 0x000fe200078e0028 */
[C---:B------:R-:W-:Y:S02]  /*1350*/  IADD3 R152, PT, PT, R161.reuse, 0xa0, RZ ;  /* 0x000000a0a1987810 */ /* 0x040fe40007ffe0ff */
[----:B------:R-:W-:-:S03]  /*1360*/  IADD3 R156, PT, PT, R161, 0x80, RZ ;  /* 0x00000080a19c7810 */ /* 0x000fc60007ffe0ff */
[----:B------:R-:W3:Y:S01]  /*1370*/  LDG.E.128 R72, desc[UR6][R72.64] ;  /* 0x0000000648487981 */ /* 0x000ee2000c1e1d00 */
[----:B------:R-:W-:-:S04]  /*1380*/  IMAD.WIDE.U32 R136, R152, 0x10, R42 ;  /* 0x0000001098887825 */ /* 0x000fc800078e002a */
[C---:B------:R-:W-:Y:S02]  /*1390*/  IMAD.WIDE.U32 R132, R156.reuse, 0x10, R42 ;  /* 0x000000109c847825 */ /* 0x040fe400078e002a */
[----:B------:R-:W3:Y:S01]  /*13a0*/  LDG.E.128 R136, desc[UR6][R136.64] ;  /* 0x0000000688887981 */ /* 0x000ee2000c1e1d00 */
[----:B------:R-:W0:Y:S01]  /*13b0*/  LDC.64 R42, c[0x0][0x3b0] ;  /* 0x0000ec00ff2a7b82 */ /* 0x000e220000000a00 */
[--C-:B------:R-:W-:Y:S02]  /*13c0*/  IMAD.WIDE.U32 R68, R156, 0x10, R40.reuse ;  /* 0x000000109c447825 */ /* 0x100fe400078e0028 */
[----:B------:R-:W3:Y:S04]  /*13d0*/  LDG.E.128 R132, desc[UR6][R132.64] ;  /* 0x0000000684847981 */ /* 0x000ee8000c1e1d00 */
[----:B------:R-:W3:Y:S01]  /*13e0*/  LDG.E.128 R68, desc[UR6][R68.64] ;  /* 0x0000000644447981 */ /* 0x000ee2000c1e1d00 */
[----:B------:R-:W-:-:S02]  /*13f0*/  IMAD.WIDE.U32 R64, R152, 0x10, R40 ;  /* 0x0000001098407825 */ /* 0x000fc400078e0028 */
[----:B------:R-:W1:Y:S04]  /*1400*/  LDC.64 R40, c[0x0][0x438] ;  /* 0x00010e00ff287b82 */ /* 0x000e680000000a00 */
[----:B------:R-:W3:Y:S01]  /*1410*/  LDG.E.128 R64, desc[UR6][R64.64] ;  /* 0x0000000640407981 */ /* 0x000ee2000c1e1d00 */
[----:B0-----:R-:W-:-:S04]  /*1420*/  IMAD.WIDE.U32 R44, R161, 0x4, R42 ;  /* 0x00000004a12c7825 */ /* 0x001fc800078e002a */
        /* <DEDUP_REMOVED lines=8> */
[--C-:B-1----:R-:W-:Y:S01]  /*14b0*/  IMAD.WIDE.U32 R60, R161, 0x10, R40.reuse ;  /* 0x00000010a13c7825 */ /* 0x102fe200078e0028 */
[----:B------:R1:W5:Y:S03]  /*14c0*/  LDG.E R160, desc[UR6][R168.64] ;  /* 0x00000006a8a07981 */ /* 0x000366000c1e1900 */
[----:B------:R-:W-:-:S02]  /*14d0*/  IMAD.WIDE.U32 R56, R159, 0x10, R40 ;  /* 0x000000109f387825 */ /* 0x000fc400078e0028 */
[----:B------:R-:W5:Y:S02]  /*14e0*/  LDG.E.128 R60, desc[UR6][R60.64] ;  /* 0x000000063c3c7981 */ /* 0x000f64000c1e1d00 */
[--C-:B------:R-:W-:Y:S02]  /*14f0*/  IMAD.WIDE.U32 R52, R158, 0x10, R40.reuse ;  /* 0x000000109e347825 */ /* 0x100fe400078e0028 */
[----:B------:R-:W5:Y:S02]  /*1500*/  LDG.E.128 R56, desc[UR6][R56.64] ;  /* 0x0000000638387981 */ /* 0x000f64000c1e1d00 */
[--C-:B------:R-:W-:Y:S02]  /*1510*/  IMAD.WIDE.U32 R48, R157, 0x10, R40.reuse ;  /* 0x000000109d307825 */ /* 0x100fe400078e0028 */
[----:B------:R-:W5:Y:S02]  /*1520*/  LDG.E.128 R52, desc[UR6][R52.64] ;  /* 0x0000000634347981 */ /* 0x000f64000c1e1d00 */
[----:B0-----:R-:W-:-:S02]  /*1530*/  IMAD.WIDE.U32 R44, R156, 0x10, R40 ;  /* 0x000000109c2c7825 */ /* 0x001fc400078e0028 */
[----:B------:R-:W5:Y:S02]  /*1540*/  LDG.E.128 R48, desc[UR6][R48.64] ;  /* 0x0000000630307981 */ /* 0x000f64000c1e1d00 */
[C---:B------:R-:W-:Y:S02]  /*1550*/  IMAD.WIDE.U32 R42, R152.reuse, 0x4, R42 ;  /* 0x00000004982a7825 */ /* 0x040fe400078e002a */
[----:B------:R-:W5:Y:S02]  /*1560*/  LDG.E.128 R44, desc[UR6][R44.64] ;  /* 0x000000062c2c7981 */ /* 0x000f64000c1e1d00 */
[----:B------:R-:W-:Y:S02]  /*1570*/  IMAD.WIDE.U32 R40, R152, 0x10, R40 ;  /* 0x0000001098287825 */ /* 0x000fe400078e0028 */
[----:B------:R0:W5:Y:S04]  /*1580*/  LDG.E R155, desc[UR6][R42.64] ;  /* 0x000000062a9b7981 */ /* 0x000168000c1e1900 */
[----:B------:R-:W5:Y:S01]  /*1590*/  LDG.E.128 R40, desc[UR6][R40.64] ;  /* 0x0000000628287981 */ /* 0x000f62000c1e1d00 */
[C---:B--2---:R-:W-:Y:S01]  /*15a0*/  FADD.FTZ R116, -R166.reuse, R116 ;  /* 0x00000074a6747221 */ /* 0x044fe20000010100 */
[----:B------:R-:W-:-:S03]  /*15b0*/  FADD.FTZ R188, -R166, R117 ;  /* 0x00000075a6bc7221 */ /* 0x000fc60000010100 */
[----:B-----5:R-:W-:Y:S01]  /*15c0*/  FMUL.FTZ R117, R153, R116 ;  /* 0x0000007499757220 */ /* 0x020fe20000410000 */
[----:B----4-:R-:W-:Y:S01]  /*15d0*/  FMUL.FTZ R186, R108, R84 ;  /* 0x000000546cba7220 */ /* 0x010fe20000410000 */
[C---:B---3--:R-:W-:Y:S01]  /*15e0*/  FADD.FTZ R176, -R166.reuse, R125 ;  /* 0x0000007da6b07221 */ /* 0x048fe20000010100 */
        /* <DEDUP_REMOVED lines=138> */
[----:B0-----:R-:W-:-:S07]  /*1e90*/  FFMA.FTZ R191, R126, R132, R191 ;  /* 0x000000847ebf7223 */ /* 0x001fce00000100bf */
.L_x_13496:
        /* <DEDUP_REMOVED lines=70> */
.L_x_13525:
        /* <DEDUP_REMOVED lines=10> */
[--C-:B------:R-:W-:Y:S01]  /*23a0*/  FFMA.FTZ R190, R75, R190, R74.reuse ;  /* 0x000000be4bbe7223 */ /* 0x100fe2000001004a */
[----:B------:R-:W-:Y:S01]  /*23b0*/  LOP3.LUT P5, RZ, R165, 0xff00, RZ, 0xc0, !PT ;  /* 0x0000ff00a5ff7812 */ /* 0x000fe200078ac0ff */
[--C-:B------:R-:W-:Y:S01]  /*23c0*/  FFMA.FTZ R184, R75, R184, R74.reuse ;  /* 0x000000b84bb87223 */ /* 0x100fe2000001004a */
        /* <DEDUP_REMOVED lines=10> */
[--C-:B------:R-:W-:Y:S01]  /*2470*/  FFMA.FTZ R187, R75, R187, R74.reuse ;  /* 0x000000bb4bbb7223 */ /* 0x100fe2000001004a */
[----:B------:R-:W-:Y:S01]  /*2480*/  FADD.FTZ R176, -R176, R121 ;  /* 0x00000079b0b07221 */ /* 0x000fe20000010100 */
[----:B------:R-:W-:Y:S01]  /*2490*/  FMUL.FTZ R65, R65, UR5 ;  /* 0x0000000541417c20 */ /* 0x000fe20008410000 */
[----:B0-----:R-:W-:Y:S01]  /*24a0*/  FFMA.FTZ R69, R153, R174, R57 ;  /* 0x000000ae99457223 */ /* 0x001fe20000010039 */
[----:B------:R-:W-:Y:S01]  /*24b0*/  FFMA.FTZ R177, R75, R177, R74 ;  /* 0x000000b14bb17223 */ /* 0x000fe2000001004a */
[----:B------:R-:W-:Y:S01]  /*24c0*/  FADD.FTZ R168, -R168, R131 ;  /* 0x00000083a8a87221 */ /* 0x000fe20000010100 */
[----:B------:R-:W-:Y:S01]  /*24d0*/  FADD.FTZ R187, -R187, R180 ;  /* 0x000000b4bbbb7221 */ /* 0x000fe20000010100 */
[----:B------:R-:W-:Y:S01]  /*24e0*/  SEL R81, R65, RZ, P5 ;  /* 0x000000ff41517207 */ /* 0x000fe20002800000 */
[----:B------:R-:W-:Y:S01]  /*24f0*/  FFMA.FTZ R65, R153, R190, R63 ;  /* 0x000000be99417223 */ /* 0x000fe2000001003f */
[C---:B------:R-:W-:Y:S01]  /*2500*/  ISETP.GE.U32.AND P5, PT, R164.reuse, 0x1000000, PT ;  /* 0x01000000a400780c */ /* 0x040fe20003fa6070 */
[-C--:B------:R-:W-:Y:S01]  /*2510*/  FMUL.FTZ R69, R69, R154.reuse ;  /* 0x0000009a45457220 */ /* 0x080fe20000410000 */
[----:B------:R-:W-:Y:S01]  /*2520*/  LOP3.LUT P3, RZ, R164, 0xff00, RZ, 0xc0, !PT ;  /* 0x0000ff00a4ff7812 */ /* 0x000fe2000786c0ff */
[----:B------:R-:W-:Y:S01]  /*2530*/  FMUL.FTZ R65, R65, R154 ;  /* 0x0000009a41417220 */ /* 0x000fe20000410000 */
[--C-:B------:R-:W-:Y:S01]  /*2540*/  FFMA.FTZ R117, R75, R117, R74.reuse ;  /* 0x000000754b757223 */ /* 0x100fe2000001004a */
[----:B------:R-:W-:Y:S01]  /*2550*/  FMUL.FTZ R69, R69, UR5 ;  /* 0x0000000545457c20 */ /* 0x000fe20008410000 */
[----:B------:R-:W-:Y:S01]  /*2560*/  FFMA.FTZ R178, R75, R178, R74 ;  /* 0x000000b24bb27223 */ /* 0x000fe2000001004a */
[----:B------:R-:W-:Y:S01]  /*2570*/  FMUL.FTZ R65, R65, UR5 ;  /* 0x0000000541417c20 */ /* 0x000fe20008410000 */
[----:B------:R-:W-:Y:S01]  /*2580*/  FADD.FTZ R122, -R177, R122 ;  /* 0x0000007ab17a7221 */ /* 0x000fe20000010100 */
[----:B------:R-:W-:Y:S01]  /*2590*/  FFMA.FTZ R87, R153, R168, R45 ;  /* 0x000000a899577223 */ /* 0x000fe2000001002d */
[----:B------:R-:W-:Y:S01]  /*25a0*/  FFMA.FTZ R182, R75, R182, R74 ;  /* 0x000000b64bb67223 */ /* 0x000fe2000001004a */
[----:B------:R-:W-:Y:S01]  /*25b0*/  FFMA.FTZ R187, R153, R187, R62 ;  /* 0x000000bb99bb7223 */ /* 0x000fe2000001003e */
[----:B------:R-:W-:Y:S01]  /*25c0*/  SEL R83, R65, RZ, P1 ;  /* 0x000000ff41537207 */ /* 0x000fe20000800000 */
[----:B------:R-:W-:Y:S01]  /*25d0*/  FFMA.FTZ R65, R153, R184, R59 ;  /* 0x000000b899417223 */ /* 0x000fe2000001003b */
[----:B------:R-:W-:Y:S01]  /*25e0*/  SEL R77, R69, RZ, P3 ;  /* 0x000000ff454d7207 */ /* 0x000fe20001800000 */
[----:B------:R-:W-:Y:S01]  /*25f0*/  FADD.FTZ R117, -R117, R186 ;  /* 0x000000ba75757221 */ /* 0x000fe20000010100 */
[----:B------:R-:W-:Y:S01]  /*2600*/  FADD.FTZ R123, -R178, R123 ;  /* 0x0000007bb27b7221 */ /* 0x000fe20000010100 */
[----:B------:R-:W-:Y:S01]  /*2610*/  FMUL.FTZ R65, R65, R154 ;  /* 0x0000009a41417220 */ /* 0x000fe20000410000 */
[----:B------:R-:W-:Y:S01]  /*2620*/  FFMA.FTZ R69, R153, R122, R53 ;  /* 0x0000007a99457223 */ /* 0x000fe20000010035 */
[C-C-:B------:R-:W-:Y:S01]  /*2630*/  FFMA.FTZ R185, R75.reuse, R185, R74.reuse ;  /* 0x000000b94bb97223 */ /* 0x140fe2000001004a */
[--C-:B------:R-:W-:Y:S01]  /*2640*/  FFMA.FTZ R170, R75, R170, R74.reuse ;  /* 0x000000aa4baa7223 */ /* 0x100fe2000001004a */
[----:B------:R-:W-:Y:S01]  /*2650*/  FMUL.FTZ R65, R65, UR5 ;  /* 0x0000000541417c20 */ /* 0x000fe20008410000 */
[----:B------:R-:W-:Y:S01]  /*2660*/  FADD.FTZ R173, -R182, R173 ;  /* 0x000000adb6ad7221 */ /* 0x000fe20000010100 */
[----:B------:R-:W-:Y:S01]  /*2670*/  FMUL.FTZ R84, R87, R154 ;  /* 0x0000009a57547220 */ /* 0x000fe20000410000 */
[----:B------:R-:W-:Y:S01]  /*2680*/  FFMA.FTZ R175, R75, R175, R74 ;  /* 0x000000af4baf7223 */ /* 0x000fe2000001004a */
[----:B------:R-:W0:Y:S01]  /*2690*/  LDC.64 R86, c[0x0][0x468] ;  /* 0x00011a00ff567b82 */ /* 0x000e220000000a00 */
[----:B------:R-:W-:Y:S01]  /*26a0*/  SEL R79, R65, RZ, P5 ;  /* 0x000000ff414f7207 */ /* 0x000fe20002800000 */
[----:B------:R-:W-:Y:S01]  /*26b0*/  FFMA.FTZ R65, R153, R176, R55 ;  /* 0x000000b099417223 */ /* 0x000fe20000010037 */
[-C--:B------:R-:W-:Y:S01]  /*26c0*/  FMUL.FTZ R187, R187, R154.reuse ;  /* 0x0000009abbbb7220 */ /* 0x080fe20000410000 */
[----:B------:R-:W-:Y:S01]  /*26d0*/  FFMA.FTZ R117, R153, R117, R60 ;  /* 0x0000007599757223 */ /* 0x000fe2000001003c */
[----:B------:R-:W-:Y:S01]  /*26e0*/  ISETP.GE.U32.AND P3, PT, R163, 0x1000000, PT ;  /* 0x01000000a300780c */ /* 0x000fe20003f66070 */
[-C--:B------:R-:W-:Y:S01]  /*26f0*/  FMUL.FTZ R65, R65, R154.reuse ;  /* 0x0000009a41417220 */ /* 0x080fe20000410000 */
[----:B------:R-:W-:Y:S01]  /*2700*/  FFMA.FTZ R123, R153, R123, R52 ;  /* 0x0000007b997b7223 */ /* 0x000fe20000010034 */
[----:B------:R-:W-:Y:S01]  /*2710*/  FMUL.FTZ R69, R69, R154 ;  /* 0x0000009a45457220 */ /* 0x000fe20000410000 */
[----:B------:R-:W-:Y:S01]  /*2720*/  FFMA.FTZ R173, R153, R173, R56 ;  /* 0x000000ad99ad7223 */ /* 0x000fe20000010038 */
[----:B------:R-:W-:Y:S01]  /*2730*/  FMUL.FTZ R65, R65, UR5 ;  /* 0x0000000541417c20 */ /* 0x000fe20008410000 */
[----:B------:R-:W-:Y:S01]  /*2740*/  FADD.FTZ R185, -R185, R128 ;  /* 0x00000080b9b97221 */ /* 0x000fe20000010100 */
[----:B------:R-:W-:Y:S01]  /*2750*/  FADD.FTZ R170, -R170, R139 ;  /* 0x0000008baaaa7221 */ /* 0x000fe20000010100 */
[C-C-:B------:R-:W-:Y:S01]  /*2760*/  FFMA.FTZ R172, R75.reuse, R172, R74.reuse ;  /* 0x000000ac4bac7223 */ /* 0x140fe2000001004a */
[----:B------:R-:W-:Y:S01]  /*2770*/  FFMA.FTZ R171, R75, R171, R74 ;  /* 0x000000ab4bab7223 */ /* 0x000fe2000001004a */
        /* <DEDUP_REMOVED lines=9> */
[----:B------:R-:W-:Y:S01]  /*2810*/  FMUL.FTZ R82, R187, UR5 ;  /* 0x00000005bb527c20 */ /* 0x000fe20008410000 */
[-C--:B------:R-:W-:Y:S01]  /*2820*/  FMUL.FTZ R117, R117, R154.reuse ;  /* 0x0000009a75757220 */ /* 0x080fe20000410000 */
[----:B------:R-:W-:Y:S01]  /*2830*/  LOP3.LUT P6, RZ, R165, 0xff0000, RZ, 0xc0, !PT ;  /* 0x00ff0000a5ff7812 */ /* 0x000fe200078cc0ff */
[-C--:B------:R-:W-:Y:S01]  /*2840*/  FMUL.FTZ R123, R123, R154.reuse ;  /* 0x0000009a7b7b7220 */ /* 0x080fe20000410000 */
[----:B------:R-:W-:Y:S01]  /*2850*/  FMUL.FTZ R69, R69, UR5 ;  /* 0x0000000545457c20 */ /* 0x000fe20008410000 */
[----:B------:R-:W-:Y:S01]  /*2860*/  SEL R75, R65, RZ, P3 ;  /* 0x000000ff414b7207 */ /* 0x000fe20001800000 */
[----:B------:R-:W-:Y:S01]  /*2870*/  FMUL.FTZ R173, R173, R154 ;  /* 0x0000009aadad7220 */ /* 0x000fe20000410000 */
[----:B------:R-:W-:Y:S01]  /*2880*/  LOP3.LUT P1, RZ, R163, 0xff00, RZ, 0xc0, !PT ;  /* 0x0000ff00a3ff7812 */ /* 0x000fe2000782c0ff */
[C---:B------:R-:W-:Y:S01]  /*2890*/  FFMA.FTZ R185, R153.reuse, R185, R58 ;  /* 0x000000b999b97223 */ /* 0x040fe2000001003a */
[C---:B------:R-:W-:Y:S01]  /*28a0*/  FFMA.FTZ R65, R153.reuse, R170, R50 ;  /* 0x000000aa99417223 */ /* 0x040fe20000010032 */
[----:B------:R-:W-:Y:S01]  /*28b0*/  FADD.FTZ R119, -R172, R119 ;  /* 0x00000077ac777221 */ /* 0x000fe20000010100 */
[----:B------:R-:W-:Y:S01]  /*28c0*/  FFMA.FTZ R175, R153, R175, R54 ;  /* 0x000000af99af7223 */ /* 0x000fe20000010036 */
[----:B------:R-:W-:Y:S01]  /*28d0*/  FADD.FTZ R118, -R171, R118 ;  /* 0x00000076ab767221 */ /* 0x000fe20000010100 */
[----:B------:R-:W-:Y:S01]  /*28e0*/  FADD.FTZ R138, -R169, R138 ;  /* 0x0000008aa98a7221 */ /* 0x000fe20000010100 */
[----:B------:R-:W-:Y:S01]  /*28f0*/  FADD.FTZ R167, -R167, R130 ;  /* 0x00000082a7a77221 */ /* 0x000fe20000010100 */
[----:B------:R-:W-:Y:S01]  /*2900*/  FMUL.FTZ R80, R117, UR5 ;  /* 0x0000000575507c20 */ /* 0x000fe20008410000 */
[----:B------:R-:W-:Y:S01]  /*2910*/  SEL R82, R82, RZ, P6 ;  /* 0x000000ff52527207 */ /* 0x000fe20003000000 */
[----:B------:R-:W-:Y:S01]  /*2920*/  FMUL.FTZ R72, R123, UR5 ;  /* 0x000000057b487c20 */ /* 0x000fe20008410000 */
[----:B------:R-:W-:Y:S01]  /*2930*/  LOP3.LUT P4, RZ, R165, 0xff, RZ, 0xc0, !PT ;  /* 0x000000ffa5ff7812 */ /* 0x000fe2000788c0ff */
[----:B------:R-:W-:Y:S01]  /*2940*/  FMUL.FTZ R76, R173, UR5 ;  /* 0x00000005ad4c7c20 */ /* 0x000fe20008410000 */
[----:B------:R-:W-:Y:S01]  /*2950*/  LOP3.LUT P6, RZ, R163, 0xff, RZ, 0xc0, !PT ;  /* 0x000000ffa3ff7812 */ /* 0x000fe200078cc0ff */
[-C--:B------:R-:W-:Y:S01]  /*2960*/  FMUL.FTZ R185, R185, R154.reuse ;  /* 0x0000009ab9b97220 */ /* 0x080fe20000410000 */
[----:B------:R-:W-:Y:S01]  /*2970*/  SEL R73, R69, RZ, P1 ;  /* 0x000000ff45497207 */ /* 0x000fe20000800000 */
[-C--:B------:R-:W-:Y:S01]  /*2980*/  FMUL.FTZ R65, R65, R154.reuse ;  /* 0x0000009a41417220 */ /* 0x080fe20000410000 */
[----:B------:R-:W-:Y:S01]  /*2990*/  LOP3.LUT P2, RZ, R164, 0xff, RZ, 0xc0, !PT ;  /* 0x000000ffa4ff7812 */ /* 0x000fe2000784c0ff */
[----:B------:R-:W-:Y:S01]  /*29a0*/  FMUL.FTZ R175, R175, R154 ;  /* 0x0000009aafaf7220 */ /* 0x000fe20000410000 */
[C---:B------:R-:W-:Y:S01]  /*29b0*/  FFMA.FTZ R119, R153.reuse, R119, R48 ;  /* 0x0000007799777223 */ /* 0x040fe20000010030 */
[C---:B------:R-:W-:Y:S01]  /*29c0*/  FFMA.FTZ R69, R153.reuse, R118, R49 ;  /* 0x0000007699457223 */ /* 0x040fe20000010031 */
[----:B------:R-:W-:Y:S01]  /*29d0*/  FADD.FTZ R166, -R166, R137 ;  /* 0x00000089a6a67221 */ /* 0x000fe20000010100 */
[C---:B------:R-:W-:Y:S01]  /*29e0*/  FFMA.FTZ R71, R153.reuse, R138, R51 ;  /* 0x0000008a99477223 */ /* 0x040fe20000010033 */
[----:B------:R-:W-:Y:S01]  /*29f0*/  FFMA.FTZ R167, R153, R167, R44 ;  /* 0x000000a799a77223 */ /* 0x000fe2000001002c */
[----:B------:R-:W-:Y:S01]  /*2a00*/  FADD.FTZ R136, -R129, R136 ;  /* 0x0000008881887221 */ /* 0x000fe20000010100 */
[----:B------:R-:W-:Y:S01]  /*2a10*/  FADD.FTZ R135, -R66, R135 ;  /* 0x0000008742877221 */ /* 0x000fe20000010100 */
[----:B------:R-:W-:Y:S01]  /*2a20*/  FADD.FTZ R134, -R67, R134 ;  /* 0x0000008643867221 */ /* 0x000fe20000010100 */
[----:B------:R-:W-:Y:S01]  /*2a30*/  FADD.FTZ R133, -R116, R133 ;  /* 0x0000008574857221 */ /* 0x000fe20000010100 */
[----:B------:R-:W-:Y:S01]  /*2a40*/  FADD.FTZ R132, -R85, R132 ;  /* 0x0000008455847221 */ /* 0x000fe20000010100 */
[----:B------:R-:W-:Y:S01]  /*2a50*/  SEL R80, R80, RZ, P4 ;  /* 0x000000ff50507207 */ /* 0x000fe20002000000 */
[----:B------:R-:W-:Y:S01]  /*2a60*/  FMUL.FTZ R78, R185, UR5 ;  /* 0x00000005b94e7c20 */ /* 0x000fe20008410000 */
[----:B------:R-:W-:Y:S01]  /*2a70*/  SEL R72, R72, RZ, P6 ;  /* 0x000000ff48487207 */ /* 0x000fe20003000000 */
[----:B------:R-:W-:Y:S01]  /*2a80*/  FMUL.FTZ R65, R65, UR5 ;  /* 0x0000000541417c20 */ /* 0x000fe20008410000 */
[----:B------:R-:W-:Y:S01]  /*2a90*/  LOP3.LUT P4, RZ, R164, 0xff0000, RZ, 0xc0, !PT ;  /* 0x00ff0000a4ff7812 */ /* 0x000fe2000788c0ff */
[----:B------:R-:W-:Y:S01]  /*2aa0*/  FMUL.FTZ R74, R175, UR5 ;  /* 0x00000005af4a7c20 */ /* 0x000fe20008410000 */
[----:B------:R-:W-:Y:S01]  /*2ab0*/  SEL R76, R76, RZ, P2 ;  /* 0x000000ff4c4c7207 */ /* 0x000fe20001000000 */
[-C--:B------:R-:W-:Y:S01]  /*2ac0*/  FMUL.FTZ R119, R119, R154.reuse ;  /* 0x0000009a77777220 */ /* 0x080fe20000410000 */
[----:B------:R-:W-:Y:S01]  /*2ad0*/  LOP3.LUT P6, RZ, R162, 0xff0000, RZ, 0xc0, !PT ;  /* 0x00ff0000a2ff7812 */ /* 0x000fe200078cc0ff */
[----:B------:R-:W-:Y:S01]  /*2ae0*/  FMUL.FTZ R69, R69, R154 ;  /* 0x0000009a45457220 */ /* 0x000fe20000410000 */
[----:B------:R-:W-:Y:S01]  /*2af0*/  FFMA.FTZ R67, R153, R166, R46 ;  /* 0x000000a699437223 */ /* 0x000fe2000001002e */
[----:B------:R-:W-:Y:S01]  /*2b00*/  LOP3.LUT P2, RZ, R163, 0xff0000, RZ, 0xc0, !PT ;  /* 0x00ff0000a3ff7812 */ /* 0x000fe2000784c0ff */
[-C--:B------:R-:W-:Y:S01]  /*2b10*/  FMUL.FTZ R71, R71, R154.reuse ;  /* 0x0000009a47477220 */ /* 0x080fe20000410000 */
[----:B------:R-:W-:Y:S01]  /*2b20*/  FMUL.FTZ R167, R167, R154 ;  /* 0x0000009aa7a77220 */ /* 0x000fe20000410000 */
[C---:B------:R-:W-:Y:S01]  /*2b30*/  FFMA.FTZ R85, R153.reuse, R136, R47 ;  /* 0x0000008899557223 */ /* 0x040fe2000001002f */
[C---:B------:R-:W-:Y:S01]  /*2b40*/  FFMA.FTZ R135, R153.reuse, R135, R40 ;  /* 0x0000008799877223 */ /* 0x040fe20000010028 */
[C---:B------:R-:W-:Y:S01]  /*2b50*/  FFMA.FTZ R117, R153.reuse, R134, R41 ;  /* 0x0000008699757223 */ /* 0x040fe20000010029 */
[C---:B------:R-:W-:Y:S01]  /*2b60*/  FFMA.FTZ R133, R153.reuse, R133, R42 ;  /* 0x0000008599857223 */ /* 0x040fe2000001002a */
[----:B------:R-:W-:Y:S01]  /*2b70*/  FFMA.FTZ R153, R153, R132, R43 ;  /* 0x0000008499997223 */ /* 0x000fe2000001002b */
[----:B------:R-:W-:Y:S01]  /*2b80*/  SEL R78, R78, RZ, P4 ;  /* 0x000000ff4e4e7207 */ /* 0x000fe20002000000 */
[----:B------:R-:W-:Y:S01]  /*2b90*/  FMUL.FTZ R68, R119, UR5 ;  /* 0x0000000577447c20 */ /* 0x000fe20008410000 */
[----:B------:R-:W-:Y:S01]  /*2ba0*/  FMUL.FTZ R69, R69, UR5 ;  /* 0x0000000545457c20 */ /* 0x000fe20008410000 */
[----:B------:R-:W-:Y:S01]  /*2bb0*/  SEL R70, R65, RZ, P6 ;  /* 0x000000ff41467207 */ /* 0x000fe20003000000 */
[-C--:B------:R-:W-:Y:S01]  /*2bc0*/  FMUL.FTZ R67, R67, R154.reuse ;  /* 0x0000009a43437220 */ /* 0x080fe20000410000 */
[C---:B------:R-:W-:Y:S01]  /*2bd0*/  LOP3.LUT P4, RZ, R162.reuse, 0xff, RZ, 0xc0, !PT ;  /* 0x000000ffa2ff7812 */ /* 0x040fe2000788c0ff */
[----:B------:R-:W-:Y:S01]  /*2be0*/  FMUL.FTZ R71, R71, UR5 ;  /* 0x0000000547477c20 */ /* 0x000fe20008410000 */
[----:B------:R-:W-:Y:S01]  /*2bf0*/  LOP3.LUT P5, RZ, R162, 0xff00, RZ, 0xc0, !PT ;  /* 0x0000ff00a2ff7812 */ /* 0x000fe200078ac0ff */
[----:B------:R-:W-:Y:S01]  /*2c00*/  FMUL.FTZ R64, R167, UR5 ;  /* 0x00000005a7407c20 */ /* 0x000fe20008410000 */
[----:B------:R-:W-:Y:S01]  /*2c10*/  SEL R74, R74, RZ, P2 ;  /* 0x000000ff4a4a7207 */ /* 0x000fe20001000000 */
[----:B------:R-:W-:Y:S01]  /*2c20*/  FMUL.FTZ R65, R84, UR5 ;  /* 0x0000000554417c20 */ /* 0x000fe20008410000 */
[-C--:B------:R-:W-:Y:S01]  /*2c30*/  FMUL.FTZ R85, R85, R154.reuse ;  /* 0x0000009a55557220 */ /* 0x080fe20000410000 */
[-C--:B------:R-:W-:Y:S01]  /*2c40*/  FMUL.FTZ R135, R135, R154.reuse ;  /* 0x0000009a87877220 */ /* 0x080fe20000410000 */
[-C--:B------:R-:W-:Y:S01]  /*2c50*/  FMUL.FTZ R122, R117, R154.reuse ;  /* 0x0000009a757a7220 */ /* 0x080fe20000410000 */
[-C--:B------:R-:W-:Y:S01]  /*2c60*/  FMUL.FTZ R133, R133, R154.reuse ;  /* 0x0000009a85857220 */ /* 0x080fe20000410000 */
[----:B------:R-:W-:Y:S01]  /*2c70*/  ISETP.GE.U32.AND P1, PT, R162, 0x1000000, PT ;  /* 0x01000000a200780c */ /* 0x000fe20003f26070 */
[----:B------:R-:W-:Y:S01]  /*2c80*/  FMUL.FTZ R154, R153, R154 ;  /* 0x0000009a999a7220 */ /* 0x000fe20000410000 */
[C---:B------:R-:W-:Y:S01]  /*2c90*/  LOP3.LUT P2, RZ, R160.reuse, 0xff, RZ, 0xc0, !PT ;  /* 0x000000ffa0ff7812 */ /* 0x040fe2000784c0ff */
[----:B0-----:R-:W-:Y:S01]  /*2ca0*/  IMAD.WIDE.U32 R118, R159, 0x10, R86 ;  /* 0x000000109f767825 */ /* 0x001fe200078e0056 */
[----:B------:R-:W-:-:S03]  /*2cb0*/  LOP3.LUT P3, RZ, R160, 0xff00, RZ, 0xc0, !PT ;  /* 0x0000ff00a0ff7812 */ /* 0x000fc6000786c0ff */
[----:B------:R-:W-:Y:S01]  /*2cc0*/  FMUL.FTZ R66, R67, UR5 ;  /* 0x0000000543427c20 */ /* 0x000fe20008410000 */
[----:B------:R-:W-:Y:S01]  /*2cd0*/  SEL R68, R68, RZ, P4 ;  /* 0x000000ff44447207 */ /* 0x000fe20002000000 */
[----:B------:R-:W-:Y:S01]  /*2ce0*/  IMAD.WIDE.U32 R120, R157, 0x10, R86 ;  /* 0x000000109d787825 */ /* 0x000fe200078e0056 */
[----:B------:R-:W-:-:S03]  /*2cf0*/  SEL R69, R69, RZ, P5 ;  /* 0x000000ff45457207 */ /* 0x000fc60002800000 */
        /* <DEDUP_REMOVED lines=9> */
[----:B------:R-:W-:Y:S01]  /*2d90*/  SEL R65, R65, RZ, P3 ;  /* 0x000000ff41417207 */ /* 0x000fe20001800000 */
[--C-:B------:R-:W-:Y:S01]  /*2da0*/  IMAD.WIDE.U32 R156, R156, 0x10, R86.reuse ;  /* 0x000000109c9c7825 */ /* 0x100fe200078e0056 */
[C---:B------:R-:W-:Y:S01]  /*2db0*/  LOP3.LUT P6, RZ, R155.reuse, 0xff, RZ, 0xc0, !PT ;  /* 0x000000ff9bff7812 */ /* 0x040fe200078cc0ff */
[----:B------:R2:W-:Y:S01]  /*2dc0*/  STG.E.128 desc[UR6][R116.64], R80 ;  /* 0x0000005074007986 */ /* 0x0005e2000c101d06 */
[----:B------:R-:W-:Y:S01]  /*2dd0*/  LOP3.LUT P1, RZ, R155, 0xff00, RZ, 0xc0, !PT ;  /* 0x0000ff009bff7812 */ /* 0x000fe2000782c0ff */
[----:B------:R-:W-:-:S04]  /*2de0*/  IMAD.WIDE.U32 R152, R152, 0x10, R86 ;  /* 0x0000001098987825 */ /* 0x000fc800078e0056 */
[----:B------:R-:W-:Y:S01]  /*2df0*/  FMUL.FTZ R86, R133, UR5 ;  /* 0x0000000585567c20 */ /* 0x000fe20008410000 */
[----:B------:R-:W-:Y:S01]  /*2e00*/  FMUL.FTZ R87, R154, UR5 ;  /* 0x000000059a577c20 */ /* 0x000fe20008410000 */
[C---:B------:R-:W-:Y:S01]  /*2e10*/  LOP3.LUT P2, RZ, R155.reuse, 0xff0000, RZ, 0xc0, !PT ;  /* 0x00ff00009bff7812 */ /* 0x040fe2000784c0ff */
[----:B------:R2:W-:Y:S01]  /*2e20*/  STG.E.128 desc[UR6][R118.64], R76 ;  /* 0x0000004c76007986 */ /* 0x0005e2000c101d06 */
[----:B------:R-:W-:Y:S02]  /*2e30*/  ISETP.GE.U32.AND P3, PT, R155, 0x1000000, PT ;  /* 0x010000009b00780c */ /* 0x000fe40003f66070 */
[----:B------:R-:W-:Y:S01]  /*2e40*/  SEL R66, R66, RZ, P4 ;  /* 0x000000ff42427207 */ /* 0x000fe20002000000 */
[----:B------:R2:W-:Y:S01]  /*2e50*/  STG.E.128 desc[UR6][R158.64], R72 ;  /* 0x000000489e007986 */ /* 0x0005e2000c101d06 */
[----:B------:R-:W-:Y:S02]  /*2e60*/  SEL R67, R67, RZ, P5 ;  /* 0x000000ff43437207 */ /* 0x000fe40002800000 */
[----:B------:R-:W-:Y:S01]  /*2e70*/  SEL R84, R84, RZ, P6 ;  /* 0x000000ff54547207 */ /* 0x000fe20003000000 */
[----:B------:R2:W-:Y:S01]  /*2e80*/  STG.E.128 desc[UR6][R120.64], R68 ;  /* 0x0000004478007986 */ /* 0x0005e2000c101d06 */
[----:B------:R-:W-:-:S02]  /*2e90*/  SEL R85, R85, RZ, P1 ;  /* 0x000000ff55557207 */ /* 0x000fc40000800000 */
[----:B------:R-:W-:Y:S01]  /*2ea0*/  SEL R86, R86, RZ, P2 ;  /* 0x000000ff56567207 */ /* 0x000fe20001000000 */
[----:B------:R2:W-:Y:S01]  /*2eb0*/  STG.E.128 desc[UR6][R156.64], R64 ;  /* 0x000000409c007986 */ /* 0x0005e2000c101d06 */
[----:B------:R-:W-:-:S05]  /*2ec0*/  SEL R87, R87, RZ, P3 ;  /* 0x000000ff57577207 */ /* 0x000fca0001800000 */
[----:B------:R2:W-:Y:S01]  /*2ed0*/  STG.E.128 desc[UR6][R152.64], R84 ;  /* 0x0000005498007986 */ /* 0x0005e2000c101d06 */
[----:B------:R-:W-:Y:S05]  /*2ee0*/  BRA `(.L_x_13500) ;  /* 0x0000002400007947 */ /* 0x000fea0003800000 */
.L_x_13499:
[C-C-:B------:R-:W-:Y:S01]  /*2ef0*/  FFMA.FTZ R117, R75.reuse, R117, R74.reuse ;  /* 0x000000754b757223 */ /* 0x140fe2000001004a */
[C-C-:B------:R-:W-:Y:S01]  /*2f00*/  FFMA.FTZ R188, R75.reuse, R188, R74.reuse ;  /* 0x000000bc4bbc7223 */ /* 0x140fe2000001004a */
[----:B------:R-:W-:Y:S01]  /*2f10*/  FFMA.FTZ R187, R75, R187, R74 ;  /* 0x000000bb4bbb7223 */ /* 0x000fe2000001004a */
[----:B------:R-:W-:Y:S01]  /*2f20*/  LOP3.LUT P4, RZ, R165, 0xff, RZ, 0xc0, !PT ;  /* 0x000000ffa5ff7812 */ /* 0x000fe2000788c0ff */
[----:B------:R-:W-:Y:S01]  /*2f30*/  FADD.FTZ R76, -R117, R186 ;  /* 0x000000ba754c7221 */ /* 0x000fe20000010100 */
[----:B------:R-:W-:Y:S01]  /*2f40*/  FADD.FTZ R188, -R188, R181 ;  /* 0x000000b5bcbc7221 */ /* 0x000fe20000010100 */
[----:B------:R-:W-:Y:S01]  /*2f50*/  FADD.FTZ R187, -R187, R180 ;  /* 0x000000b4bbbb7221 */ /* 0x000fe20000010100 */
[----:B------:R-:W-:Y:S01]  /*2f60*/  FFMA.FTZ R183, R75, R183, R74 ;  /* 0x000000b74bb77223 */ /* 0x000fe2000001004a */
[C---:B------:R-:W-:Y:S01]  /*2f70*/  FFMA.FTZ R76, R153.reuse, R76, R60 ;  /* 0x0000004c994c7223 */ /* 0x040fe2000001003c */
[----:B------:R-:W-:Y:S01]  /*2f80*/  FFMA.FTZ R77, R153, R188, R61 ;  /* 0x000000bc994d7223 */ /* 0x000fe2000001003d */
[C-C-:B------:R-:W-:Y:S01]  /*2f90*/  FFMA.FTZ R190, R75.reuse, R190, R74.reuse ;  /* 0x000000be4bbe7223 */ /* 0x140fe2000001004a */
[----:B------:R-:W-:Y:S01]  /*2fa0*/  FFMA.FTZ R182, R75, R182, R74 ;  /* 0x000000b64bb67223 */ /* 0x000fe2000001004a */
[----:B------:R-:W-:Y:S01]  /*2fb0*/  FMUL.FTZ R64, R76, R154 ;  /* 0x0000009a4c407220 */ /* 0x000fe20000410000 */
[----:B------:R-:W-:Y:S01]  /*2fc0*/  FFMA.FTZ R78, R153, R187, R62 ;  /* 0x000000bb994e7223 */ /* 0x000fe2000001003e */
[----:B------:R-:W-:Y:S01]  /*2fd0*/  FADD.FTZ R174, -R183, R174 ;  /* 0x000000aeb7ae7221 */ /* 0x000fe20000010100 */
[--C-:B------:R-:W-:Y:S01]  /*2fe0*/  FFMA.FTZ R184, R75, R184, R74.reuse ;  /* 0x000000b84bb87223 */ /* 0x100fe2000001004a */
[----:B------:R-:W-:Y:S01]  /*2ff0*/  FMUL.FTZ R64, R64, UR5 ;  /* 0x0000000540407c20 */ /* 0x000fe20008410000 */
[----:B------:R-:W-:Y:S01]  /*3000*/  FADD.FTZ R190, -R190, R179 ;  /* 0x000000b3bebe7221 */ /* 0x000fe20000010100 */
[----:B------:R-:W-:Y:S01]  /*3010*/  LOP3.LUT P5, RZ, R165, 0xff00, RZ, 0xc0, !PT ;  /* 0x0000ff00a5ff7812 */ /* 0x000fe200078ac0ff */
[----:B------:R-:W-:Y:S01]  /*3020*/  FADD.FTZ R173, -R182, R173 ;  /* 0x000000adb6ad7221 */ /* 0x000fe20000010100 */
[-C--:B------:R-:W-:Y:S01]  /*3030*/  FMUL.FTZ R65, R78, R154.reuse ;  /* 0x0000009a4e417220 */ /* 0x080fe20000410000 */
[----:B------:R-:W-:Y:S01]  /*3040*/  SEL R80, R64, RZ, P4 ;  /* 0x000000ff40507207 */ /* 0x000fe20002000000 */
[----:B------:R-:W-:Y:S01]  /*3050*/  FMUL.FTZ R64, R77, R154 ;  /* 0x0000009a4d407220 */ /* 0x000fe20000410000 */
[C---:B------:R-:W-:Y:S01]  /*3060*/  FFMA.FTZ R85, R153.reuse, R174, R57 ;  /* 0x000000ae99557223 */ /* 0x040fe20000010039 */
[----:B------:R-:W-:Y:S01]  /*3070*/  FFMA.FTZ R79, R153, R190, R63 ;  /* 0x000000be994f7223 */ /* 0x000fe2000001003f */
[----:B------:R-:W-:Y:S01]  /*3080*/  FADD.FTZ R184, -R184, R127 ;  /* 0x0000007fb8b87221 */ /* 0x000fe20000010100 */
[----:B------:R-:W-:Y:S01]  /*3090*/  FMUL.FTZ R64, R64, UR5 ;  /* 0x0000000540407c20 */ /* 0x000fe20008410000 */
[C-C-:B------:R-:W-:Y:S01]  /*30a0*/  FFMA.FTZ R185, R75.reuse, R185, R74.reuse ;  /* 0x000000b94bb97223 */ /* 0x140fe2000001004a */
[----:B------:R-:W-:Y:S01]  /*30b0*/  FFMA.FTZ R178, R75, R178, R74 ;  /* 0x000000b24bb27223 */ /* 0x000fe2000001004a */
[----:B------:R-:W-:Y:S01]  /*30c0*/  FFMA.FTZ R84, R153, R173, R56 ;  /* 0x000000ad99547223 */ /* 0x000fe20000010038 */
[----:B------:R-:W-:Y:S01]  /*30d0*/  FMUL.FTZ R65, R65, UR5 ;  /* 0x0000000541417c20 */ /* 0x000fe20008410000 */
[----:B------:R-:W-:Y:S01]  /*30e0*/  SEL R81, R64, RZ, P5 ;  /* 0x000000ff40517207 */ /* 0x000fe20002800000 */
[-C--:B------:R-:W-:Y:S01]  /*30f0*/  FMUL.FTZ R64, R85, R154.reuse ;  /* 0x0000009a55407220 */ /* 0x080fe20000410000 */
[----:B------:R-:W-:Y:S01]  /*3100*/  LOP3.LUT P6, RZ, R165, 0xff0000, RZ, 0xc0, !PT ;  /* 0x00ff0000a5ff7812 */ /* 0x000fe200078cc0ff */
[----:B------:R-:W-:Y:S01]  /*3110*/  FMUL.FTZ R66, R79, R154 ;  /* 0x0000009a4f427220 */ /* 0x000fe20000410000 */
[----:B------:R-:W-:Y:S01]  /*3120*/  FFMA.FTZ R87, R153, R184, R59 ;  /* 0x000000b899577223 */ /* 0x000fe2000001003b */
[C-C-:B------:R-:W-:Y:S01]  /*3130*/  FFMA.FTZ R177, R75.reuse, R177, R74.reuse ;  /* 0x000000b14bb17223 */ /* 0x140fe2000001004a */
[----:B------:R-:W-:Y:S01]  /*3140*/  FFMA.FTZ R175, R75, R175, R74 ;  /* 0x000000af4baf7223 */ /* 0x000fe2000001004a */
[----:B------:R-:W-:Y:S01]  /*3150*/  FADD.FTZ R86, -R185, R128 ;  /* 0x00000080b9567221 */ /* 0x000fe20000010100 */
[----:B------:R-:W-:Y:S01]  /*3160*/  FMUL.FTZ R67, R84, R154 ;  /* 0x0000009a54437220 */ /* 0x000fe20000410000 */
[----:B------:R-:W-:Y:S01]  /*3170*/  FADD.FTZ R123, -R178, R123 ;  /* 0x0000007bb27b7221 */ /* 0x000fe20000010100 */
[----:B------:R-:W-:Y:S01]  /*3180*/  SEL R82, R65, RZ, P6 ;  /* 0x000000ff41527207 */ /* 0x000fe20003000000 */
[----:B------:R-:W-:Y:S01]  /*3190*/  FMUL.FTZ R64, R64, UR5 ;  /* 0x0000000540407c20 */ /* 0x000fe20008410000 */
[----:B------:R-:W-:Y:S01]  /*31a0*/  FFMA.FTZ R176, R75, R176, R74 ;  /* 0x000000b04bb07223 */ /* 0x000fe2000001004a */
[----:B------:R-:W-:Y:S01]  /*31b0*/  LOP3.LUT P3, RZ, R164, 0xff00, RZ, 0xc0, !PT ;  /* 0x0000ff00a4ff7812 */ /* 0x000fe2000786c0ff */
[----:B------:R-:W-:Y:S01]  /*31c0*/  FMUL.FTZ R66, R66, UR5 ;  /* 0x0000000542427c20 */ /* 0x000fe20008410000 */
[----:B------:R-:W-:Y:S01]  /*31d0*/  FMUL.FTZ R65, R87, R154 ;  /* 0x0000009a57417220 */ /* 0x000fe20000410000 */
[----:B------:R-:W-:Y:S01]  /*31e0*/  ISETP.GE.U32.AND P1, PT, R165, 0x1000000, PT ;  /* 0x01000000a500780c */ /* 0x000fe20003f26070 */
[----:B------:R-:W-:Y:S01]  /*31f0*/  FADD.FTZ R122, -R177, R122 ;  /* 0x0000007ab17a7221 */ /* 0x000fe20000010100 */
[----:B------:R-:W-:Y:S01]  /*3200*/  FFMA.FTZ R86, R153, R86, R58 ;  /* 0x0000005699567223 */ /* 0x000fe2000001003a */
[----:B------:R-:W-:Y:S01]  /*3210*/  FADD.FTZ R175, -R175, R120 ;  /* 0x00000078afaf7221 */ /* 0x000fe20000010100 */
[----:B------:R-:W-:Y:S01]  /*3220*/  FMUL.FTZ R67, R67, UR5 ;  /* 0x0000000543437c20 */ /* 0x000fe20008410000 */
[----:B------:R-:W-:Y:S01]  /*3230*/  FFMA.FTZ R120, R153, R123, R52 ;  /* 0x0000007b99787223 */ /* 0x000fe20000010034 */
[----:B------:R-:W-:Y:S01]  /*3240*/  LOP3.LUT P2, RZ, R164, 0xff, RZ, 0xc0, !PT ;  /* 0x000000ffa4ff7812 */ /* 0x000fe2000784c0ff */
[C-C-:B------:R-:W-:Y:S01]  /*3250*/  FFMA.FTZ R172, R75.reuse, R172, R74.reuse ;  /* 0x000000ac4bac7223 */ /* 0x140fe2000001004a */
[--C-:B------:R-:W-:Y:S01]  /*3260*/  FFMA.FTZ R171, R75, R171, R74.reuse ;  /* 0x000000ab4bab7223 */ /* 0x100fe2000001004a */
[----:B------:R-:W-:Y:S01]  /*3270*/  SEL R117, R64, RZ, P3 ;  /* 0x000000ff40757207 */ /* 0x000fe20001800000 */
[----:B------:R-:W-:Y:S01]  /*3280*/  FADD.FTZ R176, -R176, R121 ;  /* 0x00000079b0b07221 */ /* 0x000fe20000010100 */
[----:B------:R-:W-:Y:S01]  /*3290*/  FMUL.FTZ R65, R65, UR5 ;  /* 0x0000000541417c20 */ /* 0x000fe20008410000 */
[----:B------:R-:W-:Y:S01]  /*32a0*/  ISETP.GE.U32.AND P5, PT, R164, 0x1000000, PT ;  /* 0x01000000a400780c */ /* 0x000fe20003fa6070 */
[----:B------:R-:W-:Y:S01]  /*32b0*/  FMUL.FTZ R64, R86, R154 ;  /* 0x0000009a56407220 */ /* 0x000fe20000410000 */
[----:B------:R-:W-:Y:S01]  /*32c0*/  SEL R83, R66, RZ, P1 ;  /* 0x000000ff42537207 */ /* 0x000fe20000800000 */
[----:B------:R-:W-:Y:S01]  /*32d0*/  FFMA.FTZ R121, R153, R122, R53 ;  /* 0x0000007a99797223 */ /* 0x000fe20000010035 */
[----:B------:R-:W-:Y:S01]  /*32e0*/  FFMA.FTZ R114, R75, R116, R74 ;  /* 0x000000744b727223 */ /* 0x000fe2000001004a */
[----:B------:R-:W-:Y:S01]  /*32f0*/  FMUL.FTZ R66, R120, R154 ;  /* 0x0000009a78427220 */ /* 0x000fe20000410000 */
[----:B------:R-:W-:Y:S01]  /*3300*/  FFMA.FTZ R122, R153, R175, R54 ;  /* 0x000000af997a7223 */ /* 0x000fe20000010036 */
[----:B------:R-:W-:Y:S01]  /*3310*/  SEL R116, R67, RZ, P2 ;  /* 0x000000ff43747207 */ /* 0x000fe20001000000 */
[----:B------:R-:W-:Y:S01]  /*3320*/  FADD.FTZ R67, -R172, R119 ;  /* 0x00000077ac437221 */ /* 0x000fe20000010100 */
[----:B------:R-:W-:Y:S01]  /*3330*/  FADD.FTZ R68, -R171, R118 ;  /* 0x00000076ab447221 */ /* 0x000fe20000010100 */
[--C-:B0-----:R-:W-:Y:S01]  /*3340*/  FFMA.FTZ R69, R75, R167, R74.reuse ;  /* 0x000000a74b457223 */ /* 0x101fe2000001004a */
[----:B------:R-:W-:Y:S01]  /*3350*/  FMUL.FTZ R64, R64, UR5 ;  /* 0x0000000540407c20 */ /* 0x000fe20008410000 */
[----:B------:R-:W-:Y:S01]  /*3360*/  SEL R119, R65, RZ, P5 ;  /* 0x000000ff41777207 */ /* 0x000fe20002800000 */
        /* <DEDUP_REMOVED lines=8> */
[----:B------:R-:W-:Y:S01]  /*33f0*/  LOP3.LUT P4, RZ, R164, 0xff0000, RZ, 0xc0, !PT ;  /* 0x00ff0000a4ff7812 */ /* 0x000fe2000788c0ff */
[----:B------:R-:W-:Y:S01]  /*3400*/  FMUL.FTZ R66, R66, UR5 ;  /* 0x0000000542427c20 */ /* 0x000fe20008410000 */
[----:B------:R-:W-:Y:S01]  /*3410*/  FMUL.FTZ R65, R122, R154 ;  /* 0x0000009a7a417220 */ /* 0x000fe20000410000 */
[----:B------:R-:W-:Y:S01]  /*3420*/  LOP3.LUT P6, RZ, R163, 0xff, RZ, 0xc0, !PT ;  /* 0x000000ffa3ff7812 */ /* 0x000fe200078cc0ff */
[----:B------:R-:W0:Y:S01]  /*3430*/  LDC.64 R74, c[0x0][0x478] ;  /* 0x00011e00ff4a7b82 */ /* 0x000e220000000a00 */
[C---:B------:R-:W-:Y:S01]  /*3440*/  FFMA.FTZ R123, R153.reuse, R176, R55 ;  /* 0x000000b0997b7223 */ /* 0x040fe20000010037 */
[----:B------:R-:W-:Y:S01]  /*3450*/  FFMA.FTZ R129, R153, R68, R49 ;  /* 0x0000004499817223 */ /* 0x000fe20000010031 */
[----:B------:R-:W-:Y:S01]  /*3460*/  SEL R118, R64, RZ, P4 ;  /* 0x000000ff40767207 */ /* 0x000fe20002000000 */
[----:B------:R-:W-:Y:S01]  /*3470*/  FMUL.FTZ R65, R65, UR5 ;  /* 0x0000000541417c20 */ /* 0x000fe20008410000 */
[----:B------:R-:W-:Y:S01]  /*3480*/  LOP3.LUT P2, RZ, R163, 0xff0000, RZ, 0xc0, !PT ;  /* 0x00ff0000a3ff7812 */ /* 0x000fe2000784c0ff */
[-C--:B------:R-:W-:Y:S01]  /*3490*/  FMUL.FTZ R64, R121, R154.reuse ;  /* 0x0000009a79407220 */ /* 0x080fe20000410000 */
[----:B------:R-:W-:Y:S01]  /*34a0*/  SEL R124, R66, RZ, P6 ;  /* 0x000000ff427c7207 */ /* 0x000fe20003000000 */
[----:B------:R-:W1:Y:S01]  /*34b0*/  LDC.64 R70, c[0x0][0x468] ;  /* 0x00011a00ff467b82 */ /* 0x000e620000000a00 */
[-C--:B------:R-:W-:Y:S01]  /*34c0*/  FMUL.FTZ R66, R123, R154.reuse ;  /* 0x0000009a7b427220 */ /* 0x080fe20000410000 */
[-C--:B------:R-:W-:Y:S01]  /*34d0*/  FMUL.FTZ R68, R129, R154.reuse ;  /* 0x0000009a81447220 */ /* 0x080fe20000410000 */
[----:B------:R-:W-:Y:S01]  /*34e0*/  FFMA.FTZ R128, R153, R67, R48 ;  /* 0x0000004399807223 */ /* 0x000fe20000010030 */
[----:B------:R-:W-:Y:S01]  /*34f0*/  FADD.FTZ R69, -R69, R130 ;  /* 0x0000008245457221 */ /* 0x000fe20000010100 */
[----:B------:R-:W-:Y:S01]  /*3500*/  FADD.FTZ R170, -R170, R139 ;  /* 0x0000008baaaa7221 */ /* 0x000fe20000010100 */
[----:B------:R-:W-:Y:S01]  /*3510*/  FADD.FTZ R138, -R169, R138 ;  /* 0x0000008aa98a7221 */ /* 0x000fe20000010100 */
[----:B------:R-:W-:Y:S01]  /*3520*/  FADD.FTZ R168, -R168, R131 ;  /* 0x00000083a8a87221 */ /* 0x000fe20000010100 */
[----:B------:R-:W-:Y:S01]  /*3530*/  FMUL.FTZ R64, R64, UR5 ;  /* 0x0000000540407c20 */ /* 0x000fe20008410000 */
[----:B------:R-:W-:Y:S01]  /*3540*/  SEL R126, R65, RZ, P2 ;  /* 0x000000ff417e7207 */ /* 0x000fe20001000000 */
[----:B------:R-:W-:Y:S01]  /*3550*/  FMUL.FTZ R66, R66, UR5 ;  /* 0x0000000542427c20 */ /* 0x000fe20008410000 */
[C---:B------:R-:W-:Y:S01]  /*3560*/  LOP3.LUT P1, RZ, R163.reuse, 0xff00, RZ, 0xc0, !PT ;  /* 0x0000ff00a3ff7812 */ /* 0x040fe2000782c0ff */
[----:B------:R-:W-:Y:S01]  /*3570*/  FMUL.FTZ R65, R68, UR5 ;  /* 0x0000000544417c20 */ /* 0x000fe20008410000 */
[----:B------:R-:W-:Y:S01]  /*3580*/  ISETP.GE.U32.AND P3, PT, R163, 0x1000000, PT ;  /* 0x01000000a300780c */ /* 0x000fe20003f66070 */
[----:B------:R-:W-:Y:S01]  /*3590*/  FMUL.FTZ R67, R128, R154 ;  /* 0x0000009a80437220 */ /* 0x000fe20000410000 */
[C---:B------:R-:W-:Y:S01]  /*35a0*/  FFMA.FTZ R68, R153.reuse, R69, R44 ;  /* 0x0000004599447223 */ /* 0x040fe2000001002c */
[C---:B------:R-:W-:Y:S01]  /*35b0*/  FFMA.FTZ R130, R153.reuse, R170, R50 ;  /* 0x000000aa99827223 */ /* 0x040fe20000010032 */
        /* <DEDUP_REMOVED lines=13> */
[C---:B------:R-:W-:Y:S01]  /*3690*/  LOP3.LUT P6, RZ, R162.reuse, 0xff0000, RZ, 0xc0, !PT ;  /* 0x00ff0000a2ff7812 */ /* 0x040fe200078cc0ff */
[----:B0-----:R-:W-:Y:S01]  /*36a0*/  IMAD.WIDE.U32 R138, R161, 0x10, R74 ;  /* 0x00000010a18a7825 */ /* 0x001fe200078e004a */
[----:B------:R-:W-:-:S03]  /*36b0*/  ISETP.GE.U32.AND P1, PT, R162, 0x1000000, PT ;  /* 0x01000000a200780c */ /* 0x000fc60003f26070 */
[----:B------:R-:W-:Y:S01]  /*36c0*/  FADD.FTZ R168, -R113, R136 ;  /* 0x0000008871a87221 */ /* 0x000fe20000010100 */
[C---:B------:R-:W-:Y:S01]  /*36d0*/  LOP3.LUT P2, RZ, R160.reuse, 0xff, RZ, 0xc0, !PT ;  /* 0x000000ffa0ff7812 */ /* 0x040fe2000784c0ff */
[----:B------:R-:W-:Y:S01]  /*36e0*/  FADD.FTZ R170, -R115, R134 ;  /* 0x0000008673aa7221 */ /* 0x000fe20000010100 */
[----:B------:R-:W-:Y:S01]  /*36f0*/  LOP3.LUT P3, RZ, R160, 0xff00, RZ, 0xc0, !PT ;  /* 0x0000ff00a0ff7812 */ /* 0x000fe2000786c0ff */
[----:B------:R-:W-:Y:S01]  /*3700*/  FADD.FTZ R113, -R112, R135 ;  /* 0x0000008770717221 */ /* 0x000fe20000010100 */
[----:B------:R-:W-:Y:S01]  /*3710*/  LOP3.LUT P4, RZ, R162, 0xff, RZ, 0xc0, !PT ;  /* 0x000000ffa2ff7812 */ /* 0x000fe2000788c0ff */
[----:B------:R-:W-:Y:S01]  /*3720*/  FADD.FTZ R115, -R114, R133 ;  /* 0x0000008572737221 */ /* 0x000fe20000010100 */
[----:B------:R-:W-:Y:S01]  /*3730*/  LOP3.LUT P5, RZ, R162, 0xff00, RZ, 0xc0, !PT ;  /* 0x0000ff00a2ff7812 */ /* 0x000fe200078ac0ff */
[----:B------:R-:W-:Y:S01]  /*3740*/  FADD.FTZ R172, -R167, R132 ;  /* 0x00000084a7ac7221 */ /* 0x000fe20000010100 */
[----:B------:R-:W-:Y:S01]  /*3750*/  SEL R66, R66, RZ, P6 ;  /* 0x000000ff42427207 */ /* 0x000fe20003000000 */
[--C-:B------:R-:W-:Y:S01]  /*3760*/  IMAD.WIDE.U32 R162, R159, 0x10, R74.reuse ;  /* 0x000000109fa27825 */ /* 0x100fe200078e004a */
[----:B------:R-:W-:Y:S01]  /*3770*/  SEL R67, R67, RZ, P1 ;  /* 0x000000ff43437207 */ /* 0x000fe20000800000 */
[----:B------:R0:W-:Y:S01]  /*3780*/  STG.E.128 desc[UR6][R138.64], R76 ;  /* 0x0000004c8a007986 */ /* 0x0001e2000c101d06 */
[----:B------:R-:W-:Y:S01]  /*3790*/  SEL R72, R72, RZ, P2 ;  /* 0x000000ff48487207 */ /* 0x000fe20001000000 */
[----:B------:R-:W-:Y:S01]  /*37a0*/  IMAD.WIDE.U32 R164, R158, 0x10, R74 ;  /* 0x000000109ea47825 */ /* 0x000fe200078e004a */
[----:B------:R-:W-:-:S03]  /*37b0*/  SEL R73, R73, RZ, P3 ;  /* 0x000000ff49497207 */ /* 0x000fc60001800000 */
[----:B------:R-:W-:Y:S01]  /*37c0*/  FFMA.FTZ R112, R153, R113, R40 ;  /* 0x0000007199707223 */ /* 0x000fe20000010028 */
[C---:B------:R-:W-:Y:S01]  /*37d0*/  LOP3.LUT P6, RZ, R155.reuse, 0xff, RZ, 0xc0, !PT ;  /* 0x000000ff9bff7812 */ /* 0x040fe200078cc0ff */
[----:B------:R-:W-:Y:S01]  /*37e0*/  IMAD.WIDE.U32 R132, R156, 0x10, R74 ;  /* 0x000000109c847825 */ /* 0x000fe200078e004a */
[----:B------:R-:W-:-:S03]  /*37f0*/  LOP3.LUT P1, RZ, R155, 0xff00, RZ, 0xc0, !PT ;  /* 0x0000ff009bff7812 */ /* 0x000fc6000782c0ff */
[----:B------:R-:W-:Y:S01]  /*3800*/  FFMA.FTZ R114, R153, R115, R42 ;  /* 0x0000007399727223 */ /* 0x000fe2000001002a */
[C---:B------:R-:W-:Y:S01]  /*3810*/  LOP3.LUT P2, RZ, R155.reuse, 0xff0000, RZ, 0xc0, !PT ;  /* 0x00ff00009bff7812 */ /* 0x040fe2000784c0ff */
[----:B------:R-:W-:Y:S01]  /*3820*/  IMAD.WIDE.U32 R134, R152, 0x10, R74 ;  /* 0x0000001098867825 */ /* 0x000fe200078e004a */
[----:B------:R-:W-:-:S03]  /*3830*/  ISETP.GE.U32.AND P3, PT, R155, 0x1000000, PT ;  /* 0x010000009b00780c */ /* 0x000fc60003f66070 */
[----:B------:R-:W-:Y:S01]  /*3840*/  FADD.FTZ R155, -R166, R137 ;  /* 0x00000089a69b7221 */ /* 0x000fe20000010100 */
[----:B------:R-:W-:Y:S01]  /*3850*/  SEL R64, R64, RZ, P4 ;  /* 0x000000ff40407207 */ /* 0x000fe20002000000 */
[----:B------:R-:W-:Y:S01]  /*3860*/  IMAD.WIDE.U32 R166, R157, 0x10, R74 ;  /* 0x000000109da67825 */ /* 0x000fe200078e004a */
[----:B------:R-:W-:-:S03]  /*3870*/  SEL R65, R65, RZ, P5 ;  /* 0x000000ff41417207 */ /* 0x000fc60002800000 */
[----:B------:R-:W-:Y:S01]  /*3880*/  FFMA.FTZ R113, R153, R170, R41 ;  /* 0x000000aa99717223 */ /* 0x000fe20000010029 */
[C---:B------:R-:W-:Y:S01]  /*3890*/  LOP3.LUT P4, RZ, R160.reuse, 0xff0000, RZ, 0xc0, !PT ;  /* 0x00ff0000a0ff7812 */ /* 0x040fe2000788c0ff */
[----:B-1----:R-:W-:Y:S01]  /*38a0*/  IMAD.WIDE.U32 R74, R161, 0x10, R70 ;  /* 0x00000010a14a7825 */ /* 0x002fe200078e0046 */
[----:B------:R-:W-:-:S03]  /*38b0*/  ISETP.GE.U32.AND P5, PT, R160, 0x1000000, PT ;  /* 0x01000000a000780c */ /* 0x000fc60003fa6070 */
[----:B------:R-:W-:Y:S01]  /*38c0*/  FFMA.FTZ R115, R153, R172, R43 ;  /* 0x000000ac99737223 */ /* 0x000fe2000001002b */
[-C--:B0-----:R-:W-:Y:S01]  /*38d0*/  FMUL.FTZ R76, R112, R154.reuse ;  /* 0x0000009a704c7220 */ /* 0x081fe20000410000 */
[--C-:B------:R-:W-:Y:S01]  /*38e0*/  IMAD.WIDE.U32 R160, R159, 0x10, R70.reuse ;  /* 0x000000109fa07825 */ /* 0x100fe200078e0046 */
[----:B------:R0:W-:Y:S03]  /*38f0*/  STG.E.128 desc[UR6][R74.64], R80 ;  /* 0x000000504a007986 */ /* 0x0001e6000c101d06 */
[-C--:B------:R-:W-:Y:S01]  /*3900*/  FMUL.FTZ R77, R113, R154.reuse ;  /* 0x0000009a714d7220 */ /* 0x080fe20000410000 */
[----:B------:R-:W-:Y:S01]  /*3910*/  FMUL.FTZ R78, R115, R154 ;  /* 0x0000009a734e7220 */ /* 0x000fe20000410000 */
[----:B------:R-:W-:-:S04]  /*3920*/  IMAD.WIDE.U32 R136, R157, 0x10, R70 ;  /* 0x000000109d887825 */ /* 0x000fc800078e0046 */
[----:B------:R-:W-:Y:S01]  /*3930*/  FMUL.FTZ R76, R76, UR5 ;  /* 0x000000054c4c7c20 */ /* 0x000fe20008410000 */
[----:B------:R-:W-:Y:S01]  /*3940*/  FMUL.FTZ R77, R77, UR5 ;  /* 0x000000054d4d7c20 */ /* 0x000fe20008410000 */
[----:B------:R-:W-:Y:S01]  /*3950*/  FMUL.FTZ R79, R78, UR5 ;  /* 0x000000054e4f7c20 */ /* 0x000fe20008410000 */
[--C-:B------:R-:W-:Y:S01]  /*3960*/  IMAD.WIDE.U32 R158, R158, 0x10, R70.reuse ;  /* 0x000000109e9e7825 */ /* 0x100fe200078e0046 */
[----:B------:R1:W-:Y:S01]  /*3970*/  STG.E.128 desc[UR6][R162.64], R84 ;  /* 0x00000054a2007986 */ /* 0x0003e2000c101d06 */
[----:B------:R-:W-:Y:S02]  /*3980*/  SEL R76, R76, RZ, P6 ;  /* 0x000000ff4c4c7207 */ /* 0x000fe40003000000 */
[--C-:B------:R-:W-:Y:S01]  /*3990*/  IMAD.WIDE.U32 R156, R156, 0x10, R70.reuse ;  /* 0x000000109c9c7825 */ /* 0x100fe200078e0046 */
[----:B------:R1:W-:Y:S01]  /*39a0*/  STG.E.128 desc[UR6][R160.64], R116 ;  /* 0x00000074a0007986 */ /* 0x0003e2000c101d06 */
[----:B------:R-:W-:Y:S02]  /*39b0*/  SEL R77, R77, RZ, P1 ;  /* 0x000000ff4d4d7207 */ /* 0x000fe40000800000 */
[----:B------:R-:W-:-:S04]  /*39c0*/  IMAD.WIDE.U32 R138, R152, 0x10, R70 ;  /* 0x00000010988a7825 */ /* 0x000fc800078e0046 */
[C---:B------:R-:W-:Y:S01]  /*39d0*/  FFMA.FTZ R70, R153.reuse, R155, R46 ;  /* 0x0000009b99467223 */ /* 0x040fe2000001002e */
[----:B------:R-:W-:Y:S01]  /*39e0*/  FFMA.FTZ R71, R153, R168, R47 ;  /* 0x000000a899477223 */ /* 0x000fe2000001002f */
[----:B------:R1:W-:Y:S01]  /*39f0*/  STG.E.128 desc[UR6][R164.64], R120 ;  /* 0x00000078a4007986 */ /* 0x0003e2000c101d06 */
[----:B------:R-:W-:Y:S01]  /*3a00*/  SEL R79, R79, RZ, P3 ;  /* 0x000000ff4f4f7207 */ /* 0x000fe20001800000 */
[-C--:B0-----:R-:W-:Y:S01]  /*3a10*/  FMUL.FTZ R74, R70, R154.reuse ;  /* 0x0000009a464a7220 */ /* 0x081fe20000410000 */
[-C--:B------:R-:W-:Y:S01]  /*3a20*/  FMUL.FTZ R75, R71, R154.reuse ;  /* 0x0000009a474b7220 */ /* 0x080fe20000410000 */
[----:B------:R-:W-:Y:S01]  /*3a30*/  FMUL.FTZ R154, R114, R154 ;  /* 0x0000009a729a7220 */ /* 0x000fe20000410000 */
[----:B------:R1:W-:Y:S01]  /*3a40*/  STG.E.128 desc[UR6][R158.64], R124 ;  /* 0x0000007c9e007986 */ /* 0x0003e2000c101d06 */
[----:B------:R-:W-:Y:S01]  /*3a50*/  FMUL.FTZ R74, R74, UR5 ;  /* 0x000000054a4a7c20 */ /* 0x000fe20008410000 */
[----:B------:R-:W-:Y:S01]  /*3a60*/  FMUL.FTZ R75, R75, UR5 ;  /* 0x000000054b4b7c20 */ /* 0x000fe20008410000 */
[----:B------:R-:W-:Y:S01]  /*3a70*/  FMUL.FTZ R78, R154, UR5 ;  /* 0x000000059a4e7c20 */ /* 0x000fe20008410000 */
[----:B------:R1:W-:Y:S02]  /*3a80*/  STG.E.128 desc[UR6][R166.64], R128 ;  /* 0x00000080a6007986 */ /* 0x0003e4000c101d06 */
[----:B------:R-:W-:-:S02]  /*3a90*/  SEL R74, R74, RZ, P4 ;  /* 0x000000ff4a4a7207 */ /* 0x000fc40002000000 */
[----:B------:R-:W-:Y:S01]  /*3aa0*/  SEL R75, R75, RZ, P5 ;  /* 0x000000ff4b4b7207 */ /* 0x000fe20002800000 */
[----:B------:R1:W-:Y:S01]  /*3ab0*/  STG.E.128 desc[UR6][R136.64], R64 ;  /* 0x0000004088007986 */ /* 0x0003e2000c101d06 */
[----:B------:R-:W-:-:S03]  /*3ac0*/  SEL R78, R78, RZ, P2 ;  /* 0x000000ff4e4e7207 */ /* 0x000fc60001000000 */
[----:B------:R1:W-:Y:S04]  /*3ad0*/  STG.E.128 desc[UR6][R132.64], R68 ;  /* 0x0000004484007986 */ /* 0x0003e8000c101d06 */
[----:B------:R1:W-:Y:S04]  /*3ae0*/  STG.E.128 desc[UR6][R156.64], R72 ;  /* 0x000000489c007986 */ /* 0x0003e8000c101d06 */
[----:B------:R1:W-:Y:S04]  /*3af0*/  STG.E.128 desc[UR6][R134.64], R112 ;  /* 0x0000007086007986 */ /* 0x0003e8000c101d06 */
[----:B------:R1:W-:Y:S01]  /*3b00*/  STG.E.128 desc[UR6][R138.64], R76 ;  /* 0x0000004c8a007986 */ /* 0x0003e2000c101d06 */
[----:B------:R-:W-:Y:S05]  /*3b10*/  BRA `(.L_x_13500) ;  /* 0x0000001400f47947 */ /* 0x000fea0003800000 */
.L_x_13498:
        /* <DEDUP_REMOVED lines=32> */
.L_x_13501:
        /* <DEDUP_REMOVED lines=28> */
.L_x_13502:
        /* <DEDUP_REMOVED lines=36> */
.L_x_13503:
        /* <DEDUP_REMOVED lines=28> */
.L_x_13504:
        /* <DEDUP_REMOVED lines=35> */
.L_x_13505:
        /* <DEDUP_REMOVED lines=28> */
.L_x_13506:
        /* <DEDUP_REMOVED lines=35> */
.L_x_13507:
        /* <DEDUP_REMOVED lines=28> */
.L_x_13508:
        /* <DEDUP_REMOVED lines=35> */
.L_x_13509:
        /* <DEDUP_REMOVED lines=28> */
.L_x_13510:
        /* <DEDUP_REMOVED lines=35> */
.L_x_13511:
        /* <DEDUP_REMOVED lines=28> */
.L_x_13512:
[----:B------:R-:W0:Y:S01]  /*52a0*/  @P1 LDC.64 R70, c[0x0][0x478] ;  /* 0x00011e00ff461b82 */ /* 0x000e220000000a00 */
[----:B------:R-:W-:-:S04]  /*52b0*/  IMAD.WIDE.U32 R68, R152, 0x10, R68 ;  /* 0x0000001098447825 */ /* 0x000fc800078e0044 */
[----:B0-----:R-:W-:-:S05]  /*52c0*/  @P1 IMAD.WIDE.U32 R70, R152, 0x10, R70 ;  /* 0x0000001098461825 */ /* 0x001fca00078e0046 */
[----:B------:R0:W-:Y:S04]  /*52d0*/  @P1 STG.E.128 desc[UR6][R70.64], R112 ;  /* 0x0000007046001986 */ /* 0x0001e8000c101d06 */
[----:B------:R0:W-:Y:S02]  /*52e0*/  STG.E.128 desc[UR6][R68.64], R64 ;  /* 0x0000004044007986 */ /* 0x0001e4000c101d06 */
.L_x_13500:
[----:B012---:R-:W0:Y:S02]  /*52f0*/  LDC.64 R64, c[0x0][0x380] ;  /* 0x0000e000ff407b82 */ /* 0x007e240000000a00 */
[----:B0-----:R-:W-:-:S04]  /*5300*/  LEA R150, R64, R150, 0x2 ;  /* 0x0000009640967211 */ /* 0x001fc800078e10ff */
[----:B------:R-:W-:-:S13]  /*5310*/  ISETP.GE.AND P1, PT, R150, R65, PT ;  /* 0x000000419600720c */ /* 0x000fda0003f26270 */
[----:B------:R-:W-:Y:S05]  /*5320*/  @!P1 BRA `(.L_x_13513) ;  /* 0xffffffb000709947 */ /* 0x000fea000383ffff */
[----:B------:R-:W-:Y:S05]  /*5330*/  BSYNC B1 ;  /* 0x0000000000017941 */ /* 0x000fea0003800000 */
.L_x_13494:
        /* <DEDUP_REMOVED lines=48> */
.L_x_13493:
[----:B------:R-:W-:Y:S05]  /*5640*/  BSYNC B0 ;  /* 0x0000000000007941 */ /* 0x000fea0003800000 */
.L_x_13492:
        /* <DEDUP_REMOVED lines=54> */
[----:B-----5:R-:W-:Y:S02]  /*59b0*/  FADD.FTZ R3, R3, R36 ;  /* 0x0000002403037221 */ /* 0x020fe40000010000 */
[----:B------:R-:W5:Y:S08]  /*59c0*/  LDC R36, c[0x0][0x388] ;  /* 0x0000e200ff247b82 */ /* 0x000f700000000800 */
        /* <DEDUP_REMOVED lines=15> */
[----:B-1----:R-:W-:-:S03]  /*5ac0*/  FADD.FTZ R7, R3, R44 ;  /* 0x0000002c03077221 */ /* 0x002fc60000010000 */
[----:B------:R5:W-:Y:S01]  /*5ad0*/  STS.128 [R151+0xa00], R24 ;  /* 0x000a001897007388 */ /* 0x000be20000000c00 */
[----:B------:R-:W-:Y:S01]  /*5ae0*/  BAR.SYNC.DEFER_BLOCKING 0x0 ;  /* 0x0000000000007b1d */ /* 0x000fe20000010000 */
[----:B-----5:R-:W-:-:S05]  /*5af0*/  IMAD R24, R36, UR4, RZ ;  /* 0x0000000424187c24 */ /* 0x020fca000f8e02ff */
[----:B------:R-:W-:-:S04]  /*5b00*/  IADD3 R24, P0, PT, R24, R147, RZ ;  /* 0x0000009318187210 */ /* 0x000fc80007f1e0ff */
[----:B------:R-:W-:Y:S02]  /*5b10*/  IADD3.X R23, PT, PT, RZ, RZ, RZ, P0, !PT ;  /* 0x000000ffff177210 */ /* 0x000fe400007fe4ff */
[C---:B------:R-:W-:Y:S01]  /*5b20*/  SHF.L.U32 R3, R24.reuse, 0x2, RZ ;  /* 0x0000000218037819 */ /* 0x040fe200000006ff */
[----:B------:R-:W0:Y:S01]  /*5b30*/  LDS R34, [R0] ;  /* 0x0000000000227984 */ /* 0x000e220000000800 */
[----:B------:R-:W-:Y:S02]  /*5b40*/  SHF.L.U64.HI R24, R24, 0x2, R23 ;  /* 0x0000000218187819 */ /* 0x000fe40000010217 */
[----:B------:R-:W-:Y:S01]  /*5b50*/  IADD3 R2, P0, PT, R3, UR22, RZ ;  /* 0x0000001603027c10 */ /* 0x000fe2000ff1e0ff */
        /* <DEDUP_REMOVED lines=63> */
.L_x_13497:
        /* <DEDUP_REMOVED lines=8> */
.L_x_13515:
[----:B------:R-:W-:Y:S05]  /*5fd0*/  BSYNC B2 ;  /* 0x0000000000027941 */ /* 0x000fea0003800000 */
.L_x_13514:
        /* <DEDUP_REMOVED lines=8> */
.L_x_13516:
[----:B------:R-:W-:-:S05]  /*6060*/  FADD.FTZ R64, R64, R189 ;  /* 0x000000bd40407221 */ /* 0x000fca0000010000 */
[----:B------:R-:W-:Y:S01]  /*6070*/  MOV R75, R64 ;  /* 0x00000040004b7202 */ /* 0x000fe20000000f00 */
[----:B------:R-:W-:Y:S01]  /*6080*/  HFMA2 R74, -RZ, RZ, 0, 1.1920928955078125e-07 ;  /* 0x00000002ff4a7431 */ /* 0x000fe200000001ff */
[----:B------:R-:W-:-:S07]  /*6090*/  MOV R66, R73 ;  /* 0x0000004900427202 */ /* 0x000fce0000000f00 */
[----:B------:R-:W-:Y:S05]  /*60a0*/  WARPSYNC.COLLECTIVE R72, `(.L_x_13517) ;  /* 0x0000000048087348 */ /* 0x000fea0003c00000 */
[----:B------:R0:W1:Y:S02]  /*60b0*/  SHFL.BFLY P3, R73, R75, R74, R77 ;  /* 0x0c00004a4b497389 */ /* 0x000064000006004d */
[----:B01----:R-:W-:Y:S05]  /*60c0*/  ENDCOLLECTIVE ;  /* 0x000000000000791b */ /* 0x003fea0003800000 */
.L_x_13517:
[----:B------:R-:W-:-:S05]  /*60d0*/  FADD.FTZ R66, R66, R191 ;  /* 0x000000bf42427221 */ /* 0x000fca0000010000 */
[----:B------:R-:W-:Y:S02]  /*60e0*/  MOV R75, R66 ;  /* 0x00000042004b7202 */ /* 0x000fe40000000f00 */
[----:B------:R-:W-:-:S07]  /*60f0*/  MOV R65, R73 ;  /* 0x0000004900417202 */ /* 0x000fce0000000f00 */
[----:B------:R-:W-:Y:S05]  /*6100*/  WARPSYNC.COLLECTIVE R72, `(.L_x_13518) ;  /* 0x0000000048087348 */ /* 0x000fea0003c00000 */
[----:B------:R0:W1:Y:S02]  /*6110*/  SHFL.BFLY P3, R73, R75, R74, R77 ;  /* 0x0c00004a4b497389 */ /* 0x000064000006004d */
[----:B01----:R-:W-:Y:S05]  /*6120*/  ENDCOLLECTIVE ;  /* 0x000000000000791b */ /* 0x003fea0003800000 */
.L_x_13518:
[----:B------:R-:W-:-:S05]  /*6130*/  FADD.FTZ R65, R64, R65 ;  /* 0x0000004140417221 */ /* 0x000fca0000010000 */
[----:B------:R-:W-:Y:S01]  /*6140*/  MOV R75, R65 ;  /* 0x00000041004b7202 */ /* 0x000fe20000000f00 */
[----:B------:R-:W-:Y:S01]  /*6150*/  HFMA2 R74, -RZ, RZ, 0, 2.384185791015625e-07 ;  /* 0x00000004ff4a7431 */ /* 0x000fe200000001ff */
[----:B------:R-:W-:-:S07]  /*6160*/  MOV R67, R73 ;  /* 0x0000004900437202 */ /* 0x000fce0000000f00 */
[----:B------:R-:W-:Y:S05]  /*6170*/  WARPSYNC.COLLECTIVE R72, `(.L_x_13519) ;  /* 0x0000000048087348 */ /* 0x000fea0003c00000 */
[----:B------:R0:W1:Y:S02]  /*6180*/  SHFL.BFLY P3, R73, R75, R74, R77 ;  /* 0x0c00004a4b497389 */ /* 0x000064000006004d */
[----:B01----:R-:W-:Y:S05]  /*6190*/  ENDCOLLECTIVE ;  /* 0x000000000000791b */ /* 0x003fea0003800000 */
.L_x_13519:
[----:B------:R-:W-:-:S05]  /*61a0*/  FADD.FTZ R67, R66, R67 ;  /* 0x0000004342437221 */ /* 0x000fca0000010000 */
[----:B------:R-:W-:Y:S02]  /*61b0*/  MOV R75, R67 ;  /* 0x00000043004b7202 */ /* 0x000fe40000000f00 */
[----:B------:R-:W-:-:S07]  /*61c0*/  MOV R68, R73 ;  /* 0x0000004900447202 */ /* 0x000fce0000000f00 */
[----:B------:R-:W-:Y:S05]  /*61d0*/  WARPSYNC.COLLECTIVE R72, `(.L_x_13520) ;  /* 0x0000000048087348 */ /* 0x000fea0003c00000 */
[----:B------:R0:W1:Y:S02]  /*61e0*/  SHFL.BFLY P3, R73, R75, R74, R77 ;  /* 0x0c00004a4b497389 */ /* 0x000064000006004d */
[----:B01----:R-:W-:Y:S05]  /*61f0*/  ENDCOLLECTIVE ;  /* 0x000000000000791b */ /* 0x003fea0003800000 */
.L_x_13520:
[----:B------:R-:W-:-:S05]  /*6200*/  FADD.FTZ R68, R65, R68 ;  /* 0x0000004441447221 */ /* 0x000fca0000010000 */
[----:B------:R-:W-:Y:S01]  /*6210*/  MOV R75, R68 ;  /* 0x00000044004b7202 */ /* 0x000fe20000000f00 */
[----:B------:R-:W-:Y:S01]  /*6220*/  HFMA2 R74, -RZ, RZ, 0, 4.76837158203125e-07 ;  /* 0x00000008ff4a7431 */ /* 0x000fe200000001ff */
[----:B------:R-:W-:-:S07]  /*6230*/  MOV R70, R73 ;  /* 0x0000004900467202 */ /* 0x000fce0000000f00 */
[----:B------:R-:W-:Y:S05]  /*6240*/  WARPSYNC.COLLECTIVE R72, `(.L_x_13521) ;  /* 0x0000000048087348 */ /* 0x000fea0003c00000 */
[----:B------:R0:W1:Y:S02]  /*6250*/  SHFL.BFLY P3, R73, R75, R74, R77 ;  /* 0x0c00004a4b497389 */ /* 0x000064000006004d */
[----:B01----:R-:W-:Y:S05]  /*6260*/  ENDCOLLECTIVE ;  /* 0x000000000000791b */ /* 0x003fea0003800000 */
.L_x_13521:
[----:B------:R-:W-:-:S05]  /*6270*/  FADD.FTZ R70, R67, R70 ;  /* 0x0000004643467221 */ /* 0x000fca0000010000 */
[----:B------:R-:W-:Y:S02]  /*6280*/  MOV R75, R70 ;  /* 0x00000046004b7202 */ /* 0x000fe40000000f00 */
[----:B------:R-:W-:-:S07]  /*6290*/  MOV R69, R73 ;  /* 0x0000004900457202 */ /* 0x000fce0000000f00 */
[----:B------:R-:W-:Y:S05]  /*62a0*/  WARPSYNC.COLLECTIVE R72, `(.L_x_13522) ;  /* 0x0000000048087348 */ /* 0x000fea0003c00000 */
[----:B------:R0:W1:Y:S02]  /*62b0*/  SHFL.BFLY P3, R73, R75, R74, R77 ;  /* 0x0c00004a4b497389 */ /* 0x000064000006004d */
[----:B01----:R-:W-:Y:S05]  /*62c0*/  ENDCOLLECTIVE ;  /* 0x000000000000791b */ /* 0x003fea0003800000 */
.L_x_13522:
[----:B------:R-:W-:-:S05]  /*62d0*/  FADD.FTZ R69, R68, R69 ;  /* 0x0000004544457221 */ /* 0x000fca0000010000 */
[----:B------:R-:W-:Y:S01]  /*62e0*/  MOV R75, R69 ;  /* 0x00000045004b7202 */ /* 0x000fe20000000f00 */
[----:B------:R-:W-:Y:S01]  /*62f0*/  HFMA2 R74, -RZ, RZ, 0, 9.5367431640625e-07 ;  /* 0x00000010ff4a7431 */ /* 0x000fe200000001ff */
[----:B------:R-:W-:-:S07]  /*6300*/  MOV R71, R73 ;  /* 0x0000004900477202 */ /* 0x000fce0000000f00 */
[----:B------:R-:W-:Y:S05]  /*6310*/  WARPSYNC.COLLECTIVE R72, `(.L_x_13523) ;  /* 0x0000000048087348 */ /* 0x000fea0003c00000 */
[----:B------:R0:W1:Y:S02]  /*6320*/  SHFL.BFLY P3, R73, R75, R74, R77 ;  /* 0x0c00004a4b497389 */ /* 0x000064000006004d */
[----:B01----:R-:W-:Y:S05]  /*6330*/  ENDCOLLECTIVE ;  /* 0x000000000000791b */ /* 0x003fea0003800000 */
.L_x_13523:
[----:B------:R-:W-:-:S05]  /*6340*/  FADD.FTZ R71, R70, R71 ;  /* 0x0000004746477221 */ /* 0x000fca0000010000 */
[----:B------:R-:W-:Y:S02]  /*6350*/  MOV R75, R71 ;  /* 0x00000047004b7202 */ /* 0x000fe40000000f00 */
[----:B------:R-:W-:-:S07]  /*6360*/  MOV R64, R73 ;  /* 0x0000004900407202 */ /* 0x000fce0000000f00 */
[----:B------:R-:W-:Y:S05]  /*6370*/  WARPSYNC.COLLECTIVE R72, `(.L_x_13524) ;  /* 0x0000000048087348 */ /* 0x000fea0003c00000 */
[----:B------:R0:W1:Y:S02]  /*6380*/  SHFL.BFLY P3, R73, R75, R74, R77 ;  /* 0x0c00004a4b497389 */ /* 0x000064000006004d */
[----:B01----:R-:W-:Y:S05]  /*6390*/  ENDCOLLECTIVE ;  /* 0x000000000000791b */ /* 0x003fea0003800000 */
.L_x_13524:
[----:B------:R-:W-:Y:S01]  /*63a0*/  MOV R66, R73 ;  /* 0x0000004900427202 */ /* 0x000fe20000000f00 */
[----:B------:R-:W-:Y:S06]  /*63b0*/  BRA `(.L_x_13525) ;  /* 0xffffffbc00d07947 */ /* 0x000fec000383ffff */
.L_x_13526:
        /* <DEDUP_REMOVED lines=12> */
.L_x_14600:


//--------------------- .text._ZN10layer_norm22ln_bwd_finalize_kernelINS_22Kernel_traits_finalizeILj768EfffffjLb0ELj1024ELj4ENS_18Kernel_traits_baseILj768EfffffjLj1024EEEEELb0ELb0EEEvNS_9BwdParamsE --------------------------
	.section	.text._ZN10layer_norm22ln_bwd_finalize_kernelINS_22Kernel_traits_finalizeILj768EfffffjLb0ELj1024ELj4ENS_18Kernel_traits_baseILj768EfffffjLj1024EEEEELb0ELb0EEEvNS_9BwdParamsE,"ax",@progbits
	.align	128
        .global         _ZN10layer_norm22ln_bwd_finalize_kernelINS_22Kernel_traits_finalizeILj768EfffffjLb0ELj1024ELj4ENS_18Kernel_traits_baseILj768EfffffjLj1024EEEEELb0ELb0EEEvNS_9BwdParamsE
        .type           _ZN10layer_norm22ln_bwd_finalize_kernelINS_22Kernel_traits_finalizeILj768EfffffjLb0ELj1024ELj4ENS_18Kernel_traits_baseILj768EfffffjLj1024EEEEELb0ELb0EEEvNS_9BwdParamsE,@function
        .size           _ZN10layer_norm22ln_bwd_finalize_kernelINS_22Kernel_traits_finalizeILj768EfffffjLb0ELj1024ELj4ENS_18Kernel_traits_baseILj768EfffffjLj1024EEEEELb0ELb0EEEvNS_9BwdParamsE,(.L_x_14601 - _ZN10layer_norm22ln_bwd_finalize_kernelINS_22Kernel_traits_finalizeILj768EfffffjLb0ELj1024ELj4ENS_18Kernel_traits_baseILj768EfffffjLj1024EEEEELb0ELb0EEEvNS_9BwdParamsE)
        .other          _ZN10layer_norm22ln_bwd_finalize_kernelINS_22Kernel_traits_finalizeILj768EfffffjLb0ELj1024ELj4ENS_18Kernel_traits_baseILj768EfffffjLj1024EEEEELb0ELb0EEEvNS_9BwdParamsE,@"STO_CUDA_ENTRY STV_DEFAULT"
_ZN10layer_norm22ln_bwd_finalize_kernelINS_22Kernel_traits_finalizeILj768EfffffjLb0ELj1024ELj4ENS_18Kernel_traits_baseILj768EfffffjLj1024EEEEELb0ELb0EEEvNS_9BwdParamsE:
.text._ZN10layer_norm22ln_bwd_finalize_kernelINS_22Kernel_traits_finalizeILj768EfffffjLb0ELj1024ELj4ENS_18Kernel_traits_baseILj768EfffffjLj1024EEEEELb0ELb0EEEvNS_9BwdParamsE:
        /* <DEDUP_REMOVED lines=82> */
.L_x_13531:
        /* <DEDUP_REMOVED lines=118> */
.L_x_13530:
[----:B------:R-:W-:Y:S05]  /*0c80*/  BSYNC.RECONVERGENT B1 ;  /* 0x0000000000017941 */ /* 0x000fea0003800200 */
.L_x_13529:
        /* <DEDUP_REMOVED lines=75> */
.L_x_13533:
[----:B------:R-:W-:Y:S05]  /*1140*/  BSYNC.RECONVERGENT B1 ;  /* 0x0000000000017941 */ /* 0x000fea0003800200 */
.L_x_13532:
        /* <DEDUP_REMOVED lines=37> */
.L_x_13535:
[----:B------:R-:W-:Y:S05]  /*13a0*/  BSYNC.RECONVERGENT B1 ;  /* 0x0000000000017941 */ /* 0x000fea0003800200 */
.L_x_13534:
[----:B------:R-:W-:Y:S05]  /*13b0*/  @!P1 BRA `(.L_x_13528) ;  /* 0x0000000000409947 */ /* 0x000fea0003800000 */
[----:B------:R-:W0:Y:S01]  /*13c0*/  LDC.64 R6, c[0x0][0x440] ;  /* 0x00011000ff067b82 */ /* 0x000e220000000a00 */
[----:B------:R-:W-:Y:S01]  /*13d0*/  IMAD R59, R2, R56, R59 ;  /* 0x00000038023b7224 */ /* 0x000fe200078e023b */
[----:B------:R-:W-:Y:S02]  /*13e0*/  LOP3.LUT R8, R8, 0x1f, RZ, 0xc0, !PT ;  /* 0x0000001f08087812 */ /* 0x000fe400078ec0ff */
[----:B------:R-:W-:Y:S02]  /*13f0*/  IADD3 R9, PT, PT, -R9, RZ, RZ ;  /* 0x000000ff09097210 */ /* 0x000fe40007ffe1ff */
[----:B------:R-:W-:Y:S02]  /*1400*/  IADD3 R59, PT, PT, R8, R59, RZ ;  /* 0x0000003b083b7210 */ /* 0x000fe40007ffe0ff */
[----:B------:R-:W1:Y:S05]  /*1410*/  LDC.64 R10, c[0x0][0x448] ;  /* 0x00011200ff0a7b82 */ /* 0x000e6a0000000a00 */
.L_x_13536:
        /* <DEDUP_REMOVED lines=10> */
.L_x_13528:
[----:B------:R-:W-:Y:S05]  /*14c0*/  BSYNC.RECONVERGENT B0 ;  /* 0x0000000000007941 */ /* 0x000fea0003800200 */
.L_x_13527:
        /* <DEDUP_REMOVED lines=57> */
.L_x_13537:
        /* <DEDUP_REMOVED lines=10> */
.L_x_14601:


//--------------------- .text._ZN10layer_norm13ln_bwd_kernelINS_13Kernel_traitsIfffffjLj768ELj1ELj4ELj1ELj16ENS_18Kernel_traits_baseILj768EfffffjLj128EEEEELb1ELb0ELb1ELb0EEEvNS_9BwdParamsE --------------------------
	.section	.text._ZN10layer_norm13ln_bwd_kernelINS_13Kernel_traitsIfffffjLj768ELj1ELj4ELj1ELj16ENS_18Kernel_traits_baseILj768EfffffjLj128EEEEELb1ELb0ELb1ELb0EEEvNS_9BwdParamsE,"ax",@progbits
	.align	128
        .global         _ZN10layer_norm13ln_bwd_kernelINS_13Kernel_traitsIfffffjLj768ELj1ELj4ELj1ELj16ENS_18Kernel_traits_baseILj768EfffffjLj128EEEEELb1ELb0ELb1ELb0EEEvNS_9BwdParamsE
        .type           _ZN10layer_norm13ln_bwd_kernelINS_13Kernel_traitsIfffffjLj768ELj1ELj4ELj1ELj16ENS_18Kernel_traits_baseILj768EfffffjLj128EEEEELb1ELb0ELb1ELb0EEEvNS_9BwdParamsE,@function
        .size           _ZN10layer_norm13ln_bwd_kernelINS_13Kernel_traitsIfffffjLj768ELj1ELj4ELj1ELj16ENS_18Kernel_traits_baseILj768EfffffjLj128EEEEELb1ELb0ELb1ELb0EEEvNS_9BwdParamsE,(.L_x_14602 - _ZN10layer_norm13ln_bwd_kernelINS_13Kernel_traitsIfffffjLj768ELj1ELj4ELj1ELj16ENS_18Kernel_traits_baseILj768EfffffjLj128EEEEELb1ELb0ELb1ELb0EEEvNS_9BwdParamsE)
        .other          _ZN10layer_norm13ln_bwd_kernelINS_13Kernel_traitsIfffffjLj768ELj1ELj4ELj1ELj16ENS_18Kernel_traits_baseILj768EfffffjLj128EEEEELb1ELb0ELb1ELb0EEEvNS_9BwdParamsE,@"STO_CUDA_ENTRY STV_DEFAULT"
_ZN10layer_norm13ln_bwd_kernelINS_13Kernel_traitsIfffffjLj768ELj1ELj4ELj1ELj16ENS_18Kernel_traits_baseILj768EfffffjLj128EEEEELb1ELb0ELb1ELb0EEEvNS_9BwdParamsE:
.text._ZN10layer_norm13ln_bwd_kernelINS_13Kernel_traitsIfffffjLj768ELj1ELj4ELj1ELj16ENS_18Kernel_traits_baseILj768EfffffjLj128EEEEELb1ELb0ELb1ELb0EEEvNS_9BwdParamsE:
        /* <DEDUP_REMOVED lines=101> */
.L_x_13668:
[----:B0--34-:R-:W0:Y:S08]  /*0650*/  LDC.64 R142, c[0x0][0x3f8] ;  /* 0x0000fe00ff8e7b82 */ /* 0x019e300000000a00 */
        /* <DEDUP_REMOVED lines=21> */
[----:B------:R-:W-:Y:S02]  /*07b0*/  IMAD R10, R7, R2, RZ ;  /* 0x00000002070a7224 */ /* 0x000fe400078e02ff */
[----:B------:R-:W-:Y:S01]  /*07c0*/  HFMA2 R178, -RZ, RZ, 0, 0 ;  /* 0x00000000ffb27431 */ /* 0x000fe200000001ff */
[----:B------:R-:W-:-:S02]  /*07d0*/  ISETP.GE.U32.AND P2, PT, R5, 0x40, PT ;  /* 0x000000400500780c */ /* 0x000fc40003f46070 */
[----:B------:R-:W-:Y:S02]  /*07e0*/  ISETP.GE.U32.AND P3, PT, R5, 0x60, PT ;  /* 0x000000600500780c */ /* 0x000fe40003f66070 */
[----:B------:R-:W-:Y:S02]  /*07f0*/  @P1 IADD3 R17, PT, PT, R9, -0x1, RZ ;  /* 0xffffffff09111810 */ /* 0x000fe40007ffe0ff */
[----:B------:R-:W-:Y:S02]  /*0800*/  ISETP.GE.U32.AND P4, PT, R5, 0x80, PT ;  /* 0x000000800500780c */ /* 0x000fe40003f86070 */
[----:B------:R-:W-:Y:S01]  /*0810*/  MOV R181, RZ ;  /* 0x000000ff00b57202 */ /* 0x000fe20000000f00 */
[----:B------:R-:W-:Y:S01]  /*0820*/  @P1 IMAD R4, R17, R2, RZ ;  /* 0x0000000211041224 */ /* 0x000fe200078e02ff */
[----:B------:R-:W-:-:S04]  /*0830*/  IADD3 R17, PT, PT, R6, -0x1, RZ ;  /* 0xffffffff06117810 */ /* 0x000fc80007ffe0ff */
[----:B------:R-:W-:Y:S01]  /*0840*/  @P1 SHF.R.S32.HI R143, RZ, 0x1f, R4 ;  /* 0x0000001fff8f1819 */ /* 0x000fe20000011404 */
[----:B------:R-:W-:Y:S01]  /*0850*/  IMAD R142, R17, R2, RZ ;  /* 0x00000002118e7224 */ /* 0x000fe200078e02ff */
[----:B------:R-:W-:Y:S02]  /*0860*/  SHF.R.S32.HI R17, RZ, 0x1f, R10 ;  /* 0x0000001fff117819 */ /* 0x000fe4000001140a */
[----:B------:R-:W-:Y:S02]  /*0870*/  @P1 LEA.HI R145, R143, R4, RZ, 0x2 ;  /* 0x000000048f911211 */ /* 0x000fe400078f10ff */
[----:B------:R-:W-:Y:S02]  /*0880*/  SHF.R.S32.HI R143, RZ, 0x1f, R142 ;  /* 0x0000001fff8f7819 */ /* 0x000fe4000001148e */
[----:B0-----:R-:W-:Y:S02]  /*0890*/  LEA.HI R141, R17, R10, RZ, 0x2 ;  /* 0x0000000a118d7211 */ /* 0x001fe400078f10ff */
[----:B------:R-:W-:-:S02]  /*08a0*/  LEA.HI R143, R143, R142, RZ, 0x2 ;  /* 0x0000008e8f8f7211 */ /* 0x000fc400078f10ff */
[----:B-1----:R-:W-:Y:S02]  /*08b0*/  LOP3.LUT R4, R0, 0x1f, RZ, 0xc0, !PT ;  /* 0x0000001f00047812 */ /* 0x002fe400078ec0ff */
[----:B------:R-:W-:Y:S02]  /*08c0*/  P2R R17, PR, RZ, 0x40 ;  /* 0x00000040ff117803 */ /* 0x000fe40000000000 */
[-C--:B------:R-:W-:Y:S02]  /*08d0*/  LEA.HI.SX32 R10, R141, R4.reuse, 0x1e ;  /* 0x000000048d0a7211 */ /* 0x080fe400078ff2ff */
[-C--:B------:R-:W-:Y:S02]  /*08e0*/  @P1 LEA.HI.SX32 R178, R145, R4.reuse, 0x1e ;  /* 0x0000000491b21211 */ /* 0x080fe400078ff2ff */
[----:B------:R-:W-:Y:S02]  /*08f0*/  LEA.HI.SX32 R179, R143, R4, 0x1e ;  /* 0x000000048fb37211 */ /* 0x000fe400078ff2ff */
[----:B------:R-:W-:-:S02]  /*0900*/  MOV R180, R10 ;  /* 0x0000000a00b47202 */ /* 0x000fc40000000f00 */
        /* <DEDUP_REMOVED lines=24> */
[----:B------:R-:W-:Y:S01]  /*0a90*/  FADD.FTZ R145, -R177, R146 ;  /* 0x00000092b1917221 */ /* 0x000fe20000010100 */
[----:B------:R-:W-:Y:S01]  /*0aa0*/  FADD.FTZ R80, R80, R140 ;  /* 0x0000008c50507221 */ /* 0x000fe20000010000 */
[----:B------:R-:W-:Y:S01]  /*0ab0*/  FFMA.FTZ R104, R140, R3, R104 ;  /* 0x000000038c687223 */ /* 0x000fe20000010068 */
[----:B------:R-:W-:Y:S01]  /*0ac0*/  FADD.FTZ R81, R81, R141 ;  /* 0x0000008d51517221 */ /* 0x000fe20000010000 */
[----:B------:R-:W-:Y:S01]  /*0ad0*/  FFMA.FTZ R105, R141, R18, R105 ;  /* 0x000000128d697223 */ /* 0x000fe20000010069 */
[----:B------:R-:W-:Y:S01]  /*0ae0*/  FMUL.FTZ R157, R129, R141 ;  /* 0x0000008d819d7220 */ /* 0x000fe20000410000 */
[----:B------:R-:W-:Y:S01]  /*0af0*/  FADD.FTZ R140, RZ, R20 ;  /* 0x00000014ff8c7221 */ /* 0x000fe20000010000 */
[----:B------:R-:W-:Y:S01]  /*0b00*/  FFMA.FTZ R141, R3, R20, RZ ;  /* 0x00000014038d7223 */ /* 0x000fe200000100ff */
        /* <DEDUP_REMOVED lines=15> */
.L_x_13542:
[----:B------:R-:W-:Y:S05]  /*0c00*/  BSYNC.RECONVERGENT B1 ;  /* 0x0000000000017941 */ /* 0x000fea0003800200 */
.L_x_13541:
        /* <DEDUP_REMOVED lines=35> */
[----:B0-----:R-:W-:Y:S01]  /*0e40*/  FMUL.FTZ R168, R126, R142 ;  /* 0x0000008e7ea87220 */ /* 0x001fe20000410000 */
        /* <DEDUP_REMOVED lines=11> */
.L_x_13544:
[----:B------:R-:W-:Y:S05]  /*0f00*/  BSYNC.RECONVERGENT B1 ;  /* 0x0000000000017941 */ /* 0x000fea0003800200 */
.L_x_13543:
        /* <DEDUP_REMOVED lines=47> */
.L_x_13546:
[----:B------:R-:W-:Y:S05]  /*1200*/  BSYNC.RECONVERGENT B1 ;  /* 0x0000000000017941 */ /* 0x000fea0003800200 */
.L_x_13545:
        /* <DEDUP_REMOVED lines=10> */
[----:B-1----:R-:W-:-:S05]  /*12b0*/  IMAD.WIDE.U32 R32, R179, 0x10, R32 ;  /* 0x00000010b3207825 */ /* 0x002fca00078e0020 */
        /* <DEDUP_REMOVED lines=36> */
.L_x_13548:
[----:B------:R-:W-:Y:S05]  /*1500*/  BSYNC.RECONVERGENT B1 ;  /* 0x0000000000017941 */ /* 0x000fea0003800200 */
.L_x_13547:
        /* <DEDUP_REMOVED lines=10> */
[----:B0-----:R-:W-:Y:S01]  /*15b0*/  IMAD.WIDE.U32 R144, R180, 0x10, R142 ;  /* 0x00000010b4907825 */ /* 0x001fe200078e008e */
[----:B------:R0:W5:Y:S05]  /*15c0*/  @P6 LDG.E.128 R40, desc[UR6][R182.64] ;  /* 0x00000006b6286981 */ /* 0x00016a000c1e1d00 */
[----:B------:R-:W3:Y:S01]  /*15d0*/  LDG.E.128 R144, desc[UR6][R144.64] ;  /* 0x0000000690907981 */ /* 0x000ee2000c1e1d00 */
[----:B--2---:R-:W-:-:S06]  /*15e0*/  IMAD.WIDE.U32 R140, R179, 0x10, R140 ;  /* 0x00000010b38c7825 */ /* 0x004fcc00078e008c */
[----:B------:R-:W2:Y:S01]  /*15f0*/  LDG.E.128 R140, desc[UR6][R140.64] ;  /* 0x000000068c8c7981 */ /* 0x000ea2000c1e1d00 */
[----:B-1----:R-:W-:-:S05]  /*1600*/  IMAD.WIDE.U32 R184, R178, 0x4, R184 ;  /* 0x00000004b2b87825 */ /* 0x002fca00078e00b8 */
[----:B------:R0:W5:Y:S01]  /*1610*/  LDG.E R15, desc[UR6][R184.64] ;  /* 0x00000006b80f7981 */ /* 0x000162000c1e1900 */
[----:B------:R-:W-:Y:S02]  /*1620*/  IADD3 R178, PT, PT, R178, 0x20, RZ ;  /* 0x00000020b2b27810 */ /* 0x000fe40007ffe0ff */
        /* <DEDUP_REMOVED lines=8> */
[C---:B------:R-:W-:Y:S01]  /*16b0*/  FMUL.FTZ R149, R8.reuse, R159 ;  /* 0x0000009f08957220 */ /* 0x040fe20000410000 */
[----:B------:R-:W-:Y:S01]  /*16c0*/  FMUL.FTZ R154, R8, R147 ;  /* 0x00000093089a7220 */ /* 0x000fe20000410000 */
[----:B--2---:R-:W-:Y:S01]  /*16d0*/  FMUL.FTZ R150, R112, R140 ;  /* 0x0000008c70967220 */ /* 0x004fe20000410000 */
        /* <DEDUP_REMOVED lines=19> */
.L_x_13550:
[----:B------:R-:W-:Y:S05]  /*1810*/  BSYNC.RECONVERGENT B1 ;  /* 0x0000000000017941 */ /* 0x000fea0003800200 */
.L_x_13549:
[----:B------:R-:W-:-:S04]  /*1820*/  ISETP.GE.U32.AND P6, PT, R5, 0xc0, PT ;  /* 0x000000c00500780c */ /* 0x000fc80003fc6070 */
[----:B------:R-:W-:-:S09]  /*1830*/  P2R R194, PR, RZ, 0x40 ;  /* 0x00000040ffc27803 */ /* 0x000fd20000000000 */
        /* <DEDUP_REMOVED lines=15> */
[C---:B---3--:R-:W-:Y:S01]  /*1930*/  FADD.FTZ R35, -R177.reuse, R140 ;  /* 0x0000008cb1237221 */ /* 0x048fe20000010100 */
[----:B------:R-:W-:-:S03]  /*1940*/  FADD.FTZ R161, -R177, R141 ;  /* 0x0000008db1a17221 */ /* 0x000fc60000010100 */
[C---:B------:R-:W-:Y:S01]  /*1950*/  FMUL.FTZ R35, R8.reuse, R35 ;  /* 0x0000002308237220 */ /* 0x040fe20000410000 */
[----:B------:R-:W-:Y:S01]  /*1960*/  FMUL.FTZ R148, R8, R161 ;  /* 0x000000a108947220 */ /* 0x000fe20000410000 */
[----:B----4-:R-:W-:Y:S01]  /*1970*/  FMUL.FTZ R152, R108, R144 ;  /* 0x000000906c987220 */ /* 0x010fe20000410000 */
[----:B------:R-:W-:Y:S01]  /*1980*/  FMUL.FTZ R161, R109, R145 ;  /* 0x000000916da17220 */ /* 0x000fe20000410000 */
[----:B------:R-:W-:Y:S02]  /*1990*/  FADD.FTZ R163, -R177, R142 ;  /* 0x0000008eb1a37221 */ /* 0x000fe40000010100 */
        /* <DEDUP_REMOVED lines=21> */
[----:B-1----:R-:W-:Y:S06]  /*1af0*/  BRA `(.L_x_13551) ;  /* 0x0000000400bc7947 */ /* 0x002fec0003800000 */
.L_x_13540:
        /* <DEDUP_REMOVED lines=53> */
.L_x_13552:
        /* <DEDUP_REMOVED lines=26> */
[----:B------:R-:W-:-:S06]  /*1ff0*/  @P2 IADD3 R195, PT, PT, R195, 0x20, RZ ;  /* 0x00000020c3c32810 */ /* 0x000fcc0007ffe0ff */
[----:B------:R-:W3:Y:S01]  /*2000*/  @P4 LDC.64 R190, c[0x0][0x3b0] ;  /* 0x0000ec00ffbe4b82 */ /* 0x000ee20000000a00 */
[C---:B0-----:R-:W-:Y:S01]  /*2010*/  @P3 IMAD.WIDE.U32 R144, R177.reuse, 0x10, R144 ;  /* 0x00000010b1903825 */ /* 0x041fe200078e0090 */
[----:B------:R-:W-:Y:S01]  /*2020*/  @P3 IADD3 R177, PT, PT, R177, 0x20, RZ ;  /* 0x00000020b1b13810 */ /* 0x000fe20007ffe0ff */
[----:B------:R0:W5:Y:S04]  /*2030*/  @P2 LDG.E R12, desc[UR6][R180.64] ;  /* 0x00000006b40c2981 */ /* 0x000168000c1e1900 */
[----:B------:R-:W5:Y:S01]  /*2040*/  @P3 LDG.E.128 R48, desc[UR6][R144.64] ;  /* 0x0000000690303981 */ /* 0x000f62000c1e1d00 */
[----:B------:R-:W4:Y:S01]  /*2050*/  @P5 LDC.64 R184, c[0x0][0x438] ;  /* 0x00010e00ffb85b82 */ /* 0x000f220000000a00 */
        /* <DEDUP_REMOVED lines=11> */
[----:B------:R-:W0:Y:S01]  /*2110*/  @P6 LDC.64 R188, c[0x0][0x3b0] ;  /* 0x0000ec00ffbc6b82 */ /* 0x000e220000000a00 */
[C---:B----4-:R-:W-:Y:S01]  /*2120*/  @P5 IMAD.WIDE.U32 R184, R177.reuse, 0x10, R184 ;  /* 0x00000010b1b85825 */ /* 0x050fe200078e00b8 */
[----:B------:R-:W-:-:S04]  /*2130*/  @P5 IADD3 R177, PT, PT, R177, 0x20, RZ ;  /* 0x00000020b1b15810 */ /* 0x000fc80007ffe0ff */
[----:B------:R3:W5:Y:S01]  /*2140*/  @P5 LDG.E.128 R40, desc[UR6][R184.64] ;  /* 0x00000006b8285981 */ /* 0x000762000c1e1d00 */
[C---:B-1----:R-:W-:Y:S01]  /*2150*/  @P5 IMAD.WIDE.U32 R142, R195.reuse, 0x4, R142 ;  /* 0x00000004c38e5825 */ /* 0x042fe200078e008e */
[----:B------:R-:W-:-:S04]  /*2160*/  @P5 IADD3 R195, PT, PT, R195, 0x20, RZ ;  /* 0x00000020c3c35810 */ /* 0x000fc80007ffe0ff */
[----:B------:R3:W5:Y:S01]  /*2170*/  @P5 LDG.E R15, desc[UR6][R142.64] ;  /* 0x000000068e0f5981 */ /* 0x000762000c1e1900 */
[----:B--2---:R-:W-:-:S05]  /*2180*/  @P6 IMAD.WIDE.U32 R182, R177, 0x10, R182 ;  /* 0x00000010b1b66825 */ /* 0x004fca00078e00b6 */
[----:B------:R3:W5:Y:S01]  /*2190*/  @P6 LDG.E.128 R36, desc[UR6][R182.64] ;  /* 0x00000006b6246981 */ /* 0x000762000c1e1d00 */
[----:B0-----:R-:W-:-:S05]  /*21a0*/  @P6 IMAD.WIDE.U32 R188, R195, 0x4, R188 ;  /* 0x00000004c3bc6825 */ /* 0x001fca00078e00bc */
[----:B------:R3:W5:Y:S01]  /*21b0*/  @P6 LDG.E R16, desc[UR6][R188.64] ;  /* 0x00000006bc106981 */ /* 0x000762000c1e1900 */
[----:B------:R-:W-:Y:S02]  /*21c0*/  ISETP.NE.AND P0, PT, R196, RZ, PT ;  /* 0x000000ffc400720c */ /* 0x000fe40003f05270 */
[----:B------:R-:W-:Y:S02]  /*21d0*/  MOV R181, RZ ;  /* 0x000000ff00b57202 */ /* 0x000fe40000000f00 */
[----:B------:R-:W-:-:S09]  /*21e0*/  MOV R186, RZ ;  /* 0x000000ff00ba7202 */ /* 0x000fd20000000f00 */
.L_x_13551:
[----:B------:R-:W-:Y:S05]  /*21f0*/  BSYNC.RECONVERGENT B0 ;  /* 0x0000000000007941 */ /* 0x000fea0003800200 */
.L_x_13539:
[----:B------:R-:W-:-:S03]  /*2200*/  UMOV UR4, 0xffffffff ;  /* 0xffffffff00047882 */ /* 0x000fc60000000000 */
[----:B------:R-:W-:Y:S05]  /*2210*/  BRA.DIV UR4, `(.L_x_13553) ;  /* 0x0000005a04b47947 */ /* 0x000fea000b800000 */
[----:B0-----:R-:W0:Y:S04]  /*2220*/  SHFL.BFLY PT, R140, R181, 0x1, 0x1f ;  /* 0x0c201f00b58c7f89 */ /* 0x001e2800000e0000 */
[----:B------:R-:W1:Y:S01]  /*2230*/  SHFL.BFLY PT, R141, R186, 0x1, 0x1f ;  /* 0x0c201f00ba8d7f89 */ /* 0x000e6200000e0000 */
[----:B0-----:R-:W-:Y:S01]  /*2240*/  FADD.FTZ R140, R140, R181 ;  /* 0x000000b58c8c7221 */ /* 0x001fe20000010000 */
[----:B-1----:R-:W-:-:S04]  /*2250*/  FADD.FTZ R141, R141, R186 ;  /* 0x000000ba8d8d7221 */ /* 0x002fc80000010000 */
[----:B---3--:R-:W0:Y:S04]  /*2260*/  SHFL.BFLY PT, R143, R140, 0x2, 0x1f ;  /* 0x0c401f008c8f7f89 */ /* 0x008e2800000e0000 */
        /* <DEDUP_REMOVED lines=13> */
.L_x_13680:
[----:B-1----:R-:W-:Y:S01]  /*2340*/  FADD.FTZ R140, R147, R140 ;  /* 0x0000008c938c7221 */ /* 0x002fe20000010000 */
[----:B------:R-:W-:Y:S01]  /*2350*/  ISETP.NE.AND P6, PT, RZ, UR8, PT ;  /* 0x00000008ff007c0c */ /* 0x000fe2000bfc5270 */
[----:B------:R-:W-:Y:S01]  /*2360*/  BSSY.RECONVERGENT B1, `(.L_x_13554) ;  /* 0x00000da000017945 */ /* 0x000fe20003800200 */
[----:B------:R-:W-:Y:S01]  /*2370*/  @P1 IADD3 R9, PT, PT, R9, -0x1, RZ ;  /* 0xffffffff09091810 */ /* 0x000fe20007ffe0ff */
[----:B------:R-:W-:-:S05]  /*2380*/  FMUL.FTZ R140, R140, UR9 ;  /* 0x000000098c8c7c20 */ /* 0x000fca0008410000 */
[----:B------:R-:W-:Y:S02]  /*2390*/  FSEL R140, R140, RZ, !P6 ;  /* 0x000000ff8c8c7208 */ /* 0x000fe40007000000 */
[----:B------:R-:W-:Y:S01]  /*23a0*/  ISETP.NE.AND P6, PT, R17, RZ, PT ;  /* 0x000000ff1100720c */ /* 0x000fe20003fc5270 */
[----:B------:R-:W-:Y:S02]  /*23b0*/  @P1 IMAD R17, R9, R2, RZ ;  /* 0x0000000209111224 */ /* 0x000fe400078e02ff */
[----:B------:R-:W-:-:S03]  /*23c0*/  HFMA2 R9, -RZ, RZ, 0, 0 ;  /* 0x00000000ff097431 */ /* 0x000fc600000001ff */
[----:B------:R-:W-:-:S04]  /*23d0*/  @P1 SHF.R.S32.HI R142, RZ, 0x1f, R17 ;  /* 0x0000001fff8e1819 */ /* 0x000fc80000011411 */
[----:B------:R-:W-:Y:S01]  /*23e0*/  @P1 LEA.HI R143, R142, R17, RZ, 0x2 ;  /* 0x000000118e8f1211 */ /* 0x000fe200078f10ff */
[----:B--2---:R-:W-:-:S03]  /*23f0*/  FADD.FTZ R17, R146, R141 ;  /* 0x0000008d92117221 */ /* 0x004fc60000010000 */
[----:B------:R-:W-:Y:S01]  /*2400*/  @P1 LEA.HI.SX32 R9, R143, R4, 0x1e ;  /* 0x000000048f091211 */ /* 0x000fe200078ff2ff */
[----:B------:R-:W-:Y:S01]  /*2410*/  FMUL.FTZ R17, R17, UR9 ;  /* 0x0000000911117c20 */ /* 0x000fe20008410000 */
        /* <DEDUP_REMOVED lines=21> */
.L_x_13560:
[----:B------:R-:W-:Y:S05]  /*2570*/  BSYNC.RECONVERGENT B2 ;  /* 0x0000000000027941 */ /* 0x000fea0003800200 */
.L_x_13559:
        /* <DEDUP_REMOVED lines=11> */
.L_x_13562:
[----:B------:R-:W-:Y:S05]  /*2630*/  BSYNC.RECONVERGENT B2 ;  /* 0x0000000000027941 */ /* 0x000fea0003800200 */
.L_x_13561:
        /* <DEDUP_REMOVED lines=11> */
.L_x_13564:
[----:B------:R-:W-:Y:S05]  /*26f0*/  BSYNC.RECONVERGENT B2 ;  /* 0x0000000000027941 */ /* 0x000fea0003800200 */
.L_x_13563:
        /* <DEDUP_REMOVED lines=11> */
.L_x_13558:
        /* <DEDUP_REMOVED lines=28> */
.L_x_13567:
[----:B------:R-:W-:Y:S05]  /*2970*/  BSYNC.RECONVERGENT B2 ;  /* 0x0000000000027941 */ /* 0x000fea0003800200 */
.L_x_13566:
        /* <DEDUP_REMOVED lines=11> */
.L_x_13569:
[----:B------:R-:W-:Y:S05]  /*2a30*/  BSYNC.RECONVERGENT B2 ;  /* 0x0000000000027941 */ /* 0x000fea0003800200 */
.L_x_13568:
        /* <DEDUP_REMOVED lines=11> */
.L_x_13571:
[----:B------:R-:W-:Y:S05]  /*2af0*/  BSYNC.RECONVERGENT B2 ;  /* 0x0000000000027941 */ /* 0x000fea0003800200 */
.L_x_13570:
[----:B------:R-:W-:Y:S05]  /*2b00*/  @!P1 BRA `(.L_x_13565) ;  /* 0x0000000400509947 */ /* 0x000fea0003800000 */
[----:B------:R-:W-:Y:S01]  /*2b10*/  FMUL.FTZ R135, R139, UR13 ;  /* 0x0000000d8b877c20 */ /* 0x000fe20008410000 */
[----:B-----5:R-:W-:-:S03]  /*2b20*/  ISETP.GE.U32.AND P6, PT, R11, 0x1000000, PT ;  /* 0x010000000b00780c */ /* 0x020fc60003fc6070 */
[----:B------:R-:W-:-:S05]  /*2b30*/  FMUL.FTZ R135, R135, UR12 ;  /* 0x0000000c87877c20 */ /* 0x000fca0008410000 */
[----:B------:R-:W-:Y:S01]  /*2b40*/  SEL R135, R135, RZ, P6 ;  /* 0x000000ff87877207 */ /* 0x000fe20003000000 */
[----:B------:R-:W-:Y:S06]  /*2b50*/  BRA `(.L_x_13565) ;  /* 0x00000004003c7947 */ /* 0x000fec0003800000 */
.L_x_13557:
[----:B------:R-:W-:Y:S02]  /*2b60*/  MOV R144, UR20 ;  /* 0x0000001400907c02 */ /* 0x000fe40008000f00 */
[----:B------:R-:W-:Y:S02]  /*2b70*/  MOV R145, UR21 ;  /* 0x0000001500917c02 */ /* 0x000fe40008000f00 */
[----:B------:R-:W-:-:S04]  /*2b80*/  ISETP.NE.U32.AND P6, PT, R144, RZ, PT ;  /* 0x000000ff9000720c */ /* 0x000fc80003fc5070 */
[----:B------:R-:W-:-:S13]  /*2b90*/  ISETP.NE.AND.EX P6, PT, R145, RZ, PT, P6 ;  /* 0x000000ff9100720c */ /* 0x000fda0003fc5360 */
[----:B------:R-:W-:Y:S05]  /*2ba0*/  @P6 BRA `(.L_x_13572) ;  /* 0x0000000000946947 */ /* 0x000fea0003800000 */
[----:B0-----:R-:W0:Y:S01]  /*2bb0*/  @P1 LDC.64 R146, c[0x0][0x408] ;  /* 0x00010200ff921b82 */ /* 0x001e220000000a00 */
[----:B------:R-:W-:Y:S01]  /*2bc0*/  @P0 FFMA.FTZ R141, R3, R17, R140 ;  /* 0x00000011038d0223 */ /* 0x000fe2000001008c */
[----:B-----5:R-:W-:Y:S02]  /*2bd0*/  MOV R142, R56 ;  /* 0x00000038008e7202 */ /* 0x020fe40000000f00 */
[----:B------:R-:W-:Y:S01]  /*2be0*/  @P1 LOP3.LUT P6, RZ, R11, 0xff, RZ, 0xc0, !PT ;  /* 0x000000ff0bff1812 */ /* 0x000fe200078cc0ff */
[----:B------:R-:W-:-:S03]  /*2bf0*/  @P0 FADD.FTZ R141, R20, -R141 ;  /* 0x8000008d148d0221 */ /* 0x000fc60000010000 */
[----:B------:R-:W1:Y:S01]  /*2c00*/  @P1 LDC.64 R178, c[0x0][0x408] ;  /* 0x00010200ffb21b82 */ /* 0x000e620000000a00 */
[----:B------:R-:W-:-:S04]  /*2c10*/  @P0 FFMA.FTZ R142, R8, R141, R56 ;  /* 0x0000008d088e0223 */ /* 0x000fc80000010038 */
        /* <DEDUP_REMOVED lines=9> */
[----:B-1----:R-:W-:Y:S01]  /*2cb0*/  @P1 FMUL.FTZ R141, R142, R179 ;  /* 0x000000b38e8d1220 */ /* 0x002fe20000410000 */
[----:B------:R-:W-:-:S03]  /*2cc0*/  MOV R142, R58 ;  /* 0x0000003a008e7202 */ /* 0x000fc60000000f00 */
[----:B------:R-:W-:-:S05]  /*2cd0*/  @P1 FMUL.FTZ R141, R141, R178 ;  /* 0x000000b28d8d1220 */ /* 0x000fca0000410000 */
[----:B------:R-:W-:Y:S01]  /*2ce0*/  @P1 SEL R133, R141, RZ, P6 ;  /* 0x000000ff8d851207 */ /* 0x000fe20003000000 */
[----:B------:R-:W-:Y:S01]  /*2cf0*/  @P0 FFMA.FTZ R141, R27, R17, R140 ;  /* 0x000000111b8d0223 */ /* 0x000fe2000001008c */
[----:B------:R-:W-:-:S03]  /*2d00*/  @P1 LOP3.LUT P6, RZ, R11, 0xff0000, RZ, 0xc0, !PT ;  /* 0x00ff00000bff1812 */ /* 0x000fc600078cc0ff */
[----:B------:R-:W-:-:S04]  /*2d10*/  @P0 FADD.FTZ R141, R172, -R141 ;  /* 0x8000008dac8d0221 */ /* 0x000fc80000010000 */
[----:B------:R-:W-:-:S04]  /*2d20*/  @P0 FFMA.FTZ R142, R8, R141, R58 ;  /* 0x0000008d088e0223 */ /* 0x000fc8000001003a */
        /* <DEDUP_REMOVED lines=13> */
.L_x_13572:
[----:B------:R-:W1:Y:S01]  /*2e00*/  @P1 LDC.64 R138, c[0x0][0x408] ;  /* 0x00010200ff8a1b82 */ /* 0x000e620000000a00 */
[----:B------:R-:W-:Y:S01]  /*2e10*/  @P0 FFMA.FTZ R136, R170, R17, R140 ;  /* 0x00000011aa880223 */ /* 0x000fe2000001008c */
[----:B-----5:R-:W-:Y:S02]  /*2e20*/  MOV R142, R59 ;  /* 0x0000003b008e7202 */ /* 0x020fe40000000f00 */
[----:B------:R-:W-:Y:S01]  /*2e30*/  @P1 ISETP.GE.U32.AND P6, PT, R11, 0x1000000, PT ;  /* 0x010000000b00180c */ /* 0x000fe20003fc6070 */
[----:B------:R-:W-:-:S03]  /*2e40*/  @P0 FADD.FTZ R136, R167, -R136 ;  /* 0x80000088a7880221 */ /* 0x000fc60000010000 */
[----:B0-----:R-:W0:Y:S01]  /*2e50*/  @P1 LDC.64 R146, c[0x0][0x408] ;  /* 0x00010200ff921b82 */ /* 0x001e220000000a00 */
[----:B------:R-:W-:Y:S01]  /*2e60*/  @P0 FFMA.FTZ R142, R8, R136, R59 ;  /* 0x00000088088e0223 */ /* 0x000fe2000001003b */
[----:B------:R-:W-:-:S03]  /*2e70*/  MOV R136, R56 ;  /* 0x0000003800887202 */ /* 0x000fc60000000f00 */
[----:B-1----:R-:W-:-:S04]  /*2e80*/  @P1 FMUL.FTZ R137, R142, R139 ;  /* 0x0000008b8e891220 */ /* 0x002fc80000410000 */
[----:B------:R-:W-:Y:S02]  /*2e90*/  @P1 FMUL.FTZ R137, R137, R138 ;  /* 0x0000008a89891220 */ /* 0x000fe40000410000 */
[----:B------:R-:W1:Y:S03]  /*2ea0*/  @P1 LDC.64 R138, c[0x0][0x408] ;  /* 0x00010200ff8a1b82 */ /* 0x000e660000000a00 */
[----:B------:R-:W-:Y:S01]  /*2eb0*/  @P1 SEL R135, R137, RZ, P6 ;  /* 0x000000ff89871207 */ /* 0x000fe20003000000 */
[----:B------:R-:W-:Y:S01]  /*2ec0*/  @P0 FFMA.FTZ R137, R3, R17, R140 ;  /* 0x0000001103890223 */ /* 0x000fe2000001008c */
[----:B------:R-:W-:-:S03]  /*2ed0*/  @P1 LOP3.LUT P6, RZ, R11, 0xff, RZ, 0xc0, !PT ;  /* 0x000000ff0bff1812 */ /* 0x000fc600078cc0ff */
[----:B------:R-:W-:-:S04]  /*2ee0*/  @P0 FADD.FTZ R137, R20, -R137 ;  /* 0x8000008914890221 */ /* 0x000fc80000010000 */
[----:B------:R-:W-:-:S04]  /*2ef0*/  @P0 FFMA.FTZ R136, R8, R137, R56 ;  /* 0x0000008908880223 */ /* 0x000fc80000010038 */
[----:B-1----:R-:W-:-:S04]  /*2f00*/  @P1 FMUL.FTZ R137, R136, R139 ;  /* 0x0000008b88891220 */ /* 0x002fc80000410000 */
        /* <DEDUP_REMOVED lines=8> */
[----:B0-----:R-:W-:-:S04]  /*2f90*/  @P1 FMUL.FTZ R139, R137, R147 ;  /* 0x00000093898b1220 */ /* 0x001fc80000410000 */
[----:B------:R-:W-:Y:S02]  /*2fa0*/  @P1 FMUL.FTZ R139, R139, R146 ;  /* 0x000000928b8b1220 */ /* 0x000fe40000410000 */
[----:B------:R-:W0:Y:S03]  /*2fb0*/  @P1 LDC.64 R146, c[0x0][0x408] ;  /* 0x00010200ff921b82 */ /* 0x000e260000000a00 */
[----:B------:R-:W-:Y:S01]  /*2fc0*/  @P1 SEL R133, R139, RZ, P6 ;  /* 0x000000ff8b851207 */ /* 0x000fe20003000000 */
[----:B------:R-:W-:Y:S01]  /*2fd0*/  @P0 FFMA.FTZ R139, R27, R17, R140 ;  /* 0x000000111b8b0223 */ /* 0x000fe2000001008c */
[----:B------:R-:W-:-:S03]  /*2fe0*/  @P1 LOP3.LUT P6, RZ, R11, 0xff0000, RZ, 0xc0, !PT ;  /* 0x00ff00000bff1812 */ /* 0x000fc600078cc0ff */
[----:B------:R-:W-:-:S04]  /*2ff0*/  @P0 FADD.FTZ R139, R172, -R139 ;  /* 0x8000008bac8b0221 */ /* 0x000fc80000010000 */
[----:B------:R-:W-:-:S04]  /*3000*/  @P0 FFMA.FTZ R138, R8, R139, R58 ;  /* 0x0000008b088a0223 */ /* 0x000fc8000001003a */
[----:B0-----:R-:W-:-:S04]  /*3010*/  @P1 FMUL.FTZ R139, R138, R147 ;  /* 0x000000938a8b1220 */ /* 0x001fc80000410000 */
[----:B------:R-:W-:-:S05]  /*3020*/  @P1 FMUL.FTZ R139, R139, R146 ;  /* 0x000000928b8b1220 */ /* 0x000fca0000410000 */
[----:B------:R-:W-:Y:S02]  /*3030*/  @P1 SEL R134, R139, RZ, P6 ;  /* 0x000000ff8b861207 */ /* 0x000fe40003000000 */
[----:B------:R-:W-:-:S07]  /*3040*/  MOV R139, R142 ;  /* 0x0000008e008b7202 */ /* 0x000fce0000000f00 */
.L_x_13565:
[----:B------:R-:W-:Y:S05]  /*3050*/  BSYNC.RECONVERGENT B0 ;  /* 0x0000000000007941 */ /* 0x000fea0003800200 */
.L_x_13556:
[----:B------:R-:W-:-:S04]  /*3060*/  ISETP.NE.U32.AND P6, PT, R144, RZ, PT ;  /* 0x000000ff9000720c */ /* 0x000fc80003fc5070 */
[----:B------:R-:W-:Y:S02]  /*3070*/  ISETP.NE.AND.EX P6, PT, R145, RZ, PT, P6 ;  /* 0x000000ff9100720c */ /* 0x000fe40003fc5360 */
[----:B------:R-:W1:Y:S11]  /*3080*/  @P1 LDC.64 R144, c[0x0][0x468] ;  /* 0x00011a00ff901b82 */ /* 0x000e760000000a00 */
[----:B------:R-:W2:Y:S01]  /*3090*/  @P6 LDC.64 R142, c[0x0][0x478] ;  /* 0x00011e00ff8e6b82 */ /* 0x000ea20000000a00 */
[C---:B-1----:R-:W-:Y:S01]  /*30a0*/  @P1 IMAD.WIDE.U32 R144, R9.reuse, 0x10, R144 ;  /* 0x0000001009901825 */ /* 0x042fe200078e0090 */
[----:B------:R-:W-:-:S03]  /*30b0*/  IADD3 R9, PT, PT, R9, 0x20, RZ ;  /* 0x0000002009097810 */ /* 0x000fc60007ffe0ff */
[C---:B--2---:R-:W-:Y:S01]  /*30c0*/  @P6 IMAD.WIDE.U32 R142, R10.reuse, 0x10, R142 ;  /* 0x000000100a8e6825 */ /* 0x044fe200078e008e */
[----:B------:R-:W-:-:S04]  /*30d0*/  IADD3 R10, PT, PT, R10, 0x20, RZ ;  /* 0x000000200a0a7810 */ /* 0x000fc80007ffe0ff */
[----:B------:R1:W-:Y:S04]  /*30e0*/  @P6 STG.E.128 desc[UR6][R142.64], R136 ;  /* 0x000000888e006986 */ /* 0x0003e8000c101d06 */
[----:B------:R1:W-:Y:S02]  /*30f0*/  @P1 STG.E.128 desc[UR6][R144.64], R132 ;  /* 0x0000008490001986 */ /* 0x0003e4000c101d06 */
.L_x_13555:
[----:B------:R-:W-:Y:S05]  /*3100*/  BSYNC.RECONVERGENT B1 ;  /* 0x0000000000017941 */ /* 0x000fea0003800200 */
.L_x_13554:
        /* <DEDUP_REMOVED lines=11> */
[----:B------:R-:W-:Y:S01]  /*31c0*/  @P0 FFMA.FTZ R137, R21, R17, R140 ;  /* 0x0000001115890223 */ /* 0x000fe2000001008c */
[----:B-----5:R-:W-:Y:S02]  /*31d0*/  MOV R136, R52 ;  /* 0x0000003400887202 */ /* 0x020fe40000000f00 */
[----:B------:R-:W-:Y:S01]  /*31e0*/  @P1 LOP3.LUT P6, RZ, R12, 0xff, RZ, 0xc0, !PT ;  /* 0x000000ff0cff1812 */ /* 0x000fe200078cc0ff */
[----:B------:R-:W-:-:S03]  /*31f0*/  @P0 FADD.FTZ R137, R24, -R137 ;  /* 0x8000008918890221 */ /* 0x000fc60000010000 */
[----:B------:R-:W2:Y:S01]  /*3200*/  @P1 LDC.64 R142, c[0x0][0x408] ;  /* 0x00010200ff8e1b82 */ /* 0x000ea20000000a00 */
        /* <DEDUP_REMOVED lines=25> */
[----:B------:R-:W-:Y:S06]  /*33a0*/  @!P1 BRA `(.L_x_13578) ;  /* 0x00000008005c9947 */ /* 0x000fec0003800000 */
[----:B------:R-:W-:Y:S01]  /*33b0*/  FMUL.FTZ R135, R139, UR13 ;  /* 0x0000000d8b877c20 */ /* 0x000fe20008410000 */
[----:B------:R-:W-:-:S03]  /*33c0*/  ISETP.GE.U32.AND P6, PT, R12, 0x1000000, PT ;  /* 0x010000000c00780c */ /* 0x000fc60003fc6070 */
[----:B------:R-:W-:-:S05]  /*33d0*/  FMUL.FTZ R135, R135, UR12 ;  /* 0x0000000c87877c20 */ /* 0x000fca0008410000 */
[----:B------:R-:W-:Y:S01]  /*33e0*/  SEL R135, R135, RZ, P6 ;  /* 0x000000ff87877207 */ /* 0x000fe20003000000 */
[----:B------:R-:W-:Y:S06]  /*33f0*/  BRA `(.L_x_13578) ;  /* 0x0000000800487947 */ /* 0x000fec0003800000 */
.L_x_13577:
[----:B-1----:R-:W1:Y:S01]  /*3400*/  @P1 LDC.64 R144, c[0x0][0x408] ;  /* 0x00010200ff901b82 */ /* 0x002e620000000a00 */
[----:B------:R-:W-:Y:S01]  /*3410*/  @P0 FFMA.FTZ R141, R21, R17, R140 ;  /* 0x00000011158d0223 */ /* 0x000fe2000001008c */
[----:B-----5:R-:W-:Y:S02]  /*3420*/  MOV R142, R52 ;  /* 0x00000034008e7202 */ /* 0x020fe40000000f00 */
[----:B------:R-:W-:Y:S01]  /*3430*/  @P1 LOP3.LUT P6, RZ, R12, 0xff, RZ, 0xc0, !PT ;  /* 0x000000ff0cff1812 */ /* 0x000fe200078cc0ff */
[----:B------:R-:W-:-:S03]  /*3440*/  @P0 FADD.FTZ R141, R24, -R141 ;  /* 0x8000008d188d0221 */ /* 0x000fc60000010000 */
[----:B0-----:R-:W0:Y:S01]  /*3450*/  @P1 LDC.64 R146, c[0x0][0x408] ;  /* 0x00010200ff921b82 */ /* 0x001e220000000a00 */
[----:B------:R-:W-:-:S04]  /*3460*/  @P0 FFMA.FTZ R142, R8, R141, R52 ;  /* 0x0000008d088e0223 */ /* 0x000fc80000010034 */
[----:B-1----:R-:W-:Y:S01]  /*3470*/  @P1 FMUL.FTZ R141, R142, R145 ;  /* 0x000000918e8d1220 */ /* 0x002fe20000410000 */
[----:B------:R-:W-:-:S03]  /*3480*/  MOV R142, R53 ;  /* 0x00000035008e7202 */ /* 0x000fc60000000f00 */
[----:B------:R-:W-:Y:S01]  /*3490*/  @P1 FMUL.FTZ R141, R141, R144 ;  /* 0x000000908d8d1220 */ /* 0x000fe20000410000 */
[----:B------:R-:W-:-:S04]  /*34a0*/  @P0 FFMA.FTZ R144, R22, R17, R140 ;  /* 0x0000001116900223 */ /* 0x000fc8000001008c */
[----:B------:R-:W-:Y:S01]  /*34b0*/  @P0 FADD.FTZ R144, R155, -R144 ;  /* 0x800000909b900221 */ /* 0x000fe20000010000 */
[----:B------:R-:W-:Y:S02]  /*34c0*/  @P1 SEL R132, R141, RZ, P6 ;  /* 0x000000ff8d841207 */ /* 0x000fe40003000000 */
[----:B------:R-:W-:Y:S01]  /*34d0*/  @P1 LOP3.LUT P6, RZ, R12, 0xff00, RZ, 0xc0, !PT ;  /* 0x0000ff000cff1812 */ /* 0x000fe200078cc0ff */
[----:B------:R-:W-:Y:S02]  /*34e0*/  @P0 FFMA.FTZ R142, R8, R144, R53 ;  /* 0x00000090088e0223 */ /* 0x000fe40000010035 */
[----:B------:R-:W1:Y:S02]  /*34f0*/  @P1 LDC.64 R144, c[0x0][0x408] ;  /* 0x00010200ff901b82 */ /* 0x000e640000000a00 */
[----:B0-----:R-:W-:Y:S01]  /*3500*/  @P1 FMUL.FTZ R141, R142, R147 ;  /* 0x000000938e8d1220 */ /* 0x001fe20000410000 */
[----:B------:R-:W-:-:S03]  /*3510*/  MOV R142, R54 ;  /* 0x00000036008e7202 */ /* 0x000fc60000000f00 */
[----:B------:R-:W-:-:S05]  /*3520*/  @P1 FMUL.FTZ R141, R141, R146 ;  /* 0x000000928d8d1220 */ /* 0x000fca0000410000 */
[----:B------:R-:W-:Y:S01]  /*3530*/  @P1 SEL R133, R141, RZ, P6 ;  /* 0x000000ff8d851207 */ /* 0x000fe20003000000 */
[----:B------:R-:W-:Y:S01]  /*3540*/  @P0 FFMA.FTZ R141, R29, R17, R140 ;  /* 0x000000111d8d0223 */ /* 0x000fe2000001008c */
[----:B------:R-:W-:-:S03]  /*3550*/  @P1 LOP3.LUT P6, RZ, R12, 0xff0000, RZ, 0xc0, !PT ;  /* 0x00ff00000cff1812 */ /* 0x000fc600078cc0ff */
[----:B------:R-:W-:-:S04]  /*3560*/  @P0 FADD.FTZ R141, R168, -R141 ;  /* 0x8000008da88d0221 */ /* 0x000fc80000010000 */
[----:B------:R-:W-:-:S04]  /*3570*/  @P0 FFMA.FTZ R142, R8, R141, R54 ;  /* 0x0000008d088e0223 */ /* 0x000fc80000010036 */
        /* <DEDUP_REMOVED lines=13> */
.L_x_13576:
        /* <DEDUP_REMOVED lines=32> */
.L_x_13581:
[----:B------:R-:W-:Y:S05]  /*3850*/  BSYNC.RECONVERGENT B2 ;  /* 0x0000000000027941 */ /* 0x000fea0003800200 */
.L_x_13580:
        /* <DEDUP_REMOVED lines=11> */
.L_x_13583:
[----:B------:R-:W-:Y:S05]  /*3910*/  BSYNC.RECONVERGENT B2 ;  /* 0x0000000000027941 */ /* 0x000fea0003800200 */
.L_x_13582:
        /* <DEDUP_REMOVED lines=11> */
.L_x_13585:
[----:B------:R-:W-:Y:S05]  /*39d0*/  BSYNC.RECONVERGENT B2 ;  /* 0x0000000000027941 */ /* 0x000fea0003800200 */
.L_x_13584:
[----:B------:R-:W-:Y:S05]  /*39e0*/  @!P1 BRA `(.L_x_13578) ;  /* 0x0000000000cc9947 */ /* 0x000fea0003800000 */
[----:B------:R-:W-:Y:S01]  /*39f0*/  FMUL.FTZ R135, R139, UR13 ;  /* 0x0000000d8b877c20 */ /* 0x000fe20008410000 */
[----:B-----5:R-:W-:-:S03]  /*3a00*/  ISETP.GE.U32.AND P6, PT, R12, 0x1000000, PT ;  /* 0x010000000c00780c */ /* 0x020fc60003fc6070 */
[----:B------:R-:W-:-:S05]  /*3a10*/  FMUL.FTZ R135, R135, UR12 ;  /* 0x0000000c87877c20 */ /* 0x000fca0008410000 */
[----:B------:R-:W-:Y:S01]  /*3a20*/  SEL R135, R135, RZ, P6 ;  /* 0x000000ff87877207 */ /* 0x000fe20003000000 */
[----:B------:R-:W-:Y:S06]  /*3a30*/  BRA `(.L_x_13578) ;  /* 0x0000000000b87947 */ /* 0x000fec0003800000 */
.L_x_13579:
        /* <DEDUP_REMOVED lines=10> */
[----:B-1----:R-:W-:-:S07]  /*3ae0*/  SEL R132, R141, RZ, P6 ;  /* 0x000000ff8d847207 */ /* 0x002fce0003000000 */
.L_x_13587:
[----:B------:R-:W-:Y:S05]  /*3af0*/  BSYNC.RECONVERGENT B2 ;  /* 0x0000000000027941 */ /* 0x000fea0003800200 */
.L_x_13586:
        /* <DEDUP_REMOVED lines=11> */
.L_x_13589:
[----:B------:R-:W-:Y:S05]  /*3bb0*/  BSYNC.RECONVERGENT B2 ;  /* 0x0000000000027941 */ /* 0x000fea0003800200 */
.L_x_13588:
        /* <DEDUP_REMOVED lines=11> */
.L_x_13591:
[----:B------:R-:W-:Y:S05]  /*3c70*/  BSYNC.RECONVERGENT B2 ;  /* 0x0000000000027941 */ /* 0x000fea0003800200 */
.L_x_13590:
        /* <DEDUP_REMOVED lines=10> */
.L_x_13578:
[----:B------:R-:W-:Y:S05]  /*3d20*/  BSYNC.RECONVERGENT B0 ;  /* 0x0000000000007941 */ /* 0x000fea0003800200 */
.L_x_13575:
        /* <DEDUP_REMOVED lines=8> */
.L_x_13574:
[----:B------:R-:W-:Y:S05]  /*3db0*/  BSYNC.RECONVERGENT B1 ;  /* 0x0000000000017941 */ /* 0x000fea0003800200 */
.L_x_13573:
        /* <DEDUP_REMOVED lines=10> */
[----:B-1-3--:R-:W1:Y:S01]  /*3e60*/  @P1 LDC.64 R138, c[0x0][0x408] ;  /* 0x00010200ff8a1b82 */ /* 0x00ae620000000a00 */
        /* <DEDUP_REMOVED lines=12> */
[----:B------:R-:W-:-:S03]  /*3f30*/  @P0 FFMA.FTZ R146, R162, R17, R140 ;  /* 0x00000011a2920223 */ /* 0x000fc6000001008c */
[----:B------:R-:W2:Y:S01]  /*3f40*/  @P1 LDC.64 R142, c[0x0][0x408] ;  /* 0x00010200ff8e1b82 */ /* 0x000ea20000000a00 */
[----:B------:R-:W-:Y:S01]  /*3f50*/  @P0 FADD.FTZ R146, R171, -R146 ;  /* 0x80000092ab920221 */ /* 0x000fe20000010000 */
[----:B-1----:R-:W-:-:S04]  /*3f60*/  @P1 FMUL.FTZ R139, R136, R139 ;  /* 0x0000008b888b1220 */ /* 0x002fc80000410000 */
[----:B------:R-:W-:Y:S01]  /*3f70*/  @P1 FMUL.FTZ R139, R139, R138 ;  /* 0x0000008a8b8b1220 */ /* 0x000fe20000410000 */
[----:B------:R-:W-:Y:S01]  /*3f80*/  MOV R138, R50 ;  /* 0x00000032008a7202 */ /* 0x000fe20000000f00 */
[C---:B------:R-:W-:Y:S01]  /*3f90*/  @P0 FFMA.FTZ R138, R8.reuse, R141, R50 ;  /* 0x0000008d088a0223 */ /* 0x040fe20000010032 */
[----:B0-----:R-:W-:Y:S02]  /*3fa0*/  @P1 FMUL.FTZ R145, R137, R145 ;  /* 0x0000009189911220 */ /* 0x001fe40000410000 */
[----:B------:R-:W-:Y:S02]  /*3fb0*/  @P1 SEL R132, R139, RZ, P3 ;  /* 0x000000ff8b841207 */ /* 0x000fe40001800000 */
[----:B------:R-:W-:Y:S01]  /*3fc0*/  @P1 LOP3.LUT P3, RZ, R13, 0xff00, RZ, 0xc0, !PT ;  /* 0x0000ff000dff1812 */ /* 0x000fe2000786c0ff */
[----:B------:R-:W-:Y:S01]  /*3fd0*/  @P1 FMUL.FTZ R144, R145, R144 ;  /* 0x0000009091901220 */ /* 0x000fe20000410000 */
[----:B------:R-:W-:Y:S01]  /*3fe0*/  MOV R139, R51 ;  /* 0x00000033008b7202 */ /* 0x000fe20000000f00 */
[----:B------:R-:W-:Y:S01]  /*3ff0*/  @P0 FFMA.FTZ R139, R8, R146, R51 ;  /* 0x00000092088b0223 */ /* 0x000fe20000010033 */
[----:B--2---:R-:W-:-:S02]  /*4000*/  @P1 FMUL.FTZ R143, R138, R143 ;  /* 0x0000008f8a8f1220 */ /* 0x004fc40000410000 */
[----:B------:R-:W-:Y:S02]  /*4010*/  @P1 SEL R133, R144, RZ, P3 ;  /* 0x000000ff90851207 */ /* 0x000fe40001800000 */
[----:B------:R-:W-:Y:S01]  /*4020*/  @P1 LOP3.LUT P3, RZ, R13, 0xff0000, RZ, 0xc0, !PT ;  /* 0x00ff00000dff1812 */ /* 0x000fe2000786c0ff */
        /* <DEDUP_REMOVED lines=8> */
.L_x_13596:
[----:B0-----:R-:W0:Y:S01]  /*40b0*/  @P1 LDC.64 R146, c[0x0][0x408] ;  /* 0x00010200ff921b82 */ /* 0x001e220000000a00 */
[-CC-:B------:R-:W-:Y:S01]  /*40c0*/  @P0 FFMA.FTZ R141, R19, R17.reuse, R140.reuse ;  /* 0x00000011138d0223 */ /* 0x180fe2000001008c */
[----:B------:R-:W-:Y:S01]  /*40d0*/  @P0 FFMA.FTZ R182, R26, R17, R140 ;  /* 0x000000111ab60223 */ /* 0x000fe2000001008c */
[----:B-----5:R-:W-:Y:S02]  /*40e0*/  MOV R178, R48 ;  /* 0x0000003000b27202 */ /* 0x020fe40000000f00 */
[----:B------:R-:W-:Y:S01]  /*40f0*/  @P0 FADD.FTZ R141, R28, -R141 ;  /* 0x8000008d1c8d0221 */ /* 0x000fe20000010000 */
[----:B------:R-:W-:Y:S01]  /*4100*/  @P0 FADD.FTZ R182, R153, -R182 ;  /* 0x800000b699b60221 */ /* 0x000fe20000010000 */
[----:B------:R-:W-:Y:S01]  /*4110*/  MOV R180, R49 ;  /* 0x0000003100b47202 */ /* 0x000fe20000000f00 */
[----:B-1-3--:R-:W1:Y:S01]  /*4120*/  @P1 LDC.64 R144, c[0x0][0x408] ;  /* 0x00010200ff901b82 */ /* 0x00ae620000000a00 */
[C---:B------:R-:W-:Y:S01]  /*4130*/  @P0 FFMA.FTZ R178, R8.reuse, R141, R48 ;  /* 0x0000008d08b20223 */ /* 0x040fe20000010030 */
[----:B------:R-:W-:Y:S01]  /*4140*/  @P0 FFMA.FTZ R141, R31, R17, R140 ;  /* 0x000000111f8d0223 */ /* 0x000fe2000001008c */
[----:B------:R-:W-:Y:S01]  /*4150*/  @P0 FFMA.FTZ R180, R8, R182, R49 ;  /* 0x000000b608b40223 */ /* 0x000fe20000010031 */
[----:B------:R-:W-:-:S02]  /*4160*/  @P1 LOP3.LUT P3, RZ, R13, 0xff, RZ, 0xc0, !PT ;  /* 0x000000ff0dff1812 */ /* 0x000fc4000786c0ff */
[----:B------:R-:W-:Y:S02]  /*4170*/  @P0 FADD.FTZ R141, R164, -R141 ;  /* 0x8000008da48d0221 */ /* 0x000fe40000010000 */
[----:B------:R-:W2:Y:S01]  /*4180*/  @P1 LDC.64 R142, c[0x0][0x408] ;  /* 0x00010200ff8e1b82 */ /* 0x000ea20000000a00 */
[----:B0-----:R-:W-:Y:S01]  /*4190*/  @P1 FMUL.FTZ R147, R178, R147 ;  /* 0x00000093b2931220 */ /* 0x001fe20000410000 */
[----:B------:R-:W-:Y:S01]  /*41a0*/  MOV R178, R50 ;  /* 0x0000003200b27202 */ /* 0x000fe20000000f00 */
[----:B------:R-:W-:Y:S02]  /*41b0*/  @P0 FFMA.FTZ R178, R8, R141, R50 ;  /* 0x0000008d08b20223 */ /* 0x000fe40000010032 */
[----:B------:R-:W-:Y:S01]  /*41c0*/  @P1 FMUL.FTZ R146, R147, R146 ;  /* 0x0000009293921220 */ /* 0x000fe20000410000 */
[----:B-1----:R-:W-:-:S04]  /*41d0*/  @P1 FMUL.FTZ R145, R180, R145 ;  /* 0x00000091b4911220 */ /* 0x002fc80000410000 */
[----:B------:R-:W-:Y:S02]  /*41e0*/  @P1 SEL R132, R146, RZ, P3 ;  /* 0x000000ff92841207 */ /* 0x000fe40001800000 */
[----:B------:R-:W-:Y:S01]  /*41f0*/  @P1 LOP3.LUT P3, RZ, R13, 0xff00, RZ, 0xc0, !PT ;  /* 0x0000ff000dff1812 */ /* 0x000fe2000786c0ff */
[----:B------:R-:W-:Y:S01]  /*4200*/  @P1 FMUL.FTZ R144, R145, R144 ;  /* 0x0000009091901220 */ /* 0x000fe20000410000 */
[----:B--2---:R-:W-:-:S04]  /*4210*/  @P1 FMUL.FTZ R143, R178, R143 ;  /* 0x0000008fb28f1220 */ /* 0x004fc80000410000 */
[----:B------:R-:W-:Y:S02]  /*4220*/  @P1 SEL R133, R144, RZ, P3 ;  /* 0x000000ff90851207 */ /* 0x000fe40001800000 */
[----:B------:R-:W-:Y:S01]  /*4230*/  @P1 LOP3.LUT P3, RZ, R13, 0xff0000, RZ, 0xc0, !PT ;  /* 0x00ff00000dff1812 */ /* 0x000fe2000786c0ff */
        /* <DEDUP_REMOVED lines=12> */
.L_x_13595:
        /* <DEDUP_REMOVED lines=32> */
.L_x_13600:
[----:B------:R-:W-:Y:S05]  /*4500*/  BSYNC.RECONVERGENT B2 ;  /* 0x0000000000027941 */ /* 0x000fea0003800200 */
.L_x_13599:
        /* <DEDUP_REMOVED lines=11> */
.L_x_13602:
[----:B------:R-:W-:Y:S05]  /*45c0*/  BSYNC.RECONVERGENT B2 ;  /* 0x0000000000027941 */ /* 0x000fea0003800200 */
.L_x_13601:
        /* <DEDUP_REMOVED lines=11> */
.L_x_13604:
[----:B------:R-:W-:Y:S05]  /*4680*/  BSYNC.RECONVERGENT B2 ;  /* 0x0000000000027941 */ /* 0x000fea0003800200 */
.L_x_13603:
[----:B------:R-:W-:Y:S05]  /*4690*/  @!P1 BRA `(.L_x_13597) ;  /* 0x0000000000cc9947 */ /* 0x000fea0003800000 */
[----:B------:R-:W-:Y:S01]  /*46a0*/  FMUL.FTZ R135, R139, UR13 ;  /* 0x0000000d8b877c20 */ /* 0x000fe20008410000 */
[----:B-----5:R-:W-:-:S03]  /*46b0*/  ISETP.GE.U32.AND P3, PT, R13, 0x1000000, PT ;  /* 0x010000000d00780c */ /* 0x020fc60003f66070 */
[----:B------:R-:W-:-:S05]  /*46c0*/  FMUL.FTZ R135, R135, UR12 ;  /* 0x0000000c87877c20 */ /* 0x000fca0008410000 */
[----:B------:R-:W-:Y:S01]  /*46d0*/  SEL R135, R135, RZ, P3 ;  /* 0x000000ff87877207 */ /* 0x000fe20001800000 */
[----:B------:R-:W-:Y:S06]  /*46e0*/  BRA `(.L_x_13597) ;  /* 0x0000000000b87947 */ /* 0x000fec0003800000 */
.L_x_13598:
        /* <DEDUP_REMOVED lines=10> */
[----:B-1-3--:R-:W-:-:S07]  /*4790*/  SEL R132, R141, RZ, P3 ;  /* 0x000000ff8d847207 */ /* 0x00afce0001800000 */
.L_x_13606:
[----:B------:R-:W-:Y:S05]  /*47a0*/  BSYNC.RECONVERGENT B2 ;  /* 0x0000000000027941 */ /* 0x000fea0003800200 */
.L_x_13605:
[----:B------:R-:W-:Y:S04]  /*47b0*/  BSSY.RECONVERGENT B2, `(.L_x_13607) ;  /* 0x000000b000027945 */ /* 0x000fe80003800200 */
[----:B------:R-:W-:Y:S05]  /*47c0*/  @!P1 BRA `(.L_x_13608) ;  /* 0x0000000000249947 */ /* 0x000fea0003800000 */
[----:B-1-3--:R-:W-:Y:S01]  /*47d0*/  FFMA.FTZ R142, R26, R17, R140 ;  /* 0x000000111a8e7223 */ /* 0x00afe2000001008c */
        /* <DEDUP_REMOVED lines=8> */
.L_x_13608:
[----:B------:R-:W-:Y:S05]  /*4860*/  BSYNC.RECONVERGENT B2 ;  /* 0x0000000000027941 */ /* 0x000fea0003800200 */
.L_x_13607:
        /* <DEDUP_REMOVED lines=11> */
.L_x_13610:
[----:B------:R-:W-:Y:S05]  /*4920*/  BSYNC.RECONVERGENT B2 ;  /* 0x0000000000027941 */ /* 0x000fea0003800200 */
.L_x_13609:
[----:B------:R-:W-:Y:S05]  /*4930*/  @!P1 BRA `(.L_x_13597) ;  /* 0x0000000000249947 */ /* 0x000fea0003800000 */
[----:B-1-3--:R-:W-:Y:S01]  /*4940*/  FFMA.FTZ R142, R162, R17, R140 ;  /* 0x00000011a28e7223 */ /* 0x00afe2000001008c */
        /* <DEDUP_REMOVED lines=8> */
.L_x_13597:
[----:B------:R-:W-:Y:S05]  /*49d0*/  BSYNC.RECONVERGENT B0 ;  /* 0x0000000000007941 */ /* 0x000fea0003800200 */
.L_x_13594:
        /* <DEDUP_REMOVED lines=8> */
.L_x_13593:
[----:B------:R-:W-:Y:S05]  /*4a60*/  BSYNC.RECONVERGENT B1 ;  /* 0x0000000000017941 */ /* 0x000fea0003800200 */
.L_x_13592:
        /* <DEDUP_REMOVED lines=10> */
[----:B0-----:R-:W0:Y:S01]  /*4b10*/  @P1 LDC.64 R146, c[0x0][0x408] ;  /* 0x00010200ff921b82 */ /* 0x001e220000000a00 */
[-CC-:B-1-34-:R-:W-:Y:S01]  /*4b20*/  @P0 FFMA.FTZ R139, R23, R17.reuse, R140.reuse ;  /* 0x00000011178b0223 */ /* 0x19afe2000001008c */
        /* <DEDUP_REMOVED lines=13> */
[----:B------:R-:W-:Y:S01]  /*4c00*/  @P0 FFMA.FTZ R178, R158, R17, R140 ;  /* 0x000000119eb20223 */ /* 0x000fe2000001008c */
[----:B------:R-:W2:Y:S01]  /*4c10*/  @P1 LDC.64 R142, c[0x0][0x408] ;  /* 0x00010200ff8e1b82 */ /* 0x000ea20000000a00 */
[----:B------:R-:W-:-:S02]  /*4c20*/  @P1 LOP3.LUT P4, RZ, R14, 0xff0000, RZ, 0xc0, !PT ;  /* 0x00ff00000eff1812 */ /* 0x000fc4000788c0ff */
[----:B------:R-:W-:Y:S01]  /*4c30*/  @P0 FADD.FTZ R178, R173, -R178 ;  /* 0x800000b2adb20221 */ /* 0x000fe20000010000 */
[----:B------:R-:W-:-:S03]  /*4c40*/  MOV R139, R47 ;  /* 0x0000002f008b7202 */ /* 0x000fc60000000f00 */
[----:B------:R-:W-:Y:S01]  /*4c50*/  @P0 FFMA.FTZ R139, R8, R178, R47 ;  /* 0x000000b2088b0223 */ /* 0x000fe2000001002f */
[----:B0-----:R-:W-:-:S04]  /*4c60*/  @P1 FMUL.FTZ R147, R136, R147 ;  /* 0x0000009388931220 */ /* 0x001fc80000410000 */
[----:B------:R-:W-:Y:S01]  /*4c70*/  @P1 FMUL.FTZ R146, R147, R146 ;  /* 0x0000009293921220 */ /* 0x000fe20000410000 */
[----:B-1----:R-:W-:-:S04]  /*4c80*/  @P1 FMUL.FTZ R145, R137, R145 ;  /* 0x0000009189911220 */ /* 0x002fc80000410000 */
[----:B------:R-:W-:Y:S02]  /*4c90*/  @P1 SEL R132, R146, RZ, P3 ;  /* 0x000000ff92841207 */ /* 0x000fe40001800000 */
[----:B------:R-:W-:Y:S01]  /*4ca0*/  @P1 LOP3.LUT P3, RZ, R14, 0xff00, RZ, 0xc0, !PT ;  /* 0x0000ff000eff1812 */ /* 0x000fe2000786c0ff */
        /* <DEDUP_REMOVED lines=11> */
.L_x_13615:
        /* <DEDUP_REMOVED lines=8> */
[----:B-1-34-:R-:W1:Y:S01]  /*4de0*/  @P1 LDC.64 R142, c[0x0][0x408] ;  /* 0x00010200ff8e1b82 */ /* 0x01ae620000000a00 */
[C---:B------:R-:W-:Y:S01]  /*4df0*/  @P0 FFMA.FTZ R178, R8.reuse, R141, R44 ;  /* 0x0000008d08b20223 */ /* 0x040fe2000001002c */
[----:B------:R-:W-:Y:S01]  /*4e00*/  MOV R180, R45 ;  /* 0x0000002d00b47202 */ /* 0x000fe20000000f00 */
[C---:B------:R-:W-:Y:S01]  /*4e10*/  @P0 FFMA.FTZ R180, R8.reuse, R184, R45 ;  /* 0x000000b808b40223 */ /* 0x040fe2000001002d */
[----:B------:R-:W-:Y:S01]  /*4e20*/  MOV R182, R46 ;  /* 0x0000002e00b67202 */ /* 0x000fe20000000f00 */
[----:B------:R-:W-:Y:S01]  /*4e30*/  @P0 FFMA.FTZ R182, R8, R177, R46 ;  /* 0x000000b108b60223 */ /* 0x000fe2000001002e */
[----:B------:R-:W-:-:S02]  /*4e40*/  @P1 LOP3.LUT P3, RZ, R14, 0xff, RZ, 0xc0, !PT ;  /* 0x000000ff0eff1812 */ /* 0x000fc4000786c0ff */
[----:B------:R-:W2:Y:S01]  /*4e50*/  @P1 LDC.64 R144, c[0x0][0x408] ;  /* 0x00010200ff901b82 */ /* 0x000ea20000000a00 */
[----:B------:R-:W-:Y:S01]  /*4e60*/  @P1 LOP3.LUT P4, RZ, R14, 0xff0000, RZ, 0xc0, !PT ;  /* 0x00ff00000eff1812 */ /* 0x000fe2000788c0ff */
        /* <DEDUP_REMOVED lines=20> */
.L_x_13614:
        /* <DEDUP_REMOVED lines=32> */
.L_x_13619:
[----:B------:R-:W-:Y:S05]  /*51b0*/  BSYNC.RECONVERGENT B2 ;  /* 0x0000000000027941 */ /* 0x000fea0003800200 */
.L_x_13618:
        /* <DEDUP_REMOVED lines=11> */
.L_x_13621:
[----:B------:R-:W-:Y:S05]  /*5270*/  BSYNC.RECONVERGENT B2 ;  /* 0x0000000000027941 */ /* 0x000fea0003800200 */
.L_x_13620:
        /* <DEDUP_REMOVED lines=11> */
.L_x_13623:
[----:B------:R-:W-:Y:S05]  /*5330*/  BSYNC.RECONVERGENT B2 ;  /* 0x0000000000027941 */ /* 0x000fea0003800200 */
.L_x_13622:
[----:B------:R-:W-:Y:S05]  /*5340*/  @!P1 BRA `(.L_x_13616) ;  /* 0x0000000000cc9947 */ /* 0x000fea0003800000 */
[----:B------:R-:W-:Y:S01]  /*5350*/  FMUL.FTZ R135, R139, UR13 ;  /* 0x0000000d8b877c20 */ /* 0x000fe20008410000 */
[----:B-----5:R-:W-:-:S03]  /*5360*/  ISETP.GE.U32.AND P3, PT, R14, 0x1000000, PT ;  /* 0x010000000e00780c */ /* 0x020fc60003f66070 */
[----:B------:R-:W-:-:S05]  /*5370*/  FMUL.FTZ R135, R135, UR12 ;  /* 0x0000000c87877c20 */ /* 0x000fca0008410000 */
[----:B------:R-:W-:Y:S01]  /*5380*/  SEL R135, R135, RZ, P3 ;  /* 0x000000ff87877207 */ /* 0x000fe20001800000 */
[----:B------:R-:W-:Y:S06]  /*5390*/  BRA `(.L_x_13616) ;  /* 0x0000000000b87947 */ /* 0x000fec0003800000 */
.L_x_13617:
        /* <DEDUP_REMOVED lines=10> */
[----:B-1-34-:R-:W-:-:S07]  /*5440*/  SEL R132, R141, RZ, P3 ;  /* 0x000000ff8d847207 */ /* 0x01afce0001800000 */
.L_x_13625:
[----:B------:R-:W-:Y:S05]  /*5450*/  BSYNC.RECONVERGENT B2 ;  /* 0x0000000000027941 */ /* 0x000fea0003800200 */
.L_x_13624:
[----:B------:R-:W-:Y:S04]  /*5460*/  BSSY.RECONVERGENT B2, `(.L_x_13626) ;  /* 0x000000b000027945 */ /* 0x000fe80003800200 */
[----:B------:R-:W-:Y:S05]  /*5470*/  @!P1 BRA `(.L_x_13627) ;  /* 0x0000000000249947 */ /* 0x000fea0003800000 */
[----:B-1-34-:R-:W-:Y:S01]  /*5480*/  FFMA.FTZ R142, R30, R17, R140 ;  /* 0x000000111e8e7223 */ /* 0x01afe2000001008c */
        /* <DEDUP_REMOVED lines=8> */
.L_x_13627:
[----:B------:R-:W-:Y:S05]  /*5510*/  BSYNC.RECONVERGENT B2 ;  /* 0x0000000000027941 */ /* 0x000fea0003800200 */
.L_x_13626:
        /* <DEDUP_REMOVED lines=11> */
.L_x_13629:
[----:B------:R-:W-:Y:S05]  /*55d0*/  BSYNC.RECONVERGENT B2 ;  /* 0x0000000000027941 */ /* 0x000fea0003800200 */
.L_x_13628:
[----:B------:R-:W-:Y:S05]  /*55e0*/  @!P1 BRA `(.L_x_13616) ;  /* 0x0000000000249947 */ /* 0x000fea0003800000 */
[----:B-1-34-:R-:W-:Y:S01]  /*55f0*/  FFMA.FTZ R142, R158, R17, R140 ;  /* 0x000000119e8e7223 */ /* 0x01afe2000001008c */
        /* <DEDUP_REMOVED lines=8> */
.L_x_13616:
[----:B------:R-:W-:Y:S05]  /*5680*/  BSYNC.RECONVERGENT B0 ;  /* 0x0000000000007941 */ /* 0x000fea0003800200 */
.L_x_13613:
        /* <DEDUP_REMOVED lines=8> */
.L_x_13612:
[----:B------:R-:W-:Y:S05]  /*5710*/  BSYNC.RECONVERGENT B1 ;  /* 0x0000000000017941 */ /* 0x000fea0003800200 */
.L_x_13611:
        /* <DEDUP_REMOVED lines=47> */
.L_x_13634:
        /* <DEDUP_REMOVED lines=9> */
[----:B------:R-:W-:Y:S01]  /*5aa0*/  MOV R180, R41 ;  /* 0x0000002900b47202 */ /* 0x000fe20000000f00 */
[C---:B------:R-:W-:Y:S01]  /*5ab0*/  @P0 FFMA.FTZ R178, R8.reuse, R141, R40 ;  /* 0x0000008d08b20223 */ /* 0x040fe20000010028 */
[----:B------:R-:W-:Y:S01]  /*5ac0*/  MOV R182, R42 ;  /* 0x0000002a00b67202 */ /* 0x000fe20000000f00 */
[C---:B------:R-:W-:Y:S01]  /*5ad0*/  @P0 FFMA.FTZ R180, R8.reuse, R184, R41 ;  /* 0x000000b808b40223 */ /* 0x040fe20000010029 */
[----:B------:R-:W-:Y:S01]  /*5ae0*/  @P0 FFMA.FTZ R182, R8, R177, R42 ;  /* 0x000000b108b60223 */ /* 0x000fe2000001002a */
[----:B------:R-:W-:-:S02]  /*5af0*/  @P1 LOP3.LUT P3, RZ, R15, 0xff, RZ, 0xc0, !PT ;  /* 0x000000ff0fff1812 */ /* 0x000fc4000786c0ff */
[----:B------:R-:W2:Y:S01]  /*5b00*/  @P1 LDC.64 R144, c[0x0][0x408] ;  /* 0x00010200ff901b82 */ /* 0x000ea20000000a00 */
[C---:B------:R-:W-:Y:S02]  /*5b10*/  @P1 LOP3.LUT P4, RZ, R15.reuse, 0xff00, RZ, 0xc0, !PT ;  /* 0x0000ff000fff1812 */ /* 0x040fe4000788c0ff */
        /* <DEDUP_REMOVED lines=20> */
.L_x_13633:
        /* <DEDUP_REMOVED lines=32> */
.L_x_13638:
[----:B------:R-:W-:Y:S05]  /*5e60*/  BSYNC.RECONVERGENT B2 ;  /* 0x0000000000027941 */ /* 0x000fea0003800200 */
.L_x_13637:
        /* <DEDUP_REMOVED lines=11> */
.L_x_13640:
[----:B------:R-:W-:Y:S05]  /*5f20*/  BSYNC.RECONVERGENT B2 ;  /* 0x0000000000027941 */ /* 0x000fea0003800200 */
.L_x_13639:
        /* <DEDUP_REMOVED lines=11> */
.L_x_13642:
[----:B------:R-:W-:Y:S05]  /*5fe0*/  BSYNC.RECONVERGENT B2 ;  /* 0x0000000000027941 */ /* 0x000fea0003800200 */
.L_x_13641:
[----:B------:R-:W-:Y:S05]  /*5ff0*/  @!P1 BRA `(.L_x_13635) ;  /* 0x0000000000cc9947 */ /* 0x000fea0003800000 */
[----:B------:R-:W-:Y:S01]  /*6000*/  FMUL.FTZ R135, R139, UR13 ;  /* 0x0000000d8b877c20 */ /* 0x000fe20008410000 */
[----:B-----5:R-:W-:-:S03]  /*6010*/  ISETP.GE.U32.AND P3, PT, R15, 0x1000000, PT ;  /* 0x010000000f00780c */ /* 0x020fc60003f66070 */
[----:B------:R-:W-:-:S05]  /*6020*/  FMUL.FTZ R135, R135, UR12 ;  /* 0x0000000c87877c20 */ /* 0x000fca0008410000 */
[----:B------:R-:W-:Y:S01]  /*6030*/  SEL R135, R135, RZ, P3 ;  /* 0x000000ff87877207 */ /* 0x000fe20001800000 */
[----:B------:R-:W-:Y:S06]  /*6040*/  BRA `(.L_x_13635) ;  /* 0x0000000000b87947 */ /* 0x000fec0003800000 */
.L_x_13636:
        /* <DEDUP_REMOVED lines=11> */
.L_x_13644:
[----:B------:R-:W-:Y:S05]  /*6100*/  BSYNC.RECONVERGENT B2 ;  /* 0x0000000000027941 */ /* 0x000fea0003800200 */
.L_x_13643:
        /* <DEDUP_REMOVED lines=11> */
.L_x_13646:
[----:B------:R-:W-:Y:S05]  /*61c0*/  BSYNC.RECONVERGENT B2 ;  /* 0x0000000000027941 */ /* 0x000fea0003800200 */
.L_x_13645:
        /* <DEDUP_REMOVED lines=11> */
.L_x_13648:
[----:B------:R-:W-:Y:S05]  /*6280*/  BSYNC.RECONVERGENT B2 ;  /* 0x0000000000027941 */ /* 0x000fea0003800200 */
.L_x_13647:
        /* <DEDUP_REMOVED lines=10> */
.L_x_13635:
[----:B------:R-:W-:Y:S05]  /*6330*/  BSYNC.RECONVERGENT B0 ;  /* 0x0000000000007941 */ /* 0x000fea0003800200 */
.L_x_13632:
        /* <DEDUP_REMOVED lines=8> */
.L_x_13631:
[----:B------:R-:W-:Y:S05]  /*63c0*/  BSYNC.RECONVERGENT B1 ;  /* 0x0000000000017941 */ /* 0x000fea0003800200 */
.L_x_13630:
        /* <DEDUP_REMOVED lines=28> */
[C---:B------:R-:W-:Y:S01]  /*6590*/  @P1 LOP3.LUT P4, RZ, R16.reuse, 0xff00, RZ, 0xc0, !PT ;  /* 0x0000ff0010ff1812 */ /* 0x040fe2000788c0ff */
        /* <DEDUP_REMOVED lines=19> */
.L_x_13653:
        /* <DEDUP_REMOVED lines=37> */
.L_x_13652:
        /* <DEDUP_REMOVED lines=28> */
.L_x_13657:
[----:B------:R-:W-:Y:S05]  /*6ae0*/  BSYNC.RECONVERGENT B2 ;  /* 0x0000000000027941 */ /* 0x000fea0003800200 */
.L_x_13656:
        /* <DEDUP_REMOVED lines=11> */
.L_x_13659:
[----:B------:R-:W-:Y:S05]  /*6ba0*/  BSYNC.RECONVERGENT B2 ;  /* 0x0000000000027941 */ /* 0x000fea0003800200 */
.L_x_13658:
        /* <DEDUP_REMOVED lines=11> */
.L_x_13661:
[----:B------:R-:W-:Y:S05]  /*6c60*/  BSYNC.RECONVERGENT B2 ;  /* 0x0000000000027941 */ /* 0x000fea0003800200 */
.L_x_13660:
        /* <DEDUP_REMOVED lines=10> */
.L_x_13655:
[----:B-1-34-:R-:W1:Y:S01]  /*6d10*/  @P1 LDC.64 R144, c[0x0][0x408] ;  /* 0x00010200ff901b82 */ /* 0x01ae620000000a00 */
[----:B------:R-:W-:Y:S01]  /*6d20*/  FFMA.FTZ R142, R176, R17, R140 ;  /* 0x00000011b08e7223 */ /* 0x000fe2000001008c */
[----:B------:R-:W-:Y:S01]  /*6d30*/  ISETP.GT.AND P0, PT, R6, RZ, PT ;  /* 0x000000ff0600720c */ /* 0x000fe20003f04270 */
[----:B------:R-:W-:Y:S02]  /*6d40*/  BSSY.RECONVERGENT B2, `(.L_x_13662) ;  /* 0x0000011000027945 */ /* 0x000fe40003800200 */
[----:B------:R-:W-:-:S04]  /*6d50*/  FADD.FTZ R141, R165, -R142 ;  /* 0x8000008ea58d7221 */ /* 0x000fc80000010000 */
[----:B------:R-:W-:-:S05]  /*6d60*/  FMUL.FTZ R141, R8, R141 ;  /* 0x0000008d088d7220 */ /* 0x000fca0000410000 */
[----:B------:R-:W-:Y:S02]  /*6d70*/  FSEL R142, R141, RZ, P0 ;  /* 0x000000ff8d8e7208 */ /* 0x000fe40000000000 */
[----:B-----5:R-:W-:-:S03]  /*6d80*/  @P1 ISETP.GE.U32.AND P0, PT, R16, 0x1000000, PT ;  /* 0x010000001000180c */ /* 0x020fc60003f06070 */
[----:B-1----:R-:W-:-:S04]  /*6d90*/  @P1 FMUL.FTZ R141, R142, R145 ;  /* 0x000000918e8d1220 */ /* 0x002fc80000410000 */
[----:B------:R-:W-:Y:S01]  /*6da0*/  @P1 FMUL.FTZ R141, R141, R144 ;  /* 0x000000908d8d1220 */ /* 0x000fe20000410000 */
        /* <DEDUP_REMOVED lines=10> */
.L_x_13663:
[----:B------:R-:W-:Y:S05]  /*6e50*/  BSYNC.RECONVERGENT B2 ;  /* 0x0000000000027941 */ /* 0x000fea0003800200 */
.L_x_13662:
        /* <DEDUP_REMOVED lines=11> */
.L_x_13665:
[----:B------:R-:W-:Y:S05]  /*6f10*/  BSYNC.RECONVERGENT B2 ;  /* 0x0000000000027941 */ /* 0x000fea0003800200 */
.L_x_13664:
        /* <DEDUP_REMOVED lines=11> */
.L_x_13667:
[----:B------:R-:W-:Y:S05]  /*6fd0*/  BSYNC.RECONVERGENT B2 ;  /* 0x0000000000027941 */ /* 0x000fea0003800200 */
.L_x_13666:
[----:B------:R-:W-:-:S07]  /*6fe0*/  @P1 SEL R135, R141, RZ, P0 ;  /* 0x000000ff8d871207 */ /* 0x000fce0000000000 */
.L_x_13654:
[----:B------:R-:W-:Y:S05]  /*6ff0*/  BSYNC.RECONVERGENT B0 ;  /* 0x0000000000007941 */ /* 0x000fea0003800200 */
.L_x_13651:
[----:B------:R-:W1:Y:S08]  /*7000*/  @P2 LDC.64 R140, c[0x0][0x478] ;  /* 0x00011e00ff8c2b82 */ /* 0x000e700000000a00 */
[----:B------:R-:W2:Y:S01]  /*7010*/  @P1 LDC.64 R142, c[0x0][0x468] ;  /* 0x00011a00ff8e1b82 */ /* 0x000ea20000000a00 */
[----:B-1----:R-:W-:-:S05]  /*7020*/  @P2 IMAD.WIDE.U32 R140, R10, 0x10, R140 ;  /* 0x000000100a8c2825 */ /* 0x002fca00078e008c */
[----:B------:R1:W-:Y:S01]  /*7030*/  @P2 STG.E.128 desc[UR6][R140.64], R136 ;  /* 0x000000888c002986 */ /* 0x0003e2000c101d06 */
[----:B--2---:R-:W-:-:S05]  /*7040*/  @P1 IMAD.WIDE.U32 R8, R9, 0x10, R142 ;  /* 0x0000001009081825 */ /* 0x004fca00078e008e */
[----:B------:R1:W-:Y:S02]  /*7050*/  @P1 STG.E.128 desc[UR6][R8.64], R132 ;  /* 0x0000008408001986 */ /* 0x0003e4000c101d06 */
.L_x_13650:
[----:B------:R-:W-:Y:S05]  /*7060*/  BSYNC.RECONVERGENT B1 ;  /* 0x0000000000017941 */ /* 0x000fea0003800200 */
.L_x_13649:
[----:B-1----:R-:W1:Y:S02]  /*7070*/  LDC.64 R8, c[0x0][0x380] ;  /* 0x0000e000ff087b82 */ /* 0x002e640000000a00 */
[----:B-1----:R-:W-:-:S04]  /*7080*/  LEA R7, R8, R7, 0x2 ;  /* 0x0000000708077211 */ /* 0x002fc800078e10ff */
[----:B------:R-:W-:-:S13]  /*7090*/  ISETP.GE.AND P0, PT, R7, R9, PT ;  /* 0x000000090700720c */ /* 0x000fda0003f06270 */
[----:B------:R-:W-:Y:S05]  /*70a0*/  @!P0 BRA `(.L_x_13668) ;  /* 0xffffff9400688947 */ /* 0x000fea000383ffff */
.L_x_13538:
[----:B------:R-:W1:Y:S01]  /*70b0*/  S2R R6, SR_CgaCtaId ;  /* 0x0000000000067919 */ /* 0x000e620000008800 */
[----:B------:R-:W-:Y:S01]  /*70c0*/  SHF.R.U32.HI R5, RZ, 0x5, R0 ;  /* 0x00000005ff057819 */ /* 0x000fe20000011600 */
[----:B------:R-:W-:Y:S05]  /*70d0*/  WARPSYNC.ALL ;  /* 0x0000000000007948 */ /* 0x000fea0003800000 */
[----:B------:R-:W-:Y:S01]  /*70e0*/  MOV R3, 0x400 ;  /* 0x0000040000037802 */ /* 0x000fe20000000f00 */
[----:B------:R-:W-:Y:S01]  /*70f0*/  IMAD R4, R5, 0xc0, R4 ;  /* 0x000000c005047824 */ /* 0x000fe200078e0204 */
[----:B------:R-:W2:Y:S01]  /*7100*/  S2UR UR4, SR_CTAID.X ;  /* 0x00000000000479c3 */ /* 0x000ea20000002500 */
        /* <DEDUP_REMOVED lines=8> */
[----:B-1----:R-:W-:Y:S01]  /*7190*/  LEA R3, R6, R3, 0x18 ;  /* 0x0000000306037211 */ /* 0x002fe200078ec0ff */
[----:B--2---:R-:W-:-:S03]  /*71a0*/  IMAD R7, R2, UR4, RZ ;  /* 0x0000000402077c24 */ /* 0x004fc6000f8e02ff */
[-C--:B------:R-:W-:Y:S02]  /*71b0*/  LEA R4, R4, R3.reuse, 0x4 ;  /* 0x0000000304047211 */ /* 0x080fe400078e20ff */
[----:B------:R-:W-:Y:S02]  /*71c0*/  LEA R5, R0, R3, 0x2 ;  /* 0x0000000300057211 */ /* 0x000fe400078e10ff */
[----:B------:R-:W-:Y:S01]  /*71d0*/  IADD3 R28, P0, PT, R7, R0, RZ ;  /* 0x00000000071c7210 */ /* 0x000fe20007f1e0ff */
[----:B------:R-:W-:Y:S03]  /*71e0*/  STS.128 [R4], R80 ;  /* 0x0000005004007388 */ /* 0x000fe60000000c00 */
[----:B-----5:R-:W-:Y:S01]  /*71f0*/  IADD3.X R45, PT, PT, RZ, RZ, RZ, P0, !PT ;  /* 0x000000ffff2d7210 */ /* 0x020fe200007fe4ff */
[----:B------:R-:W-:Y:S01]  /*7200*/  STS.128 [R4+0x200], R76 ;  /* 0x0002004c04007388 */ /* 0x000fe20000000c00 */
[----:B------:R-:W-:-:S02]  /*7210*/  ISETP.GE.U32.AND P0, PT, R24, 0x300, PT ;  /* 0x000003001800780c */ /* 0x000fc40003f06070 */
[C---:B------:R-:W-:Y:S01]  /*7220*/  SHF.L.U64.HI R45, R28.reuse, 0x2, R45 ;  /* 0x000000021c2d7819 */ /* 0x040fe2000001022d */
[----:B------:R-:W-:Y:S01]  /*7230*/  STS.128 [R4+0x400], R72 ;  /* 0x0004004804007388 */ /* 0x000fe20000000c00 */
[----:B------:R-:W-:-:S03]  /*7240*/  SHF.L.U32 R28, R28, 0x2, RZ ;  /* 0x000000021c1c7819 */ /* 0x000fc600000006ff */
[----:B------:R-:W-:Y:S01]  /*7250*/  STS.128 [R4+0x600], R68 ;  /* 0x0006004404007388 */ /* 0x000fe20000000c00 */
[----:B0-----:R-:W-:-:S03]  /*7260*/  IADD3 R26, P6, PT, R28, UR18, RZ ;  /* 0x000000121c1a7c10 */ /* 0x001fc6000ffde0ff */
        /* <DEDUP_REMOVED lines=168> */
.L_x_13553:
[----:B------:R-:W-:Y:S01]  /*7cf0*/  HFMA2 R179, -RZ, RZ, 0, 5.9604644775390625e-08 ;  /* 0x00000001ffb37431 */ /* 0x000fe200000001ff */
[----:B------:R-:W-:Y:S01]  /*7d00*/  BSSY B0, `(.L_x_13669) ;  /* 0x0000007000007945 */ /* 0x000fe20003800000 */
[----:B------:R-:W-:Y:S02]  /*7d10*/  MOV R180, R181 ;  /* 0x000000b500b47202 */ /* 0x000fe40000000f00 */
[----:B---3--:R-:W-:Y:S02]  /*7d20*/  MOV R182, 0x1f ;  /* 0x0000001f00b67802 */ /* 0x008fe40000000f00 */
[----:B------:R-:W-:-:S07]  /*7d30*/  MOV R177, 0xffffffff ;  /* 0xffffffff00b17802 */ /* 0x000fce0000000f00 */
[----:B0----5:R-:W-:Y:S05]  /*7d40*/  WARPSYNC.COLLECTIVE R177, `(.L_x_13670) ;  /* 0x00000000b1087348 */ /* 0x021fea0003c00000 */
[----:B------:R1:W2:Y:S02]  /*7d50*/  SHFL.BFLY P6, R178, R180, R179, R182 ;  /* 0x0c0000b3b4b27389 */ /* 0x0002a400000c00b6 */
[----:B012--5:R-:W-:Y:S05]  /*7d60*/  ENDCOLLECTIVE ;  /* 0x000000000000791b */ /* 0x027fea0003800000 */
.L_x_13670:
[----:B------:R-:W-:Y:S05]  /*7d70*/  BSYNC B0 ;  /* 0x0000000000007941 */ /* 0x000fea0003800000 */
.L_x_13669:
        /* <DEDUP_REMOVED lines=8> */
.L_x_13671:
[----:B------:R-:W-:-:S05]  /*7e00*/  FADD.FTZ R140, R140, R181 ;  /* 0x000000b58c8c7221 */ /* 0x000fca0000010000 */
[----:B------:R-:W-:Y:S01]  /*7e10*/  MOV R180, R140 ;  /* 0x0000008c00b47202 */ /* 0x000fe20000000f00 */
[----:B------:R-:W-:Y:S01]  /*7e20*/  HFMA2 R179, -RZ, RZ, 0, 1.1920928955078125e-07 ;  /* 0x00000002ffb37431 */ /* 0x000fe200000001ff */
[----:B------:R-:W-:-:S07]  /*7e30*/  MOV R141, R178 ;  /* 0x000000b2008d7202 */ /* 0x000fce0000000f00 */
[----:B------:R-:W-:Y:S05]  /*7e40*/  WARPSYNC.COLLECTIVE R177, `(.L_x_13672) ;  /* 0x00000000b1087348 */ /* 0x000fea0003c00000 */
[----:B------:R0:W1:Y:S02]  /*7e50*/  SHFL.BFLY P6, R178, R180, R179, R182 ;  /* 0x0c0000b3b4b27389 */ /* 0x00006400000c00b6 */
[----:B01----:R-:W-:Y:S05]  /*7e60*/  ENDCOLLECTIVE ;  /* 0x000000000000791b */ /* 0x003fea0003800000 */
.L_x_13672:
[----:B------:R-:W-:-:S05]  /*7e70*/  FADD.FTZ R141, R141, R186 ;  /* 0x000000ba8d8d7221 */ /* 0x000fca0000010000 */
[----:B------:R-:W-:Y:S02]  /*7e80*/  MOV R180, R141 ;  /* 0x0000008d00b47202 */ /* 0x000fe40000000f00 */
[----:B------:R-:W-:-:S07]  /*7e90*/  MOV R143, R178 ;  /* 0x000000b2008f7202 */ /* 0x000fce0000000f00 */
[----:B------:R-:W-:Y:S05]  /*7ea0*/  WARPSYNC.COLLECTIVE R177, `(.L_x_13673) ;  /* 0x00000000b1087348 */ /* 0x000fea0003c00000 */
[----:B------:R0:W1:Y:S02]  /*7eb0*/  SHFL.BFLY P6, R178, R180, R179, R182 ;  /* 0x0c0000b3b4b27389 */ /* 0x00006400000c00b6 */
[----:B01----:R-:W-:Y:S05]  /*7ec0*/  ENDCOLLECTIVE ;  /* 0x000000000000791b */ /* 0x003fea0003800000 */
.L_x_13673:
[----:B------:R-:W-:-:S05]  /*7ed0*/  FADD.FTZ R143, R140, R143 ;  /* 0x0000008f8c8f7221 */ /* 0x000fca0000010000 */
[----:B------:R-:W-:Y:S01]  /*7ee0*/  MOV R180, R143 ;  /* 0x0000008f00b47202 */ /* 0x000fe20000000f00 */
[----:B------:R-:W-:Y:S01]  /*7ef0*/  HFMA2 R179, -RZ, RZ, 0, 2.384185791015625e-07 ;  /* 0x00000004ffb37431 */ /* 0x000fe200000001ff */
[----:B------:R-:W-:-:S07]  /*7f00*/  MOV R142, R178 ;  /* 0x000000b2008e7202 */ /* 0x000fce0000000f00 */
[----:B------:R-:W-:Y:S05]  /*7f10*/  WARPSYNC.COLLECTIVE R177, `(.L_x_13674) ;  /* 0x00000000b1087348 */ /* 0x000fea0003c00000 */
[----:B------:R0:W1:Y:S02]  /*7f20*/  SHFL.BFLY P6, R178, R180, R179, R182 ;  /* 0x0c0000b3b4b27389 */ /* 0x00006400000c00b6 */
[----:B01----:R-:W-:Y:S05]  /*7f30*/  ENDCOLLECTIVE ;  /* 0x000000000000791b */ /* 0x003fea0003800000 */
.L_x_13674:
[----:B------:R-:W-:-:S05]  /*7f40*/  FADD.FTZ R142, R141, R142 ;  /* 0x0000008e8d8e7221 */ /* 0x000fca0000010000 */
[----:B------:R-:W-:Y:S02]  /*7f50*/  MOV R180, R142 ;  /* 0x0000008e00b47202 */ /* 0x000fe40000000f00 */
[----:B------:R-:W-:-:S07]  /*7f60*/  MOV R144, R178 ;  /* 0x000000b200907202 */ /* 0x000fce0000000f00 */
[----:B------:R-:W-:Y:S05]  /*7f70*/  WARPSYNC.COLLECTIVE R177, `(.L_x_13675) ;  /* 0x00000000b1087348 */ /* 0x000fea0003c00000 */
[----:B------:R0:W1:Y:S02]  /*7f80*/  SHFL.BFLY P6, R178, R180, R179, R182 ;  /* 0x0c0000b3b4b27389 */ /* 0x00006400000c00b6 */
[----:B01----:R-:W-:Y:S05]  /*7f90*/  ENDCOLLECTIVE ;  /* 0x000000000000791b */ /* 0x003fea0003800000 */
.L_x_13675:
[----:B------:R-:W-:-:S05]  /*7fa0*/  FADD.FTZ R144, R143, R144 ;  /* 0x000000908f907221 */ /* 0x000fca0000010000 */
[----:B------:R-:W-:Y:S01]  /*7fb0*/  MOV R180, R144 ;  /* 0x0000009000b47202 */ /* 0x000fe20000000f00 */
[----:B------:R-:W-:Y:S01]  /*7fc0*/  HFMA2 R179, -RZ, RZ, 0, 4.76837158203125e-07 ;  /* 0x00000008ffb37431 */ /* 0x000fe200000001ff */
[----:B------:R-:W-:-:S07]  /*7fd0*/  MOV R145, R178 ;  /* 0x000000b200917202 */ /* 0x000fce0000000f00 */
[----:B------:R-:W-:Y:S05]  /*7fe0*/  WARPSYNC.COLLECTIVE R177, `(.L_x_13676) ;  /* 0x00000000b1087348 */ /* 0x000fea0003c00000 */
[----:B------:R0:W1:Y:S02]  /*7ff0*/  SHFL.BFLY P6, R178, R180, R179, R182 ;  /* 0x0c0000b3b4b27389 */ /* 0x00006400000c00b6 */
[----:B01----:R-:W-:Y:S05]  /*8000*/  ENDCOLLECTIVE ;  /* 0x000000000000791b */ /* 0x003fea0003800000 */
.L_x_13676:
[----:B------:R-:W-:-:S05]  /*8010*/  FADD.FTZ R145, R142, R145 ;  /* 0x000000918e917221 */ /* 0x000fca0000010000 */
[----:B------:R-:W-:Y:S02]  /*8020*/  MOV R180, R145 ;  /* 0x0000009100b47202 */ /* 0x000fe40000000f00 */
[----:B------:R-:W-:-:S07]  /*8030*/  MOV R147, R178 ;  /* 0x000000b200937202 */ /* 0x000fce0000000f00 */
[----:B------:R-:W-:Y:S05]  /*8040*/  WARPSYNC.COLLECTIVE R177, `(.L_x_13677) ;  /* 0x00000000b1087348 */ /* 0x000fea0003c00000 */
[----:B------:R0:W1:Y:S02]  /*8050*/  SHFL.BFLY P6, R178, R180, R179, R182 ;  /* 0x0c0000b3b4b27389 */ /* 0x00006400000c00b6 */
[----:B01----:R-:W-:Y:S05]  /*8060*/  ENDCOLLECTIVE ;  /* 0x000000000000791b */ /* 0x003fea0003800000 */
.L_x_13677:
[----:B------:R-:W-:-:S05]  /*8070*/  FADD.FTZ R147, R144, R147 ;  /* 0x0000009390937221 */ /* 0x000fca0000010000 */
[----:B------:R-:W-:Y:S01]  /*8080*/  MOV R180, R147 ;  /* 0x0000009300b47202 */ /* 0x000fe20000000f00 */
[----:B------:R-:W-:Y:S01]  /*8090*/  HFMA2 R179, -RZ, RZ, 0, 9.5367431640625e-07 ;  /* 0x00000010ffb37431 */ /* 0x000fe200000001ff */
[----:B------:R-:W-:-:S07]  /*80a0*/  MOV R146, R178 ;  /* 0x000000b200927202 */ /* 0x000fce0000000f00 */
[----:B------:R-:W-:Y:S05]  /*80b0*/  WARPSYNC.COLLECTIVE R177, `(.L_x_13678) ;  /* 0x00000000b1087348 */ /* 0x000fea0003c00000 */
[----:B------:R0:W1:Y:S02]  /*80c0*/  SHFL.BFLY P6, R178, R180, R179, R182 ;  /* 0x0c0000b3b4b27389 */ /* 0x00006400000c00b6 */
[----:B01----:R-:W-:Y:S05]  /*80d0*/  ENDCOLLECTIVE ;  /* 0x000000000000791b */ /* 0x003fea0003800000 */
.L_x_13678:
[----:B------:R-:W-:-:S05]  /*80e0*/  FADD.FTZ R146, R145, R146 ;  /* 0x0000009291927221 */ /* 0x000fca0000010000 */
[----:B------:R-:W-:Y:S02]  /*80f0*/  MOV R180, R146 ;  /* 0x0000009200b47202 */ /* 0x000fe40000000f00 */
[----:B------:R-:W-:-:S07]  /*8100*/  MOV R140, R178 ;  /* 0x000000b2008c7202 */ /* 0x000fce0000000f00 */
[----:B------:R-:W-:Y:S05]  /*8110*/  WARPSYNC.COLLECTIVE R177, `(.L_x_13679) ;  /* 0x00000000b1087348 */ /* 0x000fea0003c00000 */
[----:B------:R0:W1:Y:S02]  /*8120*/  SHFL.BFLY P6, R178, R180, R179, R182 ;  /* 0x0c0000b3b4b27389 */ /* 0x00006400000c00b6 */
[----:B01----:R-:W-:Y:S05]  /*8130*/  ENDCOLLECTIVE ;  /* 0x000000000000791b */ /* 0x003fea0003800000 */
.L_x_13679:
[----:B------:R-:W-:Y:S01]  /*8140*/  MOV R141, R178 ;  /* 0x000000b2008d7202 */ /* 0x000fe20000000f00 */
[----:B------:R-:W-:Y:S06]  /*8150*/  BRA `(.L_x_13680) ;  /* 0xffffffa000787947 */ /* 0x000fec000383ffff */
.L_x_13681:
        /* <DEDUP_REMOVED lines=10> */
.L_x_14602:


//--------------------- .text._ZN10layer_norm22ln_bwd_finalize_kernelINS_22Kernel_traits_finalizeILj768EfffffjLb0ELj1024ELj4ENS_18Kernel_traits_baseILj768EfffffjLj1024EEEEELb0ELb1EEEvNS_9BwdParamsE --------------------------
	.section	.text._ZN10layer_norm22ln_bwd_finalize_kernelINS_22Kernel_traits_finalizeILj768EfffffjLb0ELj1024ELj4ENS_18Kernel_traits_baseILj768EfffffjLj1024EEEEELb0ELb1EEEvNS_9BwdParamsE,"ax",@progbits
	.align	128
        .global         _ZN10layer_norm22ln_bwd_finalize_kernelINS_22Kernel_traits_finalizeILj768EfffffjLb0ELj1024ELj4ENS_18Kernel_traits_baseILj768EfffffjLj1024EEEEELb0ELb1EEEvNS_9BwdParamsE
        .type           _ZN10layer_norm22ln_bwd_finalize_kernelINS_22Kernel_traits_finalizeILj768EfffffjLb0ELj1024ELj4ENS_18Kernel_traits_baseILj768EfffffjLj1024EEEEELb0ELb1EEEvNS_9BwdParamsE,@function
        .size           _ZN10layer_norm22ln_bwd_finalize_kernelINS_22Kernel_traits_finalizeILj768EfffffjLb0ELj1024ELj4ENS_18Kernel_traits_baseILj768EfffffjLj1024EEEEELb0ELb1EEEvNS_9BwdParamsE,(.L_x_14603 - _ZN10layer_norm22ln_bwd_finalize_kernelINS_22Kernel_traits_finalizeILj768EfffffjLb0ELj1024ELj4ENS_18Kernel_traits_baseILj768EfffffjLj1024EEEEELb0ELb1EEEvNS_9BwdParamsE)
        .other          _ZN10layer_norm22ln_bwd_finalize_kernelINS_22Kernel_traits_finalizeILj768EfffffjLb0ELj1024ELj4ENS_18Kernel_traits_baseILj768EfffffjLj1024EEEEELb0ELb1EEEvNS_9BwdParamsE,@"STO_CUDA_ENTRY STV_DEFAULT"
_ZN10layer_norm22ln_bwd_finalize_kernelINS_22Kernel_traits_finalizeILj768EfffffjLb0ELj1024ELj4ENS_18Kernel_traits_baseILj768EfffffjLj1024EEEEELb0ELb1EEEvNS_9BwdParamsE:
.text._ZN10layer_norm22ln_bwd_finalize_kernelINS_22Kernel_traits_finalizeILj768EfffffjLb0ELj1024ELj4ENS_18Kernel_traits_baseILj768EfffffjLj1024EEEEELb0ELb1EEEvNS_9BwdParamsE:
        /* <DEDUP_REMOVED lines=81> */
.L_x_13686:
        /* <DEDUP_REMOVED lines=118> */
.L_x_13685:
[----:B------:R-:W-:Y:S05]  /*0c70*/  BSYNC.RECONVERGENT B1 ;  /* 0x0000000000017941 */ /* 0x000fea0003800200 */
.L_x_13684:
        /* <DEDUP_REMOVED lines=77> */
.L_x_13688:
[----:B------:R-:W-:Y:S05]  /*1150*/  BSYNC.RECONVERGENT B1 ;  /* 0x0000000000017941 */ /* 0x000fea0003800200 */
.L_x_13687:
        /* <DEDUP_REMOVED lines=38> */
.L_x_13690:
[----:B------:R-:W-:Y:S05]  /*13c0*/  BSYNC.RECONVERGENT B1 ;  /* 0x0000000000017941 */ /* 0x000fea0003800200 */
.L_x_13689:
        /* <DEDUP_REMOVED lines=8> */
.L_x_13691:
        /* <DEDUP_REMOVED lines=10> */
.L_x_13683:
[----:B------:R-:W-:Y:S05]  /*14f0*/  BSYNC.RECONVERGENT B0 ;  /* 0x0000000000007941 */ /* 0x000fea0003800200 */
.L_x_13682:
        /* <DEDUP_REMOVED lines=55> */
.L_x_13692:
        /* <DEDUP_REMOVED lines=9> */
.L_x_14603:


//--------------------- .text._ZN10layer_norm13ln_bwd_kernelINS_13Kernel_traitsIfffffjLj768ELj1ELj4ELj1ELj16ENS_18Kernel_traits_baseILj768EfffffjLj128EEEEELb1ELb0ELb1ELb1EEEvNS_9BwdParamsE --------------------------
	.section	.text._ZN10layer_norm13ln_bwd_kernelINS_13Kernel_traitsIfffffjLj768ELj1ELj4ELj1ELj16ENS_18Kernel_traits_baseILj768EfffffjLj128EEEEELb1ELb0ELb1ELb1EEEvNS_9BwdParamsE,"ax",@progbits
	.align	128
        .global         _ZN10layer_norm13ln_bwd_kernelINS_13Kernel_traitsIfffffjLj768ELj1ELj4ELj1ELj16ENS_18Kernel_traits_baseILj768EfffffjLj128EEEEELb1ELb0ELb1ELb1EEEvNS_9BwdParamsE
        .type           _ZN10layer_norm13ln_bwd_kernelINS_13Kernel_traitsIfffffjLj768ELj1ELj4ELj1ELj16ENS_18Kernel_traits_baseILj768EfffffjLj128EEEEELb1ELb0ELb1ELb1EEEvNS_9BwdParamsE,@function
        .size           _ZN10layer_norm13ln_bwd_kernelINS_13Kernel_traitsIfffffjLj768ELj1ELj4ELj1ELj16ENS_18Kernel_traits_baseILj768EfffffjLj128EEEEELb1ELb0ELb1ELb1EEEvNS_9BwdParamsE,(.L_x_14604 - _ZN10layer_norm13ln_bwd_kernelINS_13Kernel_traitsIfffffjLj768ELj1ELj4ELj1ELj16ENS_18Kernel_traits_baseILj768EfffffjLj128EEEEELb1ELb0ELb1ELb1EEEvNS_9BwdParamsE)
        .other          _ZN10layer_norm13ln_bwd_kernelINS_13Kernel_traitsIfffffjLj768ELj1ELj4ELj1ELj16ENS_18Kernel_traits_baseILj768EfffffjLj128EEEEELb1ELb0ELb1ELb1EEEvNS_9BwdParamsE,@"STO_CUDA_ENTRY STV_DEFAULT"
_ZN10layer_norm13ln_bwd_kernelINS_13Kernel_traitsIfffffjLj768ELj1ELj4ELj1ELj16ENS_18Kernel_traits_baseILj768EfffffjLj128EEEEELb1ELb0ELb1ELb1EEEvNS_9BwdParamsE:
.text._ZN10layer_norm13ln_bwd_kernelINS_13Kernel_traitsIfffffjLj768ELj1ELj4ELj1ELj16ENS_18Kernel_traits_baseILj768EfffffjLj128EEEEELb1ELb0ELb1ELb1EEEvNS_9BwdParamsE:
        /* <DEDUP_REMOVED lines=51> */
.L_x_13802:
        /* <DEDUP_REMOVED lines=15> */
[----:B------:R-:W-:Y:S01]  /*0420*/  IMAD R3, R0, UR8, RZ ;  /* 0x0000000800037c24 */ /* 0x000fe2000f8e02ff */
[----:B------:R-:W-:-:S04]  /*0430*/  IADD3 R109, PT, PT, R2, -0x1, RZ ;  /* 0xffffffff026d7810 */ /* 0x000fc80007ffe0ff */
[----:B------:R-:W-:Y:S01]  /*0440*/  SHF.R.S32.HI R108, RZ, 0x1f, R3 ;  /* 0x0000001fff6c7819 */ /* 0x000fe20000011403 */
[----:B------:R-:W-:Y:S01]  /*0450*/  IMAD R110, R109, UR8, RZ ;  /* 0x000000086d6e7c24 */ /* 0x000fe2000f8e02ff */
[----:B------:R-:W2:Y:S02]  /*0460*/  LDC.64 R132, c[0x0][0x428] ;  /* 0x00010a00ff847b82 */ /* 0x000ea40000000a00 */
[----:B------:R-:W-:Y:S01]  /*0470*/  LEA.HI R3, R108, R3, RZ, 0x2 ;  /* 0x000000036c037211 */ /* 0x000fe200078f10ff */
[----:B------:R-:W-:-:S05]  /*0480*/  IMAD.WIDE R108, R0, 0x4, R166 ;  /* 0x00000004006c7825 */ /* 0x000fca00078e02a6 */
[----:B------:R3:W4:Y:S01]  /*0490*/  LDG.E R169, desc[UR6][R108.64] ;  /* 0x000000066ca97981 */ /* 0x000722000c1e1900 */
[----:B-----5:R-:W-:Y:S01]  /*04a0*/  ISETP.GE.AND P3, PT, R165, 0x1, PT ;  /* 0x00000001a500780c */ /* 0x020fe20003f66270 */
[----:B------:R-:W3:Y:S01]  /*04b0*/  LDC.64 R186, c[0x0][0x3b0] ;  /* 0x0000ec00ffba7b82 */ /* 0x000ee20000000a00 */
[----:B0-----:R-:W-:Y:S02]  /*04c0*/  LOP3.LUT R146, R111, 0x1f, RZ, 0xc0, !PT ;  /* 0x0000001f6f927812 */ /* 0x001fe400078ec0ff */
[----:B------:R-:W-:Y:S02]  /*04d0*/  SHF.R.S32.HI R111, RZ, 0x1f, R110 ;  /* 0x0000001fff6f7819 */ /* 0x000fe4000001146e */
[----:B------:R-:W-:Y:S02]  /*04e0*/  LEA.HI.SX32 R195, R3, R146, 0x1e ;  /* 0x0000009203c37211 */ /* 0x000fe400078ff2ff */
[----:B------:R-:W-:-:S03]  /*04f0*/  LEA.HI R111, R111, R110, RZ, 0x2 ;  /* 0x0000006e6f6f7211 */ /* 0x000fc600078f10ff */
[C-C-:B-1----:R-:W-:Y:S01]  /*0500*/  IMAD.WIDE.U32 R152, R195.reuse, 0x10, R128.reuse ;  /* 0x00000010c3987825 */ /* 0x142fe200078e0080 */
[----:B------:R-:W-:Y:S02]  /*0510*/  IADD3 R197, PT, PT, R195, 0x20, RZ ;  /* 0x00000020c3c57810 */ /* 0x000fe40007ffe0ff */
[----:B------:R-:W-:Y:S02]  /*0520*/  LEA.HI.SX32 R135, R111, R146, 0x1e ;  /* 0x000000926f877211 */ /* 0x000fe400078ff2ff */
[----:B------:R-:W-:Y:S01]  /*0530*/  IADD3 R189, PT, PT, R195, 0x40, RZ ;  /* 0x00000040c3bd7810 */ /* 0x000fe20007ffe0ff */
[----:B------:R-:W4:Y:S01]  /*0540*/  LDG.E.128 R152, desc[UR6][R152.64] ;  /* 0x0000000698987981 */ /* 0x000f22000c1e1d00 */
[----:B------:R-:W-:Y:S01]  /*0550*/  IMAD.WIDE.U32 R160, R197, 0x10, R128 ;  /* 0x00000010c5a07825 */ /* 0x000fe200078e0080 */
[----:B------:R-:W-:-:S03]  /*0560*/  IADD3 R191, PT, PT, R195, 0x60, RZ ;  /* 0x00000060c3bf7810 */ /* 0x000fc60007ffe0ff */
[----:B--2---:R-:W-:Y:S02]  /*0570*/  IMAD.WIDE.U32 R156, R135, 0x10, R132 ;  /* 0x00000010879c7825 */ /* 0x004fe400078e0084 */
[----:B------:R-:W2:Y:S02]  /*0580*/  LDG.E.128 R160, desc[UR6][R160.64] ;  /* 0x00000006a0a07981 */ /* 0x000ea4000c1e1d00 */
[--C-:B------:R-:W-:Y:S02]  /*0590*/  IMAD.WIDE.U32 R136, R189, 0x10, R128.reuse ;  /* 0x00000010bd887825 */ /* 0x100fe400078e0080 */
[----:B------:R-:W2:Y:S02]  /*05a0*/  LDG.E.128 R156, desc[UR6][R156.64] ;  /* 0x000000069c9c7981 */ /* 0x000ea4000c1e1d00 */
[----:B---3--:R-:W-:Y:S02]  /*05b0*/  IMAD.WIDE.U32 R108, R191, 0x10, R128 ;  /* 0x00000010bf6c7825 */ /* 0x008fe400078e0080 */
[----:B------:R-:W3:Y:S04]  /*05c0*/  LDG.E.128 R136, desc[UR6][R136.64] ;  /* 0x0000000688887981 */ /* 0x000ee8000c1e1d00 */
[----:B------:R-:W3:Y:S01]  /*05d0*/  LDG.E.128 R108, desc[UR6][R108.64] ;  /* 0x000000066c6c7981 */ /* 0x000ee2000c1e1d00 */
[----:B------:R-:W-:-:S02]  /*05e0*/  IADD3 R141, PT, PT, R135, 0x20, RZ ;  /* 0x00000020878d7810 */ /* 0x000fc40007ffe0ff */
        /* <DEDUP_REMOVED lines=12> */
[----:B------:R-:W-:Y:S01]  /*06b0*/  IADD3 R125, PT, PT, R135, 0x80, RZ ;  /* 0x00000080877d7810 */ /* 0x000fe20007ffe0ff */
[----:B------:R-:W-:Y:S01]  /*06c0*/  IMAD.WIDE.U32 R128, R199, 0x10, R128 ;  /* 0x00000010c7807825 */ /* 0x000fe200078e0080 */
[----:B------:R-:W-:-:S03]  /*06d0*/  @P3 IADD3 R3, PT, PT, R165, -0x1, RZ ;  /* 0xffffffffa5033810 */ /* 0x000fc60007ffe0ff */
[----:B------:R-:W-:Y:S02]  /*06e0*/  IMAD.WIDE.U32 R124, R125, 0x10, R132 ;  /* 0x000000107d7c7825 */ /* 0x000fe400078e0084 */
[----:B------:R-:W3:Y:S02]  /*06f0*/  LDG.E.128 R128, desc[UR6][R128.64] ;  /* 0x0000000680807981 */ /* 0x000ee4000c1e1d00 */
[----:B------:R-:W-:Y:S02]  /*0700*/  @P3 IMAD R3, R3, UR8, RZ ;  /* 0x0000000803033c24 */ /* 0x000fe4000f8e02ff */
[----:B------:R-:W3:Y:S01]  /*0710*/  LDG.E.128 R124, desc[UR6][R124.64] ;  /* 0x000000067c7c7981 */ /* 0x000ee2000c1e1d00 */
[----:B------:R-:W-:Y:S02]  /*0720*/  IADD3 R135, PT, PT, R135, 0xa0, RZ ;  /* 0x000000a087877810 */ /* 0x000fe40007ffe0ff */
[----:B------:R-:W-:-:S03]  /*0730*/  @P3 SHF.R.S32.HI R134, RZ, 0x1f, R3 ;  /* 0x0000001fff863819 */ /* 0x000fc60000011403 */
[----:B------:R-:W-:Y:S01]  /*0740*/  IMAD.WIDE.U32 R132, R135, 0x10, R132 ;  /* 0x0000001087847825 */ /* 0x000fe200078e0084 */
[----:B------:R-:W-:Y:S02]  /*0750*/  @P3 LEA.HI R134, R134, R3, RZ, 0x2 ;  /* 0x0000000386863211 */ /* 0x000fe400078f10ff */
[----:B------:R-:W-:Y:S02]  /*0760*/  MOV R3, RZ ;  /* 0x000000ff00037202 */ /* 0x000fe40000000f00 */
[----:B------:R-:W-:Y:S02]  /*0770*/  @P3 LEA.HI.SX32 R3, R134, R146, 0x1e ;  /* 0x0000009286033211 */ /* 0x000fe400078ff2ff */
[----:B------:R-:W3:Y:S02]  /*0780*/  LDG.E.128 R132, desc[UR6][R132.64] ;  /* 0x0000000684847981 */ /* 0x000ee4000c1e1d00 */
[C---:B------:R-:W-:Y:S01]  /*0790*/  IADD3 R173, PT, PT, R3.reuse, 0x20, RZ ;  /* 0x0000002003ad7810 */ /* 0x040fe20007ffe0ff */
[C---:B------:R-:W-:Y:S01]  /*07a0*/  IMAD.WIDE.U32 R146, R3.reuse, 0x4, R186 ;  /* 0x0000000403927825 */ /* 0x040fe200078e00ba */
[----:B------:R-:W-:-:S02]  /*07b0*/  IADD3 R149, PT, PT, R3, 0x40, RZ ;  /* 0x0000004003957810 */ /* 0x000fc40007ffe0ff */
[C---:B------:R-:W-:Y:S02]  /*07c0*/  IADD3 R179, PT, PT, R3.reuse, 0x60, RZ ;  /* 0x0000006003b37810 */ /* 0x040fe40007ffe0ff */
[----:B------:R-:W-:Y:S01]  /*07d0*/  IADD3 R183, PT, PT, R3, 0x80, RZ ;  /* 0x0000008003b77810 */ /* 0x000fe20007ffe0ff */
[--C-:B------:R-:W-:Y:S01]  /*07e0*/  IMAD.WIDE.U32 R172, R173, 0x4, R186.reuse ;  /* 0x00000004adac7825 */ /* 0x100fe200078e00ba */
[----:B------:R-:W-:Y:S01]  /*07f0*/  IADD3 R3, PT, PT, R3, 0xa0, RZ ;  /* 0x000000a003037810 */ /* 0x000fe20007ffe0ff */
[----:B------:R-:W5:Y:S02]  /*0800*/  LDG.E R168, desc[UR6][R146.64] ;  /* 0x0000000692a87981 */ /* 0x000f64000c1e1900 */
[--C-:B------:R-:W-:Y:S01]  /*0810*/  IMAD.WIDE.U32 R148, R149, 0x4, R186.reuse ;  /* 0x0000000495947825 */ /* 0x100fe200078e00ba */
[----:B------:R-:W-:Y:S01]  /*0820*/  MOV R166, UR14 ;  /* 0x0000000e00a67c02 */ /* 0x000fe20008000f00 */
[----:B------:R-:W5:Y:S02]  /*0830*/  LDG.E R164, desc[UR6][R172.64] ;  /* 0x00000006aca47981 */ /* 0x000f64000c1e1900 */
[--C-:B------:R-:W-:Y:S01]  /*0840*/  IMAD.WIDE.U32 R178, R179, 0x4, R186.reuse ;  /* 0x00000004b3b27825 */ /* 0x100fe200078e00ba */
[----:B------:R-:W-:Y:S01]  /*0850*/  MOV R167, UR15 ;  /* 0x0000000f00a77c02 */ /* 0x000fe20008000f00 */
[----:B------:R0:W5:Y:S02]  /*0860*/  LDG.E R148, desc[UR6][R148.64] ;  /* 0x0000000694947981 */ /* 0x000164000c1e1900 */
[----:B------:R-:W-:-:S02]  /*0870*/  IMAD.WIDE.U32 R182, R183, 0x4, R186 ;  /* 0x00000004b7b67825 */ /* 0x000fc400078e00ba */
[----:B------:R-:W5:Y:S02]  /*0880*/  LDG.E R145, desc[UR6][R178.64] ;  /* 0x00000006b2917981 */ /* 0x000f64000c1e1900 */
[----:B------:R-:W-:Y:S02]  /*0890*/  IMAD.WIDE.U32 R186, R3, 0x4, R186 ;  /* 0x0000000403ba7825 */ /* 0x000fe400078e00ba */
[----:B------:R-:W5:Y:S04]  /*08a0*/  LDG.E R146, desc[UR6][R182.64] ;  /* 0x00000006b6927981 */ /* 0x000f68000c1e1900 */
[----:B------:R-:W5:Y:S01]  /*08b0*/  LDG.E R147, desc[UR6][R186.64] ;  /* 0x00000006ba937981 */ /* 0x000f62000c1e1900 */
[----:B------:R-:W-:-:S04]  /*08c0*/  ISETP.NE.U32.AND P0, PT, R166, RZ, PT ;  /* 0x000000ffa600720c */ /* 0x000fc80003f05070 */
[----:B------:R-:W-:-:S13]  /*08d0*/  ISETP.NE.AND.EX P0, PT, R167, RZ, PT, P0 ;  /* 0x000000ffa700720c */ /* 0x000fda0003f05300 */
[----:B------:R-:W1:Y:S08]  /*08e0*/  @P0 LDC.64 R150, c[0x0][0x438] ;  /* 0x00010e00ff960b82 */ /* 0x000e700000000a00 */
[----:B------:R-:W0:Y:S08]  /*08f0*/  @P0 LDC.64 R170, c[0x0][0x438] ;  /* 0x00010e00ffaa0b82 */ /* 0x000e300000000a00 */
[----:B------:R-:W0:Y:S08]  /*0900*/  @P0 LDC.64 R174, c[0x0][0x438] ;  /* 0x00010e00ffae0b82 */ /* 0x000e300000000a00 */
[----:B------:R-:W0:Y:S08]  /*0910*/  @P0 LDC.64 R176, c[0x0][0x438] ;  /* 0x00010e00ffb00b82 */ /* 0x000e300000000a00 */
[----:B------:R-:W0:Y:S08]  /*0920*/  @P0 LDC.64 R180, c[0x0][0x438] ;  /* 0x00010e00ffb40b82 */ /* 0x000e300000000a00 */
[----:B------:R-:W0:Y:S01]  /*0930*/  @P0 LDC.64 R184, c[0x0][0x438] ;  /* 0x00010e00ffb80b82 */ /* 0x000e220000000a00 */
[----:B-1----:R-:W-:-:S04]  /*0940*/  @P0 IMAD.WIDE.U32 R150, R195, 0x10, R150 ;  /* 0x00000010c3960825 */ /* 0x002fc800078e0096 */
[----:B0-----:R-:W-:Y:S01]  /*0950*/  @P0 IMAD.WIDE.U32 R170, R197, 0x10, R170 ;  /* 0x00000010c5aa0825 */ /* 0x001fe200078e00aa */
[----:B------:R0:W5:Y:S03]  /*0960*/  @P0 LDG.E.128 R24, desc[UR6][R150.64] ;  /* 0x0000000696180981 */ /* 0x000166000c1e1d00 */
[----:B------:R-:W-:Y:S01]  /*0970*/  @P0 IMAD.WIDE.U32 R174, R189, 0x10, R174 ;  /* 0x00000010bdae0825 */ /* 0x000fe200078e00ae */
[----:B------:R1:W5:Y:S03]  /*0980*/  @P0 LDG.E.128 R20, desc[UR6][R170.64] ;  /* 0x00000006aa140981 */ /* 0x000366000c1e1d00 */
[----:B------:R-:W-:Y:S01]  /*0990*/  @P0 IMAD.WIDE.U32 R176, R191, 0x10, R176 ;  /* 0x00000010bfb00825 */ /* 0x000fe200078e00b0 */
[----:B------:R0:W5:Y:S03]  /*09a0*/  @P0 LDG.E.128 R16, desc[UR6][R174.64] ;  /* 0x00000006ae100981 */ /* 0x000166000c1e1d00 */
[----:B------:R-:W-:Y:S01]  /*09b0*/  @P0 IMAD.WIDE.U32 R180, R193, 0x10, R180 ;  /* 0x00000010c1b40825 */ /* 0x000fe200078e00b4 */
[----:B------:R0:W5:Y:S04]  /*09c0*/  @P0 LDG.E.128 R12, desc[UR6][R176.64] ;  /* 0x00000006b00c0981 */ /* 0x000168000c1e1d00 */
[----:B------:R0:W5:Y:S01]  /*09d0*/  @P0 LDG.E.128 R8, desc[UR6][R180.64] ;  /* 0x00000006b4080981 */ /* 0x000162000c1e1d00 */
[----:B------:R-:W-:-:S05]  /*09e0*/  @P0 IMAD.WIDE.U32 R184, R199, 0x10, R184 ;  /* 0x00000010c7b80825 */ /* 0x000fca00078e00b8 */
[----:B------:R0:W5:Y:S01]  /*09f0*/  @P0 LDG.E.128 R4, desc[UR6][R184.64] ;  /* 0x00000006b8040981 */ /* 0x000162000c1e1d00 */
[----:B------:R-:W-:-:S04]  /*0a00*/  ISETP.NE.AND P0, PT, RZ, UR9, PT ;  /* 0x00000009ff007c0c */ /* 0x000fc8000bf05270 */
[----:B----4-:R-:W-:-:S05]  /*0a10*/  FSEL R169, R169, RZ, !P0 ;  /* 0x000000ffa9a97208 */ /* 0x010fca0004000000 */
[C---:B------:R-:W-:Y:S01]  /*0a20*/  FADD.FTZ R155, -R169.reuse, R155 ;  /* 0x0000009ba99b7221 */ /* 0x040fe20000010100 */
[C---:B------:R-:W-:Y:S01]  /*0a30*/  FADD.FTZ R3, -R169.reuse, R152 ;  /* 0x00000098a9037221 */ /* 0x040fe20000010100 */
[C---:B------:R-:W-:Y:S01]  /*0a40*/  FADD.FTZ R149, -R169.reuse, R154 ;  /* 0x0000009aa9957221 */ /* 0x040fe20000010100 */
[C---:B------:R-:W-:Y:S01]  /*0a50*/  FADD.FTZ R153, -R169.reuse, R153 ;  /* 0x00000099a9997221 */ /* 0x040fe20000010100 */
[C---:B------:R-:W-:Y:S01]  /*0a60*/  FMUL.FTZ R154, R144.reuse, R155 ;  /* 0x0000009b909a7220 */ /* 0x040fe20000410000 */
[C---:B------:R-:W-:Y:S01]  /*0a70*/  FMUL.FTZ R3, R144.reuse, R3 ;  /* 0x0000000390037220 */ /* 0x040fe20000410000 */
[C---:B------:R-:W-:Y:S01]  /*0a80*/  FMUL.FTZ R149, R144.reuse, R149 ;  /* 0x0000009590957220 */ /* 0x040fe20000410000 */
[----:B0-----:R-:W-:Y:S01]  /*0a90*/  FMUL.FTZ R150, R144, R153 ;  /* 0x0000009990967220 */ /* 0x001fe20000410000 */
[----:B--2---:R-:W-:Y:S01]  /*0aa0*/  FADD.FTZ R161, -R169, R161 ;  /* 0x000000a1a9a17221 */ /* 0x004fe20000010100 */
[----:B------:R-:W-:Y:S01]  /*0ab0*/  FADD.FTZ R99, R99, R159 ;  /* 0x0000009f63637221 */ /* 0x000fe20000010000 */
[----:B------:R-:W-:Y:S01]  /*0ac0*/  FFMA.FTZ R55, R159, R154, R55 ;  /* 0x0000009a9f377223 */ /* 0x000fe20000010037 */
[----:B------:R-:W-:Y:S01]  /*0ad0*/  FMUL.FTZ R153, R51, R159 ;  /* 0x0000009f33997220 */ /* 0x000fe20000410000 */
[----:B------:R-:W-:Y:S01]  /*0ae0*/  FADD.FTZ R96, R96, R156 ;  /* 0x0000009c60607221 */ /* 0x000fe20000010000 */
[----:B------:R-:W-:Y:S01]  /*0af0*/  FFMA.FTZ R52, R156, R3, R52 ;  /* 0x000000039c347223 */ /* 0x000fe20000010034 */
[----:B------:R-:W-:Y:S01]  /*0b00*/  FMUL.FTZ R152, R48, R156 ;  /* 0x0000009c30987220 */ /* 0x000fe20000410000 */
[C---:B---3--:R-:W-:Y:S01]  /*0b10*/  FADD.FTZ R159, -R169.reuse, R136 ;  /* 0x00000088a99f7221 */ /* 0x048fe20000010100 */
[----:B------:R-:W-:Y:S01]  /*0b20*/  FADD.FTZ R98, R98, R158 ;  /* 0x0000009e62627221 */ /* 0x000fe20000010000 */
[----:B------:R-:W-:Y:S01]  /*0b30*/  FFMA.FTZ R54, R158, R149, R54 ;  /* 0x000000959e367223 */ /* 0x000fe20000010036 */
[----:B------:R-:W-:Y:S01]  /*0b40*/  FMUL.FTZ R156, R50, R158 ;  /* 0x0000009e329c7220 */ /* 0x000fe20000410000 */
[C---:B------:R-:W-:Y:S01]  /*0b50*/  FMUL.FTZ R158, R144.reuse, R161 ;  /* 0x000000a1909e7220 */ /* 0x040fe20000410000 */
[C---:B------:R-:W-:Y:S01]  /*0b60*/  FADD.FTZ R163, -R169.reuse, R163 ;  /* 0x000000a3a9a37221 */ /* 0x040fe20000010100 */
[C---:B------:R-:W-:Y:S01]  /*0b70*/  FADD.FTZ R161, -R169.reuse, R137 ;  /* 0x00000089a9a17221 */ /* 0x040fe20000010100 */
[C---:B------:R-:W-:Y:S01]  /*0b80*/  FMUL.FTZ R137, R144.reuse, R159 ;  /* 0x0000009f90897220 */ /* 0x040fe20000410000 */
[C---:B------:R-:W-:Y:S01]  /*0b90*/  FADD.FTZ R159, -R169.reuse, R108 ;  /* 0x0000006ca99f7221 */ /* 0x040fe20000010100 */
[C---:B------:R-:W-:Y:S01]  /*0ba0*/  FADD.FTZ R155, -R169.reuse, R160 ;  /* 0x000000a0a99b7221 */ /* 0x040fe20000010100 */
[C---:B------:R-:W-:Y:S01]  /*0bb0*/  FMUL.FTZ R160, R144.reuse, R163 ;  /* 0x000000a390a07220 */ /* 0x040fe20000410000 */
[C---:B------:R-:W-:Y:S01]  /*0bc0*/  FMUL.FTZ R108, R144.reuse, R161 ;  /* 0x000000a1906c7220 */ /* 0x040fe20000410000 */
[C---:B------:R-:W-:Y:S01]  /*0bd0*/  FADD.FTZ R163, -R169.reuse, R138 ;  /* 0x0000008aa9a37221 */ /* 0x040fe20000010100 */
[----:B------:R-:W-:Y:S01]  /*0be0*/  FADD.FTZ R161, -R169, R109 ;  /* 0x0000006da9a17221 */ /* 0x000fe20000010100 */
[C---:B------:R-:W-:Y:S01]  /*0bf0*/  FMUL.FTZ R109, R144.reuse, R159 ;  /* 0x0000009f906d7220 */ /* 0x040fe20000410000 */
[----:B------:R-:W-:Y:S01]  /*0c00*/  FMUL.FTZ R151, R49, R157 ;  /* 0x0000009d31977220 */ /* 0x000fe20000410000 */
[----:B------:R-:W-:Y:S01]  /*0c10*/  FFMA.FTZ R159, R3, R152, RZ ;  /* 0x00000098039f7223 */ /* 0x000fe200000100ff */
[----:B-1----:R-:W-:Y:S01]  /*0c20*/  FADD.FTZ R171, -R169, R139 ;  /* 0x0000008ba9ab7221 */ /* 0x002fe20000010100 */
[----:B------:R-:W-:Y:S01]  /*0c30*/  FADD.FTZ R138, RZ, R152 ;  /* 0x00000098ff8a7221 */ /* 0x000fe20000010000 */
[----:B------:R-:W-:Y:S01]  /*0c40*/  FADD.FTZ R97, R97, R157 ;  /* 0x0000009d61617221 */ /* 0x000fe20000010000 */
[----:B------:R-:W-:Y:S01]  /*0c50*/  FFMA.FTZ R53, R157, R150, R53 ;  /* 0x000000969d357223 */ /* 0x000fe20000010035 */
[C---:B------:R-:W-:Y:S01]  /*0c60*/  FMUL.FTZ R139, R144.reuse, R163 ;  /* 0x000000a3908b7220 */ /* 0x040fe20000410000 */
[C---:B------:R-:W-:Y:S01]  /*0c70*/  FADD.FTZ R157, -R169.reuse, R162 ;  /* 0x000000a2a99d7221 */ /* 0x040fe20000010100 */
[----:B------:R-:W-:Y:S01]  /*0c80*/  FADD.FTZ R163, -R169, R110 ;  /* 0x0000006ea9a37221 */ /* 0x000fe20000010100 */
[----:B------:R-:W-:Y:S01]  /*0c90*/  FMUL.FTZ R110, R144, R161 ;  /* 0x000000a1906e7220 */ /* 0x000fe20000410000 */
[----:B------:R-:W-:Y:S01]  /*0ca0*/  FFMA.FTZ R162, R150, R151, R159 ;  /* 0x0000009796a27223 */ /* 0x000fe2000001009f */
[----:B------:R-:W-:Y:S01]  /*0cb0*/  FADD.FTZ R161, R151, R138 ;  /* 0x0000008a97a17221 */ /* 0x000fe20000010000 */
[----:B------:R-:W-:-:S02]  /*0cc0*/  FMUL.FTZ R155, R144, R155 ;  /* 0x0000009b909b7220 */ /* 0x000fc40000410000 */
        /* <DEDUP_REMOVED lines=126> */
.L_x_13696:
        /* <DEDUP_REMOVED lines=8> */
[----:B------:R-:W0:Y:S01]  /*1530*/  @P3 LDC R146, c[0x0][0x388] ;  /* 0x0000e200ff923b82 */ /* 0x000e220000000800 */
[----:B------:R-:W1:Y:S01]  /*1540*/  @P3 S2R R145, SR_TID.X ;  /* 0x0000000000913919 */ /* 0x000e620000002100 */
[----:B------:R-:W-:-:S05]  /*1550*/  @P3 IADD3 R135, PT, PT, R165, -0x1, RZ ;  /* 0xffffffffa5873810 */ /* 0x000fca0007ffe0ff */
[----:B0-----:R-:W-:-:S05]  /*1560*/  @P3 IMAD R135, R135, R146, RZ ;  /* 0x0000009287873224 */ /* 0x001fca00078e02ff */
[----:B------:R-:W-:-:S04]  /*1570*/  @P3 SHF.R.S32.HI R146, RZ, 0x1f, R135 ;  /* 0x0000001fff923819 */ /* 0x000fc80000011487 */
[----:B------:R-:W-:Y:S02]  /*1580*/  @P3 LEA.HI R146, R146, R135, RZ, 0x2 ;  /* 0x0000008792923211 */ /* 0x000fe400078f10ff */
[----:B-1----:R-:W-:-:S04]  /*1590*/  @P3 LOP3.LUT R145, R145, 0x1f, RZ, 0xc0, !PT ;  /* 0x0000001f91913812 */ /* 0x002fc800078ec0ff */
        /* <DEDUP_REMOVED lines=9> */
[--C-:B------:R-:W-:Y:S01]  /*1630*/  IMAD.WIDE.U32 R172, R173, 0x4, R178.reuse ;  /* 0x00000004adac7825 */ /* 0x100fe200078e00b2 */
[----:B------:R0:W5:Y:S03]  /*1640*/  LDG.E R164, desc[UR6][R170.64] ;  /* 0x00000006aaa47981 */ /* 0x000166000c1e1900 */
[--C-:B------:R-:W-:Y:S01]  /*1650*/  IMAD.WIDE.U32 R174, R175, 0x4, R178.reuse ;  /* 0x00000004afae7825 */ /* 0x100fe200078e00b2 */
[----:B------:R0:W5:Y:S03]  /*1660*/  LDG.E R148, desc[UR6][R172.64] ;  /* 0x00000006ac947981 */ /* 0x000166000c1e1900 */
[--C-:B------:R-:W-:Y:S01]  /*1670*/  IMAD.WIDE.U32 R176, R177, 0x4, R178.reuse ;  /* 0x00000004b1b07825 */ /* 0x100fe200078e00b2 */
[----:B------:R0:W5:Y:S03]  /*1680*/  LDG.E R145, desc[UR6][R174.64] ;  /* 0x00000006ae917981 */ /* 0x000166000c1e1900 */
[--C-:B------:R-:W-:Y:S01]  /*1690*/  IMAD.WIDE.U32 R168, R169, 0x4, R178.reuse ;  /* 0x00000004a9a87825 */ /* 0x100fe200078e00b2 */
[----:B------:R0:W5:Y:S03]  /*16a0*/  LDG.E R146, desc[UR6][R176.64] ;  /* 0x00000006b0927981 */ /* 0x000166000c1e1900 */
[----:B------:R-:W-:-:S02]  /*16b0*/  IMAD.WIDE.U32 R178, R135, 0x4, R178 ;  /* 0x0000000487b27825 */ /* 0x000fc400078e00b2 */
[----:B------:R0:W5:Y:S04]  /*16c0*/  LDG.E R168, desc[UR6][R168.64] ;  /* 0x00000006a8a87981 */ /* 0x000168000c1e1900 */
[----:B------:R0:W5:Y:S01]  /*16d0*/  LDG.E R147, desc[UR6][R178.64] ;  /* 0x00000006b2937981 */ /* 0x000162000c1e1900 */
[----:B------:R-:W-:Y:S05]  /*16e0*/  BRA `(.L_x_13697) ;  /* 0x0000000000a87947 */ /* 0x000fea0003800000 */
.L_x_13698:
[----:B------:R-:W0:Y:S01]  /*16f0*/  S2R R8, SR_TID.X ;  /* 0x0000000000087919 */ /* 0x000e220000002100 */
[----:B------:R-:W-:Y:S01]  /*1700*/  IMAD R4, R0, UR8, RZ ;  /* 0x0000000800047c24 */ /* 0x000fe2000f8e02ff */
[----:B------:R-:W1:Y:S01]  /*1710*/  LDC.64 R6, c[0x0][0x3b0] ;  /* 0x0000ec00ff067b82 */ /* 0x000e620000000a00 */
[C---:B------:R-:W-:Y:S02]  /*1720*/  IADD3 R11, PT, PT, R169.reuse, 0x40, RZ ;  /* 0x00000040a90b7810 */ /* 0x040fe40007ffe0ff */
[C---:B------:R-:W-:Y:S02]  /*1730*/  IADD3 R13, PT, PT, R169.reuse, 0x60, RZ ;  /* 0x00000060a90d7810 */ /* 0x040fe40007ffe0ff */
[----:B------:R-:W-:Y:S02]  /*1740*/  SHF.R.S32.HI R5, RZ, 0x1f, R4 ;  /* 0x0000001fff057819 */ /* 0x000fe40000011404 */
[C---:B------:R-:W-:Y:S02]  /*1750*/  IADD3 R15, PT, PT, R169.reuse, 0x80, RZ ;  /* 0x00000080a90f7810 */ /* 0x040fe40007ffe0ff */
[----:B------:R-:W-:Y:S01]  /*1760*/  IADD3 R17, PT, PT, R169, 0xa0, RZ ;  /* 0x000000a0a9117810 */ /* 0x000fe20007ffe0ff */
[----:B-1----:R-:W-:-:S04]  /*1770*/  IMAD.WIDE.U32 R10, R11, 0x4, R6 ;  /* 0x000000040b0a7825 */ /* 0x002fc800078e0006 */
[--C-:B------:R-:W-:Y:S01]  /*1780*/  IMAD.WIDE.U32 R12, R13, 0x4, R6.reuse ;  /* 0x000000040d0c7825 */ /* 0x100fe200078e0006 */
[----:B------:R-:W5:Y:S01]  /*1790*/  LDG.E R148, desc[UR6][R10.64] ;  /* 0x000000060a947981 */ /* 0x000f62000c1e1900 */
[----:B0-----:R-:W-:Y:S02]  /*17a0*/  LOP3.LUT R9, R8, 0x1f, RZ, 0xc0, !PT ;  /* 0x0000001f08097812 */ /* 0x001fe400078ec0ff */
[----:B------:R-:W-:Y:S01]  /*17b0*/  LEA.HI R8, R5, R4, RZ, 0x2 ;  /* 0x0000000405087211 */ /* 0x000fe200078f10ff */
[--C-:B------:R-:W-:Y:S01]  /*17c0*/  IMAD.WIDE.U32 R14, R15, 0x4, R6.reuse ;  /* 0x000000040f0e7825 */ /* 0x100fe200078e0006 */
[----:B------:R-:W0:Y:S01]  /*17d0*/  LDC.64 R4, c[0x0][0x438] ;  /* 0x00010e00ff047b82 */ /* 0x000e220000000a00 */
[----:B------:R1:W5:Y:S01]  /*17e0*/  LDG.E R145, desc[UR6][R12.64] ;  /* 0x000000060c917981 */ /* 0x000362000c1e1900 */
[----:B------:R-:W-:Y:S02]  /*17f0*/  LEA.HI.SX32 R25, R8, R9, 0x1e ;  /* 0x0000000908197211 */ /* 0x000fe400078ff2ff */
[C---:B------:R-:W-:Y:S01]  /*1800*/  IADD3 R9, PT, PT, R169.reuse, 0x20, RZ ;  /* 0x00000020a9097810 */ /* 0x040fe20007ffe0ff */
[--C-:B------:R-:W-:Y:S01]  /*1810*/  IMAD.WIDE.U32 R168, R169, 0x4, R6.reuse ;  /* 0x00000004a9a87825 */ /* 0x100fe200078e0006 */
[----:B------:R-:W-:Y:S01]  /*1820*/  IADD3 R21, PT, PT, R25, 0x20, RZ ;  /* 0x0000002019157810 */ /* 0x000fe20007ffe0ff */
[----:B------:R-:W5:Y:S02]  /*1830*/  LDG.E R146, desc[UR6][R14.64] ;  /* 0x000000060e927981 */ /* 0x000f64000c1e1900 */
[--C-:B------:R-:W-:Y:S01]  /*1840*/  IMAD.WIDE.U32 R8, R9, 0x4, R6.reuse ;  /* 0x0000000409087825 */ /* 0x100fe200078e0006 */
[C---:B------:R-:W-:Y:S01]  /*1850*/  IADD3 R19, PT, PT, R25.reuse, 0x60, RZ ;  /* 0x0000006019137810 */ /* 0x040fe20007ffe0ff */
[----:B------:R-:W5:Y:S01]  /*1860*/  LDG.E R168, desc[UR6][R168.64] ;  /* 0x00000006a8a87981 */ /* 0x000f62000c1e1900 */
[----:B------:R-:W-:Y:S01]  /*1870*/  IADD3 R23, PT, PT, R25, 0x80, RZ ;  /* 0x0000008019177810 */ /* 0x000fe20007ffe0ff */
[----:B------:R-:W-:Y:S01]  /*1880*/  IMAD.WIDE.U32 R6, R17, 0x4, R6 ;  /* 0x0000000411067825 */ /* 0x000fe200078e0006 */
[C---:B------:R-:W-:Y:S01]  /*1890*/  IADD3 R17, PT, PT, R25.reuse, 0x40, RZ ;  /* 0x0000004019117810 */ /* 0x040fe20007ffe0ff */
[----:B------:R2:W5:Y:S01]  /*18a0*/  LDG.E R164, desc[UR6][R8.64] ;  /* 0x0000000608a47981 */ /* 0x000562000c1e1900 */
[----:B------:R-:W-:-:S03]  /*18b0*/  IADD3 R27, PT, PT, R25, 0xa0, RZ ;  /* 0x000000a0191b7810 */ /* 0x000fc60007ffe0ff */
[----:B------:R3:W5:Y:S01]  /*18c0*/  LDG.E R147, desc[UR6][R6.64] ;  /* 0x0000000606937981 */ /* 0x000762000c1e1900 */
[----:B0-----:R-:W-:-:S04]  /*18d0*/  IMAD.WIDE.U32 R24, R25, 0x10, R4 ;  /* 0x0000001019187825 */ /* 0x001fc800078e0004 */
[----:B------:R-:W-:-:S04]  /*18e0*/  IMAD.WIDE.U32 R20, R21, 0x10, R4 ;  /* 0x0000001015147825 */ /* 0x000fc800078e0004 */
[----:B------:R-:W-:-:S04]  /*18f0*/  IMAD.WIDE.U32 R16, R17, 0x10, R4 ;  /* 0x0000001011107825 */ /* 0x000fc800078e0004 */
[--C-:B-1----:R-:W-:Y:S02]  /*1900*/  IMAD.WIDE.U32 R12, R19, 0x10, R4.reuse ;  /* 0x00000010130c7825 */ /* 0x102fe400078e0004 */
[----:B------:R-:W5:Y:S02]  /*1910*/  LDG.E.128 R16, desc[UR6][R16.64] ;  /* 0x0000000610107981 */ /* 0x000f64000c1e1d00 */
[--C-:B--2---:R-:W-:Y:S02]  /*1920*/  IMAD.WIDE.U32 R8, R23, 0x10, R4.reuse ;  /* 0x0000001017087825 */ /* 0x104fe400078e0004 */
[----:B------:R-:W5:Y:S02]  /*1930*/  LDG.E.128 R20, desc[UR6][R20.64] ;  /* 0x0000000614147981 */ /* 0x000f64000c1e1d00 */
[----:B------:R-:W-:Y:S02]  /*1940*/  IMAD.WIDE.U32 R4, R27, 0x10, R4 ;  /* 0x000000101b047825 */ /* 0x000fe400078e0004 */
[----:B------:R-:W5:Y:S04]  /*1950*/  LDG.E.128 R24, desc[UR6][R24.64] ;  /* 0x0000000618187981 */ /* 0x000f68000c1e1d00 */
[----:B------:R-:W5:Y:S04]  /*1960*/  LDG.E.128 R12, desc[UR6][R12.64] ;  /* 0x000000060c0c7981 */ /* 0x000f68000c1e1d00 */
[----:B------:R-:W5:Y:S04]  /*1970*/  LDG.E.128 R8, desc[UR6][R8.64] ;  /* 0x0000000608087981 */ /* 0x000f68000c1e1d00 */
[----:B---3--:R-:W5:Y:S02]  /*1980*/  LDG.E.128 R4, desc[UR6][R4.64] ;  /* 0x0000000604047981 */ /* 0x008f64000c1e1d00 */
.L_x_13697:
[----:B------:R-:W-:Y:S05]  /*1990*/  BSYNC.RECONVERGENT B1 ;  /* 0x0000000000017941 */ /* 0x000fea0003800200 */
.L_x_13695:
        /* <DEDUP_REMOVED lines=20> */
.L_x_13814:
[----:B------:R-:W3:Y:S01]  /*1ae0*/  S2R R159, SR_TID.X ;  /* 0x00000000009f7919 */ /* 0x000ee20000002100 */
[----:B------:R-:W-:Y:S01]  /*1af0*/  @P3 IADD3 R165, PT, PT, R165, -0x1, RZ ;  /* 0xffffffffa5a53810 */ /* 0x000fe20007ffe0ff */
[----:B-1----:R-:W-:Y:S01]  /*1b00*/  FADD.FTZ R163, R169, R170 ;  /* 0x000000aaa9a37221 */ /* 0x002fe20000010000 */
[----:B------:R-:W-:Y:S01]  /*1b10*/  ISETP.NE.U32.AND P0, PT, R166, RZ, PT ;  /* 0x000000ffa600720c */ /* 0x000fe20003f05070 */
[----:B--2---:R-:W-:Y:S01]  /*1b20*/  FADD.FTZ R170, R161, R172 ;  /* 0x000000aca1aa7221 */ /* 0x004fe20000010000 */
[----:B------:R-:W-:Y:S01]  /*1b30*/  ISETP.NE.AND P1, PT, RZ, UR9, PT ;  /* 0x00000009ff007c0c */ /* 0x000fe2000bf25270 */
[----:B------:R-:W-:Y:S01]  /*1b40*/  @P3 IMAD R135, R165, UR8, RZ ;  /* 0x00000008a5873c24 */ /* 0x000fe2000f8e02ff */
[----:B------:R-:W-:Y:S01]  /*1b50*/  ISETP.NE.AND.EX P0, PT, R167, RZ, PT, P0 ;  /* 0x000000ffa700720c */ /* 0x000fe20003f05300 */
[----:B------:R-:W-:Y:S02]  /*1b60*/  IMAD R165, R0, UR8, RZ ;  /* 0x0000000800a57c24 */ /* 0x000fe4000f8e02ff */
[----:B------:R-:W-:Y:S01]  /*1b70*/  FMUL.FTZ R163, R163, UR10 ;  /* 0x0000000aa3a37c20 */ /* 0x000fe20008410000 */
[----:B------:R-:W-:Y:S01]  /*1b80*/  BSSY.RECONVERGENT B1, `(.L_x_13700) ;  /* 0x00000c9000017945 */ /* 0x000fe20003800200 */
[----:B------:R-:W-:Y:S01]  /*1b90*/  @P3 SHF.R.S32.HI R174, RZ, 0x1f, R135 ;  /* 0x0000001fffae3819 */ /* 0x000fe20000011487 */
[----:B0-----:R-:W-:Y:S01]  /*1ba0*/  HFMA2 R161, -RZ, RZ, 0, 0 ;  /* 0x00000000ffa17431 */ /* 0x001fe200000001ff */
[----:B------:R-:W-:Y:S01]  /*1bb0*/  SHF.R.S32.HI R172, RZ, 0x1f, R165 ;  /* 0x0000001fffac7819 */ /* 0x000fe200000114a5 */
        /* <DEDUP_REMOVED lines=24> */
.L_x_13704:
[----:B------:R-:W-:Y:S05]  /*1d40*/  BSYNC.RECONVERGENT B2 ;  /* 0x0000000000027941 */ /* 0x000fea0003800200 */
.L_x_13703:
        /* <DEDUP_REMOVED lines=11> */
.L_x_13706:
[----:B------:R-:W-:Y:S05]  /*1e00*/  BSYNC.RECONVERGENT B2 ;  /* 0x0000000000027941 */ /* 0x000fea0003800200 */
.L_x_13705:
        /* <DEDUP_REMOVED lines=11> */
.L_x_13708:
[----:B------:R-:W-:Y:S05]  /*1ec0*/  BSYNC.RECONVERGENT B2 ;  /* 0x0000000000027941 */ /* 0x000fea0003800200 */
.L_x_13707:
        /* <DEDUP_REMOVED lines=11> */
.L_x_13702:
        /* <DEDUP_REMOVED lines=28> */
.L_x_13711:
[----:B------:R-:W-:Y:S05]  /*2140*/  BSYNC.RECONVERGENT B2 ;  /* 0x0000000000027941 */ /* 0x000fea0003800200 */
.L_x_13710:
        /* <DEDUP_REMOVED lines=11> */
.L_x_13713:
[----:B------:R-:W-:Y:S05]  /*2200*/  BSYNC.RECONVERGENT B2 ;  /* 0x0000000000027941 */ /* 0x000fea0003800200 */
.L_x_13712:
        /* <DEDUP_REMOVED lines=11> */
.L_x_13715:
[----:B------:R-:W-:Y:S05]  /*22c0*/  BSYNC.RECONVERGENT B2 ;  /* 0x0000000000027941 */ /* 0x000fea0003800200 */
.L_x_13714:
[----:B------:R-:W-:Y:S05]  /*22d0*/  @!P3 BRA `(.L_x_13709) ;  /* 0x00000004004cb947 */ /* 0x000fea0003800000 */
[----:B------:R-:W-:Y:S01]  /*22e0*/  FMUL.FTZ R103, R107, UR13 ;  /* 0x0000000d6b677c20 */ /* 0x000fe20008410000 */
[----:B-----5:R-:W-:-:S03]  /*22f0*/  ISETP.GE.U32.AND P0, PT, R168, 0x1000000, PT ;  /* 0x01000000a800780c */ /* 0x020fc60003f06070 */
[----:B------:R-:W-:-:S05]  /*2300*/  FMUL.FTZ R103, R103, UR12 ;  /* 0x0000000c67677c20 */ /* 0x000fca0008410000 */
[----:B------:R-:W-:Y:S01]  /*2310*/  SEL R103, R103, RZ, P0 ;  /* 0x000000ff67677207 */ /* 0x000fe20000000000 */
[----:B------:R-:W-:Y:S06]  /*2320*/  BRA `(.L_x_13709) ;  /* 0x0000000400387947 */ /* 0x000fec0003800000 */
.L_x_13701:
        /* <DEDUP_REMOVED lines=42> */
.L_x_13716:
[----:B------:R-:W0:Y:S01]  /*25d0*/  @P3 LDC.64 R176, c[0x0][0x408] ;  /* 0x00010200ffb03b82 */ /* 0x000e220000000a00 */
[----:B-----5:R-:W-:Y:S01]  /*25e0*/  @P3 LOP3.LUT P0, RZ, R168, 0xff, RZ, 0xc0, !PT ;  /* 0x000000ffa8ff3812 */ /* 0x020fe2000780c0ff */
[-CC-:B------:R-:W-:Y:S01]  /*25f0*/  @P2 FFMA.FTZ R180, R154, R170.reuse, R163.reuse ;  /* 0x000000aa9ab42223 */ /* 0x180fe200000100a3 */
[C---:B------:R-:W-:Y:S01]  /*2600*/  @P3 LOP3.LUT P1, RZ, R168.reuse, 0xff00, RZ, 0xc0, !PT ;  /* 0x0000ff00a8ff3812 */ /* 0x040fe2000782c0ff */
[-CC-:B------:R-:W-:Y:S01]  /*2610*/  @P2 FFMA.FTZ R169, R3, R170.reuse, R163.reuse ;  /* 0x000000aa03a92223 */ /* 0x180fe200000100a3 */
[C---:B------:R-:W-:Y:S01]  /*2620*/  @P3 LOP3.LUT P4, RZ, R168.reuse, 0xff0000, RZ, 0xc0, !PT ;  /* 0x00ff0000a8ff3812 */ /* 0x040fe2000788c0ff */
[-CC-:B------:R-:W-:Y:S01]  /*2630*/  @P2 FFMA.FTZ R183, R149, R170.reuse, R163.reuse ;  /* 0x000000aa95b72223 */ /* 0x180fe200000100a3 */
[----:B------:R-:W-:Y:S01]  /*2640*/  @P3 ISETP.GE.U32.AND P5, PT, R168, 0x1000000, PT ;  /* 0x01000000a800380c */ /* 0x000fe20003fa6070 */
[----:B------:R-:W1:Y:S01]  /*2650*/  @P3 LDC.64 R178, c[0x0][0x408] ;  /* 0x00010200ffb23b82 */ /* 0x000e620000000a00 */
[----:B------:R-:W-:Y:S01]  /*2660*/  @P2 FFMA.FTZ R168, R150, R170, R163 ;  /* 0x000000aa96a82223 */ /* 0x000fe200000100a3 */
[----:B------:R-:W-:Y:S01]  /*2670*/  @P2 FADD.FTZ R180, R153, -R180 ;  /* 0x800000b499b42221 */ /* 0x000fe20000010000 */
[----:B------:R-:W-:Y:S01]  /*2680*/  @P2 FADD.FTZ R169, R152, -R169 ;  /* 0x800000a998a92221 */ /* 0x000fe20000010000 */
[----:B------:R-:W-:Y:S01]  /*2690*/  @P2 FADD.FTZ R183, R156, -R183 ;  /* 0x800000b79cb72221 */ /* 0x000fe20000010000 */
[----:B------:R-:W-:Y:S01]  /*26a0*/  @P2 FADD.FTZ R168, R151, -R168 ;  /* 0x800000a897a82221 */ /* 0x000fe20000010000 */
[----:B------:R-:W-:Y:S01]  /*26b0*/  MOV R107, R27 ;  /* 0x0000001b006b7202 */ /* 0x000fe20000000f00 */
[C---:B------:R-:W-:Y:S01]  /*26c0*/  @P2 FFMA.FTZ R107, R144.reuse, R180, R27 ;  /* 0x000000b4906b2223 */ /* 0x040fe2000001001b */
[----:B------:R-:W2:Y:S01]  /*26d0*/  @P3 LDC.64 R174, c[0x0][0x408] ;  /* 0x00010200ffae3b82 */ /* 0x000ea20000000a00 */
[----:B------:R-:W-:Y:S01]  /*26e0*/  MOV R104, R24 ;  /* 0x0000001800687202 */ /* 0x000fe20000000f00 */
[C---:B------:R-:W-:Y:S01]  /*26f0*/  @P2 FFMA.FTZ R104, R144.reuse, R169, R24 ;  /* 0x000000a990682223 */ /* 0x040fe20000010018 */
[----:B------:R-:W-:Y:S01]  /*2700*/  MOV R105, R25 ;  /* 0x0000001900697202 */ /* 0x000fe20000000f00 */
[C---:B------:R-:W-:Y:S01]  /*2710*/  @P2 FFMA.FTZ R105, R144.reuse, R168, R25 ;  /* 0x000000a890692223 */ /* 0x040fe20000010019 */
[----:B------:R-:W-:Y:S01]  /*2720*/  MOV R106, R26 ;  /* 0x0000001a006a7202 */ /* 0x000fe20000000f00 */
[----:B------:R-:W-:-:S02]  /*2730*/  @P2 FFMA.FTZ R106, R144, R183, R26 ;  /* 0x000000b7906a2223 */ /* 0x000fc4000001001a */
[----:B------:R-:W3:Y:S01]  /*2740*/  @P3 LDC.64 R172, c[0x0][0x408] ;  /* 0x00010200ffac3b82 */ /* 0x000ee20000000a00 */
[----:B0-----:R-:W-:-:S04]  /*2750*/  @P3 FMUL.FTZ R177, R107, R177 ;  /* 0x000000b16bb13220 */ /* 0x001fc80000410000 */
[----:B------:R-:W-:Y:S01]  /*2760*/  @P3 FMUL.FTZ R176, R177, R176 ;  /* 0x000000b0b1b03220 */ /* 0x000fe20000410000 */
[----:B-1----:R-:W-:-:S04]  /*2770*/  @P3 FMUL.FTZ R179, R104, R179 ;  /* 0x000000b368b33220 */ /* 0x002fc80000410000 */
[----:B------:R-:W-:Y:S01]  /*2780*/  @P3 SEL R103, R176, RZ, P5 ;  /* 0x000000ffb0673207 */ /* 0x000fe20002800000 */
[----:B------:R-:W-:Y:S01]  /*2790*/  @P3 FMUL.FTZ R178, R179, R178 ;  /* 0x000000b2b3b23220 */ /* 0x000fe20000410000 */
[----:B--2---:R-:W-:-:S04]  /*27a0*/  @P3 FMUL.FTZ R175, R105, R175 ;  /* 0x000000af69af3220 */ /* 0x004fc80000410000 */
[----:B------:R-:W-:Y:S01]  /*27b0*/  @P3 SEL R100, R178, RZ, P0 ;  /* 0x000000ffb2643207 */ /* 0x000fe20000000000 */
[----:B------:R-:W-:Y:S01]  /*27c0*/  @P3 FMUL.FTZ R174, R175, R174 ;  /* 0x000000aeafae3220 */ /* 0x000fe20000410000 */
[----:B---3--:R-:W-:-:S04]  /*27d0*/  @P3 FMUL.FTZ R173, R106, R173 ;  /* 0x000000ad6aad3220 */ /* 0x008fc80000410000 */
[----:B------:R-:W-:Y:S01]  /*27e0*/  @P3 SEL R101, R174, RZ, P1 ;  /* 0x000000ffae653207 */ /* 0x000fe20000800000 */
[----:B------:R-:W-:-:S05]  /*27f0*/  @P3 FMUL.FTZ R172, R173, R172 ;  /* 0x000000acadac3220 */ /* 0x000fca0000410000 */
[----:B------:R-:W-:-:S07]  /*2800*/  @P3 SEL R102, R172, RZ, P4 ;  /* 0x000000ffac663207 */ /* 0x000fce0002000000 */
.L_x_13709:
[----:B------:R-:W-:Y:S05]  /*2810*/  BSYNC.RECONVERGENT B1 ;  /* 0x0000000000017941 */ /* 0x000fea0003800200 */
.L_x_13700:
        /* <DEDUP_REMOVED lines=50> */
.L_x_13719:
        /* <DEDUP_REMOVED lines=37> */
.L_x_13718:
        /* <DEDUP_REMOVED lines=29> */
.L_x_13723:
[----:B------:R-:W-:Y:S05]  /*2f60*/  BSYNC.RECONVERGENT B2 ;  /* 0x0000000000027941 */ /* 0x000fea0003800200 */
.L_x_13722:
        /* <DEDUP_REMOVED lines=11> */
.L_x_13725:
[----:B------:R-:W-:Y:S05]  /*3020*/  BSYNC.RECONVERGENT B2 ;  /* 0x0000000000027941 */ /* 0x000fea0003800200 */
.L_x_13724:
        /* <DEDUP_REMOVED lines=11> */
.L_x_13727:
[----:B------:R-:W-:Y:S05]  /*30e0*/  BSYNC.RECONVERGENT B2 ;  /* 0x0000000000027941 */ /* 0x000fea0003800200 */
.L_x_13726:
[----:B------:R-:W-:Y:S05]  /*30f0*/  @!P3 BRA `(.L_x_13720) ;  /* 0x0000000000ccb947 */ /* 0x000fea0003800000 */
[----:B------:R-:W-:Y:S01]  /*3100*/  FMUL.FTZ R103, R107, UR13 ;  /* 0x0000000d6b677c20 */ /* 0x000fe20008410000 */
[----:B------:R-:W-:-:S03]  /*3110*/  ISETP.GE.U32.AND P4, PT, R164, 0x1000000, PT ;  /* 0x01000000a400780c */ /* 0x000fc60003f86070 */
[----:B------:R-:W-:-:S05]  /*3120*/  FMUL.FTZ R103, R103, UR12 ;  /* 0x0000000c67677c20 */ /* 0x000fca0008410000 */
[----:B------:R-:W-:Y:S01]  /*3130*/  SEL R103, R103, RZ, P4 ;  /* 0x000000ff67677207 */ /* 0x000fe20002000000 */
[----:B------:R-:W-:Y:S06]  /*3140*/  BRA `(.L_x_13720) ;  /* 0x0000000000b87947 */ /* 0x000fec0003800000 */
.L_x_13721:
        /* <DEDUP_REMOVED lines=11> */
.L_x_13729:
[----:B------:R-:W-:Y:S05]  /*3200*/  BSYNC.RECONVERGENT B2 ;  /* 0x0000000000027941 */ /* 0x000fea0003800200 */
.L_x_13728:
[----:B------:R-:W-:Y:S04]  /*3210*/  BSSY.RECONVERGENT B2, `(.L_x_13730) ;  /* 0x000000b000027945 */ /* 0x000fe80003800200 */
[----:B------:R-:W-:Y:S05]  /*3220*/  @!P3 BRA `(.L_x_13731) ;  /* 0x000000000024b947 */ /* 0x000fea0003800000 */
[----:B------:R-:W-:Y:S01]  /*3230*/  FFMA.FTZ R166, R158, R170, R163 ;  /* 0x000000aa9ea67223 */ /* 0x000fe200000100a3 */
[----:B------:R-:W-:-:S03]  /*3240*/  ISETP.GT.AND P4, PT, R2, RZ, PT ;  /* 0x000000ff0200720c */ /* 0x000fc60003f84270 */
[----:B0-----:R-:W-:-:S04]  /*3250*/  FADD.FTZ R101, R141, -R166 ;  /* 0x800000a68d657221 */ /* 0x001fc80000010000 */
[----:B------:R-:W-:-:S05]  /*3260*/  FMUL.FTZ R101, R144, R101 ;  /* 0x0000006590657220 */ /* 0x000fca0000410000 */
[----:B------:R-:W-:Y:S02]  /*3270*/  FSEL R101, R101, RZ, P4 ;  /* 0x000000ff65657208 */ /* 0x000fe40002000000 */
[----:B------:R-:W-:-:S03]  /*3280*/  LOP3.LUT P4, RZ, R164, 0xff00, RZ, 0xc0, !PT ;  /* 0x0000ff00a4ff7812 */ /* 0x000fc6000788c0ff */
[----:B------:R-:W-:-:S04]  /*3290*/  FMUL.FTZ R101, R101, UR13 ;  /* 0x0000000d65657c20 */ /* 0x000fc80008410000 */
[----:B------:R-:W-:-:S05]  /*32a0*/  FMUL.FTZ R101, R101, UR12 ;  /* 0x0000000c65657c20 */ /* 0x000fca0008410000 */
[----:B------:R-:W-:-:S07]  /*32b0*/  SEL R101, R101, RZ, P4 ;  /* 0x000000ff65657207 */ /* 0x000fce0002000000 */
.L_x_13731:
[----:B------:R-:W-:Y:S05]  /*32c0*/  BSYNC.RECONVERGENT B2 ;  /* 0x0000000000027941 */ /* 0x000fea0003800200 */
.L_x_13730:
        /* <DEDUP_REMOVED lines=11> */
.L_x_13733:
[----:B------:R-:W-:Y:S05]  /*3380*/  BSYNC.RECONVERGENT B2 ;  /* 0x0000000000027941 */ /* 0x000fea0003800200 */
.L_x_13732:
[----:B------:R-:W-:Y:S05]  /*3390*/  @!P3 BRA `(.L_x_13720) ;  /* 0x000000000024b947 */ /* 0x000fea0003800000 */
[----:B------:R-:W-:Y:S01]  /*33a0*/  FFMA.FTZ R166, R160, R170, R163 ;  /* 0x000000aaa0a67223 */ /* 0x000fe200000100a3 */
[----:B------:R-:W-:-:S03]  /*33b0*/  ISETP.GT.AND P4, PT, R2, RZ, PT ;  /* 0x000000ff0200720c */ /* 0x000fc60003f84270 */
[----:B0-----:R-:W-:-:S04]  /*33c0*/  FADD.FTZ R103, R143, -R166 ;  /* 0x800000a68f677221 */ /* 0x001fc80000010000 */
[----:B------:R-:W-:-:S05]  /*33d0*/  FMUL.FTZ R103, R144, R103 ;  /* 0x0000006790677220 */ /* 0x000fca0000410000 */
[----:B------:R-:W-:Y:S02]  /*33e0*/  FSEL R103, R103, RZ, P4 ;  /* 0x000000ff67677208 */ /* 0x000fe40002000000 */
[----:B------:R-:W-:-:S03]  /*33f0*/  ISETP.GE.U32.AND P4, PT, R164, 0x1000000, PT ;  /* 0x01000000a400780c */ /* 0x000fc60003f86070 */
[----:B------:R-:W-:-:S04]  /*3400*/  FMUL.FTZ R103, R103, UR13 ;  /* 0x0000000d67677c20 */ /* 0x000fc80008410000 */
[----:B------:R-:W-:-:S05]  /*3410*/  FMUL.FTZ R103, R103, UR12 ;  /* 0x0000000c67677c20 */ /* 0x000fca0008410000 */
[----:B------:R-:W-:-:S07]  /*3420*/  SEL R103, R103, RZ, P4 ;  /* 0x000000ff67677207 */ /* 0x000fce0002000000 */
.L_x_13720:
[----:B------:R-:W-:Y:S05]  /*3430*/  BSYNC.RECONVERGENT B1 ;  /* 0x0000000000017941 */ /* 0x000fea0003800200 */
.L_x_13717:
[----:B------:R-:W1:Y:S01]  /*3440*/  @P0 LDC.64 R166, c[0x0][0x478] ;  /* 0x00011e00ffa60b82 */ /* 0x000e620000000a00 */
[----:B------:R-:W-:Y:S01]  /*3450*/  @P0 IADD3 R171, PT, PT, R165, 0x20, RZ ;  /* 0x00000020a5ab0810 */ /* 0x000fe20007ffe0ff */
[----:B------:R-:W-:Y:S01]  /*3460*/  BSSY.RECONVERGENT B1, `(.L_x_13734) ;  /* 0x00000be000017945 */ /* 0x000fe20003800200 */
[----:B0-----:R-:W-:-:S05]  /*3470*/  @P3 IADD3 R173, PT, PT, R161, 0x20, RZ ;  /* 0x00000020a1ad3810 */ /* 0x001fca0007ffe0ff */
[----:B------:R-:W0:Y:S01]  /*3480*/  @P3 LDC.64 R168, c[0x0][0x468] ;  /* 0x00011a00ffa83b82 */ /* 0x000e220000000a00 */
[----:B-1----:R-:W-:-:S05]  /*3490*/  @P0 IMAD.WIDE.U32 R166, R171, 0x10, R166 ;  /* 0x00000010aba60825 */ /* 0x002fca00078e00a6 */
[----:B------:R1:W-:Y:S01]  /*34a0*/  @P0 STG.E.128 desc[UR6][R166.64], R104 ;  /* 0x00000068a6000986 */ /* 0x0003e2000c101d06 */
[----:B0-----:R-:W-:-:S05]  /*34b0*/  @P3 IMAD.WIDE.U32 R168, R173, 0x10, R168 ;  /* 0x00000010ada83825 */ /* 0x001fca00078e00a8 */
[----:B------:R1:W-:Y:S01]  /*34c0*/  @P3 STG.E.128 desc[UR6][R168.64], R100 ;  /* 0x00000064a8003986 */ /* 0x0003e2000c101d06 */
[----:B------:R-:W-:Y:S05]  /*34d0*/  @!P1 BRA `(.L_x_13735) ;  /* 0x0000000400309947 */ /* 0x000fea0003800000 */
[----:B------:R-:W-:Y:S05]  /*34e0*/  @!P0 BRA `(.L_x_13736) ;  /* 0x0000000000988947 */ /* 0x000fea0003800000 */
[----:B------:R-:W0:Y:S01]  /*34f0*/  @P3 LDC.64 R172, c[0x0][0x408] ;  /* 0x00010200ffac3b82 */ /* 0x000e220000000a00 */
[--C-:B-1----:R-:W-:Y:S01]  /*3500*/  @P2 FFMA.FTZ R107, R137, R170, R163.reuse ;  /* 0x000000aa896b2223 */ /* 0x102fe200000100a3 */
[----:B------:R-:W-:Y:S01]  /*3510*/  MOV R104, R16 ;  /* 0x0000001000687202 */ /* 0x000fe20000000f00 */
[-CC-:B------:R-:W-:Y:S01]  /*3520*/  @P2 FFMA.FTZ R164, R108, R170.reuse, R163.reuse ;  /* 0x000000aa6ca42223 */ /* 0x180fe200000100a3 */
[----:B------:R-:W-:Y:S01]  /*3530*/  @P2 FFMA.FTZ R171, R139, R170, R163 ;  /* 0x000000aa8bab2223 */ /* 0x000fe200000100a3 */
[----:B------:R-:W-:Y:S01]  /*3540*/  @P2 FADD.FTZ R107, R112, -R107 ;  /* 0x8000006b706b2221 */ /* 0x000fe20000010000 */
[----:B------:R-:W-:Y:S01]  /*3550*/  MOV R105, R17 ;  /* 0x0000001100697202 */ /* 0x000fe20000000f00 */
[----:B------:R-:W-:Y:S01]  /*3560*/  @P2 FADD.FTZ R164, R113, -R164 ;  /* 0x800000a471a42221 */ /* 0x000fe20000010000 */
[----:B------:R-:W1:Y:S01]  /*3570*/  @P3 LDC.64 R168, c[0x0][0x408] ;  /* 0x00010200ffa83b82 */ /* 0x000e620000000a00 */
[----:B------:R-:W-:Y:S01]  /*3580*/  @P2 FFMA.FTZ R104, R144, R107, R16 ;  /* 0x0000006b90682223 */ /* 0x000fe20000010010 */
[----:B------:R-:W-:Y:S01]  /*3590*/  @P2 FADD.FTZ R171, R114, -R171 ;  /* 0x800000ab72ab2221 */ /* 0x000fe20000010000 */
[----:B------:R-:W-:Y:S01]  /*35a0*/  MOV R106, R18 ;  /* 0x00000012006a7202 */ /* 0x000fe20000000f00 */
[C---:B------:R-:W-:Y:S01]  /*35b0*/  @P2 FFMA.FTZ R105, R144.reuse, R164, R17 ;  /* 0x000000a490692223 */ /* 0x040fe20000010011 */
[----:B------:R-:W-:Y:S01]  /*35c0*/  MOV R164, R19 ;  /* 0x0000001300a47202 */ /* 0x000fe20000000f00 */
[----:B------:R-:W-:Y:S01]  /*35d0*/  @P2 FFMA.FTZ R106, R144, R171, R18 ;  /* 0x000000ab906a2223 */ /* 0x000fe20000010012 */
[C---:B------:R-:W-:Y:S01]  /*35e0*/  @P3 LOP3.LUT P4, RZ, R148.reuse, 0xff, RZ, 0xc0, !PT ;  /* 0x000000ff94ff3812 */ /* 0x040fe2000788c0ff */
[----:B------:R-:W2:Y:S01]  /*35f0*/  @P3 LDC.64 R166, c[0x0][0x408] ;  /* 0x00010200ffa63b82 */ /* 0x000ea20000000a00 */
[----:B------:R-:W-:-:S02]  /*3600*/  @P3 LOP3.LUT P5, RZ, R148, 0xff00, RZ, 0xc0, !PT ;  /* 0x0000ff0094ff3812 */ /* 0x000fc400078ac0ff */
[----:B------:R-:W-:Y:S01]  /*3610*/  @P3 LOP3.LUT P6, RZ, R148, 0xff0000, RZ, 0xc0, !PT ;  /* 0x00ff000094ff3812 */ /* 0x000fe200078cc0ff */
[----:B0-----:R-:W-:-:S04]  /*3620*/  @P3 FMUL.FTZ R107, R104, R173 ;  /* 0x000000ad686b3220 */ /* 0x001fc80000410000 */
[----:B------:R-:W-:Y:S01]  /*3630*/  @P3 FMUL.FTZ R107, R107, R172 ;  /* 0x000000ac6b6b3220 */ /* 0x000fe20000410000 */
[----:B------:R-:W-:Y:S01]  /*3640*/  @P2 FFMA.FTZ R172, R136, R170, R163 ;  /* 0x000000aa88ac2223 */ /* 0x000fe200000100a3 */
[----:B-1----:R-:W-:-:S03]  /*3650*/  @P3 FMUL.FTZ R169, R105, R169 ;  /* 0x000000a969a93220 */ /* 0x002fc60000410000 */
[----:B------:R-:W-:Y:S01]  /*3660*/  @P2 FADD.FTZ R172, R115, -R172 ;  /* 0x800000ac73ac2221 */ /* 0x000fe20000010000 */
[----:B------:R-:W-:Y:S01]  /*3670*/  @P3 SEL R100, R107, RZ, P4 ;  /* 0x000000ff6b643207 */ /* 0x000fe20002000000 */
[----:B------:R-:W-:Y:S02]  /*3680*/  @P3 FMUL.FTZ R168, R169, R168 ;  /* 0x000000a8a9a83220 */ /* 0x000fe40000410000 */
[----:B------:R-:W-:Y:S01]  /*3690*/  @P2 FFMA.FTZ R164, R144, R172, R19 ;  /* 0x000000ac90a42223 */ /* 0x000fe20000010013 */
[----:B--2---:R-:W-:Y:S02]  /*36a0*/  @P3 FMUL.FTZ R167, R106, R167 ;  /* 0x000000a76aa73220 */ /* 0x004fe40000410000 */
[----:B------:R-:W-:Y:S02]  /*36b0*/  @P3 SEL R101, R168, RZ, P5 ;  /* 0x000000ffa8653207 */ /* 0x000fe40002800000 */
[----:B------:R-:W-:Y:S01]  /*36c0*/  MOV R107, R164 ;  /* 0x000000a4006b7202 */ /* 0x000fe20000000f00 */
        /* <DEDUP_REMOVED lines=8> */
.L_x_13736:
[----:B------:R-:W0:Y:S01]  /*3750*/  @P3 LDC.64 R172, c[0x0][0x408] ;  /* 0x00010200ffac3b82 */ /* 0x000e220000000a00 */
[-CC-:B------:R-:W-:Y:S01]  /*3760*/  @P2 FFMA.FTZ R171, R137, R170.reuse, R163.reuse ;  /* 0x000000aa89ab2223 */ /* 0x180fe200000100a3 */
[-CC-:B------:R-:W-:Y:S01]  /*3770*/  @P2 FFMA.FTZ R176, R108, R170.reuse, R163.reuse ;  /* 0x000000aa6cb02223 */ /* 0x180fe200000100a3 */
[----:B------:R-:W-:Y:S01]  /*3780*/  @P2 FFMA.FTZ R175, R139, R170, R163 ;  /* 0x000000aa8baf2223 */ /* 0x000fe200000100a3 */
[----:B------:R-:W-:Y:S01]  /*3790*/  MOV R164, R16 ;  /* 0x0000001000a47202 */ /* 0x000fe20000000f00 */
[----:B------:R-:W-:Y:S01]  /*37a0*/  @P2 FADD.FTZ R171, R112, -R171 ;  /* 0x800000ab70ab2221 */ /* 0x000fe20000010000 */
[----:B------:R-:W-:Y:S01]  /*37b0*/  @P2 FADD.FTZ R178, R113, -R176 ;  /* 0x800000b071b22221 */ /* 0x000fe20000010000 */
[----:B------:R-:W-:Y:S01]  /*37c0*/  @P2 FADD.FTZ R175, R114, -R175 ;  /* 0x800000af72af2221 */ /* 0x000fe20000010000 */
[----:B-1----:R-:W1:Y:S01]  /*37d0*/  @P3 LDC.64 R168, c[0x0][0x408] ;  /* 0x00010200ffa83b82 */ /* 0x002e620000000a00 */
        /* <DEDUP_REMOVED lines=28> */
.L_x_13735:
        /* <DEDUP_REMOVED lines=29> */
.L_x_13740:
[----:B------:R-:W-:Y:S05]  /*3b70*/  BSYNC.RECONVERGENT B2 ;  /* 0x0000000000027941 */ /* 0x000fea0003800200 */
.L_x_13739:
        /* <DEDUP_REMOVED lines=11> */
.L_x_13742:
[----:B------:R-:W-:Y:S05]  /*3c30*/  BSYNC.RECONVERGENT B2 ;  /* 0x0000000000027941 */ /* 0x000fea0003800200 */
.L_x_13741:
        /* <DEDUP_REMOVED lines=11> */
.L_x_13744:
[----:B------:R-:W-:Y:S05]  /*3cf0*/  BSYNC.RECONVERGENT B2 ;  /* 0x0000000000027941 */ /* 0x000fea0003800200 */
.L_x_13743:
[----:B------:R-:W-:Y:S05]  /*3d00*/  @!P3 BRA `(.L_x_13737) ;  /* 0x0000000000ccb947 */ /* 0x000fea0003800000 */
[----:B------:R-:W-:Y:S01]  /*3d10*/  FMUL.FTZ R103, R107, UR13 ;  /* 0x0000000d6b677c20 */ /* 0x000fe20008410000 */
[----:B------:R-:W-:-:S03]  /*3d20*/  ISETP.GE.U32.AND P4, PT, R148, 0x1000000, PT ;  /* 0x010000009400780c */ /* 0x000fc60003f86070 */
[----:B------:R-:W-:-:S05]  /*3d30*/  FMUL.FTZ R103, R103, UR12 ;  /* 0x0000000c67677c20 */ /* 0x000fca0008410000 */
[----:B------:R-:W-:Y:S01]  /*3d40*/  SEL R103, R103, RZ, P4 ;  /* 0x000000ff67677207 */ /* 0x000fe20002000000 */
[----:B------:R-:W-:Y:S06]  /*3d50*/  BRA `(.L_x_13737) ;  /* 0x0000000000b87947 */ /* 0x000fec0003800000 */
.L_x_13738:
[----:B------:R-:W-:Y:S04]  /*3d60*/  BSSY.RECONVERGENT B2, `(.L_x_13745) ;  /* 0x000000b000027945 */ /* 0x000fe80003800200 */
[----:B------:R-:W-:Y:S05]  /*3d70*/  @!P3 BRA `(.L_x_13746) ;  /* 0x000000000024b947 */ /* 0x000fea0003800000 */
[----:B-1----:R-:W-:Y:S01]  /*3d80*/  FFMA.FTZ R167, R137, R170, R163 ;  /* 0x000000aa89a77223 */ /* 0x002fe200000100a3 */
        /* <DEDUP_REMOVED lines=8> */
.L_x_13746:
[----:B------:R-:W-:Y:S05]  /*3e10*/  BSYNC.RECONVERGENT B2 ;  /* 0x0000000000027941 */ /* 0x000fea0003800200 */
.L_x_13745:
[----:B------:R-:W-:Y:S04]  /*3e20*/  BSSY.RECONVERGENT B2, `(.L_x_13747) ;  /* 0x000000b000027945 */ /* 0x000fe80003800200 */
[----:B------:R-:W-:Y:S05]  /*3e30*/  @!P3 BRA `(.L_x_13748) ;  /* 0x000000000024b947 */ /* 0x000fea0003800000 */
[----:B------:R-:W-:Y:S01]  /*3e40*/  FFMA.FTZ R164, R108, R170, R163 ;  /* 0x000000aa6ca47223 */ /* 0x000fe200000100a3 */
[----:B------:R-:W-:-:S03]  /*3e50*/  ISETP.GT.AND P4, PT, R2, RZ, PT ;  /* 0x000000ff0200720c */ /* 0x000fc60003f84270 */
[----:B-1----:R-:W-:-:S04]  /*3e60*/  FADD.FTZ R101, R113, -R164 ;  /* 0x800000a471657221 */ /* 0x002fc80000010000 */
[----:B------:R-:W-:-:S05]  /*3e70*/  FMUL.FTZ R101, R144, R101 ;  /* 0x0000006590657220 */ /* 0x000fca0000410000 */
[----:B------:R-:W-:Y:S02]  /*3e80*/  FSEL R101, R101, RZ, P4 ;  /* 0x000000ff65657208 */ /* 0x000fe40002000000 */
[----:B------:R-:W-:-:S03]  /*3e90*/  LOP3.LUT P4, RZ, R148, 0xff00, RZ, 0xc0, !PT ;  /* 0x0000ff0094ff7812 */ /* 0x000fc6000788c0ff */
[----:B------:R-:W-:-:S04]  /*3ea0*/  FMUL.FTZ R101, R101, UR13 ;  /* 0x0000000d65657c20 */ /* 0x000fc80008410000 */
[----:B------:R-:W-:-:S05]  /*3eb0*/  FMUL.FTZ R101, R101, UR12 ;  /* 0x0000000c65657c20 */ /* 0x000fca0008410000 */
[----:B------:R-:W-:-:S07]  /*3ec0*/  SEL R101, R101, RZ, P4 ;  /* 0x000000ff65657207 */ /* 0x000fce0002000000 */
.L_x_13748:
[----:B------:R-:W-:Y:S05]  /*3ed0*/  BSYNC.RECONVERGENT B2 ;  /* 0x0000000000027941 */ /* 0x000fea0003800200 */
.L_x_13747:
        /* <DEDUP_REMOVED lines=11> */
.L_x_13750:
[----:B------:R-:W-:Y:S05]  /*3f90*/  BSYNC.RECONVERGENT B2 ;  /* 0x0000000000027941 */ /* 0x000fea0003800200 */
.L_x_13749:
[----:B------:R-:W-:Y:S05]  /*3fa0*/  @!P3 BRA `(.L_x_13737) ;  /* 0x000000000024b947 */ /* 0x000fea0003800000 */
[----:B------:R-:W-:Y:S01]  /*3fb0*/  FFMA.FTZ R164, R136, R170, R163 ;  /* 0x000000aa88a47223 */ /* 0x000fe200000100a3 */
[----:B------:R-:W-:-:S03]  /*3fc0*/  ISETP.GT.AND P4, PT, R2, RZ, PT ;  /* 0x000000ff0200720c */ /* 0x000fc60003f84270 */
[----:B-1----:R-:W-:-:S04]  /*3fd0*/  FADD.FTZ R103, R115, -R164 ;  /* 0x800000a473677221 */ /* 0x002fc80000010000 */
[----:B------:R-:W-:-:S05]  /*3fe0*/  FMUL.FTZ R103, R144, R103 ;  /* 0x0000006790677220 */ /* 0x000fca0000410000 */
[----:B------:R-:W-:Y:S02]  /*3ff0*/  FSEL R103, R103, RZ, P4 ;  /* 0x000000ff67677208 */ /* 0x000fe40002000000 */
[----:B------:R-:W-:-:S03]  /*4000*/  ISETP.GE.U32.AND P4, PT, R148, 0x1000000, PT ;  /* 0x010000009400780c */ /* 0x000fc60003f86070 */
[----:B------:R-:W-:-:S04]  /*4010*/  FMUL.FTZ R103, R103, UR13 ;  /* 0x0000000d67677c20 */ /* 0x000fc80008410000 */
[----:B------:R-:W-:-:S05]  /*4020*/  FMUL.FTZ R103, R103, UR12 ;  /* 0x0000000c67677c20 */ /* 0x000fca0008410000 */
[----:B------:R-:W-:-:S07]  /*4030*/  SEL R103, R103, RZ, P4 ;  /* 0x000000ff67677207 */ /* 0x000fce0002000000 */
.L_x_13737:
[----:B------:R-:W-:Y:S05]  /*4040*/  BSYNC.RECONVERGENT B1 ;  /* 0x0000000000017941 */ /* 0x000fea0003800200 */
.L_x_13734:
[----:B-1----:R-:W0:Y:S01]  /*4050*/  @P0 LDC.64 R166, c[0x0][0x478] ;  /* 0x00011e00ffa60b82 */ /* 0x002e220000000a00 */
        /* <DEDUP_REMOVED lines=17> */
[----:B------:R-:W-:Y:S01]  /*4170*/  @P2 FADD.FTZ R171, R118, -R171 ;  /* 0x800000ab76ab2221 */ /* 0x000fe20000010000 */
[----:B------:R-:W0:Y:S01]  /*4180*/  @P3 LDC.64 R168, c[0x0][0x408] ;  /* 0x00010200ffa83b82 */ /* 0x000e220000000a00 */
[----:B------:R-:W-:Y:S01]  /*4190*/  MOV R105, R13 ;  /* 0x0000000d00697202 */ /* 0x000fe20000000f00 */
[C---:B------:R-:W-:Y:S01]  /*41a0*/  @P2 FFMA.FTZ R104, R144.reuse, R107, R12 ;  /* 0x0000006b90682223 */ /* 0x040fe2000001000c */
[----:B------:R-:W-:Y:S01]  /*41b0*/  MOV R106, R14 ;  /* 0x0000000e006a7202 */ /* 0x000fe20000000f00 */
[C---:B------:R-:W-:Y:S01]  /*41c0*/  @P2 FFMA.FTZ R105, R144.reuse, R148, R13 ;  /* 0x0000009490692223 */ /* 0x040fe2000001000d */
[----:B------:R-:W-:Y:S01]  /*41d0*/  @P2 FFMA.FTZ R106, R144, R171, R14 ;  /* 0x000000ab906a2223 */ /* 0x000fe2000001000e */
[----:B------:R-:W-:Y:S01]  /*41e0*/  @P2 FFMA.FTZ R164, R138, R170, R163 ;  /* 0x000000aa8aa42223 */ /* 0x000fe200000100a3 */
[----:B------:R-:W-:Y:S01]  /*41f0*/  MOV R148, R15 ;  /* 0x0000000f00947202 */ /* 0x000fe20000000f00 */
[----:B------:R-:W2:Y:S01]  /*4200*/  @P3 LDC.64 R166, c[0x0][0x408] ;  /* 0x00010200ffa63b82 */ /* 0x000ea20000000a00 */
[----:B------:R-:W-:Y:S01]  /*4210*/  @P3 LOP3.LUT P4, RZ, R145, 0xff, RZ, 0xc0, !PT ;  /* 0x000000ff91ff3812 */ /* 0x000fe2000788c0ff */
[----:B------:R-:W-:Y:S01]  /*4220*/  @P2 FADD.FTZ R164, R119, -R164 ;  /* 0x800000a477a42221 */ /* 0x000fe20000010000 */
[----:B------:R-:W-:-:S02]  /*4230*/  @P3 LOP3.LUT P5, RZ, R145, 0xff00, RZ, 0xc0, !PT ;  /* 0x0000ff0091ff3812 */ /* 0x000fc400078ac0ff */
[----:B------:R-:W-:Y:S01]  /*4240*/  @P3 LOP3.LUT P6, RZ, R145, 0xff0000, RZ, 0xc0, !PT ;  /* 0x00ff000091ff3812 */ /* 0x000fe200078cc0ff */
[----:B------:R-:W-:Y:S01]  /*4250*/  @P2 FFMA.FTZ R148, R144, R164, R15 ;  /* 0x000000a490942223 */ /* 0x000fe2000001000f */
[----:B-1----:R-:W-:-:S04]  /*4260*/  @P3 FMUL.FTZ R107, R104, R173 ;  /* 0x000000ad686b3220 */ /* 0x002fc80000410000 */
[----:B------:R-:W-:Y:S01]  /*4270*/  @P3 FMUL.FTZ R107, R107, R172 ;  /* 0x000000ac6b6b3220 */ /* 0x000fe20000410000 */
[----:B0-----:R-:W-:-:S04]  /*4280*/  @P3 FMUL.FTZ R169, R105, R169 ;  /* 0x000000a969a93220 */ /* 0x001fc80000410000 */
[----:B------:R-:W-:Y:S02]  /*4290*/  @P3 SEL R100, R107, RZ, P4 ;  /* 0x000000ff6b643207 */ /* 0x000fe40002000000 */
[----:B------:R-:W-:Y:S01]  /*42a0*/  MOV R107, R148 ;  /* 0x00000094006b7202 */ /* 0x000fe20000000f00 */
        /* <DEDUP_REMOVED lines=11> */
.L_x_13753:
[----:B------:R-:W1:Y:S01]  /*4360*/  @P3 LDC.64 R172, c[0x0][0x408] ;  /* 0x00010200ffac3b82 */ /* 0x000e620000000a00 */
[-CC-:B------:R-:W-:Y:S01]  /*4370*/  @P2 FFMA.FTZ R171, R109, R170.reuse, R163.reuse ;  /* 0x000000aa6dab2223 */ /* 0x180fe200000100a3 */
[-CC-:B------:R-:W-:Y:S01]  /*4380*/  @P2 FFMA.FTZ R174, R110, R170.reuse, R163.reuse ;  /* 0x000000aa6eae2223 */ /* 0x180fe200000100a3 */
[----:B------:R-:W-:Y:S01]  /*4390*/  @P2 FFMA.FTZ R175, R111, R170, R163 ;  /* 0x000000aa6faf2223 */ /* 0x000fe200000100a3 */
[----:B------:R-:W-:Y:S01]  /*43a0*/  MOV R148, R12 ;  /* 0x0000000c00947202 */ /* 0x000fe20000000f00 */
[----:B------:R-:W-:Y:S01]  /*43b0*/  @P2 FADD.FTZ R171, R116, -R171 ;  /* 0x800000ab74ab2221 */ /* 0x000fe20000010000 */
[----:B------:R-:W-:Y:S01]  /*43c0*/  @P2 FADD.FTZ R176, R117, -R174 ;  /* 0x800000ae75b02221 */ /* 0x000fe20000010000 */
[----:B------:R-:W-:Y:S01]  /*43d0*/  @P2 FADD.FTZ R175, R118, -R175 ;  /* 0x800000af76af2221 */ /* 0x000fe20000010000 */
[----:B0-----:R-:W0:Y:S01]  /*43e0*/  @P3 LDC.64 R168, c[0x0][0x408] ;  /* 0x00010200ffa83b82 */ /* 0x001e220000000a00 */
        /* <DEDUP_REMOVED lines=9> */
[----:B-1----:R-:W-:-:S04]  /*4480*/  @P3 FMUL.FTZ R173, R148, R173 ;  /* 0x000000ad94ad3220 */ /* 0x002fc80000410000 */
[----:B------:R-:W-:Y:S01]  /*4490*/  @P3 FMUL.FTZ R172, R173, R172 ;  /* 0x000000acadac3220 */ /* 0x000fe20000410000 */
[----:B0-----:R-:W-:-:S04]  /*44a0*/  @P3 FMUL.FTZ R169, R164, R169 ;  /* 0x000000a9a4a93220 */ /* 0x001fc80000410000 */
        /* <DEDUP_REMOVED lines=16> */
.L_x_13752:
        /* <DEDUP_REMOVED lines=29> */
.L_x_13757:
[----:B------:R-:W-:Y:S05]  /*4780*/  BSYNC.RECONVERGENT B2 ;  /* 0x0000000000027941 */ /* 0x000fea0003800200 */
.L_x_13756:
        /* <DEDUP_REMOVED lines=11> */
.L_x_13759:
[----:B------:R-:W-:Y:S05]  /*4840*/  BSYNC.RECONVERGENT B2 ;  /* 0x0000000000027941 */ /* 0x000fea0003800200 */
.L_x_13758:
        /* <DEDUP_REMOVED lines=11> */
.L_x_13761:
[----:B------:R-:W-:Y:S05]  /*4900*/  BSYNC.RECONVERGENT B2 ;  /* 0x0000000000027941 */ /* 0x000fea0003800200 */
.L_x_13760:
[----:B------:R-:W-:Y:S05]  /*4910*/  @!P3 BRA `(.L_x_13754) ;  /* 0x0000000000ccb947 */ /* 0x000fea0003800000 */
[----:B------:R-:W-:Y:S01]  /*4920*/  FMUL.FTZ R103, R107, UR13 ;  /* 0x0000000d6b677c20 */ /* 0x000fe20008410000 */
[----:B------:R-:W-:-:S03]  /*4930*/  ISETP.GE.U32.AND P4, PT, R145, 0x1000000, PT ;  /* 0x010000009100780c */ /* 0x000fc60003f86070 */
[----:B------:R-:W-:-:S05]  /*4940*/  FMUL.FTZ R103, R103, UR12 ;  /* 0x0000000c67677c20 */ /* 0x000fca0008410000 */
[----:B------:R-:W-:Y:S01]  /*4950*/  SEL R103, R103, RZ, P4 ;  /* 0x000000ff67677207 */ /* 0x000fe20002000000 */
[----:B------:R-:W-:Y:S06]  /*4960*/  BRA `(.L_x_13754) ;  /* 0x0000000000b87947 */ /* 0x000fec0003800000 */
.L_x_13755:
        /* <DEDUP_REMOVED lines=11> */
.L_x_13763:
[----:B------:R-:W-:Y:S05]  /*4a20*/  BSYNC.RECONVERGENT B2 ;  /* 0x0000000000027941 */ /* 0x000fea0003800200 */
.L_x_13762:
        /* <DEDUP_REMOVED lines=11> */
.L_x_13765:
[----:B------:R-:W-:Y:S05]  /*4ae0*/  BSYNC.RECONVERGENT B2 ;  /* 0x0000000000027941 */ /* 0x000fea0003800200 */
.L_x_13764:
        /* <DEDUP_REMOVED lines=11> */
.L_x_13767:
[----:B------:R-:W-:Y:S05]  /*4ba0*/  BSYNC.RECONVERGENT B2 ;  /* 0x0000000000027941 */ /* 0x000fea0003800200 */
.L_x_13766:
        /* <DEDUP_REMOVED lines=10> */
.L_x_13754:
[----:B------:R-:W-:Y:S05]  /*4c50*/  BSYNC.RECONVERGENT B1 ;  /* 0x0000000000017941 */ /* 0x000fea0003800200 */
.L_x_13751:
        /* <DEDUP_REMOVED lines=28> */
[C---:B------:R-:W-:Y:S01]  /*4e20*/  @P3 LOP3.LUT P4, RZ, R146.reuse, 0xff, RZ, 0xc0, !PT ;  /* 0x000000ff92ff3812 */ /* 0x040fe2000788c0ff */
[----:B------:R-:W-:Y:S01]  /*4e30*/  @P2 FADD.FTZ R164, R127, -R164 ;  /* 0x800000a47fa42221 */ /* 0x000fe20000010000 */
[----:B------:R-:W-:-:S02]  /*4e40*/  @P3 LOP3.LUT P5, RZ, R146, 0xff00, RZ, 0xc0, !PT ;  /* 0x0000ff0092ff3812 */ /* 0x000fc400078ac0ff */
[----:B------:R-:W-:Y:S01]  /*4e50*/  @P3 LOP3.LUT P6, RZ, R146, 0xff0000, RZ, 0xc0, !PT ;  /* 0x00ff000092ff3812 */ /* 0x000fe200078cc0ff */
[----:B------:R-:W-:Y:S01]  /*4e60*/  @P2 FFMA.FTZ R148, R144, R164, R11 ;  /* 0x000000a490942223 */ /* 0x000fe2000001000b */
[----:B0-----:R-:W-:-:S04]  /*4e70*/  @P3 FMUL.FTZ R107, R104, R169 ;  /* 0x000000a9686b3220 */ /* 0x001fc80000410000 */
[----:B------:R-:W-:Y:S01]  /*4e80*/  @P3 FMUL.FTZ R107, R107, R168 ;  /* 0x000000a86b6b3220 */ /* 0x000fe20000410000 */
[----:B-1----:R-:W-:-:S04]  /*4e90*/  @P3 FMUL.FTZ R145, R105, R173 ;  /* 0x000000ad69913220 */ /* 0x002fc80000410000 */
        /* <DEDUP_REMOVED lines=13> */
.L_x_13770:
        /* <DEDUP_REMOVED lines=37> */
.L_x_13769:
        /* <DEDUP_REMOVED lines=29> */
.L_x_13774:
[----:B------:R-:W-:Y:S05]  /*5390*/  BSYNC.RECONVERGENT B2 ;  /* 0x0000000000027941 */ /* 0x000fea0003800200 */
.L_x_13773:
        /* <DEDUP_REMOVED lines=11> */
.L_x_13776:
[----:B------:R-:W-:Y:S05]  /*5450*/  BSYNC.RECONVERGENT B2 ;  /* 0x0000000000027941 */ /* 0x000fea0003800200 */
.L_x_13775:
        /* <DEDUP_REMOVED lines=11> */
.L_x_13778:
[----:B------:R-:W-:Y:S05]  /*5510*/  BSYNC.RECONVERGENT B2 ;  /* 0x0000000000027941 */ /* 0x000fea0003800200 */
.L_x_13777:
[----:B------:R-:W-:Y:S05]  /*5520*/  @!P3 BRA `(.L_x_13771) ;  /* 0x0000000000ccb947 */ /* 0x000fea0003800000 */
[----:B------:R-:W-:Y:S01]  /*5530*/  FMUL.FTZ R103, R107, UR13 ;  /* 0x0000000d6b677c20 */ /* 0x000fe20008410000 */
[----:B------:R-:W-:-:S03]  /*5540*/  ISETP.GE.U32.AND P4, PT, R146, 0x1000000, PT ;  /* 0x010000009200780c */ /* 0x000fc60003f86070 */
[----:B------:R-:W-:-:S05]  /*5550*/  FMUL.FTZ R103, R103, UR12 ;  /* 0x0000000c67677c20 */ /* 0x000fca0008410000 */
[----:B------:R-:W-:Y:S01]  /*5560*/  SEL R103, R103, RZ, P4 ;  /* 0x000000ff67677207 */ /* 0x000fe20002000000 */
[----:B------:R-:W-:Y:S06]  /*5570*/  BRA `(.L_x_13771) ;  /* 0x0000000000b87947 */ /* 0x000fec0003800000 */
.L_x_13772:
        /* <DEDUP_REMOVED lines=11> */
.L_x_13780:
[----:B------:R-:W-:Y:S05]  /*5630*/  BSYNC.RECONVERGENT B2 ;  /* 0x0000000000027941 */ /* 0x000fea0003800200 */
.L_x_13779:
        /* <DEDUP_REMOVED lines=11> */
.L_x_13782:
[----:B------:R-:W-:Y:S05]  /*56f0*/  BSYNC.RECONVERGENT B2 ;  /* 0x0000000000027941 */ /* 0x000fea0003800200 */
.L_x_13781:
        /* <DEDUP_REMOVED lines=11> */
.L_x_13784:
[----:B------:R-:W-:Y:S05]  /*57b0*/  BSYNC.RECONVERGENT B2 ;  /* 0x0000000000027941 */ /* 0x000fea0003800200 */
.L_x_13783:
        /* <DEDUP_REMOVED lines=10> */
.L_x_13771:
[----:B------:R-:W-:Y:S05]  /*5860*/  BSYNC.RECONVERGENT B1 ;  /* 0x0000000000017941 */ /* 0x000fea0003800200 */
.L_x_13768:
        /* <DEDUP_REMOVED lines=49> */
.L_x_13787:
        /* <DEDUP_REMOVED lines=37> */
.L_x_13786:
        /* <DEDUP_REMOVED lines=25> */
.L_x_13791:
[----:B------:R-:W-:Y:S05]  /*5f60*/  BSYNC.RECONVERGENT B2 ;  /* 0x0000000000027941 */ /* 0x000fea0003800200 */
.L_x_13790:
        /* <DEDUP_REMOVED lines=11> */
.L_x_13793:
[----:B------:R-:W-:Y:S05]  /*6020*/  BSYNC.RECONVERGENT B2 ;  /* 0x0000000000027941 */ /* 0x000fea0003800200 */
.L_x_13792:
        /* <DEDUP_REMOVED lines=11> */
.L_x_13795:
[----:B------:R-:W-:Y:S05]  /*60e0*/  BSYNC.RECONVERGENT B2 ;  /* 0x0000000000027941 */ /* 0x000fea0003800200 */
.L_x_13794:
        /* <DEDUP_REMOVED lines=10> */
.L_x_13789:
[----:B0-----:R-:W0:Y:S01]  /*6190*/  @P3 LDC.64 R166, c[0x0][0x408] ;  /* 0x00010200ffa63b82 */ /* 0x001e220000000a00 */
[----:B------:R-:W-:Y:S01]  /*61a0*/  FFMA.FTZ R145, R134, R170, R163 ;  /* 0x000000aa86917223 */ /* 0x000fe200000100a3 */
[----:B------:R-:W-:Y:S01]  /*61b0*/  ISETP.GT.AND P1, PT, R2, RZ, PT ;  /* 0x000000ff0200720c */ /* 0x000fe20003f24270 */
[----:B------:R-:W-:Y:S02]  /*61c0*/  BSSY.RECONVERGENT B2, `(.L_x_13796) ;  /* 0x0000011000027945 */ /* 0x000fe40003800200 */
[----:B------:R-:W-:-:S04]  /*61d0*/  FADD.FTZ R145, R130, -R145 ;  /* 0x8000009182917221 */ /* 0x000fc80000010000 */
[----:B------:R-:W-:-:S05]  /*61e0*/  FMUL.FTZ R145, R144, R145 ;  /* 0x0000009190917220 */ /* 0x000fca0000410000 */
[----:B------:R-:W-:Y:S02]  /*61f0*/  FSEL R146, R145, RZ, P1 ;  /* 0x000000ff91927208 */ /* 0x000fe40000800000 */
[----:B------:R-:W-:-:S03]  /*6200*/  @P3 ISETP.GE.U32.AND P1, PT, R147, 0x1000000, PT ;  /* 0x010000009300380c */ /* 0x000fc60003f26070 */
[----:B0-----:R-:W-:-:S04]  /*6210*/  @P3 FMUL.FTZ R145, R146, R167 ;  /* 0x000000a792913220 */ /* 0x001fc80000410000 */
        /* <DEDUP_REMOVED lines=11> */
.L_x_13797:
[----:B------:R-:W-:Y:S05]  /*62d0*/  BSYNC.RECONVERGENT B2 ;  /* 0x0000000000027941 */ /* 0x000fea0003800200 */
.L_x_13796:
        /* <DEDUP_REMOVED lines=11> */
.L_x_13799:
[----:B------:R-:W-:Y:S05]  /*6390*/  BSYNC.RECONVERGENT B2 ;  /* 0x0000000000027941 */ /* 0x000fea0003800200 */
.L_x_13798:
        /* <DEDUP_REMOVED lines=11> */
.L_x_13801:
[----:B------:R-:W-:Y:S05]  /*6450*/  BSYNC.RECONVERGENT B2 ;  /* 0x0000000000027941 */ /* 0x000fea0003800200 */
.L_x_13800:
[----:B------:R-:W-:-:S07]  /*6460*/  @P3 SEL R103, R145, RZ, P1 ;  /* 0x000000ff91673207 */ /* 0x000fce0000800000 */
.L_x_13788:
[----:B------:R-:W-:Y:S05]  /*6470*/  BSYNC.RECONVERGENT B1 ;  /* 0x0000000000017941 */ /* 0x000fea0003800200 */
.L_x_13785:
        /* <DEDUP_REMOVED lines=12> */
.L_x_13694:
[----:B------:R-:W-:Y:S05]  /*6540*/  BSYNC B0 ;  /* 0x0000000000007941 */ /* 0x000fea0003800000 */
.L_x_13693:
        /* <DEDUP_REMOVED lines=144> */
.L_x_13699:
        /* <DEDUP_REMOVED lines=8> */
.L_x_13804:
[----:B------:R-:W-:Y:S05]  /*6ed0*/  BSYNC B1 ;  /* 0x0000000000017941 */ /* 0x000fea0003800000 */
.L_x_13803:
        /* <DEDUP_REMOVED lines=8> */
.L_x_13805:
[----:B------:R-:W-:-:S05]  /*6f60*/  FADD.FTZ R170, R170, R159 ;  /* 0x0000009faaaa7221 */ /* 0x000fca0000010000 */
[----:B------:R-:W-:Y:S01]  /*6f70*/  MOV R178, R170 ;  /* 0x000000aa00b27202 */ /* 0x000fe20000000f00 */
[----:B------:R-:W-:Y:S01]  /*6f80*/  HFMA2 R175, -RZ, RZ, 0, 1.1920928955078125e-07 ;  /* 0x00000002ffaf7431 */ /* 0x000fe200000001ff */
[----:B------:R-:W-:-:S07]  /*6f90*/  MOV R172, R173 ;  /* 0x000000ad00ac7202 */ /* 0x000fce0000000f00 */
[----:B------:R-:W-:Y:S05]  /*6fa0*/  WARPSYNC.COLLECTIVE R171, `(.L_x_13806) ;  /* 0x00000000ab087348 */ /* 0x000fea0003c00000 */
[----:B------:R0:W1:Y:S02]  /*6fb0*/  SHFL.BFLY P0, R173, R178, R175, R180 ;  /* 0x0c0000afb2ad7389 */ /* 0x00006400000000b4 */
[----:B01----:R-:W-:Y:S05]  /*6fc0*/  ENDCOLLECTIVE ;  /* 0x000000000000791b */ /* 0x003fea0003800000 */
.L_x_13806:
[----:B------:R-:W-:-:S05]  /*6fd0*/  FADD.FTZ R172, R172, R161 ;  /* 0x000000a1acac7221 */ /* 0x000fca0000010000 */
[----:B------:R-:W-:Y:S02]  /*6fe0*/  MOV R178, R172 ;  /* 0x000000ac00b27202 */ /* 0x000fe40000000f00 */
[----:B------:R-:W-:-:S07]  /*6ff0*/  MOV R135, R173 ;  /* 0x000000ad00877202 */ /* 0x000fce0000000f00 */
[----:B------:R-:W-:Y:S05]  /*7000*/  WARPSYNC.COLLECTIVE R171, `(.L_x_13807) ;  /* 0x00000000ab087348 */ /* 0x000fea0003c00000 */
[----:B------:R0:W1:Y:S02]  /*7010*/  SHFL.BFLY P0, R173, R178, R175, R180 ;  /* 0x0c0000afb2ad7389 */ /* 0x00006400000000b4 */
[----:B01----:R-:W-:Y:S05]  /*7020*/  ENDCOLLECTIVE ;  /* 0x000000000000791b */ /* 0x003fea0003800000 */
.L_x_13807:
[----:B------:R-:W-:-:S05]  /*7030*/  FADD.FTZ R135, R170, R135 ;  /* 0x00000087aa877221 */ /* 0x000fca0000010000 */
[----:B------:R-:W-:Y:S01]  /*7040*/  MOV R178, R135 ;  /* 0x0000008700b27202 */ /* 0x000fe20000000f00 */
[----:B------:R-:W-:Y:S01]  /*7050*/  HFMA2 R175, -RZ, RZ, 0, 2.384185791015625e-07 ;  /* 0x00000004ffaf7431 */ /* 0x000fe200000001ff */
[----:B------:R-:W-:-:S07]  /*7060*/  MOV R163, R173 ;  /* 0x000000ad00a37202 */ /* 0x000fce0000000f00 */
[----:B------:R-:W-:Y:S05]  /*7070*/  WARPSYNC.COLLECTIVE R171, `(.L_x_13808) ;  /* 0x00000000ab087348 */ /* 0x000fea0003c00000 */
[----:B------:R0:W1:Y:S02]  /*7080*/  SHFL.BFLY P0, R173, R178, R175, R180 ;  /* 0x0c0000afb2ad7389 */ /* 0x00006400000000b4 */
[----:B01----:R-:W-:Y:S05]  /*7090*/  ENDCOLLECTIVE ;  /* 0x000000000000791b */ /* 0x003fea0003800000 */
.L_x_13808:
[----:B------:R-:W-:-:S05]  /*70a0*/  FADD.FTZ R163, R172, R163 ;  /* 0x000000a3aca37221 */ /* 0x000fca0000010000 */
[----:B------:R-:W-:Y:S02]  /*70b0*/  MOV R178, R163 ;  /* 0x000000a300b27202 */ /* 0x000fe40000000f00 */
[----:B------:R-:W-:-:S07]  /*70c0*/  MOV R174, R173 ;  /* 0x000000ad00ae7202 */ /* 0x000fce0000000f00 */
[----:B------:R-:W-:Y:S05]  /*70d0*/  WARPSYNC.COLLECTIVE R171, `(.L_x_13809) ;  /* 0x00000000ab087348 */ /* 0x000fea0003c00000 */
[----:B------:R0:W1:Y:S02]  /*70e0*/  SHFL.BFLY P0, R173, R178, R175, R180 ;  /* 0x0c0000afb2ad7389 */ /* 0x00006400000000b4 */
[----:B01----:R-:W-:Y:S05]  /*70f0*/  ENDCOLLECTIVE ;  /* 0x000000000000791b */ /* 0x003fea0003800000 */
.L_x_13809:
[----:B------:R-:W-:-:S05]  /*7100*/  FADD.FTZ R174, R135, R174 ;  /* 0x000000ae87ae7221 */ /* 0x000fca0000010000 */
[----:B------:R-:W-:Y:S01]  /*7110*/  MOV R178, R174 ;  /* 0x000000ae00b27202 */ /* 0x000fe20000000f00 */
[----:B------:R-:W-:Y:S01]  /*7120*/  HFMA2 R175, -RZ, RZ, 0, 4.76837158203125e-07 ;  /* 0x00000008ffaf7431 */ /* 0x000fe200000001ff */
[----:B------:R-:W-:-:S07]  /*7130*/  MOV R176, R173 ;  /* 0x000000ad00b07202 */ /* 0x000fce0000000f00 */
[----:B------:R-:W-:Y:S05]  /*7140*/  WARPSYNC.COLLECTIVE R171, `(.L_x_13810) ;  /* 0x00000000ab087348 */ /* 0x000fea0003c00000 */
[----:B------:R0:W1:Y:S02]  /*7150*/  SHFL.BFLY P0, R173, R178, R175, R180 ;  /* 0x0c0000afb2ad7389 */ /* 0x00006400000000b4 */
[----:B01----:R-:W-:Y:S05]  /*7160*/  ENDCOLLECTIVE ;  /* 0x000000000000791b */ /* 0x003fea0003800000 */
.L_x_13810:
[----:B------:R-:W-:-:S05]  /*7170*/  FADD.FTZ R176, R163, R176 ;  /* 0x000000b0a3b07221 */ /* 0x000fca0000010000 */
[----:B------:R-:W-:Y:S02]  /*7180*/  MOV R178, R176 ;  /* 0x000000b000b27202 */ /* 0x000fe40000000f00 */
[----:B------:R-:W-:-:S07]  /*7190*/  MOV R159, R173 ;  /* 0x000000ad009f7202 */ /* 0x000fce0000000f00 */
[----:B------:R-:W-:Y:S05]  /*71a0*/  WARPSYNC.COLLECTIVE R171, `(.L_x_13811) ;  /* 0x00000000ab087348 */ /* 0x000fea0003c00000 */
[----:B------:R0:W1:Y:S02]  /*71b0*/  SHFL.BFLY P0, R173, R178, R175, R180 ;  /* 0x0c0000afb2ad7389 */ /* 0x00006400000000b4 */
[----:B01----:R-:W-:Y:S05]  /*71c0*/  ENDCOLLECTIVE ;  /* 0x000000000000791b */ /* 0x003fea0003800000 */
.L_x_13811:
[----:B------:R-:W-:-:S05]  /*71d0*/  FADD.FTZ R169, R174, R159 ;  /* 0x0000009faea97221 */ /* 0x000fca0000010000 */
[----:B------:R-:W-:Y:S01]  /*71e0*/  MOV R178, R169 ;  /* 0x000000a900b27202 */ /* 0x000fe20000000f00 */
[----:B------:R-:W-:Y:S01]  /*71f0*/  HFMA2 R175, -RZ, RZ, 0, 9.5367431640625e-07 ;  /* 0x00000010ffaf7431 */ /* 0x000fe200000001ff */
[----:B------:R-:W-:-:S07]  /*7200*/  MOV R161, R173 ;  /* 0x000000ad00a17202 */ /* 0x000fce0000000f00 */
[----:B------:R-:W-:Y:S05]  /*7210*/  WARPSYNC.COLLECTIVE R171, `(.L_x_13812) ;  /* 0x00000000ab087348 */ /* 0x000fea0003c00000 */
[----:B------:R0:W1:Y:S02]  /*7220*/  SHFL.BFLY P0, R173, R178, R175, R180 ;  /* 0x0c0000afb2ad7389 */ /* 0x00006400000000b4 */
[----:B01----:R-:W-:Y:S05]  /*7230*/  ENDCOLLECTIVE ;  /* 0x000000000000791b */ /* 0x003fea0003800000 */
.L_x_13812:
[----:B------:R-:W-:-:S05]  /*7240*/  FADD.FTZ R161, R176, R161 ;  /* 0x000000a1b0a17221 */ /* 0x000fca0000010000 */
[----:B------:R-:W-:Y:S02]  /*7250*/  MOV R178, R161 ;  /* 0x000000a100b27202 */ /* 0x000fe40000000f00 */
[----:B------:R-:W-:-:S07]  /*7260*/  MOV R170, R173 ;  /* 0x000000ad00aa7202 */ /* 0x000fce0000000f00 */
[----:B------:R-:W-:Y:S05]  /*7270*/  WARPSYNC.COLLECTIVE R171, `(.L_x_13813) ;  /* 0x00000000ab087348 */ /* 0x000fea0003c00000 */
[----:B------:R0:W1:Y:S02]  /*7280*/  SHFL.BFLY P0, R173, R178, R175, R180 ;  /* 0x0c0000afb2ad7389 */ /* 0x00006400000000b4 */
[----:B01----:R-:W-:Y:S05]  /*7290*/  ENDCOLLECTIVE ;  /* 0x000000000000791b */ /* 0x003fea0003800000 */
.L_x_13813:
[----:B------:R-:W-:Y:S01]  /*72a0*/  MOV R172, R173 ;  /* 0x000000ad00ac7202 */ /* 0x000fe20000000f00 */
[----:B------:R-:W-:Y:S06]  /*72b0*/  BRA `(.L_x_13814) ;  /* 0xffffffa800087947 */ /* 0x000fec000383ffff */
.L_x_13815:
        /* <DEDUP_REMOVED lines=12> */
.L_x_14604:


//--------------------- .text._ZN10layer_norm13ln_bwd_kernelINS_13Kernel_traitsIfffffjLj768ELj1ELj4ELj1ELj16ENS_18Kernel_traits_baseILj768EfffffjLj128EEEEELb1ELb1ELb0ELb0EEEvNS_9BwdParamsE --------------------------
	.section	.text._ZN10layer_norm13ln_bwd_kernelINS_13Kernel_traitsIfffffjLj768ELj1ELj4ELj1ELj16ENS_18Kernel_traits_baseILj768EfffffjLj128EEEEELb1ELb1ELb0ELb0EEEvNS_9BwdParamsE,"ax",@progbits
	.align	128
        .global         _ZN10layer_norm13ln_bwd_kernelINS_13Kernel_traitsIfffffjLj768ELj1ELj4ELj1ELj16ENS_18Kernel_traits_baseILj768EfffffjLj128EEEEELb1ELb1ELb0ELb0EEEvNS_9BwdParamsE
        .type           _ZN10layer_norm13ln_bwd_kernelINS_13Kernel_traitsIfffffjLj768ELj1ELj4ELj1ELj16ENS_18Kernel_traits_baseILj768EfffffjLj128EEEEELb1ELb1ELb0ELb0EEEvNS_9BwdParamsE,@function
        .size           _ZN10layer_norm13ln_bwd_kernelINS_13Kernel_traitsIfffffjLj768ELj1ELj4ELj1ELj16ENS_18Kernel_traits_baseILj768EfffffjLj128EEEEELb1ELb1ELb0ELb0EEEvNS_9BwdParamsE,(.L_x_14605 - _ZN10layer_norm13ln_bwd_kernelINS_13Kernel_traitsIfffffjLj768ELj1ELj4ELj1ELj16ENS_18Kernel_traits_baseILj768EfffffjLj128EEEEELb1ELb1ELb0ELb0EEEvNS_9BwdParamsE)
        .other          _ZN10layer_norm13ln_bwd_kernelINS_13Kernel_traitsIfffffjLj768ELj1ELj4ELj1ELj16ENS_18Kernel_traits_baseILj768EfffffjLj128EEEEELb1ELb1ELb0ELb0EEEvNS_9BwdParamsE,@"STO_CUDA_ENTRY STV_DEFAULT"
_ZN10layer_norm13ln_bwd_kernelINS_13Kernel_traitsIfffffjLj768ELj1ELj4ELj1ELj16ENS_18Kernel_traits_baseILj768EfffffjLj128EEEEELb1ELb1ELb0ELb0EEEvNS_9BwdParamsE:
.text._ZN10layer_norm13ln_bwd_kernelINS_13Kernel_traitsIfffffjLj768ELj1ELj4ELj1ELj16ENS_18Kernel_traits_baseILj768EfffffjLj128EEEEELb1ELb1ELb0ELb0EEEvNS_9BwdParamsE:
        /* <DEDUP_REMOVED lines=30> */
[----:B--2---:R-:W5:Y:S02]  /*01e0*/  @P1 LDG.E.128 R36, desc[UR6][R8.64] ;  /* 0x0000000608241981 */ /* 0x004f64000c1e1d00 */
[----:B------:R-:W0:Y:S01]  /*01f0*/  @P3 LDC.64 R20, c[0x0][0x3d0] ;  /* 0x0000f400ff143b82 */ /* 0x000e220000000a00 */
[C---:B----4-:R-:W-:Y:S01]  /*0200*/  @P1 IMAD.WIDE.U32 R10, R81.reuse, 0x10, R10 ;  /* 0x00000010510a1825 */ /* 0x050fe200078e000a */
[----:B------:R-:W-:-:S04]  /*0210*/  @P1 IADD3 R81, PT, PT, R81, 0x20, RZ ;  /* 0x0000002051511810 */ /* 0x000fc80007ffe0ff */
[----:B------:R-:W5:Y:S02]  /*0220*/  @P1 LDG.E.128 R40, desc[UR6][R10.64] ;  /* 0x000000060a281981 */ /* 0x000f64000c1e1d00 */
[----:B------:R-:W2:Y:S01]  /*0230*/  @P3 LDC.64 R22, c[0x0][0x3e8] ;  /* 0x0000fa00ff163b82 */ /* 0x000ea20000000a00 */
[----:B---3--:R-:W-:-:S05]  /*0240*/  @P2 IMAD.WIDE.U32 R16, R81, 0x10, R12 ;  /* 0x0000001051102825 */ /* 0x008fca00078e000c */
[----:B------:R-:W5:Y:S02]  /*0250*/  @P2 LDG.E.128 R44, desc[UR6][R16.64] ;  /* 0x00000006102c2981 */ /* 0x000f64000c1e1d00 */
[----:B------:R-:W3:Y:S01]  /*0260*/  @P4 LDC.64 R24, c[0x0][0x3d0] ;  /* 0x0000f400ff184b82 */ /* 0x000ee20000000a00 */
[C---:B-1----:R-:W-:Y:S01]  /*0270*/  @P2 IMAD.WIDE.U32 R18, R81.reuse, 0x10, R14 ;  /* 0x0000001051122825 */ /* 0x042fe200078e000e */
[----:B------:R-:W-:-:S04]  /*0280*/  @P2 IADD3 R81, PT, PT, R81, 0x20, RZ ;  /* 0x0000002051512810 */ /* 0x000fc80007ffe0ff */
[----:B------:R-:W5:Y:S02]  /*0290*/  @P2 LDG.E.128 R48, desc[UR6][R18.64] ;  /* 0x0000000612302981 */ /* 0x000f64000c1e1d00 */
[----:B------:R-:W1:Y:S01]  /*02a0*/  @P4 LDC.64 R26, c[0x0][0x3e8] ;  /* 0x0000fa00ff1a4b82 */ /* 0x000e620000000a00 */
[----:B0-----:R-:W-:-:S05]  /*02b0*/  @P3 IMAD.WIDE.U32 R20, R81, 0x10, R20 ;  /* 0x0000001051143825 */ /* 0x001fca00078e0014 */
[----:B------:R-:W5:Y:S02]  /*02c0*/  @P3 LDG.E.128 R52, desc[UR6][R20.64] ;  /* 0x0000000614343981 */ /* 0x000f64000c1e1d00 */
[----:B------:R-:W0:Y:S01]  /*02d0*/  @P5 LDC.64 R76, c[0x0][0x3d0] ;  /* 0x0000f400ff4c5b82 */ /* 0x000e220000000a00 */
[C---:B--2---:R-:W-:Y:S01]  /*02e0*/  @P3 IMAD.WIDE.U32 R22, R81.reuse, 0x10, R22 ;  /* 0x0000001051163825 */ /* 0x044fe200078e0016 */
[----:B------:R-:W-:-:S04]  /*02f0*/  @P3 IADD3 R81, PT, PT, R81, 0x20, RZ ;  /* 0x0000002051513810 */ /* 0x000fc80007ffe0ff */
[----:B------:R-:W5:Y:S02]  /*0300*/  @P3 LDG.E.128 R56, desc[UR6][R22.64] ;  /* 0x0000000616383981 */ /* 0x000f64000c1e1d00 */
[----:B------:R-:W2:Y:S01]  /*0310*/  @P5 LDC.64 R78, c[0x0][0x3e8] ;  /* 0x0000fa00ff4e5b82 */ /* 0x000ea20000000a00 */
[----:B---3--:R-:W-:-:S05]  /*0320*/  @P4 IMAD.WIDE.U32 R24, R81, 0x10, R24 ;  /* 0x0000001051184825 */ /* 0x008fca00078e0018 */
[----:B------:R-:W5:Y:S01]  /*0330*/  @P4 LDG.E.128 R60, desc[UR6][R24.64] ;  /* 0x00000006183c4981 */ /* 0x000f62000c1e1d00 */
[C---:B-1----:R-:W-:Y:S01]  /*0340*/  @P4 IMAD.WIDE.U32 R26, R81.reuse, 0x10, R26 ;  /* 0x00000010511a4825 */ /* 0x042fe200078e001a */
[----:B------:R-:W-:Y:S01]  /*0350*/  @P4 IADD3 R81, PT, PT, R81, 0x20, RZ ;  /* 0x0000002051514810 */ /* 0x000fe20007ffe0ff */
[----:B------:R-:W1:Y:S03]  /*0360*/  @P0 LDC.64 R4, c[0x0][0x3d0] ;  /* 0x0000f400ff040b82 */ /* 0x000e660000000a00 */
[----:B------:R-:W5:Y:S01]  /*0370*/  @P4 LDG.E.128 R64, desc[UR6][R26.64] ;  /* 0x000000061a404981 */ /* 0x000f62000c1e1d00 */
[----:B0-----:R-:W-:-:S04]  /*0380*/  @P5 IMAD.WIDE.U32 R12, R81, 0x10, R76 ;  /* 0x00000010510c5825 */ /* 0x001fc800078e004c */
[----:B------:R-:W0:Y:S01]  /*0390*/  @P0 LDC.64 R6, c[0x0][0x3e8] ;  /* 0x0000fa00ff060b82 */ /* 0x000e220000000a00 */
[----:B------:R-:W5:Y:S01]  /*03a0*/  @P5 LDG.E.128 R68, desc[UR6][R12.64] ;  /* 0x000000060c445981 */ /* 0x000f62000c1e1d00 */
[----:B--2---:R-:W-:-:S05]  /*03b0*/  @P5 IMAD.WIDE.U32 R14, R81, 0x10, R78 ;  /* 0x00000010510e5825 */ /* 0x004fca00078e004e */
[----:B------:R-:W5:Y:S01]  /*03c0*/  @P5 LDG.E.128 R72, desc[UR6][R14.64] ;  /* 0x000000060e485981 */ /* 0x000f62000c1e1d00 */
[----:B------:R-:W-:Y:S01]  /*03d0*/  USHF.L.U32 UR4, UR5, 0x2, URZ ;  /* 0x0000000205047899 */ /* 0x000fe200080006ff */
[----:B-1----:R-:W-:-:S05]  /*03e0*/  @P0 IMAD.WIDE.U32 R4, R3, 0x10, R4 ;  /* 0x0000001003040825 */ /* 0x002fca00078e0004 */
[----:B------:R1:W5:Y:S01]  /*03f0*/  @P0 LDG.E.128 R28, desc[UR6][R4.64] ;  /* 0x00000006041c0981 */ /* 0x000362000c1e1d00 */
[----:B0-----:R-:W-:-:S05]  /*0400*/  @P0 IMAD.WIDE.U32 R6, R3, 0x10, R6 ;  /* 0x0000001003060825 */ /* 0x001fca00078e0006 */
[----:B------:R0:W5:Y:S01]  /*0410*/  @P0 LDG.E.128 R32, desc[UR6][R6.64] ;  /* 0x0000000606200981 */ /* 0x000162000c1e1d00 */
[----:B-1----:R-:W-:-:S04]  /*0420*/  SHF.R.U32.HI R5, RZ, 0x5, R132 ;  /* 0x00000005ff057819 */ /* 0x002fc80000011684 */
        /* <DEDUP_REMOVED lines=80> */
[----:B-1----:R-:W-:-:S07]  /*0930*/  CS2R R142, SRZ ;  /* 0x00000000008e7805 */ /* 0x002fce000001ff00 */
.L_x_13877:
[----:B------:R-:W-:Y:S01]  /*0940*/  ISETP.NE.AND P0, PT, R6, RZ, PT ;  /* 0x000000ff0600720c */ /* 0x000fe20003f05270 */
[----:B------:R-:W0:-:S12]  /*0950*/  LDC.64 R178, c[0x0][0x3c0] ;  /* 0x0000f000ffb27b82 */ /* 0x000e180000000a00 */
[----:B-1----:R-:W1:Y:S01]  /*0960*/  @P0 LDC.64 R176, c[0x0][0x3e0] ;  /* 0x0000f800ffb00b82 */ /* 0x002e620000000a00 */
[----:B0-----:R-:W-:-:S06]  /*0970*/  IMAD.WIDE R180, R5, 0x4, R178 ;  /* 0x0000000405b47825 */ /* 0x001fcc00078e02b2 */
[----:B------:R-:W2:Y:S01]  /*0980*/  LDG.E R180, desc[UR6][R180.64] ;  /* 0x00000006b4b47981 */ /* 0x000ea2000c1e1900 */
[----:B-----5:R-:W-:Y:S02]  /*0990*/  HFMA2 R217, -RZ, RZ, 1.875, 0 ;  /* 0x3f800000ffd97431 */ /* 0x020fe400000001ff */
[C---:B-1----:R-:W-:Y:S02]  /*09a0*/  @P0 IMAD.WIDE R178, R5.reuse, 0x4, R176 ;  /* 0x0000000405b20825 */ /* 0x042fe400078e02b0 */
[----:B------:R-:W0:Y:S01]  /*09b0*/  LDC.64 R176, c[0x0][0x3c8] ;  /* 0x0000f200ffb07b82 */ /* 0x000e220000000a00 */
[----:B------:R-:W-:Y:S02]  /*09c0*/  MOV R0, UR20 ;  /* 0x0000001400007c02 */ /* 0x000fe40008000f00 */
[----:B------:R-:W-:Y:S01]  /*09d0*/  ISETP.GE.U32.AND P5, PT, R2, 0x20, PT ;  /* 0x000000200200780c */ /* 0x000fe20003fa6070 */
[----:B-----5:R1:W5:Y:S01]  /*09e0*/  @P0 LDG.E R217, desc[UR6][R178.64] ;  /* 0x00000006b2d90981 */ /* 0x020362000c1e1900 */
[----:B0-----:R-:W-:-:S05]  /*09f0*/  IMAD.WIDE R176, R5, 0x4, R176 ;  /* 0x0000000405b07825 */ /* 0x001fca00078e02b0 */
[----:B------:R1:W5:Y:S01]  /*0a00*/  LDG.E R215, desc[UR6][R176.64] ;  /* 0x00000006b0d77981 */ /* 0x000362000c1e1900 */
[----:B------:R-:W-:Y:S01]  /*0a10*/  IMAD R27, R5, R0, RZ ;  /* 0x00000000051b7224 */ /* 0x000fe200078e02ff */
[----:B------:R-:W-:Y:S01]  /*0a20*/  ISETP.NE.AND P0, PT, R4, RZ, PT ;  /* 0x000000ff0400720c */ /* 0x000fe20003f05270 */
[----:B------:R-:W-:Y:S01]  /*0a30*/  BSSY.RECONVERGENT B1, `(.L_x_13818) ;  /* 0x0000038000017945 */ /* 0x000fe20003800200 */
[----:B------:R-:W-:Y:S01]  /*0a40*/  HFMA2 R224, -RZ, RZ, 0, 0 ;  /* 0x00000000ffe07431 */ /* 0x000fe200000001ff */
[C---:B------:R-:W-:Y:S02]  /*0a50*/  ISETP.GE.U32.AND P4, PT, R2.reuse, 0x40, PT ;  /* 0x000000400200780c */ /* 0x040fe40003f86070 */
[----:B------:R-:W-:Y:S02]  /*0a60*/  SHF.R.S32.HI R182, RZ, 0x1f, R27 ;  /* 0x0000001fffb67819 */ /* 0x000fe4000001141b */
[----:B------:R-:W-:Y:S02]  /*0a70*/  ISETP.GE.U32.AND P3, PT, R2, 0x60, PT ;  /* 0x000000600200780c */ /* 0x000fe40003f66070 */
[----:B------:R-:W-:-:S02]  /*0a80*/  LEA.HI R182, R182, R27, RZ, 0x2 ;  /* 0x0000001bb6b67211 */ /* 0x000fc400078f10ff */
[----:B------:R-:W-:Y:S02]  /*0a90*/  ISETP.GE.U32.AND P2, PT, R2, 0x80, PT ;  /* 0x000000800200780c */ /* 0x000fe40003f46070 */
[----:B------:R-:W-:Y:S02]  /*0aa0*/  LEA.HI.SX32 R213, R182, R3, 0x1e ;  /* 0x00000003b6d57211 */ /* 0x000fe400078ff2ff */
[----:B------:R-:W-:Y:S02]  /*0ab0*/  MOV R223, RZ ;  /* 0x000000ff00df7202 */ /* 0x000fe40000000f00 */
[----:B------:R-:W-:Y:S02]  /*0ac0*/  P2R R27, PR, RZ, 0x1 ;  /* 0x00000001ff1b7803 */ /* 0x000fe40000000000 */
[----:B------:R-:W-:Y:S02]  /*0ad0*/  MOV R221, R213 ;  /* 0x000000d500dd7202 */ /* 0x000fe40000000f00 */
[----:B--2---:R-:W-:Y:S01]  /*0ae0*/  FSEL R219, R180, RZ, !P0 ;  /* 0x000000ffb4db7208 */ /* 0x004fe20004000000 */
[----:B-1----:R-:W-:Y:S06]  /*0af0*/  @!P5 BRA `(.L_x_13819) ;  /* 0x0000000000acd947 */ /* 0x002fec0003800000 */
        /* <DEDUP_REMOVED lines=13> */
[----:B------:R0:W5:Y:S02]  /*0bd0*/  @P0 LDG.E.128 R144, desc[UR6][R220.64] ;  /* 0x00000006dc900981 */ /* 0x000164000c1e1d00 */
[----:B0-----:R-:W-:Y:S01]  /*0be0*/  IADD3 R221, PT, PT, R213, 0x20, RZ ;  /* 0x00000020d5dd7810 */ /* 0x001fe20007ffe0ff */
        /* <DEDUP_REMOVED lines=28> */
.L_x_13819:
[----:B------:R-:W-:Y:S05]  /*0db0*/  BSYNC.RECONVERGENT B1 ;  /* 0x0000000000017941 */ /* 0x000fea0003800200 */
.L_x_13818:
        /* <DEDUP_REMOVED lines=45> */
.L_x_13821:
[----:B------:R-:W-:Y:S05]  /*1090*/  BSYNC.RECONVERGENT B1 ;  /* 0x0000000000017941 */ /* 0x000fea0003800200 */
.L_x_13820:
        /* <DEDUP_REMOVED lines=45> */
.L_x_13823:
[----:B------:R-:W-:Y:S05]  /*1370*/  BSYNC.RECONVERGENT B1 ;  /* 0x0000000000017941 */ /* 0x000fea0003800200 */
.L_x_13822:
        /* <DEDUP_REMOVED lines=24> */
[----:B------:R-:W-:Y:S01]  /*1500*/  FMUL.FTZ R193, R53, R177 ;  /* 0x000000b135c17220 */ /* 0x000fe20000410000 */
[----:B------:R-:W-:Y:S01]  /*1510*/  FADD.FTZ R176, R223, R188 ;  /* 0x000000bcdfb07221 */ /* 0x000fe20000010000 */
[----:B------:R-:W-:Y:S01]  /*1520*/  FADD.FTZ R182, -R219, R182 ;  /* 0x000000b6dbb67221 */ /* 0x000fe20000010100 */
[----:B------:R-:W-:Y:S01]  /*1530*/  FFMA.FTZ R27, R15, R188, R224 ;  /* 0x000000bc0f1b7223 */ /* 0x000fe200000100e0 */
[----:B------:R-:W-:Y:S01]  /*1540*/  FADD.FTZ R113, R113, R177 ;  /* 0x000000b171717221 */ /* 0x000fe20000010000 */
[----:B------:R-:W-:Y:S01]  /*1550*/  FFMA.FTZ R89, R177, R16, R89 ;  /* 0x00000010b1597223 */ /* 0x000fe20000010059 */
[----:B------:R-:W-:Y:S01]  /*1560*/  FADD.FTZ R177, R176, R193 ;  /* 0x000000c1b0b17221 */ /* 0x000fe20000010000 */
[----:B------:R-:W-:Y:S01]  /*1570*/  FADD.FTZ R208, -R219, R183 ;  /* 0x000000b7dbd07221 */ /* 0x000fe20000010100 */
        /* <DEDUP_REMOVED lines=13> */
.L_x_13825:
[----:B------:R-:W-:Y:S05]  /*1650*/  BSYNC.RECONVERGENT B1 ;  /* 0x0000000000017941 */ /* 0x000fea0003800200 */
.L_x_13824:
        /* <DEDUP_REMOVED lines=17> */
[----:B------:R-:W-:Y:S01]  /*1770*/  IADD3 R221, PT, PT, R221, 0x20, RZ ;  /* 0x00000020dddd7810 */ /* 0x000fe20007ffe0ff */
[----:B---3--:R-:W-:Y:S01]  /*1780*/  FADD.FTZ R116, R116, R176 ;  /* 0x000000b074747221 */ /* 0x008fe20000010000 */
[----:B------:R-:W-:Y:S01]  /*1790*/  FMUL.FTZ R189, R61, R177 ;  /* 0x000000b13dbd7220 */ /* 0x000fe20000410000 */
[----:B------:R-:W-:Y:S01]  /*17a0*/  FADD.FTZ R117, R117, R177 ;  /* 0x000000b175757221 */ /* 0x000fe20000010000 */
[----:B------:R-:W-:Y:S01]  /*17b0*/  FMUL.FTZ R204, R62, R178 ;  /* 0x000000b23ecc7220 */ /* 0x000fe20000410000 */
[C---:B--2---:R-:W-:Y:S01]  /*17c0*/  FADD.FTZ R18, -R219.reuse, R180 ;  /* 0x000000b4db127221 */ /* 0x044fe20000010100 */
[----:B0-----:R-:W-:-:S03]  /*17d0*/  FADD.FTZ R186, -R219, R181 ;  /* 0x000000b5dbba7221 */ /* 0x001fc60000010100 */
[C---:B-----5:R-:W-:Y:S01]  /*17e0*/  FMUL.FTZ R19, R215.reuse, R18 ;  /* 0x00000012d7137220 */ /* 0x060fe20000410000 */
[----:B------:R-:W-:Y:S01]  /*17f0*/  FMUL.FTZ R18, R215, R186 ;  /* 0x000000bad7127220 */ /* 0x000fe20000410000 */
[----:B------:R-:W-:Y:S02]  /*1800*/  FMUL.FTZ R186, R60, R176 ;  /* 0x000000b03cba7220 */ /* 0x000fe40000410000 */
[----:B------:R-:W-:Y:S01]  /*1810*/  FFMA.FTZ R92, R176, R19, R92 ;  /* 0x00000013b05c7223 */ /* 0x000fe2000001005c */
[----:B------:R-:W-:Y:S01]  /*1820*/  FADD.FTZ R182, -R219, R182 ;  /* 0x000000b6dbb67221 */ /* 0x000fe20000010100 */
[----:B------:R-:W-:Y:S01]  /*1830*/  FADD.FTZ R176, R223, R186 ;  /* 0x000000badfb07221 */ /* 0x000fe20000010000 */
[----:B------:R-:W-:Y:S01]  /*1840*/  FFMA.FTZ R27, R19, R186, R224 ;  /* 0x000000ba131b7223 */ /* 0x000fe200000100e0 */
        /* <DEDUP_REMOVED lines=15> */
.L_x_13827:
[----:B------:R-:W-:Y:S05]  /*1940*/  BSYNC.RECONVERGENT B1 ;  /* 0x0000000000017941 */ /* 0x000fea0003800200 */
.L_x_13826:
        /* <DEDUP_REMOVED lines=10> */
[----:B------:R0:W5:Y:S05]  /*19f0*/  @P6 LDG.E.128 R164, desc[UR6][R182.64] ;  /* 0x00000006b6a46981 */ /* 0x00016a000c1e1d00 */
[----:B------:R-:W2:Y:S01]  /*1a00*/  LDG.E.128 R24, desc[UR6][R24.64] ;  /* 0x0000000618187981 */ /* 0x000ea2000c1e1d00 */
[C---:B-1----:R-:W-:Y:S02]  /*1a10*/  IMAD.WIDE.U32 R176, R221.reuse, 0x10, R20 ;  /* 0x00000010ddb07825 */ /* 0x042fe400078e0014 */
[----:B------:R-:W1:Y:S04]  /*1a20*/  LDC.64 R20, c[0x0][0x3b0] ;  /* 0x0000ec00ff147b82 */ /* 0x000e680000000a00 */
[----:B------:R-:W3:Y:S01]  /*1a30*/  LDG.E.128 R176, desc[UR6][R176.64] ;  /* 0x00000006b0b07981 */ /* 0x000ee2000c1e1d00 */
[----:B-1----:R-:W-:-:S05]  /*1a40*/  IMAD.WIDE.U32 R180, R221, 0x4, R20 ;  /* 0x00000004ddb47825 */ /* 0x002fca00078e0014 */
[----:B------:R1:W5:Y:S01]  /*1a50*/  LDG.E R20, desc[UR6][R180.64] ;  /* 0x00000006b4147981 */ /* 0x000362000c1e1900 */
[----:B--2---:R-:W-:Y:S01]  /*1a60*/  FADD.FTZ R120, R120, R24 ;  /* 0x0000001878787221 */ /* 0x004fe20000010000 */
[----:B------:R-:W-:Y:S01]  /*1a70*/  FMUL.FTZ R185, R69, R25 ;  /* 0x0000001945b97220 */ /* 0x000fe20000410000 */
[----:B------:R-:W-:Y:S01]  /*1a80*/  FADD.FTZ R121, R121, R25 ;  /* 0x0000001979797221 */ /* 0x000fe20000010000 */
[----:B------:R-:W-:Y:S01]  /*1a90*/  FMUL.FTZ R198, R70, R26 ;  /* 0x0000001a46c67220 */ /* 0x000fe20000410000 */
[----:B---3--:R-:W-:-:S04]  /*1aa0*/  FADD.FTZ R22, -R219, R176 ;  /* 0x000000b0db167221 */ /* 0x008fc80000010100 */
[----:B-----5:R-:W-:Y:S01]  /*1ab0*/  FMUL.FTZ R21, R215, R22 ;  /* 0x00000016d7157220 */ /* 0x020fe20000410000 */
[----:B0-----:R-:W-:-:S03]  /*1ac0*/  FADD.FTZ R182, -R219, R177 ;  /* 0x000000b1dbb67221 */ /* 0x001fc60000010100 */
[----:B------:R-:W-:Y:S01]  /*1ad0*/  FFMA.FTZ R96, R24, R21, R96 ;  /* 0x0000001518607223 */ /* 0x000fe20000010060 */
[----:B------:R-:W-:Y:S01]  /*1ae0*/  FMUL.FTZ R24, R68, R24 ;  /* 0x0000001844187220 */ /* 0x000fe20000410000 */
[----:B------:R-:W-:Y:S01]  /*1af0*/  FMUL.FTZ R22, R215, R182 ;  /* 0x000000b6d7167220 */ /* 0x000fe20000410000 */
[----:B------:R-:W-:Y:S02]  /*1b00*/  FADD.FTZ R178, -R219, R178 ;  /* 0x000000b2dbb27221 */ /* 0x000fe40000010100 */
[----:B------:R-:W-:Y:S01]  /*1b10*/  FADD.FTZ R176, R223, R24 ;  /* 0x00000018dfb07221 */ /* 0x000fe20000010000 */
[----:B------:R-:W-:Y:S01]  /*1b20*/  FFMA.FTZ R177, R21, R24, R224 ;  /* 0x0000001815b17223 */ /* 0x000fe200000100e0 */
[----:B------:R-:W-:Y:S01]  /*1b30*/  FADD.FTZ R196, -R219, R179 ;  /* 0x000000b3dbc47221 */ /* 0x000fe20000010100 */
        /* <DEDUP_REMOVED lines=14> */
.L_x_13829:
[----:B------:R-:W-:Y:S05]  /*1c20*/  BSYNC.RECONVERGENT B1 ;  /* 0x0000000000017941 */ /* 0x000fea0003800200 */
.L_x_13828:
        /* <DEDUP_REMOVED lines=23> */
.L_x_13899:
[----:B------:R-:W-:Y:S01]  /*1da0*/  ISETP.NE.AND P6, PT, R225, RZ, PT ;  /* 0x000000ffe100720c */ /* 0x000fe20003fc5270 */
[----:B-1----:R-:W-:Y:S01]  /*1db0*/  FADD.FTZ R176, R181, R176 ;  /* 0x000000b0b5b07221 */ /* 0x002fe20000010000 */
[----:B------:R-:W-:Y:S01]  /*1dc0*/  P2R R177, PR, RZ, 0x1 ;  /* 0x00000001ffb17803 */ /* 0x000fe20000000000 */
[----:B--2---:R-:W-:Y:S01]  /*1dd0*/  FADD.FTZ R183, R182, R183 ;  /* 0x000000b7b6b77221 */ /* 0x004fe20000010000 */
[----:B------:R-:W-:Y:S01]  /*1de0*/  ISETP.NE.AND P0, PT, R4, RZ, PT ;  /* 0x000000ff0400720c */ /* 0x000fe20003f05270 */
        /* <DEDUP_REMOVED lines=14> */
[----:B0-----:R-:W-:Y:S01]  /*1ed0*/  FFMA.FTZ R181, R23, R224, R27 ;  /* 0x000000e017b57223 */ /* 0x001fe2000001001b */
[----:B------:R-:W-:-:S03]  /*1ee0*/  LOP3.LUT P6, RZ, R7, 0xff, RZ, 0xc0, !PT ;  /* 0x000000ff07ff7812 */ /* 0x000fc600078cc0ff */
[----:B------:R-:W-:-:S04]  /*1ef0*/  FADD.FTZ R180, R194, -R181 ;  /* 0x800000b5c2b47221 */ /* 0x000fc80000010000 */
[----:B-----5:R-:W-:-:S04]  /*1f00*/  FMUL.FTZ R180, R215, R180 ;  /* 0x000000b4d7b47220 */ /* 0x020fc80000410000 */
[----:B------:R-:W-:-:S04]  /*1f10*/  FMUL.FTZ R180, R180, R217 ;  /* 0x000000d9b4b47220 */ /* 0x000fc80000410000 */
[----:B------:R-:W-:Y:S01]  /*1f20*/  FMUL.FTZ R181, R180, UR13 ;  /* 0x0000000db4b57c20 */ /* 0x000fe20008410000 */
[----:B------:R-:W-:-:S03]  /*1f30*/  FFMA.FTZ R180, R184, R224, R27 ;  /* 0x000000e0b8b47223 */ /* 0x000fc6000001001b */
[-C--:B------:R-:W-:Y:S01]  /*1f40*/  FMUL.FTZ R176, R176, R181.reuse ;  /* 0x000000b5b0b07220 */ /* 0x080fe20000410000 */
[----:B------:R-:W-:Y:S01]  /*1f50*/  FADD.FTZ R180, R205, -R180 ;  /* 0x800000b4cdb47221 */ /* 0x000fe20000010000 */
[----:B------:R-:W-:-:S03]  /*1f60*/  FMUL.FTZ R181, R32, R181 ;  /* 0x000000b520b57220 */ /* 0x000fc60000410000 */
[----:B------:R-:W-:Y:S01]  /*1f70*/  FMUL.FTZ R180, R215, R180 ;  /* 0x000000b4d7b47220 */ /* 0x000fe20000410000 */
[----:B------:R-:W-:Y:S02]  /*1f80*/  FSEL R219, R176, RZ, P6 ;  /* 0x000000ffb0db7208 */ /* 0x000fe40003000000 */
[----:B------:R-:W-:Y:S01]  /*1f90*/  SEL R176, R181, RZ, P6 ;  /* 0x000000ffb5b07207 */ /* 0x000fe20003000000 */
[----:B------:R-:W-:Y:S01]  /*1fa0*/  FMUL.FTZ R180, R180, R217 ;  /* 0x000000d9b4b47220 */ /* 0x000fe20000410000 */
[----:B------:R-:W-:Y:S01]  /*1fb0*/  LOP3.LUT P6, RZ, R7, 0xff00, RZ, 0xc0, !PT ;  /* 0x0000ff0007ff7812 */ /* 0x000fe200078cc0ff */
[----:B------:R-:W-:Y:S02]  /*1fc0*/  FADD.FTZ R219, R172, R219 ;  /* 0x000000dbacdb7221 */ /* 0x000fe40000010000 */
[----:B------:R-:W-:-:S04]  /*1fd0*/  FMUL.FTZ R180, R180, UR13 ;  /* 0x0000000db4b47c20 */ /* 0x000fc80008410000 */
[-C--:B------:R-:W-:Y:S01]  /*1fe0*/  FMUL.FTZ R177, R177, R180.reuse ;  /* 0x000000b4b1b17220 */ /* 0x080fe20000410000 */
[----:B------:R-:W-:-:S04]  /*1ff0*/  FMUL.FTZ R181, R33, R180 ;  /* 0x000000b421b57220 */ /* 0x000fc80000410000 */
[----:B------:R-:W-:Y:S02]  /*2000*/  FSEL R180, R177, RZ, P6 ;  /* 0x000000ffb1b47208 */ /* 0x000fe40003000000 */
[----:B------:R-:W-:Y:S01]  /*2010*/  SEL R177, R181, RZ, P6 ;  /* 0x000000ffb5b17207 */ /* 0x000fe20003000000 */
[----:B------:R-:W-:Y:S01]  /*2020*/  FFMA.FTZ R181, R203, R224, R27 ;  /* 0x000000e0cbb57223 */ /* 0x000fe2000001001b */
[----:B------:R-:W-:Y:S01]  /*2030*/  LOP3.LUT P6, RZ, R7, 0xff0000, RZ, 0xc0, !PT ;  /* 0x00ff000007ff7812 */ /* 0x000fe200078cc0ff */
[----:B------:R-:W-:Y:S02]  /*2040*/  FADD.FTZ R221, R173, R180 ;  /* 0x000000b4addd7221 */ /* 0x000fe40000010000 */
[----:B------:R-:W-:-:S04]  /*2050*/  FADD.FTZ R182, R222, -R181 ;  /* 0x800000b5deb67221 */ /* 0x000fc80000010000 */
[----:B------:R-:W-:-:S04]  /*2060*/  FMUL.FTZ R182, R215, R182 ;  /* 0x000000b6d7b67220 */ /* 0x000fc80000410000 */
        /* <DEDUP_REMOVED lines=10> */
[----:B------:R-:W-:Y:S01]  /*2110*/  ISETP.GE.U32.AND P6, PT, R7, 0x1000000, PT ;  /* 0x010000000700780c */ /* 0x000fe20003fc6070 */
[----:B------:R-:W-:Y:S02]  /*2120*/  FADD.FTZ R223, R174, R223 ;  /* 0x000000dfaedf7221 */ /* 0x000fe40000010000 */
[----:B------:R-:W-:-:S04]  /*2130*/  FMUL.FTZ R182, R182, UR13 ;  /* 0x0000000db6b67c20 */ /* 0x000fc80008410000 */
[-C--:B------:R-:W-:Y:S01]  /*2140*/  FMUL.FTZ R179, R179, R182.reuse ;  /* 0x000000b6b3b37220 */ /* 0x080fe20000410000 */
[----:B------:R-:W-:-:S04]  /*2150*/  FMUL.FTZ R181, R35, R182 ;  /* 0x000000b623b57220 */ /* 0x000fc80000410000 */
[----:B------:R-:W-:Y:S02]  /*2160*/  FSEL R182, R179, RZ, P6 ;  /* 0x000000ffb3b67208 */ /* 0x000fe40003000000 */
[----:B------:R-:W-:-:S03]  /*2170*/  SEL R179, R181, RZ, P6 ;  /* 0x000000ffb5b37207 */ /* 0x000fc60003000000 */
[----:B------:R-:W-:Y:S01]  /*2180*/  FADD.FTZ R225, R175, R182 ;  /* 0x000000b6afe17221 */ /* 0x000fe20000010000 */
[----:B------:R-:W-:Y:S06]  /*2190*/  BRA `(.L_x_13836) ;  /* 0x0000000000b07947 */ /* 0x000fec0003800000 */
.L_x_13835:
[-CC-:B------:R-:W-:Y:S01]  /*21a0*/  FFMA.FTZ R169, R23, R224.reuse, R27.reuse ;  /* 0x000000e017a97223 */ /* 0x180fe2000001001b */
[-CC-:B------:R-:W-:Y:S01]  /*21b0*/  FFMA.FTZ R170, R184, R224.reuse, R27.reuse ;  /* 0x000000e0b8aa7223 */ /* 0x180fe2000001001b */
[----:B------:R-:W-:Y:S01]  /*21c0*/  LOP3.LUT P6, RZ, R7, 0xff, RZ, 0xc0, !PT ;  /* 0x000000ff07ff7812 */ /* 0x000fe200078cc0ff */
[-C--:B------:R-:W-:Y:S01]  /*21d0*/  FFMA.FTZ R171, R203, R224.reuse, R27 ;  /* 0x000000e0cbab7223 */ /* 0x080fe2000001001b */
[----:B------:R-:W-:Y:S01]  /*21e0*/  FADD.FTZ R168, R194, -R169 ;  /* 0x800000a9c2a87221 */ /* 0x000fe20000010000 */
[----:B------:R-:W-:Y:S01]  /*21f0*/  FADD.FTZ R170, R205, -R170 ;  /* 0x800000aacdaa7221 */ /* 0x000fe20000010000 */
[----:B0-----:R-:W-:Y:S02]  /*2200*/  FFMA.FTZ R182, R220, R224, R27 ;  /* 0x000000e0dcb67223 */ /* 0x001fe4000001001b */
[----:B-----5:R-:W-:Y:S02]  /*2210*/  FMUL.FTZ R168, R215, R168 ;  /* 0x000000a8d7a87220 */ /* 0x020fe40000410000 */
[----:B------:R-:W-:-:S02]  /*2220*/  FADD.FTZ R182, R211, -R182 ;  /* 0x800000b6d3b67221 */ /* 0x000fc40000010000 */
[----:B------:R-:W-:-:S04]  /*2230*/  FMUL.FTZ R169, R168, R217 ;  /* 0x000000d9a8a97220 */ /* 0x000fc80000410000 */
[----:B------:R-:W-:-:S04]  /*2240*/  FMUL.FTZ R169, R169, UR13 ;  /* 0x0000000da9a97c20 */ /* 0x000fc80008410000 */
[-C--:B------:R-:W-:Y:S01]  /*2250*/  FMUL.FTZ R176, R176, R169.reuse ;  /* 0x000000a9b0b07220 */ /* 0x080fe20000410000 */
[----:B------:R-:W-:-:S04]  /*2260*/  FMUL.FTZ R169, R32, R169 ;  /* 0x000000a920a97220 */ /* 0x000fc80000410000 */
[----:B------:R-:W-:Y:S02]  /*2270*/  FSEL R219, R176, RZ, P6 ;  /* 0x000000ffb0db7208 */ /* 0x000fe40003000000 */
[----:B------:R-:W-:Y:S01]  /*2280*/  SEL R176, R169, RZ, P6 ;  /* 0x000000ffa9b07207 */ /* 0x000fe20003000000 */
[----:B------:R-:W-:Y:S01]  /*2290*/  FMUL.FTZ R169, R215, R170 ;  /* 0x000000aad7a97220 */ /* 0x000fe20000410000 */
[----:B------:R-:W-:Y:S01]  /*22a0*/  LOP3.LUT P6, RZ, R7, 0xff00, RZ, 0xc0, !PT ;  /* 0x0000ff0007ff7812 */ /* 0x000fe200078cc0ff */
[----:B------:R-:W-:Y:S02]  /*22b0*/  FADD.FTZ R219, R172, R219 ;  /* 0x000000dbacdb7221 */ /* 0x000fe40000010000 */
[----:B------:R-:W-:-:S04]  /*22c0*/  FMUL.FTZ R170, R169, R217 ;  /* 0x000000d9a9aa7220 */ /* 0x000fc80000410000 */
[----:B------:R-:W-:-:S04]  /*22d0*/  FMUL.FTZ R170, R170, UR13 ;  /* 0x0000000daaaa7c20 */ /* 0x000fc80008410000 */
[-C--:B------:R-:W-:Y:S01]  /*22e0*/  FMUL.FTZ R177, R177, R170.reuse ;  /* 0x000000aab1b17220 */ /* 0x080fe20000410000 */
[----:B------:R-:W-:-:S04]  /*22f0*/  FMUL.FTZ R170, R33, R170 ;  /* 0x000000aa21aa7220 */ /* 0x000fc80000410000 */
[----:B------:R-:W-:Y:S02]  /*2300*/  FSEL R180, R177, RZ, P6 ;  /* 0x000000ffb1b47208 */ /* 0x000fe40003000000 */
[----:B------:R-:W-:Y:S01]  /*2310*/  SEL R177, R170, RZ, P6 ;  /* 0x000000ffaab17207 */ /* 0x000fe20003000000 */
[----:B------:R-:W-:Y:S01]  /*2320*/  FADD.FTZ R170, R222, -R171 ;  /* 0x800000abdeaa7221 */ /* 0x000fe20000010000 */
[----:B------:R-:W-:Y:S01]  /*2330*/  LOP3.LUT P6, RZ, R7, 0xff0000, RZ, 0xc0, !PT ;  /* 0x00ff000007ff7812 */ /* 0x000fe200078cc0ff */
[----:B------:R-:W-:Y:S02]  /*2340*/  FADD.FTZ R221, R173, R180 ;  /* 0x000000b4addd7221 */ /* 0x000fe40000010000 */
[----:B------:R-:W-:-:S04]  /*2350*/  FMUL.FTZ R170, R215, R170 ;  /* 0x000000aad7aa7220 */ /* 0x000fc80000410000 */
[----:B------:R-:W-:-:S04]  /*2360*/  FMUL.FTZ R171, R170, R217 ;  /* 0x000000d9aaab7220 */ /* 0x000fc80000410000 */
[----:B------:R-:W-:-:S04]  /*2370*/  FMUL.FTZ R171, R171, UR13 ;  /* 0x0000000dabab7c20 */ /* 0x000fc80008410000 */
[-C--:B------:R-:W-:Y:S01]  /*2380*/  FMUL.FTZ R178, R178, R171.reuse ;  /* 0x000000abb2b27220 */ /* 0x080fe20000410000 */
[----:B------:R-:W-:-:S04]  /*2390*/  FMUL.FTZ R171, R34, R171 ;  /* 0x000000ab22ab7220 */ /* 0x000fc80000410000 */
[----:B------:R-:W-:Y:S02]  /*23a0*/  FSEL R223, R178, RZ, P6 ;  /* 0x000000ffb2df7208 */ /* 0x000fe40003000000 */
[----:B------:R-:W-:Y:S01]  /*23b0*/  SEL R178, R171, RZ, P6 ;  /* 0x000000ffabb27207 */ /* 0x000fe20003000000 */
[----:B------:R-:W-:Y:S01]  /*23c0*/  FMUL.FTZ R171, R215, R182 ;  /* 0x000000b6d7ab7220 */ /* 0x000fe20000410000 */
[----:B------:R-:W-:Y:S01]  /*23d0*/  ISETP.GE.U32.AND P6, PT, R7, 0x1000000, PT ;  /* 0x010000000700780c */ /* 0x000fe20003fc6070 */
[----:B------:R-:W-:Y:S02]  /*23e0*/  FADD.FTZ R223, R174, R223 ;  /* 0x000000dfaedf7221 */ /* 0x000fe40000010000 */
[----:B------:R-:W-:-:S04]  /*23f0*/  FMUL.FTZ R181, R171, R217 ;  /* 0x000000d9abb57220 */ /* 0x000fc80000410000 */
[----:B------:R-:W-:-:S04]  /*2400*/  FMUL.FTZ R182, R181, UR13 ;  /* 0x0000000db5b67c20 */ /* 0x000fc80008410000 */
[-C--:B------:R-:W-:Y:S01]  /*2410*/  FMUL.FTZ R179, R179, R182.reuse ;  /* 0x000000b6b3b37220 */ /* 0x080fe20000410000 */
[----:B------:R-:W-:-:S04]  /*2420*/  FMUL.FTZ R181, R35, R182 ;  /* 0x000000b623b57220 */ /* 0x000fc80000410000 */
[----:B------:R-:W-:Y:S02]  /*2430*/  FSEL R182, R179, RZ, P6 ;  /* 0x000000ffb3b67208 */ /* 0x000fe40003000000 */
[----:B------:R-:W-:-:S03]  /*2440*/  SEL R179, R181, RZ, P6 ;  /* 0x000000ffb5b37207 */ /* 0x000fc60003000000 */
[----:B------:R-:W-:-:S07]  /*2450*/  FADD.FTZ R225, R175, R182 ;  /* 0x000000b6afe17221 */ /* 0x000fce0000010000 */
.L_x_13836:
        /* <DEDUP_REMOVED lines=11> */
.L_x_13834:
[----:B------:R-:W-:Y:S05]  /*2510*/  BSYNC.RECONVERGENT B2 ;  /* 0x0000000000027941 */ /* 0x000fea0003800200 */
.L_x_13833:
        /* <DEDUP_REMOVED lines=14> */
[----:B------:R-:W-:Y:S01]  /*2600*/  LOP3.LUT P5, RZ, R8, 0xff, RZ, 0xc0, !PT ;  /* 0x000000ff08ff7812 */ /* 0x000fe200078ac0ff */
[----:B------:R-:W-:Y:S01]  /*2610*/  FADD.FTZ R182, R209, -R182 ;  /* 0x800000b6d1b67221 */ /* 0x000fe20000010000 */
[C---:B-----5:R-:W-:Y:S01]  /*2620*/  FMUL.FTZ R168, R215.reuse, R168 ;  /* 0x000000a8d7a87220 */ /* 0x060fe20000410000 */
[----:B------:R-:W-:-:S03]  /*2630*/  FMUL.FTZ R169, R215, R180 ;  /* 0x000000b4d7a97220 */ /* 0x000fc60000410000 */
[-C--:B------:R-:W-:Y:S01]  /*2640*/  FMUL.FTZ R170, R168, R217.reuse ;  /* 0x000000d9a8aa7220 */ /* 0x080fe20000410000 */
[----:B------:R-:W-:-:S03]  /*2650*/  FMUL.FTZ R180, R169, R217 ;  /* 0x000000d9a9b47220 */ /* 0x000fc60000410000 */
[----:B------:R-:W-:Y:S01]  /*2660*/  FMUL.FTZ R171, R170, UR13 ;  /* 0x0000000daaab7c20 */ /* 0x000fe20008410000 */
[----:B------:R-:W-:Y:S01]  /*2670*/  FADD.FTZ R170, R218, -R181 ;  /* 0x800000b5daaa7221 */ /* 0x000fe20000010000 */
[----:B------:R-:W-:Y:S02]  /*2680*/  FMUL.FTZ R180, R180, UR13 ;  /* 0x0000000db4b47c20 */ /* 0x000fe40008410000 */
[-C--:B------:R-:W-:Y:S01]  /*2690*/  FMUL.FTZ R176, R176, R171.reuse ;  /* 0x000000abb0b07220 */ /* 0x080fe20000410000 */
[----:B------:R-:W-:Y:S01]  /*26a0*/  FMUL.FTZ R171, R40, R171 ;  /* 0x000000ab28ab7220 */ /* 0x000fe20000410000 */
[----:B------:R-:W-:Y:S01]  /*26b0*/  FMUL.FTZ R170, R215, R170 ;  /* 0x000000aad7aa7220 */ /* 0x000fe20000410000 */
[----:B------:R-:W-:Y:S02]  /*26c0*/  FMUL.FTZ R177, R177, R180 ;  /* 0x000000b4b1b17220 */ /* 0x000fe40000410000 */
[----:B------:R-:W-:Y:S01]  /*26d0*/  FSEL R181, R176, RZ, P5 ;  /* 0x000000ffb0b57208 */ /* 0x000fe20002800000 */
[-C--:B------:R-:W-:Y:S01]  /*26e0*/  FMUL.FTZ R183, R170, R217.reuse ;  /* 0x000000d9aab77220 */ /* 0x080fe20000410000 */
[----:B------:R-:W-:Y:S01]  /*26f0*/  SEL R176, R171, RZ, P5 ;  /* 0x000000ffabb07207 */ /* 0x000fe20002800000 */
[----:B------:R-:W-:Y:S01]  /*2700*/  FMUL.FTZ R171, R215, R182 ;  /* 0x000000b6d7ab7220 */ /* 0x000fe20000410000 */
[----:B------:R-:W-:Y:S01]  /*2710*/  LOP3.LUT P5, RZ, R8, 0xff00, RZ, 0xc0, !PT ;  /* 0x0000ff0008ff7812 */ /* 0x000fe200078ac0ff */
[----:B------:R-:W-:Y:S01]  /*2720*/  FMUL.FTZ R182, R41, R180 ;  /* 0x000000b429b67220 */ /* 0x000fe20000410000 */
[----:B------:R-:W-:Y:S01]  /*2730*/  FMUL.FTZ R183, R183, UR13 ;  /* 0x0000000db7b77c20 */ /* 0x000fe20008410000 */
[----:B------:R-:W-:Y:S01]  /*2740*/  FMUL.FTZ R219, R171, R217 ;  /* 0x000000d9abdb7220 */ /* 0x000fe20000410000 */
[----:B------:R-:W-:Y:S01]  /*2750*/  FSEL R180, R177, RZ, P5 ;  /* 0x000000ffb1b47208 */ /* 0x000fe20002800000 */
[----:B------:R-:W-:Y:S01]  /*2760*/  FADD.FTZ R124, R124, R181 ;  /* 0x000000b57c7c7221 */ /* 0x000fe20000010000 */
[----:B------:R-:W-:Y:S01]  /*2770*/  SEL R177, R182, RZ, P5 ;  /* 0x000000ffb6b17207 */ /* 0x000fe20002800000 */
[----:B------:R-:W-:Y:S01]  /*2780*/  FMUL.FTZ R182, R219, UR13 ;  /* 0x0000000ddbb67c20 */ /* 0x000fe20008410000 */
[-C--:B------:R-:W-:Y:S01]  /*2790*/  FMUL.FTZ R178, R178, R183.reuse ;  /* 0x000000b7b2b27220 */ /* 0x080fe20000410000 */
[----:B------:R-:W-:Y:S01]  /*27a0*/  LOP3.LUT P5, RZ, R8, 0xff0000, RZ, 0xc0, !PT ;  /* 0x00ff000008ff7812 */ /* 0x000fe200078ac0ff */
[----:B------:R-:W-:Y:S01]  /*27b0*/  FMUL.FTZ R183, R42, R183 ;  /* 0x000000b72ab77220 */ /* 0x000fe20000410000 */
[-C--:B------:R-:W-:Y:S01]  /*27c0*/  FMUL.FTZ R219, R179, R182.reuse ;  /* 0x000000b6b3db7220 */ /* 0x080fe20000410000 */
[----:B------:R-:W-:Y:S01]  /*27d0*/  FMUL.FTZ R182, R43, R182 ;  /* 0x000000b62bb67220 */ /* 0x000fe20000410000 */
[----:B------:R-:W-:Y:S01]  /*27e0*/  FSEL R179, R178, RZ, P5 ;  /* 0x000000ffb2b37208 */ /* 0x000fe20002800000 */
[----:B------:R-:W-:Y:S01]  /*27f0*/  FADD.FTZ R125, R125, R180 ;  /* 0x000000b47d7d7221 */ /* 0x000fe20000010000 */
[----:B------:R-:W-:-:S02]  /*2800*/  SEL R178, R183, RZ, P5 ;  /* 0x000000ffb7b27207 */ /* 0x000fc40002800000 */
[----:B------:R-:W-:Y:S01]  /*2810*/  ISETP.GE.U32.AND P5, PT, R8, 0x1000000, PT ;  /* 0x010000000800780c */ /* 0x000fe20003fa6070 */
[----:B------:R-:W-:-:S03]  /*2820*/  FADD.FTZ R126, R126, R179 ;  /* 0x000000b37e7e7221 */ /* 0x000fc60000010000 */
[----:B------:R-:W-:Y:S02]  /*2830*/  FSEL R226, R219, RZ, P5 ;  /* 0x000000ffdbe27208 */ /* 0x000fe40002800000 */
[----:B------:R-:W-:-:S03]  /*2840*/  SEL R179, R182, RZ, P5 ;  /* 0x000000ffb6b37207 */ /* 0x000fc60002800000 */
[----:B------:R-:W-:Y:S01]  /*2850*/  FADD.FTZ R127, R127, R226 ;  /* 0x000000e27f7f7221 */ /* 0x000fe20000010000 */
[----:B------:R-:W-:Y:S06]  /*2860*/  BRA `(.L_x_13840) ;  /* 0x0000000000b07947 */ /* 0x000fec0003800000 */
.L_x_13839:
        /* <DEDUP_REMOVED lines=11> */
[----:B------:R-:W-:Y:S01]  /*2920*/  LOP3.LUT P5, RZ, R8, 0xff, RZ, 0xc0, !PT ;  /* 0x000000ff08ff7812 */ /* 0x000fe200078ac0ff */
        /* <DEDUP_REMOVED lines=8> */
[-C--:B------:R-:W-:Y:S01]  /*29b0*/  FMUL.FTZ R176, R176, R181.reuse ;  /* 0x000000b5b0b07220 */ /* 0x080fe20000410000 */
[----:B------:R-:W-:Y:S01]  /*29c0*/  FMUL.FTZ R180, R40, R181 ;  /* 0x000000b528b47220 */ /* 0x000fe20000410000 */
[-C--:B------:R-:W-:Y:S01]  /*29d0*/  FMUL.FTZ R177, R177, R182.reuse ;  /* 0x000000b6b1b17220 */ /* 0x080fe20000410000 */
[----:B------:R-:W-:Y:S01]  /*29e0*/  FMUL.FTZ R182, R41, R182 ;  /* 0x000000b629b67220 */ /* 0x000fe20000410000 */
[----:B------:R-:W-:Y:S01]  /*29f0*/  FMUL.FTZ R228, R228, UR13 ;  /* 0x0000000de4e47c20 */ /* 0x000fe20008410000 */
[----:B------:R-:W-:Y:S01]  /*2a00*/  FSEL R181, R176, RZ, P5 ;  /* 0x000000ffb0b57208 */ /* 0x000fe20002800000 */
[-C--:B------:R-:W-:Y:S01]  /*2a10*/  FMUL.FTZ R178, R178, R183.reuse ;  /* 0x000000b7b2b27220 */ /* 0x080fe20000410000 */
[----:B------:R-:W-:Y:S01]  /*2a20*/  SEL R176, R180, RZ, P5 ;  /* 0x000000ffb4b07207 */ /* 0x000fe20002800000 */
[----:B------:R-:W-:Y:S01]  /*2a30*/  FMUL.FTZ R183, R42, R183 ;  /* 0x000000b72ab77220 */ /* 0x000fe20000410000 */
[----:B------:R-:W-:Y:S01]  /*2a40*/  LOP3.LUT P5, RZ, R8, 0xff00, RZ, 0xc0, !PT ;  /* 0x0000ff0008ff7812 */ /* 0x000fe200078ac0ff */
[----:B------:R-:W-:-:S03]  /*2a50*/  FADD.FTZ R124, R124, R181 ;  /* 0x000000b57c7c7221 */ /* 0x000fc60000010000 */
[----:B------:R-:W-:Y:S02]  /*2a60*/  FSEL R180, R177, RZ, P5 ;  /* 0x000000ffb1b47208 */ /* 0x000fe40002800000 */
[----:B------:R-:W-:Y:S01]  /*2a70*/  SEL R177, R182, RZ, P5 ;  /* 0x000000ffb6b17207 */ /* 0x000fe20002800000 */
[-C--:B------:R-:W-:Y:S01]  /*2a80*/  FMUL.FTZ R182, R179, R228.reuse ;  /* 0x000000e4b3b67220 */ /* 0x080fe20000410000 */
[----:B------:R-:W-:Y:S01]  /*2a90*/  LOP3.LUT P5, RZ, R8, 0xff0000, RZ, 0xc0, !PT ;  /* 0x00ff000008ff7812 */ /* 0x000fe200078ac0ff */
[----:B------:R-:W-:Y:S01]  /*2aa0*/  FMUL.FTZ R228, R43, R228 ;  /* 0x000000e42be47220 */ /* 0x000fe20000410000 */
[----:B------:R-:W-:Y:S02]  /*2ab0*/  FADD.FTZ R125, R125, R180 ;  /* 0x000000b47d7d7221 */ /* 0x000fe40000010000 */
[----:B------:R-:W-:Y:S02]  /*2ac0*/  FSEL R179, R178, RZ, P5 ;  /* 0x000000ffb2b37208 */ /* 0x000fe40002800000 */
[----:B------:R-:W-:-:S02]  /*2ad0*/  SEL R178, R183, RZ, P5 ;  /* 0x000000ffb7b27207 */ /* 0x000fc40002800000 */
[----:B------:R-:W-:Y:S01]  /*2ae0*/  ISETP.GE.U32.AND P5, PT, R8, 0x1000000, PT ;  /* 0x010000000800780c */ /* 0x000fe20003fa6070 */
[----:B------:R-:W-:-:S03]  /*2af0*/  FADD.FTZ R126, R126, R179 ;  /* 0x000000b37e7e7221 */ /* 0x000fc60000010000 */
[----:B------:R-:W-:Y:S02]  /*2b00*/  FSEL R182, R182, RZ, P5 ;  /* 0x000000ffb6b67208 */ /* 0x000fe40002800000 */
[----:B------:R-:W-:-:S03]  /*2b10*/  SEL R179, R228, RZ, P5 ;  /* 0x000000ffe4b37207 */ /* 0x000fc60002800000 */
[----:B------:R-:W-:-:S07]  /*2b20*/  FADD.FTZ R127, R127, R182 ;  /* 0x000000b67f7f7221 */ /* 0x000fce0000010000 */
.L_x_13840:
[----:B------:R-:W0:Y:S08]  /*2b30*/  @P4 LDC.64 R182, c[0x0][0x478] ;  /* 0x00011e00ffb64b82 */ /* 0x000e300000000a00 */
[----:B------:R-:W1:Y:S01]  /*2b40*/  LDC.64 R180, c[0x0][0x468] ;  /* 0x00011a00ffb47b82 */ /* 0x000e620000000a00 */
[----:B0-----:R-:W-:-:S05]  /*2b50*/  @P4 IMAD.WIDE.U32 R182, R213, 0x10, R182 ;  /* 0x00000010d5b64825 */ /* 0x001fca00078e00b6 */
[----:B------:R3:W-:Y:S01]  /*2b60*/  @P4 STG.E.128 desc[UR6][R182.64], R168 ;  /* 0x000000a8b6004986 */ /* 0x0007e2000c101d06 */
[C---:B-1----:R-:W-:Y:S01]  /*2b70*/  IMAD.WIDE.U32 R180, R213.reuse, 0x10, R180 ;  /* 0x00000010d5b47825 */ /* 0x042fe200078e00b4 */
[----:B------:R-:W-:-:S04]  /*2b80*/  IADD3 R213, PT, PT, R213, 0x20, RZ ;  /* 0x00000020d5d57810 */ /* 0x000fc80007ffe0ff */
[----:B------:R3:W-:Y:S03]  /*2b90*/  STG.E.128 desc[UR6][R180.64], R176 ;  /* 0x000000b0b4007986 */ /* 0x0007e6000c101d06 */
.L_x_13838:
[----:B------:R-:W-:Y:S05]  /*2ba0*/  BSYNC.RECONVERGENT B2 ;  /* 0x0000000000027941 */ /* 0x000fea0003800200 */
.L_x_13837:
        /* <DEDUP_REMOVED lines=28> */
[-C--:B------:R-:W-:Y:S01]  /*2d70*/  FMUL.FTZ R176, R176, R181.reuse ;  /* 0x000000b5b0b07220 */ /* 0x080fe20000410000 */
[----:B------:R-:W-:Y:S01]  /*2d80*/  FMUL.FTZ R183, R183, UR13 ;  /* 0x0000000db7b77c20 */ /* 0x000fe20008410000 */
[-C--:B------:R-:W-:Y:S01]  /*2d90*/  FMUL.FTZ R177, R177, R182.reuse ;  /* 0x000000b6b1b17220 */ /* 0x080fe20000410000 */
[----:B------:R-:W-:Y:S01]  /*2da0*/  FMUL.FTZ R181, R48, R181 ;  /* 0x000000b530b57220 */ /* 0x000fe20000410000 */
[----:B------:R-:W-:Y:S01]  /*2db0*/  LOP3.LUT P4, RZ, R11, 0xff00, RZ, 0xc0, !PT ;  /* 0x0000ff000bff7812 */ /* 0x000fe2000788c0ff */
[----:B------:R-:W-:Y:S01]  /*2dc0*/  FMUL.FTZ R182, R49, R182 ;  /* 0x000000b631b67220 */ /* 0x000fe20000410000 */
[-C--:B------:R-:W-:Y:S01]  /*2dd0*/  FMUL.FTZ R219, R179, R226.reuse ;  /* 0x000000e2b3db7220 */ /* 0x080fe20000410000 */
[-C--:B------:R-:W-:Y:S01]  /*2de0*/  FMUL.FTZ R180, R178, R183.reuse ;  /* 0x000000b7b2b47220 */ /* 0x080fe20000410000 */
[----:B------:R-:W-:Y:S01]  /*2df0*/  FSEL R179, R176, RZ, P5 ;  /* 0x000000ffb0b37208 */ /* 0x000fe20002800000 */
[----:B------:R-:W-:Y:S01]  /*2e00*/  FMUL.FTZ R183, R50, R183 ;  /* 0x000000b732b77220 */ /* 0x000fe20000410000 */
[----:B------:R-:W-:Y:S01]  /*2e10*/  SEL R176, R181, RZ, P5 ;  /* 0x000000ffb5b07207 */ /* 0x000fe20002800000 */
[----:B------:R-:W-:Y:S01]  /*2e20*/  FMUL.FTZ R226, R51, R226 ;  /* 0x000000e233e27220 */ /* 0x000fe20000410000 */
[----:B------:R-:W-:Y:S01]  /*2e30*/  FSEL R178, R177, RZ, P4 ;  /* 0x000000ffb1b27208 */ /* 0x000fe20002000000 */
[----:B------:R-:W-:Y:S01]  /*2e40*/  FADD.FTZ R221, R128, R179 ;  /* 0x000000b380dd7221 */ /* 0x000fe20000010000 */
[----:B------:R-:W-:-:S02]  /*2e50*/  LOP3.LUT P5, RZ, R11, 0xff0000, RZ, 0xc0, !PT ;  /* 0x00ff00000bff7812 */ /* 0x000fc400078ac0ff */
[----:B------:R-:W-:Y:S01]  /*2e60*/  SEL R177, R182, RZ, P4 ;  /* 0x000000ffb6b17207 */ /* 0x000fe20002000000 */
[----:B------:R-:W-:Y:S01]  /*2e70*/  FADD.FTZ R129, R129, R178 ;  /* 0x000000b281817221 */ /* 0x000fe20000010000 */
[----:B------:R-:W-:Y:S02]  /*2e80*/  ISETP.GE.U32.AND P4, PT, R11, 0x1000000, PT ;  /* 0x010000000b00780c */ /* 0x000fe40003f86070 */
[----:B------:R-:W-:Y:S02]  /*2e90*/  FSEL R179, R180, RZ, P5 ;  /* 0x000000ffb4b37208 */ /* 0x000fe40002800000 */
[----:B------:R-:W-:Y:S02]  /*2ea0*/  FSEL R128, R219, RZ, P4 ;  /* 0x000000ffdb807208 */ /* 0x000fe40002000000 */
[----:B------:R-:W-:Y:S01]  /*2eb0*/  SEL R178, R183, RZ, P5 ;  /* 0x000000ffb7b27207 */ /* 0x000fe20002800000 */
[----:B------:R-:W-:Y:S01]  /*2ec0*/  FADD.FTZ R130, R130, R179 ;  /* 0x000000b382827221 */ /* 0x000fe20000010000 */
[----:B------:R-:W-:Y:S01]  /*2ed0*/  SEL R179, R226, RZ, P4 ;  /* 0x000000ffe2b37207 */ /* 0x000fe20002000000 */
[----:B------:R-:W-:Y:S01]  /*2ee0*/  FADD.FTZ R131, R131, R128 ;  /* 0x0000008083837221 */ /* 0x000fe20000010000 */
[----:B------:R-:W-:Y:S06]  /*2ef0*/  BRA `(.L_x_13844) ;  /* 0x0000000000b07947 */ /* 0x000fec0003800000 */
.L_x_13843:
        /* <DEDUP_REMOVED lines=21> */
[-C--:B------:R-:W-:Y:S01]  /*3050*/  FMUL.FTZ R177, R177, R182.reuse ;  /* 0x000000b6b1b17220 */ /* 0x080fe20000410000 */
[----:B------:R-:W-:Y:S01]  /*3060*/  FMUL.FTZ R181, R48, R181 ;  /* 0x000000b530b57220 */ /* 0x000fe20000410000 */
[----:B------:R-:W-:Y:S01]  /*3070*/  LOP3.LUT P4, RZ, R11, 0xff00, RZ, 0xc0, !PT ;  /* 0x0000ff000bff7812 */ /* 0x000fe2000788c0ff */
[----:B------:R-:W-:Y:S01]  /*3080*/  FMUL.FTZ R182, R49, R182 ;  /* 0x000000b631b67220 */ /* 0x000fe20000410000 */
[----:B------:R-:W-:Y:S01]  /*3090*/  FMUL.FTZ R228, R228, UR13 ;  /* 0x0000000de4e47c20 */ /* 0x000fe20008410000 */
[-C--:B------:R-:W-:Y:S01]  /*30a0*/  FMUL.FTZ R180, R178, R183.reuse ;  /* 0x000000b7b2b47220 */ /* 0x080fe20000410000 */
[----:B------:R-:W-:Y:S01]  /*30b0*/  FSEL R221, R176, RZ, P5 ;  /* 0x000000ffb0dd7208 */ /* 0x000fe20002800000 */
[----:B------:R-:W-:Y:S01]  /*30c0*/  FMUL.FTZ R183, R50, R183 ;  /* 0x000000b732b77220 */ /* 0x000fe20000410000 */
[----:B------:R-:W-:Y:S01]  /*30d0*/  SEL R176, R181, RZ, P5 ;  /* 0x000000ffb5b07207 */ /* 0x000fe20002800000 */
[-C--:B------:R-:W-:Y:S01]  /*30e0*/  FMUL.FTZ R219, R179, R228.reuse ;  /* 0x000000e4b3db7220 */ /* 0x080fe20000410000 */
[----:B------:R-:W-:Y:S01]  /*30f0*/  FSEL R178, R177, RZ, P4 ;  /* 0x000000ffb1b27208 */ /* 0x000fe20002000000 */
[----:B------:R-:W-:Y:S01]  /*3100*/  FADD.FTZ R221, R128, R221 ;  /* 0x000000dd80dd7221 */ /* 0x000fe20000010000 */
[----:B------:R-:W-:Y:S01]  /*3110*/  LOP3.LUT P5, RZ, R11, 0xff0000, RZ, 0xc0, !PT ;  /* 0x00ff00000bff7812 */ /* 0x000fe200078ac0ff */
[----:B------:R-:W-:Y:S01]  /*3120*/  FMUL.FTZ R228, R51, R228 ;  /* 0x000000e433e47220 */ /* 0x000fe20000410000 */
[----:B------:R-:W-:Y:S01]  /*3130*/  SEL R177, R182, RZ, P4 ;  /* 0x000000ffb6b17207 */ /* 0x000fe20002000000 */
[----:B------:R-:W-:Y:S01]  /*3140*/  FADD.FTZ R129, R129, R178 ;  /* 0x000000b281817221 */ /* 0x000fe20000010000 */
[----:B------:R-:W-:-:S02]  /*3150*/  ISETP.GE.U32.AND P4, PT, R11, 0x1000000, PT ;  /* 0x010000000b00780c */ /* 0x000fc40003f86070 */
[----:B------:R-:W-:Y:S02]  /*3160*/  FSEL R179, R180, RZ, P5 ;  /* 0x000000ffb4b37208 */ /* 0x000fe40002800000 */
[----:B------:R-:W-:Y:S02]  /*3170*/  FSEL R128, R219, RZ, P4 ;  /* 0x000000ffdb807208 */ /* 0x000fe40002000000 */
[----:B------:R-:W-:Y:S01]  /*3180*/  SEL R178, R183, RZ, P5 ;  /* 0x000000ffb7b27207 */ /* 0x000fe20002800000 */
[----:B------:R-:W-:Y:S01]  /*3190*/  FADD.FTZ R130, R130, R179 ;  /* 0x000000b382827221 */ /* 0x000fe20000010000 */
[----:B------:R-:W-:Y:S01]  /*31a0*/  SEL R179, R228, RZ, P4 ;  /* 0x000000ffe4b37207 */ /* 0x000fe20002000000 */
[----:B------:R-:W-:-:S07]  /*31b0*/  FADD.FTZ R131, R131, R128 ;  /* 0x0000008083837221 */ /* 0x000fce0000010000 */
.L_x_13844:
        /* <DEDUP_REMOVED lines=8> */
.L_x_13842:
[----:B------:R-:W-:Y:S05]  /*3240*/  BSYNC.RECONVERGENT B2 ;  /* 0x0000000000027941 */ /* 0x000fea0003800200 */
.L_x_13841:
        /* <DEDUP_REMOVED lines=29> */
[----:B------:R-:W-:Y:S01]  /*3420*/  FMUL.FTZ R180, R177, R182 ;  /* 0x000000b6b1b47220 */ /* 0x000fe20000410000 */
[----:B------:R-:W-:Y:S01]  /*3430*/  LOP3.LUT P4, RZ, R14, 0xff00, RZ, 0xc0, !PT ;  /* 0x0000ff000eff7812 */ /* 0x000fe2000788c0ff */
[----:B------:R-:W-:Y:S01]  /*3440*/  FMUL.FTZ R181, R56, R181 ;  /* 0x000000b538b57220 */ /* 0x000fe20000410000 */
[----:B------:R-:W-:Y:S01]  /*3450*/  FMUL.FTZ R226, R219, UR13 ;  /* 0x0000000ddbe27c20 */ /* 0x000fe20008410000 */
[----:B------:R-:W-:Y:S01]  /*3460*/  FSEL R177, R176, RZ, P5 ;  /* 0x000000ffb0b17208 */ /* 0x000fe20002800000 */
[-C--:B------:R-:W-:Y:S01]  /*3470*/  FMUL.FTZ R178, R178, R183.reuse ;  /* 0x000000b7b2b27220 */ /* 0x080fe20000410000 */
[----:B------:R-:W-:Y:S01]  /*3480*/  FSEL R180, R180, RZ, P4 ;  /* 0x000000ffb4b47208 */ /* 0x000fe20002000000 */
[----:B------:R-:W-:Y:S01]  /*3490*/  FMUL.FTZ R179, R179, R226 ;  /* 0x000000e2b3b37220 */ /* 0x000fe20000410000 */
[----:B------:R-:W-:Y:S01]  /*34a0*/  SEL R176, R181, RZ, P5 ;  /* 0x000000ffb5b07207 */ /* 0x000fe20002800000 */
[----:B------:R-:W-:Y:S01]  /*34b0*/  FADD.FTZ R219, R132, R177 ;  /* 0x000000b184db7221 */ /* 0x000fe20000010000 */
[C---:B------:R-:W-:Y:S01]  /*34c0*/  LOP3.LUT P3, RZ, R14.reuse, 0xff0000, RZ, 0xc0, !PT ;  /* 0x00ff00000eff7812 */ /* 0x040fe2000786c0ff */
[----:B------:R-:W-:Y:S01]  /*34d0*/  FADD.FTZ R221, R133, R180 ;  /* 0x000000b485dd7221 */ /* 0x000fe20000010000 */
[----:B------:R-:W-:Y:S01]  /*34e0*/  ISETP.GE.U32.AND P5, PT, R14, 0x1000000, PT ;  /* 0x010000000e00780c */ /* 0x000fe20003fa6070 */
[----:B------:R-:W-:Y:S01]  /*34f0*/  FMUL.FTZ R177, R57, R182 ;  /* 0x000000b639b17220 */ /* 0x000fe20000410000 */
[----:B------:R-:W-:Y:S01]  /*3500*/  FSEL R133, R178, RZ, P3 ;  /* 0x000000ffb2857208 */ /* 0x000fe20001800000 */
[----:B------:R-:W-:Y:S01]  /*3510*/  FMUL.FTZ R178, R58, R183 ;  /* 0x000000b73ab27220 */ /* 0x000fe20000410000 */
[----:B------:R-:W-:Y:S01]  /*3520*/  FSEL R132, R179, RZ, P5 ;  /* 0x000000ffb3847208 */ /* 0x000fe20002800000 */
[----:B------:R-:W-:Y:S01]  /*3530*/  FMUL.FTZ R179, R59, R226 ;  /* 0x000000e23bb37220 */ /* 0x000fe20000410000 */
[----:B------:R-:W-:Y:S01]  /*3540*/  SEL R177, R177, RZ, P4 ;  /* 0x000000ffb1b17207 */ /* 0x000fe20002000000 */
[----:B------:R-:W-:Y:S01]  /*3550*/  FADD.FTZ R134, R134, R133 ;  /* 0x0000008586867221 */ /* 0x000fe20000010000 */
[----:B------:R-:W-:Y:S01]  /*3560*/  SEL R178, R178, RZ, P3 ;  /* 0x000000ffb2b27207 */ /* 0x000fe20001800000 */
[----:B------:R-:W-:Y:S01]  /*3570*/  FADD.FTZ R135, R135, R132 ;  /* 0x0000008487877221 */ /* 0x000fe20000010000 */
[----:B------:R-:W-:Y:S01]  /*3580*/  SEL R179, R179, RZ, P5 ;  /* 0x000000ffb3b37207 */ /* 0x000fe20002800000 */
[----:B------:R-:W-:Y:S06]  /*3590*/  BRA `(.L_x_13848) ;  /* 0x0000000000b07947 */ /* 0x000fec0003800000 */
.L_x_13847:
        /* <DEDUP_REMOVED lines=22> */
[----:B------:R-:W-:Y:S01]  /*3700*/  FMUL.FTZ R181, R56, R181 ;  /* 0x000000b538b57220 */ /* 0x000fe20000410000 */
[----:B------:R-:W-:Y:S01]  /*3710*/  LOP3.LUT P4, RZ, R14, 0xff00, RZ, 0xc0, !PT ;  /* 0x0000ff000eff7812 */ /* 0x000fe2000788c0ff */
[----:B------:R-:W-:Y:S01]  /*3720*/  FMUL.FTZ R228, R228, UR13 ;  /* 0x0000000de4e47c20 */ /* 0x000fe20008410000 */
[----:B------:R-:W-:Y:S01]  /*3730*/  FMUL.FTZ R180, R178, R183 ;  /* 0x000000b7b2b47220 */ /* 0x000fe20000410000 */
[----:B------:R-:W-:-:S02]  /*3740*/  FSEL R219, R176, RZ, P5 ;  /* 0x000000ffb0db7208 */ /* 0x000fc40002800000 */
[----:B------:R-:W-:Y:S01]  /*3750*/  FMUL.FTZ R179, R179, R228 ;  /* 0x000000e4b3b37220 */ /* 0x000fe20000410000 */
[----:B------:R-:W-:Y:S01]  /*3760*/  FSEL R178, R177, RZ, P4 ;  /* 0x000000ffb1b27208 */ /* 0x000fe20002000000 */
[----:B------:R-:W-:Y:S01]  /*3770*/  FMUL.FTZ R177, R57, R182 ;  /* 0x000000b639b17220 */ /* 0x000fe20000410000 */
[----:B------:R-:W-:Y:S01]  /*3780*/  SEL R176, R181, RZ, P5 ;  /* 0x000000ffb5b07207 */ /* 0x000fe20002800000 */
[----:B------:R-:W-:Y:S01]  /*3790*/  FADD.FTZ R219, R132, R219 ;  /* 0x000000db84db7221 */ /* 0x000fe20000010000 */
[C---:B------:R-:W-:Y:S01]  /*37a0*/  ISETP.GE.U32.AND P5, PT, R14.reuse, 0x1000000, PT ;  /* 0x010000000e00780c */ /* 0x040fe20003fa6070 */
[----:B------:R-:W-:Y:S01]  /*37b0*/  FADD.FTZ R221, R133, R178 ;  /* 0x000000b285dd7221 */ /* 0x000fe20000010000 */
[----:B------:R-:W-:Y:S01]  /*37c0*/  LOP3.LUT P3, RZ, R14, 0xff0000, RZ, 0xc0, !PT ;  /* 0x00ff00000eff7812 */ /* 0x000fe2000786c0ff */
[----:B------:R-:W-:Y:S01]  /*37d0*/  FMUL.FTZ R178, R58, R183 ;  /* 0x000000b73ab27220 */ /* 0x000fe20000410000 */
[----:B------:R-:W-:Y:S01]  /*37e0*/  FSEL R132, R179, RZ, P5 ;  /* 0x000000ffb3847208 */ /* 0x000fe20002800000 */
[----:B------:R-:W-:Y:S01]  /*37f0*/  FMUL.FTZ R179, R59, R228 ;  /* 0x000000e43bb37220 */ /* 0x000fe20000410000 */
[----:B------:R-:W-:-:S02]  /*3800*/  FSEL R133, R180, RZ, P3 ;  /* 0x000000ffb4857208 */ /* 0x000fc40001800000 */
[----:B------:R-:W-:Y:S01]  /*3810*/  SEL R177, R177, RZ, P4 ;  /* 0x000000ffb1b17207 */ /* 0x000fe20002000000 */
[----:B------:R-:W-:Y:S01]  /*3820*/  FADD.FTZ R135, R135, R132 ;  /* 0x0000008487877221 */ /* 0x000fe20000010000 */
[----:B------:R-:W-:Y:S01]  /*3830*/  SEL R178, R178, RZ, P3 ;  /* 0x000000ffb2b27207 */ /* 0x000fe20001800000 */
[----:B------:R-:W-:Y:S01]  /*3840*/  FADD.FTZ R134, R134, R133 ;  /* 0x0000008586867221 */ /* 0x000fe20000010000 */
[----:B------:R-:W-:-:S07]  /*3850*/  SEL R179, R179, RZ, P5 ;  /* 0x000000ffb3b37207 */ /* 0x000fce0002800000 */
.L_x_13848:
        /* <DEDUP_REMOVED lines=9> */
.L_x_13846:
[----:B------:R-:W-:Y:S05]  /*38f0*/  BSYNC.RECONVERGENT B2 ;  /* 0x0000000000027941 */ /* 0x000fea0003800200 */
.L_x_13845:
        /* <DEDUP_REMOVED lines=15> */
[----:B------:R-:W-:Y:S01]  /*39f0*/  FFMA.FTZ R171, R202, R224, R27 ;  /* 0x000000e0caab7223 */ /* 0x000fe2000001001b */
[----:B-----5:R-:W-:Y:S01]  /*3a00*/  FMUL.FTZ R168, R215, R168 ;  /* 0x000000a8d7a87220 */ /* 0x020fe20000410000 */
[----:B------:R-:W-:Y:S01]  /*3a10*/  LOP3.LUT P4, RZ, R17, 0xff0000, RZ, 0xc0, !PT ;  /* 0x00ff000011ff7812 */ /* 0x000fe2000788c0ff */
        /* <DEDUP_REMOVED lines=11> */
[----:B------:R-:W-:Y:S01]  /*3ad0*/  FMUL.FTZ R176, R176, R181 ;  /* 0x000000b5b0b07220 */ /* 0x000fe20000410000 */
[----:B------:R-:W-:Y:S01]  /*3ae0*/  FMUL.FTZ R180, R177, R182 ;  /* 0x000000b6b1b47220 */ /* 0x000fe20000410000 */
[----:B------:R-:W-:Y:S01]  /*3af0*/  FMUL.FTZ R226, R219, UR13 ;  /* 0x0000000ddbe27c20 */ /* 0x000fe20008410000 */
[----:B------:R-:W-:Y:S01]  /*3b00*/  FMUL.FTZ R178, R178, R183 ;  /* 0x000000b7b2b27220 */ /* 0x000fe20000410000 */
[----:B------:R-:W-:-:S02]  /*3b10*/  ISETP.GE.U32.AND P5, PT, R17, 0x1000000, PT ;  /* 0x010000001100780c */ /* 0x000fc40003fa6070 */
[----:B------:R-:W-:Y:S01]  /*3b20*/  FSEL R177, R176, RZ, P2 ;  /* 0x000000ffb0b17208 */ /* 0x000fe20001000000 */
[----:B------:R-:W-:Y:S01]  /*3b30*/  FMUL.FTZ R179, R179, R226 ;  /* 0x000000e2b3b37220 */ /* 0x000fe20000410000 */
[----:B------:R-:W-:Y:S01]  /*3b40*/  LOP3.LUT P3, RZ, R17, 0xff00, RZ, 0xc0, !PT ;  /* 0x0000ff0011ff7812 */ /* 0x000fe2000786c0ff */
[----:B------:R-:W-:Y:S01]  /*3b50*/  FMUL.FTZ R176, R64, R181 ;  /* 0x000000b540b07220 */ /* 0x000fe20000410000 */
[----:B------:R-:W-:Y:S01]  /*3b60*/  FSEL R219, R178, RZ, P4 ;  /* 0x000000ffb2db7208 */ /* 0x000fe20002000000 */
[----:B------:R-:W-:Y:S01]  /*3b70*/  FADD.FTZ R221, R136, R177 ;  /* 0x000000b188dd7221 */ /* 0x000fe20000010000 */
[----:B------:R-:W-:Y:S01]  /*3b80*/  FSEL R136, R179, RZ, P5 ;  /* 0x000000ffb3887208 */ /* 0x000fe20002800000 */
[----:B------:R-:W-:Y:S01]  /*3b90*/  FMUL.FTZ R177, R65, R182 ;  /* 0x000000b641b17220 */ /* 0x000fe20000410000 */
[----:B------:R-:W-:Y:S01]  /*3ba0*/  FSEL R180, R180, RZ, P3 ;  /* 0x000000ffb4b47208 */ /* 0x000fe20001800000 */
[----:B------:R-:W-:Y:S01]  /*3bb0*/  FMUL.FTZ R178, R66, R183 ;  /* 0x000000b742b27220 */ /* 0x000fe20000410000 */
[----:B------:R-:W-:Y:S01]  /*3bc0*/  FMUL.FTZ R179, R67, R226 ;  /* 0x000000e243b37220 */ /* 0x000fe20000410000 */
[----:B------:R-:W-:Y:S01]  /*3bd0*/  FADD.FTZ R138, R138, R219 ;  /* 0x000000db8a8a7221 */ /* 0x000fe20000010000 */
[----:B------:R-:W-:Y:S01]  /*3be0*/  FADD.FTZ R139, R139, R136 ;  /* 0x000000888b8b7221 */ /* 0x000fe20000010000 */
[----:B------:R-:W-:Y:S01]  /*3bf0*/  FADD.FTZ R137, R137, R180 ;  /* 0x000000b489897221 */ /* 0x000fe20000010000 */
[----:B------:R-:W-:-:S02]  /*3c00*/  SEL R176, R176, RZ, P2 ;  /* 0x000000ffb0b07207 */ /* 0x000fc40001000000 */
[----:B------:R-:W-:Y:S02]  /*3c10*/  SEL R177, R177, RZ, P3 ;  /* 0x000000ffb1b17207 */ /* 0x000fe40001800000 */
[----:B------:R-:W-:Y:S02]  /*3c20*/  SEL R178, R178, RZ, P4 ;  /* 0x000000ffb2b27207 */ /* 0x000fe40002000000 */
[----:B------:R-:W-:Y:S01]  /*3c30*/  SEL R179, R179, RZ, P5 ;  /* 0x000000ffb3b37207 */ /* 0x000fe20002800000 */
[----:B------:R-:W-:Y:S06]  /*3c40*/  BRA `(.L_x_13852) ;  /* 0x0000000000b07947 */ /* 0x000fec0003800000 */
.L_x_13851:
        /* <DEDUP_REMOVED lines=24> */
[----:B------:R-:W-:Y:S01]  /*3dd0*/  LOP3.LUT P4, RZ, R17, 0xff0000, RZ, 0xc0, !PT ;  /* 0x00ff000011ff7812 */ /* 0x000fe2000788c0ff */
[----:B------:R-:W-:Y:S01]  /*3de0*/  FMUL.FTZ R228, R228, UR13 ;  /* 0x0000000de4e47c20 */ /* 0x000fe20008410000 */
[----:B------:R-:W-:-:S02]  /*3df0*/  FSEL R221, R176, RZ, P2 ;  /* 0x000000ffb0dd7208 */ /* 0x000fc40001000000 */
[----:B------:R-:W-:Y:S01]  /*3e00*/  FSEL R176, R177, RZ, P3 ;  /* 0x000000ffb1b07208 */ /* 0x000fe20001800000 */
[----:B------:R-:W-:Y:S01]  /*3e10*/  FMUL.FTZ R179, R179, R228 ;  /* 0x000000e4b3b37220 */ /* 0x000fe20000410000 */
[----:B------:R-:W-:Y:S01]  /*3e20*/  FSEL R177, R178, RZ, P4 ;  /* 0x000000ffb2b17208 */ /* 0x000fe20002000000 */
[----:B------:R-:W-:Y:S01]  /*3e30*/  FADD.FTZ R221, R136, R221 ;  /* 0x000000dd88dd7221 */ /* 0x000fe20000010000 */
[----:B------:R-:W-:Y:S01]  /*3e40*/  ISETP.GE.U32.AND P5, PT, R17, 0x1000000, PT ;  /* 0x010000001100780c */ /* 0x000fe20003fa6070 */
[----:B------:R-:W-:Y:S01]  /*3e50*/  FADD.FTZ R137, R137, R176 ;  /* 0x000000b089897221 */ /* 0x000fe20000010000 */
[----:B------:R-:W-:Y:S01]  /*3e60*/  FMUL.FTZ R176, R64, R181 ;  /* 0x000000b540b07220 */ /* 0x000fe20000410000 */
[----:B------:R-:W-:Y:S01]  /*3e70*/  FADD.FTZ R138, R138, R177 ;  /* 0x000000b18a8a7221 */ /* 0x000fe20000010000 */
[----:B------:R-:W-:Y:S01]  /*3e80*/  FSEL R136, R179, RZ, P5 ;  /* 0x000000ffb3887208 */ /* 0x000fe20002800000 */
[----:B------:R-:W-:Y:S01]  /*3e90*/  FMUL.FTZ R177, R65, R182 ;  /* 0x000000b641b17220 */ /* 0x000fe20000410000 */
[----:B------:R-:W-:Y:S01]  /*3ea0*/  FMUL.FTZ R178, R66, R183 ;  /* 0x000000b742b27220 */ /* 0x000fe20000410000 */
[----:B------:R-:W-:Y:S01]  /*3eb0*/  FMUL.FTZ R179, R67, R228 ;  /* 0x000000e443b37220 */ /* 0x000fe20000410000 */
[----:B------:R-:W-:Y:S01]  /*3ec0*/  SEL R176, R176, RZ, P2 ;  /* 0x000000ffb0b07207 */ /* 0x000fe20001000000 */
[----:B------:R-:W-:Y:S01]  /*3ed0*/  FADD.FTZ R139, R139, R136 ;  /* 0x000000888b8b7221 */ /* 0x000fe20000010000 */
[----:B------:R-:W-:-:S02]  /*3ee0*/  SEL R177, R177, RZ, P3 ;  /* 0x000000ffb1b17207 */ /* 0x000fc40001800000 */
[----:B------:R-:W-:Y:S02]  /*3ef0*/  SEL R178, R178, RZ, P4 ;  /* 0x000000ffb2b27207 */ /* 0x000fe40002000000 */
[----:B------:R-:W-:-:S07]  /*3f00*/  SEL R179, R179, RZ, P5 ;  /* 0x000000ffb3b37207 */ /* 0x000fce0002800000 */
.L_x_13852:
        /* <DEDUP_REMOVED lines=8> */
.L_x_13850:
[----:B------:R-:W-:Y:S05]  /*3f90*/  BSYNC.RECONVERGENT B2 ;  /* 0x0000000000027941 */ /* 0x000fea0003800200 */
.L_x_13849:
        /* <DEDUP_REMOVED lines=26> */
[----:B------:R-:W-:Y:S01]  /*4140*/  LOP3.LUT P1, RZ, R20, 0xff, RZ, 0xc0, !PT ;  /* 0x000000ff14ff7812 */ /* 0x000fe2000782c0ff */
[----:B------:R-:W-:Y:S01]  /*4150*/  FMUL.FTZ R181, R179, R182 ;  /* 0x000000b6b3b57220 */ /* 0x000fe20000410000 */
[-C--:B------:R-:W-:Y:S01]  /*4160*/  FMUL.FTZ R176, R176, R27.reuse ;  /* 0x0000001bb0b07220 */ /* 0x080fe20000410000 */
[----:B------:R-:W-:Y:S01]  /*4170*/  FMUL.FTZ R179, R177, R180 ;  /* 0x000000b4b1b37220 */ /* 0x000fe20000410000 */
[C---:B------:R-:W-:Y:S01]  /*4180*/  LOP3.LUT P2, RZ, R20.reuse, 0xff00, RZ, 0xc0, !PT ;  /* 0x0000ff0014ff7812 */ /* 0x040fe2000784c0ff */
[----:B------:R-:W-:Y:S01]  /*4190*/  FMUL.FTZ R217, R217, UR13 ;  /* 0x0000000dd9d97c20 */ /* 0x000fe20008410000 */
[----:B------:R-:W-:Y:S01]  /*41a0*/  LOP3.LUT P3, RZ, R20, 0xff0000, RZ, 0xc0, !PT ;  /* 0x00ff000014ff7812 */ /* 0x000fe2000786c0ff */
[----:B------:R-:W-:Y:S01]  /*41b0*/  FMUL.FTZ R27, R72, R27 ;  /* 0x0000001b481b7220 */ /* 0x000fe20000410000 */
[----:B------:R-:W-:Y:S01]  /*41c0*/  FSEL R177, R176, RZ, P1 ;  /* 0x000000ffb0b17208 */ /* 0x000fe20000800000 */
[-C--:B------:R-:W-:Y:S01]  /*41d0*/  FMUL.FTZ R178, R178, R217.reuse ;  /* 0x000000d9b2b27220 */ /* 0x080fe20000410000 */
[----:B------:R-:W-:Y:S01]  /*41e0*/  FSEL R176, R179, RZ, P2 ;  /* 0x000000ffb3b07208 */ /* 0x000fe20001000000 */
[----:B------:R-:W-:Y:S01]  /*41f0*/  FMUL.FTZ R179, R75, R182 ;  /* 0x000000b64bb37220 */ /* 0x000fe20000410000 */
[----:B------:R-:W-:Y:S01]  /*4200*/  ISETP.GE.U32.AND P4, PT, R20, 0x1000000, PT ;  /* 0x010000001400780c */ /* 0x000fe20003f86070 */
[----:B------:R-:W-:Y:S01]  /*4210*/  FADD.FTZ R215, R140, R177 ;  /* 0x000000b18cd77221 */ /* 0x000fe20000010000 */
[----:B------:R-:W-:Y:S01]  /*4220*/  FMUL.FTZ R177, R73, R180 ;  /* 0x000000b449b17220 */ /* 0x000fe20000410000 */
[----:B------:R-:W-:Y:S01]  /*4230*/  FADD.FTZ R219, R141, R176 ;  /* 0x000000b08ddb7221 */ /* 0x000fe20000010000 */
[----:B------:R-:W-:Y:S01]  /*4240*/  FSEL R141, R178, RZ, P3 ;  /* 0x000000ffb28d7208 */ /* 0x000fe20001800000 */
[----:B------:R-:W-:Y:S01]  /*4250*/  FMUL.FTZ R178, R74, R217 ;  /* 0x000000d94ab27220 */ /* 0x000fe20000410000 */
[----:B------:R-:W-:-:S02]  /*4260*/  FSEL R224, R181, RZ, P4 ;  /* 0x000000ffb5e07208 */ /* 0x000fc40002000000 */
[----:B------:R-:W-:Y:S01]  /*4270*/  SEL R179, R179, RZ, P4 ;  /* 0x000000ffb3b37207 */ /* 0x000fe20002000000 */
[----:B------:R-:W-:Y:S01]  /*4280*/  FADD.FTZ R217, R142, R141 ;  /* 0x0000008d8ed97221 */ /* 0x000fe20000010000 */
[----:B------:R-:W-:Y:S01]  /*4290*/  SEL R176, R27, RZ, P1 ;  /* 0x000000ff1bb07207 */ /* 0x000fe20000800000 */
[----:B------:R-:W-:Y:S01]  /*42a0*/  FADD.FTZ R224, R143, R224 ;  /* 0x000000e08fe07221 */ /* 0x000fe20000010000 */
[----:B------:R-:W-:Y:S02]  /*42b0*/  SEL R177, R177, RZ, P2 ;  /* 0x000000ffb1b17207 */ /* 0x000fe40001000000 */
[----:B------:R-:W-:Y:S01]  /*42c0*/  SEL R178, R178, RZ, P3 ;  /* 0x000000ffb2b27207 */ /* 0x000fe20001800000 */
[----:B------:R-:W-:Y:S06]  /*42d0*/  BRA `(.L_x_13855) ;  /* 0x0000000000b07947 */ /* 0x000fec0003800000 */
.L_x_13854:
        /* <DEDUP_REMOVED lines=21> */
[----:B------:R-:W-:Y:S01]  /*4430*/  FMUL.FTZ R179, R224, UR13 ;  /* 0x0000000de0b37c20 */ /* 0x000fe20008410000 */
[----:B------:R-:W-:Y:S01]  /*4440*/  FMUL.FTZ R176, R176, R27 ;  /* 0x0000001bb0b07220 */ /* 0x000fe20000410000 */
[----:B------:R-:W-:Y:S01]  /*4450*/  FMUL.FTZ R177, R177, R182 ;  /* 0x000000b6b1b17220 */ /* 0x000fe20000410000 */
[----:B------:R-:W-:Y:S01]  /*4460*/  LOP3.LUT P2, RZ, R20, 0xff00, RZ, 0xc0, !PT ;  /* 0x0000ff0014ff7812 */ /* 0x000fe2000784c0ff */
[----:B------:R-:W-:Y:S01]  /*4470*/  FMUL.FTZ R178, R178, R179 ;  /* 0x000000b3b2b27220 */ /* 0x000fe20000410000 */
[C---:B------:R-:W-:Y:S01]  /*4480*/  LOP3.LUT P3, RZ, R20.reuse, 0xff0000, RZ, 0xc0, !PT ;  /* 0x00ff000014ff7812 */ /* 0x040fe2000786c0ff */
[----:B------:R-:W-:Y:S01]  /*4490*/  FMUL.FTZ R226, R75, R226 ;  /* 0x000000e24be27220 */ /* 0x000fe20000410000 */
[----:B------:R-:W-:Y:S01]  /*44a0*/  ISETP.GE.U32.AND P4, PT, R20, 0x1000000, PT ;  /* 0x010000001400780c */ /* 0x000fe20003f86070 */
[----:B------:R-:W-:Y:S01]  /*44b0*/  FMUL.FTZ R27, R72, R27 ;  /* 0x0000001b481b7220 */ /* 0x000fe20000410000 */
[----:B------:R-:W-:-:S02]  /*44c0*/  FSEL R215, R176, RZ, P1 ;  /* 0x000000ffb0d77208 */ /* 0x000fc40000800000 */
[----:B------:R-:W-:Y:S01]  /*44d0*/  FSEL R176, R177, RZ, P2 ;  /* 0x000000ffb1b07208 */ /* 0x000fe20001000000 */
[----:B------:R-:W-:Y:S01]  /*44e0*/  FMUL.FTZ R177, R73, R182 ;  /* 0x000000b649b17220 */ /* 0x000fe20000410000 */
[----:B------:R-:W-:Y:S01]  /*44f0*/  FSEL R217, R178, RZ, P3 ;  /* 0x000000ffb2d97208 */ /* 0x000fe20001800000 */
[----:B------:R-:W-:Y:S01]  /*4500*/  FMUL.FTZ R178, R74, R179 ;  /* 0x000000b34ab27220 */ /* 0x000fe20000410000 */
[----:B------:R-:W-:Y:S01]  /*4510*/  FSEL R180, R180, RZ, P4 ;  /* 0x000000ffb4b47208 */ /* 0x000fe20002000000 */
[----:B------:R-:W-:Y:S01]  /*4520*/  FADD.FTZ R219, R141, R176 ;  /* 0x000000b08ddb7221 */ /* 0x000fe20000010000 */
[----:B------:R-:W-:Y:S01]  /*4530*/  FADD.FTZ R215, R140, R215 ;  /* 0x000000d78cd77221 */ /* 0x000fe20000010000 */
[----:B------:R-:W-:Y:S01]  /*4540*/  FADD.FTZ R217, R142, R217 ;  /* 0x000000d98ed97221 */ /* 0x000fe20000010000 */
[----:B------:R-:W-:Y:S01]  /*4550*/  SEL R179, R226, RZ, P4 ;  /* 0x000000ffe2b37207 */ /* 0x000fe20002000000 */
[----:B------:R-:W-:Y:S01]  /*4560*/  FADD.FTZ R224, R143, R180 ;  /* 0x000000b48fe07221 */ /* 0x000fe20000010000 */
[----:B------:R-:W-:-:S02]  /*4570*/  SEL R176, R27, RZ, P1 ;  /* 0x000000ff1bb07207 */ /* 0x000fc40000800000 */
[----:B------:R-:W-:Y:S02]  /*4580*/  SEL R177, R177, RZ, P2 ;  /* 0x000000ffb1b17207 */ /* 0x000fe40001000000 */
[----:B------:R-:W-:-:S07]  /*4590*/  SEL R178, R178, RZ, P3 ;  /* 0x000000ffb2b27207 */ /* 0x000fce0001800000 */
.L_x_13855:
        /* <DEDUP_REMOVED lines=11> */
.L_x_13832:
[----:B------:R-:W-:-:S04]  /*4650*/  UISETP.NE.U32.AND UP0, UPT, UR14, URZ, UPT ;  /* 0x000000ff0e00728c */ /* 0x000fc8000bf05070 */
[----:B------:R-:W-:-:S09]  /*4660*/  UISETP.NE.AND.EX UP0, UPT, UR15, URZ, UPT, UP0 ;  /* 0x000000ff0f00728c */ /* 0x000fd2000bf05300 */
[----:B------:R-:W-:Y:S05]  /*4670*/  BRA.U UP0, `(.L_x_13856) ;  /* 0x0000001500087547 */ /* 0x000fea000b800000 */
[----:B------:R-:W-:Y:S04]  /*4680*/  BSSY.RECONVERGENT B2, `(.L_x_13857) ;  /* 0x0000035000027945 */ /* 0x000fe80003800200 */
[----:B------:R-:W-:Y:S05]  /*4690*/  @!P5 BRA `(.L_x_13858) ;  /* 0x0000000000ccd947 */ /* 0x000fea0003800000 */
[----:B------:R-:W1:Y:S01]  /*46a0*/  LDC.64 R176, c[0x0][0x390] ;  /* 0x0000e400ffb07b82 */ /* 0x000e620000000a00 */
[-CC-:B0-----:R-:W-:Y:S01]  /*46b0*/  FFMA.FTZ R181, R23, R224.reuse, R27.reuse ;  /* 0x000000e017b57223 */ /* 0x181fe2000001001b */
[-CC-:B------:R-:W-:Y:S01]  /*46c0*/  FFMA.FTZ R182, R184, R224.reuse, R27.reuse ;  /* 0x000000e0b8b67223 */ /* 0x180fe2000001001b */
[-CC-:B------:R-:W-:Y:S01]  /*46d0*/  FFMA.FTZ R183, R203, R224.reuse, R27.reuse ;  /* 0x000000e0cbb77223 */ /* 0x180fe2000001001b */
[----:B------:R-:W-:Y:S01]  /*46e0*/  FFMA.FTZ R228, R220, R224, R27 ;  /* 0x000000e0dce47223 */ /* 0x000fe2000001001b */
[----:B------:R-:W-:-:S03]  /*46f0*/  LOP3.LUT P5, RZ, R7, 0xff, RZ, 0xc0, !PT ;  /* 0x000000ff07ff7812 */ /* 0x000fc600078ac0ff */
[----:B------:R-:W0:Y:S01]  /*4700*/  LDC.64 R226, c[0x0][0x468] ;  /* 0x00011a00ffe27b82 */ /* 0x000e220000000a00 */
[----:B-1----:R-:W-:-:S06]  /*4710*/  IMAD.WIDE.U32 R176, R213, 0x10, R176 ;  /* 0x00000010d5b07825 */ /* 0x002fcc00078e00b0 */
[----:B------:R-:W2:Y:S01]  /*4720*/  LDG.E.128 R176, desc[UR6][R176.64] ;  /* 0x00000006b0b07981 */ /* 0x000ea2000c1e1d00 */
[----:B------:R-:W-:Y:S01]  /*4730*/  FADD.FTZ R180, R194, -R181 ;  /* 0x800000b5c2b47221 */ /* 0x000fe20000010000 */
[----:B------:R-:W-:Y:S01]  /*4740*/  FADD.FTZ R182, R205, -R182 ;  /* 0x800000b6cdb67221 */ /* 0x000fe20000010000 */
[----:B------:R-:W-:Y:S01]  /*4750*/  FADD.FTZ R183, R222, -R183 ;  /* 0x800000b7deb77221 */ /* 0x000fe20000010000 */
[----:B------:R-:W-:Y:S01]  /*4760*/  FADD.FTZ R230, R211, -R228 ;  /* 0x800000e4d3e67221 */ /* 0x000fe20000010000 */
[C---:B-----5:R-:W-:Y:S01]  /*4770*/  FFMA.FTZ R180, R215.reuse, R180, R144 ;  /* 0x000000b4d7b47223 */ /* 0x060fe20000010090 */
[C---:B------:R-:W-:Y:S01]  /*4780*/  FFMA.FTZ R182, R215.reuse, R182, R145 ;  /* 0x000000b6d7b67223 */ /* 0x040fe20000010091 */
[----:B------:R-:W-:Y:S01]  /*4790*/  FFMA.FTZ R228, R215, R183, R146 ;  /* 0x000000b7d7e47223 */ /* 0x000fe20000010092 */
[----:B0-----:R-:W-:-:S04]  /*47a0*/  IMAD.WIDE.U32 R226, R213, 0x10, R226 ;  /* 0x00000010d5e27825 */ /* 0x001fc800078e00e2 */
[-C--:B------:R-:W-:Y:S01]  /*47b0*/  FMUL.FTZ R180, R180, R217.reuse ;  /* 0x000000d9b4b47220 */ /* 0x080fe20000410000 */
[-C--:B------:R-:W-:Y:S01]  /*47c0*/  FMUL.FTZ R182, R182, R217.reuse ;  /* 0x000000d9b6b67220 */ /* 0x080fe20000410000 */
[----:B------:R-:W-:Y:S01]  /*47d0*/  FMUL.FTZ R228, R228, R217 ;  /* 0x000000d9e4e47220 */ /* 0x000fe20000410000 */
[----:B------:R-:W-:Y:S01]  /*47e0*/  IADD3 R213, PT, PT, R213, 0x20, RZ ;  /* 0x00000020d5d57810 */ /* 0x000fe20007ffe0ff */
[----:B------:R-:W-:Y:S01]  /*47f0*/  FMUL.FTZ R181, R180, UR13 ;  /* 0x0000000db4b57c20 */ /* 0x000fe20008410000 */
[----:B------:R-:W-:Y:S01]  /*4800*/  FMUL.FTZ R182, R182, UR13 ;  /* 0x0000000db6b67c20 */ /* 0x000fe20008410000 */
[----:B------:R-:W-:Y:S02]  /*4810*/  FMUL.FTZ R183, R228, UR13 ;  /* 0x0000000de4b77c20 */ /* 0x000fe40008410000 */
[----:B------:R-:W-:-:S05]  /*4820*/  FMUL.FTZ R180, R32, R181 ;  /* 0x000000b520b47220 */ /* 0x000fca0000410000 */
[----:B------:R-:W-:Y:S01]  /*4830*/  SEL R180, R180, RZ, P5 ;  /* 0x000000ffb4b47207 */ /* 0x000fe20002800000 */
[----:B--2---:R-:W-:Y:S01]  /*4840*/  FMUL.FTZ R176, R176, R181 ;  /* 0x000000b5b0b07220 */ /* 0x004fe20000410000 */
[-C--:B------:R-:W-:Y:S01]  /*4850*/  FMUL.FTZ R177, R177, R182.reuse ;  /* 0x000000b6b1b17220 */ /* 0x080fe20000410000 */
[----:B------:R-:W-:Y:S01]  /*4860*/  FMUL.FTZ R181, R33, R182 ;  /* 0x000000b621b57220 */ /* 0x000fe20000410000 */
[----:B------:R-:W-:Y:S02]  /*4870*/  FMUL.FTZ R178, R178, R183 ;  /* 0x000000b7b2b27220 */ /* 0x000fe40000410000 */
[----:B------:R-:W-:Y:S01]  /*4880*/  FSEL R219, R176, RZ, P5 ;  /* 0x000000ffb0db7208 */ /* 0x000fe20002800000 */
[----:B------:R-:W-:Y:S01]  /*4890*/  FFMA.FTZ R176, R215, R230, R147 ;  /* 0x000000e6d7b07223 */ /* 0x000fe20000010093 */
[----:B------:R-:W-:-:S03]  /*48a0*/  LOP3.LUT P5, RZ, R7, 0xff00, RZ, 0xc0, !PT ;  /* 0x0000ff0007ff7812 */ /* 0x000fc600078ac0ff */
[----:B------:R-:W-:Y:S01]  /*48b0*/  FMUL.FTZ R182, R176, R217 ;  /* 0x000000d9b0b67220 */ /* 0x000fe20000410000 */
[----:B------:R-:W-:Y:S01]  /*48c0*/  FSEL R176, R177, RZ, P5 ;  /* 0x000000ffb1b07208 */ /* 0x000fe20002800000 */
[----:B------:R-:W-:Y:S01]  /*48d0*/  FADD.FTZ R172, R172, R219 ;  /* 0x000000dbacac7221 */ /* 0x000fe20000010000 */
[----:B------:R-:W-:Y:S01]  /*48e0*/  SEL R181, R181, RZ, P5 ;  /* 0x000000ffb5b57207 */ /* 0x000fe20002800000 */
[----:B------:R-:W-:Y:S01]  /*48f0*/  FMUL.FTZ R228, R182, UR13 ;  /* 0x0000000db6e47c20 */ /* 0x000fe20008410000 */
[----:B------:R-:W-:Y:S01]  /*4900*/  FMUL.FTZ R182, R34, R183 ;  /* 0x000000b722b67220 */ /* 0x000fe20000410000 */
[----:B------:R-:W-:Y:S01]  /*4910*/  LOP3.LUT P5, RZ, R7, 0xff0000, RZ, 0xc0, !PT ;  /* 0x00ff000007ff7812 */ /* 0x000fe200078ac0ff */
[----:B------:R-:W-:Y:S01]  /*4920*/  FADD.FTZ R173, R173, R176 ;  /* 0x000000b0adad7221 */ /* 0x000fe20000010000 */
[-C--:B------:R-:W-:Y:S01]  /*4930*/  FMUL.FTZ R183, R35, R228.reuse ;  /* 0x000000e423b77220 */ /* 0x080fe20000410000 */
[----:B------:R-:W-:Y:S01]  /*4940*/  FMUL.FTZ R179, R179, R228 ;  /* 0x000000e4b3b37220 */ /* 0x000fe20000410000 */
[----:B------:R-:W-:-:S02]  /*4950*/  FSEL R177, R178, RZ, P5 ;  /* 0x000000ffb2b17208 */ /* 0x000fc40002800000 */
[----:B------:R-:W-:Y:S02]  /*4960*/  SEL R182, R182, RZ, P5 ;  /* 0x000000ffb6b67207 */ /* 0x000fe40002800000 */
[----:B------:R-:W-:Y:S01]  /*4970*/  ISETP.GE.U32.AND P5, PT, R7, 0x1000000, PT ;  /* 0x010000000700780c */ /* 0x000fe20003fa6070 */
[----:B------:R-:W-:-:S03]  /*4980*/  FADD.FTZ R174, R174, R177 ;  /* 0x000000b1aeae7221 */ /* 0x000fc60000010000 */
[----:B------:R-:W-:Y:S02]  /*4990*/  SEL R183, R183, RZ, P5 ;  /* 0x000000ffb7b77207 */ /* 0x000fe40002800000 */
[----:B------:R-:W-:-:S03]  /*49a0*/  FSEL R178, R179, RZ, P5 ;  /* 0x000000ffb3b27208 */ /* 0x000fc60002800000 */
[----:B------:R1:W-:Y:S02]  /*49b0*/  STG.E.128 desc[UR6][R226.64], R180 ;  /* 0x000000b4e2007986 */ /* 0x0003e4000c101d06 */
[----:B------:R-:W-:-:S07]  /*49c0*/  FADD.FTZ R175, R175, R178 ;  /* 0x000000b2afaf7221 */ /* 0x000fce0000010000 */
.L_x_13858:
[----:B------:R-:W-:Y:S05]  /*49d0*/  BSYNC.RECONVERGENT B2 ;  /* 0x0000000000027941 */ /* 0x000fea0003800200 */
.L_x_13857:
[----:B------:R-:W-:Y:S04]  /*49e0*/  BSSY.RECONVERGENT B2, `(.L_x_13859) ;  /* 0x0000035000027945 */ /* 0x000fe80003800200 */
[----:B------:R-:W-:Y:S05]  /*49f0*/  @!P4 BRA `(.L_x_13860) ;  /* 0x0000000000ccc947 */ /* 0x000fea0003800000 */
[----:B------:R-:W2:Y:S01]  /*4a00*/  LDC.64 R176, c[0x0][0x390] ;  /* 0x0000e400ffb07b82 */ /* 0x000ea20000000a00 */
[-CC-:B01----:R-:W-:Y:S01]  /*4a10*/  FFMA.FTZ R181, R9, R224.reuse, R27.reuse ;  /* 0x000000e009b57223 */ /* 0x183fe2000001001b */
[-CC-:B------:R-:W-:Y:S01]  /*4a20*/  FFMA.FTZ R226, R10, R224.reuse, R27.reuse ;  /* 0x000000e00ae27223 */ /* 0x180fe2000001001b */
[-CC-:B------:R-:W-:Y:S01]  /*4a30*/  FFMA.FTZ R219, R199, R224.reuse, R27.reuse ;  /* 0x000000e0c7db7223 */ /* 0x180fe2000001001b */
[----:B------:R-:W-:-:S04]  /*4a40*/  FFMA.FTZ R228, R216, R224, R27 ;  /* 0x000000e0d8e47223 */ /* 0x000fc8000001001b */
[----:B------:R-:W0:Y:S01]  /*4a50*/  LDC.64 R182, c[0x0][0x468] ;  /* 0x00011a00ffb67b82 */ /* 0x000e220000000a00 */
[----:B--2---:R-:W-:-:S06]  /*4a60*/  IMAD.WIDE.U32 R176, R213, 0x10, R176 ;  /* 0x00000010d5b07825 */ /* 0x004fcc00078e00b0 */
[----:B------:R-:W2:Y:S01]  /*4a70*/  LDG.E.128 R176, desc[UR6][R176.64] ;  /* 0x00000006b0b07981 */ /* 0x000ea2000c1e1d00 */
        /* <DEDUP_REMOVED lines=16> */
[----:B------:R-:W-:Y:S01]  /*4b80*/  FMUL.FTZ R180, R40, R181 ;  /* 0x000000b528b47220 */ /* 0x000fe20000410000 */
[----:B------:R-:W-:Y:S01]  /*4b90*/  LOP3.LUT P4, RZ, R8, 0xff00, RZ, 0xc0, !PT ;  /* 0x0000ff0008ff7812 */ /* 0x000fe2000788c0ff */
[----:B------:R-:W-:Y:S01]  /*4ba0*/  FMUL.FTZ R230, R230, UR13 ;  /* 0x0000000de6e67c20 */ /* 0x000fe20008410000 */
[----:B------:R-:W-:-:S02]  /*4bb0*/  FMUL.FTZ R223, R42, R221 ;  /* 0x000000dd2adf7220 */ /* 0x000fc40000410000 */
[----:B------:R-:W-:Y:S01]  /*4bc0*/  SEL R180, R180, RZ, P5 ;  /* 0x000000ffb4b47207 */ /* 0x000fe20002800000 */
[----:B------:R-:W-:Y:S01]  /*4bd0*/  FMUL.FTZ R225, R43, R230 ;  /* 0x000000e62be17220 */ /* 0x000fe20000410000 */
[----:B--2---:R-:W-:Y:S01]  /*4be0*/  FMUL.FTZ R176, R176, R181 ;  /* 0x000000b5b0b07220 */ /* 0x004fe20000410000 */
[-C--:B------:R-:W-:Y:S01]  /*4bf0*/  FMUL.FTZ R177, R177, R226.reuse ;  /* 0x000000e2b1b17220 */ /* 0x080fe20000410000 */
[----:B------:R-:W-:Y:S01]  /*4c00*/  FMUL.FTZ R181, R41, R226 ;  /* 0x000000e229b57220 */ /* 0x000fe20000410000 */
[----:B------:R-:W-:Y:S01]  /*4c10*/  FMUL.FTZ R178, R178, R221 ;  /* 0x000000ddb2b27220 */ /* 0x000fe20000410000 */
[----:B------:R-:W-:Y:S01]  /*4c20*/  FMUL.FTZ R230, R179, R230 ;  /* 0x000000e6b3e67220 */ /* 0x000fe20000410000 */
[----:B------:R-:W-:Y:S02]  /*4c30*/  FSEL R219, R176, RZ, P5 ;  /* 0x000000ffb0db7208 */ /* 0x000fe40002800000 */
[----:B------:R-:W-:Y:S01]  /*4c40*/  FSEL R226, R177, RZ, P4 ;  /* 0x000000ffb1e27208 */ /* 0x000fe20002000000 */
[----:B0-----:R-:W-:Y:S01]  /*4c50*/  IMAD.WIDE.U32 R176, R213, 0x10, R182 ;  /* 0x00000010d5b07825 */ /* 0x001fe200078e00b6 */
[----:B------:R-:W-:-:S03]  /*4c60*/  SEL R181, R181, RZ, P4 ;  /* 0x000000ffb5b57207 */ /* 0x000fc60002000000 */
[----:B------:R-:W-:Y:S01]  /*4c70*/  FADD.FTZ R124, R124, R219 ;  /* 0x000000db7c7c7221 */ /* 0x000fe20000010000 */
[C---:B------:R-:W-:Y:S01]  /*4c80*/  LOP3.LUT P5, RZ, R8.reuse, 0xff0000, RZ, 0xc0, !PT ;  /* 0x00ff000008ff7812 */ /* 0x040fe200078ac0ff */
[----:B------:R-:W-:Y:S01]  /*4c90*/  FADD.FTZ R125, R125, R226 ;  /* 0x000000e27d7d7221 */ /* 0x000fe20000010000 */
[----:B------:R-:W-:Y:S02]  /*4ca0*/  ISETP.GE.U32.AND P4, PT, R8, 0x1000000, PT ;  /* 0x010000000800780c */ /* 0x000fe40003f86070 */
[----:B------:R-:W-:Y:S02]  /*4cb0*/  SEL R182, R223, RZ, P5 ;  /* 0x000000ffdfb67207 */ /* 0x000fe40002800000 */
[----:B------:R-:W-:Y:S02]  /*4cc0*/  SEL R183, R225, RZ, P4 ;  /* 0x000000ffe1b77207 */ /* 0x000fe40002000000 */
[----:B------:R-:W-:Y:S02]  /*4cd0*/  FSEL R179, R178, RZ, P5 ;  /* 0x000000ffb2b37208 */ /* 0x000fe40002800000 */
[----:B------:R-:W-:Y:S01]  /*4ce0*/  FSEL R230, R230, RZ, P4 ;  /* 0x000000ffe6e67208 */ /* 0x000fe20002000000 */
[----:B------:R2:W-:Y:S01]  /*4cf0*/  STG.E.128 desc[UR6][R176.64], R180 ;  /* 0x000000b4b0007986 */ /* 0x0005e2000c101d06 */
[----:B------:R-:W-:Y:S01]  /*4d00*/  IADD3 R213, PT, PT, R213, 0x20, RZ ;  /* 0x00000020d5d57810 */ /* 0x000fe20007ffe0ff */
[----:B------:R-:W-:-:S02]  /*4d10*/  FADD.FTZ R126, R126, R179 ;  /* 0x000000b37e7e7221 */ /* 0x000fc40000010000 */
[----:B------:R-:W-:-:S07]  /*4d20*/  FADD.FTZ R127, R127, R230 ;  /* 0x000000e67f7f7221 */ /* 0x000fce0000010000 */
.L_x_13860:
[----:B------:R-:W-:Y:S05]  /*4d30*/  BSYNC.RECONVERGENT B2 ;  /* 0x0000000000027941 */ /* 0x000fea0003800200 */
.L_x_13859:
[----:B------:R-:W-:Y:S04]  /*4d40*/  BSSY.RECONVERGENT B2, `(.L_x_13861) ;  /* 0x0000035000027945 */ /* 0x000fe80003800200 */
[----:B------:R-:W-:Y:S05]  /*4d50*/  @!P3 BRA `(.L_x_13862) ;  /* 0x0000000000ccb947 */ /* 0x000fea0003800000 */
[----:B--2---:R-:W2:Y:S01]  /*4d60*/  LDC.64 R176, c[0x0][0x390] ;  /* 0x0000e400ffb07b82 */ /* 0x004ea20000000a00 */
        /* <DEDUP_REMOVED lines=23> */
[----:B------:R-:W-:Y:S01]  /*4ee0*/  FMUL.FTZ R180, R48, R181 ;  /* 0x000000b530b47220 */ /* 0x000fe20000410000 */
[----:B------:R-:W-:Y:S01]  /*4ef0*/  FMUL.FTZ R230, R230, UR13 ;  /* 0x0000000de6e67c20 */ /* 0x000fe20008410000 */
[C---:B------:R-:W-:Y:S01]  /*4f00*/  LOP3.LUT P4, RZ, R11.reuse, 0xff00, RZ, 0xc0, !PT ;  /* 0x0000ff000bff7812 */ /* 0x040fe2000788c0ff */
[----:B------:R-:W-:Y:S01]  /*4f10*/  FMUL.FTZ R182, R50, R221 ;  /* 0x000000dd32b67220 */ /* 0x000fe20000410000 */
[----:B------:R-:W-:Y:S01]  /*4f20*/  LOP3.LUT P3, RZ, R11, 0xff0000, RZ, 0xc0, !PT ;  /* 0x00ff00000bff7812 */ /* 0x000fe2000786c0ff */
[----:B------:R-:W-:Y:S01]  /*4f30*/  FMUL.FTZ R183, R51, R230 ;  /* 0x000000e633b77220 */ /* 0x000fe20000410000 */
[----:B------:R-:W-:Y:S01]  /*4f40*/  SEL R180, R180, RZ, P5 ;  /* 0x000000ffb4b47207 */ /* 0x000fe20002800000 */
[----:B0-----:R-:W-:Y:S01]  /*4f50*/  IMAD.WIDE.U32 R226, R213, 0x10, R226 ;  /* 0x00000010d5e27825 */ /* 0x001fe200078e00e2 */
[----:B------:R-:W-:-:S02]  /*4f60*/  SEL R182, R182, RZ, P3 ;  /* 0x000000ffb6b67207 */ /* 0x000fc40001800000 */
[----:B------:R-:W-:Y:S01]  /*4f70*/  IADD3 R213, PT, PT, R213, 0x20, RZ ;  /* 0x00000020d5d57810 */ /* 0x000fe20007ffe0ff */
[----:B--2---:R-:W-:Y:S01]  /*4f80*/  FMUL.FTZ R176, R176, R181 ;  /* 0x000000b5b0b07220 */ /* 0x004fe20000410000 */
[-C--:B------:R-:W-:Y:S01]  /*4f90*/  FMUL.FTZ R181, R49, R228.reuse ;  /* 0x000000e431b57220 */ /* 0x080fe20000410000 */
[----:B------:R-:W-:Y:S01]  /*4fa0*/  FMUL.FTZ R177, R177, R228 ;  /* 0x000000e4b1b17220 */ /* 0x000fe20000410000 */
[----:B------:R-:W-:Y:S01]  /*4fb0*/  FMUL.FTZ R178, R178, R221 ;  /* 0x000000ddb2b27220 */ /* 0x000fe20000410000 */
[----:B------:R-:W-:Y:S01]  /*4fc0*/  FMUL.FTZ R179, R179, R230 ;  /* 0x000000e6b3b37220 */ /* 0x000fe20000410000 */
[----:B------:R-:W-:Y:S02]  /*4fd0*/  FSEL R219, R176, RZ, P5 ;  /* 0x000000ffb0db7208 */ /* 0x000fe40002800000 */
[----:B------:R-:W-:Y:S02]  /*4fe0*/  ISETP.GE.U32.AND P5, PT, R11, 0x1000000, PT ;  /* 0x010000000b00780c */ /* 0x000fe40003fa6070 */
[----:B------:R-:W-:Y:S01]  /*4ff0*/  SEL R181, R181, RZ, P4 ;  /* 0x000000ffb5b57207 */ /* 0x000fe20002000000 */
[----:B------:R-:W-:Y:S01]  /*5000*/  FADD.FTZ R128, R128, R219 ;  /* 0x000000db80807221 */ /* 0x000fe20000010000 */
[----:B------:R-:W-:-:S02]  /*5010*/  SEL R183, R183, RZ, P5 ;  /* 0x000000ffb7b77207 */ /* 0x000fc40002800000 */
[----:B------:R-:W-:Y:S02]  /*5020*/  FSEL R176, R177, RZ, P4 ;  /* 0x000000ffb1b07208 */ /* 0x000fe40002000000 */
[----:B------:R-:W-:Y:S01]  /*5030*/  FSEL R177, R178, RZ, P3 ;  /* 0x000000ffb2b17208 */ /* 0x000fe20001800000 */
[----:B------:R3:W-:Y:S01]  /*5040*/  STG.E.128 desc[UR6][R226.64], R180 ;  /* 0x000000b4e2007986 */ /* 0x0007e2000c101d06 */
[----:B------:R-:W-:Y:S01]  /*5050*/  FSEL R178, R179, RZ, P5 ;  /* 0x000000ffb3b27208 */ /* 0x000fe20002800000 */
[----:B------:R-:W-:Y:S02]  /*5060*/  FADD.FTZ R129, R129, R176 ;  /* 0x000000b081817221 */ /* 0x000fe40000010000 */
[----:B------:R-:W-:Y:S02]  /*5070*/  FADD.FTZ R130, R130, R177 ;  /* 0x000000b182827221 */ /* 0x000fe40000010000 */
[----:B------:R-:W-:-:S07]  /*5080*/  FADD.FTZ R131, R131, R178 ;  /* 0x000000b283837221 */ /* 0x000fce0000010000 */
.L_x_13862:
[----:B------:R-:W-:Y:S05]  /*5090*/  BSYNC.RECONVERGENT B2 ;  /* 0x0000000000027941 */ /* 0x000fea0003800200 */
.L_x_13861:
[----:B------:R-:W-:Y:S04]  /*50a0*/  BSSY.RECONVERGENT B2, `(.L_x_13863) ;  /* 0x0000035000027945 */ /* 0x000fe80003800200 */
[----:B------:R-:W-:Y:S05]  /*50b0*/  @!P2 BRA `(.L_x_13864) ;  /* 0x0000000000cca947 */ /* 0x000fea0003800000 */
[----:B--2---:R-:W2:Y:S01]  /*50c0*/  LDC.64 R176, c[0x0][0x390] ;  /* 0x0000e400ffb07b82 */ /* 0x004ea20000000a00 */
[----:B01-3--:R-:W-:-:S07]  /*50d0*/  FFMA.FTZ R181, R15, R224, R27 ;  /* 0x000000e00fb57223 */ /* 0x00bfce000001001b */
[----:B------:R-:W0:Y:S01]  /*50e0*/  LDC.64 R226, c[0x0][0x468] ;  /* 0x00011a00ffe27b82 */ /* 0x000e220000000a00 */
[----:B--2---:R-:W-:-:S06]  /*50f0*/  IMAD.WIDE.U32 R176, R213, 0x10, R176 ;  /* 0x00000010d5b07825 */ /* 0x004fcc00078e00b0 */
[----:B------:R-:W2:Y:S01]  /*5100*/  LDG.E.128 R176, desc[UR6][R176.64] ;  /* 0x00000006b0b07981 */ /* 0x000ea2000c1e1d00 */
        /* <DEDUP_REMOVED lines=19> */
[----:B------:R-:W-:Y:S01]  /*5240*/  FMUL.FTZ R180, R56, R219 ;  /* 0x000000db38b47220 */ /* 0x000fe20000410000 */
[----:B------:R-:W-:Y:S01]  /*5250*/  FMUL.FTZ R181, R57, R228 ;  /* 0x000000e439b57220 */ /* 0x000fe20000410000 */
[----:B------:R-:W-:Y:S01]  /*5260*/  FMUL.FTZ R182, R58, R221 ;  /* 0x000000dd3ab67220 */ /* 0x000fe20000410000 */
[----:B------:R-:W-:Y:S01]  /*5270*/  FMUL.FTZ R183, R59, R230 ;  /* 0x000000e63bb77220 */ /* 0x000fe20000410000 */
[C---:B------:R-:W-:Y:S01]  /*5280*/  LOP3.LUT P2, RZ, R14.reuse, 0xff, RZ, 0xc0, !PT ;  /* 0x000000ff0eff7812 */ /* 0x040fe2000784c0ff */
[----:B0-----:R-:W-:Y:S01]  /*5290*/  IMAD.WIDE.U32 R226, R213, 0x10, R226 ;  /* 0x00000010d5e27825 */ /* 0x001fe200078e00e2 */
[----:B------:R-:W-:-:S02]  /*52a0*/  LOP3.LUT P3, RZ, R14, 0xff00, RZ, 0xc0, !PT ;  /* 0x0000ff000eff7812 */ /* 0x000fc4000786c0ff */
[C---:B------:R-:W-:Y:S02]  /*52b0*/  LOP3.LUT P4, RZ, R14.reuse, 0xff0000, RZ, 0xc0, !PT ;  /* 0x00ff00000eff7812 */ /* 0x040fe4000788c0ff */
[----:B------:R-:W-:Y:S02]  /*52c0*/  ISETP.GE.U32.AND P5, PT, R14, 0x1000000, PT ;  /* 0x010000000e00780c */ /* 0x000fe40003fa6070 */
[----:B------:R-:W-:Y:S02]  /*52d0*/  SEL R180, R180, RZ, P2 ;  /* 0x000000ffb4b47207 */ /* 0x000fe40001000000 */
[----:B------:R-:W-:Y:S02]  /*52e0*/  SEL R181, R181, RZ, P3 ;  /* 0x000000ffb5b57207 */ /* 0x000fe40001800000 */
[----:B------:R-:W-:Y:S02]  /*52f0*/  SEL R182, R182, RZ, P4 ;  /* 0x000000ffb6b67207 */ /* 0x000fe40002000000 */
[----:B------:R-:W-:-:S02]  /*5300*/  SEL R183, R183, RZ, P5 ;  /* 0x000000ffb7b77207 */ /* 0x000fc40002800000 */
[----:B------:R-:W-:-:S03]  /*5310*/  IADD3 R213, PT, PT, R213, 0x20, RZ ;  /* 0x00000020d5d57810 */ /* 0x000fc60007ffe0ff */
[----:B------:R4:W-:Y:S01]  /*5320*/  STG.E.128 desc[UR6][R226.64], R180 ;  /* 0x000000b4e2007986 */ /* 0x0009e2000c101d06 */
[----:B--2---:R-:W-:Y:S01]  /*5330*/  FMUL.FTZ R176, R176, R219 ;  /* 0x000000dbb0b07220 */ /* 0x004fe20000410000 */
        /* <DEDUP_REMOVED lines=11> */
.L_x_13864:
[----:B------:R-:W-:Y:S05]  /*53f0*/  BSYNC.RECONVERGENT B2 ;  /* 0x0000000000027941 */ /* 0x000fea0003800200 */
.L_x_13863:
        /* <DEDUP_REMOVED lines=30> */
[----:B------:R-:W-:Y:S01]  /*55e0*/  LOP3.LUT P1, RZ, R17, 0xff, RZ, 0xc0, !PT ;  /* 0x000000ff11ff7812 */ /* 0x000fe2000782c0ff */
        /* <DEDUP_REMOVED lines=22> */
.L_x_13866:
[----:B------:R-:W-:Y:S05]  /*5750*/  BSYNC.RECONVERGENT B2 ;  /* 0x0000000000027941 */ /* 0x000fea0003800200 */
.L_x_13865:
[----:B------:R-:W-:Y:S05]  /*5760*/  @!P0 BRA `(.L_x_13853) ;  /* 0x0000001800188947 */ /* 0x000fea0003800000 */
[----:B--2---:R-:W2:Y:S08]  /*5770*/  LDC.64 R176, c[0x0][0x390] ;  /* 0x0000e400ffb07b82 */ /* 0x004eb00000000a00 */
[----:B01-3--:R-:W0:Y:S01]  /*5780*/  LDC.64 R180, c[0x0][0x468] ;  /* 0x00011a00ffb47b82 */ /* 0x00be220000000a00 */
[----:B--2---:R-:W-:-:S06]  /*5790*/  IMAD.WIDE.U32 R176, R213, 0x10, R176 ;  /* 0x00000010d5b07825 */ /* 0x004fcc00078e00b0 */
[----:B------:R-:W2:Y:S01]  /*57a0*/  LDG.E.128 R176, desc[UR6][R176.64] ;  /* 0x00000006b0b07981 */ /* 0x000ea2000c1e1d00 */
        /* <DEDUP_REMOVED lines=20> */
[----:B0-----:R-:W-:-:S04]  /*58f0*/  IMAD.WIDE.U32 R224, R213, 0x10, R180 ;  /* 0x00000010d5e07825 */ /* 0x001fc800078e00b4 */
[----:B------:R-:W-:Y:S01]  /*5900*/  FMUL.FTZ R183, R75, R228 ;  /* 0x000000e44bb77220 */ /* 0x000fe20000410000 */
[----:B------:R-:W-:Y:S01]  /*5910*/  FMUL.FTZ R180, R72, R27 ;  /* 0x0000001b48b47220 */ /* 0x000fe20000410000 */
[----:B------:R-:W-:Y:S01]  /*5920*/  FMUL.FTZ R181, R73, R226 ;  /* 0x000000e249b57220 */ /* 0x000fe20000410000 */
[----:B------:R-:W-:Y:S01]  /*5930*/  FMUL.FTZ R182, R74, R217 ;  /* 0x000000d94ab67220 */ /* 0x000fe20000410000 */
[C---:B------:R-:W-:Y:S02]  /*5940*/  LOP3.LUT P0, RZ, R20.reuse, 0xff, RZ, 0xc0, !PT ;  /* 0x000000ff14ff7812 */ /* 0x040fe4000780c0ff */
[C---:B------:R-:W-:Y:S02]  /*5950*/  LOP3.LUT P1, RZ, R20.reuse, 0xff00, RZ, 0xc0, !PT ;  /* 0x0000ff0014ff7812 */ /* 0x040fe4000782c0ff */
[C---:B------:R-:W-:Y:S02]  /*5960*/  ISETP.GE.U32.AND P3, PT, R20.reuse, 0x1000000, PT ;  /* 0x010000001400780c */ /* 0x040fe40003f66070 */
[----:B------:R-:W-:-:S02]  /*5970*/  LOP3.LUT P2, RZ, R20, 0xff0000, RZ, 0xc0, !PT ;  /* 0x00ff000014ff7812 */ /* 0x000fc4000784c0ff */
[----:B------:R-:W-:Y:S02]  /*5980*/  SEL R183, R183, RZ, P3 ;  /* 0x000000ffb7b77207 */ /* 0x000fe40001800000 */
[----:B------:R-:W-:Y:S02]  /*5990*/  SEL R180, R180, RZ, P0 ;  /* 0x000000ffb4b47207 */ /* 0x000fe40000000000 */
[----:B------:R-:W-:Y:S02]  /*59a0*/  SEL R181, R181, RZ, P1 ;  /* 0x000000ffb5b57207 */ /* 0x000fe40000800000 */
[----:B------:R-:W-:-:S05]  /*59b0*/  SEL R182, R182, RZ, P2 ;  /* 0x000000ffb6b67207 */ /* 0x000fca0001000000 */
        /* <DEDUP_REMOVED lines=14> */
.L_x_13856:
[----:B------:R-:W-:Y:S04]  /*5aa0*/  BSSY.RECONVERGENT B2, `(.L_x_13867) ;  /* 0x0000038000027945 */ /* 0x000fe80003800200 */
[----:B------:R-:W-:Y:S05]  /*5ab0*/  @!P5 BRA `(.L_x_13868) ;  /* 0x0000000000d8d947 */ /* 0x000fea0003800000 */
[----:B------:R-:W1:Y:S01]  /*5ac0*/  LDC.64 R176, c[0x0][0x390] ;  /* 0x0000e400ffb07b82 */ /* 0x000e620000000a00 */
[-CC-:B------:R-:W-:Y:S01]  /*5ad0*/  FFMA.FTZ R169, R23, R224.reuse, R27.reuse ;  /* 0x000000e017a97223 */ /* 0x180fe2000001001b */
[-CC-:B------:R-:W-:Y:S01]  /*5ae0*/  FFMA.FTZ R170, R184, R224.reuse, R27.reuse ;  /* 0x000000e0b8aa7223 */ /* 0x180fe2000001001b */
[-CC-:B0-----:R-:W-:Y:S01]  /*5af0*/  FFMA.FTZ R181, R203, R224.reuse, R27.reuse ;  /* 0x000000e0cbb57223 */ /* 0x181fe2000001001b */
[----:B------:R-:W-:Y:S01]  /*5b00*/  FFMA.FTZ R182, R220, R224, R27 ;  /* 0x000000e0dcb67223 */ /* 0x000fe2000001001b */
[----:B------:R-:W-:-:S03]  /*5b10*/  LOP3.LUT P5, RZ, R7, 0xff, RZ, 0xc0, !PT ;  /* 0x000000ff07ff7812 */ /* 0x000fc600078ac0ff */
[----:B------:R-:W0:Y:S08]  /*5b20*/  LDC.64 R228, c[0x0][0x478] ;  /* 0x00011e00ffe47b82 */ /* 0x000e300000000a00 */
[----:B------:R-:W2:Y:S01]  /*5b30*/  LDC.64 R226, c[0x0][0x468] ;  /* 0x00011a00ffe27b82 */ /* 0x000ea20000000a00 */
[----:B-1----:R-:W-:-:S06]  /*5b40*/  IMAD.WIDE.U32 R176, R213, 0x10, R176 ;  /* 0x00000010d5b07825 */ /* 0x002fcc00078e00b0 */
[----:B------:R-:W3:Y:S01]  /*5b50*/  LDG.E.128 R176, desc[UR6][R176.64] ;  /* 0x00000006b0b07981 */ /* 0x000ee2000c1e1d00 */
[----:B------:R-:W-:Y:S01]  /*5b60*/  FADD.FTZ R169, R194, -R169 ;  /* 0x800000a9c2a97221 */ /* 0x000fe20000010000 */
[----:B------:R-:W-:Y:S01]  /*5b70*/  FADD.FTZ R180, R205, -R170 ;  /* 0x800000aacdb47221 */ /* 0x000fe20000010000 */
[----:B------:R-:W-:Y:S01]  /*5b80*/  FADD.FTZ R230, R211, -R182 ;  /* 0x800000b6d3e67221 */ /* 0x000fe20000010000 */
[----:B0-----:R-:W-:-:S04]  /*5b90*/  IMAD.WIDE.U32 R228, R213, 0x10, R228 ;  /* 0x00000010d5e47825 */ /* 0x001fc800078e00e4 */
[C---:B-----5:R-:W-:Y:S01]  /*5ba0*/  FFMA.FTZ R168, R215.reuse, R169, R144 ;  /* 0x000000a9d7a87223 */ /* 0x060fe20000010090 */
[----:B------:R-:W-:-:S03]  /*5bb0*/  FFMA.FTZ R169, R215, R180, R145 ;  /* 0x000000b4d7a97223 */ /* 0x000fc60000010091 */
[----:B------:R-:W-:Y:S01]  /*5bc0*/  FMUL.FTZ R170, R168, R217 ;  /* 0x000000d9a8aa7220 */ /* 0x000fe20000410000 */
[C---:B--2---:R-:W-:Y:S01]  /*5bd0*/  IMAD.WIDE.U32 R226, R213.reuse, 0x10, R226 ;  /* 0x00000010d5e27825 */ /* 0x044fe200078e00e2 */
[----:B------:R-:W-:-:S03]  /*5be0*/  IADD3 R213, PT, PT, R213, 0x20, RZ ;  /* 0x00000020d5d57810 */ /* 0x000fc60007ffe0ff */
[----:B------:R-:W-:Y:S01]  /*5bf0*/  FMUL.FTZ R171, R170, UR13 ;  /* 0x0000000daaab7c20 */ /* 0x000fe20008410000 */
[----:B------:R-:W-:Y:S01]  /*5c00*/  FADD.FTZ R170, R222, -R181 ;  /* 0x800000b5deaa7221 */ /* 0x000fe20000010000 */
[----:B------:R-:W-:Y:S02]  /*5c10*/  FMUL.FTZ R181, R169, R217 ;  /* 0x000000d9a9b57220 */ /* 0x000fe40000410000 */
[----:B------:R-:W-:Y:S01]  /*5c20*/  FMUL.FTZ R180, R32, R171 ;  /* 0x000000ab20b47220 */ /* 0x000fe20000410000 */
[----:B------:R-:W-:Y:S01]  /*5c30*/  FFMA.FTZ R170, R215, R170, R146 ;  /* 0x000000aad7aa7223 */ /* 0x000fe20000010092 */
[----:B------:R-:W-:-:S03]  /*5c40*/  FMUL.FTZ R182, R181, UR13 ;  /* 0x0000000db5b67c20 */ /* 0x000fc60008410000 */
[----:B------:R-:W-:Y:S01]  /*5c50*/  SEL R180, R180, RZ, P5 ;  /* 0x000000ffb4b47207 */ /* 0x000fe20002800000 */
[----:B------:R-:W-:Y:S01]  /*5c60*/  FMUL.FTZ R181, R33, R182 ;  /* 0x000000b621b57220 */ /* 0x000fe20000410000 */
[----:B---3--:R-:W-:Y:S01]  /*5c70*/  FMUL.FTZ R176, R171, R176 ;  /* 0x000000b0abb07220 */ /* 0x008fe20000410000 */
[----:B------:R-:W-:Y:S01]  /*5c80*/  FFMA.FTZ R171, R215, R230, R147 ;  /* 0x000000e6d7ab7223 */ /* 0x000fe20000010093 */
[----:B------:R-:W-:-:S03]  /*5c90*/  FMUL.FTZ R177, R182, R177 ;  /* 0x000000b1b6b17220 */ /* 0x000fc60000410000 */
[----:B------:R-:W-:Y:S01]  /*5ca0*/  FSEL R219, R176, RZ, P5 ;  /* 0x000000ffb0db7208 */ /* 0x000fe20002800000 */
[-C--:B------:R-:W-:Y:S01]  /*5cb0*/  FMUL.FTZ R176, R170, R217.reuse ;  /* 0x000000d9aab07220 */ /* 0x080fe20000410000 */
[----:B------:R-:W-:Y:S01]  /*5cc0*/  FMUL.FTZ R182, R171, R217 ;  /* 0x000000d9abb67220 */ /* 0x000fe20000410000 */
[----:B------:R-:W-:Y:S01]  /*5cd0*/  LOP3.LUT P5, RZ, R7, 0xff00, RZ, 0xc0, !PT ;  /* 0x0000ff0007ff7812 */ /* 0x000fe200078ac0ff */
[----:B------:R1:W-:Y:S01]  /*5ce0*/  STG.E.128 desc[UR6][R228.64], R168 ;  /* 0x000000a8e4007986 */ /* 0x0003e2000c101d06 */
[----:B------:R-:W-:Y:S01]  /*5cf0*/  FMUL.FTZ R183, R176, UR13 ;  /* 0x0000000db0b77c20 */ /* 0x000fe20008410000 */
[----:B------:R-:W-:Y:S01]  /*5d00*/  FMUL.FTZ R230, R182, UR13 ;  /* 0x0000000db6e67c20 */ /* 0x000fe20008410000 */
[----:B------:R-:W-:Y:S01]  /*5d10*/  FSEL R176, R177, RZ, P5 ;  /* 0x000000ffb1b07208 */ /* 0x000fe20002800000 */
[----:B------:R-:W-:Y:S01]  /*5d20*/  FADD.FTZ R172, R172, R219 ;  /* 0x000000dbacac7221 */ /* 0x000fe20000010000 */
[----:B------:R-:W-:Y:S01]  /*5d30*/  SEL R181, R181, RZ, P5 ;  /* 0x000000ffb5b57207 */ /* 0x000fe20002800000 */
[----:B------:R-:W-:Y:S01]  /*5d40*/  FMUL.FTZ R178, R183, R178 ;  /* 0x000000b2b7b27220 */ /* 0x000fe20000410000 */
[----:B------:R-:W-:Y:S01]  /*5d50*/  FMUL.FTZ R182, R34, R183 ;  /* 0x000000b722b67220 */ /* 0x000fe20000410000 */
[----:B------:R-:W-:Y:S01]  /*5d60*/  LOP3.LUT P5, RZ, R7, 0xff0000, RZ, 0xc0, !PT ;  /* 0x00ff000007ff7812 */ /* 0x000fe200078ac0ff */
[----:B------:R-:W-:Y:S01]  /*5d70*/  FMUL.FTZ R183, R35, R230 ;  /* 0x000000e623b77220 */ /* 0x000fe20000410000 */
[----:B------:R-:W-:Y:S01]  /*5d80*/  FMUL.FTZ R179, R230, R179 ;  /* 0x000000b3e6b37220 */ /* 0x000fe20000410000 */
[----:B------:R-:W-:Y:S01]  /*5d90*/  FADD.FTZ R173, R173, R176 ;  /* 0x000000b0adad7221 */ /* 0x000fe20000010000 */
        /* <DEDUP_REMOVED lines=8> */
.L_x_13868:
[----:B------:R-:W-:Y:S05]  /*5e20*/  BSYNC.RECONVERGENT B2 ;  /* 0x0000000000027941 */ /* 0x000fea0003800200 */
.L_x_13867:
[----:B------:R-:W-:Y:S04]  /*5e30*/  BSSY.RECONVERGENT B2, `(.L_x_13869) ;  /* 0x0000038000027945 */ /* 0x000fe80003800200 */
[----:B------:R-:W-:Y:S05]  /*5e40*/  @!P4 BRA `(.L_x_13870) ;  /* 0x0000000000d8c947 */ /* 0x000fea0003800000 */
[----:B------:R-:W2:Y:S01]  /*5e50*/  LDC.64 R176, c[0x0][0x390] ;  /* 0x0000e400ffb07b82 */ /* 0x000ea20000000a00 */
[-CC-:B-1----:R-:W-:Y:S01]  /*5e60*/  FFMA.FTZ R169, R9, R224.reuse, R27.reuse ;  /* 0x000000e009a97223 */ /* 0x182fe2000001001b */
[-CC-:B------:R-:W-:Y:S01]  /*5e70*/  FFMA.FTZ R168, R10, R224.reuse, R27.reuse ;  /* 0x000000e00aa87223 */ /* 0x180fe2000001001b */
[-CC-:B------:R-:W-:Y:S01]  /*5e80*/  FFMA.FTZ R171, R199, R224.reuse, R27.reuse ;  /* 0x000000e0c7ab7223 */ /* 0x180fe2000001001b */
[----:B------:R-:W-:-:S04]  /*5e90*/  FFMA.FTZ R180, R216, R224, R27 ;  /* 0x000000e0d8b47223 */ /* 0x000fc8000001001b */
[----:B------:R-:W1:Y:S08]  /*5ea0*/  LDC.64 R226, c[0x0][0x478] ;  /* 0x00011e00ffe27b82 */ /* 0x000e700000000a00 */
[----:B0-----:R-:W0:Y:S01]  /*5eb0*/  LDC.64 R182, c[0x0][0x468] ;  /* 0x00011a00ffb67b82 */ /* 0x001e220000000a00 */
        /* <DEDUP_REMOVED lines=21> */
[----:B------:R-:W-:Y:S01]  /*6010*/  FMUL.FTZ R223, R42, R221 ;  /* 0x000000dd2adf7220 */ /* 0x000fe20000410000 */
[----:B-1----:R-:W-:Y:S01]  /*6020*/  IMAD.WIDE.U32 R226, R213, 0x10, R226 ;  /* 0x00000010d5e27825 */ /* 0x002fe200078e00e2 */
[----:B------:R-:W-:-:S03]  /*6030*/  SEL R180, R180, RZ, P5 ;  /* 0x000000ffb4b47207 */ /* 0x000fc60002800000 */
[----:B------:R-:W-:Y:S01]  /*6040*/  FMUL.FTZ R225, R43, R230 ;  /* 0x000000e62be17220 */ /* 0x000fe20000410000 */
[----:B------:R3:W-:Y:S01]  /*6050*/  STG.E.128 desc[UR6][R226.64], R168 ;  /* 0x000000a8e2007986 */ /* 0x0007e2000c101d06 */
[----:B--2---:R-:W-:Y:S01]  /*6060*/  FMUL.FTZ R176, R181, R176 ;  /* 0x000000b0b5b07220 */ /* 0x004fe20000410000 */
[----:B------:R-:W-:Y:S01]  /*6070*/  FMUL.FTZ R177, R228, R177 ;  /* 0x000000b1e4b17220 */ /* 0x000fe20000410000 */
        /* <DEDUP_REMOVED lines=19> */
.L_x_13870:
[----:B------:R-:W-:Y:S05]  /*61b0*/  BSYNC.RECONVERGENT B2 ;  /* 0x0000000000027941 */ /* 0x000fea0003800200 */
.L_x_13869:
[----:B------:R-:W-:Y:S04]  /*61c0*/  BSSY.RECONVERGENT B2, `(.L_x_13871) ;  /* 0x0000038000027945 */ /* 0x000fe80003800200 */
[----:B------:R-:W-:Y:S05]  /*61d0*/  @!P3 BRA `(.L_x_13872) ;  /* 0x0000000000d8b947 */ /* 0x000fea0003800000 */
[----:B---3--:R-:W2:Y:S01]  /*61e0*/  LDC.64 R176, c[0x0][0x390] ;  /* 0x0000e400ffb07b82 */ /* 0x008ea20000000a00 */
[-CC-:B-1----:R-:W-:Y:S01]  /*61f0*/  FFMA.FTZ R169, R13, R224.reuse, R27.reuse ;  /* 0x000000e00da97223 */ /* 0x182fe2000001001b */
[-CC-:B------:R-:W-:Y:S01]  /*6200*/  FFMA.FTZ R170, R12, R224.reuse, R27.reuse ;  /* 0x000000e00caa7223 */ /* 0x180fe2000001001b */
[-CC-:B------:R-:W-:Y:S01]  /*6210*/  FFMA.FTZ R171, R195, R224.reuse, R27.reuse ;  /* 0x000000e0c3ab7223 */ /* 0x180fe2000001001b */
[----:B------:R-:W-:-:S04]  /*6220*/  FFMA.FTZ R180, R212, R224, R27 ;  /* 0x000000e0d4b47223 */ /* 0x000fc8000001001b */
[----:B------:R-:W1:Y:S08]  /*6230*/  LDC.64 R228, c[0x0][0x478] ;  /* 0x00011e00ffe47b82 */ /* 0x000e700000000a00 */
[----:B------:R-:W3:Y:S01]  /*6240*/  LDC.64 R226, c[0x0][0x468] ;  /* 0x00011a00ffe27b82 */ /* 0x000ee20000000a00 */
[----:B--2---:R-:W-:-:S06]  /*6250*/  IMAD.WIDE.U32 R176, R213, 0x10, R176 ;  /* 0x00000010d5b07825 */ /* 0x004fcc00078e00b0 */
[----:B------:R-:W2:Y:S01]  /*6260*/  LDG.E.128 R176, desc[UR6][R176.64] ;  /* 0x00000006b0b07981 */ /* 0x000ea2000c1e1d00 */
[----:B------:R-:W-:Y:S01]  /*6270*/  FADD.FTZ R169, R190, -R169 ;  /* 0x800000a9bea97221 */ /* 0x000fe20000010000 */
[----:B------:R-:W-:Y:S01]  /*6280*/  FADD.FTZ R170, R197, -R170 ;  /* 0x800000aac5aa7221 */ /* 0x000fe20000010000 */
[----:B------:R-:W-:Y:S01]  /*6290*/  FADD.FTZ R171, R214, -R171 ;  /* 0x800000abd6ab7221 */ /* 0x000fe20000010000 */
[----:B0-----:R-:W-:Y:S01]  /*62a0*/  FADD.FTZ R182, R207, -R180 ;  /* 0x800000b4cfb67221 */ /* 0x001fe20000010000 */
        /* <DEDUP_REMOVED lines=19> */
[----:B-1----:R-:W-:Y:S01]  /*63e0*/  IMAD.WIDE.U32 R228, R213, 0x10, R228 ;  /* 0x00000010d5e47825 */ /* 0x002fe200078e00e4 */
[----:B------:R-:W-:-:S03]  /*63f0*/  SEL R182, R182, RZ, P3 ;  /* 0x000000ffb6b67207 */ /* 0x000fc60001800000 */
[C---:B---3--:R-:W-:Y:S01]  /*6400*/  IMAD.WIDE.U32 R226, R213.reuse, 0x10, R226 ;  /* 0x00000010d5e27825 */ /* 0x048fe200078e00e2 */
[----:B------:R4:W-:Y:S01]  /*6410*/  STG.E.128 desc[UR6][R228.64], R168 ;  /* 0x000000a8e4007986 */ /* 0x0009e2000c101d06 */
[----:B------:R-:W-:Y:S02]  /*6420*/  IADD3 R213, PT, PT, R213, 0x20, RZ ;  /* 0x00000020d5d57810 */ /* 0x000fe40007ffe0ff */
[----:B--2---:R-:W-:Y:S01]  /*6430*/  FMUL.FTZ R176, R181, R176 ;  /* 0x000000b0b5b07220 */ /* 0x004fe20000410000 */
[----:B------:R-:W-:Y:S01]  /*6440*/  FMUL.FTZ R181, R49, R230 ;  /* 0x000000e631b57220 */ /* 0x000fe20000410000 */
[----:B------:R-:W-:Y:S01]  /*6450*/  FMUL.FTZ R177, R230, R177 ;  /* 0x000000b1e6b17220 */ /* 0x000fe20000410000 */
[----:B------:R-:W-:Y:S01]  /*6460*/  FMUL.FTZ R178, R221, R178 ;  /* 0x000000b2ddb27220 */ /* 0x000fe20000410000 */
[----:B------:R-:W-:Y:S01]  /*6470*/  FMUL.FTZ R179, R232, R179 ;  /* 0x000000b3e8b37220 */ /* 0x000fe20000410000 */
[----:B------:R-:W-:Y:S02]  /*6480*/  FSEL R219, R176, RZ, P5 ;  /* 0x000000ffb0db7208 */ /* 0x000fe40002800000 */
[----:B------:R-:W-:-:S02]  /*6490*/  ISETP.GE.U32.AND P5, PT, R11, 0x1000000, PT ;  /* 0x010000000b00780c */ /* 0x000fc40003fa6070 */
[----:B------:R-:W-:Y:S01]  /*64a0*/  SEL R181, R181, RZ, P4 ;  /* 0x000000ffb5b57207 */ /* 0x000fe20002000000 */
[----:B------:R-:W-:Y:S01]  /*64b0*/  FADD.FTZ R128, R128, R219 ;  /* 0x000000db80807221 */ /* 0x000fe20000010000 */
[----:B------:R-:W-:Y:S02]  /*64c0*/  SEL R183, R183, RZ, P5 ;  /* 0x000000ffb7b77207 */ /* 0x000fe40002800000 */
[----:B------:R-:W-:Y:S02]  /*64d0*/  FSEL R176, R177, RZ, P4 ;  /* 0x000000ffb1b07208 */ /* 0x000fe40002000000 */
[----:B------:R-:W-:Y:S01]  /*64e0*/  FSEL R177, R178, RZ, P3 ;  /* 0x000000ffb2b17208 */ /* 0x000fe20001800000 */
[----:B------:R4:W-:Y:S01]  /*64f0*/  STG.E.128 desc[UR6][R226.64], R180 ;  /* 0x000000b4e2007986 */ /* 0x0009e2000c101d06 */
[----:B------:R-:W-:Y:S01]  /*6500*/  FSEL R178, R179, RZ, P5 ;  /* 0x000000ffb3b27208 */ /* 0x000fe20002800000 */
[----:B------:R-:W-:Y:S02]  /*6510*/  FADD.FTZ R129, R129, R176 ;  /* 0x000000b081817221 */ /* 0x000fe40000010000 */
[----:B------:R-:W-:-:S02]  /*6520*/  FADD.FTZ R130, R130, R177 ;  /* 0x000000b182827221 */ /* 0x000fc40000010000 */
[----:B------:R-:W-:-:S07]  /*6530*/  FADD.FTZ R131, R131, R178 ;  /* 0x000000b283837221 */ /* 0x000fce0000010000 */
.L_x_13872:
[----:B------:R-:W-:Y:S05]  /*6540*/  BSYNC.RECONVERGENT B2 ;  /* 0x0000000000027941 */ /* 0x000fea0003800200 */
.L_x_13871:
[----:B------:R-:W-:Y:S04]  /*6550*/  BSSY.RECONVERGENT B2, `(.L_x_13873) ;  /* 0x0000038000027945 */ /* 0x000fe80003800200 */
[----:B------:R-:W-:Y:S05]  /*6560*/  @!P2 BRA `(.L_x_13874) ;  /* 0x0000000000d8a947 */ /* 0x000fea0003800000 */
[----:B---3--:R-:W2:Y:S01]  /*6570*/  LDC.64 R176, c[0x0][0x390] ;  /* 0x0000e400ffb07b82 */ /* 0x008ea20000000a00 */
[-CC-:B-1--4-:R-:W-:Y:S01]  /*6580*/  FFMA.FTZ R169, R15, R224.reuse, R27.reuse ;  /* 0x000000e00fa97223 */ /* 0x192fe2000001001b */
[----:B------:R-:W-:-:S06]  /*6590*/  FFMA.FTZ R168, R16, R224, R27 ;  /* 0x000000e010a87223 */ /* 0x000fcc000001001b */
[----:B------:R-:W1:Y:S08]  /*65a0*/  LDC.64 R228, c[0x0][0x478] ;  /* 0x00011e00ffe47b82 */ /* 0x000e700000000a00 */
[----:B------:R-:W3:Y:S01]  /*65b0*/  LDC.64 R226, c[0x0][0x468] ;  /* 0x00011a00ffe27b82 */ /* 0x000ee20000000a00 */
[----:B--2---:R-:W-:-:S06]  /*65c0*/  IMAD.WIDE.U32 R176, R213, 0x10, R176 ;  /* 0x00000010d5b07825 */ /* 0x004fcc00078e00b0 */
[----:B------:R-:W2:Y:S01]  /*65d0*/  LDG.E.128 R176, desc[UR6][R176.64] ;  /* 0x00000006b0b07981 */ /* 0x000ea2000c1e1d00 */
        /* <DEDUP_REMOVED lines=23> */
[----:B-1----:R-:W-:Y:S01]  /*6750*/  IMAD.WIDE.U32 R228, R213, 0x10, R228 ;  /* 0x00000010d5e47825 */ /* 0x002fe200078e00e4 */
[----:B------:R-:W-:-:S02]  /*6760*/  LOP3.LUT P3, RZ, R14, 0xff00, RZ, 0xc0, !PT ;  /* 0x0000ff000eff7812 */ /* 0x000fc4000786c0ff */
[C---:B------:R-:W-:Y:S01]  /*6770*/  LOP3.LUT P4, RZ, R14.reuse, 0xff0000, RZ, 0xc0, !PT ;  /* 0x00ff00000eff7812 */ /* 0x040fe2000788c0ff */
[----:B---3--:R-:W-:Y:S01]  /*6780*/  IMAD.WIDE.U32 R226, R213, 0x10, R226 ;  /* 0x00000010d5e27825 */ /* 0x008fe200078e00e2 */
[----:B------:R-:W-:Y:S01]  /*6790*/  ISETP.GE.U32.AND P5, PT, R14, 0x1000000, PT ;  /* 0x010000000e00780c */ /* 0x000fe20003fa6070 */
[----:B------:R0:W-:Y:S01]  /*67a0*/  STG.E.128 desc[UR6][R228.64], R168 ;  /* 0x000000a8e4007986 */ /* 0x0001e2000c101d06 */
        /* <DEDUP_REMOVED lines=18> */
.L_x_13874:
[----:B------:R-:W-:Y:S05]  /*68d0*/  BSYNC.RECONVERGENT B2 ;  /* 0x0000000000027941 */ /* 0x000fea0003800200 */
.L_x_13873:
        /* <DEDUP_REMOVED lines=32> */
[----:B-1----:R-:W-:Y:S01]  /*6ae0*/  IMAD.WIDE.U32 R228, R213, 0x10, R228 ;  /* 0x00000010d5e47825 */ /* 0x002fe200078e00e4 */
[----:B------:R-:W-:-:S02]  /*6af0*/  LOP3.LUT P2, RZ, R17, 0xff00, RZ, 0xc0, !PT ;  /* 0x0000ff0011ff7812 */ /* 0x000fc4000784c0ff */
[----:B------:R-:W-:Y:S01]  /*6b00*/  LOP3.LUT P3, RZ, R17, 0xff0000, RZ, 0xc0, !PT ;  /* 0x00ff000011ff7812 */ /* 0x000fe2000786c0ff */
        /* <DEDUP_REMOVED lines=21> */
.L_x_13876:
[----:B------:R-:W-:Y:S05]  /*6c60*/  BSYNC.RECONVERGENT B2 ;  /* 0x0000000000027941 */ /* 0x000fea0003800200 */
.L_x_13875:
[----:B------:R-:W-:Y:S05]  /*6c70*/  @!P0 BRA `(.L_x_13853) ;  /* 0x0000000000d48947 */ /* 0x000fea0003800000 */
[----:B-1-34-:R-:W1:Y:S08]  /*6c80*/  LDC.64 R168, c[0x0][0x390] ;  /* 0x0000e400ffa87b82 */ /* 0x01ae700000000a00 */
[----:B------:R-:W2:Y:S01]  /*6c90*/  LDC.64 R226, c[0x0][0x468] ;  /* 0x00011a00ffe27b82 */ /* 0x000ea20000000a00 */
[----:B-1----:R-:W-:-:S07]  /*6ca0*/  IMAD.WIDE.U32 R176, R213, 0x10, R168 ;  /* 0x00000010d5b07825 */ /* 0x002fce00078e00a8 */
[----:B------:R-:W1:Y:S01]  /*6cb0*/  LDC.64 R168, c[0x0][0x478] ;  /* 0x00011e00ffa87b82 */ /* 0x000e620000000a00 */
[----:B------:R-:W3:Y:S01]  /*6cc0*/  LDG.E.128 R176, desc[UR6][R176.64] ;  /* 0x00000006b0b07981 */ /* 0x000ee2000c1e1d00 */
[-CC-:B------:R-:W-:Y:S01]  /*6cd0*/  FFMA.FTZ R183, R196, R224.reuse, R27.reuse ;  /* 0x000000e0c4b77223 */ /* 0x180fe2000001001b */
[-CC-:B------:R-:W-:Y:S01]  /*6ce0*/  FFMA.FTZ R171, R21, R224.reuse, R27.reuse ;  /* 0x000000e015ab7223 */ /* 0x180fe2000001001b */
[-CC-:B------:R-:W-:Y:S01]  /*6cf0*/  FFMA.FTZ R170, R22, R224.reuse, R27.reuse ;  /* 0x000000e016aa7223 */ /* 0x180fe2000001001b */
[----:B0-----:R-:W-:Y:S01]  /*6d00*/  FFMA.FTZ R181, R25, R224, R27 ;  /* 0x000000e019b57223 */ /* 0x001fe2000001001b */
[----:B------:R-:W-:Y:S01]  /*6d10*/  LOP3.LUT P0, RZ, R20, 0xff, RZ, 0xc0, !PT ;  /* 0x000000ff14ff7812 */ /* 0x000fe2000780c0ff */
[----:B------:R-:W-:Y:S01]  /*6d20*/  FADD.FTZ R27, R24, -R171 ;  /* 0x800000ab181b7221 */ /* 0x000fe20000010000 */
[----:B------:R-:W-:Y:S01]  /*6d30*/  FADD.FTZ R170, R185, -R170 ;  /* 0x800000aab9aa7221 */ /* 0x000fe20000010000 */
[----:B------:R-:W-:Y:S01]  /*6d40*/  FADD.FTZ R181, R198, -R181 ;  /* 0x800000b5c6b57221 */ /* 0x000fe20000010000 */
[C---:B------:R-:W-:Y:S01]  /*6d50*/  LOP3.LUT P1, RZ, R20.reuse, 0xff00, RZ, 0xc0, !PT ;  /* 0x0000ff0014ff7812 */ /* 0x040fe2000782c0ff */
[----:B--2---:R-:W-:Y:S01]  /*6d60*/  IMAD.WIDE.U32 R226, R213, 0x10, R226 ;  /* 0x00000010d5e27825 */ /* 0x004fe200078e00e2 */
[----:B------:R-:W-:-:S02]  /*6d70*/  ISETP.GE.U32.AND P3, PT, R20, 0x1000000, PT ;  /* 0x010000001400780c */ /* 0x000fc40003f66070 */
[----:B------:R-:W-:Y:S01]  /*6d80*/  LOP3.LUT P2, RZ, R20, 0xff0000, RZ, 0xc0, !PT ;  /* 0x00ff000014ff7812 */ /* 0x000fe2000784c0ff */
[----:B-1----:R-:W-:-:S04]  /*6d90*/  IMAD.WIDE.U32 R224, R213, 0x10, R168 ;  /* 0x00000010d5e07825 */ /* 0x002fc800078e00a8 */
[----:B------:R-:W-:Y:S01]  /*6da0*/  FADD.FTZ R168, R26, -R183 ;  /* 0x800000b71aa87221 */ /* 0x000fe20000010000 */
[C---:B-----5:R-:W-:Y:S01]  /*6db0*/  FFMA.FTZ R169, R215.reuse, R170, R165 ;  /* 0x000000aad7a97223 */ /* 0x060fe200000100a5 */
[C---:B------:R-:W-:Y:S02]  /*6dc0*/  FFMA.FTZ R170, R215.reuse, R181, R166 ;  /* 0x000000b5d7aa7223 */ /* 0x040fe400000100a6 */
[C---:B------:R-:W-:Y:S01]  /*6dd0*/  FFMA.FTZ R171, R215.reuse, R168, R167 ;  /* 0x000000a8d7ab7223 */ /* 0x040fe200000100a7 */
[----:B------:R-:W-:Y:S01]  /*6de0*/  FFMA.FTZ R168, R215, R27, R164 ;  /* 0x0000001bd7a87223 */ /* 0x000fe200000100a4 */
[-C--:B------:R-:W-:Y:S02]  /*6df0*/  FMUL.FTZ R180, R169, R217.reuse ;  /* 0x000000d9a9b47220 */ /* 0x080fe40000410000 */
        /* <DEDUP_REMOVED lines=11> */
[----:B------:R0:W-:Y:S01]  /*6eb0*/  STG.E.128 desc[UR6][R224.64], R168 ;  /* 0x000000a8e0007986 */ /* 0x0001e2000c101d06 */
[----:B------:R-:W-:-:S02]  /*6ec0*/  SEL R181, R181, RZ, P1 ;  /* 0x000000ffb5b57207 */ /* 0x000fc40000800000 */
[----:B------:R-:W-:Y:S02]  /*6ed0*/  SEL R183, R183, RZ, P3 ;  /* 0x000000ffb7b77207 */ /* 0x000fe40001800000 */
[----:B------:R-:W-:Y:S02]  /*6ee0*/  SEL R180, R180, RZ, P0 ;  /* 0x000000ffb4b47207 */ /* 0x000fe40000000000 */
[----:B------:R-:W-:-:S05]  /*6ef0*/  SEL R182, R182, RZ, P2 ;  /* 0x000000ffb6b67207 */ /* 0x000fca0001000000 */
        /* <DEDUP_REMOVED lines=13> */
.L_x_13853:
[----:B------:R-:W-:Y:S05]  /*6fd0*/  BSYNC.RECONVERGENT B1 ;  /* 0x0000000000017941 */ /* 0x000fea0003800200 */
.L_x_13831:
[----:B0-234-:R-:W0:Y:S02]  /*6fe0*/  LDC.64 R176, c[0x0][0x380] ;  /* 0x0000e000ffb07b82 */ /* 0x01de240000000a00 */
[----:B0-----:R-:W-:-:S04]  /*6ff0*/  LEA R5, R176, R5, 0x2 ;  /* 0x00000005b0057211 */ /* 0x001fc800078e10ff */
[----:B------:R-:W-:-:S13]  /*7000*/  ISETP.GE.AND P0, PT, R5, R177, PT ;  /* 0x000000b10500720c */ /* 0x000fda0003f06270 */
[----:B------:R-:W-:Y:S05]  /*7010*/  @!P0 BRA `(.L_x_13877) ;  /* 0xffffff9800488947 */ /* 0x000fea000383ffff */
.L_x_13817:
[----:B------:R-:W-:Y:S05]  /*7020*/  BSYNC B0 ;  /* 0x0000000000007941 */ /* 0x000fea0003800000 */
.L_x_13816:
[----:B------:R-:W0:Y:S01]  /*7030*/  S2R R9, SR_TID.X ;  /* 0x0000000000097919 */ /* 0x000e220000002100 */
[----:B------:R-:W-:Y:S01]  /*7040*/  MOV R2, 0x400 ;  /* 0x0000040000027802 */ /* 0x000fe20000000f00 */
[----:B------:R-:W-:Y:S05]  /*7050*/  WARPSYNC.ALL ;  /* 0x0000000000007948 */ /* 0x000fea0003800000 */
[----:B------:R-:W2:Y:S01]  /*7060*/  S2R R7, SR_CgaCtaId ;  /* 0x0000000000077919 */ /* 0x000ea20000008800 */
[----:B-----5:R-:W-:Y:S01]  /*7070*/  IMAD R40, R0, UR5, RZ ;  /* 0x0000000500287c24 */ /* 0x020fe2000f8e02ff */
[----:B------:R-:W3:Y:S01]  /*7080*/  LDCU.128 UR16, c[0x0][0x440] ;  /* 0x00008800ff1077ac */ /* 0x000ee20008000c00 */
[----:B------:R-:W-:Y:S01]  /*7090*/  BSSY.RECONVERGENT B0, `(.L_x_13878) ;  /* 0x00000cc000007945 */ /* 0x000fe20003800200 */
[----:B------:R-:W4:Y:S01]  /*70a0*/  LDCU.64 UR8, c[0x0][0x460] ;  /* 0x00008c00ff0877ac */ /* 0x000f220008000a00 */
[----:B0-----:R-:W-:-:S02]  /*70b0*/  SHF.R.U32.HI R4, RZ, 0x5, R9 ;  /* 0x00000005ff047819 */ /* 0x001fc40000011609 */
        /* <DEDUP_REMOVED lines=27> */
[----:B------:R-:W0:Y:S04]  /*7270*/  LDS R2, [R0] ;  /* 0x0000000000027984 */ /* 0x000e280000000800 */
[----:B------:R-:W2:Y:S04]  /*7280*/  LDS R9, [R0+0xc00] ;  /* 0x000c000000097984 */ /* 0x000ea80000000800 */
[----:B------:R-:W3:Y:S04]  /*7290*/  LDS R4, [R0+0x200] ;  /* 0x0002000000047984 */ /* 0x000ee80000000800 */
        /* <DEDUP_REMOVED lines=12> */
[----:B---3--:R-:W-:-:S03]  /*7360*/  FADD.FTZ R4, RZ, R4 ;  /* 0x00000004ff047221 */ /* 0x008fc60000010000 */
[----:B------:R-:W3:Y:S01]  /*7370*/  LDS R19, [R0+0x1a00] ;  /* 0x001a000000137984 */ /* 0x000ee20000000800 */
        /* <DEDUP_REMOVED lines=18> */
[----:B--2---:R-:W-:-:S03]  /*74a0*/  FADD.FTZ R2, R2, R17 ;  /* 0x0000001102027221 */ /* 0x004fc60000010000 */
[----:B------:R-:W2:Y:S01]  /*74b0*/  LDS R31, [R0+0x2e00] ;  /* 0x002e0000001f7984 */ /* 0x000ea20000000800 */
[----:B---3--:R-:W-:Y:S01]  /*74c0*/  FADD.FTZ R4, R4, R19 ;  /* 0x0000001304047221 */ /* 0x008fe20000010000 */
        /* <DEDUP_REMOVED lines=136> */
.L_x_13879:
[----:B------:R-:W-:Y:S05]  /*7d50*/  BSYNC.RECONVERGENT B0 ;  /* 0x0000000000007941 */ /* 0x000fea0003800200 */
.L_x_13878:
        /* <DEDUP_REMOVED lines=18> */
.L_x_13881:
[----:B------:R-:W-:Y:S05]  /*7e80*/  BSYNC.RECONVERGENT B0 ;  /* 0x0000000000007941 */ /* 0x000fea0003800200 */
.L_x_13880:
        /* <DEDUP_REMOVED lines=18> */
.L_x_13883:
[----:B------:R-:W-:Y:S05]  /*7fb0*/  BSYNC.RECONVERGENT B0 ;  /* 0x0000000000007941 */ /* 0x000fea0003800200 */
.L_x_13882:
        /* <DEDUP_REMOVED lines=18> */
.L_x_13885:
[----:B------:R-:W-:Y:S05]  /*80e0*/  BSYNC.RECONVERGENT B0 ;  /* 0x0000000000007941 */ /* 0x000fea0003800200 */
.L_x_13884:
        /* <DEDUP_REMOVED lines=18> */
.L_x_13887:
[----:B------:R-:W-:Y:S05]  /*8210*/  BSYNC.RECONVERGENT B0 ;  /* 0x0000000000007941 */ /* 0x000fea0003800200 */
.L_x_13886:
        /* <DEDUP_REMOVED lines=11> */
.L_x_13830:
        /* <DEDUP_REMOVED lines=8> */
.L_x_13889:
[----:B------:R-:W-:Y:S05]  /*8350*/  BSYNC B1 ;  /* 0x0000000000017941 */ /* 0x000fea0003800000 */
.L_x_13888:
        /* <DEDUP_REMOVED lines=8> */
.L_x_13890:
[----:B------:R-:W-:-:S05]  /*83e0*/  FADD.FTZ R176, R176, R223 ;  /* 0x000000dfb0b07221 */ /* 0x000fca0000010000 */
[----:B------:R-:W-:Y:S01]  /*83f0*/  MOV R226, R176 ;  /* 0x000000b000e27202 */ /* 0x000fe20000000f00 */
[----:B------:R-:W-:Y:S01]  /*8400*/  HFMA2 R221, -RZ, RZ, 0, 1.1920928955078125e-07 ;  /* 0x00000002ffdd7431 */ /* 0x000fe200000001ff */
[----:B------:R-:W-:-:S07]  /*8410*/  MOV R27, R183 ;  /* 0x000000b7001b7202 */ /* 0x000fce0000000f00 */
[----:B------:R-:W-:Y:S05]  /*8420*/  WARPSYNC.COLLECTIVE R219, `(.L_x_13891) ;  /* 0x00000000db087348 */ /* 0x000fea0003c00000 */
[----:B------:R0:W1:Y:S02]  /*8430*/  SHFL.BFLY P6, R183, R226, R221, R228 ;  /* 0x0c0000dde2b77389 */ /* 0x00006400000c00e4 */
[----:B01----:R-:W-:Y:S05]  /*8440*/  ENDCOLLECTIVE ;  /* 0x000000000000791b */ /* 0x003fea0003800000 */
.L_x_13891:
[----:B------:R-:W-:-:S05]  /*8450*/  FADD.FTZ R27, R27, R224 ;  /* 0x000000e01b1b7221 */ /* 0x000fca0000010000 */
[----:B------:R-:W-:Y:S02]  /*8460*/  MOV R226, R27 ;  /* 0x0000001b00e27202 */ /* 0x000fe40000000f00 */
[----:B------:R-:W-:-:S07]  /*8470*/  MOV R177, R183 ;  /* 0x000000b700b17202 */ /* 0x000fce0000000f00 */
[----:B------:R-:W-:Y:S05]  /*8480*/  WARPSYNC.COLLECTIVE R219, `(.L_x_13892) ;  /* 0x00000000db087348 */ /* 0x000fea0003c00000 */
[----:B------:R0:W1:Y:S02]  /*8490*/  SHFL.BFLY P6, R183, R226, R221, R228 ;  /* 0x0c0000dde2b77389 */ /* 0x00006400000c00e4 */
[----:B01----:R-:W-:Y:S05]  /*84a0*/  ENDCOLLECTIVE ;  /* 0x000000000000791b */ /* 0x003fea0003800000 */
.L_x_13892:
[----:B------:R-:W-:-:S05]  /*84b0*/  FADD.FTZ R177, R176, R177 ;  /* 0x000000b1b0b17221 */ /* 0x000fca0000010000 */
[----:B------:R-:W-:Y:S01]  /*84c0*/  MOV R226, R177 ;  /* 0x000000b100e27202 */ /* 0x000fe20000000f00 */
[----:B------:R-:W-:Y:S01]  /*84d0*/  HFMA2 R221, -RZ, RZ, 0, 2.384185791015625e-07 ;  /* 0x00000004ffdd7431 */ /* 0x000fe200000001ff */
[----:B------:R-:W-:-:S07]  /*84e0*/  MOV R178, R183 ;  /* 0x000000b700b27202 */ /* 0x000fce0000000f00 */
[----:B------:R-:W-:Y:S05]  /*84f0*/  WARPSYNC.COLLECTIVE R219, `(.L_x_13893) ;  /* 0x00000000db087348 */ /* 0x000fea0003c00000 */
[----:B------:R0:W1:Y:S02]  /*8500*/  SHFL.BFLY P6, R183, R226, R221, R228 ;  /* 0x0c0000dde2b77389 */ /* 0x00006400000c00e4 */
[----:B01----:R-:W-:Y:S05]  /*8510*/  ENDCOLLECTIVE ;  /* 0x000000000000791b */ /* 0x003fea0003800000 */
.L_x_13893:
[----:B------:R-:W-:-:S05]  /*8520*/  FADD.FTZ R178, R27, R178 ;  /* 0x000000b21bb27221 */ /* 0x000fca0000010000 */
[----:B------:R-:W-:Y:S02]  /*8530*/  MOV R226, R178 ;  /* 0x000000b200e27202 */ /* 0x000fe40000000f00 */
[----:B------:R-:W-:-:S07]  /*8540*/  MOV R180, R183 ;  /* 0x000000b700b47202 */ /* 0x000fce0000000f00 */
[----:B------:R-:W-:Y:S05]  /*8550*/  WARPSYNC.COLLECTIVE R219, `(.L_x_13894) ;  /* 0x00000000db087348 */ /* 0x000fea0003c00000 */
[----:B------:R0:W1:Y:S02]  /*8560*/  SHFL.BFLY P6, R183, R226, R221, R228 ;  /* 0x0c0000dde2b77389 */ /* 0x00006400000c00e4 */
[----:B01----:R-:W-:Y:S05]  /*8570*/  ENDCOLLECTIVE ;  /* 0x000000000000791b */ /* 0x003fea0003800000 */
.L_x_13894:
[----:B------:R-:W-:-:S05]  /*8580*/  FADD.FTZ R180, R177, R180 ;  /* 0x000000b4b1b47221 */ /* 0x000fca0000010000 */
[----:B------:R-:W-:Y:S01]  /*8590*/  MOV R226, R180 ;  /* 0x000000b400e27202 */ /* 0x000fe20000000f00 */
[----:B------:R-:W-:Y:S01]  /*85a0*/  HFMA2 R221, -RZ, RZ, 0, 4.76837158203125e-07 ;  /* 0x00000008ffdd7431 */ /* 0x000fe200000001ff */
[----:B------:R-:W-:-:S07]  /*85b0*/  MOV R179, R183 ;  /* 0x000000b700b37202 */ /* 0x000fce0000000f00 */
[----:B------:R-:W-:Y:S05]  /*85c0*/  WARPSYNC.COLLECTIVE R219, `(.L_x_13895) ;  /* 0x00000000db087348 */ /* 0x000fea0003c00000 */
[----:B------:R0:W1:Y:S02]  /*85d0*/  SHFL.BFLY P6, R183, R226, R221, R228 ;  /* 0x0c0000dde2b77389 */ /* 0x00006400000c00e4 */
[----:B01----:R-:W-:Y:S05]  /*85e0*/  ENDCOLLECTIVE ;  /* 0x000000000000791b */ /* 0x003fea0003800000 */
.L_x_13895:
[----:B------:R-:W-:-:S05]  /*85f0*/  FADD.FTZ R179, R178, R179 ;  /* 0x000000b3b2b37221 */ /* 0x000fca0000010000 */
[----:B------:R-:W-:Y:S02]  /*8600*/  MOV R226, R179 ;  /* 0x000000b300e27202 */ /* 0x000fe40000000f00 */
[----:B------:R-:W-:-:S07]  /*8610*/  MOV R181, R183 ;  /* 0x000000b700b57202 */ /* 0x000fce0000000f00 */
[----:B------:R-:W-:Y:S05]  /*8620*/  WARPSYNC.COLLECTIVE R219, `(.L_x_13896) ;  /* 0x00000000db087348 */ /* 0x000fea0003c00000 */
[----:B------:R0:W1:Y:S02]  /*8630*/  SHFL.BFLY P6, R183, R226, R221, R228 ;  /* 0x0c0000dde2b77389 */ /* 0x00006400000c00e4 */
[----:B01----:R-:W-:Y:S05]  /*8640*/  ENDCOLLECTIVE ;  /* 0x000000000000791b */ /* 0x003fea0003800000 */
.L_x_13896:
[----:B------:R-:W-:-:S05]  /*8650*/  FADD.FTZ R181, R180, R181 ;  /* 0x000000b5b4b57221 */ /* 0x000fca0000010000 */
[----:B------:R-:W-:Y:S01]  /*8660*/  MOV R226, R181 ;  /* 0x000000b500e27202 */ /* 0x000fe20000000f00 */
[----:B------:R-:W-:Y:S01]  /*8670*/  HFMA2 R221, -RZ, RZ, 0, 9.5367431640625e-07 ;  /* 0x00000010ffdd7431 */ /* 0x000fe200000001ff */
[----:B------:R-:W-:-:S07]  /*8680*/  MOV R182, R183 ;  /* 0x000000b700b67202 */ /* 0x000fce0000000f00 */
[----:B------:R-:W-:Y:S05]  /*8690*/  WARPSYNC.COLLECTIVE R219, `(.L_x_13897) ;  /* 0x00000000db087348 */ /* 0x000fea0003c00000 */
[----:B------:R0:W1:Y:S02]  /*86a0*/  SHFL.BFLY P6, R183, R226, R221, R228 ;  /* 0x0c0000dde2b77389 */ /* 0x00006400000c00e4 */
[----:B01----:R-:W-:Y:S05]  /*86b0*/  ENDCOLLECTIVE ;  /* 0x000000000000791b */ /* 0x003fea0003800000 */
.L_x_13897:
[----:B------:R-:W-:-:S05]  /*86c0*/  FADD.FTZ R182, R179, R182 ;  /* 0x000000b6b3b67221 */ /* 0x000fca0000010000 */
[----:B------:R-:W-:Y:S02]  /*86d0*/  MOV R226, R182 ;  /* 0x000000b600e27202 */ /* 0x000fe40000000f00 */
[----:B------:R-:W-:-:S07]  /*86e0*/  MOV R176, R183 ;  /* 0x000000b700b07202 */ /* 0x000fce0000000f00 */
[----:B------:R-:W-:Y:S05]  /*86f0*/  WARPSYNC.COLLECTIVE R219, `(.L_x_13898) ;  /* 0x00000000db087348 */ /* 0x000fea0003c00000 */
[----:B------:R0:W1:Y:S02]  /*8700*/  SHFL.BFLY P6, R183, R226, R221, R228 ;  /* 0x0c0000dde2b77389 */ /* 0x00006400000c00e4 */
[----:B01----:R-:W-:Y:S05]  /*8710*/  ENDCOLLECTIVE ;  /* 0x000000000000791b */ /* 0x003fea0003800000 */
.L_x_13898:
[----:B------:R-:W-:Y:S05]  /*8720*/  BRA `(.L_x_13899) ;  /* 0xffffff94009c7947 */ /* 0x000fea000383ffff */
.L_x_13900:
        /* <DEDUP_REMOVED lines=13> */
.L_x_14605:


//--------------------- .text._ZN10layer_norm13ln_bwd_kernelINS_13Kernel_traitsIfffffjLj768ELj1ELj4ELj1ELj16ENS_18Kernel_traits_baseILj768EfffffjLj128EEEEELb1ELb1ELb0ELb1EEEvNS_9BwdParamsE --------------------------
	.section	.text._ZN10layer_norm13ln_bwd_kernelINS_13Kernel_traitsIfffffjLj768ELj1ELj4ELj1ELj16ENS_18Kernel_traits_baseILj768EfffffjLj128EEEEELb1ELb1ELb0ELb1EEEvNS_9BwdParamsE,"ax",@progbits
	.align	128
        .global         _ZN10layer_norm13ln_bwd_kernelINS_13Kernel_traitsIfffffjLj768ELj1ELj4ELj1ELj16ENS_18Kernel_traits_baseILj768EfffffjLj128EEEEELb1ELb1ELb0ELb1EEEvNS_9BwdParamsE
        .type           _ZN10layer_norm13ln_bwd_kernelINS_13Kernel_traitsIfffffjLj768ELj1ELj4ELj1ELj16ENS_18Kernel_traits_baseILj768EfffffjLj128EEEEELb1ELb1ELb0ELb1EEEvNS_9BwdParamsE,@function
        .size           _ZN10layer_norm13ln_bwd_kernelINS_13Kernel_traitsIfffffjLj768ELj1ELj4ELj1ELj16ENS_18Kernel_traits_baseILj768EfffffjLj128EEEEELb1ELb1ELb0ELb1EEEvNS_9BwdParamsE,(.L_x_14606 - _ZN10layer_norm13ln_bwd_kernelINS_13Kernel_traitsIfffffjLj768ELj1ELj4ELj1ELj16ENS_18Kernel_traits_baseILj768EfffffjLj128EEEEELb1ELb1ELb0ELb1EEEvNS_9BwdParamsE)
        .other          _ZN10layer_norm13ln_bwd_kernelINS_13Kernel_traitsIfffffjLj768ELj1ELj4ELj1ELj16ENS_18Kernel_traits_baseILj768EfffffjLj128EEEEELb1ELb1ELb0ELb1EEEvNS_9BwdParamsE,@"STO_CUDA_ENTRY STV_DEFAULT"
_ZN10layer_norm13ln_bwd_kernelINS_13Kernel_traitsIfffffjLj768ELj1ELj4ELj1ELj16ENS_18Kernel_traits_baseILj768EfffffjLj128EEEEELb1ELb1ELb0ELb1EEEvNS_9BwdParamsE:
.text._ZN10layer_norm13ln_bwd_kernelINS_13Kernel_traitsIfffffjLj768ELj1ELj4ELj1ELj16ENS_18Kernel_traits_baseILj768EfffffjLj128EEEEELb1ELb1ELb0ELb1EEEvNS_9BwdParamsE:
        /* <DEDUP_REMOVED lines=23> */
[----:B------:R-:W0:Y:S01]  /*0170*/  LDCU UR14, c[0x0][0x400] ;  /* 0x00008000ff0e77ac */ /* 0x000e220008000800 */
        /* <DEDUP_REMOVED lines=9> */
[----:B-1----:R-:W-:Y:S01]  /*0210*/  SHF.R.U32.HI R0, RZ, 0x5, R2 ;  /* 0x00000005ff007819 */ /* 0x002fe20000011602 */
[----:B------:R-:W1:Y:S01]  /*0220*/  LDCU.64 UR12, c[0x0][0x438] ;  /* 0x00008700ff0c77ac */ /* 0x000e620008000a00 */
[----:B------:R-:W-:Y:S02]  /*0230*/  CS2R R162, SRZ ;  /* 0x0000000000a27805 */ /* 0x000fe4000001ff00 */
[----:B------:R-:W-:Y:S02]  /*0240*/  CS2R R160, SRZ ;  /* 0x0000000000a07805 */ /* 0x000fe4000001ff00 */
[----:B------:R-:W-:-:S02]  /*0250*/  LOP3.LUT R166, R0, UR4, RZ, 0xfc, !PT ;  /* 0x0000000400a67c12 */ /* 0x000fc4000f8efcff */
[----:B------:R-:W-:Y:S02]  /*0260*/  CS2R R158, SRZ ;  /* 0x00000000009e7805 */ /* 0x000fe4000001ff00 */
[----:B------:R-:W-:Y:S02]  /*0270*/  CS2R R156, SRZ ;  /* 0x00000000009c7805 */ /* 0x000fe4000001ff00 */
[----:B------:R-:W-:Y:S02]  /*0280*/  CS2R R30, SRZ ;  /* 0x00000000001e7805 */ /* 0x000fe4000001ff00 */
[----:B---3--:R-:W-:Y:S02]  /*0290*/  ISETP.GE.AND P0, PT, R166, UR8, PT ;  /* 0x00000008a6007c0c */ /* 0x008fe4000bf06270 */
        /* <DEDUP_REMOVED lines=27> */
[----:B------:R0:W-:Y:S04]  /*0450*/  STL [R1+0xc], RZ ;  /* 0x00000cff01007387 */ /* 0x0001e80000100800 */
[----:B------:R0:W-:Y:S04]  /*0460*/  STL [R1+0x8], RZ ;  /* 0x000008ff01007387 */ /* 0x0001e80000100800 */
[----:B------:R0:W-:Y:S04]  /*0470*/  STL [R1+0x1c], RZ ;  /* 0x00001cff01007387 */ /* 0x0001e80000100800 */
[----:B------:R0:W-:Y:S04]  /*0480*/  STL [R1+0x18], RZ ;  /* 0x000018ff01007387 */ /* 0x0001e80000100800 */
[----:B------:R0:W-:Y:S04]  /*0490*/  STL [R1+0x14], RZ ;  /* 0x000014ff01007387 */ /* 0x0001e80000100800 */
[----:B------:R0:W-:Y:S04]  /*04a0*/  STL [R1+0x24], RZ ;  /* 0x000024ff01007387 */ /* 0x0001e80000100800 */
[----:B------:R0:W-:Y:S01]  /*04b0*/  STL [R1+0x20], RZ ;  /* 0x000020ff01007387 */ /* 0x0001e20000100800 */
[----:B-1----:R-:W-:Y:S01]  /*04c0*/  ISETP.NE.U32.AND P0, PT, RZ, UR8, PT ;  /* 0x00000008ff007c0c */ /* 0x002fe2000bf05070 */
[----:B------:R-:W-:Y:S01]  /*04d0*/  HFMA2 R218, -RZ, RZ, 0, 0 ;  /* 0x00000000ffda7431 */ /* 0x000fe200000001ff */
[----:B------:R-:W-:Y:S01]  /*04e0*/  BSSY B1, `(.L_x_13903) ;  /* 0x000067a000017945 */ /* 0x000fe20003800000 */
[----:B------:R-:W-:Y:S01]  /*04f0*/  HFMA2 R202, -RZ, RZ, 0, 0 ;  /* 0x00000000ffca7431 */ /* 0x000fe200000001ff */
[----:B------:R-:W5:Y:S01]  /*0500*/  LDG.E.128 R104, desc[UR6][R200.64+0xa00] ;  /* 0x000a0006c8687981 */ /* 0x000f62000c1e1d00 */
[----:B------:R-:W-:-:S02]  /*0510*/  HFMA2 R191, -RZ, RZ, 0, 0 ;  /* 0x00000000ffbf7431 */ /* 0x000fc400000001ff */
[----:B------:R-:W-:Y:S01]  /*0520*/  HFMA2 R168, -RZ, RZ, 0, 0 ;  /* 0x00000000ffa87431 */ /* 0x000fe200000001ff */
[----:B------:R-:W5:Y:S01]  /*0530*/  LDG.E.128 R108, desc[UR6][R200.64+0x800] ;  /* 0x00080006c86c7981 */ /* 0x000f62000c1e1d00 */
[----:B------:R-:W-:Y:S02]  /*0540*/  ISETP.NE.AND.EX P0, PT, RZ, UR9, PT, P0 ;  /* 0x00000009ff007c0c */ /* 0x000fe4000bf05300 */
[----:B------:R-:W-:Y:S02]  /*0550*/  CS2R R216, SRZ ;  /* 0x0000000000d87805 */ /* 0x000fe4000001ff00 */
[----:B------:R-:W-:Y:S01]  /*0560*/  CS2R R214, SRZ ;  /* 0x0000000000d67805 */ /* 0x000fe2000001ff00 */
[----:B------:R-:W5:Y:S01]  /*0570*/  LDG.E.128 R112, desc[UR6][R200.64+0x600] ;  /* 0x00060006c8707981 */ /* 0x000f62000c1e1d00 */
[----:B------:R-:W-:Y:S02]  /*0580*/  CS2R R212, SRZ ;  /* 0x0000000000d47805 */ /* 0x000fe4000001ff00 */
[----:B------:R-:W-:-:S02]  /*0590*/  CS2R R210, SRZ ;  /* 0x0000000000d27805 */ /* 0x000fc4000001ff00 */
[----:B------:R-:W-:Y:S01]  /*05a0*/  CS2R R208, SRZ ;  /* 0x0000000000d07805 */ /* 0x000fe2000001ff00 */
[----:B------:R-:W5:Y:S01]  /*05b0*/  LDG.E.128 R116, desc[UR6][R200.64+0x400] ;  /* 0x00040006c8747981 */ /* 0x000f62000c1e1d00 */
[----:B------:R-:W-:Y:S02]  /*05c0*/  MOV R207, RZ ;  /* 0x000000ff00cf7202 */ /* 0x000fe40000000f00 */
[----:B------:R-:W-:Y:S02]  /*05d0*/  CS2R R194, SRZ ;  /* 0x0000000000c27805 */ /* 0x000fe4000001ff00 */
[----:B------:R-:W-:Y:S01]  /*05e0*/  CS2R R192, SRZ ;  /* 0x0000000000c07805 */ /* 0x000fe2000001ff00 */
[----:B------:R-:W5:Y:S01]  /*05f0*/  LDG.E.128 R120, desc[UR6][R200.64+0x200] ;  /* 0x00020006c8787981 */ /* 0x000f62000c1e1d00 */
[----:B------:R-:W-:Y:S02]  /*0600*/  CS2R R188, SRZ ;  /* 0x0000000000bc7805 */ /* 0x000fe4000001ff00 */
[----:B------:R-:W-:-:S02]  /*0610*/  CS2R R186, SRZ ;  /* 0x0000000000ba7805 */ /* 0x000fc4000001ff00 */
[----:B------:R-:W-:Y:S01]  /*0620*/  CS2R R184, SRZ ;  /* 0x0000000000b87805 */ /* 0x000fe2000001ff00 */
[----:B------:R1:W5:Y:S01]  /*0630*/  LDG.E.128 R124, desc[UR6][R200.64] ;  /* 0x00000006c87c7981 */ /* 0x000362000c1e1d00 */
[----:B------:R-:W-:Y:S02]  /*0640*/  MOV R183, RZ ;  /* 0x000000ff00b77202 */ /* 0x000fe40000000f00 */
        /* <DEDUP_REMOVED lines=18> */
[----:B0-----:R-:W-:-:S07]  /*0770*/  CS2R R8, SRZ ;  /* 0x0000000000087805 */ /* 0x001fce000001ff00 */
.L_x_13933:
[----:B0-----:R-:W0:Y:S08]  /*0780*/  LDC.64 R2, c[0x0][0x3c0] ;  /* 0x0000f000ff027b82 */ /* 0x001e300000000a00 */
        /* <DEDUP_REMOVED lines=33> */
[C---:B------:R-:W-:Y:S02]  /*09a0*/  IMAD.WIDE.U32 R136, R172.reuse, 0x10, R152 ;  /* 0x00000010ac887825 */ /* 0x040fe400078e0098 */
        /* <DEDUP_REMOVED lines=18> */
[----:B--2---:R-:W-:-:S04]  /*0ad0*/  IMAD.WIDE.U32 R196, R170, 0x4, R204 ;  /* 0x00000004aac47825 */ /* 0x004fc800078e00cc */
[--C-:B------:R-:W-:Y:S01]  /*0ae0*/  IMAD.WIDE.U32 R176, R174, 0x4, R204.reuse ;  /* 0x00000004aeb07825 */ /* 0x100fe200078e00cc */
[----:B------:R-:W5:Y:S03]  /*0af0*/  LDG.E R171, desc[UR6][R196.64] ;  /* 0x00000006c4ab7981 */ /* 0x000f66000c1e1900 */
[--C-:B------:R-:W-:Y:S01]  /*0b00*/  IMAD.WIDE.U32 R198, R172, 0x4, R204.reuse ;  /* 0x00000004acc67825 */ /* 0x100fe200078e00cc */
[----:B------:R0:W5:Y:S03]  /*0b10*/  LDG.E R190, desc[UR6][R176.64] ;  /* 0x00000006b0be7981 */ /* 0x000166000c1e1900 */
[--C-:B------:R-:W-:Y:S01]  /*0b20*/  IMAD.WIDE.U32 R180, R5, 0x4, R204.reuse ;  /* 0x0000000405b47825 */ /* 0x100fe200078e00cc */
[----:B------:R1:W5:Y:S03]  /*0b30*/  LDG.E R173, desc[UR6][R198.64] ;  /* 0x00000006c6ad7981 */ /* 0x000366000c1e1900 */
[--C-:B------:R-:W-:Y:S01]  /*0b40*/  IMAD.WIDE.U32 R178, R4, 0x4, R204.reuse ;  /* 0x0000000404b27825 */ /* 0x100fe200078e00cc */
[----:B------:R2:W5:Y:S03]  /*0b50*/  LDG.E R169, desc[UR6][R180.64] ;  /* 0x00000006b4a97981 */ /* 0x000566000c1e1900 */
[----:B0-----:R-:W-:Y:S01]  /*0b60*/  IMAD.WIDE.U32 R176, R3, 0x4, R204 ;  /* 0x0000000403b07825 */ /* 0x001fe200078e00cc */
[----:B------:R0:W5:Y:S04]  /*0b70*/  LDG.E R2, desc[UR6][R178.64] ;  /* 0x00000006b2027981 */ /* 0x000168000c1e1900 */
[----:B------:R0:W5:Y:S01]  /*0b80*/  LDG.E R0, desc[UR6][R176.64] ;  /* 0x00000006b0007981 */ /* 0x000162000c1e1900 */
[C---:B---3--:R-:W-:Y:S01]  /*0b90*/  FADD.FTZ R219, -R175.reuse, R132 ;  /* 0x00000084afdb7221 */ /* 0x048fe20000010100 */
[----:B------:R-:W-:-:S03]  /*0ba0*/  FADD.FTZ R251, -R175, R133 ;  /* 0x00000085affb7221 */ /* 0x000fc60000010100 */
[----:B-----5:R-:W-:Y:S01]  /*0bb0*/  FMUL.FTZ R219, R6, R219 ;  /* 0x000000db06db7220 */ /* 0x020fe20000410000 */
[----:B----4-:R-:W-:Y:S01]  /*0bc0*/  FMUL.FTZ R226, R100, R76 ;  /* 0x0000004c64e27220 */ /* 0x010fe20000410000 */
[----:B------:R-:W-:Y:S01]  /*0bd0*/  FADD.FTZ R133, -R175, R141 ;  /* 0x0000008daf857221 */ /* 0x000fe20000010100 */
[----:B------:R-:W-:Y:S01]  /*0be0*/  FMUL.FTZ R225, R101, R77 ;  /* 0x0000004d65e17220 */ /* 0x000fe20000410000 */
[----:B------:R-:W-:Y:S01]  /*0bf0*/  FADD.FTZ R221, -R175, R134 ;  /* 0x00000086afdd7221 */ /* 0x000fe20000010100 */
[----:B------:R-:W-:Y:S01]  /*0c00*/  FADD.FTZ R132, RZ, R226 ;  /* 0x000000e2ff847221 */ /* 0x000fe20000010000 */
[----:B------:R-:W-:Y:S01]  /*0c10*/  FMUL.FTZ R222, R6, R251 ;  /* 0x000000fb06de7220 */ /* 0x000fe20000410000 */
[----:B------:R-:W-:Y:S01]  /*0c20*/  FFMA.FTZ R141, R219, R226, RZ ;  /* 0x000000e2db8d7223 */ /* 0x000fe200000100ff */
        /* <DEDUP_REMOVED lines=21> */
[C---:B------:R-:W-:Y:S01]  /*0d80*/  FADD.FTZ R237, -R175.reuse, R153 ;  /* 0x00000099afed7221 */ /* 0x040fe20000010100 */
[----:B-1----:R-:W-:Y:S01]  /*0d90*/  FMUL.FTZ R198, R98, R74 ;  /* 0x0000004a62c67220 */ /* 0x002fe20000410000 */
        /* <DEDUP_REMOVED lines=23> */
[----:B0-----:R-:W-:Y:S01]  /*0f10*/  FMUL.FTZ R179, R6, R135 ;  /* 0x0000008706b37220 */ /* 0x001fe20000410000 */
        /* <DEDUP_REMOVED lines=88> */
.L_x_13904:
        /* <DEDUP_REMOVED lines=8> */
[----:B0-----:R-:W-:-:S07]  /*1520*/  IMAD.WIDE.U32 R132, R174, 0x10, R32 ;  /* 0x00000010ae847825 */ /* 0x001fce00078e0020 */
[----:B------:R-:W0:Y:S01]  /*1530*/  LDC.64 R46, c[0x0][0x438] ;  /* 0x00010e00ff2e7b82 */ /* 0x000e220000000a00 */
[----:B------:R-:W-:Y:S01]  /*1540*/  IMAD.WIDE.U32 R140, R170, 0x10, R32 ;  /* 0x00000010aa8c7825 */ /* 0x000fe200078e0020 */
[----:B------:R-:W3:Y:S03]  /*1550*/  LDG.E.128 R132, desc[UR6][R132.64] ;  /* 0x0000000684847981 */ /* 0x000ee6000c1e1d00 */
        /* <DEDUP_REMOVED lines=28> */
[--C-:B-1----:R-:W-:Y:S01]  /*1720*/  IMAD.WIDE.U32 R32, R3, 0x4, R42.reuse ;  /* 0x0000000403207825 */ /* 0x102fe200078e002a */
[----:B------:R-:W5:Y:S03]  /*1730*/  LDG.E R171, desc[UR6][R38.64] ;  /* 0x0000000626ab7981 */ /* 0x000f66000c1e1900 */
        /* <DEDUP_REMOVED lines=8> */
[----:B--2---:R-:W-:-:S04]  /*17c0*/  IMAD.WIDE.U32 R40, R5, 0x10, R46 ;  /* 0x0000001005287825 */ /* 0x004fc800078e002e */
[--C-:B------:R-:W-:Y:S02]  /*17d0*/  IMAD.WIDE.U32 R36, R4, 0x10, R46.reuse ;  /* 0x0000001004247825 */ /* 0x100fe400078e002e */
[----:B------:R-:W5:Y:S02]  /*17e0*/  LDG.E.128 R40, desc[UR6][R40.64] ;  /* 0x0000000628287981 */ /* 0x000f64000c1e1d00 */
[----:B-1----:R-:W-:Y:S02]  /*17f0*/  IMAD.WIDE.U32 R32, R3, 0x10, R46 ;  /* 0x0000001003207825 */ /* 0x002fe400078e002e */
[----:B------:R-:W5:Y:S04]  /*1800*/  LDG.E.128 R44, desc[UR6][R44.64] ;  /* 0x000000062c2c7981 */ /* 0x000f68000c1e1d00 */
[----:B------:R-:W5:Y:S04]  /*1810*/  LDG.E.128 R36, desc[UR6][R36.64] ;  /* 0x0000000624247981 */ /* 0x000f68000c1e1d00 */
[----:B------:R-:W5:Y:S01]  /*1820*/  LDG.E.128 R32, desc[UR6][R32.64] ;  /* 0x0000000620207981 */ /* 0x000f62000c1e1d00 */
        /* <DEDUP_REMOVED lines=40> */
[----:B------:R-:W-:Y:S01]  /*1ab0*/  FADD.FTZ R179, -R175, R140 ;  /* 0x0000008cafb37221 */ /* 0x000fe20000010100 */
        /* <DEDUP_REMOVED lines=102> */
[----:B0-----:R-:W-:-:S07]  /*2120*/  FMUL.FTZ R227, R59, R139 ;  /* 0x0000008b3be37220 */ /* 0x001fce0000410000 */
.L_x_13905:
        /* <DEDUP_REMOVED lines=68> */
.L_x_13945:
        /* <DEDUP_REMOVED lines=27> */
[----:B------:R-:W-:Y:S01]  /*2720*/  UMOV UR4, UR5 ;  /* 0x0000000500047c82 */ /* 0x000fe20008000000 */
[----:B------:R-:W-:Y:S01]  /*2730*/  FMUL.FTZ R68, R68, R7 ;  /* 0x0000000744447220 */ /* 0x000fe20000410000 */
[----:B------:R-:W-:Y:S01]  /*2740*/  FMUL.FTZ R63, R62, UR4 ;  /* 0x000000043e3f7c20 */ /* 0x000fe20008410000 */
[----:B------:R-:W-:Y:S01]  /*2750*/  FMUL.FTZ R64, R64, UR4 ;  /* 0x0000000440407c20 */ /* 0x000fe20008410000 */
[----:B------:R-:W-:Y:S01]  /*2760*/  FMUL.FTZ R67, R66, UR4 ;  /* 0x0000000442437c20 */ /* 0x000fe20008410000 */
[----:B------:R-:W-:Y:S01]  /*2770*/  FMUL.FTZ R68, R68, UR4 ;  /* 0x0000000444447c20 */ /* 0x000fe20008410000 */
[----:B-----5:R-:W-:Y:S01]  /*2780*/  FMUL.FTZ R56, R56, R63 ;  /* 0x0000003f38387220 */ /* 0x020fe20000410000 */
[----:B------:R-:W-:Y:S01]  /*2790*/  FMUL.FTZ R65, R57, R64 ;  /* 0x0000004039417220 */ /* 0x000fe20000410000 */
[----:B------:R-:W-:Y:S01]  /*27a0*/  LOP3.LUT P2, RZ, R190, 0xff, RZ, 0xc0, !PT ;  /* 0x000000ffbeff7812 */ /* 0x000fe2000784c0ff */
[----:B------:R-:W-:Y:S01]  /*27b0*/  FMUL.FTZ R66, R58, R67 ;  /* 0x000000433a427220 */ /* 0x000fe20000410000 */
[----:B------:R-:W-:Y:S01]  /*27c0*/  FMUL.FTZ R57, R124, R63 ;  /* 0x0000003f7c397220 */ /* 0x000fe20000410000 */
[C---:B------:R-:W-:Y:S01]  /*27d0*/  LOP3.LUT P3, RZ, R190.reuse, 0xff00, RZ, 0xc0, !PT ;  /* 0x0000ff00beff7812 */ /* 0x040fe2000786c0ff */
[----:B------:R-:W-:Y:S01]  /*27e0*/  FMUL.FTZ R59, R59, R68 ;  /* 0x000000443b3b7220 */ /* 0x000fe20000410000 */
[----:B------:R-:W-:Y:S01]  /*27f0*/  FMUL.FTZ R58, R125, R64 ;  /* 0x000000407d3a7220 */ /* 0x000fe20000410000 */
[----:B------:R-:W-:Y:S01]  /*2800*/  ISETP.GE.U32.AND P5, PT, R190, 0x1000000, PT ;  /* 0x01000000be00780c */ /* 0x000fe20003fa6070 */
[----:B------:R-:W-:Y:S01]  /*2810*/  FMUL.FTZ R67, R126, R67 ;  /* 0x000000437e437220 */ /* 0x000fe20000410000 */
[----:B------:R-:W-:Y:S01]  /*2820*/  FMUL.FTZ R68, R127, R68 ;  /* 0x000000447f447220 */ /* 0x000fe20000410000 */
[----:B------:R-:W-:-:S02]  /*2830*/  LOP3.LUT P4, RZ, R190, 0xff0000, RZ, 0xc0, !PT ;  /* 0x00ff0000beff7812 */ /* 0x000fc4000788c0ff */
[----:B------:R-:W-:Y:S02]  /*2840*/  FSEL R62, R56, RZ, P2 ;  /* 0x000000ff383e7208 */ /* 0x000fe40001000000 */
[----:B------:R-:W-:Y:S02]  /*2850*/  FSEL R63, R65, RZ, P3 ;  /* 0x000000ff413f7208 */ /* 0x000fe40001800000 */
[----:B------:R-:W-:Y:S02]  /*2860*/  SEL R56, R57, RZ, P2 ;  /* 0x000000ff39387207 */ /* 0x000fe40001000000 */
[----:B------:R-:W-:Y:S02]  /*2870*/  FSEL R65, R59, RZ, P5 ;  /* 0x000000ff3b417208 */ /* 0x000fe40002800000 */
[----:B------:R-:W-:Y:S02]  /*2880*/  SEL R57, R58, RZ, P3 ;  /* 0x000000ff3a397207 */ /* 0x000fe40001800000 */
[----:B------:R-:W-:-:S02]  /*2890*/  FSEL R64, R66, RZ, P4 ;  /* 0x000000ff42407208 */ /* 0x000fc40002000000 */
[----:B------:R-:W-:Y:S02]  /*28a0*/  SEL R58, R67, RZ, P4 ;  /* 0x000000ff433a7207 */ /* 0x000fe40002000000 */
[----:B------:R-:W-:Y:S01]  /*28b0*/  SEL R59, R68, RZ, P5 ;  /* 0x000000ff443b7207 */ /* 0x000fe20002800000 */
[----:B------:R-:W-:Y:S06]  /*28c0*/  BRA `(.L_x_13909) ;  /* 0x0000000000a47947 */ /* 0x000fec0003800000 */
.L_x_13908:
        /* <DEDUP_REMOVED lines=40> */
[----:B------:R-:W-:-:S07]  /*2b50*/  SEL R59, R68, RZ, P5 ;  /* 0x000000ff443b7207 */ /* 0x000fce0002800000 */
.L_x_13909:
        /* <DEDUP_REMOVED lines=24> */
[----:B0-----:R-:W-:Y:S01]  /*2ce0*/  FMUL.FTZ R70, R131, R7 ;  /* 0x0000000783467220 */ /* 0x001fe20000410000 */
[----:B------:R-:W-:Y:S01]  /*2cf0*/  FMUL.FTZ R67, R66, UR4 ;  /* 0x0000000442437c20 */ /* 0x000fe20008410000 */
[----:B------:R-:W-:Y:S01]  /*2d00*/  FMUL.FTZ R68, R68, UR4 ;  /* 0x0000000444447c20 */ /* 0x000fe20008410000 */
[----:B------:R-:W-:Y:S01]  /*2d10*/  FMUL.FTZ R69, R69, UR4 ;  /* 0x0000000445457c20 */ /* 0x000fe20008410000 */
[----:B------:R-:W-:Y:S01]  /*2d20*/  FMUL.FTZ R70, R70, UR4 ;  /* 0x0000000446467c20 */ /* 0x000fe20008410000 */
[----:B-----5:R-:W-:Y:S01]  /*2d30*/  FMUL.FTZ R56, R56, R67 ;  /* 0x0000004338387220 */ /* 0x020fe20000410000 */
[----:B------:R-:W-:Y:S01]  /*2d40*/  FMUL.FTZ R57, R57, R68 ;  /* 0x0000004439397220 */ /* 0x000fe20000410000 */
[----:B------:R-:W-:Y:S01]  /*2d50*/  FMUL.FTZ R58, R58, R69 ;  /* 0x000000453a3a7220 */ /* 0x000fe20000410000 */
[----:B------:R-:W-:Y:S01]  /*2d60*/  FMUL.FTZ R59, R59, R70 ;  /* 0x000000463b3b7220 */ /* 0x000fe20000410000 */
[C---:B------:R-:W-:Y:S01]  /*2d70*/  LOP3.LUT P2, RZ, R173.reuse, 0xff, RZ, 0xc0, !PT ;  /* 0x000000ffadff7812 */ /* 0x040fe2000784c0ff */
        /* <DEDUP_REMOVED lines=8> */
[----:B------:R-:W-:Y:S02]  /*2e00*/  FSEL R71, R57, RZ, P3 ;  /* 0x000000ff39477208 */ /* 0x000fe40001800000 */
[----:B------:R-:W-:Y:S02]  /*2e10*/  FSEL R72, R58, RZ, P4 ;  /* 0x000000ff3a487208 */ /* 0x000fe40002000000 */
[----:B------:R-:W-:Y:S02]  /*2e20*/  FSEL R73, R59, RZ, P5 ;  /* 0x000000ff3b497208 */ /* 0x000fe40002800000 */
[----:B------:R-:W-:Y:S02]  /*2e30*/  SEL R56, R67, RZ, P2 ;  /* 0x000000ff43387207 */ /* 0x000fe40001000000 */
[----:B------:R-:W-:Y:S02]  /*2e40*/  SEL R57, R68, RZ, P3 ;  /* 0x000000ff44397207 */ /* 0x000fe40001800000 */
[----:B------:R-:W-:-:S02]  /*2e50*/  SEL R58, R69, RZ, P4 ;  /* 0x000000ff453a7207 */ /* 0x000fc40002000000 */
[----:B------:R-:W-:Y:S01]  /*2e60*/  SEL R59, R66, RZ, P5 ;  /* 0x000000ff423b7207 */ /* 0x000fe20002800000 */
[----:B------:R-:W-:Y:S06]  /*2e70*/  BRA `(.L_x_13911) ;  /* 0x0000000000a07947 */ /* 0x000fec0003800000 */
.L_x_13910:
        /* <DEDUP_REMOVED lines=39> */
[----:B------:R-:W-:-:S07]  /*30f0*/  SEL R59, R66, RZ, P5 ;  /* 0x000000ff423b7207 */ /* 0x000fce0002800000 */
.L_x_13911:
        /* <DEDUP_REMOVED lines=49> */
.L_x_13912:
        /* <DEDUP_REMOVED lines=40> */
.L_x_13913:
        /* <DEDUP_REMOVED lines=21> */
[-C--:B0-----:R-:W-:Y:S01]  /*37e0*/  FMUL.FTZ R68, R129, R7.reuse ;  /* 0x0000000781447220 */ /* 0x081fe20000410000 */
        /* <DEDUP_REMOVED lines=27> */
.L_x_13914:
        /* <DEDUP_REMOVED lines=9> */
[C---:B0-----:R-:W-:Y:S01]  /*3a30*/  FMUL.FTZ R68, R6.reuse, R153 ;  /* 0x0000009906447220 */ /* 0x041fe20000410000 */
        /* <DEDUP_REMOVED lines=30> */
.L_x_13915:
        /* <DEDUP_REMOVED lines=8> */
[----:B------:R-:W-:Y:S01]  /*3ca0*/  LOP3.LUT P2, RZ, R2, 0xff, RZ, 0xc0, !PT ;  /* 0x000000ff02ff7812 */ /* 0x000fe2000784c0ff */
[--C-:B------:R-:W-:Y:S01]  /*3cb0*/  FFMA.FTZ R5, R60, R144, R61.reuse ;  /* 0x000000903c057223 */ /* 0x100fe2000001003d */
[----:B------:R-:W-:Y:S01]  /*3cc0*/  LOP3.LUT P3, RZ, R2, 0xff00, RZ, 0xc0, !PT ;  /* 0x0000ff0002ff7812 */ /* 0x000fe2000786c0ff */
[--C-:B------:R-:W-:Y:S01]  /*3cd0*/  FFMA.FTZ R67, R60, R146, R61.reuse ;  /* 0x000000923c437223 */ /* 0x100fe2000001003d */
[----:B------:R-:W-:Y:S01]  /*3ce0*/  LOP3.LUT P4, RZ, R2, 0xff0000, RZ, 0xc0, !PT ;  /* 0x00ff000002ff7812 */ /* 0x000fe2000788c0ff */
[--C-:B------:R-:W-:Y:S01]  /*3cf0*/  FFMA.FTZ R66, R60, R147, R61.reuse ;  /* 0x000000933c427223 */ /* 0x100fe2000001003d */
[----:B------:R-:W-:Y:S01]  /*3d00*/  ISETP.GE.U32.AND P5, PT, R2, 0x1000000, PT ;  /* 0x010000000200780c */ /* 0x000fe20003fa6070 */
        /* <DEDUP_REMOVED lines=20> */
[-C--:B------:R-:W-:Y:S01]  /*3e50*/  FMUL.FTZ R57, R57, R66.reuse ;  /* 0x0000004239397220 */ /* 0x080fe20000410000 */
[----:B------:R-:W-:Y:S01]  /*3e60*/  FMUL.FTZ R5, R108, R5 ;  /* 0x000000056c057220 */ /* 0x000fe20000410000 */
[----:B------:R-:W-:Y:S01]  /*3e70*/  FMUL.FTZ R66, R109, R66 ;  /* 0x000000426d427220 */ /* 0x000fe20000410000 */
[----:B------:R-:W-:Y:S01]  /*3e80*/  FMUL.FTZ R67, R110, R67 ;  /* 0x000000436e437220 */ /* 0x000fe20000410000 */
[----:B------:R-:W-:Y:S01]  /*3e90*/  FMUL.FTZ R68, R111, R68 ;  /* 0x000000446f447220 */ /* 0x000fe20000410000 */
[----:B0-----:R-:W-:-:S02]  /*3ea0*/  FSEL R76, R56, RZ, P2 ;  /* 0x000000ff384c7208 */ /* 0x001fc40001000000 */
        /* <DEDUP_REMOVED lines=8> */
.L_x_13916:
        /* <DEDUP_REMOVED lines=40> */
.L_x_13917:
        /* <DEDUP_REMOVED lines=20> */
[C---:B------:R-:W-:Y:S01]  /*42f0*/  LOP3.LUT P2, RZ, R0.reuse, 0xff, RZ, 0xc0, !PT ;  /* 0x000000ff00ff7812 */ /* 0x040fe2000784c0ff */
[-C--:B------:R-:W-:Y:S01]  /*4300*/  FMUL.FTZ R2, R129, R7.reuse ;  /* 0x0000000781027220 */ /* 0x080fe20000410000 */
[----:B------:R-:W-:Y:S01]  /*4310*/  LOP3.LUT P3, RZ, R0, 0xff00, RZ, 0xc0, !PT ;  /* 0x0000ff0000ff7812 */ /* 0x000fe2000786c0ff */
[-C--:B------:R-:W-:Y:S01]  /*4320*/  FMUL.FTZ R4, R130, R7.reuse ;  /* 0x0000000782047220 */ /* 0x080fe20000410000 */
[C---:B------:R-:W-:Y:S01]  /*4330*/  LOP3.LUT P4, RZ, R0.reuse, 0xff0000, RZ, 0xc0, !PT ;  /* 0x00ff000000ff7812 */ /* 0x040fe2000788c0ff */
[-C--:B------:R-:W-:Y:S01]  /*4340*/  FMUL.FTZ R6, R131, R7.reuse ;  /* 0x0000000783067220 */ /* 0x080fe20000410000 */
[----:B------:R-:W-:Y:S01]  /*4350*/  ISETP.GE.U32.AND P5, PT, R0, 0x1000000, PT ;  /* 0x010000000000780c */ /* 0x000fe20003fa6070 */
[----:B------:R-:W-:Y:S01]  /*4360*/  FMUL.FTZ R0, R128, R7 ;  /* 0x0000000780007220 */ /* 0x000fe20000410000 */
[----:B------:R-:W-:Y:S01]  /*4370*/  FMUL.FTZ R2, R2, UR4 ;  /* 0x0000000402027c20 */ /* 0x000fe20008410000 */
[----:B------:R-:W-:-:S02]  /*4380*/  FMUL.FTZ R7, R4, UR4 ;  /* 0x0000000404077c20 */ /* 0x000fc40008410000 */
[----:B------:R-:W-:Y:S01]  /*4390*/  FMUL.FTZ R5, R0, UR4 ;  /* 0x0000000400057c20 */ /* 0x000fe20008410000 */
[----:B------:R-:W-:Y:S01]  /*43a0*/  FMUL.FTZ R0, R6, UR4 ;  /* 0x0000000406007c20 */ /* 0x000fe20008410000 */
[----:B-----5:R-:W-:Y:S01]  /*43b0*/  FMUL.FTZ R57, R57, R2 ;  /* 0x0000000239397220 */ /* 0x020fe20000410000 */
[----:B------:R-:W-:Y:S01]  /*43c0*/  FMUL.FTZ R58, R58, R7 ;  /* 0x000000073a3a7220 */ /* 0x000fe20000410000 */
[-C--:B------:R-:W-:Y:S01]  /*43d0*/  FMUL.FTZ R56, R56, R5.reuse ;  /* 0x0000000538387220 */ /* 0x080fe20000410000 */
        /* <DEDUP_REMOVED lines=14> */
.L_x_13918:
        /* <DEDUP_REMOVED lines=15> */
[C---:B------:R-:W-:Y:S01]  /*45b0*/  FMUL.FTZ R0, R6.reuse, R135 ;  /* 0x0000008706007220 */ /* 0x040fe20000410000 */
[----:B------:R-:W-:Y:S01]  /*45c0*/  FMUL.FTZ R6, R6, R61 ;  /* 0x0000003d06067220 */ /* 0x000fe20000410000 */
[-C--:B------:R-:W-:Y:S01]  /*45d0*/  FMUL.FTZ R4, R4, R7.reuse ;  /* 0x0000000704047220 */ /* 0x080fe20000410000 */
[----:B------:R-:W-:Y:S01]  /*45e0*/  FMUL.FTZ R2, R2, UR4 ;  /* 0x0000000402027c20 */ /* 0x000fe20008410000 */
[-C--:B------:R-:W-:Y:S01]  /*45f0*/  FMUL.FTZ R0, R0, R7.reuse ;  /* 0x0000000700007220 */ /* 0x080fe20000410000 */
[----:B------:R-:W-:Y:S01]  /*4600*/  FMUL.FTZ R6, R6, R7 ;  /* 0x0000000706067220 */ /* 0x000fe20000410000 */
[----:B------:R-:W-:Y:S01]  /*4610*/  FMUL.FTZ R7, R4, UR4 ;  /* 0x0000000404077c20 */ /* 0x000fe20008410000 */
[-C--:B-----5:R-:W-:Y:S01]  /*4620*/  FMUL.FTZ R57, R57, R2.reuse ;  /* 0x0000000239397220 */ /* 0x0a0fe20000410000 */
[----:B------:R-:W-:Y:S01]  /*4630*/  FMUL.FTZ R5, R0, UR4 ;  /* 0x0000000400057c20 */ /* 0x000fe20008410000 */
[----:B------:R-:W-:Y:S01]  /*4640*/  FMUL.FTZ R0, R6, UR4 ;  /* 0x0000000406007c20 */ /* 0x000fe20008410000 */
[----:B------:R-:W-:Y:S01]  /*4650*/  FMUL.FTZ R58, R58, R7 ;  /* 0x000000073a3a7220 */ /* 0x000fe20000410000 */
[----:B------:R-:W-:Y:S01]  /*4660*/  FMUL.FTZ R2, R105, R2 ;  /* 0x0000000269027220 */ /* 0x000fe20000410000 */
[-C--:B------:R-:W-:Y:S01]  /*4670*/  FMUL.FTZ R56, R56, R5.reuse ;  /* 0x0000000538387220 */ /* 0x080fe20000410000 */
[-C--:B------:R-:W-:Y:S01]  /*4680*/  FMUL.FTZ R59, R59, R0.reuse ;  /* 0x000000003b3b7220 */ /* 0x080fe20000410000 */
        /* <DEDUP_REMOVED lines=11> */
.L_x_13919:
[----:B------:R-:W1:Y:S02]  /*4740*/  @P1 LDC.64 R56, c[0x0][0x478] ;  /* 0x00011e00ff381b82 */ /* 0x000e640000000a00 */
[----:B-1----:R-:W-:-:S04]  /*4750*/  @P1 IMAD.WIDE.U32 R56, R3, 0x10, R56 ;  /* 0x0000001003381825 */ /* 0x002fc800078e0038 */
[----:B------:R-:W-:Y:S01]  /*4760*/  IMAD.WIDE.U32 R2, R3, 0x10, R220 ;  /* 0x0000001003027825 */ /* 0x000fe200078e00dc */
[----:B------:R2:W-:Y:S04]  /*4770*/  @P1 STG.E.128 desc[UR6][R56.64], R128 ;  /* 0x0000008038001986 */ /* 0x0005e8000c101d06 */
[----:B------:R2:W-:Y:S01]  /*4780*/  STG.E.128 desc[UR6][R2.64], R4 ;  /* 0x0000000402007986 */ /* 0x0005e2000c101d06 */
[----:B------:R-:W-:Y:S05]  /*4790*/  BRA `(.L_x_13920) ;  /* 0x0000002000787947 */ /* 0x000fea0003800000 */
.L_x_13907:
        /* <DEDUP_REMOVED lines=48> */
.L_x_13921:
        /* <DEDUP_REMOVED lines=41> */
.L_x_13922:
        /* <DEDUP_REMOVED lines=52> */
.L_x_13923:
        /* <DEDUP_REMOVED lines=39> */
[----:B------:R-:W-:-:S07]  /*52e0*/  SEL R59, R206, RZ, P5 ;  /* 0x000000ffce3b7207 */ /* 0x000fce0002800000 */
.L_x_13924:
        /* <DEDUP_REMOVED lines=49> */
.L_x_13925:
        /* <DEDUP_REMOVED lines=40> */
.L_x_13926:
        /* <DEDUP_REMOVED lines=49> */
.L_x_13927:
        /* <DEDUP_REMOVED lines=9> */
[C---:B0-----:R-:W-:Y:S01]  /*5c20*/  FFMA.FTZ R68, R6.reuse, R149, R42 ;  /* 0x0000009506447223 */ /* 0x041fe2000001002a */
        /* <DEDUP_REMOVED lines=13> */
[-C--:B------:R-:W-:Y:S01]  /*5d00*/  FMUL.FTZ R56, R56, R67.reuse ;  /* 0x0000004338387220 */ /* 0x080fe20000410000 */
[----:B------:R-:W-:Y:S01]  /*5d10*/  FMUL.FTZ R59, R59, R148 ;  /* 0x000000943b3b7220 */ /* 0x000fe20000410000 */
[----:B------:R-:W-:Y:S01]  /*5d20*/  FMUL.FTZ R58, R113, R150 ;  /* 0x00000096713a7220 */ /* 0x000fe20000410000 */
[C---:B------:R-:W-:Y:S01]  /*5d30*/  LOP3.LUT P2, RZ, R169.reuse, 0xff, RZ, 0xc0, !PT ;  /* 0x000000ffa9ff7812 */ /* 0x040fe2000784c0ff */
[----:B------:R-:W-:Y:S01]  /*5d40*/  FMUL.FTZ R67, R112, R67 ;  /* 0x0000004370437220 */ /* 0x000fe20000410000 */
[----:B------:R-:W-:Y:S01]  /*5d50*/  ISETP.GE.U32.AND P5, PT, R169, 0x1000000, PT ;  /* 0x01000000a900780c */ /* 0x000fe20003fa6070 */
[----:B------:R-:W-:Y:S01]  /*5d60*/  FMUL.FTZ R69, R114, R69 ;  /* 0x0000004572457220 */ /* 0x000fe20000410000 */
[----:B------:R-:W-:Y:S01]  /*5d70*/  FMUL.FTZ R68, R115, R148 ;  /* 0x0000009473447220 */ /* 0x000fe20000410000 */
[----:B------:R-:W-:-:S02]  /*5d80*/  LOP3.LUT P4, RZ, R169, 0xff0000, RZ, 0xc0, !PT ;  /* 0x00ff0000a9ff7812 */ /* 0x000fc4000788c0ff */
[----:B------:R-:W-:Y:S02]  /*5d90*/  FSEL R149, R57, RZ, P3 ;  /* 0x000000ff39957208 */ /* 0x000fe40001800000 */
[----:B------:R-:W-:Y:S02]  /*5da0*/  FSEL R148, R56, RZ, P2 ;  /* 0x000000ff38947208 */ /* 0x000fe40001000000 */
[----:B------:R-:W-:Y:S02]  /*5db0*/  FSEL R151, R59, RZ, P5 ;  /* 0x000000ff3b977208 */ /* 0x000fe40002800000 */
[----:B------:R-:W-:Y:S02]  /*5dc0*/  SEL R57, R58, RZ, P3 ;  /* 0x000000ff3a397207 */ /* 0x000fe40001800000 */
[----:B------:R-:W-:Y:S02]  /*5dd0*/  FSEL R150, R66, RZ, P4 ;  /* 0x000000ff42967208 */ /* 0x000fe40002000000 */
[----:B------:R-:W-:-:S02]  /*5de0*/  SEL R56, R67, RZ, P2 ;  /* 0x000000ff43387207 */ /* 0x000fc40001000000 */
[----:B------:R-:W-:Y:S02]  /*5df0*/  SEL R58, R69, RZ, P4 ;  /* 0x000000ff453a7207 */ /* 0x000fe40002000000 */
[----:B------:R-:W-:-:S07]  /*5e00*/  SEL R59, R68, RZ, P5 ;  /* 0x000000ff443b7207 */ /* 0x000fce0002800000 */
.L_x_13928:
        /* <DEDUP_REMOVED lines=49> */
.L_x_13929:
        /* <DEDUP_REMOVED lines=10> */
[----:B0-----:R-:W-:Y:S01]  /*61c0*/  FADD.FTZ R76, -R68, R143 ;  /* 0x0000008f444c7221 */ /* 0x001fe20000010100 */
        /* <DEDUP_REMOVED lines=29> */
.L_x_13930:
        /* <DEDUP_REMOVED lines=49> */
.L_x_13931:
        /* <DEDUP_REMOVED lines=24> */
[-C--:B-----5:R-:W-:Y:S01]  /*6830*/  FMUL.FTZ R58, R58, R7.reuse ;  /* 0x000000073a3a7220 */ /* 0x0a0fe20000410000 */
        /* <DEDUP_REMOVED lines=15> */
.L_x_13932:
[----:B------:R-:W1:Y:S02]  /*6930*/  @P1 LDC.64 R56, c[0x0][0x478] ;  /* 0x00011e00ff381b82 */ /* 0x000e640000000a00 */
[----:B-1----:R-:W-:-:S04]  /*6940*/  @P1 IMAD.WIDE.U32 R56, R3, 0x10, R56 ;  /* 0x0000001003381825 */ /* 0x002fc800078e0038 */
[----:B------:R-:W-:Y:S01]  /*6950*/  IMAD.WIDE.U32 R2, R3, 0x10, R220 ;  /* 0x0000001003027825 */ /* 0x000fe200078e00dc */
[----:B------:R1:W-:Y:S04]  /*6960*/  @P1 STG.E.128 desc[UR6][R56.64], R128 ;  /* 0x0000008038001986 */ /* 0x0003e8000c101d06 */
[----:B------:R1:W-:Y:S02]  /*6970*/  STG.E.128 desc[UR6][R2.64], R4 ;  /* 0x0000000402007986 */ /* 0x0003e4000c101d06 */
.L_x_13920:
[----:B------:R-:W3:Y:S01]  /*6980*/  LDL.LU R134, [R1+0x4] ;  /* 0x0000040001867983 */ /* 0x000ee20000300800 */
[----:B-12---:R-:W1:Y:S03]  /*6990*/  LDC.64 R2, c[0x0][0x380] ;  /* 0x0000e000ff027b82 */ /* 0x006e660000000a00 */
[----:B------:R-:W2:Y:S04]  /*69a0*/  LDL.LU R133, [R1] ;  /* 0x0000000001857983 */ /* 0x000ea80000300800 */
[----:B------:R-:W4:Y:S04]  /*69b0*/  LDL.LU R132, [R1+0x10] ;  /* 0x0000100001847983 */ /* 0x000f280000300800 */
[----:B0-----:R-:W5:Y:S04]  /*69c0*/  LDL.LU R69, [R1+0xc] ;  /* 0x00000c0001457983 */ /* 0x001f680000300800 */
[----:B------:R-:W5:Y:S04]  /*69d0*/  LDL.LU R68, [R1+0x8] ;  /* 0x0000080001447983 */ /* 0x000f680000300800 */
[----:B------:R-:W5:Y:S04]  /*69e0*/  LDL.LU R66, [R1+0x1c] ;  /* 0x00001c0001427983 */ /* 0x000f680000300800 */
[----:B------:R-:W5:Y:S04]  /*69f0*/  LDL.LU R59, [R1+0x18] ;  /* 0x00001800013b7983 */ /* 0x000f680000300800 */
[----:B------:R-:W5:Y:S04]  /*6a00*/  LDL.LU R57, [R1+0x14] ;  /* 0x0000140001397983 */ /* 0x000f680000300800 */
[----:B------:R-:W5:Y:S04]  /*6a10*/  LDL.LU R56, [R1+0x24] ;  /* 0x0000240001387983 */ /* 0x000f680000300800 */
[----:B------:R-:W5:Y:S01]  /*6a20*/  LDL.LU R0, [R1+0x20] ;  /* 0x0000200001007983 */ /* 0x000f620000300800 */
        /* <DEDUP_REMOVED lines=16> */
[----:B---3--:R-:W-:Y:S01]  /*6b30*/  FADD.FTZ R134, R70, R134 ;  /* 0x0000008646867221 */ /* 0x008fe20000010000 */
[----:B--2---:R-:W-:Y:S01]  /*6b40*/  FADD.FTZ R133, R71, R133 ;  /* 0x0000008547857221 */ /* 0x004fe20000010000 */
[----:B----4-:R-:W-:Y:S01]  /*6b50*/  FADD.FTZ R132, R74, R132 ;  /* 0x000000844a847221 */ /* 0x010fe20000010000 */
[----:B-----5:R-:W-:Y:S01]  /*6b60*/  FADD.FTZ R69, R75, R69 ;  /* 0x000000454b457221 */ /* 0x020fe20000010000 */
[----:B------:R-:W-:Y:S01]  /*6b70*/  FADD.FTZ R68, R78, R68 ;  /* 0x000000444e447221 */ /* 0x000fe20000010000 */
[----:B------:R-:W-:Y:S01]  /*6b80*/  FADD.FTZ R66, R148, R66 ;  /* 0x0000004294427221 */ /* 0x000fe20000010000 */
[----:B------:R-:W-:Y:S01]  /*6b90*/  FADD.FTZ R59, R149, R59 ;  /* 0x0000003b953b7221 */ /* 0x000fe20000010000 */
[----:B------:R-:W-:Y:S01]  /*6ba0*/  FADD.FTZ R57, R150, R57 ;  /* 0x0000003996397221 */ /* 0x000fe20000010000 */
[----:B------:R-:W-:Y:S01]  /*6bb0*/  FADD.FTZ R56, R76, R56 ;  /* 0x000000384c387221 */ /* 0x000fe20000010000 */
[----:B------:R-:W-:-:S05]  /*6bc0*/  FADD.FTZ R0, R77, R0 ;  /* 0x000000004d007221 */ /* 0x000fca0000010000 */
[----:B------:R0:W-:Y:S04]  /*6bd0*/  STL [R1+0x20], R0 ;  /* 0x0000200001007387 */ /* 0x0001e80000100800 */
[----:B------:R0:W-:Y:S04]  /*6be0*/  STL [R1+0x24], R56 ;  /* 0x0000243801007387 */ /* 0x0001e80000100800 */
[----:B------:R0:W-:Y:S04]  /*6bf0*/  STL [R1+0x14], R57 ;  /* 0x0000143901007387 */ /* 0x0001e80000100800 */
[----:B------:R0:W-:Y:S04]  /*6c00*/  STL [R1+0x18], R59 ;  /* 0x0000183b01007387 */ /* 0x0001e80000100800 */
[----:B------:R0:W-:Y:S04]  /*6c10*/  STL [R1+0x1c], R66 ;  /* 0x00001c4201007387 */ /* 0x0001e80000100800 */
[----:B------:R0:W-:Y:S04]  /*6c20*/  STL [R1+0x8], R68 ;  /* 0x0000084401007387 */ /* 0x0001e80000100800 */
[----:B------:R0:W-:Y:S04]  /*6c30*/  STL [R1+0xc], R69 ;  /* 0x00000c4501007387 */ /* 0x0001e80000100800 */
[----:B------:R0:W-:Y:S04]  /*6c40*/  STL [R1+0x10], R132 ;  /* 0x0000108401007387 */ /* 0x0001e80000100800 */
[----:B------:R0:W-:Y:S04]  /*6c50*/  STL [R1], R133 ;  /* 0x0000008501007387 */ /* 0x0001e80000100800 */
[----:B------:R0:W-:Y:S01]  /*6c60*/  STL [R1+0x4], R134 ;  /* 0x0000048601007387 */ /* 0x0001e20000100800 */
[----:B------:R-:W-:Y:S05]  /*6c70*/  @!P1 BRA `(.L_x_13933) ;  /* 0xffffff9800c09947 */ /* 0x000fea000383ffff */
[----:B------:R-:W-:Y:S05]  /*6c80*/  BSYNC B1 ;  /* 0x0000000000017941 */ /* 0x000fea0003800000 */
.L_x_13903:
        /* <DEDUP_REMOVED lines=33> */
.L_x_13902:
[----:B------:R-:W-:Y:S05]  /*6ea0*/  BSYNC B0 ;  /* 0x0000000000007941 */ /* 0x000fea0003800000 */
.L_x_13901:
[----:B------:R-:W1:Y:S01]  /*6eb0*/  S2R R60, SR_TID.X ;  /* 0x00000000003c7919 */ /* 0x000e620000002100 */
[----:B0-----:R-:W-:Y:S01]  /*6ec0*/  MOV R0, 0x400 ;  /* 0x0000040000007802 */ /* 0x001fe20000000f00 */
[----:B------:R-:W-:Y:S05]  /*6ed0*/  WARPSYNC.ALL ;  /* 0x0000000000007948 */ /* 0x000fea0003800000 */
[----:B------:R-:W0:Y:S01]  /*6ee0*/  S2R R3, SR_CgaCtaId ;  /* 0x0000000000037919 */ /* 0x000e220000008800 */
[----:B------:R-:W2:Y:S01]  /*6ef0*/  S2UR UR4, SR_CTAID.X ;  /* 0x00000000000479c3 */ /* 0x000ea20000002500 */
[----:B------:R-:W3:Y:S01]  /*6f00*/  LDCU.128 UR20, c[0x0][0x440] ;  /* 0x00008800ff1477ac */ /* 0x000ee20008000c00 */
[----:B------:R-:W4:Y:S01]  /*6f10*/  LDCU.64 UR8, c[0x0][0x460] ;  /* 0x00008c00ff0877ac */ /* 0x000f220008000a00 */
[----:B-1----:R-:W-:-:S05]  /*6f20*/  SHF.R.U32.HI R53, RZ, 0x5, R60 ;  /* 0x00000005ff357819 */ /* 0x002fca000001163c */
[----:B------:R-:W-:Y:S01]  /*6f30*/  IMAD R200, R53, 0xc0, R200 ;  /* 0x000000c035c87824 */ /* 0x000fe200078e02c8 */
        /* <DEDUP_REMOVED lines=12> */
[----:B------:R-:W5:Y:S04]  /*7000*/  LDS R48, [R0+0x400] ;  /* 0x0004000000307984 */ /* 0x000f680000000800 */
[----:B------:R-:W3:Y:S04]  /*7010*/  LDS R53, [R0+0xc00] ;  /* 0x000c000000357984 */ /* 0x000ee80000000800 */
[----:B------:R-:W4:Y:S04]  /*7020*/  LDS R52, [R0+0xe00] ;  /* 0x000e000000347984 */ /* 0x000f280000000800 */
        /* <DEDUP_REMOVED lines=10> */
[----:B-----5:R-:W-:-:S03]  /*70d0*/  FADD.FTZ R48, RZ, R48 ;  /* 0x00000030ff307221 */ /* 0x020fc60000010000 */
[----:B------:R-:W5:Y:S01]  /*70e0*/  LDS R54, [R0+0x1a00] ;  /* 0x001a000000367984 */ /* 0x000f620000000800 */
[----:B---3--:R-:W-:Y:S01]  /*70f0*/  FADD.FTZ R2, R2, R53 ;  /* 0x0000003502027221 */ /* 0x008fe20000010000 */
[----:B----4-:R-:W-:Y:S02]  /*7100*/  FADD.FTZ R3, R3, R52 ;  /* 0x0000003403037221 */ /* 0x010fe40000010000 */
[----:B------:R-:W3:Y:S01]  /*7110*/  LDS R56, [R0+0x1c00] ;  /* 0x001c000000387984 */ /* 0x000ee20000000800 */
[----:B--2---:R-:W-:-:S03]  /*7120*/  FADD.FTZ R44, RZ, R44 ;  /* 0x0000002cff2c7221 */ /* 0x004fc60000010000 */
[----:B------:R-:W2:Y:S01]  /*7130*/  LDS R53, [R0+0x2400] ;  /* 0x0024000000357984 */ /* 0x000ea20000000800 */
[----:B------:R-:W-:-:S03]  /*7140*/  FADD.FTZ R45, RZ, R45 ;  /* 0x0000002dff2d7221 */ /* 0x000fc60000010000 */
        /* <DEDUP_REMOVED lines=8> */
[----:B------:R-:W-:Y:S01]  /*71d0*/  LDS R50, [R0+0x2600] ;  /* 0x0026000000327984 */ /* 0x000fe20000000800 */
[----:B0-----:R-:W-:-:S03]  /*71e0*/  FADD.FTZ R46, R46, R51 ;  /* 0x000000332e2e7221 */ /* 0x001fc60000010000 */
[----:B------:R-:W0:Y:S01]  /*71f0*/  LDS R51, [R0+0x2200] ;  /* 0x0022000000337984 */ /* 0x000e220000000800 */
[----:B-1----:R-:W-:-:S03]  /*7200*/  FADD.FTZ R2, R2, R55 ;  /* 0x0000003702027221 */ /* 0x002fc60000010000 */
[----:B------:R-:W1:Y:S01]  /*7210*/  LDS R55, [R0+0x2a00] ;  /* 0x002a000000377984 */ /* 0x000e620000000800 */
[----:B-----5:R-:W-:-:S03]  /*7220*/  FADD.FTZ R3, R3, R54 ;  /* 0x0000003603037221 */ /* 0x020fc60000010000 */
[----:B------:R-:W5:Y:S01]  /*7230*/  LDS R54, [R0+0x2c00] ;  /* 0x002c000000367984 */ /* 0x000f620000000800 */
[----:B---3--:R-:W-:Y:S01]  /*7240*/  FADD.FTZ R47, R47, R56 ;  /* 0x000000382f2f7221 */ /* 0x008fe20000010000 */
[----:B------:R-:W-:Y:S01]  /*7250*/  BAR.SYNC.DEFER_BLOCKING 0x0 ;  /* 0x0000000000007b1d */ /* 0x000fe20000010000 */
[----:B--2---:R-:W-:Y:S02]  /*7260*/  FADD.FTZ R53, R2, R53 ;  /* 0x0000003502357221 */ /* 0x004fe40000010000 */
[----:B----4-:R-:W-:Y:S01]  /*7270*/  FADD.FTZ R47, R47, R52 ;  /* 0x000000342f2f7221 */ /* 0x010fe20000010000 */
[----:B------:R-:W-:Y:S01]  /*7280*/  FADD.FTZ R45, R45, R48 ;  /* 0x000000302d2d7221 */ /* 0x000fe20000010000 */
[----:B------:R-:W-:Y:S01]  /*7290*/  FADD.FTZ R44, R44, R49 ;  /* 0x000000312c2c7221 */ /* 0x000fe20000010000 */
[----:B------:R2:W-:Y:S04]  /*72a0*/  STS.128 [R200], R8 ;  /* 0x00000008c8007388 */ /* 0x0005e80000000c00 */
[----:B------:R-:W-:Y:S01]  /*72b0*/  STS.128 [R200+0x200], R12 ;  /* 0x0002000cc8007388 */ /* 0x000fe20000000c00 */
[----:B0-----:R-:W-:-:S03]  /*72c0*/  FADD.FTZ R46, R46, R51 ;  /* 0x000000332e2e7221 */ /* 0x001fc60000010000 */
[----:B------:R-:W-:Y:S01]  /*72d0*/  STS.128 [R200+0x400], R16 ;  /* 0x00040010c8007388 */ /* 0x000fe20000000c00 */
[----:B-1----:R-:W-:Y:S01]  /*72e0*/  FADD.FTZ R55, R44, R55 ;  /* 0x000000372c377221 */ /* 0x002fe20000010000 */
[----:B------:R-:W-:Y:S02]  /*72f0*/  FADD.FTZ R57, R46, R57 ;  /* 0x000000392e397221 */ /* 0x000fe40000010000 */
[----:B------:R-:W-:Y:S01]  /*7300*/  STS.128 [R200+0x600], R20 ;  /* 0x00060014c8007388 */ /* 0x000fe20000000c00 */
[----:B-----5:R-:W-:-:S03]  /*7310*/  FADD.FTZ R45, R45, R54 ;  /* 0x000000362d2d7221 */ /* 0x020fc60000010000 */
[----:B------:R-:W-:Y:S01]  /*7320*/  STS.128 [R200+0x800], R24 ;  /* 0x00080018c8007388 */ /* 0x000fe20000000c00 */
[----:B--2---:R-:W-:Y:S02]  /*7330*/  FADD.FTZ R9, R3, R50 ;  /* 0x0000003203097221 */ /* 0x004fe40000010000 */
[----:B------:R-:W0:Y:S01]  /*7340*/  LDC R3, c[0x0][0x388] ;  /* 0x0000e200ff037b82 */ /* 0x000e220000000800 */
[----:B------:R-:W-:Y:S07]  /*7350*/  STS.128 [R200+0xa00], R28 ;  /* 0x000a001cc8007388 */ /* 0x000fee0000000c00 */
[----:B------:R-:W-:Y:S01]  /*7360*/  BAR.SYNC.DEFER_BLOCKING 0x0 ;  /* 0x0000000000007b1d */ /* 0x000fe20000010000 */
[----:B0-----:R-:W-:-:S05]  /*7370*/  IMAD R3, R3, UR4, RZ ;  /* 0x0000000403037c24 */ /* 0x001fca000f8e02ff */
        /* <DEDUP_REMOVED lines=69> */
[----:B-1----:R-:W-:Y:S01]  /*77d0*/  FADD.FTZ R5, R24, R5 ;  /* 0x0000000518057221 */ /* 0x002fe20000010000 */
[----:B------:R-:W-:Y:S02]  /*77e0*/  IADD3 R24, P0, PT, R3, R60, RZ ;  /* 0x0000003c03187210 */ /* 0x000fe40007f1e0ff */
[----:B------:R-:W1:Y:S01]  /*77f0*/  LDS R27, [R0+0x1c00] ;  /* 0x001c0000001b7984 */ /* 0x000e620000000800 */
[----:B--2---:R-:W-:Y:S01]  /*7800*/  FADD.FTZ R5, R5, R2 ;  /* 0x0000000205057221 */ /* 0x004fe20000010000 */
[----:B------:R-:W-:Y:S02]  /*7810*/  IADD3.X R3, PT, PT, RZ, RZ, RZ, P0, !PT ;  /* 0x000000ffff037210 */ /* 0x000fe400007fe4ff */
[----:B------:R-:W2:Y:S01]  /*7820*/  LDS R39, [R0+0x2600] ;  /* 0x0026000000277984 */ /* 0x000ea20000000800 */
[C---:B------:R-:W-:Y:S01]  /*7830*/  SHF.L.U32 R22, R24.reuse, 0x2, RZ ;  /* 0x0000000218167819 */ /* 0x040fe200000006ff */
[----:B---3--:R-:W-:Y:S01]  /*7840*/  FADD.FTZ R7, RZ, R6 ;  /* 0x00000006ff077221 */ /* 0x008fe20000010000 */
[----:B------:R-:W-:Y:S01]  /*7850*/  SHF.L.U64.HI R24, R24, 0x2, R3 ;  /* 0x0000000218187819 */ /* 0x000fe20000010203 */
        /* <DEDUP_REMOVED lines=55> */
.L_x_13906:
[----:B------:R-:W-:Y:S01]  /*7bd0*/  HFMA2 R58, -RZ, RZ, 0, 5.9604644775390625e-08 ;  /* 0x00000001ff3a7431 */ /* 0x000fe200000001ff */
[----:B------:R-:W-:Y:S01]  /*7be0*/  BSSY B2, `(.L_x_13934) ;  /* 0x0000006000027945 */ /* 0x000fe20003800000 */
[----:B------:R-:W-:Y:S02]  /*7bf0*/  MOV R59, 0x1f ;  /* 0x0000001f003b7802 */ /* 0x000fe40000000f00 */
[----:B------:R-:W-:-:S07]  /*7c00*/  MOV R60, 0xffffffff ;  /* 0xffffffff003c7802 */ /* 0x000fce0000000f00 */
[----:B------:R-:W-:Y:S05]  /*7c10*/  WARPSYNC.COLLECTIVE R60, `(.L_x_13935) ;  /* 0x000000003c087348 */ /* 0x000fea0003c00000 */
[----:B------:R0:W1:Y:S02]  /*7c20*/  SHFL.BFLY P3, R61, R239, R58, R59 ;  /* 0x0c00003aef3d7389 */ /* 0x000064000006003b */
[----:B01----:R-:W-:Y:S05]  /*7c30*/  ENDCOLLECTIVE ;  /* 0x000000000000791b */ /* 0x003fea0003800000 */
.L_x_13935:
[----:B------:R-:W-:Y:S05]  /*7c40*/  BSYNC B2 ;  /* 0x0000000000027941 */ /* 0x000fea0003800000 */
.L_x_13934:
        /* <DEDUP_REMOVED lines=8> */
.L_x_13936:
[----:B------:R-:W-:Y:S01]  /*7cd0*/  MOV R239, R56 ;  /* 0x0000003800ef7202 */ /* 0x000fe20000000f00 */
[----:B------:R-:W-:Y:S01]  /*7ce0*/  HFMA2 R58, -RZ, RZ, 0, 1.1920928955078125e-07 ;  /* 0x00000002ff3a7431 */ /* 0x000fe200000001ff */
[----:B------:R-:W-:-:S07]  /*7cf0*/  MOV R57, R61 ;  /* 0x0000003d00397202 */ /* 0x000fce0000000f00 */
[----:B------:R-:W-:Y:S05]  /*7d00*/  WARPSYNC.COLLECTIVE R60, `(.L_x_13937) ;  /* 0x000000003c087348 */ /* 0x000fea0003c00000 */
[----:B------:R0:W1:Y:S02]  /*7d10*/  SHFL.BFLY P3, R61, R239, R58, R59 ;  /* 0x0c00003aef3d7389 */ /* 0x000064000006003b */
[----:B01----:R-:W-:Y:S05]  /*7d20*/  ENDCOLLECTIVE ;  /* 0x000000000000791b */ /* 0x003fea0003800000 */
.L_x_13937:
[----:B------:R-:W-:-:S05]  /*7d30*/  FADD.FTZ R57, R57, R238 ;  /* 0x000000ee39397221 */ /* 0x000fca0000010000 */
[----:B------:R-:W-:Y:S01]  /*7d40*/  MOV R239, R57 ;  /* 0x0000003900ef7202 */ /* 0x000fe20000000f00 */
[----:B------:R-:W-:-:S07]  /*7d50*/  FADD.FTZ R63, R56, R61 ;  /* 0x0000003d383f7221 */ /* 0x000fce0000010000 */
[----:B------:R-:W-:Y:S05]  /*7d60*/  WARPSYNC.COLLECTIVE R60, `(.L_x_13938) ;  /* 0x000000003c087348 */ /* 0x000fea0003c00000 */
[----:B------:R0:W1:Y:S02]  /*7d70*/  SHFL.BFLY P3, R61, R239, R58, R59 ;  /* 0x0c00003aef3d7389 */ /* 0x000064000006003b */
[----:B01----:R-:W-:Y:S05]  /*7d80*/  ENDCOLLECTIVE ;  /* 0x000000000000791b */ /* 0x003fea0003800000 */
.L_x_13938:
[----:B------:R-:W-:Y:S01]  /*7d90*/  MOV R239, R63 ;  /* 0x0000003f00ef7202 */ /* 0x000fe20000000f00 */
[----:B------:R-:W-:Y:S01]  /*7da0*/  HFMA2 R58, -RZ, RZ, 0, 2.384185791015625e-07 ;  /* 0x00000004ff3a7431 */ /* 0x000fe200000001ff */
[----:B------:R-:W-:-:S07]  /*7db0*/  MOV R62, R61 ;  /* 0x0000003d003e7202 */ /* 0x000fce0000000f00 */
[----:B------:R-:W-:Y:S05]  /*7dc0*/  WARPSYNC.COLLECTIVE R60, `(.L_x_13939) ;  /* 0x000000003c087348 */ /* 0x000fea0003c00000 */
[----:B------:R0:W1:Y:S02]  /*7dd0*/  SHFL.BFLY P3, R61, R239, R58, R59 ;  /* 0x0c00003aef3d7389 */ /* 0x000064000006003b */
[----:B01----:R-:W-:Y:S05]  /*7de0*/  ENDCOLLECTIVE ;  /* 0x000000000000791b */ /* 0x003fea0003800000 */
.L_x_13939:
[----:B------:R-:W-:-:S05]  /*7df0*/  FADD.FTZ R62, R57, R62 ;  /* 0x0000003e393e7221 */ /* 0x000fca0000010000 */
[----:B------:R-:W-:Y:S01]  /*7e00*/  MOV R239, R62 ;  /* 0x0000003e00ef7202 */ /* 0x000fe20000000f00 */
[----:B------:R-:W-:-:S07]  /*7e10*/  FADD.FTZ R64, R63, R61 ;  /* 0x0000003d3f407221 */ /* 0x000fce0000010000 */
[----:B------:R-:W-:Y:S05]  /*7e20*/  WARPSYNC.COLLECTIVE R60, `(.L_x_13940) ;  /* 0x000000003c087348 */ /* 0x000fea0003c00000 */
[----:B------:R0:W1:Y:S02]  /*7e30*/  SHFL.BFLY P3, R61, R239, R58, R59 ;  /* 0x0c00003aef3d7389 */ /* 0x000064000006003b */
[----:B01----:R-:W-:Y:S05]  /*7e40*/  ENDCOLLECTIVE ;  /* 0x000000000000791b */ /* 0x003fea0003800000 */
.L_x_13940:
[----:B------:R-:W-:Y:S01]  /*7e50*/  MOV R239, R64 ;  /* 0x0000004000ef7202 */ /* 0x000fe20000000f00 */
[----:B------:R-:W-:Y:S01]  /*7e60*/  HFMA2 R58, -RZ, RZ, 0, 4.76837158203125e-07 ;  /* 0x00000008ff3a7431 */ /* 0x000fe200000001ff */
[----:B------:R-:W-:-:S07]  /*7e70*/  MOV R65, R61 ;  /* 0x0000003d00417202 */ /* 0x000fce0000000f00 */
[----:B------:R-:W-:Y:S05]  /*7e80*/  WARPSYNC.COLLECTIVE R60, `(.L_x_13941) ;  /* 0x000000003c087348 */ /* 0x000fea0003c00000 */
[----:B------:R0:W1:Y:S02]  /*7e90*/  SHFL.BFLY P3, R61, R239, R58, R59 ;  /* 0x0c00003aef3d7389 */ /* 0x000064000006003b */
[----:B01----:R-:W-:Y:S05]  /*7ea0*/  ENDCOLLECTIVE ;  /* 0x000000000000791b */ /* 0x003fea0003800000 */
.L_x_13941:
[----:B------:R-:W-:-:S05]  /*7eb0*/  FADD.FTZ R65, R62, R65 ;  /* 0x000000413e417221 */ /* 0x000fca0000010000 */
[----:B------:R-:W-:Y:S01]  /*7ec0*/  MOV R239, R65 ;  /* 0x0000004100ef7202 */ /* 0x000fe20000000f00 */
[----:B------:R-:W-:-:S07]  /*7ed0*/  FADD.FTZ R56, R64, R61 ;  /* 0x0000003d40387221 */ /* 0x000fce0000010000 */
[----:B------:R-:W-:Y:S05]  /*7ee0*/  WARPSYNC.COLLECTIVE R60, `(.L_x_13942) ;  /* 0x000000003c087348 */ /* 0x000fea0003c00000 */
[----:B------:R0:W1:Y:S02]  /*7ef0*/  SHFL.BFLY P3, R61, R239, R58, R59 ;  /* 0x0c00003aef3d7389 */ /* 0x000064000006003b */
[----:B01----:R-:W-:Y:S05]  /*7f00*/  ENDCOLLECTIVE ;  /* 0x000000000000791b */ /* 0x003fea0003800000 */
.L_x_13942:
[----:B------:R-:W-:Y:S01]  /*7f10*/  MOV R239, R56 ;  /* 0x0000003800ef7202 */ /* 0x000fe20000000f00 */
[----:B------:R-:W-:Y:S01]  /*7f20*/  HFMA2 R58, -RZ, RZ, 0, 9.5367431640625e-07 ;  /* 0x00000010ff3a7431 */ /* 0x000fe200000001ff */
[----:B------:R-:W-:-:S07]  /*7f30*/  MOV R66, R61 ;  /* 0x0000003d00427202 */ /* 0x000fce0000000f00 */
[----:B------:R-:W-:Y:S05]  /*7f40*/  WARPSYNC.COLLECTIVE R60, `(.L_x_13943) ;  /* 0x000000003c087348 */ /* 0x000fea0003c00000 */
[----:B------:R0:W1:Y:S02]  /*7f50*/  SHFL.BFLY P3, R61, R239, R58, R59 ;  /* 0x0c00003aef3d7389 */ /* 0x000064000006003b */
[----:B01----:R-:W-:Y:S05]  /*7f60*/  ENDCOLLECTIVE ;  /* 0x000000000000791b */ /* 0x003fea0003800000 */
.L_x_13943:
[----:B------:R-:W-:-:S05]  /*7f70*/  FADD.FTZ R57, R65, R66 ;  /* 0x0000004241397221 */ /* 0x000fca0000010000 */
[----:B------:R-:W-:Y:S02]  /*7f80*/  MOV R239, R57 ;  /* 0x0000003900ef7202 */ /* 0x000fe40000000f00 */
[----:B------:R-:W-:-:S07]  /*7f90*/  MOV R63, R61 ;  /* 0x0000003d003f7202 */ /* 0x000fce0000000f00 */
[----:B------:R-:W-:Y:S05]  /*7fa0*/  WARPSYNC.COLLECTIVE R60, `(.L_x_13944) ;  /* 0x000000003c087348 */ /* 0x000fea0003c00000 */
[----:B------:R0:W1:Y:S02]  /*7fb0*/  SHFL.BFLY P3, R61, R239, R58, R59 ;  /* 0x0c00003aef3d7389 */ /* 0x000064000006003b */
[----:B01----:R-:W-:Y:S05]  /*7fc0*/  ENDCOLLECTIVE ;  /* 0x000000000000791b */ /* 0x003fea0003800000 */
.L_x_13944:
[----:B------:R-:W-:Y:S05]  /*7fd0*/  BRA `(.L_x_13945) ;  /* 0xffffffa400647947 */ /* 0x000fea000383ffff */
.L_x_13946:
        /* <DEDUP_REMOVED lines=10> */
.L_x_14606:


//--------------------- .text._ZN10layer_norm22ln_bwd_finalize_kernelINS_22Kernel_traits_finalizeILj768EfffffjLb1ELj1024ELj4ENS_18Kernel_traits_baseILj768EfffffjLj1024EEEEELb1ELb0EEEvNS_9BwdParamsE --------------------------
	.section	.text._ZN10layer_norm22ln_bwd_finalize_kernelINS_22Kernel_traits_finalizeILj768EfffffjLb1ELj1024ELj4ENS_18Kernel_traits_baseILj768EfffffjLj1024EEEEELb1ELb0EEEvNS_9BwdParamsE,"ax",@progbits
	.align	128
        .global         _ZN10layer_norm22ln_bwd_finalize_kernelINS_22Kernel_traits_finalizeILj768EfffffjLb1ELj1024ELj4ENS_18Kernel_traits_baseILj768EfffffjLj1024EEEEELb1ELb0EEEvNS_9BwdParamsE
        .type           _ZN10layer_norm22ln_bwd_finalize_kernelINS_22Kernel_traits_finalizeILj768EfffffjLb1ELj1024ELj4ENS_18Kernel_traits_baseILj768EfffffjLj1024EEEEELb1ELb0EEEvNS_9BwdParamsE,@function
        .size           _ZN10layer_norm22ln_bwd_finalize_kernelINS_22Kernel_traits_finalizeILj768EfffffjLb1ELj1024ELj4ENS_18Kernel_traits_baseILj768EfffffjLj1024EEEEELb1ELb0EEEvNS_9BwdParamsE,(.L_x_14607 - _ZN10layer_norm22ln_bwd_finalize_kernelINS_22Kernel_traits_finalizeILj768EfffffjLb1ELj1024ELj4ENS_18Kernel_traits_baseILj768EfffffjLj1024EEEEELb1ELb0EEEvNS_9BwdParamsE)
        .other          _ZN10layer_norm22ln_bwd_finalize_kernelINS_22Kernel_traits_finalizeILj768EfffffjLb1ELj1024ELj4ENS_18Kernel_traits_baseILj768EfffffjLj1024EEEEELb1ELb0EEEvNS_9BwdParamsE,@"STO_CUDA_ENTRY STV_DEFAULT"
_ZN10layer_norm22ln_bwd_finalize_kernelINS_22Kernel_traits_finalizeILj768EfffffjLb1ELj1024ELj4ENS_18Kernel_traits_baseILj768EfffffjLj1024EEEEELb1ELb0EEEvNS_9BwdParamsE:
.text._ZN10layer_norm22ln_bwd_finalize_kernelINS_22Kernel_traits_finalizeILj768EfffffjLb1ELj1024ELj4ENS_18Kernel_traits_baseILj768EfffffjLj1024EEEEELb1ELb0EEEvNS_9BwdParamsE:
        /* <DEDUP_REMOVED lines=60> */
.L_x_13951:
        /* <DEDUP_REMOVED lines=87> */
.L_x_13950:
[----:B------:R-:W-:Y:S05]  /*0930*/  BSYNC.RECONVERGENT B1 ;  /* 0x0000000000017941 */ /* 0x000fea0003800200 */
.L_x_13949:
        /* <DEDUP_REMOVED lines=49> */
.L_x_13953:
[----:B------:R-:W-:Y:S05]  /*0c50*/  BSYNC.RECONVERGENT B1 ;  /* 0x0000000000017941 */ /* 0x000fea0003800200 */
.L_x_13952:
        /* <DEDUP_REMOVED lines=29> */
.L_x_13955:
[----:B------:R-:W-:Y:S05]  /*0e30*/  BSYNC.RECONVERGENT B1 ;  /* 0x0000000000017941 */ /* 0x000fea0003800200 */
.L_x_13954:
        /* <DEDUP_REMOVED lines=14> */
.L_x_13948:
[----:B------:R-:W-:Y:S05]  /*0f20*/  BSYNC.RECONVERGENT B0 ;  /* 0x0000000000007941 */ /* 0x000fea0003800200 */
.L_x_13947:
        /* <DEDUP_REMOVED lines=72> */
.L_x_13956:
        /* <DEDUP_REMOVED lines=13> */
.L_x_14607:


//--------------------- .text._ZN10layer_norm13ln_bwd_kernelINS_13Kernel_traitsIfffffjLj768ELj1ELj4ELj1ELj16ENS_18Kernel_traits_baseILj768EfffffjLj128EEEEELb1ELb1ELb1ELb0EEEvNS_9BwdParamsE --------------------------
	.section	.text._ZN10layer_norm13ln_bwd_kernelINS_13Kernel_traitsIfffffjLj768ELj1ELj4ELj1ELj16ENS_18Kernel_traits_baseILj768EfffffjLj128EEEEELb1ELb1ELb1ELb0EEEvNS_9BwdParamsE,"ax",@progbits
	.align	128
        .global         _ZN10layer_norm13ln_bwd_kernelINS_13Kernel_traitsIfffffjLj768ELj1ELj4ELj1ELj16ENS_18Kernel_traits_baseILj768EfffffjLj128EEEEELb1ELb1ELb1ELb0EEEvNS_9BwdParamsE
        .type           _ZN10layer_norm13ln_bwd_kernelINS_13Kernel_traitsIfffffjLj768ELj1ELj4ELj1ELj16ENS_18Kernel_traits_baseILj768EfffffjLj128EEEEELb1ELb1ELb1ELb0EEEvNS_9BwdParamsE,@function
        .size           _ZN10layer_norm13ln_bwd_kernelINS_13Kernel_traitsIfffffjLj768ELj1ELj4ELj1ELj16ENS_18Kernel_traits_baseILj768EfffffjLj128EEEEELb1ELb1ELb1ELb0EEEvNS_9BwdParamsE,(.L_x_14608 - _ZN10layer_norm13ln_bwd_kernelINS_13Kernel_traitsIfffffjLj768ELj1ELj4ELj1ELj16ENS_18Kernel_traits_baseILj768EfffffjLj128EEEEELb1ELb1ELb1ELb0EEEvNS_9BwdParamsE)
        .other          _ZN10layer_norm13ln_bwd_kernelINS_13Kernel_traitsIfffffjLj768ELj1ELj4ELj1ELj16ENS_18Kernel_traits_baseILj768EfffffjLj128EEEEELb1ELb1ELb1ELb0EEEvNS_9BwdParamsE,@"STO_CUDA_ENTRY STV_DEFAULT"
_ZN10layer_norm13ln_bwd_kernelINS_13Kernel_traitsIfffffjLj768ELj1ELj4ELj1ELj16ENS_18Kernel_traits_baseILj768EfffffjLj128EEEEELb1ELb1ELb1ELb0EEEvNS_9BwdParamsE:
.text._ZN10layer_norm13ln_bwd_kernelINS_13Kernel_traitsIfffffjLj768ELj1ELj4ELj1ELj16ENS_18Kernel_traits_baseILj768EfffffjLj128EEEEELb1ELb1ELb1ELb0EEEvNS_9BwdParamsE:
        /* <DEDUP_REMOVED lines=48> */
[----:B------:R-:W5:Y:S01]  /*0300*/  @P3 LDG.E.128 R56, desc[UR6][R24.64] ;  /* 0x0000000618383981 */ /* 0x000f62000c1e1d00 */
[C---:B---3--:R-:W-:Y:S01]  /*0310*/  @P4 IMAD.WIDE.U32 R26, R15.reuse, 0x10, R26 ;  /* 0x000000100f1a4825 */ /* 0x048fe200078e001a */
[----:B------:R-:W2:Y:S04]  /*0320*/  @P5 LDC.64 R80, c[0x0][0x3d0] ;  /* 0x0000f400ff505b82 */ /* 0x000ea80000000a00 */
[----:B------:R-:W5:Y:S01]  /*0330*/  @P4 LDG.E.128 R60, desc[UR6][R26.64] ;  /* 0x000000061a3c4981 */ /* 0x000f62000c1e1d00 */
[C---:B-1----:R-:W-:Y:S01]  /*0340*/  @P4 IMAD.WIDE.U32 R78, R15.reuse, 0x10, R76 ;  /* 0x000000100f4e4825 */ /* 0x042fe200078e004c */
[----:B------:R-:W-:Y:S02]  /*0350*/  @P4 IADD3 R15, PT, PT, R15, 0x20, RZ ;  /* 0x000000200f0f4810 */ /* 0x000fe40007ffe0ff */
[----:B------:R-:W1:Y:S08]  /*0360*/  @P0 LDC.64 R2, c[0x0][0x3d0] ;  /* 0x0000f400ff020b82 */ /* 0x000e700000000a00 */
[----:B------:R-:W3:Y:S01]  /*0370*/  @P0 LDC.64 R4, c[0x0][0x3e8] ;  /* 0x0000fa00ff040b82 */ /* 0x000ee20000000a00 */
[C---:B0-----:R-:W-:Y:S01]  /*0380*/  @P5 IMAD.WIDE.U32 R16, R15.reuse, 0x10, R82 ;  /* 0x000000100f105825 */ /* 0x041fe200078e0052 */
[----:B------:R-:W-:Y:S01]  /*0390*/  USHF.L.U32 UR4, UR5, 0x2, URZ ;  /* 0x0000000205047899 */ /* 0x000fe200080006ff */
[----:B------:R-:W-:Y:S01]  /*03a0*/  BSSY B0, `(.L_x_13957) ;  /* 0x000088c000007945 */ /* 0x000fe20003800000 */
[----:B------:R-:W5:Y:S01]  /*03b0*/  @P4 LDG.E.128 R64, desc[UR6][R78.64] ;  /* 0x000000064e404981 */ /* 0x000f62000c1e1d00 */
[----:B--2---:R-:W-:-:S03]  /*03c0*/  @P5 IMAD.WIDE.U32 R10, R15, 0x10, R80 ;  /* 0x000000100f0a5825 */ /* 0x004fc600078e0050 */
[----:B------:R-:W5:Y:S04]  /*03d0*/  @P5 LDG.E.128 R72, desc[UR6][R16.64] ;  /* 0x0000000610485981 */ /* 0x000f68000c1e1d00 */
[----:B------:R0:W5:Y:S01]  /*03e0*/  @P5 LDG.E.128 R68, desc[UR6][R10.64] ;  /* 0x000000060a445981 */ /* 0x000162000c1e1d00 */
[----:B-1----:R-:W-:-:S05]  /*03f0*/  @P0 IMAD.WIDE.U32 R2, R13, 0x10, R2 ;  /* 0x000000100d020825 */ /* 0x002fca00078e0002 */
[----:B------:R1:W5:Y:S01]  /*0400*/  @P0 LDG.E.128 R28, desc[UR6][R2.64] ;  /* 0x00000006021c0981 */ /* 0x000362000c1e1d00 */
[----:B0-----:R-:W-:Y:S01]  /*0410*/  SHF.R.U32.HI R11, RZ, 0x5, R0 ;  /* 0x00000005ff0b7819 */ /* 0x001fe20000011600 */
[----:B---3--:R-:W-:-:S03]  /*0420*/  @P0 IMAD.WIDE.U32 R4, R13, 0x10, R4 ;  /* 0x000000100d040825 */ /* 0x008fc600078e0004 */
[----:B------:R-:W-:Y:S02]  /*0430*/  LOP3.LUT R11, R11, UR4, RZ, 0xfc, !PT ;  /* 0x000000040b0b7c12 */ /* 0x000fe4000f8efcff */
[----:B------:R1:W5:Y:S02]  /*0440*/  @P0 LDG.E.128 R32, desc[UR6][R4.64] ;  /* 0x0000000604200981 */ /* 0x000364000c1e1d00 */
        /* <DEDUP_REMOVED lines=37> */
[----:B-1----:R-:W-:Y:S06]  /*06a0*/  @P0 BRA `(.L_x_13958) ;  /* 0x00000084006c0947 */ /* 0x002fec0003800000 */
[----:B------:R-:W0:Y:S01]  /*06b0*/  LDC.U8 R10, c[0x0][0x410] ;  /* 0x00010400ff0a7b82 */ /* 0x000e220000000000 */
        /* <DEDUP_REMOVED lines=36> */
.L_x_14172:
[----:B0-----:R-:W0:Y:S08]  /*0900*/  LDC.64 R4, c[0x0][0x3f8] ;  /* 0x0000fe00ff047b82 */ /* 0x001e300000000a00 */
[----:B------:R-:W1:Y:S08]  /*0910*/  LDC.64 R182, c[0x0][0x3c8] ;  /* 0x0000f200ffb67b82 */ /* 0x000e700000000a00 */
[----:B------:R-:W2:Y:S01]  /*0920*/  LDC.64 R180, c[0x0][0x3f0] ;  /* 0x0000fc00ffb47b82 */ /* 0x000ea20000000a00 */
[C---:B0-----:R-:W-:Y:S01]  /*0930*/  IMAD.WIDE R184, R11.reuse, 0x4, R4 ;  /* 0x000000040bb87825 */ /* 0x041fe200078e0204 */
[----:B------:R-:W0:Y:S06]  /*0940*/  S2R R6, SR_TID.X ;  /* 0x0000000000067919 */ /* 0x000e2c0000002100 */
[----:B------:R-:W3:Y:S01]  /*0950*/  LDC.64 R4, c[0x0][0x3c0] ;  /* 0x0000f000ff047b82 */ /* 0x000ee20000000a00 */
[----:B------:R-:W4:Y:S01]  /*0960*/  LDG.E R9, desc[UR6][R184.64] ;  /* 0x00000006b8097981 */ /* 0x000f22000c1e1900 */
[----:B-1----:R-:W-:-:S05]  /*0970*/  IMAD.WIDE R182, R11, 0x4, R182 ;  /* 0x000000040bb67825 */ /* 0x002fca00078e02b6 */
[----:B-----5:R1:W5:Y:S01]  /*0980*/  LDG.E R8, desc[UR6][R182.64] ;  /* 0x00000006b6087981 */ /* 0x020362000c1e1900 */
[----:B--2---:R-:W-:-:S05]  /*0990*/  IMAD.WIDE R180, R11, 0x4, R180 ;  /* 0x000000040bb47825 */ /* 0x004fca00078e02b4 */
[----:B------:R1:W5:Y:S01]  /*09a0*/  LDG.E R7, desc[UR6][R180.64] ;  /* 0x00000006b4077981 */ /* 0x000362000c1e1900 */
[----:B------:R-:W-:Y:S01]  /*09b0*/  BSSY.RECONVERGENT B1, `(.L_x_13959) ;  /* 0x00001ad000017945 */ /* 0x000fe20003800200 */
[----:B0-----:R-:W-:Y:S02]  /*09c0*/  LOP3.LUT R6, R6, 0x1f, RZ, 0xc0, !PT ;  /* 0x0000001f06067812 */ /* 0x001fe400078ec0ff */
[----:B----4-:R-:W-:-:S13]  /*09d0*/  ISETP.GE.AND P0, PT, R9, 0x1, PT ;  /* 0x000000010900780c */ /* 0x010fda0003f06270 */
[----:B-1-3--:R-:W-:Y:S05]  /*09e0*/  @!P0 BRA `(.L_x_13960) ;  /* 0x0000001000f08947 */ /* 0x00afea0003800000 */
[----:B------:R-:W-:-:S05]  /*09f0*/  IMAD.WIDE R4, R11, 0x4, R4 ;  /* 0x000000040b047825 */ /* 0x000fca00078e0204 */
[----:B------:R0:W2:Y:S01]  /*0a00*/  LDG.E R184, desc[UR6][R4.64] ;  /* 0x0000000604b87981 */ /* 0x0000a2000c1e1900 */
[----:B-----5:R-:W-:Y:S01]  /*0a10*/  ISETP.GE.AND P1, PT, R7, 0x1, PT ;  /* 0x000000010700780c */ /* 0x020fe20003f26270 */
[----:B------:R-:W-:Y:S01]  /*0a20*/  BSSY.RECONVERGENT B2, `(.L_x_13961) ;  /* 0x0000049000027945 */ /* 0x000fe20003800200 */
[----:B------:R-:W-:Y:S01]  /*0a30*/  MOV R14, UR20 ;  /* 0x00000014000e7c02 */ /* 0x000fe20008000f00 */
[----:B------:R-:W-:Y:S01]  /*0a40*/  HFMA2 R236, -RZ, RZ, 0, 0 ;  /* 0x00000000ffec7431 */ /* 0x000fe200000001ff */
[----:B------:R-:W-:Y:S02]  /*0a50*/  ISETP.GE.U32.AND P6, PT, R12, 0x20, PT ;  /* 0x000000200c00780c */ /* 0x000fe40003fc6070 */
[----:B------:R-:W-:Y:S01]  /*0a60*/  ISETP.NE.AND P5, PT, R10, RZ, PT ;  /* 0x000000ff0a00720c */ /* 0x000fe20003fa5270 */
[----:B------:R-:W-:Y:S01]  /*0a70*/  IMAD R2, R11, R14, RZ ;  /* 0x0000000e0b027224 */ /* 0x000fe200078e02ff */
[C---:B------:R-:W-:Y:S01]  /*0a80*/  ISETP.GE.U32.AND P2, PT, R12.reuse, 0x40, PT ;  /* 0x000000400c00780c */ /* 0x040fe20003f46070 */
[----:B0-----:R-:W-:Y:S01]  /*0a90*/  HFMA2 R5, -RZ, RZ, 0, 0 ;  /* 0x00000000ff057431 */ /* 0x001fe200000001ff */
[----:B------:R-:W-:-:S02]  /*0aa0*/  ISETP.GE.U32.AND P3, PT, R12, 0x60, PT ;  /* 0x000000600c00780c */ /* 0x000fc40003f66070 */
[----:B------:R-:W-:Y:S02]  /*0ab0*/  ISETP.GE.U32.AND P4, PT, R12, 0x80, PT ;  /* 0x000000800c00780c */ /* 0x000fe40003f86070 */
[----:B------:R-:W-:Y:S02]  /*0ac0*/  @P1 IADD3 R19, PT, PT, R7, -0x1, RZ ;  /* 0xffffffff07131810 */ /* 0x000fe40007ffe0ff */
[----:B------:R-:W-:-:S03]  /*0ad0*/  MOV R229, RZ ;  /* 0x000000ff00e57202 */ /* 0x000fc60000000f00 */
[----:B------:R-:W-:Y:S01]  /*0ae0*/  @P1 IMAD R181, R19, R14, RZ ;  /* 0x0000000e13b51224 */ /* 0x000fe200078e02ff */
[----:B------:R-:W-:-:S04]  /*0af0*/  IADD3 R19, PT, PT, R9, -0x1, RZ ;  /* 0xffffffff09137810 */ /* 0x000fc80007ffe0ff */
[----:B------:R-:W-:Y:S01]  /*0b00*/  @P1 SHF.R.S32.HI R182, RZ, 0x1f, R181 ;  /* 0x0000001fffb61819 */ /* 0x000fe200000114b5 */
[----:B------:R-:W-:Y:S01]  /*0b10*/  IMAD R180, R19, R14, RZ ;  /* 0x0000000e13b47224 */ /* 0x000fe200078e02ff */
[----:B------:R-:W-:Y:S02]  /*0b20*/  SHF.R.S32.HI R19, RZ, 0x1f, R2 ;  /* 0x0000001fff137819 */ /* 0x000fe40000011402 */
[----:B------:R-:W-:Y:S02]  /*0b30*/  @P1 LEA.HI R185, R182, R181, RZ, 0x2 ;  /* 0x000000b5b6b91211 */ /* 0x000fe400078f10ff */
[----:B------:R-:W-:Y:S02]  /*0b40*/  SHF.R.S32.HI R183, RZ, 0x1f, R180 ;  /* 0x0000001fffb77819 */ /* 0x000fe400000114b4 */
[----:B------:R-:W-:Y:S02]  /*0b50*/  LEA.HI R181, R19, R2, RZ, 0x2 ;  /* 0x0000000213b57211 */ /* 0x000fe400078f10ff */
[----:B------:R-:W-:-:S02]  /*0b60*/  LEA.HI R183, R183, R180, RZ, 0x2 ;  /* 0x000000b4b7b77211 */ /* 0x000fc400078f10ff */
[-C--:B------:R-:W-:Y:S02]  /*0b70*/  LEA.HI.SX32 R4, R181, R6.reuse, 0x1e ;  /* 0x00000006b5047211 */ /* 0x080fe400078ff2ff */
[-C--:B------:R-:W-:Y:S02]  /*0b80*/  @P1 LEA.HI.SX32 R5, R185, R6.reuse, 0x1e ;  /* 0x00000006b9051211 */ /* 0x080fe400078ff2ff */
[----:B------:R-:W-:Y:S02]  /*0b90*/  P2R R19, PR, RZ, 0x40 ;  /* 0x00000040ff137803 */ /* 0x000fe40000000000 */
[----:B------:R-:W-:Y:S02]  /*0ba0*/  LEA.HI.SX32 R194, R183, R6, 0x1e ;  /* 0x00000006b7c27211 */ /* 0x000fe400078ff2ff */
        /* <DEDUP_REMOVED lines=21> */
[C---:B------:R-:W-:Y:S01]  /*0d00*/  FADD.FTZ R203, -R2.reuse, R181 ;  /* 0x000000b502cb7221 */ /* 0x040fe20000010100 */
[----:B------:R-:W-:Y:S02]  /*0d10*/  FADD.FTZ R181, -R2, R182 ;  /* 0x000000b602b57221 */ /* 0x000fe40000010100 */
[----:B------:R-:W-:Y:S01]  /*0d20*/  FMUL.FTZ R3, R8, R3 ;  /* 0x0000000308037220 */ /* 0x000fe20000410000 */
[----:B------:R-:W-:Y:S01]  /*0d30*/  FADD.FTZ R183, -R2, R183 ;  /* 0x000000b702b77221 */ /* 0x000fe20000010100 */
[----:B----4-:R-:W-:Y:S01]  /*0d40*/  FMUL.FTZ R208, R28, R184 ;  /* 0x000000b81cd07220 */ /* 0x010fe20000410000 */
[C---:B------:R-:W-:Y:S01]  /*0d50*/  FMUL.FTZ R192, R8.reuse, R203 ;  /* 0x000000cb08c07220 */ /* 0x040fe20000410000 */
[C---:B------:R-:W-:Y:S01]  /*0d60*/  FMUL.FTZ R203, R8.reuse, R181 ;  /* 0x000000b508cb7220 */ /* 0x040fe20000410000 */
[----:B------:R-:W-:Y:S01]  /*0d70*/  FMUL.FTZ R217, R29, R185 ;  /* 0x000000b91dd97220 */ /* 0x000fe20000410000 */
[----:B------:R-:W-:Y:S01]  /*0d80*/  FADD.FTZ R180, RZ, R208 ;  /* 0x000000d0ffb47221 */ /* 0x000fe20000010000 */
[----:B------:R-:W-:Y:S01]  /*0d90*/  FFMA.FTZ R181, R3, R208, RZ ;  /* 0x000000d003b57223 */ /* 0x000fe200000100ff */
[----:B0-----:R-:W-:Y:S01]  /*0da0*/  FMUL.FTZ R232, R8, R183 ;  /* 0x000000b708e87220 */ /* 0x001fe20000410000 */
        /* <DEDUP_REMOVED lines=16> */
.L_x_13962:
[----:B------:R-:W-:Y:S05]  /*0eb0*/  BSYNC.RECONVERGENT B2 ;  /* 0x0000000000027941 */ /* 0x000fea0003800200 */
.L_x_13961:
        /* <DEDUP_REMOVED lines=47> */
.L_x_13964:
[----:B------:R-:W-:Y:S05]  /*11b0*/  BSYNC.RECONVERGENT B2 ;  /* 0x0000000000027941 */ /* 0x000fea0003800200 */
.L_x_13963:
        /* <DEDUP_REMOVED lines=27> */
[----:B0-----:R-:W-:Y:S01]  /*1370*/  FMUL.FTZ R213, R45, R185 ;  /* 0x000000b92dd57220 */ /* 0x001fe20000410000 */
        /* <DEDUP_REMOVED lines=19> */
.L_x_13966:
[----:B------:R-:W-:Y:S05]  /*14b0*/  BSYNC.RECONVERGENT B2 ;  /* 0x0000000000027941 */ /* 0x000fea0003800200 */
.L_x_13965:
        /* <DEDUP_REMOVED lines=47> */
.L_x_13968:
[----:B------:R-:W-:Y:S05]  /*17b0*/  BSYNC.RECONVERGENT B2 ;  /* 0x0000000000027941 */ /* 0x000fea0003800200 */
.L_x_13967:
        /* <DEDUP_REMOVED lines=23> */
[C---:B------:R-:W-:Y:S01]  /*1930*/  FMUL.FTZ R191, R8.reuse, R191 ;  /* 0x000000bf08bf7220 */ /* 0x040fe20000410000 */
[----:B------:R-:W-:Y:S01]  /*1940*/  FMUL.FTZ R20, R8, R195 ;  /* 0x000000c308147220 */ /* 0x000fe20000410000 */
[----:B----4-:R-:W-:Y:S01]  /*1950*/  FMUL.FTZ R200, R60, R184 ;  /* 0x000000b83cc87220 */ /* 0x010fe20000410000 */
        /* <DEDUP_REMOVED lines=22> */
.L_x_13970:
[----:B------:R-:W-:Y:S05]  /*1ac0*/  BSYNC.RECONVERGENT B2 ;  /* 0x0000000000027941 */ /* 0x000fea0003800200 */
.L_x_13969:
[----:B------:R-:W-:-:S04]  /*1ad0*/  ISETP.GE.U32.AND P6, PT, R12, 0xc0, PT ;  /* 0x000000c00c00780c */ /* 0x000fc80003fc6070 */
[----:B------:R-:W-:-:S09]  /*1ae0*/  P2R R233, PR, RZ, 0x40 ;  /* 0x00000040ffe97803 */ /* 0x000fd20000000000 */
        /* <DEDUP_REMOVED lines=15> */
[----:B---3--:R-:W-:Y:S01]  /*1be0*/  FMUL.FTZ R198, R68, R184 ;  /* 0x000000b844c67220 */ /* 0x008fe20000410000 */
[----:B------:R-:W-:Y:S01]  /*1bf0*/  FMUL.FTZ R207, R69, R185 ;  /* 0x000000b945cf7220 */ /* 0x000fe20000410000 */
[----:B------:R-:W-:Y:S01]  /*1c00*/  FMUL.FTZ R222, R70, R186 ;  /* 0x000000ba46de7220 */ /* 0x000fe20000410000 */
[----:B------:R-:W-:Y:S01]  /*1c10*/  FMUL.FTZ R218, R71, R187 ;  /* 0x000000bb47da7220 */ /* 0x000fe20000410000 */
[C---:B--2---:R-:W-:Y:S01]  /*1c20*/  FADD.FTZ R193, -R2.reuse, R180 ;  /* 0x000000b402c17221 */ /* 0x044fe20000010100 */
[C---:B------:R-:W-:Y:S01]  /*1c30*/  FADD.FTZ R5, -R2.reuse, R181 ;  /* 0x000000b502057221 */ /* 0x040fe20000010100 */
[----:B------:R-:W-:Y:S02]  /*1c40*/  FADD.FTZ R205, -R2, R182 ;  /* 0x000000b602cd7221 */ /* 0x000fe40000010100 */
[----:B------:R-:W-:Y:S01]  /*1c50*/  FMUL.FTZ R193, R8, R193 ;  /* 0x000000c108c17220 */ /* 0x000fe20000410000 */
[----:B------:R-:W-:Y:S01]  /*1c60*/  FADD.FTZ R183, -R2, R183 ;  /* 0x000000b702b77221 */ /* 0x000fe20000010100 */
[C---:B------:R-:W-:Y:S01]  /*1c70*/  FMUL.FTZ R196, R8.reuse, R5 ;  /* 0x0000000508c47220 */ /* 0x040fe20000410000 */
        /* <DEDUP_REMOVED lines=19> */
.L_x_13960:
        /* <DEDUP_REMOVED lines=51> */
.L_x_13972:
        /* <DEDUP_REMOVED lines=10> */
[----:B------:R-:W2:Y:S08]  /*2180*/  @P3 LDC.64 R244, c[0x0][0x3b0] ;  /* 0x0000ec00fff43b82 */ /* 0x000eb00000000a00 */
[----:B------:R-:W3:Y:S01]  /*2190*/  @P4 LDC.64 R182, c[0x0][0x3b0] ;  /* 0x0000ec00ffb64b82 */ /* 0x000ee20000000a00 */
[C---:B0-----:R-:W-:Y:S01]  /*21a0*/  @P0 IMAD.WIDE.U32 R246, R231.reuse, 0x4, R246 ;  /* 0x00000004e7f60825 */ /* 0x041fe200078e00f6 */
[----:B------:R-:W-:-:S06]  /*21b0*/  @P0 IADD3 R231, PT, PT, R231, 0x20, RZ ;  /* 0x00000020e7e70810 */ /* 0x000fcc0007ffe0ff */
[----:B------:R-:W0:Y:S01]  /*21c0*/  @P0 LDC.64 R242, c[0x0][0x438] ;  /* 0x00010e00fff20b82 */ /* 0x000e220000000a00 */
[C---:B-1----:R-:W-:Y:S01]  /*21d0*/  @P2 IMAD.WIDE.U32 R184, R231.reuse, 0x4, R184 ;  /* 0x00000004e7b82825 */ /* 0x042fe200078e00b8 */
[----:B------:R-:W-:Y:S01]  /*21e0*/  @P2 IADD3 R231, PT, PT, R231, 0x20, RZ ;  /* 0x00000020e7e72810 */ /* 0x000fe20007ffe0ff */
[----:B------:R-:W5:Y:S04]  /*21f0*/  @P0 LDG.E R0, desc[UR6][R246.64] ;  /* 0x00000006f6000981 */ /* 0x000f68000c1e1900 */
[----:B------:R1:W5:Y:S01]  /*2200*/  @P2 LDG.E R13, desc[UR6][R184.64] ;  /* 0x00000006b80d2981 */ /* 0x000362000c1e1900 */
[----:B------:R-:W4:Y:S01]  /*2210*/  @P2 LDC.64 R240, c[0x0][0x438] ;  /* 0x00010e00fff02b82 */ /* 0x000f220000000a00 */
[C---:B--2---:R-:W-:Y:S01]  /*2220*/  @P3 IMAD.WIDE.U32 R244, R231.reuse, 0x4, R244 ;  /* 0x00000004e7f43825 */ /* 0x044fe200078e00f4 */
[----:B------:R-:W-:-:S04]  /*2230*/  @P3 IADD3 R231, PT, PT, R231, 0x20, RZ ;  /* 0x00000020e7e73810 */ /* 0x000fc80007ffe0ff */
[----:B------:R-:W5:Y:S02]  /*2240*/  @P3 LDG.E R15, desc[UR6][R244.64] ;  /* 0x00000006f40f3981 */ /* 0x000f64000c1e1900 */
[----:B------:R-:W2:Y:S01]  /*2250*/  @P3 LDC.64 R238, c[0x0][0x438] ;  /* 0x00010e00ffee3b82 */ /* 0x000ea20000000a00 */
[C---:B---3--:R-:W-:Y:S01]  /*2260*/  @P4 IMAD.WIDE.U32 R182, R231.reuse, 0x4, R182 ;  /* 0x00000004e7b64825 */ /* 0x048fe200078e00b6 */
[----:B------:R-:W-:-:S04]  /*2270*/  @P4 IADD3 R231, PT, PT, R231, 0x20, RZ ;  /* 0x00000020e7e74810 */ /* 0x000fc80007ffe0ff */
[----:B------:R3:W5:Y:S02]  /*2280*/  @P4 LDG.E R16, desc[UR6][R182.64] ;  /* 0x00000006b6104981 */ /* 0x000764000c1e1900 */
[----:B------:R-:W3:Y:S01]  /*2290*/  @P4 LDC.64 R186, c[0x0][0x438] ;  /* 0x00010e00ffba4b82 */ /* 0x000ee20000000a00 */
[C---:B0-----:R-:W-:Y:S01]  /*22a0*/  @P0 IMAD.WIDE.U32 R242, R5.reuse, 0x10, R242 ;  /* 0x0000001005f20825 */ /* 0x041fe200078e00f2 */
[----:B------:R-:W-:-:S06]  /*22b0*/  @P0 IADD3 R5, PT, PT, R5, 0x20, RZ ;  /* 0x0000002005050810 */ /* 0x000fcc0007ffe0ff */
[----:B------:R-:W0:Y:S01]  /*22c0*/  @P5 LDC.64 R236, c[0x0][0x3b0] ;  /* 0x0000ec00ffec5b82 */ /* 0x000e220000000a00 */
[----:B----4-:R-:W-:-:S07]  /*22d0*/  @P2 IMAD.WIDE.U32 R240, R5, 0x10, R240 ;  /* 0x0000001005f02825 */ /* 0x010fce00078e00f0 */
[----:B-1----:R-:W1:Y:S01]  /*22e0*/  @P5 LDC.64 R184, c[0x0][0x438] ;  /* 0x00010e00ffb85b82 */ /* 0x002e620000000a00 */
[----:B------:R-:W-:Y:S01]  /*22f0*/  @P2 IADD3 R5, PT, PT, R5, 0x20, RZ ;  /* 0x0000002005052810 */ /* 0x000fe20007ffe0ff */
[----:B------:R-:W5:Y:S06]  /*2300*/  @P2 LDG.E.128 R24, desc[UR6][R240.64] ;  /* 0x00000006f0182981 */ /* 0x000f6c000c1e1d00 */
[----:B------:R-:W4:Y:S01]  /*2310*/  @P6 LDC.64 R180, c[0x0][0x3b0] ;  /* 0x0000ec00ffb46b82 */ /* 0x000f220000000a00 */
[----:B--2---:R-:W-:-:S07]  /*2320*/  @P3 IMAD.WIDE.U32 R238, R5, 0x10, R238 ;  /* 0x0000001005ee3825 */ /* 0x004fce00078e00ee */
[----:B---3--:R-:W2:Y:S01]  /*2330*/  @P6 LDC.64 R182, c[0x0][0x438] ;  /* 0x00010e00ffb66b82 */ /* 0x008ea20000000a00 */
[----:B------:R-:W-:Y:S01]  /*2340*/  @P3 IADD3 R5, PT, PT, R5, 0x20, RZ ;  /* 0x0000002005053810 */ /* 0x000fe20007ffe0ff */
[----:B0-----:R-:W-:Y:S01]  /*2350*/  @P5 IMAD.WIDE.U32 R236, R231, 0x4, R236 ;  /* 0x00000004e7ec5825 */ /* 0x001fe200078e00ec */
[----:B------:R-:W5:Y:S03]  /*2360*/  @P3 LDG.E.128 R156, desc[UR6][R238.64] ;  /* 0x00000006ee9c3981 */ /* 0x000f66000c1e1d00 */
[C---:B------:R-:W-:Y:S01]  /*2370*/  @P4 IMAD.WIDE.U32 R186, R5.reuse, 0x10, R186 ;  /* 0x0000001005ba4825 */ /* 0x040fe200078e00ba */
[----:B------:R-:W-:Y:S01]  /*2380*/  @P4 IADD3 R5, PT, PT, R5, 0x20, RZ ;  /* 0x0000002005054810 */ /* 0x000fe20007ffe0ff */
[----:B------:R0:W5:Y:S01]  /*2390*/  @P5 LDG.E R17, desc[UR6][R236.64] ;  /* 0x00000006ec115981 */ /* 0x000162000c1e1900 */
[----:B------:R-:W-:-:S03]  /*23a0*/  @P5 IADD3 R231, PT, PT, R231, 0x20, RZ ;  /* 0x00000020e7e75810 */ /* 0x000fc60007ffe0ff */
[C---:B-1----:R-:W-:Y:S01]  /*23b0*/  @P5 IMAD.WIDE.U32 R184, R5.reuse, 0x10, R184 ;  /* 0x0000001005b85825 */ /* 0x042fe200078e00b8 */
[----:B------:R-:W-:Y:S01]  /*23c0*/  @P5 IADD3 R5, PT, PT, R5, 0x20, RZ ;  /* 0x0000002005055810 */ /* 0x000fe20007ffe0ff */
[----:B------:R1:W5:Y:S02]  /*23d0*/  @P4 LDG.E.128 R160, desc[UR6][R186.64] ;  /* 0x00000006baa04981 */ /* 0x000364000c1e1d00 */
[----:B----4-:R-:W-:Y:S02]  /*23e0*/  @P6 IMAD.WIDE.U32 R180, R231, 0x4, R180 ;  /* 0x00000004e7b46825 */ /* 0x010fe400078e00b4 */
[----:B------:R1:W5:Y:S04]  /*23f0*/  @P5 LDG.E.128 R164, desc[UR6][R184.64] ;  /* 0x00000006b8a45981 */ /* 0x000368000c1e1d00 */
[----:B------:R1:W5:Y:S01]  /*2400*/  @P6 LDG.E R18, desc[UR6][R180.64] ;  /* 0x00000006b4126981 */ /* 0x000362000c1e1900 */
[----:B--2---:R-:W-:Y:S01]  /*2410*/  @P6 IMAD.WIDE.U32 R182, R5, 0x10, R182 ;  /* 0x0000001005b66825 */ /* 0x004fe200078e00b6 */
[----:B------:R-:W-:-:S02]  /*2420*/  P2R R233, PR, RZ, 0x40 ;  /* 0x00000040ffe97803 */ /* 0x000fc40000000000 */
[----:B------:R1:W5:Y:S04]  /*2430*/  @P0 LDG.E.128 R148, desc[UR6][R242.64] ;  /* 0x00000006f2940981 */ /* 0x000368000c1e1d00 */
[----:B------:R1:W5:Y:S01]  /*2440*/  @P6 LDG.E.128 R168, desc[UR6][R182.64] ;  /* 0x00000006b6a86981 */ /* 0x000362000c1e1d00 */
[----:B------:R-:W-:Y:S02]  /*2450*/  ISETP.NE.AND P0, PT, R2, RZ, PT ;  /* 0x000000ff0200720c */ /* 0x000fe40003f05270 */
[----:B------:R-:W-:Y:S02]  /*2460*/  MOV R229, RZ ;  /* 0x000000ff00e57202 */ /* 0x000fe40000000f00 */
[----:B0-----:R-:W-:-:S09]  /*2470*/  MOV R236, RZ ;  /* 0x000000ff00ec7202 */ /* 0x001fd20000000f00 */
.L_x_13971:
[----:B------:R-:W-:Y:S05]  /*2480*/  BSYNC.RECONVERGENT B1 ;  /* 0x0000000000017941 */ /* 0x000fea0003800200 */
.L_x_13959:
[----:B------:R-:W-:-:S03]  /*2490*/  UMOV UR4, 0xffffffff ;  /* 0xffffffff00047882 */ /* 0x000fc60000000000 */
[----:B------:R-:W-:Y:S05]  /*24a0*/  BRA.DIV UR4, `(.L_x_13973) ;  /* 0x0000007a049c7947 */ /* 0x000fea000b800000 */
[----:B------:R-:W2:Y:S04]  /*24b0*/  SHFL.BFLY PT, R2, R229, 0x1, 0x1f ;  /* 0x0c201f00e5027f89 */ /* 0x000ea800000e0000 */
[----:B------:R-:W3:Y:S01]  /*24c0*/  SHFL.BFLY PT, R5, R236, 0x1, 0x1f ;  /* 0x0c201f00ec057f89 */ /* 0x000ee200000e0000 */
[----:B--2---:R-:W-:Y:S01]  /*24d0*/  FADD.FTZ R2, R2, R229 ;  /* 0x000000e502027221 */ /* 0x004fe20000010000 */
[----:B---3--:R-:W-:-:S04]  /*24e0*/  FADD.FTZ R5, R5, R236 ;  /* 0x000000ec05057221 */ /* 0x008fc80000010000 */
        /* <DEDUP_REMOVED lines=14> */
.L_x_14194:
[----:B-1----:R-:W-:Y:S01]  /*25d0*/  FADD.FTZ R2, R185, R2 ;  /* 0x00000002b9027221 */ /* 0x002fe20000010000 */
[----:B------:R-:W-:Y:S01]  /*25e0*/  ISETP.NE.AND P6, PT, R10, RZ, PT ;  /* 0x000000ff0a00720c */ /* 0x000fe20003fc5270 */
[----:B--2---:R-:W-:Y:S01]  /*25f0*/  FADD.FTZ R5, R184, R5 ;  /* 0x00000005b8057221 */ /* 0x004fe20000010000 */
[----:B------:R-:W-:Y:S01]  /*2600*/  @P1 IADD3 R7, PT, PT, R7, -0x1, RZ ;  /* 0xffffffff07071810 */ /* 0x000fe20007ffe0ff */
[----:B------:R-:W-:Y:S01]  /*2610*/  FMUL.FTZ R2, R2, UR9 ;  /* 0x0000000902027c20 */ /* 0x000fe20008410000 */
[----:B------:R-:W-:Y:S01]  /*2620*/  BSSY.RECONVERGENT B1, `(.L_x_13974) ;  /* 0x000011a000017945 */ /* 0x000fe20003800200 */
[----:B------:R-:W-:Y:S01]  /*2630*/  MOV R183, R4 ;  /* 0x0000000400b77202 */ /* 0x000fe20000000f00 */
[----:B------:R-:W-:Y:S01]  /*2640*/  FMUL.FTZ R181, R5, UR9 ;  /* 0x0000000905b57c20 */ /* 0x000fe20008410000 */
[----:B------:R-:W-:Y:S01]  /*2650*/  @P1 IMAD R7, R7, R14, RZ ;  /* 0x0000000e07071224 */ /* 0x000fe200078e02ff */
[----:B------:R-:W-:Y:S02]  /*2660*/  FSEL R2, R2, RZ, !P6 ;  /* 0x000000ff02027208 */ /* 0x000fe40007000000 */
[----:B------:R-:W-:Y:S01]  /*2670*/  ISETP.NE.AND P6, PT, R19, RZ, PT ;  /* 0x000000ff1300720c */ /* 0x000fe20003fc5270 */
[----:B------:R-:W-:Y:S01]  /*2680*/  HFMA2 R19, -RZ, RZ, 0, 0 ;  /* 0x00000000ff137431 */ /* 0x000fe200000001ff */
[----:B------:R-:W-:-:S04]  /*2690*/  @P1 SHF.R.S32.HI R180, RZ, 0x1f, R7 ;  /* 0x0000001fffb41819 */ /* 0x000fc80000011407 */
[----:B------:R-:W-:-:S04]  /*26a0*/  @P1 LEA.HI R7, R180, R7, RZ, 0x2 ;  /* 0x00000007b4071211 */ /* 0x000fc800078f10ff */
[----:B------:R-:W-:-:S03]  /*26b0*/  @P1 LEA.HI.SX32 R19, R7, R6, 0x1e ;  /* 0x0000000607131211 */ /* 0x000fc600078ff2ff */
[----:B------:R-:W-:Y:S05]  /*26c0*/  @!P6 BRA `(.L_x_13975) ;  /* 0x00000010003ce947 */ /* 0x000fea0003800000 */
[----:B------:R-:W-:Y:S04]  /*26d0*/  BSSY.RECONVERGENT B2, `(.L_x_13976) ;  /* 0x0000005000027945 */ /* 0x000fe80003800200 */
[----:B------:R-:W-:Y:S05]  /*26e0*/  @!P1 BRA `(.L_x_13977) ;  /* 0x00000000000c9947 */ /* 0x000fea0003800000 */
[----:B------:R-:W1:Y:S02]  /*26f0*/  LDC.64 R4, c[0x0][0x390] ;  /* 0x0000e400ff047b82 */ /* 0x000e640000000a00 */
[----:B-1----:R-:W-:-:S05]  /*2700*/  IMAD.WIDE.U32 R4, R19, 0x10, R4 ;  /* 0x0000001013047825 */ /* 0x002fca00078e0004 */
[----:B------:R1:W5:Y:S02]  /*2710*/  LDG.E.128 R172, desc[UR6][R4.64] ;  /* 0x0000000604ac7981 */ /* 0x000364000c1e1d00 */
.L_x_13977:
[----:B------:R-:W-:Y:S05]  /*2720*/  BSYNC.RECONVERGENT B2 ;  /* 0x0000000000027941 */ /* 0x000fea0003800200 */
.L_x_13976:
        /* <DEDUP_REMOVED lines=18> */
[----:B------:R-:W-:-:S04]  /*2850*/  FMUL.FTZ R5, R5, UR12 ;  /* 0x0000000c05057c20 */ /* 0x000fc80008410000 */
[-C--:B------:R-:W-:Y:S01]  /*2860*/  FMUL.FTZ R4, R172, R5.reuse ;  /* 0x00000005ac047220 */ /* 0x080fe20000410000 */
[----:B------:R-:W-:-:S04]  /*2870*/  FMUL.FTZ R176, R32, R5 ;  /* 0x0000000520b07220 */ /* 0x000fc80000410000 */
[----:B------:R-:W-:Y:S02]  /*2880*/  FSEL R5, R4, RZ, P6 ;  /* 0x000000ff04057208 */ /* 0x000fe40003000000 */
[----:B------:R-:W-:-:S03]  /*2890*/  SEL R176, R176, RZ, P6 ;  /* 0x000000ffb0b07207 */ /* 0x000fc60003000000 */
[----:B------:R-:W-:-:S07]  /*28a0*/  FADD.FTZ R124, R124, R5 ;  /* 0x000000057c7c7221 */ /* 0x000fce0000010000 */
.L_x_13982:
[----:B------:R-:W-:Y:S05]  /*28b0*/  BSYNC.RECONVERGENT B3 ;  /* 0x0000000000037941 */ /* 0x000fea0003800200 */
.L_x_13981:
        /* <DEDUP_REMOVED lines=15> */
.L_x_13984:
[----:B------:R-:W-:Y:S05]  /*29b0*/  BSYNC.RECONVERGENT B3 ;  /* 0x0000000000037941 */ /* 0x000fea0003800200 */
.L_x_13983:
        /* <DEDUP_REMOVED lines=15> */
.L_x_13986:
[----:B------:R-:W-:Y:S05]  /*2ab0*/  BSYNC.RECONVERGENT B3 ;  /* 0x0000000000037941 */ /* 0x000fea0003800200 */
.L_x_13985:
        /* <DEDUP_REMOVED lines=8> */
[----:B------:R-:W-:-:S04]  /*2b40*/  FMUL.FTZ R4, R5, UR12 ;  /* 0x0000000c05047c20 */ /* 0x000fc80008410000 */
[-C--:B------:R-:W-:Y:S01]  /*2b50*/  FMUL.FTZ R5, R175, R4.reuse ;  /* 0x00000004af057220 */ /* 0x080fe20000410000 */
[----:B------:R-:W-:-:S04]  /*2b60*/  FMUL.FTZ R179, R35, R4 ;  /* 0x0000000423b37220 */ /* 0x000fc80000410000 */
[----:B------:R-:W-:Y:S02]  /*2b70*/  FSEL R4, R5, RZ, P6 ;  /* 0x000000ff05047208 */ /* 0x000fe40003000000 */
[----:B------:R-:W-:-:S03]  /*2b80*/  SEL R179, R179, RZ, P6 ;  /* 0x000000ffb3b37207 */ /* 0x000fc60003000000 */
[----:B------:R-:W-:Y:S01]  /*2b90*/  FADD.FTZ R127, R127, R4 ;  /* 0x000000047f7f7221 */ /* 0x000fe20000010000 */
[----:B------:R-:W-:Y:S06]  /*2ba0*/  BRA `(.L_x_13987) ;  /* 0x0000000800d87947 */ /* 0x000fec0003800000 */
.L_x_13980:
[-CC-:B------:R-:W-:Y:S01]  /*2bb0*/  FFMA.FTZ R83, R203, R181.reuse, R2.reuse ;  /* 0x000000b5cb537223 */ /* 0x180fe20000010002 */
[-CC-:B-1----:R-:W-:Y:S01]  /*2bc0*/  FFMA.FTZ R5, R3, R181.reuse, R2.reuse ;  /* 0x000000b503057223 */ /* 0x182fe20000010002 */
[-CC-:B------:R-:W-:Y:S01]  /*2bd0*/  FFMA.FTZ R4, R192, R181.reuse, R2.reuse ;  /* 0x000000b5c0047223 */ /* 0x180fe20000010002 */
[----:B------:R-:W-:Y:S01]  /*2be0*/  FFMA.FTZ R80, R232, R181, R2 ;  /* 0x000000b5e8507223 */ /* 0x000fe20000010002 */
[----:B------:R-:W-:Y:S01]  /*2bf0*/  FADD.FTZ R83, R234, -R83 ;  /* 0x80000053ea537221 */ /* 0x000fe20000010000 */
[----:B------:R-:W-:Y:S01]  /*2c00*/  FADD.FTZ R5, R208, -R5 ;  /* 0x80000005d0057221 */ /* 0x000fe20000010000 */
[----:B------:R-:W-:Y:S01]  /*2c10*/  FADD.FTZ R81, R217, -R4 ;  /* 0x80000004d9517221 */ /* 0x000fe20000010000 */
[----:B0-----:R-:W-:Y:S01]  /*2c20*/  FADD.FTZ R185, R227, -R80 ;  /* 0x80000050e3b97221 */ /* 0x001fe20000010000 */
        /* <DEDUP_REMOVED lines=12> */
[----:B-----5:R-:W-:-:S03]  /*2cf0*/  LOP3.LUT P6, RZ, R0, 0xff, RZ, 0xc0, !PT ;  /* 0x000000ff00ff7812 */ /* 0x020fc600078cc0ff */
[----:B------:R-:W-:-:S04]  /*2d00*/  FMUL.FTZ R5, R4, UR12 ;  /* 0x0000000c04057c20 */ /* 0x000fc80008410000 */
[-C--:B------:R-:W-:Y:S01]  /*2d10*/  FMUL.FTZ R4, R172, R5.reuse ;  /* 0x00000005ac047220 */ /* 0x080fe20000410000 */
[----:B------:R-:W-:-:S04]  /*2d20*/  FMUL.FTZ R176, R32, R5 ;  /* 0x0000000520b07220 */ /* 0x000fc80000410000 */
[----:B------:R-:W-:Y:S02]  /*2d30*/  FSEL R5, R4, RZ, P6 ;  /* 0x000000ff04057208 */ /* 0x000fe40003000000 */
[----:B------:R-:W-:-:S03]  /*2d40*/  SEL R176, R176, RZ, P6 ;  /* 0x000000ffb0b07207 */ /* 0x000fc60003000000 */
[----:B------:R-:W-:-:S07]  /*2d50*/  FADD.FTZ R124, R124, R5 ;  /* 0x000000057c7c7221 */ /* 0x000fce0000010000 */
.L_x_13989:
[----:B------:R-:W-:Y:S05]  /*2d60*/  BSYNC.RECONVERGENT B3 ;  /* 0x0000000000037941 */ /* 0x000fea0003800200 */
.L_x_13988:
[----:B------:R-:W-:Y:S04]  /*2d70*/  BSSY.RECONVERGENT B3, `(.L_x_13990) ;  /* 0x000000a000037945 */ /* 0x000fe80003800200 */
[----:B------:R-:W-:Y:S05]  /*2d80*/  @!P1 BRA `(.L_x_13991) ;  /* 0x0000000000209947 */ /* 0x000fea0003800000 */
        /* <DEDUP_REMOVED lines=8> */
.L_x_13991:
[----:B------:R-:W-:Y:S05]  /*2e10*/  BSYNC.RECONVERGENT B3 ;  /* 0x0000000000037941 */ /* 0x000fea0003800200 */
.L_x_13990:
        /* <DEDUP_REMOVED lines=10> */
.L_x_13993:
[----:B------:R-:W-:Y:S05]  /*2ec0*/  BSYNC.RECONVERGENT B3 ;  /* 0x0000000000037941 */ /* 0x000fea0003800200 */
.L_x_13992:
[----:B------:R-:W-:Y:S05]  /*2ed0*/  @!P1 BRA `(.L_x_13987) ;  /* 0x00000008000c9947 */ /* 0x000fea0003800000 */
[----:B------:R-:W-:Y:S01]  /*2ee0*/  FMUL.FTZ R4, R83, UR13 ;  /* 0x0000000d53047c20 */ /* 0x000fe20008410000 */
[----:B-----5:R-:W-:-:S03]  /*2ef0*/  ISETP.GE.U32.AND P6, PT, R0, 0x1000000, PT ;  /* 0x010000000000780c */ /* 0x020fc60003fc6070 */
[----:B------:R-:W-:-:S04]  /*2f00*/  FMUL.FTZ R4, R4, UR12 ;  /* 0x0000000c04047c20 */ /* 0x000fc80008410000 */
[-C--:B------:R-:W-:Y:S01]  /*2f10*/  FMUL.FTZ R5, R175, R4.reuse ;  /* 0x00000004af057220 */ /* 0x080fe20000410000 */
[----:B------:R-:W-:-:S04]  /*2f20*/  FMUL.FTZ R179, R35, R4 ;  /* 0x0000000423b37220 */ /* 0x000fc80000410000 */
[----:B------:R-:W-:Y:S02]  /*2f30*/  FSEL R4, R5, RZ, P6 ;  /* 0x000000ff05047208 */ /* 0x000fe40003000000 */
[----:B------:R-:W-:-:S03]  /*2f40*/  SEL R179, R179, RZ, P6 ;  /* 0x000000ffb3b37207 */ /* 0x000fc60003000000 */
[----:B------:R-:W-:Y:S01]  /*2f50*/  FADD.FTZ R127, R127, R4 ;  /* 0x000000047f7f7221 */ /* 0x000fe20000010000 */
[----:B------:R-:W-:Y:S06]  /*2f60*/  BRA `(.L_x_13987) ;  /* 0x0000000400e87947 */ /* 0x000fec0003800000 */
.L_x_13979:
        /* <DEDUP_REMOVED lines=8> */
[----:B-----5:R-:W-:Y:S02]  /*2ff0*/  MOV R4, R148 ;  /* 0x0000009400047202 */ /* 0x020fe40000000f00 */
[----:B------:R-:W-:Y:S01]  /*3000*/  LOP3.LUT P6, RZ, R0, 0xff, RZ, 0xc0, !PT ;  /* 0x000000ff00ff7812 */ /* 0x000fe200078cc0ff */
[----:B------:R-:W-:-:S04]  /*3010*/  @P0 FADD.FTZ R5, R208, -R5 ;  /* 0x80000005d0050221 */ /* 0x000fc80000010000 */
[----:B------:R-:W-:-:S04]  /*3020*/  @P0 FFMA.FTZ R4, R8, R5, R148 ;  /* 0x0000000508040223 */ /* 0x000fc80000010094 */
[----:B------:R-:W-:-:S04]  /*3030*/  FMUL.FTZ R4, R4, UR13 ;  /* 0x0000000d04047c20 */ /* 0x000fc80008410000 */
[----:B------:R-:W-:-:S04]  /*3040*/  FMUL.FTZ R5, R4, UR12 ;  /* 0x0000000c04057c20 */ /* 0x000fc80008410000 */
[-C--:B------:R-:W-:Y:S01]  /*3050*/  FMUL.FTZ R4, R172, R5.reuse ;  /* 0x00000005ac047220 */ /* 0x080fe20000410000 */
[----:B------:R-:W-:-:S04]  /*3060*/  FMUL.FTZ R176, R32, R5 ;  /* 0x0000000520b07220 */ /* 0x000fc80000410000 */
[----:B------:R-:W-:Y:S02]  /*3070*/  FSEL R5, R4, RZ, P6 ;  /* 0x000000ff04057208 */ /* 0x000fe40003000000 */
[----:B------:R-:W-:-:S03]  /*3080*/  SEL R176, R176, RZ, P6 ;  /* 0x000000ffb0b07207 */ /* 0x000fc60003000000 */
[----:B------:R-:W-:-:S07]  /*3090*/  FADD.FTZ R124, R124, R5 ;  /* 0x000000057c7c7221 */ /* 0x000fce0000010000 */
.L_x_13996:
[----:B------:R-:W-:Y:S05]  /*30a0*/  BSYNC.RECONVERGENT B3 ;  /* 0x0000000000037941 */ /* 0x000fea0003800200 */
.L_x_13995:
[----:B------:R-:W-:Y:S04]  /*30b0*/  BSSY.RECONVERGENT B3, `(.L_x_13997) ;  /* 0x000000e000037945 */ /* 0x000fe80003800200 */
[----:B------:R-:W-:Y:S05]  /*30c0*/  @!P1 BRA `(.L_x_13998) ;  /* 0x0000000000309947 */ /* 0x000fea0003800000 */
[----:B------:R-:W-:Y:S01]  /*30d0*/  @P0 FFMA.FTZ R180, R192, R181, R2 ;  /* 0x000000b5c0b40223 */ /* 0x000fe20000010002 */
[----:B-1---5:R-:W-:Y:S02]  /*30e0*/  MOV R4, R149 ;  /* 0x0000009500047202 */ /* 0x022fe40000000f00 */
        /* <DEDUP_REMOVED lines=10> */
.L_x_13998:
[----:B------:R-:W-:Y:S05]  /*3190*/  BSYNC.RECONVERGENT B3 ;  /* 0x0000000000037941 */ /* 0x000fea0003800200 */
.L_x_13997:
        /* <DEDUP_REMOVED lines=14> */
.L_x_14000:
[----:B------:R-:W-:Y:S05]  /*3280*/  BSYNC.RECONVERGENT B3 ;  /* 0x0000000000037941 */ /* 0x000fea0003800200 */
.L_x_13999:
[----:B------:R-:W-:Y:S05]  /*3290*/  @!P1 BRA `(.L_x_13987) ;  /* 0x00000004001c9947 */ /* 0x000fea0003800000 */
[----:B------:R-:W-:Y:S01]  /*32a0*/  @P0 FFMA.FTZ R180, R232, R181, R2 ;  /* 0x000000b5e8b40223 */ /* 0x000fe20000010002 */
[----:B-1---5:R-:W-:Y:S02]  /*32b0*/  MOV R4, R151 ;  /* 0x0000009700047202 */ /* 0x022fe40000000f00 */
[----:B------:R-:W-:Y:S01]  /*32c0*/  ISETP.GE.U32.AND P6, PT, R0, 0x1000000, PT ;  /* 0x010000000000780c */ /* 0x000fe20003fc6070 */
        /* <DEDUP_REMOVED lines=10> */
.L_x_13994:
[-CC-:B-1----:R-:W-:Y:S01]  /*3370*/  @P0 FFMA.FTZ R5, R203, R181.reuse, R2.reuse ;  /* 0x000000b5cb050223 */ /* 0x182fe20000010002 */
[-CC-:B------:R-:W-:Y:S01]  /*3380*/  @P0 FFMA.FTZ R4, R192, R181.reuse, R2.reuse ;  /* 0x000000b5c0040223 */ /* 0x180fe20000010002 */
[-CC-:B------:R-:W-:Y:S01]  /*3390*/  @P0 FFMA.FTZ R80, R232, R181.reuse, R2.reuse ;  /* 0x000000b5e8500223 */ /* 0x180fe20000010002 */
        /* <DEDUP_REMOVED lines=15> */
[----:B------:R-:W-:Y:S01]  /*3490*/  FMUL.FTZ R4, R80, UR13 ;  /* 0x0000000d50047c20 */ /* 0x000fe20008410000 */
[----:B------:R-:W-:-:S03]  /*34a0*/  LOP3.LUT P6, RZ, R0, 0xff, RZ, 0xc0, !PT ;  /* 0x000000ff00ff7812 */ /* 0x000fc600078cc0ff */
[----:B------:R-:W-:-:S04]  /*34b0*/  FMUL.FTZ R5, R4, UR12 ;  /* 0x0000000c04057c20 */ /* 0x000fc80008410000 */
[-C--:B------:R-:W-:Y:S01]  /*34c0*/  FMUL.FTZ R4, R172, R5.reuse ;  /* 0x00000005ac047220 */ /* 0x080fe20000410000 */
[----:B------:R-:W-:-:S04]  /*34d0*/  FMUL.FTZ R176, R32, R5 ;  /* 0x0000000520b07220 */ /* 0x000fc80000410000 */
[----:B------:R-:W-:Y:S02]  /*34e0*/  FSEL R5, R4, RZ, P6 ;  /* 0x000000ff04057208 */ /* 0x000fe40003000000 */
[----:B------:R-:W-:-:S03]  /*34f0*/  SEL R176, R176, RZ, P6 ;  /* 0x000000ffb0b07207 */ /* 0x000fc60003000000 */
[----:B------:R-:W-:-:S07]  /*3500*/  FADD.FTZ R124, R124, R5 ;  /* 0x000000057c7c7221 */ /* 0x000fce0000010000 */
.L_x_14002:
[----:B------:R-:W-:Y:S05]  /*3510*/  BSYNC.RECONVERGENT B3 ;  /* 0x0000000000037941 */ /* 0x000fea0003800200 */
.L_x_14001:
[----:B------:R-:W-:Y:S04]  /*3520*/  BSSY.RECONVERGENT B3, `(.L_x_14003) ;  /* 0x000000a000037945 */ /* 0x000fe80003800200 */
[----:B------:R-:W-:Y:S05]  /*3530*/  @!P1 BRA `(.L_x_14004) ;  /* 0x0000000000209947 */ /* 0x000fea0003800000 */
        /* <DEDUP_REMOVED lines=8> */
.L_x_14004:
[----:B------:R-:W-:Y:S05]  /*35c0*/  BSYNC.RECONVERGENT B3 ;  /* 0x0000000000037941 */ /* 0x000fea0003800200 */
.L_x_14003:
        /* <DEDUP_REMOVED lines=10> */
.L_x_14006:
[----:B------:R-:W-:Y:S05]  /*3670*/  BSYNC.RECONVERGENT B3 ;  /* 0x0000000000037941 */ /* 0x000fea0003800200 */
.L_x_14005:
[----:B------:R-:W-:Y:S05]  /*3680*/  @!P1 BRA `(.L_x_13987) ;  /* 0x0000000000209947 */ /* 0x000fea0003800000 */
[----:B------:R-:W-:Y:S01]  /*3690*/  FMUL.FTZ R4, R83, UR13 ;  /* 0x0000000d53047c20 */ /* 0x000fe20008410000 */
[----:B------:R-:W-:-:S03]  /*36a0*/  ISETP.GE.U32.AND P6, PT, R0, 0x1000000, PT ;  /* 0x010000000000780c */ /* 0x000fc60003fc6070 */
[----:B------:R-:W-:-:S04]  /*36b0*/  FMUL.FTZ R4, R4, UR12 ;  /* 0x0000000c04047c20 */ /* 0x000fc80008410000 */
[-C--:B------:R-:W-:Y:S01]  /*36c0*/  FMUL.FTZ R5, R175, R4.reuse ;  /* 0x00000004af057220 */ /* 0x080fe20000410000 */
[----:B------:R-:W-:-:S04]  /*36d0*/  FMUL.FTZ R179, R35, R4 ;  /* 0x0000000423b37220 */ /* 0x000fc80000410000 */
[----:B------:R-:W-:Y:S02]  /*36e0*/  FSEL R4, R5, RZ, P6 ;  /* 0x000000ff05047208 */ /* 0x000fe40003000000 */
[----:B------:R-:W-:-:S03]  /*36f0*/  SEL R179, R179, RZ, P6 ;  /* 0x000000ffb3b37207 */ /* 0x000fc60003000000 */
[----:B------:R-:W-:-:S07]  /*3700*/  FADD.FTZ R127, R127, R4 ;  /* 0x000000047f7f7221 */ /* 0x000fce0000010000 */
.L_x_13987:
[----:B------:R-:W-:Y:S05]  /*3710*/  BSYNC.RECONVERGENT B2 ;  /* 0x0000000000027941 */ /* 0x000fea0003800200 */
.L_x_13978:
[----:B------:R-:W-:-:S04]  /*3720*/  ISETP.NE.U32.AND P6, PT, R6, RZ, PT ;  /* 0x000000ff0600720c */ /* 0x000fc80003fc5070 */
[----:B------:R-:W-:-:S13]  /*3730*/  ISETP.NE.AND.EX P6, PT, R7, RZ, PT, P6 ;  /* 0x000000ff0700720c */ /* 0x000fda0003fc5360 */
[----:B-1----:R-:W1:Y:S02]  /*3740*/  @P6 LDC.64 R4, c[0x0][0x478] ;  /* 0x00011e00ff046b82 */ /* 0x002e640000000a00 */
[C---:B-1----:R-:W-:Y:S01]  /*3750*/  @P6 IMAD.WIDE.U32 R6, R183.reuse, 0x10, R4 ;  /* 0x00000010b7066825 */ /* 0x042fe200078e0004 */
[----:B------:R-:W-:-:S05]  /*3760*/  IADD3 R183, PT, PT, R183, 0x20, RZ ;  /* 0x00000020b7b77810 */ /* 0x000fca0007ffe0ff */
[----:B------:R-:W1:Y:S01]  /*3770*/  @P1 LDC.64 R4, c[0x0][0x468] ;  /* 0x00011a00ff041b82 */ /* 0x000e620000000a00 */
[----:B------:R2:W-:Y:S01]  /*3780*/  @P6 STG.E.128 desc[UR6][R6.64], R80 ;  /* 0x0000005006006986 */ /* 0x0005e2000c101d06 */
[C---:B-1----:R-:W-:Y:S01]  /*3790*/  @P1 IMAD.WIDE.U32 R4, R19.reuse, 0x10, R4 ;  /* 0x0000001013041825 */ /* 0x042fe200078e0004 */
[----:B------:R-:W-:-:S04]  /*37a0*/  IADD3 R19, PT, PT, R19, 0x20, RZ ;  /* 0x0000002013137810 */ /* 0x000fc80007ffe0ff */
[----:B------:R2:W-:Y:S03]  /*37b0*/  @P1 STG.E.128 desc[UR6][R4.64], R176 ;  /* 0x000000b004001986 */ /* 0x0005e6000c101d06 */
.L_x_13975:
[----:B------:R-:W-:Y:S05]  /*37c0*/  BSYNC.RECONVERGENT B1 ;  /* 0x0000000000017941 */ /* 0x000fea0003800200 */
.L_x_13974:
[----:B------:R-:W-:Y:S04]  /*37d0*/  BSSY.RECONVERGENT B1, `(.L_x_14007) ;  /* 0x000010d000017945 */ /* 0x000fe80003800200 */
[----:B------:R-:W-:Y:S05]  /*37e0*/  @!P2 BRA `(.L_x_14008) ;  /* 0x00000010002ca947 */ /* 0x000fea0003800000 */
[----:B------:R-:W-:Y:S04]  /*37f0*/  BSSY.RECONVERGENT B2, `(.L_x_14009) ;  /* 0x0000005000027945 */ /* 0x000fe80003800200 */
[----:B------:R-:W-:Y:S05]  /*3800*/  @!P1 BRA `(.L_x_14010) ;  /* 0x00000000000c9947 */ /* 0x000fea0003800000 */
[----:B-----5:R-:W1:Y:S02]  /*3810*/  LDC.64 R172, c[0x0][0x390] ;  /* 0x0000e400ffac7b82 */ /* 0x020e640000000a00 */
[----:B-1----:R-:W-:-:S06]  /*3820*/  IMAD.WIDE.U32 R172, R19, 0x10, R172 ;  /* 0x0000001013ac7825 */ /* 0x002fcc00078e00ac */
[----:B------:R-:W5:Y:S02]  /*3830*/  LDG.E.128 R172, desc[UR6][R172.64] ;  /* 0x00000006acac7981 */ /* 0x000f64000c1e1d00 */
.L_x_14010:
[----:B------:R-:W-:Y:S05]  /*3840*/  BSYNC.RECONVERGENT B2 ;  /* 0x0000000000027941 */ /* 0x000fea0003800200 */
.L_x_14009:
        /* <DEDUP_REMOVED lines=8> */
[-CC-:B--2---:R-:W-:Y:S01]  /*38d0*/  @P0 FFMA.FTZ R5, R201, R181.reuse, R2.reuse ;  /* 0x000000b5c9050223 */ /* 0x184fe20000010002 */
[-CC-:B------:R-:W-:Y:S01]  /*38e0*/  @P0 FFMA.FTZ R4, R190, R181.reuse, R2.reuse ;  /* 0x000000b5be040223 */ /* 0x180fe20000010002 */
[-CC-:B------:R-:W-:Y:S01]  /*38f0*/  @P0 FFMA.FTZ R6, R210, R181.reuse, R2.reuse ;  /* 0x000000b5d2060223 */ /* 0x180fe20000010002 */
[----:B------:R-:W-:Y:S01]  /*3900*/  BSSY.RECONVERGENT B3, `(.L_x_14014) ;  /* 0x0000017000037945 */ /* 0x000fe20003800200 */
[----:B------:R-:W-:Y:S01]  /*3910*/  @P0 FADD.FTZ R7, R230, -R5 ;  /* 0x80000005e6070221 */ /* 0x000fe20000010000 */
[----:B------:R-:W-:Y:S01]  /*3920*/  @P0 FFMA.FTZ R5, R189, R181, R2 ;  /* 0x000000b5bd050223 */ /* 0x000fe20000010002 */
[----:B------:R-:W-:Y:S01]  /*3930*/  @P0 FADD.FTZ R4, R215, -R4 ;  /* 0x80000004d7040221 */ /* 0x000fe20000010000 */
[----:B------:R-:W-:Y:S01]  /*3940*/  @P0 FADD.FTZ R6, R225, -R6 ;  /* 0x80000006e1060221 */ /* 0x000fe20000010000 */
[----:B-----5:R-:W-:Y:S01]  /*3950*/  MOV R82, R26 ;  /* 0x0000001a00527202 */ /* 0x020fe20000000f00 */
[----:B------:R-:W-:Y:S01]  /*3960*/  @P0 FADD.FTZ R5, R206, -R5 ;  /* 0x80000005ce050221 */ /* 0x000fe20000010000 */
[----:B------:R-:W-:Y:S01]  /*3970*/  MOV R81, R25 ;  /* 0x0000001900517202 */ /* 0x000fe20000000f00 */
[C---:B------:R-:W-:Y:S01]  /*3980*/  @P0 FFMA.FTZ R82, R8.reuse, R7, R26 ;  /* 0x0000000708520223 */ /* 0x040fe2000001001a */
[----:B------:R-:W-:Y:S01]  /*3990*/  MOV R83, R27 ;  /* 0x0000001b00537202 */ /* 0x000fe20000000f00 */
[C---:B------:R-:W-:Y:S01]  /*39a0*/  @P0 FFMA.FTZ R81, R8.reuse, R4, R25 ;  /* 0x0000000408510223 */ /* 0x040fe20000010019 */
[----:B------:R-:W-:Y:S01]  /*39b0*/  MOV R80, R24 ;  /* 0x0000001800507202 */ /* 0x000fe20000000f00 */
[C---:B------:R-:W-:Y:S01]  /*39c0*/  @P0 FFMA.FTZ R83, R8.reuse, R6, R27 ;  /* 0x0000000608530223 */ /* 0x040fe2000001001b */
        /* <DEDUP_REMOVED lines=10> */
.L_x_14015:
[----:B------:R-:W-:Y:S05]  /*3a70*/  BSYNC.RECONVERGENT B3 ;  /* 0x0000000000037941 */ /* 0x000fea0003800200 */
.L_x_14014:
        /* <DEDUP_REMOVED lines=10> */
.L_x_14017:
[----:B------:R-:W-:Y:S05]  /*3b20*/  BSYNC.RECONVERGENT B3 ;  /* 0x0000000000037941 */ /* 0x000fea0003800200 */
.L_x_14016:
        /* <DEDUP_REMOVED lines=10> */
.L_x_14019:
[----:B------:R-:W-:Y:S05]  /*3bd0*/  BSYNC.RECONVERGENT B3 ;  /* 0x0000000000037941 */ /* 0x000fea0003800200 */
.L_x_14018:
        /* <DEDUP_REMOVED lines=8> */
[----:B------:R-:W-:Y:S01]  /*3c60*/  FADD.FTZ R131, R131, R4 ;  /* 0x0000000483837221 */ /* 0x000fe20000010000 */
[----:B------:R-:W-:Y:S06]  /*3c70*/  BRA `(.L_x_14020) ;  /* 0x0000000800e47947 */ /* 0x000fec0003800000 */
.L_x_14013:
[----:B------:R-:W-:Y:S04]  /*3c80*/  BSSY.RECONVERGENT B3, `(.L_x_14021) ;  /* 0x000000e000037945 */ /* 0x000fe80003800200 */
[----:B------:R-:W-:Y:S05]  /*3c90*/  @!P1 BRA `(.L_x_14022) ;  /* 0x0000000000309947 */ /* 0x000fea0003800000 */
[----:B--2---:R-:W-:Y:S01]  /*3ca0*/  @P0 FFMA.FTZ R5, R189, R181, R2 ;  /* 0x000000b5bd050223 */ /* 0x004fe20000010002 */
        /* <DEDUP_REMOVED lines=11> */
.L_x_14022:
[----:B------:R-:W-:Y:S05]  /*3d60*/  BSYNC.RECONVERGENT B3 ;  /* 0x0000000000037941 */ /* 0x000fea0003800200 */
.L_x_14021:
        /* <DEDUP_REMOVED lines=14> */
.L_x_14024:
[----:B------:R-:W-:Y:S05]  /*3e50*/  BSYNC.RECONVERGENT B3 ;  /* 0x0000000000037941 */ /* 0x000fea0003800200 */
.L_x_14023:
        /* <DEDUP_REMOVED lines=14> */
.L_x_14026:
[----:B------:R-:W-:Y:S05]  /*3f40*/  BSYNC.RECONVERGENT B3 ;  /* 0x0000000000037941 */ /* 0x000fea0003800200 */
.L_x_14025:
[----:B------:R-:W-:Y:S05]  /*3f50*/  @!P1 BRA `(.L_x_14020) ;  /* 0x00000008002c9947 */ /* 0x000fea0003800000 */
[----:B--2---:R-:W-:Y:S01]  /*3f60*/  @P0 FFMA.FTZ R6, R210, R181, R2 ;  /* 0x000000b5d2060223 */ /* 0x004fe20000010002 */
[----:B-----5:R-:W-:Y:S02]  /*3f70*/  MOV R4, R27 ;  /* 0x0000001b00047202 */ /* 0x020fe40000000f00 */
        /* <DEDUP_REMOVED lines=11> */
.L_x_14012:
[----:B------:R-:W-:-:S04]  /*4030*/  UISETP.NE.U32.AND UP0, UPT, UR22, URZ, UPT ;  /* 0x000000ff1600728c */ /* 0x000fc8000bf05070 */
[----:B------:R-:W-:-:S06]  /*4040*/  UISETP.NE.AND.EX UP0, UPT, UR23, URZ, UPT, UP0 ;  /* 0x000000ff1700728c */ /* 0x000fcc000bf05300 */
[----:B------:R-:W-:-:S13]  /*4050*/  PLOP3.LUT P2, PT, PT, PT, UP0, 0x80, 0x8 ;  /* 0x000000000008781c */ /* 0x000fda0003f4f008 */
        /* <DEDUP_REMOVED lines=28> */
.L_x_14029:
[----:B------:R-:W-:Y:S05]  /*4220*/  BSYNC.RECONVERGENT B3 ;  /* 0x0000000000037941 */ /* 0x000fea0003800200 */
.L_x_14028:
        /* <DEDUP_REMOVED lines=10> */
.L_x_14031:
[----:B------:R-:W-:Y:S05]  /*42d0*/  BSYNC.RECONVERGENT B3 ;  /* 0x0000000000037941 */ /* 0x000fea0003800200 */
.L_x_14030:
        /* <DEDUP_REMOVED lines=10> */
.L_x_14033:
[----:B------:R-:W-:Y:S05]  /*4380*/  BSYNC.RECONVERGENT B3 ;  /* 0x0000000000037941 */ /* 0x000fea0003800200 */
.L_x_14032:
        /* <DEDUP_REMOVED lines=10> */
.L_x_14027:
[----:B------:R-:W-:Y:S04]  /*4430*/  BSSY.RECONVERGENT B3, `(.L_x_14034) ;  /* 0x000000f000037945 */ /* 0x000fe80003800200 */
[----:B------:R-:W-:Y:S05]  /*4440*/  @!P1 BRA `(.L_x_14035) ;  /* 0x0000000000349947 */ /* 0x000fea0003800000 */
[----:B--2---:R-:W-:Y:S01]  /*4450*/  FFMA.FTZ R5, R189, R181, R2 ;  /* 0x000000b5bd057223 */ /* 0x004fe20000010002 */
        /* <DEDUP_REMOVED lines=12> */
.L_x_14035:
[----:B------:R-:W-:Y:S05]  /*4520*/  BSYNC.RECONVERGENT B3 ;  /* 0x0000000000037941 */ /* 0x000fea0003800200 */
.L_x_14034:
        /* <DEDUP_REMOVED lines=15> */
.L_x_14037:
[----:B------:R-:W-:Y:S05]  /*4620*/  BSYNC.RECONVERGENT B3 ;  /* 0x0000000000037941 */ /* 0x000fea0003800200 */
.L_x_14036:
        /* <DEDUP_REMOVED lines=15> */
.L_x_14039:
[----:B------:R-:W-:Y:S05]  /*4720*/  BSYNC.RECONVERGENT B3 ;  /* 0x0000000000037941 */ /* 0x000fea0003800200 */
.L_x_14038:
[----:B------:R-:W-:Y:S05]  /*4730*/  @!P1 BRA `(.L_x_14020) ;  /* 0x0000000000349947 */ /* 0x000fea0003800000 */
[----:B--2---:R-:W-:Y:S01]  /*4740*/  FFMA.FTZ R4, R210, R181, R2 ;  /* 0x000000b5d2047223 */ /* 0x004fe20000010002 */
        /* <DEDUP_REMOVED lines=11> */
[----:B------:R-:W-:-:S07]  /*4800*/  FADD.FTZ R131, R131, R4 ;  /* 0x0000000483837221 */ /* 0x000fce0000010000 */
.L_x_14020:
[----:B------:R-:W-:Y:S05]  /*4810*/  BSYNC.RECONVERGENT B2 ;  /* 0x0000000000027941 */ /* 0x000fea0003800200 */
.L_x_14011:
[----:B--2---:R-:W1:Y:S08]  /*4820*/  @P2 LDC.64 R6, c[0x0][0x478] ;  /* 0x00011e00ff062b82 */ /* 0x004e700000000a00 */
[----:B------:R-:W2:Y:S01]  /*4830*/  @P1 LDC.64 R4, c[0x0][0x468] ;  /* 0x00011a00ff041b82 */ /* 0x000ea20000000a00 */
[C---:B-1----:R-:W-:Y:S01]  /*4840*/  @P2 IMAD.WIDE.U32 R6, R183.reuse, 0x10, R6 ;  /* 0x00000010b7062825 */ /* 0x042fe200078e0006 */
[----:B------:R-:W-:-:S04]  /*4850*/  IADD3 R183, PT, PT, R183, 0x20, RZ ;  /* 0x00000020b7b77810 */ /* 0x000fc80007ffe0ff */
[----:B------:R1:W-:Y:S01]  /*4860*/  @P2 STG.E.128 desc[UR6][R6.64], R80 ;  /* 0x0000005006002986 */ /* 0x0003e2000c101d06 */
[C---:B--2---:R-:W-:Y:S01]  /*4870*/  @P1 IMAD.WIDE.U32 R4, R19.reuse, 0x10, R4 ;  /* 0x0000001013041825 */ /* 0x044fe200078e0004 */
[----:B------:R-:W-:-:S04]  /*4880*/  IADD3 R19, PT, PT, R19, 0x20, RZ ;  /* 0x0000002013137810 */ /* 0x000fc80007ffe0ff */
[----:B------:R1:W-:Y:S03]  /*4890*/  @P1 STG.E.128 desc[UR6][R4.64], R176 ;  /* 0x000000b004001986 */ /* 0x0003e6000c101d06 */
.L_x_14008:
[----:B------:R-:W-:Y:S05]  /*48a0*/  BSYNC.RECONVERGENT B1 ;  /* 0x0000000000017941 */ /* 0x000fea0003800200 */
.L_x_14007:
[----:B------:R-:W-:Y:S04]  /*48b0*/  BSSY.RECONVERGENT B1, `(.L_x_14040) ;  /* 0x000010d000017945 */ /* 0x000fe80003800200 */
[----:B------:R-:W-:Y:S05]  /*48c0*/  @!P3 BRA `(.L_x_14041) ;  /* 0x00000010002cb947 */ /* 0x000fea0003800000 */
[----:B------:R-:W-:Y:S04]  /*48d0*/  BSSY.RECONVERGENT B2, `(.L_x_14042) ;  /* 0x0000005000027945 */ /* 0x000fe80003800200 */
[----:B------:R-:W-:Y:S05]  /*48e0*/  @!P1 BRA `(.L_x_14043) ;  /* 0x00000000000c9947 */ /* 0x000fea0003800000 */
[----:B-----5:R-:W3:Y:S02]  /*48f0*/  LDC.64 R172, c[0x0][0x390] ;  /* 0x0000e400ffac7b82 */ /* 0x020ee40000000a00 */
[----:B---3--:R-:W-:-:S06]  /*4900*/  IMAD.WIDE.U32 R172, R19, 0x10, R172 ;  /* 0x0000001013ac7825 */ /* 0x008fcc00078e00ac */
[----:B------:R-:W5:Y:S02]  /*4910*/  LDG.E.128 R172, desc[UR6][R172.64] ;  /* 0x00000006acac7981 */ /* 0x000f64000c1e1d00 */
.L_x_14043:
[----:B------:R-:W-:Y:S05]  /*4920*/  BSYNC.RECONVERGENT B2 ;  /* 0x0000000000027941 */ /* 0x000fea0003800200 */
.L_x_14042:
        /* <DEDUP_REMOVED lines=34> */
.L_x_14048:
[----:B------:R-:W-:Y:S05]  /*4b50*/  BSYNC.RECONVERGENT B3 ;  /* 0x0000000000037941 */ /* 0x000fea0003800200 */
.L_x_14047:
        /* <DEDUP_REMOVED lines=10> */
.L_x_14050:
[----:B------:R-:W-:Y:S05]  /*4c00*/  BSYNC.RECONVERGENT B3 ;  /* 0x0000000000037941 */ /* 0x000fea0003800200 */
.L_x_14049:
        /* <DEDUP_REMOVED lines=10> */
.L_x_14052:
[----:B------:R-:W-:Y:S05]  /*4cb0*/  BSYNC.RECONVERGENT B3 ;  /* 0x0000000000037941 */ /* 0x000fea0003800200 */
.L_x_14051:
        /* <DEDUP_REMOVED lines=10> */
.L_x_14046:
[----:B------:R-:W-:Y:S04]  /*4d60*/  BSSY.RECONVERGENT B3, `(.L_x_14054) ;  /* 0x000000e000037945 */ /* 0x000fe80003800200 */
[----:B------:R-:W-:Y:S05]  /*4d70*/  @!P1 BRA `(.L_x_14055) ;  /* 0x0000000000309947 */ /* 0x000fea0003800000 */
[----:B-12---:R-:W-:Y:S01]  /*4d80*/  @P0 FFMA.FTZ R5, R23, R181, R2 ;  /* 0x000000b517050223 */ /* 0x006fe20000010002 */
        /* <DEDUP_REMOVED lines=11> */
.L_x_14055:
[----:B------:R-:W-:Y:S05]  /*4e40*/  BSYNC.RECONVERGENT B3 ;  /* 0x0000000000037941 */ /* 0x000fea0003800200 */
.L_x_14054:
        /* <DEDUP_REMOVED lines=14> */
.L_x_14057:
[----:B------:R-:W-:Y:S05]  /*4f30*/  BSYNC.RECONVERGENT B3 ;  /* 0x0000000000037941 */ /* 0x000fea0003800200 */
.L_x_14056:
        /* <DEDUP_REMOVED lines=14> */
.L_x_14059:
[----:B------:R-:W-:Y:S05]  /*5020*/  BSYNC.RECONVERGENT B3 ;  /* 0x0000000000037941 */ /* 0x000fea0003800200 */
.L_x_14058:
[----:B------:R-:W-:Y:S05]  /*5030*/  @!P1 BRA `(.L_x_14053) ;  /* 0x00000008002c9947 */ /* 0x000fea0003800000 */
[----:B-12---:R-:W-:Y:S01]  /*5040*/  @P0 FFMA.FTZ R6, R212, R181, R2 ;  /* 0x000000b5d4060223 */ /* 0x006fe20000010002 */
        /* <DEDUP_REMOVED lines=12> */
.L_x_14045:
[----:B------:R-:W-:-:S04]  /*5110*/  UISETP.NE.U32.AND UP0, UPT, UR22, URZ, UPT ;  /* 0x000000ff1600728c */ /* 0x000fc8000bf05070 */
[----:B------:R-:W-:-:S06]  /*5120*/  UISETP.NE.AND.EX UP0, UPT, UR23, URZ, UPT, UP0 ;  /* 0x000000ff1700728c */ /* 0x000fcc000bf05300 */
[----:B------:R-:W-:-:S13]  /*5130*/  PLOP3.LUT P2, PT, PT, PT, UP0, 0x80, 0x8 ;  /* 0x000000000008781c */ /* 0x000fda0003f4f008 */
[----:B------:R-:W-:Y:S05]  /*5140*/  @!P2 BRA `(.L_x_14060) ;  /* 0x0000000000f0a947 */ /* 0x000fea0003800000 */
        /* <DEDUP_REMOVED lines=27> */
.L_x_14062:
[----:B------:R-:W-:Y:S05]  /*5300*/  BSYNC.RECONVERGENT B3 ;  /* 0x0000000000037941 */ /* 0x000fea0003800200 */
.L_x_14061:
        /* <DEDUP_REMOVED lines=10> */
.L_x_14064:
[----:B------:R-:W-:Y:S05]  /*53b0*/  BSYNC.RECONVERGENT B3 ;  /* 0x0000000000037941 */ /* 0x000fea0003800200 */
.L_x_14063:
        /* <DEDUP_REMOVED lines=10> */
.L_x_14066:
[----:B------:R-:W-:Y:S05]  /*5460*/  BSYNC.RECONVERGENT B3 ;  /* 0x0000000000037941 */ /* 0x000fea0003800200 */
.L_x_14065:
        /* <DEDUP_REMOVED lines=10> */
.L_x_14060:
        /* <DEDUP_REMOVED lines=15> */
.L_x_14068:
[----:B------:R-:W-:Y:S05]  /*5600*/  BSYNC.RECONVERGENT B3 ;  /* 0x0000000000037941 */ /* 0x000fea0003800200 */
.L_x_14067:
        /* <DEDUP_REMOVED lines=15> */
.L_x_14070:
[----:B------:R-:W-:Y:S05]  /*5700*/  BSYNC.RECONVERGENT B3 ;  /* 0x0000000000037941 */ /* 0x000fea0003800200 */
.L_x_14069:
        /* <DEDUP_REMOVED lines=15> */
.L_x_14072:
[----:B------:R-:W-:Y:S05]  /*5800*/  BSYNC.RECONVERGENT B3 ;  /* 0x0000000000037941 */ /* 0x000fea0003800200 */
.L_x_14071:
        /* <DEDUP_REMOVED lines=14> */
.L_x_14053:
[----:B------:R-:W-:Y:S05]  /*58f0*/  BSYNC.RECONVERGENT B2 ;  /* 0x0000000000027941 */ /* 0x000fea0003800200 */
.L_x_14044:
[----:B-12---:R-:W1:Y:S08]  /*5900*/  @P2 LDC.64 R6, c[0x0][0x478] ;  /* 0x00011e00ff062b82 */ /* 0x006e700000000a00 */
[----:B------:R-:W2:Y:S01]  /*5910*/  @P1 LDC.64 R4, c[0x0][0x468] ;  /* 0x00011a00ff041b82 */ /* 0x000ea20000000a00 */
[C---:B-1----:R-:W-:Y:S01]  /*5920*/  @P2 IMAD.WIDE.U32 R6, R183.reuse, 0x10, R6 ;  /* 0x00000010b7062825 */ /* 0x042fe200078e0006 */
[----:B------:R-:W-:-:S04]  /*5930*/  IADD3 R183, PT, PT, R183, 0x20, RZ ;  /* 0x00000020b7b77810 */ /* 0x000fc80007ffe0ff */
[----:B------:R3:W-:Y:S01]  /*5940*/  @P2 STG.E.128 desc[UR6][R6.64], R80 ;  /* 0x0000005006002986 */ /* 0x0007e2000c101d06 */
[C---:B--2---:R-:W-:Y:S01]  /*5950*/  @P1 IMAD.WIDE.U32 R4, R19.reuse, 0x10, R4 ;  /* 0x0000001013041825 */ /* 0x044fe200078e0004 */
[----:B------:R-:W-:-:S04]  /*5960*/  IADD3 R19, PT, PT, R19, 0x20, RZ ;  /* 0x0000002013137810 */ /* 0x000fc80007ffe0ff */
[----:B------:R3:W-:Y:S03]  /*5970*/  @P1 STG.E.128 desc[UR6][R4.64], R176 ;  /* 0x000000b004001986 */ /* 0x0007e6000c101d06 */
.L_x_14041:
[----:B------:R-:W-:Y:S05]  /*5980*/  BSYNC.RECONVERGENT B1 ;  /* 0x0000000000017941 */ /* 0x000fea0003800200 */
.L_x_14040:
[----:B------:R-:W-:Y:S04]  /*5990*/  BSSY.RECONVERGENT B1, `(.L_x_14073) ;  /* 0x000010d000017945 */ /* 0x000fe80003800200 */
[----:B------:R-:W-:Y:S05]  /*59a0*/  @!P4 BRA `(.L_x_14074) ;  /* 0x00000010002cc947 */ /* 0x000fea0003800000 */
[----:B------:R-:W-:Y:S04]  /*59b0*/  BSSY.RECONVERGENT B2, `(.L_x_14075) ;  /* 0x0000005000027945 */ /* 0x000fe80003800200 */
[----:B------:R-:W-:Y:S05]  /*59c0*/  @!P1 BRA `(.L_x_14076) ;  /* 0x00000000000c9947 */ /* 0x000fea0003800000 */
[----:B-----5:R-:W4:Y:S02]  /*59d0*/  LDC.64 R172, c[0x0][0x390] ;  /* 0x0000e400ffac7b82 */ /* 0x020f240000000a00 */
[----:B----4-:R-:W-:-:S06]  /*59e0*/  IMAD.WIDE.U32 R172, R19, 0x10, R172 ;  /* 0x0000001013ac7825 */ /* 0x010fcc00078e00ac */
[----:B------:R-:W5:Y:S02]  /*59f0*/  LDG.E.128 R172, desc[UR6][R172.64] ;  /* 0x00000006acac7981 */ /* 0x000f64000c1e1d00 */
.L_x_14076:
[----:B------:R-:W-:Y:S05]  /*5a00*/  BSYNC.RECONVERGENT B2 ;  /* 0x0000000000027941 */ /* 0x000fea0003800200 */
.L_x_14075:
        /* <DEDUP_REMOVED lines=34> */
.L_x_14081:
[----:B------:R-:W-:Y:S05]  /*5c30*/  BSYNC.RECONVERGENT B3 ;  /* 0x0000000000037941 */ /* 0x000fea0003800200 */
.L_x_14080:
        /* <DEDUP_REMOVED lines=10> */
.L_x_14083:
[----:B------:R-:W-:Y:S05]  /*5ce0*/  BSYNC.RECONVERGENT B3 ;  /* 0x0000000000037941 */ /* 0x000fea0003800200 */
.L_x_14082:
        /* <DEDUP_REMOVED lines=10> */
.L_x_14085:
[----:B------:R-:W-:Y:S05]  /*5d90*/  BSYNC.RECONVERGENT B3 ;  /* 0x0000000000037941 */ /* 0x000fea0003800200 */
.L_x_14084:
        /* <DEDUP_REMOVED lines=10> */
.L_x_14079:
[----:B------:R-:W-:Y:S04]  /*5e40*/  BSSY.RECONVERGENT B3, `(.L_x_14087) ;  /* 0x000000e000037945 */ /* 0x000fe80003800200 */
[----:B------:R-:W-:Y:S05]  /*5e50*/  @!P1 BRA `(.L_x_14088) ;  /* 0x0000000000309947 */ /* 0x000fea0003800000 */
[----:B-123--:R-:W-:Y:S01]  /*5e60*/  @P0 FFMA.FTZ R5, R21, R181, R2 ;  /* 0x000000b515050223 */ /* 0x00efe20000010002 */
        /* <DEDUP_REMOVED lines=11> */
.L_x_14088:
[----:B------:R-:W-:Y:S05]  /*5f20*/  BSYNC.RECONVERGENT B3 ;  /* 0x0000000000037941 */ /* 0x000fea0003800200 */
.L_x_14087:
        /* <DEDUP_REMOVED lines=14> */
.L_x_14090:
[----:B------:R-:W-:Y:S05]  /*6010*/  BSYNC.RECONVERGENT B3 ;  /* 0x0000000000037941 */ /* 0x000fea0003800200 */
.L_x_14089:
        /* <DEDUP_REMOVED lines=14> */
.L_x_14092:
[----:B------:R-:W-:Y:S05]  /*6100*/  BSYNC.RECONVERGENT B3 ;  /* 0x0000000000037941 */ /* 0x000fea0003800200 */
.L_x_14091:
[----:B------:R-:W-:Y:S05]  /*6110*/  @!P1 BRA `(.L_x_14086) ;  /* 0x00000008002c9947 */ /* 0x000fea0003800000 */
[----:B-123--:R-:W-:Y:S01]  /*6120*/  @P0 FFMA.FTZ R6, R214, R181, R2 ;  /* 0x000000b5d6060223 */ /* 0x00efe20000010002 */
        /* <DEDUP_REMOVED lines=12> */
.L_x_14078:
[----:B------:R-:W-:-:S04]  /*61f0*/  UISETP.NE.U32.AND UP0, UPT, UR22, URZ, UPT ;  /* 0x000000ff1600728c */ /* 0x000fc8000bf05070 */
[----:B------:R-:W-:-:S06]  /*6200*/  UISETP.NE.AND.EX UP0, UPT, UR23, URZ, UPT, UP0 ;  /* 0x000000ff1700728c */ /* 0x000fcc000bf05300 */
[----:B------:R-:W-:-:S13]  /*6210*/  PLOP3.LUT P2, PT, PT, PT, UP0, 0x80, 0x8 ;  /* 0x000000000008781c */ /* 0x000fda0003f4f008 */
[----:B------:R-:W-:Y:S05]  /*6220*/  @!P2 BRA `(.L_x_14093) ;  /* 0x0000000000f0a947 */ /* 0x000fea0003800000 */
[-CC-:B-123--:R-:W-:Y:S01]  /*6230*/  FFMA.FTZ R7, R197, R181.reuse, R2.reuse ;  /* 0x000000b5c5077223 */ /* 0x18efe20000010002 */
        /* <DEDUP_REMOVED lines=26> */
.L_x_14095:
[----:B------:R-:W-:Y:S05]  /*63e0*/  BSYNC.RECONVERGENT B3 ;  /* 0x0000000000037941 */ /* 0x000fea0003800200 */
.L_x_14094:
        /* <DEDUP_REMOVED lines=10> */
.L_x_14097:
[----:B------:R-:W-:Y:S05]  /*6490*/  BSYNC.RECONVERGENT B3 ;  /* 0x0000000000037941 */ /* 0x000fea0003800200 */
.L_x_14096:
        /* <DEDUP_REMOVED lines=10> */
.L_x_14099:
[----:B------:R-:W-:Y:S05]  /*6540*/  BSYNC.RECONVERGENT B3 ;  /* 0x0000000000037941 */ /* 0x000fea0003800200 */
.L_x_14098:
        /* <DEDUP_REMOVED lines=10> */
.L_x_14093:
        /* <DEDUP_REMOVED lines=15> */
.L_x_14101:
[----:B------:R-:W-:Y:S05]  /*66e0*/  BSYNC.RECONVERGENT B3 ;  /* 0x0000000000037941 */ /* 0x000fea0003800200 */
.L_x_14100:
        /* <DEDUP_REMOVED lines=15> */
.L_x_14103:
[----:B------:R-:W-:Y:S05]  /*67e0*/  BSYNC.RECONVERGENT B3 ;  /* 0x0000000000037941 */ /* 0x000fea0003800200 */
.L_x_14102:
        /* <DEDUP_REMOVED lines=15> */
.L_x_14105:
[----:B------:R-:W-:Y:S05]  /*68e0*/  BSYNC.RECONVERGENT B3 ;  /* 0x0000000000037941 */ /* 0x000fea0003800200 */
.L_x_14104:
        /* <DEDUP_REMOVED lines=14> */
.L_x_14086:
[----:B------:R-:W-:Y:S05]  /*69d0*/  BSYNC.RECONVERGENT B2 ;  /* 0x0000000000027941 */ /* 0x000fea0003800200 */
.L_x_14077:
[----:B-123--:R-:W1:Y:S08]  /*69e0*/  @P2 LDC.64 R6, c[0x0][0x478] ;  /* 0x00011e00ff062b82 */ /* 0x00ee700000000a00 */
[----:B------:R-:W2:Y:S01]  /*69f0*/  @P1 LDC.64 R4, c[0x0][0x468] ;  /* 0x00011a00ff041b82 */ /* 0x000ea20000000a00 */
[C---:B-1----:R-:W-:Y:S01]  /*6a00*/  @P2 IMAD.WIDE.U32 R6, R183.reuse, 0x10, R6 ;  /* 0x00000010b7062825 */ /* 0x042fe200078e0006 */
[----:B------:R-:W-:-:S04]  /*6a10*/  IADD3 R183, PT, PT, R183, 0x20, RZ ;  /* 0x00000020b7b77810 */ /* 0x000fc80007ffe0ff */
[----:B------:R4:W-:Y:S01]  /*6a20*/  @P2 STG.E.128 desc[UR6][R6.64], R80 ;  /* 0x0000005006002986 */ /* 0x0009e2000c101d06 */
[C---:B--2---:R-:W-:Y:S01]  /*6a30*/  @P1 IMAD.WIDE.U32 R4, R19.reuse, 0x10, R4 ;  /* 0x0000001013041825 */ /* 0x044fe200078e0004 */
[----:B------:R-:W-:-:S04]  /*6a40*/  IADD3 R19, PT, PT, R19, 0x20, RZ ;  /* 0x0000002013137810 */ /* 0x000fc80007ffe0ff */
[----:B------:R4:W-:Y:S03]  /*6a50*/  @P1 STG.E.128 desc[UR6][R4.64], R176 ;  /* 0x000000b004001986 */ /* 0x0009e6000c101d06 */
.L_x_14074:
[----:B------:R-:W-:Y:S05]  /*6a60*/  BSYNC.RECONVERGENT B1 ;  /* 0x0000000000017941 */ /* 0x000fea0003800200 */
.L_x_14073:
[----:B------:R-:W-:Y:S04]  /*6a70*/  BSSY.RECONVERGENT B1, `(.L_x_14106) ;  /* 0x000010d000017945 */ /* 0x000fe80003800200 */
[----:B------:R-:W-:Y:S05]  /*6a80*/  @!P5 BRA `(.L_x_14107) ;  /* 0x00000010002cd947 */ /* 0x000fea0003800000 */
[----:B------:R-:W-:Y:S04]  /*6a90*/  BSSY.RECONVERGENT B2, `(.L_x_14108) ;  /* 0x0000005000027945 */ /* 0x000fe80003800200 */
[----:B------:R-:W-:Y:S05]  /*6aa0*/  @!P1 BRA `(.L_x_14109) ;  /* 0x00000000000c9947 */ /* 0x000fea0003800000 */
[----:B-----5:R-:W0:Y:S02]  /*6ab0*/  LDC.64 R172, c[0x0][0x390] ;  /* 0x0000e400ffac7b82 */ /* 0x020e240000000a00 */
[----:B0-----:R-:W-:-:S06]  /*6ac0*/  IMAD.WIDE.U32 R172, R19, 0x10, R172 ;  /* 0x0000001013ac7825 */ /* 0x001fcc00078e00ac */
[----:B------:R-:W5:Y:S02]  /*6ad0*/  LDG.E.128 R172, desc[UR6][R172.64] ;  /* 0x00000006acac7981 */ /* 0x000f64000c1e1d00 */
.L_x_14109:
[----:B------:R-:W-:Y:S05]  /*6ae0*/  BSYNC.RECONVERGENT B2 ;  /* 0x0000000000027941 */ /* 0x000fea0003800200 */
.L_x_14108:
        /* <DEDUP_REMOVED lines=34> */
.L_x_14114:
[----:B------:R-:W-:Y:S05]  /*6d10*/  BSYNC.RECONVERGENT B3 ;  /* 0x0000000000037941 */ /* 0x000fea0003800200 */
.L_x_14113:
        /* <DEDUP_REMOVED lines=10> */
.L_x_14116:
[----:B------:R-:W-:Y:S05]  /*6dc0*/  BSYNC.RECONVERGENT B3 ;  /* 0x0000000000037941 */ /* 0x000fea0003800200 */
.L_x_14115:
        /* <DEDUP_REMOVED lines=10> */
.L_x_14118:
[----:B------:R-:W-:Y:S05]  /*6e70*/  BSYNC.RECONVERGENT B3 ;  /* 0x0000000000037941 */ /* 0x000fea0003800200 */
.L_x_14117:
        /* <DEDUP_REMOVED lines=10> */
.L_x_14112:
[----:B------:R-:W-:Y:S04]  /*6f20*/  BSSY.RECONVERGENT B3, `(.L_x_14120) ;  /* 0x000000e000037945 */ /* 0x000fe80003800200 */
[----:B------:R-:W-:Y:S05]  /*6f30*/  @!P1 BRA `(.L_x_14121) ;  /* 0x0000000000309947 */ /* 0x000fea0003800000 */
[----:B-1234-:R-:W-:Y:S01]  /*6f40*/  @P0 FFMA.FTZ R5, R191, R181, R2 ;  /* 0x000000b5bf050223 */ /* 0x01efe20000010002 */
        /* <DEDUP_REMOVED lines=11> */
.L_x_14121:
[----:B------:R-:W-:Y:S05]  /*7000*/  BSYNC.RECONVERGENT B3 ;  /* 0x0000000000037941 */ /* 0x000fea0003800200 */
.L_x_14120:
        /* <DEDUP_REMOVED lines=14> */
.L_x_14123:
[----:B------:R-:W-:Y:S05]  /*70f0*/  BSYNC.RECONVERGENT B3 ;  /* 0x0000000000037941 */ /* 0x000fea0003800200 */
.L_x_14122:
        /* <DEDUP_REMOVED lines=14> */
.L_x_14125:
[----:B------:R-:W-:Y:S05]  /*71e0*/  BSYNC.RECONVERGENT B3 ;  /* 0x0000000000037941 */ /* 0x000fea0003800200 */
.L_x_14124:
[----:B------:R-:W-:Y:S05]  /*71f0*/  @!P1 BRA `(.L_x_14119) ;  /* 0x00000008002c9947 */ /* 0x000fea0003800000 */
[----:B-1234-:R-:W-:Y:S01]  /*7200*/  @P0 FFMA.FTZ R6, R216, R181, R2 ;  /* 0x000000b5d8060223 */ /* 0x01efe20000010002 */
        /* <DEDUP_REMOVED lines=12> */
.L_x_14111:
        /* <DEDUP_REMOVED lines=31> */
.L_x_14128:
[----:B------:R-:W-:Y:S05]  /*74c0*/  BSYNC.RECONVERGENT B3 ;  /* 0x0000000000037941 */ /* 0x000fea0003800200 */
.L_x_14127:
        /* <DEDUP_REMOVED lines=10> */
.L_x_14130:
[----:B------:R-:W-:Y:S05]  /*7570*/  BSYNC.RECONVERGENT B3 ;  /* 0x0000000000037941 */ /* 0x000fea0003800200 */
.L_x_14129:
        /* <DEDUP_REMOVED lines=10> */
.L_x_14132:
[----:B------:R-:W-:Y:S05]  /*7620*/  BSYNC.RECONVERGENT B3 ;  /* 0x0000000000037941 */ /* 0x000fea0003800200 */
.L_x_14131:
        /* <DEDUP_REMOVED lines=10> */
.L_x_14126:
        /* <DEDUP_REMOVED lines=15> */
.L_x_14134:
[----:B------:R-:W-:Y:S05]  /*77c0*/  BSYNC.RECONVERGENT B3 ;  /* 0x0000000000037941 */ /* 0x000fea0003800200 */
.L_x_14133:
        /* <DEDUP_REMOVED lines=15> */
.L_x_14136:
[----:B------:R-:W-:Y:S05]  /*78c0*/  BSYNC.RECONVERGENT B3 ;  /* 0x0000000000037941 */ /* 0x000fea0003800200 */
.L_x_14135:
        /* <DEDUP_REMOVED lines=15> */
.L_x_14138:
[----:B------:R-:W-:Y:S05]  /*79c0*/  BSYNC.RECONVERGENT B3 ;  /* 0x0000000000037941 */ /* 0x000fea0003800200 */
.L_x_14137:
        /* <DEDUP_REMOVED lines=14> */
.L_x_14119:
[----:B------:R-:W-:Y:S05]  /*7ab0*/  BSYNC.RECONVERGENT B2 ;  /* 0x0000000000027941 */ /* 0x000fea0003800200 */
.L_x_14110:
[----:B-1234-:R-:W1:Y:S08]  /*7ac0*/  @P2 LDC.64 R6, c[0x0][0x478] ;  /* 0x00011e00ff062b82 */ /* 0x01ee700000000a00 */
[----:B------:R-:W2:Y:S01]  /*7ad0*/  @P1 LDC.64 R4, c[0x0][0x468] ;  /* 0x00011a00ff041b82 */ /* 0x000ea20000000a00 */
[C---:B-1----:R-:W-:Y:S01]  /*7ae0*/  @P2 IMAD.WIDE.U32 R6, R183.reuse, 0x10, R6 ;  /* 0x00000010b7062825 */ /* 0x042fe200078e0006 */
[----:B------:R-:W-:-:S04]  /*7af0*/  IADD3 R183, PT, PT, R183, 0x20, RZ ;  /* 0x00000020b7b77810 */ /* 0x000fc80007ffe0ff */
[----:B------:R1:W-:Y:S01]  /*7b00*/  @P2 STG.E.128 desc[UR6][R6.64], R80 ;  /* 0x0000005006002986 */ /* 0x0003e2000c101d06 */
[C---:B--2---:R-:W-:Y:S01]  /*7b10*/  @P1 IMAD.WIDE.U32 R4, R19.reuse, 0x10, R4 ;  /* 0x0000001013041825 */ /* 0x044fe200078e0004 */
[----:B------:R-:W-:-:S04]  /*7b20*/  IADD3 R19, PT, PT, R19, 0x20, RZ ;  /* 0x0000002013137810 */ /* 0x000fc80007ffe0ff */
[----:B------:R1:W-:Y:S03]  /*7b30*/  @P1 STG.E.128 desc[UR6][R4.64], R176 ;  /* 0x000000b004001986 */ /* 0x0003e6000c101d06 */
.L_x_14107:
[----:B------:R-:W-:Y:S05]  /*7b40*/  BSYNC.RECONVERGENT B1 ;  /* 0x0000000000017941 */ /* 0x000fea0003800200 */
.L_x_14106:
[----:B------:R-:W-:Y:S01]  /*7b50*/  ISETP.NE.AND P2, PT, R233, RZ, PT ;  /* 0x000000ffe900720c */ /* 0x000fe20003f45270 */
[----:B------:R-:W-:-:S12]  /*7b60*/  BSSY.RECONVERGENT B1, `(.L_x_14139) ;  /* 0x000010b000017945 */ /* 0x000fd80003800200 */
[----:B------:R-:W-:Y:S05]  /*7b70*/  @!P2 BRA `(.L_x_14140) ;  /* 0x000000100024a947 */ /* 0x000fea0003800000 */
[----:B------:R-:W-:Y:S04]  /*7b80*/  BSSY.RECONVERGENT B2, `(.L_x_14141) ;  /* 0x0000005000027945 */ /* 0x000fe80003800200 */
[----:B------:R-:W-:Y:S05]  /*7b90*/  @!P1 BRA `(.L_x_14142) ;  /* 0x00000000000c9947 */ /* 0x000fea0003800000 */
[----:B-1234-:R-:W1:Y:S02]  /*7ba0*/  LDC.64 R4, c[0x0][0x390] ;  /* 0x0000e400ff047b82 */ /* 0x01ee640000000a00 */
[----:B-1----:R-:W-:-:S05]  /*7bb0*/  IMAD.WIDE.U32 R4, R19, 0x10, R4 ;  /* 0x0000001013047825 */ /* 0x002fca00078e0004 */
[----:B-----5:R1:W5:Y:S02]  /*7bc0*/  LDG.E.128 R172, desc[UR6][R4.64] ;  /* 0x0000000604ac7981 */ /* 0x020364000c1e1d00 */
.L_x_14142:
[----:B------:R-:W-:Y:S05]  /*7bd0*/  BSYNC.RECONVERGENT B2 ;  /* 0x0000000000027941 */ /* 0x000fea0003800200 */
.L_x_14141:
        /* <DEDUP_REMOVED lines=10> */
[----:B------:R-:W-:Y:S01]  /*7c80*/  BSSY.RECONVERGENT B3, `(.L_x_14146) ;  /* 0x0000018000037945 */ /* 0x000fe20003800200 */
[----:B-----5:R-:W-:Y:S01]  /*7c90*/  MOV R82, R170 ;  /* 0x000000aa00527202 */ /* 0x020fe20000000f00 */
[----:B------:R-:W-:Y:S01]  /*7ca0*/  @P0 FADD.FTZ R7, R222, -R5 ;  /* 0x80000005de070221 */ /* 0x000fe20000010000 */
[-CC-:B------:R-:W-:Y:S01]  /*7cb0*/  @P0 FFMA.FTZ R5, R193, R181.reuse, R2.reuse ;  /* 0x000000b5c1050223 */ /* 0x180fe20000010002 */
[----:B------:R-:W-:Y:S01]  /*7cc0*/  @P0 FFMA.FTZ R181, R220, R181, R2 ;  /* 0x000000b5dcb50223 */ /* 0x000fe20000010002 */
[----:B------:R-:W-:Y:S01]  /*7cd0*/  @P0 FADD.FTZ R4, R207, -R4 ;  /* 0x80000004cf040221 */ /* 0x000fe20000010000 */
[----:B------:R-:W-:Y:S01]  /*7ce0*/  MOV R81, R169 ;  /* 0x000000a900517202 */ /* 0x000fe20000000f00 */
[----:B------:R-:W-:Y:S01]  /*7cf0*/  @P0 FADD.FTZ R5, R198, -R5 ;  /* 0x80000005c6050221 */ /* 0x000fe20000010000 */
[----:B------:R-:W-:Y:S01]  /*7d00*/  @P0 FADD.FTZ R2, R218, -R181 ;  /* 0x800000b5da020221 */ /* 0x000fe20000010000 */
[----:B------:R-:W-:Y:S01]  /*7d10*/  MOV R83, R171 ;  /* 0x000000ab00537202 */ /* 0x000fe20000000f00 */
[C---:B------:R-:W-:Y:S01]  /*7d20*/  @P0 FFMA.FTZ R82, R8.reuse, R7, R170 ;  /* 0x0000000708520223 */ /* 0x040fe200000100aa */
[----:B------:R-:W-:Y:S01]  /*7d30*/  MOV R80, R168 ;  /* 0x000000a800507202 */ /* 0x000fe20000000f00 */
[C---:B------:R-:W-:Y:S01]  /*7d40*/  @P0 FFMA.FTZ R81, R8.reuse, R4, R169 ;  /* 0x0000000408510223 */ /* 0x040fe200000100a9 */
        /* <DEDUP_REMOVED lines=11> */
.L_x_14147:
[----:B------:R-:W-:Y:S05]  /*7e00*/  BSYNC.RECONVERGENT B3 ;  /* 0x0000000000037941 */ /* 0x000fea0003800200 */
.L_x_14146:
        /* <DEDUP_REMOVED lines=10> */
.L_x_14149:
[----:B------:R-:W-:Y:S05]  /*7eb0*/  BSYNC.RECONVERGENT B3 ;  /* 0x0000000000037941 */ /* 0x000fea0003800200 */
.L_x_14148:
        /* <DEDUP_REMOVED lines=10> */
.L_x_14151:
[----:B------:R-:W-:Y:S05]  /*7f60*/  BSYNC.RECONVERGENT B3 ;  /* 0x0000000000037941 */ /* 0x000fea0003800200 */
.L_x_14150:
        /* <DEDUP_REMOVED lines=10> */
.L_x_14145:
        /* <DEDUP_REMOVED lines=14> */
.L_x_14154:
[----:B------:R-:W-:Y:S05]  /*80f0*/  BSYNC.RECONVERGENT B3 ;  /* 0x0000000000037941 */ /* 0x000fea0003800200 */
.L_x_14153:
        /* <DEDUP_REMOVED lines=14> */
.L_x_14156:
[----:B------:R-:W-:Y:S05]  /*81e0*/  BSYNC.RECONVERGENT B3 ;  /* 0x0000000000037941 */ /* 0x000fea0003800200 */
.L_x_14155:
        /* <DEDUP_REMOVED lines=14> */
.L_x_14158:
[----:B------:R-:W-:Y:S05]  /*82d0*/  BSYNC.RECONVERGENT B3 ;  /* 0x0000000000037941 */ /* 0x000fea0003800200 */
.L_x_14157:
[----:B------:R-:W-:Y:S05]  /*82e0*/  @!P1 BRA `(.L_x_14152) ;  /* 0x00000008002c9947 */ /* 0x000fea0003800000 */
[----:B------:R-:W-:Y:S01]  /*82f0*/  @P0 FFMA.FTZ R181, R220, R181, R2 ;  /* 0x000000b5dcb50223 */ /* 0x000fe20000010002 */
[----:B-----5:R-:W-:-:S03]  /*8300*/  MOV R2, R171 ;  /* 0x000000ab00027202 */ /* 0x020fc60000000f00 */
[----:B------:R-:W-:-:S04]  /*8310*/  @P0 FADD.FTZ R181, R218, -R181 ;  /* 0x800000b5dab50221 */ /* 0x000fc80000010000 */
[----:B------:R-:W-:Y:S01]  /*8320*/  @P0 FFMA.FTZ R2, R8, R181, R171 ;  /* 0x000000b508020223 */ /* 0x000fe200000100ab */
[----:B------:R-:W-:-:S03]  /*8330*/  ISETP.GE.U32.AND P0, PT, R18, 0x1000000, PT ;  /* 0x010000001200780c */ /* 0x000fc60003f06070 */
[----:B------:R-:W-:-:S04]  /*8340*/  FMUL.FTZ R2, R2, UR13 ;  /* 0x0000000d02027c20 */ /* 0x000fc80008410000 */
[----:B------:R-:W-:-:S04]  /*8350*/  FMUL.FTZ R2, R2, UR12 ;  /* 0x0000000c02027c20 */ /* 0x000fc80008410000 */
[-C--:B-1234-:R-:W-:Y:S01]  /*8360*/  FMUL.FTZ R4, R175, R2.reuse ;  /* 0x00000002af047220 */ /* 0x09efe20000410000 */
[----:B------:R-:W-:-:S04]  /*8370*/  FMUL.FTZ R2, R75, R2 ;  /* 0x000000024b027220 */ /* 0x000fc80000410000 */
[----:B------:R-:W-:Y:S02]  /*8380*/  FSEL R4, R4, RZ, P0 ;  /* 0x000000ff04047208 */ /* 0x000fe40000000000 */
[----:B------:R-:W-:-:S03]  /*8390*/  SEL R179, R2, RZ, P0 ;  /* 0x000000ff02b37207 */ /* 0x000fc60000000000 */
[----:B------:R-:W-:Y:S01]  /*83a0*/  FADD.FTZ R147, R147, R4 ;  /* 0x0000000493937221 */ /* 0x000fe20000010000 */
[----:B------:R-:W-:Y:S06]  /*83b0*/  BRA `(.L_x_14152) ;  /* 0x0000000400f87947 */ /* 0x000fec0003800000 */
.L_x_14144:
        /* <DEDUP_REMOVED lines=31> */
.L_x_14161:
[----:B------:R-:W-:Y:S05]  /*85b0*/  BSYNC.RECONVERGENT B3 ;  /* 0x0000000000037941 */ /* 0x000fea0003800200 */
.L_x_14160:
        /* <DEDUP_REMOVED lines=10> */
.L_x_14163:
[----:B------:R-:W-:Y:S05]  /*8660*/  BSYNC.RECONVERGENT B3 ;  /* 0x0000000000037941 */ /* 0x000fea0003800200 */
.L_x_14162:
        /* <DEDUP_REMOVED lines=10> */
.L_x_14165:
[----:B------:R-:W-:Y:S05]  /*8710*/  BSYNC.RECONVERGENT B3 ;  /* 0x0000000000037941 */ /* 0x000fea0003800200 */
.L_x_14164:
        /* <DEDUP_REMOVED lines=10> */
.L_x_14159:
        /* <DEDUP_REMOVED lines=15> */
.L_x_14167:
[----:B------:R-:W-:Y:S05]  /*88b0*/  BSYNC.RECONVERGENT B3 ;  /* 0x0000000000037941 */ /* 0x000fea0003800200 */
.L_x_14166:
        /* <DEDUP_REMOVED lines=15> */
.L_x_14169:
[----:B------:R-:W-:Y:S05]  /*89b0*/  BSYNC.RECONVERGENT B3 ;  /* 0x0000000000037941 */ /* 0x000fea0003800200 */
.L_x_14168:
        /* <DEDUP_REMOVED lines=15> */
.L_x_14171:
[----:B------:R-:W-:Y:S05]  /*8ab0*/  BSYNC.RECONVERGENT B3 ;  /* 0x0000000000037941 */ /* 0x000fea0003800200 */
.L_x_14170:
        /* <DEDUP_REMOVED lines=9> */
[-C--:B-1234-:R-:W-:Y:S01]  /*8b50*/  FMUL.FTZ R4, R175, R2.reuse ;  /* 0x00000002af047220 */ /* 0x09efe20000410000 */
[----:B------:R-:W-:-:S04]  /*8b60*/  FMUL.FTZ R2, R75, R2 ;  /* 0x000000024b027220 */ /* 0x000fc80000410000 */
[----:B------:R-:W-:Y:S02]  /*8b70*/  FSEL R4, R4, RZ, P0 ;  /* 0x000000ff04047208 */ /* 0x000fe40000000000 */
[----:B------:R-:W-:-:S03]  /*8b80*/  SEL R179, R2, RZ, P0 ;  /* 0x000000ff02b37207 */ /* 0x000fc60000000000 */
[----:B------:R-:W-:-:S07]  /*8b90*/  FADD.FTZ R147, R147, R4 ;  /* 0x0000000493937221 */ /* 0x000fce0000010000 */
.L_x_14152:
[----:B------:R-:W-:Y:S05]  /*8ba0*/  BSYNC.RECONVERGENT B2 ;  /* 0x0000000000027941 */ /* 0x000fea0003800200 */
.L_x_14143:
[----:B-1234-:R-:W1:Y:S08]  /*8bb0*/  @P2 LDC.64 R6, c[0x0][0x478] ;  /* 0x00011e00ff062b82 */ /* 0x01ee700000000a00 */
[----:B------:R-:W2:Y:S01]  /*8bc0*/  @P1 LDC.64 R4, c[0x0][0x468] ;  /* 0x00011a00ff041b82 */ /* 0x000ea20000000a00 */
[----:B-1----:R-:W-:-:S05]  /*8bd0*/  @P2 IMAD.WIDE.U32 R6, R183, 0x10, R6 ;  /* 0x00000010b7062825 */ /* 0x002fca00078e0006 */
[----:B------:R1:W-:Y:S01]  /*8be0*/  @P2 STG.E.128 desc[UR6][R6.64], R80 ;  /* 0x0000005006002986 */ /* 0x0003e2000c101d06 */
[----:B--2---:R-:W-:-:S05]  /*8bf0*/  @P1 IMAD.WIDE.U32 R4, R19, 0x10, R4 ;  /* 0x0000001013041825 */ /* 0x004fca00078e0004 */
[----:B------:R1:W-:Y:S02]  /*8c00*/  @P1 STG.E.128 desc[UR6][R4.64], R176 ;  /* 0x000000b004001986 */ /* 0x0003e4000c101d06 */
.L_x_14140:
[----:B------:R-:W-:Y:S05]  /*8c10*/  BSYNC.RECONVERGENT B1 ;  /* 0x0000000000017941 */ /* 0x000fea0003800200 */
.L_x_14139:
[----:B-1234-:R-:W1:Y:S02]  /*8c20*/  LDC.64 R4, c[0x0][0x380] ;  /* 0x0000e000ff047b82 */ /* 0x01ee640000000a00 */
[----:B-1----:R-:W-:-:S04]  /*8c30*/  LEA R11, R4, R11, 0x2 ;  /* 0x0000000b040b7211 */ /* 0x002fc800078e10ff */
[----:B------:R-:W-:-:S13]  /*8c40*/  ISETP.GE.AND P0, PT, R11, R5, PT ;  /* 0x000000050b00720c */ /* 0x000fda0003f06270 */
[----:B------:R-:W-:Y:S05]  /*8c50*/  @!P0 BRA `(.L_x_14172) ;  /* 0xffffff7c00288947 */ /* 0x000fea000383ffff */
.L_x_13958:
[----:B------:R-:W-:Y:S05]  /*8c60*/  BSYNC B0 ;  /* 0x0000000000007941 */ /* 0x000fea0003800000 */
.L_x_13957:
[----:B------:R-:W1:Y:S01]  /*8c70*/  S2R R4, SR_TID.X ;  /* 0x0000000000047919 */ /* 0x000e620000002100 */
[----:B-----5:R-:W-:Y:S01]  /*8c80*/  MOV R0, 0x400 ;  /* 0x0000040000007802 */ /* 0x020fe20000000f00 */
[----:B------:R-:W-:Y:S05]  /*8c90*/  WARPSYNC.ALL ;  /* 0x0000000000007948 */ /* 0x000fea0003800000 */
[----:B------:R-:W2:Y:S01]  /*8ca0*/  S2R R3, SR_CgaCtaId ;  /* 0x0000000000037919 */ /* 0x000ea20000008800 */
[----:B------:R-:W-:Y:S01]  /*8cb0*/  IMAD R9, R14, UR5, RZ ;  /* 0x000000050e097c24 */ /* 0x000fe2000f8e02ff */
[----:B------:R-:W3:Y:S01]  /*8cc0*/  LDCU.128 UR16, c[0x0][0x440] ;  /* 0x00008800ff1077ac */ /* 0x000ee20008000c00 */
[----:B------:R-:W-:Y:S01]  /*8cd0*/  BSSY.RECONVERGENT B0, `(.L_x_14173) ;  /* 0x00000cd000007945 */ /* 0x000fe20003800200 */
[----:B------:R-:W4:Y:S01]  /*8ce0*/  LDCU.64 UR14, c[0x0][0x460] ;  /* 0x00008c00ff0e77ac */ /* 0x000f220008000a00 */
        /* <DEDUP_REMOVED lines=14> */
[----:B------:R-:W-:Y:S01]  /*8dd0*/  STS.128 [R0+0x200], R104 ;  /* 0x0002006800007388 */ /* 0x000fe20000000c00 */
[----:B------:R-:W-:-:S02]  /*8de0*/  ISETP.GE.U32.AND P1, PT, R5, 0x280, PT ;  /* 0x000002800500780c */ /* 0x000fc40003f26070 */
        /* <DEDUP_REMOVED lines=187> */
.L_x_14174:
[----:B------:R-:W-:Y:S05]  /*99a0*/  BSYNC.RECONVERGENT B0 ;  /* 0x0000000000007941 */ /* 0x000fea0003800200 */
.L_x_14173:
        /* <DEDUP_REMOVED lines=18> */
.L_x_14176:
[----:B------:R-:W-:Y:S05]  /*9ad0*/  BSYNC.RECONVERGENT B0 ;  /* 0x0000000000007941 */ /* 0x000fea0003800200 */
.L_x_14175:
        /* <DEDUP_REMOVED lines=18> */
.L_x_14178:
[----:B------:R-:W-:Y:S05]  /*9c00*/  BSYNC.RECONVERGENT B0 ;  /* 0x0000000000007941 */ /* 0x000fea0003800200 */
.L_x_14177:
        /* <DEDUP_REMOVED lines=18> */
.L_x_14180:
[----:B------:R-:W-:Y:S05]  /*9d30*/  BSYNC.RECONVERGENT B0 ;  /* 0x0000000000007941 */ /* 0x000fea0003800200 */
.L_x_14179:
        /* <DEDUP_REMOVED lines=18> */
.L_x_14182:
[----:B------:R-:W-:Y:S05]  /*9e60*/  BSYNC.RECONVERGENT B0 ;  /* 0x0000000000007941 */ /* 0x000fea0003800200 */
.L_x_14181:
        /* <DEDUP_REMOVED lines=11> */
.L_x_13973:
[----:B------:R-:W-:Y:S01]  /*9f20*/  HFMA2 R194, -RZ, RZ, 0, 5.9604644775390625e-08 ;  /* 0x00000001ffc27431 */ /* 0x000fe200000001ff */
[----:B------:R-:W-:Y:S01]  /*9f30*/  BSSY B1, `(.L_x_14183) ;  /* 0x0000006000017945 */ /* 0x000fe20003800000 */
[----:B------:R-:W-:Y:S02]  /*9f40*/  MOV R231, 0x1f ;  /* 0x0000001f00e77802 */ /* 0x000fe40000000f00 */
[----:B-1----:R-:W-:-:S07]  /*9f50*/  MOV R186, 0xffffffff ;  /* 0xffffffff00ba7802 */ /* 0x002fce0000000f00 */
[----:B0----5:R-:W-:Y:S05]  /*9f60*/  WARPSYNC.COLLECTIVE R186, `(.L_x_14184) ;  /* 0x00000000ba087348 */ /* 0x021fea0003c00000 */
[----:B------:R1:W2:Y:S02]  /*9f70*/  SHFL.BFLY P6, R187, R229, R194, R231 ;  /* 0x0c0000c2e5bb7389 */ /* 0x0002a400000c00e7 */
[----:B012--5:R-:W-:Y:S05]  /*9f80*/  ENDCOLLECTIVE ;  /* 0x000000000000791b */ /* 0x027fea0003800000 */
.L_x_14184:
[----:B------:R-:W-:Y:S05]  /*9f90*/  BSYNC B1 ;  /* 0x0000000000017941 */ /* 0x000fea0003800000 */
.L_x_14183:
        /* <DEDUP_REMOVED lines=9> */
.L_x_14185:
[----:B------:R-:W-:Y:S01]  /*a030*/  MOV R229, R2 ;  /* 0x0000000200e57202 */ /* 0x000fe20000000f00 */
[----:B------:R-:W-:Y:S01]  /*a040*/  HFMA2 R194, -RZ, RZ, 0, 1.1920928955078125e-07 ;  /* 0x00000002ffc27431 */ /* 0x000fe200000001ff */
[----:B------:R-:W-:-:S07]  /*a050*/  MOV R5, R187 ;  /* 0x000000bb00057202 */ /* 0x000fce0000000f00 */
[----:B------:R-:W-:Y:S05]  /*a060*/  WARPSYNC.COLLECTIVE R186, `(.L_x_14186) ;  /* 0x00000000ba087348 */ /* 0x000fea0003c00000 */
[----:B------:R0:W1:Y:S02]  /*a070*/  SHFL.BFLY P6, R187, R229, R194, R231 ;  /* 0x0c0000c2e5bb7389 */ /* 0x00006400000c00e7 */
[----:B01----:R-:W-:Y:S05]  /*a080*/  ENDCOLLECTIVE ;  /* 0x000000000000791b */ /* 0x003fea0003800000 */
.L_x_14186:
[----:B------:R-:W-:-:S05]  /*a090*/  FADD.FTZ R5, R5, R236 ;  /* 0x000000ec05057221 */ /* 0x000fca0000010000 */
[----:B------:R-:W-:Y:S02]  /*a0a0*/  MOV R229, R5 ;  /* 0x0000000500e57202 */ /* 0x000fe40000000f00 */
[----:B------:R-:W-:-:S07]  /*a0b0*/  MOV R181, R187 ;  /* 0x000000bb00b57202 */ /* 0x000fce0000000f00 */
[----:B------:R-:W-:Y:S05]  /*a0c0*/  WARPSYNC.COLLECTIVE R186, `(.L_x_14187) ;  /* 0x00000000ba087348 */ /* 0x000fea0003c00000 */
[----:B------:R0:W1:Y:S02]  /*a0d0*/  SHFL.BFLY P6, R187, R229, R194, R231 ;  /* 0x0c0000c2e5bb7389 */ /* 0x00006400000c00e7 */
[----:B01----:R-:W-:Y:S05]  /*a0e0*/  ENDCOLLECTIVE ;  /* 0x000000000000791b */ /* 0x003fea0003800000 */
.L_x_14187:
[----:B------:R-:W-:-:S05]  /*a0f0*/  FADD.FTZ R181, R2, R181 ;  /* 0x000000b502b57221 */ /* 0x000fca0000010000 */
[----:B------:R-:W-:Y:S01]  /*a100*/  MOV R229, R181 ;  /* 0x000000b500e57202 */ /* 0x000fe20000000f00 */
[----:B------:R-:W-:Y:S01]  /*a110*/  HFMA2 R194, -RZ, RZ, 0, 2.384185791015625e-07 ;  /* 0x00000004ffc27431 */ /* 0x000fe200000001ff */
[----:B------:R-:W-:-:S07]  /*a120*/  MOV R180, R187 ;  /* 0x000000bb00b47202 */ /* 0x000fce0000000f00 */
[----:B------:R-:W-:Y:S05]  /*a130*/  WARPSYNC.COLLECTIVE R186, `(.L_x_14188) ;  /* 0x00000000ba087348 */ /* 0x000fea0003c00000 */
[----:B------:R0:W1:Y:S02]  /*a140*/  SHFL.BFLY P6, R187, R229, R194, R231 ;  /* 0x0c0000c2e5bb7389 */ /* 0x00006400000c00e7 */
[----:B01----:R-:W-:Y:S05]  /*a150*/  ENDCOLLECTIVE ;  /* 0x000000000000791b */ /* 0x003fea0003800000 */
.L_x_14188:
[----:B------:R-:W-:-:S05]  /*a160*/  FADD.FTZ R180, R5, R180 ;  /* 0x000000b405b47221 */ /* 0x000fca0000010000 */
[----:B------:R-:W-:Y:S02]  /*a170*/  MOV R229, R180 ;  /* 0x000000b400e57202 */ /* 0x000fe40000000f00 */
[----:B------:R-:W-:-:S07]  /*a180*/  MOV R182, R187 ;  /* 0x000000bb00b67202 */ /* 0x000fce0000000f00 */
[----:B------:R-:W-:Y:S05]  /*a190*/  WARPSYNC.COLLECTIVE R186, `(.L_x_14189) ;  /* 0x00000000ba087348 */ /* 0x000fea0003c00000 */
[----:B------:R0:W1:Y:S02]  /*a1a0*/  SHFL.BFLY P6, R187, R229, R194, R231 ;  /* 0x0c0000c2e5bb7389 */ /* 0x00006400000c00e7 */
[----:B01----:R-:W-:Y:S05]  /*a1b0*/  ENDCOLLECTIVE ;  /* 0x000000000000791b */ /* 0x003fea0003800000 */
.L_x_14189:
[----:B------:R-:W-:-:S05]  /*a1c0*/  FADD.FTZ R182, R181, R182 ;  /* 0x000000b6b5b67221 */ /* 0x000fca0000010000 */
[----:B------:R-:W-:Y:S01]  /*a1d0*/  MOV R229, R182 ;  /* 0x000000b600e57202 */ /* 0x000fe20000000f00 */
[----:B------:R-:W-:Y:S01]  /*a1e0*/  HFMA2 R194, -RZ, RZ, 0, 4.76837158203125e-07 ;  /* 0x00000008ffc27431 */ /* 0x000fe200000001ff */
[----:B------:R-:W-:-:S07]  /*a1f0*/  MOV R183, R187 ;  /* 0x000000bb00b77202 */ /* 0x000fce0000000f00 */
[----:B------:R-:W-:Y:S05]  /*a200*/  WARPSYNC.COLLECTIVE R186, `(.L_x_14190) ;  /* 0x00000000ba087348 */ /* 0x000fea0003c00000 */
[----:B------:R0:W1:Y:S02]  /*a210*/  SHFL.BFLY P6, R187, R229, R194, R231 ;  /* 0x0c0000c2e5bb7389 */ /* 0x00006400000c00e7 */
[----:B01----:R-:W-:Y:S05]  /*a220*/  ENDCOLLECTIVE ;  /* 0x000000000000791b */ /* 0x003fea0003800000 */
.L_x_14190:
[----:B------:R-:W-:-:S05]  /*a230*/  FADD.FTZ R183, R180, R183 ;  /* 0x000000b7b4b77221 */ /* 0x000fca0000010000 */
[----:B------:R-:W-:Y:S02]  /*a240*/  MOV R229, R183 ;  /* 0x000000b700e57202 */ /* 0x000fe40000000f00 */
[----:B------:R-:W-:-:S07]  /*a250*/  MOV R185, R187 ;  /* 0x000000bb00b97202 */ /* 0x000fce0000000f00 */
[----:B------:R-:W-:Y:S05]  /*a260*/  WARPSYNC.COLLECTIVE R186, `(.L_x_14191) ;  /* 0x00000000ba087348 */ /* 0x000fea0003c00000 */
[----:B------:R0:W1:Y:S02]  /*a270*/  SHFL.BFLY P6, R187, R229, R194, R231 ;  /* 0x0c0000c2e5bb7389 */ /* 0x00006400000c00e7 */
[----:B01----:R-:W-:Y:S05]  /*a280*/  ENDCOLLECTIVE ;  /* 0x000000000000791b */ /* 0x003fea0003800000 */
.L_x_14191:
[----:B------:R-:W-:-:S05]  /*a290*/  FADD.FTZ R185, R182, R185 ;  /* 0x000000b9b6b97221 */ /* 0x000fca0000010000 */
[----:B------:R-:W-:Y:S01]  /*a2a0*/  MOV R229, R185 ;  /* 0x000000b900e57202 */ /* 0x000fe20000000f00 */
[----:B------:R-:W-:Y:S01]  /*a2b0*/  HFMA2 R194, -RZ, RZ, 0, 9.5367431640625e-07 ;  /* 0x00000010ffc27431 */ /* 0x000fe200000001ff */
[----:B------:R-:W-:-:S07]  /*a2c0*/  MOV R184, R187 ;  /* 0x000000bb00b87202 */ /* 0x000fce0000000f00 */
[----:B------:R-:W-:Y:S05]  /*a2d0*/  WARPSYNC.COLLECTIVE R186, `(.L_x_14192) ;  /* 0x00000000ba087348 */ /* 0x000fea0003c00000 */
[----:B------:R0:W1:Y:S02]  /*a2e0*/  SHFL.BFLY P6, R187, R229, R194, R231 ;  /* 0x0c0000c2e5bb7389 */ /* 0x00006400000c00e7 */
[----:B01----:R-:W-:Y:S05]  /*a2f0*/  ENDCOLLECTIVE ;  /* 0x000000000000791b */ /* 0x003fea0003800000 */
.L_x_14192:
[----:B------:R-:W-:-:S05]  /*a300*/  FADD.FTZ R184, R183, R184 ;  /* 0x000000b8b7b87221 */ /* 0x000fca0000010000 */
[----:B------:R-:W-:Y:S02]  /*a310*/  MOV R229, R184 ;  /* 0x000000b800e57202 */ /* 0x000fe40000000f00 */
[----:B------:R-:W-:-:S07]  /*a320*/  MOV R2, R187 ;  /* 0x000000bb00027202 */ /* 0x000fce0000000f00 */
[----:B------:R-:W-:Y:S05]  /*a330*/  WARPSYNC.COLLECTIVE R186, `(.L_x_14193) ;  /* 0x00000000ba087348 */ /* 0x000fea0003c00000 */
[----:B------:R0:W1:Y:S02]  /*a340*/  SHFL.BFLY P6, R187, R229, R194, R231 ;  /* 0x0c0000c2e5bb7389 */ /* 0x00006400000c00e7 */
[----:B01----:R-:W-:Y:S05]  /*a350*/  ENDCOLLECTIVE ;  /* 0x000000000000791b */ /* 0x003fea0003800000 */
.L_x_14193:
[----:B------:R-:W-:Y:S01]  /*a360*/  MOV R5, R187 ;  /* 0x000000bb00057202 */ /* 0x000fe20000000f00 */
[----:B------:R-:W-:Y:S06]  /*a370*/  BRA `(.L_x_14194) ;  /* 0xffffff8000947947 */ /* 0x000fec000383ffff */
.L_x_14195:
        /* <DEDUP_REMOVED lines=16> */
.L_x_14608:


//--------------------- .text._ZN10layer_norm22ln_bwd_finalize_kernelINS_22Kernel_traits_finalizeILj768EfffffjLb1ELj1024ELj4ENS_18Kernel_traits_baseILj768EfffffjLj1024EEEEELb1ELb1EEEvNS_9BwdParamsE --------------------------
	.section	.text._ZN10layer_norm22ln_bwd_finalize_kernelINS_22Kernel_traits_finalizeILj768EfffffjLb1ELj1024ELj4ENS_18Kernel_traits_baseILj768EfffffjLj1024EEEEELb1ELb1EEEvNS_9BwdParamsE,"ax",@progbits
	.align	128
        .global         _ZN10layer_norm22ln_bwd_finalize_kernelINS_22Kernel_traits_finalizeILj768EfffffjLb1ELj1024ELj4ENS_18Kernel_traits_baseILj768EfffffjLj1024EEEEELb1ELb1EEEvNS_9BwdParamsE
        .type           _ZN10layer_norm22ln_bwd_finalize_kernelINS_22Kernel_traits_finalizeILj768EfffffjLb1ELj1024ELj4ENS_18Kernel_traits_baseILj768EfffffjLj1024EEEEELb1ELb1EEEvNS_9BwdParamsE,@function
        .size           _ZN10layer_norm22ln_bwd_finalize_kernelINS_22Kernel_traits_finalizeILj768EfffffjLb1ELj1024ELj4ENS_18Kernel_traits_baseILj768EfffffjLj1024EEEEELb1ELb1EEEvNS_9BwdParamsE,(.L_x_14609 - _ZN10layer_norm22ln_bwd_finalize_kernelINS_22Kernel_traits_finalizeILj768EfffffjLb1ELj1024ELj4ENS_18Kernel_traits_baseILj768EfffffjLj1024EEEEELb1ELb1EEEvNS_9BwdParamsE)
        .other          _ZN10layer_norm22ln_bwd_finalize_kernelINS_22Kernel_traits_finalizeILj768EfffffjLb1ELj1024ELj4ENS_18Kernel_traits_baseILj768EfffffjLj1024EEEEELb1ELb1EEEvNS_9BwdParamsE,@"STO_CUDA_ENTRY STV_DEFAULT"
_ZN10layer_norm22ln_bwd_finalize_kernelINS_22Kernel_traits_finalizeILj768EfffffjLb1ELj1024ELj4ENS_18Kernel_traits_baseILj768EfffffjLj1024EEEEELb1ELb1EEEvNS_9BwdParamsE:
.text._ZN10layer_norm22ln_bwd_finalize_kernelINS_22Kernel_traits_finalizeILj768EfffffjLb1ELj1024ELj4ENS_18Kernel_traits_baseILj768EfffffjLj1024EEEEELb1ELb1EEEvNS_9BwdParamsE:
        /* <DEDUP_REMOVED lines=60> */
.L_x_14200:
        /* <DEDUP_REMOVED lines=87> */
.L_x_14199:
[----:B------:R-:W-:Y:S05]  /*0930*/  BSYNC.RECONVERGENT B1 ;  /* 0x0000000000017941 */ /* 0x000fea0003800200 */
.L_x_14198:
        /* <DEDUP_REMOVED lines=50> */
.L_x_14202:
[----:B------:R-:W-:Y:S05]  /*0c60*/  BSYNC.RECONVERGENT B1 ;  /* 0x0000000000017941 */ /* 0x000fea0003800200 */
.L_x_14201:
        /* <DEDUP_REMOVED lines=30> */
.L_x_14204:
[----:B------:R-:W-:Y:S05]  /*0e50*/  BSYNC.RECONVERGENT B1 ;  /* 0x0000000000017941 */ /* 0x000fea0003800200 */
.L_x_14203:
        /* <DEDUP_REMOVED lines=15> */
.L_x_14197:
[----:B------:R-:W-:Y:S05]  /*0f50*/  BSYNC.RECONVERGENT B0 ;  /* 0x0000000000007941 */ /* 0x000fea0003800200 */
.L_x_14196:
        /* <DEDUP_REMOVED lines=70> */
.L_x_14205:
        /* <DEDUP_REMOVED lines=12> */
.L_x_14609:


//--------------------- .text._ZN10layer_norm13ln_bwd_kernelINS_13Kernel_traitsIfffffjLj768ELj1ELj4ELj1ELj16ENS_18Kernel_traits_baseILj768EfffffjLj128EEEEELb1ELb1ELb1ELb1EEEvNS_9BwdParamsE --------------------------
	.section	.text._ZN10layer_norm13ln_bwd_kernelINS_13Kernel_traitsIfffffjLj768ELj1ELj4ELj1ELj16ENS_18Kernel_traits_baseILj768EfffffjLj128EEEEELb1ELb1ELb1ELb1EEEvNS_9BwdParamsE,"ax",@progbits
	.align	128
        .global         _ZN10layer_norm13ln_bwd_kernelINS_13Kernel_traitsIfffffjLj768ELj1ELj4ELj1ELj16ENS_18Kernel_traits_baseILj768EfffffjLj128EEEEELb1ELb1ELb1ELb1EEEvNS_9BwdParamsE
        .type           _ZN10layer_norm13ln_bwd_kernelINS_13Kernel_traitsIfffffjLj768ELj1ELj4ELj1ELj16ENS_18Kernel_traits_baseILj768EfffffjLj128EEEEELb1ELb1ELb1ELb1EEEvNS_9BwdParamsE,@function
        .size           _ZN10layer_norm13ln_bwd_kernelINS_13Kernel_traitsIfffffjLj768ELj1ELj4ELj1ELj16ENS_18Kernel_traits_baseILj768EfffffjLj128EEEEELb1ELb1ELb1ELb1EEEvNS_9BwdParamsE,(.L_x_14610 - _ZN10layer_norm13ln_bwd_kernelINS_13Kernel_traitsIfffffjLj768ELj1ELj4ELj1ELj16ENS_18Kernel_traits_baseILj768EfffffjLj128EEEEELb1ELb1ELb1ELb1EEEvNS_9BwdParamsE)
        .other          _ZN10layer_norm13ln_bwd_kernelINS_13Kernel_traitsIfffffjLj768ELj1ELj4ELj1ELj16ENS_18Kernel_traits_baseILj768EfffffjLj128EEEEELb1ELb1ELb1ELb1EEEvNS_9BwdParamsE,@"STO_CUDA_ENTRY STV_DEFAULT"
_ZN10layer_norm13ln_bwd_kernelINS_13Kernel_traitsIfffffjLj768ELj1ELj4ELj1ELj16ENS_18Kernel_traits_baseILj768EfffffjLj128EEEEELb1ELb1ELb1ELb1EEEvNS_9BwdParamsE:
.text._ZN10layer_norm13ln_bwd_kernelINS_13Kernel_traitsIfffffjLj768ELj1ELj4ELj1ELj16ENS_18Kernel_traits_baseILj768EfffffjLj128EEEEELb1ELb1ELb1ELb1EEEvNS_9BwdParamsE:
        /* <DEDUP_REMOVED lines=70> */
[----:B--2---:R-:W-:-:S07]  /*0460*/  HFMA2 R128, -RZ, RZ, 0, 0 ;  /* 0x00000000ff807431 */ /* 0x004fce00000001ff */
.L_x_14397:
        /* <DEDUP_REMOVED lines=16> */
[----:B------:R-:W-:Y:S01]  /*0570*/  IMAD R3, R2, UR9, RZ ;  /* 0x0000000902037c24 */ /* 0x000fe2000f8e02ff */
[----:B------:R-:W-:Y:S01]  /*0580*/  IADD3 R169, PT, PT, R4, -0x1, RZ ;  /* 0xffffffff04a97810 */ /* 0x000fe20007ffe0ff */
[----:B------:R-:W-:-:S03]  /*0590*/  IMAD.WIDE R6, R2, 0x4, R6 ;  /* 0x0000000402067825 */ /* 0x000fc600078e0206 */
[----:B------:R-:W-:Y:S01]  /*05a0*/  SHF.R.S32.HI R168, RZ, 0x1f, R3 ;  /* 0x0000001fffa87819 */ /* 0x000fe20000011403 */
[----:B------:R-:W-:Y:S01]  /*05b0*/  IMAD R169, R169, UR9, RZ ;  /* 0x00000009a9a97c24 */ /* 0x000fe2000f8e02ff */
[----:B------:R-:W1:Y:S02]  /*05c0*/  LDC.64 R8, c[0x0][0x428] ;  /* 0x00010a00ff087b82 */ /* 0x000e640000000a00 */
[----:B------:R-:W-:Y:S02]  /*05d0*/  LEA.HI R241, R168, R3, RZ, 0x2 ;  /* 0x00000003a8f17211 */ /* 0x000fe400078f10ff */
[----:B------:R-:W-:Y:S01]  /*05e0*/  SHF.R.S32.HI R168, RZ, 0x1f, R169 ;  /* 0x0000001fffa87819 */ /* 0x000fe200000114a9 */
[----:B------:R2:W3:Y:S01]  /*05f0*/  LDG.E R3, desc[UR6][R6.64] ;  /* 0x0000000606037981 */ /* 0x0004e2000c1e1900 */
[-C--:B------:R-:W-:Y:S02]  /*0600*/  LEA.HI.SX32 R241, R241, R218.reuse, 0x1e ;  /* 0x000000daf1f17211 */ /* 0x080fe400078ff2ff */
[----:B------:R-:W-:Y:S01]  /*0610*/  LEA.HI R171, R168, R169, RZ, 0x2 ;  /* 0x000000a9a8ab7211 */ /* 0x000fe200078f10ff */
[----:B------:R-:W4:Y:S01]  /*0620*/  LDC.64 R232, c[0x0][0x3b0] ;  /* 0x0000ec00ffe87b82 */ /* 0x000f220000000a00 */
[C---:B------:R-:W-:Y:S01]  /*0630*/  IADD3 R244, PT, PT, R241.reuse, 0x20, RZ ;  /* 0x00000020f1f47810 */ /* 0x040fe20007ffe0ff */
[----:B0-----:R-:W-:Y:S01]  /*0640*/  IMAD.WIDE.U32 R168, R241, 0x10, R10 ;  /* 0x00000010f1a87825 */ /* 0x001fe200078e000a */
[----:B------:R-:W-:-:S02]  /*0650*/  LEA.HI.SX32 R213, R171, R218, 0x1e ;  /* 0x000000daabd57211 */ /* 0x000fc400078ff2ff */
[C---:B------:R-:W-:Y:S01]  /*0660*/  IADD3 R251, PT, PT, R241.reuse, 0x40, RZ ;  /* 0x00000040f1fb7810 */ /* 0x040fe20007ffe0ff */
[--C-:B------:R-:W-:Y:S02]  /*0670*/  IMAD.WIDE.U32 R176, R244, 0x10, R10.reuse ;  /* 0x00000010f4b07825 */ /* 0x100fe400078e000a */
[----:B------:R-:W3:Y:S01]  /*0680*/  LDG.E.128 R168, desc[UR6][R168.64] ;  /* 0x00000006a8a87981 */ /* 0x000ee2000c1e1d00 */
[----:B------:R-:W-:Y:S01]  /*0690*/  IADD3 R245, PT, PT, R241, 0x60, RZ ;  /* 0x00000060f1f57810 */ /* 0x000fe20007ffe0ff */
[----:B------:R-:W-:Y:S02]  /*06a0*/  IMAD.WIDE.U32 R184, R251, 0x10, R10 ;  /* 0x00000010fbb87825 */ /* 0x000fe400078e000a */
[----:B------:R-:W3:Y:S02]  /*06b0*/  LDG.E.128 R176, desc[UR6][R176.64] ;  /* 0x00000006b0b07981 */ /* 0x000ee4000c1e1d00 */
[----:B-1----:R-:W-:Y:S02]  /*06c0*/  IMAD.WIDE.U32 R172, R213, 0x10, R8 ;  /* 0x00000010d5ac7825 */ /* 0x002fe400078e0008 */
[----:B------:R-:W3:Y:S02]  /*06d0*/  LDG.E.128 R184, desc[UR6][R184.64] ;  /* 0x00000006b8b87981 */ /* 0x000ee4000c1e1d00 */
[----:B------:R-:W-:-:S02]  /*06e0*/  IMAD.WIDE.U32 R188, R245, 0x10, R10 ;  /* 0x00000010f5bc7825 */ /* 0x000fc400078e000a */
        /* <DEDUP_REMOVED lines=12> */
[----:B-----5:R-:W-:Y:S01]  /*07b0*/  ISETP.GE.AND P3, PT, R219, 0x1, PT ;  /* 0x00000001db00780c */ /* 0x020fe20003f66270 */
[----:B------:R-:W-:-:S06]  /*07c0*/  IMAD.WIDE.U32 R196, R197, 0x10, R8 ;  /* 0x00000010c5c47825 */ /* 0x000fcc00078e0008 */
[----:B------:R-:W3:Y:S01]  /*07d0*/  LDG.E.128 R196, desc[UR6][R196.64] ;  /* 0x00000006c4c47981 */ /* 0x000ee2000c1e1d00 */
[----:B------:R-:W-:-:S05]  /*07e0*/  IADD3 R205, PT, PT, R213, 0x80, RZ ;  /* 0x00000080d5cd7810 */ /* 0x000fca0007ffe0ff */
[----:B--2---:R-:W-:Y:S01]  /*07f0*/  @P3 IADD3 R6, PT, PT, R219, -0x1, RZ ;  /* 0xffffffffdb063810 */ /* 0x004fe20007ffe0ff */
[----:B------:R-:W-:-:S04]  /*0800*/  IMAD.WIDE.U32 R204, R205, 0x10, R8 ;  /* 0x00000010cdcc7825 */ /* 0x000fc800078e0008 */
[----:B------:R-:W-:Y:S01]  /*0810*/  @P3 IMAD R7, R6, UR9, RZ ;  /* 0x0000000906073c24 */ /* 0x000fe2000f8e02ff */
[----:B------:R-:W-:Y:S01]  /*0820*/  IADD3 R249, PT, PT, R241, 0xa0, RZ ;  /* 0x000000a0f1f97810 */ /* 0x000fe20007ffe0ff */
[----:B------:R-:W2:Y:S03]  /*0830*/  LDG.E.128 R204, desc[UR6][R204.64] ;  /* 0x00000006cccc7981 */ /* 0x000ea6000c1e1d00 */
[----:B------:R-:W-:-:S04]  /*0840*/  @P3 SHF.R.S32.HI R208, RZ, 0x1f, R7 ;  /* 0x0000001fffd03819 */ /* 0x000fc80000011407 */
[----:B------:R-:W-:Y:S01]  /*0850*/  @P3 LEA.HI R211, R208, R7, RZ, 0x2 ;  /* 0x00000007d0d33211 */ /* 0x000fe200078f10ff */
[----:B------:R-:W-:Y:S01]  /*0860*/  IMAD.WIDE.U32 R208, R249, 0x10, R10 ;  /* 0x00000010f9d07825 */ /* 0x000fe200078e000a */
[----:B------:R-:W-:Y:S02]  /*0870*/  IADD3 R213, PT, PT, R213, 0xa0, RZ ;  /* 0x000000a0d5d57810 */ /* 0x000fe40007ffe0ff */
[----:B------:R-:W-:Y:S02]  /*0880*/  MOV R217, RZ ;  /* 0x000000ff00d97202 */ /* 0x000fe40000000f00 */
[----:B------:R-:W-:Y:S02]  /*0890*/  @P3 LEA.HI.SX32 R217, R211, R218, 0x1e ;  /* 0x000000dad3d93211 */ /* 0x000fe400078ff2ff */
[----:B------:R-:W2:Y:S01]  /*08a0*/  LDG.E.128 R208, desc[UR6][R208.64] ;  /* 0x00000006d0d07981 */ /* 0x000ea2000c1e1d00 */
[----:B------:R-:W-:-:S06]  /*08b0*/  IMAD.WIDE.U32 R212, R213, 0x10, R8 ;  /* 0x00000010d5d47825 */ /* 0x000fcc00078e0008 */
[----:B------:R-:W2:Y:S01]  /*08c0*/  LDG.E.128 R212, desc[UR6][R212.64] ;  /* 0x00000006d4d47981 */ /* 0x000ea2000c1e1d00 */
[C---:B------:R-:W-:Y:S02]  /*08d0*/  IADD3 R243, PT, PT, R217.reuse, 0x20, RZ ;  /* 0x00000020d9f37810 */ /* 0x040fe40007ffe0ff */
[C---:B------:R-:W-:Y:S02]  /*08e0*/  IADD3 R239, PT, PT, R217.reuse, 0x40, RZ ;  /* 0x00000040d9ef7810 */ /* 0x040fe40007ffe0ff */
[C---:B------:R-:W-:Y:S02]  /*08f0*/  IADD3 R237, PT, PT, R217.reuse, 0x60, RZ ;  /* 0x00000060d9ed7810 */ /* 0x040fe40007ffe0ff */
[C---:B------:R-:W-:Y:S01]  /*0900*/  IADD3 R235, PT, PT, R217.reuse, 0x80, RZ ;  /* 0x00000080d9eb7810 */ /* 0x040fe20007ffe0ff */
[----:B----4-:R-:W-:-:S04]  /*0910*/  IMAD.WIDE.U32 R8, R217, 0x4, R232 ;  /* 0x00000004d9087825 */ /* 0x010fc800078e00e8 */
[--C-:B------:R-:W-:Y:S02]  /*0920*/  IMAD.WIDE.U32 R242, R243, 0x4, R232.reuse ;  /* 0x00000004f3f27825 */ /* 0x100fe400078e00e8 */
[----:B------:R-:W5:Y:S02]  /*0930*/  LDG.E R8, desc[UR6][R8.64] ;  /* 0x0000000608087981 */ /* 0x000f64000c1e1900 */
[----:B------:R-:W-:-:S04]  /*0940*/  IMAD.WIDE.U32 R238, R239, 0x4, R232 ;  /* 0x00000004efee7825 */ /* 0x000fc800078e00e8 */
[--C-:B------:R-:W-:Y:S01]  /*0950*/  IMAD.WIDE.U32 R236, R237, 0x4, R232.reuse ;  /* 0x00000004edec7825 */ /* 0x100fe200078e00e8 */
[----:B------:R-:W5:Y:S03]  /*0960*/  LDG.E R10, desc[UR6][R238.64] ;  /* 0x00000006ee0a7981 */ /* 0x000f66000c1e1900 */
[----:B------:R-:W-:Y:S01]  /*0970*/  IMAD.WIDE.U32 R234, R235, 0x4, R232 ;  /* 0x00000004ebea7825 */ /* 0x000fe200078e00e8 */
[----:B------:R-:W5:Y:S04]  /*0980*/  LDG.E R9, desc[UR6][R242.64] ;  /* 0x00000006f2097981 */ /* 0x000f68000c1e1900 */
[----:B------:R-:W5:Y:S04]  /*0990*/  LDG.E R11, desc[UR6][R236.64] ;  /* 0x00000006ec0b7981 */ /* 0x000f68000c1e1900 */
[----:B------:R-:W5:Y:S01]  /*09a0*/  LDG.E R216, desc[UR6][R234.64] ;  /* 0x00000006ead87981 */ /* 0x000f62000c1e1900 */
[----:B------:R-:W-:-:S02]  /*09b0*/  MOV R6, UR20 ;  /* 0x0000001400067c02 */ /* 0x000fc40008000f00 */
[----:B------:R-:W-:Y:S02]  /*09c0*/  MOV R7, UR21 ;  /* 0x0000001500077c02 */ /* 0x000fe40008000f00 */
[----:B------:R-:W-:-:S04]  /*09d0*/  ISETP.NE.U32.AND P0, PT, R6, RZ, PT ;  /* 0x000000ff0600720c */ /* 0x000fc80003f05070 */
[----:B------:R-:W-:-:S13]  /*09e0*/  ISETP.NE.AND.EX P0, PT, R7, RZ, PT, P0 ;  /* 0x000000ff0700720c */ /* 0x000fda0003f05300 */
[----:B------:R-:W0:Y:S08]  /*09f0*/  @P0 LDC.64 R220, c[0x0][0x438] ;  /* 0x00010e00ffdc0b82 */ /* 0x000e300000000a00 */
[----:B------:R-:W1:Y:S08]  /*0a00*/  @P0 LDC.64 R222, c[0x0][0x438] ;  /* 0x00010e00ffde0b82 */ /* 0x000e700000000a00 */
[----:B------:R-:W4:Y:S08]  /*0a10*/  @P0 LDC.64 R230, c[0x0][0x438] ;  /* 0x00010e00ffe60b82 */ /* 0x000f300000000a00 */
[----:B------:R-:W4:Y:S08]  /*0a20*/  @P0 LDC.64 R228, c[0x0][0x438] ;  /* 0x00010e00ffe40b82 */ /* 0x000f300000000a00 */
[----:B------:R-:W4:Y:S08]  /*0a30*/  @P0 LDC.64 R226, c[0x0][0x438] ;  /* 0x00010e00ffe20b82 */ /* 0x000f300000000a00 */
[----:B------:R-:W4:Y:S01]  /*0a40*/  @P0 LDC.64 R224, c[0x0][0x438] ;  /* 0x00010e00ffe00b82 */ /* 0x000f220000000a00 */
[----:B0-----:R-:W-:-:S04]  /*0a50*/  @P0 IMAD.WIDE.U32 R240, R241, 0x10, R220 ;  /* 0x00000010f1f00825 */ /* 0x001fc800078e00dc */
[----:B-1----:R-:W-:Y:S01]  /*0a60*/  @P0 IMAD.WIDE.U32 R222, R244, 0x10, R222 ;  /* 0x00000010f4de0825 */ /* 0x002fe200078e00de */
[----:B------:R-:W5:Y:S03]  /*0a70*/  @P0 LDG.E.128 R132, desc[UR6][R240.64] ;  /* 0x00000006f0840981 */ /* 0x000f66000c1e1d00 */
[----:B----4-:R-:W-:Y:S01]  /*0a80*/  @P0 IMAD.WIDE.U32 R230, R251, 0x10, R230 ;  /* 0x00000010fbe60825 */ /* 0x010fe200078e00e6 */
[----:B------:R0:W5:Y:S03]  /*0a90*/  @P0 LDG.E.128 R136, desc[UR6][R222.64] ;  /* 0x00000006de880981 */ /* 0x000166000c1e1d00 */
[----:B------:R-:W-:Y:S01]  /*0aa0*/  @P0 IMAD.WIDE.U32 R228, R245, 0x10, R228 ;  /* 0x00000010f5e40825 */ /* 0x000fe200078e00e4 */
[----:B------:R-:W5:Y:S03]  /*0ab0*/  @P0 LDG.E.128 R140, desc[UR6][R230.64] ;  /* 0x00000006e68c0981 */ /* 0x000f66000c1e1d00 */
[----:B------:R-:W-:Y:S01]  /*0ac0*/  @P0 IMAD.WIDE.U32 R226, R247, 0x10, R226 ;  /* 0x00000010f7e20825 */ /* 0x000fe200078e00e2 */
[----:B------:R-:W5:Y:S01]  /*0ad0*/  @P0 LDG.E.128 R144, desc[UR6][R228.64] ;  /* 0x00000006e4900981 */ /* 0x000f62000c1e1d00 */
[----:B------:R-:W-:-:S03]  /*0ae0*/  IADD3 R217, PT, PT, R217, 0xa0, RZ ;  /* 0x000000a0d9d97810 */ /* 0x000fc60007ffe0ff */
[----:B------:R-:W5:Y:S01]  /*0af0*/  @P0 LDG.E.128 R148, desc[UR6][R226.64] ;  /* 0x00000006e2940981 */ /* 0x000f62000c1e1d00 */
[----:B------:R-:W-:-:S05]  /*0b00*/  @P0 IMAD.WIDE.U32 R224, R249, 0x10, R224 ;  /* 0x00000010f9e00825 */ /* 0x000fca00078e00e0 */
[----:B------:R-:W5:Y:S01]  /*0b10*/  @P0 LDG.E.128 R152, desc[UR6][R224.64] ;  /* 0x00000006e0980981 */ /* 0x000f62000c1e1d00 */
[----:B------:R-:W-:Y:S01]  /*0b20*/  ISETP.NE.AND P0, PT, R0, RZ, PT ;  /* 0x000000ff0000720c */ /* 0x000fe20003f05270 */
[----:B------:R-:W-:-:S05]  /*0b30*/  IMAD.WIDE.U32 R232, R217, 0x4, R232 ;  /* 0x00000004d9e87825 */ /* 0x000fca00078e00e8 */
[----:B------:R1:W5:Y:S01]  /*0b40*/  LDG.E R217, desc[UR6][R232.64] ;  /* 0x00000006e8d97981 */ /* 0x000362000c1e1900 */
[----:B---3--:R-:W-:-:S05]  /*0b50*/  FSEL R220, R3, RZ, !P0 ;  /* 0x000000ff03dc7208 */ /* 0x008fca0004000000 */
[C---:B------:R-:W-:Y:S01]  /*0b60*/  FADD.FTZ R170, -R220.reuse, R170 ;  /* 0x000000aadcaa7221 */ /* 0x040fe20000010100 */
[C---:B0-----:R-:W-:Y:S01]  /*0b70*/  FADD.FTZ R222, -R220.reuse, R171 ;  /* 0x000000abdcde7221 */ /* 0x041fe20000010100 */
[C---:B-1----:R-:W-:Y:S01]  /*0b80*/  FADD.FTZ R232, -R220.reuse, R169 ;  /* 0x000000a9dce87221 */ /* 0x042fe20000010100 */
[C---:B------:R-:W-:Y:S01]  /*0b90*/  FADD.FTZ R168, -R220.reuse, R168 ;  /* 0x000000a8dca87221 */ /* 0x040fe20000010100 */
[C---:B------:R-:W-:Y:S01]  /*0ba0*/  FMUL.FTZ R169, R5.reuse, R170 ;  /* 0x000000aa05a97220 */ /* 0x040fe20000410000 */
[C---:B------:R-:W-:Y:S01]  /*0bb0*/  FMUL.FTZ R170, R5.reuse, R222 ;  /* 0x000000de05aa7220 */ /* 0x040fe20000410000 */
[C---:B------:R-:W-:Y:S01]  /*0bc0*/  FADD.FTZ R176, -R220.reuse, R176 ;  /* 0x000000b0dcb07221 */ /* 0x040fe20000010100 */
[C---:B------:R-:W-:Y:S01]  /*0bd0*/  FADD.FTZ R222, -R220.reuse, R177 ;  /* 0x000000b1dcde7221 */ /* 0x040fe20000010100 */
[C---:B------:R-:W-:Y:S01]  /*0be0*/  FADD.FTZ R178, -R220.reuse, R178 ;  /* 0x000000b2dcb27221 */ /* 0x040fe20000010100 */
[C---:B------:R-:W-:Y:S01]  /*0bf0*/  FADD.FTZ R224, -R220.reuse, R179 ;  /* 0x000000b3dce07221 */ /* 0x040fe20000010100 */
[C---:B------:R-:W-:Y:S01]  /*0c00*/  FMUL.FTZ R3, R5.reuse, R168 ;  /* 0x000000a805037220 */ /* 0x040fe20000410000 */
[C---:B------:R-:W-:Y:S01]  /*0c10*/  FMUL.FTZ R171, R5.reuse, R176 ;  /* 0x000000b005ab7220 */ /* 0x040fe20000410000 */
[C---:B------:R-:W-:Y:S01]  /*0c20*/  FMUL.FTZ R176, R5.reuse, R222 ;  /* 0x000000de05b07220 */ /* 0x040fe20000410000 */
[C---:B------:R-:W-:Y:S01]  /*0c30*/  FADD.FTZ R184, -R220.reuse, R184 ;  /* 0x000000b8dcb87221 */ /* 0x040fe20000010100 */
[C---:B------:R-:W-:Y:S01]  /*0c40*/  FMUL.FTZ R177, R5.reuse, R178 ;  /* 0x000000b205b17220 */ /* 0x040fe20000410000 */
[C---:B------:R-:W-:Y:S01]  /*0c50*/  FADD.FTZ R222, -R220.reuse, R185 ;  /* 0x000000b9dcde7221 */ /* 0x040fe20000010100 */
[C---:B------:R-:W-:Y:S01]  /*0c60*/  FMUL.FTZ R178, R5.reuse, R224 ;  /* 0x000000e005b27220 */ /* 0x040fe20000410000 */
[----:B------:R-:W-:Y:S01]  /*0c70*/  FADD.FTZ R186, -R220, R186 ;  /* 0x000000badcba7221 */ /* 0x000fe20000010100 */
[C---:B------:R-:W-:Y:S01]  /*0c80*/  FMUL.FTZ R168, R5.reuse, R232 ;  /* 0x000000e805a87220 */ /* 0x040fe20000410000 */
[----:B------:R-:W-:Y:S01]  /*0c90*/  FADD.FTZ R84, R84, R172 ;  /* 0x000000ac54547221 */ /* 0x000fe20000010000 */
[----:B------:R-:W-:Y:S01]  /*0ca0*/  FFMA.FTZ R60, R172, R3, R60 ;  /* 0x00000003ac3c7223 */ /* 0x000fe2000001003c */
[C---:B------:R-:W-:Y:S01]  /*0cb0*/  FADD.FTZ R224, -R220.reuse, R187 ;  /* 0x000000bbdce07221 */ /* 0x040fe20000010100 */
[----:B------:R-:W-:Y:S01]  /*0cc0*/  FADD.FTZ R190, -R220, R190 ;  /* 0x000000bedcbe7221 */ /* 0x000fe20000010100 */
[----:B------:R-:W-:Y:S01]  /*0cd0*/  FMUL.FTZ R172, R56, R172 ;  /* 0x000000ac38ac7220 */ /* 0x000fe20000410000 */
[C---:B------:R-:W-:Y:S01]  /*0ce0*/  FMUL.FTZ R179, R5.reuse, R184 ;  /* 0x000000b805b37220 */ /* 0x040fe20000410000 */
[C---:B------:R-:W-:Y:S01]  /*0cf0*/  FMUL.FTZ R184, R5.reuse, R222 ;  /* 0x000000de05b87220 */ /* 0x040fe20000410000 */
[----:B------:R-:W-:Y:S01]  /*0d00*/  FMUL.FTZ R185, R5, R186 ;  /* 0x000000ba05b97220 */ /* 0x000fe20000410000 */
[C---:B------:R-:W-:Y:S01]  /*0d10*/  FADD.FTZ R222, -R220.reuse, R189 ;  /* 0x000000bddcde7221 */ /* 0x040fe20000010100 */
[----:B------:R-:W-:Y:S01]  /*0d20*/  FADD.FTZ R85, R85, R173 ;  /* 0x000000ad55557221 */ /* 0x000fe20000010000 */
[----:B------:R-:W-:Y:S01]  /*0d30*/  FFMA.FTZ R61, R173, R168, R61 ;  /* 0x000000a8ad3d7223 */ /* 0x000fe2000001003d */
[C---:B------:R-:W-:Y:S01]  /*0d40*/  FADD.FTZ R188, -R220.reuse, R188 ;  /* 0x000000bcdcbc7221 */ /* 0x040fe20000010100 */
[C---:B------:R-:W-:Y:S01]  /*0d50*/  FMUL.FTZ R186, R5.reuse, R224 ;  /* 0x000000e005ba7220 */ /* 0x040fe20000410000 */
[----:B------:R-:W-:Y:S01]  /*0d60*/  FMUL.FTZ R189, R5, R190 ;  /* 0x000000be05bd7220 */ /* 0x000fe20000410000 */
[----:B------:R-:W-:Y:S01]  /*0d70*/  FMUL.FTZ R173, R57, R173 ;  /* 0x000000ad39ad7220 */ /* 0x000fe20000410000 */
[----:B------:R-:W-:Y:S01]  /*0d80*/  FADD.FTZ R224, -R220, R191 ;  /* 0x000000bfdce07221 */ /* 0x000fe20000010100 */
[----:B------:R-:W-:Y:S01]  /*0d90*/  FADD.FTZ R190, RZ, R172 ;  /* 0x000000acffbe7221 */ /* 0x000fe20000010000 */
[----:B------:R-:W-:Y:S01]  /*0da0*/  FFMA.FTZ R191, R3, R172, RZ ;  /* 0x000000ac03bf7223 */ /* 0x000fe200000100ff */
        /* <DEDUP_REMOVED lines=77> */
[----:B--2---:R-:W-:Y:S01]  /*1280*/  FMUL.FTZ R224, R40, R204 ;  /* 0x000000cc28e07220 */ /* 0x004fe20000410000 */
        /* <DEDUP_REMOVED lines=12> */
[----:B------:R-:W-:Y:S01]  /*1350*/  FADD.FTZ R100, R100, R204 ;  /* 0x000000cc64647221 */ /* 0x000fe20000010000 */
[----:B------:R-:W-:Y:S01]  /*1360*/  FFMA.FTZ R76, R204, R191, R76 ;  /* 0x000000bfcc4c7223 */ /* 0x000fe2000001004c */
[C---:B------:R-:W-:Y:S01]  /*1370*/  FMUL.FTZ R227, R5.reuse, R208 ;  /* 0x000000d005e37220 */ /* 0x040fe20000410000 */
[C---:B------:R-:W-:Y:S01]  /*1380*/  FADD.FTZ R204, -R220.reuse, R209 ;  /* 0x000000d1dccc7221 */ /* 0x040fe20000010100 */
[----:B------:R-:W-:Y:S01]  /*1390*/  FMUL.FTZ R226, R5, R230 ;  /* 0x000000e605e27220 */ /* 0x000fe20000410000 */
[----:B------:R-:W-:Y:S01]  /*13a0*/  FMUL.FTZ R225, R43, R207 ;  /* 0x000000cf2be17220 */ /* 0x000fe20000410000 */
[----:B------:R-:W-:Y:S01]  /*13b0*/  FADD.FTZ R202, R203, R228 ;  /* 0x000000e4cbca7221 */ /* 0x000fe20000010000 */
[C---:B------:R-:W-:Y:S01]  /*13c0*/  FADD.FTZ R210, -R220.reuse, R210 ;  /* 0x000000d2dcd27221 */ /* 0x040fe20000010100 */
        /* <DEDUP_REMOVED lines=34> */
.L_x_14209:
[----:B-----5:R-:W-:Y:S01]  /*15f0*/  ISETP.GE.AND P3, PT, R219, 0x1, PT ;  /* 0x00000001db00780c */ /* 0x020fe20003f66270 */
[----:B------:R-:W-:Y:S01]  /*1600*/  HFMA2 R232, -RZ, RZ, 0, 0 ;  /* 0x00000000ffe87431 */ /* 0x000fe200000001ff */
[----:B------:R-:W-:Y:S01]  /*1610*/  MOV R6, UR20 ;  /* 0x0000001400067c02 */ /* 0x000fe20008000f00 */
[----:B------:R-:W-:Y:S01]  /*1620*/  HFMA2 R203, -RZ, RZ, 0, 0 ;  /* 0x00000000ffcb7431 */ /* 0x000fe200000001ff */
[----:B------:R-:W-:Y:S02]  /*1630*/  MOV R215, RZ ;  /* 0x000000ff00d77202 */ /* 0x000fe40000000f00 */
[----:B------:R-:W-:-:S07]  /*1640*/  ISETP.NE.U32.AND P0, PT, R6, RZ, PT ;  /* 0x000000ff0600720c */ /* 0x000fce0003f05070 */
[----:B------:R-:W0:Y:S01]  /*1650*/  @P3 LDC R8, c[0x0][0x388] ;  /* 0x0000e200ff083b82 */ /* 0x000e220000000800 */
[----:B------:R-:W-:-:S05]  /*1660*/  @P3 IADD3 R7, PT, PT, R219, -0x1, RZ ;  /* 0xffffffffdb073810 */ /* 0x000fca0007ffe0ff */
[----:B0-----:R-:W-:Y:S01]  /*1670*/  @P3 IMAD R8, R7, R8, RZ ;  /* 0x0000000807083224 */ /* 0x001fe200078e02ff */
[----:B------:R-:W-:-:S04]  /*1680*/  MOV R7, UR21 ;  /* 0x0000001500077c02 */ /* 0x000fc80008000f00 */
[----:B------:R-:W-:Y:S02]  /*1690*/  ISETP.NE.AND.EX P0, PT, R7, RZ, PT, P0 ;  /* 0x000000ff0700720c */ /* 0x000fe40003f05300 */
[----:B------:R-:W-:-:S04]  /*16a0*/  @P3 SHF.R.S32.HI R9, RZ, 0x1f, R8 ;  /* 0x0000001fff093819 */ /* 0x000fc80000011408 */
[----:B------:R-:W-:-:S04]  /*16b0*/  @P3 LEA.HI R9, R9, R8, RZ, 0x2 ;  /* 0x0000000809093211 */ /* 0x000fc800078f10ff */
[----:B------:R-:W-:-:S03]  /*16c0*/  @P3 LEA.HI.SX32 R203, R9, R218, 0x1e ;  /* 0x000000da09cb3211 */ /* 0x000fc600078ff2ff */
[----:B------:R-:W-:Y:S05]  /*16d0*/  @P0 BRA `(.L_x_14211) ;  /* 0x00000000004c0947 */ /* 0x000fea0003800000 */
        /* <DEDUP_REMOVED lines=19> */
.L_x_14211:
        /* <DEDUP_REMOVED lines=8> */
[----:B------:R-:W-:Y:S02]  /*1890*/  IADD3 R143, PT, PT, R203, 0x80, RZ ;  /* 0x00000080cb8f7810 */ /* 0x000fe40007ffe0ff */
[----:B------:R-:W-:Y:S02]  /*18a0*/  LEA.HI.SX32 R201, R145, R218, 0x1e ;  /* 0x000000da91c97211 */ /* 0x000fe400078ff2ff */
[----:B------:R-:W-:Y:S02]  /*18b0*/  IADD3 R9, PT, PT, R203, 0xa0, RZ ;  /* 0x000000a0cb097810 */ /* 0x000fe40007ffe0ff */
[C---:B------:R-:W-:Y:S02]  /*18c0*/  IADD3 R145, PT, PT, R201.reuse, 0x20, RZ ;  /* 0x00000020c9917810 */ /* 0x040fe40007ffe0ff */
[----:B------:R-:W-:Y:S01]  /*18d0*/  IADD3 R149, PT, PT, R201, 0x60, RZ ;  /* 0x00000060c9957810 */ /* 0x000fe20007ffe0ff */
[----:B0-----:R-:W-:Y:S01]  /*18e0*/  IMAD.WIDE.U32 R136, R137, 0x4, R134 ;  /* 0x0000000489887825 */ /* 0x001fe200078e0086 */
[----:B------:R-:W-:-:S02]  /*18f0*/  IADD3 R147, PT, PT, R201, 0x40, RZ ;  /* 0x00000040c9937810 */ /* 0x000fc40007ffe0ff */
[----:B------:R-:W-:Y:S01]  /*1900*/  IADD3 R151, PT, PT, R201, 0x80, RZ ;  /* 0x00000080c9977810 */ /* 0x000fe20007ffe0ff */
[--C-:B------:R-:W-:Y:S01]  /*1910*/  IMAD.WIDE.U32 R140, R141, 0x4, R134.reuse ;  /* 0x000000048d8c7825 */ /* 0x100fe200078e0086 */
[----:B------:R-:W-:Y:S01]  /*1920*/  IADD3 R155, PT, PT, R201, 0xa0, RZ ;  /* 0x000000a0c99b7810 */ /* 0x000fe20007ffe0ff */
[----:B------:R1:W5:Y:S02]  /*1930*/  LDG.E R11, desc[UR6][R136.64] ;  /* 0x00000006880b7981 */ /* 0x000364000c1e1900 */
[----:B------:R-:W-:-:S04]  /*1940*/  IMAD.WIDE.U32 R132, R133, 0x4, R134 ;  /* 0x0000000485847825 */ /* 0x000fc800078e0086 */
[--C-:B------:R-:W-:Y:S01]  /*1950*/  IMAD.WIDE.U32 R142, R143, 0x4, R134.reuse ;  /* 0x000000048f8e7825 */ /* 0x100fe200078e0086 */
[----:B------:R0:W5:Y:S03]  /*1960*/  LDG.E R10, desc[UR6][R132.64] ;  /* 0x00000006840a7981 */ /* 0x000166000c1e1900 */
[--C-:B------:R-:W-:Y:S01]  /*1970*/  IMAD.WIDE.U32 R138, R203, 0x4, R134.reuse ;  /* 0x00000004cb8a7825 */ /* 0x100fe200078e0086 */
[----:B------:R-:W5:Y:S03]  /*1980*/  LDG.E R216, desc[UR6][R142.64] ;  /* 0x000000068ed87981 */ /* 0x000f66000c1e1900 */
[----:B------:R-:W-:Y:S01]  /*1990*/  IMAD.WIDE.U32 R134, R9, 0x4, R134 ;  /* 0x0000000409867825 */ /* 0x000fe200078e0086 */
[----:B------:R-:W5:Y:S03]  /*19a0*/  LDG.E R8, desc[UR6][R138.64] ;  /* 0x000000068a087981 */ /* 0x000f66000c1e1900 */
[--C-:B-1----:R-:W-:Y:S01]  /*19b0*/  IMAD.WIDE.U32 R136, R145, 0x10, R152.reuse ;  /* 0x0000001091887825 */ /* 0x102fe200078e0098 */
[----:B------:R1:W5:Y:S03]  /*19c0*/  LDG.E R9, desc[UR6][R140.64] ;  /* 0x000000068c097981 */ /* 0x000366000c1e1900 */
[--C-:B------:R-:W-:Y:S01]  /*19d0*/  IMAD.WIDE.U32 R144, R149, 0x10, R152.reuse ;  /* 0x0000001095907825 */ /* 0x100fe200078e0098 */
[----:B------:R2:W5:Y:S03]  /*19e0*/  LDG.E R217, desc[UR6][R134.64] ;  /* 0x0000000686d97981 */ /* 0x000566000c1e1900 */
[--C-:B0-----:R-:W-:Y:S01]  /*19f0*/  IMAD.WIDE.U32 R132, R201, 0x10, R152.reuse ;  /* 0x00000010c9847825 */ /* 0x101fe200078e0098 */
[----:B------:R-:W5:Y:S03]  /*1a00*/  LDG.E.128 R136, desc[UR6][R136.64] ;  /* 0x0000000688887981 */ /* 0x000f66000c1e1d00 */
[----:B-1----:R-:W-:-:S02]  /*1a10*/  IMAD.WIDE.U32 R140, R147, 0x10, R152 ;  /* 0x00000010938c7825 */ /* 0x002fc400078e0098 */
[----:B------:R-:W5:Y:S02]  /*1a20*/  LDG.E.128 R144, desc[UR6][R144.64] ;  /* 0x0000000690907981 */ /* 0x000f64000c1e1d00 */
[--C-:B------:R-:W-:Y:S02]  /*1a30*/  IMAD.WIDE.U32 R148, R151, 0x10, R152.reuse ;  /* 0x0000001097947825 */ /* 0x100fe400078e0098 */
[----:B------:R-:W5:Y:S02]  /*1a40*/  LDG.E.128 R132, desc[UR6][R132.64] ;  /* 0x0000000684847981 */ /* 0x000f64000c1e1d00 */
[----:B------:R-:W-:Y:S02]  /*1a50*/  IMAD.WIDE.U32 R152, R155, 0x10, R152 ;  /* 0x000000109b987825 */ /* 0x000fe400078e0098 */
[----:B------:R-:W5:Y:S04]  /*1a60*/  LDG.E.128 R140, desc[UR6][R140.64] ;  /* 0x000000068c8c7981 */ /* 0x000f68000c1e1d00 */
[----:B------:R-:W5:Y:S04]  /*1a70*/  LDG.E.128 R148, desc[UR6][R148.64] ;  /* 0x0000000694947981 */ /* 0x000f68000c1e1d00 */
[----:B--2---:R-:W5:Y:S02]  /*1a80*/  LDG.E.128 R152, desc[UR6][R152.64] ;  /* 0x0000000698987981 */ /* 0x004f64000c1e1d00 */
.L_x_14210:
[----:B------:R-:W-:Y:S05]  /*1a90*/  BSYNC.RECONVERGENT B1 ;  /* 0x0000000000017941 */ /* 0x000fea0003800200 */
.L_x_14208:
        /* <DEDUP_REMOVED lines=20> */
.L_x_14409:
        /* <DEDUP_REMOVED lines=17> */
[----:B------:R-:W-:Y:S01]  /*1cf0*/  ISETP.NE.AND P1, PT, R0, RZ, PT ;  /* 0x000000ff0000720c */ /* 0x000fe20003f25270 */
        /* <DEDUP_REMOVED lines=25> */
.L_x_14217:
[----:B------:R-:W-:Y:S05]  /*1e90*/  BSYNC.RECONVERGENT B2 ;  /* 0x0000000000027941 */ /* 0x000fea0003800200 */
.L_x_14216:
        /* <DEDUP_REMOVED lines=15> */
.L_x_14219:
[----:B------:R-:W-:Y:S05]  /*1f90*/  BSYNC.RECONVERGENT B2 ;  /* 0x0000000000027941 */ /* 0x000fea0003800200 */
.L_x_14218:
        /* <DEDUP_REMOVED lines=15> */
.L_x_14221:
[----:B------:R-:W-:Y:S05]  /*2090*/  BSYNC.RECONVERGENT B2 ;  /* 0x0000000000027941 */ /* 0x000fea0003800200 */
.L_x_14220:
        /* <DEDUP_REMOVED lines=15> */
.L_x_14215:
        /* <DEDUP_REMOVED lines=28> */
.L_x_14224:
[----:B------:R-:W-:Y:S05]  /*2350*/  BSYNC.RECONVERGENT B2 ;  /* 0x0000000000027941 */ /* 0x000fea0003800200 */
.L_x_14223:
        /* <DEDUP_REMOVED lines=10> */
.L_x_14226:
[----:B------:R-:W-:Y:S05]  /*2400*/  BSYNC.RECONVERGENT B2 ;  /* 0x0000000000027941 */ /* 0x000fea0003800200 */
.L_x_14225:
        /* <DEDUP_REMOVED lines=10> */
.L_x_14228:
[----:B------:R-:W-:Y:S05]  /*24b0*/  BSYNC.RECONVERGENT B2 ;  /* 0x0000000000027941 */ /* 0x000fea0003800200 */
.L_x_14227:
[----:B------:R-:W-:Y:S02]  /*24c0*/  MOV R164, R167 ;  /* 0x000000a700a47202 */ /* 0x000fe40000000f00 */
[----:B------:R-:W-:Y:S02]  /*24d0*/  MOV R165, R200 ;  /* 0x000000c800a57202 */ /* 0x000fe40000000f00 */
[----:B------:R-:W-:Y:S01]  /*24e0*/  MOV R167, R206 ;  /* 0x000000ce00a77202 */ /* 0x000fe20000000f00 */
[----:B------:R-:W-:Y:S06]  /*24f0*/  @!P3 BRA `(.L_x_14222) ;  /* 0x000000080014b947 */ /* 0x000fec0003800000 */
        /* <DEDUP_REMOVED lines=9> */
.L_x_14214:
        /* <DEDUP_REMOVED lines=19> */
.L_x_14231:
[----:B------:R-:W-:Y:S05]  /*26c0*/  BSYNC.RECONVERGENT B2 ;  /* 0x0000000000027941 */ /* 0x000fea0003800200 */
.L_x_14230:
        /* <DEDUP_REMOVED lines=14> */
.L_x_14233:
[----:B------:R-:W-:Y:S05]  /*27b0*/  BSYNC.RECONVERGENT B2 ;  /* 0x0000000000027941 */ /* 0x000fea0003800200 */
.L_x_14232:
        /* <DEDUP_REMOVED lines=14> */
.L_x_14235:
[----:B------:R-:W-:Y:S05]  /*28a0*/  BSYNC.RECONVERGENT B2 ;  /* 0x0000000000027941 */ /* 0x000fea0003800200 */
.L_x_14234:
        /* <DEDUP_REMOVED lines=14> */
.L_x_14229:
[-CC-:B------:R-:W-:Y:S01]  /*2990*/  @P2 FFMA.FTZ R165, R169, R204.reuse, R209.reuse ;  /* 0x000000cca9a52223 */ /* 0x180fe200000100d1 */
[-CC-:B------:R-:W-:Y:S01]  /*29a0*/  @P2 FFMA.FTZ R164, R168, R204.reuse, R209.reuse ;  /* 0x000000cca8a42223 */ /* 0x180fe200000100d1 */
[-C--:B------:R-:W-:Y:S01]  /*29b0*/  @P2 FFMA.FTZ R208, R170, R204.reuse, R209 ;  /* 0x000000ccaad02223 */ /* 0x080fe200000100d1 */
        /* <DEDUP_REMOVED lines=23> */
.L_x_14237:
[----:B------:R-:W-:Y:S05]  /*2b30*/  BSYNC.RECONVERGENT B2 ;  /* 0x0000000000027941 */ /* 0x000fea0003800200 */
.L_x_14236:
        /* <DEDUP_REMOVED lines=10> */
.L_x_14239:
[----:B------:R-:W-:Y:S05]  /*2be0*/  BSYNC.RECONVERGENT B2 ;  /* 0x0000000000027941 */ /* 0x000fea0003800200 */
.L_x_14238:
        /* <DEDUP_REMOVED lines=10> */
.L_x_14241:
[----:B------:R-:W-:Y:S05]  /*2c90*/  BSYNC.RECONVERGENT B2 ;  /* 0x0000000000027941 */ /* 0x000fea0003800200 */
.L_x_14240:
[----:B------:R-:W-:Y:S02]  /*2ca0*/  MOV R165, R200 ;  /* 0x000000c800a57202 */ /* 0x000fe40000000f00 */
[----:B------:R-:W-:Y:S01]  /*2cb0*/  MOV R167, R201 ;  /* 0x000000c900a77202 */ /* 0x000fe20000000f00 */
[----:B------:R-:W-:Y:S06]  /*2cc0*/  @!P3 BRA `(.L_x_14222) ;  /* 0x000000000020b947 */ /* 0x000fec0003800000 */
        /* <DEDUP_REMOVED lines=8> */
.L_x_14222:
[----:B------:R-:W-:Y:S05]  /*2d50*/  BSYNC.RECONVERGENT B1 ;  /* 0x0000000000017941 */ /* 0x000fea0003800200 */
.L_x_14213:
        /* <DEDUP_REMOVED lines=14> */
[----:B-1----:R-:W-:-:S05]  /*2e40*/  IMAD.WIDE.U32 R6, R211, 0x10, R6 ;  /* 0x00000010d3067825 */ /* 0x002fca00078e0006 */
[----:B-----5:R1:W5:Y:S02]  /*2e50*/  LDG.E.128 R156, desc[UR6][R6.64] ;  /* 0x00000006069c7981 */ /* 0x020364000c1e1d00 */
.L_x_14243:
[----:B------:R-:W-:Y:S05]  /*2e60*/  BSYNC.RECONVERGENT B1 ;  /* 0x0000000000017941 */ /* 0x000fea0003800200 */
.L_x_14242:
[----:B------:R-:W-:Y:S04]  /*2e70*/  BSSY.RECONVERGENT B1, `(.L_x_14244) ;  /* 0x00000f4000017945 */ /* 0x000fe80003800200 */
[----:B------:R-:W-:Y:S05]  /*2e80*/  @!P1 BRA `(.L_x_14245) ;  /* 0x0000000400dc9947 */ /* 0x000fea0003800000 */
[----:B------:R-:W-:Y:S05]  /*2e90*/  @!P0 BRA `(.L_x_14246) ;  /* 0x0000000000ec8947 */ /* 0x000fea0003800000 */
[--C-:B-1----:R-:W-:Y:S01]  /*2ea0*/  @P2 FFMA.FTZ R7, R177, R204, R209.reuse ;  /* 0x000000ccb1072223 */ /* 0x102fe200000100d1 */
[----:B0----5:R-:W-:Y:S01]  /*2eb0*/  MOV R166, R138 ;  /* 0x0000008a00a67202 */ /* 0x021fe20000000f00 */
[-C--:B------:R-:W-:Y:S01]  /*2ec0*/  @P2 FFMA.FTZ R6, R176, R204.reuse, R209 ;  /* 0x000000ccb0062223 */ /* 0x080fe200000100d1 */
[----:B------:R-:W-:Y:S01]  /*2ed0*/  BSSY.RECONVERGENT B2, `(.L_x_14247) ;  /* 0x0000017000027945 */ /* 0x000fe20003800200 */
[----:B------:R-:W-:Y:S01]  /*2ee0*/  @P2 FADD.FTZ R8, R182, -R7 ;  /* 0x80000007b6082221 */ /* 0x000fe20000010000 */
[--C-:B------:R-:W-:Y:S01]  /*2ef0*/  @P2 FFMA.FTZ R7, R171, R204, R209.reuse ;  /* 0x000000ccab072223 */ /* 0x100fe200000100d1 */
        /* <DEDUP_REMOVED lines=20> */
.L_x_14248:
[----:B------:R-:W-:Y:S05]  /*3040*/  BSYNC.RECONVERGENT B2 ;  /* 0x0000000000027941 */ /* 0x000fea0003800200 */
.L_x_14247:
        /* <DEDUP_REMOVED lines=10> */
.L_x_14250:
[----:B------:R-:W-:Y:S05]  /*30f0*/  BSYNC.RECONVERGENT B2 ;  /* 0x0000000000027941 */ /* 0x000fea0003800200 */
.L_x_14249:
        /* <DEDUP_REMOVED lines=10> */
.L_x_14252:
[----:B------:R-:W-:Y:S05]  /*31a0*/  BSYNC.RECONVERGENT B2 ;  /* 0x0000000000027941 */ /* 0x000fea0003800200 */
.L_x_14251:
        /* <DEDUP_REMOVED lines=10> */
.L_x_14246:
        /* <DEDUP_REMOVED lines=10> */
[----:B0-----:R-:W-:-:S04]  /*32f0*/  FMUL.FTZ R160, R16, R7 ;  /* 0x0000000710a07220 */ /* 0x001fc80000410000 */
[----:B------:R-:W-:Y:S02]  /*3300*/  FSEL R7, R6, RZ, P4 ;  /* 0x000000ff06077208 */ /* 0x000fe40002000000 */
[----:B------:R-:W-:-:S03]  /*3310*/  SEL R160, R160, RZ, P4 ;  /* 0x000000ffa0a07207 */ /* 0x000fc60002000000 */
[----:B------:R-:W-:-:S07]  /*3320*/  FADD.FTZ R124, R124, R7 ;  /* 0x000000077c7c7221 */ /* 0x000fce0000010000 */
.L_x_14255:
[----:B------:R-:W-:Y:S05]  /*3330*/  BSYNC.RECONVERGENT B2 ;  /* 0x0000000000027941 */ /* 0x000fea0003800200 */
.L_x_14254:
[----:B------:R-:W-:Y:S04]  /*3340*/  BSSY.RECONVERGENT B2, `(.L_x_14256) ;  /* 0x000000e000027945 */ /* 0x000fe80003800200 */
[----:B------:R-:W-:Y:S05]  /*3350*/  @!P3 BRA `(.L_x_14257) ;  /* 0x000000000030b947 */ /* 0x000fea0003800000 */
[----:B-----5:R-:W-:Y:S01]  /*3360*/  @P2 FFMA.FTZ R8, R176, R204, R209 ;  /* 0x000000ccb0082223 */ /* 0x020fe200000100d1 */
[----:B-1----:R-:W-:Y:S02]  /*3370*/  MOV R6, R137 ;  /* 0x0000008900067202 */ /* 0x002fe40000000f00 */
        /* <DEDUP_REMOVED lines=10> */
.L_x_14257:
[----:B------:R-:W-:Y:S05]  /*3420*/  BSYNC.RECONVERGENT B2 ;  /* 0x0000000000027941 */ /* 0x000fea0003800200 */
.L_x_14256:
        /* <DEDUP_REMOVED lines=14> */
.L_x_14259:
[----:B------:R-:W-:Y:S05]  /*3510*/  BSYNC.RECONVERGENT B2 ;  /* 0x0000000000027941 */ /* 0x000fea0003800200 */
.L_x_14258:
[----:B------:R-:W-:Y:S05]  /*3520*/  @!P3 BRA `(.L_x_14253) ;  /* 0x000000080020b947 */ /* 0x000fea0003800000 */
[----:B-----5:R-:W-:Y:S01]  /*3530*/  @P2 FFMA.FTZ R8, R178, R204, R209 ;  /* 0x000000ccb2082223 */ /* 0x020fe200000100d1 */
[----:B-1----:R-:W-:Y:S02]  /*3540*/  MOV R6, R139 ;  /* 0x0000008b00067202 */ /* 0x002fe40000000f00 */
[----:B------:R-:W-:Y:S01]  /*3550*/  ISETP.GE.U32.AND P4, PT, R9, 0x1000000, PT ;  /* 0x010000000900780c */ /* 0x000fe20003f86070 */
        /* <DEDUP_REMOVED lines=8> */
[----:B------:R-:W-:Y:S01]  /*35e0*/  FADD.FTZ R127, R127, R6 ;  /* 0x000000067f7f7221 */ /* 0x000fe20000010000 */
[----:B------:R-:W-:Y:S06]  /*35f0*/  BRA `(.L_x_14253) ;  /* 0x0000000400ec7947 */ /* 0x000fec0003800000 */
.L_x_14245:
[----:B------:R-:W-:Y:S05]  /*3600*/  @!P0 BRA `(.L_x_14260) ;  /* 0x0000000000f08947 */ /* 0x000fea0003800000 */
[-CC-:B-----5:R-:W-:Y:S01]  /*3610*/  FFMA.FTZ R8, R176, R204.reuse, R209.reuse ;  /* 0x000000ccb0087223 */ /* 0x1a0fe200000100d1 */
[-CC-:B0-----:R-:W-:Y:S01]  /*3620*/  FFMA.FTZ R200, R178, R204.reuse, R209.reuse ;  /* 0x000000ccb2c87223 */ /* 0x181fe200000100d1 */
[-CC-:B------:R-:W-:Y:S01]  /*3630*/  FFMA.FTZ R165, R177, R204.reuse, R209.reuse ;  /* 0x000000ccb1a57223 */ /* 0x180fe200000100d1 */
[----:B-1----:R-:W-:Y:S01]  /*3640*/  FFMA.FTZ R7, R171, R204, R209 ;  /* 0x000000ccab077223 */ /* 0x002fe200000100d1 */
        /* <DEDUP_REMOVED lines=23> */
.L_x_14262:
[----:B------:R-:W-:Y:S05]  /*37c0*/  BSYNC.RECONVERGENT B2 ;  /* 0x0000000000027941 */ /* 0x000fea0003800200 */
.L_x_14261:
        /* <DEDUP_REMOVED lines=10> */
.L_x_14264:
[----:B------:R-:W-:Y:S05]  /*3870*/  BSYNC.RECONVERGENT B2 ;  /* 0x0000000000027941 */ /* 0x000fea0003800200 */
.L_x_14263:
        /* <DEDUP_REMOVED lines=10> */
.L_x_14266:
[----:B------:R-:W-:Y:S05]  /*3920*/  BSYNC.RECONVERGENT B2 ;  /* 0x0000000000027941 */ /* 0x000fea0003800200 */
.L_x_14265:
        /* <DEDUP_REMOVED lines=10> */
.L_x_14260:
        /* <DEDUP_REMOVED lines=11> */
[----:B0-----:R-:W-:-:S04]  /*3a80*/  FMUL.FTZ R160, R16, R7 ;  /* 0x0000000710a07220 */ /* 0x001fc80000410000 */
[----:B------:R-:W-:Y:S02]  /*3a90*/  FSEL R7, R6, RZ, P4 ;  /* 0x000000ff06077208 */ /* 0x000fe40002000000 */
[----:B------:R-:W-:-:S03]  /*3aa0*/  SEL R160, R160, RZ, P4 ;  /* 0x000000ffa0a07207 */ /* 0x000fc60002000000 */
[----:B------:R-:W-:-:S07]  /*3ab0*/  FADD.FTZ R124, R124, R7 ;  /* 0x000000077c7c7221 */ /* 0x000fce0000010000 */
.L_x_14268:
[----:B------:R-:W-:Y:S05]  /*3ac0*/  BSYNC.RECONVERGENT B2 ;  /* 0x0000000000027941 */ /* 0x000fea0003800200 */
.L_x_14267:
        /* <DEDUP_REMOVED lines=15> */
.L_x_14270:
[----:B------:R-:W-:Y:S05]  /*3bc0*/  BSYNC.RECONVERGENT B2 ;  /* 0x0000000000027941 */ /* 0x000fea0003800200 */
.L_x_14269:
        /* <DEDUP_REMOVED lines=15> */
.L_x_14272:
[----:B------:R-:W-:Y:S05]  /*3cc0*/  BSYNC.RECONVERGENT B2 ;  /* 0x0000000000027941 */ /* 0x000fea0003800200 */
.L_x_14271:
        /* <DEDUP_REMOVED lines=10> */
[----:B0-----:R-:W-:-:S04]  /*3d70*/  FMUL.FTZ R163, R19, R6 ;  /* 0x0000000613a37220 */ /* 0x001fc80000410000 */
[----:B------:R-:W-:Y:S02]  /*3d80*/  FSEL R6, R7, RZ, P4 ;  /* 0x000000ff07067208 */ /* 0x000fe40002000000 */
[----:B------:R-:W-:-:S03]  /*3d90*/  SEL R163, R163, RZ, P4 ;  /* 0x000000ffa3a37207 */ /* 0x000fc60002000000 */
[----:B------:R-:W-:-:S07]  /*3da0*/  FADD.FTZ R127, R127, R6 ;  /* 0x000000067f7f7221 */ /* 0x000fce0000010000 */
.L_x_14253:
[----:B------:R-:W-:Y:S05]  /*3db0*/  BSYNC.RECONVERGENT B1 ;  /* 0x0000000000017941 */ /* 0x000fea0003800200 */
.L_x_14244:
[----:B-----5:R-:W2:Y:S01]  /*3dc0*/  @P0 LDC.64 R8, c[0x0][0x478] ;  /* 0x00011e00ff080b82 */ /* 0x020ea20000000a00 */
[----:B0-----:R-:W-:Y:S01]  /*3dd0*/  @P0 IADD3 R201, PT, PT, R207, 0x20, RZ ;  /* 0x00000020cfc90810 */ /* 0x001fe20007ffe0ff */
[----:B------:R-:W-:Y:S06]  /*3de0*/  BSSY.RECONVERGENT B1, `(.L_x_14273) ;  /* 0x000000b000017945 */ /* 0x000fec0003800200 */
[----:B-1----:R-:W0:Y:S01]  /*3df0*/  @P3 LDC.64 R6, c[0x0][0x468] ;  /* 0x00011a00ff063b82 */ /* 0x002e220000000a00 */
[----:B--2---:R-:W-:Y:S01]  /*3e00*/  @P0 IMAD.WIDE.U32 R8, R201, 0x10, R8 ;  /* 0x00000010c9080825 */ /* 0x004fe200078e0008 */
[----:B------:R-:W-:-:S04]  /*3e10*/  IADD3 R201, PT, PT, R205, 0x40, RZ ;  /* 0x00000040cdc97810 */ /* 0x000fc80007ffe0ff */
[----:B------:R1:W-:Y:S01]  /*3e20*/  @P0 STG.E.128 desc[UR6][R8.64], R164 ;  /* 0x000000a408000986 */ /* 0x0003e2000c101d06 */
[----:B0-----:R-:W-:-:S05]  /*3e30*/  @P3 IMAD.WIDE.U32 R6, R211, 0x10, R6 ;  /* 0x00000010d3063825 */ /* 0x001fca00078e0006 */
[----:B------:R1:W-:Y:S01]  /*3e40*/  @P3 STG.E.128 desc[UR6][R6.64], R160 ;  /* 0x000000a006003986 */ /* 0x0003e2000c101d06 */
[----:B------:R-:W-:Y:S05]  /*3e50*/  @!P3 BRA `(.L_x_14274) ;  /* 0x00000000000cb947 */ /* 0x000fea0003800000 */
[----:B-1----:R-:W0:Y:S02]  /*3e60*/  LDC.64 R6, c[0x0][0x390] ;  /* 0x0000e400ff067b82 */ /* 0x002e240000000a00 */
[----:B0-----:R-:W-:-:S05]  /*3e70*/  IMAD.WIDE.U32 R6, R201, 0x10, R6 ;  /* 0x00000010c9067825 */ /* 0x001fca00078e0006 */
[----:B------:R0:W5:Y:S02]  /*3e80*/  LDG.E.128 R156, desc[UR6][R6.64] ;  /* 0x00000006069c7981 */ /* 0x000164000c1e1d00 */
.L_x_14274:
[----:B------:R-:W-:Y:S05]  /*3e90*/  BSYNC.RECONVERGENT B1 ;  /* 0x0000000000017941 */ /* 0x000fea0003800200 */
.L_x_14273:
[----:B------:R-:W-:Y:S04]  /*3ea0*/  BSSY.RECONVERGENT B1, `(.L_x_14275) ;  /* 0x00000f4000017945 */ /* 0x000fe80003800200 */
[----:B------:R-:W-:Y:S05]  /*3eb0*/  @!P1 BRA `(.L_x_14276) ;  /* 0x0000000400dc9947 */ /* 0x000fea0003800000 */
[----:B------:R-:W-:Y:S05]  /*3ec0*/  @!P0 BRA `(.L_x_14277) ;  /* 0x0000000000ec8947 */ /* 0x000fea0003800000 */
[--C-:B01----:R-:W-:Y:S01]  /*3ed0*/  @P2 FFMA.FTZ R7, R185, R204, R209.reuse ;  /* 0x000000ccb9072223 */ /* 0x103fe200000100d1 */
[----:B------:R-:W-:Y:S01]  /*3ee0*/  MOV R166, R142 ;  /* 0x0000008e00a67202 */ /* 0x000fe20000000f00 */
        /* <DEDUP_REMOVED lines=19> */
[-C--:B-----5:R-:W-:Y:S01]  /*4020*/  FMUL.FTZ R6, R156, R7.reuse ;  /* 0x000000079c067220 */ /* 0x0a0fe20000410000 */
[----:B------:R-:W-:-:S04]  /*4030*/  FMUL.FTZ R160, R20, R7 ;  /* 0x0000000714a07220 */ /* 0x000fc80000410000 */
[----:B------:R-:W-:Y:S02]  /*4040*/  FSEL R7, R6, RZ, P4 ;  /* 0x000000ff06077208 */ /* 0x000fe40002000000 */
[----:B------:R-:W-:-:S03]  /*4050*/  SEL R160, R160, RZ, P4 ;  /* 0x000000ffa0a07207 */ /* 0x000fc60002000000 */
[----:B------:R-:W-:-:S07]  /*4060*/  FADD.FTZ R120, R120, R7 ;  /* 0x0000000778787221 */ /* 0x000fce0000010000 */
.L_x_14279:
[----:B------:R-:W-:Y:S05]  /*4070*/  BSYNC.RECONVERGENT B2 ;  /* 0x0000000000027941 */ /* 0x000fea0003800200 */
.L_x_14278:
[----:B------:R-:W-:Y:S04]  /*4080*/  BSSY.RECONVERGENT B2, `(.L_x_14280) ;  /* 0x000000a000027945 */ /* 0x000fe80003800200 */
[----:B------:R-:W-:Y:S05]  /*4090*/  @!P3 BRA `(.L_x_14281) ;  /* 0x000000000020b947 */ /* 0x000fea0003800000 */
        /* <DEDUP_REMOVED lines=8> */
.L_x_14281:
[----:B------:R-:W-:Y:S05]  /*4120*/  BSYNC.RECONVERGENT B2 ;  /* 0x0000000000027941 */ /* 0x000fea0003800200 */
.L_x_14280:
        /* <DEDUP_REMOVED lines=10> */
.L_x_14283:
[----:B------:R-:W-:Y:S05]  /*41d0*/  BSYNC.RECONVERGENT B2 ;  /* 0x0000000000027941 */ /* 0x000fea0003800200 */
.L_x_14282:
[----:B------:R-:W-:Y:S05]  /*41e0*/  @!P3 BRA `(.L_x_14284) ;  /* 0x0000000800fcb947 */ /* 0x000fea0003800000 */
[----:B------:R-:W-:Y:S01]  /*41f0*/  FMUL.FTZ R6, R167, UR13 ;  /* 0x0000000da7067c20 */ /* 0x000fe20008410000 */
[----:B------:R-:W-:-:S03]  /*4200*/  ISETP.GE.U32.AND P4, PT, R10, 0x1000000, PT ;  /* 0x010000000a00780c */ /* 0x000fc60003f86070 */
[----:B------:R-:W-:-:S04]  /*4210*/  FMUL.FTZ R6, R6, UR12 ;  /* 0x0000000c06067c20 */ /* 0x000fc80008410000 */
[-C--:B-----5:R-:W-:Y:S01]  /*4220*/  FMUL.FTZ R7, R159, R6.reuse ;  /* 0x000000069f077220 */ /* 0x0a0fe20000410000 */
[----:B------:R-:W-:-:S04]  /*4230*/  FMUL.FTZ R163, R23, R6 ;  /* 0x0000000617a37220 */ /* 0x000fc80000410000 */
[----:B------:R-:W-:Y:S02]  /*4240*/  FSEL R6, R7, RZ, P4 ;  /* 0x000000ff07067208 */ /* 0x000fe40002000000 */
[----:B------:R-:W-:-:S03]  /*4250*/  SEL R163, R163, RZ, P4 ;  /* 0x000000ffa3a37207 */ /* 0x000fc60002000000 */
[----:B------:R-:W-:Y:S01]  /*4260*/  FADD.FTZ R123, R123, R6 ;  /* 0x000000067b7b7221 */ /* 0x000fe20000010000 */
[----:B------:R-:W-:Y:S06]  /*4270*/  BRA `(.L_x_14284) ;  /* 0x0000000800d87947 */ /* 0x000fec0003800000 */
.L_x_14277:
[----:B------:R-:W-:Y:S04]  /*4280*/  BSSY.RECONVERGENT B2, `(.L_x_14285) ;  /* 0x000000e000027945 */ /* 0x000fe80003800200 */
[----:B------:R-:W-:Y:S05]  /*4290*/  @!P3 BRA `(.L_x_14286) ;  /* 0x000000000030b947 */ /* 0x000fea0003800000 */
[----:B01----:R-:W-:Y:S01]  /*42a0*/  @P2 FFMA.FTZ R7, R179, R204, R209 ;  /* 0x000000ccb3072223 */ /* 0x003fe200000100d1 */
[----:B------:R-:W-:Y:S02]  /*42b0*/  MOV R6, R140 ;  /* 0x0000008c00067202 */ /* 0x000fe40000000f00 */
[----:B------:R-:W-:Y:S01]  /*42c0*/  LOP3.LUT P4, RZ, R10, 0xff, RZ, 0xc0, !PT ;  /* 0x000000ff0aff7812 */ /* 0x000fe2000788c0ff */
[----:B------:R-:W-:-:S04]  /*42d0*/  @P2 FADD.FTZ R7, R192, -R7 ;  /* 0x80000007c0072221 */ /* 0x000fc80000010000 */
[----:B------:R-:W-:-:S04]  /*42e0*/  @P2 FFMA.FTZ R6, R5, R7, R140 ;  /* 0x0000000705062223 */ /* 0x000fc8000001008c */
[----:B------:R-:W-:-:S04]  /*42f0*/  FMUL.FTZ R6, R6, UR13 ;  /* 0x0000000d06067c20 */ /* 0x000fc80008410000 */
[----:B------:R-:W-:-:S04]  /*4300*/  FMUL.FTZ R7, R6, UR12 ;  /* 0x0000000c06077c20 */ /* 0x000fc80008410000 */
[-C--:B-----5:R-:W-:Y:S01]  /*4310*/  FMUL.FTZ R6, R156, R7.reuse ;  /* 0x000000079c067220 */ /* 0x0a0fe20000410000 */
[----:B------:R-:W-:-:S04]  /*4320*/  FMUL.FTZ R160, R20, R7 ;  /* 0x0000000714a07220 */ /* 0x000fc80000410000 */
[----:B------:R-:W-:Y:S02]  /*4330*/  FSEL R7, R6, RZ, P4 ;  /* 0x000000ff06077208 */ /* 0x000fe40002000000 */
[----:B------:R-:W-:-:S03]  /*4340*/  SEL R160, R160, RZ, P4 ;  /* 0x000000ffa0a07207 */ /* 0x000fc60002000000 */
[----:B------:R-:W-:-:S07]  /*4350*/  FADD.FTZ R120, R120, R7 ;  /* 0x0000000778787221 */ /* 0x000fce0000010000 */
.L_x_14286:
[----:B------:R-:W-:Y:S05]  /*4360*/  BSYNC.RECONVERGENT B2 ;  /* 0x0000000000027941 */ /* 0x000fea0003800200 */
.L_x_14285:
[----:B------:R-:W-:Y:S04]  /*4370*/  BSSY.RECONVERGENT B2, `(.L_x_14287) ;  /* 0x000000e000027945 */ /* 0x000fe80003800200 */
[----:B------:R-:W-:Y:S05]  /*4380*/  @!P3 BRA `(.L_x_14288) ;  /* 0x000000000030b947 */ /* 0x000fea0003800000 */
[----:B-1----:R-:W-:Y:S01]  /*4390*/  @P2 FFMA.FTZ R8, R184, R204, R209 ;  /* 0x000000ccb8082223 */ /* 0x002fe200000100d1 */
[----:B0-----:R-:W-:Y:S02]  /*43a0*/  MOV R6, R141 ;  /* 0x0000008d00067202 */ /* 0x001fe40000000f00 */
        /* <DEDUP_REMOVED lines=10> */
.L_x_14288:
[----:B------:R-:W-:Y:S05]  /*4450*/  BSYNC.RECONVERGENT B2 ;  /* 0x0000000000027941 */ /* 0x000fea0003800200 */
.L_x_14287:
        /* <DEDUP_REMOVED lines=14> */
.L_x_14290:
[----:B------:R-:W-:Y:S05]  /*4540*/  BSYNC.RECONVERGENT B2 ;  /* 0x0000000000027941 */ /* 0x000fea0003800200 */
.L_x_14289:
[----:B------:R-:W-:Y:S05]  /*4550*/  @!P3 BRA `(.L_x_14284) ;  /* 0x000000080020b947 */ /* 0x000fea0003800000 */
[----:B-1----:R-:W-:Y:S01]  /*4560*/  @P2 FFMA.FTZ R8, R186, R204, R209 ;  /* 0x000000ccba082223 */ /* 0x002fe200000100d1 */
[----:B0-----:R-:W-:Y:S02]  /*4570*/  MOV R6, R143 ;  /* 0x0000008f00067202 */ /* 0x001fe40000000f00 */
[----:B------:R-:W-:Y:S01]  /*4580*/  ISETP.GE.U32.AND P4, PT, R10, 0x1000000, PT ;  /* 0x010000000a00780c */ /* 0x000fe20003f86070 */
        /* <DEDUP_REMOVED lines=8> */
[----:B------:R-:W-:Y:S01]  /*4610*/  FADD.FTZ R123, R123, R6 ;  /* 0x000000067b7b7221 */ /* 0x000fe20000010000 */
[----:B------:R-:W-:Y:S06]  /*4620*/  BRA `(.L_x_14284) ;  /* 0x0000000400ec7947 */ /* 0x000fec0003800000 */
.L_x_14276:
        /* <DEDUP_REMOVED lines=28> */
.L_x_14293:
[----:B------:R-:W-:Y:S05]  /*47f0*/  BSYNC.RECONVERGENT B2 ;  /* 0x0000000000027941 */ /* 0x000fea0003800200 */
.L_x_14292:
        /* <DEDUP_REMOVED lines=10> */
.L_x_14295:
[----:B------:R-:W-:Y:S05]  /*48a0*/  BSYNC.RECONVERGENT B2 ;  /* 0x0000000000027941 */ /* 0x000fea0003800200 */
.L_x_14294:
        /* <DEDUP_REMOVED lines=10> */
.L_x_14297:
[----:B------:R-:W-:Y:S05]  /*4950*/  BSYNC.RECONVERGENT B2 ;  /* 0x0000000000027941 */ /* 0x000fea0003800200 */
.L_x_14296:
        /* <DEDUP_REMOVED lines=10> */
.L_x_14291:
[----:B------:R-:W-:Y:S04]  /*4a00*/  BSSY.RECONVERGENT B2, `(.L_x_14298) ;  /* 0x000000f000027945 */ /* 0x000fe80003800200 */
[----:B------:R-:W-:Y:S05]  /*4a10*/  @!P3 BRA `(.L_x_14299) ;  /* 0x000000000034b947 */ /* 0x000fea0003800000 */
[----:B01----:R-:W-:Y:S01]  /*4a20*/  FFMA.FTZ R7, R179, R204, R209 ;  /* 0x000000ccb3077223 */ /* 0x003fe200000100d1 */
[----:B------:R-:W-:-:S03]  /*4a30*/  ISETP.GT.AND P4, PT, R4, RZ, PT ;  /* 0x000000ff0400720c */ /* 0x000fc60003f84270 */
[----:B------:R-:W-:-:S04]  /*4a40*/  FADD.FTZ R6, R192, -R7 ;  /* 0x80000007c0067221 */ /* 0x000fc80000010000 */
[----:B------:R-:W-:-:S05]  /*4a50*/  FMUL.FTZ R6, R5, R6 ;  /* 0x0000000605067220 */ /* 0x000fca0000410000 */
[----:B------:R-:W-:Y:S02]  /*4a60*/  FSEL R6, R6, RZ, P4 ;  /* 0x000000ff06067208 */ /* 0x000fe40002000000 */
[----:B------:R-:W-:-:S03]  /*4a70*/  LOP3.LUT P4, RZ, R10, 0xff, RZ, 0xc0, !PT ;  /* 0x000000ff0aff7812 */ /* 0x000fc6000788c0ff */
[----:B------:R-:W-:-:S04]  /*4a80*/  FMUL.FTZ R6, R6, UR13 ;  /* 0x0000000d06067c20 */ /* 0x000fc80008410000 */
[----:B------:R-:W-:-:S04]  /*4a90*/  FMUL.FTZ R7, R6, UR12 ;  /* 0x0000000c06077c20 */ /* 0x000fc80008410000 */
[-C--:B-----5:R-:W-:Y:S01]  /*4aa0*/  FMUL.FTZ R6, R156, R7.reuse ;  /* 0x000000079c067220 */ /* 0x0a0fe20000410000 */
[----:B------:R-:W-:-:S04]  /*4ab0*/  FMUL.FTZ R160, R20, R7 ;  /* 0x0000000714a07220 */ /* 0x000fc80000410000 */
[----:B------:R-:W-:Y:S02]  /*4ac0*/  FSEL R7, R6, RZ, P4 ;  /* 0x000000ff06077208 */ /* 0x000fe40002000000 */
[----:B------:R-:W-:-:S03]  /*4ad0*/  SEL R160, R160, RZ, P4 ;  /* 0x000000ffa0a07207 */ /* 0x000fc60002000000 */
[----:B------:R-:W-:-:S07]  /*4ae0*/  FADD.FTZ R120, R120, R7 ;  /* 0x0000000778787221 */ /* 0x000fce0000010000 */
.L_x_14299:
[----:B------:R-:W-:Y:S05]  /*4af0*/  BSYNC.RECONVERGENT B2 ;  /* 0x0000000000027941 */ /* 0x000fea0003800200 */
.L_x_14298:
        /* <DEDUP_REMOVED lines=15> */
.L_x_14301:
[----:B------:R-:W-:Y:S05]  /*4bf0*/  BSYNC.RECONVERGENT B2 ;  /* 0x0000000000027941 */ /* 0x000fea0003800200 */
.L_x_14300:
        /* <DEDUP_REMOVED lines=15> */
.L_x_14303:
[----:B------:R-:W-:Y:S05]  /*4cf0*/  BSYNC.RECONVERGENT B2 ;  /* 0x0000000000027941 */ /* 0x000fea0003800200 */
.L_x_14302:
[----:B------:R-:W-:Y:S05]  /*4d00*/  @!P3 BRA `(.L_x_14284) ;  /* 0x000000000034b947 */ /* 0x000fea0003800000 */
[----:B01----:R-:W-:Y:S01]  /*4d10*/  FFMA.FTZ R6, R186, R204, R209 ;  /* 0x000000ccba067223 */ /* 0x003fe200000100d1 */
[----:B------:R-:W-:-:S03]  /*4d20*/  ISETP.GT.AND P4, PT, R4, RZ, PT ;  /* 0x000000ff0400720c */ /* 0x000fc60003f84270 */
[----:B------:R-:W-:-:S04]  /*4d30*/  FADD.FTZ R6, R195, -R6 ;  /* 0x80000006c3067221 */ /* 0x000fc80000010000 */
[----:B------:R-:W-:-:S05]  /*4d40*/  FMUL.FTZ R6, R5, R6 ;  /* 0x0000000605067220 */ /* 0x000fca0000410000 */
[----:B------:R-:W-:Y:S02]  /*4d50*/  FSEL R6, R6, RZ, P4 ;  /* 0x000000ff06067208 */ /* 0x000fe40002000000 */
[----:B------:R-:W-:-:S03]  /*4d60*/  ISETP.GE.U32.AND P4, PT, R10, 0x1000000, PT ;  /* 0x010000000a00780c */ /* 0x000fc60003f86070 */
[----:B------:R-:W-:-:S04]  /*4d70*/  FMUL.FTZ R6, R6, UR13 ;  /* 0x0000000d06067c20 */ /* 0x000fc80008410000 */
[----:B------:R-:W-:-:S04]  /*4d80*/  FMUL.FTZ R6, R6, UR12 ;  /* 0x0000000c06067c20 */ /* 0x000fc80008410000 */
[-C--:B-----5:R-:W-:Y:S01]  /*4d90*/  FMUL.FTZ R7, R159, R6.reuse ;  /* 0x000000069f077220 */ /* 0x0a0fe20000410000 */
[----:B------:R-:W-:-:S04]  /*4da0*/  FMUL.FTZ R163, R23, R6 ;  /* 0x0000000617a37220 */ /* 0x000fc80000410000 */
[----:B------:R-:W-:Y:S02]  /*4db0*/  FSEL R6, R7, RZ, P4 ;  /* 0x000000ff07067208 */ /* 0x000fe40002000000 */
[----:B------:R-:W-:-:S03]  /*4dc0*/  SEL R163, R163, RZ, P4 ;  /* 0x000000ffa3a37207 */ /* 0x000fc60002000000 */
[----:B------:R-:W-:-:S07]  /*4dd0*/  FADD.FTZ R123, R123, R6 ;  /* 0x000000067b7b7221 */ /* 0x000fce0000010000 */
.L_x_14284:
[----:B------:R-:W-:Y:S05]  /*4de0*/  BSYNC.RECONVERGENT B1 ;  /* 0x0000000000017941 */ /* 0x000fea0003800200 */
.L_x_14275:
[----:B-1----:R-:W1:Y:S01]  /*4df0*/  @P0 LDC.64 R8, c[0x0][0x478] ;  /* 0x00011e00ff080b82 */ /* 0x002e620000000a00 */
[----:B------:R-:W-:Y:S01]  /*4e00*/  @P0 IADD3 R203, PT, PT, R207, 0x40, RZ ;  /* 0x00000040cfcb0810 */ /* 0x000fe20007ffe0ff */
[----:B------:R-:W-:Y:S06]  /*4e10*/  BSSY.RECONVERGENT B1, `(.L_x_14304) ;  /* 0x000000b000017945 */ /* 0x000fec0003800200 */
[----:B0-----:R-:W0:Y:S01]  /*4e20*/  @P3 LDC.64 R6, c[0x0][0x468] ;  /* 0x00011a00ff063b82 */ /* 0x001e220000000a00 */
[----:B-1----:R-:W-:-:S05]  /*4e30*/  @P0 IMAD.WIDE.U32 R8, R203, 0x10, R8 ;  /* 0x00000010cb080825 */ /* 0x002fca00078e0008 */
[----:B------:R1:W-:Y:S01]  /*4e40*/  @P0 STG.E.128 desc[UR6][R8.64], R164 ;  /* 0x000000a408000986 */ /* 0x0003e2000c101d06 */
[----:B0-----:R-:W-:Y:S01]  /*4e50*/  @P3 IMAD.WIDE.U32 R6, R201, 0x10, R6 ;  /* 0x00000010c9063825 */ /* 0x001fe200078e0006 */
[----:B------:R-:W-:-:S04]  /*4e60*/  IADD3 R201, PT, PT, R205, 0x60, RZ ;  /* 0x00000060cdc97810 */ /* 0x000fc80007ffe0ff */
[----:B------:R1:W-:Y:S01]  /*4e70*/  @P3 STG.E.128 desc[UR6][R6.64], R160 ;  /* 0x000000a006003986 */ /* 0x0003e2000c101d06 */
[----:B------:R-:W-:Y:S05]  /*4e80*/  @!P3 BRA `(.L_x_14305) ;  /* 0x00000000000cb947 */ /* 0x000fea0003800000 */
[----:B-1----:R-:W0:Y:S02]  /*4e90*/  LDC.64 R6, c[0x0][0x390] ;  /* 0x0000e400ff067b82 */ /* 0x002e240000000a00 */
[----:B0-----:R-:W-:-:S05]  /*4ea0*/  IMAD.WIDE.U32 R6, R201, 0x10, R6 ;  /* 0x00000010c9067825 */ /* 0x001fca00078e0006 */
[----:B-----5:R0:W5:Y:S02]  /*4eb0*/  LDG.E.128 R156, desc[UR6][R6.64] ;  /* 0x00000006069c7981 */ /* 0x020164000c1e1d00 */
.L_x_14305:
[----:B------:R-:W-:Y:S05]  /*4ec0*/  BSYNC.RECONVERGENT B1 ;  /* 0x0000000000017941 */ /* 0x000fea0003800200 */
.L_x_14304:
        /* <DEDUP_REMOVED lines=29> */
.L_x_14310:
[----:B------:R-:W-:Y:S05]  /*50a0*/  BSYNC.RECONVERGENT B2 ;  /* 0x0000000000027941 */ /* 0x000fea0003800200 */
.L_x_14309:
        /* <DEDUP_REMOVED lines=10> */
.L_x_14312:
[----:B------:R-:W-:Y:S05]  /*5150*/  BSYNC.RECONVERGENT B2 ;  /* 0x0000000000027941 */ /* 0x000fea0003800200 */
.L_x_14311:
        /* <DEDUP_REMOVED lines=10> */
.L_x_14314:
[----:B------:R-:W-:Y:S05]  /*5200*/  BSYNC.RECONVERGENT B2 ;  /* 0x0000000000027941 */ /* 0x000fea0003800200 */
.L_x_14313:
        /* <DEDUP_REMOVED lines=10> */
.L_x_14308:
        /* <DEDUP_REMOVED lines=14> */
.L_x_14317:
[----:B------:R-:W-:Y:S05]  /*5390*/  BSYNC.RECONVERGENT B2 ;  /* 0x0000000000027941 */ /* 0x000fea0003800200 */
.L_x_14316:
        /* <DEDUP_REMOVED lines=14> */
.L_x_14319:
[----:B------:R-:W-:Y:S05]  /*5480*/  BSYNC.RECONVERGENT B2 ;  /* 0x0000000000027941 */ /* 0x000fea0003800200 */
.L_x_14318:
        /* <DEDUP_REMOVED lines=14> */
.L_x_14321:
[----:B------:R-:W-:Y:S05]  /*5570*/  BSYNC.RECONVERGENT B2 ;  /* 0x0000000000027941 */ /* 0x000fea0003800200 */
.L_x_14320:
        /* <DEDUP_REMOVED lines=14> */
.L_x_14307:
        /* <DEDUP_REMOVED lines=28> */
.L_x_14324:
[----:B------:R-:W-:Y:S05]  /*5820*/  BSYNC.RECONVERGENT B2 ;  /* 0x0000000000027941 */ /* 0x000fea0003800200 */
.L_x_14323:
        /* <DEDUP_REMOVED lines=10> */
.L_x_14326:
[----:B------:R-:W-:Y:S05]  /*58d0*/  BSYNC.RECONVERGENT B2 ;  /* 0x0000000000027941 */ /* 0x000fea0003800200 */
.L_x_14325:
        /* <DEDUP_REMOVED lines=10> */
.L_x_14328:
[----:B------:R-:W-:Y:S05]  /*5980*/  BSYNC.RECONVERGENT B2 ;  /* 0x0000000000027941 */ /* 0x000fea0003800200 */
.L_x_14327:
        /* <DEDUP_REMOVED lines=10> */
.L_x_14322:
        /* <DEDUP_REMOVED lines=15> */
.L_x_14330:
[----:B------:R-:W-:Y:S05]  /*5b20*/  BSYNC.RECONVERGENT B2 ;  /* 0x0000000000027941 */ /* 0x000fea0003800200 */
.L_x_14329:
        /* <DEDUP_REMOVED lines=15> */
.L_x_14332:
[----:B------:R-:W-:Y:S05]  /*5c20*/  BSYNC.RECONVERGENT B2 ;  /* 0x0000000000027941 */ /* 0x000fea0003800200 */
.L_x_14331:
        /* <DEDUP_REMOVED lines=15> */
.L_x_14334:
[----:B------:R-:W-:Y:S05]  /*5d20*/  BSYNC.RECONVERGENT B2 ;  /* 0x0000000000027941 */ /* 0x000fea0003800200 */
.L_x_14333:
        /* <DEDUP_REMOVED lines=14> */
.L_x_14315:
[----:B------:R-:W-:Y:S05]  /*5e10*/  BSYNC.RECONVERGENT B1 ;  /* 0x0000000000017941 */ /* 0x000fea0003800200 */
.L_x_14306:
[----:B-1----:R-:W1:Y:S01]  /*5e20*/  @P0 LDC.64 R8, c[0x0][0x478] ;  /* 0x00011e00ff080b82 */ /* 0x002e620000000a00 */
[----:B------:R-:W-:Y:S01]  /*5e30*/  @P0 IADD3 R11, PT, PT, R207, 0x60, RZ ;  /* 0x00000060cf0b0810 */ /* 0x000fe20007ffe0ff */
[----:B------:R-:W-:Y:S06]  /*5e40*/  BSSY.RECONVERGENT B1, `(.L_x_14335) ;  /* 0x000000b000017945 */ /* 0x000fec0003800200 */
[----:B0-----:R-:W0:Y:S01]  /*5e50*/  @P3 LDC.64 R6, c[0x0][0x468] ;  /* 0x00011a00ff063b82 */ /* 0x001e220000000a00 */
[----:B-1----:R-:W-:Y:S01]  /*5e60*/  @P0 IMAD.WIDE.U32 R8, R11, 0x10, R8 ;  /* 0x000000100b080825 */ /* 0x002fe200078e0008 */
[----:B------:R-:W-:-:S04]  /*5e70*/  IADD3 R11, PT, PT, R205, 0x80, RZ ;  /* 0x00000080cd0b7810 */ /* 0x000fc80007ffe0ff */
[----:B------:R1:W-:Y:S01]  /*5e80*/  @P0 STG.E.128 desc[UR6][R8.64], R164 ;  /* 0x000000a408000986 */ /* 0x0003e2000c101d06 */
[----:B0-----:R-:W-:-:S05]  /*5e90*/  @P3 IMAD.WIDE.U32 R6, R201, 0x10, R6 ;  /* 0x00000010c9063825 */ /* 0x001fca00078e0006 */
[----:B------:R1:W-:Y:S01]  /*5ea0*/  @P3 STG.E.128 desc[UR6][R6.64], R160 ;  /* 0x000000a006003986 */ /* 0x0003e2000c101d06 */
[----:B------:R-:W-:Y:S05]  /*5eb0*/  @!P3 BRA `(.L_x_14336) ;  /* 0x00000000000cb947 */ /* 0x000fea0003800000 */
[----:B-1----:R-:W0:Y:S02]  /*5ec0*/  LDC.64 R6, c[0x0][0x390] ;  /* 0x0000e400ff067b82 */ /* 0x002e240000000a00 */
[----:B0-----:R-:W-:-:S05]  /*5ed0*/  IMAD.WIDE.U32 R6, R11, 0x10, R6 ;  /* 0x000000100b067825 */ /* 0x001fca00078e0006 */
[----:B-----5:R0:W5:Y:S02]  /*5ee0*/  LDG.E.128 R156, desc[UR6][R6.64] ;  /* 0x00000006069c7981 */ /* 0x020164000c1e1d00 */
.L_x_14336:
[----:B------:R-:W-:Y:S05]  /*5ef0*/  BSYNC.RECONVERGENT B1 ;  /* 0x0000000000017941 */ /* 0x000fea0003800200 */
.L_x_14335:
        /* <DEDUP_REMOVED lines=29> */
.L_x_14341:
[----:B------:R-:W-:Y:S05]  /*60d0*/  BSYNC.RECONVERGENT B2 ;  /* 0x0000000000027941 */ /* 0x000fea0003800200 */
.L_x_14340:
        /* <DEDUP_REMOVED lines=10> */
.L_x_14343:
[----:B------:R-:W-:Y:S05]  /*6180*/  BSYNC.RECONVERGENT B2 ;  /* 0x0000000000027941 */ /* 0x000fea0003800200 */
.L_x_14342:
        /* <DEDUP_REMOVED lines=10> */
.L_x_14345:
[----:B------:R-:W-:Y:S05]  /*6230*/  BSYNC.RECONVERGENT B2 ;  /* 0x0000000000027941 */ /* 0x000fea0003800200 */
.L_x_14344:
        /* <DEDUP_REMOVED lines=10> */
.L_x_14339:
        /* <DEDUP_REMOVED lines=14> */
.L_x_14348:
[----:B------:R-:W-:Y:S05]  /*63c0*/  BSYNC.RECONVERGENT B2 ;  /* 0x0000000000027941 */ /* 0x000fea0003800200 */
.L_x_14347:
        /* <DEDUP_REMOVED lines=14> */
.L_x_14350:
[----:B------:R-:W-:Y:S05]  /*64b0*/  BSYNC.RECONVERGENT B2 ;  /* 0x0000000000027941 */ /* 0x000fea0003800200 */
.L_x_14349:
        /* <DEDUP_REMOVED lines=14> */
.L_x_14352:
[----:B------:R-:W-:Y:S05]  /*65a0*/  BSYNC.RECONVERGENT B2 ;  /* 0x0000000000027941 */ /* 0x000fea0003800200 */
.L_x_14351:
        /* <DEDUP_REMOVED lines=14> */
.L_x_14338:
        /* <DEDUP_REMOVED lines=28> */
.L_x_14355:
[----:B------:R-:W-:Y:S05]  /*6850*/  BSYNC.RECONVERGENT B2 ;  /* 0x0000000000027941 */ /* 0x000fea0003800200 */
.L_x_14354:
        /* <DEDUP_REMOVED lines=10> */
.L_x_14357:
[----:B------:R-:W-:Y:S05]  /*6900*/  BSYNC.RECONVERGENT B2 ;  /* 0x0000000000027941 */ /* 0x000fea0003800200 */
.L_x_14356:
        /* <DEDUP_REMOVED lines=10> */
.L_x_14359:
[----:B------:R-:W-:Y:S05]  /*69b0*/  BSYNC.RECONVERGENT B2 ;  /* 0x0000000000027941 */ /* 0x000fea0003800200 */
.L_x_14358:
        /* <DEDUP_REMOVED lines=10> */
.L_x_14353:
        /* <DEDUP_REMOVED lines=15> */
.L_x_14361:
[----:B------:R-:W-:Y:S05]  /*6b50*/  BSYNC.RECONVERGENT B2 ;  /* 0x0000000000027941 */ /* 0x000fea0003800200 */
.L_x_14360:
        /* <DEDUP_REMOVED lines=15> */
.L_x_14363:
[----:B------:R-:W-:Y:S05]  /*6c50*/  BSYNC.RECONVERGENT B2 ;  /* 0x0000000000027941 */ /* 0x000fea0003800200 */
.L_x_14362:
        /* <DEDUP_REMOVED lines=15> */
.L_x_14365:
[----:B------:R-:W-:Y:S05]  /*6d50*/  BSYNC.RECONVERGENT B2 ;  /* 0x0000000000027941 */ /* 0x000fea0003800200 */
.L_x_14364:
        /* <DEDUP_REMOVED lines=14> */
.L_x_14346:
[----:B------:R-:W-:Y:S05]  /*6e40*/  BSYNC.RECONVERGENT B1 ;  /* 0x0000000000017941 */ /* 0x000fea0003800200 */
.L_x_14337:
[----:B-1----:R-:W1:Y:S01]  /*6e50*/  @P0 LDC.64 R8, c[0x0][0x478] ;  /* 0x00011e00ff080b82 */ /* 0x002e620000000a00 */
        /* <DEDUP_REMOVED lines=9> */
[----:B-1----:R-:W0:Y:S02]  /*6ef0*/  LDC.64 R6, c[0x0][0x390] ;  /* 0x0000e400ff067b82 */ /* 0x002e240000000a00 */
[----:B0-----:R-:W-:-:S05]  /*6f00*/  IMAD.WIDE.U32 R6, R205, 0x10, R6 ;  /* 0x00000010cd067825 */ /* 0x001fca00078e0006 */
[----:B-----5:R0:W5:Y:S02]  /*6f10*/  LDG.E.128 R156, desc[UR6][R6.64] ;  /* 0x00000006069c7981 */ /* 0x020164000c1e1d00 */
.L_x_14367:
[----:B------:R-:W-:Y:S05]  /*6f20*/  BSYNC.RECONVERGENT B1 ;  /* 0x0000000000017941 */ /* 0x000fea0003800200 */
.L_x_14366:
[----:B------:R-:W-:Y:S04]  /*6f30*/  BSSY.RECONVERGENT B1, `(.L_x_14368) ;  /* 0x00000f4000017945 */ /* 0x000fe80003800200 */
[----:B------:R-:W-:Y:S05]  /*6f40*/  @!P1 BRA `(.L_x_14369) ;  /* 0x0000000400dc9947 */ /* 0x000fea0003800000 */
[----:B------:R-:W-:Y:S05]  /*6f50*/  @!P0 BRA `(.L_x_14370) ;  /* 0x0000000000ec8947 */ /* 0x000fea0003800000 */
[-CC-:B01----:R-:W-:Y:S01]  /*6f60*/  @P2 FFMA.FTZ R7, R229, R204.reuse, R209.reuse ;  /* 0x000000cce5072223 */ /* 0x183fe200000100d1 */
[----:B------:R-:W-:Y:S01]  /*6f70*/  @P2 FFMA.FTZ R4, R212, R204, R209 ;  /* 0x000000ccd4042223 */ /* 0x000fe200000100d1 */
[----:B------:R-:W-:Y:S01]  /*6f80*/  BSSY.RECONVERGENT B2, `(.L_x_14371) ;  /* 0x0000018000027945 */ /* 0x000fe20003800200 */
[----:B------:R-:W-:Y:S01]  /*6f90*/  MOV R166, R154 ;  /* 0x0000009a00a67202 */ /* 0x000fe20000000f00 */
        /* <DEDUP_REMOVED lines=22> */
.L_x_14372:
[----:B------:R-:W-:Y:S05]  /*7100*/  BSYNC.RECONVERGENT B2 ;  /* 0x0000000000027941 */ /* 0x000fea0003800200 */
.L_x_14371:
        /* <DEDUP_REMOVED lines=10> */
.L_x_14374:
[----:B------:R-:W-:Y:S05]  /*71b0*/  BSYNC.RECONVERGENT B2 ;  /* 0x0000000000027941 */ /* 0x000fea0003800200 */
.L_x_14373:
        /* <DEDUP_REMOVED lines=10> */
.L_x_14376:
[----:B------:R-:W-:Y:S05]  /*7260*/  BSYNC.RECONVERGENT B2 ;  /* 0x0000000000027941 */ /* 0x000fea0003800200 */
.L_x_14375:
        /* <DEDUP_REMOVED lines=10> */
.L_x_14370:
        /* <DEDUP_REMOVED lines=14> */
.L_x_14379:
[----:B------:R-:W-:Y:S05]  /*73f0*/  BSYNC.RECONVERGENT B2 ;  /* 0x0000000000027941 */ /* 0x000fea0003800200 */
.L_x_14378:
        /* <DEDUP_REMOVED lines=14> */
.L_x_14381:
[----:B------:R-:W-:Y:S05]  /*74e0*/  BSYNC.RECONVERGENT B2 ;  /* 0x0000000000027941 */ /* 0x000fea0003800200 */
.L_x_14380:
        /* <DEDUP_REMOVED lines=14> */
.L_x_14383:
[----:B------:R-:W-:Y:S05]  /*75d0*/  BSYNC.RECONVERGENT B2 ;  /* 0x0000000000027941 */ /* 0x000fea0003800200 */
.L_x_14382:
[----:B------:R-:W-:Y:S05]  /*75e0*/  @!P3 BRA `(.L_x_14377) ;  /* 0x000000080020b947 */ /* 0x000fea0003800000 */
[----:B------:R-:W-:Y:S01]  /*75f0*/  @P2 FFMA.FTZ R204, R230, R204, R209 ;  /* 0x000000cce6cc2223 */ /* 0x000fe200000100d1 */
[----:B------:R-:W-:Y:S02]  /*7600*/  MOV R4, R155 ;  /* 0x0000009b00047202 */ /* 0x000fe40000000f00 */
[----:B------:R-:W-:Y:S01]  /*7610*/  ISETP.GE.U32.AND P1, PT, R217, 0x1000000, PT ;  /* 0x01000000d900780c */ /* 0x000fe20003f26070 */
[----:B------:R-:W-:-:S04]  /*7620*/  @P2 FADD.FTZ R204, R231, -R204 ;  /* 0x800000cce7cc2221 */ /* 0x000fc80000010000 */
[----:B------:R-:W-:-:S04]  /*7630*/  @P2 FFMA.FTZ R4, R5, R204, R155 ;  /* 0x000000cc05042223 */ /* 0x000fc8000001009b */
[----:B------:R-:W-:-:S04]  /*7640*/  FMUL.FTZ R4, R4, UR13 ;  /* 0x0000000d04047c20 */ /* 0x000fc80008410000 */
[----:B------:R-:W-:-:S04]  /*7650*/  FMUL.FTZ R4, R4, UR12 ;  /* 0x0000000c04047c20 */ /* 0x000fc80008410000 */
[-C--:B-----5:R-:W-:Y:S01]  /*7660*/  FMUL.FTZ R5, R159, R4.reuse ;  /* 0x000000049f057220 */ /* 0x0a0fe20000410000 */
[----:B-1----:R-:W-:-:S04]  /*7670*/  FMUL.FTZ R163, R35, R4 ;  /* 0x0000000423a37220 */ /* 0x002fc80000410000 */
[----:B------:R-:W-:Y:S02]  /*7680*/  FSEL R4, R5, RZ, P1 ;  /* 0x000000ff05047208 */ /* 0x000fe40000800000 */
[----:B------:R-:W-:-:S03]  /*7690*/  SEL R163, R163, RZ, P1 ;  /* 0x000000ffa3a37207 */ /* 0x000fc60000800000 */
[----:B------:R-:W-:Y:S01]  /*76a0*/  FADD.FTZ R111, R111, R4 ;  /* 0x000000046f6f7221 */ /* 0x000fe20000010000 */
[----:B------:R-:W-:Y:S06]  /*76b0*/  BRA `(.L_x_14377) ;  /* 0x0000000400ec7947 */ /* 0x000fec0003800000 */
.L_x_14369:
        /* <DEDUP_REMOVED lines=28> */
.L_x_14386:
[----:B------:R-:W-:Y:S05]  /*7880*/  BSYNC.RECONVERGENT B2 ;  /* 0x0000000000027941 */ /* 0x000fea0003800200 */
.L_x_14385:
        /* <DEDUP_REMOVED lines=10> */
.L_x_14388:
[----:B------:R-:W-:Y:S05]  /*7930*/  BSYNC.RECONVERGENT B2 ;  /* 0x0000000000027941 */ /* 0x000fea0003800200 */
.L_x_14387:
        /* <DEDUP_REMOVED lines=10> */
.L_x_14390:
[----:B------:R-:W-:Y:S05]  /*79e0*/  BSYNC.RECONVERGENT B2 ;  /* 0x0000000000027941 */ /* 0x000fea0003800200 */
.L_x_14389:
        /* <DEDUP_REMOVED lines=10> */
.L_x_14384:
        /* <DEDUP_REMOVED lines=15> */
.L_x_14392:
[----:B------:R-:W-:Y:S05]  /*7b80*/  BSYNC.RECONVERGENT B2 ;  /* 0x0000000000027941 */ /* 0x000fea0003800200 */
.L_x_14391:
        /* <DEDUP_REMOVED lines=15> */
.L_x_14394:
[----:B------:R-:W-:Y:S05]  /*7c80*/  BSYNC.RECONVERGENT B2 ;  /* 0x0000000000027941 */ /* 0x000fea0003800200 */
.L_x_14393:
        /* <DEDUP_REMOVED lines=15> */
.L_x_14396:
[----:B------:R-:W-:Y:S05]  /*7d80*/  BSYNC.RECONVERGENT B2 ;  /* 0x0000000000027941 */ /* 0x000fea0003800200 */
.L_x_14395:
[----:B------:R-:W-:Y:S05]  /*7d90*/  @!P3 BRA `(.L_x_14377) ;  /* 0x000000000034b947 */ /* 0x000fea0003800000 */
[----:B------:R-:W-:Y:S01]  /*7da0*/  FFMA.FTZ R204, R230, R204, R209 ;  /* 0x000000cce6cc7223 */ /* 0x000fe200000100d1 */
        /* <DEDUP_REMOVED lines=8> */
[----:B-1----:R-:W-:-:S04]  /*7e30*/  FMUL.FTZ R163, R35, R4 ;  /* 0x0000000423a37220 */ /* 0x002fc80000410000 */
[----:B------:R-:W-:Y:S02]  /*7e40*/  FSEL R4, R5, RZ, P1 ;  /* 0x000000ff05047208 */ /* 0x000fe40000800000 */
[----:B------:R-:W-:-:S03]  /*7e50*/  SEL R163, R163, RZ, P1 ;  /* 0x000000ffa3a37207 */ /* 0x000fc60000800000 */
[----:B------:R-:W-:-:S07]  /*7e60*/  FADD.FTZ R111, R111, R4 ;  /* 0x000000046f6f7221 */ /* 0x000fce0000010000 */
.L_x_14377:
[----:B------:R-:W-:Y:S05]  /*7e70*/  BSYNC.RECONVERGENT B1 ;  /* 0x0000000000017941 */ /* 0x000fea0003800200 */
.L_x_14368:
[----:B-1----:R-:W1:Y:S01]  /*7e80*/  @P0 LDC.64 R8, c[0x0][0x478] ;  /* 0x00011e00ff080b82 */ /* 0x002e620000000a00 */
[----:B------:R-:W-:-:S07]  /*7e90*/  @P0 IADD3 R207, PT, PT, R207, 0xa0, RZ ;  /* 0x000000a0cfcf0810 */ /* 0x000fce0007ffe0ff */
[----:B0-----:R-:W0:Y:S08]  /*7ea0*/  @P3 LDC.64 R6, c[0x0][0x468] ;  /* 0x00011a00ff063b82 */ /* 0x001e300000000a00 */
[----:B------:R-:W2:Y:S01]  /*7eb0*/  LDC.64 R4, c[0x0][0x380] ;  /* 0x0000e000ff047b82 */ /* 0x000ea20000000a00 */
[----:B-1----:R-:W-:-:S05]  /*7ec0*/  @P0 IMAD.WIDE.U32 R8, R207, 0x10, R8 ;  /* 0x00000010cf080825 */ /* 0x002fca00078e0008 */
[----:B------:R1:W-:Y:S01]  /*7ed0*/  @P0 STG.E.128 desc[UR6][R8.64], R164 ;  /* 0x000000a408000986 */ /* 0x0003e2000c101d06 */
[----:B0-----:R-:W-:-:S05]  /*7ee0*/  @P3 IMAD.WIDE.U32 R6, R205, 0x10, R6 ;  /* 0x00000010cd063825 */ /* 0x001fca00078e0006 */
[----:B------:R1:W-:Y:S01]  /*7ef0*/  @P3 STG.E.128 desc[UR6][R6.64], R160 ;  /* 0x000000a006003986 */ /* 0x0003e2000c101d06 */
[----:B--2---:R-:W-:-:S04]  /*7f00*/  LEA R2, R4, R2, 0x2 ;  /* 0x0000000204027211 */ /* 0x004fc800078e10ff */
[----:B------:R-:W-:-:S13]  /*7f10*/  ISETP.GE.AND P0, PT, R2, R5, PT ;  /* 0x000000050200720c */ /* 0x000fda0003f06270 */
[----:B-1----:R-:W-:Y:S05]  /*7f20*/  @!P0 BRA `(.L_x_14397) ;  /* 0xffffff8400508947 */ /* 0x002fea000383ffff */
.L_x_14207:
[----:B------:R-:W-:Y:S05]  /*7f30*/  BSYNC B0 ;  /* 0x0000000000007941 */ /* 0x000fea0003800000 */
.L_x_14206:
[----:B------:R-:W0:Y:S01]  /*7f40*/  S2R R40, SR_TID.X ;  /* 0x0000000000287919 */ /* 0x000e220000002100 */
        /* <DEDUP_REMOVED lines=134> */
[----:B------:R-:W0:Y:S01]  /*87b0*/  LDS R38, [R8+0x200] ;  /* 0x0002000008267984 */ /* 0x000e220000000800 */
[----:B------:R-:W-:-:S03]  /*87c0*/  FADD.FTZ R43, R0, R43 ;  /* 0x0000002b002b7221 */ /* 0x000fc60000010000 */
        /* <DEDUP_REMOVED lines=18> */
[----:B----4-:R-:W-:Y:S01]  /*88f0*/  FADD.FTZ R36, R36, R3 ;  /* 0x0000000324247221 */ /* 0x010fe20000010000 */
[----:B------:R-:W-:Y:S02]  /*8900*/  IADD3.X R3, PT, PT, RZ, RZ, RZ, P0, !PT ;  /* 0x000000ffff037210 */ /* 0x000fe400007fe4ff */
[----:B------:R-:W4:Y:S01]  /*8910*/  LDS R29, [R8+0x1400] ;  /* 0x00140000081d7984 */ /* 0x000f220000000800 */
[----:B------:R-:W-:Y:S01]  /*8920*/  IADD3 R2, P0, PT, R6, UR18, RZ ;  /* 0x0000001206027c10 */ /* 0x000fe2000ff1e0ff */
[----:B------:R-:W-:Y:S01]  /*8930*/  FADD.FTZ R0, RZ, R0 ;  /* 0x00000000ff007221 */ /* 0x000fe20000010000 */
[----:B------:R-:W-:Y:S01]  /*8940*/  SHF.L.U64.HI R16, R16, 0x2, R3 ;  /* 0x0000000210107819 */ /* 0x000fe20000010203 */
[----:B------:R-:W4:Y:S01]  /*8950*/  LDS R35, [R8+0x1e00] ;  /* 0x001e000008237984 */ /* 0x000f220000000800 */
[----:B------:R-:W-:Y:S01]  /*8960*/  IADD3 R6, P2, PT, R6, UR14, RZ ;  /* 0x0000000e06067c10 */ /* 0x000fe2000ff5e0ff */
[----:B------:R-:W-:Y:S01]  /*8970*/  FADD.FTZ R10, RZ, R10 ;  /* 0x0000000aff0a7221 */ /* 0x000fe20000010000 */
[----:B------:R-:W-:Y:S01]  /*8980*/  IADD3.X R3, PT, PT, R16, UR19, RZ, P0, !PT ;  /* 0x0000001310037c10 */ /* 0x000fe200087fe4ff */
        /* <DEDUP_REMOVED lines=45> */
.L_x_14212:
[----:B0-----:R-:W-:Y:S01]  /*8c60*/  HFMA2 R211, -RZ, RZ, 0, 5.9604644775390625e-08 ;  /* 0x00000001ffd37431 */ /* 0x001fe200000001ff */
[----:B------:R-:W-:Y:S01]  /*8c70*/  BSSY B1, `(.L_x_14398) ;  /* 0x0000006000017945 */ /* 0x000fe20003800000 */
[----:B------:R-:W-:Y:S02]  /*8c80*/  MOV R234, 0x1f ;  /* 0x0000001f00ea7802 */ /* 0x000fe40000000f00 */
[----:B------:R-:W-:-:S07]  /*8c90*/  MOV R210, 0xffffffff ;  /* 0xffffffff00d27802 */ /* 0x000fce0000000f00 */
[----:B-----5:R-:W-:Y:S05]  /*8ca0*/  WARPSYNC.COLLECTIVE R210, `(.L_x_14399) ;  /* 0x00000000d2087348 */ /* 0x020fea0003c00000 */
[----:B------:R0:W1:Y:S02]  /*8cb0*/  SHFL.BFLY P0, R209, R215, R211, R234 ;  /* 0x0c0000d3d7d17389 */ /* 0x00006400000000ea */
[----:B01---5:R-:W-:Y:S05]  /*8cc0*/  ENDCOLLECTIVE ;  /* 0x000000000000791b */ /* 0x023fea0003800000 */
.L_x_14399:
[----:B------:R-:W-:Y:S05]  /*8cd0*/  BSYNC B1 ;  /* 0x0000000000017941 */ /* 0x000fea0003800000 */
.L_x_14398:
        /* <DEDUP_REMOVED lines=9> */
.L_x_14400:
[----:B------:R-:W-:Y:S01]  /*8d70*/  MOV R215, R200 ;  /* 0x000000c800d77202 */ /* 0x000fe20000000f00 */
[----:B------:R-:W-:Y:S01]  /*8d80*/  HFMA2 R211, -RZ, RZ, 0, 1.1920928955078125e-07 ;  /* 0x00000002ffd37431 */ /* 0x000fe200000001ff */
[----:B------:R-:W-:-:S07]  /*8d90*/  MOV R201, R209 ;  /* 0x000000d100c97202 */ /* 0x000fce0000000f00 */
[----:B------:R-:W-:Y:S05]  /*8da0*/  WARPSYNC.COLLECTIVE R210, `(.L_x_14401) ;  /* 0x00000000d2087348 */ /* 0x000fea0003c00000 */
[----:B------:R0:W1:Y:S02]  /*8db0*/  SHFL.BFLY P0, R209, R215, R211, R234 ;  /* 0x0c0000d3d7d17389 */ /* 0x00006400000000ea */
[----:B01----:R-:W-:Y:S05]  /*8dc0*/  ENDCOLLECTIVE ;  /* 0x000000000000791b */ /* 0x003fea0003800000 */
.L_x_14401:
[----:B------:R-:W-:-:S05]  /*8dd0*/  FADD.FTZ R201, R201, R232 ;  /* 0x000000e8c9c97221 */ /* 0x000fca0000010000 */
[----:B------:R-:W-:Y:S02]  /*8de0*/  MOV R215, R201 ;  /* 0x000000c900d77202 */ /* 0x000fe40000000f00 */
[----:B------:R-:W-:-:S07]  /*8df0*/  MOV R203, R209 ;  /* 0x000000d100cb7202 */ /* 0x000fce0000000f00 */
[----:B------:R-:W-:Y:S05]  /*8e00*/  WARPSYNC.COLLECTIVE R210, `(.L_x_14402) ;  /* 0x00000000d2087348 */ /* 0x000fea0003c00000 */
[----:B------:R0:W1:Y:S02]  /*8e10*/  SHFL.BFLY P0, R209, R215, R211, R234 ;  /* 0x0c0000d3d7d17389 */ /* 0x00006400000000ea */
[----:B01----:R-:W-:Y:S05]  /*8e20*/  ENDCOLLECTIVE ;  /* 0x000000000000791b */ /* 0x003fea0003800000 */
.L_x_14402:
[----:B------:R-:W-:-:S05]  /*8e30*/  FADD.FTZ R203, R200, R203 ;  /* 0x000000cbc8cb7221 */ /* 0x000fca0000010000 */
[----:B------:R-:W-:Y:S01]  /*8e40*/  MOV R215, R203 ;  /* 0x000000cb00d77202 */ /* 0x000fe20000000f00 */
[----:B------:R-:W-:Y:S01]  /*8e50*/  HFMA2 R211, -RZ, RZ, 0, 2.384185791015625e-07 ;  /* 0x00000004ffd37431 */ /* 0x000fe200000001ff */
[----:B------:R-:W-:-:S07]  /*8e60*/  MOV R202, R209 ;  /* 0x000000d100ca7202 */ /* 0x000fce0000000f00 */
[----:B------:R-:W-:Y:S05]  /*8e70*/  WARPSYNC.COLLECTIVE R210, `(.L_x_14403) ;  /* 0x00000000d2087348 */ /* 0x000fea0003c00000 */
[----:B------:R0:W1:Y:S02]  /*8e80*/  SHFL.BFLY P0, R209, R215, R211, R234 ;  /* 0x0c0000d3d7d17389 */ /* 0x00006400000000ea */
[----:B01----:R-:W-:Y:S05]  /*8e90*/  ENDCOLLECTIVE ;  /* 0x000000000000791b */ /* 0x003fea0003800000 */
.L_x_14403:
[----:B------:R-:W-:-:S05]  /*8ea0*/  FADD.FTZ R202, R201, R202 ;  /* 0x000000cac9ca7221 */ /* 0x000fca0000010000 */
[----:B------:R-:W-:Y:S02]  /*8eb0*/  MOV R215, R202 ;  /* 0x000000ca00d77202 */ /* 0x000fe40000000f00 */
[----:B------:R-:W-:-:S07]  /*8ec0*/  MOV R204, R209 ;  /* 0x000000d100cc7202 */ /* 0x000fce0000000f00 */
[----:B------:R-:W-:Y:S05]  /*8ed0*/  WARPSYNC.COLLECTIVE R210, `(.L_x_14404) ;  /* 0x00000000d2087348 */ /* 0x000fea0003c00000 */
[----:B------:R0:W1:Y:S02]  /*8ee0*/  SHFL.BFLY P0, R209, R215, R211, R234 ;  /* 0x0c0000d3d7d17389 */ /* 0x00006400000000ea */
[----:B01----:R-:W-:Y:S05]  /*8ef0*/  ENDCOLLECTIVE ;  /* 0x000000000000791b */ /* 0x003fea0003800000 */
.L_x_14404:
[----:B------:R-:W-:-:S05]  /*8f00*/  FADD.FTZ R204, R203, R204 ;  /* 0x000000cccbcc7221 */ /* 0x000fca0000010000 */
[----:B------:R-:W-:Y:S01]  /*8f10*/  MOV R215, R204 ;  /* 0x000000cc00d77202 */ /* 0x000fe20000000f00 */
[----:B------:R-:W-:Y:S01]  /*8f20*/  HFMA2 R211, -RZ, RZ, 0, 4.76837158203125e-07 ;  /* 0x00000008ffd37431 */ /* 0x000fe200000001ff */
[----:B------:R-:W-:-:S07]  /*8f30*/  MOV R205, R209 ;  /* 0x000000d100cd7202 */ /* 0x000fce0000000f00 */
[----:B------:R-:W-:Y:S05]  /*8f40*/  WARPSYNC.COLLECTIVE R210, `(.L_x_14405) ;  /* 0x00000000d2087348 */ /* 0x000fea0003c00000 */
[----:B------:R0:W1:Y:S02]  /*8f50*/  SHFL.BFLY P0, R209, R215, R211, R234 ;  /* 0x0c0000d3d7d17389 */ /* 0x00006400000000ea */
[----:B01----:R-:W-:Y:S05]  /*8f60*/  ENDCOLLECTIVE ;  /* 0x000000000000791b */ /* 0x003fea0003800000 */
.L_x_14405:
[----:B------:R-:W-:-:S05]  /*8f70*/  FADD.FTZ R205, R202, R205 ;  /* 0x000000cdcacd7221 */ /* 0x000fca0000010000 */
[----:B------:R-:W-:Y:S02]  /*8f80*/  MOV R215, R205 ;  /* 0x000000cd00d77202 */ /* 0x000fe40000000f00 */
[----:B------:R-:W-:-:S07]  /*8f90*/  MOV R207, R209 ;  /* 0x000000d100cf7202 */ /* 0x000fce0000000f00 */
[----:B------:R-:W-:Y:S05]  /*8fa0*/  WARPSYNC.COLLECTIVE R210, `(.L_x_14406) ;  /* 0x00000000d2087348 */ /* 0x000fea0003c00000 */
[----:B------:R0:W1:Y:S02]  /*8fb0*/  SHFL.BFLY P0, R209, R215, R211, R234 ;  /* 0x0c0000d3d7d17389 */ /* 0x00006400000000ea */
[----:B01----:R-:W-:Y:S05]  /*8fc0*/  ENDCOLLECTIVE ;  /* 0x000000000000791b */ /* 0x003fea0003800000 */
.L_x_14406:
[----:B------:R-:W-:-:S05]  /*8fd0*/  FADD.FTZ R207, R204, R207 ;  /* 0x000000cfcccf7221 */ /* 0x000fca0000010000 */
[----:B------:R-:W-:Y:S01]  /*8fe0*/  MOV R215, R207 ;  /* 0x000000cf00d77202 */ /* 0x000fe20000000f00 */
[----:B------:R-:W-:Y:S01]  /*8ff0*/  HFMA2 R211, -RZ, RZ, 0, 9.5367431640625e-07 ;  /* 0x00000010ffd37431 */ /* 0x000fe200000001ff */
[----:B------:R-:W-:-:S07]  /*9000*/  MOV R206, R209 ;  /* 0x000000d100ce7202 */ /* 0x000fce0000000f00 */
[----:B------:R-:W-:Y:S05]  /*9010*/  WARPSYNC.COLLECTIVE R210, `(.L_x_14407) ;  /* 0x00000000d2087348 */ /* 0x000fea0003c00000 */
[----:B------:R0:W1:Y:S02]  /*9020*/  SHFL.BFLY P0, R209, R215, R211, R234 ;  /* 0x0c0000d3d7d17389 */ /* 0x00006400000000ea */
[----:B01----:R-:W-:Y:S05]  /*9030*/  ENDCOLLECTIVE ;  /* 0x000000000000791b */ /* 0x003fea0003800000 */
.L_x_14407:
[----:B------:R-:W-:-:S05]  /*9040*/  FADD.FTZ R206, R205, R206 ;  /* 0x000000cecdce7221 */ /* 0x000fca0000010000 */
[----:B------:R-:W-:Y:S02]  /*9050*/  MOV R215, R206 ;  /* 0x000000ce00d77202 */ /* 0x000fe40000000f00 */
[----:B------:R-:W-:-:S07]  /*9060*/  MOV R208, R209 ;  /* 0x000000d100d07202 */ /* 0x000fce0000000f00 */
[----:B------:R-:W-:Y:S05]  /*9070*/  WARPSYNC.COLLECTIVE R210, `(.L_x_14408) ;  /* 0x00000000d2087348 */ /* 0x000fea0003c00000 */
[----:B------:R0:W1:Y:S02]  /*9080*/  SHFL.BFLY P0, R209, R215, R211, R234 ;  /* 0x0c0000d3d7d17389 */ /* 0x00006400000000ea */
[----:B01----:R-:W-:Y:S05]  /*9090*/  ENDCOLLECTIVE ;  /* 0x000000000000791b */ /* 0x003fea0003800000 */
.L_x_14408:
[----:B------:R-:W-:Y:S05]  /*90a0*/  BRA `(.L_x_14409) ;  /* 0xffffff8800cc7947 */ /* 0x000fea000383ffff */
.L_x_14410:
        /* <DEDUP_REMOVED lines=13> */
.L_x_14610:


//--------------------- .nv.shared._ZN10layer_norm13ln_bwd_kernelINS_13Kernel_traitsI13__nv_bfloat16S2_S2_S2_fjLj768ELj1ELj4ELj1ELj16ENS_18Kernel_traits_baseILj768ES2_S2_S2_S2_fjLj128EEEEELb0ELb0ELb0ELb0EEEvNS_9BwdParamsE --------------------------
	.section	.nv.shared._ZN10layer_norm13ln_bwd_kernelINS_13Kernel_traitsI13__nv_bfloat16S2_S2_S2_fjLj768ELj1ELj4ELj1ELj16ENS_18Kernel_traits_baseILj768ES2_S2_S2_S2_fjLj128EEEEELb0ELb0ELb0ELb0EEEvNS_9BwdParamsE,"aw",@nobits
	.sectionflags	@""
	.align	16
	.zero		1024


//--------------------- .nv.shared.reserved.0     --------------------------
	.section	.nv.shared.reserved.0,"aw",@nobits
	.weak		__nv_reservedSMEM_offset_0_alias
	.size		__nv_reservedSMEM_offset_0_alias, 0, 64
	.other		__nv_reservedSMEM_offset_0_alias,@"STO_CUDA_RESERVED_SHARED STV_DEFAULT"
__nv_reservedSMEM_offset_0_alias:
	.zero		0
	.zero		64


//--------------------- .nv.shared._ZN10layer_norm13ln_bwd_kernelINS_13Kernel_traitsI13__nv_bfloat16S2_S2_S2_fjLj768ELj1ELj4ELj1ELj16ENS_18Kernel_traits_baseILj768ES2_S2_S2_S2_fjLj128EEEEELb0ELb0ELb0ELb1EEEvNS_9BwdParamsE --------------------------
	.section	.nv.shared._ZN10layer_norm13ln_bwd_kernelINS_13Kernel_traitsI13__nv_bfloat16S2_S2_S2_fjLj768ELj1ELj4ELj1ELj16ENS_18Kernel_traits_baseILj768ES2_S2_S2_S2_fjLj128EEEEELb0ELb0ELb0ELb1EEEvNS_9BwdParamsE,"aw",@nobits
	.sectionflags	@""
	.align	16
	.zero		1024


//--------------------- .nv.shared._ZN10layer_norm13ln_bwd_kernelINS_13Kernel_traitsI13__nv_bfloat16S2_S2_S2_fjLj768ELj1ELj4ELj1ELj16ENS_18Kernel_traits_baseILj768ES2_S2_S2_S2_fjLj128EEEEELb0ELb0ELb1ELb0EEEvNS_9BwdParamsE --------------------------
	.section	.nv.shared._ZN10layer_norm13ln_bwd_kernelINS_13Kernel_traitsI13__nv_bfloat16S2_S2_S2_fjLj768ELj1ELj4ELj1ELj16ENS_18Kernel_traits_baseILj768ES2_S2_S2_S2_fjLj128EEEEELb0ELb0ELb1ELb0EEEvNS_9BwdParamsE,"aw",@nobits
	.sectionflags	@""
	.align	16
	.zero		1024


//--------------------- .nv.shared._ZN10layer_norm13ln_bwd_kernelINS_13Kernel_traitsI13__nv_bfloat16S2_S2_S2_fjLj768ELj1ELj4ELj1ELj16ENS_18Kernel_traits_baseILj768ES2_S2_S2_S2_fjLj128EEEEELb0ELb0ELb1ELb1EEEvNS_9BwdParamsE --------------------------
	.section	.nv.shared._ZN10layer_norm13ln_bwd_kernelINS_13Kernel_traitsI13__nv_bfloat16S2_S2_S2_fjLj768ELj1ELj4ELj1ELj16ENS_18Kernel_traits_baseILj768ES2_S2_S2_S2_fjLj128EEEEELb0ELb0ELb1ELb1EEEvNS_9BwdParamsE,"aw",@nobits
	.sectionflags	@""
	.align	16
	.zero		1024


//--------------------- .nv.shared._ZN10layer_norm13ln_bwd_kernelINS_13Kernel_traitsI13__nv_bfloat16S2_S2_S2_fjLj768ELj1ELj4ELj1ELj16ENS_18Kernel_traits_baseILj768ES2_S2_S2_S2_fjLj128EEEEELb0ELb1ELb0ELb0EEEvNS_9BwdParamsE --------------------------
	.section	.nv.shared._ZN10layer_norm13ln_bwd_kernelINS_13Kernel_traitsI13__nv_bfloat16S2_S2_S2_fjLj768ELj1ELj4ELj1ELj16ENS_18Kernel_traits_baseILj768ES2_S2_S2_S2_fjLj128EEEEELb0ELb1ELb0ELb0EEEvNS_9BwdParamsE,"aw",@nobits
	.sectionflags	@""
	.align	16
	.zero		1024


//--------------------- .nv.shared._ZN10layer_norm13ln_bwd_kernelINS_13Kernel_traitsI13__nv_bfloat16S2_S2_S2_fjLj768ELj1ELj4ELj1ELj16ENS_18Kernel_traits_baseILj768ES2_S2_S2_S2_fjLj128EEEEELb0ELb1ELb0ELb1EEEvNS_9BwdParamsE --------------------------
	.section	.nv.shared._ZN10layer_norm13ln_bwd_kernelINS_13Kernel_traitsI13__nv_bfloat16S2_S2_S2_fjLj768ELj1ELj4ELj1ELj16ENS_18Kernel_traits_baseILj768ES2_S2_S2_S2_fjLj128EEEEELb0ELb1ELb0ELb1EEEvNS_9BwdParamsE,"aw",@nobits
	.sectionflags	@""
	.align	16
	.zero		1024


//--------------------- .nv.shared._ZN10layer_norm13ln_bwd_kernelINS_13Kernel_traitsI13__nv_bfloat16S2_S2_S2_fjLj768ELj1ELj4ELj1ELj16ENS_18Kernel_traits_baseILj768ES2_S2_S2_S2_fjLj128EEEEELb0ELb1ELb1ELb0EEEvNS_9BwdParamsE --------------------------
	.section	.nv.shared._ZN10layer_norm13ln_bwd_kernelINS_13Kernel_traitsI13__nv_bfloat16S2_S2_S2_fjLj768ELj1ELj4ELj1ELj16ENS_18Kernel_traits_baseILj768ES2_S2_S2_S2_fjLj128EEEEELb0ELb1ELb1ELb0EEEvNS_9BwdParamsE,"aw",@nobits
	.sectionflags	@""
	.align	16
	.zero		1024


//--------------------- .nv.shared._ZN10layer_norm13ln_bwd_kernelINS_13Kernel_traitsI13__nv_bfloat16S2_S2_S2_fjLj768ELj1ELj4ELj1ELj16ENS_18Kernel_traits_baseILj768ES2_S2_S2_S2_fjLj128EEEEELb0ELb1ELb1ELb1EEEvNS_9BwdParamsE --------------------------
	.section	.nv.shared._ZN10layer_norm13ln_bwd_kernelINS_13Kernel_traitsI13__nv_bfloat16S2_S2_S2_fjLj768ELj1ELj4ELj1ELj16ENS_18Kernel_traits_baseILj768ES2_S2_S2_S2_fjLj128EEEEELb0ELb1ELb1ELb1EEEvNS_9BwdParamsE,"aw",@nobits
	.sectionflags	@""
	.align	16
	.zero		1024


//--------------------- .nv.shared._ZN10layer_norm13ln_bwd_kernelINS_13Kernel_traitsI13__nv_bfloat16S2_S2_S2_fjLj768ELj1ELj4ELj1ELj16ENS_18Kernel_traits_baseILj768ES2_S2_S2_S2_fjLj128EEEEELb1ELb0ELb0ELb0EEEvNS_9BwdParamsE --------------------------
	.section	.nv.shared._ZN10layer_norm13ln_bwd_kernelINS_13Kernel_traitsI13__nv_bfloat16S2_S2_S2_fjLj768ELj1ELj4ELj1ELj16ENS_18Kernel_traits_baseILj768ES2_S2_S2_S2_fjLj128EEEEELb1ELb0ELb0ELb0EEEvNS_9BwdParamsE,"aw",@nobits
	.sectionflags	@""
	.align	16
	.zero		1024


//--------------------- .nv.shared._ZN10layer_norm13ln_bwd_kernelINS_13Kernel_traitsI13__nv_bfloat16S2_S2_S2_fjLj768ELj1ELj4ELj1ELj16ENS_18Kernel_traits_baseILj768ES2_S2_S2_S2_fjLj128EEEEELb1ELb0ELb0ELb1EEEvNS_9BwdParamsE --------------------------
	.section	.nv.shared._ZN10layer_norm13ln_bwd_kernelINS_13Kernel_traitsI13__nv_bfloat16S2_S2_S2_fjLj768ELj1ELj4ELj1ELj16ENS_18Kernel_traits_baseILj768ES2_S2_S2_S2_fjLj128EEEEELb1ELb0ELb0ELb1EEEvNS_9BwdParamsE,"aw",@nobits
	.sectionflags	@""
	.align	16
	.zero		1024


//--------------------- .nv.shared._ZN10layer_norm22ln_bwd_finalize_kernelINS_22Kernel_traits_finalizeILj768E13__nv_bfloat16S2_S2_S2_fjLb0ELj1024ELj4ENS_18Kernel_traits_baseILj768ES2_S2_S2_S2_fjLj1024EEEEELb0ELb0EEEvNS_9BwdParamsE --------------------------
	.section	.nv.shared._ZN10layer_norm22ln_bwd_finalize_kernelINS_22Kernel_traits_finalizeILj768E13__nv_bfloat16S2_S2_S2_fjLb0ELj1024ELj4ENS_18Kernel_traits_baseILj768ES2_S2_S2_S2_fjLj1024EEEEELb0ELb0EEEvNS_9BwdParamsE,"aw",@nobits
	.sectionflags	@""
	.align	16
.nv.shared._ZN10layer_norm22ln_bwd_finalize_kernelINS_22Kernel_traits_finalizeILj768E13__nv_bfloat16S2_S2_S2_fjLb0ELj1024ELj4ENS_18Kernel_traits_baseILj768ES2_S2_S2_S2_fjLj1024EEEEELb0ELb0EEEvNS_9BwdParamsE:
	.zero		9472


//--------------------- .nv.shared._ZN10layer_norm13ln_bwd_kernelINS_13Kernel_traitsI13__nv_bfloat16S2_S2_S2_fjLj768ELj1ELj4ELj1ELj16ENS_18Kernel_traits_baseILj768ES2_S2_S2_S2_fjLj128EEEEELb1ELb0ELb1ELb0EEEvNS_9BwdParamsE --------------------------
	.section	.nv.shared._ZN10layer_norm13ln_bwd_kernelINS_13Kernel_traitsI13__nv_bfloat16S2_S2_S2_fjLj768ELj1ELj4ELj1ELj16ENS_18Kernel_traits_baseILj768ES2_S2_S2_S2_fjLj128EEEEELb1ELb0ELb1ELb0EEEvNS_9BwdParamsE,"aw",@nobits
	.sectionflags	@""
	.align	16
	.zero		1024


//--------------------- .nv.shared._ZN10layer_norm22ln_bwd_finalize_kernelINS_22Kernel_traits_finalizeILj768E13__nv_bfloat16S2_S2_S2_fjLb0ELj1024ELj4ENS_18Kernel_traits_baseILj768ES2_S2_S2_S2_fjLj1024EEEEELb0ELb1EEEvNS_9BwdParamsE --------------------------
	.section	.nv.shared._ZN10layer_norm22ln_bwd_finalize_kernelINS_22Kernel_traits_finalizeILj768E13__nv_bfloat16S2_S2_S2_fjLb0ELj1024ELj4ENS_18Kernel_traits_baseILj768ES2_S2_S2_S2_fjLj1024EEEEELb0ELb1EEEvNS_9BwdParamsE,"aw",@nobits
	.sectionflags	@""
	.align	16
.nv.shared._ZN10layer_norm22ln_bwd_finalize_kernelINS_22Kernel_traits_finalizeILj768E13__nv_bfloat16S2_S2_S2_fjLb0ELj1024ELj4ENS_18Kernel_traits_baseILj768ES2_S2_S2_S2_fjLj1024EEEEELb0ELb1EEEvNS_9BwdParamsE:
	.zero		9472


//--------------------- .nv.shared._ZN10layer_norm13ln_bwd_kernelINS_13Kernel_traitsI13__nv_bfloat16S2_S2_S2_fjLj768ELj1ELj4ELj1ELj16ENS_18Kernel_traits_baseILj768ES2_S2_S2_S2_fjLj128EEEEELb1ELb0ELb1ELb1EEEvNS_9BwdParamsE --------------------------
	.section	.nv.shared._ZN10layer_norm13ln_bwd_kernelINS_13Kernel_traitsI13__nv_bfloat16S2_S2_S2_fjLj768ELj1ELj4ELj1ELj16ENS_18Kernel_traits_baseILj768ES2_S2_S2_S2_fjLj128EEEEELb1ELb0ELb1ELb1EEEvNS_9BwdParamsE,"aw",@nobits
	.sectionflags	@""
	.align	16
	.zero		1024


//--------------------- .nv.shared._ZN10layer_norm13ln_bwd_kernelINS_13Kernel_traitsI13__nv_bfloat16S2_S2_S2_fjLj768ELj1ELj4ELj1ELj16ENS_18Kernel_traits_baseILj768ES2_S2_S2_S2_fjLj128EEEEELb1ELb1ELb0ELb0EEEvNS_9BwdParamsE --------------------------
	.section	.nv.shared._ZN10layer_norm13ln_bwd_kernelINS_13Kernel_traitsI13__nv_bfloat16S2_S2_S2_fjLj768ELj1ELj4ELj1ELj16ENS_18Kernel_traits_baseILj768ES2_S2_S2_S2_fjLj128EEEEELb1ELb1ELb0ELb0EEEvNS_9BwdParamsE,"aw",@nobits
	.sectionflags	@""
	.align	16
	.zero		1024


//--------------------- .nv.shared._ZN10layer_norm13ln_bwd_kernelINS_13Kernel_traitsI13__nv_bfloat16S2_S2_S2_fjLj768ELj1ELj4ELj1ELj16ENS_18Kernel_traits_baseILj768ES2_S2_S2_S2_fjLj128EEEEELb1ELb1ELb0ELb1EEEvNS_9BwdParamsE --------------------------
	.section	.nv.shared._ZN10layer_norm13ln_bwd_kernelINS_13Kernel_traitsI13__nv_bfloat16S2_S2_S2_fjLj768ELj1ELj4ELj1ELj16ENS_18Kernel_traits_baseILj768ES2_S2_S2_S2_fjLj128EEEEELb1ELb1ELb0ELb1EEEvNS_9BwdParamsE,"aw",@nobits
	.sectionflags	@""
	.align	16
	.zero		1024


//--------------------- .nv.shared._ZN10layer_norm22ln_bwd_finalize_kernelINS_22Kernel_traits_finalizeILj768E13__nv_bfloat16S2_S2_S2_fjLb1ELj1024ELj4ENS_18Kernel_traits_baseILj768ES2_S2_S2_S2_fjLj1024EEEEELb1ELb0EEEvNS_9BwdParamsE --------------------------
	.section	.nv.shared._ZN10layer_norm22ln_bwd_finalize_kernelINS_22Kernel_traits_finalizeILj768E13__nv_bfloat16S2_S2_S2_fjLb1ELj1024ELj4ENS_18Kernel_traits_baseILj768ES2_S2_S2_S2_fjLj1024EEEEELb1ELb0EEEvNS_9BwdParamsE,"aw",@nobits
	.sectionflags	@""
	.align	16
.nv.shared._ZN10layer_norm22ln_bwd_finalize_kernelINS_22Kernel_traits_finalizeILj768E13__nv_bfloat16S2_S2_S2_fjLb1ELj1024ELj4ENS_18Kernel_traits_baseILj768ES2_S2_S2_S2_fjLj1024EEEEELb1ELb0EEEvNS_9BwdParamsE:
	.zero		13696


//--------------------- .nv.shared._ZN10layer_norm13ln_bwd_kernelINS_13Kernel_traitsI13__nv_bfloat16S2_S2_S2_fjLj768ELj1ELj4ELj1ELj16ENS_18Kernel_traits_baseILj768ES2_S2_S2_S2_fjLj128EEEEELb1ELb1ELb1ELb0EEEvNS_9BwdParamsE --------------------------
	.section	.nv.shared._ZN10layer_norm13ln_bwd_kernelINS_13Kernel_traitsI13__nv_bfloat16S2_S2_S2_fjLj768ELj1ELj4ELj1ELj16ENS_18Kernel_traits_baseILj768ES2_S2_S2_S2_fjLj128EEEEELb1ELb1ELb1ELb0EEEvNS_9BwdParamsE,"aw",@nobits
	.sectionflags	@""
	.align	16
	.zero		1024


//--------------------- .nv.shared._ZN10layer_norm22ln_bwd_finalize_kernelINS_22Kernel_traits_finalizeILj768E13__nv_bfloat16S2_S2_S2_fjLb1ELj1024ELj4ENS_18Kernel_traits_baseILj768ES2_S2_S2_S2_fjLj1024EEEEELb1ELb1EEEvNS_9BwdParamsE --------------------------
	.section	.nv.shared._ZN10layer_norm22ln_bwd_finalize_kernelINS_22Kernel_traits_finalizeILj768E13__nv_bfloat16S2_S2_S2_fjLb1ELj1024ELj4ENS_18Kernel_traits_baseILj768ES2_S2_S2_S2_fjLj1024EEEEELb1ELb1EEEvNS_9BwdParamsE,"aw",@nobits
	.sectionflags	@""
	.align	16
.nv.shared._ZN10layer_norm22ln_bwd_finalize_kernelINS_22Kernel_traits_finalizeILj768E13__nv_bfloat16S2_S2_S2_fjLb1ELj1024ELj4ENS_18Kernel_traits_baseILj768ES2_S2_S2_S2_fjLj1024EEEEELb1ELb1EEEvNS_9BwdParamsE:
	.zero		13696


//--------------------- .nv.shared._ZN10layer_norm13ln_bwd_kernelINS_13Kernel_traitsI13__nv_bfloat16S2_S2_S2_fjLj768ELj1ELj4ELj1ELj16ENS_18Kernel_traits_baseILj768ES2_S2_S2_S2_fjLj128EEEEELb1ELb1ELb1ELb1EEEvNS_9BwdParamsE --------------------------
	.section	.nv.shared._ZN10layer_norm13ln_bwd_kernelINS_13Kernel_traitsI13__nv_bfloat16S2_S2_S2_fjLj768ELj1ELj4ELj1ELj16ENS_18Kernel_traits_baseILj768ES2_S2_S2_S2_fjLj128EEEEELb1ELb1ELb1ELb1EEEvNS_9BwdParamsE,"aw",@nobits
	.sectionflags	@""
	.align	16
	.zero		1024


//--------------------- .nv.shared._ZN10layer_norm13ln_bwd_kernelINS_13Kernel_traitsI6__halfS2_S2_S2_fjLj768ELj1ELj4ELj1ELj16ENS_18Kernel_traits_baseILj768ES2_S2_S2_S2_fjLj128EEEEELb0ELb0ELb0ELb0EEEvNS_9BwdParamsE --------------------------
	.section	.nv.shared._ZN10layer_norm13ln_bwd_kernelINS_13Kernel_traitsI6__halfS2_S2_S2_fjLj768ELj1ELj4ELj1ELj16ENS_18Kernel_traits_baseILj768ES2_S2_S2_S2_fjLj128EEEEELb0ELb0ELb0ELb0EEEvNS_9BwdParamsE,"aw",@nobits
	.sectionflags	@""
	.align	16
	.zero		1024


//--------------------- .nv.shared._ZN10layer_norm13ln_bwd_kernelINS_13Kernel_traitsI6__halfS2_S2_S2_fjLj768ELj1ELj4ELj1ELj16ENS_18Kernel_traits_baseILj768ES2_S2_S2_S2_fjLj128EEEEELb0ELb0ELb0ELb1EEEvNS_9BwdParamsE --------------------------
	.section	.nv.shared._ZN10layer_norm13ln_bwd_kernelINS_13Kernel_traitsI6__halfS2_S2_S2_fjLj768ELj1ELj4ELj1ELj16ENS_18Kernel_traits_baseILj768ES2_S2_S2_S2_fjLj128EEEEELb0ELb0ELb0ELb1EEEvNS_9BwdParamsE,"aw",@nobits
	.sectionflags	@""
	.align	16
	.zero		1024


//--------------------- .nv.shared._ZN10layer_norm13ln_bwd_kernelINS_13Kernel_traitsI6__halfS2_S2_S2_fjLj768ELj1ELj4ELj1ELj16ENS_18Kernel_traits_baseILj768ES2_S2_S2_S2_fjLj128EEEEELb0ELb0ELb1ELb0EEEvNS_9BwdParamsE --------------------------
	.section	.nv.shared._ZN10layer_norm13ln_bwd_kernelINS_13Kernel_traitsI6__halfS2_S2_S2_fjLj768ELj1ELj4ELj1ELj16ENS_18Kernel_traits_baseILj768ES2_S2_S2_S2_fjLj128EEEEELb0ELb0ELb1ELb0EEEvNS_9BwdParamsE,"aw",@nobits
	.sectionflags	@""
	.align	16
	.zero		1024


//--------------------- .nv.shared._ZN10layer_norm13ln_bwd_kernelINS_13Kernel_traitsI6__halfS2_S2_S2_fjLj768ELj1ELj4ELj1ELj16ENS_18Kernel_traits_baseILj768ES2_S2_S2_S2_fjLj128EEEEELb0ELb0ELb1ELb1EEEvNS_9BwdParamsE --------------------------
	.section	.nv.shared._ZN10layer_norm13ln_bwd_kernelINS_13Kernel_traitsI6__halfS2_S2_S2_fjLj768ELj1ELj4ELj1ELj16ENS_18Kernel_traits_baseILj768ES2_S2_S2_S2_fjLj128EEEEELb0ELb0ELb1ELb1EEEvNS_9BwdParamsE,"aw",@nobits
	.sectionflags	@""
	.align	16
	.zero		1024


//--------------------- .nv.shared._ZN10layer_norm13ln_bwd_kernelINS_13Kernel_traitsI6__halfS2_S2_S2_fjLj768ELj1ELj4ELj1ELj16ENS_18Kernel_traits_baseILj768ES2_S2_S2_S2_fjLj128EEEEELb0ELb1ELb0ELb0EEEvNS_9BwdParamsE --------------------------
	.section	.nv.shared._ZN10layer_norm13ln_bwd_kernelINS_13Kernel_traitsI6__halfS2_S2_S2_fjLj768ELj1ELj4ELj1ELj16ENS_18Kernel_traits_baseILj768ES2_S2_S2_S2_fjLj128EEEEELb0ELb1ELb0ELb0EEEvNS_9BwdParamsE,"aw",@nobits
	.sectionflags	@""
	.align	16
	.zero		1024


//--------------------- .nv.shared._ZN10layer_norm13ln_bwd_kernelINS_13Kernel_traitsI6__halfS2_S2_S2_fjLj768ELj1ELj4ELj1ELj16ENS_18Kernel_traits_baseILj768ES2_S2_S2_S2_fjLj128EEEEELb0ELb1ELb0ELb1EEEvNS_9BwdParamsE --------------------------
	.section	.nv.shared._ZN10layer_norm13ln_bwd_kernelINS_13Kernel_traitsI6__halfS2_S2_S2_fjLj768ELj1ELj4ELj1ELj16ENS_18Kernel_traits_baseILj768ES2_S2_S2_S2_fjLj128EEEEELb0ELb1ELb0ELb1EEEvNS_9BwdParamsE,"aw",@nobits
	.sectionflags	@""
	.align	16
	.zero		1024


//--------------------- .nv.shared._ZN10layer_norm13ln_bwd_kernelINS_13Kernel_traitsI6__halfS2_S2_S2_fjLj768ELj1ELj4ELj1ELj16ENS_18Kernel_traits_baseILj768ES2_S2_S2_S2_fjLj128EEEEELb0ELb1ELb1ELb0EEEvNS_9BwdParamsE --------------------------
	.section	.nv.shared._ZN10layer_norm13ln_bwd_kernelINS_13Kernel_traitsI6__halfS2_S2_S2_fjLj768ELj1ELj4ELj1ELj16ENS_18Kernel_traits_baseILj768ES2_S2_S2_S2_fjLj128EEEEELb0ELb1ELb1ELb0EEEvNS_9BwdParamsE,"aw",@nobits
	.sectionflags	@""
	.align	16
	.zero		1024


//--------------------- .nv.shared._ZN10layer_norm13ln_bwd_kernelINS_13Kernel_traitsI6__halfS2_S2_S2_fjLj768ELj1ELj4ELj1ELj16ENS_18Kernel_traits_baseILj768ES2_S2_S2_S2_fjLj128EEEEELb0ELb1ELb1ELb1EEEvNS_9BwdParamsE --------------------------
	.section	.nv.shared._ZN10layer_norm13ln_bwd_kernelINS_13Kernel_traitsI6__halfS2_S2_S2_fjLj768ELj1ELj4ELj1ELj16ENS_18Kernel_traits_baseILj768ES2_S2_S2_S2_fjLj128EEEEELb0ELb1ELb1ELb1EEEvNS_9BwdParamsE,"aw",@nobits
	.sectionflags	@""
	.align	16
	.zero		1024


//--------------------- .nv.shared._ZN10layer_norm13ln_bwd_kernelINS_13Kernel_traitsI6__halfS2_S2_S2_fjLj768ELj1ELj4ELj1ELj16ENS_18Kernel_traits_baseILj768ES2_S2_S2_S2_fjLj128EEEEELb1ELb0ELb0ELb0EEEvNS_9BwdParamsE --------------------------
	.section	.nv.shared._ZN10layer_norm13ln_bwd_kernelINS_13Kernel_traitsI6__halfS2_S2_S2_fjLj768ELj1ELj4ELj1ELj16ENS_18Kernel_traits_baseILj768ES2_S2_S2_S2_fjLj128EEEEELb1ELb0ELb0ELb0EEEvNS_9BwdParamsE,"aw",@nobits
	.sectionflags	@""
	.align	16
	.zero		1024


//--------------------- .nv.shared._ZN10layer_norm13ln_bwd_kernelINS_13Kernel_traitsI6__halfS2_S2_S2_fjLj768ELj1ELj4ELj1ELj16ENS_18Kernel_traits_baseILj768ES2_S2_S2_S2_fjLj128EEEEELb1ELb0ELb0ELb1EEEvNS_9BwdParamsE --------------------------
	.section	.nv.shared._ZN10layer_norm13ln_bwd_kernelINS_13Kernel_traitsI6__halfS2_S2_S2_fjLj768ELj1ELj4ELj1ELj16ENS_18Kernel_traits_baseILj768ES2_S2_S2_S2_fjLj128EEEEELb1ELb0ELb0ELb1EEEvNS_9BwdParamsE,"aw",@nobits
	.sectionflags	@""
	.align	16
	.zero		1024


//--------------------- .nv.shared._ZN10layer_norm22ln_bwd_finalize_kernelINS_22Kernel_traits_finalizeILj768E6__halfS2_S2_S2_fjLb0ELj1024ELj4ENS_18Kernel_traits_baseILj768ES2_S2_S2_S2_fjLj1024EEEEELb0ELb0EEEvNS_9BwdParamsE --------------------------
	.section	.nv.shared._ZN10layer_norm22ln_bwd_finalize_kernelINS_22Kernel_traits_finalizeILj768E6__halfS2_S2_S2_fjLb0ELj1024ELj4ENS_18Kernel_traits_baseILj768ES2_S2_S2_S2_fjLj1024EEEEELb0ELb0EEEvNS_9BwdParamsE,"aw",@nobits
	.sectionflags	@""
	.align	16
.nv.shared._ZN10layer_norm22ln_bwd_finalize_kernelINS_22Kernel_traits_finalizeILj768E6__halfS2_S2_S2_fjLb0ELj1024ELj4ENS_18Kernel_traits_baseILj768ES2_S2_S2_S2_fjLj1024EEEEELb0ELb0EEEvNS_9BwdParamsE:
	.zero		9472


//--------------------- .nv.shared._ZN10layer_norm13ln_bwd_kernelINS_13Kernel_traitsI6__halfS2_S2_S2_fjLj768ELj1ELj4ELj1ELj16ENS_18Kernel_traits_baseILj768ES2_S2_S2_S2_fjLj128EEEEELb1ELb0ELb1ELb0EEEvNS_9BwdParamsE --------------------------
	.section	.nv.shared._ZN10layer_norm13ln_bwd_kernelINS_13Kernel_traitsI6__halfS2_S2_S2_fjLj768ELj1ELj4ELj1ELj16ENS_18Kernel_traits_baseILj768ES2_S2_S2_S2_fjLj128EEEEELb1ELb0ELb1ELb0EEEvNS_9BwdParamsE,"aw",@nobits
	.sectionflags	@""
	.align	16
	.zero		1024


//--------------------- .nv.shared._ZN10layer_norm22ln_bwd_finalize_kernelINS_22Kernel_traits_finalizeILj768E6__halfS2_S2_S2_fjLb0ELj1024ELj4ENS_18Kernel_traits_baseILj768ES2_S2_S2_S2_fjLj1024EEEEELb0ELb1EEEvNS_9BwdParamsE --------------------------
	.section	.nv.shared._ZN10layer_norm22ln_bwd_finalize_kernelINS_22Kernel_traits_finalizeILj768E6__halfS2_S2_S2_fjLb0ELj1024ELj4ENS_18Kernel_traits_baseILj768ES2_S2_S2_S2_fjLj1024EEEEELb0ELb1EEEvNS_9BwdParamsE,"aw",@nobits
	.sectionflags	@""
	.align	16
.nv.shared._ZN10layer_norm22ln_bwd_finalize_kernelINS_22Kernel_traits_finalizeILj768E6__halfS2_S2_S2_fjLb0ELj1024ELj4ENS_18Kernel_traits_baseILj768ES2_S2_S2_S2_fjLj1024EEEEELb0ELb1EEEvNS_9BwdParamsE:
	.zero		9472


//--------------------- .nv.shared._ZN10layer_norm13ln_bwd_kernelINS_13Kernel_traitsI6__halfS2_S2_S2_fjLj768ELj1ELj4ELj1ELj16ENS_18Kernel_traits_baseILj768ES2_S2_S2_S2_fjLj128EEEEELb1ELb0ELb1ELb1EEEvNS_9BwdParamsE --------------------------
	.section	.nv.shared._ZN10layer_norm13ln_bwd_kernelINS_13Kernel_traitsI6__halfS2_S2_S2_fjLj768ELj1ELj4ELj1ELj16ENS_18Kernel_traits_baseILj768ES2_S2_S2_S2_fjLj128EEEEELb1ELb0ELb1ELb1EEEvNS_9BwdParamsE,"aw",@nobits
	.sectionflags	@""
	.align	16
	.zero		1024


//--------------------- .nv.shared._ZN10layer_norm13ln_bwd_kernelINS_13Kernel_traitsI6__halfS2_S2_S2_fjLj768ELj1ELj4ELj1ELj16ENS_18Kernel_traits_baseILj768ES2_S2_S2_S2_fjLj128EEEEELb1ELb1ELb0ELb0EEEvNS_9BwdParamsE --------------------------
	.section	.nv.shared._ZN10layer_norm13ln_bwd_kernelINS_13Kernel_traitsI6__halfS2_S2_S2_fjLj768ELj1ELj4ELj1ELj16ENS_18Kernel_traits_baseILj768ES2_S2_S2_S2_fjLj128EEEEELb1ELb1ELb0ELb0EEEvNS_9BwdParamsE,"aw",@nobits
	.sectionflags	@""
	.align	16
	.zero		1024


//--------------------- .nv.shared._ZN10layer_norm13ln_bwd_kernelINS_13Kernel_traitsI6__halfS2_S2_S2_fjLj768ELj1ELj4ELj1ELj16ENS_18Kernel_traits_baseILj768ES2_S2_S2_S2_fjLj128EEEEELb1ELb1ELb0ELb1EEEvNS_9BwdParamsE --------------------------
	.section	.nv.shared._ZN10layer_norm13ln_bwd_kernelINS_13Kernel_traitsI6__halfS2_S2_S2_fjLj768ELj1ELj4ELj1ELj16ENS_18Kernel_traits_baseILj768ES2_S2_S2_S2_fjLj128EEEEELb1ELb1ELb0ELb1EEEvNS_9BwdParamsE,"aw",@nobits
	.sectionflags	@""
	.align	16
	.zero		1024


//--------------------- .nv.shared._ZN10layer_norm22ln_bwd_finalize_kernelINS_22Kernel_traits_finalizeILj768E6__halfS2_S2_S2_fjLb1ELj1024ELj4ENS_18Kernel_traits_baseILj768ES2_S2_S2_S2_fjLj1024EEEEELb1ELb0EEEvNS_9BwdParamsE --------------------------
	.section	.nv.shared._ZN10layer_norm22ln_bwd_finalize_kernelINS_22Kernel_traits_finalizeILj768E6__halfS2_S2_S2_fjLb1ELj1024ELj4ENS_18Kernel_traits_baseILj768ES2_S2_S2_S2_fjLj1024EEEEELb1ELb0EEEvNS_9BwdParamsE,"aw",@nobits
	.sectionflags	@""
	.align	16
.nv.shared._ZN10layer_norm22ln_bwd_finalize_kernelINS_22Kernel_traits_finalizeILj768E6__halfS2_S2_S2_fjLb1ELj1024ELj4ENS_18Kernel_traits_baseILj768ES2_S2_S2_S2_fjLj1024EEEEELb1ELb0EEEvNS_9BwdParamsE:
	.zero		13696


//--------------------- .nv.shared._ZN10layer_norm13ln_bwd_kernelINS_13Kernel_traitsI6__halfS2_S2_S2_fjLj768ELj1ELj4ELj1ELj16ENS_18Kernel_traits_baseILj768ES2_S2_S2_S2_fjLj128EEEEELb1ELb1ELb1ELb0EEEvNS_9BwdParamsE --------------------------
	.section	.nv.shared._ZN10layer_norm13ln_bwd_kernelINS_13Kernel_traitsI6__halfS2_S2_S2_fjLj768ELj1ELj4ELj1ELj16ENS_18Kernel_traits_baseILj768ES2_S2_S2_S2_fjLj128EEEEELb1ELb1ELb1ELb0EEEvNS_9BwdParamsE,"aw",@nobits
	.sectionflags	@""
	.align	16
	.zero		1024


//--------------------- .nv.shared._ZN10layer_norm22ln_bwd_finalize_kernelINS_22Kernel_traits_finalizeILj768E6__halfS2_S2_S2_fjLb1ELj1024ELj4ENS_18Kernel_traits_baseILj768ES2_S2_S2_S2_fjLj1024EEEEELb1ELb1EEEvNS_9BwdParamsE --------------------------
	.section	.nv.shared._ZN10layer_norm22ln_bwd_finalize_kernelINS_22Kernel_traits_finalizeILj768E6__halfS2_S2_S2_fjLb1ELj1024ELj4ENS_18Kernel_traits_baseILj768ES2_S2_S2_S2_fjLj1024EEEEELb1ELb1EEEvNS_9BwdParamsE,"aw",@nobits
	.sectionflags	@""
	.align	16
.nv.shared._ZN10layer_norm22ln_bwd_finalize_kernelINS_22Kernel_traits_finalizeILj768E6__halfS2_S2_S2_fjLb1ELj1024ELj4ENS_18Kernel_traits_baseILj768ES2_S2_S2_S2_fjLj1024EEEEELb1ELb1EEEvNS_9BwdParamsE:
	.zero		13696


//--------------------- .nv.shared._ZN10layer_norm13ln_bwd_kernelINS_13Kernel_traitsI6__halfS2_S2_S2_fjLj768ELj1ELj4ELj1ELj16ENS_18Kernel_traits_baseILj768ES2_S2_S2_S2_fjLj128EEEEELb1ELb1ELb1ELb1EEEvNS_9BwdParamsE --------------------------
	.section	.nv.shared._ZN10layer_norm13ln_bwd_kernelINS_13Kernel_traitsI6__halfS2_S2_S2_fjLj768ELj1ELj4ELj1ELj16ENS_18Kernel_traits_baseILj768ES2_S2_S2_S2_fjLj128EEEEELb1ELb1ELb1ELb1EEEvNS_9BwdParamsE,"aw",@nobits
	.sectionflags	@""
	.align	16
	.zero		1024


//--------------------- .nv.shared._ZN10layer_norm13ln_bwd_kernelINS_13Kernel_traitsIf13__nv_bfloat16S2_S2_fjLj768ELj1ELj4ELj1ELj16ENS_18Kernel_traits_baseILj768EfS2_S2_S2_fjLj128EEEEELb0ELb0ELb0ELb0EEEvNS_9BwdParamsE --------------------------
	.section	.nv.shared._ZN10layer_norm13ln_bwd_kernelINS_13Kernel_traitsIf13__nv_bfloat16S2_S2_fjLj768ELj1ELj4ELj1ELj16ENS_18Kernel_traits_baseILj768EfS2_S2_S2_fjLj128EEEEELb0ELb0ELb0ELb0EEEvNS_9BwdParamsE,"aw",@nobits
	.sectionflags	@""
	.align	16
	.zero		1024


//--------------------- .nv.shared._ZN10layer_norm13ln_bwd_kernelINS_13Kernel_traitsIf13__nv_bfloat16S2_S2_fjLj768ELj1ELj4ELj1ELj16ENS_18Kernel_traits_baseILj768EfS2_S2_S2_fjLj128EEEEELb0ELb0ELb0ELb1EEEvNS_9BwdParamsE --------------------------
	.section	.nv.shared._ZN10layer_norm13ln_bwd_kernelINS_13Kernel_traitsIf13__nv_bfloat16S2_S2_fjLj768ELj1ELj4ELj1ELj16ENS_18Kernel_traits_baseILj768EfS2_S2_S2_fjLj128EEEEELb0ELb0ELb0ELb1EEEvNS_9BwdParamsE,"aw",@nobits
	.sectionflags	@""
	.align	16
	.zero		1024


//--------------------- .nv.shared._ZN10layer_norm13ln_bwd_kernelINS_13Kernel_traitsIf13__nv_bfloat16S2_S2_fjLj768ELj1ELj4ELj1ELj16ENS_18Kernel_traits_baseILj768EfS2_S2_S2_fjLj128EEEEELb0ELb0ELb1ELb0EEEvNS_9BwdParamsE --------------------------
	.section	.nv.shared._ZN10layer_norm13ln_bwd_kernelINS_13Kernel_traitsIf13__nv_bfloat16S2_S2_fjLj768ELj1ELj4ELj1ELj16ENS_18Kernel_traits_baseILj768EfS2_S2_S2_fjLj128EEEEELb0ELb0ELb1ELb0EEEvNS_9BwdParamsE,"aw",@nobits
	.sectionflags	@""
	.align	16
	.zero		1024


//--------------------- .nv.shared._ZN10layer_norm13ln_bwd_kernelINS_13Kernel_traitsIf13__nv_bfloat16S2_S2_fjLj768ELj1ELj4ELj1ELj16ENS_18Kernel_traits_baseILj768EfS2_S2_S2_fjLj128EEEEELb0ELb0ELb1ELb1EEEvNS_9BwdParamsE --------------------------
	.section	.nv.shared._ZN10layer_norm13ln_bwd_kernelINS_13Kernel_traitsIf13__nv_bfloat16S2_S2_fjLj768ELj1ELj4ELj1ELj16ENS_18Kernel_traits_baseILj768EfS2_S2_S2_fjLj128EEEEELb0ELb0ELb1ELb1EEEvNS_9BwdParamsE,"aw",@nobits
	.sectionflags	@""
	.align	16
	.zero		1024


//--------------------- .nv.shared._ZN10layer_norm13ln_bwd_kernelINS_13Kernel_traitsIf13__nv_bfloat16S2_S2_fjLj768ELj1ELj4ELj1ELj16ENS_18Kernel_traits_baseILj768EfS2_S2_S2_fjLj128EEEEELb0ELb1ELb0ELb0EEEvNS_9BwdParamsE --------------------------
	.section	.nv.shared._ZN10layer_norm13ln_bwd_kernelINS_13Kernel_traitsIf13__nv_bfloat16S2_S2_fjLj768ELj1ELj4ELj1ELj16ENS_18Kernel_traits_baseILj768EfS2_S2_S2_fjLj128EEEEELb0ELb1ELb0ELb0EEEvNS_9BwdParamsE,"aw",@nobits
	.sectionflags	@""
	.align	16
	.zero		1024


//--------------------- .nv.shared._ZN10layer_norm13ln_bwd_kernelINS_13Kernel_traitsIf13__nv_bfloat16S2_S2_fjLj768ELj1ELj4ELj1ELj16ENS_18Kernel_traits_baseILj768EfS2_S2_S2_fjLj128EEEEELb0ELb1ELb0ELb1EEEvNS_9BwdParamsE --------------------------
	.section	.nv.shared._ZN10layer_norm13ln_bwd_kernelINS_13Kernel_traitsIf13__nv_bfloat16S2_S2_fjLj768ELj1ELj4ELj1ELj16ENS_18Kernel_traits_baseILj768EfS2_S2_S2_fjLj128EEEEELb0ELb1ELb0ELb1EEEvNS_9BwdParamsE,"aw",@nobits
	.sectionflags	@""
	.align	16
	.zero		1024


//--------------------- .nv.shared._ZN10layer_norm13ln_bwd_kernelINS_13Kernel_traitsIf13__nv_bfloat16S2_S2_fjLj768ELj1ELj4ELj1ELj16ENS_18Kernel_traits_baseILj768EfS2_S2_S2_fjLj128EEEEELb0ELb1ELb1ELb0EEEvNS_9BwdParamsE --------------------------
	.section	.nv.shared._ZN10layer_norm13ln_bwd_kernelINS_13Kernel_traitsIf13__nv_bfloat16S2_S2_fjLj768ELj1ELj4ELj1ELj16ENS_18Kernel_traits_baseILj768EfS2_S2_S2_fjLj128EEEEELb0ELb1ELb1ELb0EEEvNS_9BwdParamsE,"aw",@nobits
	.sectionflags	@""
	.align	16
	.zero		1024


//--------------------- .nv.shared._ZN10layer_norm13ln_bwd_kernelINS_13Kernel_traitsIf13__nv_bfloat16S2_S2_fjLj768ELj1ELj4ELj1ELj16ENS_18Kernel_traits_baseILj768EfS2_S2_S2_fjLj128EEEEELb0ELb1ELb1ELb1EEEvNS_9BwdParamsE --------------------------
	.section	.nv.shared._ZN10layer_norm13ln_bwd_kernelINS_13Kernel_traitsIf13__nv_bfloat16S2_S2_fjLj768ELj1ELj4ELj1ELj16ENS_18Kernel_traits_baseILj768EfS2_S2_S2_fjLj128EEEEELb0ELb1ELb1ELb1EEEvNS_9BwdParamsE,"aw",@nobits
	.sectionflags	@""
	.align	16
	.zero		1024


//--------------------- .nv.shared._ZN10layer_norm13ln_bwd_kernelINS_13Kernel_traitsIf13__nv_bfloat16S2_S2_fjLj768ELj1ELj4ELj1ELj16ENS_18Kernel_traits_baseILj768EfS2_S2_S2_fjLj128EEEEELb1ELb0ELb0ELb0EEEvNS_9BwdParamsE --------------------------
	.section	.nv.shared._ZN10layer_norm13ln_bwd_kernelINS_13Kernel_traitsIf13__nv_bfloat16S2_S2_fjLj768ELj1ELj4ELj1ELj16ENS_18Kernel_traits_baseILj768EfS2_S2_S2_fjLj128EEEEELb1ELb0ELb0ELb0EEEvNS_9BwdParamsE,"aw",@nobits
	.sectionflags	@""
	.align	16
	.zero		1024


//--------------------- .nv.shared._ZN10layer_norm13ln_bwd_kernelINS_13Kernel_traitsIf13__nv_bfloat16S2_S2_fjLj768ELj1ELj4ELj1ELj16ENS_18Kernel_traits_baseILj768EfS2_S2_S2_fjLj128EEEEELb1ELb0ELb0ELb1EEEvNS_9BwdParamsE --------------------------
	.section	.nv.shared._ZN10layer_norm13ln_bwd_kernelINS_13Kernel_traitsIf13__nv_bfloat16S2_S2_fjLj768ELj1ELj4ELj1ELj16ENS_18Kernel_traits_baseILj768EfS2_S2_S2_fjLj128EEEEELb1ELb0ELb0ELb1EEEvNS_9BwdParamsE,"aw",@nobits
	.sectionflags	@""
	.align	16
	.zero		1024


//--------------------- .nv.shared._ZN10layer_norm22ln_bwd_finalize_kernelINS_22Kernel_traits_finalizeILj768Ef13__nv_bfloat16S2_S2_fjLb0ELj1024ELj4ENS_18Kernel_traits_baseILj768EfS2_S2_S2_fjLj1024EEEEELb0ELb0EEEvNS_9BwdParamsE --------------------------
	.section	.nv.shared._ZN10layer_norm22ln_bwd_finalize_kernelINS_22Kernel_traits_finalizeILj768Ef13__nv_bfloat16S2_S2_fjLb0ELj1024ELj4ENS_18Kernel_traits_baseILj768EfS2_S2_S2_fjLj1024EEEEELb0ELb0EEEvNS_9BwdParamsE,"aw",@nobits
	.sectionflags	@""
	.align	16
.nv.shared._ZN10layer_norm22ln_bwd_finalize_kernelINS_22Kernel_traits_finalizeILj768Ef13__nv_bfloat16S2_S2_fjLb0ELj1024ELj4ENS_18Kernel_traits_baseILj768EfS2_S2_S2_fjLj1024EEEEELb0ELb0EEEvNS_9BwdParamsE:
	.zero		9472


//--------------------- .nv.shared._ZN10layer_norm13ln_bwd_kernelINS_13Kernel_traitsIf13__nv_bfloat16S2_S2_fjLj768ELj1ELj4ELj1ELj16ENS_18Kernel_traits_baseILj768EfS2_S2_S2_fjLj128EEEEELb1ELb0ELb1ELb0EEEvNS_9BwdParamsE --------------------------
	.section	.nv.shared._ZN10layer_norm13ln_bwd_kernelINS_13Kernel_traitsIf13__nv_bfloat16S2_S2_fjLj768ELj1ELj4ELj1ELj16ENS_18Kernel_traits_baseILj768EfS2_S2_S2_fjLj128EEEEELb1ELb0ELb1ELb0EEEvNS_9BwdParamsE,"aw",@nobits
	.sectionflags	@""
	.align	16
	.zero		1024


//--------------------- .nv.shared._ZN10layer_norm22ln_bwd_finalize_kernelINS_22Kernel_traits_finalizeILj768Ef13__nv_bfloat16S2_S2_fjLb0ELj1024ELj4ENS_18Kernel_traits_baseILj768EfS2_S2_S2_fjLj1024EEEEELb0ELb1EEEvNS_9BwdParamsE --------------------------
	.section	.nv.shared._ZN10layer_norm22ln_bwd_finalize_kernelINS_22Kernel_traits_finalizeILj768Ef13__nv_bfloat16S2_S2_fjLb0ELj1024ELj4ENS_18Kernel_traits_baseILj768EfS2_S2_S2_fjLj1024EEEEELb0ELb1EEEvNS_9BwdParamsE,"aw",@nobits
	.sectionflags	@""
	.align	16
.nv.shared._ZN10layer_norm22ln_bwd_finalize_kernelINS_22Kernel_traits_finalizeILj768Ef13__nv_bfloat16S2_S2_fjLb0ELj1024ELj4ENS_18Kernel_traits_baseILj768EfS2_S2_S2_fjLj1024EEEEELb0ELb1EEEvNS_9BwdParamsE:
	.zero		9472


//--------------------- .nv.shared._ZN10layer_norm13ln_bwd_kernelINS_13Kernel_traitsIf13__nv_bfloat16S2_S2_fjLj768ELj1ELj4ELj1ELj16ENS_18Kernel_traits_baseILj768EfS2_S2_S2_fjLj128EEEEELb1ELb0ELb1ELb1EEEvNS_9BwdParamsE --------------------------
	.section	.nv.shared._ZN10layer_norm13ln_bwd_kernelINS_13Kernel_traitsIf13__nv_bfloat16S2_S2_fjLj768ELj1ELj4ELj1ELj16ENS_18Kernel_traits_baseILj768EfS2_S2_S2_fjLj128EEEEELb1ELb0ELb1ELb1EEEvNS_9BwdParamsE,"aw",@nobits
	.sectionflags	@""
	.align	16
	.zero		1024


//--------------------- .nv.shared._ZN10layer_norm13ln_bwd_kernelINS_13Kernel_traitsIf13__nv_bfloat16S2_S2_fjLj768ELj1ELj4ELj1ELj16ENS_18Kernel_traits_baseILj768EfS2_S2_S2_fjLj128EEEEELb1ELb1ELb0ELb0EEEvNS_9BwdParamsE --------------------------
	.section	.nv.shared._ZN10layer_norm13ln_bwd_kernelINS_13Kernel_traitsIf13__nv_bfloat16S2_S2_fjLj768ELj1ELj4ELj1ELj16ENS_18Kernel_traits_baseILj768EfS2_S2_S2_fjLj128EEEEELb1ELb1ELb0ELb0EEEvNS_9BwdParamsE,"aw",@nobits
	.sectionflags	@""
	.align	16
	.zero		1024


//--------------------- .nv.shared._ZN10layer_norm13ln_bwd_kernelINS_13Kernel_traitsIf13__nv_bfloat16S2_S2_fjLj768ELj1ELj4ELj1ELj16ENS_18Kernel_traits_baseILj768EfS2_S2_S2_fjLj128EEEEELb1ELb1ELb0ELb1EEEvNS_9BwdParamsE --------------------------
	.section	.nv.shared._ZN10layer_norm13ln_bwd_kernelINS_13Kernel_traitsIf13__nv_bfloat16S2_S2_fjLj768ELj1ELj4ELj1ELj16ENS_18Kernel_traits_baseILj768EfS2_S2_S2_fjLj128EEEEELb1ELb1ELb0ELb1EEEvNS_9BwdParamsE,"aw",@nobits
	.sectionflags	@""
	.align	16
	.zero		1024


//--------------------- .nv.shared._ZN10layer_norm22ln_bwd_finalize_kernelINS_22Kernel_traits_finalizeILj768Ef13__nv_bfloat16S2_S2_fjLb1ELj1024ELj4ENS_18Kernel_traits_baseILj768EfS2_S2_S2_fjLj1024EEEEELb1ELb0EEEvNS_9BwdParamsE --------------------------
	.section	.nv.shared._ZN10layer_norm22ln_bwd_finalize_kernelINS_22Kernel_traits_finalizeILj768Ef13__nv_bfloat16S2_S2_fjLb1ELj1024ELj4ENS_18Kernel_traits_baseILj768EfS2_S2_S2_fjLj1024EEEEELb1ELb0EEEvNS_9BwdParamsE,"aw",@nobits
	.sectionflags	@""
	.align	16
.nv.shared._ZN10layer_norm22ln_bwd_finalize_kernelINS_22Kernel_traits_finalizeILj768Ef13__nv_bfloat16S2_S2_fjLb1ELj1024ELj4ENS_18Kernel_traits_baseILj768EfS2_S2_S2_fjLj1024EEEEELb1ELb0EEEvNS_9BwdParamsE:
	.zero		13696


//--------------------- .nv.shared._ZN10layer_norm13ln_bwd_kernelINS_13Kernel_traitsIf13__nv_bfloat16S2_S2_fjLj768ELj1ELj4ELj1ELj16ENS_18Kernel_traits_baseILj768EfS2_S2_S2_fjLj128EEEEELb1ELb1ELb1ELb0EEEvNS_9BwdParamsE --------------------------
	.section	.nv.shared._ZN10layer_norm13ln_bwd_kernelINS_13Kernel_traitsIf13__nv_bfloat16S2_S2_fjLj768ELj1ELj4ELj1ELj16ENS_18Kernel_traits_baseILj768EfS2_S2_S2_fjLj128EEEEELb1ELb1ELb1ELb0EEEvNS_9BwdParamsE,"aw",@nobits
	.sectionflags	@""
	.align	16
	.zero		1024


//--------------------- .nv.shared._ZN10layer_norm22ln_bwd_finalize_kernelINS_22Kernel_traits_finalizeILj768Ef13__nv_bfloat16S2_S2_fjLb1ELj1024ELj4ENS_18Kernel_traits_baseILj768EfS2_S2_S2_fjLj1024EEEEELb1ELb1EEEvNS_9BwdParamsE --------------------------
	.section	.nv.shared._ZN10layer_norm22ln_bwd_finalize_kernelINS_22Kernel_traits_finalizeILj768Ef13__nv_bfloat16S2_S2_fjLb1ELj1024ELj4ENS_18Kernel_traits_baseILj768EfS2_S2_S2_fjLj1024EEEEELb1ELb1EEEvNS_9BwdParamsE,"aw",@nobits
	.sectionflags	@""
	.align	16
.nv.shared._ZN10layer_norm22ln_bwd_finalize_kernelINS_22Kernel_traits_finalizeILj768Ef13__nv_bfloat16S2_S2_fjLb1ELj1024ELj4ENS_18Kernel_traits_baseILj768EfS2_S2_S2_fjLj1024EEEEELb1ELb1EEEvNS_9BwdParamsE:
	.zero		13696


//--------------------- .nv.shared._ZN10layer_norm13ln_bwd_kernelINS_13Kernel_traitsIf13__nv_bfloat16S2_S2_fjLj768ELj1ELj4ELj1ELj16ENS_18Kernel_traits_baseILj768EfS2_S2_S2_fjLj128EEEEELb1ELb1ELb1ELb1EEEvNS_9BwdParamsE --------------------------
	.section	.nv.shared._ZN10layer_norm13ln_bwd_kernelINS_13Kernel_traitsIf13__nv_bfloat16S2_S2_fjLj768ELj1ELj4ELj1ELj16ENS_18Kernel_traits_baseILj768EfS2_S2_S2_fjLj128EEEEELb1ELb1ELb1ELb1EEEvNS_9BwdParamsE,"aw",@nobits
	.sectionflags	@""
	.align	16
	.zero		1024


//--------------------- .nv.shared._ZN10layer_norm13ln_bwd_kernelINS_13Kernel_traitsI13__nv_bfloat16S2_fS2_fjLj768ELj1ELj4ELj1ELj16ENS_18Kernel_traits_baseILj768ES2_S2_fS2_fjLj128EEEEELb0ELb0ELb0ELb0EEEvNS_9BwdParamsE --------------------------
	.section	.nv.shared._ZN10layer_norm13ln_bwd_kernelINS_13Kernel_traitsI13__nv_bfloat16S2_fS2_fjLj768ELj1ELj4ELj1ELj16ENS_18Kernel_traits_baseILj768ES2_S2_fS2_fjLj128EEEEELb0ELb0ELb0ELb0EEEvNS_9BwdParamsE,"aw",@nobits
	.sectionflags	@""
	.align	16
	.zero		1024


//--------------------- .nv.shared._ZN10layer_norm13ln_bwd_kernelINS_13Kernel_traitsI13__nv_bfloat16S2_fS2_fjLj768ELj1ELj4ELj1ELj16ENS_18Kernel_traits_baseILj768ES2_S2_fS2_fjLj128EEEEELb0ELb0ELb0ELb1EEEvNS_9BwdParamsE --------------------------
	.section	.nv.shared._ZN10layer_norm13ln_bwd_kernelINS_13Kernel_traitsI13__nv_bfloat16S2_fS2_fjLj768ELj1ELj4ELj1ELj16ENS_18Kernel_traits_baseILj768ES2_S2_fS2_fjLj128EEEEELb0ELb0ELb0ELb1EEEvNS_9BwdParamsE,"aw",@nobits
	.sectionflags	@""
	.align	16
	.zero		1024


//--------------------- .nv.shared._ZN10layer_norm13ln_bwd_kernelINS_13Kernel_traitsI13__nv_bfloat16S2_fS2_fjLj768ELj1ELj4ELj1ELj16ENS_18Kernel_traits_baseILj768ES2_S2_fS2_fjLj128EEEEELb0ELb0ELb1ELb0EEEvNS_9BwdParamsE --------------------------
	.section	.nv.shared._ZN10layer_norm13ln_bwd_kernelINS_13Kernel_traitsI13__nv_bfloat16S2_fS2_fjLj768ELj1ELj4ELj1ELj16ENS_18Kernel_traits_baseILj768ES2_S2_fS2_fjLj128EEEEELb0ELb0ELb1ELb0EEEvNS_9BwdParamsE,"aw",@nobits
	.sectionflags	@""
	.align	16
	.zero		1024


//--------------------- .nv.shared._ZN10layer_norm13ln_bwd_kernelINS_13Kernel_traitsI13__nv_bfloat16S2_fS2_fjLj768ELj1ELj4ELj1ELj16ENS_18Kernel_traits_baseILj768ES2_S2_fS2_fjLj128EEEEELb0ELb0ELb1ELb1EEEvNS_9BwdParamsE --------------------------
	.section	.nv.shared._ZN10layer_norm13ln_bwd_kernelINS_13Kernel_traitsI13__nv_bfloat16S2_fS2_fjLj768ELj1ELj4ELj1ELj16ENS_18Kernel_traits_baseILj768ES2_S2_fS2_fjLj128EEEEELb0ELb0ELb1ELb1EEEvNS_9BwdParamsE,"aw",@nobits
	.sectionflags	@""
	.align	16
	.zero		1024


//--------------------- .nv.shared._ZN10layer_norm13ln_bwd_kernelINS_13Kernel_traitsI13__nv_bfloat16S2_fS2_fjLj768ELj1ELj4ELj1ELj16ENS_18Kernel_traits_baseILj768ES2_S2_fS2_fjLj128EEEEELb0ELb1ELb0ELb0EEEvNS_9BwdParamsE --------------------------
	.section	.nv.shared._ZN10layer_norm13ln_bwd_kernelINS_13Kernel_traitsI13__nv_bfloat16S2_fS2_fjLj768ELj1ELj4ELj1ELj16ENS_18Kernel_traits_baseILj768ES2_S2_fS2_fjLj128EEEEELb0ELb1ELb0ELb0EEEvNS_9BwdParamsE,"aw",@nobits
	.sectionflags	@""
	.align	16
	.zero		1024


//--------------------- .nv.shared._ZN10layer_norm13ln_bwd_kernelINS_13Kernel_traitsI13__nv_bfloat16S2_fS2_fjLj768ELj1ELj4ELj1ELj16ENS_18Kernel_traits_baseILj768ES2_S2_fS2_fjLj128EEEEELb0ELb1ELb0ELb1EEEvNS_9BwdParamsE --------------------------
	.section	.nv.shared._ZN10layer_norm13ln_bwd_kernelINS_13Kernel_traitsI13__nv_bfloat16S2_fS2_fjLj768ELj1ELj4ELj1ELj16ENS_18Kernel_traits_baseILj768ES2_S2_fS2_fjLj128EEEEELb0ELb1ELb0ELb1EEEvNS_9BwdParamsE,"aw",@nobits
	.sectionflags	@""
	.align	16
	.zero		1024


//--------------------- .nv.shared._ZN10layer_norm13ln_bwd_kernelINS_13Kernel_traitsI13__nv_bfloat16S2_fS2_fjLj768ELj1ELj4ELj1ELj16ENS_18Kernel_traits_baseILj768ES2_S2_fS2_fjLj128EEEEELb0ELb1ELb1ELb0EEEvNS_9BwdParamsE --------------------------
	.section	.nv.shared._ZN10layer_norm13ln_bwd_kernelINS_13Kernel_traitsI13__nv_bfloat16S2_fS2_fjLj768ELj1ELj4ELj1ELj16ENS_18Kernel_traits_baseILj768ES2_S2_fS2_fjLj128EEEEELb0ELb1ELb1ELb0EEEvNS_9BwdParamsE,"aw",@nobits
	.sectionflags	@""
	.align	16
	.zero		1024


//--------------------- .nv.shared._ZN10layer_norm13ln_bwd_kernelINS_13Kernel_traitsI13__nv_bfloat16S2_fS2_fjLj768ELj1ELj4ELj1ELj16ENS_18Kernel_traits_baseILj768ES2_S2_fS2_fjLj128EEEEELb0ELb1ELb1ELb1EEEvNS_9BwdParamsE --------------------------
	.section	.nv.shared._ZN10layer_norm13ln_bwd_kernelINS_13Kernel_traitsI13__nv_bfloat16S2_fS2_fjLj768ELj1ELj4ELj1ELj16ENS_18Kernel_traits_baseILj768ES2_S2_fS2_fjLj128EEEEELb0ELb1ELb1ELb1EEEvNS_9BwdParamsE,"aw",@nobits
	.sectionflags	@""
	.align	16
	.zero		1024


//--------------------- .nv.shared._ZN10layer_norm13ln_bwd_kernelINS_13Kernel_traitsI13__nv_bfloat16S2_fS2_fjLj768ELj1ELj4ELj1ELj16ENS_18Kernel_traits_baseILj768ES2_S2_fS2_fjLj128EEEEELb1ELb0ELb0ELb0EEEvNS_9BwdParamsE --------------------------
	.section	.nv.shared._ZN10layer_norm13ln_bwd_kernelINS_13Kernel_traitsI13__nv_bfloat16S2_fS2_fjLj768ELj1ELj4ELj1ELj16ENS_18Kernel_traits_baseILj768ES2_S2_fS2_fjLj128EEEEELb1ELb0ELb0ELb0EEEvNS_9BwdParamsE,"aw",@nobits
	.sectionflags	@""
	.align	16
	.zero		1024


//--------------------- .nv.shared._ZN10layer_norm13ln_bwd_kernelINS_13Kernel_traitsI13__nv_bfloat16S2_fS2_fjLj768ELj1ELj4ELj1ELj16ENS_18Kernel_traits_baseILj768ES2_S2_fS2_fjLj128EEEEELb1ELb0ELb0ELb1EEEvNS_9BwdParamsE --------------------------
	.section	.nv.shared._ZN10layer_norm13ln_bwd_kernelINS_13Kernel_traitsI13__nv_bfloat16S2_fS2_fjLj768ELj1ELj4ELj1ELj16ENS_18Kernel_traits_baseILj768ES2_S2_fS2_fjLj128EEEEELb1ELb0ELb0ELb1EEEvNS_9BwdParamsE,"aw",@nobits
	.sectionflags	@""
	.align	16
	.zero		1024


//--------------------- .nv.shared._ZN10layer_norm22ln_bwd_finalize_kernelINS_22Kernel_traits_finalizeILj768E13__nv_bfloat16S2_fS2_fjLb0ELj1024ELj4ENS_18Kernel_traits_baseILj768ES2_S2_fS2_fjLj1024EEEEELb0ELb0EEEvNS_9BwdParamsE --------------------------
	.section	.nv.shared._ZN10layer_norm22ln_bwd_finalize_kernelINS_22Kernel_traits_finalizeILj768E13__nv_bfloat16S2_fS2_fjLb0ELj1024ELj4ENS_18Kernel_traits_baseILj768ES2_S2_fS2_fjLj1024EEEEELb0ELb0EEEvNS_9BwdParamsE,"aw",@nobits
	.sectionflags	@""
	.align	16
.nv.shared._ZN10layer_norm22ln_bwd_finalize_kernelINS_22Kernel_traits_finalizeILj768E13__nv_bfloat16S2_fS2_fjLb0ELj1024ELj4ENS_18Kernel_traits_baseILj768ES2_S2_fS2_fjLj1024EEEEELb0ELb0EEEvNS_9BwdParamsE:
	.zero		9472


//--------------------- .nv.shared._ZN10layer_norm13ln_bwd_kernelINS_13Kernel_traitsI13__nv_bfloat16S2_fS2_fjLj768ELj1ELj4ELj1ELj16ENS_18Kernel_traits_baseILj768ES2_S2_fS2_fjLj128EEEEELb1ELb0ELb1ELb0EEEvNS_9BwdParamsE --------------------------
	.section	.nv.shared._ZN10layer_norm13ln_bwd_kernelINS_13Kernel_traitsI13__nv_bfloat16S2_fS2_fjLj768ELj1ELj4ELj1ELj16ENS_18Kernel_traits_baseILj768ES2_S2_fS2_fjLj128EEEEELb1ELb0ELb1ELb0EEEvNS_9BwdParamsE,"aw",@nobits
	.sectionflags	@""
	.align	16
	.zero		1024


//--------------------- .nv.shared._ZN10layer_norm22ln_bwd_finalize_kernelINS_22Kernel_traits_finalizeILj768E13__nv_bfloat16S2_fS2_fjLb0ELj1024ELj4ENS_18Kernel_traits_baseILj768ES2_S2_fS2_fjLj1024EEEEELb0ELb1EEEvNS_9BwdParamsE --------------------------
	.section	.nv.shared._ZN10layer_norm22ln_bwd_finalize_kernelINS_22Kernel_traits_finalizeILj768E13__nv_bfloat16S2_fS2_fjLb0ELj1024ELj4ENS_18Kernel_traits_baseILj768ES2_S2_fS2_fjLj1024EEEEELb0ELb1EEEvNS_9BwdParamsE,"aw",@nobits
	.sectionflags	@""
	.align	16
.nv.shared._ZN10layer_norm22ln_bwd_finalize_kernelINS_22Kernel_traits_finalizeILj768E13__nv_bfloat16S2_fS2_fjLb0ELj1024ELj4ENS_18Kernel_traits_baseILj768ES2_S2_fS2_fjLj1024EEEEELb0ELb1EEEvNS_9BwdParamsE:
	.zero		9472


//--------------------- .nv.shared._ZN10layer_norm13ln_bwd_kernelINS_13Kernel_traitsI13__nv_bfloat16S2_fS2_fjLj768ELj1ELj4ELj1ELj16ENS_18Kernel_traits_baseILj768ES2_S2_fS2_fjLj128EEEEELb1ELb0ELb1ELb1EEEvNS_9BwdParamsE --------------------------
	.section	.nv.shared._ZN10layer_norm13ln_bwd_kernelINS_13Kernel_traitsI13__nv_bfloat16S2_fS2_fjLj768ELj1ELj4ELj1ELj16ENS_18Kernel_traits_baseILj768ES2_S2_fS2_fjLj128EEEEELb1ELb0ELb1ELb1EEEvNS_9BwdParamsE,"aw",@nobits
	.sectionflags	@""
	.align	16
	.zero		1024


//--------------------- .nv.shared._ZN10layer_norm13ln_bwd_kernelINS_13Kernel_traitsI13__nv_bfloat16S2_fS2_fjLj768ELj1ELj4ELj1ELj16ENS_18Kernel_traits_baseILj768ES2_S2_fS2_fjLj128EEEEELb1ELb1ELb0ELb0EEEvNS_9BwdParamsE --------------------------
	.section	.nv.shared._ZN10layer_norm13ln_bwd_kernelINS_13Kernel_traitsI13__nv_bfloat16S2_fS2_fjLj768ELj1ELj4ELj1ELj16ENS_18Kernel_traits_baseILj768ES2_S2_fS2_fjLj128EEEEELb1ELb1ELb0ELb0EEEvNS_9BwdParamsE,"aw",@nobits
	.sectionflags	@""
	.align	16
	.zero		1024


//--------------------- .nv.shared._ZN10layer_norm13ln_bwd_kernelINS_13Kernel_traitsI13__nv_bfloat16S2_fS2_fjLj768ELj1ELj4ELj1ELj16ENS_18Kernel_traits_baseILj768ES2_S2_fS2_fjLj128EEEEELb1ELb1ELb0ELb1EEEvNS_9BwdParamsE --------------------------
	.section	.nv.shared._ZN10layer_norm13ln_bwd_kernelINS_13Kernel_traitsI13__nv_bfloat16S2_fS2_fjLj768ELj1ELj4ELj1ELj16ENS_18Kernel_traits_baseILj768ES2_S2_fS2_fjLj128EEEEELb1ELb1ELb0ELb1EEEvNS_9BwdParamsE,"aw",@nobits
	.sectionflags	@""
	.align	16
	.zero		1024


//--------------------- .nv.shared._ZN10layer_norm22ln_bwd_finalize_kernelINS_22Kernel_traits_finalizeILj768E13__nv_bfloat16S2_fS2_fjLb1ELj1024ELj4ENS_18Kernel_traits_baseILj768ES2_S2_fS2_fjLj1024EEEEELb1ELb0EEEvNS_9BwdParamsE --------------------------
	.section	.nv.shared._ZN10layer_norm22ln_bwd_finalize_kernelINS_22Kernel_traits_finalizeILj768E13__nv_bfloat16S2_fS2_fjLb1ELj1024ELj4ENS_18Kernel_traits_baseILj768ES2_S2_fS2_fjLj1024EEEEELb1ELb0EEEvNS_9BwdParamsE,"aw",@nobits
	.sectionflags	@""
	.align	16
.nv.shared._ZN10layer_norm22ln_bwd_finalize_kernelINS_22Kernel_traits_finalizeILj768E13__nv_bfloat16S2_fS2_fjLb1ELj1024ELj4ENS_18Kernel_traits_baseILj768ES2_S2_fS2_fjLj1024EEEEELb1ELb0EEEvNS_9BwdParamsE:
	.zero		13696


//--------------------- .nv.shared._ZN10layer_norm13ln_bwd_kernelINS_13Kernel_traitsI13__nv_bfloat16S2_fS2_fjLj768ELj1ELj4ELj1ELj16ENS_18Kernel_traits_baseILj768ES2_S2_fS2_fjLj128EEEEELb1ELb1ELb1ELb0EEEvNS_9BwdParamsE --------------------------
	.section	.nv.shared._ZN10layer_norm13ln_bwd_kernelINS_13Kernel_traitsI13__nv_bfloat16S2_fS2_fjLj768ELj1ELj4ELj1ELj16ENS_18Kernel_traits_baseILj768ES2_S2_fS2_fjLj128EEEEELb1ELb1ELb1ELb0EEEvNS_9BwdParamsE,"aw",@nobits
	.sectionflags	@""
	.align	16
	.zero		1024


//--------------------- .nv.shared._ZN10layer_norm22ln_bwd_finalize_kernelINS_22Kernel_traits_finalizeILj768E13__nv_bfloat16S2_fS2_fjLb1ELj1024ELj4ENS_18Kernel_traits_baseILj768ES2_S2_fS2_fjLj1024EEEEELb1ELb1EEEvNS_9BwdParamsE --------------------------
	.section	.nv.shared._ZN10layer_norm22ln_bwd_finalize_kernelINS_22Kernel_traits_finalizeILj768E13__nv_bfloat16S2_fS2_fjLb1ELj1024ELj4ENS_18Kernel_traits_baseILj768ES2_S2_fS2_fjLj1024EEEEELb1ELb1EEEvNS_9BwdParamsE,"aw",@nobits
	.sectionflags	@""
	.align	16
.nv.shared._ZN10layer_norm22ln_bwd_finalize_kernelINS_22Kernel_traits_finalizeILj768E13__nv_bfloat16S2_fS2_fjLb1ELj1024ELj4ENS_18Kernel_traits_baseILj768ES2_S2_fS2_fjLj1024EEEEELb1ELb1EEEvNS_9BwdParamsE:
	.zero		13696


//--------------------- .nv.shared._ZN10layer_norm13ln_bwd_kernelINS_13Kernel_traitsI13__nv_bfloat16S2_fS2_fjLj768ELj1ELj4ELj1ELj16ENS_18Kernel_traits_baseILj768ES2_S2_fS2_fjLj128EEEEELb1ELb1ELb1ELb1EEEvNS_9BwdParamsE --------------------------
	.section	.nv.shared._ZN10layer_norm13ln_bwd_kernelINS_13Kernel_traitsI13__nv_bfloat16S2_fS2_fjLj768ELj1ELj4ELj1ELj16ENS_18Kernel_traits_baseILj768ES2_S2_fS2_fjLj128EEEEELb1ELb1ELb1ELb1EEEvNS_9BwdParamsE,"aw",@nobits
	.sectionflags	@""
	.align	16
	.zero		1024


//--------------------- .nv.shared._ZN10layer_norm13ln_bwd_kernelINS_13Kernel_traitsIf13__nv_bfloat16fS2_fjLj768ELj1ELj4ELj1ELj16ENS_18Kernel_traits_baseILj768EfS2_fS2_fjLj128EEEEELb0ELb0ELb0ELb0EEEvNS_9BwdParamsE --------------------------
	.section	.nv.shared._ZN10layer_norm13ln_bwd_kernelINS_13Kernel_traitsIf13__nv_bfloat16fS2_fjLj768ELj1ELj4ELj1ELj16ENS_18Kernel_traits_baseILj768EfS2_fS2_fjLj128EEEEELb0ELb0ELb0ELb0EEEvNS_9BwdParamsE,"aw",@nobits
	.sectionflags	@""
	.align	16
	.zero		1024


//--------------------- .nv.shared._ZN10layer_norm13ln_bwd_kernelINS_13Kernel_traitsIf13__nv_bfloat16fS2_fjLj768ELj1ELj4ELj1ELj16ENS_18Kernel_traits_baseILj768EfS2_fS2_fjLj128EEEEELb0ELb0ELb0ELb1EEEvNS_9BwdParamsE --------------------------
	.section	.nv.shared._ZN10layer_norm13ln_bwd_kernelINS_13Kernel_traitsIf13__nv_bfloat16fS2_fjLj768ELj1ELj4ELj1ELj16ENS_18Kernel_traits_baseILj768EfS2_fS2_fjLj128EEEEELb0ELb0ELb0ELb1EEEvNS_9BwdParamsE,"aw",@nobits
	.sectionflags	@""
	.align	16
	.zero		1024


//--------------------- .nv.shared._ZN10layer_norm13ln_bwd_kernelINS_13Kernel_traitsIf13__nv_bfloat16fS2_fjLj768ELj1ELj4ELj1ELj16ENS_18Kernel_traits_baseILj768EfS2_fS2_fjLj128EEEEELb0ELb0ELb1ELb0EEEvNS_9BwdParamsE --------------------------
	.section	.nv.shared._ZN10layer_norm13ln_bwd_kernelINS_13Kernel_traitsIf13__nv_bfloat16fS2_fjLj768ELj1ELj4ELj1ELj16ENS_18Kernel_traits_baseILj768EfS2_fS2_fjLj128EEEEELb0ELb0ELb1ELb0EEEvNS_9BwdParamsE,"aw",@nobits
	.sectionflags	@""
	.align	16
	.zero		1024


//--------------------- .nv.shared._ZN10layer_norm13ln_bwd_kernelINS_13Kernel_traitsIf13__nv_bfloat16fS2_fjLj768ELj1ELj4ELj1ELj16ENS_18Kernel_traits_baseILj768EfS2_fS2_fjLj128EEEEELb0ELb0ELb1ELb1EEEvNS_9BwdParamsE --------------------------
	.section	.nv.shared._ZN10layer_norm13ln_bwd_kernelINS_13Kernel_traitsIf13__nv_bfloat16fS2_fjLj768ELj1ELj4ELj1ELj16ENS_18Kernel_traits_baseILj768EfS2_fS2_fjLj128EEEEELb0ELb0ELb1ELb1EEEvNS_9BwdParamsE,"aw",@nobits
	.sectionflags	@""
	.align	16
	.zero		1024


//--------------------- .nv.shared._ZN10layer_norm13ln_bwd_kernelINS_13Kernel_traitsIf13__nv_bfloat16fS2_fjLj768ELj1ELj4ELj1ELj16ENS_18Kernel_traits_baseILj768EfS2_fS2_fjLj128EEEEELb0ELb1ELb0ELb0EEEvNS_9BwdParamsE --------------------------
	.section	.nv.shared._ZN10layer_norm13ln_bwd_kernelINS_13Kernel_traitsIf13__nv_bfloat16fS2_fjLj768ELj1ELj4ELj1ELj16ENS_18Kernel_traits_baseILj768EfS2_fS2_fjLj128EEEEELb0ELb1ELb0ELb0EEEvNS_9BwdParamsE,"aw",@nobits
	.sectionflags	@""
	.align	16
	.zero		1024


//--------------------- .nv.shared._ZN10layer_norm13ln_bwd_kernelINS_13Kernel_traitsIf13__nv_bfloat16fS2_fjLj768ELj1ELj4ELj1ELj16ENS_18Kernel_traits_baseILj768EfS2_fS2_fjLj128EEEEELb0ELb1ELb0ELb1EEEvNS_9BwdParamsE --------------------------
	.section	.nv.shared._ZN10layer_norm13ln_bwd_kernelINS_13Kernel_traitsIf13__nv_bfloat16fS2_fjLj768ELj1ELj4ELj1ELj16ENS_18Kernel_traits_baseILj768EfS2_fS2_fjLj128EEEEELb0ELb1ELb0ELb1EEEvNS_9BwdParamsE,"aw",@nobits
	.sectionflags	@""
	.align	16
	.zero		1024


//--------------------- .nv.shared._ZN10layer_norm13ln_bwd_kernelINS_13Kernel_traitsIf13__nv_bfloat16fS2_fjLj768ELj1ELj4ELj1ELj16ENS_18Kernel_traits_baseILj768EfS2_fS2_fjLj128EEEEELb0ELb1ELb1ELb0EEEvNS_9BwdParamsE --------------------------
	.section	.nv.shared._ZN10layer_norm13ln_bwd_kernelINS_13Kernel_traitsIf13__nv_bfloat16fS2_fjLj768ELj1ELj4ELj1ELj16ENS_18Kernel_traits_baseILj768EfS2_fS2_fjLj128EEEEELb0ELb1ELb1ELb0EEEvNS_9BwdParamsE,"aw",@nobits
	.sectionflags	@""
	.align	16
	.zero		1024


//--------------------- .nv.shared._ZN10layer_norm13ln_bwd_kernelINS_13Kernel_traitsIf13__nv_bfloat16fS2_fjLj768ELj1ELj4ELj1ELj16ENS_18Kernel_traits_baseILj768EfS2_fS2_fjLj128EEEEELb0ELb1ELb1ELb1EEEvNS_9BwdParamsE --------------------------
	.section	.nv.shared._ZN10layer_norm13ln_bwd_kernelINS_13Kernel_traitsIf13__nv_bfloat16fS2_fjLj768ELj1ELj4ELj1ELj16ENS_18Kernel_traits_baseILj768EfS2_fS2_fjLj128EEEEELb0ELb1ELb1ELb1EEEvNS_9BwdParamsE,"aw",@nobits
	.sectionflags	@""
	.align	16
	.zero		1024


//--------------------- .nv.shared._ZN10layer_norm13ln_bwd_kernelINS_13Kernel_traitsIf13__nv_bfloat16fS2_fjLj768ELj1ELj4ELj1ELj16ENS_18Kernel_traits_baseILj768EfS2_fS2_fjLj128EEEEELb1ELb0ELb0ELb0EEEvNS_9BwdParamsE --------------------------
	.section	.nv.shared._ZN10layer_norm13ln_bwd_kernelINS_13Kernel_traitsIf13__nv_bfloat16fS2_fjLj768ELj1ELj4ELj1ELj16ENS_18Kernel_traits_baseILj768EfS2_fS2_fjLj128EEEEELb1ELb0ELb0ELb0EEEvNS_9BwdParamsE,"aw",@nobits
	.sectionflags	@""
	.align	16
	.zero		1024


//--------------------- .nv.shared._ZN10layer_norm13ln_bwd_kernelINS_13Kernel_traitsIf13__nv_bfloat16fS2_fjLj768ELj1ELj4ELj1ELj16ENS_18Kernel_traits_baseILj768EfS2_fS2_fjLj128EEEEELb1ELb0ELb0ELb1EEEvNS_9BwdParamsE --------------------------
	.section	.nv.shared._ZN10layer_norm13ln_bwd_kernelINS_13Kernel_traitsIf13__nv_bfloat16fS2_fjLj768ELj1ELj4ELj1ELj16ENS_18Kernel_traits_baseILj768EfS2_fS2_fjLj128EEEEELb1ELb0ELb0ELb1EEEvNS_9BwdParamsE,"aw",@nobits
	.sectionflags	@""
	.align	16
	.zero		1024


//--------------------- .nv.shared._ZN10layer_norm22ln_bwd_finalize_kernelINS_22Kernel_traits_finalizeILj768Ef13__nv_bfloat16fS2_fjLb0ELj1024ELj4ENS_18Kernel_traits_baseILj768EfS2_fS2_fjLj1024EEEEELb0ELb0EEEvNS_9BwdParamsE --------------------------
	.section	.nv.shared._ZN10layer_norm22ln_bwd_finalize_kernelINS_22Kernel_traits_finalizeILj768Ef13__nv_bfloat16fS2_fjLb0ELj1024ELj4ENS_18Kernel_traits_baseILj768EfS2_fS2_fjLj1024EEEEELb0ELb0EEEvNS_9BwdParamsE,"aw",@nobits
	.sectionflags	@""
	.align	16
.nv.shared._ZN10layer_norm22ln_bwd_finalize_kernelINS_22Kernel_traits_finalizeILj768Ef13__nv_bfloat16fS2_fjLb0ELj1024ELj4ENS_18Kernel_traits_baseILj768EfS2_fS2_fjLj1024EEEEELb0ELb0EEEvNS_9BwdParamsE:
	.zero		9472


//--------------------- .nv.shared._ZN10layer_norm13ln_bwd_kernelINS_13Kernel_traitsIf13__nv_bfloat16fS2_fjLj768ELj1ELj4ELj1ELj16ENS_18Kernel_traits_baseILj768EfS2_fS2_fjLj128EEEEELb1ELb0ELb1ELb0EEEvNS_9BwdParamsE --------------------------
	.section	.nv.shared._ZN10layer_norm13ln_bwd_kernelINS_13Kernel_traitsIf13__nv_bfloat16fS2_fjLj768ELj1ELj4ELj1ELj16ENS_18Kernel_traits_baseILj768EfS2_fS2_fjLj128EEEEELb1ELb0ELb1ELb0EEEvNS_9BwdParamsE,"aw",@nobits
	.sectionflags	@""
	.align	16
	.zero		1024


//--------------------- .nv.shared._ZN10layer_norm22ln_bwd_finalize_kernelINS_22Kernel_traits_finalizeILj768Ef13__nv_bfloat16fS2_fjLb0ELj1024ELj4ENS_18Kernel_traits_baseILj768EfS2_fS2_fjLj1024EEEEELb0ELb1EEEvNS_9BwdParamsE --------------------------
	.section	.nv.shared._ZN10layer_norm22ln_bwd_finalize_kernelINS_22Kernel_traits_finalizeILj768Ef13__nv_bfloat16fS2_fjLb0ELj1024ELj4ENS_18Kernel_traits_baseILj768EfS2_fS2_fjLj1024EEEEELb0ELb1EEEvNS_9BwdParamsE,"aw",@nobits
	.sectionflags	@""
	.align	16
.nv.shared._ZN10layer_norm22ln_bwd_finalize_kernelINS_22Kernel_traits_finalizeILj768Ef13__nv_bfloat16fS2_fjLb0ELj1024ELj4ENS_18Kernel_traits_baseILj768EfS2_fS2_fjLj1024EEEEELb0ELb1EEEvNS_9BwdParamsE:
	.zero		9472


//--------------------- .nv.shared._ZN10layer_norm13ln_bwd_kernelINS_13Kernel_traitsIf13__nv_bfloat16fS2_fjLj768ELj1ELj4ELj1ELj16ENS_18Kernel_traits_baseILj768EfS2_fS2_fjLj128EEEEELb1ELb0ELb1ELb1EEEvNS_9BwdParamsE --------------------------
	.section	.nv.shared._ZN10layer_norm13ln_bwd_kernelINS_13Kernel_traitsIf13__nv_bfloat16fS2_fjLj768ELj1ELj4ELj1ELj16ENS_18Kernel_traits_baseILj768EfS2_fS2_fjLj128EEEEELb1ELb0ELb1ELb1EEEvNS_9BwdParamsE,"aw",@nobits
	.sectionflags	@""
	.align	16
	.zero		1024


//--------------------- .nv.shared._ZN10layer_norm13ln_bwd_kernelINS_13Kernel_traitsIf13__nv_bfloat16fS2_fjLj768ELj1ELj4ELj1ELj16ENS_18Kernel_traits_baseILj768EfS2_fS2_fjLj128EEEEELb1ELb1ELb0ELb0EEEvNS_9BwdParamsE --------------------------
	.section	.nv.shared._ZN10layer_norm13ln_bwd_kernelINS_13Kernel_traitsIf13__nv_bfloat16fS2_fjLj768ELj1ELj4ELj1ELj16ENS_18Kernel_traits_baseILj768EfS2_fS2_fjLj128EEEEELb1ELb1ELb0ELb0EEEvNS_9BwdParamsE,"aw",@nobits
	.sectionflags	@""
	.align	16
	.zero		1024


//--------------------- .nv.shared._ZN10layer_norm13ln_bwd_kernelINS_13Kernel_traitsIf13__nv_bfloat16fS2_fjLj768ELj1ELj4ELj1ELj16ENS_18Kernel_traits_baseILj768EfS2_fS2_fjLj128EEEEELb1ELb1ELb0ELb1EEEvNS_9BwdParamsE --------------------------
	.section	.nv.shared._ZN10layer_norm13ln_bwd_kernelINS_13Kernel_traitsIf13__nv_bfloat16fS2_fjLj768ELj1ELj4ELj1ELj16ENS_18Kernel_traits_baseILj768EfS2_fS2_fjLj128EEEEELb1ELb1ELb0ELb1EEEvNS_9BwdParamsE,"aw",@nobits
	.sectionflags	@""
	.align	16
	.zero		1024


//--------------------- .nv.shared._ZN10layer_norm22ln_bwd_finalize_kernelINS_22Kernel_traits_finalizeILj768Ef13__nv_bfloat16fS2_fjLb1ELj1024ELj4ENS_18Kernel_traits_baseILj768EfS2_fS2_fjLj1024EEEEELb1ELb0EEEvNS_9BwdParamsE --------------------------
	.section	.nv.shared._ZN10layer_norm22ln_bwd_finalize_kernelINS_22Kernel_traits_finalizeILj768Ef13__nv_bfloat16fS2_fjLb1ELj1024ELj4ENS_18Kernel_traits_baseILj768EfS2_fS2_fjLj1024EEEEELb1ELb0EEEvNS_9BwdParamsE,"aw",@nobits
	.sectionflags	@""
	.align	16
.nv.shared._ZN10layer_norm22ln_bwd_finalize_kernelINS_22Kernel_traits_finalizeILj768Ef13__nv_bfloat16fS2_fjLb1ELj1024ELj4ENS_18Kernel_traits_baseILj768EfS2_fS2_fjLj1024EEEEELb1ELb0EEEvNS_9BwdParamsE:
	.zero		13696


//--------------------- .nv.shared._ZN10layer_norm13ln_bwd_kernelINS_13Kernel_traitsIf13__nv_bfloat16fS2_fjLj768ELj1ELj4ELj1ELj16ENS_18Kernel_traits_baseILj768EfS2_fS2_fjLj128EEEEELb1ELb1ELb1ELb0EEEvNS_9BwdParamsE --------------------------
	.section	.nv.shared._ZN10layer_norm13ln_bwd_kernelINS_13Kernel_traitsIf13__nv_bfloat16fS2_fjLj768ELj1ELj4ELj1ELj16ENS_18Kernel_traits_baseILj768EfS2_fS2_fjLj128EEEEELb1ELb1ELb1ELb0EEEvNS_9BwdParamsE,"aw",@nobits
	.sectionflags	@""
	.align	16
	.zero		1024


//--------------------- .nv.shared._ZN10layer_norm22ln_bwd_finalize_kernelINS_22Kernel_traits_finalizeILj768Ef13__nv_bfloat16fS2_fjLb1ELj1024ELj4ENS_18Kernel_traits_baseILj768EfS2_fS2_fjLj1024EEEEELb1ELb1EEEvNS_9BwdParamsE --------------------------
	.section	.nv.shared._ZN10layer_norm22ln_bwd_finalize_kernelINS_22Kernel_traits_finalizeILj768Ef13__nv_bfloat16fS2_fjLb1ELj1024ELj4ENS_18Kernel_traits_baseILj768EfS2_fS2_fjLj1024EEEEELb1ELb1EEEvNS_9BwdParamsE,"aw",@nobits
	.sectionflags	@""
	.align	16
.nv.shared._ZN10layer_norm22ln_bwd_finalize_kernelINS_22Kernel_traits_finalizeILj768Ef13__nv_bfloat16fS2_fjLb1ELj1024ELj4ENS_18Kernel_traits_baseILj768EfS2_fS2_fjLj1024EEEEELb1ELb1EEEvNS_9BwdParamsE:
	.zero		13696


//--------------------- .nv.shared._ZN10layer_norm13ln_bwd_kernelINS_13Kernel_traitsIf13__nv_bfloat16fS2_fjLj768ELj1ELj4ELj1ELj16ENS_18Kernel_traits_baseILj768EfS2_fS2_fjLj128EEEEELb1ELb1ELb1ELb1EEEvNS_9BwdParamsE --------------------------
	.section	.nv.shared._ZN10layer_norm13ln_bwd_kernelINS_13Kernel_traitsIf13__nv_bfloat16fS2_fjLj768ELj1ELj4ELj1ELj16ENS_18Kernel_traits_baseILj768EfS2_fS2_fjLj128EEEEELb1ELb1ELb1ELb1EEEvNS_9BwdParamsE,"aw",@nobits
	.sectionflags	@""
	.align	16
	.zero		1024


//--------------------- .nv.shared._ZN10layer_norm13ln_bwd_kernelINS_13Kernel_traitsIf6__halfS2_S2_fjLj768ELj1ELj4ELj1ELj16ENS_18Kernel_traits_baseILj768EfS2_S2_S2_fjLj128EEEEELb0ELb0ELb0ELb0EEEvNS_9BwdParamsE --------------------------
	.section	.nv.shared._ZN10layer_norm13ln_bwd_kernelINS_13Kernel_traitsIf6__halfS2_S2_fjLj768ELj1ELj4ELj1ELj16ENS_18Kernel_traits_baseILj768EfS2_S2_S2_fjLj128EEEEELb0ELb0ELb0ELb0EEEvNS_9BwdParamsE,"aw",@nobits
	.sectionflags	@""
	.align	16
	.zero		1024


//--------------------- .nv.shared._ZN10layer_norm13ln_bwd_kernelINS_13Kernel_traitsIf6__halfS2_S2_fjLj768ELj1ELj4ELj1ELj16ENS_18Kernel_traits_baseILj768EfS2_S2_S2_fjLj128EEEEELb0ELb0ELb0ELb1EEEvNS_9BwdParamsE --------------------------
	.section	.nv.shared._ZN10layer_norm13ln_bwd_kernelINS_13Kernel_traitsIf6__halfS2_S2_fjLj768ELj1ELj4ELj1ELj16ENS_18Kernel_traits_baseILj768EfS2_S2_S2_fjLj128EEEEELb0ELb0ELb0ELb1EEEvNS_9BwdParamsE,"aw",@nobits
	.sectionflags	@""
	.align	16
	.zero		1024


//--------------------- .nv.shared._ZN10layer_norm13ln_bwd_kernelINS_13Kernel_traitsIf6__halfS2_S2_fjLj768ELj1ELj4ELj1ELj16ENS_18Kernel_traits_baseILj768EfS2_S2_S2_fjLj128EEEEELb0ELb0ELb1ELb0EEEvNS_9BwdParamsE --------------------------
	.section	.nv.shared._ZN10layer_norm13ln_bwd_kernelINS_13Kernel_traitsIf6__halfS2_S2_fjLj768ELj1ELj4ELj1ELj16ENS_18Kernel_traits_baseILj768EfS2_S2_S2_fjLj128EEEEELb0ELb0ELb1ELb0EEEvNS_9BwdParamsE,"aw",@nobits
	.sectionflags	@""
	.align	16
	.zero		1024


//--------------------- .nv.shared._ZN10layer_norm13ln_bwd_kernelINS_13Kernel_traitsIf6__halfS2_S2_fjLj768ELj1ELj4ELj1ELj16ENS_18Kernel_traits_baseILj768EfS2_S2_S2_fjLj128EEEEELb0ELb0ELb1ELb1EEEvNS_9BwdParamsE --------------------------
	.section	.nv.shared._ZN10layer_norm13ln_bwd_kernelINS_13Kernel_traitsIf6__halfS2_S2_fjLj768ELj1ELj4ELj1ELj16ENS_18Kernel_traits_baseILj768EfS2_S2_S2_fjLj128EEEEELb0ELb0ELb1ELb1EEEvNS_9BwdParamsE,"aw",@nobits
	.sectionflags	@""
	.align	16
	.zero		1024


//--------------------- .nv.shared._ZN10layer_norm13ln_bwd_kernelINS_13Kernel_traitsIf6__halfS2_S2_fjLj768ELj1ELj4ELj1ELj16ENS_18Kernel_traits_baseILj768EfS2_S2_S2_fjLj128EEEEELb0ELb1ELb0ELb0EEEvNS_9BwdParamsE --------------------------
	.section	.nv.shared._ZN10layer_norm13ln_bwd_kernelINS_13Kernel_traitsIf6__halfS2_S2_fjLj768ELj1ELj4ELj1ELj16ENS_18Kernel_traits_baseILj768EfS2_S2_S2_fjLj128EEEEELb0ELb1ELb0ELb0EEEvNS_9BwdParamsE,"aw",@nobits
	.sectionflags	@""
	.align	16
	.zero		1024


//--------------------- .nv.shared._ZN10layer_norm13ln_bwd_kernelINS_13Kernel_traitsIf6__halfS2_S2_fjLj768ELj1ELj4ELj1ELj16ENS_18Kernel_traits_baseILj768EfS2_S2_S2_fjLj128EEEEELb0ELb1ELb0ELb1EEEvNS_9BwdParamsE --------------------------
	.section	.nv.shared._ZN10layer_norm13ln_bwd_kernelINS_13Kernel_traitsIf6__halfS2_S2_fjLj768ELj1ELj4ELj1ELj16ENS_18Kernel_traits_baseILj768EfS2_S2_S2_fjLj128EEEEELb0ELb1ELb0ELb1EEEvNS_9BwdParamsE,"aw",@nobits
	.sectionflags	@""
	.align	16
	.zero		1024


//--------------------- .nv.shared._ZN10layer_norm13ln_bwd_kernelINS_13Kernel_traitsIf6__halfS2_S2_fjLj768ELj1ELj4ELj1ELj16ENS_18Kernel_traits_baseILj768EfS2_S2_S2_fjLj128EEEEELb0ELb1ELb1ELb0EEEvNS_9BwdParamsE --------------------------
	.section	.nv.shared._ZN10layer_norm13ln_bwd_kernelINS_13Kernel_traitsIf6__halfS2_S2_fjLj768ELj1ELj4ELj1ELj16ENS_18Kernel_traits_baseILj768EfS2_S2_S2_fjLj128EEEEELb0ELb1ELb1ELb0EEEvNS_9BwdParamsE,"aw",@nobits
	.sectionflags	@""
	.align	16
	.zero		1024


//--------------------- .nv.shared._ZN10layer_norm13ln_bwd_kernelINS_13Kernel_traitsIf6__halfS2_S2_fjLj768ELj1ELj4ELj1ELj16ENS_18Kernel_traits_baseILj768EfS2_S2_S2_fjLj128EEEEELb0ELb1ELb1ELb1EEEvNS_9BwdParamsE --------------------------
	.section	.nv.shared._ZN10layer_norm13ln_bwd_kernelINS_13Kernel_traitsIf6__halfS2_S2_fjLj768ELj1ELj4ELj1ELj16ENS_18Kernel_traits_baseILj768EfS2_S2_S2_fjLj128EEEEELb0ELb1ELb1ELb1EEEvNS_9BwdParamsE,"aw",@nobits
	.sectionflags	@""
	.align	16
	.zero		1024


//--------------------- .nv.shared._ZN10layer_norm13ln_bwd_kernelINS_13Kernel_traitsIf6__halfS2_S2_fjLj768ELj1ELj4ELj1ELj16ENS_18Kernel_traits_baseILj768EfS2_S2_S2_fjLj128EEEEELb1ELb0ELb0ELb0EEEvNS_9BwdParamsE --------------------------
	.section	.nv.shared._ZN10layer_norm13ln_bwd_kernelINS_13Kernel_traitsIf6__halfS2_S2_fjLj768ELj1ELj4ELj1ELj16ENS_18Kernel_traits_baseILj768EfS2_S2_S2_fjLj128EEEEELb1ELb0ELb0ELb0EEEvNS_9BwdParamsE,"aw",@nobits
	.sectionflags	@""
	.align	16
	.zero		1024


//--------------------- .nv.shared._ZN10layer_norm13ln_bwd_kernelINS_13Kernel_traitsIf6__halfS2_S2_fjLj768ELj1ELj4ELj1ELj16ENS_18Kernel_traits_baseILj768EfS2_S2_S2_fjLj128EEEEELb1ELb0ELb0ELb1EEEvNS_9BwdParamsE --------------------------
	.section	.nv.shared._ZN10layer_norm13ln_bwd_kernelINS_13Kernel_traitsIf6__halfS2_S2_fjLj768ELj1ELj4ELj1ELj16ENS_18Kernel_traits_baseILj768EfS2_S2_S2_fjLj128EEEEELb1ELb0ELb0ELb1EEEvNS_9BwdParamsE,"aw",@nobits
	.sectionflags	@""
	.align	16
	.zero		1024


//--------------------- .nv.shared._ZN10layer_norm22ln_bwd_finalize_kernelINS_22Kernel_traits_finalizeILj768Ef6__halfS2_S2_fjLb0ELj1024ELj4ENS_18Kernel_traits_baseILj768EfS2_S2_S2_fjLj1024EEEEELb0ELb0EEEvNS_9BwdParamsE --------------------------
	.section	.nv.shared._ZN10layer_norm22ln_bwd_finalize_kernelINS_22Kernel_traits_finalizeILj768Ef6__halfS2_S2_fjLb0ELj1024ELj4ENS_18Kernel_traits_baseILj768EfS2_S2_S2_fjLj1024EEEEELb0ELb0EEEvNS_9BwdParamsE,"aw",@nobits
	.sectionflags	@""
	.align	16
.nv.shared._ZN10layer_norm22ln_bwd_finalize_kernelINS_22Kernel_traits_finalizeILj768Ef6__halfS2_S2_fjLb0ELj1024ELj4ENS_18Kernel_traits_baseILj768EfS2_S2_S2_fjLj1024EEEEELb0ELb0EEEvNS_9BwdParamsE:
	.zero		9472


//--------------------- .nv.shared._ZN10layer_norm13ln_bwd_kernelINS_13Kernel_traitsIf6__halfS2_S2_fjLj768ELj1ELj4ELj1ELj16ENS_18Kernel_traits_baseILj768EfS2_S2_S2_fjLj128EEEEELb1ELb0ELb1ELb0EEEvNS_9BwdParamsE --------------------------
	.section	.nv.shared._ZN10layer_norm13ln_bwd_kernelINS_13Kernel_traitsIf6__halfS2_S2_fjLj768ELj1ELj4ELj1ELj16ENS_18Kernel_traits_baseILj768EfS2_S2_S2_fjLj128EEEEELb1ELb0ELb1ELb0EEEvNS_9BwdParamsE,"aw",@nobits
	.sectionflags	@""
	.align	16
	.zero		1024


//--------------------- .nv.shared._ZN10layer_norm22ln_bwd_finalize_kernelINS_22Kernel_traits_finalizeILj768Ef6__halfS2_S2_fjLb0ELj1024ELj4ENS_18Kernel_traits_baseILj768EfS2_S2_S2_fjLj1024EEEEELb0ELb1EEEvNS_9BwdParamsE --------------------------
	.section	.nv.shared._ZN10layer_norm22ln_bwd_finalize_kernelINS_22Kernel_traits_finalizeILj768Ef6__halfS2_S2_fjLb0ELj1024ELj4ENS_18Kernel_traits_baseILj768EfS2_S2_S2_fjLj1024EEEEELb0ELb1EEEvNS_9BwdParamsE,"aw",@nobits
	.sectionflags	@""
	.align	16
.nv.shared._ZN10layer_norm22ln_bwd_finalize_kernelINS_22Kernel_traits_finalizeILj768Ef6__halfS2_S2_fjLb0ELj1024ELj4ENS_18Kernel_traits_baseILj768EfS2_S2_S2_fjLj1024EEEEELb0ELb1EEEvNS_9BwdParamsE:
	.zero		9472


//--------------------- .nv.shared._ZN10layer_norm13ln_bwd_kernelINS_13Kernel_traitsIf6__halfS2_S2_fjLj768ELj1ELj4ELj1ELj16ENS_18Kernel_traits_baseILj768EfS2_S2_S2_fjLj128EEEEELb1ELb0ELb1ELb1EEEvNS_9BwdParamsE --------------------------
	.section	.nv.shared._ZN10layer_norm13ln_bwd_kernelINS_13Kernel_traitsIf6__halfS2_S2_fjLj768ELj1ELj4ELj1ELj16ENS_18Kernel_traits_baseILj768EfS2_S2_S2_fjLj128EEEEELb1ELb0ELb1ELb1EEEvNS_9BwdParamsE,"aw",@nobits
	.sectionflags	@""
	.align	16
	.zero		1024


//--------------------- .nv.shared._ZN10layer_norm13ln_bwd_kernelINS_13Kernel_traitsIf6__halfS2_S2_fjLj768ELj1ELj4ELj1ELj16ENS_18Kernel_traits_baseILj768EfS2_S2_S2_fjLj128EEEEELb1ELb1ELb0ELb0EEEvNS_9BwdParamsE --------------------------
	.section	.nv.shared._ZN10layer_norm13ln_bwd_kernelINS_13Kernel_traitsIf6__halfS2_S2_fjLj768ELj1ELj4ELj1ELj16ENS_18Kernel_traits_baseILj768EfS2_S2_S2_fjLj128EEEEELb1ELb1ELb0ELb0EEEvNS_9BwdParamsE,"aw",@nobits
	.sectionflags	@""
	.align	16
	.zero		1024


//--------------------- .nv.shared._ZN10layer_norm13ln_bwd_kernelINS_13Kernel_traitsIf6__halfS2_S2_fjLj768ELj1ELj4ELj1ELj16ENS_18Kernel_traits_baseILj768EfS2_S2_S2_fjLj128EEEEELb1ELb1ELb0ELb1EEEvNS_9BwdParamsE --------------------------
	.section	.nv.shared._ZN10layer_norm13ln_bwd_kernelINS_13Kernel_traitsIf6__halfS2_S2_fjLj768ELj1ELj4ELj1ELj16ENS_18Kernel_traits_baseILj768EfS2_S2_S2_fjLj128EEEEELb1ELb1ELb0ELb1EEEvNS_9BwdParamsE,"aw",@nobits
	.sectionflags	@""
	.align	16
	.zero		1024


//--------------------- .nv.shared._ZN10layer_norm22ln_bwd_finalize_kernelINS_22Kernel_traits_finalizeILj768Ef6__halfS2_S2_fjLb1ELj1024ELj4ENS_18Kernel_traits_baseILj768EfS2_S2_S2_fjLj1024EEEEELb1ELb0EEEvNS_9BwdParamsE --------------------------
	.section	.nv.shared._ZN10layer_norm22ln_bwd_finalize_kernelINS_22Kernel_traits_finalizeILj768Ef6__halfS2_S2_fjLb1ELj1024ELj4ENS_18Kernel_traits_baseILj768EfS2_S2_S2_fjLj1024EEEEELb1ELb0EEEvNS_9BwdParamsE,"aw",@nobits
	.sectionflags	@""
	.align	16
.nv.shared._ZN10layer_norm22ln_bwd_finalize_kernelINS_22Kernel_traits_finalizeILj768Ef6__halfS2_S2_fjLb1ELj1024ELj4ENS_18Kernel_traits_baseILj768EfS2_S2_S2_fjLj1024EEEEELb1ELb0EEEvNS_9BwdParamsE:
	.zero		13696


//--------------------- .nv.shared._ZN10layer_norm13ln_bwd_kernelINS_13Kernel_traitsIf6__halfS2_S2_fjLj768ELj1ELj4ELj1ELj16ENS_18Kernel_traits_baseILj768EfS2_S2_S2_fjLj128EEEEELb1ELb1ELb1ELb0EEEvNS_9BwdParamsE --------------------------
	.section	.nv.shared._ZN10layer_norm13ln_bwd_kernelINS_13Kernel_traitsIf6__halfS2_S2_fjLj768ELj1ELj4ELj1ELj16ENS_18Kernel_traits_baseILj768EfS2_S2_S2_fjLj128EEEEELb1ELb1ELb1ELb0EEEvNS_9BwdParamsE,"aw",@nobits
	.sectionflags	@""
	.align	16
	.zero		1024


//--------------------- .nv.shared._ZN10layer_norm22ln_bwd_finalize_kernelINS_22Kernel_traits_finalizeILj768Ef6__halfS2_S2_fjLb1ELj1024ELj4ENS_18Kernel_traits_baseILj768EfS2_S2_S2_fjLj1024EEEEELb1ELb1EEEvNS_9BwdParamsE --------------------------
	.section	.nv.shared._ZN10layer_norm22ln_bwd_finalize_kernelINS_22Kernel_traits_finalizeILj768Ef6__halfS2_S2_fjLb1ELj1024ELj4ENS_18Kernel_traits_baseILj768EfS2_S2_S2_fjLj1024EEEEELb1ELb1EEEvNS_9BwdParamsE,"aw",@nobits
	.sectionflags	@""
	.align	16
.nv.shared._ZN10layer_norm22ln_bwd_finalize_kernelINS_22Kernel_traits_finalizeILj768Ef6__halfS2_S2_fjLb1ELj1024ELj4ENS_18Kernel_traits_baseILj768EfS2_S2_S2_fjLj1024EEEEELb1ELb1EEEvNS_9BwdParamsE:
	.zero		13696


//--------------------- .nv.shared._ZN10layer_norm13ln_bwd_kernelINS_13Kernel_traitsIf6__halfS2_S2_fjLj768ELj1ELj4ELj1ELj16ENS_18Kernel_traits_baseILj768EfS2_S2_S2_fjLj128EEEEELb1ELb1ELb1ELb1EEEvNS_9BwdParamsE --------------------------
	.section	.nv.shared._ZN10layer_norm13ln_bwd_kernelINS_13Kernel_traitsIf6__halfS2_S2_fjLj768ELj1ELj4ELj1ELj16ENS_18Kernel_traits_baseILj768EfS2_S2_S2_fjLj128EEEEELb1ELb1ELb1ELb1EEEvNS_9BwdParamsE,"aw",@nobits
	.sectionflags	@""
	.align	16
	.zero		1024


//--------------------- .nv.shared._ZN10layer_norm13ln_bwd_kernelINS_13Kernel_traitsI6__halfS2_fS2_fjLj768ELj1ELj4ELj1ELj16ENS_18Kernel_traits_baseILj768ES2_S2_fS2_fjLj128EEEEELb0ELb0ELb0ELb0EEEvNS_9BwdParamsE --------------------------
	.section	.nv.shared._ZN10layer_norm13ln_bwd_kernelINS_13Kernel_traitsI6__halfS2_fS2_fjLj768ELj1ELj4ELj1ELj16ENS_18Kernel_traits_baseILj768ES2_S2_fS2_fjLj128EEEEELb0ELb0ELb0ELb0EEEvNS_9BwdParamsE,"aw",@nobits
	.sectionflags	@""
	.align	16
	.zero		1024


//--------------------- .nv.shared._ZN10layer_norm13ln_bwd_kernelINS_13Kernel_traitsI6__halfS2_fS2_fjLj768ELj1ELj4ELj1ELj16ENS_18Kernel_traits_baseILj768ES2_S2_fS2_fjLj128EEEEELb0ELb0ELb0ELb1EEEvNS_9BwdParamsE --------------------------
	.section	.nv.shared._ZN10layer_norm13ln_bwd_kernelINS_13Kernel_traitsI6__halfS2_fS2_fjLj768ELj1ELj4ELj1ELj16ENS_18Kernel_traits_baseILj768ES2_S2_fS2_fjLj128EEEEELb0ELb0ELb0ELb1EEEvNS_9BwdParamsE,"aw",@nobits
	.sectionflags	@""
	.align	16
	.zero		1024


//--------------------- .nv.shared._ZN10layer_norm13ln_bwd_kernelINS_13Kernel_traitsI6__halfS2_fS2_fjLj768ELj1ELj4ELj1ELj16ENS_18Kernel_traits_baseILj768ES2_S2_fS2_fjLj128EEEEELb0ELb0ELb1ELb0EEEvNS_9BwdParamsE --------------------------
	.section	.nv.shared._ZN10layer_norm13ln_bwd_kernelINS_13Kernel_traitsI6__halfS2_fS2_fjLj768ELj1ELj4ELj1ELj16ENS_18Kernel_traits_baseILj768ES2_S2_fS2_fjLj128EEEEELb0ELb0ELb1ELb0EEEvNS_9BwdParamsE,"aw",@nobits
	.sectionflags	@""
	.align	16
	.zero		1024


//--------------------- .nv.shared._ZN10layer_norm13ln_bwd_kernelINS_13Kernel_traitsI6__halfS2_fS2_fjLj768ELj1ELj4ELj1ELj16ENS_18Kernel_traits_baseILj768ES2_S2_fS2_fjLj128EEEEELb0ELb0ELb1ELb1EEEvNS_9BwdParamsE --------------------------
	.section	.nv.shared._ZN10layer_norm13ln_bwd_kernelINS_13Kernel_traitsI6__halfS2_fS2_fjLj768ELj1ELj4ELj1ELj16ENS_18Kernel_traits_baseILj768ES2_S2_fS2_fjLj128EEEEELb0ELb0ELb1ELb1EEEvNS_9BwdParamsE,"aw",@nobits
	.sectionflags	@""
	.align	16
	.zero		1024


//--------------------- .nv.shared._ZN10layer_norm13ln_bwd_kernelINS_13Kernel_traitsI6__halfS2_fS2_fjLj768ELj1ELj4ELj1ELj16ENS_18Kernel_traits_baseILj768ES2_S2_fS2_fjLj128EEEEELb0ELb1ELb0ELb0EEEvNS_9BwdParamsE --------------------------
	.section	.nv.shared._ZN10layer_norm13ln_bwd_kernelINS_13Kernel_traitsI6__halfS2_fS2_fjLj768ELj1ELj4ELj1ELj16ENS_18Kernel_traits_baseILj768ES2_S2_fS2_fjLj128EEEEELb0ELb1ELb0ELb0EEEvNS_9BwdParamsE,"aw",@nobits
	.sectionflags	@""
	.align	16
	.zero		1024


//--------------------- .nv.shared._ZN10layer_norm13ln_bwd_kernelINS_13Kernel_traitsI6__halfS2_fS2_fjLj768ELj1ELj4ELj1ELj16ENS_18Kernel_traits_baseILj768ES2_S2_fS2_fjLj128EEEEELb0ELb1ELb0ELb1EEEvNS_9BwdParamsE --------------------------
	.section	.nv.shared._ZN10layer_norm13ln_bwd_kernelINS_13Kernel_traitsI6__halfS2_fS2_fjLj768ELj1ELj4ELj1ELj16ENS_18Kernel_traits_baseILj768ES2_S2_fS2_fjLj128EEEEELb0ELb1ELb0ELb1EEEvNS_9BwdParamsE,"aw",@nobits
	.sectionflags	@""
	.align	16
	.zero		1024


//--------------------- .nv.shared._ZN10layer_norm13ln_bwd_kernelINS_13Kernel_traitsI6__halfS2_fS2_fjLj768ELj1ELj4ELj1ELj16ENS_18Kernel_traits_baseILj768ES2_S2_fS2_fjLj128EEEEELb0ELb1ELb1ELb0EEEvNS_9BwdParamsE --------------------------
	.section	.nv.shared._ZN10layer_norm13ln_bwd_kernelINS_13Kernel_traitsI6__halfS2_fS2_fjLj768ELj1ELj4ELj1ELj16ENS_18Kernel_traits_baseILj768ES2_S2_fS2_fjLj128EEEEELb0ELb1ELb1ELb0EEEvNS_9BwdParamsE,"aw",@nobits
	.sectionflags	@""
	.align	16
	.zero		1024


//--------------------- .nv.shared._ZN10layer_norm13ln_bwd_kernelINS_13Kernel_traitsI6__halfS2_fS2_fjLj768ELj1ELj4ELj1ELj16ENS_18Kernel_traits_baseILj768ES2_S2_fS2_fjLj128EEEEELb0ELb1ELb1ELb1EEEvNS_9BwdParamsE --------------------------
	.section	.nv.shared._ZN10layer_norm13ln_bwd_kernelINS_13Kernel_traitsI6__halfS2_fS2_fjLj768ELj1ELj4ELj1ELj16ENS_18Kernel_traits_baseILj768ES2_S2_fS2_fjLj128EEEEELb0ELb1ELb1ELb1EEEvNS_9BwdParamsE,"aw",@nobits
	.sectionflags	@""
	.align	16
	.zero		1024


//--------------------- .nv.shared._ZN10layer_norm13ln_bwd_kernelINS_13Kernel_traitsI6__halfS2_fS2_fjLj768ELj1ELj4ELj1ELj16ENS_18Kernel_traits_baseILj768ES2_S2_fS2_fjLj128EEEEELb1ELb0ELb0ELb0EEEvNS_9BwdParamsE --------------------------
	.section	.nv.shared._ZN10layer_norm13ln_bwd_kernelINS_13Kernel_traitsI6__halfS2_fS2_fjLj768ELj1ELj4ELj1ELj16ENS_18Kernel_traits_baseILj768ES2_S2_fS2_fjLj128EEEEELb1ELb0ELb0ELb0EEEvNS_9BwdParamsE,"aw",@nobits
	.sectionflags	@""
	.align	16
	.zero		1024


//--------------------- .nv.shared._ZN10layer_norm13ln_bwd_kernelINS_13Kernel_traitsI6__halfS2_fS2_fjLj768ELj1ELj4ELj1ELj16ENS_18Kernel_traits_baseILj768ES2_S2_fS2_fjLj128EEEEELb1ELb0ELb0ELb1EEEvNS_9BwdParamsE --------------------------
	.section	.nv.shared._ZN10layer_norm13ln_bwd_kernelINS_13Kernel_traitsI6__halfS2_fS2_fjLj768ELj1ELj4ELj1ELj16ENS_18Kernel_traits_baseILj768ES2_S2_fS2_fjLj128EEEEELb1ELb0ELb0ELb1EEEvNS_9BwdParamsE,"aw",@nobits
	.sectionflags	@""
	.align	16
	.zero		1024


//--------------------- .nv.shared._ZN10layer_norm22ln_bwd_finalize_kernelINS_22Kernel_traits_finalizeILj768E6__halfS2_fS2_fjLb0ELj1024ELj4ENS_18Kernel_traits_baseILj768ES2_S2_fS2_fjLj1024EEEEELb0ELb0EEEvNS_9BwdParamsE --------------------------
	.section	.nv.shared._ZN10layer_norm22ln_bwd_finalize_kernelINS_22Kernel_traits_finalizeILj768E6__halfS2_fS2_fjLb0ELj1024ELj4ENS_18Kernel_traits_baseILj768ES2_S2_fS2_fjLj1024EEEEELb0ELb0EEEvNS_9BwdParamsE,"aw",@nobits
	.sectionflags	@""
	.align	16
.nv.shared._ZN10layer_norm22ln_bwd_finalize_kernelINS_22Kernel_traits_finalizeILj768E6__halfS2_fS2_fjLb0ELj1024ELj4ENS_18Kernel_traits_baseILj768ES2_S2_fS2_fjLj1024EEEEELb0ELb0EEEvNS_9BwdParamsE:
	.zero		9472


//--------------------- .nv.shared._ZN10layer_norm13ln_bwd_kernelINS_13Kernel_traitsI6__halfS2_fS2_fjLj768ELj1ELj4ELj1ELj16ENS_18Kernel_traits_baseILj768ES2_S2_fS2_fjLj128EEEEELb1ELb0ELb1ELb0EEEvNS_9BwdParamsE --------------------------
	.section	.nv.shared._ZN10layer_norm13ln_bwd_kernelINS_13Kernel_traitsI6__halfS2_fS2_fjLj768ELj1ELj4ELj1ELj16ENS_18Kernel_traits_baseILj768ES2_S2_fS2_fjLj128EEEEELb1ELb0ELb1ELb0EEEvNS_9BwdParamsE,"aw",@nobits
	.sectionflags	@""
	.align	16
	.zero		1024


//--------------------- .nv.shared._ZN10layer_norm22ln_bwd_finalize_kernelINS_22Kernel_traits_finalizeILj768E6__halfS2_fS2_fjLb0ELj1024ELj4ENS_18Kernel_traits_baseILj768ES2_S2_fS2_fjLj1024EEEEELb0ELb1EEEvNS_9BwdParamsE --------------------------
	.section	.nv.shared._ZN10layer_norm22ln_bwd_finalize_kernelINS_22Kernel_traits_finalizeILj768E6__halfS2_fS2_fjLb0ELj1024ELj4ENS_18Kernel_traits_baseILj768ES2_S2_fS2_fjLj1024EEEEELb0ELb1EEEvNS_9BwdParamsE,"aw",@nobits
	.sectionflags	@""
	.align	16
.nv.shared._ZN10layer_norm22ln_bwd_finalize_kernelINS_22Kernel_traits_finalizeILj768E6__halfS2_fS2_fjLb0ELj1024ELj4ENS_18Kernel_traits_baseILj768ES2_S2_fS2_fjLj1024EEEEELb0ELb1EEEvNS_9BwdParamsE:
	.zero		9472


//--------------------- .nv.shared._ZN10layer_norm13ln_bwd_kernelINS_13Kernel_traitsI6__halfS2_fS2_fjLj768ELj1ELj4ELj1ELj16ENS_18Kernel_traits_baseILj768ES2_S2_fS2_fjLj128EEEEELb1ELb0ELb1ELb1EEEvNS_9BwdParamsE --------------------------
	.section	.nv.shared._ZN10layer_norm13ln_bwd_kernelINS_13Kernel_traitsI6__halfS2_fS2_fjLj768ELj1ELj4ELj1ELj16ENS_18Kernel_traits_baseILj768ES2_S2_fS2_fjLj128EEEEELb1ELb0ELb1ELb1EEEvNS_9BwdParamsE,"aw",@nobits
	.sectionflags	@""
	.align	16
	.zero		1024


//--------------------- .nv.shared._ZN10layer_norm13ln_bwd_kernelINS_13Kernel_traitsI6__halfS2_fS2_fjLj768ELj1ELj4ELj1ELj16ENS_18Kernel_traits_baseILj768ES2_S2_fS2_fjLj128EEEEELb1ELb1ELb0ELb0EEEvNS_9BwdParamsE --------------------------
	.section	.nv.shared._ZN10layer_norm13ln_bwd_kernelINS_13Kernel_traitsI6__halfS2_fS2_fjLj768ELj1ELj4ELj1ELj16ENS_18Kernel_traits_baseILj768ES2_S2_fS2_fjLj128EEEEELb1ELb1ELb0ELb0EEEvNS_9BwdParamsE,"aw",@nobits
	.sectionflags	@""
	.align	16
	.zero		1024


//--------------------- .nv.shared._ZN10layer_norm13ln_bwd_kernelINS_13Kernel_traitsI6__halfS2_fS2_fjLj768ELj1ELj4ELj1ELj16ENS_18Kernel_traits_baseILj768ES2_S2_fS2_fjLj128EEEEELb1ELb1ELb0ELb1EEEvNS_9BwdParamsE --------------------------
	.section	.nv.shared._ZN10layer_norm13ln_bwd_kernelINS_13Kernel_traitsI6__halfS2_fS2_fjLj768ELj1ELj4ELj1ELj16ENS_18Kernel_traits_baseILj768ES2_S2_fS2_fjLj128EEEEELb1ELb1ELb0ELb1EEEvNS_9BwdParamsE,"aw",@nobits
	.sectionflags	@""
	.align	16
	.zero		1024


//--------------------- .nv.shared._ZN10layer_norm22ln_bwd_finalize_kernelINS_22Kernel_traits_finalizeILj768E6__halfS2_fS2_fjLb1ELj1024ELj4ENS_18Kernel_traits_baseILj768ES2_S2_fS2_fjLj1024EEEEELb1ELb0EEEvNS_9BwdParamsE --------------------------
	.section	.nv.shared._ZN10layer_norm22ln_bwd_finalize_kernelINS_22Kernel_traits_finalizeILj768E6__halfS2_fS2_fjLb1ELj1024ELj4ENS_18Kernel_traits_baseILj768ES2_S2_fS2_fjLj1024EEEEELb1ELb0EEEvNS_9BwdParamsE,"aw",@nobits
	.sectionflags	@""
	.align	16
.nv.shared._ZN10layer_norm22ln_bwd_finalize_kernelINS_22Kernel_traits_finalizeILj768E6__halfS2_fS2_fjLb1ELj1024ELj4ENS_18Kernel_traits_baseILj768ES2_S2_fS2_fjLj1024EEEEELb1ELb0EEEvNS_9BwdParamsE:
	.zero		13696


//--------------------- .nv.shared._ZN10layer_norm13ln_bwd_kernelINS_13Kernel_traitsI6__halfS2_fS2_fjLj768ELj1ELj4ELj1ELj16ENS_18Kernel_traits_baseILj768ES2_S2_fS2_fjLj128EEEEELb1ELb1ELb1ELb0EEEvNS_9BwdParamsE --------------------------
	.section	.nv.shared._ZN10layer_norm13ln_bwd_kernelINS_13Kernel_traitsI6__halfS2_fS2_fjLj768ELj1ELj4ELj1ELj16ENS_18Kernel_traits_baseILj768ES2_S2_fS2_fjLj128EEEEELb1ELb1ELb1ELb0EEEvNS_9BwdParamsE,"aw",@nobits
	.sectionflags	@""
	.align	16
	.zero		1024


//--------------------- .nv.shared._ZN10layer_norm22ln_bwd_finalize_kernelINS_22Kernel_traits_finalizeILj768E6__halfS2_fS2_fjLb1ELj1024ELj4ENS_18Kernel_traits_baseILj768ES2_S2_fS2_fjLj1024EEEEELb1ELb1EEEvNS_9BwdParamsE --------------------------
	.section	.nv.shared._ZN10layer_norm22ln_bwd_finalize_kernelINS_22Kernel_traits_finalizeILj768E6__halfS2_fS2_fjLb1ELj1024ELj4ENS_18Kernel_traits_baseILj768ES2_S2_fS2_fjLj1024EEEEELb1ELb1EEEvNS_9BwdParamsE,"aw",@nobits
	.sectionflags	@""
	.align	16
.nv.shared._ZN10layer_norm22ln_bwd_finalize_kernelINS_22Kernel_traits_finalizeILj768E6__halfS2_fS2_fjLb1ELj1024ELj4ENS_18Kernel_traits_baseILj768ES2_S2_fS2_fjLj1024EEEEELb1ELb1EEEvNS_9BwdParamsE:
	.zero		13696


//--------------------- .nv.shared._ZN10layer_norm13ln_bwd_kernelINS_13Kernel_traitsI6__halfS2_fS2_fjLj768ELj1ELj4ELj1ELj16ENS_18Kernel_traits_baseILj768ES2_S2_fS2_fjLj128EEEEELb1ELb1ELb1ELb1EEEvNS_9BwdParamsE --------------------------
	.section	.nv.shared._ZN10layer_norm13ln_bwd_kernelINS_13Kernel_traitsI6__halfS2_fS2_fjLj768ELj1ELj4ELj1ELj16ENS_18Kernel_traits_baseILj768ES2_S2_fS2_fjLj128EEEEELb1ELb1ELb1ELb1EEEvNS_9BwdParamsE,"aw",@nobits
	.sectionflags	@""
	.align	16
	.zero		1024


//--------------------- .nv.shared._ZN10layer_norm13ln_bwd_kernelINS_13Kernel_traitsIf6__halffS2_fjLj768ELj1ELj4ELj1ELj16ENS_18Kernel_traits_baseILj768EfS2_fS2_fjLj128EEEEELb0ELb0ELb0ELb0EEEvNS_9BwdParamsE --------------------------
	.section	.nv.shared._ZN10layer_norm13ln_bwd_kernelINS_13Kernel_traitsIf6__halffS2_fjLj768ELj1ELj4ELj1ELj16ENS_18Kernel_traits_baseILj768EfS2_fS2_fjLj128EEEEELb0ELb0ELb0ELb0EEEvNS_9BwdParamsE,"aw",@nobits
	.sectionflags	@""
	.align	16
	.zero		1024


//--------------------- .nv.shared._ZN10layer_norm13ln_bwd_kernelINS_13Kernel_traitsIf6__halffS2_fjLj768ELj1ELj4ELj1ELj16ENS_18Kernel_traits_baseILj768EfS2_fS2_fjLj128EEEEELb0ELb0ELb0ELb1EEEvNS_9BwdParamsE --------------------------
	.section	.nv.shared._ZN10layer_norm13ln_bwd_kernelINS_13Kernel_traitsIf6__halffS2_fjLj768ELj1ELj4ELj1ELj16ENS_18Kernel_traits_baseILj768EfS2_fS2_fjLj128EEEEELb0ELb0ELb0ELb1EEEvNS_9BwdParamsE,"aw",@nobits
	.sectionflags	@""
	.align	16
	.zero		1024


//--------------------- .nv.shared._ZN10layer_norm13ln_bwd_kernelINS_13Kernel_traitsIf6__halffS2_fjLj768ELj1ELj4ELj1ELj16ENS_18Kernel_traits_baseILj768EfS2_fS2_fjLj128EEEEELb0ELb0ELb1ELb0EEEvNS_9BwdParamsE --------------------------
	.section	.nv.shared._ZN10layer_norm13ln_bwd_kernelINS_13Kernel_traitsIf6__halffS2_fjLj768ELj1ELj4ELj1ELj16ENS_18Kernel_traits_baseILj768EfS2_fS2_fjLj128EEEEELb0ELb0ELb1ELb0EEEvNS_9BwdParamsE,"aw",@nobits
	.sectionflags	@""
	.align	16
	.zero		1024


//--------------------- .nv.shared._ZN10layer_norm13ln_bwd_kernelINS_13Kernel_traitsIf6__halffS2_fjLj768ELj1ELj4ELj1ELj16ENS_18Kernel_traits_baseILj768EfS2_fS2_fjLj128EEEEELb0ELb0ELb1ELb1EEEvNS_9BwdParamsE --------------------------
	.section	.nv.shared._ZN10layer_norm13ln_bwd_kernelINS_13Kernel_traitsIf6__halffS2_fjLj768ELj1ELj4ELj1ELj16ENS_18Kernel_traits_baseILj768EfS2_fS2_fjLj128EEEEELb0ELb0ELb1ELb1EEEvNS_9BwdParamsE,"aw",@nobits
	.sectionflags	@""
	.align	16
	.zero		1024


//--------------------- .nv.shared._ZN10layer_norm13ln_bwd_kernelINS_13Kernel_traitsIf6__halffS2_fjLj768ELj1ELj4ELj1ELj16ENS_18Kernel_traits_baseILj768EfS2_fS2_fjLj128EEEEELb0ELb1ELb0ELb0EEEvNS_9BwdParamsE --------------------------
	.section	.nv.shared._ZN10layer_norm13ln_bwd_kernelINS_13Kernel_traitsIf6__halffS2_fjLj768ELj1ELj4ELj1ELj16ENS_18Kernel_traits_baseILj768EfS2_fS2_fjLj128EEEEELb0ELb1ELb0ELb0EEEvNS_9BwdParamsE,"aw",@nobits
	.sectionflags	@""
	.align	16
	.zero		1024


//--------------------- .nv.shared._ZN10layer_norm13ln_bwd_kernelINS_13Kernel_traitsIf6__halffS2_fjLj768ELj1ELj4ELj1ELj16ENS_18Kernel_traits_baseILj768EfS2_fS2_fjLj128EEEEELb0ELb1ELb0ELb1EEEvNS_9BwdParamsE --------------------------
	.section	.nv.shared._ZN10layer_norm13ln_bwd_kernelINS_13Kernel_traitsIf6__halffS2_fjLj768ELj1ELj4ELj1ELj16ENS_18Kernel_traits_baseILj768EfS2_fS2_fjLj128EEEEELb0ELb1ELb0ELb1EEEvNS_9BwdParamsE,"aw",@nobits
	.sectionflags	@""
	.align	16
	.zero		1024


//--------------------- .nv.shared._ZN10layer_norm13ln_bwd_kernelINS_13Kernel_traitsIf6__halffS2_fjLj768ELj1ELj4ELj1ELj16ENS_18Kernel_traits_baseILj768EfS2_fS2_fjLj128EEEEELb0ELb1ELb1ELb0EEEvNS_9BwdParamsE --------------------------
	.section	.nv.shared._ZN10layer_norm13ln_bwd_kernelINS_13Kernel_traitsIf6__halffS2_fjLj768ELj1ELj4ELj1ELj16ENS_18Kernel_traits_baseILj768EfS2_fS2_fjLj128EEEEELb0ELb1ELb1ELb0EEEvNS_9BwdParamsE,"aw",@nobits
	.sectionflags	@""
	.align	16
	.zero		1024


//--------------------- .nv.shared._ZN10layer_norm13ln_bwd_kernelINS_13Kernel_traitsIf6__halffS2_fjLj768ELj1ELj4ELj1ELj16ENS_18Kernel_traits_baseILj768EfS2_fS2_fjLj128EEEEELb0ELb1ELb1ELb1EEEvNS_9BwdParamsE --------------------------
	.section	.nv.shared._ZN10layer_norm13ln_bwd_kernelINS_13Kernel_traitsIf6__halffS2_fjLj768ELj1ELj4ELj1ELj16ENS_18Kernel_traits_baseILj768EfS2_fS2_fjLj128EEEEELb0ELb1ELb1ELb1EEEvNS_9BwdParamsE,"aw",@nobits
	.sectionflags	@""
	.align	16
	.zero		1024


//--------------------- .nv.shared._ZN10layer_norm13ln_bwd_kernelINS_13Kernel_traitsIf6__halffS2_fjLj768ELj1ELj4ELj1ELj16ENS_18Kernel_traits_baseILj768EfS2_fS2_fjLj128EEEEELb1ELb0ELb0ELb0EEEvNS_9BwdParamsE --------------------------
	.section	.nv.shared._ZN10layer_norm13ln_bwd_kernelINS_13Kernel_traitsIf6__halffS2_fjLj768ELj1ELj4ELj1ELj16ENS_18Kernel_traits_baseILj768EfS2_fS2_fjLj128EEEEELb1ELb0ELb0ELb0EEEvNS_9BwdParamsE,"aw",@nobits
	.sectionflags	@""
	.align	16
	.zero		1024


//--------------------- .nv.shared._ZN10layer_norm13ln_bwd_kernelINS_13Kernel_traitsIf6__halffS2_fjLj768ELj1ELj4ELj1ELj16ENS_18Kernel_traits_baseILj768EfS2_fS2_fjLj128EEEEELb1ELb0ELb0ELb1EEEvNS_9BwdParamsE --------------------------
	.section	.nv.shared._ZN10layer_norm13ln_bwd_kernelINS_13Kernel_traitsIf6__halffS2_fjLj768ELj1ELj4ELj1ELj16ENS_18Kernel_traits_baseILj768EfS2_fS2_fjLj128EEEEELb1ELb0ELb0ELb1EEEvNS_9BwdParamsE,"aw",@nobits
	.sectionflags	@""
	.align	16
	.zero		1024


//--------------------- .nv.shared._ZN10layer_norm22ln_bwd_finalize_kernelINS_22Kernel_traits_finalizeILj768Ef6__halffS2_fjLb0ELj1024ELj4ENS_18Kernel_traits_baseILj768EfS2_fS2_fjLj1024EEEEELb0ELb0EEEvNS_9BwdParamsE --------------------------
	.section	.nv.shared._ZN10layer_norm22ln_bwd_finalize_kernelINS_22Kernel_traits_finalizeILj768Ef6__halffS2_fjLb0ELj1024ELj4ENS_18Kernel_traits_baseILj768EfS2_fS2_fjLj1024EEEEELb0ELb0EEEvNS_9BwdParamsE,"aw",@nobits
	.sectionflags	@""
	.align	16
.nv.shared._ZN10layer_norm22ln_bwd_finalize_kernelINS_22Kernel_traits_finalizeILj768Ef6__halffS2_fjLb0ELj1024ELj4ENS_18Kernel_traits_baseILj768EfS2_fS2_fjLj1024EEEEELb0ELb0EEEvNS_9BwdParamsE:
	.zero		9472


//--------------------- .nv.shared._ZN10layer_norm13ln_bwd_kernelINS_13Kernel_traitsIf6__halffS2_fjLj768ELj1ELj4ELj1ELj16ENS_18Kernel_traits_baseILj768EfS2_fS2_fjLj128EEEEELb1ELb0ELb1ELb0EEEvNS_9BwdParamsE --------------------------
	.section	.nv.shared._ZN10layer_norm13ln_bwd_kernelINS_13Kernel_traitsIf6__halffS2_fjLj768ELj1ELj4ELj1ELj16ENS_18Kernel_traits_baseILj768EfS2_fS2_fjLj128EEEEELb1ELb0ELb1ELb0EEEvNS_9BwdParamsE,"aw",@nobits
	.sectionflags	@""
	.align	16
	.zero		1024


//--------------------- .nv.shared._ZN10layer_norm22ln_bwd_finalize_kernelINS_22Kernel_traits_finalizeILj768Ef6__halffS2_fjLb0ELj1024ELj4ENS_18Kernel_traits_baseILj768EfS2_fS2_fjLj1024EEEEELb0ELb1EEEvNS_9BwdParamsE --------------------------
	.section	.nv.shared._ZN10layer_norm22ln_bwd_finalize_kernelINS_22Kernel_traits_finalizeILj768Ef6__halffS2_fjLb0ELj1024ELj4ENS_18Kernel_traits_baseILj768EfS2_fS2_fjLj1024EEEEELb0ELb1EEEvNS_9BwdParamsE,"aw",@nobits
	.sectionflags	@""
	.align	16
.nv.shared._ZN10layer_norm22ln_bwd_finalize_kernelINS_22Kernel_traits_finalizeILj768Ef6__halffS2_fjLb0ELj1024ELj4ENS_18Kernel_traits_baseILj768EfS2_fS2_fjLj1024EEEEELb0ELb1EEEvNS_9BwdParamsE:
	.zero		9472


//--------------------- .nv.shared._ZN10layer_norm13ln_bwd_kernelINS_13Kernel_traitsIf6__halffS2_fjLj768ELj1ELj4ELj1ELj16ENS_18Kernel_traits_baseILj768EfS2_fS2_fjLj128EEEEELb1ELb0ELb1ELb1EEEvNS_9BwdParamsE --------------------------
	.section	.nv.shared._ZN10layer_norm13ln_bwd_kernelINS_13Kernel_traitsIf6__halffS2_fjLj768ELj1ELj4ELj1ELj16ENS_18Kernel_traits_baseILj768EfS2_fS2_fjLj128EEEEELb1ELb0ELb1ELb1EEEvNS_9BwdParamsE,"aw",@nobits
	.sectionflags	@""
	.align	16
	.zero		1024


//--------------------- .nv.shared._ZN10layer_norm13ln_bwd_kernelINS_13Kernel_traitsIf6__halffS2_fjLj768ELj1ELj4ELj1ELj16ENS_18Kernel_traits_baseILj768EfS2_fS2_fjLj128EEEEELb1ELb1ELb0ELb0EEEvNS_9BwdParamsE --------------------------
	.section	.nv.shared._ZN10layer_norm13ln_bwd_kernelINS_13Kernel_traitsIf6__halffS2_fjLj768ELj1ELj4ELj1ELj16ENS_18Kernel_traits_baseILj768EfS2_fS2_fjLj128EEEEELb1ELb1ELb0ELb0EEEvNS_9BwdParamsE,"aw",@nobits
	.sectionflags	@""
	.align	16
	.zero		1024


//--------------------- .nv.shared._ZN10layer_norm13ln_bwd_kernelINS_13Kernel_traitsIf6__halffS2_fjLj768ELj1ELj4ELj1ELj16ENS_18Kernel_traits_baseILj768EfS2_fS2_fjLj128EEEEELb1ELb1ELb0ELb1EEEvNS_9BwdParamsE --------------------------
	.section	.nv.shared._ZN10layer_norm13ln_bwd_kernelINS_13Kernel_traitsIf6__halffS2_fjLj768ELj1ELj4ELj1ELj16ENS_18Kernel_traits_baseILj768EfS2_fS2_fjLj128EEEEELb1ELb1ELb0ELb1EEEvNS_9BwdParamsE,"aw",@nobits
	.sectionflags	@""
	.align	16
	.zero		1024


//--------------------- .nv.shared._ZN10layer_norm22ln_bwd_finalize_kernelINS_22Kernel_traits_finalizeILj768Ef6__halffS2_fjLb1ELj1024ELj4ENS_18Kernel_traits_baseILj768EfS2_fS2_fjLj1024EEEEELb1ELb0EEEvNS_9BwdParamsE --------------------------
	.section	.nv.shared._ZN10layer_norm22ln_bwd_finalize_kernelINS_22Kernel_traits_finalizeILj768Ef6__halffS2_fjLb1ELj1024ELj4ENS_18Kernel_traits_baseILj768EfS2_fS2_fjLj1024EEEEELb1ELb0EEEvNS_9BwdParamsE,"aw",@nobits
	.sectionflags	@""
	.align	16
.nv.shared._ZN10layer_norm22ln_bwd_finalize_kernelINS_22Kernel_traits_finalizeILj768Ef6__halffS2_fjLb1ELj1024ELj4ENS_18Kernel_traits_baseILj768EfS2_fS2_fjLj1024EEEEELb1ELb0EEEvNS_9BwdParamsE:
	.zero		13696


//--------------------- .nv.shared._ZN10layer_norm13ln_bwd_kernelINS_13Kernel_traitsIf6__halffS2_fjLj768ELj1ELj4ELj1ELj16ENS_18Kernel_traits_baseILj768EfS2_fS2_fjLj128EEEEELb1ELb1ELb1ELb0EEEvNS_9BwdParamsE --------------------------
	.section	.nv.shared._ZN10layer_norm13ln_bwd_kernelINS_13Kernel_traitsIf6__halffS2_fjLj768ELj1ELj4ELj1ELj16ENS_18Kernel_traits_baseILj768EfS2_fS2_fjLj128EEEEELb1ELb1ELb1ELb0EEEvNS_9BwdParamsE,"aw",@nobits
	.sectionflags	@""
	.align	16
	.zero		1024


//--------------------- .nv.shared._ZN10layer_norm22ln_bwd_finalize_kernelINS_22Kernel_traits_finalizeILj768Ef6__halffS2_fjLb1ELj1024ELj4ENS_18Kernel_traits_baseILj768EfS2_fS2_fjLj1024EEEEELb1ELb1EEEvNS_9BwdParamsE --------------------------
	.section	.nv.shared._ZN10layer_norm22ln_bwd_finalize_kernelINS_22Kernel_traits_finalizeILj768Ef6__halffS2_fjLb1ELj1024ELj4ENS_18Kernel_traits_baseILj768EfS2_fS2_fjLj1024EEEEELb1ELb1EEEvNS_9BwdParamsE,"aw",@nobits
	.sectionflags	@""
	.align	16
.nv.shared._ZN10layer_norm22ln_bwd_finalize_kernelINS_22Kernel_traits_finalizeILj768Ef6__halffS2_fjLb1ELj1024ELj4ENS_18Kernel_traits_baseILj768EfS2_fS2_fjLj1024EEEEELb1ELb1EEEvNS_9BwdParamsE:
	.zero		13696


//--------------------- .nv.shared._ZN10layer_norm13ln_bwd_kernelINS_13Kernel_traitsIf6__halffS2_fjLj768ELj1ELj4ELj1ELj16ENS_18Kernel_traits_baseILj768EfS2_fS2_fjLj128EEEEELb1ELb1ELb1ELb1EEEvNS_9BwdParamsE --------------------------
	.section	.nv.shared._ZN10layer_norm13ln_bwd_kernelINS_13Kernel_traitsIf6__halffS2_fjLj768ELj1ELj4ELj1ELj16ENS_18Kernel_traits_baseILj768EfS2_fS2_fjLj128EEEEELb1ELb1ELb1ELb1EEEvNS_9BwdParamsE,"aw",@nobits
	.sectionflags	@""
	.align	16
	.zero		1024


//--------------------- .nv.shared._ZN10layer_norm13ln_bwd_kernelINS_13Kernel_traitsI6__halfffffjLj768ELj1ELj4ELj1ELj16ENS_18Kernel_traits_baseILj768ES2_ffffjLj128EEEEELb0ELb0ELb0ELb0EEEvNS_9BwdParamsE --------------------------
	.section	.nv.shared._ZN10layer_norm13ln_bwd_kernelINS_13Kernel_traitsI6__halfffffjLj768ELj1ELj4ELj1ELj16ENS_18Kernel_traits_baseILj768ES2_ffffjLj128EEEEELb0ELb0ELb0ELb0EEEvNS_9BwdParamsE,"aw",@nobits
	.sectionflags	@""
	.align	16
	.zero		1024


//--------------------- .nv.shared._ZN10layer_norm13ln_bwd_kernelINS_13Kernel_traitsI6__halfffffjLj768ELj1ELj4ELj1ELj16ENS_18Kernel_traits_baseILj768ES2_ffffjLj128EEEEELb0ELb0ELb0ELb1EEEvNS_9BwdParamsE --------------------------
	.section	.nv.shared._ZN10layer_norm13ln_bwd_kernelINS_13Kernel_traitsI6__halfffffjLj768ELj1ELj4ELj1ELj16ENS_18Kernel_traits_baseILj768ES2_ffffjLj128EEEEELb0ELb0ELb0ELb1EEEvNS_9BwdParamsE,"aw",@nobits
	.sectionflags	@""
	.align	16
	.zero		1024


//--------------------- .nv.shared._ZN10layer_norm13ln_bwd_kernelINS_13Kernel_traitsI6__halfffffjLj768ELj1ELj4ELj1ELj16ENS_18Kernel_traits_baseILj768ES2_ffffjLj128EEEEELb0ELb0ELb1ELb0EEEvNS_9BwdParamsE --------------------------
	.section	.nv.shared._ZN10layer_norm13ln_bwd_kernelINS_13Kernel_traitsI6__halfffffjLj768ELj1ELj4ELj1ELj16ENS_18Kernel_traits_baseILj768ES2_ffffjLj128EEEEELb0ELb0ELb1ELb0EEEvNS_9BwdParamsE,"aw",@nobits
	.sectionflags	@""
	.align	16
	.zero		1024


//--------------------- .nv.shared._ZN10layer_norm13ln_bwd_kernelINS_13Kernel_traitsI6__halfffffjLj768ELj1ELj4ELj1ELj16ENS_18Kernel_traits_baseILj768ES2_ffffjLj128EEEEELb0ELb0ELb1ELb1EEEvNS_9BwdParamsE --------------------------
	.section	.nv.shared._ZN10layer_norm13ln_bwd_kernelINS_13Kernel_traitsI6__halfffffjLj768ELj1ELj4ELj1ELj16ENS_18Kernel_traits_baseILj768ES2_ffffjLj128EEEEELb0ELb0ELb1ELb1EEEvNS_9BwdParamsE,"aw",@nobits
	.sectionflags	@""
	.align	16
	.zero		1024


//--------------------- .nv.shared._ZN10layer_norm13ln_bwd_kernelINS_13Kernel_traitsI6__halfffffjLj768ELj1ELj4ELj1ELj16ENS_18Kernel_traits_baseILj768ES2_ffffjLj128EEEEELb0ELb1ELb0ELb0EEEvNS_9BwdParamsE --------------------------
	.section	.nv.shared._ZN10layer_norm13ln_bwd_kernelINS_13Kernel_traitsI6__halfffffjLj768ELj1ELj4ELj1ELj16ENS_18Kernel_traits_baseILj768ES2_ffffjLj128EEEEELb0ELb1ELb0ELb0EEEvNS_9BwdParamsE,"aw",@nobits
	.sectionflags	@""
	.align	16
	.zero		1024


//--------------------- .nv.shared._ZN10layer_norm13ln_bwd_kernelINS_13Kernel_traitsI6__halfffffjLj768ELj1ELj4ELj1ELj16ENS_18Kernel_traits_baseILj768ES2_ffffjLj128EEEEELb0ELb1ELb0ELb1EEEvNS_9BwdParamsE --------------------------
	.section	.nv.shared._ZN10layer_norm13ln_bwd_kernelINS_13Kernel_traitsI6__halfffffjLj768ELj1ELj4ELj1ELj16ENS_18Kernel_traits_baseILj768ES2_ffffjLj128EEEEELb0ELb1ELb0ELb1EEEvNS_9BwdParamsE,"aw",@nobits
	.sectionflags	@""
	.align	16
	.zero		1024


//--------------------- .nv.shared._ZN10layer_norm13ln_bwd_kernelINS_13Kernel_traitsI6__halfffffjLj768ELj1ELj4ELj1ELj16ENS_18Kernel_traits_baseILj768ES2_ffffjLj128EEEEELb0ELb1ELb1ELb0EEEvNS_9BwdParamsE --------------------------
	.section	.nv.shared._ZN10layer_norm13ln_bwd_kernelINS_13Kernel_traitsI6__halfffffjLj768ELj1ELj4ELj1ELj16ENS_18Kernel_traits_baseILj768ES2_ffffjLj128EEEEELb0ELb1ELb1ELb0EEEvNS_9BwdParamsE,"aw",@nobits
	.sectionflags	@""
	.align	16
	.zero		1024


//--------------------- .nv.shared._ZN10layer_norm13ln_bwd_kernelINS_13Kernel_traitsI6__halfffffjLj768ELj1ELj4ELj1ELj16ENS_18Kernel_traits_baseILj768ES2_ffffjLj128EEEEELb0ELb1ELb1ELb1EEEvNS_9BwdParamsE --------------------------
	.section	.nv.shared._ZN10layer_norm13ln_bwd_kernelINS_13Kernel_traitsI6__halfffffjLj768ELj1ELj4ELj1ELj16ENS_18Kernel_traits_baseILj768ES2_ffffjLj128EEEEELb0ELb1ELb1ELb1EEEvNS_9BwdParamsE,"aw",@nobits
	.sectionflags	@""
	.align	16
	.zero		1024


//--------------------- .nv.shared._ZN10layer_norm13ln_bwd_kernelINS_13Kernel_traitsI6__halfffffjLj768ELj1ELj4ELj1ELj16ENS_18Kernel_traits_baseILj768ES2_ffffjLj128EEEEELb1ELb0ELb0ELb0EEEvNS_9BwdParamsE --------------------------
	.section	.nv.shared._ZN10layer_norm13ln_bwd_kernelINS_13Kernel_traitsI6__halfffffjLj768ELj1ELj4ELj1ELj16ENS_18Kernel_traits_baseILj768ES2_ffffjLj128EEEEELb1ELb0ELb0ELb0EEEvNS_9BwdParamsE,"aw",@nobits
	.sectionflags	@""
	.align	16
	.zero		1024


//--------------------- .nv.shared._ZN10layer_norm13ln_bwd_kernelINS_13Kernel_traitsI6__halfffffjLj768ELj1ELj4ELj1ELj16ENS_18Kernel_traits_baseILj768ES2_ffffjLj128EEEEELb1ELb0ELb0ELb1EEEvNS_9BwdParamsE --------------------------
	.section	.nv.shared._ZN10layer_norm13ln_bwd_kernelINS_13Kernel_traitsI6__halfffffjLj768ELj1ELj4ELj1ELj16ENS_18Kernel_traits_baseILj768ES2_ffffjLj128EEEEELb1ELb0ELb0ELb1EEEvNS_9BwdParamsE,"aw",@nobits
	.sectionflags	@""
	.align	16
	.zero		1024


//--------------------- .nv.shared._ZN10layer_norm22ln_bwd_finalize_kernelINS_22Kernel_traits_finalizeILj768E6__halfffffjLb0ELj1024ELj4ENS_18Kernel_traits_baseILj768ES2_ffffjLj1024EEEEELb0ELb0EEEvNS_9BwdParamsE --------------------------
	.section	.nv.shared._ZN10layer_norm22ln_bwd_finalize_kernelINS_22Kernel_traits_finalizeILj768E6__halfffffjLb0ELj1024ELj4ENS_18Kernel_traits_baseILj768ES2_ffffjLj1024EEEEELb0ELb0EEEvNS_9BwdParamsE,"aw",@nobits
	.sectionflags	@""
	.align	16
.nv.shared._ZN10layer_norm22ln_bwd_finalize_kernelINS_22Kernel_traits_finalizeILj768E6__halfffffjLb0ELj1024ELj4ENS_18Kernel_traits_baseILj768ES2_ffffjLj1024EEEEELb0ELb0EEEvNS_9BwdParamsE:
	.zero		9472


//--------------------- .nv.shared._ZN10layer_norm13ln_bwd_kernelINS_13Kernel_traitsI6__halfffffjLj768ELj1ELj4ELj1ELj16ENS_18Kernel_traits_baseILj768ES2_ffffjLj128EEEEELb1ELb0ELb1ELb0EEEvNS_9BwdParamsE --------------------------
	.section	.nv.shared._ZN10layer_norm13ln_bwd_kernelINS_13Kernel_traitsI6__halfffffjLj768ELj1ELj4ELj1ELj16ENS_18Kernel_traits_baseILj768ES2_ffffjLj128EEEEELb1ELb0ELb1ELb0EEEvNS_9BwdParamsE,"aw",@nobits
	.sectionflags	@""
	.align	16
	.zero		1024


//--------------------- .nv.shared._ZN10layer_norm22ln_bwd_finalize_kernelINS_22Kernel_traits_finalizeILj768E6__halfffffjLb0ELj1024ELj4ENS_18Kernel_traits_baseILj768ES2_ffffjLj1024EEEEELb0ELb1EEEvNS_9BwdParamsE --------------------------
	.section	.nv.shared._ZN10layer_norm22ln_bwd_finalize_kernelINS_22Kernel_traits_finalizeILj768E6__halfffffjLb0ELj1024ELj4ENS_18Kernel_traits_baseILj768ES2_ffffjLj1024EEEEELb0ELb1EEEvNS_9BwdParamsE,"aw",@nobits
	.sectionflags	@""
	.align	16
.nv.shared._ZN10layer_norm22ln_bwd_finalize_kernelINS_22Kernel_traits_finalizeILj768E6__halfffffjLb0ELj1024ELj4ENS_18Kernel_traits_baseILj768ES2_ffffjLj1024EEEEELb0ELb1EEEvNS_9BwdParamsE:
	.zero		9472


//--------------------- .nv.shared._ZN10layer_norm13ln_bwd_kernelINS_13Kernel_traitsI6__halfffffjLj768ELj1ELj4ELj1ELj16ENS_18Kernel_traits_baseILj768ES2_ffffjLj128EEEEELb1ELb0ELb1ELb1EEEvNS_9BwdParamsE --------------------------
	.section	.nv.shared._ZN10layer_norm13ln_bwd_kernelINS_13Kernel_traitsI6__halfffffjLj768ELj1ELj4ELj1ELj16ENS_18Kernel_traits_baseILj768ES2_ffffjLj128EEEEELb1ELb0ELb1ELb1EEEvNS_9BwdParamsE,"aw",@nobits
	.sectionflags	@""
	.align	16
	.zero		1024


//--------------------- .nv.shared._ZN10layer_norm13ln_bwd_kernelINS_13Kernel_traitsI6__halfffffjLj768ELj1ELj4ELj1ELj16ENS_18Kernel_traits_baseILj768ES2_ffffjLj128EEEEELb1ELb1ELb0ELb0EEEvNS_9BwdParamsE --------------------------
	.section	.nv.shared._ZN10layer_norm13ln_bwd_kernelINS_13Kernel_traitsI6__halfffffjLj768ELj1ELj4ELj1ELj16ENS_18Kernel_traits_baseILj768ES2_ffffjLj128EEEEELb1ELb1ELb0ELb0EEEvNS_9BwdParamsE,"aw",@nobits
	.sectionflags	@""
	.align	16
	.zero		1024


//--------------------- .nv.shared._ZN10layer_norm13ln_bwd_kernelINS_13Kernel_traitsI6__halfffffjLj768ELj1ELj4ELj1ELj16ENS_18Kernel_traits_baseILj768ES2_ffffjLj128EEEEELb1ELb1ELb0ELb1EEEvNS_9BwdParamsE --------------------------
	.section	.nv.shared._ZN10layer_norm13ln_bwd_kernelINS_13Kernel_traitsI6__halfffffjLj768ELj1ELj4ELj1ELj16ENS_18Kernel_traits_baseILj768ES2_ffffjLj128EEEEELb1ELb1ELb0ELb1EEEvNS_9BwdParamsE,"aw",@nobits
	.sectionflags	@""
	.align	16
	.zero		1024


//--------------------- .nv.shared._ZN10layer_norm22ln_bwd_finalize_kernelINS_22Kernel_traits_finalizeILj768E6__halfffffjLb1ELj1024ELj4ENS_18Kernel_traits_baseILj768ES2_ffffjLj1024EEEEELb1ELb0EEEvNS_9BwdParamsE --------------------------
	.section	.nv.shared._ZN10layer_norm22ln_bwd_finalize_kernelINS_22Kernel_traits_finalizeILj768E6__halfffffjLb1ELj1024ELj4ENS_18Kernel_traits_baseILj768ES2_ffffjLj1024EEEEELb1ELb0EEEvNS_9BwdParamsE,"aw",@nobits
	.sectionflags	@""
	.align	16
.nv.shared._ZN10layer_norm22ln_bwd_finalize_kernelINS_22Kernel_traits_finalizeILj768E6__halfffffjLb1ELj1024ELj4ENS_18Kernel_traits_baseILj768ES2_ffffjLj1024EEEEELb1ELb0EEEvNS_9BwdParamsE:
	.zero		13696


//--------------------- .nv.shared._ZN10layer_norm13ln_bwd_kernelINS_13Kernel_traitsI6__halfffffjLj768ELj1ELj4ELj1ELj16ENS_18Kernel_traits_baseILj768ES2_ffffjLj128EEEEELb1ELb1ELb1ELb0EEEvNS_9BwdParamsE --------------------------
	.section	.nv.shared._ZN10layer_norm13ln_bwd_kernelINS_13Kernel_traitsI6__halfffffjLj768ELj1ELj4ELj1ELj16ENS_18Kernel_traits_baseILj768ES2_ffffjLj128EEEEELb1ELb1ELb1ELb0EEEvNS_9BwdParamsE,"aw",@nobits
	.sectionflags	@""
	.align	16
	.zero		1024


//--------------------- .nv.shared._ZN10layer_norm22ln_bwd_finalize_kernelINS_22Kernel_traits_finalizeILj768E6__halfffffjLb1ELj1024ELj4ENS_18Kernel_traits_baseILj768ES2_ffffjLj1024EEEEELb1ELb1EEEvNS_9BwdParamsE --------------------------
	.section	.nv.shared._ZN10layer_norm22ln_bwd_finalize_kernelINS_22Kernel_traits_finalizeILj768E6__halfffffjLb1ELj1024ELj4ENS_18Kernel_traits_baseILj768ES2_ffffjLj1024EEEEELb1ELb1EEEvNS_9BwdParamsE,"aw",@nobits
	.sectionflags	@""
	.align	16
.nv.shared._ZN10layer_norm22ln_bwd_finalize_kernelINS_22Kernel_traits_finalizeILj768E6__halfffffjLb1ELj1024ELj4ENS_18Kernel_traits_baseILj768ES2_ffffjLj1024EEEEELb1ELb1EEEvNS_9BwdParamsE:
	.zero		13696


//--------------------- .nv.shared._ZN10layer_norm13ln_bwd_kernelINS_13Kernel_traitsI6__halfffffjLj768ELj1ELj4ELj1ELj16ENS_18Kernel_traits_baseILj768ES2_ffffjLj128EEEEELb1ELb1ELb1ELb1EEEvNS_9BwdParamsE --------------------------
	.section	.nv.shared._ZN10layer_norm13ln_bwd_kernelINS_13Kernel_traitsI6__halfffffjLj768ELj1ELj4ELj1ELj16ENS_18Kernel_traits_baseILj768ES2_ffffjLj128EEEEELb1ELb1ELb1ELb1EEEvNS_9BwdParamsE,"aw",@nobits
	.sectionflags	@""
	.align	16
	.zero		1024


//--------------------- .nv.shared._ZN10layer_norm13ln_bwd_kernelINS_13Kernel_traitsIfffffjLj768ELj1ELj4ELj1ELj16ENS_18Kernel_traits_baseILj768EfffffjLj128EEEEELb0ELb0ELb0ELb0EEEvNS_9BwdParamsE --------------------------
	.section	.nv.shared._ZN10layer_norm13ln_bwd_kernelINS_13Kernel_traitsIfffffjLj768ELj1ELj4ELj1ELj16ENS_18Kernel_traits_baseILj768EfffffjLj128EEEEELb0ELb0ELb0ELb0EEEvNS_9BwdParamsE,"aw",@nobits
	.sectionflags	@""
	.align	16
	.zero		1024


//--------------------- .nv.shared._ZN10layer_norm13ln_bwd_kernelINS_13Kernel_traitsIfffffjLj768ELj1ELj4ELj1ELj16ENS_18Kernel_traits_baseILj768EfffffjLj128EEEEELb0ELb0ELb0ELb1EEEvNS_9BwdParamsE --------------------------
	.section	.nv.shared._ZN10layer_norm13ln_bwd_kernelINS_13Kernel_traitsIfffffjLj768ELj1ELj4ELj1ELj16ENS_18Kernel_traits_baseILj768EfffffjLj128EEEEELb0ELb0ELb0ELb1EEEvNS_9BwdParamsE,"aw",@nobits
	.sectionflags	@""
	.align	16
	.zero		1024


//--------------------- .nv.shared._ZN10layer_norm13ln_bwd_kernelINS_13Kernel_traitsIfffffjLj768ELj1ELj4ELj1ELj16ENS_18Kernel_traits_baseILj768EfffffjLj128EEEEELb0ELb0ELb1ELb0EEEvNS_9BwdParamsE --------------------------
	.section	.nv.shared._ZN10layer_norm13ln_bwd_kernelINS_13Kernel_traitsIfffffjLj768ELj1ELj4ELj1ELj16ENS_18Kernel_traits_baseILj768EfffffjLj128EEEEELb0ELb0ELb1ELb0EEEvNS_9BwdParamsE,"aw",@nobits
	.sectionflags	@""
	.align	16
	.zero		1024


//--------------------- .nv.shared._ZN10layer_norm13ln_bwd_kernelINS_13Kernel_traitsIfffffjLj768ELj1ELj4ELj1ELj16ENS_18Kernel_traits_baseILj768EfffffjLj128EEEEELb0ELb0ELb1ELb1EEEvNS_9BwdParamsE --------------------------
	.section	.nv.shared._ZN10layer_norm13ln_bwd_kernelINS_13Kernel_traitsIfffffjLj768ELj1ELj4ELj1ELj16ENS_18Kernel_traits_baseILj768EfffffjLj128EEEEELb0ELb0ELb1ELb1EEEvNS_9BwdParamsE,"aw",@nobits
	.sectionflags	@""
	.align	16
	.zero		1024


//--------------------- .nv.shared._ZN10layer_norm13ln_bwd_kernelINS_13Kernel_traitsIfffffjLj768ELj1ELj4ELj1ELj16ENS_18Kernel_traits_baseILj768EfffffjLj128EEEEELb0ELb1ELb0ELb0EEEvNS_9BwdParamsE --------------------------
	.section	.nv.shared._ZN10layer_norm13ln_bwd_kernelINS_13Kernel_traitsIfffffjLj768ELj1ELj4ELj1ELj16ENS_18Kernel_traits_baseILj768EfffffjLj128EEEEELb0ELb1ELb0ELb0EEEvNS_9BwdParamsE,"aw",@nobits
	.sectionflags	@""
	.align	16
	.zero		1024


//--------------------- .nv.shared._ZN10layer_norm13ln_bwd_kernelINS_13Kernel_traitsIfffffjLj768ELj1ELj4ELj1ELj16ENS_18Kernel_traits_baseILj768EfffffjLj128EEEEELb0ELb1ELb0ELb1EEEvNS_9BwdParamsE --------------------------
	.section	.nv.shared._ZN10layer_norm13ln_bwd_kernelINS_13Kernel_traitsIfffffjLj768ELj1ELj4ELj1ELj16ENS_18Kernel_traits_baseILj768EfffffjLj128EEEEELb0ELb1ELb0ELb1EEEvNS_9BwdParamsE,"aw",@nobits
	.sectionflags	@""
	.align	16
	.zero		1024


//--------------------- .nv.shared._ZN10layer_norm13ln_bwd_kernelINS_13Kernel_traitsIfffffjLj768ELj1ELj4ELj1ELj16ENS_18Kernel_traits_baseILj768EfffffjLj128EEEEELb0ELb1ELb1ELb0EEEvNS_9BwdParamsE --------------------------
	.section	.nv.shared._ZN10layer_norm13ln_bwd_kernelINS_13Kernel_traitsIfffffjLj768ELj1ELj4ELj1ELj16ENS_18Kernel_traits_baseILj768EfffffjLj128EEEEELb0ELb1ELb1ELb0EEEvNS_9BwdParamsE,"aw",@nobits
	.sectionflags	@""
	.align	16
	.zero		1024


//--------------------- .nv.shared._ZN10layer_norm13ln_bwd_kernelINS_13Kernel_traitsIfffffjLj768ELj1ELj4ELj1ELj16ENS_18Kernel_traits_baseILj768EfffffjLj128EEEEELb0ELb1ELb1ELb1EEEvNS_9BwdParamsE --------------------------
	.section	.nv.shared._ZN10layer_norm13ln_bwd_kernelINS_13Kernel_traitsIfffffjLj768ELj1ELj4ELj1ELj16ENS_18Kernel_traits_baseILj768EfffffjLj128EEEEELb0ELb1ELb1ELb1EEEvNS_9BwdParamsE,"aw",@nobits
	.sectionflags	@""
	.align	16
	.zero		1024


//--------------------- .nv.shared._ZN10layer_norm13ln_bwd_kernelINS_13Kernel_traitsIfffffjLj768ELj1ELj4ELj1ELj16ENS_18Kernel_traits_baseILj768EfffffjLj128EEEEELb1ELb0ELb0ELb0EEEvNS_9BwdParamsE --------------------------
	.section	.nv.shared._ZN10layer_norm13ln_bwd_kernelINS_13Kernel_traitsIfffffjLj768ELj1ELj4ELj1ELj16ENS_18Kernel_traits_baseILj768EfffffjLj128EEEEELb1ELb0ELb0ELb0EEEvNS_9BwdParamsE,"aw",@nobits
	.sectionflags	@""
	.align	16
	.zero		1024


//--------------------- .nv.shared._ZN10layer_norm13ln_bwd_kernelINS_13Kernel_traitsIfffffjLj768ELj1ELj4ELj1ELj16ENS_18Kernel_traits_baseILj768EfffffjLj128EEEEELb1ELb0ELb0ELb1EEEvNS_9BwdParamsE --------------------------
	.section	.nv.shared._ZN10layer_norm13ln_bwd_kernelINS_13Kernel_traitsIfffffjLj768ELj1ELj4ELj1ELj16ENS_18Kernel_traits_baseILj768EfffffjLj128EEEEELb1ELb0ELb0ELb1EEEvNS_9BwdParamsE,"aw",@nobits
	.sectionflags	@""
	.align	16
	.zero		1024


//--------------------- .nv.shared._ZN10layer_norm22ln_bwd_finalize_kernelINS_22Kernel_traits_finalizeILj768EfffffjLb0ELj1024ELj4ENS_18Kernel_traits_baseILj768EfffffjLj1024EEEEELb0ELb0EEEvNS_9BwdParamsE --------------------------
	.section	.nv.shared._ZN10layer_norm22ln_bwd_finalize_kernelINS_22Kernel_traits_finalizeILj768EfffffjLb0ELj1024ELj4ENS_18Kernel_traits_baseILj768EfffffjLj1024EEEEELb0ELb0EEEvNS_9BwdParamsE,"aw",@nobits
	.sectionflags	@""
	.align	16
.nv.shared._ZN10layer_norm22ln_bwd_finalize_kernelINS_22Kernel_traits_finalizeILj768EfffffjLb0ELj1024ELj4ENS_18Kernel_traits_baseILj768EfffffjLj1024EEEEELb0ELb0EEEvNS_9BwdParamsE:
	.zero		9472


//--------------------- .nv.shared._ZN10layer_norm13ln_bwd_kernelINS_13Kernel_traitsIfffffjLj768ELj1ELj4ELj1ELj16ENS_18Kernel_traits_baseILj768EfffffjLj128EEEEELb1ELb0ELb1ELb0EEEvNS_9BwdParamsE --------------------------
	.section	.nv.shared._ZN10layer_norm13ln_bwd_kernelINS_13Kernel_traitsIfffffjLj768ELj1ELj4ELj1ELj16ENS_18Kernel_traits_baseILj768EfffffjLj128EEEEELb1ELb0ELb1ELb0EEEvNS_9BwdParamsE,"aw",@nobits
	.sectionflags	@""
	.align	16
	.zero		1024


//--------------------- .nv.shared._ZN10layer_norm22ln_bwd_finalize_kernelINS_22Kernel_traits_finalizeILj768EfffffjLb0ELj1024ELj4ENS_18Kernel_traits_baseILj768EfffffjLj1024EEEEELb0ELb1EEEvNS_9BwdParamsE --------------------------
	.section	.nv.shared._ZN10layer_norm22ln_bwd_finalize_kernelINS_22Kernel_traits_finalizeILj768EfffffjLb0ELj1024ELj4ENS_18Kernel_traits_baseILj768EfffffjLj1024EEEEELb0ELb1EEEvNS_9BwdParamsE,"aw",@nobits
	.sectionflags	@""
	.align	16
.nv.shared._ZN10layer_norm22ln_bwd_finalize_kernelINS_22Kernel_traits_finalizeILj768EfffffjLb0ELj1024ELj4ENS_18Kernel_traits_baseILj768EfffffjLj1024EEEEELb0ELb1EEEvNS_9BwdParamsE:
	.zero		9472


//--------------------- .nv.shared._ZN10layer_norm13ln_bwd_kernelINS_13Kernel_traitsIfffffjLj768ELj1ELj4ELj1ELj16ENS_18Kernel_traits_baseILj768EfffffjLj128EEEEELb1ELb0ELb1ELb1EEEvNS_9BwdParamsE --------------------------
	.section	.nv.shared._ZN10layer_norm13ln_bwd_kernelINS_13Kernel_traitsIfffffjLj768ELj1ELj4ELj1ELj16ENS_18Kernel_traits_baseILj768EfffffjLj128EEEEELb1ELb0ELb1ELb1EEEvNS_9BwdParamsE,"aw",@nobits
	.sectionflags	@""
	.align	16
	.zero		1024


//--------------------- .nv.shared._ZN10layer_norm13ln_bwd_kernelINS_13Kernel_traitsIfffffjLj768ELj1ELj4ELj1ELj16ENS_18Kernel_traits_baseILj768EfffffjLj128EEEEELb1ELb1ELb0ELb0EEEvNS_9BwdParamsE --------------------------
	.section	.nv.shared._ZN10layer_norm13ln_bwd_kernelINS_13Kernel_traitsIfffffjLj768ELj1ELj4ELj1ELj16ENS_18Kernel_traits_baseILj768EfffffjLj128EEEEELb1ELb1ELb0ELb0EEEvNS_9BwdParamsE,"aw",@nobits
	.sectionflags	@""
	.align	16
	.zero		1024


//--------------------- .nv.shared._ZN10layer_norm13ln_bwd_kernelINS_13Kernel_traitsIfffffjLj768ELj1ELj4ELj1ELj16ENS_18Kernel_traits_baseILj768EfffffjLj128EEEEELb1ELb1ELb0ELb1EEEvNS_9BwdParamsE --------------------------
	.section	.nv.shared._ZN10layer_norm13ln_bwd_kernelINS_13Kernel_traitsIfffffjLj768ELj1ELj4ELj1ELj16ENS_18Kernel_traits_baseILj768EfffffjLj128EEEEELb1ELb1ELb0ELb1EEEvNS_9BwdParamsE,"aw",@nobits
	.sectionflags	@""
	.align	16
	.zero		1024


//--------------------- .nv.shared._ZN10layer_norm22ln_bwd_finalize_kernelINS_22Kernel_traits_finalizeILj768EfffffjLb1ELj1024ELj4ENS_18Kernel_traits_baseILj768EfffffjLj1024EEEEELb1ELb0EEEvNS_9BwdParamsE --------------------------
	.section	.nv.shared._ZN10layer_norm22ln_bwd_finalize_kernelINS_22Kernel_traits_finalizeILj768EfffffjLb1ELj1024ELj4ENS_18Kernel_traits_baseILj768EfffffjLj1024EEEEELb1ELb0EEEvNS_9BwdParamsE,"aw",@nobits
	.sectionflags	@""
	.align	16
.nv.shared._ZN10layer_norm22ln_bwd_finalize_kernelINS_22Kernel_traits_finalizeILj768EfffffjLb1ELj1024ELj4ENS_18Kernel_traits_baseILj768EfffffjLj1024EEEEELb1ELb0EEEvNS_9BwdParamsE:
	.zero		13696


//--------------------- .nv.shared._ZN10layer_norm13ln_bwd_kernelINS_13Kernel_traitsIfffffjLj768ELj1ELj4ELj1ELj16ENS_18Kernel_traits_baseILj768EfffffjLj128EEEEELb1ELb1ELb1ELb0EEEvNS_9BwdParamsE --------------------------
	.section	.nv.shared._ZN10layer_norm13ln_bwd_kernelINS_13Kernel_traitsIfffffjLj768ELj1ELj4ELj1ELj16ENS_18Kernel_traits_baseILj768EfffffjLj128EEEEELb1ELb1ELb1ELb0EEEvNS_9BwdParamsE,"aw",@nobits
	.sectionflags	@""
	.align	16
	.zero		1024


//--------------------- .nv.shared._ZN10layer_norm22ln_bwd_finalize_kernelINS_22Kernel_traits_finalizeILj768EfffffjLb1ELj1024ELj4ENS_18Kernel_traits_baseILj768EfffffjLj1024EEEEELb1ELb1EEEvNS_9BwdParamsE --------------------------
	.section	.nv.shared._ZN10layer_norm22ln_bwd_finalize_kernelINS_22Kernel_traits_finalizeILj768EfffffjLb1ELj1024ELj4ENS_18Kernel_traits_baseILj768EfffffjLj1024EEEEELb1ELb1EEEvNS_9BwdParamsE,"aw",@nobits
	.sectionflags	@""
	.align	16
.nv.shared._ZN10layer_norm22ln_bwd_finalize_kernelINS_22Kernel_traits_finalizeILj768EfffffjLb1ELj1024ELj4ENS_18Kernel_traits_baseILj768EfffffjLj1024EEEEELb1ELb1EEEvNS_9BwdParamsE:
	.zero		13696


//--------------------- .nv.shared._ZN10layer_norm13ln_bwd_kernelINS_13Kernel_traitsIfffffjLj768ELj1ELj4ELj1ELj16ENS_18Kernel_traits_baseILj768EfffffjLj128EEEEELb1ELb1ELb1ELb1EEEvNS_9BwdParamsE --------------------------
	.section	.nv.shared._ZN10layer_norm13ln_bwd_kernelINS_13Kernel_traitsIfffffjLj768ELj1ELj4ELj1ELj16ENS_18Kernel_traits_baseILj768EfffffjLj128EEEEELb1ELb1ELb1ELb1EEEvNS_9BwdParamsE,"aw",@nobits
	.sectionflags	@""
	.align	16
	.zero		1024


//--------------------- .nv.constant0._ZN10layer_norm13ln_bwd_kernelINS_13Kernel_traitsI13__nv_bfloat16S2_S2_S2_fjLj768ELj1ELj4ELj1ELj16ENS_18Kernel_traits_baseILj768ES2_S2_S2_S2_fjLj128EEEEELb0ELb0ELb0ELb0EEEvNS_9BwdParamsE --------------------------
	.section	.nv.constant0._ZN10layer_norm13ln_bwd_kernelINS_13Kernel_traitsI13__nv_bfloat16S2_S2_S2_fjLj768ELj1ELj4ELj1ELj16ENS_18Kernel_traits_baseILj768ES2_S2_S2_S2_fjLj128EEEEELb0ELb0ELb0ELb0EEEvNS_9BwdParamsE,"a",@progbits
	.sectionflags	@""
	.align	4
.nv.constant0._ZN10layer_norm13ln_bwd_kernelINS_13Kernel_traitsI13__nv_bfloat16S2_S2_S2_fjLj768ELj1ELj4ELj1ELj16ENS_18Kernel_traits_baseILj768ES2_S2_S2_S2_fjLj128EEEEELb0ELb0ELb0ELb0EEEvNS_9BwdParamsE:
	.zero		1192


//--------------------- .nv.constant0._ZN10layer_norm13ln_bwd_kernelINS_13Kernel_traitsI13__nv_bfloat16S2_S2_S2_fjLj768ELj1ELj4ELj1ELj16ENS_18Kernel_traits_baseILj768ES2_S2_S2_S2_fjLj128EEEEELb0ELb0ELb0ELb1EEEvNS_9BwdParamsE --------------------------
	.section	.nv.constant0._ZN10layer_norm13ln_bwd_kernelINS_13Kernel_traitsI13__nv_bfloat16S2_S2_S2_fjLj768ELj1ELj4ELj1ELj16ENS_18Kernel_traits_baseILj768ES2_S2_S2_S2_fjLj128EEEEELb0ELb0ELb0ELb1EEEvNS_9BwdParamsE,"a",@progbits
	.sectionflags	@""
	.align	4
.nv.constant0._ZN10layer_norm13ln_bwd_kernelINS_13Kernel_traitsI13__nv_bfloat16S2_S2_S2_fjLj768ELj1ELj4ELj1ELj16ENS_18Kernel_traits_baseILj768ES2_S2_S2_S2_fjLj128EEEEELb0ELb0ELb0ELb1EEEvNS_9BwdParamsE:
	.zero		1192


//--------------------- .nv.constant0._ZN10layer_norm13ln_bwd_kernelINS_13Kernel_traitsI13__nv_bfloat16S2_S2_S2_fjLj768ELj1ELj4ELj1ELj16ENS_18Kernel_traits_baseILj768ES2_S2_S2_S2_fjLj128EEEEELb0ELb0ELb1ELb0EEEvNS_9BwdParamsE --------------------------
	.section	.nv.constant0._ZN10layer_norm13ln_bwd_kernelINS_13Kernel_traitsI13__nv_bfloat16S2_S2_S2_fjLj768ELj1ELj4ELj1ELj16ENS_18Kernel_traits_baseILj768ES2_S2_S2_S2_fjLj128EEEEELb0ELb0ELb1ELb0EEEvNS_9BwdParamsE,"a",@progbits
	.sectionflags	@""
	.align	4
.nv.constant0._ZN10layer_norm13ln_bwd_kernelINS_13Kernel_traitsI13__nv_bfloat16S2_S2_S2_fjLj768ELj1ELj4ELj1ELj16ENS_18Kernel_traits_baseILj768ES2_S2_S2_S2_fjLj128EEEEELb0ELb0ELb1ELb0EEEvNS_9BwdParamsE:
	.zero		1192


//--------------------- .nv.constant0._ZN10layer_norm13ln_bwd_kernelINS_13Kernel_traitsI13__nv_bfloat16S2_S2_S2_fjLj768ELj1ELj4ELj1ELj16ENS_18Kernel_traits_baseILj768ES2_S2_S2_S2_fjLj128EEEEELb0ELb0ELb1ELb1EEEvNS_9BwdParamsE --------------------------
	.section	.nv.constant0._ZN10layer_norm13ln_bwd_kernelINS_13Kernel_traitsI13__nv_bfloat16S2_S2_S2_fjLj768ELj1ELj4ELj1ELj16ENS_18Kernel_traits_baseILj768ES2_S2_S2_S2_fjLj128EEEEELb0ELb0ELb1ELb1EEEvNS_9BwdParamsE,"a",@progbits
	.sectionflags	@""
	.align	4
.nv.constant0._ZN10layer_norm13ln_bwd_kernelINS_13Kernel_traitsI13__nv_bfloat16S2_S2_S2_fjLj768ELj1ELj4ELj1ELj16ENS_18Kernel_traits_baseILj768ES2_S2_S2_S2_fjLj128EEEEELb0ELb0ELb1ELb1EEEvNS_9BwdParamsE:
	.zero		1192


//--------------------- .nv.constant0._ZN10layer_norm13ln_bwd_kernelINS_13Kernel_traitsI13__nv_bfloat16S2_S2_S2_fjLj768ELj1ELj4ELj1ELj16ENS_18Kernel_traits_baseILj768ES2_S2_S2_S2_fjLj128EEEEELb0ELb1ELb0ELb0EEEvNS_9BwdParamsE --------------------------
	.section	.nv.constant0._ZN10layer_norm13ln_bwd_kernelINS_13Kernel_traitsI13__nv_bfloat16S2_S2_S2_fjLj768ELj1ELj4ELj1ELj16ENS_18Kernel_traits_baseILj768ES2_S2_S2_S2_fjLj128EEEEELb0ELb1ELb0ELb0EEEvNS_9BwdParamsE,"a",@progbits
	.sectionflags	@""
	.align	4
.nv.constant0._ZN10layer_norm13ln_bwd_kernelINS_13Kernel_traitsI13__nv_bfloat16S2_S2_S2_fjLj768ELj1ELj4ELj1ELj16ENS_18Kernel_traits_baseILj768ES2_S2_S2_S2_fjLj128EEEEELb0ELb1ELb0ELb0EEEvNS_9BwdParamsE:
	.zero		1192


//--------------------- .nv.constant0._ZN10layer_norm13ln_bwd_kernelINS_13Kernel_traitsI13__nv_bfloat16S2_S2_S2_fjLj768ELj1ELj4ELj1ELj16ENS_18Kernel_traits_baseILj768ES2_S2_S2_S2_fjLj128EEEEELb0ELb1ELb0ELb1EEEvNS_9BwdParamsE --------------------------
	.section	.nv.constant0._ZN10layer_norm13ln_bwd_kernelINS_13Kernel_traitsI13__nv_bfloat16S2_S2_S2_fjLj768ELj1ELj4ELj1ELj16ENS_18Kernel_traits_baseILj768ES2_S2_S2_S2_fjLj128EEEEELb0ELb1ELb0ELb1EEEvNS_9BwdParamsE,"a",@progbits
	.sectionflags	@""
	.align	4
.nv.constant0._ZN10layer_norm13ln_bwd_kernelINS_13Kernel_traitsI13__nv_bfloat16S2_S2_S2_fjLj768ELj1ELj4ELj1ELj16ENS_18Kernel_traits_baseILj768ES2_S2_S2_S2_fjLj128EEEEELb0ELb1ELb0ELb1EEEvNS_9BwdParamsE:
	.zero		1192


//--------------------- .nv.constant0._ZN10layer_norm13ln_bwd_kernelINS_13Kernel_traitsI13__nv_bfloat16S2_S2_S2_fjLj768ELj1ELj4ELj1ELj16ENS_18Kernel_traits_baseILj768ES2_S2_S2_S2_fjLj128EEEEELb0ELb1ELb1ELb0EEEvNS_9BwdParamsE --------------------------
	.section	.nv.constant0._ZN10layer_norm13ln_bwd_kernelINS_13Kernel_traitsI13__nv_bfloat16S2_S2_S2_fjLj768ELj1ELj4ELj1ELj16ENS_18Kernel_traits_baseILj768ES2_S2_S2_S2_fjLj128EEEEELb0ELb1ELb1ELb0EEEvNS_9BwdParamsE,"a",@progbits
	.sectionflags	@""
	.align	4
.nv.constant0._ZN10layer_norm13ln_bwd_kernelINS_13Kernel_traitsI13__nv_bfloat16S2_S2_S2_fjLj768ELj1ELj4ELj1ELj16ENS_18Kernel_traits_baseILj768ES2_S2_S2_S2_fjLj128EEEEELb0ELb1ELb1ELb0EEEvNS_9BwdParamsE:
	.zero		1192


//--------------------- .nv.constant0._ZN10layer_norm13ln_bwd_kernelINS_13Kernel_traitsI13__nv_bfloat16S2_S2_S2_fjLj768ELj1ELj4ELj1ELj16ENS_18Kernel_traits_baseILj768ES2_S2_S2_S2_fjLj128EEEEELb0ELb1ELb1ELb1EEEvNS_9BwdParamsE --------------------------
	.section	.nv.constant0._ZN10layer_norm13ln_bwd_kernelINS_13Kernel_traitsI13__nv_bfloat16S2_S2_S2_fjLj768ELj1ELj4ELj1ELj16ENS_18Kernel_traits_baseILj768ES2_S2_S2_S2_fjLj128EEEEELb0ELb1ELb1ELb1EEEvNS_9BwdParamsE,"a",@progbits
	.sectionflags	@""
	.align	4
.nv.constant0._ZN10layer_norm13ln_bwd_kernelINS_13Kernel_traitsI13__nv_bfloat16S2_S2_S2_fjLj768ELj1ELj4ELj1ELj16ENS_18Kernel_traits_baseILj768ES2_S2_S2_S2_fjLj128EEEEELb0ELb1ELb1ELb1EEEvNS_9BwdParamsE:
	.zero		1192


//--------------------- .nv.constant0._ZN10layer_norm13ln_bwd_kernelINS_13Kernel_traitsI13__nv_bfloat16S2_S2_S2_fjLj768ELj1ELj4ELj1ELj16ENS_18Kernel_traits_baseILj768ES2_S2_S2_S2_fjLj128EEEEELb1ELb0ELb0ELb0EEEvNS_9BwdParamsE --------------------------
	.section	.nv.constant0._ZN10layer_norm13ln_bwd_kernelINS_13Kernel_traitsI13__nv_bfloat16S2_S2_S2_fjLj768ELj1ELj4ELj1ELj16ENS_18Kernel_traits_baseILj768ES2_S2_S2_S2_fjLj128EEEEELb1ELb0ELb0ELb0EEEvNS_9BwdParamsE,"a",@progbits
	.sectionflags	@""
	.align	4
.nv.constant0._ZN10layer_norm13ln_bwd_kernelINS_13Kernel_traitsI13__nv_bfloat16S2_S2_S2_fjLj768ELj1ELj4ELj1ELj16ENS_18Kernel_traits_baseILj768ES2_S2_S2_S2_fjLj128EEEEELb1ELb0ELb0ELb0EEEvNS_9BwdParamsE:
	.zero		1192


//--------------------- .nv.constant0._ZN10layer_norm13ln_bwd_kernelINS_13Kernel_traitsI13__nv_bfloat16S2_S2_S2_fjLj768ELj1ELj4ELj1ELj16ENS_18Kernel_traits_baseILj768ES2_S2_S2_S2_fjLj128EEEEELb1ELb0ELb0ELb1EEEvNS_9BwdParamsE --------------------------
	.section	.nv.constant0._ZN10layer_norm13ln_bwd_kernelINS_13Kernel_traitsI13__nv_bfloat16S2_S2_S2_fjLj768ELj1ELj4ELj1ELj16ENS_18Kernel_traits_baseILj768ES2_S2_S2_S2_fjLj128EEEEELb1ELb0ELb0ELb1EEEvNS_9BwdParamsE,"a",@progbits
	.sectionflags	@""
	.align	4
.nv.constant0._ZN10layer_norm13ln_bwd_kernelINS_13Kernel_traitsI13__nv_bfloat16S2_S2_S2_fjLj768ELj1ELj4ELj1ELj16ENS_18Kernel_traits_baseILj768ES2_S2_S2_S2_fjLj128EEEEELb1ELb0ELb0ELb1EEEvNS_9BwdParamsE:
	.zero		1192


//--------------------- .nv.constant0._ZN10layer_norm22ln_bwd_finalize_kernelINS_22Kernel_traits_finalizeILj768E13__nv_bfloat16S2_S2_S2_fjLb0ELj1024ELj4ENS_18Kernel_traits_baseILj768ES2_S2_S2_S2_fjLj1024EEEEELb0ELb0EEEvNS_9BwdParamsE --------------------------
	.section	.nv.constant0._ZN10layer_norm22ln_bwd_finalize_kernelINS_22Kernel_traits_finalizeILj768E13__nv_bfloat16S2_S2_S2_fjLb0ELj1024ELj4ENS_18Kernel_traits_baseILj768ES2_S2_S2_S2_fjLj1024EEEEELb0ELb0EEEvNS_9BwdParamsE,"a",@progbits
	.sectionflags	@""
	.align	4
.nv.constant0._ZN10layer_norm22ln_bwd_finalize_kernelINS_22Kernel_traits_finalizeILj768E13__nv_bfloat16S2_S2_S2_fjLb0ELj1024ELj4ENS_18Kernel_traits_baseILj768ES2_S2_S2_S2_fjLj1024EEEEELb0ELb0EEEvNS_9BwdParamsE:
	.zero		1192


//--------------------- .nv.constant0._ZN10layer_norm13ln_bwd_kernelINS_13Kernel_traitsI13__nv_bfloat16S2_S2_S2_fjLj768ELj1ELj4ELj1ELj16ENS_18Kernel_traits_baseILj768ES2_S2_S2_S2_fjLj128EEEEELb1ELb0ELb1ELb0EEEvNS_9BwdParamsE --------------------------
	.section	.nv.constant0._ZN10layer_norm13ln_bwd_kernelINS_13Kernel_traitsI13__nv_bfloat16S2_S2_S2_fjLj768ELj1ELj4ELj1ELj16ENS_18Kernel_traits_baseILj768ES2_S2_S2_S2_fjLj128EEEEELb1ELb0ELb1ELb0EEEvNS_9BwdParamsE,"a",@progbits
	.sectionflags	@""
	.align	4
.nv.constant0._ZN10layer_norm13ln_bwd_kernelINS_13Kernel_traitsI13__nv_bfloat16S2_S2_S2_fjLj768ELj1ELj4ELj1ELj16ENS_18Kernel_traits_baseILj768ES2_S2_S2_S2_fjLj128EEEEELb1ELb0ELb1ELb0EEEvNS_9BwdParamsE:
	.zero		1192


//--------------------- .nv.constant0._ZN10layer_norm22ln_bwd_finalize_kernelINS_22Kernel_traits_finalizeILj768E13__nv_bfloat16S2_S2_S2_fjLb0ELj1024ELj4ENS_18Kernel_traits_baseILj768ES2_S2_S2_S2_fjLj1024EEEEELb0ELb1EEEvNS_9BwdParamsE --------------------------
	.section	.nv.constant0._ZN10layer_norm22ln_bwd_finalize_kernelINS_22Kernel_traits_finalizeILj768E13__nv_bfloat16S2_S2_S2_fjLb0ELj1024ELj4ENS_18Kernel_traits_baseILj768ES2_S2_S2_S2_fjLj1024EEEEELb0ELb1EEEvNS_9BwdParamsE,"a",@progbits
	.sectionflags	@""
	.align	4
.nv.constant0._ZN10layer_norm22ln_bwd_finalize_kernelINS_22Kernel_traits_finalizeILj768E13__nv_bfloat16S2_S2_S2_fjLb0ELj1024ELj4ENS_18Kernel_traits_baseILj768ES2_S2_S2_S2_fjLj1024EEEEELb0ELb1EEEvNS_9BwdParamsE:
	.zero		1192


//--------------------- .nv.constant0._ZN10layer_norm13ln_bwd_kernelINS_13Kernel_traitsI13__nv_bfloat16S2_S2_S2_fjLj768ELj1ELj4ELj1ELj16ENS_18Kernel_traits_baseILj768ES2_S2_S2_S2_fjLj128EEEEELb1ELb0ELb1ELb1EEEvNS_9BwdParamsE --------------------------
	.section	.nv.constant0._ZN10layer_norm13ln_bwd_kernelINS_13Kernel_traitsI13__nv_bfloat16S2_S2_S2_fjLj768ELj1ELj4ELj1ELj16ENS_18Kernel_traits_baseILj768ES2_S2_S2_S2_fjLj128EEEEELb1ELb0ELb1ELb1EEEvNS_9BwdParamsE,"a",@progbits
	.sectionflags	@""
	.align	4
.nv.constant0._ZN10layer_norm13ln_bwd_kernelINS_13Kernel_traitsI13__nv_bfloat16S2_S2_S2_fjLj768ELj1ELj4ELj1ELj16ENS_18Kernel_traits_baseILj768ES2_S2_S2_S2_fjLj128EEEEELb1ELb0ELb1ELb1EEEvNS_9BwdParamsE:
	.zero		1192


//--------------------- .nv.constant0._ZN10layer_norm13ln_bwd_kernelINS_13Kernel_traitsI13__nv_bfloat16S2_S2_S2_fjLj768ELj1ELj4ELj1ELj16ENS_18Kernel_traits_baseILj768ES2_S2_S2_S2_fjLj128EEEEELb1ELb1ELb0ELb0EEEvNS_9BwdParamsE --------------------------
	.section	.nv.constant0._ZN10layer_norm13ln_bwd_kernelINS_13Kernel_traitsI13__nv_bfloat16S2_S2_S2_fjLj768ELj1ELj4ELj1ELj16ENS_18Kernel_traits_baseILj768ES2_S2_S2_S2_fjLj128EEEEELb1ELb1ELb0ELb0EEEvNS_9BwdParamsE,"a",@progbits
	.sectionflags	@""
	.align	4
.nv.constant0._ZN10layer_norm13ln_bwd_kernelINS_13Kernel_traitsI13__nv_bfloat16S2_S2_S2_fjLj768ELj1ELj4ELj1ELj16ENS_18Kernel_traits_baseILj768ES2_S2_S2_S2_fjLj128EEEEELb1ELb1ELb0ELb0EEEvNS_9BwdParamsE:
	.zero		1192


//--------------------- .nv.constant0._ZN10layer_norm13ln_bwd_kernelINS_13Kernel_traitsI13__nv_bfloat16S2_S2_S2_fjLj768ELj1ELj4ELj1ELj16ENS_18Kernel_traits_baseILj768ES2_S2_S2_S2_fjLj128EEEEELb1ELb1ELb0ELb1EEEvNS_9BwdParamsE --------------------------
	.section	.nv.constant0._ZN10layer_norm13ln_bwd_kernelINS_13Kernel_traitsI13__nv_bfloat16S2_S2_S2_fjLj768ELj1ELj4ELj1ELj16ENS_18Kernel_traits_baseILj768ES2_S2_S2_S2_fjLj128EEEEELb1ELb1ELb0ELb1EEEvNS_9BwdParamsE,"a",@progbits
	.sectionflags	@""
	.align	4
.nv.constant0._ZN10layer_norm13ln_bwd_kernelINS_13Kernel_traitsI13__nv_bfloat16S2_S2_S2_fjLj768ELj1ELj4ELj1ELj16ENS_18Kernel_traits_baseILj768ES2_S2_S2_S2_fjLj128EEEEELb1ELb1ELb0ELb1EEEvNS_9BwdParamsE:
	.zero		1192


//--------------------- .nv.constant0._ZN10layer_norm22ln_bwd_finalize_kernelINS_22Kernel_traits_finalizeILj768E13__nv_bfloat16S2_S2_S2_fjLb1ELj1024ELj4ENS_18Kernel_traits_baseILj768ES2_S2_S2_S2_fjLj1024EEEEELb1ELb0EEEvNS_9BwdParamsE --------------------------
	.section	.nv.constant0._ZN10layer_norm22ln_bwd_finalize_kernelINS_22Kernel_traits_finalizeILj768E13__nv_bfloat16S2_S2_S2_fjLb1ELj1024ELj4ENS_18Kernel_traits_baseILj768ES2_S2_S2_S2_fjLj1024EEEEELb1ELb0EEEvNS_9BwdParamsE,"a",@progbits
	.sectionflags	@""
	.align	4
.nv.constant0._ZN10layer_norm22ln_bwd_finalize_kernelINS_22Kernel_traits_finalizeILj768E13__nv_bfloat16S2_S2_S2_fjLb1ELj1024ELj4ENS_18Kernel_traits_baseILj768ES2_S2_S2_S2_fjLj1024EEEEELb1ELb0EEEvNS_9BwdParamsE:
	.zero		1192


//--------------------- .nv.constant0._ZN10layer_norm13ln_bwd_kernelINS_13Kernel_traitsI13__nv_bfloat16S2_S2_S2_fjLj768ELj1ELj4ELj1ELj16ENS_18Kernel_traits_baseILj768ES2_S2_S2_S2_fjLj128EEEEELb1ELb1ELb1ELb0EEEvNS_9BwdParamsE --------------------------
	.section	.nv.constant0._ZN10layer_norm13ln_bwd_kernelINS_13Kernel_traitsI13__nv_bfloat16S2_S2_S2_fjLj768ELj1ELj4ELj1ELj16ENS_18Kernel_traits_baseILj768ES2_S2_S2_S2_fjLj128EEEEELb1ELb1ELb1ELb0EEEvNS_9BwdParamsE,"a",@progbits
	.sectionflags	@""
	.align	4
.nv.constant0._ZN10layer_norm13ln_bwd_kernelINS_13Kernel_traitsI13__nv_bfloat16S2_S2_S2_fjLj768ELj1ELj4ELj1ELj16ENS_18Kernel_traits_baseILj768ES2_S2_S2_S2_fjLj128EEEEELb1ELb1ELb1ELb0EEEvNS_9BwdParamsE:
	.zero		1192


//--------------------- .nv.constant0._ZN10layer_norm22ln_bwd_finalize_kernelINS_22Kernel_traits_finalizeILj768E13__nv_bfloat16S2_S2_S2_fjLb1ELj1024ELj4ENS_18Kernel_traits_baseILj768ES2_S2_S2_S2_fjLj1024EEEEELb1ELb1EEEvNS_9BwdParamsE --------------------------
	.section	.nv.constant0._ZN10layer_norm22ln_bwd_finalize_kernelINS_22Kernel_traits_finalizeILj768E13__nv_bfloat16S2_S2_S2_fjLb1ELj1024ELj4ENS_18Kernel_traits_baseILj768ES2_S2_S2_S2_fjLj1024EEEEELb1ELb1EEEvNS_9BwdParamsE,"a",@progbits
	.sectionflags	@""
	.align	4
.nv.constant0._ZN10layer_norm22ln_bwd_finalize_kernelINS_22Kernel_traits_finalizeILj768E13__nv_bfloat16S2_S2_S2_fjLb1ELj1024ELj4ENS_18Kernel_traits_baseILj768ES2_S2_S2_S2_fjLj1024EEEEELb1ELb1EEEvNS_9BwdParamsE:
	.zero		1192


//--------------------- .nv.constant0._ZN10layer_norm13ln_bwd_kernelINS_13Kernel_traitsI13__nv_bfloat16S2_S2_S2_fjLj768ELj1ELj4ELj1ELj16ENS_18Kernel_traits_baseILj768ES2_S2_S2_S2_fjLj128EEEEELb1ELb1ELb1ELb1EEEvNS_9BwdParamsE --------------------------
	.section	.nv.constant0._ZN10layer_norm13ln_bwd_kernelINS_13Kernel_traitsI13__nv_bfloat16S2_S2_S2_fjLj768ELj1ELj4ELj1ELj16ENS_18Kernel_traits_baseILj768ES2_S2_S2_S2_fjLj128EEEEELb1ELb1ELb1ELb1EEEvNS_9BwdParamsE,"a",@progbits
	.sectionflags	@""
	.align	4
.nv.constant0._ZN10layer_norm13ln_bwd_kernelINS_13Kernel_traitsI13__nv_bfloat16S2_S2_S2_fjLj768ELj1ELj4ELj1ELj16ENS_18Kernel_traits_baseILj768ES2_S2_S2_S2_fjLj128EEEEELb1ELb1ELb1ELb1EEEvNS_9BwdParamsE:
	.zero		1192


//--------------------- .nv.constant0._ZN10layer_norm13ln_bwd_kernelINS_13Kernel_traitsI6__halfS2_S2_S2_fjLj768ELj1ELj4ELj1ELj16ENS_18Kernel_traits_baseILj768ES2_S2_S2_S2_fjLj128EEEEELb0ELb0ELb0ELb0EEEvNS_9BwdParamsE --------------------------
	.section	.nv.constant0._ZN10layer_norm13ln_bwd_kernelINS_13Kernel_traitsI6__halfS2_S2_S2_fjLj768ELj1ELj4ELj1ELj16ENS_18Kernel_traits_baseILj768ES2_S2_S2_S2_fjLj128EEEEELb0ELb0ELb0ELb0EEEvNS_9BwdParamsE,"a",@progbits
	.sectionflags	@""
	.align	4
.nv.constant0._ZN10layer_norm13ln_bwd_kernelINS_13Kernel_traitsI6__halfS2_S2_S2_fjLj768ELj1ELj4ELj1ELj16ENS_18Kernel_traits_baseILj768ES2_S2_S2_S2_fjLj128EEEEELb0ELb0ELb0ELb0EEEvNS_9BwdParamsE:
	.zero		1192


//--------------------- .nv.constant0._ZN10layer_norm13ln_bwd_kernelINS_13Kernel_traitsI6__halfS2_S2_S2_fjLj768ELj1ELj4ELj1ELj16ENS_18Kernel_traits_baseILj768ES2_S2_S2_S2_fjLj128EEEEELb0ELb0ELb0ELb1EEEvNS_9BwdParamsE --------------------------
	.section	.nv.constant0._ZN10layer_norm13ln_bwd_kernelINS_13Kernel_traitsI6__halfS2_S2_S2_fjLj768ELj1ELj4ELj1ELj16ENS_18Kernel_traits_baseILj768ES2_S2_S2_S2_fjLj128EEEEELb0ELb0ELb0ELb1EEEvNS_9BwdParamsE,"a",@progbits
	.sectionflags	@""
	.align	4
.nv.constant0._ZN10layer_norm13ln_bwd_kernelINS_13Kernel_traitsI6__halfS2_S2_S2_fjLj768ELj1ELj4ELj1ELj16ENS_18Kernel_traits_baseILj768ES2_S2_S2_S2_fjLj128EEEEELb0ELb0ELb0ELb1EEEvNS_9BwdParamsE:
	.zero		1192


//--------------------- .nv.constant0._ZN10layer_norm13ln_bwd_kernelINS_13Kernel_traitsI6__halfS2_S2_S2_fjLj768ELj1ELj4ELj1ELj16ENS_18Kernel_traits_baseILj768ES2_S2_S2_S2_fjLj128EEEEELb0ELb0ELb1ELb0EEEvNS_9BwdParamsE --------------------------
	.section	.nv.constant0._ZN10layer_norm13ln_bwd_kernelINS_13Kernel_traitsI6__halfS2_S2_S2_fjLj768ELj1ELj4ELj1ELj16ENS_18Kernel_traits_baseILj768ES2_S2_S2_S2_fjLj128EEEEELb0ELb0ELb1ELb0EEEvNS_9BwdParamsE,"a",@progbits
	.sectionflags	@""
	.align	4
.nv.constant0._ZN10layer_norm13ln_bwd_kernelINS_13Kernel_traitsI6__halfS2_S2_S2_fjLj768ELj1ELj4ELj1ELj16ENS_18Kernel_traits_baseILj768ES2_S2_S2_S2_fjLj128EEEEELb0ELb0ELb1ELb0EEEvNS_9BwdParamsE:
	.zero		1192


//--------------------- .nv.constant0._ZN10layer_norm13ln_bwd_kernelINS_13Kernel_traitsI6__halfS2_S2_S2_fjLj768ELj1ELj4ELj1ELj16ENS_18Kernel_traits_baseILj768ES2_S2_S2_S2_fjLj128EEEEELb0ELb0ELb1ELb1EEEvNS_9BwdParamsE --------------------------
	.section	.nv.constant0._ZN10layer_norm13ln_bwd_kernelINS_13Kernel_traitsI6__halfS2_S2_S2_fjLj768ELj1ELj4ELj1ELj16ENS_18Kernel_traits_baseILj768ES2_S2_S2_S2_fjLj128EEEEELb0ELb0ELb1ELb1EEEvNS_9BwdParamsE,"a",@progbits
	.sectionflags	@""
	.align	4
.nv.constant0._ZN10layer_norm13ln_bwd_kernelINS_13Kernel_traitsI6__halfS2_S2_S2_fjLj768ELj1ELj4ELj1ELj16ENS_18Kernel_traits_baseILj768ES2_S2_S2_S2_fjLj128EEEEELb0ELb0ELb1ELb1EEEvNS_9BwdParamsE:
	.zero		1192


//--------------------- .nv.constant0._ZN10layer_norm13ln_bwd_kernelINS_13Kernel_traitsI6__halfS2_S2_S2_fjLj768ELj1ELj4ELj1ELj16ENS_18Kernel_traits_baseILj768ES2_S2_S2_S2_fjLj128EEEEELb0ELb1ELb0ELb0EEEvNS_9BwdParamsE --------------------------
	.section	.nv.constant0._ZN10layer_norm13ln_bwd_kernelINS_13Kernel_traitsI6__halfS2_S2_S2_fjLj768ELj1ELj4ELj1ELj16ENS_18Kernel_traits_baseILj768ES2_S2_S2_S2_fjLj128EEEEELb0ELb1ELb0ELb0EEEvNS_9BwdParamsE,"a",@progbits
	.sectionflags	@""
	.align	4
.nv.constant0._ZN10layer_norm13ln_bwd_kernelINS_13Kernel_traitsI6__halfS2_S2_S2_fjLj768ELj1ELj4ELj1ELj16ENS_18Kernel_traits_baseILj768ES2_S2_S2_S2_fjLj128EEEEELb0ELb1ELb0ELb0EEEvNS_9BwdParamsE:
	.zero		1192


//--------------------- .nv.constant0._ZN10layer_norm13ln_bwd_kernelINS_13Kernel_traitsI6__halfS2_S2_S2_fjLj768ELj1ELj4ELj1ELj16ENS_18Kernel_traits_baseILj768ES2_S2_S2_S2_fjLj128EEEEELb0ELb1ELb0ELb1EEEvNS_9BwdParamsE --------------------------
	.section	.nv.constant0._ZN10layer_norm13ln_bwd_kernelINS_13Kernel_traitsI6__halfS2_S2_S2_fjLj768ELj1ELj4ELj1ELj16ENS_18Kernel_traits_baseILj768ES2_S2_S2_S2_fjLj128EEEEELb0ELb1ELb0ELb1EEEvNS_9BwdParamsE,"a",@progbits
	.sectionflags	@""
	.align	4
.nv.constant0._ZN10layer_norm13ln_bwd_kernelINS_13Kernel_traitsI6__halfS2_S2_S2_fjLj768ELj1ELj4ELj1ELj16ENS_18Kernel_traits_baseILj768ES2_S2_S2_S2_fjLj128EEEEELb0ELb1ELb0ELb1EEEvNS_9BwdParamsE:
	.zero		1192


//--------------------- .nv.constant0._ZN10layer_norm13ln_bwd_kernelINS_13Kernel_traitsI6__halfS2_S2_S2_fjLj768ELj1ELj4ELj1ELj16ENS_18Kernel_traits_baseILj768ES2_S2_S2_S2_fjLj128EEEEELb0ELb1ELb1ELb0EEEvNS_9BwdParamsE --------------------------
	.section	.nv.constant0._ZN10layer_norm13ln_bwd_kernelINS_13Kernel_traitsI6__halfS2_S2_S2_fjLj768ELj1ELj4ELj1ELj16ENS_18Kernel_traits_baseILj768ES2_S2_S2_S2_fjLj128EEEEELb0ELb1ELb1ELb0EEEvNS_9BwdParamsE,"a",@progbits
	.sectionflags	@""
	.align	4
.nv.constant0._ZN10layer_norm13ln_bwd_kernelINS_13Kernel_traitsI6__halfS2_S2_S2_fjLj768ELj1ELj4ELj1ELj16ENS_18Kernel_traits_baseILj768ES2_S2_S2_S2_fjLj128EEEEELb0ELb1ELb1ELb0EEEvNS_9BwdParamsE:
	.zero		1192


//--------------------- .nv.constant0._ZN10layer_norm13ln_bwd_kernelINS_13Kernel_traitsI6__halfS2_S2_S2_fjLj768ELj1ELj4ELj1ELj16ENS_18Kernel_traits_baseILj768ES2_S2_S2_S2_fjLj128EEEEELb0ELb1ELb1ELb1EEEvNS_9BwdParamsE --------------------------
	.section	.nv.constant0._ZN10layer_norm13ln_bwd_kernelINS_13Kernel_traitsI6__halfS2_S2_S2_fjLj768ELj1ELj4ELj1ELj16ENS_18Kernel_traits_baseILj768ES2_S2_S2_S2_fjLj128EEEEELb0ELb1ELb1ELb1EEEvNS_9BwdParamsE,"a",@progbits
	.sectionflags	@""
	.align	4
.nv.constant0._ZN10layer_norm13ln_bwd_kernelINS_13Kernel_traitsI6__halfS2_S2_S2_fjLj768ELj1ELj4ELj1ELj16ENS_18Kernel_traits_baseILj768ES2_S2_S2_S2_fjLj128EEEEELb0ELb1ELb1ELb1EEEvNS_9BwdParamsE:
	.zero		1192


//--------------------- .nv.constant0._ZN10layer_norm13ln_bwd_kernelINS_13Kernel_traitsI6__halfS2_S2_S2_fjLj768ELj1ELj4ELj1ELj16ENS_18Kernel_traits_baseILj768ES2_S2_S2_S2_fjLj128EEEEELb1ELb0ELb0ELb0EEEvNS_9BwdParamsE --------------------------
	.section	.nv.constant0._ZN10layer_norm13ln_bwd_kernelINS_13Kernel_traitsI6__halfS2_S2_S2_fjLj768ELj1ELj4ELj1ELj16ENS_18Kernel_traits_baseILj768ES2_S2_S2_S2_fjLj128EEEEELb1ELb0ELb0ELb0EEEvNS_9BwdParamsE,"a",@progbits
	.sectionflags	@""
	.align	4
.nv.constant0._ZN10layer_norm13ln_bwd_kernelINS_13Kernel_traitsI6__halfS2_S2_S2_fjLj768ELj1ELj4ELj1ELj16ENS_18Kernel_traits_baseILj768ES2_S2_S2_S2_fjLj128EEEEELb1ELb0ELb0ELb0EEEvNS_9BwdParamsE:
	.zero		1192


//--------------------- .nv.constant0._ZN10layer_norm13ln_bwd_kernelINS_13Kernel_traitsI6__halfS2_S2_S2_fjLj768ELj1ELj4ELj1ELj16ENS_18Kernel_traits_baseILj768ES2_S2_S2_S2_fjLj128EEEEELb1ELb0ELb0ELb1EEEvNS_9BwdParamsE --------------------------
	.section	.nv.constant0._ZN10layer_norm13ln_bwd_kernelINS_13Kernel_traitsI6__halfS2_S2_S2_fjLj768ELj1ELj4ELj1ELj16ENS_18Kernel_traits_baseILj768ES2_S2_S2_S2_fjLj128EEEEELb1ELb0ELb0ELb1EEEvNS_9BwdParamsE,"a",@progbits
	.sectionflags	@""
	.align	4
.nv.constant0._ZN10layer_norm13ln_bwd_kernelINS_13Kernel_traitsI6__halfS2_S2_S2_fjLj768ELj1ELj4ELj1ELj16ENS_18Kernel_traits_baseILj768ES2_S2_S2_S2_fjLj128EEEEELb1ELb0ELb0ELb1EEEvNS_9BwdParamsE:
	.zero		1192


//--------------------- .nv.constant0._ZN10layer_norm22ln_bwd_finalize_kernelINS_22Kernel_traits_finalizeILj768E6__halfS2_S2_S2_fjLb0ELj1024ELj4ENS_18Kernel_traits_baseILj768ES2_S2_S2_S2_fjLj1024EEEEELb0ELb0EEEvNS_9BwdParamsE --------------------------
	.section	.nv.constant0._ZN10layer_norm22ln_bwd_finalize_kernelINS_22Kernel_traits_finalizeILj768E6__halfS2_S2_S2_fjLb0ELj1024ELj4ENS_18Kernel_traits_baseILj768ES2_S2_S2_S2_fjLj1024EEEEELb0ELb0EEEvNS_9BwdParamsE,"a",@progbits
	.sectionflags	@""
	.align	4
.nv.constant0._ZN10layer_norm22ln_bwd_finalize_kernelINS_22Kernel_traits_finalizeILj768E6__halfS2_S2_S2_fjLb0ELj1024ELj4ENS_18Kernel_traits_baseILj768ES2_S2_S2_S2_fjLj1024EEEEELb0ELb0EEEvNS_9BwdParamsE:
	.zero		1192


//--------------------- .nv.constant0._ZN10layer_norm13ln_bwd_kernelINS_13Kernel_traitsI6__halfS2_S2_S2_fjLj768ELj1ELj4ELj1ELj16ENS_18Kernel_traits_baseILj768ES2_S2_S2_S2_fjLj128EEEEELb1ELb0ELb1ELb0EEEvNS_9BwdParamsE --------------------------
	.section	.nv.constant0._ZN10layer_norm13ln_bwd_kernelINS_13Kernel_traitsI6__halfS2_S2_S2_fjLj768ELj1ELj4ELj1ELj16ENS_18Kernel_traits_baseILj768ES2_S2_S2_S2_fjLj128EEEEELb1ELb0ELb1ELb0EEEvNS_9BwdParamsE,"a",@progbits
	.sectionflags	@""
	.align	4
.nv.constant0._ZN10layer_norm13ln_bwd_kernelINS_13Kernel_traitsI6__halfS2_S2_S2_fjLj768ELj1ELj4ELj1ELj16ENS_18Kernel_traits_baseILj768ES2_S2_S2_S2_fjLj128EEEEELb1ELb0ELb1ELb0EEEvNS_9BwdParamsE:
	.zero		1192


//--------------------- .nv.constant0._ZN10layer_norm22ln_bwd_finalize_kernelINS_22Kernel_traits_finalizeILj768E6__halfS2_S2_S2_fjLb0ELj1024ELj4ENS_18Kernel_traits_baseILj768ES2_S2_S2_S2_fjLj1024EEEEELb0ELb1EEEvNS_9BwdParamsE --------------------------
	.section	.nv.constant0._ZN10layer_norm22ln_bwd_finalize_kernelINS_22Kernel_traits_finalizeILj768E6__halfS2_S2_S2_fjLb0ELj1024ELj4ENS_18Kernel_traits_baseILj768ES2_S2_S2_S2_fjLj1024EEEEELb0ELb1EEEvNS_9BwdParamsE,"a",@progbits
	.sectionflags	@""
	.align	4
.nv.constant0._ZN10layer_norm22ln_bwd_finalize_kernelINS_22Kernel_traits_finalizeILj768E6__halfS2_S2_S2_fjLb0ELj1024ELj4ENS_18Kernel_traits_baseILj768ES2_S2_S2_S2_fjLj1024EEEEELb0ELb1EEEvNS_9BwdParamsE:
	.zero		1192


//--------------------- .nv.constant0._ZN10layer_norm13ln_bwd_kernelINS_13Kernel_traitsI6__halfS2_S2_S2_fjLj768ELj1ELj4ELj1ELj16ENS_18Kernel_traits_baseILj768ES2_S2_S2_S2_fjLj128EEEEELb1ELb0ELb1ELb1EEEvNS_9BwdParamsE --------------------------
	.section	.nv.constant0._ZN10layer_norm13ln_bwd_kernelINS_13Kernel_traitsI6__halfS2_S2_S2_fjLj768ELj1ELj4ELj1ELj16ENS_18Kernel_traits_baseILj768ES2_S2_S2_S2_fjLj128EEEEELb1ELb0ELb1ELb1EEEvNS_9BwdParamsE,"a",@progbits
	.sectionflags	@""
	.align	4
.nv.constant0._ZN10layer_norm13ln_bwd_kernelINS_13Kernel_traitsI6__halfS2_S2_S2_fjLj768ELj1ELj4ELj1ELj16ENS_18Kernel_traits_baseILj768ES2_S2_S2_S2_fjLj128EEEEELb1ELb0ELb1ELb1EEEvNS_9BwdParamsE:
	.zero		1192


//--------------------- .nv.constant0._ZN10layer_norm13ln_bwd_kernelINS_13Kernel_traitsI6__halfS2_S2_S2_fjLj768ELj1ELj4ELj1ELj16ENS_18Kernel_traits_baseILj768ES2_S2_S2_S2_fjLj128EEEEELb1ELb1ELb0ELb0EEEvNS_9BwdParamsE --------------------------
	.section	.nv.constant0._ZN10layer_norm13ln_bwd_kernelINS_13Kernel_traitsI6__halfS2_S2_S2_fjLj768ELj1ELj4ELj1ELj16ENS_18Kernel_traits_baseILj768ES2_S2_S2_S2_fjLj128EEEEELb1ELb1ELb0ELb0EEEvNS_9BwdParamsE,"a",@progbits
	.sectionflags	@""
	.align	4
.nv.constant0._ZN10layer_norm13ln_bwd_kernelINS_13Kernel_traitsI6__halfS2_S2_S2_fjLj768ELj1ELj4ELj1ELj16ENS_18Kernel_traits_baseILj768ES2_S2_S2_S2_fjLj128EEEEELb1ELb1ELb0ELb0EEEvNS_9BwdParamsE:
	.zero		1192


//--------------------- .nv.constant0._ZN10layer_norm13ln_bwd_kernelINS_13Kernel_traitsI6__halfS2_S2_S2_fjLj768ELj1ELj4ELj1ELj16ENS_18Kernel_traits_baseILj768ES2_S2_S2_S2_fjLj128EEEEELb1ELb1ELb0ELb1EEEvNS_9BwdParamsE --------------------------
	.section	.nv.constant0._ZN10layer_norm13ln_bwd_kernelINS_13Kernel_traitsI6__halfS2_S2_S2_fjLj768ELj1ELj4ELj1ELj16ENS_18Kernel_traits_baseILj768ES2_S2_S2_S2_fjLj128EEEEELb1ELb1ELb0ELb1EEEvNS_9BwdParamsE,"a",@progbits
	.sectionflags	@""
	.align	4
.nv.constant0._ZN10layer_norm13ln_bwd_kernelINS_13Kernel_traitsI6__halfS2_S2_S2_fjLj768ELj1ELj4ELj1ELj16ENS_18Kernel_traits_baseILj768ES2_S2_S2_S2_fjLj128EEEEELb1ELb1ELb0ELb1EEEvNS_9BwdParamsE:
	.zero		1192


//--------------------- .nv.constant0._ZN10layer_norm22ln_bwd_finalize_kernelINS_22Kernel_traits_finalizeILj768E6__halfS2_S2_S2_fjLb1ELj1024ELj4ENS_18Kernel_traits_baseILj768ES2_S2_S2_S2_fjLj1024EEEEELb1ELb0EEEvNS_9BwdParamsE --------------------------
	.section	.nv.constant0._ZN10layer_norm22ln_bwd_finalize_kernelINS_22Kernel_traits_finalizeILj768E6__halfS2_S2_S2_fjLb1ELj1024ELj4ENS_18Kernel_traits_baseILj768ES2_S2_S2_S2_fjLj1024EEEEELb1ELb0EEEvNS_9BwdParamsE,"a",@progbits
	.sectionflags	@""
	.align	4
.nv.constant0._ZN10layer_norm22ln_bwd_finalize_kernelINS_22Kernel_traits_finalizeILj768E6__halfS2_S2_S2_fjLb1ELj1024ELj4ENS_18Kernel_traits_baseILj768ES2_S2_S2_S2_fjLj1024EEEEELb1ELb0EEEvNS_9BwdParamsE:
	.zero		1192


//--------------------- .nv.constant0._ZN10layer_norm13ln_bwd_kernelINS_13Kernel_traitsI6__halfS2_S2_S2_fjLj768ELj1ELj4ELj1ELj16ENS_18Kernel_traits_baseILj768ES2_S2_S2_S2_fjLj128EEEEELb1ELb1ELb1ELb0EEEvNS_9BwdParamsE --------------------------
	.section	.nv.constant0._ZN10layer_norm13ln_bwd_kernelINS_13Kernel_traitsI6__halfS2_S2_S2_fjLj768ELj1ELj4ELj1ELj16ENS_18Kernel_traits_baseILj768ES2_S2_S2_S2_fjLj128EEEEELb1ELb1ELb1ELb0EEEvNS_9BwdParamsE,"a",@progbits
	.sectionflags	@""
	.align	4
.nv.constant0._ZN10layer_norm13ln_bwd_kernelINS_13Kernel_traitsI6__halfS2_S2_S2_fjLj768ELj1ELj4ELj1ELj16ENS_18Kernel_traits_baseILj768ES2_S2_S2_S2_fjLj128EEEEELb1ELb1ELb1ELb0EEEvNS_9BwdParamsE:
	.zero		1192


//--------------------- .nv.constant0._ZN10layer_norm22ln_bwd_finalize_kernelINS_22Kernel_traits_finalizeILj768E6__halfS2_S2_S2_fjLb1ELj1024ELj4ENS_18Kernel_traits_baseILj768ES2_S2_S2_S2_fjLj1024EEEEELb1ELb1EEEvNS_9BwdParamsE --------------------------
	.section	.nv.constant0._ZN10layer_norm22ln_bwd_finalize_kernelINS_22Kernel_traits_finalizeILj768E6__halfS2_S2_S2_fjLb1ELj1024ELj4ENS_18Kernel_traits_baseILj768ES2_S2_S2_S2_fjLj1024EEEEELb1ELb1EEEvNS_9BwdParamsE,"a",@progbits
	.sectionflags	@""
	.align	4
.nv.constant0._ZN10layer_norm22ln_bwd_finalize_kernelINS_22Kernel_traits_finalizeILj768E6__halfS2_S2_S2_fjLb1ELj1024ELj4ENS_18Kernel_traits_baseILj768ES2_S2_S2_S2_fjLj1024EEEEELb1ELb1EEEvNS_9BwdParamsE:
	.zero		1192


//--------------------- .nv.constant0._ZN10layer_norm13ln_bwd_kernelINS_13Kernel_traitsI6__halfS2_S2_S2_fjLj768ELj1ELj4ELj1ELj16ENS_18Kernel_traits_baseILj768ES2_S2_S2_S2_fjLj128EEEEELb1ELb1ELb1ELb1EEEvNS_9BwdParamsE --------------------------
	.section	.nv.constant0._ZN10layer_norm13ln_bwd_kernelINS_13Kernel_traitsI6__halfS2_S2_S2_fjLj768ELj1ELj4ELj1ELj16ENS_18Kernel_traits_baseILj768ES2_S2_S2_S2_fjLj128EEEEELb1ELb1ELb1ELb1EEEvNS_9BwdParamsE,"a",@progbits
	.sectionflags	@""
	.align	4
.nv.constant0._ZN10layer_norm13ln_bwd_kernelINS_13Kernel_traitsI6__halfS2_S2_S2_fjLj768ELj1ELj4ELj1ELj16ENS_18Kernel_traits_baseILj768ES2_S2_S2_S2_fjLj128EEEEELb1ELb1ELb1ELb1EEEvNS_9BwdParamsE:
	.zero		1192


//--------------------- .nv.constant0._ZN10layer_norm13ln_bwd_kernelINS_13Kernel_traitsIf13__nv_bfloat16S2_S2_fjLj768ELj1ELj4ELj1ELj16ENS_18Kernel_traits_baseILj768EfS2_S2_S2_fjLj128EEEEELb0ELb0ELb0ELb0EEEvNS_9BwdParamsE --------------------------
	.section	.nv.constant0._ZN10layer_norm13ln_bwd_kernelINS_13Kernel_traitsIf13__nv_bfloat16S2_S2_fjLj768ELj1ELj4ELj1ELj16ENS_18Kernel_traits_baseILj768EfS2_S2_S2_fjLj128EEEEELb0ELb0ELb0ELb0EEEvNS_9BwdParamsE,"a",@progbits
	.sectionflags	@""
	.align	4
.nv.constant0._ZN10layer_norm13ln_bwd_kernelINS_13Kernel_traitsIf13__nv_bfloat16S2_S2_fjLj768ELj1ELj4ELj1ELj16ENS_18Kernel_traits_baseILj768EfS2_S2_S2_fjLj128EEEEELb0ELb0ELb0ELb0EEEvNS_9BwdParamsE:
	.zero		1192


//--------------------- .nv.constant0._ZN10layer_norm13ln_bwd_kernelINS_13Kernel_traitsIf13__nv_bfloat16S2_S2_fjLj768ELj1ELj4ELj1ELj16ENS_18Kernel_traits_baseILj768EfS2_S2_S2_fjLj128EEEEELb0ELb0ELb0ELb1EEEvNS_9BwdParamsE --------------------------
	.section	.nv.constant0._ZN10layer_norm13ln_bwd_kernelINS_13Kernel_traitsIf13__nv_bfloat16S2_S2_fjLj768ELj1ELj4ELj1ELj16ENS_18Kernel_traits_baseILj768EfS2_S2_S2_fjLj128EEEEELb0ELb0ELb0ELb1EEEvNS_9BwdParamsE,"a",@progbits
	.sectionflags	@""
	.align	4
.nv.constant0._ZN10layer_norm13ln_bwd_kernelINS_13Kernel_traitsIf13__nv_bfloat16S2_S2_fjLj768ELj1ELj4ELj1ELj16ENS_18Kernel_traits_baseILj768EfS2_S2_S2_fjLj128EEEEELb0ELb0ELb0ELb1EEEvNS_9BwdParamsE:
	.zero		1192


//--------------------- .nv.constant0._ZN10layer_norm13ln_bwd_kernelINS_13Kernel_traitsIf13__nv_bfloat16S2_S2_fjLj768ELj1ELj4ELj1ELj16ENS_18Kernel_traits_baseILj768EfS2_S2_S2_fjLj128EEEEELb0ELb0ELb1ELb0EEEvNS_9BwdParamsE --------------------------
	.section	.nv.constant0._ZN10layer_norm13ln_bwd_kernelINS_13Kernel_traitsIf13__nv_bfloat16S2_S2_fjLj768ELj1ELj4ELj1ELj16ENS_18Kernel_traits_baseILj768EfS2_S2_S2_fjLj128EEEEELb0ELb0ELb1ELb0EEEvNS_9BwdParamsE,"a",@progbits
	.sectionflags	@""
	.align	4
.nv.constant0._ZN10layer_norm13ln_bwd_kernelINS_13Kernel_traitsIf13__nv_bfloat16S2_S2_fjLj768ELj1ELj4ELj1ELj16ENS_18Kernel_traits_baseILj768EfS2_S2_S2_fjLj128EEEEELb0ELb0ELb1ELb0EEEvNS_9BwdParamsE:
	.zero		1192


//--------------------- .nv.constant0._ZN10layer_norm13ln_bwd_kernelINS_13Kernel_traitsIf13__nv_bfloat16S2_S2_fjLj768ELj1ELj4ELj1ELj16ENS_18Kernel_traits_baseILj768EfS2_S2_S2_fjLj128EEEEELb0ELb0ELb1ELb1EEEvNS_9BwdParamsE --------------------------
	.section	.nv.constant0._ZN10layer_norm13ln_bwd_kernelINS_13Kernel_traitsIf13__nv_bfloat16S2_S2_fjLj768ELj1ELj4ELj1ELj16ENS_18Kernel_traits_baseILj768EfS2_S2_S2_fjLj128EEEEELb0ELb0ELb1ELb1EEEvNS_9BwdParamsE,"a",@progbits
	.sectionflags	@""
	.align	4
.nv.constant0._ZN10layer_norm13ln_bwd_kernelINS_13Kernel_traitsIf13__nv_bfloat16S2_S2_fjLj768ELj1ELj4ELj1ELj16ENS_18Kernel_traits_baseILj768EfS2_S2_S2_fjLj128EEEEELb0ELb0ELb1ELb1EEEvNS_9BwdParamsE:
	.zero		1192


//--------------------- .nv.constant0._ZN10layer_norm13ln_bwd_kernelINS_13Kernel_traitsIf13__nv_bfloat16S2_S2_fjLj768ELj1ELj4ELj1ELj16ENS_18Kernel_traits_baseILj768EfS2_S2_S2_fjLj128EEEEELb0ELb1ELb0ELb0EEEvNS_9BwdParamsE --------------------------
	.section	.nv.constant0._ZN10layer_norm13ln_bwd_kernelINS_13Kernel_traitsIf13__nv_bfloat16S2_S2_fjLj768ELj1ELj4ELj1ELj16ENS_18Kernel_traits_baseILj768EfS2_S2_S2_fjLj128EEEEELb0ELb1ELb0ELb0EEEvNS_9BwdParamsE,"a",@progbits
	.sectionflags	@""
	.align	4
.nv.constant0._ZN10layer_norm13ln_bwd_kernelINS_13Kernel_traitsIf13__nv_bfloat16S2_S2_fjLj768ELj1ELj4ELj1ELj16ENS_18Kernel_traits_baseILj768EfS2_S2_S2_fjLj128EEEEELb0ELb1ELb0ELb0EEEvNS_9BwdParamsE:
	.zero		1192


//--------------------- .nv.constant0._ZN10layer_norm13ln_bwd_kernelINS_13Kernel_traitsIf13__nv_bfloat16S2_S2_fjLj768ELj1ELj4ELj1ELj16ENS_18Kernel_traits_baseILj768EfS2_S2_S2_fjLj128EEEEELb0ELb1ELb0ELb1EEEvNS_9BwdParamsE --------------------------
	.section	.nv.constant0._ZN10layer_norm13ln_bwd_kernelINS_13Kernel_traitsIf13__nv_bfloat16S2_S2_fjLj768ELj1ELj4ELj1ELj16ENS_18Kernel_traits_baseILj768EfS2_S2_S2_fjLj128EEEEELb0ELb1ELb0ELb1EEEvNS_9BwdParamsE,"a",@progbits
	.sectionflags	@""
	.align	4
.nv.constant0._ZN10layer_norm13ln_bwd_kernelINS_13Kernel_traitsIf13__nv_bfloat16S2_S2_fjLj768ELj1ELj4ELj1ELj16ENS_18Kernel_traits_baseILj768EfS2_S2_S2_fjLj128EEEEELb0ELb1ELb0ELb1EEEvNS_9BwdParamsE:
	.zero		1192


//--------------------- .nv.constant0._ZN10layer_norm13ln_bwd_kernelINS_13Kernel_traitsIf13__nv_bfloat16S2_S2_fjLj768ELj1ELj4ELj1ELj16ENS_18Kernel_traits_baseILj768EfS2_S2_S2_fjLj128EEEEELb0ELb1ELb1ELb0EEEvNS_9BwdParamsE --------------------------
	.section	.nv.constant0._ZN10layer_norm13ln_bwd_kernelINS_13Kernel_traitsIf13__nv_bfloat16S2_S2_fjLj768ELj1ELj4ELj1ELj16ENS_18Kernel_traits_baseILj768EfS2_S2_S2_fjLj128EEEEELb0ELb1ELb1ELb0EEEvNS_9BwdParamsE,"a",@progbits
	.sectionflags	@""
	.align	4
.nv.constant0._ZN10layer_norm13ln_bwd_kernelINS_13Kernel_traitsIf13__nv_bfloat16S2_S2_fjLj768ELj1ELj4ELj1ELj16ENS_18Kernel_traits_baseILj768EfS2_S2_S2_fjLj128EEEEELb0ELb1ELb1ELb0EEEvNS_9BwdParamsE:
	.zero		1192


//--------------------- .nv.constant0._ZN10layer_norm13ln_bwd_kernelINS_13Kernel_traitsIf13__nv_bfloat16S2_S2_fjLj768ELj1ELj4ELj1ELj16ENS_18Kernel_traits_baseILj768EfS2_S2_S2_fjLj128EEEEELb0ELb1ELb1ELb1EEEvNS_9BwdParamsE --------------------------
	.section	.nv.constant0._ZN10layer_norm13ln_bwd_kernelINS_13Kernel_traitsIf13__nv_bfloat16S2_S2_fjLj768ELj1ELj4ELj1ELj16ENS_18Kernel_traits_baseILj768EfS2_S2_S2_fjLj128EEEEELb0ELb1ELb1ELb1EEEvNS_9BwdParamsE,"a",@progbits
	.sectionflags	@""
	.align	4
.nv.constant0._ZN10layer_norm13ln_bwd_kernelINS_13Kernel_traitsIf13__nv_bfloat16S2_S2_fjLj768ELj1ELj4ELj1ELj16ENS_18Kernel_traits_baseILj768EfS2_S2_S2_fjLj128EEEEELb0ELb1ELb1ELb1EEEvNS_9BwdParamsE:
	.zero		1192


//--------------------- .nv.constant0._ZN10layer_norm13ln_bwd_kernelINS_13Kernel_traitsIf13__nv_bfloat16S2_S2_fjLj768ELj1ELj4ELj1ELj16ENS_18Kernel_traits_baseILj768EfS2_S2_S2_fjLj128EEEEELb1ELb0ELb0ELb0EEEvNS_9BwdParamsE --------------------------
	.section	.nv.constant0._ZN10layer_norm13ln_bwd_kernelINS_13Kernel_traitsIf13__nv_bfloat16S2_S2_fjLj768ELj1ELj4ELj1ELj16ENS_18Kernel_traits_baseILj768EfS2_S2_S2_fjLj128EEEEELb1ELb0ELb0ELb0EEEvNS_9BwdParamsE,"a",@progbits
	.sectionflags	@""
	.align	4
.nv.constant0._ZN10layer_norm13ln_bwd_kernelINS_13Kernel_traitsIf13__nv_bfloat16S2_S2_fjLj768ELj1ELj4ELj1ELj16ENS_18Kernel_traits_baseILj768EfS2_S2_S2_fjLj128EEEEELb1ELb0ELb0ELb0EEEvNS_9BwdParamsE:
	.zero		1192


//--------------------- .nv.constant0._ZN10layer_norm13ln_bwd_kernelINS_13Kernel_traitsIf13__nv_bfloat16S2_S2_fjLj768ELj1ELj4ELj1ELj16ENS_18Kernel_traits_baseILj768EfS2_S2_S2_fjLj128EEEEELb1ELb0ELb0ELb1EEEvNS_9BwdParamsE --------------------------
	.section	.nv.constant0._ZN10layer_norm13ln_bwd_kernelINS_13Kernel_traitsIf13__nv_bfloat16S2_S2_fjLj768ELj1ELj4ELj1ELj16ENS_18Kernel_traits_baseILj768EfS2_S2_S2_fjLj128EEEEELb1ELb0ELb0ELb1EEEvNS_9BwdParamsE,"a",@progbits
	.sectionflags	@""
	.align	4
.nv.constant0._ZN10layer_norm13ln_bwd_kernelINS_13Kernel_traitsIf13__nv_bfloat16S2_S2_fjLj768ELj1ELj4ELj1ELj16ENS_18Kernel_traits_baseILj768EfS2_S2_S2_fjLj128EEEEELb1ELb0ELb0ELb1EEEvNS_9BwdParamsE:
	.zero		1192


//--------------------- .nv.constant0._ZN10layer_norm22ln_bwd_finalize_kernelINS_22Kernel_traits_finalizeILj768Ef13__nv_bfloat16S2_S2_fjLb0ELj1024ELj4ENS_18Kernel_traits_baseILj768EfS2_S2_S2_fjLj1024EEEEELb0ELb0EEEvNS_9BwdParamsE --------------------------
	.section	.nv.constant0._ZN10layer_norm22ln_bwd_finalize_kernelINS_22Kernel_traits_finalizeILj768Ef13__nv_bfloat16S2_S2_fjLb0ELj1024ELj4ENS_18Kernel_traits_baseILj768EfS2_S2_S2_fjLj1024EEEEELb0ELb0EEEvNS_9BwdParamsE,"a",@progbits
	.sectionflags	@""
	.align	4
.nv.constant0._ZN10layer_norm22ln_bwd_finalize_kernelINS_22Kernel_traits_finalizeILj768Ef13__nv_bfloat16S2_S2_fjLb0ELj1024ELj4ENS_18Kernel_traits_baseILj768EfS2_S2_S2_fjLj1024EEEEELb0ELb0EEEvNS_9BwdParamsE:
	.zero		1192


//--------------------- .nv.constant0._ZN10layer_norm13ln_bwd_kernelINS_13Kernel_traitsIf13__nv_bfloat16S2_S2_fjLj768ELj1ELj4ELj1ELj16ENS_18Kernel_traits_baseILj768EfS2_S2_S2_fjLj128EEEEELb1ELb0ELb1ELb0EEEvNS_9BwdParamsE --------------------------
	.section	.nv.constant0._ZN10layer_norm13ln_bwd_kernelINS_13Kernel_traitsIf13__nv_bfloat16S2_S2_fjLj768ELj1ELj4ELj1ELj16ENS_18Kernel_traits_baseILj768EfS2_S2_S2_fjLj128EEEEELb1ELb0ELb1ELb0EEEvNS_9BwdParamsE,"a",@progbits
	.sectionflags	@""
	.align	4
.nv.constant0._ZN10layer_norm13ln_bwd_kernelINS_13Kernel_traitsIf13__nv_bfloat16S2_S2_fjLj768ELj1ELj4ELj1ELj16ENS_18Kernel_traits_baseILj768EfS2_S2_S2_fjLj128EEEEELb1ELb0ELb1ELb0EEEvNS_9BwdParamsE:
	.zero		1192


//--------------------- .nv.constant0._ZN10layer_norm22ln_bwd_finalize_kernelINS_22Kernel_traits_finalizeILj768Ef13__nv_bfloat16S2_S2_fjLb0ELj1024ELj4ENS_18Kernel_traits_baseILj768EfS2_S2_S2_fjLj1024EEEEELb0ELb1EEEvNS_9BwdParamsE --------------------------
	.section	.nv.constant0._ZN10layer_norm22ln_bwd_finalize_kernelINS_22Kernel_traits_finalizeILj768Ef13__nv_bfloat16S2_S2_fjLb0ELj1024ELj4ENS_18Kernel_traits_baseILj768EfS2_S2_S2_fjLj1024EEEEELb0ELb1EEEvNS_9BwdParamsE,"a",@progbits
	.sectionflags	@""
	.align	4
.nv.constant0._ZN10layer_norm22ln_bwd_finalize_kernelINS_22Kernel_traits_finalizeILj768Ef13__nv_bfloat16S2_S2_fjLb0ELj1024ELj4ENS_18Kernel_traits_baseILj768EfS2_S2_S2_fjLj1024EEEEELb0ELb1EEEvNS_9BwdParamsE:
	.zero		1192


//--------------------- .nv.constant0._ZN10layer_norm13ln_bwd_kernelINS_13Kernel_traitsIf13__nv_bfloat16S2_S2_fjLj768ELj1ELj4ELj1ELj16ENS_18Kernel_traits_baseILj768EfS2_S2_S2_fjLj128EEEEELb1ELb0ELb1ELb1EEEvNS_9BwdParamsE --------------------------
	.section	.nv.constant0._ZN10layer_norm13ln_bwd_kernelINS_13Kernel_traitsIf13__nv_bfloat16S2_S2_fjLj768ELj1ELj4ELj1ELj16ENS_18Kernel_traits_baseILj768EfS2_S2_S2_fjLj128EEEEELb1ELb0ELb1ELb1EEEvNS_9BwdParamsE,"a",@progbits
	.sectionflags	@""
	.align	4
.nv.constant0._ZN10layer_norm13ln_bwd_kernelINS_13Kernel_traitsIf13__nv_bfloat16S2_S2_fjLj768ELj1ELj4ELj1ELj16ENS_18Kernel_traits_baseILj768EfS2_S2_S2_fjLj128EEEEELb1ELb0ELb1ELb1EEEvNS_9BwdParamsE:
	.zero		1192


//--------------------- .nv.constant0._ZN10layer_norm13ln_bwd_kernelINS_13Kernel_traitsIf13__nv_bfloat16S2_S2_fjLj768ELj1ELj4ELj1ELj16ENS_18Kernel_traits_baseILj768EfS2_S2_S2_fjLj128EEEEELb1ELb1ELb0ELb0EEEvNS_9BwdParamsE --------------------------
	.section	.nv.constant0._ZN10layer_norm13ln_bwd_kernelINS_13Kernel_traitsIf13__nv_bfloat16S2_S2_fjLj768ELj1ELj4ELj1ELj16ENS_18Kernel_traits_baseILj768EfS2_S2_S2_fjLj128EEEEELb1ELb1ELb0ELb0EEEvNS_9BwdParamsE,"a",@progbits
	.sectionflags	@""
	.align	4
.nv.constant0._ZN10layer_norm13ln_bwd_kernelINS_13Kernel_traitsIf13__nv_bfloat16S2_S2_fjLj768ELj1ELj4ELj1ELj16ENS_18Kernel_traits_baseILj768EfS2_S2_S2_fjLj128EEEEELb1ELb1ELb0ELb0EEEvNS_9BwdParamsE:
	.zero		1192


//--------------------- .nv.constant0._ZN10layer_norm13ln_bwd_kernelINS_13Kernel_traitsIf13__nv_bfloat16S2_S2_fjLj768ELj1ELj4ELj1ELj16ENS_18Kernel_traits_baseILj768EfS2_S2_S2_fjLj128EEEEELb1ELb1ELb0ELb1EEEvNS_9BwdParamsE --------------------------
	.section	.nv.constant0._ZN10layer_norm13ln_bwd_kernelINS_13Kernel_traitsIf13__nv_bfloat16S2_S2_fjLj768ELj1ELj4ELj1ELj16ENS_18Kernel_traits_baseILj768EfS2_S2_S2_fjLj128EEEEELb1ELb1ELb0ELb1EEEvNS_9BwdParamsE,"a",@progbits
	.sectionflags	@""
	.align	4
.nv.constant0._ZN10layer_norm13ln_bwd_kernelINS_13Kernel_traitsIf13__nv_bfloat16S2_S2_fjLj768ELj1ELj4ELj1ELj16ENS_18Kernel_traits_baseILj768EfS2_S2_S2_fjLj128EEEEELb1ELb1ELb0ELb1EEEvNS_9BwdParamsE:
	.zero		1192


//--------------------- .nv.constant0._ZN10layer_norm22ln_bwd_finalize_kernelINS_22Kernel_traits_finalizeILj768Ef13__nv_bfloat16S2_S2_fjLb1ELj1024ELj4ENS_18Kernel_traits_baseILj768EfS2_S2_S2_fjLj1024EEEEELb1ELb0EEEvNS_9BwdParamsE --------------------------
	.section	.nv.constant0._ZN10layer_norm22ln_bwd_finalize_kernelINS_22Kernel_traits_finalizeILj768Ef13__nv_bfloat16S2_S2_fjLb1ELj1024ELj4ENS_18Kernel_traits_baseILj768EfS2_S2_S2_fjLj1024EEEEELb1ELb0EEEvNS_9BwdParamsE,"a",@progbits
	.sectionflags	@""
	.align	4
.nv.constant0._ZN10layer_norm22ln_bwd_finalize_kernelINS_22Kernel_traits_finalizeILj768Ef13__nv_bfloat16S2_S2_fjLb1ELj1024ELj4ENS_18Kernel_traits_baseILj768EfS2_S2_S2_fjLj1024EEEEELb1ELb0EEEvNS_9BwdParamsE:
	.zero		1192


//--------------------- .nv.constant0._ZN10layer_norm13ln_bwd_kernelINS_13Kernel_traitsIf13__nv_bfloat16S2_S2_fjLj768ELj1ELj4ELj1ELj16ENS_18Kernel_traits_baseILj768EfS2_S2_S2_fjLj128EEEEELb1ELb1ELb1ELb0EEEvNS_9BwdParamsE --------------------------
	.section	.nv.constant0._ZN10layer_norm13ln_bwd_kernelINS_13Kernel_traitsIf13__nv_bfloat16S2_S2_fjLj768ELj1ELj4ELj1ELj16ENS_18Kernel_traits_baseILj768EfS2_S2_S2_fjLj128EEEEELb1ELb1ELb1ELb0EEEvNS_9BwdParamsE,"a",@progbits
	.sectionflags	@""
	.align	4
.nv.constant0._ZN10layer_norm13ln_bwd_kernelINS_13Kernel_traitsIf13__nv_bfloat16S2_S2_fjLj768ELj1ELj4ELj1ELj16ENS_18Kernel_traits_baseILj768EfS2_S2_S2_fjLj128EEEEELb1ELb1ELb1ELb0EEEvNS_9BwdParamsE:
	.zero		1192


//--------------------- .nv.constant0._ZN10layer_norm22ln_bwd_finalize_kernelINS_22Kernel_traits_finalizeILj768Ef13__nv_bfloat16S2_S2_fjLb1ELj1024ELj4ENS_18Kernel_traits_baseILj768EfS2_S2_S2_fjLj1024EEEEELb1ELb1EEEvNS_9BwdParamsE --------------------------
	.section	.nv.constant0._ZN10layer_norm22ln_bwd_finalize_kernelINS_22Kernel_traits_finalizeILj768Ef13__nv_bfloat16S2_S2_fjLb1ELj1024ELj4ENS_18Kernel_traits_baseILj768EfS2_S2_S2_fjLj1024EEEEELb1ELb1EEEvNS_9BwdParamsE,"a",@progbits
	.sectionflags	@""
	.align	4
.nv.constant0._ZN10layer_norm22ln_bwd_finalize_kernelINS_22Kernel_traits_finalizeILj768Ef13__nv_bfloat16S2_S2_fjLb1ELj1024ELj4ENS_18Kernel_traits_baseILj768EfS2_S2_S2_fjLj1024EEEEELb1ELb1EEEvNS_9BwdParamsE:
	.zero		1192


//--------------------- .nv.constant0._ZN10layer_norm13ln_bwd_kernelINS_13Kernel_traitsIf13__nv_bfloat16S2_S2_fjLj768ELj1ELj4ELj1ELj16ENS_18Kernel_traits_baseILj768EfS2_S2_S2_fjLj128EEEEELb1ELb1ELb1ELb1EEEvNS_9BwdParamsE --------------------------
	.section	.nv.constant0._ZN10layer_norm13ln_bwd_kernelINS_13Kernel_traitsIf13__nv_bfloat16S2_S2_fjLj768ELj1ELj4ELj1ELj16ENS_18Kernel_traits_baseILj768EfS2_S2_S2_fjLj128EEEEELb1ELb1ELb1ELb1EEEvNS_9BwdParamsE,"a",@progbits
	.sectionflags	@""
	.align	4
.nv.constant0._ZN10layer_norm13ln_bwd_kernelINS_13Kernel_traitsIf13__nv_bfloat16S2_S2_fjLj768ELj1ELj4ELj1ELj16ENS_18Kernel_traits_baseILj768EfS2_S2_S2_fjLj128EEEEELb1ELb1ELb1ELb1EEEvNS_9BwdParamsE:
	.zero		1192


//--------------------- .nv.constant0._ZN10layer_norm13ln_bwd_kernelINS_13Kernel_traitsI13__nv_bfloat16S2_fS2_fjLj768ELj1ELj4ELj1ELj16ENS_18Kernel_traits_baseILj768ES2_S2_fS2_fjLj128EEEEELb0ELb0ELb0ELb0EEEvNS_9BwdParamsE --------------------------
	.section	.nv.constant0._ZN10layer_norm13ln_bwd_kernelINS_13Kernel_traitsI13__nv_bfloat16S2_fS2_fjLj768ELj1ELj4ELj1ELj16ENS_18Kernel_traits_baseILj768ES2_S2_fS2_fjLj128EEEEELb0ELb0ELb0ELb0EEEvNS_9BwdParamsE,"a",@progbits
	.sectionflags	@""
	.align	4
.nv.constant0._ZN10layer_norm13ln_bwd_kernelINS_13Kernel_traitsI13__nv_bfloat16S2_fS2_fjLj768ELj1ELj4ELj1ELj16ENS_18Kernel_traits_baseILj768ES2_S2_fS2_fjLj128EEEEELb0ELb0ELb0ELb0EEEvNS_9BwdParamsE:
	.zero		1192


//--------------------- .nv.constant0._ZN10layer_norm13ln_bwd_kernelINS_13Kernel_traitsI13__nv_bfloat16S2_fS2_fjLj768ELj1ELj4ELj1ELj16ENS_18Kernel_traits_baseILj768ES2_S2_fS2_fjLj128EEEEELb0ELb0ELb0ELb1EEEvNS_9BwdParamsE --------------------------
	.section	.nv.constant0._ZN10layer_norm13ln_bwd_kernelINS_13Kernel_traitsI13__nv_bfloat16S2_fS2_fjLj768ELj1ELj4ELj1ELj16ENS_18Kernel_traits_baseILj768ES2_S2_fS2_fjLj128EEEEELb0ELb0ELb0ELb1EEEvNS_9BwdParamsE,"a",@progbits
	.sectionflags	@""
	.align	4
.nv.constant0._ZN10layer_norm13ln_bwd_kernelINS_13Kernel_traitsI13__nv_bfloat16S2_fS2_fjLj768ELj1ELj4ELj1ELj16ENS_18Kernel_traits_baseILj768ES2_S2_fS2_fjLj128EEEEELb0ELb0ELb0ELb1EEEvNS_9BwdParamsE:
	.zero		1192


//--------------------- .nv.constant0._ZN10layer_norm13ln_bwd_kernelINS_13Kernel_traitsI13__nv_bfloat16S2_fS2_fjLj768ELj1ELj4ELj1ELj16ENS_18Kernel_traits_baseILj768ES2_S2_fS2_fjLj128EEEEELb0ELb0ELb1ELb0EEEvNS_9BwdParamsE --------------------------
	.section	.nv.constant0._ZN10layer_norm13ln_bwd_kernelINS_13Kernel_traitsI13__nv_bfloat16S2_fS2_fjLj768ELj1ELj4ELj1ELj16ENS_18Kernel_traits_baseILj768ES2_S2_fS2_fjLj128EEEEELb0ELb0ELb1ELb0EEEvNS_9BwdParamsE,"a",@progbits
	.sectionflags	@""
	.align	4
.nv.constant0._ZN10layer_norm13ln_bwd_kernelINS_13Kernel_traitsI13__nv_bfloat16S2_fS2_fjLj768ELj1ELj4ELj1ELj16ENS_18Kernel_traits_baseILj768ES2_S2_fS2_fjLj128EEEEELb0ELb0ELb1ELb0EEEvNS_9BwdParamsE:
	.zero		1192


//--------------------- .nv.constant0._ZN10layer_norm13ln_bwd_kernelINS_13Kernel_traitsI13__nv_bfloat16S2_fS2_fjLj768ELj1ELj4ELj1ELj16ENS_18Kernel_traits_baseILj768ES2_S2_fS2_fjLj128EEEEELb0ELb0ELb1ELb1EEEvNS_9BwdParamsE --------------------------
	.section	.nv.constant0._ZN10layer_norm13ln_bwd_kernelINS_13Kernel_traitsI13__nv_bfloat16S2_fS2_fjLj768ELj1ELj4ELj1ELj16ENS_18Kernel_traits_baseILj768ES2_S2_fS2_fjLj128EEEEELb0ELb0ELb1ELb1EEEvNS_9BwdParamsE,"a",@progbits
	.sectionflags	@""
	.align	4
.nv.constant0._ZN10layer_norm13ln_bwd_kernelINS_13Kernel_traitsI13__nv_bfloat16S2_fS2_fjLj768ELj1ELj4ELj1ELj16ENS_18Kernel_traits_baseILj768ES2_S2_fS2_fjLj128EEEEELb0ELb0ELb1ELb1EEEvNS_9BwdParamsE:
	.zero		1192


//--------------------- .nv.constant0._ZN10layer_norm13ln_bwd_kernelINS_13Kernel_traitsI13__nv_bfloat16S2_fS2_fjLj768ELj1ELj4ELj1ELj16ENS_18Kernel_traits_baseILj768ES2_S2_fS2_fjLj128EEEEELb0ELb1ELb0ELb0EEEvNS_9BwdParamsE --------------------------
	.section	.nv.constant0._ZN10layer_norm13ln_bwd_kernelINS_13Kernel_traitsI13__nv_bfloat16S2_fS2_fjLj768ELj1ELj4ELj1ELj16ENS_18Kernel_traits_baseILj768ES2_S2_fS2_fjLj128EEEEELb0ELb1ELb0ELb0EEEvNS_9BwdParamsE,"a",@progbits
	.sectionflags	@""
	.align	4
.nv.constant0._ZN10layer_norm13ln_bwd_kernelINS_13Kernel_traitsI13__nv_bfloat16S2_fS2_fjLj768ELj1ELj4ELj1ELj16ENS_18Kernel_traits_baseILj768ES2_S2_fS2_fjLj128EEEEELb0ELb1ELb0ELb0EEEvNS_9BwdParamsE:
	.zero		1192


//--------------------- .nv.constant0._ZN10layer_norm13ln_bwd_kernelINS_13Kernel_traitsI13__nv_bfloat16S2_fS2_fjLj768ELj1ELj4ELj1ELj16ENS_18Kernel_traits_baseILj768ES2_S2_fS2_fjLj128EEEEELb0ELb1ELb0ELb1EEEvNS_9BwdParamsE --------------------------
	.section	.nv.constant0._ZN10layer_norm13ln_bwd_kernelINS_13Kernel_traitsI13__nv_bfloat16S2_fS2_fjLj768ELj1ELj4ELj1ELj16ENS_18Kernel_traits_baseILj768ES2_S2_fS2_fjLj128EEEEELb0ELb1ELb0ELb1EEEvNS_9BwdParamsE,"a",@progbits
	.sectionflags	@""
	.align	4
.nv.constant0._ZN10layer_norm13ln_bwd_kernelINS_13Kernel_traitsI13__nv_bfloat16S2_fS2_fjLj768ELj1ELj4ELj1ELj16ENS_18Kernel_traits_baseILj768ES2_S2_fS2_fjLj128EEEEELb0ELb1ELb0ELb1EEEvNS_9BwdParamsE:
	.zero		1192


//--------------------- .nv.constant0._ZN10layer_norm13ln_bwd_kernelINS_13Kernel_traitsI13__nv_bfloat16S2_fS2_fjLj768ELj1ELj4ELj1ELj16ENS_18Kernel_traits_baseILj768ES2_S2_fS2_fjLj128EEEEELb0ELb1ELb1ELb0EEEvNS_9BwdParamsE --------------------------
	.section	.nv.constant0._ZN10layer_norm13ln_bwd_kernelINS_13Kernel_traitsI13__nv_bfloat16S2_fS2_fjLj768ELj1ELj4ELj1ELj16ENS_18Kernel_traits_baseILj768ES2_S2_fS2_fjLj128EEEEELb0ELb1ELb1ELb0EEEvNS_9BwdParamsE,"a",@progbits
	.sectionflags	@""
	.align	4
.nv.constant0._ZN10layer_norm13ln_bwd_kernelINS_13Kernel_traitsI13__nv_bfloat16S2_fS2_fjLj768ELj1ELj4ELj1ELj16ENS_18Kernel_traits_baseILj768ES2_S2_fS2_fjLj128EEEEELb0ELb1ELb1ELb0EEEvNS_9BwdParamsE:
	.zero		1192


//--------------------- .nv.constant0._ZN10layer_norm13ln_bwd_kernelINS_13Kernel_traitsI13__nv_bfloat16S2_fS2_fjLj768ELj1ELj4ELj1ELj16ENS_18Kernel_traits_baseILj768ES2_S2_fS2_fjLj128EEEEELb0ELb1ELb1ELb1EEEvNS_9BwdParamsE --------------------------
	.section	.nv.constant0._ZN10layer_norm13ln_bwd_kernelINS_13Kernel_traitsI13__nv_bfloat16S2_fS2_fjLj768ELj1ELj4ELj1ELj16ENS_18Kernel_traits_baseILj768ES2_S2_fS2_fjLj128EEEEELb0ELb1ELb1ELb1EEEvNS_9BwdParamsE,"a",@progbits
	.sectionflags	@""
	.align	4
.nv.constant0._ZN10layer_norm13ln_bwd_kernelINS_13Kernel_traitsI13__nv_bfloat16S2_fS2_fjLj768ELj1ELj4ELj1ELj16ENS_18Kernel_traits_baseILj768ES2_S2_fS2_fjLj128EEEEELb0ELb1ELb1ELb1EEEvNS_9BwdParamsE:
	.zero		1192


//--------------------- .nv.constant0._ZN10layer_norm13ln_bwd_kernelINS_13Kernel_traitsI13__nv_bfloat16S2_fS2_fjLj768ELj1ELj4ELj1ELj16ENS_18Kernel_traits_baseILj768ES2_S2_fS2_fjLj128EEEEELb1ELb0ELb0ELb0EEEvNS_9BwdParamsE --------------------------
	.section	.nv.constant0._ZN10layer_norm13ln_bwd_kernelINS_13Kernel_traitsI13__nv_bfloat16S2_fS2_fjLj768ELj1ELj4ELj1ELj16ENS_18Kernel_traits_baseILj768ES2_S2_fS2_fjLj128EEEEELb1ELb0ELb0ELb0EEEvNS_9BwdParamsE,"a",@progbits
	.sectionflags	@""
	.align	4
.nv.constant0._ZN10layer_norm13ln_bwd_kernelINS_13Kernel_traitsI13__nv_bfloat16S2_fS2_fjLj768ELj1ELj4ELj1ELj16ENS_18Kernel_traits_baseILj768ES2_S2_fS2_fjLj128EEEEELb1ELb0ELb0ELb0EEEvNS_9BwdParamsE:
	.zero		1192


//--------------------- .nv.constant0._ZN10layer_norm13ln_bwd_kernelINS_13Kernel_traitsI13__nv_bfloat16S2_fS2_fjLj768ELj1ELj4ELj1ELj16ENS_18Kernel_traits_baseILj768ES2_S2_fS2_fjLj128EEEEELb1ELb0ELb0ELb1EEEvNS_9BwdParamsE --------------------------
	.section	.nv.constant0._ZN10layer_norm13ln_bwd_kernelINS_13Kernel_traitsI13__nv_bfloat16S2_fS2_fjLj768ELj1ELj4ELj1ELj16ENS_18Kernel_traits_baseILj768ES2_S2_fS2_fjLj128EEEEELb1ELb0ELb0ELb1EEEvNS_9BwdParamsE,"a",@progbits
	.sectionflags	@""
	.align	4
.nv.constant0._ZN10layer_norm13ln_bwd_kernelINS_13Kernel_traitsI13__nv_bfloat16S2_fS2_fjLj768ELj1ELj4ELj1ELj16ENS_18Kernel_traits_baseILj768ES2_S2_fS2_fjLj128EEEEELb1ELb0ELb0ELb1EEEvNS_9BwdParamsE:
	.zero		1192


//--------------------- .nv.constant0._ZN10layer_norm22ln_bwd_finalize_kernelINS_22Kernel_traits_finalizeILj768E13__nv_bfloat16S2_fS2_fjLb0ELj1024ELj4ENS_18Kernel_traits_baseILj768ES2_S2_fS2_fjLj1024EEEEELb0ELb0EEEvNS_9BwdParamsE --------------------------
	.section	.nv.constant0._ZN10layer_norm22ln_bwd_finalize_kernelINS_22Kernel_traits_finalizeILj768E13__nv_bfloat16S2_fS2_fjLb0ELj1024ELj4ENS_18Kernel_traits_baseILj768ES2_S2_fS2_fjLj1024EEEEELb0ELb0EEEvNS_9BwdParamsE,"a",@progbits
	.sectionflags	@""
	.align	4
.nv.constant0._ZN10layer_norm22ln_bwd_finalize_kernelINS_22Kernel_traits_finalizeILj768E13__nv_bfloat16S2_fS2_fjLb0ELj1024ELj4ENS_18Kernel_traits_baseILj768ES2_S2_fS2_fjLj1024EEEEELb0ELb0EEEvNS_9BwdParamsE:
	.zero		1192


//--------------------- .nv.constant0._ZN10layer_norm13ln_bwd_kernelINS_13Kernel_traitsI13__nv_bfloat16S2_fS2_fjLj768ELj1ELj4ELj1ELj16ENS_18Kernel_traits_baseILj768ES2_S2_fS2_fjLj128EEEEELb1ELb0ELb1ELb0EEEvNS_9BwdParamsE --------------------------
	.section	.nv.constant0._ZN10layer_norm13ln_bwd_kernelINS_13Kernel_traitsI13__nv_bfloat16S2_fS2_fjLj768ELj1ELj4ELj1ELj16ENS_18Kernel_traits_baseILj768ES2_S2_fS2_fjLj128EEEEELb1ELb0ELb1ELb0EEEvNS_9BwdParamsE,"a",@progbits
	.sectionflags	@""
	.align	4
.nv.constant0._ZN10layer_norm13ln_bwd_kernelINS_13Kernel_traitsI13__nv_bfloat16S2_fS2_fjLj768ELj1ELj4ELj1ELj16ENS_18Kernel_traits_baseILj768ES2_S2_fS2_fjLj128EEEEELb1ELb0ELb1ELb0EEEvNS_9BwdParamsE:
	.zero		1192


//--------------------- .nv.constant0._ZN10layer_norm22ln_bwd_finalize_kernelINS_22Kernel_traits_finalizeILj768E13__nv_bfloat16S2_fS2_fjLb0ELj1024ELj4ENS_18Kernel_traits_baseILj768ES2_S2_fS2_fjLj1024EEEEELb0ELb1EEEvNS_9BwdParamsE --------------------------
	.section	.nv.constant0._ZN10layer_norm22ln_bwd_finalize_kernelINS_22Kernel_traits_finalizeILj768E13__nv_bfloat16S2_fS2_fjLb0ELj1024ELj4ENS_18Kernel_traits_baseILj768ES2_S2_fS2_fjLj1024EEEEELb0ELb1EEEvNS_9BwdParamsE,"a",@progbits
	.sectionflags	@""
	.align	4
.nv.constant0._ZN10layer_norm22ln_bwd_finalize_kernelINS_22Kernel_traits_finalizeILj768E13__nv_bfloat16S2_fS2_fjLb0ELj1024ELj4ENS_18Kernel_traits_baseILj768ES2_S2_fS2_fjLj1024EEEEELb0ELb1EEEvNS_9BwdParamsE:
	.zero		1192


//--------------------- .nv.constant0._ZN10layer_norm13ln_bwd_kernelINS_13Kernel_traitsI13__nv_bfloat16S2_fS2_fjLj768ELj1ELj4ELj1ELj16ENS_18Kernel_traits_baseILj768ES2_S2_fS2_fjLj128EEEEELb1ELb0ELb1ELb1EEEvNS_9BwdParamsE --------------------------
	.section	.nv.constant0._ZN10layer_norm13ln_bwd_kernelINS_13Kernel_traitsI13__nv_bfloat16S2_fS2_fjLj768ELj1ELj4ELj1ELj16ENS_18Kernel_traits_baseILj768ES2_S2_fS2_fjLj128EEEEELb1ELb0ELb1ELb1EEEvNS_9BwdParamsE,"a",@progbits
	.sectionflags	@""
	.align	4
.nv.constant0._ZN10layer_norm13ln_bwd_kernelINS_13Kernel_traitsI13__nv_bfloat16S2_fS2_fjLj768ELj1ELj4ELj1ELj16ENS_18Kernel_traits_baseILj768ES2_S2_fS2_fjLj128EEEEELb1ELb0ELb1ELb1EEEvNS_9BwdParamsE:
	.zero		1192


//--------------------- .nv.constant0._ZN10layer_norm13ln_bwd_kernelINS_13Kernel_traitsI13__nv_bfloat16S2_fS2_fjLj768ELj1ELj4ELj1ELj16ENS_18Kernel_traits_baseILj768ES2_S2_fS2_fjLj128EEEEELb1ELb1ELb0ELb0EEEvNS_9BwdParamsE --------------------------
	.section	.nv.constant0._ZN10layer_norm13ln_bwd_kernelINS_13Kernel_traitsI13__nv_bfloat16S2_fS2_fjLj768ELj1ELj4ELj1ELj16ENS_18Kernel_traits_baseILj768ES2_S2_fS2_fjLj128EEEEELb1ELb1ELb0ELb0EEEvNS_9BwdParamsE,"a",@progbits
	.sectionflags	@""
	.align	4
.nv.constant0._ZN10layer_norm13ln_bwd_kernelINS_13Kernel_traitsI13__nv_bfloat16S2_fS2_fjLj768ELj1ELj4ELj1ELj16ENS_18Kernel_traits_baseILj768ES2_S2_fS2_fjLj128EEEEELb1ELb1ELb0ELb0EEEvNS_9BwdParamsE:
	.zero		1192


//--------------------- .nv.constant0._ZN10layer_norm13ln_bwd_kernelINS_13Kernel_traitsI13__nv_bfloat16S2_fS2_fjLj768ELj1ELj4ELj1ELj16ENS_18Kernel_traits_baseILj768ES2_S2_fS2_fjLj128EEEEELb1ELb1ELb0ELb1EEEvNS_9BwdParamsE --------------------------
	.section	.nv.constant0._ZN10layer_norm13ln_bwd_kernelINS_13Kernel_traitsI13__nv_bfloat16S2_fS2_fjLj768ELj1ELj4ELj1ELj16ENS_18Kernel_traits_baseILj768ES2_S2_fS2_fjLj128EEEEELb1ELb1ELb0ELb1EEEvNS_9BwdParamsE,"a",@progbits
	.sectionflags	@""
	.align	4
.nv.constant0._ZN10layer_norm13ln_bwd_kernelINS_13Kernel_traitsI13__nv_bfloat16S2_fS2_fjLj768ELj1ELj4ELj1ELj16ENS_18Kernel_traits_baseILj768ES2_S2_fS2_fjLj128EEEEELb1ELb1ELb0ELb1EEEvNS_9BwdParamsE:
	.zero		1192


//--------------------- .nv.constant0._ZN10layer_norm22ln_bwd_finalize_kernelINS_22Kernel_traits_finalizeILj768E13__nv_bfloat16S2_fS2_fjLb1ELj1024ELj4ENS_18Kernel_traits_baseILj768ES2_S2_fS2_fjLj1024EEEEELb1ELb0EEEvNS_9BwdParamsE --------------------------
	.section	.nv.constant0._ZN10layer_norm22ln_bwd_finalize_kernelINS_22Kernel_traits_finalizeILj768E13__nv_bfloat16S2_fS2_fjLb1ELj1024ELj4ENS_18Kernel_traits_baseILj768ES2_S2_fS2_fjLj1024EEEEELb1ELb0EEEvNS_9BwdParamsE,"a",@progbits
	.sectionflags	@""
	.align	4
.nv.constant0._ZN10layer_norm22ln_bwd_finalize_kernelINS_22Kernel_traits_finalizeILj768E13__nv_bfloat16S2_fS2_fjLb1ELj1024ELj4ENS_18Kernel_traits_baseILj768ES2_S2_fS2_fjLj1024EEEEELb1ELb0EEEvNS_9BwdParamsE:
	.zero		1192


//--------------------- .nv.constant0._ZN10layer_norm13ln_bwd_kernelINS_13Kernel_traitsI13__nv_bfloat16S2_fS2_fjLj768ELj1ELj4ELj1ELj16ENS_18Kernel_traits_baseILj768ES2_S2_fS2_fjLj128EEEEELb1ELb1ELb1ELb0EEEvNS_9BwdParamsE --------------------------
	.section	.nv.constant0._ZN10layer_norm13ln_bwd_kernelINS_13Kernel_traitsI13__nv_bfloat16S2_fS2_fjLj768ELj1ELj4ELj1ELj16ENS_18Kernel_traits_baseILj768ES2_S2_fS2_fjLj128EEEEELb1ELb1ELb1ELb0EEEvNS_9BwdParamsE,"a",@progbits
	.sectionflags	@""
	.align	4
.nv.constant0._ZN10layer_norm13ln_bwd_kernelINS_13Kernel_traitsI13__nv_bfloat16S2_fS2_fjLj768ELj1ELj4ELj1ELj16ENS_18Kernel_traits_baseILj768ES2_S2_fS2_fjLj128EEEEELb1ELb1ELb1ELb0EEEvNS_9BwdParamsE:
	.zero		1192


//--------------------- .nv.constant0._ZN10layer_norm22ln_bwd_finalize_kernelINS_22Kernel_traits_finalizeILj768E13__nv_bfloat16S2_fS2_fjLb1ELj1024ELj4ENS_18Kernel_traits_baseILj768ES2_S2_fS2_fjLj1024EEEEELb1ELb1EEEvNS_9BwdParamsE --------------------------
	.section	.nv.constant0._ZN10layer_norm22ln_bwd_finalize_kernelINS_22Kernel_traits_finalizeILj768E13__nv_bfloat16S2_fS2_fjLb1ELj1024ELj4ENS_18Kernel_traits_baseILj768ES2_S2_fS2_fjLj1024EEEEELb1ELb1EEEvNS_9BwdParamsE,"a",@progbits
	.sectionflags	@""
	.align	4
.nv.constant0._ZN10layer_norm22ln_bwd_finalize_kernelINS_22Kernel_traits_finalizeILj768E13__nv_bfloat16S2_fS2_fjLb1ELj1024ELj4ENS_18Kernel_traits_baseILj768ES2_S2_fS2_fjLj1024EEEEELb1ELb1EEEvNS_9BwdParamsE:
	.zero		1192


//--------------------- .nv.constant0._ZN10layer_norm13ln_bwd_kernelINS_13Kernel_traitsI13__nv_bfloat16S2_fS2_fjLj768ELj1ELj4ELj1ELj16ENS_18Kernel_traits_baseILj768ES2_S2_fS2_fjLj128EEEEELb1ELb1ELb1ELb1EEEvNS_9BwdParamsE --------------------------
	.section	.nv.constant0._ZN10layer_norm13ln_bwd_kernelINS_13Kernel_traitsI13__nv_bfloat16S2_fS2_fjLj768ELj1ELj4ELj1ELj16ENS_18Kernel_traits_baseILj768ES2_S2_fS2_fjLj128EEEEELb1ELb1ELb1ELb1EEEvNS_9BwdParamsE,"a",@progbits
	.sectionflags	@""
	.align	4
.nv.constant0._ZN10layer_norm13ln_bwd_kernelINS_13Kernel_traitsI13__nv_bfloat16S2_fS2_fjLj768ELj1ELj4ELj1ELj16ENS_18Kernel_traits_baseILj768ES2_S2_fS2_fjLj128EEEEELb1ELb1ELb1ELb1EEEvNS_9BwdParamsE:
	.zero		1192


//--------------------- .nv.constant0._ZN10layer_norm13ln_bwd_kernelINS_13Kernel_traitsIf13__nv_bfloat16fS2_fjLj768ELj1ELj4ELj1ELj16ENS_18Kernel_traits_baseILj768EfS2_fS2_fjLj128EEEEELb0ELb0ELb0ELb0EEEvNS_9BwdParamsE --------------------------
	.section	.nv.constant0._ZN10layer_norm13ln_bwd_kernelINS_13Kernel_traitsIf13__nv_bfloat16fS2_fjLj768ELj1ELj4ELj1ELj16ENS_18Kernel_traits_baseILj768EfS2_fS2_fjLj128EEEEELb0ELb0ELb0ELb0EEEvNS_9BwdParamsE,"a",@progbits
	.sectionflags	@""
	.align	4
.nv.constant0._ZN10layer_norm13ln_bwd_kernelINS_13Kernel_traitsIf13__nv_bfloat16fS2_fjLj768ELj1ELj4ELj1ELj16ENS_18Kernel_traits_baseILj768EfS2_fS2_fjLj128EEEEELb0ELb0ELb0ELb0EEEvNS_9BwdParamsE:
	.zero		1192


//--------------------- .nv.constant0._ZN10layer_norm13ln_bwd_kernelINS_13Kernel_traitsIf13__nv_bfloat16fS2_fjLj768ELj1ELj4ELj1ELj16ENS_18Kernel_traits_baseILj768EfS2_fS2_fjLj128EEEEELb0ELb0ELb0ELb1EEEvNS_9BwdParamsE --------------------------
	.section	.nv.constant0._ZN10layer_norm13ln_bwd_kernelINS_13Kernel_traitsIf13__nv_bfloat16fS2_fjLj768ELj1ELj4ELj1ELj16ENS_18Kernel_traits_baseILj768EfS2_fS2_fjLj128EEEEELb0ELb0ELb0ELb1EEEvNS_9BwdParamsE,"a",@progbits
	.sectionflags	@""
	.align	4
.nv.constant0._ZN10layer_norm13ln_bwd_kernelINS_13Kernel_traitsIf13__nv_bfloat16fS2_fjLj768ELj1ELj4ELj1ELj16ENS_18Kernel_traits_baseILj768EfS2_fS2_fjLj128EEEEELb0ELb0ELb0ELb1EEEvNS_9BwdParamsE:
	.zero		1192


//--------------------- .nv.constant0._ZN10layer_norm13ln_bwd_kernelINS_13Kernel_traitsIf13__nv_bfloat16fS2_fjLj768ELj1ELj4ELj1ELj16ENS_18Kernel_traits_baseILj768EfS2_fS2_fjLj128EEEEELb0ELb0ELb1ELb0EEEvNS_9BwdParamsE --------------------------
	.section	.nv.constant0._ZN10layer_norm13ln_bwd_kernelINS_13Kernel_traitsIf13__nv_bfloat16fS2_fjLj768ELj1ELj4ELj1ELj16ENS_18Kernel_traits_baseILj768EfS2_fS2_fjLj128EEEEELb0ELb0ELb1ELb0EEEvNS_9BwdParamsE,"a",@progbits
	.sectionflags	@""
	.align	4
.nv.constant0._ZN10layer_norm13ln_bwd_kernelINS_13Kernel_traitsIf13__nv_bfloat16fS2_fjLj768ELj1ELj4ELj1ELj16ENS_18Kernel_traits_baseILj768EfS2_fS2_fjLj128EEEEELb0ELb0ELb1ELb0EEEvNS_9BwdParamsE:
	.zero		1192


//--------------------- .nv.constant0._ZN10layer_norm13ln_bwd_kernelINS_13Kernel_traitsIf13__nv_bfloat16fS2_fjLj768ELj1ELj4ELj1ELj16ENS_18Kernel_traits_baseILj768EfS2_fS2_fjLj128EEEEELb0ELb0ELb1ELb1EEEvNS_9BwdParamsE --------------------------
	.section	.nv.constant0._ZN10layer_norm13ln_bwd_kernelINS_13Kernel_traitsIf13__nv_bfloat16fS2_fjLj768ELj1ELj4ELj1ELj16ENS_18Kernel_traits_baseILj768EfS2_fS2_fjLj128EEEEELb0ELb0ELb1ELb1EEEvNS_9BwdParamsE,"a",@progbits
	.sectionflags	@""
	.align	4
.nv.constant0._ZN10layer_norm13ln_bwd_kernelINS_13Kernel_traitsIf13__nv_bfloat16fS2_fjLj768ELj1ELj4ELj1ELj16ENS_18Kernel_traits_baseILj768EfS2_fS2_fjLj128EEEEELb0ELb0ELb1ELb1EEEvNS_9BwdParamsE:
	.zero		1192


//--------------------- .nv.constant0._ZN10layer_norm13ln_bwd_kernelINS_13Kernel_traitsIf13__nv_bfloat16fS2_fjLj768ELj1ELj4ELj1ELj16ENS_18Kernel_traits_baseILj768EfS2_fS2_fjLj128EEEEELb0ELb1ELb0ELb0EEEvNS_9BwdParamsE --------------------------
	.section	.nv.constant0._ZN10layer_norm13ln_bwd_kernelINS_13Kernel_traitsIf13__nv_bfloat16fS2_fjLj768ELj1ELj4ELj1ELj16ENS_18Kernel_traits_baseILj768EfS2_fS2_fjLj128EEEEELb0ELb1ELb0ELb0EEEvNS_9BwdParamsE,"a",@progbits
	.sectionflags	@""
	.align	4
.nv.constant0._ZN10layer_norm13ln_bwd_kernelINS_13Kernel_traitsIf13__nv_bfloat16fS2_fjLj768ELj1ELj4ELj1ELj16ENS_18Kernel_traits_baseILj768EfS2_fS2_fjLj128EEEEELb0ELb1ELb0ELb0EEEvNS_9BwdParamsE:
	.zero		1192


//--------------------- .nv.constant0._ZN10layer_norm13ln_bwd_kernelINS_13Kernel_traitsIf13__nv_bfloat16fS2_fjLj768ELj1ELj4ELj1ELj16ENS_18Kernel_traits_baseILj768EfS2_fS2_fjLj128EEEEELb0ELb1ELb0ELb1EEEvNS_9BwdParamsE --------------------------
	.section	.nv.constant0._ZN10layer_norm13ln_bwd_kernelINS_13Kernel_traitsIf13__nv_bfloat16fS2_fjLj768ELj1ELj4ELj1ELj16ENS_18Kernel_traits_baseILj768EfS2_fS2_fjLj128EEEEELb0ELb1ELb0ELb1EEEvNS_9BwdParamsE,"a",@progbits
	.sectionflags	@""
	.align	4
.nv.constant0._ZN10layer_norm13ln_bwd_kernelINS_13Kernel_traitsIf13__nv_bfloat16fS2_fjLj768ELj1ELj4ELj1ELj16ENS_18Kernel_traits_baseILj768EfS2_fS2_fjLj128EEEEELb0ELb1ELb0ELb1EEEvNS_9BwdParamsE:
	.zero		1192


//--------------------- .nv.constant0._ZN10layer_norm13ln_bwd_kernelINS_13Kernel_traitsIf13__nv_bfloat16fS2_fjLj768ELj1ELj4ELj1ELj16ENS_18Kernel_traits_baseILj768EfS2_fS2_fjLj128EEEEELb0ELb1ELb1ELb0EEEvNS_9BwdParamsE --------------------------
	.section	.nv.constant0._ZN10layer_norm13ln_bwd_kernelINS_13Kernel_traitsIf13__nv_bfloat16fS2_fjLj768ELj1ELj4ELj1ELj16ENS_18Kernel_traits_baseILj768EfS2_fS2_fjLj128EEEEELb0ELb1ELb1ELb0EEEvNS_9BwdParamsE,"a",@progbits
	.sectionflags	@""
	.align	4
.nv.constant0._ZN10layer_norm13ln_bwd_kernelINS_13Kernel_traitsIf13__nv_bfloat16fS2_fjLj768ELj1ELj4ELj1ELj16ENS_18Kernel_traits_baseILj768EfS2_fS2_fjLj128EEEEELb0ELb1ELb1ELb0EEEvNS_9BwdParamsE:
	.zero		1192


//--------------------- .nv.constant0._ZN10layer_norm13ln_bwd_kernelINS_13Kernel_traitsIf13__nv_bfloat16fS2_fjLj768ELj1ELj4ELj1ELj16ENS_18Kernel_traits_baseILj768EfS2_fS2_fjLj128EEEEELb0ELb1ELb1ELb1EEEvNS_9BwdParamsE --------------------------
	.section	.nv.constant0._ZN10layer_norm13ln_bwd_kernelINS_13Kernel_traitsIf13__nv_bfloat16fS2_fjLj768ELj1ELj4ELj1ELj16ENS_18Kernel_traits_baseILj768EfS2_fS2_fjLj128EEEEELb0ELb1ELb1ELb1EEEvNS_9BwdParamsE,"a",@progbits
	.sectionflags	@""
	.align	4
.nv.constant0._ZN10layer_norm13ln_bwd_kernelINS_13Kernel_traitsIf13__nv_bfloat16fS2_fjLj768ELj1ELj4ELj1ELj16ENS_18Kernel_traits_baseILj768EfS2_fS2_fjLj128EEEEELb0ELb1ELb1ELb1EEEvNS_9BwdParamsE:
	.zero		1192


//--------------------- .nv.constant0._ZN10layer_norm13ln_bwd_kernelINS_13Kernel_traitsIf13__nv_bfloat16fS2_fjLj768ELj1ELj4ELj1ELj16ENS_18Kernel_traits_baseILj768EfS2_fS2_fjLj128EEEEELb1ELb0ELb0ELb0EEEvNS_9BwdParamsE --------------------------
	.section	.nv.constant0._ZN10layer_norm13ln_bwd_kernelINS_13Kernel_traitsIf13__nv_bfloat16fS2_fjLj768ELj1ELj4ELj1ELj16ENS_18Kernel_traits_baseILj768EfS2_fS2_fjLj128EEEEELb1ELb0ELb0ELb0EEEvNS_9BwdParamsE,"a",@progbits
	.sectionflags	@""
	.align	4
.nv.constant0._ZN10layer_norm13ln_bwd_kernelINS_13Kernel_traitsIf13__nv_bfloat16fS2_fjLj768ELj1ELj4ELj1ELj16ENS_18Kernel_traits_baseILj768EfS2_fS2_fjLj128EEEEELb1ELb0ELb0ELb0EEEvNS_9BwdParamsE:
	.zero		1192


//--------------------- .nv.constant0._ZN10layer_norm13ln_bwd_kernelINS_13Kernel_traitsIf13__nv_bfloat16fS2_fjLj768ELj1ELj4ELj1ELj16ENS_18Kernel_traits_baseILj768EfS2_fS2_fjLj128EEEEELb1ELb0ELb0ELb1EEEvNS_9BwdParamsE --------------------------
	.section	.nv.constant0._ZN10layer_norm13ln_bwd_kernelINS_13Kernel_traitsIf13__nv_bfloat16fS2_fjLj768ELj1ELj4ELj1ELj16ENS_18Kernel_traits_baseILj768EfS2_fS2_fjLj128EEEEELb1ELb0ELb0ELb1EEEvNS_9BwdParamsE,"a",@progbits
	.sectionflags	@""
	.align	4
.nv.constant0._ZN10layer_norm13ln_bwd_kernelINS_13Kernel_traitsIf13__nv_bfloat16fS2_fjLj768ELj1ELj4ELj1ELj16ENS_18Kernel_traits_baseILj768EfS2_fS2_fjLj128EEEEELb1ELb0ELb0ELb1EEEvNS_9BwdParamsE:
	.zero		1192


//--------------------- .nv.constant0._ZN10layer_norm22ln_bwd_finalize_kernelINS_22Kernel_traits_finalizeILj768Ef13__nv_bfloat16fS2_fjLb0ELj1024ELj4ENS_18Kernel_traits_baseILj768EfS2_fS2_fjLj1024EEEEELb0ELb0EEEvNS_9BwdParamsE --------------------------
	.section	.nv.constant0._ZN10layer_norm22ln_bwd_finalize_kernelINS_22Kernel_traits_finalizeILj768Ef13__nv_bfloat16fS2_fjLb0ELj1024ELj4ENS_18Kernel_traits_baseILj768EfS2_fS2_fjLj1024EEEEELb0ELb0EEEvNS_9BwdParamsE,"a",@progbits
	.sectionflags	@""
	.align	4
.nv.constant0._ZN10layer_norm22ln_bwd_finalize_kernelINS_22Kernel_traits_finalizeILj768Ef13__nv_bfloat16fS2_fjLb0ELj1024ELj4ENS_18Kernel_traits_baseILj768EfS2_fS2_fjLj1024EEEEELb0ELb0EEEvNS_9BwdParamsE:
	.zero		1192


//--------------------- .nv.constant0._ZN10layer_norm13ln_bwd_kernelINS_13Kernel_traitsIf13__nv_bfloat16fS2_fjLj768ELj1ELj4ELj1ELj16ENS_18Kernel_traits_baseILj768EfS2_fS2_fjLj128EEEEELb1ELb0ELb1ELb0EEEvNS_9BwdParamsE --------------------------
	.section	.nv.constant0._ZN10layer_norm13ln_bwd_kernelINS_13Kernel_traitsIf13__nv_bfloat16fS2_fjLj768ELj1ELj4ELj1ELj16ENS_18Kernel_traits_baseILj768EfS2_fS2_fjLj128EEEEELb1ELb0ELb1ELb0EEEvNS_9BwdParamsE,"a",@progbits
	.sectionflags	@""
	.align	4
.nv.constant0._ZN10layer_norm13ln_bwd_kernelINS_13Kernel_traitsIf13__nv_bfloat16fS2_fjLj768ELj1ELj4ELj1ELj16ENS_18Kernel_traits_baseILj768EfS2_fS2_fjLj128EEEEELb1ELb0ELb1ELb0EEEvNS_9BwdParamsE:
	.zero		1192


//--------------------- .nv.constant0._ZN10layer_norm22ln_bwd_finalize_kernelINS_22Kernel_traits_finalizeILj768Ef13__nv_bfloat16fS2_fjLb0ELj1024ELj4ENS_18Kernel_traits_baseILj768EfS2_fS2_fjLj1024EEEEELb0ELb1EEEvNS_9BwdParamsE --------------------------
	.section	.nv.constant0._ZN10layer_norm22ln_bwd_finalize_kernelINS_22Kernel_traits_finalizeILj768Ef13__nv_bfloat16fS2_fjLb0ELj1024ELj4ENS_18Kernel_traits_baseILj768EfS2_fS2_fjLj1024EEEEELb0ELb1EEEvNS_9BwdParamsE,"a",@progbits
	.sectionflags	@""
	.align	4
.nv.constant0._ZN10layer_norm22ln_bwd_finalize_kernelINS_22Kernel_traits_finalizeILj768Ef13__nv_bfloat16fS2_fjLb0ELj1024ELj4ENS_18Kernel_traits_baseILj768EfS2_fS2_fjLj1024EEEEELb0ELb1EEEvNS_9BwdParamsE:
	.zero		1192


//--------------------- .nv.constant0._ZN10layer_norm13ln_bwd_kernelINS_13Kernel_traitsIf13__nv_bfloat16fS2_fjLj768ELj1ELj4ELj1ELj16ENS_18Kernel_traits_baseILj768EfS2_fS2_fjLj128EEEEELb1ELb0ELb1ELb1EEEvNS_9BwdParamsE --------------------------
	.section	.nv.constant0._ZN10layer_norm13ln_bwd_kernelINS_13Kernel_traitsIf13__nv_bfloat16fS2_fjLj768ELj1ELj4ELj1ELj16ENS_18Kernel_traits_baseILj768EfS2_fS2_fjLj128EEEEELb1ELb0ELb1ELb1EEEvNS_9BwdParamsE,"a",@progbits
	.sectionflags	@""
	.align	4
.nv.constant0._ZN10layer_norm13ln_bwd_kernelINS_13Kernel_traitsIf13__nv_bfloat16fS2_fjLj768ELj1ELj4ELj1ELj16ENS_18Kernel_traits_baseILj768EfS2_fS2_fjLj128EEEEELb1ELb0ELb1ELb1EEEvNS_9BwdParamsE:
	.zero		1192


//--------------------- .nv.constant0._ZN10layer_norm13ln_bwd_kernelINS_13Kernel_traitsIf13__nv_bfloat16fS2_fjLj768ELj1ELj4ELj1ELj16ENS_18Kernel_traits_baseILj768EfS2_fS2_fjLj128EEEEELb1ELb1ELb0ELb0EEEvNS_9BwdParamsE --------------------------
	.section	.nv.constant0._ZN10layer_norm13ln_bwd_kernelINS_13Kernel_traitsIf13__nv_bfloat16fS2_fjLj768ELj1ELj4ELj1ELj16ENS_18Kernel_traits_baseILj768EfS2_fS2_fjLj128EEEEELb1ELb1ELb0ELb0EEEvNS_9BwdParamsE,"a",@progbits
	.sectionflags	@""
	.align	4
.nv.constant0._ZN10layer_norm13ln_bwd_kernelINS_13Kernel_traitsIf13__nv_bfloat16fS2_fjLj768ELj1ELj4ELj1ELj16ENS_18Kernel_traits_baseILj768EfS2_fS2_fjLj128EEEEELb1ELb1ELb0ELb0EEEvNS_9BwdParamsE:
	.zero		1192


//--------------------- .nv.constant0._ZN10layer_norm13ln_bwd_kernelINS_13Kernel_traitsIf13__nv_bfloat16fS2_fjLj768ELj1ELj4ELj1ELj16ENS_18Kernel_traits_baseILj768EfS2_fS2_fjLj128EEEEELb1ELb1ELb0ELb1EEEvNS_9BwdParamsE --------------------------
	.section	.nv.constant0._ZN10layer_norm13ln_bwd_kernelINS_13Kernel_traitsIf13__nv_bfloat16fS2_fjLj768ELj1ELj4ELj1ELj16ENS_18Kernel_traits_baseILj768EfS2_fS2_fjLj128EEEEELb1ELb1ELb0ELb1EEEvNS_9BwdParamsE,"a",@progbits
	.sectionflags	@""
	.align	4
.nv.constant0._ZN10layer_norm13ln_bwd_kernelINS_13Kernel_traitsIf13__nv_bfloat16fS2_fjLj768ELj1ELj4ELj1ELj16ENS_18Kernel_traits_baseILj768EfS2_fS2_fjLj128EEEEELb1ELb1ELb0ELb1EEEvNS_9BwdParamsE:
	.zero		1192


//--------------------- .nv.constant0._ZN10layer_norm22ln_bwd_finalize_kernelINS_22Kernel_traits_finalizeILj768Ef13__nv_bfloat16fS2_fjLb1ELj1024ELj4ENS_18Kernel_traits_baseILj768EfS2_fS2_fjLj1024EEEEELb1ELb0EEEvNS_9BwdParamsE --------------------------
	.section	.nv.constant0._ZN10layer_norm22ln_bwd_finalize_kernelINS_22Kernel_traits_finalizeILj768Ef13__nv_bfloat16fS2_fjLb1ELj1024ELj4ENS_18Kernel_traits_baseILj768EfS2_fS2_fjLj1024EEEEELb1ELb0EEEvNS_9BwdParamsE,"a",@progbits
	.sectionflags	@""
	.align	4
.nv.constant0._ZN10layer_norm22ln_bwd_finalize_kernelINS_22Kernel_traits_finalizeILj768Ef13__nv_bfloat16fS2_fjLb1ELj1024ELj4ENS_18Kernel_traits_baseILj768EfS2_fS2_fjLj1024EEEEELb1ELb0EEEvNS_9BwdParamsE:
	.zero		1192


//--------------------- .nv.constant0._ZN10layer_norm13ln_bwd_kernelINS_13Kernel_traitsIf13__nv_bfloat16fS2_fjLj768ELj1ELj4ELj1ELj16ENS_18Kernel_traits_baseILj768EfS2_fS2_fjLj128EEEEELb1ELb1ELb1ELb0EEEvNS_9BwdParamsE --------------------------
	.section	.nv.constant0._ZN10layer_norm13ln_bwd_kernelINS_13Kernel_traitsIf13__nv_bfloat16fS2_fjLj768ELj1ELj4ELj1ELj16ENS_18Kernel_traits_baseILj768EfS2_fS2_fjLj128EEEEELb1ELb1ELb1ELb0EEEvNS_9BwdParamsE,"a",@progbits
	.sectionflags	@""
	.align	4
.nv.constant0._ZN10layer_norm13ln_bwd_kernelINS_13Kernel_traitsIf13__nv_bfloat16fS2_fjLj768ELj1ELj4ELj1ELj16ENS_18Kernel_traits_baseILj768EfS2_fS2_fjLj128EEEEELb1ELb1ELb1ELb0EEEvNS_9BwdParamsE:
	.zero		1192


//--------------------- .nv.constant0._ZN10layer_norm22ln_bwd_finalize_kernelINS_22Kernel_traits_finalizeILj768Ef13__nv_bfloat16fS2_fjLb1ELj1024ELj4ENS_18Kernel_traits_baseILj768EfS2_fS2_fjLj1024EEEEELb1ELb1EEEvNS_9BwdParamsE --------------------------
	.section	.nv.constant0._ZN10layer_norm22ln_bwd_finalize_kernelINS_22Kernel_traits_finalizeILj768Ef13__nv_bfloat16fS2_fjLb1ELj1024ELj4ENS_18Kernel_traits_baseILj768EfS2_fS2_fjLj1024EEEEELb1ELb1EEEvNS_9BwdParamsE,"a",@progbits
	.sectionflags	@""
	.align	4
.nv.constant0._ZN10layer_norm22ln_bwd_finalize_kernelINS_22Kernel_traits_finalizeILj768Ef13__nv_bfloat16fS2_fjLb1ELj1024ELj4ENS_18Kernel_traits_baseILj768EfS2_fS2_fjLj1024EEEEELb1ELb1EEEvNS_9BwdParamsE:
	.zero		1192


//--------------------- .nv.constant0._ZN10layer_norm13ln_bwd_kernelINS_13Kernel_traitsIf13__nv_bfloat16fS2_fjLj768ELj1ELj4ELj1ELj16ENS_18Kernel_traits_baseILj768EfS2_fS2_fjLj128EEEEELb1ELb1ELb1ELb1EEEvNS_9BwdParamsE --------------------------
	.section	.nv.constant0._ZN10layer_norm13ln_bwd_kernelINS_13Kernel_traitsIf13__nv_bfloat16fS2_fjLj768ELj1ELj4ELj1ELj16ENS_18Kernel_traits_baseILj768EfS2_fS2_fjLj128EEEEELb1ELb1ELb1ELb1EEEvNS_9BwdParamsE,"a",@progbits
	.sectionflags	@""
	.align	4
.nv.constant0._ZN10layer_norm13ln_bwd_kernelINS_13Kernel_traitsIf13__nv_bfloat16fS2_fjLj768ELj1ELj4ELj1ELj16ENS_18Kernel_traits_baseILj768EfS2_fS2_fjLj128EEEEELb1ELb1ELb1ELb1EEEvNS_9BwdParamsE:
	.zero		1192


//--------------------- .nv.constant0._ZN10layer_norm13ln_bwd_kernelINS_13Kernel_traitsIf6__halfS2_S2_fjLj768ELj1ELj4ELj1ELj16ENS_18Kernel_traits_baseILj768EfS2_S2_S2_fjLj128EEEEELb0ELb0ELb0ELb0EEEvNS_9BwdParamsE --------------------------
	.section	.nv.constant0._ZN10layer_norm13ln_bwd_kernelINS_13Kernel_traitsIf6__halfS2_S2_fjLj768ELj1ELj4ELj1ELj16ENS_18Kernel_traits_baseILj768EfS2_S2_S2_fjLj128EEEEELb0ELb0ELb0ELb0EEEvNS_9BwdParamsE,"a",@progbits
	.sectionflags	@""
	.align	4
.nv.constant0._ZN10layer_norm13ln_bwd_kernelINS_13Kernel_traitsIf6__halfS2_S2_fjLj768ELj1ELj4ELj1ELj16ENS_18Kernel_traits_baseILj768EfS2_S2_S2_fjLj128EEEEELb0ELb0ELb0ELb0EEEvNS_9BwdParamsE:
	.zero		1192


//--------------------- .nv.constant0._ZN10layer_norm13ln_bwd_kernelINS_13Kernel_traitsIf6__halfS2_S2_fjLj768ELj1ELj4ELj1ELj16ENS_18Kernel_traits_baseILj768EfS2_S2_S2_fjLj128EEEEELb0ELb0ELb0ELb1EEEvNS_9BwdParamsE --------------------------
	.section	.nv.constant0._ZN10layer_norm13ln_bwd_kernelINS_13Kernel_traitsIf6__halfS2_S2_fjLj768ELj1ELj4ELj1ELj16ENS_18Kernel_traits_baseILj768EfS2_S2_S2_fjLj128EEEEELb0ELb0ELb0ELb1EEEvNS_9BwdParamsE,"a",@progbits
	.sectionflags	@""
	.align	4
.nv.constant0._ZN10layer_norm13ln_bwd_kernelINS_13Kernel_traitsIf6__halfS2_S2_fjLj768ELj1ELj4ELj1ELj16ENS_18Kernel_traits_baseILj768EfS2_S2_S2_fjLj128EEEEELb0ELb0ELb0ELb1EEEvNS_9BwdParamsE:
	.zero		1192


//--------------------- .nv.constant0._ZN10layer_norm13ln_bwd_kernelINS_13Kernel_traitsIf6__halfS2_S2_fjLj768ELj1ELj4ELj1ELj16ENS_18Kernel_traits_baseILj768EfS2_S2_S2_fjLj128EEEEELb0ELb0ELb1ELb0EEEvNS_9BwdParamsE --------------------------
	.section	.nv.constant0._ZN10layer_norm13ln_bwd_kernelINS_13Kernel_traitsIf6__halfS2_S2_fjLj768ELj1ELj4ELj1ELj16ENS_18Kernel_traits_baseILj768EfS2_S2_S2_fjLj128EEEEELb0ELb0ELb1ELb0EEEvNS_9BwdParamsE,"a",@progbits
	.sectionflags	@""
	.align	4
.nv.constant0._ZN10layer_norm13ln_bwd_kernelINS_13Kernel_traitsIf6__halfS2_S2_fjLj768ELj1ELj4ELj1ELj16ENS_18Kernel_traits_baseILj768EfS2_S2_S2_fjLj128EEEEELb0ELb0ELb1ELb0EEEvNS_9BwdParamsE:
	.zero		1192


//--------------------- .nv.constant0._ZN10layer_norm13ln_bwd_kernelINS_13Kernel_traitsIf6__halfS2_S2_fjLj768ELj1ELj4ELj1ELj16ENS_18Kernel_traits_baseILj768EfS2_S2_S2_fjLj128EEEEELb0ELb0ELb1ELb1EEEvNS_9BwdParamsE --------------------------
	.section	.nv.constant0._ZN10layer_norm13ln_bwd_kernelINS_13Kernel_traitsIf6__halfS2_S2_fjLj768ELj1ELj4ELj1ELj16ENS_18Kernel_traits_baseILj768EfS2_S2_S2_fjLj128EEEEELb0ELb0ELb1ELb1EEEvNS_9BwdParamsE,"a",@progbits
	.sectionflags	@""
	.align	4
.nv.constant0._ZN10layer_norm13ln_bwd_kernelINS_13Kernel_traitsIf6__halfS2_S2_fjLj768ELj1ELj4ELj1ELj16ENS_18Kernel_traits_baseILj768EfS2_S2_S2_fjLj128EEEEELb0ELb0ELb1ELb1EEEvNS_9BwdParamsE:
	.zero		1192


//--------------------- .nv.constant0._ZN10layer_norm13ln_bwd_kernelINS_13Kernel_traitsIf6__halfS2_S2_fjLj768ELj1ELj4ELj1ELj16ENS_18Kernel_traits_baseILj768EfS2_S2_S2_fjLj128EEEEELb0ELb1ELb0ELb0EEEvNS_9BwdParamsE --------------------------
	.section	.nv.constant0._ZN10layer_norm13ln_bwd_kernelINS_13Kernel_traitsIf6__halfS2_S2_fjLj768ELj1ELj4ELj1ELj16ENS_18Kernel_traits_baseILj768EfS2_S2_S2_fjLj128EEEEELb0ELb1ELb0ELb0EEEvNS_9BwdParamsE,"a",@progbits
	.sectionflags	@""
	.align	4
.nv.constant0._ZN10layer_norm13ln_bwd_kernelINS_13Kernel_traitsIf6__halfS2_S2_fjLj768ELj1ELj4ELj1ELj16ENS_18Kernel_traits_baseILj768EfS2_S2_S2_fjLj128EEEEELb0ELb1ELb0ELb0EEEvNS_9BwdParamsE:
	.zero		1192


//--------------------- .nv.constant0._ZN10layer_norm13ln_bwd_kernelINS_13Kernel_traitsIf6__halfS2_S2_fjLj768ELj1ELj4ELj1ELj16ENS_18Kernel_traits_baseILj768EfS2_S2_S2_fjLj128EEEEELb0ELb1ELb0ELb1EEEvNS_9BwdParamsE --------------------------
	.section	.nv.constant0._ZN10layer_norm13ln_bwd_kernelINS_13Kernel_traitsIf6__halfS2_S2_fjLj768ELj1ELj4ELj1ELj16ENS_18Kernel_traits_baseILj768EfS2_S2_S2_fjLj128EEEEELb0ELb1ELb0ELb1EEEvNS_9BwdParamsE,"a",@progbits
	.sectionflags	@""
	.align	4
.nv.constant0._ZN10layer_norm13ln_bwd_kernelINS_13Kernel_traitsIf6__halfS2_S2_fjLj768ELj1ELj4ELj1ELj16ENS_18Kernel_traits_baseILj768EfS2_S2_S2_fjLj128EEEEELb0ELb1ELb0ELb1EEEvNS_9BwdParamsE:
	.zero		1192


//--------------------- .nv.constant0._ZN10layer_norm13ln_bwd_kernelINS_13Kernel_traitsIf6__halfS2_S2_fjLj768ELj1ELj4ELj1ELj16ENS_18Kernel_traits_baseILj768EfS2_S2_S2_fjLj128EEEEELb0ELb1ELb1ELb0EEEvNS_9BwdParamsE --------------------------
	.section	.nv.constant0._ZN10layer_norm13ln_bwd_kernelINS_13Kernel_traitsIf6__halfS2_S2_fjLj768ELj1ELj4ELj1ELj16ENS_18Kernel_traits_baseILj768EfS2_S2_S2_fjLj128EEEEELb0ELb1ELb1ELb0EEEvNS_9BwdParamsE,"a",@progbits
	.sectionflags	@""
	.align	4
.nv.constant0._ZN10layer_norm13ln_bwd_kernelINS_13Kernel_traitsIf6__halfS2_S2_fjLj768ELj1ELj4ELj1ELj16ENS_18Kernel_traits_baseILj768EfS2_S2_S2_fjLj128EEEEELb0ELb1ELb1ELb0EEEvNS_9BwdParamsE:
	.zero		1192


//--------------------- .nv.constant0._ZN10layer_norm13ln_bwd_kernelINS_13Kernel_traitsIf6__halfS2_S2_fjLj768ELj1ELj4ELj1ELj16ENS_18Kernel_traits_baseILj768EfS2_S2_S2_fjLj128EEEEELb0ELb1ELb1ELb1EEEvNS_9BwdParamsE --------------------------
	.section	.nv.constant0._ZN10layer_norm13ln_bwd_kernelINS_13Kernel_traitsIf6__halfS2_S2_fjLj768ELj1ELj4ELj1ELj16ENS_18Kernel_traits_baseILj768EfS2_S2_S2_fjLj128EEEEELb0ELb1ELb1ELb1EEEvNS_9BwdParamsE,"a",@progbits
	.sectionflags	@""
	.align	4
.nv.constant0._ZN10layer_norm13ln_bwd_kernelINS_13Kernel_traitsIf6__halfS2_S2_fjLj768ELj1ELj4ELj1ELj16ENS_18Kernel_traits_baseILj768EfS2_S2_S2_fjLj128EEEEELb0ELb1ELb1ELb1EEEvNS_9BwdParamsE:
	.zero		1192


//--------------------- .nv.constant0._ZN10layer_norm13ln_bwd_kernelINS_13Kernel_traitsIf6__halfS2_S2_fjLj768ELj1ELj4ELj1ELj16ENS_18Kernel_traits_baseILj768EfS2_S2_S2_fjLj128EEEEELb1ELb0ELb0ELb0EEEvNS_9BwdParamsE --------------------------
	.section	.nv.constant0._ZN10layer_norm13ln_bwd_kernelINS_13Kernel_traitsIf6__halfS2_S2_fjLj768ELj1ELj4ELj1ELj16ENS_18Kernel_traits_baseILj768EfS2_S2_S2_fjLj128EEEEELb1ELb0ELb0ELb0EEEvNS_9BwdParamsE,"a",@progbits
	.sectionflags	@""
	.align	4
.nv.constant0._ZN10layer_norm13ln_bwd_kernelINS_13Kernel_traitsIf6__halfS2_S2_fjLj768ELj1ELj4ELj1ELj16ENS_18Kernel_traits_baseILj768EfS2_S2_S2_fjLj128EEEEELb1ELb0ELb0ELb0EEEvNS_9BwdParamsE:
	.zero		1192


//--------------------- .nv.constant0._ZN10layer_norm13ln_bwd_kernelINS_13Kernel_traitsIf6__halfS2_S2_fjLj768ELj1ELj4ELj1ELj16ENS_18Kernel_traits_baseILj768EfS2_S2_S2_fjLj128EEEEELb1ELb0ELb0ELb1EEEvNS_9BwdParamsE --------------------------
	.section	.nv.constant0._ZN10layer_norm13ln_bwd_kernelINS_13Kernel_traitsIf6__halfS2_S2_fjLj768ELj1ELj4ELj1ELj16ENS_18Kernel_traits_baseILj768EfS2_S2_S2_fjLj128EEEEELb1ELb0ELb0ELb1EEEvNS_9BwdParamsE,"a",@progbits
	.sectionflags	@""
	.align	4
.nv.constant0._ZN10layer_norm13ln_bwd_kernelINS_13Kernel_traitsIf6__halfS2_S2_fjLj768ELj1ELj4ELj1ELj16ENS_18Kernel_traits_baseILj768EfS2_S2_S2_fjLj128EEEEELb1ELb0ELb0ELb1EEEvNS_9BwdParamsE:
	.zero		1192


//--------------------- .nv.constant0._ZN10layer_norm22ln_bwd_finalize_kernelINS_22Kernel_traits_finalizeILj768Ef6__halfS2_S2_fjLb0ELj1024ELj4ENS_18Kernel_traits_baseILj768EfS2_S2_S2_fjLj1024EEEEELb0ELb0EEEvNS_9BwdParamsE --------------------------
	.section	.nv.constant0._ZN10layer_norm22ln_bwd_finalize_kernelINS_22Kernel_traits_finalizeILj768Ef6__halfS2_S2_fjLb0ELj1024ELj4ENS_18Kernel_traits_baseILj768EfS2_S2_S2_fjLj1024EEEEELb0ELb0EEEvNS_9BwdParamsE,"a",@progbits
	.sectionflags	@""
	.align	4
.nv.constant0._ZN10layer_norm22ln_bwd_finalize_kernelINS_22Kernel_traits_finalizeILj768Ef6__halfS2_S2_fjLb0ELj1024ELj4ENS_18Kernel_traits_baseILj768EfS2_S2_S2_fjLj1024EEEEELb0ELb0EEEvNS_9BwdParamsE:
	.zero		1192


//--------------------- .nv.constant0._ZN10layer_norm13ln_bwd_kernelINS_13Kernel_traitsIf6__halfS2_S2_fjLj768ELj1ELj4ELj1ELj16ENS_18Kernel_traits_baseILj768EfS2_S2_S2_fjLj128EEEEELb1ELb0ELb1ELb0EEEvNS_9BwdParamsE --------------------------
	.section	.nv.constant0._ZN10layer_norm13ln_bwd_kernelINS_13Kernel_traitsIf6__halfS2_S2_fjLj768ELj1ELj4ELj1ELj16ENS_18Kernel_traits_baseILj768EfS2_S2_S2_fjLj128EEEEELb1ELb0ELb1ELb0EEEvNS_9BwdParamsE,"a",@progbits
	.sectionflags	@""
	.align	4
.nv.constant0._ZN10layer_norm13ln_bwd_kernelINS_13Kernel_traitsIf6__halfS2_S2_fjLj768ELj1ELj4ELj1ELj16ENS_18Kernel_traits_baseILj768EfS2_S2_S2_fjLj128EEEEELb1ELb0ELb1ELb0EEEvNS_9BwdParamsE:
	.zero		1192


//--------------------- .nv.constant0._ZN10layer_norm22ln_bwd_finalize_kernelINS_22Kernel_traits_finalizeILj768Ef6__halfS2_S2_fjLb0ELj1024ELj4ENS_18Kernel_traits_baseILj768EfS2_S2_S2_fjLj1024EEEEELb0ELb1EEEvNS_9BwdParamsE --------------------------
	.section	.nv.constant0._ZN10layer_norm22ln_bwd_finalize_kernelINS_22Kernel_traits_finalizeILj768Ef6__halfS2_S2_fjLb0ELj1024ELj4ENS_18Kernel_traits_baseILj768EfS2_S2_S2_fjLj1024EEEEELb0ELb1EEEvNS_9BwdParamsE,"a",@progbits
	.sectionflags	@""
	.align	4
.nv.constant0._ZN10layer_norm22ln_bwd_finalize_kernelINS_22Kernel_traits_finalizeILj768Ef6__halfS2_S2_fjLb0ELj1024ELj4ENS_18Kernel_traits_baseILj768EfS2_S2_S2_fjLj1024EEEEELb0ELb1EEEvNS_9BwdParamsE:
	.zero		1192


//--------------------- .nv.constant0._ZN10layer_norm13ln_bwd_kernelINS_13Kernel_traitsIf6__halfS2_S2_fjLj768ELj1ELj4ELj1ELj16ENS_18Kernel_traits_baseILj768EfS2_S2_S2_fjLj128EEEEELb1ELb0ELb1ELb1EEEvNS_9BwdParamsE --------------------------
	.section	.nv.constant0._ZN10layer_norm13ln_bwd_kernelINS_13Kernel_traitsIf6__halfS2_S2_fjLj768ELj1ELj4ELj1ELj16ENS_18Kernel_traits_baseILj768EfS2_S2_S2_fjLj128EEEEELb1ELb0ELb1ELb1EEEvNS_9BwdParamsE,"a",@progbits
	.sectionflags	@""
	.align	4
.nv.constant0._ZN10layer_norm13ln_bwd_kernelINS_13Kernel_traitsIf6__halfS2_S2_fjLj768ELj1ELj4ELj1ELj16ENS_18Kernel_traits_baseILj768EfS2_S2_S2_fjLj128EEEEELb1ELb0ELb1ELb1EEEvNS_9BwdParamsE:
	.zero		1192


//--------------------- .nv.constant0._ZN10layer_norm13ln_bwd_kernelINS_13Kernel_traitsIf6__halfS2_S2_fjLj768ELj1ELj4ELj1ELj16ENS_18Kernel_traits_baseILj768EfS2_S2_S2_fjLj128EEEEELb1ELb1ELb0ELb0EEEvNS_9BwdParamsE --------------------------
	.section	.nv.constant0._ZN10layer_norm13ln_bwd_kernelINS_13Kernel_traitsIf6__halfS2_S2_fjLj768ELj1ELj4ELj1ELj16ENS_18Kernel_traits_baseILj768EfS2_S2_S2_fjLj128EEEEELb1ELb1ELb0ELb0EEEvNS_9BwdParamsE,"a",@progbits
	.sectionflags	@""
	.align	4
.nv.constant0._ZN10layer_norm13ln_bwd_kernelINS_13Kernel_traitsIf6__halfS2_S2_fjLj768ELj1ELj4ELj1ELj16ENS_18Kernel_traits_baseILj768EfS2_S2_S2_fjLj128EEEEELb1ELb1ELb0ELb0EEEvNS_9BwdParamsE:
	.zero		1192


//--------------------- .nv.constant0._ZN10layer_norm13ln_bwd_kernelINS_13Kernel_traitsIf6__halfS2_S2_fjLj768ELj1ELj4ELj1ELj16ENS_18Kernel_traits_baseILj768EfS2_S2_S2_fjLj128EEEEELb1ELb1ELb0ELb1EEEvNS_9BwdParamsE --------------------------
	.section	.nv.constant0._ZN10layer_norm13ln_bwd_kernelINS_13Kernel_traitsIf6__halfS2_S2_fjLj768ELj1ELj4ELj1ELj16ENS_18Kernel_traits_baseILj768EfS2_S2_S2_fjLj128EEEEELb1ELb1ELb0ELb1EEEvNS_9BwdParamsE,"a",@progbits
	.sectionflags	@""
	.align	4
.nv.constant0._ZN10layer_norm13ln_bwd_kernelINS_13Kernel_traitsIf6__halfS2_S2_fjLj768ELj1ELj4ELj1ELj16ENS_18Kernel_traits_baseILj768EfS2_S2_S2_fjLj128EEEEELb1ELb1ELb0ELb1EEEvNS_9BwdParamsE:
	.zero		1192


//--------------------- .nv.constant0._ZN10layer_norm22ln_bwd_finalize_kernelINS_22Kernel_traits_finalizeILj768Ef6__halfS2_S2_fjLb1ELj1024ELj4ENS_18Kernel_traits_baseILj768EfS2_S2_S2_fjLj1024EEEEELb1ELb0EEEvNS_9BwdParamsE --------------------------
	.section	.nv.constant0._ZN10layer_norm22ln_bwd_finalize_kernelINS_22Kernel_traits_finalizeILj768Ef6__halfS2_S2_fjLb1ELj1024ELj4ENS_18Kernel_traits_baseILj768EfS2_S2_S2_fjLj1024EEEEELb1ELb0EEEvNS_9BwdParamsE,"a",@progbits
	.sectionflags	@""
	.align	4
.nv.constant0._ZN10layer_norm22ln_bwd_finalize_kernelINS_22Kernel_traits_finalizeILj768Ef6__halfS2_S2_fjLb1ELj1024ELj4ENS_18Kernel_traits_baseILj768EfS2_S2_S2_fjLj1024EEEEELb1ELb0EEEvNS_9BwdParamsE:
	.zero		1192


//--------------------- .nv.constant0._ZN10layer_norm13ln_bwd_kernelINS_13Kernel_traitsIf6__halfS2_S2_fjLj768ELj1ELj4ELj1ELj16ENS_18Kernel_traits_baseILj768EfS2_S2_S2_fjLj128EEEEELb1ELb1ELb1ELb0EEEvNS_9BwdParamsE --------------------------
	.section	.nv.constant0._ZN10layer_norm13ln_bwd_kernelINS_13Kernel_traitsIf6__halfS2_S2_fjLj768ELj1ELj4ELj1ELj16ENS_18Kernel_traits_baseILj768EfS2_S2_S2_fjLj128EEEEELb1ELb1ELb1ELb0EEEvNS_9BwdParamsE,"a",@progbits
	.sectionflags	@""
	.align	4
.nv.constant0._ZN10layer_norm13ln_bwd_kernelINS_13Kernel_traitsIf6__halfS2_S2_fjLj768ELj1ELj4ELj1ELj16ENS_18Kernel_traits_baseILj768EfS2_S2_S2_fjLj128EEEEELb1ELb1ELb1ELb0EEEvNS_9BwdParamsE:
	.zero		1192


//--------------------- .nv.constant0._ZN10layer_norm22ln_bwd_finalize_kernelINS_22Kernel_traits_finalizeILj768Ef6__halfS2_S2_fjLb1ELj1024ELj4ENS_18Kernel_traits_baseILj768EfS2_S2_S2_fjLj1024EEEEELb1ELb1EEEvNS_9BwdParamsE --------------------------
	.section	.nv.constant0._ZN10layer_norm22ln_bwd_finalize_kernelINS_22Kernel_traits_finalizeILj768Ef6__halfS2_S2_fjLb1ELj1024ELj4ENS_18Kernel_traits_baseILj768EfS2_S2_S2_fjLj1024EEEEELb1ELb1EEEvNS_9BwdParamsE,"a",@progbits
	.sectionflags	@""
	.align	4
.nv.constant0._ZN10layer_norm22ln_bwd_finalize_kernelINS_22Kernel_traits_finalizeILj768Ef6__halfS2_S2_fjLb1ELj1024ELj4ENS_18Kernel_traits_baseILj768EfS2_S2_S2_fjLj1024EEEEELb1ELb1EEEvNS_9BwdParamsE:
	.zero		1192


//--------------------- .nv.constant0._ZN10layer_norm13ln_bwd_kernelINS_13Kernel_traitsIf6__halfS2_S2_fjLj768ELj1ELj4ELj1ELj16ENS_18Kernel_traits_baseILj768EfS2_S2_S2_fjLj128EEEEELb1ELb1ELb1ELb1EEEvNS_9BwdParamsE --------------------------
	.section	.nv.constant0._ZN10layer_norm13ln_bwd_kernelINS_13Kernel_traitsIf6__halfS2_S2_fjLj768ELj1ELj4ELj1ELj16ENS_18Kernel_traits_baseILj768EfS2_S2_S2_fjLj128EEEEELb1ELb1ELb1ELb1EEEvNS_9BwdParamsE,"a",@progbits
	.sectionflags	@""
	.align	4
.nv.constant0._ZN10layer_norm13ln_bwd_kernelINS_13Kernel_traitsIf6__halfS2_S2_fjLj768ELj1ELj4ELj1ELj16ENS_18Kernel_traits_baseILj768EfS2_S2_S2_fjLj128EEEEELb1ELb1ELb1ELb1EEEvNS_9BwdParamsE:
	.zero		1192


//--------------------- .nv.constant0._ZN10layer_norm13ln_bwd_kernelINS_13Kernel_traitsI6__halfS2_fS2_fjLj768ELj1ELj4ELj1ELj16ENS_18Kernel_traits_baseILj768ES2_S2_fS2_fjLj128EEEEELb0ELb0ELb0ELb0EEEvNS_9BwdParamsE --------------------------
	.section	.nv.constant0._ZN10layer_norm13ln_bwd_kernelINS_13Kernel_traitsI6__halfS2_fS2_fjLj768ELj1ELj4ELj1ELj16ENS_18Kernel_traits_baseILj768ES2_S2_fS2_fjLj128EEEEELb0ELb0ELb0ELb0EEEvNS_9BwdParamsE,"a",@progbits
	.sectionflags	@""
	.align	4
.nv.constant0._ZN10layer_norm13ln_bwd_kernelINS_13Kernel_traitsI6__halfS2_fS2_fjLj768ELj1ELj4ELj1ELj16ENS_18Kernel_traits_baseILj768ES2_S2_fS2_fjLj128EEEEELb0ELb0ELb0ELb0EEEvNS_9BwdParamsE:
	.zero		1192


//--------------------- .nv.constant0._ZN10layer_norm13ln_bwd_kernelINS_13Kernel_traitsI6__halfS2_fS2_fjLj768ELj1ELj4ELj1ELj16ENS_18Kernel_traits_baseILj768ES2_S2_fS2_fjLj128EEEEELb0ELb0ELb0ELb1EEEvNS_9BwdParamsE --------------------------
	.section	.nv.constant0._ZN10layer_norm13ln_bwd_kernelINS_13Kernel_traitsI6__halfS2_fS2_fjLj768ELj1ELj4ELj1ELj16ENS_18Kernel_traits_baseILj768ES2_S2_fS2_fjLj128EEEEELb0ELb0ELb0ELb1EEEvNS_9BwdParamsE,"a",@progbits
	.sectionflags	@""
	.align	4
.nv.constant0._ZN10layer_norm13ln_bwd_kernelINS_13Kernel_traitsI6__halfS2_fS2_fjLj768ELj1ELj4ELj1ELj16ENS_18Kernel_traits_baseILj768ES2_S2_fS2_fjLj128EEEEELb0ELb0ELb0ELb1EEEvNS_9BwdParamsE:
	.zero		1192


//--------------------- .nv.constant0._ZN10layer_norm13ln_bwd_kernelINS_13Kernel_traitsI6__halfS2_fS2_fjLj768ELj1ELj4ELj1ELj16ENS_18Kernel_traits_baseILj768ES2_S2_fS2_fjLj128EEEEELb0ELb0ELb1ELb0EEEvNS_9BwdParamsE --------------------------
	.section	.nv.constant0._ZN10layer_norm13ln_bwd_kernelINS_13Kernel_traitsI6__halfS2_fS2_fjLj768ELj1ELj4ELj1ELj16ENS_18Kernel_traits_baseILj768ES2_S2_fS2_fjLj128EEEEELb0ELb0ELb1ELb0EEEvNS_9BwdParamsE,"a",@progbits
	.sectionflags	@""
	.align	4
.nv.constant0._ZN10layer_norm13ln_bwd_kernelINS_13Kernel_traitsI6__halfS2_fS2_fjLj768ELj1ELj4ELj1ELj16ENS_18Kernel_traits_baseILj768ES2_S2_fS2_fjLj128EEEEELb0ELb0ELb1ELb0EEEvNS_9BwdParamsE:
	.zero		1192


//--------------------- .nv.constant0._ZN10layer_norm13ln_bwd_kernelINS_13Kernel_traitsI6__halfS2_fS2_fjLj768ELj1ELj4ELj1ELj16ENS_18Kernel_traits_baseILj768ES2_S2_fS2_fjLj128EEEEELb0ELb0ELb1ELb1EEEvNS_9BwdParamsE --------------------------
	.section	.nv.constant0._ZN10layer_norm13ln_bwd_kernelINS_13Kernel_traitsI6__halfS2_fS2_fjLj768ELj1ELj4ELj1ELj16ENS_18Kernel_traits_baseILj768ES2_S2_fS2_fjLj128EEEEELb0ELb0ELb1ELb1EEEvNS_9BwdParamsE,"a",@progbits
	.sectionflags	@""
	.align	4
.nv.constant0._ZN10layer_norm13ln_bwd_kernelINS_13Kernel_traitsI6__halfS2_fS2_fjLj768ELj1ELj4ELj1ELj16ENS_18Kernel_traits_baseILj768ES2_S2_fS2_fjLj128EEEEELb0ELb0ELb1ELb1EEEvNS_9BwdParamsE:
	.zero		1192


//--------------------- .nv.constant0._ZN10layer_norm13ln_bwd_kernelINS_13Kernel_traitsI6__halfS2_fS2_fjLj768ELj1ELj4ELj1ELj16ENS_18Kernel_traits_baseILj768ES2_S2_fS2_fjLj128EEEEELb0ELb1ELb0ELb0EEEvNS_9BwdParamsE --------------------------
	.section	.nv.constant0._ZN10layer_norm13ln_bwd_kernelINS_13Kernel_traitsI6__halfS2_fS2_fjLj768ELj1ELj4ELj1ELj16ENS_18Kernel_traits_baseILj768ES2_S2_fS2_fjLj128EEEEELb0ELb1ELb0ELb0EEEvNS_9BwdParamsE,"a",@progbits
	.sectionflags	@""
	.align	4
.nv.constant0._ZN10layer_norm13ln_bwd_kernelINS_13Kernel_traitsI6__halfS2_fS2_fjLj768ELj1ELj4ELj1ELj16ENS_18Kernel_traits_baseILj768ES2_S2_fS2_fjLj128EEEEELb0ELb1ELb0ELb0EEEvNS_9BwdParamsE:
	.zero		1192


//--------------------- .nv.constant0._ZN10layer_norm13ln_bwd_kernelINS_13Kernel_traitsI6__halfS2_fS2_fjLj768ELj1ELj4ELj1ELj16ENS_18Kernel_traits_baseILj768ES2_S2_fS2_fjLj128EEEEELb0ELb1ELb0ELb1EEEvNS_9BwdParamsE --------------------------
	.section	.nv.constant0._ZN10layer_norm13ln_bwd_kernelINS_13Kernel_traitsI6__halfS2_fS2_fjLj768ELj1ELj4ELj1ELj16ENS_18Kernel_traits_baseILj768ES2_S2_fS2_fjLj128EEEEELb0ELb1ELb0ELb1EEEvNS_9BwdParamsE,"a",@progbits
	.sectionflags	@""
	.align	4
.nv.constant0._ZN10layer_norm13ln_bwd_kernelINS_13Kernel_traitsI6__halfS2_fS2_fjLj768ELj1ELj4ELj1ELj16ENS_18Kernel_traits_baseILj768ES2_S2_fS2_fjLj128EEEEELb0ELb1ELb0ELb1EEEvNS_9BwdParamsE:
	.zero		1192


//--------------------- .nv.constant0._ZN10layer_norm13ln_bwd_kernelINS_13Kernel_traitsI6__halfS2_fS2_fjLj768ELj1ELj4ELj1ELj16ENS_18Kernel_traits_baseILj768ES2_S2_fS2_fjLj128EEEEELb0ELb1ELb1ELb0EEEvNS_9BwdParamsE --------------------------
	.section	.nv.constant0._ZN10layer_norm13ln_bwd_kernelINS_13Kernel_traitsI6__halfS2_fS2_fjLj768ELj1ELj4ELj1ELj16ENS_18Kernel_traits_baseILj768ES2_S2_fS2_fjLj128EEEEELb0ELb1ELb1ELb0EEEvNS_9BwdParamsE,"a",@progbits
	.sectionflags	@""
	.align	4
.nv.constant0._ZN10layer_norm13ln_bwd_kernelINS_13Kernel_traitsI6__halfS2_fS2_fjLj768ELj1ELj4ELj1ELj16ENS_18Kernel_traits_baseILj768ES2_S2_fS2_fjLj128EEEEELb0ELb1ELb1ELb0EEEvNS_9BwdParamsE:
	.zero		1192


//--------------------- .nv.constant0._ZN10layer_norm13ln_bwd_kernelINS_13Kernel_traitsI6__halfS2_fS2_fjLj768ELj1ELj4ELj1ELj16ENS_18Kernel_traits_baseILj768ES2_S2_fS2_fjLj128EEEEELb0ELb1ELb1ELb1EEEvNS_9BwdParamsE --------------------------
	.section	.nv.constant0._ZN10layer_norm13ln_bwd_kernelINS_13Kernel_traitsI6__halfS2_fS2_fjLj768ELj1ELj4ELj1ELj16ENS_18Kernel_traits_baseILj768ES2_S2_fS2_fjLj128EEEEELb0ELb1ELb1ELb1EEEvNS_9BwdParamsE,"a",@progbits
	.sectionflags	@""
	.align	4
.nv.constant0._ZN10layer_norm13ln_bwd_kernelINS_13Kernel_traitsI6__halfS2_fS2_fjLj768ELj1ELj4ELj1ELj16ENS_18Kernel_traits_baseILj768ES2_S2_fS2_fjLj128EEEEELb0ELb1ELb1ELb1EEEvNS_9BwdParamsE:
	.zero		1192


//--------------------- .nv.constant0._ZN10layer_norm13ln_bwd_kernelINS_13Kernel_traitsI6__halfS2_fS2_fjLj768ELj1ELj4ELj1ELj16ENS_18Kernel_traits_baseILj768ES2_S2_fS2_fjLj128EEEEELb1ELb0ELb0ELb0EEEvNS_9BwdParamsE --------------------------
	.section	.nv.constant0._ZN10layer_norm13ln_bwd_kernelINS_13Kernel_traitsI6__halfS2_fS2_fjLj768ELj1ELj4ELj1ELj16ENS_18Kernel_traits_baseILj768ES2_S2_fS2_fjLj128EEEEELb1ELb0ELb0ELb0EEEvNS_9BwdParamsE,"a",@progbits
	.sectionflags	@""
	.align	4
.nv.constant0._ZN10layer_norm13ln_bwd_kernelINS_13Kernel_traitsI6__halfS2_fS2_fjLj768ELj1ELj4ELj1ELj16ENS_18Kernel_traits_baseILj768ES2_S2_fS2_fjLj128EEEEELb1ELb0ELb0ELb0EEEvNS_9BwdParamsE:
	.zero		1192


//--------------------- .nv.constant0._ZN10layer_norm13ln_bwd_kernelINS_13Kernel_traitsI6__halfS2_fS2_fjLj768ELj1ELj4ELj1ELj16ENS_18Kernel_traits_baseILj768ES2_S2_fS2_fjLj128EEEEELb1ELb0ELb0ELb1EEEvNS_9BwdParamsE --------------------------
	.section	.nv.constant0._ZN10layer_norm13ln_bwd_kernelINS_13Kernel_traitsI6__halfS2_fS2_fjLj768ELj1ELj4ELj1ELj16ENS_18Kernel_traits_baseILj768ES2_S2_fS2_fjLj128EEEEELb1ELb0ELb0ELb1EEEvNS_9BwdParamsE,"a",@progbits
	.sectionflags	@""
	.align	4
.nv.constant0._ZN10layer_norm13ln_bwd_kernelINS_13Kernel_traitsI6__halfS2_fS2_fjLj768ELj1ELj4ELj1ELj16ENS_18Kernel_traits_baseILj768ES2_S2_fS2_fjLj128EEEEELb1ELb0ELb0ELb1EEEvNS_9BwdParamsE:
	.zero		1192


//--------------------- .nv.constant0._ZN10layer_norm22ln_bwd_finalize_kernelINS_22Kernel_traits_finalizeILj768E6__halfS2_fS2_fjLb0ELj1024ELj4ENS_18Kernel_traits_baseILj768ES2_S2_fS2_fjLj1024EEEEELb0ELb0EEEvNS_9BwdParamsE --------------------------
	.section	.nv.constant0._ZN10layer_norm22ln_bwd_finalize_kernelINS_22Kernel_traits_finalizeILj768E6__halfS2_fS2_fjLb0ELj1024ELj4ENS_18Kernel_traits_baseILj768ES2_S2_fS2_fjLj1024EEEEELb0ELb0EEEvNS_9BwdParamsE,"a",@progbits
	.sectionflags	@""
	.align	4
.nv.constant0._ZN10layer_norm22ln_bwd_finalize_kernelINS_22Kernel_traits_finalizeILj768E6__halfS2_fS2_fjLb0ELj1024ELj4ENS_18Kernel_traits_baseILj768ES2_S2_fS2_fjLj1024EEEEELb0ELb0EEEvNS_9BwdParamsE:
	.zero		1192


//--------------------- .nv.constant0._ZN10layer_norm13ln_bwd_kernelINS_13Kernel_traitsI6__halfS2_fS2_fjLj768ELj1ELj4ELj1ELj16ENS_18Kernel_traits_baseILj768ES2_S2_fS2_fjLj128EEEEELb1ELb0ELb1ELb0EEEvNS_9BwdParamsE --------------------------
	.section	.nv.constant0._ZN10layer_norm13ln_bwd_kernelINS_13Kernel_traitsI6__halfS2_fS2_fjLj768ELj1ELj4ELj1ELj16ENS_18Kernel_traits_baseILj768ES2_S2_fS2_fjLj128EEEEELb1ELb0ELb1ELb0EEEvNS_9BwdParamsE,"a",@progbits
	.sectionflags	@""
	.align	4
.nv.constant0._ZN10layer_norm13ln_bwd_kernelINS_13Kernel_traitsI6__halfS2_fS2_fjLj768ELj1ELj4ELj1ELj16ENS_18Kernel_traits_baseILj768ES2_S2_fS2_fjLj128EEEEELb1ELb0ELb1ELb0EEEvNS_9BwdParamsE:
	.zero		1192


//--------------------- .nv.constant0._ZN10layer_norm22ln_bwd_finalize_kernelINS_22Kernel_traits_finalizeILj768E6__halfS2_fS2_fjLb0ELj1024ELj4ENS_18Kernel_traits_baseILj768ES2_S2_fS2_fjLj1024EEEEELb0ELb1EEEvNS_9BwdParamsE --------------------------
	.section	.nv.constant0._ZN10layer_norm22ln_bwd_finalize_kernelINS_22Kernel_traits_finalizeILj768E6__halfS2_fS2_fjLb0ELj1024ELj4ENS_18Kernel_traits_baseILj768ES2_S2_fS2_fjLj1024EEEEELb0ELb1EEEvNS_9BwdParamsE,"a",@progbits
	.sectionflags	@""
	.align	4
.nv.constant0._ZN10layer_norm22ln_bwd_finalize_kernelINS_22Kernel_traits_finalizeILj768E6__halfS2_fS2_fjLb0ELj1024ELj4ENS_18Kernel_traits_baseILj768ES2_S2_fS2_fjLj1024EEEEELb0ELb1EEEvNS_9BwdParamsE:
	.zero		1192


//--------------------- .nv.constant0._ZN10layer_norm13ln_bwd_kernelINS_13Kernel_traitsI6__halfS2_fS2_fjLj768ELj1ELj4ELj1ELj16ENS_18Kernel_traits_baseILj768ES2_S2_fS2_fjLj128EEEEELb1ELb0ELb1ELb1EEEvNS_9BwdParamsE --------------------------
	.section	.nv.constant0._ZN10layer_norm13ln_bwd_kernelINS_13Kernel_traitsI6__halfS2_fS2_fjLj768ELj1ELj4ELj1ELj16ENS_18Kernel_traits_baseILj768ES2_S2_fS2_fjLj128EEEEELb1ELb0ELb1ELb1EEEvNS_9BwdParamsE,"a",@progbits
	.sectionflags	@""
	.align	4
.nv.constant0._ZN10layer_norm13ln_bwd_kernelINS_13Kernel_traitsI6__halfS2_fS2_fjLj768ELj1ELj4ELj1ELj16ENS_18Kernel_traits_baseILj768ES2_S2_fS2_fjLj128EEEEELb1ELb0ELb1ELb1EEEvNS_9BwdParamsE:
	.zero		1192


//--------------------- .nv.constant0._ZN10layer_norm13ln_bwd_kernelINS_13Kernel_traitsI6__halfS2_fS2_fjLj768ELj1ELj4ELj1ELj16ENS_18Kernel_traits_baseILj768ES2_S2_fS2_fjLj128EEEEELb1ELb1ELb0ELb0EEEvNS_9BwdParamsE --------------------------
	.section	.nv.constant0._ZN10layer_norm13ln_bwd_kernelINS_13Kernel_traitsI6__halfS2_fS2_fjLj768ELj1ELj4ELj1ELj16ENS_18Kernel_traits_baseILj768ES2_S2_fS2_fjLj128EEEEELb1ELb1ELb0ELb0EEEvNS_9BwdParamsE,"a",@progbits
	.sectionflags	@""
	.align	4
.nv.constant0._ZN10layer_norm13ln_bwd_kernelINS_13Kernel_traitsI6__halfS2_fS2_fjLj768ELj1ELj4ELj1ELj16ENS_18Kernel_traits_baseILj768ES2_S2_fS2_fjLj128EEEEELb1ELb1ELb0ELb0EEEvNS_9BwdParamsE:
	.zero		1192


//--------------------- .nv.constant0._ZN10layer_norm13ln_bwd_kernelINS_13Kernel_traitsI6__halfS2_fS2_fjLj768ELj1ELj4ELj1ELj16ENS_18Kernel_traits_baseILj768ES2_S2_fS2_fjLj128EEEEELb1ELb1ELb0ELb1EEEvNS_9BwdParamsE --------------------------
	.section	.nv.constant0._ZN10layer_norm13ln_bwd_kernelINS_13Kernel_traitsI6__halfS2_fS2_fjLj768ELj1ELj4ELj1ELj16ENS_18Kernel_traits_baseILj768ES2_S2_fS2_fjLj128EEEEELb1ELb1ELb0ELb1EEEvNS_9BwdParamsE,"a",@progbits
	.sectionflags	@""
	.align	4
.nv.constant0._ZN10layer_norm13ln_bwd_kernelINS_13Kernel_traitsI6__halfS2_fS2_fjLj768ELj1ELj4ELj1ELj16ENS_18Kernel_traits_baseILj768ES2_S2_fS2_fjLj128EEEEELb1ELb1ELb0ELb1EEEvNS_9BwdParamsE:
	.zero		1192


//--------------------- .nv.constant0._ZN10layer_norm22ln_bwd_finalize_kernelINS_22Kernel_traits_finalizeILj768E6__halfS2_fS2_fjLb1ELj1024ELj4ENS_18Kernel_traits_baseILj768ES2_S2_fS2_fjLj1024EEEEELb1ELb0EEEvNS_9BwdParamsE --------------------------
	.section	.nv.constant0._ZN10layer_norm22ln_bwd_finalize_kernelINS_22Kernel_traits_finalizeILj768E6__halfS2_fS2_fjLb1ELj1024ELj4ENS_18Kernel_traits_baseILj768ES2_S2_fS2_fjLj1024EEEEELb1ELb0EEEvNS_9BwdParamsE,"a",@progbits
	.sectionflags	@""
	.align	4
.nv.constant0._ZN10layer_norm22ln_bwd_finalize_kernelINS_22Kernel_traits_finalizeILj768E6__halfS2_fS2_fjLb1ELj1024ELj4ENS_18Kernel_traits_baseILj768ES2_S2_fS2_fjLj1024EEEEELb1ELb0EEEvNS_9BwdParamsE:
	.zero		1192


//--------------------- .nv.constant0._ZN10layer_norm13ln_bwd_kernelINS_13Kernel_traitsI6__halfS2_fS2_fjLj768ELj1ELj4ELj1ELj16ENS_18Kernel_traits_baseILj768ES2_S2_fS2_fjLj128EEEEELb1ELb1ELb1ELb0EEEvNS_9BwdParamsE --------------------------
	.section	.nv.constant0._ZN10layer_norm13ln_bwd_kernelINS_13Kernel_traitsI6__halfS2_fS2_fjLj768ELj1ELj4ELj1ELj16ENS_18Kernel_traits_baseILj768ES2_S2_fS2_fjLj128EEEEELb1ELb1ELb1ELb0EEEvNS_9BwdParamsE,"a",@progbits
	.sectionflags	@""
	.align	4
.nv.constant0._ZN10layer_norm13ln_bwd_kernelINS_13Kernel_traitsI6__halfS2_fS2_fjLj768ELj1ELj4ELj1ELj16ENS_18Kernel_traits_baseILj768ES2_S2_fS2_fjLj128EEEEELb1ELb1ELb1ELb0EEEvNS_9BwdParamsE:
	.zero		1192


//--------------------- .nv.constant0._ZN10layer_norm22ln_bwd_finalize_kernelINS_22Kernel_traits_finalizeILj768E6__halfS2_fS2_fjLb1ELj1024ELj4ENS_18Kernel_traits_baseILj768ES2_S2_fS2_fjLj1024EEEEELb1ELb1EEEvNS_9BwdParamsE --------------------------
	.section	.nv.constant0._ZN10layer_norm22ln_bwd_finalize_kernelINS_22Kernel_traits_finalizeILj768E6__halfS2_fS2_fjLb1ELj1024ELj4ENS_18Kernel_traits_baseILj768ES2_S2_fS2_fjLj1024EEEEELb1ELb1EEEvNS_9BwdParamsE,"a",@progbits
	.sectionflags	@""
	.align	4
.nv.constant0._ZN10layer_norm22ln_bwd_finalize_kernelINS_22Kernel_traits_finalizeILj768E6__halfS2_fS2_fjLb1ELj1024ELj4ENS_18Kernel_traits_baseILj768ES2_S2_fS2_fjLj1024EEEEELb1ELb1EEEvNS_9BwdParamsE:
	.zero		1192


//--------------------- .nv.constant0._ZN10layer_norm13ln_bwd_kernelINS_13Kernel_traitsI6__halfS2_fS2_fjLj768ELj1ELj4ELj1ELj16ENS_18Kernel_traits_baseILj768ES2_S2_fS2_fjLj128EEEEELb1ELb1ELb1ELb1EEEvNS_9BwdParamsE --------------------------
	.section	.nv.constant0._ZN10layer_norm13ln_bwd_kernelINS_13Kernel_traitsI6__halfS2_fS2_fjLj768ELj1ELj4ELj1ELj16ENS_18Kernel_traits_baseILj768ES2_S2_fS2_fjLj128EEEEELb1ELb1ELb1ELb1EEEvNS_9BwdParamsE,"a",@progbits
	.sectionflags	@""
	.align	4
.nv.constant0._ZN10layer_norm13ln_bwd_kernelINS_13Kernel_traitsI6__halfS2_fS2_fjLj768ELj1ELj4ELj1ELj16ENS_18Kernel_traits_baseILj768ES2_S2_fS2_fjLj128EEEEELb1ELb1ELb1ELb1EEEvNS_9BwdParamsE:
	.zero		1192


//--------------------- .nv.constant0._ZN10layer_norm13ln_bwd_kernelINS_13Kernel_traitsIf6__halffS2_fjLj768ELj1ELj4ELj1ELj16ENS_18Kernel_traits_baseILj768EfS2_fS2_fjLj128EEEEELb0ELb0ELb0ELb0EEEvNS_9BwdParamsE --------------------------
	.section	.nv.constant0._ZN10layer_norm13ln_bwd_kernelINS_13Kernel_traitsIf6__halffS2_fjLj768ELj1ELj4ELj1ELj16ENS_18Kernel_traits_baseILj768EfS2_fS2_fjLj128EEEEELb0ELb0ELb0ELb0EEEvNS_9BwdParamsE,"a",@progbits
	.sectionflags	@""
	.align	4
.nv.constant0._ZN10layer_norm13ln_bwd_kernelINS_13Kernel_traitsIf6__halffS2_fjLj768ELj1ELj4ELj1ELj16ENS_18Kernel_traits_baseILj768EfS2_fS2_fjLj128EEEEELb0ELb0ELb0ELb0EEEvNS_9BwdParamsE:
	.zero		1192


//--------------------- .nv.constant0._ZN10layer_norm13ln_bwd_kernelINS_13Kernel_traitsIf6__halffS2_fjLj768ELj1ELj4ELj1ELj16ENS_18Kernel_traits_baseILj768EfS2_fS2_fjLj128EEEEELb0ELb0ELb0ELb1EEEvNS_9BwdParamsE --------------------------
	.section	.nv.constant0._ZN10layer_norm13ln_bwd_kernelINS_13Kernel_traitsIf6__halffS2_fjLj768ELj1ELj4ELj1ELj16ENS_18Kernel_traits_baseILj768EfS2_fS2_fjLj128EEEEELb0ELb0ELb0ELb1EEEvNS_9BwdParamsE,"a",@progbits
	.sectionflags	@""
	.align	4
.nv.constant0._ZN10layer_norm13ln_bwd_kernelINS_13Kernel_traitsIf6__halffS2_fjLj768ELj1ELj4ELj1ELj16ENS_18Kernel_traits_baseILj768EfS2_fS2_fjLj128EEEEELb0ELb0ELb0ELb1EEEvNS_9BwdParamsE:
	.zero		1192


//--------------------- .nv.constant0._ZN10layer_norm13ln_bwd_kernelINS_13Kernel_traitsIf6__halffS2_fjLj768ELj1ELj4ELj1ELj16ENS_18Kernel_traits_baseILj768EfS2_fS2_fjLj128EEEEELb0ELb0ELb1ELb0EEEvNS_9BwdParamsE --------------------------
	.section	.nv.constant0._ZN10layer_norm13ln_bwd_kernelINS_13Kernel_traitsIf6__halffS2_fjLj768ELj1ELj4ELj1ELj16ENS_18Kernel_traits_baseILj768EfS2_fS2_fjLj128EEEEELb0ELb0ELb1ELb0EEEvNS_9BwdParamsE,"a",@progbits
	.sectionflags	@""
	.align	4
.nv.constant0._ZN10layer_norm13ln_bwd_kernelINS_13Kernel_traitsIf6__halffS2_fjLj768ELj1ELj4ELj1ELj16ENS_18Kernel_traits_baseILj768EfS2_fS2_fjLj128EEEEELb0ELb0ELb1ELb0EEEvNS_9BwdParamsE:
	.zero		1192


//--------------------- .nv.constant0._ZN10layer_norm13ln_bwd_kernelINS_13Kernel_traitsIf6__halffS2_fjLj768ELj1ELj4ELj1ELj16ENS_18Kernel_traits_baseILj768EfS2_fS2_fjLj128EEEEELb0ELb0ELb1ELb1EEEvNS_9BwdParamsE --------------------------
	.section	.nv.constant0._ZN10layer_norm13ln_bwd_kernelINS_13Kernel_traitsIf6__halffS2_fjLj768ELj1ELj4ELj1ELj16ENS_18Kernel_traits_baseILj768EfS2_fS2_fjLj128EEEEELb0ELb0ELb1ELb1EEEvNS_9BwdParamsE,"a",@progbits
	.sectionflags	@""
	.align	4
.nv.constant0._ZN10layer_norm13ln_bwd_kernelINS_13Kernel_traitsIf6__halffS2_fjLj768ELj1ELj4ELj1ELj16ENS_18Kernel_traits_baseILj768EfS2_fS2_fjLj128EEEEELb0ELb0ELb1ELb1EEEvNS_9BwdParamsE:
	.zero		1192


//--------------------- .nv.constant0._ZN10layer_norm13ln_bwd_kernelINS_13Kernel_traitsIf6__halffS2_fjLj768ELj1ELj4ELj1ELj16ENS_18Kernel_traits_baseILj768EfS2_fS2_fjLj128EEEEELb0ELb1ELb0ELb0EEEvNS_9BwdParamsE --------------------------
	.section	.nv.constant0._ZN10layer_norm13ln_bwd_kernelINS_13Kernel_traitsIf6__halffS2_fjLj768ELj1ELj4ELj1ELj16ENS_18Kernel_traits_baseILj768EfS2_fS2_fjLj128EEEEELb0ELb1ELb0ELb0EEEvNS_9BwdParamsE,"a",@progbits
	.sectionflags	@""
	.align	4
.nv.constant0._ZN10layer_norm13ln_bwd_kernelINS_13Kernel_traitsIf6__halffS2_fjLj768ELj1ELj4ELj1ELj16ENS_18Kernel_traits_baseILj768EfS2_fS2_fjLj128EEEEELb0ELb1ELb0ELb0EEEvNS_9BwdParamsE:
	.zero		1192


//--------------------- .nv.constant0._ZN10layer_norm13ln_bwd_kernelINS_13Kernel_traitsIf6__halffS2_fjLj768ELj1ELj4ELj1ELj16ENS_18Kernel_traits_baseILj768EfS2_fS2_fjLj128EEEEELb0ELb1ELb0ELb1EEEvNS_9BwdParamsE --------------------------
	.section	.nv.constant0._ZN10layer_norm13ln_bwd_kernelINS_13Kernel_traitsIf6__halffS2_fjLj768ELj1ELj4ELj1ELj16ENS_18Kernel_traits_baseILj768EfS2_fS2_fjLj128EEEEELb0ELb1ELb0ELb1EEEvNS_9BwdParamsE,"a",@progbits
	.sectionflags	@""
	.align	4
.nv.constant0._ZN10layer_norm13ln_bwd_kernelINS_13Kernel_traitsIf6__halffS2_fjLj768ELj1ELj4ELj1ELj16ENS_18Kernel_traits_baseILj768EfS2_fS2_fjLj128EEEEELb0ELb1ELb0ELb1EEEvNS_9BwdParamsE:
	.zero		1192


//--------------------- .nv.constant0._ZN10layer_norm13ln_bwd_kernelINS_13Kernel_traitsIf6__halffS2_fjLj768ELj1ELj4ELj1ELj16ENS_18Kernel_traits_baseILj768EfS2_fS2_fjLj128EEEEELb0ELb1ELb1ELb0EEEvNS_9BwdParamsE --------------------------
	.section	.nv.constant0._ZN10layer_norm13ln_bwd_kernelINS_13Kernel_traitsIf6__halffS2_fjLj768ELj1ELj4ELj1ELj16ENS_18Kernel_traits_baseILj768EfS2_fS2_fjLj128EEEEELb0ELb1ELb1ELb0EEEvNS_9BwdParamsE,"a",@progbits
	.sectionflags	@""
	.align	4
.nv.constant0._ZN10layer_norm13ln_bwd_kernelINS_13Kernel_traitsIf6__halffS2_fjLj768ELj1ELj4ELj1ELj16ENS_18Kernel_traits_baseILj768EfS2_fS2_fjLj128EEEEELb0ELb1ELb1ELb0EEEvNS_9BwdParamsE:
	.zero		1192


//--------------------- .nv.constant0._ZN10layer_norm13ln_bwd_kernelINS_13Kernel_traitsIf6__halffS2_fjLj768ELj1ELj4ELj1ELj16ENS_18Kernel_traits_baseILj768EfS2_fS2_fjLj128EEEEELb0ELb1ELb1ELb1EEEvNS_9BwdParamsE --------------------------
	.section	.nv.constant0._ZN10layer_norm13ln_bwd_kernelINS_13Kernel_traitsIf6__halffS2_fjLj768ELj1ELj4ELj1ELj16ENS_18Kernel_traits_baseILj768EfS2_fS2_fjLj128EEEEELb0ELb1ELb1ELb1EEEvNS_9BwdParamsE,"a",@progbits
	.sectionflags	@""
	.align	4
.nv.constant0._ZN10layer_norm13ln_bwd_kernelINS_13Kernel_traitsIf6__halffS2_fjLj768ELj1ELj4ELj1ELj16ENS_18Kernel_traits_baseILj768EfS2_fS2_fjLj128EEEEELb0ELb1ELb1ELb1EEEvNS_9BwdParamsE:
	.zero		1192


//--------------------- .nv.constant0._ZN10layer_norm13ln_bwd_kernelINS_13Kernel_traitsIf6__halffS2_fjLj768ELj1ELj4ELj1ELj16ENS_18Kernel_traits_baseILj768EfS2_fS2_fjLj128EEEEELb1ELb0ELb0ELb0EEEvNS_9BwdParamsE --------------------------
	.section	.nv.constant0._ZN10layer_norm13ln_bwd_kernelINS_13Kernel_traitsIf6__halffS2_fjLj768ELj1ELj4ELj1ELj16ENS_18Kernel_traits_baseILj768EfS2_fS2_fjLj128EEEEELb1ELb0ELb0ELb0EEEvNS_9BwdParamsE,"a",@progbits
	.sectionflags	@""
	.align	4
.nv.constant0._ZN10layer_norm13ln_bwd_kernelINS_13Kernel_traitsIf6__halffS2_fjLj768ELj1ELj4ELj1ELj16ENS_18Kernel_traits_baseILj768EfS2_fS2_fjLj128EEEEELb1ELb0ELb0ELb0EEEvNS_9BwdParamsE:
	.zero		1192


//--------------------- .nv.constant0._ZN10layer_norm13ln_bwd_kernelINS_13Kernel_traitsIf6__halffS2_fjLj768ELj1ELj4ELj1ELj16ENS_18Kernel_traits_baseILj768EfS2_fS2_fjLj128EEEEELb1ELb0ELb0ELb1EEEvNS_9BwdParamsE --------------------------
	.section	.nv.constant0._ZN10layer_norm13ln_bwd_kernelINS_13Kernel_traitsIf6__halffS2_fjLj768ELj1ELj4ELj1ELj16ENS_18Kernel_traits_baseILj768EfS2_fS2_fjLj128EEEEELb1ELb0ELb0ELb1EEEvNS_9BwdParamsE,"a",@progbits
	.sectionflags	@""
	.align	4
.nv.constant0._ZN10layer_norm13ln_bwd_kernelINS_13Kernel_traitsIf6__halffS2_fjLj768ELj1ELj4ELj1ELj16ENS_18Kernel_traits_baseILj768EfS2_fS2_fjLj128EEEEELb1ELb0ELb0ELb1EEEvNS_9BwdParamsE:
	.zero		1192


//--------------------- .nv.constant0._ZN10layer_norm22ln_bwd_finalize_kernelINS_22Kernel_traits_finalizeILj768Ef6__halffS2_fjLb0ELj1024ELj4ENS_18Kernel_traits_baseILj768EfS2_fS2_fjLj1024EEEEELb0ELb0EEEvNS_9BwdParamsE --------------------------
	.section	.nv.constant0._ZN10layer_norm22ln_bwd_finalize_kernelINS_22Kernel_traits_finalizeILj768Ef6__halffS2_fjLb0ELj1024ELj4ENS_18Kernel_traits_baseILj768EfS2_fS2_fjLj1024EEEEELb0ELb0EEEvNS_9BwdParamsE,"a",@progbits
	.sectionflags	@""
	.align	4
.nv.constant0._ZN10layer_norm22ln_bwd_finalize_kernelINS_22Kernel_traits_finalizeILj768Ef6__halffS2_fjLb0ELj1024ELj4ENS_18Kernel_traits_baseILj768EfS2_fS2_fjLj1024EEEEELb0ELb0EEEvNS_9BwdParamsE:
	.zero		1192


//--------------------- .nv.constant0._ZN10layer_norm13ln_bwd_kernelINS_13Kernel_traitsIf6__halffS2_fjLj768ELj1ELj4ELj1ELj16ENS_18Kernel_traits_baseILj768EfS2_fS2_fjLj128EEEEELb1ELb0ELb1ELb0EEEvNS_9BwdParamsE --------------------------
	.section	.nv.constant0._ZN10layer_norm13ln_bwd_kernelINS_13Kernel_traitsIf6__halffS2_fjLj768ELj1ELj4ELj1ELj16ENS_18Kernel_traits_baseILj768EfS2_fS2_fjLj128EEEEELb1ELb0ELb1ELb0EEEvNS_9BwdParamsE,"a",@progbits
	.sectionflags	@""
	.align	4
.nv.constant0._ZN10layer_norm13ln_bwd_kernelINS_13Kernel_traitsIf6__halffS2_fjLj768ELj1ELj4ELj1ELj16ENS_18Kernel_traits_baseILj768EfS2_fS2_fjLj128EEEEELb1ELb0ELb1ELb0EEEvNS_9BwdParamsE:
	.zero		1192


//--------------------- .nv.constant0._ZN10layer_norm22ln_bwd_finalize_kernelINS_22Kernel_traits_finalizeILj768Ef6__halffS2_fjLb0ELj1024ELj4ENS_18Kernel_traits_baseILj768EfS2_fS2_fjLj1024EEEEELb0ELb1EEEvNS_9BwdParamsE --------------------------
	.section	.nv.constant0._ZN10layer_norm22ln_bwd_finalize_kernelINS_22Kernel_traits_finalizeILj768Ef6__halffS2_fjLb0ELj1024ELj4ENS_18Kernel_traits_baseILj768EfS2_fS2_fjLj1024EEEEELb0ELb1EEEvNS_9BwdParamsE,"a",@progbits
	.sectionflags	@""
	.align	4
.nv.constant0._ZN10layer_norm22ln_bwd_finalize_kernelINS_22Kernel_traits_finalizeILj768Ef6__halffS2_fjLb0ELj1024ELj4ENS_18Kernel_traits_baseILj768EfS2_fS2_fjLj1024EEEEELb0ELb1EEEvNS_9BwdParamsE:
	.zero		1192


//--------------------- .nv.constant0._ZN10layer_norm13ln_bwd_kernelINS_13Kernel_traitsIf6__halffS2_fjLj768ELj1ELj4ELj1ELj16ENS_18Kernel_traits_baseILj768EfS2_fS2_fjLj128EEEEELb1ELb0ELb1ELb1EEEvNS_9BwdParamsE --------------------------
	.section	.nv.constant0._ZN10layer_norm13ln_bwd_kernelINS_13Kernel_traitsIf6__halffS2_fjLj768ELj1ELj4ELj1ELj16ENS_18Kernel_traits_baseILj768EfS2_fS2_fjLj128EEEEELb1ELb0ELb1ELb1EEEvNS_9BwdParamsE,"a",@progbits
	.sectionflags	@""
	.align	4
.nv.constant0._ZN10layer_norm13ln_bwd_kernelINS_13Kernel_traitsIf6__halffS2_fjLj768ELj1ELj4ELj1ELj16ENS_18Kernel_traits_baseILj768EfS2_fS2_fjLj128EEEEELb1ELb0ELb1ELb1EEEvNS_9BwdParamsE:
	.zero		1192


//--------------------- .nv.constant0._ZN10layer_norm13ln_bwd_kernelINS_13Kernel_traitsIf6__halffS2_fjLj768ELj1ELj4ELj1ELj16ENS_18Kernel_traits_baseILj768EfS2_fS2_fjLj128EEEEELb1ELb1ELb0ELb0EEEvNS_9BwdParamsE --------------------------
	.section	.nv.constant0._ZN10layer_norm13ln_bwd_kernelINS_13Kernel_traitsIf6__halffS2_fjLj768ELj1ELj4ELj1ELj16ENS_18Kernel_traits_baseILj768EfS2_fS2_fjLj128EEEEELb1ELb1ELb0ELb0EEEvNS_9BwdParamsE,"a",@progbits
	.sectionflags	@""
	.align	4
.nv.constant0._ZN10layer_norm13ln_bwd_kernelINS_13Kernel_traitsIf6__halffS2_fjLj768ELj1ELj4ELj1ELj16ENS_18Kernel_traits_baseILj768EfS2_fS2_fjLj128EEEEELb1ELb1ELb0ELb0EEEvNS_9BwdParamsE:
	.zero		1192


//--------------------- .nv.constant0._ZN10layer_norm13ln_bwd_kernelINS_13Kernel_traitsIf6__halffS2_fjLj768ELj1ELj4ELj1ELj16ENS_18Kernel_traits_baseILj768EfS2_fS2_fjLj128EEEEELb1ELb1ELb0ELb1EEEvNS_9BwdParamsE --------------------------
	.section	.nv.constant0._ZN10layer_norm13ln_bwd_kernelINS_13Kernel_traitsIf6__halffS2_fjLj768ELj1ELj4ELj1ELj16ENS_18Kernel_traits_baseILj768EfS2_fS2_fjLj128EEEEELb1ELb1ELb0ELb1EEEvNS_9BwdParamsE,"a",@progbits
	.sectionflags	@""
	.align	4
.nv.constant0._ZN10layer_norm13ln_bwd_kernelINS_13Kernel_traitsIf6__halffS2_fjLj768ELj1ELj4ELj1ELj16ENS_18Kernel_traits_baseILj768EfS2_fS2_fjLj128EEEEELb1ELb1ELb0ELb1EEEvNS_9BwdParamsE:
	.zero		1192


//--------------------- .nv.constant0._ZN10layer_norm22ln_bwd_finalize_kernelINS_22Kernel_traits_finalizeILj768Ef6__halffS2_fjLb1ELj1024ELj4ENS_18Kernel_traits_baseILj768EfS2_fS2_fjLj1024EEEEELb1ELb0EEEvNS_9BwdParamsE --------------------------
	.section	.nv.constant0._ZN10layer_norm22ln_bwd_finalize_kernelINS_22Kernel_traits_finalizeILj768Ef6__halffS2_fjLb1ELj1024ELj4ENS_18Kernel_traits_baseILj768EfS2_fS2_fjLj1024EEEEELb1ELb0EEEvNS_9BwdParamsE,"a",@progbits
	.sectionflags	@""
	.align	4
.nv.constant0._ZN10layer_norm22ln_bwd_finalize_kernelINS_22Kernel_traits_finalizeILj768Ef6__halffS2_fjLb1ELj1024ELj4ENS_18Kernel_traits_baseILj768EfS2_fS2_fjLj1024EEEEELb1ELb0EEEvNS_9BwdParamsE:
	.zero		1192


//--------------------- .nv.constant0._ZN10layer_norm13ln_bwd_kernelINS_13Kernel_traitsIf6__halffS2_fjLj768ELj1ELj4ELj1ELj16ENS_18Kernel_traits_baseILj768EfS2_fS2_fjLj128EEEEELb1ELb1ELb1ELb0EEEvNS_9BwdParamsE --------------------------
	.section	.nv.constant0._ZN10layer_norm13ln_bwd_kernelINS_13Kernel_traitsIf6__halffS2_fjLj768ELj1ELj4ELj1ELj16ENS_18Kernel_traits_baseILj768EfS2_fS2_fjLj128EEEEELb1ELb1ELb1ELb0EEEvNS_9BwdParamsE,"a",@progbits
	.sectionflags	@""
	.align	4
.nv.constant0._ZN10layer_norm13ln_bwd_kernelINS_13Kernel_traitsIf6__halffS2_fjLj768ELj1ELj4ELj1ELj16ENS_18Kernel_traits_baseILj768EfS2_fS2_fjLj128EEEEELb1ELb1ELb1ELb0EEEvNS_9BwdParamsE:
	.zero		1192


//--------------------- .nv.constant0._ZN10layer_norm22ln_bwd_finalize_kernelINS_22Kernel_traits_finalizeILj768Ef6__halffS2_fjLb1ELj1024ELj4ENS_18Kernel_traits_baseILj768EfS2_fS2_fjLj1024EEEEELb1ELb1EEEvNS_9BwdParamsE --------------------------
	.section	.nv.constant0._ZN10layer_norm22ln_bwd_finalize_kernelINS_22Kernel_traits_finalizeILj768Ef6__halffS2_fjLb1ELj1024ELj4ENS_18Kernel_traits_baseILj768EfS2_fS2_fjLj1024EEEEELb1ELb1EEEvNS_9BwdParamsE,"a",@progbits
	.sectionflags	@""
	.align	4
.nv.constant0._ZN10layer_norm22ln_bwd_finalize_kernelINS_22Kernel_traits_finalizeILj768Ef6__halffS2_fjLb1ELj1024ELj4ENS_18Kernel_traits_baseILj768EfS2_fS2_fjLj1024EEEEELb1ELb1EEEvNS_9BwdParamsE:
	.zero		1192


//--------------------- .nv.constant0._ZN10layer_norm13ln_bwd_kernelINS_13Kernel_traitsIf6__halffS2_fjLj768ELj1ELj4ELj1ELj16ENS_18Kernel_traits_baseILj768EfS2_fS2_fjLj128EEEEELb1ELb1ELb1ELb1EEEvNS_9BwdParamsE --------------------------
	.section	.nv.constant0._ZN10layer_norm13ln_bwd_kernelINS_13Kernel_traitsIf6__halffS2_fjLj768ELj1ELj4ELj1ELj16ENS_18Kernel_traits_baseILj768EfS2_fS2_fjLj128EEEEELb1ELb1ELb1ELb1EEEvNS_9BwdParamsE,"a",@progbits
	.sectionflags	@""
	.align	4
.nv.constant0._ZN10layer_norm13ln_bwd_kernelINS_13Kernel_traitsIf6__halffS2_fjLj768ELj1ELj4ELj1ELj16ENS_18Kernel_traits_baseILj768EfS2_fS2_fjLj128EEEEELb1ELb1ELb1ELb1EEEvNS_9BwdParamsE:
	.zero		1192


//--------------------- .nv.constant0._ZN10layer_norm13ln_bwd_kernelINS_13Kernel_traitsI6__halfffffjLj768ELj1ELj4ELj1ELj16ENS_18Kernel_traits_baseILj768ES2_ffffjLj128EEEEELb0ELb0ELb0ELb0EEEvNS_9BwdParamsE --------------------------
	.section	.nv.constant0._ZN10layer_norm13ln_bwd_kernelINS_13Kernel_traitsI6__halfffffjLj768ELj1ELj4ELj1ELj16ENS_18Kernel_traits_baseILj768ES2_ffffjLj128EEEEELb0ELb0ELb0ELb0EEEvNS_9BwdParamsE,"a",@progbits
	.sectionflags	@""
	.align	4
.nv.constant0._ZN10layer_norm13ln_bwd_kernelINS_13Kernel_traitsI6__halfffffjLj768ELj1ELj4ELj1ELj16ENS_18Kernel_traits_baseILj768ES2_ffffjLj128EEEEELb0ELb0ELb0ELb0EEEvNS_9BwdParamsE:
	.zero		1192


//--------------------- .nv.constant0._ZN10layer_norm13ln_bwd_kernelINS_13Kernel_traitsI6__halfffffjLj768ELj1ELj4ELj1ELj16ENS_18Kernel_traits_baseILj768ES2_ffffjLj128EEEEELb0ELb0ELb0ELb1EEEvNS_9BwdParamsE --------------------------
	.section	.nv.constant0._ZN10layer_norm13ln_bwd_kernelINS_13Kernel_traitsI6__halfffffjLj768ELj1ELj4ELj1ELj16ENS_18Kernel_traits_baseILj768ES2_ffffjLj128EEEEELb0ELb0ELb0ELb1EEEvNS_9BwdParamsE,"a",@progbits
	.sectionflags	@""
	.align	4
.nv.constant0._ZN10layer_norm13ln_bwd_kernelINS_13Kernel_traitsI6__halfffffjLj768ELj1ELj4ELj1ELj16ENS_18Kernel_traits_baseILj768ES2_ffffjLj128EEEEELb0ELb0ELb0ELb1EEEvNS_9BwdParamsE:
	.zero		1192


//--------------------- .nv.constant0._ZN10layer_norm13ln_bwd_kernelINS_13Kernel_traitsI6__halfffffjLj768ELj1ELj4ELj1ELj16ENS_18Kernel_traits_baseILj768ES2_ffffjLj128EEEEELb0ELb0ELb1ELb0EEEvNS_9BwdParamsE --------------------------
	.section	.nv.constant0._ZN10layer_norm13ln_bwd_kernelINS_13Kernel_traitsI6__halfffffjLj768ELj1ELj4ELj1ELj16ENS_18Kernel_traits_baseILj768ES2_ffffjLj128EEEEELb0ELb0ELb1ELb0EEEvNS_9BwdParamsE,"a",@progbits
	.sectionflags	@""
	.align	4
.nv.constant0._ZN10layer_norm13ln_bwd_kernelINS_13Kernel_traitsI6__halfffffjLj768ELj1ELj4ELj1ELj16ENS_18Kernel_traits_baseILj768ES2_ffffjLj128EEEEELb0ELb0ELb1ELb0EEEvNS_9BwdParamsE:
	.zero		1192


//--------------------- .nv.constant0._ZN10layer_norm13ln_bwd_kernelINS_13Kernel_traitsI6__halfffffjLj768ELj1ELj4ELj1ELj16ENS_18Kernel_traits_baseILj768ES2_ffffjLj128EEEEELb0ELb0ELb1ELb1EEEvNS_9BwdParamsE --------------------------
	.section	.nv.constant0._ZN10layer_norm13ln_bwd_kernelINS_13Kernel_traitsI6__halfffffjLj768ELj1ELj4ELj1ELj16ENS_18Kernel_traits_baseILj768ES2_ffffjLj128EEEEELb0ELb0ELb1ELb1EEEvNS_9BwdParamsE,"a",@progbits
	.sectionflags	@""
	.align	4
.nv.constant0._ZN10layer_norm13ln_bwd_kernelINS_13Kernel_traitsI6__halfffffjLj768ELj1ELj4ELj1ELj16ENS_18Kernel_traits_baseILj768ES2_ffffjLj128EEEEELb0ELb0ELb1ELb1EEEvNS_9BwdParamsE:
	.zero		1192


//--------------------- .nv.constant0._ZN10layer_norm13ln_bwd_kernelINS_13Kernel_traitsI6__halfffffjLj768ELj1ELj4ELj1ELj16ENS_18Kernel_traits_baseILj768ES2_ffffjLj128EEEEELb0ELb1ELb0ELb0EEEvNS_9BwdParamsE --------------------------
	.section	.nv.constant0._ZN10layer_norm13ln_bwd_kernelINS_13Kernel_traitsI6__halfffffjLj768ELj1ELj4ELj1ELj16ENS_18Kernel_traits_baseILj768ES2_ffffjLj128EEEEELb0ELb1ELb0ELb0EEEvNS_9BwdParamsE,"a",@progbits
	.sectionflags	@""
	.align	4
.nv.constant0._ZN10layer_norm13ln_bwd_kernelINS_13Kernel_traitsI6__halfffffjLj768ELj1ELj4ELj1ELj16ENS_18Kernel_traits_baseILj768ES2_ffffjLj128EEEEELb0ELb1ELb0ELb0EEEvNS_9BwdParamsE:
	.zero		1192


//--------------------- .nv.constant0._ZN10layer_norm13ln_bwd_kernelINS_13Kernel_traitsI6__halfffffjLj768ELj1ELj4ELj1ELj16ENS_18Kernel_traits_baseILj768ES2_ffffjLj128EEEEELb0ELb1ELb0ELb1EEEvNS_9BwdParamsE --------------------------
	.section	.nv.constant0._ZN10layer_norm13ln_bwd_kernelINS_13Kernel_traitsI6__halfffffjLj768ELj1ELj4ELj1ELj16ENS_18Kernel_traits_baseILj768ES2_ffffjLj128EEEEELb0ELb1ELb0ELb1EEEvNS_9BwdParamsE,"a",@progbits
	.sectionflags	@""
	.align	4
.nv.constant0._ZN10layer_norm13ln_bwd_kernelINS_13Kernel_traitsI6__halfffffjLj768ELj1ELj4ELj1ELj16ENS_18Kernel_traits_baseILj768ES2_ffffjLj128EEEEELb0ELb1ELb0ELb1EEEvNS_9BwdParamsE:
	.zero		1192


//--------------------- .nv.constant0._ZN10layer_norm13ln_bwd_kernelINS_13Kernel_traitsI6__halfffffjLj768ELj1ELj4ELj1ELj16ENS_18Kernel_traits_baseILj768ES2_ffffjLj128EEEEELb0ELb1ELb1ELb0EEEvNS_9BwdParamsE --------------------------
	.section	.nv.constant0._ZN10layer_norm13ln_bwd_kernelINS_13Kernel_traitsI6__halfffffjLj768ELj1ELj4ELj1ELj16ENS_18Kernel_traits_baseILj768ES2_ffffjLj128EEEEELb0ELb1ELb1ELb0EEEvNS_9BwdParamsE,"a",@progbits
	.sectionflags	@""
	.align	4
.nv.constant0._ZN10layer_norm13ln_bwd_kernelINS_13Kernel_traitsI6__halfffffjLj768ELj1ELj4ELj1ELj16ENS_18Kernel_traits_baseILj768ES2_ffffjLj128EEEEELb0ELb1ELb1ELb0EEEvNS_9BwdParamsE:
	.zero		1192


//--------------------- .nv.constant0._ZN10layer_norm13ln_bwd_kernelINS_13Kernel_traitsI6__halfffffjLj768ELj1ELj4ELj1ELj16ENS_18Kernel_traits_baseILj768ES2_ffffjLj128EEEEELb0ELb1ELb1ELb1EEEvNS_9BwdParamsE --------------------------
	.section	.nv.constant0._ZN10layer_norm13ln_bwd_kernelINS_13Kernel_traitsI6__halfffffjLj768ELj1ELj4ELj1ELj16ENS_18Kernel_traits_baseILj768ES2_ffffjLj128EEEEELb0ELb1ELb1ELb1EEEvNS_9BwdParamsE,"a",@progbits
	.sectionflags	@""
	.align	4
.nv.constant0._ZN10layer_norm13ln_bwd_kernelINS_13Kernel_traitsI6__halfffffjLj768ELj1ELj4ELj1ELj16ENS_18Kernel_traits_baseILj768ES2_ffffjLj128EEEEELb0ELb1ELb1ELb1EEEvNS_9BwdParamsE:
	.zero		1192


//--------------------- .nv.constant0._ZN10layer_norm13ln_bwd_kernelINS_13Kernel_traitsI6__halfffffjLj768ELj1ELj4ELj1ELj16ENS_18Kernel_traits_baseILj768ES2_ffffjLj128EEEEELb1ELb0ELb0ELb0EEEvNS_9BwdParamsE --------------------------
	.section	.nv.constant0._ZN10layer_norm13ln_bwd_kernelINS_13Kernel_traitsI6__halfffffjLj768ELj1ELj4ELj1ELj16ENS_18Kernel_traits_baseILj768ES2_ffffjLj128EEEEELb1ELb0ELb0ELb0EEEvNS_9BwdParamsE,"a",@progbits
	.sectionflags	@""
	.align	4
.nv.constant0._ZN10layer_norm13ln_bwd_kernelINS_13Kernel_traitsI6__halfffffjLj768ELj1ELj4ELj1ELj16ENS_18Kernel_traits_baseILj768ES2_ffffjLj128EEEEELb1ELb0ELb0ELb0EEEvNS_9BwdParamsE:
	.zero		1192


//--------------------- .nv.constant0._ZN10layer_norm13ln_bwd_kernelINS_13Kernel_traitsI6__halfffffjLj768ELj1ELj4ELj1ELj16ENS_18Kernel_traits_baseILj768ES2_ffffjLj128EEEEELb1ELb0ELb0ELb1EEEvNS_9BwdParamsE --------------------------
	.section	.nv.constant0._ZN10layer_norm13ln_bwd_kernelINS_13Kernel_traitsI6__halfffffjLj768ELj1ELj4ELj1ELj16ENS_18Kernel_traits_baseILj768ES2_ffffjLj128EEEEELb1ELb0ELb0ELb1EEEvNS_9BwdParamsE,"a",@progbits
	.sectionflags	@""
	.align	4
.nv.constant0._ZN10layer_norm13ln_bwd_kernelINS_13Kernel_traitsI6__halfffffjLj768ELj1ELj4ELj1ELj16ENS_18Kernel_traits_baseILj768ES2_ffffjLj128EEEEELb1ELb0ELb0ELb1EEEvNS_9BwdParamsE:
	.zero		1192


//--------------------- .nv.constant0._ZN10layer_norm22ln_bwd_finalize_kernelINS_22Kernel_traits_finalizeILj768E6__halfffffjLb0ELj1024ELj4ENS_18Kernel_traits_baseILj768ES2_ffffjLj1024EEEEELb0ELb0EEEvNS_9BwdParamsE --------------------------
	.section	.nv.constant0._ZN10layer_norm22ln_bwd_finalize_kernelINS_22Kernel_traits_finalizeILj768E6__halfffffjLb0ELj1024ELj4ENS_18Kernel_traits_baseILj768ES2_ffffjLj1024EEEEELb0ELb0EEEvNS_9BwdParamsE,"a",@progbits
	.sectionflags	@""
	.align	4
.nv.constant0._ZN10layer_norm22ln_bwd_finalize_kernelINS_22Kernel_traits_finalizeILj768E6__halfffffjLb0ELj1024ELj4ENS_18Kernel_traits_baseILj768ES2_ffffjLj1024EEEEELb0ELb0EEEvNS_9BwdParamsE:
	.zero		1192


//--------------------- .nv.constant0._ZN10layer_norm13ln_bwd_kernelINS_13Kernel_traitsI6__halfffffjLj768ELj1ELj4ELj1ELj16ENS_18Kernel_traits_baseILj768ES2_ffffjLj128EEEEELb1ELb0ELb1ELb0EEEvNS_9BwdParamsE --------------------------
	.section	.nv.constant0._ZN10layer_norm13ln_bwd_kernelINS_13Kernel_traitsI6__halfffffjLj768ELj1ELj4ELj1ELj16ENS_18Kernel_traits_baseILj768ES2_ffffjLj128EEEEELb1ELb0ELb1ELb0EEEvNS_9BwdParamsE,"a",@progbits
	.sectionflags	@""
	.align	4
.nv.constant0._ZN10layer_norm13ln_bwd_kernelINS_13Kernel_traitsI6__halfffffjLj768ELj1ELj4ELj1ELj16ENS_18Kernel_traits_baseILj768ES2_ffffjLj128EEEEELb1ELb0ELb1ELb0EEEvNS_9BwdParamsE:
	.zero		1192


//--------------------- .nv.constant0._ZN10layer_norm22ln_bwd_finalize_kernelINS_22Kernel_traits_finalizeILj768E6__halfffffjLb0ELj1024ELj4ENS_18Kernel_traits_baseILj768ES2_ffffjLj1024EEEEELb0ELb1EEEvNS_9BwdParamsE --------------------------
	.section	.nv.constant0._ZN10layer_norm22ln_bwd_finalize_kernelINS_22Kernel_traits_finalizeILj768E6__halfffffjLb0ELj1024ELj4ENS_18Kernel_traits_baseILj768ES2_ffffjLj1024EEEEELb0ELb1EEEvNS_9BwdParamsE,"a",@progbits
	.sectionflags	@""
	.align	4
.nv.constant0._ZN10layer_norm22ln_bwd_finalize_kernelINS_22Kernel_traits_finalizeILj768E6__halfffffjLb0ELj1024ELj4ENS_18Kernel_traits_baseILj768ES2_ffffjLj1024EEEEELb0ELb1EEEvNS_9BwdParamsE:
	.zero		1192


//--------------------- .nv.constant0._ZN10layer_norm13ln_bwd_kernelINS_13Kernel_traitsI6__halfffffjLj768ELj1ELj4ELj1ELj16ENS_18Kernel_traits_baseILj768ES2_ffffjLj128EEEEELb1ELb0ELb1ELb1EEEvNS_9BwdParamsE --------------------------
	.section	.nv.constant0._ZN10layer_norm13ln_bwd_kernelINS_13Kernel_traitsI6__halfffffjLj768ELj1ELj4ELj1ELj16ENS_18Kernel_traits_baseILj768ES2_ffffjLj128EEEEELb1ELb0ELb1ELb1EEEvNS_9BwdParamsE,"a",@progbits
	.sectionflags	@""
	.align	4
.nv.constant0._ZN10layer_norm13ln_bwd_kernelINS_13Kernel_traitsI6__halfffffjLj768ELj1ELj4ELj1ELj16ENS_18Kernel_traits_baseILj768ES2_ffffjLj128EEEEELb1ELb0ELb1ELb1EEEvNS_9BwdParamsE:
	.zero		1192


//--------------------- .nv.constant0._ZN10layer_norm13ln_bwd_kernelINS_13Kernel_traitsI6__halfffffjLj768ELj1ELj4ELj1ELj16ENS_18Kernel_traits_baseILj768ES2_ffffjLj128EEEEELb1ELb1ELb0ELb0EEEvNS_9BwdParamsE --------------------------
	.section	.nv.constant0._ZN10layer_norm13ln_bwd_kernelINS_13Kernel_traitsI6__halfffffjLj768ELj1ELj4ELj1ELj16ENS_18Kernel_traits_baseILj768ES2_ffffjLj128EEEEELb1ELb1ELb0ELb0EEEvNS_9BwdParamsE,"a",@progbits
	.sectionflags	@""
	.align	4
.nv.constant0._ZN10layer_norm13ln_bwd_kernelINS_13Kernel_traitsI6__halfffffjLj768ELj1ELj4ELj1ELj16ENS_18Kernel_traits_baseILj768ES2_ffffjLj128EEEEELb1ELb1ELb0ELb0EEEvNS_9BwdParamsE:
	.zero		1192


//--------------------- .nv.constant0._ZN10layer_norm13ln_bwd_kernelINS_13Kernel_traitsI6__halfffffjLj768ELj1ELj4ELj1ELj16ENS_18Kernel_traits_baseILj768ES2_ffffjLj128EEEEELb1ELb1ELb0ELb1EEEvNS_9BwdParamsE --------------------------
	.section	.nv.constant0._ZN10layer_norm13ln_bwd_kernelINS_13Kernel_traitsI6__halfffffjLj768ELj1ELj4ELj1ELj16ENS_18Kernel_traits_baseILj768ES2_ffffjLj128EEEEELb1ELb1ELb0ELb1EEEvNS_9BwdParamsE,"a",@progbits
	.sectionflags	@""
	.align	4
.nv.constant0._ZN10layer_norm13ln_bwd_kernelINS_13Kernel_traitsI6__halfffffjLj768ELj1ELj4ELj1ELj16ENS_18Kernel_traits_baseILj768ES2_ffffjLj128EEEEELb1ELb1ELb0ELb1EEEvNS_9BwdParamsE:
	.zero		1192


//--------------------- .nv.constant0._ZN10layer_norm22ln_bwd_finalize_kernelINS_22Kernel_traits_finalizeILj768E6__halfffffjLb1ELj1024ELj4ENS_18Kernel_traits_baseILj768ES2_ffffjLj1024EEEEELb1ELb0EEEvNS_9BwdParamsE --------------------------
	.section	.nv.constant0._ZN10layer_norm22ln_bwd_finalize_kernelINS_22Kernel_traits_finalizeILj768E6__halfffffjLb1ELj1024ELj4ENS_18Kernel_traits_baseILj768ES2_ffffjLj1024EEEEELb1ELb0EEEvNS_9BwdParamsE,"a",@progbits
	.sectionflags	@""
	.align	4
.nv.constant0._ZN10layer_norm22ln_bwd_finalize_kernelINS_22Kernel_traits_finalizeILj768E6__halfffffjLb1ELj1024ELj4ENS_18Kernel_traits_baseILj768ES2_ffffjLj1024EEEEELb1ELb0EEEvNS_9BwdParamsE:
	.zero		1192


//--------------------- .nv.constant0._ZN10layer_norm13ln_bwd_kernelINS_13Kernel_traitsI6__halfffffjLj768ELj1ELj4ELj1ELj16ENS_18Kernel_traits_baseILj768ES2_ffffjLj128EEEEELb1ELb1ELb1ELb0EEEvNS_9BwdParamsE --------------------------
	.section	.nv.constant0._ZN10layer_norm13ln_bwd_kernelINS_13Kernel_traitsI6__halfffffjLj768ELj1ELj4ELj1ELj16ENS_18Kernel_traits_baseILj768ES2_ffffjLj128EEEEELb1ELb1ELb1ELb0EEEvNS_9BwdParamsE,"a",@progbits
	.sectionflags	@""
	.align	4
.nv.constant0._ZN10layer_norm13ln_bwd_kernelINS_13Kernel_traitsI6__halfffffjLj768ELj1ELj4ELj1ELj16ENS_18Kernel_traits_baseILj768ES2_ffffjLj128EEEEELb1ELb1ELb1ELb0EEEvNS_9BwdParamsE:
	.zero		1192


//--------------------- .nv.constant0._ZN10layer_norm22ln_bwd_finalize_kernelINS_22Kernel_traits_finalizeILj768E6__halfffffjLb1ELj1024ELj4ENS_18Kernel_traits_baseILj768ES2_ffffjLj1024EEEEELb1ELb1EEEvNS_9BwdParamsE --------------------------
	.section	.nv.constant0._ZN10layer_norm22ln_bwd_finalize_kernelINS_22Kernel_traits_finalizeILj768E6__halfffffjLb1ELj1024ELj4ENS_18Kernel_traits_baseILj768ES2_ffffjLj1024EEEEELb1ELb1EEEvNS_9BwdParamsE,"a",@progbits
	.sectionflags	@""
	.align	4
.nv.constant0._ZN10layer_norm22ln_bwd_finalize_kernelINS_22Kernel_traits_finalizeILj768E6__halfffffjLb1ELj1024ELj4ENS_18Kernel_traits_baseILj768ES2_ffffjLj1024EEEEELb1ELb1EEEvNS_9BwdParamsE:
	.zero		1192


//--------------------- .nv.constant0._ZN10layer_norm13ln_bwd_kernelINS_13Kernel_traitsI6__halfffffjLj768ELj1ELj4ELj1ELj16ENS_18Kernel_traits_baseILj768ES2_ffffjLj128EEEEELb1ELb1ELb1ELb1EEEvNS_9BwdParamsE --------------------------
	.section	.nv.constant0._ZN10layer_norm13ln_bwd_kernelINS_13Kernel_traitsI6__halfffffjLj768ELj1ELj4ELj1ELj16ENS_18Kernel_traits_baseILj768ES2_ffffjLj128EEEEELb1ELb1ELb1ELb1EEEvNS_9BwdParamsE,"a",@progbits
	.sectionflags	@""
	.align	4
.nv.constant0._ZN10layer_norm13ln_bwd_kernelINS_13Kernel_traitsI6__halfffffjLj768ELj1ELj4ELj1ELj16ENS_18Kernel_traits_baseILj768ES2_ffffjLj128EEEEELb1ELb1ELb1ELb1EEEvNS_9BwdParamsE:
	.zero		1192


//--------------------- .nv.constant0._ZN10layer_norm13ln_bwd_kernelINS_13Kernel_traitsIfffffjLj768ELj1ELj4ELj1ELj16ENS_18Kernel_traits_baseILj768EfffffjLj128EEEEELb0ELb0ELb0ELb0EEEvNS_9BwdParamsE --------------------------
	.section	.nv.constant0._ZN10layer_norm13ln_bwd_kernelINS_13Kernel_traitsIfffffjLj768ELj1ELj4ELj1ELj16ENS_18Kernel_traits_baseILj768EfffffjLj128EEEEELb0ELb0ELb0ELb0EEEvNS_9BwdParamsE,"a",@progbits
	.sectionflags	@""
	.align	4
.nv.constant0._ZN10layer_norm13ln_bwd_kernelINS_13Kernel_traitsIfffffjLj768ELj1ELj4ELj1ELj16ENS_18Kernel_traits_baseILj768EfffffjLj128EEEEELb0ELb0ELb0ELb0EEEvNS_9BwdParamsE:
	.zero		1192


//--------------------- .nv.constant0._ZN10layer_norm13ln_bwd_kernelINS_13Kernel_traitsIfffffjLj768ELj1ELj4ELj1ELj16ENS_18Kernel_traits_baseILj768EfffffjLj128EEEEELb0ELb0ELb0ELb1EEEvNS_9BwdParamsE --------------------------
	.section	.nv.constant0._ZN10layer_norm13ln_bwd_kernelINS_13Kernel_traitsIfffffjLj768ELj1ELj4ELj1ELj16ENS_18Kernel_traits_baseILj768EfffffjLj128EEEEELb0ELb0ELb0ELb1EEEvNS_9BwdParamsE,"a",@progbits
	.sectionflags	@""
	.align	4
.nv.constant0._ZN10layer_norm13ln_bwd_kernelINS_13Kernel_traitsIfffffjLj768ELj1ELj4ELj1ELj16ENS_18Kernel_traits_baseILj768EfffffjLj128EEEEELb0ELb0ELb0ELb1EEEvNS_9BwdParamsE:
	.zero		1192


//--------------------- .nv.constant0._ZN10layer_norm13ln_bwd_kernelINS_13Kernel_traitsIfffffjLj768ELj1ELj4ELj1ELj16ENS_18Kernel_traits_baseILj768EfffffjLj128EEEEELb0ELb0ELb1ELb0EEEvNS_9BwdParamsE --------------------------
	.section	.nv.constant0._ZN10layer_norm13ln_bwd_kernelINS_13Kernel_traitsIfffffjLj768ELj1ELj4ELj1ELj16ENS_18Kernel_traits_baseILj768EfffffjLj128EEEEELb0ELb0ELb1ELb0EEEvNS_9BwdParamsE,"a",@progbits
	.sectionflags	@""
	.align	4
.nv.constant0._ZN10layer_norm13ln_bwd_kernelINS_13Kernel_traitsIfffffjLj768ELj1ELj4ELj1ELj16ENS_18Kernel_traits_baseILj768EfffffjLj128EEEEELb0ELb0ELb1ELb0EEEvNS_9BwdParamsE:
	.zero		1192


//--------------------- .nv.constant0._ZN10layer_norm13ln_bwd_kernelINS_13Kernel_traitsIfffffjLj768ELj1ELj4ELj1ELj16ENS_18Kernel_traits_baseILj768EfffffjLj128EEEEELb0ELb0ELb1ELb1EEEvNS_9BwdParamsE --------------------------
	.section	.nv.constant0._ZN10layer_norm13ln_bwd_kernelINS_13Kernel_traitsIfffffjLj768ELj1ELj4ELj1ELj16ENS_18Kernel_traits_baseILj768EfffffjLj128EEEEELb0ELb0ELb1ELb1EEEvNS_9BwdParamsE,"a",@progbits
	.sectionflags	@""
	.align	4
.nv.constant0._ZN10layer_norm13ln_bwd_kernelINS_13Kernel_traitsIfffffjLj768ELj1ELj4ELj1ELj16ENS_18Kernel_traits_baseILj768EfffffjLj128EEEEELb0ELb0ELb1ELb1EEEvNS_9BwdParamsE:
	.zero		1192


//--------------------- .nv.constant0._ZN10layer_norm13ln_bwd_kernelINS_13Kernel_traitsIfffffjLj768ELj1ELj4ELj1ELj16ENS_18Kernel_traits_baseILj768EfffffjLj128EEEEELb0ELb1ELb0ELb0EEEvNS_9BwdParamsE --------------------------
	.section	.nv.constant0._ZN10layer_norm13ln_bwd_kernelINS_13Kernel_traitsIfffffjLj768ELj1ELj4ELj1ELj16ENS_18Kernel_traits_baseILj768EfffffjLj128EEEEELb0ELb1ELb0ELb0EEEvNS_9BwdParamsE,"a",@progbits
	.sectionflags	@""
	.align	4
.nv.constant0._ZN10layer_norm13ln_bwd_kernelINS_13Kernel_traitsIfffffjLj768ELj1ELj4ELj1ELj16ENS_18Kernel_traits_baseILj768EfffffjLj128EEEEELb0ELb1ELb0ELb0EEEvNS_9BwdParamsE:
	.zero		1192


//--------------------- .nv.constant0._ZN10layer_norm13ln_bwd_kernelINS_13Kernel_traitsIfffffjLj768ELj1ELj4ELj1ELj16ENS_18Kernel_traits_baseILj768EfffffjLj128EEEEELb0ELb1ELb0ELb1EEEvNS_9BwdParamsE --------------------------
	.section	.nv.constant0._ZN10layer_norm13ln_bwd_kernelINS_13Kernel_traitsIfffffjLj768ELj1ELj4ELj1ELj16ENS_18Kernel_traits_baseILj768EfffffjLj128EEEEELb0ELb1ELb0ELb1EEEvNS_9BwdParamsE,"a",@progbits
	.sectionflags	@""
	.align	4
.nv.constant0._ZN10layer_norm13ln_bwd_kernelINS_13Kernel_traitsIfffffjLj768ELj1ELj4ELj1ELj16ENS_18Kernel_traits_baseILj768EfffffjLj128EEEEELb0ELb1ELb0ELb1EEEvNS_9BwdParamsE:
	.zero		1192


//--------------------- .nv.constant0._ZN10layer_norm13ln_bwd_kernelINS_13Kernel_traitsIfffffjLj768ELj1ELj4ELj1ELj16ENS_18Kernel_traits_baseILj768EfffffjLj128EEEEELb0ELb1ELb1ELb0EEEvNS_9BwdParamsE --------------------------
	.section	.nv.constant0._ZN10layer_norm13ln_bwd_kernelINS_13Kernel_traitsIfffffjLj768ELj1ELj4ELj1ELj16ENS_18Kernel_traits_baseILj768EfffffjLj128EEEEELb0ELb1ELb1ELb0EEEvNS_9BwdParamsE,"a",@progbits
	.sectionflags	@""
	.align	4
.nv.constant0._ZN10layer_norm13ln_bwd_kernelINS_13Kernel_traitsIfffffjLj768ELj1ELj4ELj1ELj16ENS_18Kernel_traits_baseILj768EfffffjLj128EEEEELb0ELb1ELb1ELb0EEEvNS_9BwdParamsE:
	.zero		1192


//--------------------- .nv.constant0._ZN10layer_norm13ln_bwd_kernelINS_13Kernel_traitsIfffffjLj768ELj1ELj4ELj1ELj16ENS_18Kernel_traits_baseILj768EfffffjLj128EEEEELb0ELb1ELb1ELb1EEEvNS_9BwdParamsE --------------------------
	.section	.nv.constant0._ZN10layer_norm13ln_bwd_kernelINS_13Kernel_traitsIfffffjLj768ELj1ELj4ELj1ELj16ENS_18Kernel_traits_baseILj768EfffffjLj128EEEEELb0ELb1ELb1ELb1EEEvNS_9BwdParamsE,"a",@progbits
	.sectionflags	@""
	.align	4
.nv.constant0._ZN10layer_norm13ln_bwd_kernelINS_13Kernel_traitsIfffffjLj768ELj1ELj4ELj1ELj16ENS_18Kernel_traits_baseILj768EfffffjLj128EEEEELb0ELb1ELb1ELb1EEEvNS_9BwdParamsE:
	.zero		1192


//--------------------- .nv.constant0._ZN10layer_norm13ln_bwd_kernelINS_13Kernel_traitsIfffffjLj768ELj1ELj4ELj1ELj16ENS_18Kernel_traits_baseILj768EfffffjLj128EEEEELb1ELb0ELb0ELb0EEEvNS_9BwdParamsE --------------------------
	.section	.nv.constant0._ZN10layer_norm13ln_bwd_kernelINS_13Kernel_traitsIfffffjLj768ELj1ELj4ELj1ELj16ENS_18Kernel_traits_baseILj768EfffffjLj128EEEEELb1ELb0ELb0ELb0EEEvNS_9BwdParamsE,"a",@progbits
	.sectionflags	@""
	.align	4
.nv.constant0._ZN10layer_norm13ln_bwd_kernelINS_13Kernel_traitsIfffffjLj768ELj1ELj4ELj1ELj16ENS_18Kernel_traits_baseILj768EfffffjLj128EEEEELb1ELb0ELb0ELb0EEEvNS_9BwdParamsE:
	.zero		1192


//--------------------- .nv.constant0._ZN10layer_norm13ln_bwd_kernelINS_13Kernel_traitsIfffffjLj768ELj1ELj4ELj1ELj16ENS_18Kernel_traits_baseILj768EfffffjLj128EEEEELb1ELb0ELb0ELb1EEEvNS_9BwdParamsE --------------------------
	.section	.nv.constant0._ZN10layer_norm13ln_bwd_kernelINS_13Kernel_traitsIfffffjLj768ELj1ELj4ELj1ELj16ENS_18Kernel_traits_baseILj768EfffffjLj128EEEEELb1ELb0ELb0ELb1EEEvNS_9BwdParamsE,"a",@progbits
	.sectionflags	@""
	.align	4
.nv.constant0._ZN10layer_norm13ln_bwd_kernelINS_13Kernel_traitsIfffffjLj768ELj1ELj4ELj1ELj16ENS_18Kernel_traits_baseILj768EfffffjLj128EEEEELb1ELb0ELb0ELb1EEEvNS_9BwdParamsE:
	.zero		1192


//--------------------- .nv.constant0._ZN10layer_norm22ln_bwd_finalize_kernelINS_22Kernel_traits_finalizeILj768EfffffjLb0ELj1024ELj4ENS_18Kernel_traits_baseILj768EfffffjLj1024EEEEELb0ELb0EEEvNS_9BwdParamsE --------------------------
	.section	.nv.constant0._ZN10layer_norm22ln_bwd_finalize_kernelINS_22Kernel_traits_finalizeILj768EfffffjLb0ELj1024ELj4ENS_18Kernel_traits_baseILj768EfffffjLj1024EEEEELb0ELb0EEEvNS_9BwdParamsE,"a",@progbits
	.sectionflags	@""
	.align	4
.nv.constant0._ZN10layer_norm22ln_bwd_finalize_kernelINS_22Kernel_traits_finalizeILj768EfffffjLb0ELj1024ELj4ENS_18Kernel_traits_baseILj768EfffffjLj1024EEEEELb0ELb0EEEvNS_9BwdParamsE:
	.zero		1192


//--------------------- .nv.constant0._ZN10layer_norm13ln_bwd_kernelINS_13Kernel_traitsIfffffjLj768ELj1ELj4ELj1ELj16ENS_18Kernel_traits_baseILj768EfffffjLj128EEEEELb1ELb0ELb1ELb0EEEvNS_9BwdParamsE --------------------------
	.section	.nv.constant0._ZN10layer_norm13ln_bwd_kernelINS_13Kernel_traitsIfffffjLj768ELj1ELj4ELj1ELj16ENS_18Kernel_traits_baseILj768EfffffjLj128EEEEELb1ELb0ELb1ELb0EEEvNS_9BwdParamsE,"a",@progbits
	.sectionflags	@""
	.align	4
.nv.constant0._ZN10layer_norm13ln_bwd_kernelINS_13Kernel_traitsIfffffjLj768ELj1ELj4ELj1ELj16ENS_18Kernel_traits_baseILj768EfffffjLj128EEEEELb1ELb0ELb1ELb0EEEvNS_9BwdParamsE:
	.zero		1192


//--------------------- .nv.constant0._ZN10layer_norm22ln_bwd_finalize_kernelINS_22Kernel_traits_finalizeILj768EfffffjLb0ELj1024ELj4ENS_18Kernel_traits_baseILj768EfffffjLj1024EEEEELb0ELb1EEEvNS_9BwdParamsE --------------------------
	.section	.nv.constant0._ZN10layer_norm22ln_bwd_finalize_kernelINS_22Kernel_traits_finalizeILj768EfffffjLb0ELj1024ELj4ENS_18Kernel_traits_baseILj768EfffffjLj1024EEEEELb0ELb1EEEvNS_9BwdParamsE,"a",@progbits
	.sectionflags	@""
	.align	4
.nv.constant0._ZN10layer_norm22ln_bwd_finalize_kernelINS_22Kernel_traits_finalizeILj768EfffffjLb0ELj1024ELj4ENS_18Kernel_traits_baseILj768EfffffjLj1024EEEEELb0ELb1EEEvNS_9BwdParamsE:
	.zero		1192


//--------------------- .nv.constant0._ZN10layer_norm13ln_bwd_kernelINS_13Kernel_traitsIfffffjLj768ELj1ELj4ELj1ELj16ENS_18Kernel_traits_baseILj768EfffffjLj128EEEEELb1ELb0ELb1ELb1EEEvNS_9BwdParamsE --------------------------
	.section	.nv.constant0._ZN10layer_norm13ln_bwd_kernelINS_13Kernel_traitsIfffffjLj768ELj1ELj4ELj1ELj16ENS_18Kernel_traits_baseILj768EfffffjLj128EEEEELb1ELb0ELb1ELb1EEEvNS_9BwdParamsE,"a",@progbits
	.sectionflags	@""
	.align	4
.nv.constant0._ZN10layer_norm13ln_bwd_kernelINS_13Kernel_traitsIfffffjLj768ELj1ELj4ELj1ELj16ENS_18Kernel_traits_baseILj768EfffffjLj128EEEEELb1ELb0ELb1ELb1EEEvNS_9BwdParamsE:
	.zero		1192


//--------------------- .nv.constant0._ZN10layer_norm13ln_bwd_kernelINS_13Kernel_traitsIfffffjLj768ELj1ELj4ELj1ELj16ENS_18Kernel_traits_baseILj768EfffffjLj128EEEEELb1ELb1ELb0ELb0EEEvNS_9BwdParamsE --------------------------
	.section	.nv.constant0._ZN10layer_norm13ln_bwd_kernelINS_13Kernel_traitsIfffffjLj768ELj1ELj4ELj1ELj16ENS_18Kernel_traits_baseILj768EfffffjLj128EEEEELb1ELb1ELb0ELb0EEEvNS_9BwdParamsE,"a",@progbits
	.sectionflags	@""
	.align	4
.nv.constant0._ZN10layer_norm13ln_bwd_kernelINS_13Kernel_traitsIfffffjLj768ELj1ELj4ELj1ELj16ENS_18Kernel_traits_baseILj768EfffffjLj128EEEEELb1ELb1ELb0ELb0EEEvNS_9BwdParamsE:
	.zero		1192


//--------------------- .nv.constant0._ZN10layer_norm13ln_bwd_kernelINS_13Kernel_traitsIfffffjLj768ELj1ELj4ELj1ELj16ENS_18Kernel_traits_baseILj768EfffffjLj128EEEEELb1ELb1ELb0ELb1EEEvNS_9BwdParamsE --------------------------
	.section	.nv.constant0._ZN10layer_norm13ln_bwd_kernelINS_13Kernel_traitsIfffffjLj768ELj1ELj4ELj1ELj16ENS_18Kernel_traits_baseILj768EfffffjLj128EEEEELb1ELb1ELb0ELb1EEEvNS_9BwdParamsE,"a",@progbits
	.sectionflags	@""
	.align	4
.nv.constant0._ZN10layer_norm13ln_bwd_kernelINS_13Kernel_traitsIfffffjLj768ELj1ELj4ELj1ELj16ENS_18Kernel_traits_baseILj768EfffffjLj128EEEEELb1ELb1ELb0ELb1EEEvNS_9BwdParamsE:
	.zero		1192


//--------------------- .nv.constant0._ZN10layer_norm22ln_bwd_finalize_kernelINS_22Kernel_traits_finalizeILj768EfffffjLb1ELj1024ELj4ENS_18Kernel_traits_baseILj768EfffffjLj1024EEEEELb1ELb0EEEvNS_9BwdParamsE --------------------------
	.section	.nv.constant0._ZN10layer_norm22ln_bwd_finalize_kernelINS_22Kernel_traits_finalizeILj768EfffffjLb1ELj1024ELj4ENS_18Kernel_traits_baseILj768EfffffjLj1024EEEEELb1ELb0EEEvNS_9BwdParamsE,"a",@progbits
	.sectionflags	@""
	.align	4
.nv.constant0._ZN10layer_norm22ln_bwd_finalize_kernelINS_22Kernel_traits_finalizeILj768EfffffjLb1ELj1024ELj4ENS_18Kernel_traits_baseILj768EfffffjLj1024EEEEELb1ELb0EEEvNS_9BwdParamsE:
	.zero		1192


//--------------------- .nv.constant0._ZN10layer_norm13ln_bwd_kernelINS_13Kernel_traitsIfffffjLj768ELj1ELj4ELj1ELj16ENS_18Kernel_traits_baseILj768EfffffjLj128EEEEELb1ELb1ELb1ELb0EEEvNS_9BwdParamsE --------------------------
	.section	.nv.constant0._ZN10layer_norm13ln_bwd_kernelINS_13Kernel_traitsIfffffjLj768ELj1ELj4ELj1ELj16ENS_18Kernel_traits_baseILj768EfffffjLj128EEEEELb1ELb1ELb1ELb0EEEvNS_9BwdParamsE,"a",@progbits
	.sectionflags	@""
	.align	4
.nv.constant0._ZN10layer_norm13ln_bwd_kernelINS_13Kernel_traitsIfffffjLj768ELj1ELj4ELj1ELj16ENS_18Kernel_traits_baseILj768EfffffjLj128EEEEELb1ELb1ELb1ELb0EEEvNS_9BwdParamsE:
	.zero		1192


//--------------------- .nv.constant0._ZN10layer_norm22ln_bwd_finalize_kernelINS_22Kernel_traits_finalizeILj768EfffffjLb1ELj1024ELj4ENS_18Kernel_traits_baseILj768EfffffjLj1024EEEEELb1ELb1EEEvNS_9BwdParamsE --------------------------
	.section	.nv.constant0._ZN10layer_norm22ln_bwd_finalize_kernelINS_22Kernel_traits_finalizeILj768EfffffjLb1ELj1024ELj4ENS_18Kernel_traits_baseILj768EfffffjLj1024EEEEELb1ELb1EEEvNS_9BwdParamsE,"a",@progbits
	.sectionflags	@""
	.align	4
.nv.constant0._ZN10layer_norm22ln_bwd_finalize_kernelINS_22Kernel_traits_finalizeILj768EfffffjLb1ELj1024ELj4ENS_18Kernel_traits_baseILj768EfffffjLj1024EEEEELb1ELb1EEEvNS_9BwdParamsE:
	.zero		1192


//--------------------- .nv.constant0._ZN10layer_norm13ln_bwd_kernelINS_13Kernel_traitsIfffffjLj768ELj1ELj4ELj1ELj16ENS_18Kernel_traits_baseILj768EfffffjLj128EEEEELb1ELb1ELb1ELb1EEEvNS_9BwdParamsE --------------------------
	.section	.nv.constant0._ZN10layer_norm13ln_bwd_kernelINS_13Kernel_traitsIfffffjLj768ELj1ELj4ELj1ELj16ENS_18Kernel_traits_baseILj768EfffffjLj128EEEEELb1ELb1ELb1ELb1EEEvNS_9BwdParamsE,"a",@progbits
	.sectionflags	@""
	.align	4
.nv.constant0._ZN10layer_norm13ln_bwd_kernelINS_13Kernel_traitsIfffffjLj768ELj1ELj4ELj1ELj16ENS_18Kernel_traits_baseILj768EfffffjLj128EEEEELb1ELb1ELb1ELb1EEEvNS_9BwdParamsE:
	.zero		1192


//--------------------- SYMBOLS --------------------------

	.type		.nv.reservedSmem.offset0,@object
	.size		.nv.reservedSmem.offset0,0x4
	.type		.nv.reservedSmem.cap,@object
	.size		.nv.reservedSmem.cap,0x4
